//
// Generated by NVIDIA NVVM Compiler
//
// Compiler Build ID: CL-36424714
// Cuda compilation tools, release 13.0, V13.0.88
// Based on NVVM 20.0.0
//

.version 9.0
.target sm_100
.address_size 64

	// .globl	dequantize_block_q2_K_f32
// _ZZN34_INTERNAL_c8396950_4_k_cu_1fba617b13mul_mat_vec_qILi1ELi32ELi4E10block_q4_0Li2EXadL_ZNS_17vec_dot_q4_0_q8_1EPKvPK10block_q8_1RKiEEEEvS3_S3_PfiiiiE10tmp_shared has been demoted
// _ZZN34_INTERNAL_c8396950_4_k_cu_1fba617b13mul_mat_vec_qILi1ELi32ELi4E10block_q4_1Li2EXadL_ZNS_17vec_dot_q4_1_q8_1EPKvPK10block_q8_1RKiEEEEvS3_S3_PfiiiiE10tmp_shared has been demoted
// _ZZN34_INTERNAL_c8396950_4_k_cu_1fba617b13mul_mat_vec_qILi1ELi32ELi4E10block_q5_0Li2EXadL_ZNS_17vec_dot_q5_0_q8_1EPKvPK10block_q8_1RKiEEEEvS3_S3_PfiiiiE10tmp_shared has been demoted
// _ZZN34_INTERNAL_c8396950_4_k_cu_1fba617b13mul_mat_vec_qILi1ELi32ELi4E10block_q5_1Li2EXadL_ZNS_17vec_dot_q5_1_q8_1EPKvPK10block_q8_1RKiEEEEvS3_S3_PfiiiiE10tmp_shared has been demoted
// _ZZN34_INTERNAL_c8396950_4_k_cu_1fba617b13mul_mat_vec_qILi1ELi32ELi8E10block_q8_0Li2EXadL_ZNS_17vec_dot_q8_0_q8_1EPKvPK10block_q8_1RKiEEEEvS3_S3_PfiiiiE10tmp_shared has been demoted
// _ZZN34_INTERNAL_c8396950_4_k_cu_1fba617b13mul_mat_vec_qILi1ELi256ELi16E10block_q2_KLi1EXadL_ZNS_17vec_dot_q2_K_q8_1EPKvPK10block_q8_1RKiEEEEvS3_S3_PfiiiiE10tmp_shared has been demoted
// _ZZN34_INTERNAL_c8396950_4_k_cu_1fba617b13mul_mat_vec_qILi1ELi256ELi16E10block_q3_KLi1EXadL_ZNS_17vec_dot_q3_K_q8_1EPKvPK10block_q8_1RKiEEEEvS3_S3_PfiiiiE10tmp_shared has been demoted
// _ZZN34_INTERNAL_c8396950_4_k_cu_1fba617b13mul_mat_vec_qILi1ELi256ELi32E10block_q4_KLi2EXadL_ZNS_17vec_dot_q4_K_q8_1EPKvPK10block_q8_1RKiEEEEvS3_S3_PfiiiiE10tmp_shared has been demoted
// _ZZN34_INTERNAL_c8396950_4_k_cu_1fba617b13mul_mat_vec_qILi1ELi256ELi32E10block_q5_KLi2EXadL_ZNS_17vec_dot_q5_K_q8_1EPKvPK10block_q8_1RKiEEEEvS3_S3_PfiiiiE10tmp_shared has been demoted
// _ZZN34_INTERNAL_c8396950_4_k_cu_1fba617b13mul_mat_vec_qILi1ELi256ELi32E10block_q6_KLi1EXadL_ZNS_17vec_dot_q6_K_q8_1EPKvPK10block_q8_1RKiEEEEvS3_S3_PfiiiiE10tmp_shared has been demoted
// _ZZN34_INTERNAL_c8396950_4_k_cu_1fba617b13mul_mat_vec_qILi2ELi32ELi4E10block_q4_0Li2EXadL_ZNS_17vec_dot_q4_0_q8_1EPKvPK10block_q8_1RKiEEEEvS3_S3_PfiiiiE10tmp_shared has been demoted
// _ZZN34_INTERNAL_c8396950_4_k_cu_1fba617b13mul_mat_vec_qILi2ELi32ELi4E10block_q4_1Li2EXadL_ZNS_17vec_dot_q4_1_q8_1EPKvPK10block_q8_1RKiEEEEvS3_S3_PfiiiiE10tmp_shared has been demoted
// _ZZN34_INTERNAL_c8396950_4_k_cu_1fba617b13mul_mat_vec_qILi2ELi32ELi4E10block_q5_0Li2EXadL_ZNS_17vec_dot_q5_0_q8_1EPKvPK10block_q8_1RKiEEEEvS3_S3_PfiiiiE10tmp_shared has been demoted
// _ZZN34_INTERNAL_c8396950_4_k_cu_1fba617b13mul_mat_vec_qILi2ELi32ELi4E10block_q5_1Li2EXadL_ZNS_17vec_dot_q5_1_q8_1EPKvPK10block_q8_1RKiEEEEvS3_S3_PfiiiiE10tmp_shared has been demoted
// _ZZN34_INTERNAL_c8396950_4_k_cu_1fba617b13mul_mat_vec_qILi2ELi32ELi8E10block_q8_0Li2EXadL_ZNS_17vec_dot_q8_0_q8_1EPKvPK10block_q8_1RKiEEEEvS3_S3_PfiiiiE10tmp_shared has been demoted
// _ZZN34_INTERNAL_c8396950_4_k_cu_1fba617b13mul_mat_vec_qILi2ELi256ELi16E10block_q2_KLi1EXadL_ZNS_17vec_dot_q2_K_q8_1EPKvPK10block_q8_1RKiEEEEvS3_S3_PfiiiiE10tmp_shared has been demoted
// _ZZN34_INTERNAL_c8396950_4_k_cu_1fba617b13mul_mat_vec_qILi2ELi256ELi16E10block_q3_KLi1EXadL_ZNS_17vec_dot_q3_K_q8_1EPKvPK10block_q8_1RKiEEEEvS3_S3_PfiiiiE10tmp_shared has been demoted
// _ZZN34_INTERNAL_c8396950_4_k_cu_1fba617b13mul_mat_vec_qILi2ELi256ELi32E10block_q4_KLi2EXadL_ZNS_17vec_dot_q4_K_q8_1EPKvPK10block_q8_1RKiEEEEvS3_S3_PfiiiiE10tmp_shared has been demoted
// _ZZN34_INTERNAL_c8396950_4_k_cu_1fba617b13mul_mat_vec_qILi2ELi256ELi32E10block_q5_KLi2EXadL_ZNS_17vec_dot_q5_K_q8_1EPKvPK10block_q8_1RKiEEEEvS3_S3_PfiiiiE10tmp_shared has been demoted
// _ZZN34_INTERNAL_c8396950_4_k_cu_1fba617b13mul_mat_vec_qILi2ELi256ELi32E10block_q6_KLi1EXadL_ZNS_17vec_dot_q6_K_q8_1EPKvPK10block_q8_1RKiEEEEvS3_S3_PfiiiiE10tmp_shared has been demoted
// _ZZN34_INTERNAL_c8396950_4_k_cu_1fba617b13mul_mat_vec_qILi3ELi32ELi4E10block_q4_0Li2EXadL_ZNS_17vec_dot_q4_0_q8_1EPKvPK10block_q8_1RKiEEEEvS3_S3_PfiiiiE10tmp_shared has been demoted
// _ZZN34_INTERNAL_c8396950_4_k_cu_1fba617b13mul_mat_vec_qILi3ELi32ELi4E10block_q4_1Li2EXadL_ZNS_17vec_dot_q4_1_q8_1EPKvPK10block_q8_1RKiEEEEvS3_S3_PfiiiiE10tmp_shared has been demoted
// _ZZN34_INTERNAL_c8396950_4_k_cu_1fba617b13mul_mat_vec_qILi3ELi32ELi4E10block_q5_0Li2EXadL_ZNS_17vec_dot_q5_0_q8_1EPKvPK10block_q8_1RKiEEEEvS3_S3_PfiiiiE10tmp_shared has been demoted
// _ZZN34_INTERNAL_c8396950_4_k_cu_1fba617b13mul_mat_vec_qILi3ELi32ELi4E10block_q5_1Li2EXadL_ZNS_17vec_dot_q5_1_q8_1EPKvPK10block_q8_1RKiEEEEvS3_S3_PfiiiiE10tmp_shared has been demoted
// _ZZN34_INTERNAL_c8396950_4_k_cu_1fba617b13mul_mat_vec_qILi3ELi32ELi8E10block_q8_0Li2EXadL_ZNS_17vec_dot_q8_0_q8_1EPKvPK10block_q8_1RKiEEEEvS3_S3_PfiiiiE10tmp_shared has been demoted
// _ZZN34_INTERNAL_c8396950_4_k_cu_1fba617b13mul_mat_vec_qILi3ELi256ELi16E10block_q2_KLi1EXadL_ZNS_17vec_dot_q2_K_q8_1EPKvPK10block_q8_1RKiEEEEvS3_S3_PfiiiiE10tmp_shared has been demoted
// _ZZN34_INTERNAL_c8396950_4_k_cu_1fba617b13mul_mat_vec_qILi3ELi256ELi16E10block_q3_KLi1EXadL_ZNS_17vec_dot_q3_K_q8_1EPKvPK10block_q8_1RKiEEEEvS3_S3_PfiiiiE10tmp_shared has been demoted
// _ZZN34_INTERNAL_c8396950_4_k_cu_1fba617b13mul_mat_vec_qILi3ELi256ELi32E10block_q4_KLi2EXadL_ZNS_17vec_dot_q4_K_q8_1EPKvPK10block_q8_1RKiEEEEvS3_S3_PfiiiiE10tmp_shared has been demoted
// _ZZN34_INTERNAL_c8396950_4_k_cu_1fba617b13mul_mat_vec_qILi3ELi256ELi32E10block_q5_KLi2EXadL_ZNS_17vec_dot_q5_K_q8_1EPKvPK10block_q8_1RKiEEEEvS3_S3_PfiiiiE10tmp_shared has been demoted
// _ZZN34_INTERNAL_c8396950_4_k_cu_1fba617b13mul_mat_vec_qILi3ELi256ELi32E10block_q6_KLi1EXadL_ZNS_17vec_dot_q6_K_q8_1EPKvPK10block_q8_1RKiEEEEvS3_S3_PfiiiiE10tmp_shared has been demoted
// _ZZN34_INTERNAL_c8396950_4_k_cu_1fba617b13mul_mat_vec_qILi4ELi32ELi4E10block_q4_0Li2EXadL_ZNS_17vec_dot_q4_0_q8_1EPKvPK10block_q8_1RKiEEEEvS3_S3_PfiiiiE10tmp_shared has been demoted
// _ZZN34_INTERNAL_c8396950_4_k_cu_1fba617b13mul_mat_vec_qILi4ELi32ELi4E10block_q4_1Li2EXadL_ZNS_17vec_dot_q4_1_q8_1EPKvPK10block_q8_1RKiEEEEvS3_S3_PfiiiiE10tmp_shared has been demoted
// _ZZN34_INTERNAL_c8396950_4_k_cu_1fba617b13mul_mat_vec_qILi4ELi32ELi4E10block_q5_0Li2EXadL_ZNS_17vec_dot_q5_0_q8_1EPKvPK10block_q8_1RKiEEEEvS3_S3_PfiiiiE10tmp_shared has been demoted
// _ZZN34_INTERNAL_c8396950_4_k_cu_1fba617b13mul_mat_vec_qILi4ELi32ELi4E10block_q5_1Li2EXadL_ZNS_17vec_dot_q5_1_q8_1EPKvPK10block_q8_1RKiEEEEvS3_S3_PfiiiiE10tmp_shared has been demoted
// _ZZN34_INTERNAL_c8396950_4_k_cu_1fba617b13mul_mat_vec_qILi4ELi32ELi8E10block_q8_0Li2EXadL_ZNS_17vec_dot_q8_0_q8_1EPKvPK10block_q8_1RKiEEEEvS3_S3_PfiiiiE10tmp_shared has been demoted
// _ZZN34_INTERNAL_c8396950_4_k_cu_1fba617b13mul_mat_vec_qILi4ELi256ELi16E10block_q2_KLi1EXadL_ZNS_17vec_dot_q2_K_q8_1EPKvPK10block_q8_1RKiEEEEvS3_S3_PfiiiiE10tmp_shared has been demoted
// _ZZN34_INTERNAL_c8396950_4_k_cu_1fba617b13mul_mat_vec_qILi4ELi256ELi16E10block_q3_KLi1EXadL_ZNS_17vec_dot_q3_K_q8_1EPKvPK10block_q8_1RKiEEEEvS3_S3_PfiiiiE10tmp_shared has been demoted
// _ZZN34_INTERNAL_c8396950_4_k_cu_1fba617b13mul_mat_vec_qILi4ELi256ELi32E10block_q4_KLi2EXadL_ZNS_17vec_dot_q4_K_q8_1EPKvPK10block_q8_1RKiEEEEvS3_S3_PfiiiiE10tmp_shared has been demoted
// _ZZN34_INTERNAL_c8396950_4_k_cu_1fba617b13mul_mat_vec_qILi4ELi256ELi32E10block_q5_KLi2EXadL_ZNS_17vec_dot_q5_K_q8_1EPKvPK10block_q8_1RKiEEEEvS3_S3_PfiiiiE10tmp_shared has been demoted
// _ZZN34_INTERNAL_c8396950_4_k_cu_1fba617b13mul_mat_vec_qILi4ELi256ELi32E10block_q6_KLi1EXadL_ZNS_17vec_dot_q6_K_q8_1EPKvPK10block_q8_1RKiEEEEvS3_S3_PfiiiiE10tmp_shared has been demoted
// _ZZN34_INTERNAL_c8396950_4_k_cu_1fba617b13mul_mat_vec_qILi5ELi32ELi4E10block_q4_0Li2EXadL_ZNS_17vec_dot_q4_0_q8_1EPKvPK10block_q8_1RKiEEEEvS3_S3_PfiiiiE10tmp_shared has been demoted
// _ZZN34_INTERNAL_c8396950_4_k_cu_1fba617b13mul_mat_vec_qILi5ELi32ELi4E10block_q4_1Li2EXadL_ZNS_17vec_dot_q4_1_q8_1EPKvPK10block_q8_1RKiEEEEvS3_S3_PfiiiiE10tmp_shared has been demoted
// _ZZN34_INTERNAL_c8396950_4_k_cu_1fba617b13mul_mat_vec_qILi5ELi32ELi4E10block_q5_0Li2EXadL_ZNS_17vec_dot_q5_0_q8_1EPKvPK10block_q8_1RKiEEEEvS3_S3_PfiiiiE10tmp_shared has been demoted
// _ZZN34_INTERNAL_c8396950_4_k_cu_1fba617b13mul_mat_vec_qILi5ELi32ELi4E10block_q5_1Li2EXadL_ZNS_17vec_dot_q5_1_q8_1EPKvPK10block_q8_1RKiEEEEvS3_S3_PfiiiiE10tmp_shared has been demoted
// _ZZN34_INTERNAL_c8396950_4_k_cu_1fba617b13mul_mat_vec_qILi5ELi32ELi8E10block_q8_0Li2EXadL_ZNS_17vec_dot_q8_0_q8_1EPKvPK10block_q8_1RKiEEEEvS3_S3_PfiiiiE10tmp_shared has been demoted
// _ZZN34_INTERNAL_c8396950_4_k_cu_1fba617b13mul_mat_vec_qILi5ELi256ELi16E10block_q2_KLi1EXadL_ZNS_17vec_dot_q2_K_q8_1EPKvPK10block_q8_1RKiEEEEvS3_S3_PfiiiiE10tmp_shared has been demoted
// _ZZN34_INTERNAL_c8396950_4_k_cu_1fba617b13mul_mat_vec_qILi5ELi256ELi16E10block_q3_KLi1EXadL_ZNS_17vec_dot_q3_K_q8_1EPKvPK10block_q8_1RKiEEEEvS3_S3_PfiiiiE10tmp_shared has been demoted
// _ZZN34_INTERNAL_c8396950_4_k_cu_1fba617b13mul_mat_vec_qILi5ELi256ELi32E10block_q4_KLi2EXadL_ZNS_17vec_dot_q4_K_q8_1EPKvPK10block_q8_1RKiEEEEvS3_S3_PfiiiiE10tmp_shared has been demoted
// _ZZN34_INTERNAL_c8396950_4_k_cu_1fba617b13mul_mat_vec_qILi5ELi256ELi32E10block_q5_KLi2EXadL_ZNS_17vec_dot_q5_K_q8_1EPKvPK10block_q8_1RKiEEEEvS3_S3_PfiiiiE10tmp_shared has been demoted
// _ZZN34_INTERNAL_c8396950_4_k_cu_1fba617b13mul_mat_vec_qILi5ELi256ELi32E10block_q6_KLi1EXadL_ZNS_17vec_dot_q6_K_q8_1EPKvPK10block_q8_1RKiEEEEvS3_S3_PfiiiiE10tmp_shared has been demoted
// _ZZN34_INTERNAL_c8396950_4_k_cu_1fba617b13mul_mat_vec_qILi6ELi32ELi4E10block_q4_0Li2EXadL_ZNS_17vec_dot_q4_0_q8_1EPKvPK10block_q8_1RKiEEEEvS3_S3_PfiiiiE10tmp_shared has been demoted
// _ZZN34_INTERNAL_c8396950_4_k_cu_1fba617b13mul_mat_vec_qILi6ELi32ELi4E10block_q4_1Li2EXadL_ZNS_17vec_dot_q4_1_q8_1EPKvPK10block_q8_1RKiEEEEvS3_S3_PfiiiiE10tmp_shared has been demoted
// _ZZN34_INTERNAL_c8396950_4_k_cu_1fba617b13mul_mat_vec_qILi6ELi32ELi4E10block_q5_0Li2EXadL_ZNS_17vec_dot_q5_0_q8_1EPKvPK10block_q8_1RKiEEEEvS3_S3_PfiiiiE10tmp_shared has been demoted
// _ZZN34_INTERNAL_c8396950_4_k_cu_1fba617b13mul_mat_vec_qILi6ELi32ELi4E10block_q5_1Li2EXadL_ZNS_17vec_dot_q5_1_q8_1EPKvPK10block_q8_1RKiEEEEvS3_S3_PfiiiiE10tmp_shared has been demoted
// _ZZN34_INTERNAL_c8396950_4_k_cu_1fba617b13mul_mat_vec_qILi6ELi32ELi8E10block_q8_0Li2EXadL_ZNS_17vec_dot_q8_0_q8_1EPKvPK10block_q8_1RKiEEEEvS3_S3_PfiiiiE10tmp_shared has been demoted
// _ZZN34_INTERNAL_c8396950_4_k_cu_1fba617b13mul_mat_vec_qILi6ELi256ELi16E10block_q2_KLi1EXadL_ZNS_17vec_dot_q2_K_q8_1EPKvPK10block_q8_1RKiEEEEvS3_S3_PfiiiiE10tmp_shared has been demoted
// _ZZN34_INTERNAL_c8396950_4_k_cu_1fba617b13mul_mat_vec_qILi6ELi256ELi16E10block_q3_KLi1EXadL_ZNS_17vec_dot_q3_K_q8_1EPKvPK10block_q8_1RKiEEEEvS3_S3_PfiiiiE10tmp_shared has been demoted
// _ZZN34_INTERNAL_c8396950_4_k_cu_1fba617b13mul_mat_vec_qILi6ELi256ELi32E10block_q4_KLi2EXadL_ZNS_17vec_dot_q4_K_q8_1EPKvPK10block_q8_1RKiEEEEvS3_S3_PfiiiiE10tmp_shared has been demoted
// _ZZN34_INTERNAL_c8396950_4_k_cu_1fba617b13mul_mat_vec_qILi6ELi256ELi32E10block_q5_KLi2EXadL_ZNS_17vec_dot_q5_K_q8_1EPKvPK10block_q8_1RKiEEEEvS3_S3_PfiiiiE10tmp_shared has been demoted
// _ZZN34_INTERNAL_c8396950_4_k_cu_1fba617b13mul_mat_vec_qILi6ELi256ELi32E10block_q6_KLi1EXadL_ZNS_17vec_dot_q6_K_q8_1EPKvPK10block_q8_1RKiEEEEvS3_S3_PfiiiiE10tmp_shared has been demoted
// _ZZN34_INTERNAL_c8396950_4_k_cu_1fba617b13mul_mat_vec_qILi7ELi32ELi4E10block_q4_0Li2EXadL_ZNS_17vec_dot_q4_0_q8_1EPKvPK10block_q8_1RKiEEEEvS3_S3_PfiiiiE10tmp_shared has been demoted
// _ZZN34_INTERNAL_c8396950_4_k_cu_1fba617b13mul_mat_vec_qILi7ELi32ELi4E10block_q4_1Li2EXadL_ZNS_17vec_dot_q4_1_q8_1EPKvPK10block_q8_1RKiEEEEvS3_S3_PfiiiiE10tmp_shared has been demoted
// _ZZN34_INTERNAL_c8396950_4_k_cu_1fba617b13mul_mat_vec_qILi7ELi32ELi4E10block_q5_0Li2EXadL_ZNS_17vec_dot_q5_0_q8_1EPKvPK10block_q8_1RKiEEEEvS3_S3_PfiiiiE10tmp_shared has been demoted
// _ZZN34_INTERNAL_c8396950_4_k_cu_1fba617b13mul_mat_vec_qILi7ELi32ELi4E10block_q5_1Li2EXadL_ZNS_17vec_dot_q5_1_q8_1EPKvPK10block_q8_1RKiEEEEvS3_S3_PfiiiiE10tmp_shared has been demoted
// _ZZN34_INTERNAL_c8396950_4_k_cu_1fba617b13mul_mat_vec_qILi7ELi32ELi8E10block_q8_0Li2EXadL_ZNS_17vec_dot_q8_0_q8_1EPKvPK10block_q8_1RKiEEEEvS3_S3_PfiiiiE10tmp_shared has been demoted
// _ZZN34_INTERNAL_c8396950_4_k_cu_1fba617b13mul_mat_vec_qILi7ELi256ELi16E10block_q2_KLi1EXadL_ZNS_17vec_dot_q2_K_q8_1EPKvPK10block_q8_1RKiEEEEvS3_S3_PfiiiiE10tmp_shared has been demoted
// _ZZN34_INTERNAL_c8396950_4_k_cu_1fba617b13mul_mat_vec_qILi7ELi256ELi16E10block_q3_KLi1EXadL_ZNS_17vec_dot_q3_K_q8_1EPKvPK10block_q8_1RKiEEEEvS3_S3_PfiiiiE10tmp_shared has been demoted
// _ZZN34_INTERNAL_c8396950_4_k_cu_1fba617b13mul_mat_vec_qILi7ELi256ELi32E10block_q4_KLi2EXadL_ZNS_17vec_dot_q4_K_q8_1EPKvPK10block_q8_1RKiEEEEvS3_S3_PfiiiiE10tmp_shared has been demoted
// _ZZN34_INTERNAL_c8396950_4_k_cu_1fba617b13mul_mat_vec_qILi7ELi256ELi32E10block_q5_KLi2EXadL_ZNS_17vec_dot_q5_K_q8_1EPKvPK10block_q8_1RKiEEEEvS3_S3_PfiiiiE10tmp_shared has been demoted
// _ZZN34_INTERNAL_c8396950_4_k_cu_1fba617b13mul_mat_vec_qILi7ELi256ELi32E10block_q6_KLi1EXadL_ZNS_17vec_dot_q6_K_q8_1EPKvPK10block_q8_1RKiEEEEvS3_S3_PfiiiiE10tmp_shared has been demoted
// _ZZN34_INTERNAL_c8396950_4_k_cu_1fba617b13mul_mat_vec_qILi8ELi32ELi4E10block_q4_0Li2EXadL_ZNS_17vec_dot_q4_0_q8_1EPKvPK10block_q8_1RKiEEEEvS3_S3_PfiiiiE10tmp_shared has been demoted
// _ZZN34_INTERNAL_c8396950_4_k_cu_1fba617b13mul_mat_vec_qILi8ELi32ELi4E10block_q4_1Li2EXadL_ZNS_17vec_dot_q4_1_q8_1EPKvPK10block_q8_1RKiEEEEvS3_S3_PfiiiiE10tmp_shared has been demoted
// _ZZN34_INTERNAL_c8396950_4_k_cu_1fba617b13mul_mat_vec_qILi8ELi32ELi4E10block_q5_0Li2EXadL_ZNS_17vec_dot_q5_0_q8_1EPKvPK10block_q8_1RKiEEEEvS3_S3_PfiiiiE10tmp_shared has been demoted
// _ZZN34_INTERNAL_c8396950_4_k_cu_1fba617b13mul_mat_vec_qILi8ELi32ELi4E10block_q5_1Li2EXadL_ZNS_17vec_dot_q5_1_q8_1EPKvPK10block_q8_1RKiEEEEvS3_S3_PfiiiiE10tmp_shared has been demoted
// _ZZN34_INTERNAL_c8396950_4_k_cu_1fba617b13mul_mat_vec_qILi8ELi32ELi8E10block_q8_0Li2EXadL_ZNS_17vec_dot_q8_0_q8_1EPKvPK10block_q8_1RKiEEEEvS3_S3_PfiiiiE10tmp_shared has been demoted
// _ZZN34_INTERNAL_c8396950_4_k_cu_1fba617b13mul_mat_vec_qILi8ELi256ELi16E10block_q2_KLi1EXadL_ZNS_17vec_dot_q2_K_q8_1EPKvPK10block_q8_1RKiEEEEvS3_S3_PfiiiiE10tmp_shared has been demoted
// _ZZN34_INTERNAL_c8396950_4_k_cu_1fba617b13mul_mat_vec_qILi8ELi256ELi16E10block_q3_KLi1EXadL_ZNS_17vec_dot_q3_K_q8_1EPKvPK10block_q8_1RKiEEEEvS3_S3_PfiiiiE10tmp_shared has been demoted
// _ZZN34_INTERNAL_c8396950_4_k_cu_1fba617b13mul_mat_vec_qILi8ELi256ELi32E10block_q4_KLi2EXadL_ZNS_17vec_dot_q4_K_q8_1EPKvPK10block_q8_1RKiEEEEvS3_S3_PfiiiiE10tmp_shared has been demoted
// _ZZN34_INTERNAL_c8396950_4_k_cu_1fba617b13mul_mat_vec_qILi8ELi256ELi32E10block_q5_KLi2EXadL_ZNS_17vec_dot_q5_K_q8_1EPKvPK10block_q8_1RKiEEEEvS3_S3_PfiiiiE10tmp_shared has been demoted
// _ZZN34_INTERNAL_c8396950_4_k_cu_1fba617b13mul_mat_vec_qILi8ELi256ELi32E10block_q6_KLi1EXadL_ZNS_17vec_dot_q6_K_q8_1EPKvPK10block_q8_1RKiEEEEvS3_S3_PfiiiiE10tmp_shared has been demoted
// _ZZN34_INTERNAL_c8396950_4_k_cu_1fba617b19allocate_tiles_q4_0ILi128EEEvPPiPP7__half2S2_S2_E9tile_x_qs has been demoted
// _ZZN34_INTERNAL_c8396950_4_k_cu_1fba617b19allocate_tiles_q4_0ILi128EEEvPPiPP7__half2S2_S2_E8tile_x_d has been demoted
// _ZZN34_INTERNAL_c8396950_4_k_cu_1fba617b9mul_mat_qILi32ELi2ELi4ELb1E10block_q4_0Li64ELi128ELi4EXadL_ZNS_19allocate_tiles_q4_0ILi128EEEvPPiPP7__half2S4_S4_EEXadL_ZNS_15load_tiles_q4_0ILi128ELi4ELb1EEEvPKvS3_S6_S3_S3_RKiSC_SC_SC_EELi4EXadL_ZNS_25vec_dot_q4_0_q8_1_mul_matEPSB_PKS5_SD_SD_SD_SF_SC_SC_SC_EEEEvSA_SA_PfiiiiiE9tile_y_qs has been demoted
// _ZZN34_INTERNAL_c8396950_4_k_cu_1fba617b9mul_mat_qILi32ELi2ELi4ELb1E10block_q4_0Li64ELi128ELi4EXadL_ZNS_19allocate_tiles_q4_0ILi128EEEvPPiPP7__half2S4_S4_EEXadL_ZNS_15load_tiles_q4_0ILi128ELi4ELb1EEEvPKvS3_S6_S3_S3_RKiSC_SC_SC_EELi4EXadL_ZNS_25vec_dot_q4_0_q8_1_mul_matEPSB_PKS5_SD_SD_SD_SF_SC_SC_SC_EEEEvSA_SA_PfiiiiiE9tile_y_ds has been demoted
// _ZZN34_INTERNAL_c8396950_4_k_cu_1fba617b19allocate_tiles_q4_1ILi128EEEvPPiPP7__half2S2_S2_E9tile_x_qs has been demoted
// _ZZN34_INTERNAL_c8396950_4_k_cu_1fba617b19allocate_tiles_q4_1ILi128EEEvPPiPP7__half2S2_S2_E9tile_x_dm has been demoted
// _ZZN34_INTERNAL_c8396950_4_k_cu_1fba617b9mul_mat_qILi32ELi2ELi4ELb1E10block_q4_1Li64ELi128ELi4EXadL_ZNS_19allocate_tiles_q4_1ILi128EEEvPPiPP7__half2S4_S4_EEXadL_ZNS_15load_tiles_q4_1ILi128ELi4ELb1EEEvPKvS3_S6_S3_S3_RKiSC_SC_SC_EELi4EXadL_ZNS_25vec_dot_q4_1_q8_1_mul_matEPSB_PKS5_SD_SD_SD_SF_SC_SC_SC_EEEEvSA_SA_PfiiiiiE9tile_y_qs has been demoted
// _ZZN34_INTERNAL_c8396950_4_k_cu_1fba617b9mul_mat_qILi32ELi2ELi4ELb1E10block_q4_1Li64ELi128ELi4EXadL_ZNS_19allocate_tiles_q4_1ILi128EEEvPPiPP7__half2S4_S4_EEXadL_ZNS_15load_tiles_q4_1ILi128ELi4ELb1EEEvPKvS3_S6_S3_S3_RKiSC_SC_SC_EELi4EXadL_ZNS_25vec_dot_q4_1_q8_1_mul_matEPSB_PKS5_SD_SD_SD_SF_SC_SC_SC_EEEEvSA_SA_PfiiiiiE9tile_y_ds has been demoted
// _ZZN34_INTERNAL_c8396950_4_k_cu_1fba617b19allocate_tiles_q5_0ILi64EEEvPPiPP7__half2S2_S2_E9tile_x_ql has been demoted
// _ZZN34_INTERNAL_c8396950_4_k_cu_1fba617b19allocate_tiles_q5_0ILi64EEEvPPiPP7__half2S2_S2_E8tile_x_d has been demoted
// _ZZN34_INTERNAL_c8396950_4_k_cu_1fba617b9mul_mat_qILi32ELi2ELi4ELb0E10block_q5_0Li128ELi64ELi4EXadL_ZNS_19allocate_tiles_q5_0ILi64EEEvPPiPP7__half2S4_S4_EEXadL_ZNS_15load_tiles_q5_0ILi64ELi4ELb1EEEvPKvS3_S6_S3_S3_RKiSC_SC_SC_EELi4EXadL_ZNS_25vec_dot_q5_0_q8_1_mul_matEPSB_PKS5_SD_SD_SD_SF_SC_SC_SC_EEEEvSA_SA_PfiiiiiE9tile_y_qs has been demoted
// _ZZN34_INTERNAL_c8396950_4_k_cu_1fba617b9mul_mat_qILi32ELi2ELi4ELb0E10block_q5_0Li128ELi64ELi4EXadL_ZNS_19allocate_tiles_q5_0ILi64EEEvPPiPP7__half2S4_S4_EEXadL_ZNS_15load_tiles_q5_0ILi64ELi4ELb1EEEvPKvS3_S6_S3_S3_RKiSC_SC_SC_EELi4EXadL_ZNS_25vec_dot_q5_0_q8_1_mul_matEPSB_PKS5_SD_SD_SD_SF_SC_SC_SC_EEEEvSA_SA_PfiiiiiE9tile_y_ds has been demoted
// _ZZN34_INTERNAL_c8396950_4_k_cu_1fba617b19allocate_tiles_q5_1ILi64EEEvPPiPP7__half2S2_S2_E9tile_x_ql has been demoted
// _ZZN34_INTERNAL_c8396950_4_k_cu_1fba617b19allocate_tiles_q5_1ILi64EEEvPPiPP7__half2S2_S2_E9tile_x_dm has been demoted
// _ZZN34_INTERNAL_c8396950_4_k_cu_1fba617b9mul_mat_qILi32ELi2ELi4ELb1E10block_q5_1Li128ELi64ELi4EXadL_ZNS_19allocate_tiles_q5_1ILi64EEEvPPiPP7__half2S4_S4_EEXadL_ZNS_15load_tiles_q5_1ILi64ELi4ELb1EEEvPKvS3_S6_S3_S3_RKiSC_SC_SC_EELi4EXadL_ZNS_25vec_dot_q5_1_q8_1_mul_matEPSB_PKS5_SD_SD_SD_SF_SC_SC_SC_EEEEvSA_SA_PfiiiiiE9tile_y_qs has been demoted
// _ZZN34_INTERNAL_c8396950_4_k_cu_1fba617b9mul_mat_qILi32ELi2ELi4ELb1E10block_q5_1Li128ELi64ELi4EXadL_ZNS_19allocate_tiles_q5_1ILi64EEEvPPiPP7__half2S4_S4_EEXadL_ZNS_15load_tiles_q5_1ILi64ELi4ELb1EEEvPKvS3_S6_S3_S3_RKiSC_SC_SC_EELi4EXadL_ZNS_25vec_dot_q5_1_q8_1_mul_matEPSB_PKS5_SD_SD_SD_SF_SC_SC_SC_EEEEvSA_SA_PfiiiiiE9tile_y_ds has been demoted
// _ZZN34_INTERNAL_c8396950_4_k_cu_1fba617b19allocate_tiles_q8_0ILi64EEEvPPiPP7__half2S2_S2_E9tile_x_qs has been demoted
// _ZZN34_INTERNAL_c8396950_4_k_cu_1fba617b19allocate_tiles_q8_0ILi64EEEvPPiPP7__half2S2_S2_E8tile_x_d has been demoted
// _ZZN34_INTERNAL_c8396950_4_k_cu_1fba617b9mul_mat_qILi32ELi1ELi8ELb0E10block_q8_0Li128ELi64ELi4EXadL_ZNS_19allocate_tiles_q8_0ILi64EEEvPPiPP7__half2S4_S4_EEXadL_ZNS_15load_tiles_q8_0ILi64ELi4ELb1EEEvPKvS3_S6_S3_S3_RKiSC_SC_SC_EELi8EXadL_ZNS_25vec_dot_q8_0_q8_1_mul_matEPSB_PKS5_SD_SD_SD_SF_SC_SC_SC_EEEEvSA_SA_PfiiiiiE9tile_y_qs has been demoted
// _ZZN34_INTERNAL_c8396950_4_k_cu_1fba617b9mul_mat_qILi32ELi1ELi8ELb0E10block_q8_0Li128ELi64ELi4EXadL_ZNS_19allocate_tiles_q8_0ILi64EEEvPPiPP7__half2S4_S4_EEXadL_ZNS_15load_tiles_q8_0ILi64ELi4ELb1EEEvPKvS3_S6_S3_S3_RKiSC_SC_SC_EELi8EXadL_ZNS_25vec_dot_q8_0_q8_1_mul_matEPSB_PKS5_SD_SD_SD_SF_SC_SC_SC_EEEEvSA_SA_PfiiiiiE9tile_y_ds has been demoted
// _ZZN34_INTERNAL_c8396950_4_k_cu_1fba617b19allocate_tiles_q2_KILi128EEEvPPiPP7__half2S2_S2_E9tile_x_ql has been demoted
// _ZZN34_INTERNAL_c8396950_4_k_cu_1fba617b19allocate_tiles_q2_KILi128EEEvPPiPP7__half2S2_S2_E9tile_x_dm has been demoted
// _ZZN34_INTERNAL_c8396950_4_k_cu_1fba617b19allocate_tiles_q2_KILi128EEEvPPiPP7__half2S2_S2_E9tile_x_sc has been demoted
// _ZZN34_INTERNAL_c8396950_4_k_cu_1fba617b9mul_mat_qILi256ELi4ELi16ELb0E10block_q2_KLi64ELi128ELi4EXadL_ZNS_19allocate_tiles_q2_KILi128EEEvPPiPP7__half2S4_S4_EEXadL_ZNS_15load_tiles_q2_KILi128ELi4ELb1EEEvPKvS3_S6_S3_S3_RKiSC_SC_SC_EELi2EXadL_ZNS_25vec_dot_q2_K_q8_1_mul_matEPSB_PKS5_SD_SD_SD_SF_SC_SC_SC_EEEEvSA_SA_PfiiiiiE9tile_y_qs has been demoted
// _ZZN34_INTERNAL_c8396950_4_k_cu_1fba617b9mul_mat_qILi256ELi4ELi16ELb0E10block_q2_KLi64ELi128ELi4EXadL_ZNS_19allocate_tiles_q2_KILi128EEEvPPiPP7__half2S4_S4_EEXadL_ZNS_15load_tiles_q2_KILi128ELi4ELb1EEEvPKvS3_S6_S3_S3_RKiSC_SC_SC_EELi2EXadL_ZNS_25vec_dot_q2_K_q8_1_mul_matEPSB_PKS5_SD_SD_SD_SF_SC_SC_SC_EEEEvSA_SA_PfiiiiiE9tile_y_ds has been demoted
// _ZZN34_INTERNAL_c8396950_4_k_cu_1fba617b19allocate_tiles_q3_KILi128EEEvPPiPP7__half2S2_S2_E9tile_x_ql has been demoted
// _ZZN34_INTERNAL_c8396950_4_k_cu_1fba617b19allocate_tiles_q3_KILi128EEEvPPiPP7__half2S2_S2_E9tile_x_dm has been demoted
// _ZZN34_INTERNAL_c8396950_4_k_cu_1fba617b19allocate_tiles_q3_KILi128EEEvPPiPP7__half2S2_S2_E9tile_x_qh has been demoted
// _ZZN34_INTERNAL_c8396950_4_k_cu_1fba617b19allocate_tiles_q3_KILi128EEEvPPiPP7__half2S2_S2_E9tile_x_sc has been demoted
// _ZZN34_INTERNAL_c8396950_4_k_cu_1fba617b9mul_mat_qILi256ELi4ELi16ELb0E10block_q3_KLi128ELi128ELi4EXadL_ZNS_19allocate_tiles_q3_KILi128EEEvPPiPP7__half2S4_S4_EEXadL_ZNS_15load_tiles_q3_KILi128ELi4ELb1EEEvPKvS3_S6_S3_S3_RKiSC_SC_SC_EELi2EXadL_ZNS_25vec_dot_q3_K_q8_1_mul_matEPSB_PKS5_SD_SD_SD_SF_SC_SC_SC_EEEEvSA_SA_PfiiiiiE9tile_y_qs has been demoted
// _ZZN34_INTERNAL_c8396950_4_k_cu_1fba617b9mul_mat_qILi256ELi4ELi16ELb0E10block_q3_KLi128ELi128ELi4EXadL_ZNS_19allocate_tiles_q3_KILi128EEEvPPiPP7__half2S4_S4_EEXadL_ZNS_15load_tiles_q3_KILi128ELi4ELb1EEEvPKvS3_S6_S3_S3_RKiSC_SC_SC_EELi2EXadL_ZNS_25vec_dot_q3_K_q8_1_mul_matEPSB_PKS5_SD_SD_SD_SF_SC_SC_SC_EEEEvSA_SA_PfiiiiiE9tile_y_ds has been demoted
// _ZZN34_INTERNAL_c8396950_4_k_cu_1fba617b19allocate_tiles_q4_KILi128EEEvPPiPP7__half2S2_S2_E9tile_x_ql has been demoted
// _ZZN34_INTERNAL_c8396950_4_k_cu_1fba617b19allocate_tiles_q4_KILi128EEEvPPiPP7__half2S2_S2_E9tile_x_dm has been demoted
// _ZZN34_INTERNAL_c8396950_4_k_cu_1fba617b19allocate_tiles_q4_KILi128EEEvPPiPP7__half2S2_S2_E9tile_x_sc has been demoted
// _ZZN34_INTERNAL_c8396950_4_k_cu_1fba617b9mul_mat_qILi256ELi2ELi32ELb1E10block_q4_KLi64ELi128ELi4EXadL_ZNS_19allocate_tiles_q4_KILi128EEEvPPiPP7__half2S4_S4_EEXadL_ZNS_15load_tiles_q4_KILi128ELi4ELb1EEEvPKvS3_S6_S3_S3_RKiSC_SC_SC_EELi8EXadL_ZNS_25vec_dot_q4_K_q8_1_mul_matEPSB_PKS5_SD_SD_SD_SF_SC_SC_SC_EEEEvSA_SA_PfiiiiiE9tile_y_qs has been demoted
// _ZZN34_INTERNAL_c8396950_4_k_cu_1fba617b9mul_mat_qILi256ELi2ELi32ELb1E10block_q4_KLi64ELi128ELi4EXadL_ZNS_19allocate_tiles_q4_KILi128EEEvPPiPP7__half2S4_S4_EEXadL_ZNS_15load_tiles_q4_KILi128ELi4ELb1EEEvPKvS3_S6_S3_S3_RKiSC_SC_SC_EELi8EXadL_ZNS_25vec_dot_q4_K_q8_1_mul_matEPSB_PKS5_SD_SD_SD_SF_SC_SC_SC_EEEEvSA_SA_PfiiiiiE9tile_y_ds has been demoted
// _ZZN34_INTERNAL_c8396950_4_k_cu_1fba617b19allocate_tiles_q5_KILi128EEEvPPiPP7__half2S2_S2_E9tile_x_ql has been demoted
// _ZZN34_INTERNAL_c8396950_4_k_cu_1fba617b19allocate_tiles_q5_KILi128EEEvPPiPP7__half2S2_S2_E9tile_x_dm has been demoted
// _ZZN34_INTERNAL_c8396950_4_k_cu_1fba617b19allocate_tiles_q5_KILi128EEEvPPiPP7__half2S2_S2_E9tile_x_sc has been demoted
// _ZZN34_INTERNAL_c8396950_4_k_cu_1fba617b9mul_mat_qILi256ELi2ELi32ELb1E10block_q5_KLi64ELi128ELi4EXadL_ZNS_19allocate_tiles_q5_KILi128EEEvPPiPP7__half2S4_S4_EEXadL_ZNS_15load_tiles_q5_KILi128ELi4ELb1EEEvPKvS3_S6_S3_S3_RKiSC_SC_SC_EELi8EXadL_ZNS_25vec_dot_q5_K_q8_1_mul_matEPSB_PKS5_SD_SD_SD_SF_SC_SC_SC_EEEEvSA_SA_PfiiiiiE9tile_y_qs has been demoted
// _ZZN34_INTERNAL_c8396950_4_k_cu_1fba617b9mul_mat_qILi256ELi2ELi32ELb1E10block_q5_KLi64ELi128ELi4EXadL_ZNS_19allocate_tiles_q5_KILi128EEEvPPiPP7__half2S4_S4_EEXadL_ZNS_15load_tiles_q5_KILi128ELi4ELb1EEEvPKvS3_S6_S3_S3_RKiSC_SC_SC_EELi8EXadL_ZNS_25vec_dot_q5_K_q8_1_mul_matEPSB_PKS5_SD_SD_SD_SF_SC_SC_SC_EEEEvSA_SA_PfiiiiiE9tile_y_ds has been demoted
// _ZZN34_INTERNAL_c8396950_4_k_cu_1fba617b19allocate_tiles_q6_KILi64EEEvPPiPP7__half2S2_S2_E9tile_x_ql has been demoted
// _ZZN34_INTERNAL_c8396950_4_k_cu_1fba617b19allocate_tiles_q6_KILi64EEEvPPiPP7__half2S2_S2_E9tile_x_dm has been demoted
// _ZZN34_INTERNAL_c8396950_4_k_cu_1fba617b19allocate_tiles_q6_KILi64EEEvPPiPP7__half2S2_S2_E9tile_x_sc has been demoted
// _ZZN34_INTERNAL_c8396950_4_k_cu_1fba617b9mul_mat_qILi256ELi2ELi32ELb0E10block_q6_KLi64ELi64ELi4EXadL_ZNS_19allocate_tiles_q6_KILi64EEEvPPiPP7__half2S4_S4_EEXadL_ZNS_15load_tiles_q6_KILi64ELi4ELb1EEEvPKvS3_S6_S3_S3_RKiSC_SC_SC_EELi8EXadL_ZNS_25vec_dot_q6_K_q8_1_mul_matEPSB_PKS5_SD_SD_SD_SF_SC_SC_SC_EEEEvSA_SA_PfiiiiiE9tile_y_qs has been demoted
// _ZZN34_INTERNAL_c8396950_4_k_cu_1fba617b9mul_mat_qILi256ELi2ELi32ELb0E10block_q6_KLi64ELi64ELi4EXadL_ZNS_19allocate_tiles_q6_KILi64EEEvPPiPP7__half2S4_S4_EEXadL_ZNS_15load_tiles_q6_KILi64ELi4ELb1EEEvPKvS3_S6_S3_S3_RKiSC_SC_SC_EELi8EXadL_ZNS_25vec_dot_q6_K_q8_1_mul_matEPSB_PKS5_SD_SD_SD_SF_SC_SC_SC_EEEEvSA_SA_PfiiiiiE9tile_y_ds has been demoted

.visible .entry dequantize_block_q2_K_f32(
	.param .u64 .ptr .align 1 dequantize_block_q2_K_f32_param_0,
	.param .u64 .ptr .align 1 dequantize_block_q2_K_f32_param_1
)
{
	.reg .b16 	%rs<29>;
	.reg .b32 	%r<14>;
	.reg .b32 	%f<31>;
	.reg .b64 	%rd<14>;

	ld.param.u64 	%rd1, [dequantize_block_q2_K_f32_param_0];
	ld.param.u64 	%rd2, [dequantize_block_q2_K_f32_param_1];
	cvta.to.global.u64 	%rd3, %rd2;
	cvta.to.global.u64 	%rd4, %rd1;
	mov.u32 	%r3, %ctaid.x;
	mov.u32 	%r4, %tid.x;
	shr.u32 	%r5, %r4, 5;
	and.b32  	%r6, %r4, 31;
	shl.b32 	%r7, %r5, 3;
	shr.u32 	%r8, %r6, 4;
	or.b32  	%r9, %r7, %r8;
	mul.wide.u32 	%rd5, %r3, 84;
	add.s64 	%rd6, %rd4, %rd5;
	add.s64 	%rd7, %rd6, 16;
	cvt.u64.u32 	%rd8, %r4;
	add.s64 	%rd9, %rd7, %rd8;
	ld.global.nc.u8 	%rs5, [%rd9];
	cvt.u16.u8 	%rs6, %rs5;
	shl.b32 	%r10, %r3, 8;
	shl.b32 	%r11, %r5, 7;
	add.s32 	%r12, %r10, %r11;
	ld.global.nc.u32 	%r1, [%rd6+80];
	// begin inline asm
	{.reg .f16 low,high;
 mov.b32 {low,high}, %r1;
 mov.b16 %rs1, low;}
	// end inline asm
	// begin inline asm
	{  cvt.f32.f16 %f1, %rs1;}

	// end inline asm
	// begin inline asm
	{.reg .f16 low,high;
 mov.b32 {low,high}, %r1;
 mov.b16 %rs3, high;}
	// end inline asm
	// begin inline asm
	{  cvt.f32.f16 %f2, %rs3;}

	// end inline asm
	cvt.u64.u32 	%rd10, %r9;
	add.s64 	%rd11, %rd10, %rd7;
	ld.global.nc.u8 	%rs7, [%rd11+-16];
	cvt.u16.u8 	%rs8, %rs7;
	and.b16  	%rs9, %rs8, 15;
	cvt.rn.f32.u16 	%f3, %rs9;
	mul.f32 	%f4, %f1, %f3;
	and.b16  	%rs10, %rs6, 3;
	cvt.rn.f32.u16 	%f5, %rs10;
	mul.f32 	%f6, %f4, %f5;
	shr.u16 	%rs11, %rs8, 4;
	cvt.rn.f32.u16 	%f7, %rs11;
	mul.f32 	%f8, %f2, %f7;
	sub.f32 	%f9, %f6, %f8;
	or.b32  	%r13, %r12, %r6;
	mul.wide.u32 	%rd12, %r13, 4;
	add.s64 	%rd13, %rd3, %rd12;
	st.global.f32 	[%rd13], %f9;
	ld.global.nc.u8 	%rs12, [%rd11+-14];
	cvt.u16.u8 	%rs13, %rs12;
	and.b16  	%rs14, %rs13, 15;
	cvt.rn.f32.u16 	%f10, %rs14;
	mul.f32 	%f11, %f1, %f10;
	shr.u16 	%rs15, %rs6, 2;
	and.b16  	%rs16, %rs15, 3;
	cvt.rn.f32.u16 	%f12, %rs16;
	mul.f32 	%f13, %f11, %f12;
	shr.u16 	%rs17, %rs13, 4;
	cvt.rn.f32.u16 	%f14, %rs17;
	mul.f32 	%f15, %f2, %f14;
	sub.f32 	%f16, %f13, %f15;
	st.global.f32 	[%rd13+128], %f16;
	ld.global.nc.u8 	%rs18, [%rd11+-12];
	cvt.u16.u8 	%rs19, %rs18;
	and.b16  	%rs20, %rs19, 15;
	cvt.rn.f32.u16 	%f17, %rs20;
	mul.f32 	%f18, %f1, %f17;
	shr.u16 	%rs21, %rs6, 4;
	and.b16  	%rs22, %rs21, 3;
	cvt.rn.f32.u16 	%f19, %rs22;
	mul.f32 	%f20, %f18, %f19;
	shr.u16 	%rs23, %rs19, 4;
	cvt.rn.f32.u16 	%f21, %rs23;
	mul.f32 	%f22, %f2, %f21;
	sub.f32 	%f23, %f20, %f22;
	st.global.f32 	[%rd13+256], %f23;
	ld.global.nc.u8 	%rs24, [%rd11+-10];
	cvt.u16.u8 	%rs25, %rs24;
	and.b16  	%rs26, %rs25, 15;
	cvt.rn.f32.u16 	%f24, %rs26;
	mul.f32 	%f25, %f1, %f24;
	shr.u16 	%rs27, %rs6, 6;
	cvt.rn.f32.u16 	%f26, %rs27;
	mul.f32 	%f27, %f25, %f26;
	shr.u16 	%rs28, %rs25, 4;
	cvt.rn.f32.u16 	%f28, %rs28;
	mul.f32 	%f29, %f2, %f28;
	sub.f32 	%f30, %f27, %f29;
	st.global.f32 	[%rd13+384], %f30;
	ret;

}
	// .globl	dequantize_block_q2_K_f16
.visible .entry dequantize_block_q2_K_f16(
	.param .u64 .ptr .align 1 dequantize_block_q2_K_f16_param_0,
	.param .u64 .ptr .align 1 dequantize_block_q2_K_f16_param_1
)
{
	.reg .b16 	%rs<33>;
	.reg .b32 	%r<14>;
	.reg .b32 	%f<31>;
	.reg .b64 	%rd<14>;

	ld.param.u64 	%rd1, [dequantize_block_q2_K_f16_param_0];
	ld.param.u64 	%rd2, [dequantize_block_q2_K_f16_param_1];
	cvta.to.global.u64 	%rd3, %rd2;
	cvta.to.global.u64 	%rd4, %rd1;
	mov.u32 	%r3, %ctaid.x;
	mov.u32 	%r4, %tid.x;
	shr.u32 	%r5, %r4, 5;
	and.b32  	%r6, %r4, 31;
	shl.b32 	%r7, %r5, 3;
	shr.u32 	%r8, %r6, 4;
	or.b32  	%r9, %r7, %r8;
	mul.wide.u32 	%rd5, %r3, 84;
	add.s64 	%rd6, %rd4, %rd5;
	add.s64 	%rd7, %rd6, 16;
	cvt.u64.u32 	%rd8, %r4;
	add.s64 	%rd9, %rd7, %rd8;
	ld.global.nc.u8 	%rs9, [%rd9];
	cvt.u16.u8 	%rs10, %rs9;
	shl.b32 	%r10, %r3, 8;
	shl.b32 	%r11, %r5, 7;
	add.s32 	%r12, %r10, %r11;
	ld.global.nc.u32 	%r1, [%rd6+80];
	// begin inline asm
	{.reg .f16 low,high;
 mov.b32 {low,high}, %r1;
 mov.b16 %rs1, low;}
	// end inline asm
	// begin inline asm
	{  cvt.f32.f16 %f1, %rs1;}

	// end inline asm
	// begin inline asm
	{.reg .f16 low,high;
 mov.b32 {low,high}, %r1;
 mov.b16 %rs3, high;}
	// end inline asm
	// begin inline asm
	{  cvt.f32.f16 %f2, %rs3;}

	// end inline asm
	or.b32  	%r13, %r12, %r6;
	mul.wide.u32 	%rd10, %r13, 2;
	add.s64 	%rd11, %rd3, %rd10;
	cvt.u64.u32 	%rd12, %r9;
	add.s64 	%rd13, %rd12, %rd7;
	ld.global.nc.u8 	%rs11, [%rd13+-16];
	cvt.u16.u8 	%rs12, %rs11;
	and.b16  	%rs13, %rs12, 15;
	cvt.rn.f32.u16 	%f7, %rs13;
	mul.f32 	%f8, %f1, %f7;
	and.b16  	%rs14, %rs10, 3;
	cvt.rn.f32.u16 	%f9, %rs14;
	mul.f32 	%f10, %f8, %f9;
	shr.u16 	%rs15, %rs12, 4;
	cvt.rn.f32.u16 	%f11, %rs15;
	mul.f32 	%f12, %f2, %f11;
	sub.f32 	%f3, %f10, %f12;
	// begin inline asm
	{  cvt.rn.f16.f32 %rs5, %f3;}

	// end inline asm
	st.global.u16 	[%rd11], %rs5;
	ld.global.nc.u8 	%rs16, [%rd13+-14];
	cvt.u16.u8 	%rs17, %rs16;
	and.b16  	%rs18, %rs17, 15;
	cvt.rn.f32.u16 	%f13, %rs18;
	mul.f32 	%f14, %f1, %f13;
	shr.u16 	%rs19, %rs10, 2;
	and.b16  	%rs20, %rs19, 3;
	cvt.rn.f32.u16 	%f15, %rs20;
	mul.f32 	%f16, %f14, %f15;
	shr.u16 	%rs21, %rs17, 4;
	cvt.rn.f32.u16 	%f17, %rs21;
	mul.f32 	%f18, %f2, %f17;
	sub.f32 	%f4, %f16, %f18;
	// begin inline asm
	{  cvt.rn.f16.f32 %rs6, %f4;}

	// end inline asm
	st.global.u16 	[%rd11+64], %rs6;
	ld.global.nc.u8 	%rs22, [%rd13+-12];
	cvt.u16.u8 	%rs23, %rs22;
	and.b16  	%rs24, %rs23, 15;
	cvt.rn.f32.u16 	%f19, %rs24;
	mul.f32 	%f20, %f1, %f19;
	shr.u16 	%rs25, %rs10, 4;
	and.b16  	%rs26, %rs25, 3;
	cvt.rn.f32.u16 	%f21, %rs26;
	mul.f32 	%f22, %f20, %f21;
	shr.u16 	%rs27, %rs23, 4;
	cvt.rn.f32.u16 	%f23, %rs27;
	mul.f32 	%f24, %f2, %f23;
	sub.f32 	%f5, %f22, %f24;
	// begin inline asm
	{  cvt.rn.f16.f32 %rs7, %f5;}

	// end inline asm
	st.global.u16 	[%rd11+128], %rs7;
	ld.global.nc.u8 	%rs28, [%rd13+-10];
	cvt.u16.u8 	%rs29, %rs28;
	and.b16  	%rs30, %rs29, 15;
	cvt.rn.f32.u16 	%f25, %rs30;
	mul.f32 	%f26, %f1, %f25;
	shr.u16 	%rs31, %rs10, 6;
	cvt.rn.f32.u16 	%f27, %rs31;
	mul.f32 	%f28, %f26, %f27;
	shr.u16 	%rs32, %rs29, 4;
	cvt.rn.f32.u16 	%f29, %rs32;
	mul.f32 	%f30, %f2, %f29;
	sub.f32 	%f6, %f28, %f30;
	// begin inline asm
	{  cvt.rn.f16.f32 %rs8, %f6;}

	// end inline asm
	st.global.u16 	[%rd11+192], %rs8;
	ret;

}
	// .globl	dequantize_block_q3_K_f32
.visible .entry dequantize_block_q3_K_f32(
	.param .u64 .ptr .align 1 dequantize_block_q3_K_f32_param_0,
	.param .u64 .ptr .align 1 dequantize_block_q3_K_f32_param_1
)
{
	.reg .pred 	%p<8>;
	.reg .b16 	%rs<44>;
	.reg .b32 	%r<57>;
	.reg .b32 	%f<12>;
	.reg .b64 	%rd<30>;

	ld.param.u64 	%rd3, [dequantize_block_q3_K_f32_param_0];
	ld.param.u64 	%rd2, [dequantize_block_q3_K_f32_param_1];
	cvta.to.global.u64 	%rd4, %rd3;
	mov.u32 	%r1, %ctaid.x;
	mov.u32 	%r2, %tid.x;
	shr.u32 	%r9, %r2, 2;
	shr.u32 	%r3, %r2, 3;
	and.b32  	%r10, %r9, 1;
	shl.b32 	%r11, %r2, 2;
	and.b32  	%r4, %r11, 16;
	shr.u32 	%r5, %r2, 5;
	shl.b32 	%r12, %r5, 2;
	sub.s32 	%r6, %r3, %r12;
	shl.b32 	%r13, %r5, 3;
	shl.b32 	%r7, %r6, 1;
	or.b32  	%r14, %r10, %r13;
	add.s32 	%r8, %r14, %r7;
	setp.gt.s32 	%p1, %r8, 3;
	mul.wide.u32 	%rd5, %r1, 110;
	add.s64 	%rd6, %rd4, %rd5;
	add.s64 	%rd1, %rd6, 96;
	@%p1 bra 	$L__BB2_2;
	cvt.s64.s32 	%rd17, %r8;
	add.s64 	%rd18, %rd1, %rd17;
	ld.global.nc.u8 	%rs26, [%rd18];
	cvt.u16.u8 	%rs27, %rs26;
	and.b16  	%rs28, %rs27, 15;
	ld.global.nc.u8 	%rs29, [%rd18+8];
	cvt.u16.u8 	%rs30, %rs29;
	shl.b16 	%rs31, %rs30, 4;
	and.b16  	%rs32, %rs31, 48;
	or.b16  	%rs43, %rs32, %rs28;
	bra.uni 	$L__BB2_7;
$L__BB2_2:
	setp.gt.u32 	%p2, %r8, 7;
	@%p2 bra 	$L__BB2_4;
	cvt.u64.u32 	%rd15, %r8;
	add.s64 	%rd16, %rd1, %rd15;
	ld.global.nc.u8 	%rs19, [%rd16];
	cvt.u16.u8 	%rs20, %rs19;
	and.b16  	%rs21, %rs20, 15;
	ld.global.nc.u8 	%rs22, [%rd16+4];
	cvt.u16.u8 	%rs23, %rs22;
	shl.b16 	%rs24, %rs23, 2;
	and.b16  	%rs25, %rs24, 48;
	or.b16  	%rs43, %rs25, %rs21;
	bra.uni 	$L__BB2_7;
$L__BB2_4:
	setp.gt.u32 	%p3, %r8, 11;
	@%p3 bra 	$L__BB2_6;
	add.s32 	%r17, %r8, -8;
	cvt.u64.u32 	%rd11, %r17;
	add.s64 	%rd12, %rd1, %rd11;
	ld.global.nc.u8 	%rs13, [%rd12];
	cvt.u16.u8 	%rs14, %rs13;
	shr.u16 	%rs15, %rs14, 4;
	cvt.u64.u32 	%rd13, %r8;
	add.s64 	%rd14, %rd1, %rd13;
	ld.global.nc.u8 	%rs16, [%rd14];
	cvt.u16.u8 	%rs17, %rs16;
	and.b16  	%rs18, %rs17, 48;
	or.b16  	%rs43, %rs18, %rs15;
	bra.uni 	$L__BB2_7;
$L__BB2_6:
	add.s32 	%r15, %r8, -8;
	cvt.u64.u32 	%rd7, %r15;
	add.s64 	%rd8, %rd1, %rd7;
	ld.global.nc.u8 	%rs6, [%rd8];
	cvt.u16.u8 	%rs7, %rs6;
	shr.u16 	%rs8, %rs7, 4;
	add.s32 	%r16, %r8, -4;
	cvt.u64.u32 	%rd9, %r16;
	add.s64 	%rd10, %rd1, %rd9;
	ld.global.nc.u8 	%rs9, [%rd10];
	cvt.u16.u8 	%rs10, %rs9;
	shr.u16 	%rs11, %rs10, 2;
	and.b16  	%rs12, %rs11, 48;
	or.b16  	%rs43, %rs12, %rs8;
$L__BB2_7:
	and.b32  	%r19, %r11, 12;
	add.s32 	%r20, %r4, %r19;
	mov.b32 	%r21, 1;
	shl.b32 	%r22, %r21, %r3;
	cvta.to.global.u64 	%rd19, %rd2;
	ld.global.nc.u16 	%rs33, [%rd1+12];
	// begin inline asm
	{  cvt.f32.f16 %f1, %rs33;}

	// end inline asm
	add.s16 	%rs34, %rs43, -32;
	cvt.rn.f32.s16 	%f2, %rs34;
	mul.f32 	%f3, %f1, %f2;
	shl.b32 	%r23, %r1, 8;
	shl.b32 	%r24, %r5, 7;
	add.s32 	%r25, %r23, %r24;
	cvt.u64.u32 	%rd20, %r25;
	shl.b32 	%r26, %r6, 5;
	cvt.s64.s32 	%rd21, %r26;
	add.s64 	%rd22, %rd21, %rd20;
	and.b32  	%r27, %r2, 992;
	add.s32 	%r28, %r20, %r27;
	cvt.u64.u32 	%rd23, %r28;
	add.s64 	%rd24, %rd1, %rd23;
	ld.global.nc.u8 	%rs35, [%rd24+-64];
	cvt.u32.u8 	%r29, %rs35;
	shr.u32 	%r30, %r29, %r7;
	and.b32  	%r31, %r30, 3;
	cvt.u64.u32 	%rd25, %r20;
	add.s64 	%rd26, %rd25, %rd1;
	ld.global.nc.u8 	%rs36, [%rd26+-96];
	cvt.u32.u8 	%r32, %rs36;
	and.b32  	%r33, %r22, %r32;
	setp.eq.s32 	%p4, %r33, 0;
	selp.b32 	%r34, -4, 0, %p4;
	or.b32  	%r35, %r34, %r31;
	cvt.rn.f32.s32 	%f4, %r35;
	mul.f32 	%f5, %f3, %f4;
	add.s64 	%rd27, %rd22, %rd25;
	shl.b64 	%rd28, %rd27, 2;
	add.s64 	%rd29, %rd19, %rd28;
	st.global.f32 	[%rd29], %f5;
	ld.global.nc.u8 	%rs37, [%rd24+-63];
	cvt.u32.u8 	%r36, %rs37;
	shr.u32 	%r37, %r36, %r7;
	and.b32  	%r38, %r37, 3;
	ld.global.nc.u8 	%rs38, [%rd26+-95];
	cvt.u32.u8 	%r39, %rs38;
	and.b32  	%r40, %r22, %r39;
	setp.eq.s32 	%p5, %r40, 0;
	selp.b32 	%r41, -4, 0, %p5;
	or.b32  	%r42, %r41, %r38;
	cvt.rn.f32.s32 	%f6, %r42;
	mul.f32 	%f7, %f3, %f6;
	st.global.f32 	[%rd29+4], %f7;
	ld.global.nc.u8 	%rs39, [%rd24+-62];
	cvt.u32.u8 	%r43, %rs39;
	shr.u32 	%r44, %r43, %r7;
	and.b32  	%r45, %r44, 3;
	ld.global.nc.u8 	%rs40, [%rd26+-94];
	cvt.u32.u8 	%r46, %rs40;
	and.b32  	%r47, %r22, %r46;
	setp.eq.s32 	%p6, %r47, 0;
	selp.b32 	%r48, -4, 0, %p6;
	or.b32  	%r49, %r48, %r45;
	cvt.rn.f32.s32 	%f8, %r49;
	mul.f32 	%f9, %f3, %f8;
	st.global.f32 	[%rd29+8], %f9;
	ld.global.nc.u8 	%rs41, [%rd24+-61];
	cvt.u32.u8 	%r50, %rs41;
	shr.u32 	%r51, %r50, %r7;
	and.b32  	%r52, %r51, 3;
	ld.global.nc.u8 	%rs42, [%rd26+-93];
	cvt.u32.u8 	%r53, %rs42;
	and.b32  	%r54, %r22, %r53;
	setp.eq.s32 	%p7, %r54, 0;
	selp.b32 	%r55, -4, 0, %p7;
	or.b32  	%r56, %r55, %r52;
	cvt.rn.f32.s32 	%f10, %r56;
	mul.f32 	%f11, %f3, %f10;
	st.global.f32 	[%rd29+12], %f11;
	ret;

}
	// .globl	dequantize_block_q3_K_f16
.visible .entry dequantize_block_q3_K_f16(
	.param .u64 .ptr .align 1 dequantize_block_q3_K_f16_param_0,
	.param .u64 .ptr .align 1 dequantize_block_q3_K_f16_param_1
)
{
	.reg .pred 	%p<8>;
	.reg .b16 	%rs<48>;
	.reg .b32 	%r<57>;
	.reg .b32 	%f<12>;
	.reg .b64 	%rd<30>;

	ld.param.u64 	%rd3, [dequantize_block_q3_K_f16_param_0];
	ld.param.u64 	%rd2, [dequantize_block_q3_K_f16_param_1];
	cvta.to.global.u64 	%rd4, %rd3;
	mov.u32 	%r1, %ctaid.x;
	mov.u32 	%r2, %tid.x;
	shr.u32 	%r9, %r2, 2;
	shr.u32 	%r3, %r2, 3;
	and.b32  	%r10, %r9, 1;
	shl.b32 	%r11, %r2, 2;
	and.b32  	%r4, %r11, 16;
	shr.u32 	%r5, %r2, 5;
	shl.b32 	%r12, %r5, 2;
	sub.s32 	%r6, %r3, %r12;
	shl.b32 	%r13, %r5, 3;
	shl.b32 	%r7, %r6, 1;
	or.b32  	%r14, %r10, %r13;
	add.s32 	%r8, %r14, %r7;
	setp.gt.s32 	%p1, %r8, 3;
	mul.wide.u32 	%rd5, %r1, 110;
	add.s64 	%rd6, %rd4, %rd5;
	add.s64 	%rd1, %rd6, 96;
	@%p1 bra 	$L__BB3_2;
	cvt.s64.s32 	%rd17, %r8;
	add.s64 	%rd18, %rd1, %rd17;
	ld.global.nc.u8 	%rs26, [%rd18];
	cvt.u16.u8 	%rs27, %rs26;
	and.b16  	%rs28, %rs27, 15;
	ld.global.nc.u8 	%rs29, [%rd18+8];
	cvt.u16.u8 	%rs30, %rs29;
	shl.b16 	%rs31, %rs30, 4;
	and.b16  	%rs32, %rs31, 48;
	or.b16  	%rs47, %rs32, %rs28;
	bra.uni 	$L__BB3_7;
$L__BB3_2:
	setp.gt.u32 	%p2, %r8, 7;
	@%p2 bra 	$L__BB3_4;
	cvt.u64.u32 	%rd15, %r8;
	add.s64 	%rd16, %rd1, %rd15;
	ld.global.nc.u8 	%rs19, [%rd16];
	cvt.u16.u8 	%rs20, %rs19;
	and.b16  	%rs21, %rs20, 15;
	ld.global.nc.u8 	%rs22, [%rd16+4];
	cvt.u16.u8 	%rs23, %rs22;
	shl.b16 	%rs24, %rs23, 2;
	and.b16  	%rs25, %rs24, 48;
	or.b16  	%rs47, %rs25, %rs21;
	bra.uni 	$L__BB3_7;
$L__BB3_4:
	setp.gt.u32 	%p3, %r8, 11;
	@%p3 bra 	$L__BB3_6;
	add.s32 	%r17, %r8, -8;
	cvt.u64.u32 	%rd11, %r17;
	add.s64 	%rd12, %rd1, %rd11;
	ld.global.nc.u8 	%rs13, [%rd12];
	cvt.u16.u8 	%rs14, %rs13;
	shr.u16 	%rs15, %rs14, 4;
	cvt.u64.u32 	%rd13, %r8;
	add.s64 	%rd14, %rd1, %rd13;
	ld.global.nc.u8 	%rs16, [%rd14];
	cvt.u16.u8 	%rs17, %rs16;
	and.b16  	%rs18, %rs17, 48;
	or.b16  	%rs47, %rs18, %rs15;
	bra.uni 	$L__BB3_7;
$L__BB3_6:
	add.s32 	%r15, %r8, -8;
	cvt.u64.u32 	%rd7, %r15;
	add.s64 	%rd8, %rd1, %rd7;
	ld.global.nc.u8 	%rs6, [%rd8];
	cvt.u16.u8 	%rs7, %rs6;
	shr.u16 	%rs8, %rs7, 4;
	add.s32 	%r16, %r8, -4;
	cvt.u64.u32 	%rd9, %r16;
	add.s64 	%rd10, %rd1, %rd9;
	ld.global.nc.u8 	%rs9, [%rd10];
	cvt.u16.u8 	%rs10, %rs9;
	shr.u16 	%rs11, %rs10, 2;
	and.b16  	%rs12, %rs11, 48;
	or.b16  	%rs47, %rs12, %rs8;
$L__BB3_7:
	and.b32  	%r19, %r11, 12;
	add.s32 	%r20, %r4, %r19;
	mov.b32 	%r21, 1;
	shl.b32 	%r22, %r21, %r3;
	cvta.to.global.u64 	%rd19, %rd2;
	ld.global.nc.u16 	%rs33, [%rd1+12];
	// begin inline asm
	{  cvt.f32.f16 %f1, %rs33;}

	// end inline asm
	add.s16 	%rs38, %rs47, -32;
	cvt.rn.f32.s16 	%f6, %rs38;
	mul.f32 	%f7, %f1, %f6;
	shl.b32 	%r23, %r1, 8;
	shl.b32 	%r24, %r5, 7;
	add.s32 	%r25, %r23, %r24;
	cvt.u64.u32 	%rd20, %r25;
	shl.b32 	%r26, %r6, 5;
	cvt.s64.s32 	%rd21, %r26;
	add.s64 	%rd22, %rd21, %rd20;
	and.b32  	%r27, %r2, 992;
	add.s32 	%r28, %r20, %r27;
	cvt.u64.u32 	%rd23, %r28;
	add.s64 	%rd24, %rd1, %rd23;
	cvt.u64.u32 	%rd25, %r20;
	add.s64 	%rd26, %rd22, %rd25;
	shl.b64 	%rd27, %rd26, 1;
	add.s64 	%rd28, %rd19, %rd27;
	ld.global.nc.u8 	%rs39, [%rd24+-64];
	cvt.u32.u8 	%r29, %rs39;
	shr.u32 	%r30, %r29, %r7;
	and.b32  	%r31, %r30, 3;
	add.s64 	%rd29, %rd25, %rd1;
	ld.global.nc.u8 	%rs40, [%rd29+-96];
	cvt.u32.u8 	%r32, %rs40;
	and.b32  	%r33, %r22, %r32;
	setp.eq.s32 	%p4, %r33, 0;
	selp.b32 	%r34, -4, 0, %p4;
	or.b32  	%r35, %r34, %r31;
	cvt.rn.f32.s32 	%f8, %r35;
	mul.f32 	%f2, %f7, %f8;
	// begin inline asm
	{  cvt.rn.f16.f32 %rs34, %f2;}

	// end inline asm
	st.global.u16 	[%rd28], %rs34;
	ld.global.nc.u8 	%rs41, [%rd24+-63];
	cvt.u32.u8 	%r36, %rs41;
	shr.u32 	%r37, %r36, %r7;
	and.b32  	%r38, %r37, 3;
	ld.global.nc.u8 	%rs42, [%rd29+-95];
	cvt.u32.u8 	%r39, %rs42;
	and.b32  	%r40, %r22, %r39;
	setp.eq.s32 	%p5, %r40, 0;
	selp.b32 	%r41, -4, 0, %p5;
	or.b32  	%r42, %r41, %r38;
	cvt.rn.f32.s32 	%f9, %r42;
	mul.f32 	%f3, %f7, %f9;
	// begin inline asm
	{  cvt.rn.f16.f32 %rs35, %f3;}

	// end inline asm
	st.global.u16 	[%rd28+2], %rs35;
	ld.global.nc.u8 	%rs43, [%rd24+-62];
	cvt.u32.u8 	%r43, %rs43;
	shr.u32 	%r44, %r43, %r7;
	and.b32  	%r45, %r44, 3;
	ld.global.nc.u8 	%rs44, [%rd29+-94];
	cvt.u32.u8 	%r46, %rs44;
	and.b32  	%r47, %r22, %r46;
	setp.eq.s32 	%p6, %r47, 0;
	selp.b32 	%r48, -4, 0, %p6;
	or.b32  	%r49, %r48, %r45;
	cvt.rn.f32.s32 	%f10, %r49;
	mul.f32 	%f4, %f7, %f10;
	// begin inline asm
	{  cvt.rn.f16.f32 %rs36, %f4;}

	// end inline asm
	st.global.u16 	[%rd28+4], %rs36;
	ld.global.nc.u8 	%rs45, [%rd24+-61];
	cvt.u32.u8 	%r50, %rs45;
	shr.u32 	%r51, %r50, %r7;
	and.b32  	%r52, %r51, 3;
	ld.global.nc.u8 	%rs46, [%rd29+-93];
	cvt.u32.u8 	%r53, %rs46;
	and.b32  	%r54, %r22, %r53;
	setp.eq.s32 	%p7, %r54, 0;
	selp.b32 	%r55, -4, 0, %p7;
	or.b32  	%r56, %r55, %r52;
	cvt.rn.f32.s32 	%f11, %r56;
	mul.f32 	%f5, %f7, %f11;
	// begin inline asm
	{  cvt.rn.f16.f32 %rs37, %f5;}

	// end inline asm
	st.global.u16 	[%rd28+6], %rs37;
	ret;

}
	// .globl	dequantize_block_q4_K_f32
.visible .entry dequantize_block_q4_K_f32(
	.param .u64 .ptr .align 1 dequantize_block_q4_K_f32_param_0,
	.param .u64 .ptr .align 1 dequantize_block_q4_K_f32_param_1
)
{
	.reg .pred 	%p<3>;
	.reg .b16 	%rs<69>;
	.reg .b32 	%r<15>;
	.reg .b32 	%f<37>;
	.reg .b64 	%rd<14>;

	ld.param.u64 	%rd4, [dequantize_block_q4_K_f32_param_0];
	ld.param.u64 	%rd5, [dequantize_block_q4_K_f32_param_1];
	cvta.to.global.u64 	%rd6, %rd5;
	cvta.to.global.u64 	%rd7, %rd4;
	mov.u32 	%r4, %ctaid.x;
	mov.u32 	%r1, %tid.x;
	shr.u32 	%r5, %r1, 3;
	shl.b32 	%r6, %r5, 1;
	shl.b32 	%r7, %r4, 8;
	shl.b32 	%r8, %r5, 6;
	add.s32 	%r9, %r8, %r7;
	shl.b32 	%r10, %r1, 2;
	and.b32  	%r11, %r10, 28;
	or.b32  	%r12, %r9, %r11;
	mul.wide.u32 	%rd8, %r12, 4;
	add.s64 	%rd1, %rd6, %rd8;
	mul.wide.u32 	%rd9, %r4, 144;
	add.s64 	%rd2, %rd7, %rd9;
	ld.global.nc.u32 	%r2, [%rd2];
	// begin inline asm
	{.reg .f16 low,high;
 mov.b32 {low,high}, %r2;
 mov.b16 %rs13, low;}
	// end inline asm
	// begin inline asm
	{  cvt.f32.f16 %f5, %rs13;}

	// end inline asm
	// begin inline asm
	{.reg .f16 low,high;
 mov.b32 {low,high}, %r2;
 mov.b16 %rs15, high;}
	// end inline asm
	// begin inline asm
	{  cvt.f32.f16 %f6, %rs15;}

	// end inline asm
	cvt.u64.u32 	%rd10, %r6;
	add.s64 	%rd11, %rd2, %rd10;
	setp.gt.u32 	%p1, %r1, 15;
	add.s64 	%rd3, %rd11, 4;
	@%p1 bra 	$L__BB4_2;
	ld.global.nc.u8 	%rs29, [%rd3];
	cvt.u16.u8 	%rs30, %rs29;
	and.b16  	%rs65, %rs30, 63;
	ld.global.nc.u8 	%rs31, [%rd3+4];
	cvt.u16.u8 	%rs32, %rs31;
	and.b16  	%rs66, %rs32, 63;
	bra.uni 	$L__BB4_3;
$L__BB4_2:
	ld.global.nc.u8 	%rs17, [%rd3+4];
	cvt.u16.u8 	%rs18, %rs17;
	and.b16  	%rs19, %rs18, 15;
	ld.global.nc.u8 	%rs20, [%rd3+-4];
	cvt.u16.u8 	%rs21, %rs20;
	shr.u16 	%rs22, %rs21, 2;
	and.b16  	%rs23, %rs22, 48;
	or.b16  	%rs65, %rs23, %rs19;
	shr.u16 	%rs24, %rs18, 4;
	ld.global.nc.u8 	%rs25, [%rd3];
	cvt.u16.u8 	%rs26, %rs25;
	shr.u16 	%rs27, %rs26, 2;
	and.b16  	%rs28, %rs27, 48;
	or.b16  	%rs66, %rs28, %rs24;
$L__BB4_3:
	setp.gt.u32 	%p2, %r1, 15;
	cvt.rn.f32.u16 	%f7, %rs65;
	mul.f32 	%f3, %f5, %f7;
	cvt.rn.f32.u16 	%f4, %rs66;
	@%p2 bra 	$L__BB4_5;
	ld.global.nc.u8 	%rs45, [%rd3+1];
	cvt.u16.u8 	%rs46, %rs45;
	and.b16  	%rs67, %rs46, 63;
	ld.global.nc.u8 	%rs47, [%rd3+5];
	cvt.u16.u8 	%rs48, %rs47;
	and.b16  	%rs68, %rs48, 63;
	bra.uni 	$L__BB4_6;
$L__BB4_5:
	ld.global.nc.u8 	%rs33, [%rd3+5];
	cvt.u16.u8 	%rs34, %rs33;
	and.b16  	%rs35, %rs34, 15;
	ld.global.nc.u8 	%rs36, [%rd3+-3];
	cvt.u16.u8 	%rs37, %rs36;
	shr.u16 	%rs38, %rs37, 2;
	and.b16  	%rs39, %rs38, 48;
	or.b16  	%rs67, %rs39, %rs35;
	shr.u16 	%rs40, %rs34, 4;
	ld.global.nc.u8 	%rs41, [%rd3+1];
	cvt.u16.u8 	%rs42, %rs41;
	shr.u16 	%rs43, %rs42, 2;
	and.b16  	%rs44, %rs43, 48;
	or.b16  	%rs68, %rs44, %rs40;
$L__BB4_6:
	mul.f32 	%f8, %f6, %f4;
	cvt.rn.f32.u16 	%f9, %rs67;
	mul.f32 	%f10, %f5, %f9;
	cvt.rn.f32.u16 	%f11, %rs68;
	mul.f32 	%f12, %f6, %f11;
	add.s32 	%r14, %r10, 16;
	cvt.u64.u32 	%rd12, %r14;
	add.s64 	%rd13, %rd2, %rd12;
	ld.global.nc.u8 	%rs49, [%rd13];
	cvt.u16.u8 	%rs50, %rs49;
	and.b16  	%rs51, %rs50, 15;
	cvt.rn.f32.u16 	%f13, %rs51;
	mul.f32 	%f14, %f3, %f13;
	sub.f32 	%f15, %f14, %f8;
	st.global.f32 	[%rd1], %f15;
	shr.u16 	%rs52, %rs50, 4;
	cvt.rn.f32.u16 	%f16, %rs52;
	mul.f32 	%f17, %f10, %f16;
	sub.f32 	%f18, %f17, %f12;
	st.global.f32 	[%rd1+128], %f18;
	ld.global.nc.u8 	%rs53, [%rd13+1];
	cvt.u16.u8 	%rs54, %rs53;
	and.b16  	%rs55, %rs54, 15;
	cvt.rn.f32.u16 	%f19, %rs55;
	mul.f32 	%f20, %f3, %f19;
	sub.f32 	%f21, %f20, %f8;
	st.global.f32 	[%rd1+4], %f21;
	shr.u16 	%rs56, %rs54, 4;
	cvt.rn.f32.u16 	%f22, %rs56;
	mul.f32 	%f23, %f10, %f22;
	sub.f32 	%f24, %f23, %f12;
	st.global.f32 	[%rd1+132], %f24;
	ld.global.nc.u8 	%rs57, [%rd13+2];
	cvt.u16.u8 	%rs58, %rs57;
	and.b16  	%rs59, %rs58, 15;
	cvt.rn.f32.u16 	%f25, %rs59;
	mul.f32 	%f26, %f3, %f25;
	sub.f32 	%f27, %f26, %f8;
	st.global.f32 	[%rd1+8], %f27;
	shr.u16 	%rs60, %rs58, 4;
	cvt.rn.f32.u16 	%f28, %rs60;
	mul.f32 	%f29, %f10, %f28;
	sub.f32 	%f30, %f29, %f12;
	st.global.f32 	[%rd1+136], %f30;
	ld.global.nc.u8 	%rs61, [%rd13+3];
	cvt.u16.u8 	%rs62, %rs61;
	and.b16  	%rs63, %rs62, 15;
	cvt.rn.f32.u16 	%f31, %rs63;
	mul.f32 	%f32, %f3, %f31;
	sub.f32 	%f33, %f32, %f8;
	st.global.f32 	[%rd1+12], %f33;
	shr.u16 	%rs64, %rs62, 4;
	cvt.rn.f32.u16 	%f34, %rs64;
	mul.f32 	%f35, %f10, %f34;
	sub.f32 	%f36, %f35, %f12;
	st.global.f32 	[%rd1+140], %f36;
	ret;

}
	// .globl	dequantize_block_q4_K_f16
.visible .entry dequantize_block_q4_K_f16(
	.param .u64 .ptr .align 1 dequantize_block_q4_K_f16_param_0,
	.param .u64 .ptr .align 1 dequantize_block_q4_K_f16_param_1
)
{
	.reg .pred 	%p<3>;
	.reg .b16 	%rs<77>;
	.reg .b32 	%r<15>;
	.reg .b32 	%f<37>;
	.reg .b64 	%rd<14>;

	ld.param.u64 	%rd4, [dequantize_block_q4_K_f16_param_0];
	ld.param.u64 	%rd5, [dequantize_block_q4_K_f16_param_1];
	cvta.to.global.u64 	%rd6, %rd5;
	cvta.to.global.u64 	%rd7, %rd4;
	mov.u32 	%r4, %ctaid.x;
	mov.u32 	%r1, %tid.x;
	shr.u32 	%r5, %r1, 3;
	shl.b32 	%r6, %r5, 1;
	shl.b32 	%r7, %r4, 8;
	shl.b32 	%r8, %r5, 6;
	add.s32 	%r9, %r8, %r7;
	shl.b32 	%r10, %r1, 2;
	and.b32  	%r11, %r10, 28;
	or.b32  	%r12, %r9, %r11;
	mul.wide.u32 	%rd8, %r12, 2;
	add.s64 	%rd1, %rd6, %rd8;
	mul.wide.u32 	%rd9, %r4, 144;
	add.s64 	%rd2, %rd7, %rd9;
	ld.global.nc.u32 	%r2, [%rd2];
	// begin inline asm
	{.reg .f16 low,high;
 mov.b32 {low,high}, %r2;
 mov.b16 %rs13, low;}
	// end inline asm
	// begin inline asm
	{  cvt.f32.f16 %f5, %rs13;}

	// end inline asm
	// begin inline asm
	{.reg .f16 low,high;
 mov.b32 {low,high}, %r2;
 mov.b16 %rs15, high;}
	// end inline asm
	// begin inline asm
	{  cvt.f32.f16 %f6, %rs15;}

	// end inline asm
	cvt.u64.u32 	%rd10, %r6;
	add.s64 	%rd11, %rd2, %rd10;
	setp.gt.u32 	%p1, %r1, 15;
	add.s64 	%rd3, %rd11, 4;
	@%p1 bra 	$L__BB5_2;
	ld.global.nc.u8 	%rs29, [%rd3];
	cvt.u16.u8 	%rs30, %rs29;
	and.b16  	%rs73, %rs30, 63;
	ld.global.nc.u8 	%rs31, [%rd3+4];
	cvt.u16.u8 	%rs32, %rs31;
	and.b16  	%rs74, %rs32, 63;
	bra.uni 	$L__BB5_3;
$L__BB5_2:
	ld.global.nc.u8 	%rs17, [%rd3+4];
	cvt.u16.u8 	%rs18, %rs17;
	and.b16  	%rs19, %rs18, 15;
	ld.global.nc.u8 	%rs20, [%rd3+-4];
	cvt.u16.u8 	%rs21, %rs20;
	shr.u16 	%rs22, %rs21, 2;
	and.b16  	%rs23, %rs22, 48;
	or.b16  	%rs73, %rs23, %rs19;
	shr.u16 	%rs24, %rs18, 4;
	ld.global.nc.u8 	%rs25, [%rd3];
	cvt.u16.u8 	%rs26, %rs25;
	shr.u16 	%rs27, %rs26, 2;
	and.b16  	%rs28, %rs27, 48;
	or.b16  	%rs74, %rs28, %rs24;
$L__BB5_3:
	setp.gt.u32 	%p2, %r1, 15;
	cvt.rn.f32.u16 	%f7, %rs73;
	mul.f32 	%f3, %f5, %f7;
	cvt.rn.f32.u16 	%f4, %rs74;
	@%p2 bra 	$L__BB5_5;
	ld.global.nc.u8 	%rs45, [%rd3+1];
	cvt.u16.u8 	%rs46, %rs45;
	and.b16  	%rs75, %rs46, 63;
	ld.global.nc.u8 	%rs47, [%rd3+5];
	cvt.u16.u8 	%rs48, %rs47;
	and.b16  	%rs76, %rs48, 63;
	bra.uni 	$L__BB5_6;
$L__BB5_5:
	ld.global.nc.u8 	%rs33, [%rd3+5];
	cvt.u16.u8 	%rs34, %rs33;
	and.b16  	%rs35, %rs34, 15;
	ld.global.nc.u8 	%rs36, [%rd3+-3];
	cvt.u16.u8 	%rs37, %rs36;
	shr.u16 	%rs38, %rs37, 2;
	and.b16  	%rs39, %rs38, 48;
	or.b16  	%rs75, %rs39, %rs35;
	shr.u16 	%rs40, %rs34, 4;
	ld.global.nc.u8 	%rs41, [%rd3+1];
	cvt.u16.u8 	%rs42, %rs41;
	shr.u16 	%rs43, %rs42, 2;
	and.b16  	%rs44, %rs43, 48;
	or.b16  	%rs76, %rs44, %rs40;
$L__BB5_6:
	mul.f32 	%f16, %f6, %f4;
	cvt.rn.f32.u16 	%f17, %rs75;
	mul.f32 	%f18, %f5, %f17;
	cvt.rn.f32.u16 	%f19, %rs76;
	mul.f32 	%f20, %f6, %f19;
	add.s32 	%r14, %r10, 16;
	cvt.u64.u32 	%rd12, %r14;
	add.s64 	%rd13, %rd2, %rd12;
	ld.global.nc.u8 	%rs57, [%rd13];
	cvt.u16.u8 	%rs58, %rs57;
	and.b16  	%rs59, %rs58, 15;
	cvt.rn.f32.u16 	%f21, %rs59;
	mul.f32 	%f22, %f3, %f21;
	sub.f32 	%f8, %f22, %f16;
	// begin inline asm
	{  cvt.rn.f16.f32 %rs49, %f8;}

	// end inline asm
	st.global.u16 	[%rd1], %rs49;
	shr.u16 	%rs60, %rs58, 4;
	cvt.rn.f32.u16 	%f23, %rs60;
	mul.f32 	%f24, %f18, %f23;
	sub.f32 	%f9, %f24, %f20;
	// begin inline asm
	{  cvt.rn.f16.f32 %rs50, %f9;}

	// end inline asm
	st.global.u16 	[%rd1+64], %rs50;
	ld.global.nc.u8 	%rs61, [%rd13+1];
	cvt.u16.u8 	%rs62, %rs61;
	and.b16  	%rs63, %rs62, 15;
	cvt.rn.f32.u16 	%f25, %rs63;
	mul.f32 	%f26, %f3, %f25;
	sub.f32 	%f10, %f26, %f16;
	// begin inline asm
	{  cvt.rn.f16.f32 %rs51, %f10;}

	// end inline asm
	st.global.u16 	[%rd1+2], %rs51;
	shr.u16 	%rs64, %rs62, 4;
	cvt.rn.f32.u16 	%f27, %rs64;
	mul.f32 	%f28, %f18, %f27;
	sub.f32 	%f11, %f28, %f20;
	// begin inline asm
	{  cvt.rn.f16.f32 %rs52, %f11;}

	// end inline asm
	st.global.u16 	[%rd1+66], %rs52;
	ld.global.nc.u8 	%rs65, [%rd13+2];
	cvt.u16.u8 	%rs66, %rs65;
	and.b16  	%rs67, %rs66, 15;
	cvt.rn.f32.u16 	%f29, %rs67;
	mul.f32 	%f30, %f3, %f29;
	sub.f32 	%f12, %f30, %f16;
	// begin inline asm
	{  cvt.rn.f16.f32 %rs53, %f12;}

	// end inline asm
	st.global.u16 	[%rd1+4], %rs53;
	shr.u16 	%rs68, %rs66, 4;
	cvt.rn.f32.u16 	%f31, %rs68;
	mul.f32 	%f32, %f18, %f31;
	sub.f32 	%f13, %f32, %f20;
	// begin inline asm
	{  cvt.rn.f16.f32 %rs54, %f13;}

	// end inline asm
	st.global.u16 	[%rd1+68], %rs54;
	ld.global.nc.u8 	%rs69, [%rd13+3];
	cvt.u16.u8 	%rs70, %rs69;
	and.b16  	%rs71, %rs70, 15;
	cvt.rn.f32.u16 	%f33, %rs71;
	mul.f32 	%f34, %f3, %f33;
	sub.f32 	%f14, %f34, %f16;
	// begin inline asm
	{  cvt.rn.f16.f32 %rs55, %f14;}

	// end inline asm
	st.global.u16 	[%rd1+6], %rs55;
	shr.u16 	%rs72, %rs70, 4;
	cvt.rn.f32.u16 	%f35, %rs72;
	mul.f32 	%f36, %f18, %f35;
	sub.f32 	%f15, %f36, %f20;
	// begin inline asm
	{  cvt.rn.f16.f32 %rs56, %f15;}

	// end inline asm
	st.global.u16 	[%rd1+70], %rs56;
	ret;

}
	// .globl	dequantize_block_q5_K_f32
.visible .entry dequantize_block_q5_K_f32(
	.param .u64 .ptr .align 1 dequantize_block_q5_K_f32_param_0,
	.param .u64 .ptr .align 1 dequantize_block_q5_K_f32_param_1
)
{
	.reg .pred 	%p<7>;
	.reg .b16 	%rs<63>;
	.reg .b32 	%r<37>;
	.reg .b32 	%f<25>;
	.reg .b64 	%rd<16>;

	ld.param.u64 	%rd4, [dequantize_block_q5_K_f32_param_0];
	ld.param.u64 	%rd5, [dequantize_block_q5_K_f32_param_1];
	cvta.to.global.u64 	%rd6, %rd5;
	cvta.to.global.u64 	%rd7, %rd4;
	mov.u32 	%r7, %ctaid.x;
	mov.u32 	%r1, %tid.x;
	shr.u32 	%r8, %r1, 4;
	shl.b32 	%r2, %r8, 1;
	shl.b32 	%r9, %r7, 8;
	shl.b32 	%r10, %r8, 6;
	add.s32 	%r11, %r10, %r9;
	shl.b32 	%r12, %r1, 1;
	and.b32  	%r3, %r12, 30;
	or.b32  	%r13, %r11, %r3;
	mul.wide.u32 	%rd8, %r13, 4;
	add.s64 	%rd1, %rd6, %rd8;
	mul.wide.u32 	%rd9, %r7, 176;
	add.s64 	%rd2, %rd7, %rd9;
	ld.global.nc.u32 	%r5, [%rd2];
	// begin inline asm
	{.reg .f16 low,high;
 mov.b32 {low,high}, %r5;
 mov.b16 %rs13, low;}
	// end inline asm
	// begin inline asm
	{  cvt.f32.f16 %f5, %rs13;}

	// end inline asm
	// begin inline asm
	{.reg .f16 low,high;
 mov.b32 {low,high}, %r5;
 mov.b16 %rs15, high;}
	// end inline asm
	// begin inline asm
	{  cvt.f32.f16 %f6, %rs15;}

	// end inline asm
	add.s32 	%r4, %r12, 48;
	cvt.u64.u32 	%rd10, %r2;
	add.s64 	%rd11, %rd2, %rd10;
	setp.gt.u32 	%p1, %r1, 31;
	add.s64 	%rd3, %rd11, 4;
	@%p1 bra 	$L__BB6_2;
	ld.global.nc.u8 	%rs29, [%rd3];
	cvt.u16.u8 	%rs30, %rs29;
	and.b16  	%rs59, %rs30, 63;
	ld.global.nc.u8 	%rs31, [%rd3+4];
	cvt.u16.u8 	%rs32, %rs31;
	and.b16  	%rs60, %rs32, 63;
	bra.uni 	$L__BB6_3;
$L__BB6_2:
	ld.global.nc.u8 	%rs17, [%rd3+4];
	cvt.u16.u8 	%rs18, %rs17;
	and.b16  	%rs19, %rs18, 15;
	ld.global.nc.u8 	%rs20, [%rd3+-4];
	cvt.u16.u8 	%rs21, %rs20;
	shr.u16 	%rs22, %rs21, 2;
	and.b16  	%rs23, %rs22, 48;
	or.b16  	%rs59, %rs23, %rs19;
	shr.u16 	%rs24, %rs18, 4;
	ld.global.nc.u8 	%rs25, [%rd3];
	cvt.u16.u8 	%rs26, %rs25;
	shr.u16 	%rs27, %rs26, 2;
	and.b16  	%rs28, %rs27, 48;
	or.b16  	%rs60, %rs28, %rs24;
$L__BB6_3:
	setp.gt.u32 	%p2, %r1, 31;
	cvt.rn.f32.u16 	%f7, %rs59;
	mul.f32 	%f3, %f5, %f7;
	cvt.rn.f32.u16 	%f4, %rs60;
	@%p2 bra 	$L__BB6_5;
	ld.global.nc.u8 	%rs45, [%rd3+1];
	cvt.u16.u8 	%rs46, %rs45;
	and.b16  	%rs61, %rs46, 63;
	ld.global.nc.u8 	%rs47, [%rd3+5];
	cvt.u16.u8 	%rs48, %rs47;
	and.b16  	%rs62, %rs48, 63;
	bra.uni 	$L__BB6_6;
$L__BB6_5:
	ld.global.nc.u8 	%rs33, [%rd3+5];
	cvt.u16.u8 	%rs34, %rs33;
	and.b16  	%rs35, %rs34, 15;
	ld.global.nc.u8 	%rs36, [%rd3+-3];
	cvt.u16.u8 	%rs37, %rs36;
	shr.u16 	%rs38, %rs37, 2;
	and.b16  	%rs39, %rs38, 48;
	or.b16  	%rs61, %rs39, %rs35;
	shr.u16 	%rs40, %rs34, 4;
	ld.global.nc.u8 	%rs41, [%rd3+1];
	cvt.u16.u8 	%rs42, %rs41;
	shr.u16 	%rs43, %rs42, 2;
	and.b16  	%rs44, %rs43, 48;
	or.b16  	%rs62, %rs44, %rs40;
$L__BB6_6:
	mul.f32 	%f8, %f6, %f4;
	cvt.u64.u32 	%rd12, %r4;
	add.s64 	%rd13, %rd2, %rd12;
	add.s32 	%r14, %r3, 16;
	cvt.u64.u32 	%rd14, %r14;
	add.s64 	%rd15, %rd2, %rd14;
	cvt.rn.f32.u16 	%f9, %rs61;
	mul.f32 	%f10, %f5, %f9;
	cvt.rn.f32.u16 	%f11, %rs62;
	mul.f32 	%f12, %f6, %f11;
	mov.b32 	%r15, 1;
	shl.b32 	%r16, %r15, %r2;
	ld.global.nc.u8 	%rs49, [%rd13];
	cvt.u16.u8 	%rs50, %rs49;
	and.b16  	%rs51, %rs50, 15;
	cvt.u32.u16 	%r17, %rs51;
	ld.global.nc.u8 	%rs52, [%rd15];
	cvt.u32.u8 	%r18, %rs52;
	and.b32  	%r19, %r16, %r18;
	setp.eq.s32 	%p3, %r19, 0;
	selp.b32 	%r20, 0, 16, %p3;
	or.b32  	%r21, %r20, %r17;
	cvt.rn.f32.u32 	%f13, %r21;
	mul.f32 	%f14, %f3, %f13;
	sub.f32 	%f15, %f14, %f8;
	st.global.f32 	[%rd1], %f15;
	ld.global.nc.u8 	%rs53, [%rd13+1];
	cvt.u16.u8 	%rs54, %rs53;
	and.b16  	%rs55, %rs54, 15;
	cvt.u32.u16 	%r22, %rs55;
	ld.global.nc.u8 	%rs56, [%rd15+1];
	cvt.u32.u8 	%r23, %rs56;
	and.b32  	%r24, %r16, %r23;
	setp.eq.s32 	%p4, %r24, 0;
	selp.b32 	%r25, 0, 16, %p4;
	or.b32  	%r26, %r25, %r22;
	cvt.rn.f32.u32 	%f16, %r26;
	mul.f32 	%f17, %f3, %f16;
	sub.f32 	%f18, %f17, %f8;
	st.global.f32 	[%rd1+4], %f18;
	mov.b32 	%r27, 2;
	shl.b32 	%r28, %r27, %r2;
	shr.u16 	%rs57, %rs50, 4;
	cvt.u32.u16 	%r29, %rs57;
	and.b32  	%r30, %r28, %r18;
	setp.eq.s32 	%p5, %r30, 0;
	selp.b32 	%r31, 0, 16, %p5;
	or.b32  	%r32, %r31, %r29;
	cvt.rn.f32.u32 	%f19, %r32;
	mul.f32 	%f20, %f10, %f19;
	sub.f32 	%f21, %f20, %f12;
	st.global.f32 	[%rd1+128], %f21;
	shr.u16 	%rs58, %rs54, 4;
	cvt.u32.u16 	%r33, %rs58;
	and.b32  	%r34, %r28, %r23;
	setp.eq.s32 	%p6, %r34, 0;
	selp.b32 	%r35, 0, 16, %p6;
	or.b32  	%r36, %r35, %r33;
	cvt.rn.f32.u32 	%f22, %r36;
	mul.f32 	%f23, %f10, %f22;
	sub.f32 	%f24, %f23, %f12;
	st.global.f32 	[%rd1+132], %f24;
	ret;

}
	// .globl	dequantize_block_q5_K_f16
.visible .entry dequantize_block_q5_K_f16(
	.param .u64 .ptr .align 1 dequantize_block_q5_K_f16_param_0,
	.param .u64 .ptr .align 1 dequantize_block_q5_K_f16_param_1
)
{
	.reg .pred 	%p<7>;
	.reg .b16 	%rs<67>;
	.reg .b32 	%r<37>;
	.reg .b32 	%f<25>;
	.reg .b64 	%rd<16>;

	ld.param.u64 	%rd4, [dequantize_block_q5_K_f16_param_0];
	ld.param.u64 	%rd5, [dequantize_block_q5_K_f16_param_1];
	cvta.to.global.u64 	%rd6, %rd5;
	cvta.to.global.u64 	%rd7, %rd4;
	mov.u32 	%r7, %ctaid.x;
	mov.u32 	%r1, %tid.x;
	shr.u32 	%r8, %r1, 4;
	shl.b32 	%r2, %r8, 1;
	shl.b32 	%r9, %r7, 8;
	shl.b32 	%r10, %r8, 6;
	add.s32 	%r11, %r10, %r9;
	shl.b32 	%r12, %r1, 1;
	and.b32  	%r3, %r12, 30;
	or.b32  	%r13, %r11, %r3;
	mul.wide.u32 	%rd8, %r13, 2;
	add.s64 	%rd1, %rd6, %rd8;
	mul.wide.u32 	%rd9, %r7, 176;
	add.s64 	%rd2, %rd7, %rd9;
	ld.global.nc.u32 	%r5, [%rd2];
	// begin inline asm
	{.reg .f16 low,high;
 mov.b32 {low,high}, %r5;
 mov.b16 %rs13, low;}
	// end inline asm
	// begin inline asm
	{  cvt.f32.f16 %f5, %rs13;}

	// end inline asm
	// begin inline asm
	{.reg .f16 low,high;
 mov.b32 {low,high}, %r5;
 mov.b16 %rs15, high;}
	// end inline asm
	// begin inline asm
	{  cvt.f32.f16 %f6, %rs15;}

	// end inline asm
	add.s32 	%r4, %r12, 48;
	cvt.u64.u32 	%rd10, %r2;
	add.s64 	%rd11, %rd2, %rd10;
	setp.gt.u32 	%p1, %r1, 31;
	add.s64 	%rd3, %rd11, 4;
	@%p1 bra 	$L__BB7_2;
	ld.global.nc.u8 	%rs29, [%rd3];
	cvt.u16.u8 	%rs30, %rs29;
	and.b16  	%rs63, %rs30, 63;
	ld.global.nc.u8 	%rs31, [%rd3+4];
	cvt.u16.u8 	%rs32, %rs31;
	and.b16  	%rs64, %rs32, 63;
	bra.uni 	$L__BB7_3;
$L__BB7_2:
	ld.global.nc.u8 	%rs17, [%rd3+4];
	cvt.u16.u8 	%rs18, %rs17;
	and.b16  	%rs19, %rs18, 15;
	ld.global.nc.u8 	%rs20, [%rd3+-4];
	cvt.u16.u8 	%rs21, %rs20;
	shr.u16 	%rs22, %rs21, 2;
	and.b16  	%rs23, %rs22, 48;
	or.b16  	%rs63, %rs23, %rs19;
	shr.u16 	%rs24, %rs18, 4;
	ld.global.nc.u8 	%rs25, [%rd3];
	cvt.u16.u8 	%rs26, %rs25;
	shr.u16 	%rs27, %rs26, 2;
	and.b16  	%rs28, %rs27, 48;
	or.b16  	%rs64, %rs28, %rs24;
$L__BB7_3:
	setp.gt.u32 	%p2, %r1, 31;
	cvt.rn.f32.u16 	%f7, %rs63;
	mul.f32 	%f3, %f5, %f7;
	cvt.rn.f32.u16 	%f4, %rs64;
	@%p2 bra 	$L__BB7_5;
	ld.global.nc.u8 	%rs45, [%rd3+1];
	cvt.u16.u8 	%rs46, %rs45;
	and.b16  	%rs65, %rs46, 63;
	ld.global.nc.u8 	%rs47, [%rd3+5];
	cvt.u16.u8 	%rs48, %rs47;
	and.b16  	%rs66, %rs48, 63;
	bra.uni 	$L__BB7_6;
$L__BB7_5:
	ld.global.nc.u8 	%rs33, [%rd3+5];
	cvt.u16.u8 	%rs34, %rs33;
	and.b16  	%rs35, %rs34, 15;
	ld.global.nc.u8 	%rs36, [%rd3+-3];
	cvt.u16.u8 	%rs37, %rs36;
	shr.u16 	%rs38, %rs37, 2;
	and.b16  	%rs39, %rs38, 48;
	or.b16  	%rs65, %rs39, %rs35;
	shr.u16 	%rs40, %rs34, 4;
	ld.global.nc.u8 	%rs41, [%rd3+1];
	cvt.u16.u8 	%rs42, %rs41;
	shr.u16 	%rs43, %rs42, 2;
	and.b16  	%rs44, %rs43, 48;
	or.b16  	%rs66, %rs44, %rs40;
$L__BB7_6:
	mul.f32 	%f12, %f6, %f4;
	cvt.u64.u32 	%rd12, %r4;
	add.s64 	%rd13, %rd2, %rd12;
	add.s32 	%r14, %r3, 16;
	cvt.u64.u32 	%rd14, %r14;
	add.s64 	%rd15, %rd2, %rd14;
	cvt.rn.f32.u16 	%f13, %rs65;
	mul.f32 	%f14, %f5, %f13;
	cvt.rn.f32.u16 	%f15, %rs66;
	mul.f32 	%f16, %f6, %f15;
	mov.b32 	%r15, 1;
	shl.b32 	%r16, %r15, %r2;
	ld.global.nc.u8 	%rs53, [%rd13];
	cvt.u16.u8 	%rs54, %rs53;
	and.b16  	%rs55, %rs54, 15;
	cvt.u32.u16 	%r17, %rs55;
	ld.global.nc.u8 	%rs56, [%rd15];
	cvt.u32.u8 	%r18, %rs56;
	and.b32  	%r19, %r16, %r18;
	setp.eq.s32 	%p3, %r19, 0;
	selp.b32 	%r20, 0, 16, %p3;
	or.b32  	%r21, %r20, %r17;
	cvt.rn.f32.u32 	%f17, %r21;
	mul.f32 	%f18, %f3, %f17;
	sub.f32 	%f8, %f18, %f12;
	// begin inline asm
	{  cvt.rn.f16.f32 %rs49, %f8;}

	// end inline asm
	st.global.u16 	[%rd1], %rs49;
	ld.global.nc.u8 	%rs57, [%rd13+1];
	cvt.u16.u8 	%rs58, %rs57;
	and.b16  	%rs59, %rs58, 15;
	cvt.u32.u16 	%r22, %rs59;
	ld.global.nc.u8 	%rs60, [%rd15+1];
	cvt.u32.u8 	%r23, %rs60;
	and.b32  	%r24, %r16, %r23;
	setp.eq.s32 	%p4, %r24, 0;
	selp.b32 	%r25, 0, 16, %p4;
	or.b32  	%r26, %r25, %r22;
	cvt.rn.f32.u32 	%f19, %r26;
	mul.f32 	%f20, %f3, %f19;
	sub.f32 	%f9, %f20, %f12;
	// begin inline asm
	{  cvt.rn.f16.f32 %rs50, %f9;}

	// end inline asm
	st.global.u16 	[%rd1+2], %rs50;
	mov.b32 	%r27, 2;
	shl.b32 	%r28, %r27, %r2;
	shr.u16 	%rs61, %rs54, 4;
	cvt.u32.u16 	%r29, %rs61;
	and.b32  	%r30, %r28, %r18;
	setp.eq.s32 	%p5, %r30, 0;
	selp.b32 	%r31, 0, 16, %p5;
	or.b32  	%r32, %r31, %r29;
	cvt.rn.f32.u32 	%f21, %r32;
	mul.f32 	%f22, %f14, %f21;
	sub.f32 	%f10, %f22, %f16;
	// begin inline asm
	{  cvt.rn.f16.f32 %rs51, %f10;}

	// end inline asm
	st.global.u16 	[%rd1+64], %rs51;
	shr.u16 	%rs62, %rs58, 4;
	cvt.u32.u16 	%r33, %rs62;
	and.b32  	%r34, %r28, %r23;
	setp.eq.s32 	%p6, %r34, 0;
	selp.b32 	%r35, 0, 16, %p6;
	or.b32  	%r36, %r35, %r33;
	cvt.rn.f32.u32 	%f23, %r36;
	mul.f32 	%f24, %f14, %f23;
	sub.f32 	%f11, %f24, %f16;
	// begin inline asm
	{  cvt.rn.f16.f32 %rs52, %f11;}

	// end inline asm
	st.global.u16 	[%rd1+66], %rs52;
	ret;

}
	// .globl	dequantize_block_q6_K_f32
.visible .entry dequantize_block_q6_K_f32(
	.param .u64 .ptr .align 1 dequantize_block_q6_K_f32_param_0,
	.param .u64 .ptr .align 1 dequantize_block_q6_K_f32_param_1
)
{
	.reg .b16 	%rs<31>;
	.reg .b32 	%r<11>;
	.reg .b32 	%f<18>;
	.reg .b64 	%rd<26>;

	ld.param.u64 	%rd1, [dequantize_block_q6_K_f32_param_0];
	ld.param.u64 	%rd2, [dequantize_block_q6_K_f32_param_1];
	cvta.to.global.u64 	%rd3, %rd2;
	cvta.to.global.u64 	%rd4, %rd1;
	mov.u32 	%r1, %ctaid.x;
	mov.u32 	%r2, %tid.x;
	cvt.u64.u32 	%rd5, %r2;
	shr.u64 	%rd6, %rd5, 5;
	and.b64  	%rd7, %rd5, 31;
	shl.b64 	%rd8, %rd6, 3;
	shr.u64 	%rd9, %rd7, 4;
	or.b64  	%rd10, %rd8, %rd9;
	mul.wide.u32 	%rd11, %r1, 1024;
	shl.b64 	%rd12, %rd6, 9;
	add.s64 	%rd13, %rd11, %rd12;
	add.s64 	%rd14, %rd3, %rd13;
	mul.wide.u32 	%rd15, %r2, 4;
	and.b64  	%rd16, %rd15, 124;
	add.s64 	%rd17, %rd14, %rd16;
	mul.wide.u32 	%rd18, %r1, 210;
	add.s64 	%rd19, %rd4, %rd18;
	add.s64 	%rd20, %rd19, 208;
	ld.global.nc.u16 	%rs1, [%rd19+208];
	// begin inline asm
	{  cvt.f32.f16 %f1, %rs1;}

	// end inline asm
	shl.b64 	%rd21, %rd6, 6;
	or.b64  	%rd22, %rd21, %rd7;
	add.s64 	%rd23, %rd22, %rd20;
	add.s64 	%rd24, %rd5, %rd20;
	ld.global.nc.u8 	%rs2, [%rd24+-80];
	cvt.u16.u8 	%rs3, %rs2;
	add.s64 	%rd25, %rd10, %rd20;
	ld.global.nc.u8 	%rs4, [%rd25+-16];
	cvt.s16.s8 	%rs5, %rs4;
	cvt.rn.f32.s16 	%f2, %rs5;
	mul.f32 	%f3, %f1, %f2;
	ld.global.nc.u8 	%rs6, [%rd23+-208];
	cvt.u16.u8 	%rs7, %rs6;
	and.b16  	%rs8, %rs7, 15;
	shl.b16 	%rs9, %rs3, 4;
	and.b16  	%rs10, %rs9, 48;
	or.b16  	%rs11, %rs8, %rs10;
	cvt.u32.u16 	%r3, %rs11;
	add.s32 	%r4, %r3, -32;
	cvt.rn.f32.s32 	%f4, %r4;
	mul.f32 	%f5, %f3, %f4;
	st.global.f32 	[%rd17], %f5;
	ld.global.nc.u8 	%rs12, [%rd25+-14];
	cvt.s16.s8 	%rs13, %rs12;
	cvt.rn.f32.s16 	%f6, %rs13;
	mul.f32 	%f7, %f1, %f6;
	ld.global.nc.u8 	%rs14, [%rd23+-176];
	cvt.u16.u8 	%rs15, %rs14;
	and.b16  	%rs16, %rs15, 15;
	shl.b16 	%rs17, %rs3, 2;
	and.b16  	%rs18, %rs17, 48;
	or.b16  	%rs19, %rs16, %rs18;
	cvt.u32.u16 	%r5, %rs19;
	add.s32 	%r6, %r5, -32;
	cvt.rn.f32.s32 	%f8, %r6;
	mul.f32 	%f9, %f7, %f8;
	st.global.f32 	[%rd17+128], %f9;
	ld.global.nc.u8 	%rs20, [%rd25+-12];
	cvt.s16.s8 	%rs21, %rs20;
	cvt.rn.f32.s16 	%f10, %rs21;
	mul.f32 	%f11, %f1, %f10;
	shr.u16 	%rs22, %rs7, 4;
	and.b16  	%rs23, %rs3, 48;
	or.b16  	%rs24, %rs22, %rs23;
	cvt.u32.u16 	%r7, %rs24;
	add.s32 	%r8, %r7, -32;
	cvt.rn.f32.s32 	%f12, %r8;
	mul.f32 	%f13, %f11, %f12;
	st.global.f32 	[%rd17+256], %f13;
	ld.global.nc.u8 	%rs25, [%rd25+-10];
	cvt.s16.s8 	%rs26, %rs25;
	cvt.rn.f32.s16 	%f14, %rs26;
	mul.f32 	%f15, %f1, %f14;
	shr.u16 	%rs27, %rs15, 4;
	shr.u16 	%rs28, %rs3, 2;
	and.b16  	%rs29, %rs28, 48;
	or.b16  	%rs30, %rs27, %rs29;
	cvt.u32.u16 	%r9, %rs30;
	add.s32 	%r10, %r9, -32;
	cvt.rn.f32.s32 	%f16, %r10;
	mul.f32 	%f17, %f15, %f16;
	st.global.f32 	[%rd17+384], %f17;
	ret;

}
	// .globl	dequantize_block_q6_K_f16
.visible .entry dequantize_block_q6_K_f16(
	.param .u64 .ptr .align 1 dequantize_block_q6_K_f16_param_0,
	.param .u64 .ptr .align 1 dequantize_block_q6_K_f16_param_1
)
{
	.reg .b16 	%rs<35>;
	.reg .b32 	%r<11>;
	.reg .b32 	%f<18>;
	.reg .b64 	%rd<26>;

	ld.param.u64 	%rd1, [dequantize_block_q6_K_f16_param_0];
	ld.param.u64 	%rd2, [dequantize_block_q6_K_f16_param_1];
	cvta.to.global.u64 	%rd3, %rd2;
	cvta.to.global.u64 	%rd4, %rd1;
	mov.u32 	%r1, %ctaid.x;
	mov.u32 	%r2, %tid.x;
	cvt.u64.u32 	%rd5, %r2;
	shr.u64 	%rd6, %rd5, 5;
	and.b64  	%rd7, %rd5, 31;
	shl.b64 	%rd8, %rd6, 3;
	shr.u64 	%rd9, %rd7, 4;
	or.b64  	%rd10, %rd8, %rd9;
	mul.wide.u32 	%rd11, %r1, 512;
	shl.b64 	%rd12, %rd6, 8;
	add.s64 	%rd13, %rd11, %rd12;
	add.s64 	%rd14, %rd3, %rd13;
	mul.wide.u32 	%rd15, %r2, 2;
	and.b64  	%rd16, %rd15, 62;
	add.s64 	%rd17, %rd14, %rd16;
	mul.wide.u32 	%rd18, %r1, 210;
	add.s64 	%rd19, %rd4, %rd18;
	add.s64 	%rd20, %rd19, 208;
	ld.global.nc.u16 	%rs1, [%rd19+208];
	// begin inline asm
	{  cvt.f32.f16 %f1, %rs1;}

	// end inline asm
	shl.b64 	%rd21, %rd6, 6;
	or.b64  	%rd22, %rd21, %rd7;
	add.s64 	%rd23, %rd22, %rd20;
	add.s64 	%rd24, %rd5, %rd20;
	ld.global.nc.u8 	%rs6, [%rd24+-80];
	cvt.u16.u8 	%rs7, %rs6;
	add.s64 	%rd25, %rd10, %rd20;
	ld.global.nc.u8 	%rs8, [%rd25+-16];
	cvt.s16.s8 	%rs9, %rs8;
	cvt.rn.f32.s16 	%f6, %rs9;
	mul.f32 	%f7, %f1, %f6;
	ld.global.nc.u8 	%rs10, [%rd23+-208];
	cvt.u16.u8 	%rs11, %rs10;
	and.b16  	%rs12, %rs11, 15;
	shl.b16 	%rs13, %rs7, 4;
	and.b16  	%rs14, %rs13, 48;
	or.b16  	%rs15, %rs12, %rs14;
	cvt.u32.u16 	%r3, %rs15;
	add.s32 	%r4, %r3, -32;
	cvt.rn.f32.s32 	%f8, %r4;
	mul.f32 	%f2, %f7, %f8;
	// begin inline asm
	{  cvt.rn.f16.f32 %rs2, %f2;}

	// end inline asm
	st.global.u16 	[%rd17], %rs2;
	ld.global.nc.u8 	%rs16, [%rd25+-14];
	cvt.s16.s8 	%rs17, %rs16;
	cvt.rn.f32.s16 	%f9, %rs17;
	mul.f32 	%f10, %f1, %f9;
	ld.global.nc.u8 	%rs18, [%rd23+-176];
	cvt.u16.u8 	%rs19, %rs18;
	and.b16  	%rs20, %rs19, 15;
	shl.b16 	%rs21, %rs7, 2;
	and.b16  	%rs22, %rs21, 48;
	or.b16  	%rs23, %rs20, %rs22;
	cvt.u32.u16 	%r5, %rs23;
	add.s32 	%r6, %r5, -32;
	cvt.rn.f32.s32 	%f11, %r6;
	mul.f32 	%f3, %f10, %f11;
	// begin inline asm
	{  cvt.rn.f16.f32 %rs3, %f3;}

	// end inline asm
	st.global.u16 	[%rd17+64], %rs3;
	ld.global.nc.u8 	%rs24, [%rd25+-12];
	cvt.s16.s8 	%rs25, %rs24;
	cvt.rn.f32.s16 	%f12, %rs25;
	mul.f32 	%f13, %f1, %f12;
	shr.u16 	%rs26, %rs11, 4;
	and.b16  	%rs27, %rs7, 48;
	or.b16  	%rs28, %rs26, %rs27;
	cvt.u32.u16 	%r7, %rs28;
	add.s32 	%r8, %r7, -32;
	cvt.rn.f32.s32 	%f14, %r8;
	mul.f32 	%f4, %f13, %f14;
	// begin inline asm
	{  cvt.rn.f16.f32 %rs4, %f4;}

	// end inline asm
	st.global.u16 	[%rd17+128], %rs4;
	ld.global.nc.u8 	%rs29, [%rd25+-10];
	cvt.s16.s8 	%rs30, %rs29;
	cvt.rn.f32.s16 	%f15, %rs30;
	mul.f32 	%f16, %f1, %f15;
	shr.u16 	%rs31, %rs19, 4;
	shr.u16 	%rs32, %rs7, 2;
	and.b16  	%rs33, %rs32, 48;
	or.b16  	%rs34, %rs31, %rs33;
	cvt.u32.u16 	%r9, %rs34;
	add.s32 	%r10, %r9, -32;
	cvt.rn.f32.s32 	%f17, %r10;
	mul.f32 	%f5, %f16, %f17;
	// begin inline asm
	{  cvt.rn.f16.f32 %rs5, %f5;}

	// end inline asm
	st.global.u16 	[%rd17+192], %rs5;
	ret;

}
	// .globl	dequantize_block_q8_K_f32
.visible .entry dequantize_block_q8_K_f32(
	.param .u64 .ptr .align 1 dequantize_block_q8_K_f32_param_0,
	.param .u64 .ptr .align 1 dequantize_block_q8_K_f32_param_1
)
{
	.reg .b16 	%rs<17>;
	.reg .b32 	%r<9>;
	.reg .b32 	%f<18>;
	.reg .b64 	%rd<11>;

	ld.param.u64 	%rd1, [dequantize_block_q8_K_f32_param_0];
	ld.param.u64 	%rd2, [dequantize_block_q8_K_f32_param_1];
	cvta.to.global.u64 	%rd3, %rd1;
	mov.u32 	%r1, %ctaid.x;
	mov.u32 	%r2, %tid.x;
	shl.b32 	%r3, %r1, 8;
	shl.b32 	%r4, %r2, 3;
	and.b32  	%r5, %r4, 8128;
	add.s32 	%r6, %r5, %r3;
	and.b32  	%r7, %r4, 56;
	or.b32  	%r8, %r6, %r7;
	mul.wide.u32 	%rd4, %r1, 292;
	add.s64 	%rd5, %rd3, %rd4;
	cvt.u64.u32 	%rd6, %r4;
	add.s64 	%rd7, %rd5, %rd6;
	ld.global.nc.f32 	%f1, [%rd5];
	cvta.to.global.u64 	%rd8, %rd2;
	ld.global.nc.u8 	%rs1, [%rd7+4];
	cvt.s16.s8 	%rs2, %rs1;
	cvt.rn.f32.s16 	%f2, %rs2;
	mul.f32 	%f3, %f1, %f2;
	mul.wide.u32 	%rd9, %r8, 4;
	add.s64 	%rd10, %rd8, %rd9;
	st.global.f32 	[%rd10], %f3;
	ld.global.nc.u8 	%rs3, [%rd7+5];
	cvt.s16.s8 	%rs4, %rs3;
	cvt.rn.f32.s16 	%f4, %rs4;
	mul.f32 	%f5, %f1, %f4;
	st.global.f32 	[%rd10+4], %f5;
	ld.global.nc.u8 	%rs5, [%rd7+6];
	cvt.s16.s8 	%rs6, %rs5;
	cvt.rn.f32.s16 	%f6, %rs6;
	mul.f32 	%f7, %f1, %f6;
	st.global.f32 	[%rd10+8], %f7;
	ld.global.nc.u8 	%rs7, [%rd7+7];
	cvt.s16.s8 	%rs8, %rs7;
	cvt.rn.f32.s16 	%f8, %rs8;
	mul.f32 	%f9, %f1, %f8;
	st.global.f32 	[%rd10+12], %f9;
	ld.global.nc.u8 	%rs9, [%rd7+8];
	cvt.s16.s8 	%rs10, %rs9;
	cvt.rn.f32.s16 	%f10, %rs10;
	mul.f32 	%f11, %f1, %f10;
	st.global.f32 	[%rd10+16], %f11;
	ld.global.nc.u8 	%rs11, [%rd7+9];
	cvt.s16.s8 	%rs12, %rs11;
	cvt.rn.f32.s16 	%f12, %rs12;
	mul.f32 	%f13, %f1, %f12;
	st.global.f32 	[%rd10+20], %f13;
	ld.global.nc.u8 	%rs13, [%rd7+10];
	cvt.s16.s8 	%rs14, %rs13;
	cvt.rn.f32.s16 	%f14, %rs14;
	mul.f32 	%f15, %f1, %f14;
	st.global.f32 	[%rd10+24], %f15;
	ld.global.nc.u8 	%rs15, [%rd7+11];
	cvt.s16.s8 	%rs16, %rs15;
	cvt.rn.f32.s16 	%f16, %rs16;
	mul.f32 	%f17, %f1, %f16;
	st.global.f32 	[%rd10+28], %f17;
	ret;

}
	// .globl	dequantize_block_q8_K_f16
.visible .entry dequantize_block_q8_K_f16(
	.param .u64 .ptr .align 1 dequantize_block_q8_K_f16_param_0,
	.param .u64 .ptr .align 1 dequantize_block_q8_K_f16_param_1
)
{
	.reg .b16 	%rs<25>;
	.reg .b32 	%r<9>;
	.reg .b32 	%f<18>;
	.reg .b64 	%rd<11>;

	ld.param.u64 	%rd1, [dequantize_block_q8_K_f16_param_0];
	ld.param.u64 	%rd2, [dequantize_block_q8_K_f16_param_1];
	cvta.to.global.u64 	%rd3, %rd1;
	mov.u32 	%r1, %ctaid.x;
	mov.u32 	%r2, %tid.x;
	shl.b32 	%r3, %r1, 8;
	shl.b32 	%r4, %r2, 3;
	and.b32  	%r5, %r4, 8128;
	add.s32 	%r6, %r5, %r3;
	and.b32  	%r7, %r4, 56;
	or.b32  	%r8, %r6, %r7;
	mul.wide.u32 	%rd4, %r1, 292;
	add.s64 	%rd5, %rd3, %rd4;
	cvt.u64.u32 	%rd6, %r4;
	add.s64 	%rd7, %rd5, %rd6;
	ld.global.nc.f32 	%f9, [%rd5];
	cvta.to.global.u64 	%rd8, %rd2;
	mul.wide.u32 	%rd9, %r8, 2;
	add.s64 	%rd10, %rd8, %rd9;
	ld.global.nc.u8 	%rs9, [%rd7+4];
	cvt.s16.s8 	%rs10, %rs9;
	cvt.rn.f32.s16 	%f10, %rs10;
	mul.f32 	%f1, %f9, %f10;
	// begin inline asm
	{  cvt.rn.f16.f32 %rs1, %f1;}

	// end inline asm
	st.global.u16 	[%rd10], %rs1;
	ld.global.nc.u8 	%rs11, [%rd7+5];
	cvt.s16.s8 	%rs12, %rs11;
	cvt.rn.f32.s16 	%f11, %rs12;
	mul.f32 	%f2, %f9, %f11;
	// begin inline asm
	{  cvt.rn.f16.f32 %rs2, %f2;}

	// end inline asm
	st.global.u16 	[%rd10+2], %rs2;
	ld.global.nc.u8 	%rs13, [%rd7+6];
	cvt.s16.s8 	%rs14, %rs13;
	cvt.rn.f32.s16 	%f12, %rs14;
	mul.f32 	%f3, %f9, %f12;
	// begin inline asm
	{  cvt.rn.f16.f32 %rs3, %f3;}

	// end inline asm
	st.global.u16 	[%rd10+4], %rs3;
	ld.global.nc.u8 	%rs15, [%rd7+7];
	cvt.s16.s8 	%rs16, %rs15;
	cvt.rn.f32.s16 	%f13, %rs16;
	mul.f32 	%f4, %f9, %f13;
	// begin inline asm
	{  cvt.rn.f16.f32 %rs4, %f4;}

	// end inline asm
	st.global.u16 	[%rd10+6], %rs4;
	ld.global.nc.u8 	%rs17, [%rd7+8];
	cvt.s16.s8 	%rs18, %rs17;
	cvt.rn.f32.s16 	%f14, %rs18;
	mul.f32 	%f5, %f9, %f14;
	// begin inline asm
	{  cvt.rn.f16.f32 %rs5, %f5;}

	// end inline asm
	st.global.u16 	[%rd10+8], %rs5;
	ld.global.nc.u8 	%rs19, [%rd7+9];
	cvt.s16.s8 	%rs20, %rs19;
	cvt.rn.f32.s16 	%f15, %rs20;
	mul.f32 	%f6, %f9, %f15;
	// begin inline asm
	{  cvt.rn.f16.f32 %rs6, %f6;}

	// end inline asm
	st.global.u16 	[%rd10+10], %rs6;
	ld.global.nc.u8 	%rs21, [%rd7+10];
	cvt.s16.s8 	%rs22, %rs21;
	cvt.rn.f32.s16 	%f16, %rs22;
	mul.f32 	%f7, %f9, %f16;
	// begin inline asm
	{  cvt.rn.f16.f32 %rs7, %f7;}

	// end inline asm
	st.global.u16 	[%rd10+12], %rs7;
	ld.global.nc.u8 	%rs23, [%rd7+11];
	cvt.s16.s8 	%rs24, %rs23;
	cvt.rn.f32.s16 	%f17, %rs24;
	mul.f32 	%f8, %f9, %f17;
	// begin inline asm
	{  cvt.rn.f16.f32 %rs8, %f8;}

	// end inline asm
	st.global.u16 	[%rd10+14], %rs8;
	ret;

}
	// .globl	dequantize_block_q4_0_f32
.visible .entry dequantize_block_q4_0_f32(
	.param .u64 .ptr .align 1 dequantize_block_q4_0_f32_param_0,
	.param .u64 .ptr .align 1 dequantize_block_q4_0_f32_param_1,
	.param .u32 dequantize_block_q4_0_f32_param_2
)
{
	.reg .pred 	%p<2>;
	.reg .b16 	%rs<18>;
	.reg .b32 	%r<8>;
	.reg .b32 	%f<19>;
	.reg .b64 	%rd<16>;

	ld.param.u64 	%rd2, [dequantize_block_q4_0_f32_param_0];
	ld.param.u64 	%rd3, [dequantize_block_q4_0_f32_param_1];
	ld.param.s32 	%rd4, [dequantize_block_q4_0_f32_param_2];
	mov.u32 	%r1, %ctaid.x;
	mov.u32 	%r2, %tid.x;
	and.b32  	%r3, %r2, 7;
	mul.wide.u32 	%rd5, %r1, 8;
	cvt.u64.u32 	%rd6, %r3;
	or.b64  	%rd1, %rd5, %rd6;
	setp.ge.s64 	%p1, %rd1, %rd4;
	@%p1 bra 	$L__BB12_2;
	cvta.to.global.u64 	%rd7, %rd2;
	cvta.to.global.u64 	%rd8, %rd3;
	mul.wide.u32 	%rd9, %r1, 1024;
	add.s64 	%rd10, %rd8, %rd9;
	shl.b32 	%r4, %r3, 5;
	shr.u32 	%r5, %r2, 1;
	and.b32  	%r6, %r5, 508;
	add.s32 	%r7, %r4, %r6;
	mul.wide.u32 	%rd11, %r7, 4;
	add.s64 	%rd12, %rd10, %rd11;
	mad.lo.s64 	%rd13, %rd1, 18, %rd7;
	ld.global.nc.u16 	%rs1, [%rd13];
	// begin inline asm
	{  cvt.f32.f16 %f1, %rs1;}

	// end inline asm
	mul.f32 	%f2, %f1, 0fC1000000;
	cvt.u64.u32 	%rd14, %r6;
	add.s64 	%rd15, %rd13, %rd14;
	ld.global.nc.u8 	%rs2, [%rd15+2];
	cvt.u16.u8 	%rs3, %rs2;
	and.b16  	%rs4, %rs3, 15;
	cvt.rn.f32.u16 	%f3, %rs4;
	fma.rn.f32 	%f4, %f1, %f3, %f2;
	st.global.f32 	[%rd12], %f4;
	shr.u16 	%rs5, %rs3, 4;
	cvt.rn.f32.u16 	%f5, %rs5;
	fma.rn.f32 	%f6, %f1, %f5, %f2;
	st.global.f32 	[%rd12+64], %f6;
	ld.global.nc.u8 	%rs6, [%rd15+3];
	cvt.u16.u8 	%rs7, %rs6;
	and.b16  	%rs8, %rs7, 15;
	cvt.rn.f32.u16 	%f7, %rs8;
	fma.rn.f32 	%f8, %f1, %f7, %f2;
	st.global.f32 	[%rd12+4], %f8;
	shr.u16 	%rs9, %rs7, 4;
	cvt.rn.f32.u16 	%f9, %rs9;
	fma.rn.f32 	%f10, %f1, %f9, %f2;
	st.global.f32 	[%rd12+68], %f10;
	ld.global.nc.u8 	%rs10, [%rd15+4];
	cvt.u16.u8 	%rs11, %rs10;
	and.b16  	%rs12, %rs11, 15;
	cvt.rn.f32.u16 	%f11, %rs12;
	fma.rn.f32 	%f12, %f1, %f11, %f2;
	st.global.f32 	[%rd12+8], %f12;
	shr.u16 	%rs13, %rs11, 4;
	cvt.rn.f32.u16 	%f13, %rs13;
	fma.rn.f32 	%f14, %f1, %f13, %f2;
	st.global.f32 	[%rd12+72], %f14;
	ld.global.nc.u8 	%rs14, [%rd15+5];
	cvt.u16.u8 	%rs15, %rs14;
	and.b16  	%rs16, %rs15, 15;
	cvt.rn.f32.u16 	%f15, %rs16;
	fma.rn.f32 	%f16, %f1, %f15, %f2;
	st.global.f32 	[%rd12+12], %f16;
	shr.u16 	%rs17, %rs15, 4;
	cvt.rn.f32.u16 	%f17, %rs17;
	fma.rn.f32 	%f18, %f1, %f17, %f2;
	st.global.f32 	[%rd12+76], %f18;
$L__BB12_2:
	ret;

}
	// .globl	dequantize_block_q4_0_f16
.visible .entry dequantize_block_q4_0_f16(
	.param .u64 .ptr .align 1 dequantize_block_q4_0_f16_param_0,
	.param .u64 .ptr .align 1 dequantize_block_q4_0_f16_param_1,
	.param .u32 dequantize_block_q4_0_f16_param_2
)
{
	.reg .pred 	%p<2>;
	.reg .b16 	%rs<26>;
	.reg .b32 	%r<8>;
	.reg .b32 	%f<19>;
	.reg .b64 	%rd<16>;

	ld.param.u64 	%rd2, [dequantize_block_q4_0_f16_param_0];
	ld.param.u64 	%rd3, [dequantize_block_q4_0_f16_param_1];
	ld.param.s32 	%rd4, [dequantize_block_q4_0_f16_param_2];
	mov.u32 	%r1, %ctaid.x;
	mov.u32 	%r2, %tid.x;
	and.b32  	%r3, %r2, 7;
	mul.wide.u32 	%rd5, %r1, 8;
	cvt.u64.u32 	%rd6, %r3;
	or.b64  	%rd1, %rd5, %rd6;
	setp.ge.s64 	%p1, %rd1, %rd4;
	@%p1 bra 	$L__BB13_2;
	cvta.to.global.u64 	%rd7, %rd2;
	cvta.to.global.u64 	%rd8, %rd3;
	mul.wide.u32 	%rd9, %r1, 512;
	add.s64 	%rd10, %rd8, %rd9;
	shl.b32 	%r4, %r3, 5;
	shr.u32 	%r5, %r2, 1;
	and.b32  	%r6, %r5, 508;
	add.s32 	%r7, %r4, %r6;
	mul.wide.u32 	%rd11, %r7, 2;
	add.s64 	%rd12, %rd10, %rd11;
	mad.lo.s64 	%rd13, %rd1, 18, %rd7;
	ld.global.nc.u16 	%rs1, [%rd13];
	// begin inline asm
	{  cvt.f32.f16 %f1, %rs1;}

	// end inline asm
	mul.f32 	%f10, %f1, 0fC1000000;
	cvt.u64.u32 	%rd14, %r6;
	add.s64 	%rd15, %rd13, %rd14;
	ld.global.nc.u8 	%rs10, [%rd15+2];
	cvt.u16.u8 	%rs11, %rs10;
	and.b16  	%rs12, %rs11, 15;
	cvt.rn.f32.u16 	%f11, %rs12;
	fma.rn.f32 	%f2, %f1, %f11, %f10;
	// begin inline asm
	{  cvt.rn.f16.f32 %rs2, %f2;}

	// end inline asm
	st.global.u16 	[%rd12], %rs2;
	shr.u16 	%rs13, %rs11, 4;
	cvt.rn.f32.u16 	%f12, %rs13;
	fma.rn.f32 	%f3, %f1, %f12, %f10;
	// begin inline asm
	{  cvt.rn.f16.f32 %rs3, %f3;}

	// end inline asm
	st.global.u16 	[%rd12+32], %rs3;
	ld.global.nc.u8 	%rs14, [%rd15+3];
	cvt.u16.u8 	%rs15, %rs14;
	and.b16  	%rs16, %rs15, 15;
	cvt.rn.f32.u16 	%f13, %rs16;
	fma.rn.f32 	%f4, %f1, %f13, %f10;
	// begin inline asm
	{  cvt.rn.f16.f32 %rs4, %f4;}

	// end inline asm
	st.global.u16 	[%rd12+2], %rs4;
	shr.u16 	%rs17, %rs15, 4;
	cvt.rn.f32.u16 	%f14, %rs17;
	fma.rn.f32 	%f5, %f1, %f14, %f10;
	// begin inline asm
	{  cvt.rn.f16.f32 %rs5, %f5;}

	// end inline asm
	st.global.u16 	[%rd12+34], %rs5;
	ld.global.nc.u8 	%rs18, [%rd15+4];
	cvt.u16.u8 	%rs19, %rs18;
	and.b16  	%rs20, %rs19, 15;
	cvt.rn.f32.u16 	%f15, %rs20;
	fma.rn.f32 	%f6, %f1, %f15, %f10;
	// begin inline asm
	{  cvt.rn.f16.f32 %rs6, %f6;}

	// end inline asm
	st.global.u16 	[%rd12+4], %rs6;
	shr.u16 	%rs21, %rs19, 4;
	cvt.rn.f32.u16 	%f16, %rs21;
	fma.rn.f32 	%f7, %f1, %f16, %f10;
	// begin inline asm
	{  cvt.rn.f16.f32 %rs7, %f7;}

	// end inline asm
	st.global.u16 	[%rd12+36], %rs7;
	ld.global.nc.u8 	%rs22, [%rd15+5];
	cvt.u16.u8 	%rs23, %rs22;
	and.b16  	%rs24, %rs23, 15;
	cvt.rn.f32.u16 	%f17, %rs24;
	fma.rn.f32 	%f8, %f1, %f17, %f10;
	// begin inline asm
	{  cvt.rn.f16.f32 %rs8, %f8;}

	// end inline asm
	st.global.u16 	[%rd12+6], %rs8;
	shr.u16 	%rs25, %rs23, 4;
	cvt.rn.f32.u16 	%f18, %rs25;
	fma.rn.f32 	%f9, %f1, %f18, %f10;
	// begin inline asm
	{  cvt.rn.f16.f32 %rs9, %f9;}

	// end inline asm
	st.global.u16 	[%rd12+38], %rs9;
$L__BB13_2:
	ret;

}
	// .globl	dequantize_block_q4_1_f32
.visible .entry dequantize_block_q4_1_f32(
	.param .u64 .ptr .align 1 dequantize_block_q4_1_f32_param_0,
	.param .u64 .ptr .align 1 dequantize_block_q4_1_f32_param_1,
	.param .u32 dequantize_block_q4_1_f32_param_2
)
{
	.reg .pred 	%p<2>;
	.reg .b16 	%rs<17>;
	.reg .b32 	%r<10>;
	.reg .b32 	%f<19>;
	.reg .b64 	%rd<16>;

	ld.param.u64 	%rd2, [dequantize_block_q4_1_f32_param_0];
	ld.param.u64 	%rd3, [dequantize_block_q4_1_f32_param_1];
	ld.param.s32 	%rd4, [dequantize_block_q4_1_f32_param_2];
	mov.u32 	%r1, %ctaid.x;
	mov.u32 	%r2, %tid.x;
	and.b32  	%r3, %r2, 7;
	mul.wide.u32 	%rd5, %r1, 8;
	cvt.u64.u32 	%rd6, %r3;
	or.b64  	%rd1, %rd5, %rd6;
	setp.ge.s64 	%p1, %rd1, %rd4;
	@%p1 bra 	$L__BB14_2;
	cvta.to.global.u64 	%rd7, %rd2;
	cvta.to.global.u64 	%rd8, %rd3;
	mul.wide.u32 	%rd9, %r1, 1024;
	add.s64 	%rd10, %rd8, %rd9;
	shl.b32 	%r6, %r3, 5;
	shr.u32 	%r7, %r2, 1;
	and.b32  	%r8, %r7, 508;
	add.s32 	%r9, %r6, %r8;
	mul.wide.u32 	%rd11, %r9, 4;
	add.s64 	%rd12, %rd10, %rd11;
	mad.lo.s64 	%rd13, %rd1, 20, %rd7;
	ld.global.nc.u32 	%r4, [%rd13];
	// begin inline asm
	{.reg .f16 low,high;
  mov.b32 {low,high},%r4;
  cvt.f32.f16 %f1, low;}

	// end inline asm
	// begin inline asm
	{.reg .f16 low,high;
  mov.b32 {low,high},%r4;
  cvt.f32.f16 %f2, high;}

	// end inline asm
	cvt.u64.u32 	%rd14, %r8;
	add.s64 	%rd15, %rd13, %rd14;
	ld.global.nc.u8 	%rs1, [%rd15+4];
	cvt.u16.u8 	%rs2, %rs1;
	and.b16  	%rs3, %rs2, 15;
	cvt.rn.f32.u16 	%f3, %rs3;
	fma.rn.f32 	%f4, %f1, %f3, %f2;
	st.global.f32 	[%rd12], %f4;
	shr.u16 	%rs4, %rs2, 4;
	cvt.rn.f32.u16 	%f5, %rs4;
	fma.rn.f32 	%f6, %f1, %f5, %f2;
	st.global.f32 	[%rd12+64], %f6;
	ld.global.nc.u8 	%rs5, [%rd15+5];
	cvt.u16.u8 	%rs6, %rs5;
	and.b16  	%rs7, %rs6, 15;
	cvt.rn.f32.u16 	%f7, %rs7;
	fma.rn.f32 	%f8, %f1, %f7, %f2;
	st.global.f32 	[%rd12+4], %f8;
	shr.u16 	%rs8, %rs6, 4;
	cvt.rn.f32.u16 	%f9, %rs8;
	fma.rn.f32 	%f10, %f1, %f9, %f2;
	st.global.f32 	[%rd12+68], %f10;
	ld.global.nc.u8 	%rs9, [%rd15+6];
	cvt.u16.u8 	%rs10, %rs9;
	and.b16  	%rs11, %rs10, 15;
	cvt.rn.f32.u16 	%f11, %rs11;
	fma.rn.f32 	%f12, %f1, %f11, %f2;
	st.global.f32 	[%rd12+8], %f12;
	shr.u16 	%rs12, %rs10, 4;
	cvt.rn.f32.u16 	%f13, %rs12;
	fma.rn.f32 	%f14, %f1, %f13, %f2;
	st.global.f32 	[%rd12+72], %f14;
	ld.global.nc.u8 	%rs13, [%rd15+7];
	cvt.u16.u8 	%rs14, %rs13;
	and.b16  	%rs15, %rs14, 15;
	cvt.rn.f32.u16 	%f15, %rs15;
	fma.rn.f32 	%f16, %f1, %f15, %f2;
	st.global.f32 	[%rd12+12], %f16;
	shr.u16 	%rs16, %rs14, 4;
	cvt.rn.f32.u16 	%f17, %rs16;
	fma.rn.f32 	%f18, %f1, %f17, %f2;
	st.global.f32 	[%rd12+76], %f18;
$L__BB14_2:
	ret;

}
	// .globl	dequantize_block_q4_1_f16
.visible .entry dequantize_block_q4_1_f16(
	.param .u64 .ptr .align 1 dequantize_block_q4_1_f16_param_0,
	.param .u64 .ptr .align 1 dequantize_block_q4_1_f16_param_1,
	.param .u32 dequantize_block_q4_1_f16_param_2
)
{
	.reg .pred 	%p<2>;
	.reg .b16 	%rs<25>;
	.reg .b32 	%r<10>;
	.reg .b32 	%f<19>;
	.reg .b64 	%rd<16>;

	ld.param.u64 	%rd2, [dequantize_block_q4_1_f16_param_0];
	ld.param.u64 	%rd3, [dequantize_block_q4_1_f16_param_1];
	ld.param.s32 	%rd4, [dequantize_block_q4_1_f16_param_2];
	mov.u32 	%r1, %ctaid.x;
	mov.u32 	%r2, %tid.x;
	and.b32  	%r3, %r2, 7;
	mul.wide.u32 	%rd5, %r1, 8;
	cvt.u64.u32 	%rd6, %r3;
	or.b64  	%rd1, %rd5, %rd6;
	setp.ge.s64 	%p1, %rd1, %rd4;
	@%p1 bra 	$L__BB15_2;
	cvta.to.global.u64 	%rd7, %rd2;
	cvta.to.global.u64 	%rd8, %rd3;
	mul.wide.u32 	%rd9, %r1, 512;
	add.s64 	%rd10, %rd8, %rd9;
	shl.b32 	%r6, %r3, 5;
	shr.u32 	%r7, %r2, 1;
	and.b32  	%r8, %r7, 508;
	add.s32 	%r9, %r6, %r8;
	mul.wide.u32 	%rd11, %r9, 2;
	add.s64 	%rd12, %rd10, %rd11;
	mad.lo.s64 	%rd13, %rd1, 20, %rd7;
	ld.global.nc.u32 	%r4, [%rd13];
	// begin inline asm
	{.reg .f16 low,high;
  mov.b32 {low,high},%r4;
  cvt.f32.f16 %f1, low;}

	// end inline asm
	// begin inline asm
	{.reg .f16 low,high;
  mov.b32 {low,high},%r4;
  cvt.f32.f16 %f2, high;}

	// end inline asm
	cvt.u64.u32 	%rd14, %r8;
	add.s64 	%rd15, %rd13, %rd14;
	ld.global.nc.u8 	%rs9, [%rd15+4];
	cvt.u16.u8 	%rs10, %rs9;
	and.b16  	%rs11, %rs10, 15;
	cvt.rn.f32.u16 	%f11, %rs11;
	fma.rn.f32 	%f3, %f1, %f11, %f2;
	// begin inline asm
	{  cvt.rn.f16.f32 %rs1, %f3;}

	// end inline asm
	st.global.u16 	[%rd12], %rs1;
	shr.u16 	%rs12, %rs10, 4;
	cvt.rn.f32.u16 	%f12, %rs12;
	fma.rn.f32 	%f4, %f1, %f12, %f2;
	// begin inline asm
	{  cvt.rn.f16.f32 %rs2, %f4;}

	// end inline asm
	st.global.u16 	[%rd12+32], %rs2;
	ld.global.nc.u8 	%rs13, [%rd15+5];
	cvt.u16.u8 	%rs14, %rs13;
	and.b16  	%rs15, %rs14, 15;
	cvt.rn.f32.u16 	%f13, %rs15;
	fma.rn.f32 	%f5, %f1, %f13, %f2;
	// begin inline asm
	{  cvt.rn.f16.f32 %rs3, %f5;}

	// end inline asm
	st.global.u16 	[%rd12+2], %rs3;
	shr.u16 	%rs16, %rs14, 4;
	cvt.rn.f32.u16 	%f14, %rs16;
	fma.rn.f32 	%f6, %f1, %f14, %f2;
	// begin inline asm
	{  cvt.rn.f16.f32 %rs4, %f6;}

	// end inline asm
	st.global.u16 	[%rd12+34], %rs4;
	ld.global.nc.u8 	%rs17, [%rd15+6];
	cvt.u16.u8 	%rs18, %rs17;
	and.b16  	%rs19, %rs18, 15;
	cvt.rn.f32.u16 	%f15, %rs19;
	fma.rn.f32 	%f7, %f1, %f15, %f2;
	// begin inline asm
	{  cvt.rn.f16.f32 %rs5, %f7;}

	// end inline asm
	st.global.u16 	[%rd12+4], %rs5;
	shr.u16 	%rs20, %rs18, 4;
	cvt.rn.f32.u16 	%f16, %rs20;
	fma.rn.f32 	%f8, %f1, %f16, %f2;
	// begin inline asm
	{  cvt.rn.f16.f32 %rs6, %f8;}

	// end inline asm
	st.global.u16 	[%rd12+36], %rs6;
	ld.global.nc.u8 	%rs21, [%rd15+7];
	cvt.u16.u8 	%rs22, %rs21;
	and.b16  	%rs23, %rs22, 15;
	cvt.rn.f32.u16 	%f17, %rs23;
	fma.rn.f32 	%f9, %f1, %f17, %f2;
	// begin inline asm
	{  cvt.rn.f16.f32 %rs7, %f9;}

	// end inline asm
	st.global.u16 	[%rd12+6], %rs7;
	shr.u16 	%rs24, %rs22, 4;
	cvt.rn.f32.u16 	%f18, %rs24;
	fma.rn.f32 	%f10, %f1, %f18, %f2;
	// begin inline asm
	{  cvt.rn.f16.f32 %rs8, %f10;}

	// end inline asm
	st.global.u16 	[%rd12+38], %rs8;
$L__BB15_2:
	ret;

}
	// .globl	dequantize_block_q5_0_f32
.visible .entry dequantize_block_q5_0_f32(
	.param .u64 .ptr .align 1 dequantize_block_q5_0_f32_param_0,
	.param .u64 .ptr .align 1 dequantize_block_q5_0_f32_param_1,
	.param .u32 dequantize_block_q5_0_f32_param_2
)
{
	.reg .pred 	%p<2>;
	.reg .b16 	%rs<10>;
	.reg .b32 	%r<38>;
	.reg .b32 	%f<6>;
	.reg .b64 	%rd<11>;

	ld.param.u64 	%rd1, [dequantize_block_q5_0_f32_param_0];
	ld.param.u64 	%rd2, [dequantize_block_q5_0_f32_param_1];
	ld.param.u32 	%r2, [dequantize_block_q5_0_f32_param_2];
	mov.u32 	%r3, %ntid.x;
	mov.u32 	%r4, %ctaid.x;
	mov.u32 	%r5, %tid.x;
	mad.lo.s32 	%r6, %r3, %r4, %r5;
	shl.b32 	%r1, %r6, 1;
	setp.ge.s32 	%p1, %r1, %r2;
	@%p1 bra 	$L__BB16_2;
	cvta.to.global.u64 	%rd3, %rd1;
	cvta.to.global.u64 	%rd4, %rd2;
	shr.s32 	%r7, %r1, 31;
	shr.u32 	%r8, %r7, 27;
	add.s32 	%r9, %r1, %r8;
	shr.s32 	%r10, %r9, 5;
	and.b32  	%r11, %r9, -32;
	sub.s32 	%r12, %r1, %r11;
	shr.s32 	%r13, %r12, 1;
	mul.wide.s32 	%rd5, %r10, 22;
	add.s64 	%rd6, %rd3, %rd5;
	ld.global.nc.u16 	%rs1, [%rd6];
	// begin inline asm
	{  cvt.f32.f16 %f1, %rs1;}

	// end inline asm
	ld.global.nc.u8 	%rs2, [%rd6+2];
	cvt.u32.u8 	%r14, %rs2;
	ld.global.nc.u8 	%rs3, [%rd6+3];
	cvt.u32.u8 	%r15, %rs3;
	shl.b32 	%r16, %r15, 8;
	or.b32  	%r17, %r16, %r14;
	ld.global.nc.u8 	%rs4, [%rd6+4];
	cvt.u32.u8 	%r18, %rs4;
	shl.b32 	%r19, %r18, 16;
	ld.global.nc.u8 	%rs5, [%rd6+5];
	cvt.u32.u8 	%r20, %rs5;
	shl.b32 	%r21, %r20, 24;
	or.b32  	%r22, %r21, %r19;
	or.b32  	%r23, %r22, %r17;
	shr.u32 	%r24, %r23, %r13;
	shl.b32 	%r25, %r24, 4;
	and.b32  	%r26, %r25, 16;
	add.s32 	%r27, %r13, 12;
	shr.u32 	%r28, %r23, %r27;
	and.b32  	%r29, %r28, 16;
	add.s32 	%r30, %r13, 6;
	cvt.s64.s32 	%rd7, %r30;
	add.s64 	%rd8, %rd6, %rd7;
	ld.global.nc.u8 	%rs6, [%rd8];
	cvt.u16.u8 	%rs7, %rs6;
	and.b16  	%rs8, %rs7, 15;
	cvt.u32.u16 	%r31, %rs8;
	shr.u16 	%rs9, %rs7, 4;
	cvt.u32.u16 	%r32, %rs9;
	or.b32  	%r33, %r31, %r26;
	add.s32 	%r34, %r33, -16;
	cvt.rn.f32.s32 	%f2, %r34;
	mul.f32 	%f3, %f1, %f2;
	or.b32  	%r35, %r29, %r32;
	add.s32 	%r36, %r35, -16;
	cvt.rn.f32.s32 	%f4, %r36;
	mul.f32 	%f5, %f1, %f4;
	add.s32 	%r37, %r11, %r13;
	mul.wide.s32 	%rd9, %r37, 4;
	add.s64 	%rd10, %rd4, %rd9;
	st.global.f32 	[%rd10], %f3;
	st.global.f32 	[%rd10+64], %f5;
$L__BB16_2:
	ret;

}
	// .globl	dequantize_block_q5_0_f16
.visible .entry dequantize_block_q5_0_f16(
	.param .u64 .ptr .align 1 dequantize_block_q5_0_f16_param_0,
	.param .u64 .ptr .align 1 dequantize_block_q5_0_f16_param_1,
	.param .u32 dequantize_block_q5_0_f16_param_2
)
{
	.reg .pred 	%p<2>;
	.reg .b16 	%rs<12>;
	.reg .b32 	%r<38>;
	.reg .b32 	%f<6>;
	.reg .b64 	%rd<11>;

	ld.param.u64 	%rd1, [dequantize_block_q5_0_f16_param_0];
	ld.param.u64 	%rd2, [dequantize_block_q5_0_f16_param_1];
	ld.param.u32 	%r2, [dequantize_block_q5_0_f16_param_2];
	mov.u32 	%r3, %ntid.x;
	mov.u32 	%r4, %ctaid.x;
	mov.u32 	%r5, %tid.x;
	mad.lo.s32 	%r6, %r3, %r4, %r5;
	shl.b32 	%r1, %r6, 1;
	setp.ge.s32 	%p1, %r1, %r2;
	@%p1 bra 	$L__BB17_2;
	cvta.to.global.u64 	%rd3, %rd1;
	cvta.to.global.u64 	%rd4, %rd2;
	shr.s32 	%r7, %r1, 31;
	shr.u32 	%r8, %r7, 27;
	add.s32 	%r9, %r1, %r8;
	shr.s32 	%r10, %r9, 5;
	and.b32  	%r11, %r9, -32;
	sub.s32 	%r12, %r1, %r11;
	shr.s32 	%r13, %r12, 1;
	mul.wide.s32 	%rd5, %r10, 22;
	add.s64 	%rd6, %rd3, %rd5;
	ld.global.nc.u16 	%rs1, [%rd6];
	// begin inline asm
	{  cvt.f32.f16 %f1, %rs1;}

	// end inline asm
	ld.global.nc.u8 	%rs4, [%rd6+2];
	cvt.u32.u8 	%r14, %rs4;
	ld.global.nc.u8 	%rs5, [%rd6+3];
	cvt.u32.u8 	%r15, %rs5;
	shl.b32 	%r16, %r15, 8;
	or.b32  	%r17, %r16, %r14;
	ld.global.nc.u8 	%rs6, [%rd6+4];
	cvt.u32.u8 	%r18, %rs6;
	shl.b32 	%r19, %r18, 16;
	ld.global.nc.u8 	%rs7, [%rd6+5];
	cvt.u32.u8 	%r20, %rs7;
	shl.b32 	%r21, %r20, 24;
	or.b32  	%r22, %r21, %r19;
	or.b32  	%r23, %r22, %r17;
	shr.u32 	%r24, %r23, %r13;
	shl.b32 	%r25, %r24, 4;
	and.b32  	%r26, %r25, 16;
	add.s32 	%r27, %r13, 12;
	shr.u32 	%r28, %r23, %r27;
	and.b32  	%r29, %r28, 16;
	add.s32 	%r30, %r13, 6;
	cvt.s64.s32 	%rd7, %r30;
	add.s64 	%rd8, %rd6, %rd7;
	ld.global.nc.u8 	%rs8, [%rd8];
	cvt.u16.u8 	%rs9, %rs8;
	and.b16  	%rs10, %rs9, 15;
	cvt.u32.u16 	%r31, %rs10;
	shr.u16 	%rs11, %rs9, 4;
	cvt.u32.u16 	%r32, %rs11;
	or.b32  	%r33, %r31, %r26;
	add.s32 	%r34, %r33, -16;
	cvt.rn.f32.s32 	%f4, %r34;
	mul.f32 	%f2, %f1, %f4;
	or.b32  	%r35, %r29, %r32;
	add.s32 	%r36, %r35, -16;
	cvt.rn.f32.s32 	%f5, %r36;
	mul.f32 	%f3, %f1, %f5;
	add.s32 	%r37, %r11, %r13;
	mul.wide.s32 	%rd9, %r37, 2;
	add.s64 	%rd10, %rd4, %rd9;
	// begin inline asm
	{  cvt.rn.f16.f32 %rs2, %f2;}

	// end inline asm
	st.global.u16 	[%rd10], %rs2;
	// begin inline asm
	{  cvt.rn.f16.f32 %rs3, %f3;}

	// end inline asm
	st.global.u16 	[%rd10+32], %rs3;
$L__BB17_2:
	ret;

}
	// .globl	dequantize_block_q5_1_f32
.visible .entry dequantize_block_q5_1_f32(
	.param .u64 .ptr .align 1 dequantize_block_q5_1_f32_param_0,
	.param .u64 .ptr .align 1 dequantize_block_q5_1_f32_param_1,
	.param .u32 dequantize_block_q5_1_f32_param_2
)
{
	.reg .pred 	%p<2>;
	.reg .b16 	%rs<9>;
	.reg .b32 	%r<29>;
	.reg .b32 	%f<7>;
	.reg .b64 	%rd<11>;

	ld.param.u64 	%rd1, [dequantize_block_q5_1_f32_param_0];
	ld.param.u64 	%rd2, [dequantize_block_q5_1_f32_param_1];
	ld.param.u32 	%r2, [dequantize_block_q5_1_f32_param_2];
	mov.u32 	%r3, %ntid.x;
	mov.u32 	%r4, %ctaid.x;
	mov.u32 	%r5, %tid.x;
	mad.lo.s32 	%r6, %r3, %r4, %r5;
	shl.b32 	%r1, %r6, 1;
	setp.ge.s32 	%p1, %r1, %r2;
	@%p1 bra 	$L__BB18_2;
	cvta.to.global.u64 	%rd3, %rd1;
	cvta.to.global.u64 	%rd4, %rd2;
	shr.s32 	%r9, %r1, 31;
	shr.u32 	%r10, %r9, 27;
	add.s32 	%r11, %r1, %r10;
	shr.s32 	%r12, %r11, 5;
	and.b32  	%r13, %r11, -32;
	sub.s32 	%r14, %r1, %r13;
	shr.s32 	%r15, %r14, 1;
	mul.wide.s32 	%rd5, %r12, 24;
	add.s64 	%rd6, %rd3, %rd5;
	ld.global.nc.u32 	%r7, [%rd6];
	// begin inline asm
	{.reg .f16 low,high;
 mov.b32 {low,high}, %r7;
 mov.b16 %rs1, low;}
	// end inline asm
	// begin inline asm
	{  cvt.f32.f16 %f1, %rs1;}

	// end inline asm
	// begin inline asm
	{.reg .f16 low,high;
 mov.b32 {low,high}, %r7;
 mov.b16 %rs3, high;}
	// end inline asm
	// begin inline asm
	{  cvt.f32.f16 %f2, %rs3;}

	// end inline asm
	ld.global.nc.u32 	%r16, [%rd6+4];
	shr.u32 	%r17, %r16, %r15;
	shl.b32 	%r18, %r17, 4;
	and.b32  	%r19, %r18, 16;
	add.s32 	%r20, %r15, 12;
	shr.u32 	%r21, %r16, %r20;
	and.b32  	%r22, %r21, 16;
	add.s32 	%r23, %r15, 8;
	cvt.s64.s32 	%rd7, %r23;
	add.s64 	%rd8, %rd6, %rd7;
	ld.global.nc.u8 	%rs5, [%rd8];
	cvt.u16.u8 	%rs6, %rs5;
	and.b16  	%rs7, %rs6, 15;
	cvt.u32.u16 	%r24, %rs7;
	or.b32  	%r25, %r19, %r24;
	cvt.rn.f32.u32 	%f3, %r25;
	shr.u16 	%rs8, %rs6, 4;
	cvt.u32.u16 	%r26, %rs8;
	or.b32  	%r27, %r22, %r26;
	cvt.rn.f32.u32 	%f4, %r27;
	fma.rn.f32 	%f5, %f1, %f3, %f2;
	fma.rn.f32 	%f6, %f1, %f4, %f2;
	add.s32 	%r28, %r13, %r15;
	mul.wide.s32 	%rd9, %r28, 4;
	add.s64 	%rd10, %rd4, %rd9;
	st.global.f32 	[%rd10], %f5;
	st.global.f32 	[%rd10+64], %f6;
$L__BB18_2:
	ret;

}
	// .globl	dequantize_block_q5_1_f16
.visible .entry dequantize_block_q5_1_f16(
	.param .u64 .ptr .align 1 dequantize_block_q5_1_f16_param_0,
	.param .u64 .ptr .align 1 dequantize_block_q5_1_f16_param_1,
	.param .u32 dequantize_block_q5_1_f16_param_2
)
{
	.reg .pred 	%p<2>;
	.reg .b16 	%rs<11>;
	.reg .b32 	%r<29>;
	.reg .b32 	%f<7>;
	.reg .b64 	%rd<11>;

	ld.param.u64 	%rd1, [dequantize_block_q5_1_f16_param_0];
	ld.param.u64 	%rd2, [dequantize_block_q5_1_f16_param_1];
	ld.param.u32 	%r2, [dequantize_block_q5_1_f16_param_2];
	mov.u32 	%r3, %ntid.x;
	mov.u32 	%r4, %ctaid.x;
	mov.u32 	%r5, %tid.x;
	mad.lo.s32 	%r6, %r3, %r4, %r5;
	shl.b32 	%r1, %r6, 1;
	setp.ge.s32 	%p1, %r1, %r2;
	@%p1 bra 	$L__BB19_2;
	cvta.to.global.u64 	%rd3, %rd1;
	cvta.to.global.u64 	%rd4, %rd2;
	shr.s32 	%r9, %r1, 31;
	shr.u32 	%r10, %r9, 27;
	add.s32 	%r11, %r1, %r10;
	shr.s32 	%r12, %r11, 5;
	and.b32  	%r13, %r11, -32;
	sub.s32 	%r14, %r1, %r13;
	shr.s32 	%r15, %r14, 1;
	mul.wide.s32 	%rd5, %r12, 24;
	add.s64 	%rd6, %rd3, %rd5;
	ld.global.nc.u32 	%r7, [%rd6];
	// begin inline asm
	{.reg .f16 low,high;
 mov.b32 {low,high}, %r7;
 mov.b16 %rs1, low;}
	// end inline asm
	// begin inline asm
	{  cvt.f32.f16 %f1, %rs1;}

	// end inline asm
	// begin inline asm
	{.reg .f16 low,high;
 mov.b32 {low,high}, %r7;
 mov.b16 %rs3, high;}
	// end inline asm
	// begin inline asm
	{  cvt.f32.f16 %f2, %rs3;}

	// end inline asm
	ld.global.nc.u32 	%r16, [%rd6+4];
	shr.u32 	%r17, %r16, %r15;
	shl.b32 	%r18, %r17, 4;
	and.b32  	%r19, %r18, 16;
	add.s32 	%r20, %r15, 12;
	shr.u32 	%r21, %r16, %r20;
	and.b32  	%r22, %r21, 16;
	add.s32 	%r23, %r15, 8;
	cvt.s64.s32 	%rd7, %r23;
	add.s64 	%rd8, %rd6, %rd7;
	ld.global.nc.u8 	%rs7, [%rd8];
	cvt.u16.u8 	%rs8, %rs7;
	and.b16  	%rs9, %rs8, 15;
	cvt.u32.u16 	%r24, %rs9;
	or.b32  	%r25, %r19, %r24;
	cvt.rn.f32.u32 	%f5, %r25;
	shr.u16 	%rs10, %rs8, 4;
	cvt.u32.u16 	%r26, %rs10;
	or.b32  	%r27, %r22, %r26;
	cvt.rn.f32.u32 	%f6, %r27;
	fma.rn.f32 	%f3, %f1, %f5, %f2;
	fma.rn.f32 	%f4, %f1, %f6, %f2;
	add.s32 	%r28, %r13, %r15;
	mul.wide.s32 	%rd9, %r28, 2;
	add.s64 	%rd10, %rd4, %rd9;
	// begin inline asm
	{  cvt.rn.f16.f32 %rs5, %f3;}

	// end inline asm
	st.global.u16 	[%rd10], %rs5;
	// begin inline asm
	{  cvt.rn.f16.f32 %rs6, %f4;}

	// end inline asm
	st.global.u16 	[%rd10+32], %rs6;
$L__BB19_2:
	ret;

}
	// .globl	dequantize_block_q8_0_f32
.visible .entry dequantize_block_q8_0_f32(
	.param .u64 .ptr .align 1 dequantize_block_q8_0_f32_param_0,
	.param .u64 .ptr .align 1 dequantize_block_q8_0_f32_param_1,
	.param .u32 dequantize_block_q8_0_f32_param_2
)
{
	.reg .pred 	%p<2>;
	.reg .b16 	%rs<18>;
	.reg .b32 	%r<12>;
	.reg .b32 	%f<18>;
	.reg .b64 	%rd<11>;

	ld.param.u64 	%rd1, [dequantize_block_q8_0_f32_param_0];
	ld.param.u64 	%rd2, [dequantize_block_q8_0_f32_param_1];
	ld.param.u32 	%r5, [dequantize_block_q8_0_f32_param_2];
	mov.u32 	%r1, %ctaid.x;
	mov.u32 	%r2, %tid.x;
	and.b32  	%r3, %r2, 7;
	shl.b32 	%r6, %r1, 3;
	or.b32  	%r4, %r6, %r3;
	setp.ge.s32 	%p1, %r4, %r5;
	@%p1 bra 	$L__BB20_2;
	cvta.to.global.u64 	%rd3, %rd2;
	cvta.to.global.u64 	%rd4, %rd1;
	and.b32  	%r7, %r2, 1016;
	shl.b32 	%r8, %r1, 8;
	shl.b32 	%r9, %r3, 5;
	mul.wide.u32 	%rd5, %r4, 34;
	add.s64 	%rd6, %rd4, %rd5;
	ld.global.nc.u16 	%rs1, [%rd6];
	// begin inline asm
	{  cvt.f32.f16 %f1, %rs1;}

	// end inline asm
	add.s32 	%r10, %r7, %r8;
	add.s32 	%r11, %r10, %r9;
	cvt.u64.u32 	%rd7, %r7;
	add.s64 	%rd8, %rd6, %rd7;
	ld.global.nc.u8 	%rs2, [%rd8+2];
	cvt.s16.s8 	%rs3, %rs2;
	cvt.rn.f32.s16 	%f2, %rs3;
	mul.f32 	%f3, %f1, %f2;
	mul.wide.u32 	%rd9, %r11, 4;
	add.s64 	%rd10, %rd3, %rd9;
	st.global.f32 	[%rd10], %f3;
	ld.global.nc.u8 	%rs4, [%rd8+3];
	cvt.s16.s8 	%rs5, %rs4;
	cvt.rn.f32.s16 	%f4, %rs5;
	mul.f32 	%f5, %f1, %f4;
	st.global.f32 	[%rd10+4], %f5;
	ld.global.nc.u8 	%rs6, [%rd8+4];
	cvt.s16.s8 	%rs7, %rs6;
	cvt.rn.f32.s16 	%f6, %rs7;
	mul.f32 	%f7, %f1, %f6;
	st.global.f32 	[%rd10+8], %f7;
	ld.global.nc.u8 	%rs8, [%rd8+5];
	cvt.s16.s8 	%rs9, %rs8;
	cvt.rn.f32.s16 	%f8, %rs9;
	mul.f32 	%f9, %f1, %f8;
	st.global.f32 	[%rd10+12], %f9;
	ld.global.nc.u8 	%rs10, [%rd8+6];
	cvt.s16.s8 	%rs11, %rs10;
	cvt.rn.f32.s16 	%f10, %rs11;
	mul.f32 	%f11, %f1, %f10;
	st.global.f32 	[%rd10+16], %f11;
	ld.global.nc.u8 	%rs12, [%rd8+7];
	cvt.s16.s8 	%rs13, %rs12;
	cvt.rn.f32.s16 	%f12, %rs13;
	mul.f32 	%f13, %f1, %f12;
	st.global.f32 	[%rd10+20], %f13;
	ld.global.nc.u8 	%rs14, [%rd8+8];
	cvt.s16.s8 	%rs15, %rs14;
	cvt.rn.f32.s16 	%f14, %rs15;
	mul.f32 	%f15, %f1, %f14;
	st.global.f32 	[%rd10+24], %f15;
	ld.global.nc.u8 	%rs16, [%rd8+9];
	cvt.s16.s8 	%rs17, %rs16;
	cvt.rn.f32.s16 	%f16, %rs17;
	mul.f32 	%f17, %f1, %f16;
	st.global.f32 	[%rd10+28], %f17;
$L__BB20_2:
	ret;

}
	// .globl	dequantize_block_q8_0_f16
.visible .entry dequantize_block_q8_0_f16(
	.param .u64 .ptr .align 1 dequantize_block_q8_0_f16_param_0,
	.param .u64 .ptr .align 1 dequantize_block_q8_0_f16_param_1,
	.param .u32 dequantize_block_q8_0_f16_param_2
)
{
	.reg .pred 	%p<2>;
	.reg .b16 	%rs<26>;
	.reg .b32 	%r<12>;
	.reg .b32 	%f<18>;
	.reg .b64 	%rd<11>;

	ld.param.u64 	%rd1, [dequantize_block_q8_0_f16_param_0];
	ld.param.u64 	%rd2, [dequantize_block_q8_0_f16_param_1];
	ld.param.u32 	%r5, [dequantize_block_q8_0_f16_param_2];
	mov.u32 	%r1, %ctaid.x;
	mov.u32 	%r2, %tid.x;
	and.b32  	%r3, %r2, 7;
	shl.b32 	%r6, %r1, 3;
	or.b32  	%r4, %r6, %r3;
	setp.ge.s32 	%p1, %r4, %r5;
	@%p1 bra 	$L__BB21_2;
	cvta.to.global.u64 	%rd3, %rd2;
	cvta.to.global.u64 	%rd4, %rd1;
	and.b32  	%r7, %r2, 1016;
	shl.b32 	%r8, %r1, 8;
	shl.b32 	%r9, %r3, 5;
	mul.wide.u32 	%rd5, %r4, 34;
	add.s64 	%rd6, %rd4, %rd5;
	ld.global.nc.u16 	%rs1, [%rd6];
	// begin inline asm
	{  cvt.f32.f16 %f1, %rs1;}

	// end inline asm
	add.s32 	%r10, %r7, %r8;
	add.s32 	%r11, %r10, %r9;
	mul.wide.u32 	%rd7, %r11, 2;
	add.s64 	%rd8, %rd3, %rd7;
	cvt.u64.u32 	%rd9, %r7;
	add.s64 	%rd10, %rd6, %rd9;
	ld.global.nc.u8 	%rs10, [%rd10+2];
	cvt.s16.s8 	%rs11, %rs10;
	cvt.rn.f32.s16 	%f10, %rs11;
	mul.f32 	%f2, %f1, %f10;
	// begin inline asm
	{  cvt.rn.f16.f32 %rs2, %f2;}

	// end inline asm
	st.global.u16 	[%rd8], %rs2;
	ld.global.nc.u8 	%rs12, [%rd10+3];
	cvt.s16.s8 	%rs13, %rs12;
	cvt.rn.f32.s16 	%f11, %rs13;
	mul.f32 	%f3, %f1, %f11;
	// begin inline asm
	{  cvt.rn.f16.f32 %rs3, %f3;}

	// end inline asm
	st.global.u16 	[%rd8+2], %rs3;
	ld.global.nc.u8 	%rs14, [%rd10+4];
	cvt.s16.s8 	%rs15, %rs14;
	cvt.rn.f32.s16 	%f12, %rs15;
	mul.f32 	%f4, %f1, %f12;
	// begin inline asm
	{  cvt.rn.f16.f32 %rs4, %f4;}

	// end inline asm
	st.global.u16 	[%rd8+4], %rs4;
	ld.global.nc.u8 	%rs16, [%rd10+5];
	cvt.s16.s8 	%rs17, %rs16;
	cvt.rn.f32.s16 	%f13, %rs17;
	mul.f32 	%f5, %f1, %f13;
	// begin inline asm
	{  cvt.rn.f16.f32 %rs5, %f5;}

	// end inline asm
	st.global.u16 	[%rd8+6], %rs5;
	ld.global.nc.u8 	%rs18, [%rd10+6];
	cvt.s16.s8 	%rs19, %rs18;
	cvt.rn.f32.s16 	%f14, %rs19;
	mul.f32 	%f6, %f1, %f14;
	// begin inline asm
	{  cvt.rn.f16.f32 %rs6, %f6;}

	// end inline asm
	st.global.u16 	[%rd8+8], %rs6;
	ld.global.nc.u8 	%rs20, [%rd10+7];
	cvt.s16.s8 	%rs21, %rs20;
	cvt.rn.f32.s16 	%f15, %rs21;
	mul.f32 	%f7, %f1, %f15;
	// begin inline asm
	{  cvt.rn.f16.f32 %rs7, %f7;}

	// end inline asm
	st.global.u16 	[%rd8+10], %rs7;
	ld.global.nc.u8 	%rs22, [%rd10+8];
	cvt.s16.s8 	%rs23, %rs22;
	cvt.rn.f32.s16 	%f16, %rs23;
	mul.f32 	%f8, %f1, %f16;
	// begin inline asm
	{  cvt.rn.f16.f32 %rs8, %f8;}

	// end inline asm
	st.global.u16 	[%rd8+12], %rs8;
	ld.global.nc.u8 	%rs24, [%rd10+9];
	cvt.s16.s8 	%rs25, %rs24;
	cvt.rn.f32.s16 	%f17, %rs25;
	mul.f32 	%f9, %f1, %f17;
	// begin inline asm
	{  cvt.rn.f16.f32 %rs9, %f9;}

	// end inline asm
	st.global.u16 	[%rd8+14], %rs9;
$L__BB21_2:
	ret;

}
	// .globl	dequantize_mul_mat_vec_q4_0_cuda
.visible .entry dequantize_mul_mat_vec_q4_0_cuda(
	.param .u64 .ptr .align 1 dequantize_mul_mat_vec_q4_0_cuda_param_0,
	.param .u64 .ptr .align 1 dequantize_mul_mat_vec_q4_0_cuda_param_1,
	.param .u64 .ptr .align 1 dequantize_mul_mat_vec_q4_0_cuda_param_2,
	.param .u32 dequantize_mul_mat_vec_q4_0_cuda_param_3,
	.param .u32 dequantize_mul_mat_vec_q4_0_cuda_param_4
)
{
	.reg .pred 	%p<14>;
	.reg .b16 	%rs<8>;
	.reg .b32 	%r<126>;
	.reg .b32 	%f<91>;
	.reg .b64 	%rd<39>;

	ld.param.u64 	%rd6, [dequantize_mul_mat_vec_q4_0_cuda_param_0];
	ld.param.u64 	%rd7, [dequantize_mul_mat_vec_q4_0_cuda_param_1];
	ld.param.u64 	%rd5, [dequantize_mul_mat_vec_q4_0_cuda_param_2];
	ld.param.u32 	%r24, [dequantize_mul_mat_vec_q4_0_cuda_param_3];
	ld.param.u32 	%r25, [dequantize_mul_mat_vec_q4_0_cuda_param_4];
	cvta.to.global.u64 	%rd1, %rd7;
	cvta.to.global.u64 	%rd2, %rd6;
	mov.u32 	%r26, %ctaid.x;
	mov.u32 	%r27, %ntid.y;
	mov.u32 	%r28, %tid.y;
	mad.lo.s32 	%r1, %r26, %r27, %r28;
	setp.ge.s32 	%p1, %r1, %r25;
	@%p1 bra 	$L__BB22_13;
	mov.u32 	%r2, %tid.x;
	setp.lt.s32 	%p2, %r24, 1;
	mov.f32 	%f90, 0f00000000;
	@%p2 bra 	$L__BB22_11;
	shl.b32 	%r3, %r2, 1;
	mul.lo.s32 	%r4, %r24, %r1;
	and.b32  	%r5, %r2, 15;
	and.b32  	%r6, %r3, 30;
	cvt.u64.u32 	%rd8, %r5;
	add.s64 	%rd3, %rd2, %rd8;
	add.s32 	%r7, %r24, -1;
	shr.u32 	%r30, %r7, 6;
	add.s32 	%r8, %r30, 1;
	setp.lt.u32 	%p3, %r24, 193;
	mov.f32 	%f90, 0f00000000;
	mov.b32 	%r121, 0;
	@%p3 bra 	$L__BB22_6;
	and.b32  	%r32, %r8, 134217724;
	neg.s32 	%r124, %r32;
	add.s32 	%r123, %r4, %r3;
	add.s64 	%rd4, %rd1, 512;
	sub.s32 	%r122, %r3, %r5;
	mov.f32 	%f90, 0f00000000;
	mov.b32 	%r125, 128;
$L__BB22_4:
	.pragma "nounroll";
	mul.wide.s32 	%rd9, %r122, 4;
	add.s64 	%rd10, %rd4, %rd9;
	shr.s32 	%r33, %r123, 31;
	shr.u32 	%r34, %r33, 27;
	add.s32 	%r35, %r123, %r34;
	shr.s32 	%r36, %r35, 5;
	mul.wide.s32 	%rd11, %r36, 18;
	add.s64 	%rd12, %rd2, %rd11;
	ld.global.u16 	%rs1, [%rd12];
	// begin inline asm
	{  cvt.f32.f16 %f15, %rs1;}

	// end inline asm
	add.s64 	%rd13, %rd3, %rd11;
	ld.global.u8 	%r37, [%rd13+2];
	and.b32  	%r38, %r37, 15;
	shr.u32 	%r39, %r37, 4;
	add.s32 	%r40, %r38, -8;
	cvt.rn.f32.s32 	%f19, %r40;
	mul.f32 	%f20, %f15, %f19;
	add.s32 	%r41, %r39, -8;
	cvt.rn.f32.s32 	%f21, %r41;
	mul.f32 	%f22, %f15, %f21;
	ld.global.f32 	%f23, [%rd10+-512];
	fma.rn.f32 	%f24, %f23, %f20, %f90;
	ld.global.f32 	%f25, [%rd10+-448];
	fma.rn.f32 	%f26, %f25, %f22, %f24;
	add.s32 	%r42, %r123, 64;
	shr.s32 	%r43, %r42, 31;
	shr.u32 	%r44, %r43, 27;
	add.s32 	%r45, %r42, %r44;
	shr.s32 	%r46, %r45, 5;
	mul.wide.s32 	%rd14, %r46, 18;
	add.s64 	%rd15, %rd2, %rd14;
	ld.global.u16 	%rs2, [%rd15];
	// begin inline asm
	{  cvt.f32.f16 %f16, %rs2;}

	// end inline asm
	add.s64 	%rd16, %rd3, %rd14;
	ld.global.u8 	%r47, [%rd16+2];
	and.b32  	%r48, %r47, 15;
	shr.u32 	%r49, %r47, 4;
	add.s32 	%r50, %r48, -8;
	cvt.rn.f32.s32 	%f27, %r50;
	mul.f32 	%f28, %f16, %f27;
	add.s32 	%r51, %r49, -8;
	cvt.rn.f32.s32 	%f29, %r51;
	mul.f32 	%f30, %f16, %f29;
	ld.global.f32 	%f31, [%rd10+-256];
	fma.rn.f32 	%f32, %f31, %f28, %f26;
	ld.global.f32 	%f33, [%rd10+-192];
	fma.rn.f32 	%f34, %f33, %f30, %f32;
	add.s32 	%r52, %r123, 128;
	shr.s32 	%r53, %r52, 31;
	shr.u32 	%r54, %r53, 27;
	add.s32 	%r55, %r52, %r54;
	shr.s32 	%r56, %r55, 5;
	mul.wide.s32 	%rd17, %r56, 18;
	add.s64 	%rd18, %rd2, %rd17;
	ld.global.u16 	%rs3, [%rd18];
	// begin inline asm
	{  cvt.f32.f16 %f17, %rs3;}

	// end inline asm
	add.s64 	%rd19, %rd3, %rd17;
	ld.global.u8 	%r57, [%rd19+2];
	and.b32  	%r58, %r57, 15;
	shr.u32 	%r59, %r57, 4;
	add.s32 	%r60, %r58, -8;
	cvt.rn.f32.s32 	%f35, %r60;
	mul.f32 	%f36, %f17, %f35;
	add.s32 	%r61, %r59, -8;
	cvt.rn.f32.s32 	%f37, %r61;
	mul.f32 	%f38, %f17, %f37;
	ld.global.f32 	%f39, [%rd10];
	fma.rn.f32 	%f40, %f39, %f36, %f34;
	ld.global.f32 	%f41, [%rd10+64];
	fma.rn.f32 	%f42, %f41, %f38, %f40;
	add.s32 	%r62, %r123, 192;
	shr.s32 	%r63, %r62, 31;
	shr.u32 	%r64, %r63, 27;
	add.s32 	%r65, %r62, %r64;
	shr.s32 	%r66, %r65, 5;
	mul.wide.s32 	%rd20, %r66, 18;
	add.s64 	%rd21, %rd2, %rd20;
	ld.global.u16 	%rs4, [%rd21];
	// begin inline asm
	{  cvt.f32.f16 %f18, %rs4;}

	// end inline asm
	add.s64 	%rd22, %rd3, %rd20;
	ld.global.u8 	%r67, [%rd22+2];
	and.b32  	%r68, %r67, 15;
	shr.u32 	%r69, %r67, 4;
	add.s32 	%r70, %r68, -8;
	cvt.rn.f32.s32 	%f43, %r70;
	mul.f32 	%f44, %f18, %f43;
	add.s32 	%r71, %r69, -8;
	cvt.rn.f32.s32 	%f45, %r71;
	mul.f32 	%f46, %f18, %f45;
	ld.global.f32 	%f47, [%rd10+256];
	fma.rn.f32 	%f48, %f47, %f44, %f42;
	ld.global.f32 	%f49, [%rd10+320];
	fma.rn.f32 	%f90, %f49, %f46, %f48;
	add.s32 	%r125, %r125, 256;
	add.s32 	%r124, %r124, 4;
	add.s32 	%r123, %r123, 256;
	add.s32 	%r122, %r122, 256;
	setp.eq.s32 	%p4, %r124, 0;
	@%p4 bra 	$L__BB22_5;
	bra.uni 	$L__BB22_4;
$L__BB22_5:
	add.s32 	%r121, %r125, -128;
$L__BB22_6:
	and.b32  	%r72, %r8, 3;
	setp.eq.s32 	%p5, %r72, 0;
	@%p5 bra 	$L__BB22_11;
	setp.eq.s32 	%p6, %r72, 1;
	@%p6 bra 	$L__BB22_9;
	add.s32 	%r73, %r121, %r3;
	add.s32 	%r74, %r73, %r4;
	shr.s32 	%r75, %r74, 31;
	shr.u32 	%r76, %r75, 27;
	add.s32 	%r77, %r74, %r76;
	shr.s32 	%r78, %r77, 5;
	sub.s32 	%r79, %r73, %r6;
	mul.wide.s32 	%rd23, %r78, 18;
	add.s64 	%rd24, %rd2, %rd23;
	ld.global.u16 	%rs5, [%rd24];
	// begin inline asm
	{  cvt.f32.f16 %f51, %rs5;}

	// end inline asm
	add.s64 	%rd25, %rd3, %rd23;
	ld.global.u8 	%r80, [%rd25+2];
	and.b32  	%r81, %r80, 15;
	shr.u32 	%r82, %r80, 4;
	add.s32 	%r83, %r81, -8;
	cvt.rn.f32.s32 	%f53, %r83;
	mul.f32 	%f54, %f51, %f53;
	add.s32 	%r84, %r82, -8;
	cvt.rn.f32.s32 	%f55, %r84;
	mul.f32 	%f56, %f51, %f55;
	add.s32 	%r85, %r79, %r5;
	mul.wide.s32 	%rd26, %r85, 4;
	add.s64 	%rd27, %rd1, %rd26;
	ld.global.f32 	%f57, [%rd27];
	fma.rn.f32 	%f58, %f57, %f54, %f90;
	ld.global.f32 	%f59, [%rd27+64];
	fma.rn.f32 	%f60, %f59, %f56, %f58;
	add.s32 	%r86, %r74, 64;
	shr.s32 	%r87, %r86, 31;
	shr.u32 	%r88, %r87, 27;
	add.s32 	%r89, %r86, %r88;
	shr.s32 	%r90, %r89, 5;
	mul.wide.s32 	%rd28, %r90, 18;
	add.s64 	%rd29, %rd2, %rd28;
	ld.global.u16 	%rs6, [%rd29];
	// begin inline asm
	{  cvt.f32.f16 %f52, %rs6;}

	// end inline asm
	add.s64 	%rd30, %rd3, %rd28;
	ld.global.u8 	%r91, [%rd30+2];
	and.b32  	%r92, %r91, 15;
	shr.u32 	%r93, %r91, 4;
	add.s32 	%r94, %r92, -8;
	cvt.rn.f32.s32 	%f61, %r94;
	mul.f32 	%f62, %f52, %f61;
	add.s32 	%r95, %r93, -8;
	cvt.rn.f32.s32 	%f63, %r95;
	mul.f32 	%f64, %f52, %f63;
	ld.global.f32 	%f65, [%rd27+256];
	fma.rn.f32 	%f66, %f65, %f62, %f60;
	ld.global.f32 	%f67, [%rd27+320];
	fma.rn.f32 	%f90, %f67, %f64, %f66;
	add.s32 	%r121, %r121, 128;
$L__BB22_9:
	and.b32  	%r96, %r7, 64;
	setp.ne.s32 	%p7, %r96, 0;
	@%p7 bra 	$L__BB22_11;
	add.s32 	%r97, %r121, %r3;
	add.s32 	%r98, %r97, %r4;
	shr.s32 	%r99, %r98, 31;
	shr.u32 	%r100, %r99, 27;
	add.s32 	%r101, %r98, %r100;
	shr.s32 	%r102, %r101, 5;
	sub.s32 	%r103, %r97, %r6;
	mul.wide.s32 	%rd31, %r102, 18;
	add.s64 	%rd32, %rd2, %rd31;
	ld.global.u16 	%rs7, [%rd32];
	// begin inline asm
	{  cvt.f32.f16 %f68, %rs7;}

	// end inline asm
	add.s64 	%rd33, %rd3, %rd31;
	ld.global.u8 	%r104, [%rd33+2];
	and.b32  	%r105, %r104, 15;
	shr.u32 	%r106, %r104, 4;
	add.s32 	%r107, %r105, -8;
	cvt.rn.f32.s32 	%f69, %r107;
	mul.f32 	%f70, %f68, %f69;
	add.s32 	%r108, %r106, -8;
	cvt.rn.f32.s32 	%f71, %r108;
	mul.f32 	%f72, %f68, %f71;
	add.s32 	%r109, %r103, %r5;
	mul.wide.s32 	%rd34, %r109, 4;
	add.s64 	%rd35, %rd1, %rd34;
	ld.global.f32 	%f73, [%rd35];
	fma.rn.f32 	%f74, %f73, %f70, %f90;
	ld.global.f32 	%f75, [%rd35+64];
	fma.rn.f32 	%f90, %f75, %f72, %f74;
$L__BB22_11:
	mov.b32 	%r110, %f90;
	shfl.sync.bfly.b32	%r111|%p8, %r110, 16, 31, -1;
	mov.b32 	%f76, %r111;
	add.f32 	%f77, %f90, %f76;
	mov.b32 	%r112, %f77;
	shfl.sync.bfly.b32	%r113|%p9, %r112, 8, 31, -1;
	mov.b32 	%f78, %r113;
	add.f32 	%f79, %f77, %f78;
	mov.b32 	%r114, %f79;
	shfl.sync.bfly.b32	%r115|%p10, %r114, 4, 31, -1;
	mov.b32 	%f80, %r115;
	add.f32 	%f81, %f79, %f80;
	mov.b32 	%r116, %f81;
	shfl.sync.bfly.b32	%r117|%p11, %r116, 2, 31, -1;
	mov.b32 	%f82, %r117;
	add.f32 	%f83, %f81, %f82;
	mov.b32 	%r118, %f83;
	shfl.sync.bfly.b32	%r119|%p12, %r118, 1, 31, -1;
	mov.b32 	%f84, %r119;
	add.f32 	%f10, %f83, %f84;
	setp.ne.s32 	%p13, %r2, 0;
	@%p13 bra 	$L__BB22_13;
	cvta.to.global.u64 	%rd36, %rd5;
	mul.wide.s32 	%rd37, %r1, 4;
	add.s64 	%rd38, %rd36, %rd37;
	st.global.f32 	[%rd38], %f10;
$L__BB22_13:
	ret;

}
	// .globl	dequantize_mul_mat_vec_q4_1_cuda
.visible .entry dequantize_mul_mat_vec_q4_1_cuda(
	.param .u64 .ptr .align 1 dequantize_mul_mat_vec_q4_1_cuda_param_0,
	.param .u64 .ptr .align 1 dequantize_mul_mat_vec_q4_1_cuda_param_1,
	.param .u64 .ptr .align 1 dequantize_mul_mat_vec_q4_1_cuda_param_2,
	.param .u32 dequantize_mul_mat_vec_q4_1_cuda_param_3,
	.param .u32 dequantize_mul_mat_vec_q4_1_cuda_param_4
)
{
	.reg .pred 	%p<14>;
	.reg .b16 	%rs<29>;
	.reg .b32 	%r<126>;
	.reg .b32 	%f<98>;
	.reg .b64 	%rd<39>;

	ld.param.u64 	%rd6, [dequantize_mul_mat_vec_q4_1_cuda_param_0];
	ld.param.u64 	%rd7, [dequantize_mul_mat_vec_q4_1_cuda_param_1];
	ld.param.u64 	%rd5, [dequantize_mul_mat_vec_q4_1_cuda_param_2];
	ld.param.u32 	%r24, [dequantize_mul_mat_vec_q4_1_cuda_param_3];
	ld.param.u32 	%r25, [dequantize_mul_mat_vec_q4_1_cuda_param_4];
	cvta.to.global.u64 	%rd1, %rd7;
	cvta.to.global.u64 	%rd2, %rd6;
	mov.u32 	%r26, %ctaid.x;
	mov.u32 	%r27, %ntid.y;
	mov.u32 	%r28, %tid.y;
	mad.lo.s32 	%r1, %r26, %r27, %r28;
	setp.ge.s32 	%p1, %r1, %r25;
	@%p1 bra 	$L__BB23_13;
	mov.u32 	%r2, %tid.x;
	setp.lt.s32 	%p2, %r24, 1;
	mov.f32 	%f97, 0f00000000;
	@%p2 bra 	$L__BB23_11;
	shl.b32 	%r3, %r2, 1;
	mul.lo.s32 	%r4, %r24, %r1;
	and.b32  	%r5, %r2, 15;
	and.b32  	%r6, %r3, 30;
	cvt.u64.u32 	%rd8, %r5;
	add.s64 	%rd3, %rd2, %rd8;
	add.s32 	%r7, %r24, -1;
	shr.u32 	%r30, %r7, 6;
	add.s32 	%r8, %r30, 1;
	setp.lt.u32 	%p3, %r24, 193;
	mov.f32 	%f97, 0f00000000;
	mov.b32 	%r121, 0;
	@%p3 bra 	$L__BB23_6;
	and.b32  	%r32, %r8, 134217724;
	neg.s32 	%r124, %r32;
	add.s32 	%r123, %r4, %r3;
	add.s64 	%rd4, %rd1, 512;
	sub.s32 	%r122, %r3, %r5;
	mov.f32 	%f97, 0f00000000;
	mov.b32 	%r125, 128;
$L__BB23_4:
	.pragma "nounroll";
	mul.wide.s32 	%rd9, %r122, 4;
	add.s64 	%rd10, %rd4, %rd9;
	shr.s32 	%r41, %r123, 31;
	shr.u32 	%r42, %r41, 27;
	add.s32 	%r43, %r123, %r42;
	shr.s32 	%r44, %r43, 5;
	mul.wide.s32 	%rd11, %r44, 20;
	add.s64 	%rd12, %rd2, %rd11;
	ld.global.u32 	%r33, [%rd12];
	// begin inline asm
	{.reg .f16 low,high;
 mov.b32 {low,high}, %r33;
 mov.b16 %rs1, low;}
	// end inline asm
	// begin inline asm
	{  cvt.f32.f16 %f15, %rs1;}

	// end inline asm
	// begin inline asm
	{.reg .f16 low,high;
 mov.b32 {low,high}, %r33;
 mov.b16 %rs3, high;}
	// end inline asm
	// begin inline asm
	{  cvt.f32.f16 %f16, %rs3;}

	// end inline asm
	add.s64 	%rd13, %rd3, %rd11;
	ld.global.u8 	%r45, [%rd13+4];
	and.b32  	%r46, %r45, 15;
	cvt.rn.f32.u32 	%f23, %r46;
	shr.u32 	%r47, %r45, 4;
	cvt.rn.f32.u32 	%f24, %r47;
	fma.rn.f32 	%f25, %f15, %f23, %f16;
	fma.rn.f32 	%f26, %f15, %f24, %f16;
	ld.global.f32 	%f27, [%rd10+-512];
	fma.rn.f32 	%f28, %f27, %f25, %f97;
	ld.global.f32 	%f29, [%rd10+-448];
	fma.rn.f32 	%f30, %f29, %f26, %f28;
	add.s32 	%r48, %r123, 64;
	shr.s32 	%r49, %r48, 31;
	shr.u32 	%r50, %r49, 27;
	add.s32 	%r51, %r48, %r50;
	shr.s32 	%r52, %r51, 5;
	mul.wide.s32 	%rd14, %r52, 20;
	add.s64 	%rd15, %rd2, %rd14;
	ld.global.u32 	%r35, [%rd15];
	// begin inline asm
	{.reg .f16 low,high;
 mov.b32 {low,high}, %r35;
 mov.b16 %rs5, low;}
	// end inline asm
	// begin inline asm
	{  cvt.f32.f16 %f17, %rs5;}

	// end inline asm
	// begin inline asm
	{.reg .f16 low,high;
 mov.b32 {low,high}, %r35;
 mov.b16 %rs7, high;}
	// end inline asm
	// begin inline asm
	{  cvt.f32.f16 %f18, %rs7;}

	// end inline asm
	add.s64 	%rd16, %rd3, %rd14;
	ld.global.u8 	%r53, [%rd16+4];
	and.b32  	%r54, %r53, 15;
	cvt.rn.f32.u32 	%f31, %r54;
	shr.u32 	%r55, %r53, 4;
	cvt.rn.f32.u32 	%f32, %r55;
	fma.rn.f32 	%f33, %f17, %f31, %f18;
	fma.rn.f32 	%f34, %f17, %f32, %f18;
	ld.global.f32 	%f35, [%rd10+-256];
	fma.rn.f32 	%f36, %f35, %f33, %f30;
	ld.global.f32 	%f37, [%rd10+-192];
	fma.rn.f32 	%f38, %f37, %f34, %f36;
	add.s32 	%r56, %r123, 128;
	shr.s32 	%r57, %r56, 31;
	shr.u32 	%r58, %r57, 27;
	add.s32 	%r59, %r56, %r58;
	shr.s32 	%r60, %r59, 5;
	mul.wide.s32 	%rd17, %r60, 20;
	add.s64 	%rd18, %rd2, %rd17;
	ld.global.u32 	%r37, [%rd18];
	// begin inline asm
	{.reg .f16 low,high;
 mov.b32 {low,high}, %r37;
 mov.b16 %rs9, low;}
	// end inline asm
	// begin inline asm
	{  cvt.f32.f16 %f19, %rs9;}

	// end inline asm
	// begin inline asm
	{.reg .f16 low,high;
 mov.b32 {low,high}, %r37;
 mov.b16 %rs11, high;}
	// end inline asm
	// begin inline asm
	{  cvt.f32.f16 %f20, %rs11;}

	// end inline asm
	add.s64 	%rd19, %rd3, %rd17;
	ld.global.u8 	%r61, [%rd19+4];
	and.b32  	%r62, %r61, 15;
	cvt.rn.f32.u32 	%f39, %r62;
	shr.u32 	%r63, %r61, 4;
	cvt.rn.f32.u32 	%f40, %r63;
	fma.rn.f32 	%f41, %f19, %f39, %f20;
	fma.rn.f32 	%f42, %f19, %f40, %f20;
	ld.global.f32 	%f43, [%rd10];
	fma.rn.f32 	%f44, %f43, %f41, %f38;
	ld.global.f32 	%f45, [%rd10+64];
	fma.rn.f32 	%f46, %f45, %f42, %f44;
	add.s32 	%r64, %r123, 192;
	shr.s32 	%r65, %r64, 31;
	shr.u32 	%r66, %r65, 27;
	add.s32 	%r67, %r64, %r66;
	shr.s32 	%r68, %r67, 5;
	mul.wide.s32 	%rd20, %r68, 20;
	add.s64 	%rd21, %rd2, %rd20;
	ld.global.u32 	%r39, [%rd21];
	// begin inline asm
	{.reg .f16 low,high;
 mov.b32 {low,high}, %r39;
 mov.b16 %rs13, low;}
	// end inline asm
	// begin inline asm
	{  cvt.f32.f16 %f21, %rs13;}

	// end inline asm
	// begin inline asm
	{.reg .f16 low,high;
 mov.b32 {low,high}, %r39;
 mov.b16 %rs15, high;}
	// end inline asm
	// begin inline asm
	{  cvt.f32.f16 %f22, %rs15;}

	// end inline asm
	add.s64 	%rd22, %rd3, %rd20;
	ld.global.u8 	%r69, [%rd22+4];
	and.b32  	%r70, %r69, 15;
	cvt.rn.f32.u32 	%f47, %r70;
	shr.u32 	%r71, %r69, 4;
	cvt.rn.f32.u32 	%f48, %r71;
	fma.rn.f32 	%f49, %f21, %f47, %f22;
	fma.rn.f32 	%f50, %f21, %f48, %f22;
	ld.global.f32 	%f51, [%rd10+256];
	fma.rn.f32 	%f52, %f51, %f49, %f46;
	ld.global.f32 	%f53, [%rd10+320];
	fma.rn.f32 	%f97, %f53, %f50, %f52;
	add.s32 	%r125, %r125, 256;
	add.s32 	%r124, %r124, 4;
	add.s32 	%r123, %r123, 256;
	add.s32 	%r122, %r122, 256;
	setp.eq.s32 	%p4, %r124, 0;
	@%p4 bra 	$L__BB23_5;
	bra.uni 	$L__BB23_4;
$L__BB23_5:
	add.s32 	%r121, %r125, -128;
$L__BB23_6:
	and.b32  	%r72, %r8, 3;
	setp.eq.s32 	%p5, %r72, 0;
	@%p5 bra 	$L__BB23_11;
	setp.eq.s32 	%p6, %r72, 1;
	@%p6 bra 	$L__BB23_9;
	add.s32 	%r77, %r121, %r3;
	add.s32 	%r78, %r77, %r4;
	shr.s32 	%r79, %r78, 31;
	shr.u32 	%r80, %r79, 27;
	add.s32 	%r81, %r78, %r80;
	shr.s32 	%r82, %r81, 5;
	sub.s32 	%r83, %r77, %r6;
	mul.wide.s32 	%rd23, %r82, 20;
	add.s64 	%rd24, %rd2, %rd23;
	ld.global.u32 	%r73, [%rd24];
	// begin inline asm
	{.reg .f16 low,high;
 mov.b32 {low,high}, %r73;
 mov.b16 %rs17, low;}
	// end inline asm
	// begin inline asm
	{  cvt.f32.f16 %f55, %rs17;}

	// end inline asm
	// begin inline asm
	{.reg .f16 low,high;
 mov.b32 {low,high}, %r73;
 mov.b16 %rs19, high;}
	// end inline asm
	// begin inline asm
	{  cvt.f32.f16 %f56, %rs19;}

	// end inline asm
	add.s64 	%rd25, %rd3, %rd23;
	ld.global.u8 	%r84, [%rd25+4];
	and.b32  	%r85, %r84, 15;
	cvt.rn.f32.u32 	%f59, %r85;
	shr.u32 	%r86, %r84, 4;
	cvt.rn.f32.u32 	%f60, %r86;
	fma.rn.f32 	%f61, %f55, %f59, %f56;
	fma.rn.f32 	%f62, %f55, %f60, %f56;
	add.s32 	%r87, %r83, %r5;
	mul.wide.s32 	%rd26, %r87, 4;
	add.s64 	%rd27, %rd1, %rd26;
	ld.global.f32 	%f63, [%rd27];
	fma.rn.f32 	%f64, %f63, %f61, %f97;
	ld.global.f32 	%f65, [%rd27+64];
	fma.rn.f32 	%f66, %f65, %f62, %f64;
	add.s32 	%r88, %r78, 64;
	shr.s32 	%r89, %r88, 31;
	shr.u32 	%r90, %r89, 27;
	add.s32 	%r91, %r88, %r90;
	shr.s32 	%r92, %r91, 5;
	mul.wide.s32 	%rd28, %r92, 20;
	add.s64 	%rd29, %rd2, %rd28;
	ld.global.u32 	%r75, [%rd29];
	// begin inline asm
	{.reg .f16 low,high;
 mov.b32 {low,high}, %r75;
 mov.b16 %rs21, low;}
	// end inline asm
	// begin inline asm
	{  cvt.f32.f16 %f57, %rs21;}

	// end inline asm
	// begin inline asm
	{.reg .f16 low,high;
 mov.b32 {low,high}, %r75;
 mov.b16 %rs23, high;}
	// end inline asm
	// begin inline asm
	{  cvt.f32.f16 %f58, %rs23;}

	// end inline asm
	add.s64 	%rd30, %rd3, %rd28;
	ld.global.u8 	%r93, [%rd30+4];
	and.b32  	%r94, %r93, 15;
	cvt.rn.f32.u32 	%f67, %r94;
	shr.u32 	%r95, %r93, 4;
	cvt.rn.f32.u32 	%f68, %r95;
	fma.rn.f32 	%f69, %f57, %f67, %f58;
	fma.rn.f32 	%f70, %f57, %f68, %f58;
	ld.global.f32 	%f71, [%rd27+256];
	fma.rn.f32 	%f72, %f71, %f69, %f66;
	ld.global.f32 	%f73, [%rd27+320];
	fma.rn.f32 	%f97, %f73, %f70, %f72;
	add.s32 	%r121, %r121, 128;
$L__BB23_9:
	and.b32  	%r96, %r7, 64;
	setp.ne.s32 	%p7, %r96, 0;
	@%p7 bra 	$L__BB23_11;
	add.s32 	%r99, %r121, %r3;
	add.s32 	%r100, %r99, %r4;
	shr.s32 	%r101, %r100, 31;
	shr.u32 	%r102, %r101, 27;
	add.s32 	%r103, %r100, %r102;
	shr.s32 	%r104, %r103, 5;
	sub.s32 	%r105, %r99, %r6;
	mul.wide.s32 	%rd31, %r104, 20;
	add.s64 	%rd32, %rd2, %rd31;
	ld.global.u32 	%r97, [%rd32];
	// begin inline asm
	{.reg .f16 low,high;
 mov.b32 {low,high}, %r97;
 mov.b16 %rs25, low;}
	// end inline asm
	// begin inline asm
	{  cvt.f32.f16 %f74, %rs25;}

	// end inline asm
	// begin inline asm
	{.reg .f16 low,high;
 mov.b32 {low,high}, %r97;
 mov.b16 %rs27, high;}
	// end inline asm
	// begin inline asm
	{  cvt.f32.f16 %f75, %rs27;}

	// end inline asm
	add.s64 	%rd33, %rd3, %rd31;
	ld.global.u8 	%r106, [%rd33+4];
	and.b32  	%r107, %r106, 15;
	cvt.rn.f32.u32 	%f76, %r107;
	shr.u32 	%r108, %r106, 4;
	cvt.rn.f32.u32 	%f77, %r108;
	fma.rn.f32 	%f78, %f74, %f76, %f75;
	fma.rn.f32 	%f79, %f74, %f77, %f75;
	add.s32 	%r109, %r105, %r5;
	mul.wide.s32 	%rd34, %r109, 4;
	add.s64 	%rd35, %rd1, %rd34;
	ld.global.f32 	%f80, [%rd35];
	fma.rn.f32 	%f81, %f80, %f78, %f97;
	ld.global.f32 	%f82, [%rd35+64];
	fma.rn.f32 	%f97, %f82, %f79, %f81;
$L__BB23_11:
	mov.b32 	%r110, %f97;
	shfl.sync.bfly.b32	%r111|%p8, %r110, 16, 31, -1;
	mov.b32 	%f83, %r111;
	add.f32 	%f84, %f97, %f83;
	mov.b32 	%r112, %f84;
	shfl.sync.bfly.b32	%r113|%p9, %r112, 8, 31, -1;
	mov.b32 	%f85, %r113;
	add.f32 	%f86, %f84, %f85;
	mov.b32 	%r114, %f86;
	shfl.sync.bfly.b32	%r115|%p10, %r114, 4, 31, -1;
	mov.b32 	%f87, %r115;
	add.f32 	%f88, %f86, %f87;
	mov.b32 	%r116, %f88;
	shfl.sync.bfly.b32	%r117|%p11, %r116, 2, 31, -1;
	mov.b32 	%f89, %r117;
	add.f32 	%f90, %f88, %f89;
	mov.b32 	%r118, %f90;
	shfl.sync.bfly.b32	%r119|%p12, %r118, 1, 31, -1;
	mov.b32 	%f91, %r119;
	add.f32 	%f10, %f90, %f91;
	setp.ne.s32 	%p13, %r2, 0;
	@%p13 bra 	$L__BB23_13;
	cvta.to.global.u64 	%rd36, %rd5;
	mul.wide.s32 	%rd37, %r1, 4;
	add.s64 	%rd38, %rd36, %rd37;
	st.global.f32 	[%rd38], %f10;
$L__BB23_13:
	ret;

}
	// .globl	dequantize_mul_mat_vec_q5_0_cuda
.visible .entry dequantize_mul_mat_vec_q5_0_cuda(
	.param .u64 .ptr .align 1 dequantize_mul_mat_vec_q5_0_cuda_param_0,
	.param .u64 .ptr .align 1 dequantize_mul_mat_vec_q5_0_cuda_param_1,
	.param .u64 .ptr .align 1 dequantize_mul_mat_vec_q5_0_cuda_param_2,
	.param .u32 dequantize_mul_mat_vec_q5_0_cuda_param_3,
	.param .u32 dequantize_mul_mat_vec_q5_0_cuda_param_4
)
{
	.reg .pred 	%p<14>;
	.reg .b16 	%rs<29>;
	.reg .b32 	%r<239>;
	.reg .b32 	%f<91>;
	.reg .b64 	%rd<38>;

	ld.param.u64 	%rd5, [dequantize_mul_mat_vec_q5_0_cuda_param_0];
	ld.param.u64 	%rd6, [dequantize_mul_mat_vec_q5_0_cuda_param_1];
	ld.param.u64 	%rd4, [dequantize_mul_mat_vec_q5_0_cuda_param_2];
	ld.param.u32 	%r25, [dequantize_mul_mat_vec_q5_0_cuda_param_3];
	ld.param.u32 	%r26, [dequantize_mul_mat_vec_q5_0_cuda_param_4];
	cvta.to.global.u64 	%rd1, %rd6;
	cvta.to.global.u64 	%rd2, %rd5;
	mov.u32 	%r27, %ctaid.x;
	mov.u32 	%r28, %ntid.y;
	mov.u32 	%r29, %tid.y;
	mad.lo.s32 	%r1, %r27, %r28, %r29;
	setp.ge.s32 	%p1, %r1, %r26;
	@%p1 bra 	$L__BB24_13;
	mov.u32 	%r2, %tid.x;
	setp.lt.s32 	%p2, %r25, 1;
	mov.f32 	%f90, 0f00000000;
	@%p2 bra 	$L__BB24_11;
	shl.b32 	%r3, %r2, 1;
	mul.lo.s32 	%r4, %r25, %r1;
	and.b32  	%r5, %r2, 15;
	and.b32  	%r6, %r3, 30;
	add.s32 	%r7, %r5, 12;
	cvt.u64.u32 	%rd7, %r5;
	add.s64 	%rd3, %rd2, %rd7;
	add.s32 	%r8, %r25, -1;
	shr.u32 	%r31, %r8, 6;
	add.s32 	%r9, %r31, 1;
	setp.lt.u32 	%p3, %r25, 193;
	mov.f32 	%f90, 0f00000000;
	mov.b32 	%r234, 0;
	@%p3 bra 	$L__BB24_6;
	and.b32  	%r33, %r9, 134217724;
	neg.s32 	%r237, %r33;
	add.s32 	%r236, %r4, %r3;
	sub.s32 	%r235, %r3, %r5;
	mov.f32 	%f90, 0f00000000;
	mov.b32 	%r238, 128;
$L__BB24_4:
	.pragma "nounroll";
	mul.wide.s32 	%rd8, %r235, 4;
	add.s64 	%rd9, %rd1, %rd8;
	shr.s32 	%r34, %r236, 31;
	shr.u32 	%r35, %r34, 27;
	add.s32 	%r36, %r236, %r35;
	shr.s32 	%r37, %r36, 5;
	mul.wide.s32 	%rd10, %r37, 22;
	add.s64 	%rd11, %rd2, %rd10;
	ld.global.u16 	%rs1, [%rd11];
	// begin inline asm
	{  cvt.f32.f16 %f15, %rs1;}

	// end inline asm
	ld.global.u8 	%r38, [%rd11+2];
	ld.global.u8 	%r39, [%rd11+3];
	shl.b32 	%r40, %r39, 8;
	or.b32  	%r41, %r40, %r38;
	ld.global.u8 	%r42, [%rd11+4];
	shl.b32 	%r43, %r42, 16;
	ld.global.u8 	%r44, [%rd11+5];
	shl.b32 	%r45, %r44, 24;
	or.b32  	%r46, %r45, %r43;
	or.b32  	%r47, %r46, %r41;
	shr.u32 	%r48, %r47, %r5;
	shl.b32 	%r49, %r48, 4;
	and.b32  	%r50, %r49, 16;
	shr.u32 	%r51, %r47, %r7;
	and.b32  	%r52, %r51, 16;
	add.s64 	%rd12, %rd3, %rd10;
	ld.global.u8 	%rs5, [%rd12+6];
	and.b16  	%rs6, %rs5, 15;
	cvt.u32.u16 	%r53, %rs6;
	shr.u16 	%rs7, %rs5, 4;
	cvt.u32.u16 	%r54, %rs7;
	or.b32  	%r55, %r53, %r50;
	add.s32 	%r56, %r55, -16;
	cvt.rn.f32.s32 	%f19, %r56;
	mul.f32 	%f20, %f15, %f19;
	or.b32  	%r57, %r52, %r54;
	add.s32 	%r58, %r57, -16;
	cvt.rn.f32.s32 	%f21, %r58;
	mul.f32 	%f22, %f15, %f21;
	ld.global.f32 	%f23, [%rd9];
	fma.rn.f32 	%f24, %f23, %f20, %f90;
	ld.global.f32 	%f25, [%rd9+64];
	fma.rn.f32 	%f26, %f25, %f22, %f24;
	add.s32 	%r59, %r236, 64;
	shr.s32 	%r60, %r59, 31;
	shr.u32 	%r61, %r60, 27;
	add.s32 	%r62, %r59, %r61;
	shr.s32 	%r63, %r62, 5;
	mul.wide.s32 	%rd13, %r63, 22;
	add.s64 	%rd14, %rd2, %rd13;
	ld.global.u16 	%rs2, [%rd14];
	// begin inline asm
	{  cvt.f32.f16 %f16, %rs2;}

	// end inline asm
	ld.global.u8 	%r64, [%rd14+2];
	ld.global.u8 	%r65, [%rd14+3];
	shl.b32 	%r66, %r65, 8;
	or.b32  	%r67, %r66, %r64;
	ld.global.u8 	%r68, [%rd14+4];
	shl.b32 	%r69, %r68, 16;
	ld.global.u8 	%r70, [%rd14+5];
	shl.b32 	%r71, %r70, 24;
	or.b32  	%r72, %r71, %r69;
	or.b32  	%r73, %r72, %r67;
	shr.u32 	%r74, %r73, %r5;
	shl.b32 	%r75, %r74, 4;
	and.b32  	%r76, %r75, 16;
	shr.u32 	%r77, %r73, %r7;
	and.b32  	%r78, %r77, 16;
	add.s64 	%rd15, %rd3, %rd13;
	ld.global.u8 	%rs8, [%rd15+6];
	and.b16  	%rs9, %rs8, 15;
	cvt.u32.u16 	%r79, %rs9;
	shr.u16 	%rs10, %rs8, 4;
	cvt.u32.u16 	%r80, %rs10;
	or.b32  	%r81, %r79, %r76;
	add.s32 	%r82, %r81, -16;
	cvt.rn.f32.s32 	%f27, %r82;
	mul.f32 	%f28, %f16, %f27;
	or.b32  	%r83, %r78, %r80;
	add.s32 	%r84, %r83, -16;
	cvt.rn.f32.s32 	%f29, %r84;
	mul.f32 	%f30, %f16, %f29;
	ld.global.f32 	%f31, [%rd9+256];
	fma.rn.f32 	%f32, %f31, %f28, %f26;
	ld.global.f32 	%f33, [%rd9+320];
	fma.rn.f32 	%f34, %f33, %f30, %f32;
	add.s32 	%r85, %r236, 128;
	shr.s32 	%r86, %r85, 31;
	shr.u32 	%r87, %r86, 27;
	add.s32 	%r88, %r85, %r87;
	shr.s32 	%r89, %r88, 5;
	mul.wide.s32 	%rd16, %r89, 22;
	add.s64 	%rd17, %rd2, %rd16;
	ld.global.u16 	%rs3, [%rd17];
	// begin inline asm
	{  cvt.f32.f16 %f17, %rs3;}

	// end inline asm
	ld.global.u8 	%r90, [%rd17+2];
	ld.global.u8 	%r91, [%rd17+3];
	shl.b32 	%r92, %r91, 8;
	or.b32  	%r93, %r92, %r90;
	ld.global.u8 	%r94, [%rd17+4];
	shl.b32 	%r95, %r94, 16;
	ld.global.u8 	%r96, [%rd17+5];
	shl.b32 	%r97, %r96, 24;
	or.b32  	%r98, %r97, %r95;
	or.b32  	%r99, %r98, %r93;
	shr.u32 	%r100, %r99, %r5;
	shl.b32 	%r101, %r100, 4;
	and.b32  	%r102, %r101, 16;
	shr.u32 	%r103, %r99, %r7;
	and.b32  	%r104, %r103, 16;
	add.s64 	%rd18, %rd3, %rd16;
	ld.global.u8 	%rs11, [%rd18+6];
	and.b16  	%rs12, %rs11, 15;
	cvt.u32.u16 	%r105, %rs12;
	shr.u16 	%rs13, %rs11, 4;
	cvt.u32.u16 	%r106, %rs13;
	or.b32  	%r107, %r105, %r102;
	add.s32 	%r108, %r107, -16;
	cvt.rn.f32.s32 	%f35, %r108;
	mul.f32 	%f36, %f17, %f35;
	or.b32  	%r109, %r104, %r106;
	add.s32 	%r110, %r109, -16;
	cvt.rn.f32.s32 	%f37, %r110;
	mul.f32 	%f38, %f17, %f37;
	ld.global.f32 	%f39, [%rd9+512];
	fma.rn.f32 	%f40, %f39, %f36, %f34;
	ld.global.f32 	%f41, [%rd9+576];
	fma.rn.f32 	%f42, %f41, %f38, %f40;
	add.s32 	%r111, %r236, 192;
	shr.s32 	%r112, %r111, 31;
	shr.u32 	%r113, %r112, 27;
	add.s32 	%r114, %r111, %r113;
	shr.s32 	%r115, %r114, 5;
	mul.wide.s32 	%rd19, %r115, 22;
	add.s64 	%rd20, %rd2, %rd19;
	ld.global.u16 	%rs4, [%rd20];
	// begin inline asm
	{  cvt.f32.f16 %f18, %rs4;}

	// end inline asm
	ld.global.u8 	%r116, [%rd20+2];
	ld.global.u8 	%r117, [%rd20+3];
	shl.b32 	%r118, %r117, 8;
	or.b32  	%r119, %r118, %r116;
	ld.global.u8 	%r120, [%rd20+4];
	shl.b32 	%r121, %r120, 16;
	ld.global.u8 	%r122, [%rd20+5];
	shl.b32 	%r123, %r122, 24;
	or.b32  	%r124, %r123, %r121;
	or.b32  	%r125, %r124, %r119;
	shr.u32 	%r126, %r125, %r5;
	shl.b32 	%r127, %r126, 4;
	and.b32  	%r128, %r127, 16;
	shr.u32 	%r129, %r125, %r7;
	and.b32  	%r130, %r129, 16;
	add.s64 	%rd21, %rd3, %rd19;
	ld.global.u8 	%rs14, [%rd21+6];
	and.b16  	%rs15, %rs14, 15;
	cvt.u32.u16 	%r131, %rs15;
	shr.u16 	%rs16, %rs14, 4;
	cvt.u32.u16 	%r132, %rs16;
	or.b32  	%r133, %r131, %r128;
	add.s32 	%r134, %r133, -16;
	cvt.rn.f32.s32 	%f43, %r134;
	mul.f32 	%f44, %f18, %f43;
	or.b32  	%r135, %r130, %r132;
	add.s32 	%r136, %r135, -16;
	cvt.rn.f32.s32 	%f45, %r136;
	mul.f32 	%f46, %f18, %f45;
	ld.global.f32 	%f47, [%rd9+768];
	fma.rn.f32 	%f48, %f47, %f44, %f42;
	ld.global.f32 	%f49, [%rd9+832];
	fma.rn.f32 	%f90, %f49, %f46, %f48;
	add.s32 	%r238, %r238, 256;
	add.s32 	%r237, %r237, 4;
	add.s32 	%r236, %r236, 256;
	add.s32 	%r235, %r235, 256;
	setp.eq.s32 	%p4, %r237, 0;
	@%p4 bra 	$L__BB24_5;
	bra.uni 	$L__BB24_4;
$L__BB24_5:
	add.s32 	%r234, %r238, -128;
$L__BB24_6:
	and.b32  	%r137, %r9, 3;
	setp.eq.s32 	%p5, %r137, 0;
	@%p5 bra 	$L__BB24_11;
	setp.eq.s32 	%p6, %r137, 1;
	@%p6 bra 	$L__BB24_9;
	add.s32 	%r138, %r234, %r3;
	add.s32 	%r139, %r138, %r4;
	shr.s32 	%r140, %r139, 31;
	shr.u32 	%r141, %r140, 27;
	add.s32 	%r142, %r139, %r141;
	shr.s32 	%r143, %r142, 5;
	sub.s32 	%r144, %r138, %r6;
	mul.wide.s32 	%rd22, %r143, 22;
	add.s64 	%rd23, %rd2, %rd22;
	ld.global.u16 	%rs17, [%rd23];
	// begin inline asm
	{  cvt.f32.f16 %f51, %rs17;}

	// end inline asm
	ld.global.u8 	%r145, [%rd23+2];
	ld.global.u8 	%r146, [%rd23+3];
	shl.b32 	%r147, %r146, 8;
	or.b32  	%r148, %r147, %r145;
	ld.global.u8 	%r149, [%rd23+4];
	shl.b32 	%r150, %r149, 16;
	ld.global.u8 	%r151, [%rd23+5];
	shl.b32 	%r152, %r151, 24;
	or.b32  	%r153, %r152, %r150;
	or.b32  	%r154, %r153, %r148;
	shr.u32 	%r155, %r154, %r5;
	shl.b32 	%r156, %r155, 4;
	and.b32  	%r157, %r156, 16;
	shr.u32 	%r158, %r154, %r7;
	and.b32  	%r159, %r158, 16;
	add.s64 	%rd24, %rd3, %rd22;
	ld.global.u8 	%rs19, [%rd24+6];
	and.b16  	%rs20, %rs19, 15;
	cvt.u32.u16 	%r160, %rs20;
	shr.u16 	%rs21, %rs19, 4;
	cvt.u32.u16 	%r161, %rs21;
	or.b32  	%r162, %r160, %r157;
	add.s32 	%r163, %r162, -16;
	cvt.rn.f32.s32 	%f53, %r163;
	mul.f32 	%f54, %f51, %f53;
	or.b32  	%r164, %r159, %r161;
	add.s32 	%r165, %r164, -16;
	cvt.rn.f32.s32 	%f55, %r165;
	mul.f32 	%f56, %f51, %f55;
	add.s32 	%r166, %r144, %r5;
	mul.wide.s32 	%rd25, %r166, 4;
	add.s64 	%rd26, %rd1, %rd25;
	ld.global.f32 	%f57, [%rd26];
	fma.rn.f32 	%f58, %f57, %f54, %f90;
	ld.global.f32 	%f59, [%rd26+64];
	fma.rn.f32 	%f60, %f59, %f56, %f58;
	add.s32 	%r167, %r139, 64;
	shr.s32 	%r168, %r167, 31;
	shr.u32 	%r169, %r168, 27;
	add.s32 	%r170, %r167, %r169;
	shr.s32 	%r171, %r170, 5;
	mul.wide.s32 	%rd27, %r171, 22;
	add.s64 	%rd28, %rd2, %rd27;
	ld.global.u16 	%rs18, [%rd28];
	// begin inline asm
	{  cvt.f32.f16 %f52, %rs18;}

	// end inline asm
	ld.global.u8 	%r172, [%rd28+2];
	ld.global.u8 	%r173, [%rd28+3];
	shl.b32 	%r174, %r173, 8;
	or.b32  	%r175, %r174, %r172;
	ld.global.u8 	%r176, [%rd28+4];
	shl.b32 	%r177, %r176, 16;
	ld.global.u8 	%r178, [%rd28+5];
	shl.b32 	%r179, %r178, 24;
	or.b32  	%r180, %r179, %r177;
	or.b32  	%r181, %r180, %r175;
	shr.u32 	%r182, %r181, %r5;
	shl.b32 	%r183, %r182, 4;
	and.b32  	%r184, %r183, 16;
	shr.u32 	%r185, %r181, %r7;
	and.b32  	%r186, %r185, 16;
	add.s64 	%rd29, %rd3, %rd27;
	ld.global.u8 	%rs22, [%rd29+6];
	and.b16  	%rs23, %rs22, 15;
	cvt.u32.u16 	%r187, %rs23;
	shr.u16 	%rs24, %rs22, 4;
	cvt.u32.u16 	%r188, %rs24;
	or.b32  	%r189, %r187, %r184;
	add.s32 	%r190, %r189, -16;
	cvt.rn.f32.s32 	%f61, %r190;
	mul.f32 	%f62, %f52, %f61;
	or.b32  	%r191, %r186, %r188;
	add.s32 	%r192, %r191, -16;
	cvt.rn.f32.s32 	%f63, %r192;
	mul.f32 	%f64, %f52, %f63;
	ld.global.f32 	%f65, [%rd26+256];
	fma.rn.f32 	%f66, %f65, %f62, %f60;
	ld.global.f32 	%f67, [%rd26+320];
	fma.rn.f32 	%f90, %f67, %f64, %f66;
	add.s32 	%r234, %r234, 128;
$L__BB24_9:
	and.b32  	%r193, %r8, 64;
	setp.ne.s32 	%p7, %r193, 0;
	@%p7 bra 	$L__BB24_11;
	add.s32 	%r194, %r234, %r3;
	add.s32 	%r195, %r194, %r4;
	shr.s32 	%r196, %r195, 31;
	shr.u32 	%r197, %r196, 27;
	add.s32 	%r198, %r195, %r197;
	shr.s32 	%r199, %r198, 5;
	sub.s32 	%r200, %r194, %r6;
	mul.wide.s32 	%rd30, %r199, 22;
	add.s64 	%rd31, %rd2, %rd30;
	ld.global.u16 	%rs25, [%rd31];
	// begin inline asm
	{  cvt.f32.f16 %f68, %rs25;}

	// end inline asm
	ld.global.u8 	%r201, [%rd31+2];
	ld.global.u8 	%r202, [%rd31+3];
	shl.b32 	%r203, %r202, 8;
	or.b32  	%r204, %r203, %r201;
	ld.global.u8 	%r205, [%rd31+4];
	shl.b32 	%r206, %r205, 16;
	ld.global.u8 	%r207, [%rd31+5];
	shl.b32 	%r208, %r207, 24;
	or.b32  	%r209, %r208, %r206;
	or.b32  	%r210, %r209, %r204;
	shr.u32 	%r211, %r210, %r5;
	shl.b32 	%r212, %r211, 4;
	and.b32  	%r213, %r212, 16;
	shr.u32 	%r214, %r210, %r7;
	and.b32  	%r215, %r214, 16;
	add.s64 	%rd32, %rd3, %rd30;
	ld.global.u8 	%rs26, [%rd32+6];
	and.b16  	%rs27, %rs26, 15;
	cvt.u32.u16 	%r216, %rs27;
	shr.u16 	%rs28, %rs26, 4;
	cvt.u32.u16 	%r217, %rs28;
	or.b32  	%r218, %r216, %r213;
	add.s32 	%r219, %r218, -16;
	cvt.rn.f32.s32 	%f69, %r219;
	mul.f32 	%f70, %f68, %f69;
	or.b32  	%r220, %r215, %r217;
	add.s32 	%r221, %r220, -16;
	cvt.rn.f32.s32 	%f71, %r221;
	mul.f32 	%f72, %f68, %f71;
	add.s32 	%r222, %r200, %r5;
	mul.wide.s32 	%rd33, %r222, 4;
	add.s64 	%rd34, %rd1, %rd33;
	ld.global.f32 	%f73, [%rd34];
	fma.rn.f32 	%f74, %f73, %f70, %f90;
	ld.global.f32 	%f75, [%rd34+64];
	fma.rn.f32 	%f90, %f75, %f72, %f74;
$L__BB24_11:
	mov.b32 	%r223, %f90;
	shfl.sync.bfly.b32	%r224|%p8, %r223, 16, 31, -1;
	mov.b32 	%f76, %r224;
	add.f32 	%f77, %f90, %f76;
	mov.b32 	%r225, %f77;
	shfl.sync.bfly.b32	%r226|%p9, %r225, 8, 31, -1;
	mov.b32 	%f78, %r226;
	add.f32 	%f79, %f77, %f78;
	mov.b32 	%r227, %f79;
	shfl.sync.bfly.b32	%r228|%p10, %r227, 4, 31, -1;
	mov.b32 	%f80, %r228;
	add.f32 	%f81, %f79, %f80;
	mov.b32 	%r229, %f81;
	shfl.sync.bfly.b32	%r230|%p11, %r229, 2, 31, -1;
	mov.b32 	%f82, %r230;
	add.f32 	%f83, %f81, %f82;
	mov.b32 	%r231, %f83;
	shfl.sync.bfly.b32	%r232|%p12, %r231, 1, 31, -1;
	mov.b32 	%f84, %r232;
	add.f32 	%f10, %f83, %f84;
	setp.ne.s32 	%p13, %r2, 0;
	@%p13 bra 	$L__BB24_13;
	cvta.to.global.u64 	%rd35, %rd4;
	mul.wide.s32 	%rd36, %r1, 4;
	add.s64 	%rd37, %rd35, %rd36;
	st.global.f32 	[%rd37], %f10;
$L__BB24_13:
	ret;

}
	// .globl	dequantize_mul_mat_vec_q5_1_cuda
.visible .entry dequantize_mul_mat_vec_q5_1_cuda(
	.param .u64 .ptr .align 1 dequantize_mul_mat_vec_q5_1_cuda_param_0,
	.param .u64 .ptr .align 1 dequantize_mul_mat_vec_q5_1_cuda_param_1,
	.param .u64 .ptr .align 1 dequantize_mul_mat_vec_q5_1_cuda_param_2,
	.param .u32 dequantize_mul_mat_vec_q5_1_cuda_param_3,
	.param .u32 dequantize_mul_mat_vec_q5_1_cuda_param_4
)
{
	.reg .pred 	%p<14>;
	.reg .b16 	%rs<50>;
	.reg .b32 	%r<183>;
	.reg .b32 	%f<98>;
	.reg .b64 	%rd<46>;

	ld.param.u64 	%rd5, [dequantize_mul_mat_vec_q5_1_cuda_param_0];
	ld.param.u64 	%rd6, [dequantize_mul_mat_vec_q5_1_cuda_param_1];
	ld.param.u32 	%r23, [dequantize_mul_mat_vec_q5_1_cuda_param_3];
	ld.param.u32 	%r24, [dequantize_mul_mat_vec_q5_1_cuda_param_4];
	cvta.to.global.u64 	%rd1, %rd6;
	cvta.to.global.u64 	%rd2, %rd5;
	mov.u32 	%r25, %ctaid.x;
	mov.u32 	%r26, %ntid.y;
	mov.u32 	%r27, %tid.y;
	mad.lo.s32 	%r1, %r25, %r26, %r27;
	setp.ge.s32 	%p1, %r1, %r24;
	@%p1 bra 	$L__BB25_13;
	mov.u32 	%r2, %tid.x;
	setp.lt.s32 	%p2, %r23, 1;
	mov.f32 	%f97, 0f00000000;
	@%p2 bra 	$L__BB25_11;
	shl.b32 	%r3, %r2, 1;
	mul.lo.s32 	%r4, %r23, %r1;
	and.b32  	%r29, %r2, 15;
	add.s32 	%r5, %r29, 12;
	cvt.u64.u32 	%rd3, %r29;
	add.s32 	%r6, %r23, -1;
	shr.u32 	%r30, %r6, 6;
	add.s32 	%r7, %r30, 1;
	setp.lt.u32 	%p3, %r23, 193;
	mov.f32 	%f97, 0f00000000;
	mov.b32 	%r178, 0;
	@%p3 bra 	$L__BB25_6;
	cvt.u32.u64 	%r32, %rd3;
	and.b32  	%r33, %r7, 134217724;
	neg.s32 	%r181, %r33;
	add.s32 	%r180, %r4, %r3;
	sub.s32 	%r179, %r3, %r32;
	mov.f32 	%f97, 0f00000000;
	mov.b32 	%r182, 128;
	add.s64 	%rd11, %rd2, %rd3;
$L__BB25_4:
	.pragma "nounroll";
	mul.wide.s32 	%rd7, %r179, 4;
	add.s64 	%rd8, %rd1, %rd7;
	shr.s32 	%r43, %r180, 31;
	shr.u32 	%r44, %r43, 27;
	add.s32 	%r45, %r180, %r44;
	shr.s32 	%r46, %r45, 5;
	mul.wide.s32 	%rd9, %r46, 24;
	add.s64 	%rd10, %rd2, %rd9;
	ld.global.u32 	%r34, [%rd10];
	// begin inline asm
	{.reg .f16 low,high;
 mov.b32 {low,high}, %r34;
 mov.b16 %rs1, low;}
	// end inline asm
	// begin inline asm
	{  cvt.f32.f16 %f15, %rs1;}

	// end inline asm
	// begin inline asm
	{.reg .f16 low,high;
 mov.b32 {low,high}, %r34;
 mov.b16 %rs3, high;}
	// end inline asm
	// begin inline asm
	{  cvt.f32.f16 %f16, %rs3;}

	// end inline asm
	ld.global.u32 	%r47, [%rd10+4];
	shr.u32 	%r48, %r47, %r32;
	shl.b32 	%r49, %r48, 4;
	and.b32  	%r50, %r49, 16;
	shr.u32 	%r51, %r47, %r5;
	and.b32  	%r52, %r51, 16;
	add.s64 	%rd12, %rd11, %rd9;
	ld.global.u8 	%rs17, [%rd12+8];
	and.b16  	%rs18, %rs17, 15;
	cvt.u32.u16 	%r53, %rs18;
	or.b32  	%r54, %r50, %r53;
	cvt.rn.f32.u32 	%f23, %r54;
	shr.u16 	%rs19, %rs17, 4;
	cvt.u32.u16 	%r55, %rs19;
	or.b32  	%r56, %r52, %r55;
	cvt.rn.f32.u32 	%f24, %r56;
	fma.rn.f32 	%f25, %f15, %f23, %f16;
	fma.rn.f32 	%f26, %f15, %f24, %f16;
	ld.global.f32 	%f27, [%rd8];
	fma.rn.f32 	%f28, %f27, %f25, %f97;
	ld.global.f32 	%f29, [%rd8+64];
	fma.rn.f32 	%f30, %f29, %f26, %f28;
	add.s32 	%r57, %r180, 64;
	shr.s32 	%r58, %r57, 31;
	shr.u32 	%r59, %r58, 27;
	add.s32 	%r60, %r57, %r59;
	shr.s32 	%r61, %r60, 5;
	mul.wide.s32 	%rd13, %r61, 24;
	add.s64 	%rd14, %rd2, %rd13;
	ld.global.u32 	%r36, [%rd14];
	// begin inline asm
	{.reg .f16 low,high;
 mov.b32 {low,high}, %r36;
 mov.b16 %rs5, low;}
	// end inline asm
	// begin inline asm
	{  cvt.f32.f16 %f17, %rs5;}

	// end inline asm
	// begin inline asm
	{.reg .f16 low,high;
 mov.b32 {low,high}, %r36;
 mov.b16 %rs7, high;}
	// end inline asm
	// begin inline asm
	{  cvt.f32.f16 %f18, %rs7;}

	// end inline asm
	ld.global.u32 	%r62, [%rd14+4];
	shr.u32 	%r63, %r62, %r32;
	shl.b32 	%r64, %r63, 4;
	and.b32  	%r65, %r64, 16;
	shr.u32 	%r66, %r62, %r5;
	and.b32  	%r67, %r66, 16;
	add.s64 	%rd15, %rd11, %rd13;
	ld.global.u8 	%rs20, [%rd15+8];
	and.b16  	%rs21, %rs20, 15;
	cvt.u32.u16 	%r68, %rs21;
	or.b32  	%r69, %r65, %r68;
	cvt.rn.f32.u32 	%f31, %r69;
	shr.u16 	%rs22, %rs20, 4;
	cvt.u32.u16 	%r70, %rs22;
	or.b32  	%r71, %r67, %r70;
	cvt.rn.f32.u32 	%f32, %r71;
	fma.rn.f32 	%f33, %f17, %f31, %f18;
	fma.rn.f32 	%f34, %f17, %f32, %f18;
	ld.global.f32 	%f35, [%rd8+256];
	fma.rn.f32 	%f36, %f35, %f33, %f30;
	ld.global.f32 	%f37, [%rd8+320];
	fma.rn.f32 	%f38, %f37, %f34, %f36;
	add.s32 	%r72, %r180, 128;
	shr.s32 	%r73, %r72, 31;
	shr.u32 	%r74, %r73, 27;
	add.s32 	%r75, %r72, %r74;
	shr.s32 	%r76, %r75, 5;
	mul.wide.s32 	%rd16, %r76, 24;
	add.s64 	%rd17, %rd2, %rd16;
	ld.global.u32 	%r38, [%rd17];
	// begin inline asm
	{.reg .f16 low,high;
 mov.b32 {low,high}, %r38;
 mov.b16 %rs9, low;}
	// end inline asm
	// begin inline asm
	{  cvt.f32.f16 %f19, %rs9;}

	// end inline asm
	// begin inline asm
	{.reg .f16 low,high;
 mov.b32 {low,high}, %r38;
 mov.b16 %rs11, high;}
	// end inline asm
	// begin inline asm
	{  cvt.f32.f16 %f20, %rs11;}

	// end inline asm
	ld.global.u32 	%r77, [%rd17+4];
	shr.u32 	%r78, %r77, %r32;
	shl.b32 	%r79, %r78, 4;
	and.b32  	%r80, %r79, 16;
	shr.u32 	%r81, %r77, %r5;
	and.b32  	%r82, %r81, 16;
	add.s64 	%rd18, %rd11, %rd16;
	ld.global.u8 	%rs23, [%rd18+8];
	and.b16  	%rs24, %rs23, 15;
	cvt.u32.u16 	%r83, %rs24;
	or.b32  	%r84, %r80, %r83;
	cvt.rn.f32.u32 	%f39, %r84;
	shr.u16 	%rs25, %rs23, 4;
	cvt.u32.u16 	%r85, %rs25;
	or.b32  	%r86, %r82, %r85;
	cvt.rn.f32.u32 	%f40, %r86;
	fma.rn.f32 	%f41, %f19, %f39, %f20;
	fma.rn.f32 	%f42, %f19, %f40, %f20;
	ld.global.f32 	%f43, [%rd8+512];
	fma.rn.f32 	%f44, %f43, %f41, %f38;
	ld.global.f32 	%f45, [%rd8+576];
	fma.rn.f32 	%f46, %f45, %f42, %f44;
	add.s32 	%r87, %r180, 192;
	shr.s32 	%r88, %r87, 31;
	shr.u32 	%r89, %r88, 27;
	add.s32 	%r90, %r87, %r89;
	shr.s32 	%r91, %r90, 5;
	mul.wide.s32 	%rd19, %r91, 24;
	add.s64 	%rd20, %rd2, %rd19;
	ld.global.u32 	%r40, [%rd20];
	// begin inline asm
	{.reg .f16 low,high;
 mov.b32 {low,high}, %r40;
 mov.b16 %rs13, low;}
	// end inline asm
	// begin inline asm
	{  cvt.f32.f16 %f21, %rs13;}

	// end inline asm
	// begin inline asm
	{.reg .f16 low,high;
 mov.b32 {low,high}, %r40;
 mov.b16 %rs15, high;}
	// end inline asm
	// begin inline asm
	{  cvt.f32.f16 %f22, %rs15;}

	// end inline asm
	ld.global.u32 	%r92, [%rd20+4];
	shr.u32 	%r93, %r92, %r32;
	shl.b32 	%r94, %r93, 4;
	and.b32  	%r95, %r94, 16;
	shr.u32 	%r96, %r92, %r5;
	and.b32  	%r97, %r96, 16;
	add.s64 	%rd21, %rd11, %rd19;
	ld.global.u8 	%rs26, [%rd21+8];
	and.b16  	%rs27, %rs26, 15;
	cvt.u32.u16 	%r98, %rs27;
	or.b32  	%r99, %r95, %r98;
	cvt.rn.f32.u32 	%f47, %r99;
	shr.u16 	%rs28, %rs26, 4;
	cvt.u32.u16 	%r100, %rs28;
	or.b32  	%r101, %r97, %r100;
	cvt.rn.f32.u32 	%f48, %r101;
	fma.rn.f32 	%f49, %f21, %f47, %f22;
	fma.rn.f32 	%f50, %f21, %f48, %f22;
	ld.global.f32 	%f51, [%rd8+768];
	fma.rn.f32 	%f52, %f51, %f49, %f46;
	ld.global.f32 	%f53, [%rd8+832];
	fma.rn.f32 	%f97, %f53, %f50, %f52;
	add.s32 	%r182, %r182, 256;
	add.s32 	%r181, %r181, 4;
	add.s32 	%r180, %r180, 256;
	add.s32 	%r179, %r179, 256;
	setp.eq.s32 	%p4, %r181, 0;
	@%p4 bra 	$L__BB25_5;
	bra.uni 	$L__BB25_4;
$L__BB25_5:
	add.s32 	%r178, %r182, -128;
$L__BB25_6:
	and.b32  	%r102, %r7, 3;
	setp.eq.s32 	%p5, %r102, 0;
	@%p5 bra 	$L__BB25_11;
	setp.eq.s32 	%p6, %r102, 1;
	@%p6 bra 	$L__BB25_9;
	cvt.u32.u64 	%r109, %rd3;
	add.s32 	%r110, %r178, %r3;
	add.s32 	%r111, %r110, %r4;
	shr.s32 	%r112, %r111, 31;
	shr.u32 	%r113, %r112, 27;
	add.s32 	%r114, %r111, %r113;
	shr.s32 	%r115, %r114, 5;
	and.b32  	%r116, %r3, 30;
	sub.s32 	%r117, %r110, %r116;
	mul.wide.s32 	%rd22, %r115, 24;
	add.s64 	%rd23, %rd2, %rd22;
	ld.global.u32 	%r105, [%rd23];
	// begin inline asm
	{.reg .f16 low,high;
 mov.b32 {low,high}, %r105;
 mov.b16 %rs29, low;}
	// end inline asm
	// begin inline asm
	{  cvt.f32.f16 %f55, %rs29;}

	// end inline asm
	// begin inline asm
	{.reg .f16 low,high;
 mov.b32 {low,high}, %r105;
 mov.b16 %rs31, high;}
	// end inline asm
	// begin inline asm
	{  cvt.f32.f16 %f56, %rs31;}

	// end inline asm
	ld.global.u32 	%r118, [%rd23+4];
	shr.u32 	%r119, %r118, %r109;
	shl.b32 	%r120, %r119, 4;
	and.b32  	%r121, %r120, 16;
	shr.u32 	%r122, %r118, %r5;
	and.b32  	%r123, %r122, 16;
	add.s64 	%rd24, %rd2, %rd3;
	add.s64 	%rd25, %rd24, %rd22;
	ld.global.u8 	%rs37, [%rd25+8];
	and.b16  	%rs38, %rs37, 15;
	cvt.u32.u16 	%r124, %rs38;
	or.b32  	%r125, %r121, %r124;
	cvt.rn.f32.u32 	%f59, %r125;
	shr.u16 	%rs39, %rs37, 4;
	cvt.u32.u16 	%r126, %rs39;
	or.b32  	%r127, %r123, %r126;
	cvt.rn.f32.u32 	%f60, %r127;
	fma.rn.f32 	%f61, %f55, %f59, %f56;
	fma.rn.f32 	%f62, %f55, %f60, %f56;
	add.s32 	%r128, %r117, %r109;
	mul.wide.s32 	%rd26, %r128, 4;
	add.s64 	%rd27, %rd1, %rd26;
	ld.global.f32 	%f63, [%rd27];
	fma.rn.f32 	%f64, %f63, %f61, %f97;
	ld.global.f32 	%f65, [%rd27+64];
	fma.rn.f32 	%f66, %f65, %f62, %f64;
	add.s32 	%r129, %r111, 64;
	shr.s32 	%r130, %r129, 31;
	shr.u32 	%r131, %r130, 27;
	add.s32 	%r132, %r129, %r131;
	shr.s32 	%r133, %r132, 5;
	mul.wide.s32 	%rd28, %r133, 24;
	add.s64 	%rd29, %rd2, %rd28;
	ld.global.u32 	%r107, [%rd29];
	// begin inline asm
	{.reg .f16 low,high;
 mov.b32 {low,high}, %r107;
 mov.b16 %rs33, low;}
	// end inline asm
	// begin inline asm
	{  cvt.f32.f16 %f57, %rs33;}

	// end inline asm
	// begin inline asm
	{.reg .f16 low,high;
 mov.b32 {low,high}, %r107;
 mov.b16 %rs35, high;}
	// end inline asm
	// begin inline asm
	{  cvt.f32.f16 %f58, %rs35;}

	// end inline asm
	ld.global.u32 	%r134, [%rd29+4];
	shr.u32 	%r135, %r134, %r109;
	shl.b32 	%r136, %r135, 4;
	and.b32  	%r137, %r136, 16;
	shr.u32 	%r138, %r134, %r5;
	and.b32  	%r139, %r138, 16;
	add.s64 	%rd30, %rd24, %rd28;
	ld.global.u8 	%rs40, [%rd30+8];
	and.b16  	%rs41, %rs40, 15;
	cvt.u32.u16 	%r140, %rs41;
	or.b32  	%r141, %r137, %r140;
	cvt.rn.f32.u32 	%f67, %r141;
	shr.u16 	%rs42, %rs40, 4;
	cvt.u32.u16 	%r142, %rs42;
	or.b32  	%r143, %r139, %r142;
	cvt.rn.f32.u32 	%f68, %r143;
	fma.rn.f32 	%f69, %f57, %f67, %f58;
	fma.rn.f32 	%f70, %f57, %f68, %f58;
	cvt.u64.u32 	%rd31, %r116;
	cvt.s64.s32 	%rd32, %r110;
	sub.s64 	%rd33, %rd32, %rd31;
	add.s64 	%rd34, %rd33, %rd3;
	shl.b64 	%rd35, %rd34, 2;
	add.s64 	%rd36, %rd1, %rd35;
	ld.global.f32 	%f71, [%rd36+256];
	fma.rn.f32 	%f72, %f71, %f69, %f66;
	ld.global.f32 	%f73, [%rd36+320];
	fma.rn.f32 	%f97, %f73, %f70, %f72;
	add.s32 	%r178, %r178, 128;
$L__BB25_9:
	and.b32  	%r144, %r6, 64;
	setp.ne.s32 	%p7, %r144, 0;
	@%p7 bra 	$L__BB25_11;
	cvt.u32.u64 	%r147, %rd3;
	add.s32 	%r148, %r178, %r3;
	add.s32 	%r149, %r148, %r4;
	shr.s32 	%r150, %r149, 31;
	shr.u32 	%r151, %r150, 27;
	add.s32 	%r152, %r149, %r151;
	shr.s32 	%r153, %r152, 5;
	and.b32  	%r154, %r3, 30;
	sub.s32 	%r155, %r148, %r154;
	mul.wide.s32 	%rd37, %r153, 24;
	add.s64 	%rd38, %rd2, %rd37;
	ld.global.u32 	%r145, [%rd38];
	// begin inline asm
	{.reg .f16 low,high;
 mov.b32 {low,high}, %r145;
 mov.b16 %rs43, low;}
	// end inline asm
	// begin inline asm
	{  cvt.f32.f16 %f74, %rs43;}

	// end inline asm
	// begin inline asm
	{.reg .f16 low,high;
 mov.b32 {low,high}, %r145;
 mov.b16 %rs45, high;}
	// end inline asm
	// begin inline asm
	{  cvt.f32.f16 %f75, %rs45;}

	// end inline asm
	ld.global.u32 	%r156, [%rd38+4];
	shr.u32 	%r157, %r156, %r147;
	shl.b32 	%r158, %r157, 4;
	and.b32  	%r159, %r158, 16;
	shr.u32 	%r160, %r156, %r5;
	and.b32  	%r161, %r160, 16;
	add.s64 	%rd39, %rd38, %rd3;
	ld.global.u8 	%rs47, [%rd39+8];
	and.b16  	%rs48, %rs47, 15;
	cvt.u32.u16 	%r162, %rs48;
	or.b32  	%r163, %r159, %r162;
	cvt.rn.f32.u32 	%f76, %r163;
	shr.u16 	%rs49, %rs47, 4;
	cvt.u32.u16 	%r164, %rs49;
	or.b32  	%r165, %r161, %r164;
	cvt.rn.f32.u32 	%f77, %r165;
	fma.rn.f32 	%f78, %f74, %f76, %f75;
	fma.rn.f32 	%f79, %f74, %f77, %f75;
	add.s32 	%r166, %r155, %r147;
	mul.wide.s32 	%rd40, %r166, 4;
	add.s64 	%rd41, %rd1, %rd40;
	ld.global.f32 	%f80, [%rd41];
	fma.rn.f32 	%f81, %f80, %f78, %f97;
	ld.global.f32 	%f82, [%rd41+64];
	fma.rn.f32 	%f97, %f82, %f79, %f81;
$L__BB25_11:
	mov.b32 	%r167, %f97;
	shfl.sync.bfly.b32	%r168|%p8, %r167, 16, 31, -1;
	mov.b32 	%f83, %r168;
	add.f32 	%f84, %f97, %f83;
	mov.b32 	%r169, %f84;
	shfl.sync.bfly.b32	%r170|%p9, %r169, 8, 31, -1;
	mov.b32 	%f85, %r170;
	add.f32 	%f86, %f84, %f85;
	mov.b32 	%r171, %f86;
	shfl.sync.bfly.b32	%r172|%p10, %r171, 4, 31, -1;
	mov.b32 	%f87, %r172;
	add.f32 	%f88, %f86, %f87;
	mov.b32 	%r173, %f88;
	shfl.sync.bfly.b32	%r174|%p11, %r173, 2, 31, -1;
	mov.b32 	%f89, %r174;
	add.f32 	%f90, %f88, %f89;
	mov.b32 	%r175, %f90;
	shfl.sync.bfly.b32	%r176|%p12, %r175, 1, 31, -1;
	mov.b32 	%f91, %r176;
	add.f32 	%f10, %f90, %f91;
	setp.ne.s32 	%p13, %r2, 0;
	@%p13 bra 	$L__BB25_13;
	ld.param.u64 	%rd45, [dequantize_mul_mat_vec_q5_1_cuda_param_2];
	cvta.to.global.u64 	%rd42, %rd45;
	mul.wide.s32 	%rd43, %r1, 4;
	add.s64 	%rd44, %rd42, %rd43;
	st.global.f32 	[%rd44], %f10;
$L__BB25_13:
	ret;

}
	// .globl	dequantize_mul_mat_vec_q8_0_cuda
.visible .entry dequantize_mul_mat_vec_q8_0_cuda(
	.param .u64 .ptr .align 1 dequantize_mul_mat_vec_q8_0_cuda_param_0,
	.param .u64 .ptr .align 1 dequantize_mul_mat_vec_q8_0_cuda_param_1,
	.param .u64 .ptr .align 1 dequantize_mul_mat_vec_q8_0_cuda_param_2,
	.param .u32 dequantize_mul_mat_vec_q8_0_cuda_param_3,
	.param .u32 dequantize_mul_mat_vec_q8_0_cuda_param_4
)
{
	.reg .pred 	%p<14>;
	.reg .b16 	%rs<22>;
	.reg .b32 	%r<82>;
	.reg .b32 	%f<91>;
	.reg .b64 	%rd<48>;

	ld.param.u64 	%rd8, [dequantize_mul_mat_vec_q8_0_cuda_param_0];
	ld.param.u64 	%rd9, [dequantize_mul_mat_vec_q8_0_cuda_param_1];
	ld.param.u64 	%rd7, [dequantize_mul_mat_vec_q8_0_cuda_param_2];
	ld.param.u32 	%r19, [dequantize_mul_mat_vec_q8_0_cuda_param_3];
	ld.param.u32 	%r20, [dequantize_mul_mat_vec_q8_0_cuda_param_4];
	cvta.to.global.u64 	%rd1, %rd9;
	cvta.to.global.u64 	%rd2, %rd8;
	mov.u32 	%r21, %ctaid.x;
	mov.u32 	%r22, %ntid.y;
	mov.u32 	%r23, %tid.y;
	mad.lo.s32 	%r1, %r21, %r22, %r23;
	setp.ge.s32 	%p1, %r1, %r20;
	@%p1 bra 	$L__BB26_13;
	mov.u32 	%r2, %tid.x;
	setp.lt.s32 	%p2, %r19, 1;
	mov.f32 	%f90, 0f00000000;
	@%p2 bra 	$L__BB26_11;
	shl.b32 	%r3, %r2, 1;
	mul.lo.s32 	%r4, %r19, %r1;
	and.b32  	%r25, %r3, 30;
	cvt.u64.u32 	%rd3, %r25;
	add.s32 	%r5, %r19, -1;
	shr.u32 	%r26, %r5, 6;
	add.s32 	%r6, %r26, 1;
	setp.lt.u32 	%p3, %r19, 193;
	mov.f32 	%f90, 0f00000000;
	mov.b32 	%r78, 0;
	@%p3 bra 	$L__BB26_6;
	and.b32  	%r28, %r6, 134217724;
	neg.s32 	%r80, %r28;
	add.s32 	%r79, %r4, %r3;
	mul.wide.u32 	%rd10, %r2, 8;
	add.s64 	%rd11, %rd10, %rd1;
	add.s64 	%rd47, %rd11, 512;
	mov.f32 	%f90, 0f00000000;
	mov.b32 	%r81, 128;
	add.s64 	%rd14, %rd3, 2;
$L__BB26_4:
	.pragma "nounroll";
	shr.s32 	%r29, %r79, 31;
	shr.u32 	%r30, %r29, 27;
	add.s32 	%r31, %r79, %r30;
	shr.s32 	%r32, %r31, 5;
	mul.wide.s32 	%rd12, %r32, 34;
	add.s64 	%rd13, %rd2, %rd12;
	ld.global.u16 	%rs1, [%rd13];
	// begin inline asm
	{  cvt.f32.f16 %f15, %rs1;}

	// end inline asm
	add.s64 	%rd15, %rd13, %rd14;
	ld.global.s8 	%rs5, [%rd15];
	cvt.rn.f32.s16 	%f19, %rs5;
	ld.global.s8 	%rs6, [%rd15+1];
	cvt.rn.f32.s16 	%f20, %rs6;
	mul.f32 	%f21, %f15, %f19;
	mul.f32 	%f22, %f15, %f20;
	ld.global.f32 	%f23, [%rd47+-512];
	fma.rn.f32 	%f24, %f21, %f23, %f90;
	ld.global.f32 	%f25, [%rd47+-508];
	fma.rn.f32 	%f26, %f22, %f25, %f24;
	add.s32 	%r33, %r79, 64;
	shr.s32 	%r34, %r33, 31;
	shr.u32 	%r35, %r34, 27;
	add.s32 	%r36, %r33, %r35;
	shr.s32 	%r37, %r36, 5;
	mul.wide.s32 	%rd16, %r37, 34;
	add.s64 	%rd17, %rd2, %rd16;
	ld.global.u16 	%rs2, [%rd17];
	// begin inline asm
	{  cvt.f32.f16 %f16, %rs2;}

	// end inline asm
	add.s64 	%rd18, %rd17, %rd14;
	ld.global.s8 	%rs7, [%rd18];
	cvt.rn.f32.s16 	%f27, %rs7;
	ld.global.s8 	%rs8, [%rd18+1];
	cvt.rn.f32.s16 	%f28, %rs8;
	mul.f32 	%f29, %f16, %f27;
	mul.f32 	%f30, %f16, %f28;
	ld.global.f32 	%f31, [%rd47+-256];
	fma.rn.f32 	%f32, %f29, %f31, %f26;
	ld.global.f32 	%f33, [%rd47+-252];
	fma.rn.f32 	%f34, %f30, %f33, %f32;
	add.s32 	%r38, %r79, 128;
	shr.s32 	%r39, %r38, 31;
	shr.u32 	%r40, %r39, 27;
	add.s32 	%r41, %r38, %r40;
	shr.s32 	%r42, %r41, 5;
	mul.wide.s32 	%rd19, %r42, 34;
	add.s64 	%rd20, %rd2, %rd19;
	ld.global.u16 	%rs3, [%rd20];
	// begin inline asm
	{  cvt.f32.f16 %f17, %rs3;}

	// end inline asm
	add.s64 	%rd21, %rd20, %rd14;
	ld.global.s8 	%rs9, [%rd21];
	cvt.rn.f32.s16 	%f35, %rs9;
	ld.global.s8 	%rs10, [%rd21+1];
	cvt.rn.f32.s16 	%f36, %rs10;
	mul.f32 	%f37, %f17, %f35;
	mul.f32 	%f38, %f17, %f36;
	ld.global.f32 	%f39, [%rd47];
	fma.rn.f32 	%f40, %f37, %f39, %f34;
	ld.global.f32 	%f41, [%rd47+4];
	fma.rn.f32 	%f42, %f38, %f41, %f40;
	add.s32 	%r43, %r79, 192;
	shr.s32 	%r44, %r43, 31;
	shr.u32 	%r45, %r44, 27;
	add.s32 	%r46, %r43, %r45;
	shr.s32 	%r47, %r46, 5;
	mul.wide.s32 	%rd22, %r47, 34;
	add.s64 	%rd23, %rd2, %rd22;
	ld.global.u16 	%rs4, [%rd23];
	// begin inline asm
	{  cvt.f32.f16 %f18, %rs4;}

	// end inline asm
	add.s64 	%rd24, %rd23, %rd14;
	ld.global.s8 	%rs11, [%rd24];
	cvt.rn.f32.s16 	%f43, %rs11;
	ld.global.s8 	%rs12, [%rd24+1];
	cvt.rn.f32.s16 	%f44, %rs12;
	mul.f32 	%f45, %f18, %f43;
	mul.f32 	%f46, %f18, %f44;
	ld.global.f32 	%f47, [%rd47+256];
	fma.rn.f32 	%f48, %f45, %f47, %f42;
	ld.global.f32 	%f49, [%rd47+260];
	fma.rn.f32 	%f90, %f46, %f49, %f48;
	add.s32 	%r81, %r81, 256;
	add.s32 	%r80, %r80, 4;
	add.s32 	%r79, %r79, 256;
	add.s64 	%rd47, %rd47, 1024;
	setp.eq.s32 	%p4, %r80, 0;
	@%p4 bra 	$L__BB26_5;
	bra.uni 	$L__BB26_4;
$L__BB26_5:
	add.s32 	%r78, %r81, -128;
$L__BB26_6:
	and.b32  	%r48, %r6, 3;
	setp.eq.s32 	%p5, %r48, 0;
	@%p5 bra 	$L__BB26_11;
	setp.eq.s32 	%p6, %r48, 1;
	@%p6 bra 	$L__BB26_9;
	add.s32 	%r49, %r78, %r3;
	add.s32 	%r50, %r49, %r4;
	shr.s32 	%r51, %r50, 31;
	shr.u32 	%r52, %r51, 27;
	add.s32 	%r53, %r50, %r52;
	shr.s32 	%r54, %r53, 5;
	mul.wide.s32 	%rd25, %r54, 34;
	add.s64 	%rd26, %rd2, %rd25;
	ld.global.u16 	%rs13, [%rd26];
	// begin inline asm
	{  cvt.f32.f16 %f51, %rs13;}

	// end inline asm
	add.s64 	%rd27, %rd3, 2;
	add.s64 	%rd28, %rd26, %rd27;
	ld.global.s8 	%rs15, [%rd28];
	cvt.rn.f32.s16 	%f53, %rs15;
	ld.global.s8 	%rs16, [%rd28+1];
	cvt.rn.f32.s16 	%f54, %rs16;
	mul.f32 	%f55, %f51, %f53;
	mul.f32 	%f56, %f51, %f54;
	mul.wide.u32 	%rd29, %r49, 4;
	add.s64 	%rd30, %rd1, %rd29;
	ld.global.f32 	%f57, [%rd30];
	fma.rn.f32 	%f58, %f55, %f57, %f90;
	ld.global.f32 	%f59, [%rd30+4];
	fma.rn.f32 	%f60, %f56, %f59, %f58;
	add.s32 	%r55, %r50, 64;
	shr.s32 	%r56, %r55, 31;
	shr.u32 	%r57, %r56, 27;
	add.s32 	%r58, %r55, %r57;
	shr.s32 	%r59, %r58, 5;
	mul.wide.s32 	%rd31, %r59, 34;
	add.s64 	%rd32, %rd2, %rd31;
	ld.global.u16 	%rs14, [%rd32];
	// begin inline asm
	{  cvt.f32.f16 %f52, %rs14;}

	// end inline asm
	add.s64 	%rd33, %rd32, %rd27;
	ld.global.s8 	%rs17, [%rd33];
	cvt.rn.f32.s16 	%f61, %rs17;
	ld.global.s8 	%rs18, [%rd33+1];
	cvt.rn.f32.s16 	%f62, %rs18;
	mul.f32 	%f63, %f52, %f61;
	mul.f32 	%f64, %f52, %f62;
	cvt.u64.u32 	%rd34, %r3;
	cvt.u64.u32 	%rd35, %r78;
	add.s64 	%rd36, %rd35, %rd34;
	shl.b64 	%rd37, %rd36, 2;
	add.s64 	%rd38, %rd1, %rd37;
	ld.global.f32 	%f65, [%rd38+256];
	fma.rn.f32 	%f66, %f63, %f65, %f60;
	ld.global.f32 	%f67, [%rd38+260];
	fma.rn.f32 	%f90, %f64, %f67, %f66;
	add.s32 	%r78, %r78, 128;
$L__BB26_9:
	and.b32  	%r60, %r5, 64;
	setp.ne.s32 	%p7, %r60, 0;
	@%p7 bra 	$L__BB26_11;
	add.s32 	%r61, %r78, %r3;
	add.s32 	%r62, %r61, %r4;
	shr.s32 	%r63, %r62, 31;
	shr.u32 	%r64, %r63, 27;
	add.s32 	%r65, %r62, %r64;
	shr.s32 	%r66, %r65, 5;
	mul.wide.s32 	%rd39, %r66, 34;
	add.s64 	%rd40, %rd2, %rd39;
	ld.global.u16 	%rs19, [%rd40];
	// begin inline asm
	{  cvt.f32.f16 %f68, %rs19;}

	// end inline asm
	add.s64 	%rd41, %rd3, %rd40;
	ld.global.s8 	%rs20, [%rd41+2];
	cvt.rn.f32.s16 	%f69, %rs20;
	ld.global.s8 	%rs21, [%rd41+3];
	cvt.rn.f32.s16 	%f70, %rs21;
	mul.f32 	%f71, %f68, %f69;
	mul.f32 	%f72, %f68, %f70;
	mul.wide.u32 	%rd42, %r61, 4;
	add.s64 	%rd43, %rd1, %rd42;
	ld.global.f32 	%f73, [%rd43];
	fma.rn.f32 	%f74, %f71, %f73, %f90;
	ld.global.f32 	%f75, [%rd43+4];
	fma.rn.f32 	%f90, %f72, %f75, %f74;
$L__BB26_11:
	mov.b32 	%r67, %f90;
	shfl.sync.bfly.b32	%r68|%p8, %r67, 16, 31, -1;
	mov.b32 	%f76, %r68;
	add.f32 	%f77, %f90, %f76;
	mov.b32 	%r69, %f77;
	shfl.sync.bfly.b32	%r70|%p9, %r69, 8, 31, -1;
	mov.b32 	%f78, %r70;
	add.f32 	%f79, %f77, %f78;
	mov.b32 	%r71, %f79;
	shfl.sync.bfly.b32	%r72|%p10, %r71, 4, 31, -1;
	mov.b32 	%f80, %r72;
	add.f32 	%f81, %f79, %f80;
	mov.b32 	%r73, %f81;
	shfl.sync.bfly.b32	%r74|%p11, %r73, 2, 31, -1;
	mov.b32 	%f82, %r74;
	add.f32 	%f83, %f81, %f82;
	mov.b32 	%r75, %f83;
	shfl.sync.bfly.b32	%r76|%p12, %r75, 1, 31, -1;
	mov.b32 	%f84, %r76;
	add.f32 	%f10, %f83, %f84;
	setp.ne.s32 	%p13, %r2, 0;
	@%p13 bra 	$L__BB26_13;
	cvta.to.global.u64 	%rd44, %rd7;
	mul.wide.s32 	%rd45, %r1, 4;
	add.s64 	%rd46, %rd44, %rd45;
	st.global.f32 	[%rd46], %f10;
$L__BB26_13:
	ret;

}
	// .globl	dequantize_mul_mat_vec_q2_k
.visible .entry dequantize_mul_mat_vec_q2_k(
	.param .u64 .ptr .align 1 dequantize_mul_mat_vec_q2_k_param_0,
	.param .u64 .ptr .align 1 dequantize_mul_mat_vec_q2_k_param_1,
	.param .u64 .ptr .align 1 dequantize_mul_mat_vec_q2_k_param_2,
	.param .u32 dequantize_mul_mat_vec_q2_k_param_3,
	.param .u32 dequantize_mul_mat_vec_q2_k_param_4
)
{
	.reg .pred 	%p<10>;
	.reg .b16 	%rs<65>;
	.reg .b32 	%r<55>;
	.reg .b32 	%f<123>;
	.reg .b64 	%rd<27>;

	ld.param.u64 	%rd7, [dequantize_mul_mat_vec_q2_k_param_0];
	ld.param.u64 	%rd8, [dequantize_mul_mat_vec_q2_k_param_1];
	ld.param.u32 	%r7, [dequantize_mul_mat_vec_q2_k_param_3];
	ld.param.u32 	%r8, [dequantize_mul_mat_vec_q2_k_param_4];
	mov.u32 	%r9, %ctaid.x;
	mov.u32 	%r10, %ntid.y;
	mov.u32 	%r11, %tid.y;
	mad.lo.s32 	%r1, %r9, %r10, %r11;
	setp.gt.s32 	%p1, %r1, %r8;
	@%p1 bra 	$L__BB27_6;
	shr.s32 	%r12, %r7, 31;
	shr.u32 	%r13, %r12, 24;
	add.s32 	%r14, %r7, %r13;
	shr.s32 	%r2, %r14, 8;
	mov.u32 	%r3, %tid.x;
	and.b32  	%r54, %r3, 1;
	setp.ge.s32 	%p2, %r54, %r2;
	mov.f32 	%f122, 0f00000000;
	@%p2 bra 	$L__BB27_4;
	and.b32  	%r15, %r3, 14;
	mul.lo.s32 	%r16, %r2, %r1;
	shl.b32 	%r17, %r54, 8;
	shl.b32 	%r18, %r3, 3;
	and.b32  	%r19, %r18, 8064;
	add.s32 	%r20, %r17, %r19;
	or.b32  	%r21, %r20, %r15;
	mul.wide.u32 	%rd10, %r21, 4;
	cvta.to.global.u64 	%rd11, %rd8;
	add.s64 	%rd12, %rd10, %rd11;
	add.s64 	%rd26, %rd12, 256;
	mul.wide.s32 	%rd13, %r16, 84;
	mul.wide.u32 	%rd14, %r54, 84;
	add.s64 	%rd15, %rd13, %rd14;
	cvta.to.global.u64 	%rd16, %rd7;
	add.s64 	%rd25, %rd16, %rd15;
	mov.f32 	%f122, 0f00000000;
$L__BB27_3:
	shr.u32 	%r26, %r3, 4;
	shl.b32 	%r27, %r26, 5;
	and.b32  	%r28, %r3, 14;
	or.b32  	%r29, %r27, %r28;
	cvt.u64.u32 	%rd17, %r29;
	add.s64 	%rd18, %rd17, %rd25;
	ld.global.nc.u32 	%r23, [%rd25+80];
	// begin inline asm
	{.reg .f16 low,high;
 mov.b32 {low,high}, %r23;
 mov.b16 %rs1, low;}
	// end inline asm
	// begin inline asm
	{  cvt.f32.f16 %f7, %rs1;}

	// end inline asm
	// begin inline asm
	{.reg .f16 low,high;
 mov.b32 {low,high}, %r23;
 mov.b16 %rs3, high;}
	// end inline asm
	// begin inline asm
	{  cvt.f32.f16 %f8, %rs3;}

	// end inline asm
	shl.b32 	%r30, %r26, 3;
	cvt.u64.u32 	%rd19, %r30;
	add.s64 	%rd20, %rd19, %rd25;
	ld.global.nc.u32 	%r31, [%rd20+4];
	shr.u32 	%r32, %r31, 28;
	cvt.u16.u32 	%rs5, %r32;
	cvt.rn.f32.u16 	%f9, %rs5;
	shr.u32 	%r33, %r31, 4;
	cvt.u16.u32 	%rs6, %r33;
	shr.u16 	%rs7, %rs6, 8;
	and.b16  	%rs8, %rs7, 15;
	cvt.rn.f32.u16 	%f10, %rs8;
	ld.global.nc.u32 	%r34, [%rd20];
	shr.u32 	%r35, %r34, 28;
	cvt.u16.u32 	%rs9, %r35;
	cvt.rn.f32.u16 	%f11, %rs9;
	shr.u32 	%r36, %r34, 4;
	cvt.u16.u32 	%rs10, %r36;
	shr.u16 	%rs11, %rs10, 8;
	and.b16  	%rs12, %rs11, 15;
	cvt.rn.f32.u16 	%f12, %rs12;
	shr.u32 	%r37, %r31, 20;
	cvt.u16.u32 	%rs13, %r37;
	and.b16  	%rs14, %rs13, 15;
	cvt.rn.f32.u16 	%f13, %rs14;
	and.b16  	%rs15, %rs6, 15;
	cvt.rn.f32.u16 	%f14, %rs15;
	shr.u32 	%r38, %r34, 20;
	cvt.u16.u32 	%rs16, %r38;
	and.b16  	%rs17, %rs16, 15;
	cvt.rn.f32.u16 	%f15, %rs17;
	and.b16  	%rs18, %rs10, 15;
	cvt.rn.f32.u16 	%f16, %rs18;
	and.b32  	%r39, %r31, 251658240;
	shr.u32 	%r40, %r39, 24;
	cvt.u16.u32 	%rs19, %r40;
	cvt.rn.f32.u16 	%f17, %rs19;
	cvt.u16.u32 	%rs20, %r31;
	shr.u16 	%rs21, %rs20, 8;
	and.b16  	%rs22, %rs21, 15;
	cvt.rn.f32.u16 	%f18, %rs22;
	and.b32  	%r41, %r34, 251658240;
	shr.u32 	%r42, %r41, 24;
	cvt.u16.u32 	%rs23, %r42;
	cvt.rn.f32.u16 	%f19, %rs23;
	cvt.u16.u32 	%rs24, %r34;
	shr.u16 	%rs25, %rs24, 8;
	and.b16  	%rs26, %rs25, 15;
	cvt.rn.f32.u16 	%f20, %rs26;
	{ .reg .b16 tmp; mov.b32 {tmp, %rs27}, %r31; }
	and.b16  	%rs28, %rs27, 15;
	cvt.rn.f32.u16 	%f21, %rs28;
	and.b16  	%rs29, %rs20, 15;
	cvt.rn.f32.u16 	%f22, %rs29;
	{ .reg .b16 tmp; mov.b32 {tmp, %rs30}, %r34; }
	and.b16  	%rs31, %rs30, 15;
	cvt.rn.f32.u16 	%f23, %rs31;
	and.b16  	%rs32, %rs24, 15;
	cvt.rn.f32.u16 	%f24, %rs32;
	ld.global.nc.f32 	%f25, [%rd26+-256];
	mul.f32 	%f26, %f25, %f24;
	ld.global.nc.u8 	%rs33, [%rd18+16];
	cvt.u16.u8 	%rs34, %rs33;
	and.b16  	%rs35, %rs34, 3;
	cvt.rn.f32.u16 	%f27, %rs35;
	ld.global.nc.f32 	%f28, [%rd26+-128];
	mul.f32 	%f29, %f28, %f23;
	shr.u16 	%rs36, %rs34, 2;
	and.b16  	%rs37, %rs36, 3;
	cvt.rn.f32.u16 	%f30, %rs37;
	mul.f32 	%f31, %f29, %f30;
	fma.rn.f32 	%f32, %f26, %f27, %f31;
	ld.global.nc.f32 	%f33, [%rd26];
	mul.f32 	%f34, %f33, %f22;
	shr.u16 	%rs38, %rs34, 4;
	and.b16  	%rs39, %rs38, 3;
	cvt.rn.f32.u16 	%f35, %rs39;
	fma.rn.f32 	%f36, %f34, %f35, %f32;
	ld.global.nc.f32 	%f37, [%rd26+128];
	mul.f32 	%f38, %f37, %f21;
	shr.u16 	%rs40, %rs34, 6;
	cvt.rn.f32.u16 	%f39, %rs40;
	fma.rn.f32 	%f40, %f38, %f39, %f36;
	ld.global.nc.f32 	%f41, [%rd26+-192];
	mul.f32 	%f42, %f41, %f20;
	ld.global.nc.u8 	%rs41, [%rd18+32];
	cvt.u16.u8 	%rs42, %rs41;
	and.b16  	%rs43, %rs42, 3;
	cvt.rn.f32.u16 	%f43, %rs43;
	fma.rn.f32 	%f44, %f42, %f43, %f40;
	ld.global.nc.f32 	%f45, [%rd26+-64];
	mul.f32 	%f46, %f45, %f19;
	shr.u16 	%rs44, %rs42, 2;
	and.b16  	%rs45, %rs44, 3;
	cvt.rn.f32.u16 	%f47, %rs45;
	fma.rn.f32 	%f48, %f46, %f47, %f44;
	ld.global.nc.f32 	%f49, [%rd26+64];
	mul.f32 	%f50, %f49, %f18;
	shr.u16 	%rs46, %rs42, 4;
	and.b16  	%rs47, %rs46, 3;
	cvt.rn.f32.u16 	%f51, %rs47;
	fma.rn.f32 	%f52, %f50, %f51, %f48;
	ld.global.nc.f32 	%f53, [%rd26+192];
	mul.f32 	%f54, %f53, %f17;
	shr.u16 	%rs48, %rs42, 6;
	cvt.rn.f32.u16 	%f55, %rs48;
	fma.rn.f32 	%f56, %f54, %f55, %f52;
	add.f32 	%f57, %f56, 0f00000000;
	mul.f32 	%f58, %f28, %f15;
	fma.rn.f32 	%f59, %f25, %f16, %f58;
	fma.rn.f32 	%f60, %f33, %f14, %f59;
	fma.rn.f32 	%f61, %f37, %f13, %f60;
	fma.rn.f32 	%f62, %f41, %f12, %f61;
	fma.rn.f32 	%f63, %f45, %f11, %f62;
	fma.rn.f32 	%f64, %f49, %f10, %f63;
	fma.rn.f32 	%f65, %f53, %f9, %f64;
	add.f32 	%f66, %f65, 0f00000000;
	ld.global.nc.f32 	%f67, [%rd26+-252];
	mul.f32 	%f68, %f67, %f24;
	ld.global.nc.u8 	%rs49, [%rd18+17];
	cvt.u16.u8 	%rs50, %rs49;
	and.b16  	%rs51, %rs50, 3;
	cvt.rn.f32.u16 	%f69, %rs51;
	ld.global.nc.f32 	%f70, [%rd26+-124];
	mul.f32 	%f71, %f70, %f23;
	shr.u16 	%rs52, %rs50, 2;
	and.b16  	%rs53, %rs52, 3;
	cvt.rn.f32.u16 	%f72, %rs53;
	mul.f32 	%f73, %f71, %f72;
	fma.rn.f32 	%f74, %f68, %f69, %f73;
	ld.global.nc.f32 	%f75, [%rd26+4];
	mul.f32 	%f76, %f75, %f22;
	shr.u16 	%rs54, %rs50, 4;
	and.b16  	%rs55, %rs54, 3;
	cvt.rn.f32.u16 	%f77, %rs55;
	fma.rn.f32 	%f78, %f76, %f77, %f74;
	ld.global.nc.f32 	%f79, [%rd26+132];
	mul.f32 	%f80, %f79, %f21;
	shr.u16 	%rs56, %rs50, 6;
	cvt.rn.f32.u16 	%f81, %rs56;
	fma.rn.f32 	%f82, %f80, %f81, %f78;
	ld.global.nc.f32 	%f83, [%rd26+-188];
	mul.f32 	%f84, %f83, %f20;
	ld.global.nc.u8 	%rs57, [%rd18+33];
	cvt.u16.u8 	%rs58, %rs57;
	and.b16  	%rs59, %rs58, 3;
	cvt.rn.f32.u16 	%f85, %rs59;
	fma.rn.f32 	%f86, %f84, %f85, %f82;
	ld.global.nc.f32 	%f87, [%rd26+-60];
	mul.f32 	%f88, %f87, %f19;
	shr.u16 	%rs60, %rs58, 2;
	and.b16  	%rs61, %rs60, 3;
	cvt.rn.f32.u16 	%f89, %rs61;
	fma.rn.f32 	%f90, %f88, %f89, %f86;
	ld.global.nc.f32 	%f91, [%rd26+68];
	mul.f32 	%f92, %f91, %f18;
	shr.u16 	%rs62, %rs58, 4;
	and.b16  	%rs63, %rs62, 3;
	cvt.rn.f32.u16 	%f93, %rs63;
	fma.rn.f32 	%f94, %f92, %f93, %f90;
	ld.global.nc.f32 	%f95, [%rd26+196];
	mul.f32 	%f96, %f95, %f17;
	shr.u16 	%rs64, %rs58, 6;
	cvt.rn.f32.u16 	%f97, %rs64;
	fma.rn.f32 	%f98, %f96, %f97, %f94;
	add.f32 	%f99, %f57, %f98;
	mul.f32 	%f100, %f70, %f15;
	fma.rn.f32 	%f101, %f67, %f16, %f100;
	fma.rn.f32 	%f102, %f75, %f14, %f101;
	fma.rn.f32 	%f103, %f79, %f13, %f102;
	fma.rn.f32 	%f104, %f83, %f12, %f103;
	fma.rn.f32 	%f105, %f87, %f11, %f104;
	fma.rn.f32 	%f106, %f91, %f10, %f105;
	fma.rn.f32 	%f107, %f95, %f9, %f106;
	add.f32 	%f108, %f66, %f107;
	mul.f32 	%f109, %f7, %f99;
	mul.f32 	%f110, %f8, %f108;
	sub.f32 	%f111, %f109, %f110;
	add.f32 	%f122, %f122, %f111;
	add.s32 	%r54, %r54, 2;
	add.s64 	%rd26, %rd26, 2048;
	add.s64 	%rd25, %rd25, 168;
	setp.lt.s32 	%p3, %r54, %r2;
	@%p3 bra 	$L__BB27_3;
$L__BB27_4:
	mov.b32 	%r43, %f122;
	shfl.sync.bfly.b32	%r44|%p4, %r43, 16, 31, -1;
	mov.b32 	%f112, %r44;
	add.f32 	%f113, %f122, %f112;
	mov.b32 	%r45, %f113;
	shfl.sync.bfly.b32	%r46|%p5, %r45, 8, 31, -1;
	mov.b32 	%f114, %r46;
	add.f32 	%f115, %f113, %f114;
	mov.b32 	%r47, %f115;
	shfl.sync.bfly.b32	%r48|%p6, %r47, 4, 31, -1;
	mov.b32 	%f116, %r48;
	add.f32 	%f117, %f115, %f116;
	mov.b32 	%r49, %f117;
	shfl.sync.bfly.b32	%r50|%p7, %r49, 2, 31, -1;
	mov.b32 	%f118, %r50;
	add.f32 	%f119, %f117, %f118;
	mov.b32 	%r51, %f119;
	shfl.sync.bfly.b32	%r52|%p8, %r51, 1, 31, -1;
	mov.b32 	%f120, %r52;
	add.f32 	%f4, %f119, %f120;
	mov.u32 	%r53, %tid.x;
	setp.ne.s32 	%p9, %r53, 0;
	@%p9 bra 	$L__BB27_6;
	ld.param.u64 	%rd24, [dequantize_mul_mat_vec_q2_k_param_2];
	cvta.to.global.u64 	%rd21, %rd24;
	mul.wide.s32 	%rd22, %r1, 4;
	add.s64 	%rd23, %rd21, %rd22;
	st.global.f32 	[%rd23], %f4;
$L__BB27_6:
	ret;

}
	// .globl	dequantize_mul_mat_vec_q3_k
.visible .entry dequantize_mul_mat_vec_q3_k(
	.param .u64 .ptr .align 1 dequantize_mul_mat_vec_q3_k_param_0,
	.param .u64 .ptr .align 1 dequantize_mul_mat_vec_q3_k_param_1,
	.param .u64 .ptr .align 1 dequantize_mul_mat_vec_q3_k_param_2,
	.param .u32 dequantize_mul_mat_vec_q3_k_param_3,
	.param .u32 dequantize_mul_mat_vec_q3_k_param_4
)
{
	.reg .pred 	%p<26>;
	.reg .b16 	%rs<52>;
	.reg .b32 	%r<160>;
	.reg .b32 	%f<95>;
	.reg .b64 	%rd<28>;

	ld.param.u64 	%rd9, [dequantize_mul_mat_vec_q3_k_param_0];
	ld.param.u64 	%rd10, [dequantize_mul_mat_vec_q3_k_param_1];
	ld.param.u64 	%rd11, [dequantize_mul_mat_vec_q3_k_param_2];
	ld.param.u32 	%r12, [dequantize_mul_mat_vec_q3_k_param_3];
	ld.param.u32 	%r13, [dequantize_mul_mat_vec_q3_k_param_4];
	mov.u32 	%r14, %ctaid.x;
	mov.u32 	%r15, %ntid.y;
	mov.u32 	%r16, %tid.y;
	mad.lo.s32 	%r1, %r14, %r15, %r16;
	setp.gt.s32 	%p1, %r1, %r13;
	@%p1 bra 	$L__BB28_6;
	shr.s32 	%r17, %r12, 31;
	shr.u32 	%r18, %r17, 24;
	add.s32 	%r19, %r12, %r18;
	shr.s32 	%r2, %r19, 8;
	mov.u32 	%r3, %tid.x;
	and.b32  	%r159, %r3, 1;
	shr.u32 	%r5, %r3, 4;
	shl.b32 	%r6, %r5, 2;
	setp.ge.s32 	%p2, %r159, %r2;
	mov.f32 	%f94, 0f00000000;
	@%p2 bra 	$L__BB28_4;
	and.b32  	%r20, %r3, 14;
	mul.lo.s32 	%r21, %r2, %r1;
	shl.b32 	%r22, %r5, 5;
	or.b32  	%r23, %r22, %r20;
	cvt.u64.u32 	%rd12, %r23;
	cvt.u64.u32 	%rd13, %r20;
	mov.b32 	%r24, 2;
	shl.b32 	%r7, %r24, %r6;
	mov.b32 	%r25, 4;
	shl.b32 	%r8, %r25, %r6;
	mov.b32 	%r26, 8;
	shl.b32 	%r9, %r26, %r6;
	shl.b32 	%r27, %r159, 8;
	shl.b32 	%r28, %r5, 7;
	add.s32 	%r29, %r27, %r28;
	or.b32  	%r30, %r29, %r20;
	mul.wide.u32 	%rd14, %r30, 4;
	cvta.to.global.u64 	%rd15, %rd10;
	add.s64 	%rd16, %rd14, %rd15;
	add.s64 	%rd27, %rd16, 256;
	mul.wide.s32 	%rd17, %r21, 110;
	mul.wide.u32 	%rd18, %r159, 110;
	add.s64 	%rd19, %rd17, %rd18;
	cvta.to.global.u64 	%rd20, %rd9;
	add.s64 	%rd26, %rd20, %rd19;
	add.s64 	%rd3, %rd12, 32;
	or.b64  	%rd4, %rd13, 16;
	mov.f32 	%f94, 0f00000000;
$L__BB28_3:
	add.s64 	%rd21, %rd26, %rd3;
	add.s64 	%rd22, %rd26, %rd4;
	ld.global.nc.u16 	%rs2, [%rd26+96];
	cvt.u32.u16 	%r32, %rs2;
	shr.u32 	%r33, %r32, %r6;
	and.b32  	%r34, %r33, 3855;
	ld.global.nc.u16 	%rs3, [%rd26+104];
	cvt.u32.u16 	%r35, %rs3;
	shr.u32 	%r36, %r35, %r6;
	shl.b32 	%r37, %r36, 4;
	and.b32  	%r38, %r37, 12336;
	or.b32  	%r39, %r38, %r34;
	ld.global.nc.u16 	%rs4, [%rd26+98];
	cvt.u32.u16 	%r40, %rs4;
	shr.u32 	%r41, %r40, %r6;
	and.b32  	%r42, %r41, 3855;
	ld.global.nc.u16 	%rs5, [%rd26+106];
	cvt.u32.u16 	%r43, %rs5;
	shr.u32 	%r44, %r43, %r6;
	shl.b32 	%r45, %r44, 4;
	and.b32  	%r46, %r45, 12336;
	or.b32  	%r47, %r46, %r42;
	ld.global.nc.u16 	%rs6, [%rd26+100];
	cvt.u32.u16 	%r48, %rs6;
	shr.u32 	%r49, %r48, %r6;
	and.b32  	%r50, %r49, 3855;
	add.s32 	%r51, %r6, 2;
	shr.u32 	%r52, %r35, %r51;
	shl.b32 	%r53, %r52, 4;
	and.b32  	%r54, %r53, 12336;
	or.b32  	%r55, %r54, %r50;
	ld.global.nc.u16 	%rs7, [%rd26+102];
	cvt.u32.u16 	%r56, %rs7;
	shr.u32 	%r57, %r56, %r6;
	and.b32  	%r58, %r57, 3855;
	shr.u32 	%r59, %r43, %r51;
	shl.b32 	%r60, %r59, 4;
	and.b32  	%r61, %r60, 12336;
	or.b32  	%r62, %r61, %r58;
	ld.global.nc.u16 	%rs1, [%rd26+108];
	// begin inline asm
	{  cvt.f32.f16 %f7, %rs1;}

	// end inline asm
	cvt.u16.u32 	%rs8, %r62;
	shr.u16 	%rs9, %rs8, 8;
	cvt.u32.u16 	%r63, %rs9;
	add.s32 	%r64, %r63, -32;
	cvt.rn.f32.s32 	%f8, %r64;
	cvt.u16.u32 	%rs10, %r55;
	shr.u16 	%rs11, %rs10, 8;
	cvt.u32.u16 	%r65, %rs11;
	add.s32 	%r66, %r65, -32;
	cvt.rn.f32.s32 	%f9, %r66;
	cvt.u16.u32 	%rs12, %r47;
	shr.u16 	%rs13, %rs12, 8;
	cvt.u32.u16 	%r67, %rs13;
	add.s32 	%r68, %r67, -32;
	cvt.rn.f32.s32 	%f10, %r68;
	cvt.u16.u32 	%rs14, %r39;
	shr.u16 	%rs15, %rs14, 8;
	cvt.u32.u16 	%r69, %rs15;
	add.s32 	%r70, %r69, -32;
	cvt.rn.f32.s32 	%f11, %r70;
	and.b32  	%r71, %r62, 63;
	add.s32 	%r72, %r71, -32;
	cvt.rn.f32.s32 	%f12, %r72;
	and.b32  	%r73, %r55, 63;
	add.s32 	%r74, %r73, -32;
	cvt.rn.f32.s32 	%f13, %r74;
	and.b32  	%r75, %r47, 63;
	add.s32 	%r76, %r75, -32;
	cvt.rn.f32.s32 	%f14, %r76;
	and.b32  	%r77, %r39, 63;
	add.s32 	%r78, %r77, -32;
	cvt.rn.f32.s32 	%f15, %r78;
	ld.global.nc.f32 	%f16, [%rd27+-256];
	mul.f32 	%f17, %f16, %f15;
	ld.global.nc.u8 	%rs16, [%rd21];
	cvt.u16.u8 	%rs17, %rs16;
	and.b16  	%rs18, %rs17, 3;
	cvt.u32.u16 	%r79, %rs18;
	ld.global.nc.u8 	%rs19, [%rd22+-16];
	cvt.u32.u8 	%r80, %rs19;
	mov.b32 	%r81, 1;
	shl.b32 	%r82, %r81, %r6;
	and.b32  	%r83, %r82, %r80;
	setp.eq.s32 	%p3, %r83, 0;
	selp.b32 	%r84, -4, 0, %p3;
	or.b32  	%r85, %r84, %r79;
	cvt.rn.f32.s32 	%f18, %r85;
	ld.global.nc.f32 	%f19, [%rd27+-128];
	mul.f32 	%f20, %f19, %f14;
	shr.u16 	%rs20, %rs17, 2;
	and.b16  	%rs21, %rs20, 3;
	cvt.u32.u16 	%r86, %rs21;
	and.b32  	%r87, %r7, %r80;
	setp.eq.s32 	%p4, %r87, 0;
	selp.b32 	%r88, -4, 0, %p4;
	or.b32  	%r89, %r88, %r86;
	cvt.rn.f32.s32 	%f21, %r89;
	mul.f32 	%f22, %f20, %f21;
	fma.rn.f32 	%f23, %f17, %f18, %f22;
	ld.global.nc.f32 	%f24, [%rd27];
	mul.f32 	%f25, %f24, %f13;
	shr.u16 	%rs22, %rs17, 4;
	and.b16  	%rs23, %rs22, 3;
	cvt.u32.u16 	%r90, %rs23;
	and.b32  	%r91, %r8, %r80;
	setp.eq.s32 	%p5, %r91, 0;
	selp.b32 	%r92, -4, 0, %p5;
	or.b32  	%r93, %r92, %r90;
	cvt.rn.f32.s32 	%f26, %r93;
	fma.rn.f32 	%f27, %f25, %f26, %f23;
	ld.global.nc.f32 	%f28, [%rd27+128];
	mul.f32 	%f29, %f28, %f12;
	shr.u16 	%rs24, %rs17, 6;
	cvt.u32.u16 	%r94, %rs24;
	and.b32  	%r95, %r9, %r80;
	setp.eq.s32 	%p6, %r95, 0;
	selp.b32 	%r96, -4, 0, %p6;
	or.b32  	%r97, %r96, %r94;
	cvt.rn.f32.s32 	%f30, %r97;
	fma.rn.f32 	%f31, %f29, %f30, %f27;
	add.f32 	%f32, %f31, 0f00000000;
	ld.global.nc.f32 	%f33, [%rd27+-192];
	mul.f32 	%f34, %f33, %f11;
	ld.global.nc.u8 	%rs25, [%rd21+16];
	cvt.u16.u8 	%rs26, %rs25;
	and.b16  	%rs27, %rs26, 3;
	cvt.u32.u16 	%r98, %rs27;
	ld.global.nc.u8 	%rs28, [%rd22];
	cvt.u32.u8 	%r99, %rs28;
	and.b32  	%r100, %r82, %r99;
	setp.eq.s32 	%p7, %r100, 0;
	selp.b32 	%r101, -4, 0, %p7;
	or.b32  	%r102, %r101, %r98;
	cvt.rn.f32.s32 	%f35, %r102;
	ld.global.nc.f32 	%f36, [%rd27+-64];
	mul.f32 	%f37, %f36, %f10;
	shr.u16 	%rs29, %rs26, 2;
	and.b16  	%rs30, %rs29, 3;
	cvt.u32.u16 	%r103, %rs30;
	and.b32  	%r104, %r7, %r99;
	setp.eq.s32 	%p8, %r104, 0;
	selp.b32 	%r105, -4, 0, %p8;
	or.b32  	%r106, %r105, %r103;
	cvt.rn.f32.s32 	%f38, %r106;
	mul.f32 	%f39, %f37, %f38;
	fma.rn.f32 	%f40, %f34, %f35, %f39;
	ld.global.nc.f32 	%f41, [%rd27+64];
	mul.f32 	%f42, %f41, %f9;
	shr.u16 	%rs31, %rs26, 4;
	and.b16  	%rs32, %rs31, 3;
	cvt.u32.u16 	%r107, %rs32;
	and.b32  	%r108, %r8, %r99;
	setp.eq.s32 	%p9, %r108, 0;
	selp.b32 	%r109, -4, 0, %p9;
	or.b32  	%r110, %r109, %r107;
	cvt.rn.f32.s32 	%f43, %r110;
	fma.rn.f32 	%f44, %f42, %f43, %f40;
	ld.global.nc.f32 	%f45, [%rd27+192];
	mul.f32 	%f46, %f45, %f8;
	shr.u16 	%rs33, %rs26, 6;
	cvt.u32.u16 	%r111, %rs33;
	and.b32  	%r112, %r9, %r99;
	setp.eq.s32 	%p10, %r112, 0;
	selp.b32 	%r113, -4, 0, %p10;
	or.b32  	%r114, %r113, %r111;
	cvt.rn.f32.s32 	%f47, %r114;
	fma.rn.f32 	%f48, %f46, %f47, %f44;
	add.f32 	%f49, %f32, %f48;
	ld.global.nc.f32 	%f50, [%rd27+-252];
	mul.f32 	%f51, %f50, %f15;
	ld.global.nc.u8 	%rs34, [%rd21+1];
	cvt.u16.u8 	%rs35, %rs34;
	and.b16  	%rs36, %rs35, 3;
	cvt.u32.u16 	%r115, %rs36;
	ld.global.nc.u8 	%rs37, [%rd22+-15];
	cvt.u32.u8 	%r116, %rs37;
	and.b32  	%r117, %r82, %r116;
	setp.eq.s32 	%p11, %r117, 0;
	selp.b32 	%r118, -4, 0, %p11;
	or.b32  	%r119, %r118, %r115;
	cvt.rn.f32.s32 	%f52, %r119;
	ld.global.nc.f32 	%f53, [%rd27+-124];
	mul.f32 	%f54, %f53, %f14;
	shr.u16 	%rs38, %rs35, 2;
	and.b16  	%rs39, %rs38, 3;
	cvt.u32.u16 	%r120, %rs39;
	and.b32  	%r121, %r7, %r116;
	setp.eq.s32 	%p12, %r121, 0;
	selp.b32 	%r122, -4, 0, %p12;
	or.b32  	%r123, %r122, %r120;
	cvt.rn.f32.s32 	%f55, %r123;
	mul.f32 	%f56, %f54, %f55;
	fma.rn.f32 	%f57, %f51, %f52, %f56;
	ld.global.nc.f32 	%f58, [%rd27+4];
	mul.f32 	%f59, %f58, %f13;
	shr.u16 	%rs40, %rs35, 4;
	and.b16  	%rs41, %rs40, 3;
	cvt.u32.u16 	%r124, %rs41;
	and.b32  	%r125, %r8, %r116;
	setp.eq.s32 	%p13, %r125, 0;
	selp.b32 	%r126, -4, 0, %p13;
	or.b32  	%r127, %r126, %r124;
	cvt.rn.f32.s32 	%f60, %r127;
	fma.rn.f32 	%f61, %f59, %f60, %f57;
	ld.global.nc.f32 	%f62, [%rd27+132];
	mul.f32 	%f63, %f62, %f12;
	shr.u16 	%rs42, %rs35, 6;
	cvt.u32.u16 	%r128, %rs42;
	and.b32  	%r129, %r9, %r116;
	setp.eq.s32 	%p14, %r129, 0;
	selp.b32 	%r130, -4, 0, %p14;
	or.b32  	%r131, %r130, %r128;
	cvt.rn.f32.s32 	%f64, %r131;
	fma.rn.f32 	%f65, %f63, %f64, %f61;
	add.f32 	%f66, %f49, %f65;
	ld.global.nc.f32 	%f67, [%rd27+-188];
	mul.f32 	%f68, %f67, %f11;
	ld.global.nc.u8 	%rs43, [%rd21+17];
	cvt.u16.u8 	%rs44, %rs43;
	and.b16  	%rs45, %rs44, 3;
	cvt.u32.u16 	%r132, %rs45;
	ld.global.nc.u8 	%rs46, [%rd22+1];
	cvt.u32.u8 	%r133, %rs46;
	and.b32  	%r134, %r82, %r133;
	setp.eq.s32 	%p15, %r134, 0;
	selp.b32 	%r135, -4, 0, %p15;
	or.b32  	%r136, %r135, %r132;
	cvt.rn.f32.s32 	%f69, %r136;
	ld.global.nc.f32 	%f70, [%rd27+-60];
	mul.f32 	%f71, %f70, %f10;
	shr.u16 	%rs47, %rs44, 2;
	and.b16  	%rs48, %rs47, 3;
	cvt.u32.u16 	%r137, %rs48;
	and.b32  	%r138, %r7, %r133;
	setp.eq.s32 	%p16, %r138, 0;
	selp.b32 	%r139, -4, 0, %p16;
	or.b32  	%r140, %r139, %r137;
	cvt.rn.f32.s32 	%f72, %r140;
	mul.f32 	%f73, %f71, %f72;
	fma.rn.f32 	%f74, %f68, %f69, %f73;
	ld.global.nc.f32 	%f75, [%rd27+68];
	mul.f32 	%f76, %f75, %f9;
	shr.u16 	%rs49, %rs44, 4;
	and.b16  	%rs50, %rs49, 3;
	cvt.u32.u16 	%r141, %rs50;
	and.b32  	%r142, %r8, %r133;
	setp.eq.s32 	%p17, %r142, 0;
	selp.b32 	%r143, -4, 0, %p17;
	or.b32  	%r144, %r143, %r141;
	cvt.rn.f32.s32 	%f77, %r144;
	fma.rn.f32 	%f78, %f76, %f77, %f74;
	ld.global.nc.f32 	%f79, [%rd27+196];
	mul.f32 	%f80, %f79, %f8;
	shr.u16 	%rs51, %rs44, 6;
	cvt.u32.u16 	%r145, %rs51;
	and.b32  	%r146, %r9, %r133;
	setp.eq.s32 	%p18, %r146, 0;
	selp.b32 	%r147, -4, 0, %p18;
	or.b32  	%r148, %r147, %r145;
	cvt.rn.f32.s32 	%f81, %r148;
	fma.rn.f32 	%f82, %f80, %f81, %f78;
	add.f32 	%f83, %f66, %f82;
	fma.rn.f32 	%f94, %f7, %f83, %f94;
	add.s32 	%r159, %r159, 2;
	add.s64 	%rd27, %rd27, 2048;
	add.s64 	%rd26, %rd26, 220;
	setp.lt.s32 	%p19, %r159, %r2;
	@%p19 bra 	$L__BB28_3;
$L__BB28_4:
	mov.b32 	%r149, %f94;
	shfl.sync.bfly.b32	%r150|%p20, %r149, 16, 31, -1;
	mov.b32 	%f84, %r150;
	add.f32 	%f85, %f94, %f84;
	mov.b32 	%r151, %f85;
	shfl.sync.bfly.b32	%r152|%p21, %r151, 8, 31, -1;
	mov.b32 	%f86, %r152;
	add.f32 	%f87, %f85, %f86;
	mov.b32 	%r153, %f87;
	shfl.sync.bfly.b32	%r154|%p22, %r153, 4, 31, -1;
	mov.b32 	%f88, %r154;
	add.f32 	%f89, %f87, %f88;
	mov.b32 	%r155, %f89;
	shfl.sync.bfly.b32	%r156|%p23, %r155, 2, 31, -1;
	mov.b32 	%f90, %r156;
	add.f32 	%f91, %f89, %f90;
	mov.b32 	%r157, %f91;
	shfl.sync.bfly.b32	%r158|%p24, %r157, 1, 31, -1;
	mov.b32 	%f92, %r158;
	add.f32 	%f4, %f91, %f92;
	setp.ne.s32 	%p25, %r3, 0;
	@%p25 bra 	$L__BB28_6;
	cvta.to.global.u64 	%rd23, %rd11;
	mul.wide.s32 	%rd24, %r1, 4;
	add.s64 	%rd25, %rd23, %rd24;
	st.global.f32 	[%rd25], %f4;
$L__BB28_6:
	ret;

}
	// .globl	dequantize_mul_mat_vec_q4_k
.visible .entry dequantize_mul_mat_vec_q4_k(
	.param .u64 .ptr .align 1 dequantize_mul_mat_vec_q4_k_param_0,
	.param .u64 .ptr .align 1 dequantize_mul_mat_vec_q4_k_param_1,
	.param .u64 .ptr .align 1 dequantize_mul_mat_vec_q4_k_param_2,
	.param .u32 dequantize_mul_mat_vec_q4_k_param_3,
	.param .u32 dequantize_mul_mat_vec_q4_k_param_4
)
{
	.reg .pred 	%p<10>;
	.reg .b16 	%rs<51>;
	.reg .b32 	%r<57>;
	.reg .b32 	%f<105>;
	.reg .b64 	%rd<27>;

	ld.param.u64 	%rd7, [dequantize_mul_mat_vec_q4_k_param_0];
	ld.param.u64 	%rd8, [dequantize_mul_mat_vec_q4_k_param_1];
	ld.param.u32 	%r7, [dequantize_mul_mat_vec_q4_k_param_3];
	ld.param.u32 	%r8, [dequantize_mul_mat_vec_q4_k_param_4];
	mov.u32 	%r9, %ctaid.x;
	mov.u32 	%r10, %ntid.y;
	mov.u32 	%r11, %tid.y;
	mad.lo.s32 	%r1, %r9, %r10, %r11;
	setp.gt.s32 	%p1, %r1, %r8;
	@%p1 bra 	$L__BB29_6;
	shr.s32 	%r12, %r7, 31;
	shr.u32 	%r13, %r12, 24;
	add.s32 	%r14, %r7, %r13;
	shr.s32 	%r2, %r14, 8;
	mov.u32 	%r3, %tid.x;
	and.b32  	%r56, %r3, 1;
	setp.ge.s32 	%p2, %r56, %r2;
	mov.f32 	%f104, 0f00000000;
	@%p2 bra 	$L__BB29_4;
	mul.lo.s32 	%r15, %r2, %r1;
	shl.b32 	%r16, %r56, 8;
	shl.b32 	%r17, %r3, 2;
	and.b32  	%r18, %r17, 4032;
	add.s32 	%r19, %r16, %r18;
	shr.u32 	%r20, %r3, 1;
	cvt.u16.u32 	%rs1, %r20;
	and.b16  	%rs2, %rs1, 3;
	mul.wide.u16 	%r21, %rs2, 8;
	or.b32  	%r22, %r19, %r21;
	and.b32  	%r23, %r20, 4;
	or.b32  	%r24, %r22, %r23;
	mul.wide.u32 	%rd10, %r24, 4;
	cvta.to.global.u64 	%rd11, %rd8;
	add.s64 	%rd12, %rd10, %rd11;
	add.s64 	%rd26, %rd12, 512;
	mul.wide.s32 	%rd13, %r15, 144;
	mul.wide.u32 	%rd14, %r56, 144;
	add.s64 	%rd15, %rd13, %rd14;
	cvta.to.global.u64 	%rd16, %rd7;
	add.s64 	%rd25, %rd16, %rd15;
	mov.f32 	%f104, 0f00000000;
$L__BB29_3:
	ld.global.nc.u32 	%r26, [%rd25];
	// begin inline asm
	{.reg .f16 low,high;
 mov.b32 {low,high}, %r26;
 mov.b16 %rs3, low;}
	// end inline asm
	// begin inline asm
	{  cvt.f32.f16 %f7, %rs3;}

	// end inline asm
	// begin inline asm
	{.reg .f16 low,high;
 mov.b32 {low,high}, %r26;
 mov.b16 %rs5, high;}
	// end inline asm
	// begin inline asm
	{  cvt.f32.f16 %f8, %rs5;}

	// end inline asm
	shr.u32 	%r28, %r3, 4;
	mul.wide.u32 	%rd17, %r28, 2;
	add.s64 	%rd18, %rd17, %rd25;
	ld.global.nc.u16 	%rs7, [%rd18+4];
	ld.global.nc.u16 	%rs8, [%rd18+8];
	ld.global.nc.u16 	%rs9, [%rd18+12];
	and.b16  	%rs10, %rs9, 3855;
	shr.u16 	%rs11, %rs7, 2;
	and.b16  	%rs12, %rs11, 12336;
	or.b16  	%rs13, %rs12, %rs10;
	shr.u16 	%rs14, %rs9, 4;
	and.b16  	%rs15, %rs14, 3855;
	shr.u16 	%rs16, %rs8, 2;
	and.b16  	%rs17, %rs16, 12336;
	or.b16  	%rs18, %rs17, %rs15;
	shl.b32 	%r29, %r28, 5;
	shr.u32 	%r30, %r3, 3;
	and.b32  	%r31, %r30, 1;
	and.b32  	%r32, %r3, 6;
	or.b32  	%r33, %r31, %r32;
	shl.b32 	%r34, %r33, 2;
	or.b32  	%r35, %r29, %r34;
	cvt.u64.u32 	%rd19, %r35;
	add.s64 	%rd20, %rd19, %rd25;
	ld.global.nc.u32 	%r36, [%rd20+16];
	and.b32  	%r37, %r36, 251658240;
	and.b32  	%r38, %r36, -268435456;
	ld.global.nc.u32 	%r39, [%rd20+80];
	and.b32  	%r40, %r39, 251658240;
	and.b32  	%r41, %r39, -268435456;
	shr.u16 	%rs19, %rs18, 8;
	cvt.rn.f32.u16 	%f9, %rs19;
	and.b16  	%rs20, %rs18, 63;
	cvt.rn.f32.u16 	%f10, %rs20;
	and.b16  	%rs21, %rs8, 16128;
	shr.u16 	%rs22, %rs21, 8;
	cvt.rn.f32.u16 	%f11, %rs22;
	and.b16  	%rs23, %rs8, 63;
	cvt.rn.f32.u16 	%f12, %rs23;
	and.b16  	%rs24, %rs7, 16128;
	ld.global.nc.f32 	%f13, [%rd26+-512];
	cvt.u16.u32 	%rs25, %r36;
	and.b16  	%rs26, %rs25, 15;
	cvt.rn.f32.u16 	%f14, %rs26;
	fma.rn.f32 	%f15, %f13, %f14, 0f00000000;
	ld.global.nc.f32 	%f16, [%rd26+-384];
	and.b16  	%rs27, %rs25, 240;
	cvt.rn.f32.u16 	%f17, %rs27;
	fma.rn.f32 	%f18, %f16, %f17, 0f00000000;
	ld.global.nc.f32 	%f19, [%rd26];
	cvt.u16.u32 	%rs28, %r39;
	and.b16  	%rs29, %rs28, 15;
	cvt.rn.f32.u16 	%f20, %rs29;
	fma.rn.f32 	%f21, %f19, %f20, 0f00000000;
	ld.global.nc.f32 	%f22, [%rd26+128];
	and.b16  	%rs30, %rs28, 240;
	cvt.rn.f32.u16 	%f23, %rs30;
	fma.rn.f32 	%f24, %f22, %f23, 0f00000000;
	mul.f32 	%f25, %f16, %f11;
	fma.rn.f32 	%f26, %f13, %f12, %f25;
	fma.rn.f32 	%f27, %f19, %f10, %f26;
	fma.rn.f32 	%f28, %f22, %f9, %f27;
	add.f32 	%f29, %f28, 0f00000000;
	ld.global.nc.f32 	%f30, [%rd26+-508];
	shr.u16 	%rs31, %rs25, 8;
	and.b16  	%rs32, %rs31, 15;
	cvt.rn.f32.u16 	%f31, %rs32;
	fma.rn.f32 	%f32, %f30, %f31, %f15;
	ld.global.nc.f32 	%f33, [%rd26+-380];
	and.b16  	%rs33, %rs31, 240;
	cvt.rn.f32.u16 	%f34, %rs33;
	fma.rn.f32 	%f35, %f33, %f34, %f18;
	ld.global.nc.f32 	%f36, [%rd26+4];
	shr.u16 	%rs34, %rs28, 8;
	and.b16  	%rs35, %rs34, 15;
	cvt.rn.f32.u16 	%f37, %rs35;
	fma.rn.f32 	%f38, %f36, %f37, %f21;
	ld.global.nc.f32 	%f39, [%rd26+132];
	and.b16  	%rs36, %rs34, 240;
	cvt.rn.f32.u16 	%f40, %rs36;
	fma.rn.f32 	%f41, %f39, %f40, %f24;
	mul.f32 	%f42, %f33, %f11;
	fma.rn.f32 	%f43, %f30, %f12, %f42;
	fma.rn.f32 	%f44, %f36, %f10, %f43;
	fma.rn.f32 	%f45, %f39, %f9, %f44;
	add.f32 	%f46, %f29, %f45;
	ld.global.nc.f32 	%f47, [%rd26+-504];
	{ .reg .b16 tmp; mov.b32 {tmp, %rs37}, %r36; }
	and.b16  	%rs38, %rs37, 15;
	cvt.rn.f32.u16 	%f48, %rs38;
	fma.rn.f32 	%f49, %f47, %f48, %f32;
	ld.global.nc.f32 	%f50, [%rd26+-376];
	and.b16  	%rs39, %rs37, 240;
	cvt.rn.f32.u16 	%f51, %rs39;
	fma.rn.f32 	%f52, %f50, %f51, %f35;
	ld.global.nc.f32 	%f53, [%rd26+8];
	{ .reg .b16 tmp; mov.b32 {tmp, %rs40}, %r39; }
	and.b16  	%rs41, %rs40, 15;
	cvt.rn.f32.u16 	%f54, %rs41;
	fma.rn.f32 	%f55, %f53, %f54, %f38;
	ld.global.nc.f32 	%f56, [%rd26+136];
	and.b16  	%rs42, %rs40, 240;
	cvt.rn.f32.u16 	%f57, %rs42;
	fma.rn.f32 	%f58, %f56, %f57, %f41;
	mul.f32 	%f59, %f50, %f11;
	fma.rn.f32 	%f60, %f47, %f12, %f59;
	fma.rn.f32 	%f61, %f53, %f10, %f60;
	fma.rn.f32 	%f62, %f56, %f9, %f61;
	add.f32 	%f63, %f46, %f62;
	ld.global.nc.f32 	%f64, [%rd26+-500];
	shr.u32 	%r42, %r37, 24;
	cvt.u16.u32 	%rs43, %r42;
	cvt.rn.f32.u16 	%f65, %rs43;
	fma.rn.f32 	%f66, %f64, %f65, %f49;
	ld.global.nc.f32 	%f67, [%rd26+-372];
	shr.u32 	%r43, %r38, 24;
	cvt.u16.u32 	%rs44, %r43;
	cvt.rn.f32.u16 	%f68, %rs44;
	fma.rn.f32 	%f69, %f67, %f68, %f52;
	ld.global.nc.f32 	%f70, [%rd26+12];
	shr.u32 	%r44, %r40, 24;
	cvt.u16.u32 	%rs45, %r44;
	cvt.rn.f32.u16 	%f71, %rs45;
	fma.rn.f32 	%f72, %f70, %f71, %f55;
	ld.global.nc.f32 	%f73, [%rd26+140];
	shr.u32 	%r45, %r41, 24;
	cvt.u16.u32 	%rs46, %r45;
	cvt.rn.f32.u16 	%f74, %rs46;
	fma.rn.f32 	%f75, %f73, %f74, %f58;
	mul.f32 	%f76, %f67, %f11;
	fma.rn.f32 	%f77, %f64, %f12, %f76;
	fma.rn.f32 	%f78, %f70, %f10, %f77;
	fma.rn.f32 	%f79, %f73, %f9, %f78;
	add.f32 	%f80, %f63, %f79;
	shr.u16 	%rs47, %rs24, 8;
	and.b16  	%rs48, %rs7, 63;
	cvt.rn.f32.u16 	%f81, %rs48;
	cvt.rn.f32.u16 	%f82, %rs47;
	mul.f32 	%f83, %f69, %f82;
	mul.f32 	%f84, %f83, 0f3D800000;
	fma.rn.f32 	%f85, %f66, %f81, %f84;
	shr.u16 	%rs49, %rs13, 8;
	and.b16  	%rs50, %rs13, 63;
	cvt.rn.f32.u16 	%f86, %rs50;
	fma.rn.f32 	%f87, %f72, %f86, %f85;
	cvt.rn.f32.u16 	%f88, %rs49;
	mul.f32 	%f89, %f75, %f88;
	fma.rn.f32 	%f90, %f89, 0f3D800000, %f87;
	mul.f32 	%f91, %f7, %f90;
	mul.f32 	%f92, %f8, %f80;
	sub.f32 	%f93, %f91, %f92;
	add.f32 	%f104, %f104, %f93;
	add.s32 	%r56, %r56, 2;
	add.s64 	%rd26, %rd26, 2048;
	add.s64 	%rd25, %rd25, 288;
	setp.lt.s32 	%p3, %r56, %r2;
	@%p3 bra 	$L__BB29_3;
$L__BB29_4:
	mov.b32 	%r46, %f104;
	shfl.sync.bfly.b32	%r47|%p4, %r46, 16, 31, -1;
	mov.b32 	%f94, %r47;
	add.f32 	%f95, %f104, %f94;
	mov.b32 	%r48, %f95;
	shfl.sync.bfly.b32	%r49|%p5, %r48, 8, 31, -1;
	mov.b32 	%f96, %r49;
	add.f32 	%f97, %f95, %f96;
	mov.b32 	%r50, %f97;
	shfl.sync.bfly.b32	%r51|%p6, %r50, 4, 31, -1;
	mov.b32 	%f98, %r51;
	add.f32 	%f99, %f97, %f98;
	mov.b32 	%r52, %f99;
	shfl.sync.bfly.b32	%r53|%p7, %r52, 2, 31, -1;
	mov.b32 	%f100, %r53;
	add.f32 	%f101, %f99, %f100;
	mov.b32 	%r54, %f101;
	shfl.sync.bfly.b32	%r55|%p8, %r54, 1, 31, -1;
	mov.b32 	%f102, %r55;
	add.f32 	%f4, %f101, %f102;
	setp.gt.u32 	%p9, %r3, 1;
	@%p9 bra 	$L__BB29_6;
	ld.param.u64 	%rd24, [dequantize_mul_mat_vec_q4_k_param_2];
	cvta.to.global.u64 	%rd21, %rd24;
	mul.wide.s32 	%rd22, %r1, 4;
	add.s64 	%rd23, %rd21, %rd22;
	st.global.f32 	[%rd23], %f4;
$L__BB29_6:
	ret;

}
	// .globl	dequantize_mul_mat_vec_q5_k
.visible .entry dequantize_mul_mat_vec_q5_k(
	.param .u64 .ptr .align 1 dequantize_mul_mat_vec_q5_k_param_0,
	.param .u64 .ptr .align 1 dequantize_mul_mat_vec_q5_k_param_1,
	.param .u64 .ptr .align 1 dequantize_mul_mat_vec_q5_k_param_2,
	.param .u32 dequantize_mul_mat_vec_q5_k_param_3
)
{
	.reg .pred 	%p<25>;
	.reg .b16 	%rs<54>;
	.reg .b32 	%r<128>;
	.reg .b32 	%f<109>;
	.reg .b64 	%rd<31>;

	ld.param.u64 	%rd9, [dequantize_mul_mat_vec_q5_k_param_0];
	ld.param.u64 	%rd10, [dequantize_mul_mat_vec_q5_k_param_1];
	ld.param.u32 	%r7, [dequantize_mul_mat_vec_q5_k_param_3];
	mov.u32 	%r1, %ctaid.x;
	shr.s32 	%r8, %r7, 31;
	shr.u32 	%r9, %r8, 24;
	add.s32 	%r10, %r7, %r9;
	shr.s32 	%r2, %r10, 8;
	mov.u32 	%r3, %tid.x;
	and.b32  	%r127, %r3, 1;
	setp.ge.s32 	%p1, %r127, %r2;
	mov.f32 	%f108, 0f00000000;
	@%p1 bra 	$L__BB30_3;
	shr.u32 	%r11, %r3, 4;
	shr.u32 	%r12, %r3, 3;
	and.b32  	%r13, %r12, 1;
	and.b32  	%r14, %r3, 6;
	or.b32  	%r15, %r13, %r14;
	shl.b32 	%r16, %r15, 1;
	mul.lo.s32 	%r17, %r2, %r1;
	shl.b32 	%r18, %r11, 5;
	or.b32  	%r19, %r18, %r16;
	cvt.u64.u32 	%rd12, %r19;
	cvt.u64.u32 	%rd13, %r16;
	mul.wide.s32 	%rd14, %r17, 176;
	mul.wide.u32 	%rd15, %r127, 176;
	add.s64 	%rd16, %rd14, %rd15;
	cvta.to.global.u64 	%rd17, %rd9;
	add.s64 	%rd30, %rd17, %rd16;
	add.s64 	%rd2, %rd12, 64;
	or.b64  	%rd3, %rd13, 16;
	shl.b32 	%r21, %r127, 8;
	shl.b32 	%r22, %r11, 6;
	add.s32 	%r23, %r21, %r22;
	cvt.u16.u32 	%rs1, %r3;
	shr.u16 	%rs2, %rs1, 1;
	and.b16  	%rs3, %rs2, 3;
	mul.wide.u16 	%r24, %rs3, 4;
	or.b32  	%r25, %r23, %r24;
	shr.u32 	%r26, %r3, 2;
	and.b32  	%r27, %r26, 2;
	or.b32  	%r28, %r25, %r27;
	mul.wide.u32 	%rd18, %r28, 4;
	cvta.to.global.u64 	%rd19, %rd10;
	add.s64 	%rd20, %rd18, %rd19;
	add.s64 	%rd29, %rd20, 512;
	mov.f32 	%f108, 0f00000000;
$L__BB30_2:
	add.s64 	%rd21, %rd30, %rd2;
	add.s64 	%rd22, %rd30, %rd3;
	ld.global.nc.u32 	%r29, [%rd30];
	// begin inline asm
	{.reg .f16 low,high;
 mov.b32 {low,high}, %r29;
 mov.b16 %rs4, low;}
	// end inline asm
	// begin inline asm
	{  cvt.f32.f16 %f7, %rs4;}

	// end inline asm
	// begin inline asm
	{.reg .f16 low,high;
 mov.b32 {low,high}, %r29;
 mov.b16 %rs6, high;}
	// end inline asm
	// begin inline asm
	{  cvt.f32.f16 %f8, %rs6;}

	// end inline asm
	shr.u32 	%r31, %r3, 4;
	mul.wide.u32 	%rd23, %r31, 2;
	add.s64 	%rd24, %rd23, %rd30;
	ld.global.nc.u16 	%rs8, [%rd24+4];
	ld.global.nc.u16 	%rs9, [%rd24+8];
	ld.global.nc.u16 	%rs10, [%rd24+12];
	and.b16  	%rs11, %rs10, 3855;
	shr.u16 	%rs12, %rs8, 2;
	and.b16  	%rs13, %rs12, 12336;
	or.b16  	%rs14, %rs13, %rs11;
	shr.u16 	%rs15, %rs10, 4;
	and.b16  	%rs16, %rs15, 3855;
	shr.u16 	%rs17, %rs9, 2;
	and.b16  	%rs18, %rs17, 12336;
	or.b16  	%rs19, %rs18, %rs16;
	ld.global.nc.u16 	%rs20, [%rd21+-16];
	and.b16  	%rs21, %rs20, 3840;
	ld.global.nc.u16 	%rs22, [%rd21];
	and.b16  	%rs23, %rs22, 3840;
	shr.u16 	%rs24, %rs20, 12;
	shr.u16 	%rs25, %rs20, 4;
	cvt.u32.u16 	%r32, %rs25;
	shr.u16 	%rs26, %rs22, 12;
	shr.u16 	%rs27, %rs22, 4;
	cvt.u32.u16 	%r33, %rs27;
	ld.global.nc.u16 	%rs28, [%rd21+48];
	and.b16  	%rs29, %rs28, 3840;
	ld.global.nc.u16 	%rs30, [%rd21+64];
	and.b16  	%rs31, %rs30, 3840;
	shr.u16 	%rs32, %rs28, 12;
	shr.u16 	%rs33, %rs28, 4;
	cvt.u32.u16 	%r34, %rs33;
	shr.u16 	%rs34, %rs30, 12;
	shr.u16 	%rs35, %rs30, 4;
	cvt.u32.u16 	%r35, %rs35;
	shr.u16 	%rs36, %rs19, 8;
	cvt.rn.f32.u16 	%f9, %rs36;
	and.b16  	%rs37, %rs19, 63;
	cvt.rn.f32.u16 	%f10, %rs37;
	and.b16  	%rs38, %rs9, 16128;
	shr.u16 	%rs39, %rs38, 8;
	cvt.rn.f32.u16 	%f11, %rs39;
	and.b16  	%rs40, %rs9, 63;
	cvt.rn.f32.u16 	%f12, %rs40;
	and.b16  	%rs41, %rs8, 16128;
	ld.global.nc.f32 	%f13, [%rd29+-512];
	shr.u16 	%rs42, %rs21, 8;
	cvt.u32.u16 	%r36, %rs20;
	and.b32  	%r37, %r36, 15;
	ld.global.nc.u8 	%rs43, [%rd22];
	cvt.u32.u8 	%r38, %rs43;
	shl.b32 	%r39, %r31, 1;
	mov.b32 	%r40, 1;
	shl.b32 	%r41, %r40, %r39;
	and.b32  	%r42, %r41, %r38;
	setp.eq.s32 	%p2, %r42, 0;
	selp.b32 	%r43, 0, 16, %p2;
	or.b32  	%r44, %r43, %r37;
	cvt.rn.f32.u32 	%f14, %r44;
	ld.global.nc.f32 	%f15, [%rd29+-448];
	shr.u16 	%rs44, %rs23, 8;
	cvt.u32.u16 	%r45, %rs22;
	and.b32  	%r46, %r45, 15;
	ld.global.nc.u8 	%rs45, [%rd22+16];
	cvt.u32.u8 	%r47, %rs45;
	and.b32  	%r48, %r41, %r47;
	setp.eq.s32 	%p3, %r48, 0;
	selp.b32 	%r49, 0, 16, %p3;
	or.b32  	%r50, %r49, %r46;
	cvt.rn.f32.u32 	%f16, %r50;
	mul.f32 	%f17, %f15, %f16;
	fma.rn.f32 	%f18, %f13, %f14, %f17;
	add.f32 	%f19, %f18, 0f00000000;
	ld.global.nc.f32 	%f20, [%rd29+-384];
	and.b32  	%r51, %r32, 15;
	mov.b32 	%r52, 2;
	shl.b32 	%r53, %r52, %r39;
	and.b32  	%r54, %r53, %r38;
	setp.eq.s32 	%p4, %r54, 0;
	selp.b32 	%r55, 0, 16, %p4;
	or.b32  	%r56, %r55, %r51;
	cvt.rn.f32.u32 	%f21, %r56;
	ld.global.nc.f32 	%f22, [%rd29+-320];
	and.b32  	%r57, %r33, 15;
	and.b32  	%r58, %r53, %r47;
	setp.eq.s32 	%p5, %r58, 0;
	selp.b32 	%r59, 0, 16, %p5;
	or.b32  	%r60, %r59, %r57;
	cvt.rn.f32.u32 	%f23, %r60;
	mul.f32 	%f24, %f22, %f23;
	fma.rn.f32 	%f25, %f20, %f21, %f24;
	add.f32 	%f26, %f25, 0f00000000;
	ld.global.nc.f32 	%f27, [%rd29];
	shr.u16 	%rs46, %rs29, 8;
	cvt.u32.u16 	%r61, %rs28;
	and.b32  	%r62, %r61, 15;
	mov.b32 	%r63, 16;
	shl.b32 	%r64, %r63, %r39;
	and.b32  	%r65, %r64, %r38;
	setp.eq.s32 	%p6, %r65, 0;
	selp.b32 	%r66, 0, 16, %p6;
	or.b32  	%r67, %r66, %r62;
	cvt.rn.f32.u32 	%f28, %r67;
	ld.global.nc.f32 	%f29, [%rd29+64];
	shr.u16 	%rs47, %rs31, 8;
	cvt.u32.u16 	%r68, %rs30;
	and.b32  	%r69, %r68, 15;
	and.b32  	%r70, %r64, %r47;
	setp.eq.s32 	%p7, %r70, 0;
	selp.b32 	%r71, 0, 16, %p7;
	or.b32  	%r72, %r71, %r69;
	cvt.rn.f32.u32 	%f30, %r72;
	mul.f32 	%f31, %f29, %f30;
	fma.rn.f32 	%f32, %f27, %f28, %f31;
	add.f32 	%f33, %f32, 0f00000000;
	ld.global.nc.f32 	%f34, [%rd29+128];
	and.b32  	%r73, %r34, 15;
	mov.b32 	%r74, 32;
	shl.b32 	%r75, %r74, %r39;
	and.b32  	%r76, %r75, %r38;
	setp.eq.s32 	%p8, %r76, 0;
	selp.b32 	%r77, 0, 16, %p8;
	or.b32  	%r78, %r77, %r73;
	cvt.rn.f32.u32 	%f35, %r78;
	ld.global.nc.f32 	%f36, [%rd29+192];
	and.b32  	%r79, %r35, 15;
	and.b32  	%r80, %r75, %r47;
	setp.eq.s32 	%p9, %r80, 0;
	selp.b32 	%r81, 0, 16, %p9;
	or.b32  	%r82, %r81, %r79;
	cvt.rn.f32.u32 	%f37, %r82;
	mul.f32 	%f38, %f36, %f37;
	fma.rn.f32 	%f39, %f34, %f35, %f38;
	add.f32 	%f40, %f39, 0f00000000;
	add.f32 	%f41, %f13, %f15;
	add.f32 	%f42, %f20, %f22;
	mul.f32 	%f43, %f42, %f11;
	fma.rn.f32 	%f44, %f41, %f12, %f43;
	add.f32 	%f45, %f27, %f29;
	fma.rn.f32 	%f46, %f45, %f10, %f44;
	add.f32 	%f47, %f34, %f36;
	fma.rn.f32 	%f48, %f47, %f9, %f46;
	add.f32 	%f49, %f48, 0f00000000;
	ld.global.nc.f32 	%f50, [%rd29+-508];
	cvt.u32.u16 	%r83, %rs42;
	ld.global.nc.u8 	%rs48, [%rd22+1];
	cvt.u32.u8 	%r84, %rs48;
	and.b32  	%r85, %r41, %r84;
	setp.eq.s32 	%p10, %r85, 0;
	selp.b32 	%r86, 0, 16, %p10;
	or.b32  	%r87, %r86, %r83;
	cvt.rn.f32.u32 	%f51, %r87;
	ld.global.nc.f32 	%f52, [%rd29+-444];
	cvt.u32.u16 	%r88, %rs44;
	ld.global.nc.u8 	%rs49, [%rd22+17];
	cvt.u32.u8 	%r89, %rs49;
	and.b32  	%r90, %r41, %r89;
	setp.eq.s32 	%p11, %r90, 0;
	selp.b32 	%r91, 0, 16, %p11;
	or.b32  	%r92, %r91, %r88;
	cvt.rn.f32.u32 	%f53, %r92;
	mul.f32 	%f54, %f52, %f53;
	fma.rn.f32 	%f55, %f50, %f51, %f54;
	add.f32 	%f56, %f19, %f55;
	ld.global.nc.f32 	%f57, [%rd29+-380];
	cvt.u32.u16 	%r93, %rs24;
	and.b32  	%r94, %r53, %r84;
	setp.eq.s32 	%p12, %r94, 0;
	selp.b32 	%r95, 0, 16, %p12;
	or.b32  	%r96, %r95, %r93;
	cvt.rn.f32.u32 	%f58, %r96;
	ld.global.nc.f32 	%f59, [%rd29+-316];
	cvt.u32.u16 	%r97, %rs26;
	and.b32  	%r98, %r53, %r89;
	setp.eq.s32 	%p13, %r98, 0;
	selp.b32 	%r99, 0, 16, %p13;
	or.b32  	%r100, %r99, %r97;
	cvt.rn.f32.u32 	%f60, %r100;
	mul.f32 	%f61, %f59, %f60;
	fma.rn.f32 	%f62, %f57, %f58, %f61;
	add.f32 	%f63, %f26, %f62;
	ld.global.nc.f32 	%f64, [%rd29+4];
	cvt.u32.u16 	%r101, %rs46;
	and.b32  	%r102, %r64, %r84;
	setp.eq.s32 	%p14, %r102, 0;
	selp.b32 	%r103, 0, 16, %p14;
	or.b32  	%r104, %r103, %r101;
	cvt.rn.f32.u32 	%f65, %r104;
	ld.global.nc.f32 	%f66, [%rd29+68];
	cvt.u32.u16 	%r105, %rs47;
	and.b32  	%r106, %r64, %r89;
	setp.eq.s32 	%p15, %r106, 0;
	selp.b32 	%r107, 0, 16, %p15;
	or.b32  	%r108, %r107, %r105;
	cvt.rn.f32.u32 	%f67, %r108;
	mul.f32 	%f68, %f66, %f67;
	fma.rn.f32 	%f69, %f64, %f65, %f68;
	add.f32 	%f70, %f33, %f69;
	ld.global.nc.f32 	%f71, [%rd29+132];
	cvt.u32.u16 	%r109, %rs32;
	and.b32  	%r110, %r75, %r84;
	setp.eq.s32 	%p16, %r110, 0;
	selp.b32 	%r111, 0, 16, %p16;
	or.b32  	%r112, %r111, %r109;
	cvt.rn.f32.u32 	%f72, %r112;
	ld.global.nc.f32 	%f73, [%rd29+196];
	cvt.u32.u16 	%r113, %rs34;
	and.b32  	%r114, %r75, %r89;
	setp.eq.s32 	%p17, %r114, 0;
	selp.b32 	%r115, 0, 16, %p17;
	or.b32  	%r116, %r115, %r113;
	cvt.rn.f32.u32 	%f74, %r116;
	mul.f32 	%f75, %f73, %f74;
	fma.rn.f32 	%f76, %f71, %f72, %f75;
	add.f32 	%f77, %f40, %f76;
	add.f32 	%f78, %f50, %f52;
	add.f32 	%f79, %f57, %f59;
	mul.f32 	%f80, %f79, %f11;
	fma.rn.f32 	%f81, %f78, %f12, %f80;
	add.f32 	%f82, %f64, %f66;
	fma.rn.f32 	%f83, %f82, %f10, %f81;
	add.f32 	%f84, %f71, %f73;
	fma.rn.f32 	%f85, %f84, %f9, %f83;
	add.f32 	%f86, %f49, %f85;
	shr.u16 	%rs50, %rs41, 8;
	and.b16  	%rs51, %rs8, 63;
	cvt.rn.f32.u16 	%f87, %rs51;
	mul.f32 	%f88, %f56, %f87;
	cvt.rn.f32.u16 	%f89, %rs50;
	fma.rn.f32 	%f90, %f63, %f89, %f88;
	shr.u16 	%rs52, %rs14, 8;
	and.b16  	%rs53, %rs14, 63;
	cvt.rn.f32.u16 	%f91, %rs53;
	fma.rn.f32 	%f92, %f70, %f91, %f90;
	cvt.rn.f32.u16 	%f93, %rs52;
	fma.rn.f32 	%f94, %f77, %f93, %f92;
	mul.f32 	%f95, %f7, %f94;
	mul.f32 	%f96, %f8, %f86;
	sub.f32 	%f97, %f95, %f96;
	add.f32 	%f108, %f108, %f97;
	add.s32 	%r127, %r127, 2;
	add.s64 	%rd30, %rd30, 352;
	add.s64 	%rd29, %rd29, 2048;
	setp.lt.s32 	%p18, %r127, %r2;
	@%p18 bra 	$L__BB30_2;
$L__BB30_3:
	mov.b32 	%r117, %f108;
	shfl.sync.bfly.b32	%r118|%p19, %r117, 16, 31, -1;
	mov.b32 	%f98, %r118;
	add.f32 	%f99, %f108, %f98;
	mov.b32 	%r119, %f99;
	shfl.sync.bfly.b32	%r120|%p20, %r119, 8, 31, -1;
	mov.b32 	%f100, %r120;
	add.f32 	%f101, %f99, %f100;
	mov.b32 	%r121, %f101;
	shfl.sync.bfly.b32	%r122|%p21, %r121, 4, 31, -1;
	mov.b32 	%f102, %r122;
	add.f32 	%f103, %f101, %f102;
	mov.b32 	%r123, %f103;
	shfl.sync.bfly.b32	%r124|%p22, %r123, 2, 31, -1;
	mov.b32 	%f104, %r124;
	add.f32 	%f105, %f103, %f104;
	mov.b32 	%r125, %f105;
	shfl.sync.bfly.b32	%r126|%p23, %r125, 1, 31, -1;
	mov.b32 	%f106, %r126;
	add.f32 	%f4, %f105, %f106;
	setp.ne.s32 	%p24, %r3, 0;
	@%p24 bra 	$L__BB30_5;
	ld.param.u64 	%rd28, [dequantize_mul_mat_vec_q5_k_param_2];
	cvta.to.global.u64 	%rd25, %rd28;
	mul.wide.u32 	%rd26, %r1, 4;
	add.s64 	%rd27, %rd25, %rd26;
	st.global.f32 	[%rd27], %f4;
$L__BB30_5:
	ret;

}
	// .globl	dequantize_mul_mat_vec_q6_k
.visible .entry dequantize_mul_mat_vec_q6_k(
	.param .u64 .ptr .align 1 dequantize_mul_mat_vec_q6_k_param_0,
	.param .u64 .ptr .align 1 dequantize_mul_mat_vec_q6_k_param_1,
	.param .u64 .ptr .align 1 dequantize_mul_mat_vec_q6_k_param_2,
	.param .u32 dequantize_mul_mat_vec_q6_k_param_3,
	.param .u32 dequantize_mul_mat_vec_q6_k_param_4
)
{
	.reg .pred 	%p<10>;
	.reg .b16 	%rs<99>;
	.reg .b32 	%r<73>;
	.reg .b32 	%f<107>;
	.reg .b64 	%rd<33>;

	ld.param.u64 	%rd8, [dequantize_mul_mat_vec_q6_k_param_0];
	ld.param.u64 	%rd9, [dequantize_mul_mat_vec_q6_k_param_1];
	ld.param.u32 	%r11, [dequantize_mul_mat_vec_q6_k_param_3];
	ld.param.u32 	%r12, [dequantize_mul_mat_vec_q6_k_param_4];
	mov.u32 	%r13, %ctaid.x;
	mov.u32 	%r14, %ntid.y;
	mov.u32 	%r15, %tid.y;
	mad.lo.s32 	%r1, %r13, %r14, %r15;
	setp.gt.s32 	%p1, %r1, %r12;
	@%p1 bra 	$L__BB31_6;
	shr.s32 	%r16, %r11, 31;
	shr.u32 	%r17, %r16, 24;
	add.s32 	%r18, %r11, %r17;
	shr.s32 	%r2, %r18, 8;
	mov.u32 	%r3, %tid.x;
	shr.u32 	%r19, %r3, 1;
	and.b32  	%r72, %r3, 1;
	shr.u32 	%r20, %r3, 4;
	shl.b32 	%r21, %r20, 3;
	sub.s32 	%r22, %r19, %r21;
	shl.b32 	%r23, %r22, 2;
	cvt.u16.u32 	%rs1, %r22;
	shr.s16 	%rs2, %rs1, 15;
	shr.u16 	%rs3, %rs2, 14;
	add.s16 	%rs4, %rs1, %rs3;
	shr.s16 	%rs5, %rs4, 2;
	cvt.s32.s16 	%r24, %rs5;
	shl.b32 	%r25, %r20, 6;
	add.s32 	%r5, %r25, %r23;
	shl.b32 	%r26, %r20, 5;
	sub.s32 	%r6, %r5, %r26;
	add.s32 	%r7, %r21, %r24;
	mul.lo.s32 	%r8, %r20, 96;
	setp.ge.s32 	%p2, %r72, %r2;
	mov.f32 	%f106, 0f00000000;
	@%p2 bra 	$L__BB31_4;
	mul.lo.s32 	%r27, %r2, %r1;
	cvt.s64.s32 	%rd11, %r7;
	and.b32  	%r28, %r3, 1;
	mul.wide.u32 	%rd12, %r28, 1024;
	add.s32 	%r29, %r6, %r8;
	mul.wide.u32 	%rd13, %r29, 4;
	add.s64 	%rd14, %rd12, %rd13;
	cvta.to.global.u64 	%rd15, %rd9;
	add.s64 	%rd16, %rd14, %rd15;
	add.s64 	%rd32, %rd16, 256;
	mul.wide.s32 	%rd17, %r27, 210;
	mul.wide.u32 	%rd18, %r28, 210;
	add.s64 	%rd19, %rd17, %rd18;
	cvta.to.global.u64 	%rd20, %rd8;
	add.s64 	%rd21, %rd19, %rd20;
	add.s64 	%rd31, %rd21, 208;
	add.s64 	%rd3, %rd11, 198;
	mov.f32 	%f106, 0f00000000;
	cvt.s64.s32 	%rd22, %r6;
	cvt.s64.s32 	%rd23, %r5;
$L__BB31_3:
	add.s64 	%rd24, %rd31, %rd23;
	add.s64 	%rd25, %rd31, %rd3;
	ld.global.nc.u16 	%rs6, [%rd31];
	// begin inline asm
	{  cvt.f32.f16 %f7, %rs6;}

	// end inline asm
	ld.global.nc.u8 	%rs7, [%rd25+-208];
	cvt.s16.s8 	%rs8, %rs7;
	cvt.rn.f32.s16 	%f8, %rs8;
	ld.global.nc.u8 	%rs9, [%rd25+-210];
	cvt.s16.s8 	%rs10, %rs9;
	cvt.rn.f32.s16 	%f9, %rs10;
	ld.global.nc.u8 	%rs11, [%rd25+-212];
	cvt.s16.s8 	%rs12, %rs11;
	cvt.rn.f32.s16 	%f10, %rs12;
	ld.global.nc.u8 	%rs13, [%rd25+-214];
	cvt.s16.s8 	%rs14, %rs13;
	cvt.rn.f32.s16 	%f11, %rs14;
	ld.global.nc.f32 	%f12, [%rd32+-256];
	mul.f32 	%f13, %f12, %f11;
	mul.f32 	%f14, %f7, %f13;
	ld.global.nc.u8 	%rs15, [%rd24+-208];
	cvt.u16.u8 	%rs16, %rs15;
	and.b16  	%rs17, %rs16, 15;
	add.s64 	%rd26, %rd31, %rd22;
	ld.global.nc.u8 	%rs18, [%rd26+-80];
	cvt.u16.u8 	%rs19, %rs18;
	shl.b16 	%rs20, %rs19, 4;
	and.b16  	%rs21, %rs20, 48;
	or.b16  	%rs22, %rs21, %rs17;
	cvt.u32.u16 	%r30, %rs22;
	add.s32 	%r31, %r30, -32;
	cvt.rn.f32.s32 	%f15, %r31;
	ld.global.nc.f32 	%f16, [%rd32+-128];
	mul.f32 	%f17, %f16, %f10;
	mul.f32 	%f18, %f7, %f17;
	ld.global.nc.u8 	%rs23, [%rd24+-176];
	cvt.u16.u8 	%rs24, %rs23;
	and.b16  	%rs25, %rs24, 15;
	shl.b16 	%rs26, %rs19, 2;
	and.b16  	%rs27, %rs26, 48;
	or.b16  	%rs28, %rs27, %rs25;
	cvt.u32.u16 	%r32, %rs28;
	add.s32 	%r33, %r32, -32;
	cvt.rn.f32.s32 	%f19, %r33;
	mul.f32 	%f20, %f18, %f19;
	fma.rn.f32 	%f21, %f14, %f15, %f20;
	ld.global.nc.f32 	%f22, [%rd32];
	mul.f32 	%f23, %f22, %f9;
	mul.f32 	%f24, %f7, %f23;
	shr.u16 	%rs29, %rs16, 4;
	and.b16  	%rs30, %rs19, 48;
	or.b16  	%rs31, %rs30, %rs29;
	cvt.u32.u16 	%r34, %rs31;
	add.s32 	%r35, %r34, -32;
	cvt.rn.f32.s32 	%f25, %r35;
	fma.rn.f32 	%f26, %f24, %f25, %f21;
	ld.global.nc.f32 	%f27, [%rd32+128];
	mul.f32 	%f28, %f27, %f8;
	mul.f32 	%f29, %f7, %f28;
	shr.u16 	%rs32, %rs24, 4;
	shr.u16 	%rs33, %rs19, 2;
	and.b16  	%rs34, %rs33, 48;
	or.b16  	%rs35, %rs34, %rs32;
	cvt.u32.u16 	%r36, %rs35;
	add.s32 	%r37, %r36, -32;
	cvt.rn.f32.s32 	%f30, %r37;
	fma.rn.f32 	%f31, %f29, %f30, %f26;
	add.f32 	%f32, %f31, 0f00000000;
	ld.global.nc.f32 	%f33, [%rd32+-252];
	mul.f32 	%f34, %f33, %f11;
	mul.f32 	%f35, %f7, %f34;
	ld.global.nc.u8 	%rs36, [%rd24+-207];
	cvt.u16.u8 	%rs37, %rs36;
	and.b16  	%rs38, %rs37, 15;
	ld.global.nc.u8 	%rs39, [%rd26+-79];
	cvt.u16.u8 	%rs40, %rs39;
	shl.b16 	%rs41, %rs40, 4;
	and.b16  	%rs42, %rs41, 48;
	or.b16  	%rs43, %rs42, %rs38;
	cvt.u32.u16 	%r38, %rs43;
	add.s32 	%r39, %r38, -32;
	cvt.rn.f32.s32 	%f36, %r39;
	ld.global.nc.f32 	%f37, [%rd32+-124];
	mul.f32 	%f38, %f37, %f10;
	mul.f32 	%f39, %f7, %f38;
	ld.global.nc.u8 	%rs44, [%rd24+-175];
	cvt.u16.u8 	%rs45, %rs44;
	and.b16  	%rs46, %rs45, 15;
	shl.b16 	%rs47, %rs40, 2;
	and.b16  	%rs48, %rs47, 48;
	or.b16  	%rs49, %rs48, %rs46;
	cvt.u32.u16 	%r40, %rs49;
	add.s32 	%r41, %r40, -32;
	cvt.rn.f32.s32 	%f40, %r41;
	mul.f32 	%f41, %f39, %f40;
	fma.rn.f32 	%f42, %f35, %f36, %f41;
	ld.global.nc.f32 	%f43, [%rd32+4];
	mul.f32 	%f44, %f43, %f9;
	mul.f32 	%f45, %f7, %f44;
	shr.u16 	%rs50, %rs37, 4;
	and.b16  	%rs51, %rs40, 48;
	or.b16  	%rs52, %rs51, %rs50;
	cvt.u32.u16 	%r42, %rs52;
	add.s32 	%r43, %r42, -32;
	cvt.rn.f32.s32 	%f46, %r43;
	fma.rn.f32 	%f47, %f45, %f46, %f42;
	ld.global.nc.f32 	%f48, [%rd32+132];
	mul.f32 	%f49, %f48, %f8;
	mul.f32 	%f50, %f7, %f49;
	shr.u16 	%rs53, %rs45, 4;
	shr.u16 	%rs54, %rs40, 2;
	and.b16  	%rs55, %rs54, 48;
	or.b16  	%rs56, %rs55, %rs53;
	cvt.u32.u16 	%r44, %rs56;
	add.s32 	%r45, %r44, -32;
	cvt.rn.f32.s32 	%f51, %r45;
	fma.rn.f32 	%f52, %f50, %f51, %f47;
	add.f32 	%f53, %f32, %f52;
	ld.global.nc.f32 	%f54, [%rd32+-248];
	mul.f32 	%f55, %f54, %f11;
	mul.f32 	%f56, %f7, %f55;
	ld.global.nc.u8 	%rs57, [%rd24+-206];
	cvt.u16.u8 	%rs58, %rs57;
	and.b16  	%rs59, %rs58, 15;
	ld.global.nc.u8 	%rs60, [%rd26+-78];
	cvt.u16.u8 	%rs61, %rs60;
	shl.b16 	%rs62, %rs61, 4;
	and.b16  	%rs63, %rs62, 48;
	or.b16  	%rs64, %rs63, %rs59;
	cvt.u32.u16 	%r46, %rs64;
	add.s32 	%r47, %r46, -32;
	cvt.rn.f32.s32 	%f57, %r47;
	ld.global.nc.f32 	%f58, [%rd32+-120];
	mul.f32 	%f59, %f58, %f10;
	mul.f32 	%f60, %f7, %f59;
	ld.global.nc.u8 	%rs65, [%rd24+-174];
	cvt.u16.u8 	%rs66, %rs65;
	and.b16  	%rs67, %rs66, 15;
	shl.b16 	%rs68, %rs61, 2;
	and.b16  	%rs69, %rs68, 48;
	or.b16  	%rs70, %rs69, %rs67;
	cvt.u32.u16 	%r48, %rs70;
	add.s32 	%r49, %r48, -32;
	cvt.rn.f32.s32 	%f61, %r49;
	mul.f32 	%f62, %f60, %f61;
	fma.rn.f32 	%f63, %f56, %f57, %f62;
	ld.global.nc.f32 	%f64, [%rd32+8];
	mul.f32 	%f65, %f64, %f9;
	mul.f32 	%f66, %f7, %f65;
	shr.u16 	%rs71, %rs58, 4;
	and.b16  	%rs72, %rs61, 48;
	or.b16  	%rs73, %rs72, %rs71;
	cvt.u32.u16 	%r50, %rs73;
	add.s32 	%r51, %r50, -32;
	cvt.rn.f32.s32 	%f67, %r51;
	fma.rn.f32 	%f68, %f66, %f67, %f63;
	ld.global.nc.f32 	%f69, [%rd32+136];
	mul.f32 	%f70, %f69, %f8;
	mul.f32 	%f71, %f7, %f70;
	shr.u16 	%rs74, %rs66, 4;
	shr.u16 	%rs75, %rs61, 2;
	and.b16  	%rs76, %rs75, 48;
	or.b16  	%rs77, %rs76, %rs74;
	cvt.u32.u16 	%r52, %rs77;
	add.s32 	%r53, %r52, -32;
	cvt.rn.f32.s32 	%f72, %r53;
	fma.rn.f32 	%f73, %f71, %f72, %f68;
	add.f32 	%f74, %f53, %f73;
	ld.global.nc.f32 	%f75, [%rd32+-244];
	mul.f32 	%f76, %f75, %f11;
	mul.f32 	%f77, %f7, %f76;
	ld.global.nc.u8 	%rs78, [%rd24+-205];
	cvt.u16.u8 	%rs79, %rs78;
	and.b16  	%rs80, %rs79, 15;
	ld.global.nc.u8 	%rs81, [%rd26+-77];
	cvt.u16.u8 	%rs82, %rs81;
	shl.b16 	%rs83, %rs82, 4;
	and.b16  	%rs84, %rs83, 48;
	or.b16  	%rs85, %rs84, %rs80;
	cvt.u32.u16 	%r54, %rs85;
	add.s32 	%r55, %r54, -32;
	cvt.rn.f32.s32 	%f78, %r55;
	ld.global.nc.f32 	%f79, [%rd32+-116];
	mul.f32 	%f80, %f79, %f10;
	mul.f32 	%f81, %f7, %f80;
	ld.global.nc.u8 	%rs86, [%rd24+-173];
	cvt.u16.u8 	%rs87, %rs86;
	and.b16  	%rs88, %rs87, 15;
	shl.b16 	%rs89, %rs82, 2;
	and.b16  	%rs90, %rs89, 48;
	or.b16  	%rs91, %rs90, %rs88;
	cvt.u32.u16 	%r56, %rs91;
	add.s32 	%r57, %r56, -32;
	cvt.rn.f32.s32 	%f82, %r57;
	mul.f32 	%f83, %f81, %f82;
	fma.rn.f32 	%f84, %f77, %f78, %f83;
	ld.global.nc.f32 	%f85, [%rd32+12];
	mul.f32 	%f86, %f85, %f9;
	mul.f32 	%f87, %f7, %f86;
	shr.u16 	%rs92, %rs79, 4;
	and.b16  	%rs93, %rs82, 48;
	or.b16  	%rs94, %rs93, %rs92;
	cvt.u32.u16 	%r58, %rs94;
	add.s32 	%r59, %r58, -32;
	cvt.rn.f32.s32 	%f88, %r59;
	fma.rn.f32 	%f89, %f87, %f88, %f84;
	ld.global.nc.f32 	%f90, [%rd32+140];
	mul.f32 	%f91, %f90, %f8;
	mul.f32 	%f92, %f7, %f91;
	shr.u16 	%rs95, %rs87, 4;
	shr.u16 	%rs96, %rs82, 2;
	and.b16  	%rs97, %rs96, 48;
	or.b16  	%rs98, %rs97, %rs95;
	cvt.u32.u16 	%r60, %rs98;
	add.s32 	%r61, %r60, -32;
	cvt.rn.f32.s32 	%f93, %r61;
	fma.rn.f32 	%f94, %f92, %f93, %f89;
	add.f32 	%f95, %f74, %f94;
	add.f32 	%f106, %f106, %f95;
	add.s32 	%r72, %r72, 2;
	add.s64 	%rd32, %rd32, 2048;
	add.s64 	%rd31, %rd31, 420;
	setp.lt.s32 	%p3, %r72, %r2;
	@%p3 bra 	$L__BB31_3;
$L__BB31_4:
	mov.b32 	%r62, %f106;
	shfl.sync.bfly.b32	%r63|%p4, %r62, 16, 31, -1;
	mov.b32 	%f96, %r63;
	add.f32 	%f97, %f106, %f96;
	mov.b32 	%r64, %f97;
	shfl.sync.bfly.b32	%r65|%p5, %r64, 8, 31, -1;
	mov.b32 	%f98, %r65;
	add.f32 	%f99, %f97, %f98;
	mov.b32 	%r66, %f99;
	shfl.sync.bfly.b32	%r67|%p6, %r66, 4, 31, -1;
	mov.b32 	%f100, %r67;
	add.f32 	%f101, %f99, %f100;
	mov.b32 	%r68, %f101;
	shfl.sync.bfly.b32	%r69|%p7, %r68, 2, 31, -1;
	mov.b32 	%f102, %r69;
	add.f32 	%f103, %f101, %f102;
	mov.b32 	%r70, %f103;
	shfl.sync.bfly.b32	%r71|%p8, %r70, 1, 31, -1;
	mov.b32 	%f104, %r71;
	add.f32 	%f4, %f103, %f104;
	setp.gt.u32 	%p9, %r3, 1;
	@%p9 bra 	$L__BB31_6;
	ld.param.u64 	%rd30, [dequantize_mul_mat_vec_q6_k_param_2];
	cvta.to.global.u64 	%rd27, %rd30;
	mul.wide.s32 	%rd28, %r1, 4;
	add.s64 	%rd29, %rd27, %rd28;
	st.global.f32 	[%rd29], %f4;
$L__BB31_6:
	ret;

}
	// .globl	mul_mat_vec_q4_0_q8_1_cuda1
.visible .entry mul_mat_vec_q4_0_q8_1_cuda1(
	.param .u64 .ptr .align 1 mul_mat_vec_q4_0_q8_1_cuda1_param_0,
	.param .u64 .ptr .align 1 mul_mat_vec_q4_0_q8_1_cuda1_param_1,
	.param .u64 .ptr .align 1 mul_mat_vec_q4_0_q8_1_cuda1_param_2,
	.param .u32 mul_mat_vec_q4_0_q8_1_cuda1_param_3,
	.param .u32 mul_mat_vec_q4_0_q8_1_cuda1_param_4,
	.param .u32 mul_mat_vec_q4_0_q8_1_cuda1_param_5,
	.param .u32 mul_mat_vec_q4_0_q8_1_cuda1_param_6
)
{
	.reg .pred 	%p<13>;
	.reg .b16 	%rs<9>;
	.reg .b32 	%r<131>;
	.reg .b32 	%f<51>;
	.reg .b64 	%rd<26>;
	// demoted variable
	.shared .align 4 .b8 _ZZN34_INTERNAL_c8396950_4_k_cu_1fba617b13mul_mat_vec_qILi1ELi32ELi4E10block_q4_0Li2EXadL_ZNS_17vec_dot_q4_0_q8_1EPKvPK10block_q8_1RKiEEEEvS3_S3_PfiiiiE10tmp_shared[384];
	ld.param.u64 	%rd7, [mul_mat_vec_q4_0_q8_1_cuda1_param_0];
	ld.param.u64 	%rd8, [mul_mat_vec_q4_0_q8_1_cuda1_param_1];
	ld.param.u64 	%rd6, [mul_mat_vec_q4_0_q8_1_cuda1_param_2];
	ld.param.u32 	%r17, [mul_mat_vec_q4_0_q8_1_cuda1_param_3];
	cvta.to.global.u64 	%rd1, %rd8;
	cvta.to.global.u64 	%rd2, %rd7;
	mov.u32 	%r1, %tid.y;
	mov.u32 	%r2, %tid.x;
	mov.u32 	%r3, %ctaid.x;
	shr.s32 	%r18, %r17, 31;
	shr.u32 	%r19, %r18, 27;
	add.s32 	%r20, %r17, %r19;
	shr.s32 	%r4, %r20, 5;
	cvt.u16.u32 	%rs1, %r2;
	cvt.u16.u32 	%rs2, %r1;
	shl.b16 	%rs3, %rs2, 5;
	add.s16 	%rs4, %rs3, %rs1;
	shr.u16 	%rs5, %rs4, 1;
	cvt.u32.u16 	%r130, %rs5;
	setp.ge.s32 	%p1, %r130, %r4;
	mov.f32 	%f50, 0f00000000;
	@%p1 bra 	$L__BB32_6;
	shl.b32 	%r21, %r2, 1;
	and.b32  	%r6, %r21, 2;
	mul.lo.s32 	%r7, %r4, %r3;
	not.b32 	%r22, %r130;
	add.s32 	%r8, %r4, %r22;
	and.b32  	%r23, %r8, 64;
	setp.ne.s32 	%p2, %r23, 0;
	mov.f32 	%f50, 0f00000000;
	@%p2 bra 	$L__BB32_3;
	add.s32 	%r42, %r130, %r7;
	mul.wide.u32 	%rd9, %r42, 18;
	add.s64 	%rd10, %rd2, %rd9;
	mul.wide.u32 	%rd11, %r130, 36;
	add.s64 	%rd12, %rd1, %rd11;
	shl.b32 	%r43, %r6, 2;
	cvt.u64.u32 	%rd13, %r43;
	add.s64 	%rd14, %rd10, %rd13;
	ld.global.u16 	%r44, [%rd14+2];
	ld.global.u16 	%r45, [%rd14+4];
	shl.b32 	%r46, %r45, 16;
	or.b32  	%r47, %r46, %r44;
	add.s64 	%rd15, %rd12, %rd13;
	ld.global.u32 	%r26, [%rd15+4];
	ld.global.u32 	%r30, [%rd15+20];
	ld.global.u16 	%r48, [%rd14+6];
	ld.global.u16 	%r49, [%rd14+8];
	shl.b32 	%r50, %r49, 16;
	or.b32  	%r51, %r50, %r48;
	ld.global.u32 	%r34, [%rd15+8];
	ld.global.u32 	%r38, [%rd15+24];
	ld.global.u16 	%rs6, [%rd10];
	// begin inline asm
	{  cvt.f32.f16 %f11, %rs6;}

	// end inline asm
	and.b32  	%r25, %r47, 252645135;
	shr.u32 	%r52, %r47, 4;
	and.b32  	%r29, %r52, 252645135;
	mov.b32 	%r27, 0;
	// begin inline asm
	dp4a.s32.s32 %r24, %r25, %r26, %r27;
	// end inline asm
	// begin inline asm
	dp4a.s32.s32 %r28, %r29, %r30, %r24;
	// end inline asm
	and.b32  	%r33, %r51, 252645135;
	shr.u32 	%r53, %r51, 4;
	and.b32  	%r37, %r53, 252645135;
	// begin inline asm
	dp4a.s32.s32 %r32, %r33, %r34, %r28;
	// end inline asm
	// begin inline asm
	dp4a.s32.s32 %r36, %r37, %r38, %r32;
	// end inline asm
	ld.global.u32 	%r41, [%rd12];
	// begin inline asm
	{.reg .f16 low,high;
  mov.b32 {low,high},%r41;
  cvt.f32.f16 %f12, low;}

	// end inline asm
	// begin inline asm
	{.reg .f16 low,high;
  mov.b32 {low,high},%r41;
  cvt.f32.f16 %f13, high;}

	// end inline asm
	cvt.rn.f32.s32 	%f14, %r36;
	mul.f32 	%f15, %f13, 0fC0800000;
	fma.rn.f32 	%f16, %f12, %f14, %f15;
	fma.rn.f32 	%f50, %f11, %f16, 0f00000000;
	add.s32 	%r130, %r130, 64;
$L__BB32_3:
	setp.lt.u32 	%p3, %r8, 64;
	@%p3 bra 	$L__BB32_6;
	shl.b32 	%r11, %r6, 2;
	mul.wide.u32 	%rd16, %r130, 36;
	add.s64 	%rd25, %rd1, %rd16;
	add.s32 	%r129, %r130, %r7;
	cvt.u64.u32 	%rd17, %r11;
$L__BB32_5:
	mul.wide.s32 	%rd18, %r129, 18;
	add.s64 	%rd19, %rd2, %rd18;
	add.s64 	%rd20, %rd19, %rd17;
	ld.global.u16 	%r90, [%rd20+2];
	ld.global.u16 	%r91, [%rd20+4];
	shl.b32 	%r92, %r91, 16;
	or.b32  	%r93, %r92, %r90;
	add.s64 	%rd21, %rd25, %rd17;
	ld.global.u32 	%r56, [%rd21+4];
	ld.global.u32 	%r60, [%rd21+20];
	ld.global.u16 	%r94, [%rd20+6];
	ld.global.u16 	%r95, [%rd20+8];
	shl.b32 	%r96, %r95, 16;
	or.b32  	%r97, %r96, %r94;
	ld.global.u32 	%r64, [%rd21+8];
	ld.global.u32 	%r68, [%rd21+24];
	ld.global.u16 	%rs7, [%rd19];
	// begin inline asm
	{  cvt.f32.f16 %f17, %rs7;}

	// end inline asm
	and.b32  	%r55, %r93, 252645135;
	shr.u32 	%r98, %r93, 4;
	and.b32  	%r59, %r98, 252645135;
	mov.b32 	%r75, 0;
	// begin inline asm
	dp4a.s32.s32 %r54, %r55, %r56, %r75;
	// end inline asm
	// begin inline asm
	dp4a.s32.s32 %r58, %r59, %r60, %r54;
	// end inline asm
	and.b32  	%r63, %r97, 252645135;
	shr.u32 	%r99, %r97, 4;
	and.b32  	%r67, %r99, 252645135;
	// begin inline asm
	dp4a.s32.s32 %r62, %r63, %r64, %r58;
	// end inline asm
	// begin inline asm
	dp4a.s32.s32 %r66, %r67, %r68, %r62;
	// end inline asm
	ld.global.u32 	%r71, [%rd25];
	// begin inline asm
	{.reg .f16 low,high;
  mov.b32 {low,high},%r71;
  cvt.f32.f16 %f18, low;}

	// end inline asm
	// begin inline asm
	{.reg .f16 low,high;
  mov.b32 {low,high},%r71;
  cvt.f32.f16 %f19, high;}

	// end inline asm
	cvt.rn.f32.s32 	%f23, %r66;
	mul.f32 	%f24, %f18, %f23;
	mul.f32 	%f25, %f19, 0f40800000;
	sub.f32 	%f26, %f24, %f25;
	fma.rn.f32 	%f27, %f17, %f26, %f50;
	ld.global.u16 	%r100, [%rd20+1154];
	ld.global.u16 	%r101, [%rd20+1156];
	shl.b32 	%r102, %r101, 16;
	or.b32  	%r103, %r102, %r100;
	ld.global.u32 	%r74, [%rd21+2308];
	ld.global.u32 	%r78, [%rd21+2324];
	ld.global.u16 	%r104, [%rd20+1158];
	ld.global.u16 	%r105, [%rd20+1160];
	shl.b32 	%r106, %r105, 16;
	or.b32  	%r107, %r106, %r104;
	ld.global.u32 	%r82, [%rd21+2312];
	ld.global.u32 	%r86, [%rd21+2328];
	ld.global.u16 	%rs8, [%rd19+1152];
	// begin inline asm
	{  cvt.f32.f16 %f20, %rs8;}

	// end inline asm
	and.b32  	%r73, %r103, 252645135;
	shr.u32 	%r108, %r103, 4;
	and.b32  	%r77, %r108, 252645135;
	// begin inline asm
	dp4a.s32.s32 %r72, %r73, %r74, %r75;
	// end inline asm
	// begin inline asm
	dp4a.s32.s32 %r76, %r77, %r78, %r72;
	// end inline asm
	and.b32  	%r81, %r107, 252645135;
	shr.u32 	%r109, %r107, 4;
	and.b32  	%r85, %r109, 252645135;
	// begin inline asm
	dp4a.s32.s32 %r80, %r81, %r82, %r76;
	// end inline asm
	// begin inline asm
	dp4a.s32.s32 %r84, %r85, %r86, %r80;
	// end inline asm
	ld.global.u32 	%r89, [%rd25+2304];
	// begin inline asm
	{.reg .f16 low,high;
  mov.b32 {low,high},%r89;
  cvt.f32.f16 %f21, low;}

	// end inline asm
	// begin inline asm
	{.reg .f16 low,high;
  mov.b32 {low,high},%r89;
  cvt.f32.f16 %f22, high;}

	// end inline asm
	cvt.rn.f32.s32 	%f28, %r84;
	mul.f32 	%f29, %f21, %f28;
	mul.f32 	%f30, %f22, 0f40800000;
	sub.f32 	%f31, %f29, %f30;
	fma.rn.f32 	%f50, %f20, %f31, %f27;
	add.s32 	%r130, %r130, 128;
	add.s64 	%rd25, %rd25, 4608;
	add.s32 	%r129, %r129, 128;
	setp.lt.s32 	%p4, %r130, %r4;
	@%p4 bra 	$L__BB32_5;
$L__BB32_6:
	setp.eq.s32 	%p5, %r1, 0;
	@%p5 bra 	$L__BB32_8;
	shl.b32 	%r110, %r1, 7;
	mov.u32 	%r111, _ZZN34_INTERNAL_c8396950_4_k_cu_1fba617b13mul_mat_vec_qILi1ELi32ELi4E10block_q4_0Li2EXadL_ZNS_17vec_dot_q4_0_q8_1EPKvPK10block_q8_1RKiEEEEvS3_S3_PfiiiiE10tmp_shared;
	add.s32 	%r112, %r111, %r110;
	shl.b32 	%r113, %r2, 2;
	add.s32 	%r114, %r112, %r113;
	st.shared.f32 	[%r114+-128], %f50;
$L__BB32_8:
	setp.ne.s32 	%p6, %r1, 0;
	bar.sync 	0;
	@%p6 bra 	$L__BB32_11;
	shl.b32 	%r115, %r2, 2;
	mov.u32 	%r116, _ZZN34_INTERNAL_c8396950_4_k_cu_1fba617b13mul_mat_vec_qILi1ELi32ELi4E10block_q4_0Li2EXadL_ZNS_17vec_dot_q4_0_q8_1EPKvPK10block_q8_1RKiEEEEvS3_S3_PfiiiiE10tmp_shared;
	add.s32 	%r117, %r116, %r115;
	ld.shared.f32 	%f32, [%r117];
	add.f32 	%f33, %f50, %f32;
	ld.shared.f32 	%f34, [%r117+128];
	add.f32 	%f35, %f33, %f34;
	ld.shared.f32 	%f36, [%r117+256];
	add.f32 	%f37, %f35, %f36;
	mov.b32 	%r118, %f37;
	shfl.sync.bfly.b32	%r119|%p7, %r118, 16, 31, -1;
	mov.b32 	%f38, %r119;
	add.f32 	%f39, %f37, %f38;
	mov.b32 	%r120, %f39;
	shfl.sync.bfly.b32	%r121|%p8, %r120, 8, 31, -1;
	mov.b32 	%f40, %r121;
	add.f32 	%f41, %f39, %f40;
	mov.b32 	%r122, %f41;
	shfl.sync.bfly.b32	%r123|%p9, %r122, 4, 31, -1;
	mov.b32 	%f42, %r123;
	add.f32 	%f43, %f41, %f42;
	mov.b32 	%r124, %f43;
	shfl.sync.bfly.b32	%r125|%p10, %r124, 2, 31, -1;
	mov.b32 	%f44, %r125;
	add.f32 	%f45, %f43, %f44;
	mov.b32 	%r126, %f45;
	shfl.sync.bfly.b32	%r127|%p11, %r126, 1, 31, -1;
	mov.b32 	%f46, %r127;
	add.f32 	%f7, %f45, %f46;
	setp.ne.s32 	%p12, %r2, 0;
	@%p12 bra 	$L__BB32_11;
	cvta.to.global.u64 	%rd22, %rd6;
	mul.wide.u32 	%rd23, %r3, 4;
	add.s64 	%rd24, %rd22, %rd23;
	st.global.f32 	[%rd24], %f7;
$L__BB32_11:
	ret;

}
	// .globl	mul_mat_vec_q4_1_q8_1_cuda1
.visible .entry mul_mat_vec_q4_1_q8_1_cuda1(
	.param .u64 .ptr .align 1 mul_mat_vec_q4_1_q8_1_cuda1_param_0,
	.param .u64 .ptr .align 1 mul_mat_vec_q4_1_q8_1_cuda1_param_1,
	.param .u64 .ptr .align 1 mul_mat_vec_q4_1_q8_1_cuda1_param_2,
	.param .u32 mul_mat_vec_q4_1_q8_1_cuda1_param_3,
	.param .u32 mul_mat_vec_q4_1_q8_1_cuda1_param_4,
	.param .u32 mul_mat_vec_q4_1_q8_1_cuda1_param_5,
	.param .u32 mul_mat_vec_q4_1_q8_1_cuda1_param_6
)
{
	.reg .pred 	%p<14>;
	.reg .b16 	%rs<6>;
	.reg .b32 	%r<180>;
	.reg .b32 	%f<81>;
	.reg .b64 	%rd<36>;
	// demoted variable
	.shared .align 4 .b8 _ZZN34_INTERNAL_c8396950_4_k_cu_1fba617b13mul_mat_vec_qILi1ELi32ELi4E10block_q4_1Li2EXadL_ZNS_17vec_dot_q4_1_q8_1EPKvPK10block_q8_1RKiEEEEvS3_S3_PfiiiiE10tmp_shared[384];
	ld.param.u64 	%rd10, [mul_mat_vec_q4_1_q8_1_cuda1_param_0];
	ld.param.u64 	%rd11, [mul_mat_vec_q4_1_q8_1_cuda1_param_1];
	ld.param.u64 	%rd9, [mul_mat_vec_q4_1_q8_1_cuda1_param_2];
	ld.param.u32 	%r24, [mul_mat_vec_q4_1_q8_1_cuda1_param_3];
	cvta.to.global.u64 	%rd1, %rd11;
	cvta.to.global.u64 	%rd2, %rd10;
	mov.u32 	%r1, %tid.y;
	mov.u32 	%r2, %tid.x;
	mov.u32 	%r3, %ctaid.x;
	shr.s32 	%r25, %r24, 31;
	shr.u32 	%r26, %r25, 27;
	add.s32 	%r27, %r24, %r26;
	shr.s32 	%r4, %r27, 5;
	cvt.u16.u32 	%rs1, %r2;
	cvt.u16.u32 	%rs2, %r1;
	shl.b16 	%rs3, %rs2, 5;
	add.s16 	%rs4, %rs3, %rs1;
	shr.u16 	%rs5, %rs4, 1;
	cvt.u32.u16 	%r177, %rs5;
	setp.ge.s32 	%p1, %r177, %r4;
	mov.f32 	%f80, 0f00000000;
	@%p1 bra 	$L__BB33_7;
	shl.b32 	%r28, %r2, 1;
	and.b32  	%r6, %r28, 2;
	mul.lo.s32 	%r7, %r4, %r3;
	not.b32 	%r29, %r177;
	add.s32 	%r8, %r4, %r29;
	and.b32  	%r30, %r8, 192;
	setp.eq.s32 	%p2, %r30, 192;
	mov.f32 	%f80, 0f00000000;
	@%p2 bra 	$L__BB33_4;
	shr.u32 	%r31, %r8, 6;
	add.s32 	%r32, %r31, 1;
	and.b32  	%r33, %r32, 3;
	neg.s32 	%r175, %r33;
	add.s32 	%r174, %r177, %r7;
	mul.wide.u32 	%rd12, %r1, 32;
	cvt.u64.u32 	%rd14, %r2;
	and.b64  	%rd15, %rd12, %rd14;
	xor.b64  	%rd16, %rd12, %rd14;
	shr.u64 	%rd17, %rd16, 1;
	add.s64 	%rd18, %rd15, %rd17;
	mad.lo.s64 	%rd19, %rd18, 36, %rd1;
	add.s64 	%rd34, %rd19, 24;
	mov.f32 	%f80, 0f00000000;
$L__BB33_3:
	.pragma "nounroll";
	shl.b32 	%r55, %r6, 2;
	cvt.u64.u32 	%rd20, %r55;
	mul.wide.s32 	%rd21, %r174, 20;
	add.s64 	%rd22, %rd2, %rd21;
	add.s64 	%rd23, %rd22, %rd20;
	ld.global.u32 	%r56, [%rd23+4];
	add.s64 	%rd24, %rd34, %rd20;
	ld.global.u32 	%r37, [%rd24+-20];
	ld.global.u32 	%r41, [%rd24+-4];
	ld.global.u32 	%r57, [%rd23+8];
	ld.global.u32 	%r45, [%rd24+-16];
	ld.global.u32 	%r49, [%rd24];
	and.b32  	%r36, %r56, 252645135;
	shr.u32 	%r58, %r56, 4;
	and.b32  	%r40, %r58, 252645135;
	mov.b32 	%r38, 0;
	// begin inline asm
	dp4a.s32.s32 %r35, %r36, %r37, %r38;
	// end inline asm
	// begin inline asm
	dp4a.s32.s32 %r39, %r40, %r41, %r35;
	// end inline asm
	and.b32  	%r44, %r57, 252645135;
	shr.u32 	%r59, %r57, 4;
	and.b32  	%r48, %r59, 252645135;
	// begin inline asm
	dp4a.s32.s32 %r43, %r44, %r45, %r39;
	// end inline asm
	// begin inline asm
	dp4a.s32.s32 %r47, %r48, %r49, %r43;
	// end inline asm
	ld.global.u32 	%r52, [%rd22];
	// begin inline asm
	{.reg .f16 low,high;
  mov.b32 {low,high},%r52;
  cvt.f32.f16 %f13, low;}

	// end inline asm
	// begin inline asm
	{.reg .f16 low,high;
  mov.b32 {low,high},%r52;
  cvt.f32.f16 %f14, high;}

	// end inline asm
	ld.global.u32 	%r54, [%rd34+-24];
	// begin inline asm
	{.reg .f16 low,high;
  mov.b32 {low,high},%r54;
  cvt.f32.f16 %f15, low;}

	// end inline asm
	// begin inline asm
	{.reg .f16 low,high;
  mov.b32 {low,high},%r54;
  cvt.f32.f16 %f16, high;}

	// end inline asm
	mul.f32 	%f17, %f13, %f15;
	mul.f32 	%f18, %f14, %f16;
	cvt.rn.f32.s32 	%f19, %r47;
	mul.f32 	%f20, %f18, 0f3F000000;
	fma.rn.f32 	%f21, %f17, %f19, %f20;
	add.f32 	%f80, %f80, %f21;
	add.s32 	%r177, %r177, 64;
	add.s32 	%r175, %r175, 1;
	setp.ne.s32 	%p3, %r175, 0;
	add.s32 	%r174, %r174, 64;
	add.s64 	%rd34, %rd34, 2304;
	@%p3 bra 	$L__BB33_3;
$L__BB33_4:
	setp.lt.u32 	%p4, %r8, 192;
	@%p4 bra 	$L__BB33_7;
	shl.b32 	%r18, %r6, 2;
	mul.wide.u32 	%rd25, %r177, 36;
	add.s64 	%rd35, %rd1, %rd25;
	add.s32 	%r178, %r177, %r7;
	cvt.u64.u32 	%rd26, %r18;
$L__BB33_6:
	mul.wide.s32 	%rd27, %r178, 20;
	add.s64 	%rd28, %rd2, %rd27;
	add.s64 	%rd29, %rd28, %rd26;
	ld.global.u32 	%r140, [%rd29+4];
	add.s64 	%rd30, %rd35, %rd26;
	ld.global.u32 	%r62, [%rd30+4];
	ld.global.u32 	%r66, [%rd30+20];
	ld.global.u32 	%r141, [%rd29+8];
	ld.global.u32 	%r70, [%rd30+8];
	ld.global.u32 	%r74, [%rd30+24];
	and.b32  	%r61, %r140, 252645135;
	shr.u32 	%r142, %r140, 4;
	and.b32  	%r65, %r142, 252645135;
	mov.b32 	%r123, 0;
	// begin inline asm
	dp4a.s32.s32 %r60, %r61, %r62, %r123;
	// end inline asm
	// begin inline asm
	dp4a.s32.s32 %r64, %r65, %r66, %r60;
	// end inline asm
	and.b32  	%r69, %r141, 252645135;
	shr.u32 	%r143, %r141, 4;
	and.b32  	%r73, %r143, 252645135;
	// begin inline asm
	dp4a.s32.s32 %r68, %r69, %r70, %r64;
	// end inline asm
	// begin inline asm
	dp4a.s32.s32 %r72, %r73, %r74, %r68;
	// end inline asm
	ld.global.u32 	%r77, [%rd28];
	// begin inline asm
	{.reg .f16 low,high;
  mov.b32 {low,high},%r77;
  cvt.f32.f16 %f22, low;}

	// end inline asm
	// begin inline asm
	{.reg .f16 low,high;
  mov.b32 {low,high},%r77;
  cvt.f32.f16 %f23, high;}

	// end inline asm
	ld.global.u32 	%r79, [%rd35];
	// begin inline asm
	{.reg .f16 low,high;
  mov.b32 {low,high},%r79;
  cvt.f32.f16 %f24, low;}

	// end inline asm
	// begin inline asm
	{.reg .f16 low,high;
  mov.b32 {low,high},%r79;
  cvt.f32.f16 %f25, high;}

	// end inline asm
	mul.f32 	%f38, %f22, %f24;
	mul.f32 	%f39, %f23, %f25;
	cvt.rn.f32.s32 	%f40, %r72;
	mul.f32 	%f41, %f39, 0f3F000000;
	fma.rn.f32 	%f42, %f38, %f40, %f41;
	add.f32 	%f43, %f80, %f42;
	ld.global.u32 	%r144, [%rd29+1284];
	ld.global.u32 	%r82, [%rd30+2308];
	ld.global.u32 	%r86, [%rd30+2324];
	ld.global.u32 	%r145, [%rd29+1288];
	ld.global.u32 	%r90, [%rd30+2312];
	ld.global.u32 	%r94, [%rd30+2328];
	and.b32  	%r81, %r144, 252645135;
	shr.u32 	%r146, %r144, 4;
	and.b32  	%r85, %r146, 252645135;
	// begin inline asm
	dp4a.s32.s32 %r80, %r81, %r82, %r123;
	// end inline asm
	// begin inline asm
	dp4a.s32.s32 %r84, %r85, %r86, %r80;
	// end inline asm
	and.b32  	%r89, %r145, 252645135;
	shr.u32 	%r147, %r145, 4;
	and.b32  	%r93, %r147, 252645135;
	// begin inline asm
	dp4a.s32.s32 %r88, %r89, %r90, %r84;
	// end inline asm
	// begin inline asm
	dp4a.s32.s32 %r92, %r93, %r94, %r88;
	// end inline asm
	ld.global.u32 	%r97, [%rd28+1280];
	// begin inline asm
	{.reg .f16 low,high;
  mov.b32 {low,high},%r97;
  cvt.f32.f16 %f26, low;}

	// end inline asm
	// begin inline asm
	{.reg .f16 low,high;
  mov.b32 {low,high},%r97;
  cvt.f32.f16 %f27, high;}

	// end inline asm
	ld.global.u32 	%r99, [%rd35+2304];
	// begin inline asm
	{.reg .f16 low,high;
  mov.b32 {low,high},%r99;
  cvt.f32.f16 %f28, low;}

	// end inline asm
	// begin inline asm
	{.reg .f16 low,high;
  mov.b32 {low,high},%r99;
  cvt.f32.f16 %f29, high;}

	// end inline asm
	mul.f32 	%f44, %f26, %f28;
	mul.f32 	%f45, %f27, %f29;
	cvt.rn.f32.s32 	%f46, %r92;
	mul.f32 	%f47, %f45, 0f3F000000;
	fma.rn.f32 	%f48, %f44, %f46, %f47;
	add.f32 	%f49, %f43, %f48;
	ld.global.u32 	%r148, [%rd29+2564];
	ld.global.u32 	%r102, [%rd30+4612];
	ld.global.u32 	%r106, [%rd30+4628];
	ld.global.u32 	%r149, [%rd29+2568];
	ld.global.u32 	%r110, [%rd30+4616];
	ld.global.u32 	%r114, [%rd30+4632];
	and.b32  	%r101, %r148, 252645135;
	shr.u32 	%r150, %r148, 4;
	and.b32  	%r105, %r150, 252645135;
	// begin inline asm
	dp4a.s32.s32 %r100, %r101, %r102, %r123;
	// end inline asm
	// begin inline asm
	dp4a.s32.s32 %r104, %r105, %r106, %r100;
	// end inline asm
	and.b32  	%r109, %r149, 252645135;
	shr.u32 	%r151, %r149, 4;
	and.b32  	%r113, %r151, 252645135;
	// begin inline asm
	dp4a.s32.s32 %r108, %r109, %r110, %r104;
	// end inline asm
	// begin inline asm
	dp4a.s32.s32 %r112, %r113, %r114, %r108;
	// end inline asm
	ld.global.u32 	%r117, [%rd28+2560];
	// begin inline asm
	{.reg .f16 low,high;
  mov.b32 {low,high},%r117;
  cvt.f32.f16 %f30, low;}

	// end inline asm
	// begin inline asm
	{.reg .f16 low,high;
  mov.b32 {low,high},%r117;
  cvt.f32.f16 %f31, high;}

	// end inline asm
	ld.global.u32 	%r119, [%rd35+4608];
	// begin inline asm
	{.reg .f16 low,high;
  mov.b32 {low,high},%r119;
  cvt.f32.f16 %f32, low;}

	// end inline asm
	// begin inline asm
	{.reg .f16 low,high;
  mov.b32 {low,high},%r119;
  cvt.f32.f16 %f33, high;}

	// end inline asm
	mul.f32 	%f50, %f30, %f32;
	mul.f32 	%f51, %f31, %f33;
	cvt.rn.f32.s32 	%f52, %r112;
	mul.f32 	%f53, %f51, 0f3F000000;
	fma.rn.f32 	%f54, %f50, %f52, %f53;
	add.f32 	%f55, %f49, %f54;
	ld.global.u32 	%r152, [%rd29+3844];
	ld.global.u32 	%r122, [%rd30+6916];
	ld.global.u32 	%r126, [%rd30+6932];
	ld.global.u32 	%r153, [%rd29+3848];
	ld.global.u32 	%r130, [%rd30+6920];
	ld.global.u32 	%r134, [%rd30+6936];
	and.b32  	%r121, %r152, 252645135;
	shr.u32 	%r154, %r152, 4;
	and.b32  	%r125, %r154, 252645135;
	// begin inline asm
	dp4a.s32.s32 %r120, %r121, %r122, %r123;
	// end inline asm
	// begin inline asm
	dp4a.s32.s32 %r124, %r125, %r126, %r120;
	// end inline asm
	and.b32  	%r129, %r153, 252645135;
	shr.u32 	%r155, %r153, 4;
	and.b32  	%r133, %r155, 252645135;
	// begin inline asm
	dp4a.s32.s32 %r128, %r129, %r130, %r124;
	// end inline asm
	// begin inline asm
	dp4a.s32.s32 %r132, %r133, %r134, %r128;
	// end inline asm
	ld.global.u32 	%r137, [%rd28+3840];
	// begin inline asm
	{.reg .f16 low,high;
  mov.b32 {low,high},%r137;
  cvt.f32.f16 %f34, low;}

	// end inline asm
	// begin inline asm
	{.reg .f16 low,high;
  mov.b32 {low,high},%r137;
  cvt.f32.f16 %f35, high;}

	// end inline asm
	ld.global.u32 	%r139, [%rd35+6912];
	// begin inline asm
	{.reg .f16 low,high;
  mov.b32 {low,high},%r139;
  cvt.f32.f16 %f36, low;}

	// end inline asm
	// begin inline asm
	{.reg .f16 low,high;
  mov.b32 {low,high},%r139;
  cvt.f32.f16 %f37, high;}

	// end inline asm
	mul.f32 	%f56, %f34, %f36;
	mul.f32 	%f57, %f35, %f37;
	cvt.rn.f32.s32 	%f58, %r132;
	mul.f32 	%f59, %f57, 0f3F000000;
	fma.rn.f32 	%f60, %f56, %f58, %f59;
	add.f32 	%f80, %f55, %f60;
	add.s32 	%r177, %r177, 256;
	add.s64 	%rd35, %rd35, 9216;
	add.s32 	%r178, %r178, 256;
	setp.lt.s32 	%p5, %r177, %r4;
	@%p5 bra 	$L__BB33_6;
$L__BB33_7:
	setp.eq.s32 	%p6, %r1, 0;
	@%p6 bra 	$L__BB33_9;
	shl.b32 	%r156, %r1, 7;
	mov.u32 	%r157, _ZZN34_INTERNAL_c8396950_4_k_cu_1fba617b13mul_mat_vec_qILi1ELi32ELi4E10block_q4_1Li2EXadL_ZNS_17vec_dot_q4_1_q8_1EPKvPK10block_q8_1RKiEEEEvS3_S3_PfiiiiE10tmp_shared;
	add.s32 	%r158, %r157, %r156;
	shl.b32 	%r159, %r2, 2;
	add.s32 	%r160, %r158, %r159;
	st.shared.f32 	[%r160+-128], %f80;
$L__BB33_9:
	setp.ne.s32 	%p7, %r1, 0;
	bar.sync 	0;
	@%p7 bra 	$L__BB33_12;
	shl.b32 	%r161, %r2, 2;
	mov.u32 	%r162, _ZZN34_INTERNAL_c8396950_4_k_cu_1fba617b13mul_mat_vec_qILi1ELi32ELi4E10block_q4_1Li2EXadL_ZNS_17vec_dot_q4_1_q8_1EPKvPK10block_q8_1RKiEEEEvS3_S3_PfiiiiE10tmp_shared;
	add.s32 	%r163, %r162, %r161;
	ld.shared.f32 	%f61, [%r163];
	add.f32 	%f62, %f80, %f61;
	ld.shared.f32 	%f63, [%r163+128];
	add.f32 	%f64, %f62, %f63;
	ld.shared.f32 	%f65, [%r163+256];
	add.f32 	%f66, %f64, %f65;
	mov.b32 	%r164, %f66;
	shfl.sync.bfly.b32	%r165|%p8, %r164, 16, 31, -1;
	mov.b32 	%f67, %r165;
	add.f32 	%f68, %f66, %f67;
	mov.b32 	%r166, %f68;
	shfl.sync.bfly.b32	%r167|%p9, %r166, 8, 31, -1;
	mov.b32 	%f69, %r167;
	add.f32 	%f70, %f68, %f69;
	mov.b32 	%r168, %f70;
	shfl.sync.bfly.b32	%r169|%p10, %r168, 4, 31, -1;
	mov.b32 	%f71, %r169;
	add.f32 	%f72, %f70, %f71;
	mov.b32 	%r170, %f72;
	shfl.sync.bfly.b32	%r171|%p11, %r170, 2, 31, -1;
	mov.b32 	%f73, %r171;
	add.f32 	%f74, %f72, %f73;
	mov.b32 	%r172, %f74;
	shfl.sync.bfly.b32	%r173|%p12, %r172, 1, 31, -1;
	mov.b32 	%f75, %r173;
	add.f32 	%f8, %f74, %f75;
	setp.ne.s32 	%p13, %r2, 0;
	@%p13 bra 	$L__BB33_12;
	cvta.to.global.u64 	%rd31, %rd9;
	mul.wide.u32 	%rd32, %r3, 4;
	add.s64 	%rd33, %rd31, %rd32;
	st.global.f32 	[%rd33], %f8;
$L__BB33_12:
	ret;

}
	// .globl	mul_mat_vec_q5_0_q8_1_cuda1
.visible .entry mul_mat_vec_q5_0_q8_1_cuda1(
	.param .u64 .ptr .align 1 mul_mat_vec_q5_0_q8_1_cuda1_param_0,
	.param .u64 .ptr .align 1 mul_mat_vec_q5_0_q8_1_cuda1_param_1,
	.param .u64 .ptr .align 1 mul_mat_vec_q5_0_q8_1_cuda1_param_2,
	.param .u32 mul_mat_vec_q5_0_q8_1_cuda1_param_3,
	.param .u32 mul_mat_vec_q5_0_q8_1_cuda1_param_4,
	.param .u32 mul_mat_vec_q5_0_q8_1_cuda1_param_5,
	.param .u32 mul_mat_vec_q5_0_q8_1_cuda1_param_6
)
{
	.reg .pred 	%p<11>;
	.reg .b16 	%rs<7>;
	.reg .b32 	%r<121>;
	.reg .b32 	%f<30>;
	.reg .b64 	%rd<27>;
	// demoted variable
	.shared .align 4 .b8 _ZZN34_INTERNAL_c8396950_4_k_cu_1fba617b13mul_mat_vec_qILi1ELi32ELi4E10block_q5_0Li2EXadL_ZNS_17vec_dot_q5_0_q8_1EPKvPK10block_q8_1RKiEEEEvS3_S3_PfiiiiE10tmp_shared[384];
	ld.param.u64 	%rd5, [mul_mat_vec_q5_0_q8_1_cuda1_param_0];
	ld.param.u64 	%rd6, [mul_mat_vec_q5_0_q8_1_cuda1_param_1];
	ld.param.u64 	%rd7, [mul_mat_vec_q5_0_q8_1_cuda1_param_2];
	ld.param.u32 	%r13, [mul_mat_vec_q5_0_q8_1_cuda1_param_3];
	mov.u32 	%r1, %tid.y;
	mov.u32 	%r2, %tid.x;
	mov.u32 	%r3, %ctaid.x;
	shr.s32 	%r14, %r13, 31;
	shr.u32 	%r15, %r14, 27;
	add.s32 	%r16, %r13, %r15;
	shr.s32 	%r4, %r16, 5;
	cvt.u16.u32 	%rs1, %r2;
	cvt.u16.u32 	%rs2, %r1;
	shl.b16 	%rs3, %rs2, 5;
	add.s16 	%rs4, %rs3, %rs1;
	shr.u16 	%rs5, %rs4, 1;
	cvt.u32.u16 	%r120, %rs5;
	setp.ge.s32 	%p1, %r120, %r4;
	mov.f32 	%f29, 0f00000000;
	@%p1 bra 	$L__BB34_3;
	shl.b32 	%r18, %r2, 3;
	and.b32  	%r6, %r18, 8;
	or.b32  	%r7, %r6, 4;
	mul.wide.u32 	%rd8, %r1, 32;
	cvt.u64.u32 	%rd10, %r2;
	and.b64  	%rd11, %rd8, %rd10;
	xor.b64  	%rd12, %rd8, %rd10;
	shr.u64 	%rd13, %rd12, 1;
	add.s64 	%rd14, %rd11, %rd13;
	cvta.to.global.u64 	%rd15, %rd6;
	mad.lo.s64 	%rd16, %rd14, 36, %rd15;
	add.s64 	%rd26, %rd16, 20;
	cvta.to.global.u64 	%rd17, %rd5;
	add.s64 	%rd2, %rd17, 6;
	mad.lo.s32 	%r119, %r4, %r3, %r120;
	mov.f32 	%f29, 0f00000000;
	cvt.u64.u32 	%rd18, %r6;
$L__BB34_2:
	mul.wide.s32 	%rd19, %r119, 22;
	add.s64 	%rd20, %rd2, %rd19;
	ld.global.u16 	%r37, [%rd20+-4];
	ld.global.u16 	%r38, [%rd20+-2];
	shl.b32 	%r39, %r38, 16;
	or.b32  	%r40, %r39, %r37;
	add.s64 	%rd21, %rd20, %rd18;
	ld.global.u16 	%r41, [%rd21];
	ld.global.u16 	%r42, [%rd21+2];
	shl.b32 	%r43, %r42, 16;
	or.b32  	%r44, %r43, %r41;
	shr.s32 	%r45, %r40, %r6;
	add.s64 	%rd22, %rd26, %rd18;
	ld.global.u32 	%r21, [%rd22+-16];
	ld.global.u32 	%r25, [%rd22];
	ld.global.u16 	%r46, [%rd21+4];
	ld.global.u16 	%r47, [%rd21+6];
	shl.b32 	%r48, %r47, 16;
	or.b32  	%r49, %r48, %r46;
	shr.s32 	%r50, %r40, %r7;
	ld.global.u32 	%r29, [%rd22+-12];
	ld.global.u32 	%r33, [%rd22+4];
	ld.global.u16 	%rs6, [%rd20+-6];
	// begin inline asm
	{  cvt.f32.f16 %f7, %rs6;}

	// end inline asm
	and.b32  	%r51, %r44, 252645135;
	shl.b32 	%r52, %r45, 4;
	and.b32  	%r53, %r52, 16;
	or.b32  	%r54, %r53, %r51;
	shl.b32 	%r55, %r45, 11;
	and.b32  	%r56, %r55, 4096;
	or.b32  	%r57, %r54, %r56;
	shl.b32 	%r58, %r45, 18;
	and.b32  	%r59, %r58, 1048576;
	or.b32  	%r60, %r57, %r59;
	shl.b32 	%r61, %r45, 25;
	and.b32  	%r62, %r61, 268435456;
	or.b32  	%r20, %r60, %r62;
	mov.b32 	%r22, 0;
	// begin inline asm
	dp4a.s32.s32 %r19, %r20, %r21, %r22;
	// end inline asm
	shr.u32 	%r63, %r44, 4;
	and.b32  	%r64, %r63, 252645135;
	shr.u32 	%r65, %r45, 12;
	and.b32  	%r66, %r65, 16;
	or.b32  	%r67, %r66, %r64;
	shr.u32 	%r68, %r45, 5;
	and.b32  	%r69, %r68, 4096;
	or.b32  	%r70, %r67, %r69;
	shl.b32 	%r71, %r45, 2;
	and.b32  	%r72, %r71, 1048576;
	or.b32  	%r73, %r70, %r72;
	shl.b32 	%r74, %r45, 9;
	and.b32  	%r75, %r74, 268435456;
	or.b32  	%r24, %r73, %r75;
	// begin inline asm
	dp4a.s32.s32 %r23, %r24, %r25, %r19;
	// end inline asm
	and.b32  	%r76, %r49, 252645135;
	shl.b32 	%r77, %r50, 4;
	and.b32  	%r78, %r77, 16;
	or.b32  	%r79, %r78, %r76;
	shl.b32 	%r80, %r50, 11;
	and.b32  	%r81, %r80, 4096;
	or.b32  	%r82, %r79, %r81;
	shl.b32 	%r83, %r50, 18;
	and.b32  	%r84, %r83, 1048576;
	or.b32  	%r85, %r82, %r84;
	shl.b32 	%r86, %r50, 25;
	and.b32  	%r87, %r86, 268435456;
	or.b32  	%r28, %r85, %r87;
	// begin inline asm
	dp4a.s32.s32 %r27, %r28, %r29, %r23;
	// end inline asm
	shr.u32 	%r88, %r49, 4;
	and.b32  	%r89, %r88, 252645135;
	shr.u32 	%r90, %r50, 12;
	and.b32  	%r91, %r90, 16;
	or.b32  	%r92, %r91, %r89;
	shr.u32 	%r93, %r50, 5;
	and.b32  	%r94, %r93, 4096;
	or.b32  	%r95, %r92, %r94;
	shl.b32 	%r96, %r50, 2;
	and.b32  	%r97, %r96, 1048576;
	or.b32  	%r98, %r95, %r97;
	shl.b32 	%r99, %r50, 9;
	and.b32  	%r100, %r99, 268435456;
	or.b32  	%r32, %r98, %r100;
	// begin inline asm
	dp4a.s32.s32 %r31, %r32, %r33, %r27;
	// end inline asm
	ld.global.u32 	%r36, [%rd26+-20];
	// begin inline asm
	{.reg .f16 low,high;
  mov.b32 {low,high},%r36;
  cvt.f32.f16 %f8, low;}

	// end inline asm
	// begin inline asm
	{.reg .f16 low,high;
  mov.b32 {low,high},%r36;
  cvt.f32.f16 %f9, high;}

	// end inline asm
	cvt.rn.f32.s32 	%f10, %r31;
	mul.f32 	%f11, %f9, 0fC1000000;
	fma.rn.f32 	%f12, %f8, %f10, %f11;
	fma.rn.f32 	%f29, %f7, %f12, %f29;
	add.s32 	%r120, %r120, 64;
	add.s64 	%rd26, %rd26, 2304;
	add.s32 	%r119, %r119, 64;
	setp.lt.s32 	%p2, %r120, %r4;
	@%p2 bra 	$L__BB34_2;
$L__BB34_3:
	setp.eq.s32 	%p3, %r1, 0;
	@%p3 bra 	$L__BB34_5;
	shl.b32 	%r101, %r1, 7;
	mov.u32 	%r102, _ZZN34_INTERNAL_c8396950_4_k_cu_1fba617b13mul_mat_vec_qILi1ELi32ELi4E10block_q5_0Li2EXadL_ZNS_17vec_dot_q5_0_q8_1EPKvPK10block_q8_1RKiEEEEvS3_S3_PfiiiiE10tmp_shared;
	add.s32 	%r103, %r102, %r101;
	shl.b32 	%r104, %r2, 2;
	add.s32 	%r105, %r103, %r104;
	st.shared.f32 	[%r105+-128], %f29;
$L__BB34_5:
	setp.ne.s32 	%p4, %r1, 0;
	bar.sync 	0;
	@%p4 bra 	$L__BB34_8;
	shl.b32 	%r106, %r2, 2;
	mov.u32 	%r107, _ZZN34_INTERNAL_c8396950_4_k_cu_1fba617b13mul_mat_vec_qILi1ELi32ELi4E10block_q5_0Li2EXadL_ZNS_17vec_dot_q5_0_q8_1EPKvPK10block_q8_1RKiEEEEvS3_S3_PfiiiiE10tmp_shared;
	add.s32 	%r108, %r107, %r106;
	ld.shared.f32 	%f13, [%r108];
	add.f32 	%f14, %f29, %f13;
	ld.shared.f32 	%f15, [%r108+128];
	add.f32 	%f16, %f14, %f15;
	ld.shared.f32 	%f17, [%r108+256];
	add.f32 	%f18, %f16, %f17;
	mov.b32 	%r109, %f18;
	shfl.sync.bfly.b32	%r110|%p5, %r109, 16, 31, -1;
	mov.b32 	%f19, %r110;
	add.f32 	%f20, %f18, %f19;
	mov.b32 	%r111, %f20;
	shfl.sync.bfly.b32	%r112|%p6, %r111, 8, 31, -1;
	mov.b32 	%f21, %r112;
	add.f32 	%f22, %f20, %f21;
	mov.b32 	%r113, %f22;
	shfl.sync.bfly.b32	%r114|%p7, %r113, 4, 31, -1;
	mov.b32 	%f23, %r114;
	add.f32 	%f24, %f22, %f23;
	mov.b32 	%r115, %f24;
	shfl.sync.bfly.b32	%r116|%p8, %r115, 2, 31, -1;
	mov.b32 	%f25, %r116;
	add.f32 	%f26, %f24, %f25;
	mov.b32 	%r117, %f26;
	shfl.sync.bfly.b32	%r118|%p9, %r117, 1, 31, -1;
	mov.b32 	%f27, %r118;
	add.f32 	%f4, %f26, %f27;
	setp.ne.s32 	%p10, %r2, 0;
	@%p10 bra 	$L__BB34_8;
	cvta.to.global.u64 	%rd23, %rd7;
	mul.wide.u32 	%rd24, %r3, 4;
	add.s64 	%rd25, %rd23, %rd24;
	st.global.f32 	[%rd25], %f4;
$L__BB34_8:
	ret;

}
	// .globl	mul_mat_vec_q5_1_q8_1_cuda1
.visible .entry mul_mat_vec_q5_1_q8_1_cuda1(
	.param .u64 .ptr .align 1 mul_mat_vec_q5_1_q8_1_cuda1_param_0,
	.param .u64 .ptr .align 1 mul_mat_vec_q5_1_q8_1_cuda1_param_1,
	.param .u64 .ptr .align 1 mul_mat_vec_q5_1_q8_1_cuda1_param_2,
	.param .u32 mul_mat_vec_q5_1_q8_1_cuda1_param_3,
	.param .u32 mul_mat_vec_q5_1_q8_1_cuda1_param_4,
	.param .u32 mul_mat_vec_q5_1_q8_1_cuda1_param_5,
	.param .u32 mul_mat_vec_q5_1_q8_1_cuda1_param_6
)
{
	.reg .pred 	%p<11>;
	.reg .b16 	%rs<6>;
	.reg .b32 	%r<114>;
	.reg .b32 	%f<33>;
	.reg .b64 	%rd<27>;
	// demoted variable
	.shared .align 4 .b8 _ZZN34_INTERNAL_c8396950_4_k_cu_1fba617b13mul_mat_vec_qILi1ELi32ELi4E10block_q5_1Li2EXadL_ZNS_17vec_dot_q5_1_q8_1EPKvPK10block_q8_1RKiEEEEvS3_S3_PfiiiiE10tmp_shared[384];
	ld.param.u64 	%rd5, [mul_mat_vec_q5_1_q8_1_cuda1_param_0];
	ld.param.u64 	%rd6, [mul_mat_vec_q5_1_q8_1_cuda1_param_1];
	ld.param.u64 	%rd7, [mul_mat_vec_q5_1_q8_1_cuda1_param_2];
	ld.param.u32 	%r13, [mul_mat_vec_q5_1_q8_1_cuda1_param_3];
	mov.u32 	%r1, %tid.y;
	mov.u32 	%r2, %tid.x;
	mov.u32 	%r3, %ctaid.x;
	shr.s32 	%r14, %r13, 31;
	shr.u32 	%r15, %r14, 27;
	add.s32 	%r16, %r13, %r15;
	shr.s32 	%r4, %r16, 5;
	cvt.u16.u32 	%rs1, %r2;
	cvt.u16.u32 	%rs2, %r1;
	shl.b16 	%rs3, %rs2, 5;
	add.s16 	%rs4, %rs3, %rs1;
	shr.u16 	%rs5, %rs4, 1;
	cvt.u32.u16 	%r113, %rs5;
	setp.ge.s32 	%p1, %r113, %r4;
	mov.f32 	%f32, 0f00000000;
	@%p1 bra 	$L__BB35_3;
	shl.b32 	%r18, %r2, 3;
	and.b32  	%r6, %r18, 8;
	or.b32  	%r7, %r6, 4;
	mul.wide.u32 	%rd8, %r1, 32;
	cvt.u64.u32 	%rd10, %r2;
	and.b64  	%rd11, %rd8, %rd10;
	xor.b64  	%rd12, %rd8, %rd10;
	shr.u64 	%rd13, %rd12, 1;
	add.s64 	%rd14, %rd11, %rd13;
	cvta.to.global.u64 	%rd15, %rd6;
	mad.lo.s64 	%rd16, %rd14, 36, %rd15;
	add.s64 	%rd26, %rd16, 20;
	cvta.to.global.u64 	%rd17, %rd5;
	add.s64 	%rd2, %rd17, 8;
	mad.lo.s32 	%r112, %r4, %r3, %r113;
	mov.f32 	%f32, 0f00000000;
	cvt.u64.u32 	%rd18, %r6;
$L__BB35_2:
	mul.wide.s32 	%rd19, %r112, 24;
	add.s64 	%rd20, %rd2, %rd19;
	ld.global.u32 	%r39, [%rd20+-4];
	add.s64 	%rd21, %rd20, %rd18;
	ld.global.u32 	%r40, [%rd21];
	shr.s32 	%r41, %r39, %r6;
	add.s64 	%rd22, %rd26, %rd18;
	ld.global.u32 	%r21, [%rd22+-16];
	ld.global.u32 	%r25, [%rd22];
	ld.global.u32 	%r42, [%rd21+4];
	shr.s32 	%r43, %r39, %r7;
	ld.global.u32 	%r29, [%rd22+-12];
	ld.global.u32 	%r33, [%rd22+4];
	and.b32  	%r44, %r40, 252645135;
	shl.b32 	%r45, %r41, 4;
	and.b32  	%r46, %r45, 16;
	or.b32  	%r47, %r46, %r44;
	shl.b32 	%r48, %r41, 11;
	and.b32  	%r49, %r48, 4096;
	or.b32  	%r50, %r47, %r49;
	shl.b32 	%r51, %r41, 18;
	and.b32  	%r52, %r51, 1048576;
	or.b32  	%r53, %r50, %r52;
	shl.b32 	%r54, %r41, 25;
	and.b32  	%r55, %r54, 268435456;
	or.b32  	%r20, %r53, %r55;
	mov.b32 	%r22, 0;
	// begin inline asm
	dp4a.s32.s32 %r19, %r20, %r21, %r22;
	// end inline asm
	shr.u32 	%r56, %r40, 4;
	and.b32  	%r57, %r56, 252645135;
	shr.u32 	%r58, %r41, 12;
	and.b32  	%r59, %r58, 16;
	or.b32  	%r60, %r59, %r57;
	shr.u32 	%r61, %r41, 5;
	and.b32  	%r62, %r61, 4096;
	or.b32  	%r63, %r60, %r62;
	shl.b32 	%r64, %r41, 2;
	and.b32  	%r65, %r64, 1048576;
	or.b32  	%r66, %r63, %r65;
	shl.b32 	%r67, %r41, 9;
	and.b32  	%r68, %r67, 268435456;
	or.b32  	%r24, %r66, %r68;
	// begin inline asm
	dp4a.s32.s32 %r23, %r24, %r25, %r19;
	// end inline asm
	and.b32  	%r69, %r42, 252645135;
	shl.b32 	%r70, %r43, 4;
	and.b32  	%r71, %r70, 16;
	or.b32  	%r72, %r71, %r69;
	shl.b32 	%r73, %r43, 11;
	and.b32  	%r74, %r73, 4096;
	or.b32  	%r75, %r72, %r74;
	shl.b32 	%r76, %r43, 18;
	and.b32  	%r77, %r76, 1048576;
	or.b32  	%r78, %r75, %r77;
	shl.b32 	%r79, %r43, 25;
	and.b32  	%r80, %r79, 268435456;
	or.b32  	%r28, %r78, %r80;
	// begin inline asm
	dp4a.s32.s32 %r27, %r28, %r29, %r23;
	// end inline asm
	shr.u32 	%r81, %r42, 4;
	and.b32  	%r82, %r81, 252645135;
	shr.u32 	%r83, %r43, 12;
	and.b32  	%r84, %r83, 16;
	or.b32  	%r85, %r84, %r82;
	shr.u32 	%r86, %r43, 5;
	and.b32  	%r87, %r86, 4096;
	or.b32  	%r88, %r85, %r87;
	shl.b32 	%r89, %r43, 2;
	and.b32  	%r90, %r89, 1048576;
	or.b32  	%r91, %r88, %r90;
	shl.b32 	%r92, %r43, 9;
	and.b32  	%r93, %r92, 268435456;
	or.b32  	%r32, %r91, %r93;
	// begin inline asm
	dp4a.s32.s32 %r31, %r32, %r33, %r27;
	// end inline asm
	ld.global.u32 	%r36, [%rd20+-8];
	// begin inline asm
	{.reg .f16 low,high;
  mov.b32 {low,high},%r36;
  cvt.f32.f16 %f7, low;}

	// end inline asm
	// begin inline asm
	{.reg .f16 low,high;
  mov.b32 {low,high},%r36;
  cvt.f32.f16 %f8, high;}

	// end inline asm
	ld.global.u32 	%r38, [%rd26+-20];
	// begin inline asm
	{.reg .f16 low,high;
  mov.b32 {low,high},%r38;
  cvt.f32.f16 %f9, low;}

	// end inline asm
	// begin inline asm
	{.reg .f16 low,high;
  mov.b32 {low,high},%r38;
  cvt.f32.f16 %f10, high;}

	// end inline asm
	mul.f32 	%f11, %f7, %f9;
	mul.f32 	%f12, %f8, %f10;
	cvt.rn.f32.s32 	%f13, %r31;
	mul.f32 	%f14, %f12, 0f3F000000;
	fma.rn.f32 	%f15, %f11, %f13, %f14;
	add.f32 	%f32, %f32, %f15;
	add.s32 	%r113, %r113, 64;
	add.s64 	%rd26, %rd26, 2304;
	add.s32 	%r112, %r112, 64;
	setp.lt.s32 	%p2, %r113, %r4;
	@%p2 bra 	$L__BB35_2;
$L__BB35_3:
	setp.eq.s32 	%p3, %r1, 0;
	@%p3 bra 	$L__BB35_5;
	shl.b32 	%r94, %r1, 7;
	mov.u32 	%r95, _ZZN34_INTERNAL_c8396950_4_k_cu_1fba617b13mul_mat_vec_qILi1ELi32ELi4E10block_q5_1Li2EXadL_ZNS_17vec_dot_q5_1_q8_1EPKvPK10block_q8_1RKiEEEEvS3_S3_PfiiiiE10tmp_shared;
	add.s32 	%r96, %r95, %r94;
	shl.b32 	%r97, %r2, 2;
	add.s32 	%r98, %r96, %r97;
	st.shared.f32 	[%r98+-128], %f32;
$L__BB35_5:
	setp.ne.s32 	%p4, %r1, 0;
	bar.sync 	0;
	@%p4 bra 	$L__BB35_8;
	shl.b32 	%r99, %r2, 2;
	mov.u32 	%r100, _ZZN34_INTERNAL_c8396950_4_k_cu_1fba617b13mul_mat_vec_qILi1ELi32ELi4E10block_q5_1Li2EXadL_ZNS_17vec_dot_q5_1_q8_1EPKvPK10block_q8_1RKiEEEEvS3_S3_PfiiiiE10tmp_shared;
	add.s32 	%r101, %r100, %r99;
	ld.shared.f32 	%f16, [%r101];
	add.f32 	%f17, %f32, %f16;
	ld.shared.f32 	%f18, [%r101+128];
	add.f32 	%f19, %f17, %f18;
	ld.shared.f32 	%f20, [%r101+256];
	add.f32 	%f21, %f19, %f20;
	mov.b32 	%r102, %f21;
	shfl.sync.bfly.b32	%r103|%p5, %r102, 16, 31, -1;
	mov.b32 	%f22, %r103;
	add.f32 	%f23, %f21, %f22;
	mov.b32 	%r104, %f23;
	shfl.sync.bfly.b32	%r105|%p6, %r104, 8, 31, -1;
	mov.b32 	%f24, %r105;
	add.f32 	%f25, %f23, %f24;
	mov.b32 	%r106, %f25;
	shfl.sync.bfly.b32	%r107|%p7, %r106, 4, 31, -1;
	mov.b32 	%f26, %r107;
	add.f32 	%f27, %f25, %f26;
	mov.b32 	%r108, %f27;
	shfl.sync.bfly.b32	%r109|%p8, %r108, 2, 31, -1;
	mov.b32 	%f28, %r109;
	add.f32 	%f29, %f27, %f28;
	mov.b32 	%r110, %f29;
	shfl.sync.bfly.b32	%r111|%p9, %r110, 1, 31, -1;
	mov.b32 	%f30, %r111;
	add.f32 	%f4, %f29, %f30;
	setp.ne.s32 	%p10, %r2, 0;
	@%p10 bra 	$L__BB35_8;
	cvta.to.global.u64 	%rd23, %rd7;
	mul.wide.u32 	%rd24, %r3, 4;
	add.s64 	%rd25, %rd23, %rd24;
	st.global.f32 	[%rd25], %f4;
$L__BB35_8:
	ret;

}
	// .globl	mul_mat_vec_q8_0_q8_1_cuda1
.visible .entry mul_mat_vec_q8_0_q8_1_cuda1(
	.param .u64 .ptr .align 1 mul_mat_vec_q8_0_q8_1_cuda1_param_0,
	.param .u64 .ptr .align 1 mul_mat_vec_q8_0_q8_1_cuda1_param_1,
	.param .u64 .ptr .align 1 mul_mat_vec_q8_0_q8_1_cuda1_param_2,
	.param .u32 mul_mat_vec_q8_0_q8_1_cuda1_param_3,
	.param .u32 mul_mat_vec_q8_0_q8_1_cuda1_param_4,
	.param .u32 mul_mat_vec_q8_0_q8_1_cuda1_param_5,
	.param .u32 mul_mat_vec_q8_0_q8_1_cuda1_param_6
)
{
	.reg .pred 	%p<14>;
	.reg .b16 	%rs<16>;
	.reg .b32 	%r<136>;
	.reg .b32 	%f<56>;
	.reg .b64 	%rd<33>;
	// demoted variable
	.shared .align 4 .b8 _ZZN34_INTERNAL_c8396950_4_k_cu_1fba617b13mul_mat_vec_qILi1ELi32ELi8E10block_q8_0Li2EXadL_ZNS_17vec_dot_q8_0_q8_1EPKvPK10block_q8_1RKiEEEEvS3_S3_PfiiiiE10tmp_shared[384];
	ld.param.u64 	%rd11, [mul_mat_vec_q8_0_q8_1_cuda1_param_0];
	ld.param.u64 	%rd12, [mul_mat_vec_q8_0_q8_1_cuda1_param_1];
	ld.param.u64 	%rd10, [mul_mat_vec_q8_0_q8_1_cuda1_param_2];
	ld.param.u32 	%r24, [mul_mat_vec_q8_0_q8_1_cuda1_param_3];
	cvta.to.global.u64 	%rd1, %rd12;
	cvta.to.global.u64 	%rd2, %rd11;
	mov.u32 	%r1, %tid.y;
	shl.b32 	%r25, %r1, 5;
	mov.u32 	%r2, %tid.x;
	add.s32 	%r26, %r25, %r2;
	mov.u32 	%r3, %ctaid.x;
	shr.s32 	%r27, %r24, 31;
	shr.u32 	%r28, %r27, 27;
	add.s32 	%r29, %r24, %r28;
	shr.s32 	%r4, %r29, 5;
	shr.u32 	%r133, %r26, 2;
	setp.ge.s32 	%p1, %r133, %r4;
	mov.f32 	%f55, 0f00000000;
	@%p1 bra 	$L__BB36_7;
	shl.b32 	%r30, %r2, 1;
	and.b32  	%r6, %r30, 6;
	mul.lo.s32 	%r7, %r4, %r3;
	not.b32 	%r31, %r133;
	add.s32 	%r8, %r4, %r31;
	and.b32  	%r32, %r8, 96;
	setp.eq.s32 	%p2, %r32, 96;
	mov.f32 	%f55, 0f00000000;
	@%p2 bra 	$L__BB36_4;
	shl.b32 	%r33, %r6, 2;
	cvt.u64.u32 	%rd13, %r33;
	shr.u32 	%r34, %r8, 5;
	add.s32 	%r35, %r34, 1;
	and.b32  	%r36, %r35, 3;
	neg.s32 	%r131, %r36;
	add.s64 	%rd3, %rd13, 4;
	mul.wide.u32 	%rd14, %r1, 32;
	cvt.u64.u32 	%rd15, %r2;
	add.s64 	%rd16, %rd14, %rd15;
	shr.u64 	%rd17, %rd16, 2;
	mad.lo.s64 	%rd31, %rd17, 36, %rd1;
	add.s32 	%r130, %r133, %r7;
	mov.f32 	%f55, 0f00000000;
$L__BB36_3:
	.pragma "nounroll";
	mul.wide.s32 	%rd18, %r130, 34;
	add.s64 	%rd19, %rd2, %rd18;
	add.s64 	%rd20, %rd19, %rd3;
	ld.global.u16 	%r46, [%rd20+-2];
	ld.global.u16 	%r47, [%rd20];
	shl.b32 	%r48, %r47, 16;
	or.b32  	%r39, %r48, %r46;
	add.s64 	%rd21, %rd31, %rd3;
	ld.global.u32 	%r40, [%rd21];
	ld.global.u16 	%r49, [%rd20+2];
	ld.global.u16 	%r50, [%rd20+4];
	shl.b32 	%r51, %r50, 16;
	or.b32  	%r43, %r51, %r49;
	ld.global.u32 	%r44, [%rd21+4];
	ld.global.u16 	%rs1, [%rd19];
	// begin inline asm
	{  cvt.f32.f16 %f13, %rs1;}

	// end inline asm
	ld.global.u32 	%r37, [%rd31];
	// begin inline asm
	{.reg .f16 low,high;
 mov.b32 {low,high}, %r37;
 mov.b16 %rs2, low;}
	// end inline asm
	// begin inline asm
	{  cvt.f32.f16 %f14, %rs2;}

	// end inline asm
	mov.b32 	%r41, 0;
	// begin inline asm
	dp4a.s32.s32 %r38, %r39, %r40, %r41;
	// end inline asm
	// begin inline asm
	dp4a.s32.s32 %r42, %r43, %r44, %r38;
	// end inline asm
	mul.f32 	%f15, %f13, %f14;
	cvt.rn.f32.s32 	%f16, %r42;
	fma.rn.f32 	%f55, %f15, %f16, %f55;
	add.s32 	%r133, %r133, 32;
	add.s32 	%r131, %r131, 1;
	setp.ne.s32 	%p3, %r131, 0;
	add.s64 	%rd31, %rd31, 1152;
	add.s32 	%r130, %r130, 32;
	@%p3 bra 	$L__BB36_3;
$L__BB36_4:
	setp.lt.u32 	%p4, %r8, 96;
	@%p4 bra 	$L__BB36_7;
	shl.b32 	%r18, %r6, 2;
	mul.wide.u32 	%rd22, %r133, 36;
	add.s64 	%rd32, %rd1, %rd22;
	add.s32 	%r134, %r133, %r7;
	cvt.u64.u32 	%rd23, %r18;
$L__BB36_6:
	mul.wide.s32 	%rd24, %r134, 34;
	add.s64 	%rd25, %rd2, %rd24;
	add.s64 	%rd26, %rd25, %rd23;
	ld.global.u16 	%r88, [%rd26+2];
	ld.global.u16 	%r89, [%rd26+4];
	shl.b32 	%r90, %r89, 16;
	or.b32  	%r54, %r90, %r88;
	add.s64 	%rd27, %rd32, %rd23;
	ld.global.u32 	%r55, [%rd27+4];
	ld.global.u16 	%r91, [%rd26+6];
	ld.global.u16 	%r92, [%rd26+8];
	shl.b32 	%r93, %r92, 16;
	or.b32  	%r58, %r93, %r91;
	ld.global.u32 	%r59, [%rd27+8];
	ld.global.u16 	%rs4, [%rd25];
	// begin inline asm
	{  cvt.f32.f16 %f17, %rs4;}

	// end inline asm
	ld.global.u32 	%r52, [%rd32];
	// begin inline asm
	{.reg .f16 low,high;
 mov.b32 {low,high}, %r52;
 mov.b16 %rs5, low;}
	// end inline asm
	// begin inline asm
	{  cvt.f32.f16 %f18, %rs5;}

	// end inline asm
	mov.b32 	%r83, 0;
	// begin inline asm
	dp4a.s32.s32 %r53, %r54, %r55, %r83;
	// end inline asm
	// begin inline asm
	dp4a.s32.s32 %r57, %r58, %r59, %r53;
	// end inline asm
	mul.f32 	%f25, %f17, %f18;
	cvt.rn.f32.s32 	%f26, %r57;
	fma.rn.f32 	%f27, %f25, %f26, %f55;
	ld.global.u16 	%r94, [%rd26+1090];
	ld.global.u16 	%r95, [%rd26+1092];
	shl.b32 	%r96, %r95, 16;
	or.b32  	%r63, %r96, %r94;
	ld.global.u32 	%r64, [%rd27+1156];
	ld.global.u16 	%r97, [%rd26+1094];
	ld.global.u16 	%r98, [%rd26+1096];
	shl.b32 	%r99, %r98, 16;
	or.b32  	%r67, %r99, %r97;
	ld.global.u32 	%r68, [%rd27+1160];
	ld.global.u16 	%rs7, [%rd25+1088];
	// begin inline asm
	{  cvt.f32.f16 %f19, %rs7;}

	// end inline asm
	ld.global.u32 	%r61, [%rd32+1152];
	// begin inline asm
	{.reg .f16 low,high;
 mov.b32 {low,high}, %r61;
 mov.b16 %rs8, low;}
	// end inline asm
	// begin inline asm
	{  cvt.f32.f16 %f20, %rs8;}

	// end inline asm
	// begin inline asm
	dp4a.s32.s32 %r62, %r63, %r64, %r83;
	// end inline asm
	// begin inline asm
	dp4a.s32.s32 %r66, %r67, %r68, %r62;
	// end inline asm
	mul.f32 	%f28, %f19, %f20;
	cvt.rn.f32.s32 	%f29, %r66;
	fma.rn.f32 	%f30, %f28, %f29, %f27;
	ld.global.u16 	%r100, [%rd26+2178];
	ld.global.u16 	%r101, [%rd26+2180];
	shl.b32 	%r102, %r101, 16;
	or.b32  	%r72, %r102, %r100;
	ld.global.u32 	%r73, [%rd27+2308];
	ld.global.u16 	%r103, [%rd26+2182];
	ld.global.u16 	%r104, [%rd26+2184];
	shl.b32 	%r105, %r104, 16;
	or.b32  	%r76, %r105, %r103;
	ld.global.u32 	%r77, [%rd27+2312];
	ld.global.u16 	%rs10, [%rd25+2176];
	// begin inline asm
	{  cvt.f32.f16 %f21, %rs10;}

	// end inline asm
	ld.global.u32 	%r70, [%rd32+2304];
	// begin inline asm
	{.reg .f16 low,high;
 mov.b32 {low,high}, %r70;
 mov.b16 %rs11, low;}
	// end inline asm
	// begin inline asm
	{  cvt.f32.f16 %f22, %rs11;}

	// end inline asm
	// begin inline asm
	dp4a.s32.s32 %r71, %r72, %r73, %r83;
	// end inline asm
	// begin inline asm
	dp4a.s32.s32 %r75, %r76, %r77, %r71;
	// end inline asm
	mul.f32 	%f31, %f21, %f22;
	cvt.rn.f32.s32 	%f32, %r75;
	fma.rn.f32 	%f33, %f31, %f32, %f30;
	ld.global.u16 	%r106, [%rd26+3266];
	ld.global.u16 	%r107, [%rd26+3268];
	shl.b32 	%r108, %r107, 16;
	or.b32  	%r81, %r108, %r106;
	ld.global.u32 	%r82, [%rd27+3460];
	ld.global.u16 	%r109, [%rd26+3270];
	ld.global.u16 	%r110, [%rd26+3272];
	shl.b32 	%r111, %r110, 16;
	or.b32  	%r85, %r111, %r109;
	ld.global.u32 	%r86, [%rd27+3464];
	ld.global.u16 	%rs13, [%rd25+3264];
	// begin inline asm
	{  cvt.f32.f16 %f23, %rs13;}

	// end inline asm
	ld.global.u32 	%r79, [%rd32+3456];
	// begin inline asm
	{.reg .f16 low,high;
 mov.b32 {low,high}, %r79;
 mov.b16 %rs14, low;}
	// end inline asm
	// begin inline asm
	{  cvt.f32.f16 %f24, %rs14;}

	// end inline asm
	// begin inline asm
	dp4a.s32.s32 %r80, %r81, %r82, %r83;
	// end inline asm
	// begin inline asm
	dp4a.s32.s32 %r84, %r85, %r86, %r80;
	// end inline asm
	mul.f32 	%f34, %f23, %f24;
	cvt.rn.f32.s32 	%f35, %r84;
	fma.rn.f32 	%f55, %f34, %f35, %f33;
	add.s32 	%r133, %r133, 128;
	add.s64 	%rd32, %rd32, 4608;
	add.s32 	%r134, %r134, 128;
	setp.lt.s32 	%p5, %r133, %r4;
	@%p5 bra 	$L__BB36_6;
$L__BB36_7:
	setp.eq.s32 	%p6, %r1, 0;
	@%p6 bra 	$L__BB36_9;
	shl.b32 	%r112, %r1, 7;
	mov.u32 	%r113, _ZZN34_INTERNAL_c8396950_4_k_cu_1fba617b13mul_mat_vec_qILi1ELi32ELi8E10block_q8_0Li2EXadL_ZNS_17vec_dot_q8_0_q8_1EPKvPK10block_q8_1RKiEEEEvS3_S3_PfiiiiE10tmp_shared;
	add.s32 	%r114, %r113, %r112;
	shl.b32 	%r115, %r2, 2;
	add.s32 	%r116, %r114, %r115;
	st.shared.f32 	[%r116+-128], %f55;
$L__BB36_9:
	setp.ne.s32 	%p7, %r1, 0;
	bar.sync 	0;
	@%p7 bra 	$L__BB36_12;
	shl.b32 	%r117, %r2, 2;
	mov.u32 	%r118, _ZZN34_INTERNAL_c8396950_4_k_cu_1fba617b13mul_mat_vec_qILi1ELi32ELi8E10block_q8_0Li2EXadL_ZNS_17vec_dot_q8_0_q8_1EPKvPK10block_q8_1RKiEEEEvS3_S3_PfiiiiE10tmp_shared;
	add.s32 	%r119, %r118, %r117;
	ld.shared.f32 	%f36, [%r119];
	add.f32 	%f37, %f55, %f36;
	ld.shared.f32 	%f38, [%r119+128];
	add.f32 	%f39, %f37, %f38;
	ld.shared.f32 	%f40, [%r119+256];
	add.f32 	%f41, %f39, %f40;
	mov.b32 	%r120, %f41;
	shfl.sync.bfly.b32	%r121|%p8, %r120, 16, 31, -1;
	mov.b32 	%f42, %r121;
	add.f32 	%f43, %f41, %f42;
	mov.b32 	%r122, %f43;
	shfl.sync.bfly.b32	%r123|%p9, %r122, 8, 31, -1;
	mov.b32 	%f44, %r123;
	add.f32 	%f45, %f43, %f44;
	mov.b32 	%r124, %f45;
	shfl.sync.bfly.b32	%r125|%p10, %r124, 4, 31, -1;
	mov.b32 	%f46, %r125;
	add.f32 	%f47, %f45, %f46;
	mov.b32 	%r126, %f47;
	shfl.sync.bfly.b32	%r127|%p11, %r126, 2, 31, -1;
	mov.b32 	%f48, %r127;
	add.f32 	%f49, %f47, %f48;
	mov.b32 	%r128, %f49;
	shfl.sync.bfly.b32	%r129|%p12, %r128, 1, 31, -1;
	mov.b32 	%f50, %r129;
	add.f32 	%f8, %f49, %f50;
	setp.ne.s32 	%p13, %r2, 0;
	@%p13 bra 	$L__BB36_12;
	cvta.to.global.u64 	%rd28, %rd10;
	mul.wide.u32 	%rd29, %r3, 4;
	add.s64 	%rd30, %rd28, %rd29;
	st.global.f32 	[%rd30], %f8;
$L__BB36_12:
	ret;

}
	// .globl	mul_mat_vec_q2_K_q8_1_cuda1
.visible .entry mul_mat_vec_q2_K_q8_1_cuda1(
	.param .u64 .ptr .align 1 mul_mat_vec_q2_K_q8_1_cuda1_param_0,
	.param .u64 .ptr .align 1 mul_mat_vec_q2_K_q8_1_cuda1_param_1,
	.param .u64 .ptr .align 1 mul_mat_vec_q2_K_q8_1_cuda1_param_2,
	.param .u32 mul_mat_vec_q2_K_q8_1_cuda1_param_3,
	.param .u32 mul_mat_vec_q2_K_q8_1_cuda1_param_4,
	.param .u32 mul_mat_vec_q2_K_q8_1_cuda1_param_5,
	.param .u32 mul_mat_vec_q2_K_q8_1_cuda1_param_6
)
{
	.reg .pred 	%p<11>;
	.reg .b16 	%rs<5>;
	.reg .b32 	%r<117>;
	.reg .b32 	%f<49>;
	.reg .b64 	%rd<29>;
	// demoted variable
	.shared .align 4 .b8 _ZZN34_INTERNAL_c8396950_4_k_cu_1fba617b13mul_mat_vec_qILi1ELi256ELi16E10block_q2_KLi1EXadL_ZNS_17vec_dot_q2_K_q8_1EPKvPK10block_q8_1RKiEEEEvS3_S3_PfiiiiE10tmp_shared[384];
	ld.param.u64 	%rd8, [mul_mat_vec_q2_K_q8_1_cuda1_param_0];
	ld.param.u64 	%rd6, [mul_mat_vec_q2_K_q8_1_cuda1_param_1];
	ld.param.u64 	%rd7, [mul_mat_vec_q2_K_q8_1_cuda1_param_2];
	ld.param.u32 	%r11, [mul_mat_vec_q2_K_q8_1_cuda1_param_3];
	cvta.to.global.u64 	%rd1, %rd8;
	mov.u32 	%r1, %tid.y;
	shl.b32 	%r12, %r1, 5;
	mov.u32 	%r2, %tid.x;
	add.s32 	%r13, %r12, %r2;
	mov.u32 	%r3, %ctaid.x;
	shr.s32 	%r14, %r11, 31;
	shr.u32 	%r15, %r14, 24;
	add.s32 	%r16, %r11, %r15;
	shr.s32 	%r4, %r16, 8;
	shr.u32 	%r116, %r13, 4;
	setp.ge.s32 	%p1, %r116, %r4;
	mov.f32 	%f48, 0f00000000;
	@%p1 bra 	$L__BB37_3;
	shl.b32 	%r17, %r2, 2;
	and.b32  	%r18, %r17, 60;
	cvt.u64.u32 	%rd9, %r18;
	add.s64 	%rd10, %rd9, %rd1;
	add.s64 	%rd2, %rd10, 16;
	mad.lo.s32 	%r115, %r4, %r3, %r116;
	mul.wide.u32 	%rd11, %r1, 32;
	cvt.u64.u32 	%rd12, %r2;
	add.s64 	%rd13, %rd11, %rd12;
	shr.u64 	%rd14, %rd13, 4;
	shr.u32 	%r19, %r2, 3;
	and.b32  	%r20, %r19, 1;
	mul.wide.u32 	%rd15, %r20, 144;
	mad.lo.s64 	%rd16, %rd14, 288, %rd15;
	cvta.to.global.u64 	%rd17, %rd6;
	add.s64 	%rd28, %rd17, %rd16;
	mov.f32 	%f48, 0f00000000;
$L__BB37_2:
	shr.u32 	%r59, %r2, 2;
	and.b32  	%r60, %r59, 1;
	and.b32  	%r61, %r2, 8;
	or.b32  	%r62, %r60, %r61;
	cvt.u64.u32 	%rd18, %r62;
	mul.wide.s32 	%rd19, %r115, 84;
	add.s64 	%rd20, %rd2, %rd19;
	add.s64 	%rd21, %rd1, %rd19;
	ld.global.nc.u32 	%r63, [%rd20];
	and.b32  	%r65, %r17, 28;
	cvt.u64.u32 	%rd22, %r65;
	add.s64 	%rd23, %rd22, %rd28;
	ld.global.nc.u32 	%r27, [%rd23+4];
	ld.global.nc.u32 	%r21, [%rd28];
	// begin inline asm
	{.reg .f16 low,high;
  mov.b32 {low,high},%r21;
  cvt.f32.f16 %f7, low;}

	// end inline asm
	ld.global.nc.u32 	%r35, [%rd23+40];
	ld.global.nc.u32 	%r22, [%rd28+36];
	// begin inline asm
	{.reg .f16 low,high;
  mov.b32 {low,high},%r22;
  cvt.f32.f16 %f8, low;}

	// end inline asm
	ld.global.nc.u32 	%r43, [%rd23+76];
	ld.global.nc.u32 	%r23, [%rd28+72];
	// begin inline asm
	{.reg .f16 low,high;
  mov.b32 {low,high},%r23;
  cvt.f32.f16 %f9, low;}

	// end inline asm
	ld.global.nc.u32 	%r51, [%rd23+112];
	ld.global.nc.u32 	%r24, [%rd28+108];
	// begin inline asm
	{.reg .f16 low,high;
  mov.b32 {low,high},%r24;
  cvt.f32.f16 %f10, low;}

	// end inline asm
	add.s64 	%rd24, %rd21, %rd18;
	ld.global.nc.u8 	%rs1, [%rd24];
	cvt.u32.u8 	%r66, %rs1;
	and.b32  	%r26, %r63, 50529027;
	mov.b32 	%r56, 0;
	// begin inline asm
	dp4a.s32.s32 %r25, %r26, %r27, %r56;
	// end inline asm
	and.b32  	%r67, %r66, 15;
	mul.lo.s32 	%r68, %r25, %r67;
	cvt.rn.f32.s32 	%f13, %r68;
	fma.rn.f32 	%f14, %f7, %f13, 0f00000000;
	shr.u32 	%r69, %r66, 4;
	shl.b32 	%r70, %r69, 8;
	or.b32  	%r71, %r70, %r69;
	shl.b32 	%r72, %r71, 16;
	or.b32  	%r30, %r72, %r71;
	// begin inline asm
	dp4a.s32.s32 %r29, %r30, %r27, %r56;
	// end inline asm
	cvt.rn.f32.s32 	%f15, %r29;
	fma.rn.f32 	%f16, %f7, %f15, 0f00000000;
	ld.global.nc.u8 	%rs2, [%rd24+2];
	cvt.u32.u8 	%r73, %rs2;
	shr.u32 	%r74, %r63, 2;
	and.b32  	%r34, %r74, 50529027;
	// begin inline asm
	dp4a.s32.s32 %r33, %r34, %r35, %r56;
	// end inline asm
	and.b32  	%r75, %r73, 15;
	mul.lo.s32 	%r76, %r33, %r75;
	cvt.rn.f32.s32 	%f17, %r76;
	fma.rn.f32 	%f18, %f8, %f17, %f14;
	shr.u32 	%r77, %r73, 4;
	shl.b32 	%r78, %r77, 8;
	or.b32  	%r79, %r78, %r77;
	shl.b32 	%r80, %r79, 16;
	or.b32  	%r38, %r80, %r79;
	// begin inline asm
	dp4a.s32.s32 %r37, %r38, %r35, %r56;
	// end inline asm
	cvt.rn.f32.s32 	%f19, %r37;
	fma.rn.f32 	%f20, %f8, %f19, %f16;
	ld.global.nc.u8 	%rs3, [%rd24+4];
	cvt.u32.u8 	%r81, %rs3;
	shr.u32 	%r82, %r63, 4;
	and.b32  	%r42, %r82, 50529027;
	// begin inline asm
	dp4a.s32.s32 %r41, %r42, %r43, %r56;
	// end inline asm
	and.b32  	%r83, %r81, 15;
	mul.lo.s32 	%r84, %r41, %r83;
	cvt.rn.f32.s32 	%f21, %r84;
	fma.rn.f32 	%f22, %f9, %f21, %f18;
	shr.u32 	%r85, %r81, 4;
	shl.b32 	%r86, %r85, 8;
	or.b32  	%r87, %r86, %r85;
	shl.b32 	%r88, %r87, 16;
	or.b32  	%r46, %r88, %r87;
	// begin inline asm
	dp4a.s32.s32 %r45, %r46, %r43, %r56;
	// end inline asm
	cvt.rn.f32.s32 	%f23, %r45;
	fma.rn.f32 	%f24, %f9, %f23, %f20;
	ld.global.nc.u8 	%rs4, [%rd24+6];
	cvt.u32.u8 	%r89, %rs4;
	shr.u32 	%r90, %r63, 6;
	and.b32  	%r50, %r90, 50529027;
	// begin inline asm
	dp4a.s32.s32 %r49, %r50, %r51, %r56;
	// end inline asm
	and.b32  	%r91, %r89, 15;
	mul.lo.s32 	%r92, %r49, %r91;
	cvt.rn.f32.s32 	%f25, %r92;
	fma.rn.f32 	%f26, %f10, %f25, %f22;
	shr.u32 	%r93, %r89, 4;
	shl.b32 	%r94, %r93, 8;
	or.b32  	%r95, %r94, %r93;
	shl.b32 	%r96, %r95, 16;
	or.b32  	%r54, %r96, %r95;
	// begin inline asm
	dp4a.s32.s32 %r53, %r54, %r51, %r56;
	// end inline asm
	cvt.rn.f32.s32 	%f27, %r53;
	fma.rn.f32 	%f28, %f10, %f27, %f24;
	ld.global.nc.u32 	%r58, [%rd21+80];
	// begin inline asm
	{.reg .f16 low,high;
  mov.b32 {low,high},%r58;
  cvt.f32.f16 %f11, low;}

	// end inline asm
	// begin inline asm
	{.reg .f16 low,high;
  mov.b32 {low,high},%r58;
  cvt.f32.f16 %f12, high;}

	// end inline asm
	mul.f32 	%f29, %f26, %f11;
	mul.f32 	%f30, %f28, %f12;
	sub.f32 	%f31, %f29, %f30;
	add.f32 	%f48, %f48, %f31;
	add.s32 	%r116, %r116, 8;
	add.s32 	%r115, %r115, 8;
	add.s64 	%rd28, %rd28, 2304;
	setp.lt.s32 	%p2, %r116, %r4;
	@%p2 bra 	$L__BB37_2;
$L__BB37_3:
	setp.eq.s32 	%p3, %r1, 0;
	@%p3 bra 	$L__BB37_5;
	shl.b32 	%r97, %r1, 7;
	mov.u32 	%r98, _ZZN34_INTERNAL_c8396950_4_k_cu_1fba617b13mul_mat_vec_qILi1ELi256ELi16E10block_q2_KLi1EXadL_ZNS_17vec_dot_q2_K_q8_1EPKvPK10block_q8_1RKiEEEEvS3_S3_PfiiiiE10tmp_shared;
	add.s32 	%r99, %r98, %r97;
	shl.b32 	%r100, %r2, 2;
	add.s32 	%r101, %r99, %r100;
	st.shared.f32 	[%r101+-128], %f48;
$L__BB37_5:
	setp.ne.s32 	%p4, %r1, 0;
	bar.sync 	0;
	@%p4 bra 	$L__BB37_8;
	shl.b32 	%r102, %r2, 2;
	mov.u32 	%r103, _ZZN34_INTERNAL_c8396950_4_k_cu_1fba617b13mul_mat_vec_qILi1ELi256ELi16E10block_q2_KLi1EXadL_ZNS_17vec_dot_q2_K_q8_1EPKvPK10block_q8_1RKiEEEEvS3_S3_PfiiiiE10tmp_shared;
	add.s32 	%r104, %r103, %r102;
	ld.shared.f32 	%f32, [%r104];
	add.f32 	%f33, %f48, %f32;
	ld.shared.f32 	%f34, [%r104+128];
	add.f32 	%f35, %f33, %f34;
	ld.shared.f32 	%f36, [%r104+256];
	add.f32 	%f37, %f35, %f36;
	mov.b32 	%r105, %f37;
	shfl.sync.bfly.b32	%r106|%p5, %r105, 16, 31, -1;
	mov.b32 	%f38, %r106;
	add.f32 	%f39, %f37, %f38;
	mov.b32 	%r107, %f39;
	shfl.sync.bfly.b32	%r108|%p6, %r107, 8, 31, -1;
	mov.b32 	%f40, %r108;
	add.f32 	%f41, %f39, %f40;
	mov.b32 	%r109, %f41;
	shfl.sync.bfly.b32	%r110|%p7, %r109, 4, 31, -1;
	mov.b32 	%f42, %r110;
	add.f32 	%f43, %f41, %f42;
	mov.b32 	%r111, %f43;
	shfl.sync.bfly.b32	%r112|%p8, %r111, 2, 31, -1;
	mov.b32 	%f44, %r112;
	add.f32 	%f45, %f43, %f44;
	mov.b32 	%r113, %f45;
	shfl.sync.bfly.b32	%r114|%p9, %r113, 1, 31, -1;
	mov.b32 	%f46, %r114;
	add.f32 	%f4, %f45, %f46;
	setp.ne.s32 	%p10, %r2, 0;
	@%p10 bra 	$L__BB37_8;
	cvta.to.global.u64 	%rd25, %rd7;
	mul.wide.u32 	%rd26, %r3, 4;
	add.s64 	%rd27, %rd25, %rd26;
	st.global.f32 	[%rd27], %f4;
$L__BB37_8:
	ret;

}
	// .globl	mul_mat_vec_q3_K_q8_1_cuda1
.visible .entry mul_mat_vec_q3_K_q8_1_cuda1(
	.param .u64 .ptr .align 1 mul_mat_vec_q3_K_q8_1_cuda1_param_0,
	.param .u64 .ptr .align 1 mul_mat_vec_q3_K_q8_1_cuda1_param_1,
	.param .u64 .ptr .align 1 mul_mat_vec_q3_K_q8_1_cuda1_param_2,
	.param .u32 mul_mat_vec_q3_K_q8_1_cuda1_param_3,
	.param .u32 mul_mat_vec_q3_K_q8_1_cuda1_param_4,
	.param .u32 mul_mat_vec_q3_K_q8_1_cuda1_param_5,
	.param .u32 mul_mat_vec_q3_K_q8_1_cuda1_param_6
)
{
	.reg .pred 	%p<11>;
	.reg .b16 	%rs<14>;
	.reg .b32 	%r<190>;
	.reg .b32 	%f<37>;
	.reg .b64 	%rd<29>;
	// demoted variable
	.shared .align 4 .b8 _ZZN34_INTERNAL_c8396950_4_k_cu_1fba617b13mul_mat_vec_qILi1ELi256ELi16E10block_q3_KLi1EXadL_ZNS_17vec_dot_q3_K_q8_1EPKvPK10block_q8_1RKiEEEEvS3_S3_PfiiiiE10tmp_shared[384];
	ld.param.u64 	%rd6, [mul_mat_vec_q3_K_q8_1_cuda1_param_0];
	ld.param.u64 	%rd7, [mul_mat_vec_q3_K_q8_1_cuda1_param_1];
	ld.param.u64 	%rd8, [mul_mat_vec_q3_K_q8_1_cuda1_param_2];
	ld.param.u32 	%r16, [mul_mat_vec_q3_K_q8_1_cuda1_param_3];
	mov.u32 	%r1, %tid.y;
	shl.b32 	%r17, %r1, 5;
	mov.u32 	%r2, %tid.x;
	add.s32 	%r18, %r17, %r2;
	mov.u32 	%r3, %ctaid.x;
	shr.s32 	%r19, %r16, 31;
	shr.u32 	%r20, %r19, 24;
	add.s32 	%r21, %r16, %r20;
	shr.s32 	%r4, %r21, 8;
	shr.u32 	%r189, %r18, 4;
	setp.ge.s32 	%p1, %r189, %r4;
	mov.f32 	%f36, 0f00000000;
	@%p1 bra 	$L__BB38_3;
	and.b32  	%r22, %r2, 8;
	shl.b32 	%r23, %r2, 2;
	and.b32  	%r24, %r23, 28;
	cvt.u64.u32 	%rd1, %r24;
	cvt.u16.u32 	%rs1, %r22;
	shr.u16 	%rs2, %rs1, 1;
	cvt.u32.u16 	%r6, %rs2;
	or.b32  	%r25, %r22, 4;
	shr.u32 	%r8, %r25, 1;
	or.b32  	%r26, %r22, 6;
	shr.u32 	%r27, %r26, 1;
	and.b32  	%r9, %r27, 4;
	and.b32  	%r10, %r27, 6;
	mul.wide.u32 	%rd9, %r1, 32;
	cvt.u64.u32 	%rd10, %r2;
	add.s64 	%rd11, %rd9, %rd10;
	shr.u64 	%rd12, %rd11, 4;
	shr.u32 	%r28, %r2, 3;
	and.b32  	%r29, %r28, 1;
	mul.wide.u32 	%rd13, %r29, 144;
	mad.lo.s64 	%rd14, %rd12, 288, %rd13;
	cvta.to.global.u64 	%rd15, %rd7;
	add.s64 	%rd16, %rd14, %rd15;
	add.s64 	%rd28, %rd16, 72;
	mad.lo.s32 	%r188, %r4, %r3, %r189;
	cvta.to.global.u64 	%rd3, %rd6;
	mov.f32 	%f36, 0f00000000;
$L__BB38_2:
	mul.wide.s32 	%rd17, %r188, 110;
	add.s64 	%rd18, %rd3, %rd17;
	ld.global.nc.u16 	%rs3, [%rd18+108];
	// begin inline asm
	{  cvt.f32.f16 %f7, %rs3;}

	// end inline asm
	shl.b32 	%r66, %r2, 2;
	and.b32  	%r67, %r66, 60;
	cvt.u64.u32 	%rd19, %r67;
	add.s64 	%rd20, %rd19, %rd18;
	ld.global.nc.u16 	%rs4, [%rd20+32];
	cvt.u32.u16 	%r68, %rs4;
	ld.global.nc.u16 	%rs5, [%rd20+34];
	cvt.u32.u16 	%r69, %rs5;
	shl.b32 	%r70, %r69, 16;
	or.b32  	%r71, %r70, %r68;
	add.s64 	%rd21, %rd18, %rd1;
	ld.global.nc.u16 	%rs6, [%rd21];
	cvt.u32.u16 	%r72, %rs6;
	ld.global.nc.u16 	%rs7, [%rd21+2];
	cvt.u32.u16 	%r73, %rs7;
	shl.b32 	%r74, %r73, 16;
	or.b32  	%r75, %r74, %r72;
	shr.u32 	%r76, %r2, 1;
	and.b32  	%r77, %r76, 4;
	shr.s32 	%r78, %r75, %r77;
	add.s64 	%rd22, %rd1, %rd28;
	ld.global.nc.u32 	%r40, [%rd22+-68];
	ld.global.nc.u32 	%r30, [%rd28+-72];
	// begin inline asm
	{.reg .f16 low,high;
  mov.b32 {low,high},%r30;
  cvt.f32.f16 %f8, low;}

	// end inline asm
	ld.global.nc.u32 	%r48, [%rd22+-32];
	ld.global.nc.u32 	%r31, [%rd28+-36];
	// begin inline asm
	{.reg .f16 low,high;
  mov.b32 {low,high},%r31;
  cvt.f32.f16 %f9, low;}

	// end inline asm
	ld.global.nc.u32 	%r56, [%rd22+4];
	ld.global.nc.u32 	%r32, [%rd28];
	// begin inline asm
	{.reg .f16 low,high;
  mov.b32 {low,high},%r32;
  cvt.f32.f16 %f10, low;}

	// end inline asm
	ld.global.nc.u32 	%r64, [%rd22+40];
	ld.global.nc.u32 	%r33, [%rd28+36];
	// begin inline asm
	{.reg .f16 low,high;
  mov.b32 {low,high},%r33;
  cvt.f32.f16 %f11, low;}

	// end inline asm
	shr.u32 	%r79, %r2, 2;
	and.b32  	%r80, %r79, 1;
	cvt.u64.u32 	%rd23, %r80;
	add.s64 	%rd24, %rd23, %rd18;
	ld.global.nc.u8 	%rs8, [%rd24+96];
	cvt.u32.u8 	%r81, %rs8;
	shr.u32 	%r82, %r81, %r6;
	and.b32  	%r83, %r82, 15;
	ld.global.nc.u8 	%rs9, [%rd24+104];
	cvt.u32.u8 	%r84, %rs9;
	shr.u32 	%r85, %r84, %r6;
	shl.b32 	%r86, %r85, 4;
	and.b32  	%r87, %r86, 48;
	or.b32  	%r88, %r83, %r87;
	add.s32 	%r89, %r88, -32;
	and.b32  	%r36, %r71, 50529027;
	not.b32 	%r90, %r78;
	shl.b32 	%r91, %r78, 2;
	not.b32 	%r92, %r91;
	and.b32  	%r93, %r92, 67372036;
	or.b32  	%r94, %r93, %r36;
	sub.s32 	%r95, %r36, %r93;
	add.s32 	%r96, %r95, -2139062144;
	xor.b32  	%r97, %r96, -2139062144;
	xor.b32  	%r98, %r96, %r36;
	and.b32  	%r34, %r98, %r94;
	// begin inline asm
	prmt.b32 %r34, %r34, 0, 0xba98;
	// end inline asm
	// begin inline asm
	prmt.b32 %r36, %r36, 0, 0xba98;
	// end inline asm
	xor.b32  	%r99, %r36, 2139062143;
	not.b32 	%r100, %r34;
	and.b32  	%r101, %r97, %r100;
	and.b32  	%r102, %r99, %r34;
	or.b32  	%r39, %r102, %r101;
	mov.b32 	%r65, 0;
	// begin inline asm
	dp4a.s32.s32 %r38, %r39, %r40, %r65;
	// end inline asm
	mul.lo.s32 	%r103, %r38, %r89;
	cvt.rn.f32.s32 	%f12, %r103;
	fma.rn.f32 	%f13, %f8, %f12, 0f00000000;
	ld.global.nc.u8 	%rs10, [%rd24+98];
	cvt.u32.u8 	%r104, %rs10;
	shr.u32 	%r105, %r104, %r6;
	and.b32  	%r106, %r105, 15;
	ld.global.nc.u8 	%rs11, [%rd24+106];
	cvt.u32.u8 	%r107, %rs11;
	shr.u32 	%r108, %r107, %r6;
	shl.b32 	%r109, %r108, 4;
	and.b32  	%r110, %r109, 48;
	or.b32  	%r111, %r106, %r110;
	add.s32 	%r112, %r111, -32;
	shr.u32 	%r113, %r71, 2;
	and.b32  	%r44, %r113, 50529027;
	shr.u32 	%r114, %r78, 1;
	not.b32 	%r115, %r114;
	shl.b32 	%r116, %r78, 1;
	not.b32 	%r117, %r116;
	and.b32  	%r118, %r117, 67372036;
	or.b32  	%r119, %r118, %r44;
	sub.s32 	%r120, %r44, %r118;
	add.s32 	%r121, %r120, -2139062144;
	xor.b32  	%r122, %r121, -2139062144;
	xor.b32  	%r123, %r121, %r44;
	and.b32  	%r42, %r123, %r119;
	// begin inline asm
	prmt.b32 %r42, %r42, 0, 0xba98;
	// end inline asm
	// begin inline asm
	prmt.b32 %r44, %r44, 0, 0xba98;
	// end inline asm
	xor.b32  	%r124, %r44, 2139062143;
	not.b32 	%r125, %r42;
	and.b32  	%r126, %r122, %r125;
	and.b32  	%r127, %r124, %r42;
	or.b32  	%r47, %r127, %r126;
	// begin inline asm
	dp4a.s32.s32 %r46, %r47, %r48, %r65;
	// end inline asm
	mul.lo.s32 	%r128, %r46, %r112;
	cvt.rn.f32.s32 	%f14, %r128;
	fma.rn.f32 	%f15, %f9, %f14, %f13;
	ld.global.nc.u8 	%rs12, [%rd24+100];
	cvt.u32.u8 	%r129, %rs12;
	and.b32  	%r130, %r8, 4;
	shr.u32 	%r131, %r129, %r130;
	and.b32  	%r132, %r131, 15;
	shr.u32 	%r133, %r84, %r8;
	shl.b32 	%r134, %r133, 4;
	and.b32  	%r135, %r134, 48;
	or.b32  	%r136, %r132, %r135;
	add.s32 	%r137, %r136, -32;
	shr.u32 	%r138, %r71, 4;
	and.b32  	%r52, %r138, 50529027;
	and.b32  	%r139, %r90, 67372036;
	or.b32  	%r140, %r139, %r52;
	sub.s32 	%r141, %r52, %r139;
	add.s32 	%r142, %r141, -2139062144;
	xor.b32  	%r143, %r142, -2139062144;
	xor.b32  	%r144, %r142, %r52;
	and.b32  	%r50, %r144, %r140;
	// begin inline asm
	prmt.b32 %r50, %r50, 0, 0xba98;
	// end inline asm
	// begin inline asm
	prmt.b32 %r52, %r52, 0, 0xba98;
	// end inline asm
	xor.b32  	%r145, %r52, 2139062143;
	not.b32 	%r146, %r50;
	and.b32  	%r147, %r143, %r146;
	and.b32  	%r148, %r145, %r50;
	or.b32  	%r55, %r148, %r147;
	// begin inline asm
	dp4a.s32.s32 %r54, %r55, %r56, %r65;
	// end inline asm
	mul.lo.s32 	%r149, %r54, %r137;
	cvt.rn.f32.s32 	%f16, %r149;
	fma.rn.f32 	%f17, %f10, %f16, %f15;
	ld.global.nc.u8 	%rs13, [%rd24+102];
	cvt.u32.u8 	%r150, %rs13;
	shr.u32 	%r151, %r150, %r9;
	and.b32  	%r152, %r151, 15;
	shr.u32 	%r153, %r107, %r10;
	shl.b32 	%r154, %r153, 4;
	and.b32  	%r155, %r154, 48;
	or.b32  	%r156, %r152, %r155;
	add.s32 	%r157, %r156, -32;
	shr.u32 	%r158, %r71, 6;
	and.b32  	%r60, %r158, 50529027;
	and.b32  	%r159, %r115, 67372036;
	or.b32  	%r160, %r159, %r60;
	sub.s32 	%r161, %r60, %r159;
	add.s32 	%r162, %r161, -2139062144;
	xor.b32  	%r163, %r162, -2139062144;
	xor.b32  	%r164, %r162, %r60;
	and.b32  	%r58, %r164, %r160;
	// begin inline asm
	prmt.b32 %r58, %r58, 0, 0xba98;
	// end inline asm
	// begin inline asm
	prmt.b32 %r60, %r60, 0, 0xba98;
	// end inline asm
	xor.b32  	%r165, %r60, 2139062143;
	not.b32 	%r166, %r58;
	and.b32  	%r167, %r163, %r166;
	and.b32  	%r168, %r165, %r58;
	or.b32  	%r63, %r168, %r167;
	// begin inline asm
	dp4a.s32.s32 %r62, %r63, %r64, %r65;
	// end inline asm
	mul.lo.s32 	%r169, %r62, %r157;
	cvt.rn.f32.s32 	%f18, %r169;
	fma.rn.f32 	%f19, %f11, %f18, %f17;
	fma.rn.f32 	%f36, %f7, %f19, %f36;
	add.s32 	%r189, %r189, 8;
	add.s64 	%rd28, %rd28, 2304;
	add.s32 	%r188, %r188, 8;
	setp.lt.s32 	%p2, %r189, %r4;
	@%p2 bra 	$L__BB38_2;
$L__BB38_3:
	setp.eq.s32 	%p3, %r1, 0;
	@%p3 bra 	$L__BB38_5;
	shl.b32 	%r170, %r1, 7;
	mov.u32 	%r171, _ZZN34_INTERNAL_c8396950_4_k_cu_1fba617b13mul_mat_vec_qILi1ELi256ELi16E10block_q3_KLi1EXadL_ZNS_17vec_dot_q3_K_q8_1EPKvPK10block_q8_1RKiEEEEvS3_S3_PfiiiiE10tmp_shared;
	add.s32 	%r172, %r171, %r170;
	shl.b32 	%r173, %r2, 2;
	add.s32 	%r174, %r172, %r173;
	st.shared.f32 	[%r174+-128], %f36;
$L__BB38_5:
	setp.ne.s32 	%p4, %r1, 0;
	bar.sync 	0;
	@%p4 bra 	$L__BB38_8;
	shl.b32 	%r175, %r2, 2;
	mov.u32 	%r176, _ZZN34_INTERNAL_c8396950_4_k_cu_1fba617b13mul_mat_vec_qILi1ELi256ELi16E10block_q3_KLi1EXadL_ZNS_17vec_dot_q3_K_q8_1EPKvPK10block_q8_1RKiEEEEvS3_S3_PfiiiiE10tmp_shared;
	add.s32 	%r177, %r176, %r175;
	ld.shared.f32 	%f20, [%r177];
	add.f32 	%f21, %f36, %f20;
	ld.shared.f32 	%f22, [%r177+128];
	add.f32 	%f23, %f21, %f22;
	ld.shared.f32 	%f24, [%r177+256];
	add.f32 	%f25, %f23, %f24;
	mov.b32 	%r178, %f25;
	shfl.sync.bfly.b32	%r179|%p5, %r178, 16, 31, -1;
	mov.b32 	%f26, %r179;
	add.f32 	%f27, %f25, %f26;
	mov.b32 	%r180, %f27;
	shfl.sync.bfly.b32	%r181|%p6, %r180, 8, 31, -1;
	mov.b32 	%f28, %r181;
	add.f32 	%f29, %f27, %f28;
	mov.b32 	%r182, %f29;
	shfl.sync.bfly.b32	%r183|%p7, %r182, 4, 31, -1;
	mov.b32 	%f30, %r183;
	add.f32 	%f31, %f29, %f30;
	mov.b32 	%r184, %f31;
	shfl.sync.bfly.b32	%r185|%p8, %r184, 2, 31, -1;
	mov.b32 	%f32, %r185;
	add.f32 	%f33, %f31, %f32;
	mov.b32 	%r186, %f33;
	shfl.sync.bfly.b32	%r187|%p9, %r186, 1, 31, -1;
	mov.b32 	%f34, %r187;
	add.f32 	%f4, %f33, %f34;
	setp.ne.s32 	%p10, %r2, 0;
	@%p10 bra 	$L__BB38_8;
	cvta.to.global.u64 	%rd25, %rd8;
	mul.wide.u32 	%rd26, %r3, 4;
	add.s64 	%rd27, %rd25, %rd26;
	st.global.f32 	[%rd27], %f4;
$L__BB38_8:
	ret;

}
	// .globl	mul_mat_vec_q4_K_q8_1_cuda1
.visible .entry mul_mat_vec_q4_K_q8_1_cuda1(
	.param .u64 .ptr .align 1 mul_mat_vec_q4_K_q8_1_cuda1_param_0,
	.param .u64 .ptr .align 1 mul_mat_vec_q4_K_q8_1_cuda1_param_1,
	.param .u64 .ptr .align 1 mul_mat_vec_q4_K_q8_1_cuda1_param_2,
	.param .u32 mul_mat_vec_q4_K_q8_1_cuda1_param_3,
	.param .u32 mul_mat_vec_q4_K_q8_1_cuda1_param_4,
	.param .u32 mul_mat_vec_q4_K_q8_1_cuda1_param_5,
	.param .u32 mul_mat_vec_q4_K_q8_1_cuda1_param_6
)
{
	.reg .pred 	%p<16>;
	.reg .b16 	%rs<67>;
	.reg .b32 	%r<210>;
	.reg .b32 	%f<76>;
	.reg .b64 	%rd<45>;
	// demoted variable
	.shared .align 4 .b8 _ZZN34_INTERNAL_c8396950_4_k_cu_1fba617b13mul_mat_vec_qILi1ELi256ELi32E10block_q4_KLi2EXadL_ZNS_17vec_dot_q4_K_q8_1EPKvPK10block_q8_1RKiEEEEvS3_S3_PfiiiiE10tmp_shared[384];
	ld.param.u64 	%rd14, [mul_mat_vec_q4_K_q8_1_cuda1_param_0];
	ld.param.u64 	%rd15, [mul_mat_vec_q4_K_q8_1_cuda1_param_1];
	ld.param.u32 	%r26, [mul_mat_vec_q4_K_q8_1_cuda1_param_3];
	cvta.to.global.u64 	%rd44, %rd15;
	cvta.to.global.u64 	%rd2, %rd14;
	mov.u32 	%r1, %tid.y;
	shl.b32 	%r27, %r1, 5;
	mov.u32 	%r2, %tid.x;
	add.s32 	%r28, %r27, %r2;
	mov.u32 	%r3, %ctaid.x;
	shr.s32 	%r29, %r26, 31;
	shr.u32 	%r30, %r29, 24;
	add.s32 	%r31, %r26, %r30;
	shr.s32 	%r4, %r31, 8;
	shr.u32 	%r209, %r28, 4;
	setp.ge.s32 	%p1, %r209, %r4;
	mov.f32 	%f75, 0f00000000;
	@%p1 bra 	$L__BB39_15;
	shl.b32 	%r32, %r2, 1;
	and.b32  	%r6, %r32, 30;
	mul.lo.s32 	%r7, %r4, %r3;
	shr.u32 	%r8, %r6, 3;
	shl.b32 	%r9, %r8, 1;
	shl.b32 	%r33, %r8, 5;
	shl.b32 	%r34, %r2, 2;
	and.b32  	%r35, %r34, 12;
	or.b32  	%r10, %r35, %r33;
	and.b32  	%r11, %r2, 3;
	not.b32 	%r36, %r209;
	add.s32 	%r12, %r4, %r36;
	and.b32  	%r37, %r12, 8;
	setp.ne.s32 	%p2, %r37, 0;
	mov.f32 	%f75, 0f00000000;
	@%p2 bra 	$L__BB39_6;
	setp.lt.u32 	%p3, %r6, 16;
	cvt.u64.u32 	%rd16, %r10;
	add.s32 	%r38, %r209, %r7;
	mul.wide.u32 	%rd17, %r38, 144;
	add.s64 	%rd3, %rd2, %rd17;
	add.s64 	%rd18, %rd3, %rd16;
	ld.global.u32 	%r13, [%rd18+16];
	ld.global.u32 	%r14, [%rd18+32];
	@%p3 bra 	$L__BB39_4;
	mul.wide.u32 	%rd19, %r8, 2;
	add.s64 	%rd20, %rd3, %rd19;
	ld.global.u16 	%rs19, [%rd20+8];
	and.b16  	%rs20, %rs19, 3855;
	ld.global.u16 	%rs21, [%rd20];
	shr.u16 	%rs22, %rs21, 2;
	and.b16  	%rs23, %rs22, 12336;
	or.b16  	%rs62, %rs23, %rs20;
	shr.u16 	%rs24, %rs19, 4;
	and.b16  	%rs25, %rs24, 3855;
	ld.global.u16 	%rs26, [%rd20+4];
	shr.u16 	%rs27, %rs26, 2;
	and.b16  	%rs28, %rs27, 12336;
	or.b16  	%rs61, %rs28, %rs25;
	bra.uni 	$L__BB39_5;
$L__BB39_4:
	mul.wide.u32 	%rd21, %r8, 2;
	add.s64 	%rd22, %rd3, %rd21;
	ld.global.u16 	%rs29, [%rd22+4];
	and.b16  	%rs62, %rs29, 16191;
	ld.global.u16 	%rs30, [%rd22+8];
	and.b16  	%rs61, %rs30, 16191;
$L__BB39_5:
	shl.b32 	%r75, %r209, 3;
	or.b32  	%r76, %r9, %r75;
	mul.wide.u32 	%rd23, %r76, 36;
	add.s64 	%rd24, %rd44, %rd23;
	ld.global.u32 	%r39, [%rd24];
	// begin inline asm
	{.reg .f16 low,high;
  mov.b32 {low,high},%r39;
  cvt.f32.f16 %f12, low;}

	// end inline asm
	mul.wide.u32 	%rd25, %r11, 4;
	add.s64 	%rd26, %rd24, %rd25;
	ld.global.u32 	%r43, [%rd26+4];
	ld.global.u32 	%r47, [%rd26+20];
	ld.global.u32 	%r40, [%rd24+36];
	// begin inline asm
	{.reg .f16 low,high;
  mov.b32 {low,high},%r40;
  cvt.f32.f16 %f13, low;}

	// end inline asm
	ld.global.u32 	%r59, [%rd26+40];
	ld.global.u32 	%r63, [%rd26+56];
	and.b32  	%r42, %r13, 252645135;
	and.b32  	%r46, %r14, 252645135;
	mov.b32 	%r68, 0;
	// begin inline asm
	dp4a.s32.s32 %r41, %r42, %r43, %r68;
	// end inline asm
	// begin inline asm
	dp4a.s32.s32 %r45, %r46, %r47, %r41;
	// end inline asm
	mov.b32 	%r70, 16843009;
	// begin inline asm
	dp4a.s32.s32 %r49, %r70, %r43, %r68;
	// end inline asm
	// begin inline asm
	dp4a.s32.s32 %r53, %r70, %r47, %r49;
	// end inline asm
	shr.u16 	%rs31, %rs62, 8;
	cvt.u32.u16 	%r77, %rs62;
	and.b32  	%r78, %r77, 255;
	mul.lo.s32 	%r79, %r45, %r78;
	cvt.rn.f32.s32 	%f16, %r79;
	fma.rn.f32 	%f17, %f12, %f16, 0f00000000;
	shr.u16 	%rs32, %rs61, 8;
	cvt.u32.u16 	%r80, %rs61;
	and.b32  	%r81, %r80, 255;
	mul.lo.s32 	%r82, %r53, %r81;
	cvt.rn.f32.s32 	%f18, %r82;
	fma.rn.f32 	%f19, %f12, %f18, 0f00000000;
	shr.u32 	%r83, %r13, 4;
	and.b32  	%r58, %r83, 252645135;
	shr.u32 	%r84, %r14, 4;
	and.b32  	%r62, %r84, 252645135;
	// begin inline asm
	dp4a.s32.s32 %r57, %r58, %r59, %r68;
	// end inline asm
	// begin inline asm
	dp4a.s32.s32 %r61, %r62, %r63, %r57;
	// end inline asm
	// begin inline asm
	dp4a.s32.s32 %r65, %r70, %r59, %r68;
	// end inline asm
	// begin inline asm
	dp4a.s32.s32 %r69, %r70, %r63, %r65;
	// end inline asm
	cvt.u32.u16 	%r85, %rs31;
	mul.lo.s32 	%r86, %r61, %r85;
	cvt.rn.f32.s32 	%f20, %r86;
	fma.rn.f32 	%f21, %f13, %f20, %f17;
	cvt.u32.u16 	%r87, %rs32;
	mul.lo.s32 	%r88, %r69, %r87;
	cvt.rn.f32.s32 	%f22, %r88;
	fma.rn.f32 	%f23, %f13, %f22, %f19;
	ld.global.u32 	%r74, [%rd3];
	// begin inline asm
	{.reg .f16 low,high;
  mov.b32 {low,high},%r74;
  cvt.f32.f16 %f14, low;}

	// end inline asm
	// begin inline asm
	{.reg .f16 low,high;
  mov.b32 {low,high},%r74;
  cvt.f32.f16 %f15, high;}

	// end inline asm
	mul.f32 	%f24, %f21, %f14;
	mul.f32 	%f25, %f23, %f15;
	sub.f32 	%f26, %f24, %f25;
	add.f32 	%f75, %f26, 0f00000000;
	add.s32 	%r209, %r209, 8;
$L__BB39_6:
	setp.lt.u32 	%p4, %r12, 8;
	@%p4 bra 	$L__BB39_15;
	shl.b32 	%r89, %r209, 3;
	or.b32  	%r90, %r89, %r9;
	mul.wide.u32 	%rd4, %r90, 36;
	mul.wide.u32 	%rd27, %r11, 4;
	add.s64 	%rd28, %rd4, %rd27;
	add.s64 	%rd5, %rd28, 40;
	add.s32 	%r91, %r90, 64;
	mul.wide.u32 	%rd6, %r91, 36;
	mul.wide.u32 	%rd29, %r8, 2;
	add.s64 	%rd30, %rd29, %rd2;
	add.s64 	%rd7, %rd30, 1160;
	add.s32 	%r208, %r209, %r7;
	cvt.u64.u32 	%rd31, %r10;
$L__BB39_8:
	setp.gt.u32 	%p5, %r6, 15;
	mul.wide.s32 	%rd32, %r208, 144;
	add.s64 	%rd9, %rd7, %rd32;
	add.s64 	%rd10, %rd2, %rd32;
	add.s64 	%rd11, %rd10, %rd31;
	ld.global.u32 	%r20, [%rd11+16];
	ld.global.u32 	%r21, [%rd11+32];
	@%p5 bra 	$L__BB39_10;
	ld.global.u16 	%rs43, [%rd9+-1156];
	and.b16  	%rs64, %rs43, 16191;
	ld.global.u16 	%rs44, [%rd9+-1152];
	and.b16  	%rs63, %rs44, 16191;
	bra.uni 	$L__BB39_11;
$L__BB39_10:
	ld.global.u16 	%rs33, [%rd9+-1152];
	and.b16  	%rs34, %rs33, 3855;
	ld.global.u16 	%rs35, [%rd9+-1160];
	shr.u16 	%rs36, %rs35, 2;
	and.b16  	%rs37, %rs36, 12336;
	or.b16  	%rs64, %rs37, %rs34;
	shr.u16 	%rs38, %rs33, 4;
	and.b16  	%rs39, %rs38, 3855;
	ld.global.u16 	%rs40, [%rd9+-1156];
	shr.u16 	%rs41, %rs40, 2;
	and.b16  	%rs42, %rs41, 12336;
	or.b16  	%rs63, %rs42, %rs39;
$L__BB39_11:
	setp.lt.u32 	%p6, %r6, 16;
	add.s64 	%rd33, %rd44, %rd4;
	ld.global.u32 	%r92, [%rd33];
	// begin inline asm
	{.reg .f16 low,high;
  mov.b32 {low,high},%r92;
  cvt.f32.f16 %f27, low;}

	// end inline asm
	add.s64 	%rd34, %rd44, %rd5;
	ld.global.u32 	%r96, [%rd34+-36];
	ld.global.u32 	%r100, [%rd34+-20];
	ld.global.u32 	%r93, [%rd33+36];
	// begin inline asm
	{.reg .f16 low,high;
  mov.b32 {low,high},%r93;
  cvt.f32.f16 %f28, low;}

	// end inline asm
	ld.global.u32 	%r112, [%rd34];
	ld.global.u32 	%r116, [%rd34+16];
	and.b32  	%r95, %r20, 252645135;
	and.b32  	%r99, %r21, 252645135;
	mov.b32 	%r121, 0;
	// begin inline asm
	dp4a.s32.s32 %r94, %r95, %r96, %r121;
	// end inline asm
	// begin inline asm
	dp4a.s32.s32 %r98, %r99, %r100, %r94;
	// end inline asm
	mov.b32 	%r123, 16843009;
	// begin inline asm
	dp4a.s32.s32 %r102, %r123, %r96, %r121;
	// end inline asm
	// begin inline asm
	dp4a.s32.s32 %r106, %r123, %r100, %r102;
	// end inline asm
	shr.u16 	%rs45, %rs64, 8;
	cvt.u32.u16 	%r128, %rs64;
	and.b32  	%r129, %r128, 255;
	mul.lo.s32 	%r130, %r98, %r129;
	cvt.rn.f32.s32 	%f31, %r130;
	fma.rn.f32 	%f32, %f27, %f31, 0f00000000;
	shr.u16 	%rs46, %rs63, 8;
	cvt.u32.u16 	%r131, %rs63;
	and.b32  	%r132, %r131, 255;
	mul.lo.s32 	%r133, %r106, %r132;
	cvt.rn.f32.s32 	%f33, %r133;
	fma.rn.f32 	%f34, %f27, %f33, 0f00000000;
	shr.u32 	%r134, %r20, 4;
	and.b32  	%r111, %r134, 252645135;
	shr.u32 	%r135, %r21, 4;
	and.b32  	%r115, %r135, 252645135;
	// begin inline asm
	dp4a.s32.s32 %r110, %r111, %r112, %r121;
	// end inline asm
	// begin inline asm
	dp4a.s32.s32 %r114, %r115, %r116, %r110;
	// end inline asm
	// begin inline asm
	dp4a.s32.s32 %r118, %r123, %r112, %r121;
	// end inline asm
	// begin inline asm
	dp4a.s32.s32 %r122, %r123, %r116, %r118;
	// end inline asm
	cvt.u32.u16 	%r136, %rs45;
	mul.lo.s32 	%r137, %r114, %r136;
	cvt.rn.f32.s32 	%f35, %r137;
	fma.rn.f32 	%f36, %f28, %f35, %f32;
	cvt.u32.u16 	%r138, %rs46;
	mul.lo.s32 	%r139, %r122, %r138;
	cvt.rn.f32.s32 	%f37, %r139;
	fma.rn.f32 	%f38, %f28, %f37, %f34;
	ld.global.u32 	%r127, [%rd10];
	// begin inline asm
	{.reg .f16 low,high;
  mov.b32 {low,high},%r127;
  cvt.f32.f16 %f29, low;}

	// end inline asm
	// begin inline asm
	{.reg .f16 low,high;
  mov.b32 {low,high},%r127;
  cvt.f32.f16 %f30, high;}

	// end inline asm
	mul.f32 	%f39, %f36, %f29;
	mul.f32 	%f40, %f38, %f30;
	sub.f32 	%f41, %f39, %f40;
	add.f32 	%f5, %f75, %f41;
	ld.global.u32 	%r22, [%rd11+1168];
	ld.global.u32 	%r23, [%rd11+1184];
	@%p6 bra 	$L__BB39_13;
	ld.global.u16 	%rs47, [%rd9];
	and.b16  	%rs48, %rs47, 3855;
	ld.global.u16 	%rs49, [%rd9+-8];
	shr.u16 	%rs50, %rs49, 2;
	and.b16  	%rs51, %rs50, 12336;
	or.b16  	%rs66, %rs51, %rs48;
	shr.u16 	%rs52, %rs47, 4;
	and.b16  	%rs53, %rs52, 3855;
	ld.global.u16 	%rs54, [%rd9+-4];
	shr.u16 	%rs55, %rs54, 2;
	and.b16  	%rs56, %rs55, 12336;
	or.b16  	%rs65, %rs56, %rs53;
	bra.uni 	$L__BB39_14;
$L__BB39_13:
	ld.global.u16 	%rs57, [%rd9+-4];
	and.b16  	%rs66, %rs57, 16191;
	ld.global.u16 	%rs58, [%rd9];
	and.b16  	%rs65, %rs58, 16191;
$L__BB39_14:
	add.s64 	%rd35, %rd44, %rd6;
	ld.global.u32 	%r140, [%rd35];
	// begin inline asm
	{.reg .f16 low,high;
  mov.b32 {low,high},%r140;
  cvt.f32.f16 %f42, low;}

	// end inline asm
	shl.b32 	%r176, %r2, 2;
	cvt.u64.u32 	%rd36, %r176;
	and.b64  	%rd37, %rd36, 12;
	add.s64 	%rd38, %rd6, %rd37;
	add.s64 	%rd39, %rd38, %rd44;
	ld.global.u32 	%r144, [%rd39+4];
	ld.global.u32 	%r148, [%rd39+20];
	ld.global.u32 	%r141, [%rd35+36];
	// begin inline asm
	{.reg .f16 low,high;
  mov.b32 {low,high},%r141;
  cvt.f32.f16 %f43, low;}

	// end inline asm
	ld.global.u32 	%r160, [%rd39+40];
	ld.global.u32 	%r164, [%rd39+56];
	and.b32  	%r143, %r22, 252645135;
	and.b32  	%r147, %r23, 252645135;
	mov.b32 	%r169, 0;
	// begin inline asm
	dp4a.s32.s32 %r142, %r143, %r144, %r169;
	// end inline asm
	// begin inline asm
	dp4a.s32.s32 %r146, %r147, %r148, %r142;
	// end inline asm
	mov.b32 	%r171, 16843009;
	// begin inline asm
	dp4a.s32.s32 %r150, %r171, %r144, %r169;
	// end inline asm
	// begin inline asm
	dp4a.s32.s32 %r154, %r171, %r148, %r150;
	// end inline asm
	shr.u16 	%rs59, %rs66, 8;
	cvt.u32.u16 	%r177, %rs66;
	and.b32  	%r178, %r177, 255;
	mul.lo.s32 	%r179, %r146, %r178;
	cvt.rn.f32.s32 	%f46, %r179;
	fma.rn.f32 	%f47, %f42, %f46, 0f00000000;
	shr.u16 	%rs60, %rs65, 8;
	cvt.u32.u16 	%r180, %rs65;
	and.b32  	%r181, %r180, 255;
	mul.lo.s32 	%r182, %r154, %r181;
	cvt.rn.f32.s32 	%f48, %r182;
	fma.rn.f32 	%f49, %f42, %f48, 0f00000000;
	shr.u32 	%r183, %r22, 4;
	and.b32  	%r159, %r183, 252645135;
	shr.u32 	%r184, %r23, 4;
	and.b32  	%r163, %r184, 252645135;
	// begin inline asm
	dp4a.s32.s32 %r158, %r159, %r160, %r169;
	// end inline asm
	// begin inline asm
	dp4a.s32.s32 %r162, %r163, %r164, %r158;
	// end inline asm
	// begin inline asm
	dp4a.s32.s32 %r166, %r171, %r160, %r169;
	// end inline asm
	// begin inline asm
	dp4a.s32.s32 %r170, %r171, %r164, %r166;
	// end inline asm
	cvt.u32.u16 	%r185, %rs59;
	mul.lo.s32 	%r186, %r162, %r185;
	cvt.rn.f32.s32 	%f50, %r186;
	fma.rn.f32 	%f51, %f43, %f50, %f47;
	cvt.u32.u16 	%r187, %rs60;
	mul.lo.s32 	%r188, %r170, %r187;
	cvt.rn.f32.s32 	%f52, %r188;
	fma.rn.f32 	%f53, %f43, %f52, %f49;
	ld.global.u32 	%r175, [%rd10+1152];
	// begin inline asm
	{.reg .f16 low,high;
  mov.b32 {low,high},%r175;
  cvt.f32.f16 %f44, low;}

	// end inline asm
	// begin inline asm
	{.reg .f16 low,high;
  mov.b32 {low,high},%r175;
  cvt.f32.f16 %f45, high;}

	// end inline asm
	mul.f32 	%f54, %f51, %f44;
	mul.f32 	%f55, %f53, %f45;
	sub.f32 	%f56, %f54, %f55;
	add.f32 	%f75, %f5, %f56;
	add.s32 	%r209, %r209, 16;
	add.s64 	%rd44, %rd44, 4608;
	add.s32 	%r208, %r208, 16;
	setp.lt.s32 	%p7, %r209, %r4;
	@%p7 bra 	$L__BB39_8;
$L__BB39_15:
	setp.eq.s32 	%p8, %r1, 0;
	@%p8 bra 	$L__BB39_17;
	shl.b32 	%r189, %r1, 7;
	mov.u32 	%r190, _ZZN34_INTERNAL_c8396950_4_k_cu_1fba617b13mul_mat_vec_qILi1ELi256ELi32E10block_q4_KLi2EXadL_ZNS_17vec_dot_q4_K_q8_1EPKvPK10block_q8_1RKiEEEEvS3_S3_PfiiiiE10tmp_shared;
	add.s32 	%r191, %r190, %r189;
	shl.b32 	%r192, %r2, 2;
	add.s32 	%r193, %r191, %r192;
	st.shared.f32 	[%r193+-128], %f75;
$L__BB39_17:
	setp.ne.s32 	%p9, %r1, 0;
	bar.sync 	0;
	@%p9 bra 	$L__BB39_20;
	shl.b32 	%r194, %r2, 2;
	mov.u32 	%r195, _ZZN34_INTERNAL_c8396950_4_k_cu_1fba617b13mul_mat_vec_qILi1ELi256ELi32E10block_q4_KLi2EXadL_ZNS_17vec_dot_q4_K_q8_1EPKvPK10block_q8_1RKiEEEEvS3_S3_PfiiiiE10tmp_shared;
	add.s32 	%r196, %r195, %r194;
	ld.shared.f32 	%f57, [%r196];
	add.f32 	%f58, %f75, %f57;
	ld.shared.f32 	%f59, [%r196+128];
	add.f32 	%f60, %f58, %f59;
	ld.shared.f32 	%f61, [%r196+256];
	add.f32 	%f62, %f60, %f61;
	mov.b32 	%r197, %f62;
	shfl.sync.bfly.b32	%r198|%p10, %r197, 16, 31, -1;
	mov.b32 	%f63, %r198;
	add.f32 	%f64, %f62, %f63;
	mov.b32 	%r199, %f64;
	shfl.sync.bfly.b32	%r200|%p11, %r199, 8, 31, -1;
	mov.b32 	%f65, %r200;
	add.f32 	%f66, %f64, %f65;
	mov.b32 	%r201, %f66;
	shfl.sync.bfly.b32	%r202|%p12, %r201, 4, 31, -1;
	mov.b32 	%f67, %r202;
	add.f32 	%f68, %f66, %f67;
	mov.b32 	%r203, %f68;
	shfl.sync.bfly.b32	%r204|%p13, %r203, 2, 31, -1;
	mov.b32 	%f69, %r204;
	add.f32 	%f70, %f68, %f69;
	mov.b32 	%r205, %f70;
	shfl.sync.bfly.b32	%r206|%p14, %r205, 1, 31, -1;
	mov.b32 	%f71, %r206;
	add.f32 	%f8, %f70, %f71;
	setp.ne.s32 	%p15, %r2, 0;
	@%p15 bra 	$L__BB39_20;
	ld.param.u64 	%rd43, [mul_mat_vec_q4_K_q8_1_cuda1_param_2];
	cvta.to.global.u64 	%rd40, %rd43;
	mul.wide.u32 	%rd41, %r3, 4;
	add.s64 	%rd42, %rd40, %rd41;
	st.global.f32 	[%rd42], %f8;
$L__BB39_20:
	ret;

}
	// .globl	mul_mat_vec_q5_K_q8_1_cuda1
.visible .entry mul_mat_vec_q5_K_q8_1_cuda1(
	.param .u64 .ptr .align 1 mul_mat_vec_q5_K_q8_1_cuda1_param_0,
	.param .u64 .ptr .align 1 mul_mat_vec_q5_K_q8_1_cuda1_param_1,
	.param .u64 .ptr .align 1 mul_mat_vec_q5_K_q8_1_cuda1_param_2,
	.param .u32 mul_mat_vec_q5_K_q8_1_cuda1_param_3,
	.param .u32 mul_mat_vec_q5_K_q8_1_cuda1_param_4,
	.param .u32 mul_mat_vec_q5_K_q8_1_cuda1_param_5,
	.param .u32 mul_mat_vec_q5_K_q8_1_cuda1_param_6
)
{
	.reg .pred 	%p<12>;
	.reg .b16 	%rs<23>;
	.reg .b32 	%r<118>;
	.reg .b32 	%f<39>;
	.reg .b64 	%rd<36>;
	// demoted variable
	.shared .align 4 .b8 _ZZN34_INTERNAL_c8396950_4_k_cu_1fba617b13mul_mat_vec_qILi1ELi256ELi32E10block_q5_KLi2EXadL_ZNS_17vec_dot_q5_K_q8_1EPKvPK10block_q8_1RKiEEEEvS3_S3_PfiiiiE10tmp_shared[384];
	ld.param.u64 	%rd9, [mul_mat_vec_q5_K_q8_1_cuda1_param_1];
	ld.param.u32 	%r17, [mul_mat_vec_q5_K_q8_1_cuda1_param_3];
	mov.u32 	%r1, %tid.y;
	shl.b32 	%r18, %r1, 5;
	mov.u32 	%r2, %tid.x;
	add.s32 	%r19, %r18, %r2;
	mov.u32 	%r3, %ctaid.x;
	shr.s32 	%r20, %r17, 31;
	shr.u32 	%r21, %r20, 24;
	add.s32 	%r22, %r17, %r21;
	shr.s32 	%r4, %r22, 8;
	shr.u32 	%r117, %r19, 4;
	setp.ge.s32 	%p1, %r117, %r4;
	mov.f32 	%f38, 0f00000000;
	@%p1 bra 	$L__BB40_6;
	ld.param.u64 	%rd32, [mul_mat_vec_q5_K_q8_1_cuda1_param_0];
	cvta.to.global.u64 	%rd11, %rd32;
	shl.b32 	%r23, %r2, 1;
	and.b32  	%r6, %r23, 30;
	shr.u32 	%r24, %r6, 3;
	shl.b32 	%r7, %r24, 1;
	shl.b32 	%r25, %r24, 5;
	shl.b32 	%r26, %r2, 2;
	and.b32  	%r27, %r26, 12;
	or.b32  	%r28, %r27, %r25;
	cvt.u64.u32 	%rd12, %r28;
	shl.b32 	%r29, %r117, 3;
	or.b32  	%r30, %r29, %r7;
	mul.wide.u32 	%rd13, %r30, 36;
	cvta.to.global.u64 	%rd14, %rd9;
	add.s64 	%rd15, %rd13, %rd14;
	add.s64 	%rd35, %rd15, 36;
	mad.lo.s32 	%r116, %r4, %r3, %r117;
	add.s64 	%rd16, %rd12, %rd11;
	add.s64 	%rd2, %rd16, 64;
	mov.f32 	%f38, 0f00000000;
$L__BB40_2:
	ld.param.u64 	%rd33, [mul_mat_vec_q5_K_q8_1_cuda1_param_0];
	setp.gt.u32 	%p2, %r6, 15;
	cvt.u64.u32 	%rd17, %r27;
	mul.wide.s32 	%rd18, %r116, 176;
	cvta.to.global.u64 	%rd19, %rd33;
	mul.wide.u32 	%rd20, %r24, 2;
	add.s64 	%rd21, %rd20, %rd19;
	add.s64 	%rd4, %rd21, 8;
	add.s64 	%rd5, %rd4, %rd18;
	add.s64 	%rd22, %rd19, %rd18;
	add.s64 	%rd6, %rd22, 64;
	add.s64 	%rd23, %rd2, %rd18;
	add.s64 	%rd24, %rd6, %rd17;
	ld.global.u32 	%r11, [%rd23+-16];
	ld.global.u32 	%r12, [%rd23];
	ld.global.u32 	%r13, [%rd24+-48];
	ld.global.u32 	%r14, [%rd24+-32];
	@%p2 bra 	$L__BB40_4;
	ld.global.u16 	%rs17, [%rd5+-4];
	and.b16  	%rs22, %rs17, 16191;
	ld.global.u16 	%rs18, [%rd5];
	and.b16  	%rs21, %rs18, 16191;
	bra.uni 	$L__BB40_5;
$L__BB40_4:
	ld.global.u16 	%rs7, [%rd5];
	and.b16  	%rs8, %rs7, 3855;
	ld.global.u16 	%rs9, [%rd5+-8];
	shr.u16 	%rs10, %rs9, 2;
	and.b16  	%rs11, %rs10, 12336;
	or.b16  	%rs22, %rs11, %rs8;
	shr.u16 	%rs12, %rs7, 4;
	and.b16  	%rs13, %rs12, 3855;
	ld.global.u16 	%rs14, [%rd5+-4];
	shr.u16 	%rs15, %rs14, 2;
	and.b16  	%rs16, %rs15, 12336;
	or.b16  	%rs21, %rs16, %rs13;
$L__BB40_5:
	shr.s32 	%r70, %r13, %r7;
	shr.s32 	%r71, %r14, %r7;
	shl.b32 	%r72, %r2, 2;
	and.b32  	%r73, %r72, 12;
	cvt.u64.u32 	%rd27, %r73;
	ld.global.u32 	%r34, [%rd35+-36];
	// begin inline asm
	{.reg .f16 low,high;
  mov.b32 {low,high},%r34;
  cvt.f32.f16 %f7, low;}

	// end inline asm
	add.s64 	%rd28, %rd35, %rd27;
	ld.global.u32 	%r42, [%rd28+-32];
	ld.global.u32 	%r38, [%rd28+-16];
	ld.global.u32 	%r35, [%rd35];
	// begin inline asm
	{.reg .f16 low,high;
  mov.b32 {low,high},%r35;
  cvt.f32.f16 %f8, low;}

	// end inline asm
	ld.global.u32 	%r58, [%rd28+4];
	ld.global.u32 	%r54, [%rd28+20];
	and.b32  	%r74, %r11, 252645135;
	and.b32  	%r75, %r12, 252645135;
	shl.b32 	%r76, %r70, 4;
	and.b32  	%r77, %r76, 269488144;
	shl.b32 	%r78, %r71, 4;
	and.b32  	%r79, %r78, 269488144;
	or.b32  	%r41, %r74, %r77;
	or.b32  	%r37, %r75, %r79;
	mov.b32 	%r63, 0;
	// begin inline asm
	dp4a.s32.s32 %r36, %r37, %r38, %r63;
	// end inline asm
	// begin inline asm
	dp4a.s32.s32 %r40, %r41, %r42, %r36;
	// end inline asm
	mov.b32 	%r65, 16843009;
	// begin inline asm
	dp4a.s32.s32 %r44, %r65, %r38, %r63;
	// end inline asm
	// begin inline asm
	dp4a.s32.s32 %r48, %r65, %r42, %r44;
	// end inline asm
	shr.u16 	%rs19, %rs22, 8;
	cvt.u32.u16 	%r80, %rs22;
	and.b32  	%r81, %r80, 255;
	mul.lo.s32 	%r82, %r40, %r81;
	cvt.rn.f32.s32 	%f11, %r82;
	fma.rn.f32 	%f12, %f7, %f11, 0f00000000;
	shr.u16 	%rs20, %rs21, 8;
	cvt.u32.u16 	%r83, %rs21;
	and.b32  	%r84, %r83, 255;
	mul.lo.s32 	%r85, %r48, %r84;
	cvt.rn.f32.s32 	%f13, %r85;
	fma.rn.f32 	%f14, %f7, %f13, 0f00000000;
	shr.u32 	%r86, %r11, 4;
	and.b32  	%r87, %r86, 252645135;
	shr.u32 	%r88, %r12, 4;
	and.b32  	%r89, %r88, 252645135;
	shl.b32 	%r90, %r70, 3;
	and.b32  	%r91, %r90, 269488144;
	shl.b32 	%r92, %r71, 3;
	and.b32  	%r93, %r92, 269488144;
	or.b32  	%r57, %r87, %r91;
	or.b32  	%r53, %r89, %r93;
	// begin inline asm
	dp4a.s32.s32 %r52, %r53, %r54, %r63;
	// end inline asm
	// begin inline asm
	dp4a.s32.s32 %r56, %r57, %r58, %r52;
	// end inline asm
	// begin inline asm
	dp4a.s32.s32 %r60, %r65, %r54, %r63;
	// end inline asm
	// begin inline asm
	dp4a.s32.s32 %r64, %r65, %r58, %r60;
	// end inline asm
	cvt.u32.u16 	%r94, %rs19;
	mul.lo.s32 	%r95, %r56, %r94;
	cvt.rn.f32.s32 	%f15, %r95;
	fma.rn.f32 	%f16, %f8, %f15, %f12;
	cvt.u32.u16 	%r96, %rs20;
	mul.lo.s32 	%r97, %r64, %r96;
	cvt.rn.f32.s32 	%f17, %r97;
	fma.rn.f32 	%f18, %f8, %f17, %f14;
	ld.global.u32 	%r69, [%rd6+-64];
	// begin inline asm
	{.reg .f16 low,high;
  mov.b32 {low,high},%r69;
  cvt.f32.f16 %f9, low;}

	// end inline asm
	// begin inline asm
	{.reg .f16 low,high;
  mov.b32 {low,high},%r69;
  cvt.f32.f16 %f10, high;}

	// end inline asm
	mul.f32 	%f19, %f16, %f9;
	mul.f32 	%f20, %f18, %f10;
	sub.f32 	%f21, %f19, %f20;
	add.f32 	%f38, %f38, %f21;
	add.s32 	%r117, %r117, 8;
	add.s64 	%rd35, %rd35, 2304;
	add.s32 	%r116, %r116, 8;
	setp.lt.s32 	%p3, %r117, %r4;
	@%p3 bra 	$L__BB40_2;
$L__BB40_6:
	setp.eq.s32 	%p4, %r1, 0;
	@%p4 bra 	$L__BB40_8;
	shl.b32 	%r98, %r1, 7;
	mov.u32 	%r99, _ZZN34_INTERNAL_c8396950_4_k_cu_1fba617b13mul_mat_vec_qILi1ELi256ELi32E10block_q5_KLi2EXadL_ZNS_17vec_dot_q5_K_q8_1EPKvPK10block_q8_1RKiEEEEvS3_S3_PfiiiiE10tmp_shared;
	add.s32 	%r100, %r99, %r98;
	shl.b32 	%r101, %r2, 2;
	add.s32 	%r102, %r100, %r101;
	st.shared.f32 	[%r102+-128], %f38;
$L__BB40_8:
	setp.ne.s32 	%p5, %r1, 0;
	bar.sync 	0;
	@%p5 bra 	$L__BB40_11;
	shl.b32 	%r103, %r2, 2;
	mov.u32 	%r104, _ZZN34_INTERNAL_c8396950_4_k_cu_1fba617b13mul_mat_vec_qILi1ELi256ELi32E10block_q5_KLi2EXadL_ZNS_17vec_dot_q5_K_q8_1EPKvPK10block_q8_1RKiEEEEvS3_S3_PfiiiiE10tmp_shared;
	add.s32 	%r105, %r104, %r103;
	ld.shared.f32 	%f22, [%r105];
	add.f32 	%f23, %f38, %f22;
	ld.shared.f32 	%f24, [%r105+128];
	add.f32 	%f25, %f23, %f24;
	ld.shared.f32 	%f26, [%r105+256];
	add.f32 	%f27, %f25, %f26;
	mov.b32 	%r106, %f27;
	shfl.sync.bfly.b32	%r107|%p6, %r106, 16, 31, -1;
	mov.b32 	%f28, %r107;
	add.f32 	%f29, %f27, %f28;
	mov.b32 	%r108, %f29;
	shfl.sync.bfly.b32	%r109|%p7, %r108, 8, 31, -1;
	mov.b32 	%f30, %r109;
	add.f32 	%f31, %f29, %f30;
	mov.b32 	%r110, %f31;
	shfl.sync.bfly.b32	%r111|%p8, %r110, 4, 31, -1;
	mov.b32 	%f32, %r111;
	add.f32 	%f33, %f31, %f32;
	mov.b32 	%r112, %f33;
	shfl.sync.bfly.b32	%r113|%p9, %r112, 2, 31, -1;
	mov.b32 	%f34, %r113;
	add.f32 	%f35, %f33, %f34;
	mov.b32 	%r114, %f35;
	shfl.sync.bfly.b32	%r115|%p10, %r114, 1, 31, -1;
	mov.b32 	%f36, %r115;
	add.f32 	%f4, %f35, %f36;
	setp.ne.s32 	%p11, %r2, 0;
	@%p11 bra 	$L__BB40_11;
	ld.param.u64 	%rd34, [mul_mat_vec_q5_K_q8_1_cuda1_param_2];
	cvta.to.global.u64 	%rd29, %rd34;
	mul.wide.u32 	%rd30, %r3, 4;
	add.s64 	%rd31, %rd29, %rd30;
	st.global.f32 	[%rd31], %f4;
$L__BB40_11:
	ret;

}
	// .globl	mul_mat_vec_q6_K_q8_1_cuda1
.visible .entry mul_mat_vec_q6_K_q8_1_cuda1(
	.param .u64 .ptr .align 1 mul_mat_vec_q6_K_q8_1_cuda1_param_0,
	.param .u64 .ptr .align 1 mul_mat_vec_q6_K_q8_1_cuda1_param_1,
	.param .u64 .ptr .align 1 mul_mat_vec_q6_K_q8_1_cuda1_param_2,
	.param .u32 mul_mat_vec_q6_K_q8_1_cuda1_param_3,
	.param .u32 mul_mat_vec_q6_K_q8_1_cuda1_param_4,
	.param .u32 mul_mat_vec_q6_K_q8_1_cuda1_param_5,
	.param .u32 mul_mat_vec_q6_K_q8_1_cuda1_param_6
)
{
	.reg .pred 	%p<13>;
	.reg .b16 	%rs<22>;
	.reg .b32 	%r<225>;
	.reg .b32 	%f<52>;
	.reg .b64 	%rd<42>;
	// demoted variable
	.shared .align 4 .b8 _ZZN34_INTERNAL_c8396950_4_k_cu_1fba617b13mul_mat_vec_qILi1ELi256ELi32E10block_q6_KLi1EXadL_ZNS_17vec_dot_q6_K_q8_1EPKvPK10block_q8_1RKiEEEEvS3_S3_PfiiiiE10tmp_shared[384];
	ld.param.u64 	%rd13, [mul_mat_vec_q6_K_q8_1_cuda1_param_0];
	ld.param.u64 	%rd14, [mul_mat_vec_q6_K_q8_1_cuda1_param_1];
	ld.param.u32 	%r18, [mul_mat_vec_q6_K_q8_1_cuda1_param_3];
	cvta.to.global.u64 	%rd1, %rd14;
	cvta.to.global.u64 	%rd2, %rd13;
	mov.u32 	%r1, %tid.y;
	mov.u32 	%r2, %tid.x;
	mov.u32 	%r3, %ctaid.x;
	shr.s32 	%r19, %r18, 31;
	shr.u32 	%r20, %r19, 24;
	add.s32 	%r21, %r18, %r20;
	shr.s32 	%r4, %r21, 8;
	shr.u32 	%r5, %r2, 5;
	add.s32 	%r224, %r5, %r1;
	setp.ge.s32 	%p1, %r224, %r4;
	mov.f32 	%f51, 0f00000000;
	@%p1 bra 	$L__BB41_6;
	mul.lo.s32 	%r7, %r4, %r3;
	shr.u32 	%r22, %r2, 2;
	and.b32  	%r23, %r22, 4;
	shr.u32 	%r24, %r2, 3;
	and.b32  	%r25, %r24, 1;
	or.b32  	%r8, %r23, %r25;
	shr.u32 	%r26, %r2, 1;
	and.b32  	%r27, %r26, 8;
	and.b32  	%r28, %r22, 3;
	and.b32  	%r9, %r22, 2;
	shl.b32 	%r29, %r2, 2;
	and.b32  	%r30, %r29, 124;
	cvt.u64.u32 	%rd3, %r30;
	and.b32  	%r31, %r2, 7;
	or.b32  	%r32, %r27, %r31;
	shl.b32 	%r33, %r32, 2;
	cvt.u64.u32 	%rd4, %r33;
	and.b32  	%r34, %r29, 28;
	cvt.u64.u32 	%rd5, %r34;
	or.b32  	%r35, %r28, %r27;
	cvt.u64.u32 	%rd6, %r35;
	add.s32 	%r10, %r224, 4;
	max.u32 	%r36, %r4, %r10;
	not.b32 	%r37, %r1;
	add.s32 	%r38, %r36, %r37;
	sub.s32 	%r11, %r38, %r5;
	and.b32  	%r39, %r11, 4;
	setp.ne.s32 	%p2, %r39, 0;
	mov.f32 	%f51, 0f00000000;
	@%p2 bra 	$L__BB41_3;
	shl.b32 	%r58, %r224, 3;
	add.s32 	%r59, %r224, %r7;
	mul.wide.u32 	%rd15, %r59, 210;
	add.s64 	%rd16, %rd2, %rd15;
	mul.wide.u32 	%rd17, %r58, 36;
	add.s64 	%rd18, %rd1, %rd17;
	add.s64 	%rd19, %rd16, %rd3;
	ld.global.nc.u16 	%rs2, [%rd19];
	cvt.u32.u16 	%r60, %rs2;
	ld.global.nc.u16 	%rs3, [%rd19+2];
	cvt.u32.u16 	%r61, %rs3;
	shl.b32 	%r62, %r61, 16;
	or.b32  	%r63, %r62, %r60;
	add.s64 	%rd20, %rd16, %rd4;
	ld.global.nc.u16 	%rs4, [%rd20+128];
	cvt.u32.u16 	%r64, %rs4;
	ld.global.nc.u16 	%rs5, [%rd20+130];
	cvt.u32.u16 	%r65, %rs5;
	shl.b32 	%r66, %r65, 16;
	or.b32  	%r67, %r66, %r64;
	shr.s32 	%r68, %r67, %r9;
	mul.wide.u32 	%rd21, %r8, 36;
	add.s64 	%rd22, %rd18, %rd21;
	add.s64 	%rd23, %rd22, %rd5;
	ld.global.nc.u32 	%r48, [%rd23+4];
	ld.global.nc.u32 	%r40, [%rd22];
	// begin inline asm
	{.reg .f16 low,high;
  mov.b32 {low,high},%r40;
  cvt.f32.f16 %f11, low;}

	// end inline asm
	ld.global.nc.u32 	%r56, [%rd23+76];
	ld.global.nc.u32 	%r41, [%rd22+72];
	// begin inline asm
	{.reg .f16 low,high;
  mov.b32 {low,high},%r41;
  cvt.f32.f16 %f12, low;}

	// end inline asm
	ld.global.nc.u16 	%rs1, [%rd16+208];
	// begin inline asm
	{  cvt.f32.f16 %f13, %rs1;}

	// end inline asm
	add.s64 	%rd24, %rd16, %rd6;
	ld.global.nc.u8 	%rs6, [%rd24+192];
	cvt.s32.s8 	%r69, %rs6;
	and.b32  	%r70, %r63, 252645135;
	shl.b32 	%r71, %r68, 4;
	and.b32  	%r72, %r71, 808464432;
	or.b32  	%r44, %r72, %r70;
	xor.b32  	%r73, %r44, 538976288;
	add.s32 	%r74, %r44, 1616928864;
	xor.b32  	%r75, %r74, -2139062144;
	xor.b32  	%r76, %r74, %r44;
	and.b32  	%r42, %r76, %r73;
	// begin inline asm
	prmt.b32 %r42, %r42, 0, 0xba98;
	// end inline asm
	// begin inline asm
	prmt.b32 %r44, %r44, 0, 0xba98;
	// end inline asm
	xor.b32  	%r77, %r44, 2139062143;
	not.b32 	%r78, %r42;
	and.b32  	%r79, %r75, %r78;
	and.b32  	%r80, %r77, %r42;
	or.b32  	%r47, %r80, %r79;
	mov.b32 	%r57, 0;
	// begin inline asm
	dp4a.s32.s32 %r46, %r47, %r48, %r57;
	// end inline asm
	mul.lo.s32 	%r81, %r46, %r69;
	cvt.rn.f32.s32 	%f14, %r81;
	fma.rn.f32 	%f15, %f11, %f14, 0f00000000;
	ld.global.nc.u8 	%rs7, [%rd24+196];
	cvt.s32.s8 	%r82, %rs7;
	shr.u32 	%r83, %r63, 4;
	and.b32  	%r84, %r83, 252645135;
	and.b32  	%r85, %r68, 808464432;
	or.b32  	%r52, %r85, %r84;
	xor.b32  	%r86, %r52, 538976288;
	add.s32 	%r87, %r52, 1616928864;
	xor.b32  	%r88, %r87, -2139062144;
	xor.b32  	%r89, %r87, %r52;
	and.b32  	%r50, %r89, %r86;
	// begin inline asm
	prmt.b32 %r50, %r50, 0, 0xba98;
	// end inline asm
	// begin inline asm
	prmt.b32 %r52, %r52, 0, 0xba98;
	// end inline asm
	xor.b32  	%r90, %r52, 2139062143;
	not.b32 	%r91, %r50;
	and.b32  	%r92, %r88, %r91;
	and.b32  	%r93, %r90, %r50;
	or.b32  	%r55, %r93, %r92;
	// begin inline asm
	dp4a.s32.s32 %r54, %r55, %r56, %r57;
	// end inline asm
	mul.lo.s32 	%r94, %r54, %r82;
	cvt.rn.f32.s32 	%f16, %r94;
	fma.rn.f32 	%f17, %f12, %f16, %f15;
	fma.rn.f32 	%f51, %f13, %f17, 0f00000000;
	mov.u32 	%r224, %r10;
$L__BB41_3:
	setp.lt.u32 	%p3, %r11, 4;
	@%p3 bra 	$L__BB41_6;
	add.s32 	%r223, %r224, %r7;
	mul.wide.u32 	%rd25, %r224, 288;
	mul.wide.u32 	%rd26, %r8, 36;
	add.s64 	%rd27, %rd25, %rd26;
	add.s64 	%rd28, %rd27, %rd1;
	add.s64 	%rd41, %rd28, 1152;
	add.s64 	%rd8, %rd6, 1032;
	add.s64 	%rd9, %rd4, 968;
$L__BB41_5:
	mul.wide.s32 	%rd29, %r223, 210;
	add.s64 	%rd30, %rd2, %rd29;
	and.b32  	%r132, %r29, 124;
	cvt.u64.u32 	%rd31, %r132;
	add.s64 	%rd32, %rd31, %rd30;
	ld.global.nc.u16 	%rs10, [%rd32];
	cvt.u32.u16 	%r133, %rs10;
	ld.global.nc.u16 	%rs11, [%rd32+2];
	cvt.u32.u16 	%r134, %rs11;
	shl.b32 	%r135, %r134, 16;
	or.b32  	%r136, %r135, %r133;
	add.s64 	%rd33, %rd30, %rd9;
	ld.global.nc.u16 	%rs12, [%rd33+-840];
	cvt.u32.u16 	%r137, %rs12;
	ld.global.nc.u16 	%rs13, [%rd33+-838];
	cvt.u32.u16 	%r138, %rs13;
	shl.b32 	%r139, %r138, 16;
	or.b32  	%r140, %r139, %r137;
	shr.s32 	%r141, %r140, %r9;
	and.b32  	%r142, %r29, 28;
	cvt.u64.u32 	%rd34, %r142;
	add.s64 	%rd35, %rd34, %rd41;
	ld.global.nc.u32 	%r103, [%rd35+-1148];
	ld.global.nc.u32 	%r95, [%rd41+-1152];
	// begin inline asm
	{.reg .f16 low,high;
  mov.b32 {low,high},%r95;
  cvt.f32.f16 %f18, low;}

	// end inline asm
	ld.global.nc.u32 	%r111, [%rd35+-1076];
	ld.global.nc.u32 	%r96, [%rd41+-1080];
	// begin inline asm
	{.reg .f16 low,high;
  mov.b32 {low,high},%r96;
  cvt.f32.f16 %f19, low;}

	// end inline asm
	ld.global.nc.u16 	%rs8, [%rd30+208];
	// begin inline asm
	{  cvt.f32.f16 %f20, %rs8;}

	// end inline asm
	add.s64 	%rd36, %rd30, %rd8;
	ld.global.nc.u8 	%rs14, [%rd36+-840];
	cvt.s32.s8 	%r143, %rs14;
	and.b32  	%r144, %r136, 252645135;
	shl.b32 	%r145, %r141, 4;
	and.b32  	%r146, %r145, 808464432;
	or.b32  	%r99, %r146, %r144;
	xor.b32  	%r147, %r99, 538976288;
	add.s32 	%r148, %r99, 1616928864;
	xor.b32  	%r149, %r148, -2139062144;
	xor.b32  	%r150, %r148, %r99;
	and.b32  	%r97, %r150, %r147;
	// begin inline asm
	prmt.b32 %r97, %r97, 0, 0xba98;
	// end inline asm
	// begin inline asm
	prmt.b32 %r99, %r99, 0, 0xba98;
	// end inline asm
	xor.b32  	%r151, %r99, 2139062143;
	not.b32 	%r152, %r97;
	and.b32  	%r153, %r149, %r152;
	and.b32  	%r154, %r151, %r97;
	or.b32  	%r102, %r154, %r153;
	mov.b32 	%r130, 0;
	// begin inline asm
	dp4a.s32.s32 %r101, %r102, %r103, %r130;
	// end inline asm
	mul.lo.s32 	%r155, %r101, %r143;
	cvt.rn.f32.s32 	%f24, %r155;
	fma.rn.f32 	%f25, %f18, %f24, 0f00000000;
	ld.global.nc.u8 	%rs15, [%rd36+-836];
	cvt.s32.s8 	%r156, %rs15;
	shr.u32 	%r157, %r136, 4;
	and.b32  	%r158, %r157, 252645135;
	and.b32  	%r159, %r141, 808464432;
	or.b32  	%r107, %r159, %r158;
	xor.b32  	%r160, %r107, 538976288;
	add.s32 	%r161, %r107, 1616928864;
	xor.b32  	%r162, %r161, -2139062144;
	xor.b32  	%r163, %r161, %r107;
	and.b32  	%r105, %r163, %r160;
	// begin inline asm
	prmt.b32 %r105, %r105, 0, 0xba98;
	// end inline asm
	// begin inline asm
	prmt.b32 %r107, %r107, 0, 0xba98;
	// end inline asm
	xor.b32  	%r164, %r107, 2139062143;
	not.b32 	%r165, %r105;
	and.b32  	%r166, %r162, %r165;
	and.b32  	%r167, %r164, %r105;
	or.b32  	%r110, %r167, %r166;
	// begin inline asm
	dp4a.s32.s32 %r109, %r110, %r111, %r130;
	// end inline asm
	mul.lo.s32 	%r168, %r109, %r156;
	cvt.rn.f32.s32 	%f26, %r168;
	fma.rn.f32 	%f27, %f19, %f26, %f25;
	fma.rn.f32 	%f28, %f20, %f27, %f51;
	ld.global.nc.u16 	%rs16, [%rd32+840];
	cvt.u32.u16 	%r169, %rs16;
	ld.global.nc.u16 	%rs17, [%rd32+842];
	cvt.u32.u16 	%r170, %rs17;
	shl.b32 	%r171, %r170, 16;
	or.b32  	%r172, %r171, %r169;
	ld.global.nc.u16 	%rs18, [%rd33];
	cvt.u32.u16 	%r173, %rs18;
	ld.global.nc.u16 	%rs19, [%rd33+2];
	cvt.u32.u16 	%r174, %rs19;
	shl.b32 	%r175, %r174, 16;
	or.b32  	%r176, %r175, %r173;
	shr.s32 	%r177, %r176, %r9;
	ld.global.nc.u32 	%r121, [%rd35+4];
	ld.global.nc.u32 	%r113, [%rd41];
	// begin inline asm
	{.reg .f16 low,high;
  mov.b32 {low,high},%r113;
  cvt.f32.f16 %f21, low;}

	// end inline asm
	ld.global.nc.u32 	%r129, [%rd35+76];
	ld.global.nc.u32 	%r114, [%rd41+72];
	// begin inline asm
	{.reg .f16 low,high;
  mov.b32 {low,high},%r114;
  cvt.f32.f16 %f22, low;}

	// end inline asm
	ld.global.nc.u16 	%rs9, [%rd30+1048];
	// begin inline asm
	{  cvt.f32.f16 %f23, %rs9;}

	// end inline asm
	ld.global.nc.u8 	%rs20, [%rd36];
	cvt.s32.s8 	%r178, %rs20;
	and.b32  	%r179, %r172, 252645135;
	shl.b32 	%r180, %r177, 4;
	and.b32  	%r181, %r180, 808464432;
	or.b32  	%r117, %r181, %r179;
	xor.b32  	%r182, %r117, 538976288;
	add.s32 	%r183, %r117, 1616928864;
	xor.b32  	%r184, %r183, -2139062144;
	xor.b32  	%r185, %r183, %r117;
	and.b32  	%r115, %r185, %r182;
	// begin inline asm
	prmt.b32 %r115, %r115, 0, 0xba98;
	// end inline asm
	// begin inline asm
	prmt.b32 %r117, %r117, 0, 0xba98;
	// end inline asm
	xor.b32  	%r186, %r117, 2139062143;
	not.b32 	%r187, %r115;
	and.b32  	%r188, %r184, %r187;
	and.b32  	%r189, %r186, %r115;
	or.b32  	%r120, %r189, %r188;
	// begin inline asm
	dp4a.s32.s32 %r119, %r120, %r121, %r130;
	// end inline asm
	mul.lo.s32 	%r190, %r119, %r178;
	cvt.rn.f32.s32 	%f29, %r190;
	fma.rn.f32 	%f30, %f21, %f29, 0f00000000;
	ld.global.nc.u8 	%rs21, [%rd36+4];
	cvt.s32.s8 	%r191, %rs21;
	shr.u32 	%r192, %r172, 4;
	and.b32  	%r193, %r192, 252645135;
	and.b32  	%r194, %r177, 808464432;
	or.b32  	%r125, %r194, %r193;
	xor.b32  	%r195, %r125, 538976288;
	add.s32 	%r196, %r125, 1616928864;
	xor.b32  	%r197, %r196, -2139062144;
	xor.b32  	%r198, %r196, %r125;
	and.b32  	%r123, %r198, %r195;
	// begin inline asm
	prmt.b32 %r123, %r123, 0, 0xba98;
	// end inline asm
	// begin inline asm
	prmt.b32 %r125, %r125, 0, 0xba98;
	// end inline asm
	xor.b32  	%r199, %r125, 2139062143;
	not.b32 	%r200, %r123;
	and.b32  	%r201, %r197, %r200;
	and.b32  	%r202, %r199, %r123;
	or.b32  	%r128, %r202, %r201;
	// begin inline asm
	dp4a.s32.s32 %r127, %r128, %r129, %r130;
	// end inline asm
	mul.lo.s32 	%r203, %r127, %r191;
	cvt.rn.f32.s32 	%f31, %r203;
	fma.rn.f32 	%f32, %f22, %f31, %f30;
	fma.rn.f32 	%f51, %f23, %f32, %f28;
	add.s32 	%r224, %r224, 8;
	add.s32 	%r223, %r223, 8;
	add.s64 	%rd41, %rd41, 2304;
	setp.lt.s32 	%p4, %r224, %r4;
	@%p4 bra 	$L__BB41_5;
$L__BB41_6:
	setp.eq.s32 	%p5, %r1, 0;
	@%p5 bra 	$L__BB41_8;
	shl.b32 	%r204, %r1, 7;
	mov.u32 	%r205, _ZZN34_INTERNAL_c8396950_4_k_cu_1fba617b13mul_mat_vec_qILi1ELi256ELi32E10block_q6_KLi1EXadL_ZNS_17vec_dot_q6_K_q8_1EPKvPK10block_q8_1RKiEEEEvS3_S3_PfiiiiE10tmp_shared;
	add.s32 	%r206, %r205, %r204;
	shl.b32 	%r207, %r2, 2;
	add.s32 	%r208, %r206, %r207;
	st.shared.f32 	[%r208+-128], %f51;
$L__BB41_8:
	setp.ne.s32 	%p6, %r1, 0;
	bar.sync 	0;
	@%p6 bra 	$L__BB41_11;
	shl.b32 	%r209, %r2, 2;
	mov.u32 	%r210, _ZZN34_INTERNAL_c8396950_4_k_cu_1fba617b13mul_mat_vec_qILi1ELi256ELi32E10block_q6_KLi1EXadL_ZNS_17vec_dot_q6_K_q8_1EPKvPK10block_q8_1RKiEEEEvS3_S3_PfiiiiE10tmp_shared;
	add.s32 	%r211, %r210, %r209;
	ld.shared.f32 	%f33, [%r211];
	add.f32 	%f34, %f51, %f33;
	ld.shared.f32 	%f35, [%r211+128];
	add.f32 	%f36, %f34, %f35;
	ld.shared.f32 	%f37, [%r211+256];
	add.f32 	%f38, %f36, %f37;
	mov.b32 	%r212, %f38;
	shfl.sync.bfly.b32	%r213|%p7, %r212, 16, 31, -1;
	mov.b32 	%f39, %r213;
	add.f32 	%f40, %f38, %f39;
	mov.b32 	%r214, %f40;
	shfl.sync.bfly.b32	%r215|%p8, %r214, 8, 31, -1;
	mov.b32 	%f41, %r215;
	add.f32 	%f42, %f40, %f41;
	mov.b32 	%r216, %f42;
	shfl.sync.bfly.b32	%r217|%p9, %r216, 4, 31, -1;
	mov.b32 	%f43, %r217;
	add.f32 	%f44, %f42, %f43;
	mov.b32 	%r218, %f44;
	shfl.sync.bfly.b32	%r219|%p10, %r218, 2, 31, -1;
	mov.b32 	%f45, %r219;
	add.f32 	%f46, %f44, %f45;
	mov.b32 	%r220, %f46;
	shfl.sync.bfly.b32	%r221|%p11, %r220, 1, 31, -1;
	mov.b32 	%f47, %r221;
	add.f32 	%f7, %f46, %f47;
	setp.ne.s32 	%p12, %r2, 0;
	@%p12 bra 	$L__BB41_11;
	ld.param.u64 	%rd40, [mul_mat_vec_q6_K_q8_1_cuda1_param_2];
	cvta.to.global.u64 	%rd37, %rd40;
	mul.wide.u32 	%rd38, %r3, 4;
	add.s64 	%rd39, %rd37, %rd38;
	st.global.f32 	[%rd39], %f7;
$L__BB41_11:
	ret;

}
	// .globl	mul_mat_vec_q4_0_q8_1_cuda2
.visible .entry mul_mat_vec_q4_0_q8_1_cuda2(
	.param .u64 .ptr .align 1 mul_mat_vec_q4_0_q8_1_cuda2_param_0,
	.param .u64 .ptr .align 1 mul_mat_vec_q4_0_q8_1_cuda2_param_1,
	.param .u64 .ptr .align 1 mul_mat_vec_q4_0_q8_1_cuda2_param_2,
	.param .u32 mul_mat_vec_q4_0_q8_1_cuda2_param_3,
	.param .u32 mul_mat_vec_q4_0_q8_1_cuda2_param_4,
	.param .u32 mul_mat_vec_q4_0_q8_1_cuda2_param_5,
	.param .u32 mul_mat_vec_q4_0_q8_1_cuda2_param_6
)
{
	.local .align 16 .b8 	__local_depot42[16];
	.reg .b64 	%SP;
	.reg .b64 	%SPL;
	.reg .pred 	%p<27>;
	.reg .b16 	%rs<13>;
	.reg .b32 	%r<167>;
	.reg .b32 	%f<109>;
	.reg .b64 	%rd<33>;
	// demoted variable
	.shared .align 4 .b8 _ZZN34_INTERNAL_c8396950_4_k_cu_1fba617b13mul_mat_vec_qILi2ELi32ELi4E10block_q4_0Li2EXadL_ZNS_17vec_dot_q4_0_q8_1EPKvPK10block_q8_1RKiEEEEvS3_S3_PfiiiiE10tmp_shared[1536];
	mov.u64 	%SPL, __local_depot42;
	ld.param.u64 	%rd10, [mul_mat_vec_q4_0_q8_1_cuda2_param_1];
	ld.param.u64 	%rd11, [mul_mat_vec_q4_0_q8_1_cuda2_param_2];
	ld.param.u32 	%r15, [mul_mat_vec_q4_0_q8_1_cuda2_param_3];
	ld.param.u32 	%r13, [mul_mat_vec_q4_0_q8_1_cuda2_param_5];
	cvta.to.global.u64 	%rd1, %rd11;
	add.u64 	%rd2, %SPL, 0;
	mov.u32 	%r1, %tid.y;
	mov.u32 	%r2, %tid.x;
	mov.u32 	%r16, %ctaid.x;
	shl.b32 	%r3, %r16, 1;
	shr.s32 	%r17, %r15, 31;
	shr.u32 	%r18, %r17, 27;
	add.s32 	%r19, %r15, %r18;
	shr.s32 	%r4, %r19, 5;
	mov.f32 	%f105, 0f00000000;
	st.local.v2.f32 	[%rd2+8], {%f105, %f105};
	cvt.u16.u32 	%rs1, %r2;
	cvt.u16.u32 	%rs2, %r1;
	shl.b16 	%rs3, %rs2, 5;
	add.s16 	%rs4, %rs3, %rs1;
	shr.u16 	%rs5, %rs4, 1;
	cvt.u32.u16 	%r166, %rs5;
	setp.ge.s32 	%p1, %r166, %r4;
	mov.f32 	%f106, %f105;
	mov.f32 	%f107, %f105;
	mov.f32 	%f108, %f105;
	@%p1 bra 	$L__BB42_4;
	shl.b32 	%r20, %r2, 3;
	and.b32  	%r21, %r20, 8;
	cvt.u64.u32 	%rd3, %r21;
	shr.s32 	%r22, %r13, 31;
	shr.u32 	%r23, %r22, 27;
	add.s32 	%r24, %r13, %r23;
	shr.s32 	%r25, %r24, 5;
	mul.wide.s32 	%rd4, %r25, 36;
	mul.wide.u32 	%rd13, %r166, 36;
	cvta.to.global.u64 	%rd14, %rd10;
	add.s64 	%rd32, %rd14, %rd13;
	mad.lo.s32 	%r165, %r3, %r4, %r166;
	mov.f32 	%f105, 0f00000000;
	add.s64 	%rd24, %rd4, %rd3;
$L__BB42_2:
	ld.param.u64 	%rd31, [mul_mat_vec_q4_0_q8_1_cuda2_param_0];
	mul.wide.s32 	%rd15, %r165, 18;
	cvta.to.global.u64 	%rd16, %rd31;
	add.s64 	%rd17, %rd16, %rd15;
	add.s64 	%rd18, %rd17, %rd3;
	mul.lo.s32 	%r95, %r4, 18;
	cvt.s64.s32 	%rd19, %r95;
	add.s64 	%rd20, %rd17, %rd19;
	ld.global.u16 	%r96, [%rd18+2];
	ld.global.u16 	%r97, [%rd18+4];
	shl.b32 	%r98, %r97, 16;
	or.b32  	%r99, %r98, %r96;
	add.s64 	%rd21, %rd32, %rd3;
	ld.global.u32 	%r29, [%rd21+4];
	ld.global.u32 	%r33, [%rd21+20];
	ld.global.u16 	%r100, [%rd18+6];
	ld.global.u16 	%r101, [%rd18+8];
	shl.b32 	%r102, %r101, 16;
	or.b32  	%r103, %r102, %r100;
	ld.global.u32 	%r37, [%rd21+8];
	ld.global.u32 	%r41, [%rd21+24];
	ld.global.u16 	%rs11, [%rd17];
	// begin inline asm
	{  cvt.f32.f16 %f15, %rs11;}

	// end inline asm
	and.b32  	%r62, %r99, 252645135;
	shr.u32 	%r104, %r99, 4;
	and.b32  	%r66, %r104, 252645135;
	mov.b32 	%r82, 0;
	// begin inline asm
	dp4a.s32.s32 %r27, %r62, %r29, %r82;
	// end inline asm
	// begin inline asm
	dp4a.s32.s32 %r31, %r66, %r33, %r27;
	// end inline asm
	and.b32  	%r70, %r103, 252645135;
	shr.u32 	%r105, %r103, 4;
	and.b32  	%r74, %r105, 252645135;
	// begin inline asm
	dp4a.s32.s32 %r35, %r70, %r37, %r31;
	// end inline asm
	// begin inline asm
	dp4a.s32.s32 %r39, %r74, %r41, %r35;
	// end inline asm
	ld.global.u32 	%r44, [%rd32];
	// begin inline asm
	{.reg .f16 low,high;
  mov.b32 {low,high},%r44;
  cvt.f32.f16 %f16, low;}

	// end inline asm
	// begin inline asm
	{.reg .f16 low,high;
  mov.b32 {low,high},%r44;
  cvt.f32.f16 %f17, high;}

	// end inline asm
	cvt.rn.f32.s32 	%f21, %r39;
	mul.f32 	%f22, %f16, %f21;
	mul.f32 	%f23, %f17, 0f40800000;
	sub.f32 	%f24, %f22, %f23;
	fma.rn.f32 	%f108, %f15, %f24, %f108;
	add.s64 	%rd22, %rd20, %rd3;
	ld.global.u16 	%r106, [%rd22+2];
	ld.global.u16 	%r107, [%rd22+4];
	shl.b32 	%r108, %r107, 16;
	or.b32  	%r109, %r108, %r106;
	ld.global.u16 	%r110, [%rd22+6];
	ld.global.u16 	%r111, [%rd22+8];
	shl.b32 	%r112, %r111, 16;
	or.b32  	%r113, %r112, %r110;
	ld.global.u16 	%rs12, [%rd20];
	// begin inline asm
	{  cvt.f32.f16 %f18, %rs12;}

	// end inline asm
	and.b32  	%r80, %r109, 252645135;
	shr.u32 	%r114, %r109, 4;
	and.b32  	%r84, %r114, 252645135;
	// begin inline asm
	dp4a.s32.s32 %r45, %r80, %r29, %r82;
	// end inline asm
	// begin inline asm
	dp4a.s32.s32 %r49, %r84, %r33, %r45;
	// end inline asm
	and.b32  	%r88, %r113, 252645135;
	shr.u32 	%r115, %r113, 4;
	and.b32  	%r92, %r115, 252645135;
	// begin inline asm
	dp4a.s32.s32 %r53, %r88, %r37, %r49;
	// end inline asm
	// begin inline asm
	dp4a.s32.s32 %r57, %r92, %r41, %r53;
	// end inline asm
	cvt.rn.f32.s32 	%f25, %r57;
	mul.f32 	%f26, %f16, %f25;
	sub.f32 	%f27, %f26, %f23;
	fma.rn.f32 	%f107, %f18, %f27, %f107;
	add.s64 	%rd23, %rd32, %rd4;
	add.s64 	%rd25, %rd32, %rd24;
	ld.global.u32 	%r81, [%rd25+4];
	ld.global.u32 	%r85, [%rd25+20];
	ld.global.u32 	%r89, [%rd25+8];
	ld.global.u32 	%r93, [%rd25+24];
	// begin inline asm
	dp4a.s32.s32 %r61, %r62, %r81, %r82;
	// end inline asm
	// begin inline asm
	dp4a.s32.s32 %r65, %r66, %r85, %r61;
	// end inline asm
	// begin inline asm
	dp4a.s32.s32 %r69, %r70, %r89, %r65;
	// end inline asm
	// begin inline asm
	dp4a.s32.s32 %r73, %r74, %r93, %r69;
	// end inline asm
	ld.global.u32 	%r78, [%rd23];
	// begin inline asm
	{.reg .f16 low,high;
  mov.b32 {low,high},%r78;
  cvt.f32.f16 %f19, low;}

	// end inline asm
	// begin inline asm
	{.reg .f16 low,high;
  mov.b32 {low,high},%r78;
  cvt.f32.f16 %f20, high;}

	// end inline asm
	cvt.rn.f32.s32 	%f28, %r73;
	mul.f32 	%f29, %f19, %f28;
	mul.f32 	%f30, %f20, 0f40800000;
	sub.f32 	%f31, %f29, %f30;
	fma.rn.f32 	%f106, %f15, %f31, %f106;
	// begin inline asm
	dp4a.s32.s32 %r79, %r80, %r81, %r82;
	// end inline asm
	// begin inline asm
	dp4a.s32.s32 %r83, %r84, %r85, %r79;
	// end inline asm
	// begin inline asm
	dp4a.s32.s32 %r87, %r88, %r89, %r83;
	// end inline asm
	// begin inline asm
	dp4a.s32.s32 %r91, %r92, %r93, %r87;
	// end inline asm
	cvt.rn.f32.s32 	%f32, %r91;
	mul.f32 	%f33, %f19, %f32;
	sub.f32 	%f34, %f33, %f30;
	fma.rn.f32 	%f105, %f18, %f34, %f105;
	add.s32 	%r166, %r166, 64;
	add.s64 	%rd32, %rd32, 2304;
	add.s32 	%r165, %r165, 64;
	setp.lt.s32 	%p2, %r166, %r4;
	@%p2 bra 	$L__BB42_2;
	st.local.v2.f32 	[%rd2+8], {%f106, %f105};
$L__BB42_4:
	setp.eq.s32 	%p3, %r1, 0;
	@%p3 bra 	$L__BB42_6;
	shl.b32 	%r116, %r1, 9;
	mov.u32 	%r117, _ZZN34_INTERNAL_c8396950_4_k_cu_1fba617b13mul_mat_vec_qILi2ELi32ELi4E10block_q4_0Li2EXadL_ZNS_17vec_dot_q4_0_q8_1EPKvPK10block_q8_1RKiEEEEvS3_S3_PfiiiiE10tmp_shared;
	add.s32 	%r118, %r117, %r116;
	shl.b32 	%r119, %r2, 2;
	add.s32 	%r120, %r118, %r119;
	st.shared.f32 	[%r120+-512], %f108;
	st.shared.f32 	[%r120+-384], %f107;
	st.shared.f32 	[%r120+-256], %f106;
	st.shared.f32 	[%r120+-128], %f105;
$L__BB42_6:
	setp.ne.s32 	%p4, %r1, 0;
	bar.sync 	0;
	@%p4 bra 	$L__BB42_11;
	shl.b32 	%r121, %r2, 2;
	mov.u32 	%r122, _ZZN34_INTERNAL_c8396950_4_k_cu_1fba617b13mul_mat_vec_qILi2ELi32ELi4E10block_q4_0Li2EXadL_ZNS_17vec_dot_q4_0_q8_1EPKvPK10block_q8_1RKiEEEEvS3_S3_PfiiiiE10tmp_shared;
	add.s32 	%r11, %r122, %r121;
	setp.gt.u32 	%p5, %r2, 1;
	mul.wide.u32 	%rd26, %r2, 4;
	add.s64 	%rd8, %rd2, %rd26;
	add.s32 	%r12, %r3, %r2;
	ld.shared.f32 	%f35, [%r11];
	add.f32 	%f36, %f35, %f108;
	ld.shared.f32 	%f37, [%r11+512];
	add.f32 	%f38, %f37, %f36;
	ld.shared.f32 	%f39, [%r11+1024];
	add.f32 	%f40, %f39, %f38;
	mov.b32 	%r123, %f40;
	shfl.sync.bfly.b32	%r124|%p6, %r123, 16, 31, -1;
	mov.b32 	%f41, %r124;
	add.f32 	%f42, %f40, %f41;
	mov.b32 	%r125, %f42;
	shfl.sync.bfly.b32	%r126|%p7, %r125, 8, 31, -1;
	mov.b32 	%f43, %r126;
	add.f32 	%f44, %f42, %f43;
	mov.b32 	%r127, %f44;
	shfl.sync.bfly.b32	%r128|%p8, %r127, 4, 31, -1;
	mov.b32 	%f45, %r128;
	add.f32 	%f46, %f44, %f45;
	mov.b32 	%r129, %f46;
	shfl.sync.bfly.b32	%r130|%p9, %r129, 2, 31, -1;
	mov.b32 	%f47, %r130;
	add.f32 	%f48, %f46, %f47;
	mov.b32 	%r131, %f48;
	shfl.sync.bfly.b32	%r132|%p10, %r131, 1, 31, -1;
	mov.b32 	%f49, %r132;
	add.f32 	%f50, %f48, %f49;
	st.local.f32 	[%rd2], %f50;
	ld.shared.f32 	%f51, [%r11+128];
	add.f32 	%f52, %f51, %f107;
	ld.shared.f32 	%f53, [%r11+640];
	add.f32 	%f54, %f53, %f52;
	ld.shared.f32 	%f55, [%r11+1152];
	add.f32 	%f56, %f55, %f54;
	mov.b32 	%r133, %f56;
	shfl.sync.bfly.b32	%r134|%p11, %r133, 16, 31, -1;
	mov.b32 	%f57, %r134;
	add.f32 	%f58, %f56, %f57;
	mov.b32 	%r135, %f58;
	shfl.sync.bfly.b32	%r136|%p12, %r135, 8, 31, -1;
	mov.b32 	%f59, %r136;
	add.f32 	%f60, %f58, %f59;
	mov.b32 	%r137, %f60;
	shfl.sync.bfly.b32	%r138|%p13, %r137, 4, 31, -1;
	mov.b32 	%f61, %r138;
	add.f32 	%f62, %f60, %f61;
	mov.b32 	%r139, %f62;
	shfl.sync.bfly.b32	%r140|%p14, %r139, 2, 31, -1;
	mov.b32 	%f63, %r140;
	add.f32 	%f64, %f62, %f63;
	mov.b32 	%r141, %f64;
	shfl.sync.bfly.b32	%r142|%p15, %r141, 1, 31, -1;
	mov.b32 	%f65, %r142;
	add.f32 	%f66, %f64, %f65;
	st.local.f32 	[%rd2+4], %f66;
	@%p5 bra 	$L__BB42_9;
	ld.local.f32 	%f67, [%rd8];
	mul.wide.u32 	%rd27, %r12, 4;
	add.s64 	%rd28, %rd1, %rd27;
	st.global.f32 	[%rd28], %f67;
$L__BB42_9:
	setp.gt.u32 	%p16, %r2, 1;
	ld.shared.f32 	%f68, [%r11+256];
	add.f32 	%f69, %f68, %f106;
	ld.shared.f32 	%f70, [%r11+768];
	add.f32 	%f71, %f70, %f69;
	ld.shared.f32 	%f72, [%r11+1280];
	add.f32 	%f73, %f72, %f71;
	mov.b32 	%r143, %f73;
	shfl.sync.bfly.b32	%r144|%p17, %r143, 16, 31, -1;
	mov.b32 	%f74, %r144;
	add.f32 	%f75, %f73, %f74;
	mov.b32 	%r145, %f75;
	shfl.sync.bfly.b32	%r146|%p18, %r145, 8, 31, -1;
	mov.b32 	%f76, %r146;
	add.f32 	%f77, %f75, %f76;
	mov.b32 	%r147, %f77;
	shfl.sync.bfly.b32	%r148|%p19, %r147, 4, 31, -1;
	mov.b32 	%f78, %r148;
	add.f32 	%f79, %f77, %f78;
	mov.b32 	%r149, %f79;
	shfl.sync.bfly.b32	%r150|%p20, %r149, 2, 31, -1;
	mov.b32 	%f80, %r150;
	add.f32 	%f81, %f79, %f80;
	mov.b32 	%r151, %f81;
	shfl.sync.bfly.b32	%r152|%p21, %r151, 1, 31, -1;
	mov.b32 	%f82, %r152;
	add.f32 	%f83, %f81, %f82;
	st.local.f32 	[%rd2+8], %f83;
	ld.shared.f32 	%f84, [%r11+384];
	add.f32 	%f85, %f84, %f105;
	ld.shared.f32 	%f86, [%r11+896];
	add.f32 	%f87, %f86, %f85;
	ld.shared.f32 	%f88, [%r11+1408];
	add.f32 	%f89, %f88, %f87;
	mov.b32 	%r153, %f89;
	shfl.sync.bfly.b32	%r154|%p22, %r153, 16, 31, -1;
	mov.b32 	%f90, %r154;
	add.f32 	%f91, %f89, %f90;
	mov.b32 	%r155, %f91;
	shfl.sync.bfly.b32	%r156|%p23, %r155, 8, 31, -1;
	mov.b32 	%f92, %r156;
	add.f32 	%f93, %f91, %f92;
	mov.b32 	%r157, %f93;
	shfl.sync.bfly.b32	%r158|%p24, %r157, 4, 31, -1;
	mov.b32 	%f94, %r158;
	add.f32 	%f95, %f93, %f94;
	mov.b32 	%r159, %f95;
	shfl.sync.bfly.b32	%r160|%p25, %r159, 2, 31, -1;
	mov.b32 	%f96, %r160;
	add.f32 	%f97, %f95, %f96;
	mov.b32 	%r161, %f97;
	shfl.sync.bfly.b32	%r162|%p26, %r161, 1, 31, -1;
	mov.b32 	%f98, %r162;
	add.f32 	%f99, %f97, %f98;
	st.local.f32 	[%rd2+12], %f99;
	@%p16 bra 	$L__BB42_11;
	ld.param.u32 	%r164, [mul_mat_vec_q4_0_q8_1_cuda2_param_6];
	ld.local.f32 	%f100, [%rd8+8];
	add.s32 	%r163, %r12, %r164;
	mul.wide.u32 	%rd29, %r163, 4;
	add.s64 	%rd30, %rd1, %rd29;
	st.global.f32 	[%rd30], %f100;
$L__BB42_11:
	ret;

}
	// .globl	mul_mat_vec_q4_1_q8_1_cuda2
.visible .entry mul_mat_vec_q4_1_q8_1_cuda2(
	.param .u64 .ptr .align 1 mul_mat_vec_q4_1_q8_1_cuda2_param_0,
	.param .u64 .ptr .align 1 mul_mat_vec_q4_1_q8_1_cuda2_param_1,
	.param .u64 .ptr .align 1 mul_mat_vec_q4_1_q8_1_cuda2_param_2,
	.param .u32 mul_mat_vec_q4_1_q8_1_cuda2_param_3,
	.param .u32 mul_mat_vec_q4_1_q8_1_cuda2_param_4,
	.param .u32 mul_mat_vec_q4_1_q8_1_cuda2_param_5,
	.param .u32 mul_mat_vec_q4_1_q8_1_cuda2_param_6
)
{
	.local .align 16 .b8 	__local_depot43[16];
	.reg .b64 	%SP;
	.reg .b64 	%SPL;
	.reg .pred 	%p<27>;
	.reg .b16 	%rs<11>;
	.reg .b32 	%r<159>;
	.reg .b32 	%f<117>;
	.reg .b64 	%rd<34>;
	// demoted variable
	.shared .align 4 .b8 _ZZN34_INTERNAL_c8396950_4_k_cu_1fba617b13mul_mat_vec_qILi2ELi32ELi4E10block_q4_1Li2EXadL_ZNS_17vec_dot_q4_1_q8_1EPKvPK10block_q8_1RKiEEEEvS3_S3_PfiiiiE10tmp_shared[1536];
	mov.u64 	%SPL, __local_depot43;
	ld.param.u64 	%rd10, [mul_mat_vec_q4_1_q8_1_cuda2_param_1];
	ld.param.u32 	%r15, [mul_mat_vec_q4_1_q8_1_cuda2_param_3];
	ld.param.u32 	%r13, [mul_mat_vec_q4_1_q8_1_cuda2_param_5];
	add.u64 	%rd1, %SPL, 0;
	mov.u32 	%r1, %tid.y;
	mov.u32 	%r2, %tid.x;
	mov.u32 	%r16, %ctaid.x;
	shl.b32 	%r3, %r16, 1;
	shr.s32 	%r17, %r15, 31;
	shr.u32 	%r18, %r17, 27;
	add.s32 	%r19, %r15, %r18;
	shr.s32 	%r4, %r19, 5;
	mov.f32 	%f113, 0f00000000;
	st.local.v2.f32 	[%rd1+8], {%f113, %f113};
	cvt.u16.u32 	%rs1, %r2;
	cvt.u16.u32 	%rs2, %r1;
	shl.b16 	%rs3, %rs2, 5;
	add.s16 	%rs4, %rs3, %rs1;
	shr.u16 	%rs5, %rs4, 1;
	cvt.u32.u16 	%r158, %rs5;
	setp.ge.s32 	%p1, %r158, %r4;
	mov.f32 	%f114, %f113;
	mov.f32 	%f115, %f113;
	mov.f32 	%f116, %f113;
	@%p1 bra 	$L__BB43_4;
	shl.b32 	%r20, %r2, 3;
	and.b32  	%r21, %r20, 8;
	cvt.u64.u32 	%rd2, %r21;
	shr.s32 	%r22, %r13, 31;
	shr.u32 	%r23, %r22, 27;
	add.s32 	%r24, %r13, %r23;
	shr.s32 	%r25, %r24, 5;
	mul.wide.s32 	%rd3, %r25, 36;
	mul.wide.u32 	%rd13, %r158, 36;
	cvta.to.global.u64 	%rd14, %rd10;
	add.s64 	%rd33, %rd14, %rd13;
	mad.lo.s32 	%r157, %r3, %r4, %r158;
	mov.f32 	%f113, 0f00000000;
	add.s64 	%rd24, %rd3, %rd2;
$L__BB43_2:
	ld.param.u64 	%rd31, [mul_mat_vec_q4_1_q8_1_cuda2_param_0];
	mul.wide.s32 	%rd15, %r157, 20;
	cvta.to.global.u64 	%rd16, %rd31;
	add.s64 	%rd17, %rd16, %rd15;
	add.s64 	%rd18, %rd17, %rd2;
	mul.lo.s32 	%r99, %r4, 20;
	cvt.s64.s32 	%rd19, %r99;
	add.s64 	%rd20, %rd17, %rd19;
	ld.global.u32 	%r100, [%rd18+4];
	add.s64 	%rd21, %rd33, %rd2;
	ld.global.u32 	%r29, [%rd21+4];
	ld.global.u32 	%r33, [%rd21+20];
	ld.global.u32 	%r101, [%rd18+8];
	ld.global.u32 	%r37, [%rd21+8];
	ld.global.u32 	%r41, [%rd21+24];
	and.b32  	%r66, %r100, 252645135;
	shr.u32 	%r102, %r100, 4;
	and.b32  	%r70, %r102, 252645135;
	mov.b32 	%r86, 0;
	// begin inline asm
	dp4a.s32.s32 %r27, %r66, %r29, %r86;
	// end inline asm
	// begin inline asm
	dp4a.s32.s32 %r31, %r70, %r33, %r27;
	// end inline asm
	and.b32  	%r74, %r101, 252645135;
	shr.u32 	%r103, %r101, 4;
	and.b32  	%r78, %r103, 252645135;
	// begin inline asm
	dp4a.s32.s32 %r35, %r74, %r37, %r31;
	// end inline asm
	// begin inline asm
	dp4a.s32.s32 %r39, %r78, %r41, %r35;
	// end inline asm
	ld.global.u32 	%r44, [%rd17];
	// begin inline asm
	{.reg .f16 low,high;
  mov.b32 {low,high},%r44;
  cvt.f32.f16 %f15, low;}

	// end inline asm
	// begin inline asm
	{.reg .f16 low,high;
  mov.b32 {low,high},%r44;
  cvt.f32.f16 %f16, high;}

	// end inline asm
	ld.global.u32 	%r46, [%rd33];
	// begin inline asm
	{.reg .f16 low,high;
  mov.b32 {low,high},%r46;
  cvt.f32.f16 %f17, low;}

	// end inline asm
	// begin inline asm
	{.reg .f16 low,high;
  mov.b32 {low,high},%r46;
  cvt.f32.f16 %f18, high;}

	// end inline asm
	mul.f32 	%f23, %f15, %f17;
	mul.f32 	%f24, %f16, %f18;
	cvt.rn.f32.s32 	%f25, %r39;
	mul.f32 	%f26, %f24, 0f3F000000;
	fma.rn.f32 	%f27, %f23, %f25, %f26;
	add.f32 	%f116, %f116, %f27;
	add.s64 	%rd22, %rd20, %rd2;
	ld.global.u32 	%r104, [%rd22+4];
	ld.global.u32 	%r105, [%rd22+8];
	and.b32  	%r84, %r104, 252645135;
	shr.u32 	%r106, %r104, 4;
	and.b32  	%r88, %r106, 252645135;
	// begin inline asm
	dp4a.s32.s32 %r47, %r84, %r29, %r86;
	// end inline asm
	// begin inline asm
	dp4a.s32.s32 %r51, %r88, %r33, %r47;
	// end inline asm
	and.b32  	%r92, %r105, 252645135;
	shr.u32 	%r107, %r105, 4;
	and.b32  	%r96, %r107, 252645135;
	// begin inline asm
	dp4a.s32.s32 %r55, %r92, %r37, %r51;
	// end inline asm
	// begin inline asm
	dp4a.s32.s32 %r59, %r96, %r41, %r55;
	// end inline asm
	ld.global.u32 	%r64, [%rd20];
	// begin inline asm
	{.reg .f16 low,high;
  mov.b32 {low,high},%r64;
  cvt.f32.f16 %f19, low;}

	// end inline asm
	// begin inline asm
	{.reg .f16 low,high;
  mov.b32 {low,high},%r64;
  cvt.f32.f16 %f20, high;}

	// end inline asm
	mul.f32 	%f28, %f19, %f17;
	mul.f32 	%f29, %f20, %f18;
	cvt.rn.f32.s32 	%f30, %r59;
	mul.f32 	%f31, %f29, 0f3F000000;
	fma.rn.f32 	%f32, %f28, %f30, %f31;
	add.f32 	%f115, %f115, %f32;
	add.s64 	%rd23, %rd33, %rd3;
	add.s64 	%rd25, %rd33, %rd24;
	ld.global.u32 	%r85, [%rd25+4];
	ld.global.u32 	%r89, [%rd25+20];
	ld.global.u32 	%r93, [%rd25+8];
	ld.global.u32 	%r97, [%rd25+24];
	// begin inline asm
	dp4a.s32.s32 %r65, %r66, %r85, %r86;
	// end inline asm
	// begin inline asm
	dp4a.s32.s32 %r69, %r70, %r89, %r65;
	// end inline asm
	// begin inline asm
	dp4a.s32.s32 %r73, %r74, %r93, %r69;
	// end inline asm
	// begin inline asm
	dp4a.s32.s32 %r77, %r78, %r97, %r73;
	// end inline asm
	ld.global.u32 	%r82, [%rd23];
	// begin inline asm
	{.reg .f16 low,high;
  mov.b32 {low,high},%r82;
  cvt.f32.f16 %f21, low;}

	// end inline asm
	// begin inline asm
	{.reg .f16 low,high;
  mov.b32 {low,high},%r82;
  cvt.f32.f16 %f22, high;}

	// end inline asm
	mul.f32 	%f33, %f15, %f21;
	mul.f32 	%f34, %f16, %f22;
	cvt.rn.f32.s32 	%f35, %r77;
	mul.f32 	%f36, %f34, 0f3F000000;
	fma.rn.f32 	%f37, %f33, %f35, %f36;
	add.f32 	%f114, %f114, %f37;
	// begin inline asm
	dp4a.s32.s32 %r83, %r84, %r85, %r86;
	// end inline asm
	// begin inline asm
	dp4a.s32.s32 %r87, %r88, %r89, %r83;
	// end inline asm
	// begin inline asm
	dp4a.s32.s32 %r91, %r92, %r93, %r87;
	// end inline asm
	// begin inline asm
	dp4a.s32.s32 %r95, %r96, %r97, %r91;
	// end inline asm
	mul.f32 	%f38, %f19, %f21;
	mul.f32 	%f39, %f20, %f22;
	cvt.rn.f32.s32 	%f40, %r95;
	mul.f32 	%f41, %f39, 0f3F000000;
	fma.rn.f32 	%f42, %f38, %f40, %f41;
	add.f32 	%f113, %f113, %f42;
	add.s32 	%r158, %r158, 64;
	add.s64 	%rd33, %rd33, 2304;
	add.s32 	%r157, %r157, 64;
	setp.lt.s32 	%p2, %r158, %r4;
	@%p2 bra 	$L__BB43_2;
	st.local.v2.f32 	[%rd1+8], {%f114, %f113};
$L__BB43_4:
	setp.eq.s32 	%p3, %r1, 0;
	@%p3 bra 	$L__BB43_6;
	shl.b32 	%r108, %r1, 9;
	mov.u32 	%r109, _ZZN34_INTERNAL_c8396950_4_k_cu_1fba617b13mul_mat_vec_qILi2ELi32ELi4E10block_q4_1Li2EXadL_ZNS_17vec_dot_q4_1_q8_1EPKvPK10block_q8_1RKiEEEEvS3_S3_PfiiiiE10tmp_shared;
	add.s32 	%r110, %r109, %r108;
	shl.b32 	%r111, %r2, 2;
	add.s32 	%r112, %r110, %r111;
	st.shared.f32 	[%r112+-512], %f116;
	st.shared.f32 	[%r112+-384], %f115;
	st.shared.f32 	[%r112+-256], %f114;
	st.shared.f32 	[%r112+-128], %f113;
$L__BB43_6:
	setp.ne.s32 	%p4, %r1, 0;
	bar.sync 	0;
	@%p4 bra 	$L__BB43_11;
	ld.param.u64 	%rd32, [mul_mat_vec_q4_1_q8_1_cuda2_param_2];
	cvta.to.global.u64 	%rd7, %rd32;
	shl.b32 	%r113, %r2, 2;
	mov.u32 	%r114, _ZZN34_INTERNAL_c8396950_4_k_cu_1fba617b13mul_mat_vec_qILi2ELi32ELi4E10block_q4_1Li2EXadL_ZNS_17vec_dot_q4_1_q8_1EPKvPK10block_q8_1RKiEEEEvS3_S3_PfiiiiE10tmp_shared;
	add.s32 	%r11, %r114, %r113;
	setp.gt.u32 	%p5, %r2, 1;
	mul.wide.u32 	%rd26, %r2, 4;
	add.s64 	%rd8, %rd1, %rd26;
	add.s32 	%r12, %r3, %r2;
	ld.shared.f32 	%f43, [%r11];
	add.f32 	%f44, %f43, %f116;
	ld.shared.f32 	%f45, [%r11+512];
	add.f32 	%f46, %f45, %f44;
	ld.shared.f32 	%f47, [%r11+1024];
	add.f32 	%f48, %f47, %f46;
	mov.b32 	%r115, %f48;
	shfl.sync.bfly.b32	%r116|%p6, %r115, 16, 31, -1;
	mov.b32 	%f49, %r116;
	add.f32 	%f50, %f48, %f49;
	mov.b32 	%r117, %f50;
	shfl.sync.bfly.b32	%r118|%p7, %r117, 8, 31, -1;
	mov.b32 	%f51, %r118;
	add.f32 	%f52, %f50, %f51;
	mov.b32 	%r119, %f52;
	shfl.sync.bfly.b32	%r120|%p8, %r119, 4, 31, -1;
	mov.b32 	%f53, %r120;
	add.f32 	%f54, %f52, %f53;
	mov.b32 	%r121, %f54;
	shfl.sync.bfly.b32	%r122|%p9, %r121, 2, 31, -1;
	mov.b32 	%f55, %r122;
	add.f32 	%f56, %f54, %f55;
	mov.b32 	%r123, %f56;
	shfl.sync.bfly.b32	%r124|%p10, %r123, 1, 31, -1;
	mov.b32 	%f57, %r124;
	add.f32 	%f58, %f56, %f57;
	st.local.f32 	[%rd1], %f58;
	ld.shared.f32 	%f59, [%r11+128];
	add.f32 	%f60, %f59, %f115;
	ld.shared.f32 	%f61, [%r11+640];
	add.f32 	%f62, %f61, %f60;
	ld.shared.f32 	%f63, [%r11+1152];
	add.f32 	%f64, %f63, %f62;
	mov.b32 	%r125, %f64;
	shfl.sync.bfly.b32	%r126|%p11, %r125, 16, 31, -1;
	mov.b32 	%f65, %r126;
	add.f32 	%f66, %f64, %f65;
	mov.b32 	%r127, %f66;
	shfl.sync.bfly.b32	%r128|%p12, %r127, 8, 31, -1;
	mov.b32 	%f67, %r128;
	add.f32 	%f68, %f66, %f67;
	mov.b32 	%r129, %f68;
	shfl.sync.bfly.b32	%r130|%p13, %r129, 4, 31, -1;
	mov.b32 	%f69, %r130;
	add.f32 	%f70, %f68, %f69;
	mov.b32 	%r131, %f70;
	shfl.sync.bfly.b32	%r132|%p14, %r131, 2, 31, -1;
	mov.b32 	%f71, %r132;
	add.f32 	%f72, %f70, %f71;
	mov.b32 	%r133, %f72;
	shfl.sync.bfly.b32	%r134|%p15, %r133, 1, 31, -1;
	mov.b32 	%f73, %r134;
	add.f32 	%f74, %f72, %f73;
	st.local.f32 	[%rd1+4], %f74;
	@%p5 bra 	$L__BB43_9;
	ld.local.f32 	%f75, [%rd8];
	mul.wide.u32 	%rd27, %r12, 4;
	add.s64 	%rd28, %rd7, %rd27;
	st.global.f32 	[%rd28], %f75;
$L__BB43_9:
	setp.gt.u32 	%p16, %r2, 1;
	ld.shared.f32 	%f76, [%r11+256];
	add.f32 	%f77, %f76, %f114;
	ld.shared.f32 	%f78, [%r11+768];
	add.f32 	%f79, %f78, %f77;
	ld.shared.f32 	%f80, [%r11+1280];
	add.f32 	%f81, %f80, %f79;
	mov.b32 	%r135, %f81;
	shfl.sync.bfly.b32	%r136|%p17, %r135, 16, 31, -1;
	mov.b32 	%f82, %r136;
	add.f32 	%f83, %f81, %f82;
	mov.b32 	%r137, %f83;
	shfl.sync.bfly.b32	%r138|%p18, %r137, 8, 31, -1;
	mov.b32 	%f84, %r138;
	add.f32 	%f85, %f83, %f84;
	mov.b32 	%r139, %f85;
	shfl.sync.bfly.b32	%r140|%p19, %r139, 4, 31, -1;
	mov.b32 	%f86, %r140;
	add.f32 	%f87, %f85, %f86;
	mov.b32 	%r141, %f87;
	shfl.sync.bfly.b32	%r142|%p20, %r141, 2, 31, -1;
	mov.b32 	%f88, %r142;
	add.f32 	%f89, %f87, %f88;
	mov.b32 	%r143, %f89;
	shfl.sync.bfly.b32	%r144|%p21, %r143, 1, 31, -1;
	mov.b32 	%f90, %r144;
	add.f32 	%f91, %f89, %f90;
	st.local.f32 	[%rd1+8], %f91;
	ld.shared.f32 	%f92, [%r11+384];
	add.f32 	%f93, %f92, %f113;
	ld.shared.f32 	%f94, [%r11+896];
	add.f32 	%f95, %f94, %f93;
	ld.shared.f32 	%f96, [%r11+1408];
	add.f32 	%f97, %f96, %f95;
	mov.b32 	%r145, %f97;
	shfl.sync.bfly.b32	%r146|%p22, %r145, 16, 31, -1;
	mov.b32 	%f98, %r146;
	add.f32 	%f99, %f97, %f98;
	mov.b32 	%r147, %f99;
	shfl.sync.bfly.b32	%r148|%p23, %r147, 8, 31, -1;
	mov.b32 	%f100, %r148;
	add.f32 	%f101, %f99, %f100;
	mov.b32 	%r149, %f101;
	shfl.sync.bfly.b32	%r150|%p24, %r149, 4, 31, -1;
	mov.b32 	%f102, %r150;
	add.f32 	%f103, %f101, %f102;
	mov.b32 	%r151, %f103;
	shfl.sync.bfly.b32	%r152|%p25, %r151, 2, 31, -1;
	mov.b32 	%f104, %r152;
	add.f32 	%f105, %f103, %f104;
	mov.b32 	%r153, %f105;
	shfl.sync.bfly.b32	%r154|%p26, %r153, 1, 31, -1;
	mov.b32 	%f106, %r154;
	add.f32 	%f107, %f105, %f106;
	st.local.f32 	[%rd1+12], %f107;
	@%p16 bra 	$L__BB43_11;
	ld.param.u32 	%r156, [mul_mat_vec_q4_1_q8_1_cuda2_param_6];
	ld.local.f32 	%f108, [%rd8+8];
	add.s32 	%r155, %r12, %r156;
	mul.wide.u32 	%rd29, %r155, 4;
	add.s64 	%rd30, %rd7, %rd29;
	st.global.f32 	[%rd30], %f108;
$L__BB43_11:
	ret;

}
	// .globl	mul_mat_vec_q5_0_q8_1_cuda2
.visible .entry mul_mat_vec_q5_0_q8_1_cuda2(
	.param .u64 .ptr .align 1 mul_mat_vec_q5_0_q8_1_cuda2_param_0,
	.param .u64 .ptr .align 1 mul_mat_vec_q5_0_q8_1_cuda2_param_1,
	.param .u64 .ptr .align 1 mul_mat_vec_q5_0_q8_1_cuda2_param_2,
	.param .u32 mul_mat_vec_q5_0_q8_1_cuda2_param_3,
	.param .u32 mul_mat_vec_q5_0_q8_1_cuda2_param_4,
	.param .u32 mul_mat_vec_q5_0_q8_1_cuda2_param_5,
	.param .u32 mul_mat_vec_q5_0_q8_1_cuda2_param_6
)
{
	.local .align 16 .b8 	__local_depot44[16];
	.reg .b64 	%SP;
	.reg .b64 	%SPL;
	.reg .pred 	%p<27>;
	.reg .b16 	%rs<13>;
	.reg .b32 	%r<279>;
	.reg .b32 	%f<109>;
	.reg .b64 	%rd<34>;
	// demoted variable
	.shared .align 4 .b8 _ZZN34_INTERNAL_c8396950_4_k_cu_1fba617b13mul_mat_vec_qILi2ELi32ELi4E10block_q5_0Li2EXadL_ZNS_17vec_dot_q5_0_q8_1EPKvPK10block_q8_1RKiEEEEvS3_S3_PfiiiiE10tmp_shared[1536];
	mov.u64 	%SPL, __local_depot44;
	ld.param.u64 	%rd10, [mul_mat_vec_q5_0_q8_1_cuda2_param_1];
	ld.param.u32 	%r15, [mul_mat_vec_q5_0_q8_1_cuda2_param_3];
	ld.param.u32 	%r13, [mul_mat_vec_q5_0_q8_1_cuda2_param_5];
	add.u64 	%rd1, %SPL, 0;
	mov.u32 	%r1, %tid.y;
	mov.u32 	%r2, %tid.x;
	mov.u32 	%r16, %ctaid.x;
	shl.b32 	%r3, %r16, 1;
	shr.s32 	%r17, %r15, 31;
	shr.u32 	%r18, %r17, 27;
	add.s32 	%r19, %r15, %r18;
	shr.s32 	%r4, %r19, 5;
	mov.f32 	%f105, 0f00000000;
	st.local.v2.f32 	[%rd1+8], {%f105, %f105};
	cvt.u16.u32 	%rs1, %r2;
	cvt.u16.u32 	%rs2, %r1;
	shl.b16 	%rs3, %rs2, 5;
	add.s16 	%rs4, %rs3, %rs1;
	shr.u16 	%rs5, %rs4, 1;
	cvt.u32.u16 	%r278, %rs5;
	setp.ge.s32 	%p1, %r278, %r4;
	mov.f32 	%f106, %f105;
	mov.f32 	%f107, %f105;
	mov.f32 	%f108, %f105;
	@%p1 bra 	$L__BB44_4;
	shl.b32 	%r20, %r2, 3;
	and.b32  	%r21, %r20, 8;
	cvt.u64.u32 	%rd2, %r21;
	shr.s32 	%r22, %r13, 31;
	shr.u32 	%r23, %r22, 27;
	add.s32 	%r24, %r13, %r23;
	shr.s32 	%r25, %r24, 5;
	mul.wide.s32 	%rd3, %r25, 36;
	mul.wide.u32 	%rd13, %r278, 36;
	cvta.to.global.u64 	%rd14, %rd10;
	add.s64 	%rd33, %rd14, %rd13;
	mad.lo.s32 	%r277, %r3, %r4, %r278;
	mov.f32 	%f105, 0f00000000;
	add.s64 	%rd24, %rd3, %rd2;
$L__BB44_2:
	ld.param.u64 	%rd31, [mul_mat_vec_q5_0_q8_1_cuda2_param_0];
	cvt.u32.u64 	%r95, %rd2;
	mul.wide.s32 	%rd15, %r277, 22;
	cvta.to.global.u64 	%rd16, %rd31;
	add.s64 	%rd17, %rd16, %rd15;
	add.s64 	%rd18, %rd17, %rd2;
	mul.lo.s32 	%r96, %r4, 22;
	cvt.s64.s32 	%rd19, %r96;
	add.s64 	%rd20, %rd17, %rd19;
	ld.global.u16 	%r97, [%rd17+2];
	ld.global.u16 	%r98, [%rd17+4];
	shl.b32 	%r99, %r98, 16;
	or.b32  	%r100, %r99, %r97;
	ld.global.u16 	%r101, [%rd18+6];
	ld.global.u16 	%r102, [%rd18+8];
	shl.b32 	%r103, %r102, 16;
	or.b32  	%r104, %r103, %r101;
	shr.s32 	%r105, %r100, %r95;
	add.s64 	%rd21, %rd33, %rd2;
	ld.global.u32 	%r29, [%rd21+4];
	ld.global.u32 	%r33, [%rd21+20];
	ld.global.u16 	%r106, [%rd18+10];
	ld.global.u16 	%r107, [%rd18+12];
	shl.b32 	%r108, %r107, 16;
	or.b32  	%r109, %r108, %r106;
	shl.b32 	%r110, %r2, 3;
	and.b32  	%r111, %r110, 8;
	or.b32  	%r112, %r111, 4;
	shr.s32 	%r113, %r100, %r112;
	ld.global.u32 	%r37, [%rd21+8];
	ld.global.u32 	%r41, [%rd21+24];
	ld.global.u16 	%rs11, [%rd17];
	// begin inline asm
	{  cvt.f32.f16 %f15, %rs11;}

	// end inline asm
	and.b32  	%r114, %r104, 252645135;
	shl.b32 	%r115, %r105, 4;
	and.b32  	%r116, %r115, 16;
	or.b32  	%r117, %r116, %r114;
	shl.b32 	%r118, %r105, 11;
	and.b32  	%r119, %r118, 4096;
	or.b32  	%r120, %r117, %r119;
	shl.b32 	%r121, %r105, 18;
	and.b32  	%r122, %r121, 1048576;
	or.b32  	%r123, %r120, %r122;
	shl.b32 	%r124, %r105, 25;
	and.b32  	%r125, %r124, 268435456;
	or.b32  	%r62, %r123, %r125;
	mov.b32 	%r82, 0;
	// begin inline asm
	dp4a.s32.s32 %r27, %r62, %r29, %r82;
	// end inline asm
	shr.u32 	%r126, %r104, 4;
	and.b32  	%r127, %r126, 252645135;
	shr.u32 	%r128, %r105, 12;
	and.b32  	%r129, %r128, 16;
	or.b32  	%r130, %r129, %r127;
	shr.u32 	%r131, %r105, 5;
	and.b32  	%r132, %r131, 4096;
	or.b32  	%r133, %r130, %r132;
	shl.b32 	%r134, %r105, 2;
	and.b32  	%r135, %r134, 1048576;
	or.b32  	%r136, %r133, %r135;
	shl.b32 	%r137, %r105, 9;
	and.b32  	%r138, %r137, 268435456;
	or.b32  	%r66, %r136, %r138;
	// begin inline asm
	dp4a.s32.s32 %r31, %r66, %r33, %r27;
	// end inline asm
	and.b32  	%r139, %r109, 252645135;
	shl.b32 	%r140, %r113, 4;
	and.b32  	%r141, %r140, 16;
	or.b32  	%r142, %r141, %r139;
	shl.b32 	%r143, %r113, 11;
	and.b32  	%r144, %r143, 4096;
	or.b32  	%r145, %r142, %r144;
	shl.b32 	%r146, %r113, 18;
	and.b32  	%r147, %r146, 1048576;
	or.b32  	%r148, %r145, %r147;
	shl.b32 	%r149, %r113, 25;
	and.b32  	%r150, %r149, 268435456;
	or.b32  	%r70, %r148, %r150;
	// begin inline asm
	dp4a.s32.s32 %r35, %r70, %r37, %r31;
	// end inline asm
	shr.u32 	%r151, %r109, 4;
	and.b32  	%r152, %r151, 252645135;
	shr.u32 	%r153, %r113, 12;
	and.b32  	%r154, %r153, 16;
	or.b32  	%r155, %r154, %r152;
	shr.u32 	%r156, %r113, 5;
	and.b32  	%r157, %r156, 4096;
	or.b32  	%r158, %r155, %r157;
	shl.b32 	%r159, %r113, 2;
	and.b32  	%r160, %r159, 1048576;
	or.b32  	%r161, %r158, %r160;
	shl.b32 	%r162, %r113, 9;
	and.b32  	%r163, %r162, 268435456;
	or.b32  	%r74, %r161, %r163;
	// begin inline asm
	dp4a.s32.s32 %r39, %r74, %r41, %r35;
	// end inline asm
	ld.global.u32 	%r44, [%rd33];
	// begin inline asm
	{.reg .f16 low,high;
  mov.b32 {low,high},%r44;
  cvt.f32.f16 %f16, low;}

	// end inline asm
	// begin inline asm
	{.reg .f16 low,high;
  mov.b32 {low,high},%r44;
  cvt.f32.f16 %f17, high;}

	// end inline asm
	cvt.rn.f32.s32 	%f21, %r39;
	mul.f32 	%f22, %f16, %f21;
	mul.f32 	%f23, %f17, 0f41000000;
	sub.f32 	%f24, %f22, %f23;
	fma.rn.f32 	%f108, %f15, %f24, %f108;
	ld.global.u16 	%r164, [%rd20+2];
	ld.global.u16 	%r165, [%rd20+4];
	shl.b32 	%r166, %r165, 16;
	or.b32  	%r167, %r166, %r164;
	add.s64 	%rd22, %rd20, %rd2;
	ld.global.u16 	%r168, [%rd22+6];
	ld.global.u16 	%r169, [%rd22+8];
	shl.b32 	%r170, %r169, 16;
	or.b32  	%r171, %r170, %r168;
	shr.s32 	%r172, %r167, %r95;
	ld.global.u16 	%r173, [%rd22+10];
	ld.global.u16 	%r174, [%rd22+12];
	shl.b32 	%r175, %r174, 16;
	or.b32  	%r176, %r175, %r173;
	shr.s32 	%r177, %r167, %r112;
	ld.global.u16 	%rs12, [%rd20];
	// begin inline asm
	{  cvt.f32.f16 %f18, %rs12;}

	// end inline asm
	and.b32  	%r178, %r171, 252645135;
	shl.b32 	%r179, %r172, 4;
	and.b32  	%r180, %r179, 16;
	or.b32  	%r181, %r180, %r178;
	shl.b32 	%r182, %r172, 11;
	and.b32  	%r183, %r182, 4096;
	or.b32  	%r184, %r181, %r183;
	shl.b32 	%r185, %r172, 18;
	and.b32  	%r186, %r185, 1048576;
	or.b32  	%r187, %r184, %r186;
	shl.b32 	%r188, %r172, 25;
	and.b32  	%r189, %r188, 268435456;
	or.b32  	%r80, %r187, %r189;
	// begin inline asm
	dp4a.s32.s32 %r45, %r80, %r29, %r82;
	// end inline asm
	shr.u32 	%r190, %r171, 4;
	and.b32  	%r191, %r190, 252645135;
	shr.u32 	%r192, %r172, 12;
	and.b32  	%r193, %r192, 16;
	or.b32  	%r194, %r193, %r191;
	shr.u32 	%r195, %r172, 5;
	and.b32  	%r196, %r195, 4096;
	or.b32  	%r197, %r194, %r196;
	shl.b32 	%r198, %r172, 2;
	and.b32  	%r199, %r198, 1048576;
	or.b32  	%r200, %r197, %r199;
	shl.b32 	%r201, %r172, 9;
	and.b32  	%r202, %r201, 268435456;
	or.b32  	%r84, %r200, %r202;
	// begin inline asm
	dp4a.s32.s32 %r49, %r84, %r33, %r45;
	// end inline asm
	and.b32  	%r203, %r176, 252645135;
	shl.b32 	%r204, %r177, 4;
	and.b32  	%r205, %r204, 16;
	or.b32  	%r206, %r205, %r203;
	shl.b32 	%r207, %r177, 11;
	and.b32  	%r208, %r207, 4096;
	or.b32  	%r209, %r206, %r208;
	shl.b32 	%r210, %r177, 18;
	and.b32  	%r211, %r210, 1048576;
	or.b32  	%r212, %r209, %r211;
	shl.b32 	%r213, %r177, 25;
	and.b32  	%r214, %r213, 268435456;
	or.b32  	%r88, %r212, %r214;
	// begin inline asm
	dp4a.s32.s32 %r53, %r88, %r37, %r49;
	// end inline asm
	shr.u32 	%r215, %r176, 4;
	and.b32  	%r216, %r215, 252645135;
	shr.u32 	%r217, %r177, 12;
	and.b32  	%r218, %r217, 16;
	or.b32  	%r219, %r218, %r216;
	shr.u32 	%r220, %r177, 5;
	and.b32  	%r221, %r220, 4096;
	or.b32  	%r222, %r219, %r221;
	shl.b32 	%r223, %r177, 2;
	and.b32  	%r224, %r223, 1048576;
	or.b32  	%r225, %r222, %r224;
	shl.b32 	%r226, %r177, 9;
	and.b32  	%r227, %r226, 268435456;
	or.b32  	%r92, %r225, %r227;
	// begin inline asm
	dp4a.s32.s32 %r57, %r92, %r41, %r53;
	// end inline asm
	cvt.rn.f32.s32 	%f25, %r57;
	mul.f32 	%f26, %f16, %f25;
	sub.f32 	%f27, %f26, %f23;
	fma.rn.f32 	%f107, %f18, %f27, %f107;
	add.s64 	%rd23, %rd33, %rd3;
	add.s64 	%rd25, %rd33, %rd24;
	ld.global.u32 	%r81, [%rd25+4];
	ld.global.u32 	%r85, [%rd25+20];
	ld.global.u32 	%r89, [%rd25+8];
	ld.global.u32 	%r93, [%rd25+24];
	// begin inline asm
	dp4a.s32.s32 %r61, %r62, %r81, %r82;
	// end inline asm
	// begin inline asm
	dp4a.s32.s32 %r65, %r66, %r85, %r61;
	// end inline asm
	// begin inline asm
	dp4a.s32.s32 %r69, %r70, %r89, %r65;
	// end inline asm
	// begin inline asm
	dp4a.s32.s32 %r73, %r74, %r93, %r69;
	// end inline asm
	ld.global.u32 	%r78, [%rd23];
	// begin inline asm
	{.reg .f16 low,high;
  mov.b32 {low,high},%r78;
  cvt.f32.f16 %f19, low;}

	// end inline asm
	// begin inline asm
	{.reg .f16 low,high;
  mov.b32 {low,high},%r78;
  cvt.f32.f16 %f20, high;}

	// end inline asm
	cvt.rn.f32.s32 	%f28, %r73;
	mul.f32 	%f29, %f19, %f28;
	mul.f32 	%f30, %f20, 0f41000000;
	sub.f32 	%f31, %f29, %f30;
	fma.rn.f32 	%f106, %f15, %f31, %f106;
	// begin inline asm
	dp4a.s32.s32 %r79, %r80, %r81, %r82;
	// end inline asm
	// begin inline asm
	dp4a.s32.s32 %r83, %r84, %r85, %r79;
	// end inline asm
	// begin inline asm
	dp4a.s32.s32 %r87, %r88, %r89, %r83;
	// end inline asm
	// begin inline asm
	dp4a.s32.s32 %r91, %r92, %r93, %r87;
	// end inline asm
	cvt.rn.f32.s32 	%f32, %r91;
	mul.f32 	%f33, %f19, %f32;
	sub.f32 	%f34, %f33, %f30;
	fma.rn.f32 	%f105, %f18, %f34, %f105;
	add.s32 	%r278, %r278, 64;
	add.s64 	%rd33, %rd33, 2304;
	add.s32 	%r277, %r277, 64;
	setp.lt.s32 	%p2, %r278, %r4;
	@%p2 bra 	$L__BB44_2;
	st.local.v2.f32 	[%rd1+8], {%f106, %f105};
$L__BB44_4:
	setp.eq.s32 	%p3, %r1, 0;
	@%p3 bra 	$L__BB44_6;
	shl.b32 	%r228, %r1, 9;
	mov.u32 	%r229, _ZZN34_INTERNAL_c8396950_4_k_cu_1fba617b13mul_mat_vec_qILi2ELi32ELi4E10block_q5_0Li2EXadL_ZNS_17vec_dot_q5_0_q8_1EPKvPK10block_q8_1RKiEEEEvS3_S3_PfiiiiE10tmp_shared;
	add.s32 	%r230, %r229, %r228;
	shl.b32 	%r231, %r2, 2;
	add.s32 	%r232, %r230, %r231;
	st.shared.f32 	[%r232+-512], %f108;
	st.shared.f32 	[%r232+-384], %f107;
	st.shared.f32 	[%r232+-256], %f106;
	st.shared.f32 	[%r232+-128], %f105;
$L__BB44_6:
	setp.ne.s32 	%p4, %r1, 0;
	bar.sync 	0;
	@%p4 bra 	$L__BB44_11;
	ld.param.u64 	%rd32, [mul_mat_vec_q5_0_q8_1_cuda2_param_2];
	cvta.to.global.u64 	%rd7, %rd32;
	shl.b32 	%r233, %r2, 2;
	mov.u32 	%r234, _ZZN34_INTERNAL_c8396950_4_k_cu_1fba617b13mul_mat_vec_qILi2ELi32ELi4E10block_q5_0Li2EXadL_ZNS_17vec_dot_q5_0_q8_1EPKvPK10block_q8_1RKiEEEEvS3_S3_PfiiiiE10tmp_shared;
	add.s32 	%r11, %r234, %r233;
	setp.gt.u32 	%p5, %r2, 1;
	mul.wide.u32 	%rd26, %r2, 4;
	add.s64 	%rd8, %rd1, %rd26;
	add.s32 	%r12, %r3, %r2;
	ld.shared.f32 	%f35, [%r11];
	add.f32 	%f36, %f35, %f108;
	ld.shared.f32 	%f37, [%r11+512];
	add.f32 	%f38, %f37, %f36;
	ld.shared.f32 	%f39, [%r11+1024];
	add.f32 	%f40, %f39, %f38;
	mov.b32 	%r235, %f40;
	shfl.sync.bfly.b32	%r236|%p6, %r235, 16, 31, -1;
	mov.b32 	%f41, %r236;
	add.f32 	%f42, %f40, %f41;
	mov.b32 	%r237, %f42;
	shfl.sync.bfly.b32	%r238|%p7, %r237, 8, 31, -1;
	mov.b32 	%f43, %r238;
	add.f32 	%f44, %f42, %f43;
	mov.b32 	%r239, %f44;
	shfl.sync.bfly.b32	%r240|%p8, %r239, 4, 31, -1;
	mov.b32 	%f45, %r240;
	add.f32 	%f46, %f44, %f45;
	mov.b32 	%r241, %f46;
	shfl.sync.bfly.b32	%r242|%p9, %r241, 2, 31, -1;
	mov.b32 	%f47, %r242;
	add.f32 	%f48, %f46, %f47;
	mov.b32 	%r243, %f48;
	shfl.sync.bfly.b32	%r244|%p10, %r243, 1, 31, -1;
	mov.b32 	%f49, %r244;
	add.f32 	%f50, %f48, %f49;
	st.local.f32 	[%rd1], %f50;
	ld.shared.f32 	%f51, [%r11+128];
	add.f32 	%f52, %f51, %f107;
	ld.shared.f32 	%f53, [%r11+640];
	add.f32 	%f54, %f53, %f52;
	ld.shared.f32 	%f55, [%r11+1152];
	add.f32 	%f56, %f55, %f54;
	mov.b32 	%r245, %f56;
	shfl.sync.bfly.b32	%r246|%p11, %r245, 16, 31, -1;
	mov.b32 	%f57, %r246;
	add.f32 	%f58, %f56, %f57;
	mov.b32 	%r247, %f58;
	shfl.sync.bfly.b32	%r248|%p12, %r247, 8, 31, -1;
	mov.b32 	%f59, %r248;
	add.f32 	%f60, %f58, %f59;
	mov.b32 	%r249, %f60;
	shfl.sync.bfly.b32	%r250|%p13, %r249, 4, 31, -1;
	mov.b32 	%f61, %r250;
	add.f32 	%f62, %f60, %f61;
	mov.b32 	%r251, %f62;
	shfl.sync.bfly.b32	%r252|%p14, %r251, 2, 31, -1;
	mov.b32 	%f63, %r252;
	add.f32 	%f64, %f62, %f63;
	mov.b32 	%r253, %f64;
	shfl.sync.bfly.b32	%r254|%p15, %r253, 1, 31, -1;
	mov.b32 	%f65, %r254;
	add.f32 	%f66, %f64, %f65;
	st.local.f32 	[%rd1+4], %f66;
	@%p5 bra 	$L__BB44_9;
	ld.local.f32 	%f67, [%rd8];
	mul.wide.u32 	%rd27, %r12, 4;
	add.s64 	%rd28, %rd7, %rd27;
	st.global.f32 	[%rd28], %f67;
$L__BB44_9:
	setp.gt.u32 	%p16, %r2, 1;
	ld.shared.f32 	%f68, [%r11+256];
	add.f32 	%f69, %f68, %f106;
	ld.shared.f32 	%f70, [%r11+768];
	add.f32 	%f71, %f70, %f69;
	ld.shared.f32 	%f72, [%r11+1280];
	add.f32 	%f73, %f72, %f71;
	mov.b32 	%r255, %f73;
	shfl.sync.bfly.b32	%r256|%p17, %r255, 16, 31, -1;
	mov.b32 	%f74, %r256;
	add.f32 	%f75, %f73, %f74;
	mov.b32 	%r257, %f75;
	shfl.sync.bfly.b32	%r258|%p18, %r257, 8, 31, -1;
	mov.b32 	%f76, %r258;
	add.f32 	%f77, %f75, %f76;
	mov.b32 	%r259, %f77;
	shfl.sync.bfly.b32	%r260|%p19, %r259, 4, 31, -1;
	mov.b32 	%f78, %r260;
	add.f32 	%f79, %f77, %f78;
	mov.b32 	%r261, %f79;
	shfl.sync.bfly.b32	%r262|%p20, %r261, 2, 31, -1;
	mov.b32 	%f80, %r262;
	add.f32 	%f81, %f79, %f80;
	mov.b32 	%r263, %f81;
	shfl.sync.bfly.b32	%r264|%p21, %r263, 1, 31, -1;
	mov.b32 	%f82, %r264;
	add.f32 	%f83, %f81, %f82;
	st.local.f32 	[%rd1+8], %f83;
	ld.shared.f32 	%f84, [%r11+384];
	add.f32 	%f85, %f84, %f105;
	ld.shared.f32 	%f86, [%r11+896];
	add.f32 	%f87, %f86, %f85;
	ld.shared.f32 	%f88, [%r11+1408];
	add.f32 	%f89, %f88, %f87;
	mov.b32 	%r265, %f89;
	shfl.sync.bfly.b32	%r266|%p22, %r265, 16, 31, -1;
	mov.b32 	%f90, %r266;
	add.f32 	%f91, %f89, %f90;
	mov.b32 	%r267, %f91;
	shfl.sync.bfly.b32	%r268|%p23, %r267, 8, 31, -1;
	mov.b32 	%f92, %r268;
	add.f32 	%f93, %f91, %f92;
	mov.b32 	%r269, %f93;
	shfl.sync.bfly.b32	%r270|%p24, %r269, 4, 31, -1;
	mov.b32 	%f94, %r270;
	add.f32 	%f95, %f93, %f94;
	mov.b32 	%r271, %f95;
	shfl.sync.bfly.b32	%r272|%p25, %r271, 2, 31, -1;
	mov.b32 	%f96, %r272;
	add.f32 	%f97, %f95, %f96;
	mov.b32 	%r273, %f97;
	shfl.sync.bfly.b32	%r274|%p26, %r273, 1, 31, -1;
	mov.b32 	%f98, %r274;
	add.f32 	%f99, %f97, %f98;
	st.local.f32 	[%rd1+12], %f99;
	@%p16 bra 	$L__BB44_11;
	ld.param.u32 	%r276, [mul_mat_vec_q5_0_q8_1_cuda2_param_6];
	ld.local.f32 	%f100, [%rd8+8];
	add.s32 	%r275, %r12, %r276;
	mul.wide.u32 	%rd29, %r275, 4;
	add.s64 	%rd30, %rd7, %rd29;
	st.global.f32 	[%rd30], %f100;
$L__BB44_11:
	ret;

}
	// .globl	mul_mat_vec_q5_1_q8_1_cuda2
.visible .entry mul_mat_vec_q5_1_q8_1_cuda2(
	.param .u64 .ptr .align 1 mul_mat_vec_q5_1_q8_1_cuda2_param_0,
	.param .u64 .ptr .align 1 mul_mat_vec_q5_1_q8_1_cuda2_param_1,
	.param .u64 .ptr .align 1 mul_mat_vec_q5_1_q8_1_cuda2_param_2,
	.param .u32 mul_mat_vec_q5_1_q8_1_cuda2_param_3,
	.param .u32 mul_mat_vec_q5_1_q8_1_cuda2_param_4,
	.param .u32 mul_mat_vec_q5_1_q8_1_cuda2_param_5,
	.param .u32 mul_mat_vec_q5_1_q8_1_cuda2_param_6
)
{
	.local .align 16 .b8 	__local_depot45[16];
	.reg .b64 	%SP;
	.reg .b64 	%SPL;
	.reg .pred 	%p<27>;
	.reg .b16 	%rs<11>;
	.reg .b32 	%r<265>;
	.reg .b32 	%f<117>;
	.reg .b64 	%rd<34>;
	// demoted variable
	.shared .align 4 .b8 _ZZN34_INTERNAL_c8396950_4_k_cu_1fba617b13mul_mat_vec_qILi2ELi32ELi4E10block_q5_1Li2EXadL_ZNS_17vec_dot_q5_1_q8_1EPKvPK10block_q8_1RKiEEEEvS3_S3_PfiiiiE10tmp_shared[1536];
	mov.u64 	%SPL, __local_depot45;
	ld.param.u64 	%rd10, [mul_mat_vec_q5_1_q8_1_cuda2_param_1];
	ld.param.u32 	%r15, [mul_mat_vec_q5_1_q8_1_cuda2_param_3];
	ld.param.u32 	%r13, [mul_mat_vec_q5_1_q8_1_cuda2_param_5];
	add.u64 	%rd1, %SPL, 0;
	mov.u32 	%r1, %tid.y;
	mov.u32 	%r2, %tid.x;
	mov.u32 	%r16, %ctaid.x;
	shl.b32 	%r3, %r16, 1;
	shr.s32 	%r17, %r15, 31;
	shr.u32 	%r18, %r17, 27;
	add.s32 	%r19, %r15, %r18;
	shr.s32 	%r4, %r19, 5;
	mov.f32 	%f113, 0f00000000;
	st.local.v2.f32 	[%rd1+8], {%f113, %f113};
	cvt.u16.u32 	%rs1, %r2;
	cvt.u16.u32 	%rs2, %r1;
	shl.b16 	%rs3, %rs2, 5;
	add.s16 	%rs4, %rs3, %rs1;
	shr.u16 	%rs5, %rs4, 1;
	cvt.u32.u16 	%r264, %rs5;
	setp.ge.s32 	%p1, %r264, %r4;
	mov.f32 	%f114, %f113;
	mov.f32 	%f115, %f113;
	mov.f32 	%f116, %f113;
	@%p1 bra 	$L__BB45_4;
	shl.b32 	%r20, %r2, 3;
	and.b32  	%r21, %r20, 8;
	cvt.u64.u32 	%rd2, %r21;
	shr.s32 	%r22, %r13, 31;
	shr.u32 	%r23, %r22, 27;
	add.s32 	%r24, %r13, %r23;
	shr.s32 	%r25, %r24, 5;
	mul.wide.s32 	%rd3, %r25, 36;
	mul.wide.u32 	%rd13, %r264, 36;
	cvta.to.global.u64 	%rd14, %rd10;
	add.s64 	%rd33, %rd14, %rd13;
	mad.lo.s32 	%r263, %r3, %r4, %r264;
	mov.f32 	%f113, 0f00000000;
	add.s64 	%rd24, %rd3, %rd2;
$L__BB45_2:
	ld.param.u64 	%rd31, [mul_mat_vec_q5_1_q8_1_cuda2_param_0];
	cvt.u32.u64 	%r99, %rd2;
	mul.wide.s32 	%rd15, %r263, 24;
	cvta.to.global.u64 	%rd16, %rd31;
	add.s64 	%rd17, %rd16, %rd15;
	add.s64 	%rd18, %rd17, %rd2;
	mul.lo.s32 	%r100, %r4, 24;
	cvt.s64.s32 	%rd19, %r100;
	add.s64 	%rd20, %rd17, %rd19;
	ld.global.u32 	%r101, [%rd17+4];
	ld.global.u32 	%r102, [%rd18+8];
	shr.s32 	%r103, %r101, %r99;
	add.s64 	%rd21, %rd33, %rd2;
	ld.global.u32 	%r29, [%rd21+4];
	ld.global.u32 	%r33, [%rd21+20];
	ld.global.u32 	%r104, [%rd18+12];
	shl.b32 	%r105, %r2, 3;
	and.b32  	%r106, %r105, 8;
	or.b32  	%r107, %r106, 4;
	shr.s32 	%r108, %r101, %r107;
	ld.global.u32 	%r37, [%rd21+8];
	ld.global.u32 	%r41, [%rd21+24];
	and.b32  	%r109, %r102, 252645135;
	shl.b32 	%r110, %r103, 4;
	and.b32  	%r111, %r110, 16;
	or.b32  	%r112, %r111, %r109;
	shl.b32 	%r113, %r103, 11;
	and.b32  	%r114, %r113, 4096;
	or.b32  	%r115, %r112, %r114;
	shl.b32 	%r116, %r103, 18;
	and.b32  	%r117, %r116, 1048576;
	or.b32  	%r118, %r115, %r117;
	shl.b32 	%r119, %r103, 25;
	and.b32  	%r120, %r119, 268435456;
	or.b32  	%r66, %r118, %r120;
	mov.b32 	%r86, 0;
	// begin inline asm
	dp4a.s32.s32 %r27, %r66, %r29, %r86;
	// end inline asm
	shr.u32 	%r121, %r102, 4;
	and.b32  	%r122, %r121, 252645135;
	shr.u32 	%r123, %r103, 12;
	and.b32  	%r124, %r123, 16;
	or.b32  	%r125, %r124, %r122;
	shr.u32 	%r126, %r103, 5;
	and.b32  	%r127, %r126, 4096;
	or.b32  	%r128, %r125, %r127;
	shl.b32 	%r129, %r103, 2;
	and.b32  	%r130, %r129, 1048576;
	or.b32  	%r131, %r128, %r130;
	shl.b32 	%r132, %r103, 9;
	and.b32  	%r133, %r132, 268435456;
	or.b32  	%r70, %r131, %r133;
	// begin inline asm
	dp4a.s32.s32 %r31, %r70, %r33, %r27;
	// end inline asm
	and.b32  	%r134, %r104, 252645135;
	shl.b32 	%r135, %r108, 4;
	and.b32  	%r136, %r135, 16;
	or.b32  	%r137, %r136, %r134;
	shl.b32 	%r138, %r108, 11;
	and.b32  	%r139, %r138, 4096;
	or.b32  	%r140, %r137, %r139;
	shl.b32 	%r141, %r108, 18;
	and.b32  	%r142, %r141, 1048576;
	or.b32  	%r143, %r140, %r142;
	shl.b32 	%r144, %r108, 25;
	and.b32  	%r145, %r144, 268435456;
	or.b32  	%r74, %r143, %r145;
	// begin inline asm
	dp4a.s32.s32 %r35, %r74, %r37, %r31;
	// end inline asm
	shr.u32 	%r146, %r104, 4;
	and.b32  	%r147, %r146, 252645135;
	shr.u32 	%r148, %r108, 12;
	and.b32  	%r149, %r148, 16;
	or.b32  	%r150, %r149, %r147;
	shr.u32 	%r151, %r108, 5;
	and.b32  	%r152, %r151, 4096;
	or.b32  	%r153, %r150, %r152;
	shl.b32 	%r154, %r108, 2;
	and.b32  	%r155, %r154, 1048576;
	or.b32  	%r156, %r153, %r155;
	shl.b32 	%r157, %r108, 9;
	and.b32  	%r158, %r157, 268435456;
	or.b32  	%r78, %r156, %r158;
	// begin inline asm
	dp4a.s32.s32 %r39, %r78, %r41, %r35;
	// end inline asm
	ld.global.u32 	%r44, [%rd17];
	// begin inline asm
	{.reg .f16 low,high;
  mov.b32 {low,high},%r44;
  cvt.f32.f16 %f15, low;}

	// end inline asm
	// begin inline asm
	{.reg .f16 low,high;
  mov.b32 {low,high},%r44;
  cvt.f32.f16 %f16, high;}

	// end inline asm
	ld.global.u32 	%r46, [%rd33];
	// begin inline asm
	{.reg .f16 low,high;
  mov.b32 {low,high},%r46;
  cvt.f32.f16 %f17, low;}

	// end inline asm
	// begin inline asm
	{.reg .f16 low,high;
  mov.b32 {low,high},%r46;
  cvt.f32.f16 %f18, high;}

	// end inline asm
	mul.f32 	%f23, %f15, %f17;
	mul.f32 	%f24, %f16, %f18;
	cvt.rn.f32.s32 	%f25, %r39;
	mul.f32 	%f26, %f24, 0f3F000000;
	fma.rn.f32 	%f27, %f23, %f25, %f26;
	add.f32 	%f116, %f27, %f116;
	ld.global.u32 	%r159, [%rd20+4];
	add.s64 	%rd22, %rd20, %rd2;
	ld.global.u32 	%r160, [%rd22+8];
	shr.s32 	%r161, %r159, %r99;
	ld.global.u32 	%r162, [%rd22+12];
	shr.s32 	%r163, %r159, %r107;
	and.b32  	%r164, %r160, 252645135;
	shl.b32 	%r165, %r161, 4;
	and.b32  	%r166, %r165, 16;
	or.b32  	%r167, %r166, %r164;
	shl.b32 	%r168, %r161, 11;
	and.b32  	%r169, %r168, 4096;
	or.b32  	%r170, %r167, %r169;
	shl.b32 	%r171, %r161, 18;
	and.b32  	%r172, %r171, 1048576;
	or.b32  	%r173, %r170, %r172;
	shl.b32 	%r174, %r161, 25;
	and.b32  	%r175, %r174, 268435456;
	or.b32  	%r84, %r173, %r175;
	// begin inline asm
	dp4a.s32.s32 %r47, %r84, %r29, %r86;
	// end inline asm
	shr.u32 	%r176, %r160, 4;
	and.b32  	%r177, %r176, 252645135;
	shr.u32 	%r178, %r161, 12;
	and.b32  	%r179, %r178, 16;
	or.b32  	%r180, %r179, %r177;
	shr.u32 	%r181, %r161, 5;
	and.b32  	%r182, %r181, 4096;
	or.b32  	%r183, %r180, %r182;
	shl.b32 	%r184, %r161, 2;
	and.b32  	%r185, %r184, 1048576;
	or.b32  	%r186, %r183, %r185;
	shl.b32 	%r187, %r161, 9;
	and.b32  	%r188, %r187, 268435456;
	or.b32  	%r88, %r186, %r188;
	// begin inline asm
	dp4a.s32.s32 %r51, %r88, %r33, %r47;
	// end inline asm
	and.b32  	%r189, %r162, 252645135;
	shl.b32 	%r190, %r163, 4;
	and.b32  	%r191, %r190, 16;
	or.b32  	%r192, %r191, %r189;
	shl.b32 	%r193, %r163, 11;
	and.b32  	%r194, %r193, 4096;
	or.b32  	%r195, %r192, %r194;
	shl.b32 	%r196, %r163, 18;
	and.b32  	%r197, %r196, 1048576;
	or.b32  	%r198, %r195, %r197;
	shl.b32 	%r199, %r163, 25;
	and.b32  	%r200, %r199, 268435456;
	or.b32  	%r92, %r198, %r200;
	// begin inline asm
	dp4a.s32.s32 %r55, %r92, %r37, %r51;
	// end inline asm
	shr.u32 	%r201, %r162, 4;
	and.b32  	%r202, %r201, 252645135;
	shr.u32 	%r203, %r163, 12;
	and.b32  	%r204, %r203, 16;
	or.b32  	%r205, %r204, %r202;
	shr.u32 	%r206, %r163, 5;
	and.b32  	%r207, %r206, 4096;
	or.b32  	%r208, %r205, %r207;
	shl.b32 	%r209, %r163, 2;
	and.b32  	%r210, %r209, 1048576;
	or.b32  	%r211, %r208, %r210;
	shl.b32 	%r212, %r163, 9;
	and.b32  	%r213, %r212, 268435456;
	or.b32  	%r96, %r211, %r213;
	// begin inline asm
	dp4a.s32.s32 %r59, %r96, %r41, %r55;
	// end inline asm
	ld.global.u32 	%r64, [%rd20];
	// begin inline asm
	{.reg .f16 low,high;
  mov.b32 {low,high},%r64;
  cvt.f32.f16 %f19, low;}

	// end inline asm
	// begin inline asm
	{.reg .f16 low,high;
  mov.b32 {low,high},%r64;
  cvt.f32.f16 %f20, high;}

	// end inline asm
	mul.f32 	%f28, %f19, %f17;
	mul.f32 	%f29, %f20, %f18;
	cvt.rn.f32.s32 	%f30, %r59;
	mul.f32 	%f31, %f29, 0f3F000000;
	fma.rn.f32 	%f32, %f28, %f30, %f31;
	add.f32 	%f115, %f32, %f115;
	add.s64 	%rd23, %rd33, %rd3;
	add.s64 	%rd25, %rd33, %rd24;
	ld.global.u32 	%r85, [%rd25+4];
	ld.global.u32 	%r89, [%rd25+20];
	ld.global.u32 	%r93, [%rd25+8];
	ld.global.u32 	%r97, [%rd25+24];
	// begin inline asm
	dp4a.s32.s32 %r65, %r66, %r85, %r86;
	// end inline asm
	// begin inline asm
	dp4a.s32.s32 %r69, %r70, %r89, %r65;
	// end inline asm
	// begin inline asm
	dp4a.s32.s32 %r73, %r74, %r93, %r69;
	// end inline asm
	// begin inline asm
	dp4a.s32.s32 %r77, %r78, %r97, %r73;
	// end inline asm
	ld.global.u32 	%r82, [%rd23];
	// begin inline asm
	{.reg .f16 low,high;
  mov.b32 {low,high},%r82;
  cvt.f32.f16 %f21, low;}

	// end inline asm
	// begin inline asm
	{.reg .f16 low,high;
  mov.b32 {low,high},%r82;
  cvt.f32.f16 %f22, high;}

	// end inline asm
	mul.f32 	%f33, %f15, %f21;
	mul.f32 	%f34, %f16, %f22;
	cvt.rn.f32.s32 	%f35, %r77;
	mul.f32 	%f36, %f34, 0f3F000000;
	fma.rn.f32 	%f37, %f33, %f35, %f36;
	add.f32 	%f114, %f37, %f114;
	// begin inline asm
	dp4a.s32.s32 %r83, %r84, %r85, %r86;
	// end inline asm
	// begin inline asm
	dp4a.s32.s32 %r87, %r88, %r89, %r83;
	// end inline asm
	// begin inline asm
	dp4a.s32.s32 %r91, %r92, %r93, %r87;
	// end inline asm
	// begin inline asm
	dp4a.s32.s32 %r95, %r96, %r97, %r91;
	// end inline asm
	mul.f32 	%f38, %f19, %f21;
	mul.f32 	%f39, %f20, %f22;
	cvt.rn.f32.s32 	%f40, %r95;
	mul.f32 	%f41, %f39, 0f3F000000;
	fma.rn.f32 	%f42, %f38, %f40, %f41;
	add.f32 	%f113, %f42, %f113;
	add.s32 	%r264, %r264, 64;
	add.s64 	%rd33, %rd33, 2304;
	add.s32 	%r263, %r263, 64;
	setp.lt.s32 	%p2, %r264, %r4;
	@%p2 bra 	$L__BB45_2;
	st.local.v2.f32 	[%rd1+8], {%f114, %f113};
$L__BB45_4:
	setp.eq.s32 	%p3, %r1, 0;
	@%p3 bra 	$L__BB45_6;
	shl.b32 	%r214, %r1, 9;
	mov.u32 	%r215, _ZZN34_INTERNAL_c8396950_4_k_cu_1fba617b13mul_mat_vec_qILi2ELi32ELi4E10block_q5_1Li2EXadL_ZNS_17vec_dot_q5_1_q8_1EPKvPK10block_q8_1RKiEEEEvS3_S3_PfiiiiE10tmp_shared;
	add.s32 	%r216, %r215, %r214;
	shl.b32 	%r217, %r2, 2;
	add.s32 	%r218, %r216, %r217;
	st.shared.f32 	[%r218+-512], %f116;
	st.shared.f32 	[%r218+-384], %f115;
	st.shared.f32 	[%r218+-256], %f114;
	st.shared.f32 	[%r218+-128], %f113;
$L__BB45_6:
	setp.ne.s32 	%p4, %r1, 0;
	bar.sync 	0;
	@%p4 bra 	$L__BB45_11;
	ld.param.u64 	%rd32, [mul_mat_vec_q5_1_q8_1_cuda2_param_2];
	cvta.to.global.u64 	%rd7, %rd32;
	shl.b32 	%r219, %r2, 2;
	mov.u32 	%r220, _ZZN34_INTERNAL_c8396950_4_k_cu_1fba617b13mul_mat_vec_qILi2ELi32ELi4E10block_q5_1Li2EXadL_ZNS_17vec_dot_q5_1_q8_1EPKvPK10block_q8_1RKiEEEEvS3_S3_PfiiiiE10tmp_shared;
	add.s32 	%r11, %r220, %r219;
	setp.gt.u32 	%p5, %r2, 1;
	mul.wide.u32 	%rd26, %r2, 4;
	add.s64 	%rd8, %rd1, %rd26;
	add.s32 	%r12, %r3, %r2;
	ld.shared.f32 	%f43, [%r11];
	add.f32 	%f44, %f43, %f116;
	ld.shared.f32 	%f45, [%r11+512];
	add.f32 	%f46, %f45, %f44;
	ld.shared.f32 	%f47, [%r11+1024];
	add.f32 	%f48, %f47, %f46;
	mov.b32 	%r221, %f48;
	shfl.sync.bfly.b32	%r222|%p6, %r221, 16, 31, -1;
	mov.b32 	%f49, %r222;
	add.f32 	%f50, %f48, %f49;
	mov.b32 	%r223, %f50;
	shfl.sync.bfly.b32	%r224|%p7, %r223, 8, 31, -1;
	mov.b32 	%f51, %r224;
	add.f32 	%f52, %f50, %f51;
	mov.b32 	%r225, %f52;
	shfl.sync.bfly.b32	%r226|%p8, %r225, 4, 31, -1;
	mov.b32 	%f53, %r226;
	add.f32 	%f54, %f52, %f53;
	mov.b32 	%r227, %f54;
	shfl.sync.bfly.b32	%r228|%p9, %r227, 2, 31, -1;
	mov.b32 	%f55, %r228;
	add.f32 	%f56, %f54, %f55;
	mov.b32 	%r229, %f56;
	shfl.sync.bfly.b32	%r230|%p10, %r229, 1, 31, -1;
	mov.b32 	%f57, %r230;
	add.f32 	%f58, %f56, %f57;
	st.local.f32 	[%rd1], %f58;
	ld.shared.f32 	%f59, [%r11+128];
	add.f32 	%f60, %f59, %f115;
	ld.shared.f32 	%f61, [%r11+640];
	add.f32 	%f62, %f61, %f60;
	ld.shared.f32 	%f63, [%r11+1152];
	add.f32 	%f64, %f63, %f62;
	mov.b32 	%r231, %f64;
	shfl.sync.bfly.b32	%r232|%p11, %r231, 16, 31, -1;
	mov.b32 	%f65, %r232;
	add.f32 	%f66, %f64, %f65;
	mov.b32 	%r233, %f66;
	shfl.sync.bfly.b32	%r234|%p12, %r233, 8, 31, -1;
	mov.b32 	%f67, %r234;
	add.f32 	%f68, %f66, %f67;
	mov.b32 	%r235, %f68;
	shfl.sync.bfly.b32	%r236|%p13, %r235, 4, 31, -1;
	mov.b32 	%f69, %r236;
	add.f32 	%f70, %f68, %f69;
	mov.b32 	%r237, %f70;
	shfl.sync.bfly.b32	%r238|%p14, %r237, 2, 31, -1;
	mov.b32 	%f71, %r238;
	add.f32 	%f72, %f70, %f71;
	mov.b32 	%r239, %f72;
	shfl.sync.bfly.b32	%r240|%p15, %r239, 1, 31, -1;
	mov.b32 	%f73, %r240;
	add.f32 	%f74, %f72, %f73;
	st.local.f32 	[%rd1+4], %f74;
	@%p5 bra 	$L__BB45_9;
	ld.local.f32 	%f75, [%rd8];
	mul.wide.u32 	%rd27, %r12, 4;
	add.s64 	%rd28, %rd7, %rd27;
	st.global.f32 	[%rd28], %f75;
$L__BB45_9:
	setp.gt.u32 	%p16, %r2, 1;
	ld.shared.f32 	%f76, [%r11+256];
	add.f32 	%f77, %f76, %f114;
	ld.shared.f32 	%f78, [%r11+768];
	add.f32 	%f79, %f78, %f77;
	ld.shared.f32 	%f80, [%r11+1280];
	add.f32 	%f81, %f80, %f79;
	mov.b32 	%r241, %f81;
	shfl.sync.bfly.b32	%r242|%p17, %r241, 16, 31, -1;
	mov.b32 	%f82, %r242;
	add.f32 	%f83, %f81, %f82;
	mov.b32 	%r243, %f83;
	shfl.sync.bfly.b32	%r244|%p18, %r243, 8, 31, -1;
	mov.b32 	%f84, %r244;
	add.f32 	%f85, %f83, %f84;
	mov.b32 	%r245, %f85;
	shfl.sync.bfly.b32	%r246|%p19, %r245, 4, 31, -1;
	mov.b32 	%f86, %r246;
	add.f32 	%f87, %f85, %f86;
	mov.b32 	%r247, %f87;
	shfl.sync.bfly.b32	%r248|%p20, %r247, 2, 31, -1;
	mov.b32 	%f88, %r248;
	add.f32 	%f89, %f87, %f88;
	mov.b32 	%r249, %f89;
	shfl.sync.bfly.b32	%r250|%p21, %r249, 1, 31, -1;
	mov.b32 	%f90, %r250;
	add.f32 	%f91, %f89, %f90;
	st.local.f32 	[%rd1+8], %f91;
	ld.shared.f32 	%f92, [%r11+384];
	add.f32 	%f93, %f92, %f113;
	ld.shared.f32 	%f94, [%r11+896];
	add.f32 	%f95, %f94, %f93;
	ld.shared.f32 	%f96, [%r11+1408];
	add.f32 	%f97, %f96, %f95;
	mov.b32 	%r251, %f97;
	shfl.sync.bfly.b32	%r252|%p22, %r251, 16, 31, -1;
	mov.b32 	%f98, %r252;
	add.f32 	%f99, %f97, %f98;
	mov.b32 	%r253, %f99;
	shfl.sync.bfly.b32	%r254|%p23, %r253, 8, 31, -1;
	mov.b32 	%f100, %r254;
	add.f32 	%f101, %f99, %f100;
	mov.b32 	%r255, %f101;
	shfl.sync.bfly.b32	%r256|%p24, %r255, 4, 31, -1;
	mov.b32 	%f102, %r256;
	add.f32 	%f103, %f101, %f102;
	mov.b32 	%r257, %f103;
	shfl.sync.bfly.b32	%r258|%p25, %r257, 2, 31, -1;
	mov.b32 	%f104, %r258;
	add.f32 	%f105, %f103, %f104;
	mov.b32 	%r259, %f105;
	shfl.sync.bfly.b32	%r260|%p26, %r259, 1, 31, -1;
	mov.b32 	%f106, %r260;
	add.f32 	%f107, %f105, %f106;
	st.local.f32 	[%rd1+12], %f107;
	@%p16 bra 	$L__BB45_11;
	ld.param.u32 	%r262, [mul_mat_vec_q5_1_q8_1_cuda2_param_6];
	ld.local.f32 	%f108, [%rd8+8];
	add.s32 	%r261, %r12, %r262;
	mul.wide.u32 	%rd29, %r261, 4;
	add.s64 	%rd30, %rd7, %rd29;
	st.global.f32 	[%rd30], %f108;
$L__BB45_11:
	ret;

}
	// .globl	mul_mat_vec_q8_0_q8_1_cuda2
.visible .entry mul_mat_vec_q8_0_q8_1_cuda2(
	.param .u64 .ptr .align 1 mul_mat_vec_q8_0_q8_1_cuda2_param_0,
	.param .u64 .ptr .align 1 mul_mat_vec_q8_0_q8_1_cuda2_param_1,
	.param .u64 .ptr .align 1 mul_mat_vec_q8_0_q8_1_cuda2_param_2,
	.param .u32 mul_mat_vec_q8_0_q8_1_cuda2_param_3,
	.param .u32 mul_mat_vec_q8_0_q8_1_cuda2_param_4,
	.param .u32 mul_mat_vec_q8_0_q8_1_cuda2_param_5,
	.param .u32 mul_mat_vec_q8_0_q8_1_cuda2_param_6
)
{
	.local .align 16 .b8 	__local_depot46[16];
	.reg .b64 	%SP;
	.reg .b64 	%SPL;
	.reg .pred 	%p<27>;
	.reg .b16 	%rs<7>;
	.reg .b32 	%r<125>;
	.reg .b32 	%f<101>;
	.reg .b64 	%rd<37>;
	// demoted variable
	.shared .align 4 .b8 _ZZN34_INTERNAL_c8396950_4_k_cu_1fba617b13mul_mat_vec_qILi2ELi32ELi8E10block_q8_0Li2EXadL_ZNS_17vec_dot_q8_0_q8_1EPKvPK10block_q8_1RKiEEEEvS3_S3_PfiiiiE10tmp_shared[1536];
	mov.u64 	%SPL, __local_depot46;
	ld.param.u64 	%rd10, [mul_mat_vec_q8_0_q8_1_cuda2_param_1];
	ld.param.u32 	%r15, [mul_mat_vec_q8_0_q8_1_cuda2_param_3];
	ld.param.u32 	%r13, [mul_mat_vec_q8_0_q8_1_cuda2_param_5];
	add.u64 	%rd1, %SPL, 0;
	mov.u32 	%r1, %tid.y;
	shl.b32 	%r16, %r1, 5;
	mov.u32 	%r2, %tid.x;
	add.s32 	%r17, %r16, %r2;
	mov.u32 	%r18, %ctaid.x;
	shl.b32 	%r3, %r18, 1;
	shr.s32 	%r19, %r15, 31;
	shr.u32 	%r20, %r19, 27;
	add.s32 	%r21, %r15, %r20;
	shr.s32 	%r4, %r21, 5;
	mov.f32 	%f97, 0f00000000;
	st.local.v2.f32 	[%rd1+8], {%f97, %f97};
	shr.u32 	%r124, %r17, 2;
	setp.ge.s32 	%p1, %r124, %r4;
	mov.f32 	%f98, %f97;
	mov.f32 	%f99, %f97;
	mov.f32 	%f100, %f97;
	@%p1 bra 	$L__BB46_4;
	shl.b32 	%r22, %r2, 3;
	and.b32  	%r23, %r22, 24;
	cvt.u64.u32 	%rd2, %r23;
	shr.s32 	%r24, %r13, 31;
	shr.u32 	%r25, %r24, 27;
	add.s32 	%r26, %r13, %r25;
	shr.s32 	%r27, %r26, 5;
	mul.wide.s32 	%rd3, %r27, 36;
	mul.wide.u32 	%rd13, %r1, 32;
	cvt.u64.u32 	%rd14, %r2;
	add.s64 	%rd15, %rd13, %rd14;
	shr.u64 	%rd16, %rd15, 2;
	cvta.to.global.u64 	%rd17, %rd10;
	mad.lo.s64 	%rd36, %rd16, 36, %rd17;
	mad.lo.s32 	%r123, %r3, %r4, %r124;
	mov.f32 	%f97, 0f00000000;
	mul.wide.s32 	%rd22, %r4, 34;
	add.s64 	%rd27, %rd3, %rd2;
$L__BB46_2:
	ld.param.u64 	%rd34, [mul_mat_vec_q8_0_q8_1_cuda2_param_0];
	mul.wide.s32 	%rd18, %r123, 34;
	cvta.to.global.u64 	%rd19, %rd34;
	add.s64 	%rd20, %rd19, %rd18;
	add.s64 	%rd21, %rd20, %rd2;
	add.s64 	%rd23, %rd20, %rd22;
	ld.global.u32 	%r28, [%rd36];
	// begin inline asm
	{.reg .f16 low,high;
 mov.b32 {low,high}, %r28;
 mov.b16 %rs1, low;}
	// end inline asm
	// begin inline asm
	{  cvt.f32.f16 %f15, %rs1;}

	// end inline asm
	ld.global.u16 	%r62, [%rd21+2];
	ld.global.u16 	%r63, [%rd21+4];
	shl.b32 	%r64, %r63, 16;
	or.b32  	%r47, %r64, %r62;
	add.s64 	%rd24, %rd36, %rd2;
	ld.global.u32 	%r31, [%rd24+4];
	ld.global.u16 	%r65, [%rd21+6];
	ld.global.u16 	%r66, [%rd21+8];
	shl.b32 	%r67, %r66, 16;
	or.b32  	%r51, %r67, %r65;
	ld.global.u32 	%r35, [%rd24+8];
	ld.global.u16 	%rs3, [%rd20];
	// begin inline asm
	{  cvt.f32.f16 %f16, %rs3;}

	// end inline asm
	mov.b32 	%r57, 0;
	// begin inline asm
	dp4a.s32.s32 %r29, %r47, %r31, %r57;
	// end inline asm
	// begin inline asm
	dp4a.s32.s32 %r33, %r51, %r35, %r29;
	// end inline asm
	mul.f32 	%f19, %f16, %f15;
	cvt.rn.f32.s32 	%f20, %r33;
	fma.rn.f32 	%f100, %f19, %f20, %f100;
	add.s64 	%rd25, %rd23, %rd2;
	ld.global.u16 	%r68, [%rd25+2];
	ld.global.u16 	%r69, [%rd25+4];
	shl.b32 	%r70, %r69, 16;
	or.b32  	%r55, %r70, %r68;
	ld.global.u16 	%r71, [%rd25+6];
	ld.global.u16 	%r72, [%rd25+8];
	shl.b32 	%r73, %r72, 16;
	or.b32  	%r59, %r73, %r71;
	ld.global.u16 	%rs4, [%rd23];
	// begin inline asm
	{  cvt.f32.f16 %f17, %rs4;}

	// end inline asm
	// begin inline asm
	dp4a.s32.s32 %r37, %r55, %r31, %r57;
	// end inline asm
	// begin inline asm
	dp4a.s32.s32 %r41, %r59, %r35, %r37;
	// end inline asm
	mul.f32 	%f21, %f17, %f15;
	cvt.rn.f32.s32 	%f22, %r41;
	fma.rn.f32 	%f99, %f21, %f22, %f99;
	add.s64 	%rd26, %rd36, %rd3;
	ld.global.u32 	%r45, [%rd26];
	// begin inline asm
	{.reg .f16 low,high;
 mov.b32 {low,high}, %r45;
 mov.b16 %rs5, low;}
	// end inline asm
	// begin inline asm
	{  cvt.f32.f16 %f18, %rs5;}

	// end inline asm
	add.s64 	%rd28, %rd36, %rd27;
	ld.global.u32 	%r56, [%rd28+4];
	ld.global.u32 	%r60, [%rd28+8];
	// begin inline asm
	dp4a.s32.s32 %r46, %r47, %r56, %r57;
	// end inline asm
	// begin inline asm
	dp4a.s32.s32 %r50, %r51, %r60, %r46;
	// end inline asm
	mul.f32 	%f23, %f16, %f18;
	cvt.rn.f32.s32 	%f24, %r50;
	fma.rn.f32 	%f98, %f23, %f24, %f98;
	// begin inline asm
	dp4a.s32.s32 %r54, %r55, %r56, %r57;
	// end inline asm
	// begin inline asm
	dp4a.s32.s32 %r58, %r59, %r60, %r54;
	// end inline asm
	mul.f32 	%f25, %f17, %f18;
	cvt.rn.f32.s32 	%f26, %r58;
	fma.rn.f32 	%f97, %f25, %f26, %f97;
	add.s32 	%r124, %r124, 32;
	add.s64 	%rd36, %rd36, 1152;
	add.s32 	%r123, %r123, 32;
	setp.lt.s32 	%p2, %r124, %r4;
	@%p2 bra 	$L__BB46_2;
	st.local.v2.f32 	[%rd1+8], {%f98, %f97};
$L__BB46_4:
	setp.eq.s32 	%p3, %r1, 0;
	@%p3 bra 	$L__BB46_6;
	shl.b32 	%r74, %r1, 9;
	mov.u32 	%r75, _ZZN34_INTERNAL_c8396950_4_k_cu_1fba617b13mul_mat_vec_qILi2ELi32ELi8E10block_q8_0Li2EXadL_ZNS_17vec_dot_q8_0_q8_1EPKvPK10block_q8_1RKiEEEEvS3_S3_PfiiiiE10tmp_shared;
	add.s32 	%r76, %r75, %r74;
	shl.b32 	%r77, %r2, 2;
	add.s32 	%r78, %r76, %r77;
	st.shared.f32 	[%r78+-512], %f100;
	st.shared.f32 	[%r78+-384], %f99;
	st.shared.f32 	[%r78+-256], %f98;
	st.shared.f32 	[%r78+-128], %f97;
$L__BB46_6:
	setp.ne.s32 	%p4, %r1, 0;
	bar.sync 	0;
	@%p4 bra 	$L__BB46_11;
	ld.param.u64 	%rd35, [mul_mat_vec_q8_0_q8_1_cuda2_param_2];
	cvta.to.global.u64 	%rd7, %rd35;
	shl.b32 	%r79, %r2, 2;
	mov.u32 	%r80, _ZZN34_INTERNAL_c8396950_4_k_cu_1fba617b13mul_mat_vec_qILi2ELi32ELi8E10block_q8_0Li2EXadL_ZNS_17vec_dot_q8_0_q8_1EPKvPK10block_q8_1RKiEEEEvS3_S3_PfiiiiE10tmp_shared;
	add.s32 	%r11, %r80, %r79;
	setp.gt.u32 	%p5, %r2, 1;
	mul.wide.u32 	%rd29, %r2, 4;
	add.s64 	%rd8, %rd1, %rd29;
	add.s32 	%r12, %r3, %r2;
	ld.shared.f32 	%f27, [%r11];
	add.f32 	%f28, %f27, %f100;
	ld.shared.f32 	%f29, [%r11+512];
	add.f32 	%f30, %f29, %f28;
	ld.shared.f32 	%f31, [%r11+1024];
	add.f32 	%f32, %f31, %f30;
	mov.b32 	%r81, %f32;
	shfl.sync.bfly.b32	%r82|%p6, %r81, 16, 31, -1;
	mov.b32 	%f33, %r82;
	add.f32 	%f34, %f32, %f33;
	mov.b32 	%r83, %f34;
	shfl.sync.bfly.b32	%r84|%p7, %r83, 8, 31, -1;
	mov.b32 	%f35, %r84;
	add.f32 	%f36, %f34, %f35;
	mov.b32 	%r85, %f36;
	shfl.sync.bfly.b32	%r86|%p8, %r85, 4, 31, -1;
	mov.b32 	%f37, %r86;
	add.f32 	%f38, %f36, %f37;
	mov.b32 	%r87, %f38;
	shfl.sync.bfly.b32	%r88|%p9, %r87, 2, 31, -1;
	mov.b32 	%f39, %r88;
	add.f32 	%f40, %f38, %f39;
	mov.b32 	%r89, %f40;
	shfl.sync.bfly.b32	%r90|%p10, %r89, 1, 31, -1;
	mov.b32 	%f41, %r90;
	add.f32 	%f42, %f40, %f41;
	st.local.f32 	[%rd1], %f42;
	ld.shared.f32 	%f43, [%r11+128];
	add.f32 	%f44, %f43, %f99;
	ld.shared.f32 	%f45, [%r11+640];
	add.f32 	%f46, %f45, %f44;
	ld.shared.f32 	%f47, [%r11+1152];
	add.f32 	%f48, %f47, %f46;
	mov.b32 	%r91, %f48;
	shfl.sync.bfly.b32	%r92|%p11, %r91, 16, 31, -1;
	mov.b32 	%f49, %r92;
	add.f32 	%f50, %f48, %f49;
	mov.b32 	%r93, %f50;
	shfl.sync.bfly.b32	%r94|%p12, %r93, 8, 31, -1;
	mov.b32 	%f51, %r94;
	add.f32 	%f52, %f50, %f51;
	mov.b32 	%r95, %f52;
	shfl.sync.bfly.b32	%r96|%p13, %r95, 4, 31, -1;
	mov.b32 	%f53, %r96;
	add.f32 	%f54, %f52, %f53;
	mov.b32 	%r97, %f54;
	shfl.sync.bfly.b32	%r98|%p14, %r97, 2, 31, -1;
	mov.b32 	%f55, %r98;
	add.f32 	%f56, %f54, %f55;
	mov.b32 	%r99, %f56;
	shfl.sync.bfly.b32	%r100|%p15, %r99, 1, 31, -1;
	mov.b32 	%f57, %r100;
	add.f32 	%f58, %f56, %f57;
	st.local.f32 	[%rd1+4], %f58;
	@%p5 bra 	$L__BB46_9;
	ld.local.f32 	%f59, [%rd8];
	mul.wide.u32 	%rd30, %r12, 4;
	add.s64 	%rd31, %rd7, %rd30;
	st.global.f32 	[%rd31], %f59;
$L__BB46_9:
	setp.gt.u32 	%p16, %r2, 1;
	ld.shared.f32 	%f60, [%r11+256];
	add.f32 	%f61, %f60, %f98;
	ld.shared.f32 	%f62, [%r11+768];
	add.f32 	%f63, %f62, %f61;
	ld.shared.f32 	%f64, [%r11+1280];
	add.f32 	%f65, %f64, %f63;
	mov.b32 	%r101, %f65;
	shfl.sync.bfly.b32	%r102|%p17, %r101, 16, 31, -1;
	mov.b32 	%f66, %r102;
	add.f32 	%f67, %f65, %f66;
	mov.b32 	%r103, %f67;
	shfl.sync.bfly.b32	%r104|%p18, %r103, 8, 31, -1;
	mov.b32 	%f68, %r104;
	add.f32 	%f69, %f67, %f68;
	mov.b32 	%r105, %f69;
	shfl.sync.bfly.b32	%r106|%p19, %r105, 4, 31, -1;
	mov.b32 	%f70, %r106;
	add.f32 	%f71, %f69, %f70;
	mov.b32 	%r107, %f71;
	shfl.sync.bfly.b32	%r108|%p20, %r107, 2, 31, -1;
	mov.b32 	%f72, %r108;
	add.f32 	%f73, %f71, %f72;
	mov.b32 	%r109, %f73;
	shfl.sync.bfly.b32	%r110|%p21, %r109, 1, 31, -1;
	mov.b32 	%f74, %r110;
	add.f32 	%f75, %f73, %f74;
	st.local.f32 	[%rd1+8], %f75;
	ld.shared.f32 	%f76, [%r11+384];
	add.f32 	%f77, %f76, %f97;
	ld.shared.f32 	%f78, [%r11+896];
	add.f32 	%f79, %f78, %f77;
	ld.shared.f32 	%f80, [%r11+1408];
	add.f32 	%f81, %f80, %f79;
	mov.b32 	%r111, %f81;
	shfl.sync.bfly.b32	%r112|%p22, %r111, 16, 31, -1;
	mov.b32 	%f82, %r112;
	add.f32 	%f83, %f81, %f82;
	mov.b32 	%r113, %f83;
	shfl.sync.bfly.b32	%r114|%p23, %r113, 8, 31, -1;
	mov.b32 	%f84, %r114;
	add.f32 	%f85, %f83, %f84;
	mov.b32 	%r115, %f85;
	shfl.sync.bfly.b32	%r116|%p24, %r115, 4, 31, -1;
	mov.b32 	%f86, %r116;
	add.f32 	%f87, %f85, %f86;
	mov.b32 	%r117, %f87;
	shfl.sync.bfly.b32	%r118|%p25, %r117, 2, 31, -1;
	mov.b32 	%f88, %r118;
	add.f32 	%f89, %f87, %f88;
	mov.b32 	%r119, %f89;
	shfl.sync.bfly.b32	%r120|%p26, %r119, 1, 31, -1;
	mov.b32 	%f90, %r120;
	add.f32 	%f91, %f89, %f90;
	st.local.f32 	[%rd1+12], %f91;
	@%p16 bra 	$L__BB46_11;
	ld.param.u32 	%r122, [mul_mat_vec_q8_0_q8_1_cuda2_param_6];
	ld.local.f32 	%f92, [%rd8+8];
	add.s32 	%r121, %r12, %r122;
	mul.wide.u32 	%rd32, %r121, 4;
	add.s64 	%rd33, %rd7, %rd32;
	st.global.f32 	[%rd33], %f92;
$L__BB46_11:
	ret;

}
	// .globl	mul_mat_vec_q2_K_q8_1_cuda2
.visible .entry mul_mat_vec_q2_K_q8_1_cuda2(
	.param .u64 .ptr .align 1 mul_mat_vec_q2_K_q8_1_cuda2_param_0,
	.param .u64 .ptr .align 1 mul_mat_vec_q2_K_q8_1_cuda2_param_1,
	.param .u64 .ptr .align 1 mul_mat_vec_q2_K_q8_1_cuda2_param_2,
	.param .u32 mul_mat_vec_q2_K_q8_1_cuda2_param_3,
	.param .u32 mul_mat_vec_q2_K_q8_1_cuda2_param_4,
	.param .u32 mul_mat_vec_q2_K_q8_1_cuda2_param_5,
	.param .u32 mul_mat_vec_q2_K_q8_1_cuda2_param_6
)
{
	.local .align 16 .b8 	__local_depot47[16];
	.reg .b64 	%SP;
	.reg .b64 	%SPL;
	.reg .pred 	%p<27>;
	.reg .b16 	%rs<9>;
	.reg .b32 	%r<305>;
	.reg .b32 	%f<177>;
	.reg .b64 	%rd<44>;
	// demoted variable
	.shared .align 4 .b8 _ZZN34_INTERNAL_c8396950_4_k_cu_1fba617b13mul_mat_vec_qILi2ELi256ELi16E10block_q2_KLi1EXadL_ZNS_17vec_dot_q2_K_q8_1EPKvPK10block_q8_1RKiEEEEvS3_S3_PfiiiiE10tmp_shared[1536];
	mov.u64 	%SPL, __local_depot47;
	ld.param.u64 	%rd10, [mul_mat_vec_q2_K_q8_1_cuda2_param_0];
	ld.param.u64 	%rd11, [mul_mat_vec_q2_K_q8_1_cuda2_param_1];
	ld.param.u64 	%rd12, [mul_mat_vec_q2_K_q8_1_cuda2_param_2];
	ld.param.u32 	%r18, [mul_mat_vec_q2_K_q8_1_cuda2_param_3];
	ld.param.u32 	%r16, [mul_mat_vec_q2_K_q8_1_cuda2_param_5];
	ld.param.u32 	%r17, [mul_mat_vec_q2_K_q8_1_cuda2_param_6];
	cvta.to.global.u64 	%rd1, %rd12;
	add.u64 	%rd2, %SPL, 0;
	mov.u32 	%r1, %tid.y;
	shl.b32 	%r19, %r1, 5;
	mov.u32 	%r2, %tid.x;
	add.s32 	%r20, %r19, %r2;
	mov.u32 	%r21, %ctaid.x;
	shl.b32 	%r3, %r21, 1;
	shr.s32 	%r22, %r18, 31;
	shr.u32 	%r23, %r22, 24;
	add.s32 	%r24, %r18, %r23;
	shr.s32 	%r4, %r24, 8;
	mov.f32 	%f173, 0f00000000;
	st.local.v2.f32 	[%rd2+8], {%f173, %f173};
	shr.u32 	%r304, %r20, 4;
	setp.ge.s32 	%p1, %r304, %r4;
	mov.f32 	%f174, %f173;
	mov.f32 	%f175, %f173;
	mov.f32 	%f176, %f173;
	@%p1 bra 	$L__BB47_4;
	cvta.to.global.u64 	%rd3, %rd10;
	shl.b32 	%r25, %r2, 2;
	and.b32  	%r26, %r25, 28;
	cvt.u64.u32 	%rd14, %r26;
	mul.lo.s32 	%r27, %r3, %r4;
	add.s32 	%r28, %r27, %r4;
	add.s32 	%r303, %r304, %r28;
	mul.wide.u32 	%rd15, %r1, 32;
	cvt.u64.u32 	%rd16, %r2;
	add.s64 	%rd17, %rd15, %rd16;
	shr.u64 	%rd18, %rd17, 4;
	shr.u32 	%r29, %r2, 3;
	and.b32  	%r30, %r29, 1;
	mul.wide.u32 	%rd19, %r30, 144;
	mad.lo.s64 	%rd20, %rd18, 288, %rd19;
	cvta.to.global.u64 	%rd21, %rd11;
	add.s64 	%rd43, %rd21, %rd20;
	shr.s32 	%r31, %r16, 31;
	shr.u32 	%r32, %r31, 27;
	add.s32 	%r33, %r16, %r32;
	shr.s32 	%r34, %r33, 5;
	mul.wide.s32 	%rd5, %r34, 36;
	add.s32 	%r302, %r304, %r27;
	add.s64 	%rd22, %rd5, %rd14;
	add.s64 	%rd6, %rd22, 76;
	mov.f32 	%f173, 0f00000000;
$L__BB47_2:
	shr.u32 	%r175, %r2, 2;
	and.b32  	%r176, %r175, 1;
	and.b32  	%r177, %r2, 8;
	or.b32  	%r178, %r176, %r177;
	cvt.u64.u32 	%rd23, %r178;
	mul.wide.s32 	%rd24, %r303, 84;
	add.s64 	%rd25, %rd3, %rd24;
	mul.wide.s32 	%rd26, %r302, 84;
	add.s64 	%rd27, %rd3, %rd26;
	add.s64 	%rd28, %rd25, %rd23;
	shl.b32 	%r179, %r2, 2;
	and.b32  	%r180, %r179, 60;
	cvt.u64.u32 	%rd29, %r180;
	add.s64 	%rd30, %rd29, 16;
	add.s64 	%rd31, %rd27, %rd30;
	ld.global.nc.u32 	%r181, [%rd31];
	and.b32  	%r182, %r179, 28;
	cvt.u64.u32 	%rd32, %r182;
	add.s64 	%rd33, %rd32, %rd43;
	ld.global.nc.u32 	%r41, [%rd33+4];
	ld.global.nc.u32 	%r35, [%rd43];
	// begin inline asm
	{.reg .f16 low,high;
  mov.b32 {low,high},%r35;
  cvt.f32.f16 %f15, low;}

	// end inline asm
	ld.global.nc.u32 	%r49, [%rd33+40];
	ld.global.nc.u32 	%r36, [%rd43+36];
	// begin inline asm
	{.reg .f16 low,high;
  mov.b32 {low,high},%r36;
  cvt.f32.f16 %f16, low;}

	// end inline asm
	ld.global.nc.u32 	%r57, [%rd33+76];
	ld.global.nc.u32 	%r37, [%rd43+72];
	// begin inline asm
	{.reg .f16 low,high;
  mov.b32 {low,high},%r37;
  cvt.f32.f16 %f17, low;}

	// end inline asm
	ld.global.nc.u32 	%r65, [%rd33+112];
	ld.global.nc.u32 	%r38, [%rd43+108];
	// begin inline asm
	{.reg .f16 low,high;
  mov.b32 {low,high},%r38;
  cvt.f32.f16 %f18, low;}

	// end inline asm
	add.s64 	%rd34, %rd27, %rd23;
	ld.global.nc.u8 	%rs1, [%rd34];
	cvt.u32.u8 	%r183, %rs1;
	and.b32  	%r112, %r181, 50529027;
	mov.b32 	%r174, 0;
	// begin inline asm
	dp4a.s32.s32 %r39, %r112, %r41, %r174;
	// end inline asm
	and.b32  	%r184, %r183, 15;
	mul.lo.s32 	%r185, %r39, %r184;
	cvt.rn.f32.s32 	%f27, %r185;
	fma.rn.f32 	%f28, %f15, %f27, 0f00000000;
	shr.u32 	%r186, %r183, 4;
	shl.b32 	%r187, %r186, 8;
	or.b32  	%r188, %r187, %r186;
	shl.b32 	%r189, %r188, 16;
	or.b32  	%r44, %r189, %r188;
	// begin inline asm
	dp4a.s32.s32 %r43, %r44, %r41, %r174;
	// end inline asm
	cvt.rn.f32.s32 	%f29, %r43;
	fma.rn.f32 	%f30, %f15, %f29, 0f00000000;
	ld.global.nc.u8 	%rs2, [%rd34+2];
	cvt.u32.u8 	%r190, %rs2;
	shr.u32 	%r191, %r181, 2;
	and.b32  	%r120, %r191, 50529027;
	// begin inline asm
	dp4a.s32.s32 %r47, %r120, %r49, %r174;
	// end inline asm
	and.b32  	%r192, %r190, 15;
	mul.lo.s32 	%r193, %r47, %r192;
	cvt.rn.f32.s32 	%f31, %r193;
	fma.rn.f32 	%f32, %f16, %f31, %f28;
	shr.u32 	%r194, %r190, 4;
	shl.b32 	%r195, %r194, 8;
	or.b32  	%r196, %r195, %r194;
	shl.b32 	%r197, %r196, 16;
	or.b32  	%r52, %r197, %r196;
	// begin inline asm
	dp4a.s32.s32 %r51, %r52, %r49, %r174;
	// end inline asm
	cvt.rn.f32.s32 	%f33, %r51;
	fma.rn.f32 	%f34, %f16, %f33, %f30;
	ld.global.nc.u8 	%rs3, [%rd34+4];
	cvt.u32.u8 	%r198, %rs3;
	shr.u32 	%r199, %r181, 4;
	and.b32  	%r128, %r199, 50529027;
	// begin inline asm
	dp4a.s32.s32 %r55, %r128, %r57, %r174;
	// end inline asm
	and.b32  	%r200, %r198, 15;
	mul.lo.s32 	%r201, %r55, %r200;
	cvt.rn.f32.s32 	%f35, %r201;
	fma.rn.f32 	%f36, %f17, %f35, %f32;
	shr.u32 	%r202, %r198, 4;
	shl.b32 	%r203, %r202, 8;
	or.b32  	%r204, %r203, %r202;
	shl.b32 	%r205, %r204, 16;
	or.b32  	%r60, %r205, %r204;
	// begin inline asm
	dp4a.s32.s32 %r59, %r60, %r57, %r174;
	// end inline asm
	cvt.rn.f32.s32 	%f37, %r59;
	fma.rn.f32 	%f38, %f17, %f37, %f34;
	ld.global.nc.u8 	%rs4, [%rd34+6];
	cvt.u32.u8 	%r206, %rs4;
	shr.u32 	%r207, %r181, 6;
	and.b32  	%r136, %r207, 50529027;
	// begin inline asm
	dp4a.s32.s32 %r63, %r136, %r65, %r174;
	// end inline asm
	and.b32  	%r208, %r206, 15;
	mul.lo.s32 	%r209, %r63, %r208;
	cvt.rn.f32.s32 	%f39, %r209;
	fma.rn.f32 	%f40, %f18, %f39, %f36;
	shr.u32 	%r210, %r206, 4;
	shl.b32 	%r211, %r210, 8;
	or.b32  	%r212, %r211, %r210;
	shl.b32 	%r213, %r212, 16;
	or.b32  	%r68, %r213, %r212;
	// begin inline asm
	dp4a.s32.s32 %r67, %r68, %r65, %r174;
	// end inline asm
	cvt.rn.f32.s32 	%f41, %r67;
	fma.rn.f32 	%f42, %f18, %f41, %f38;
	ld.global.nc.u32 	%r72, [%rd27+80];
	// begin inline asm
	{.reg .f16 low,high;
  mov.b32 {low,high},%r72;
  cvt.f32.f16 %f19, low;}

	// end inline asm
	// begin inline asm
	{.reg .f16 low,high;
  mov.b32 {low,high},%r72;
  cvt.f32.f16 %f20, high;}

	// end inline asm
	mul.f32 	%f43, %f40, %f19;
	mul.f32 	%f44, %f42, %f20;
	sub.f32 	%f45, %f43, %f44;
	add.f32 	%f176, %f45, %f176;
	add.s64 	%rd35, %rd25, %rd30;
	ld.global.nc.u32 	%r214, [%rd35];
	ld.global.nc.u8 	%rs5, [%rd28];
	cvt.u32.u8 	%r215, %rs5;
	and.b32  	%r144, %r214, 50529027;
	// begin inline asm
	dp4a.s32.s32 %r73, %r144, %r41, %r174;
	// end inline asm
	and.b32  	%r216, %r215, 15;
	mul.lo.s32 	%r217, %r73, %r216;
	cvt.rn.f32.s32 	%f46, %r217;
	fma.rn.f32 	%f47, %f15, %f46, 0f00000000;
	shr.u32 	%r218, %r215, 4;
	shl.b32 	%r219, %r218, 8;
	or.b32  	%r220, %r219, %r218;
	shl.b32 	%r221, %r220, 16;
	or.b32  	%r78, %r221, %r220;
	// begin inline asm
	dp4a.s32.s32 %r77, %r78, %r41, %r174;
	// end inline asm
	cvt.rn.f32.s32 	%f48, %r77;
	fma.rn.f32 	%f49, %f15, %f48, 0f00000000;
	ld.global.nc.u8 	%rs6, [%rd28+2];
	cvt.u32.u8 	%r222, %rs6;
	shr.u32 	%r223, %r214, 2;
	and.b32  	%r152, %r223, 50529027;
	// begin inline asm
	dp4a.s32.s32 %r81, %r152, %r49, %r174;
	// end inline asm
	and.b32  	%r224, %r222, 15;
	mul.lo.s32 	%r225, %r81, %r224;
	cvt.rn.f32.s32 	%f50, %r225;
	fma.rn.f32 	%f51, %f16, %f50, %f47;
	shr.u32 	%r226, %r222, 4;
	shl.b32 	%r227, %r226, 8;
	or.b32  	%r228, %r227, %r226;
	shl.b32 	%r229, %r228, 16;
	or.b32  	%r86, %r229, %r228;
	// begin inline asm
	dp4a.s32.s32 %r85, %r86, %r49, %r174;
	// end inline asm
	cvt.rn.f32.s32 	%f52, %r85;
	fma.rn.f32 	%f53, %f16, %f52, %f49;
	ld.global.nc.u8 	%rs7, [%rd28+4];
	cvt.u32.u8 	%r230, %rs7;
	shr.u32 	%r231, %r214, 4;
	and.b32  	%r160, %r231, 50529027;
	// begin inline asm
	dp4a.s32.s32 %r89, %r160, %r57, %r174;
	// end inline asm
	and.b32  	%r232, %r230, 15;
	mul.lo.s32 	%r233, %r89, %r232;
	cvt.rn.f32.s32 	%f54, %r233;
	fma.rn.f32 	%f55, %f17, %f54, %f51;
	shr.u32 	%r234, %r230, 4;
	shl.b32 	%r235, %r234, 8;
	or.b32  	%r236, %r235, %r234;
	shl.b32 	%r237, %r236, 16;
	or.b32  	%r94, %r237, %r236;
	// begin inline asm
	dp4a.s32.s32 %r93, %r94, %r57, %r174;
	// end inline asm
	cvt.rn.f32.s32 	%f56, %r93;
	fma.rn.f32 	%f57, %f17, %f56, %f53;
	ld.global.nc.u8 	%rs8, [%rd28+6];
	cvt.u32.u8 	%r238, %rs8;
	shr.u32 	%r239, %r214, 6;
	and.b32  	%r168, %r239, 50529027;
	// begin inline asm
	dp4a.s32.s32 %r97, %r168, %r65, %r174;
	// end inline asm
	and.b32  	%r240, %r238, 15;
	mul.lo.s32 	%r241, %r97, %r240;
	cvt.rn.f32.s32 	%f58, %r241;
	fma.rn.f32 	%f59, %f18, %f58, %f55;
	shr.u32 	%r242, %r238, 4;
	shl.b32 	%r243, %r242, 8;
	or.b32  	%r244, %r243, %r242;
	shl.b32 	%r245, %r244, 16;
	or.b32  	%r102, %r245, %r244;
	// begin inline asm
	dp4a.s32.s32 %r101, %r102, %r65, %r174;
	// end inline asm
	cvt.rn.f32.s32 	%f60, %r101;
	fma.rn.f32 	%f61, %f18, %f60, %f57;
	ld.global.nc.u32 	%r106, [%rd25+80];
	// begin inline asm
	{.reg .f16 low,high;
  mov.b32 {low,high},%r106;
  cvt.f32.f16 %f21, low;}

	// end inline asm
	// begin inline asm
	{.reg .f16 low,high;
  mov.b32 {low,high},%r106;
  cvt.f32.f16 %f22, high;}

	// end inline asm
	mul.f32 	%f62, %f59, %f21;
	mul.f32 	%f63, %f61, %f22;
	sub.f32 	%f64, %f62, %f63;
	add.f32 	%f175, %f64, %f175;
	add.s64 	%rd36, %rd43, %rd6;
	ld.global.nc.u32 	%r149, [%rd36+-72];
	add.s64 	%rd37, %rd43, %rd5;
	ld.global.nc.u32 	%r107, [%rd37];
	// begin inline asm
	{.reg .f16 low,high;
  mov.b32 {low,high},%r107;
  cvt.f32.f16 %f23, low;}

	// end inline asm
	ld.global.nc.u32 	%r157, [%rd36+-36];
	ld.global.nc.u32 	%r108, [%rd37+36];
	// begin inline asm
	{.reg .f16 low,high;
  mov.b32 {low,high},%r108;
  cvt.f32.f16 %f24, low;}

	// end inline asm
	ld.global.nc.u32 	%r165, [%rd36];
	ld.global.nc.u32 	%r109, [%rd37+72];
	// begin inline asm
	{.reg .f16 low,high;
  mov.b32 {low,high},%r109;
  cvt.f32.f16 %f25, low;}

	// end inline asm
	ld.global.nc.u32 	%r173, [%rd36+36];
	ld.global.nc.u32 	%r110, [%rd37+108];
	// begin inline asm
	{.reg .f16 low,high;
  mov.b32 {low,high},%r110;
  cvt.f32.f16 %f26, low;}

	// end inline asm
	// begin inline asm
	dp4a.s32.s32 %r111, %r112, %r149, %r174;
	// end inline asm
	mul.lo.s32 	%r246, %r111, %r184;
	cvt.rn.f32.s32 	%f65, %r246;
	fma.rn.f32 	%f66, %f23, %f65, 0f00000000;
	// begin inline asm
	dp4a.s32.s32 %r115, %r44, %r149, %r174;
	// end inline asm
	cvt.rn.f32.s32 	%f67, %r115;
	fma.rn.f32 	%f68, %f23, %f67, 0f00000000;
	// begin inline asm
	dp4a.s32.s32 %r119, %r120, %r157, %r174;
	// end inline asm
	mul.lo.s32 	%r247, %r119, %r192;
	cvt.rn.f32.s32 	%f69, %r247;
	fma.rn.f32 	%f70, %f24, %f69, %f66;
	// begin inline asm
	dp4a.s32.s32 %r123, %r52, %r157, %r174;
	// end inline asm
	cvt.rn.f32.s32 	%f71, %r123;
	fma.rn.f32 	%f72, %f24, %f71, %f68;
	// begin inline asm
	dp4a.s32.s32 %r127, %r128, %r165, %r174;
	// end inline asm
	mul.lo.s32 	%r248, %r127, %r200;
	cvt.rn.f32.s32 	%f73, %r248;
	fma.rn.f32 	%f74, %f25, %f73, %f70;
	// begin inline asm
	dp4a.s32.s32 %r131, %r60, %r165, %r174;
	// end inline asm
	cvt.rn.f32.s32 	%f75, %r131;
	fma.rn.f32 	%f76, %f25, %f75, %f72;
	// begin inline asm
	dp4a.s32.s32 %r135, %r136, %r173, %r174;
	// end inline asm
	mul.lo.s32 	%r249, %r135, %r208;
	cvt.rn.f32.s32 	%f77, %r249;
	fma.rn.f32 	%f78, %f26, %f77, %f74;
	// begin inline asm
	dp4a.s32.s32 %r139, %r68, %r173, %r174;
	// end inline asm
	cvt.rn.f32.s32 	%f79, %r139;
	fma.rn.f32 	%f80, %f26, %f79, %f76;
	mul.f32 	%f81, %f78, %f19;
	mul.f32 	%f82, %f80, %f20;
	sub.f32 	%f83, %f81, %f82;
	add.f32 	%f174, %f83, %f174;
	// begin inline asm
	dp4a.s32.s32 %r143, %r144, %r149, %r174;
	// end inline asm
	mul.lo.s32 	%r250, %r143, %r216;
	cvt.rn.f32.s32 	%f84, %r250;
	fma.rn.f32 	%f85, %f23, %f84, 0f00000000;
	// begin inline asm
	dp4a.s32.s32 %r147, %r78, %r149, %r174;
	// end inline asm
	cvt.rn.f32.s32 	%f86, %r147;
	fma.rn.f32 	%f87, %f23, %f86, 0f00000000;
	// begin inline asm
	dp4a.s32.s32 %r151, %r152, %r157, %r174;
	// end inline asm
	mul.lo.s32 	%r251, %r151, %r224;
	cvt.rn.f32.s32 	%f88, %r251;
	fma.rn.f32 	%f89, %f24, %f88, %f85;
	// begin inline asm
	dp4a.s32.s32 %r155, %r86, %r157, %r174;
	// end inline asm
	cvt.rn.f32.s32 	%f90, %r155;
	fma.rn.f32 	%f91, %f24, %f90, %f87;
	// begin inline asm
	dp4a.s32.s32 %r159, %r160, %r165, %r174;
	// end inline asm
	mul.lo.s32 	%r252, %r159, %r232;
	cvt.rn.f32.s32 	%f92, %r252;
	fma.rn.f32 	%f93, %f25, %f92, %f89;
	// begin inline asm
	dp4a.s32.s32 %r163, %r94, %r165, %r174;
	// end inline asm
	cvt.rn.f32.s32 	%f94, %r163;
	fma.rn.f32 	%f95, %f25, %f94, %f91;
	// begin inline asm
	dp4a.s32.s32 %r167, %r168, %r173, %r174;
	// end inline asm
	mul.lo.s32 	%r253, %r167, %r240;
	cvt.rn.f32.s32 	%f96, %r253;
	fma.rn.f32 	%f97, %f26, %f96, %f93;
	// begin inline asm
	dp4a.s32.s32 %r171, %r102, %r173, %r174;
	// end inline asm
	cvt.rn.f32.s32 	%f98, %r171;
	fma.rn.f32 	%f99, %f26, %f98, %f95;
	mul.f32 	%f100, %f97, %f21;
	mul.f32 	%f101, %f99, %f22;
	sub.f32 	%f102, %f100, %f101;
	add.f32 	%f173, %f102, %f173;
	add.s32 	%r304, %r304, 8;
	add.s32 	%r303, %r303, 8;
	add.s64 	%rd43, %rd43, 2304;
	add.s32 	%r302, %r302, 8;
	setp.lt.s32 	%p2, %r304, %r4;
	@%p2 bra 	$L__BB47_2;
	st.local.v2.f32 	[%rd2+8], {%f174, %f173};
$L__BB47_4:
	setp.eq.s32 	%p3, %r1, 0;
	@%p3 bra 	$L__BB47_6;
	shl.b32 	%r254, %r1, 9;
	mov.u32 	%r255, _ZZN34_INTERNAL_c8396950_4_k_cu_1fba617b13mul_mat_vec_qILi2ELi256ELi16E10block_q2_KLi1EXadL_ZNS_17vec_dot_q2_K_q8_1EPKvPK10block_q8_1RKiEEEEvS3_S3_PfiiiiE10tmp_shared;
	add.s32 	%r256, %r255, %r254;
	shl.b32 	%r257, %r2, 2;
	add.s32 	%r258, %r256, %r257;
	st.shared.f32 	[%r258+-512], %f176;
	st.shared.f32 	[%r258+-384], %f175;
	st.shared.f32 	[%r258+-256], %f174;
	st.shared.f32 	[%r258+-128], %f173;
$L__BB47_6:
	setp.ne.s32 	%p4, %r1, 0;
	bar.sync 	0;
	@%p4 bra 	$L__BB47_11;
	shl.b32 	%r259, %r2, 2;
	mov.u32 	%r260, _ZZN34_INTERNAL_c8396950_4_k_cu_1fba617b13mul_mat_vec_qILi2ELi256ELi16E10block_q2_KLi1EXadL_ZNS_17vec_dot_q2_K_q8_1EPKvPK10block_q8_1RKiEEEEvS3_S3_PfiiiiE10tmp_shared;
	add.s32 	%r14, %r260, %r259;
	setp.gt.u32 	%p5, %r2, 1;
	mul.wide.u32 	%rd38, %r2, 4;
	add.s64 	%rd9, %rd2, %rd38;
	add.s32 	%r15, %r3, %r2;
	ld.shared.f32 	%f103, [%r14];
	add.f32 	%f104, %f103, %f176;
	ld.shared.f32 	%f105, [%r14+512];
	add.f32 	%f106, %f105, %f104;
	ld.shared.f32 	%f107, [%r14+1024];
	add.f32 	%f108, %f107, %f106;
	mov.b32 	%r261, %f108;
	shfl.sync.bfly.b32	%r262|%p6, %r261, 16, 31, -1;
	mov.b32 	%f109, %r262;
	add.f32 	%f110, %f108, %f109;
	mov.b32 	%r263, %f110;
	shfl.sync.bfly.b32	%r264|%p7, %r263, 8, 31, -1;
	mov.b32 	%f111, %r264;
	add.f32 	%f112, %f110, %f111;
	mov.b32 	%r265, %f112;
	shfl.sync.bfly.b32	%r266|%p8, %r265, 4, 31, -1;
	mov.b32 	%f113, %r266;
	add.f32 	%f114, %f112, %f113;
	mov.b32 	%r267, %f114;
	shfl.sync.bfly.b32	%r268|%p9, %r267, 2, 31, -1;
	mov.b32 	%f115, %r268;
	add.f32 	%f116, %f114, %f115;
	mov.b32 	%r269, %f116;
	shfl.sync.bfly.b32	%r270|%p10, %r269, 1, 31, -1;
	mov.b32 	%f117, %r270;
	add.f32 	%f118, %f116, %f117;
	st.local.f32 	[%rd2], %f118;
	ld.shared.f32 	%f119, [%r14+128];
	add.f32 	%f120, %f119, %f175;
	ld.shared.f32 	%f121, [%r14+640];
	add.f32 	%f122, %f121, %f120;
	ld.shared.f32 	%f123, [%r14+1152];
	add.f32 	%f124, %f123, %f122;
	mov.b32 	%r271, %f124;
	shfl.sync.bfly.b32	%r272|%p11, %r271, 16, 31, -1;
	mov.b32 	%f125, %r272;
	add.f32 	%f126, %f124, %f125;
	mov.b32 	%r273, %f126;
	shfl.sync.bfly.b32	%r274|%p12, %r273, 8, 31, -1;
	mov.b32 	%f127, %r274;
	add.f32 	%f128, %f126, %f127;
	mov.b32 	%r275, %f128;
	shfl.sync.bfly.b32	%r276|%p13, %r275, 4, 31, -1;
	mov.b32 	%f129, %r276;
	add.f32 	%f130, %f128, %f129;
	mov.b32 	%r277, %f130;
	shfl.sync.bfly.b32	%r278|%p14, %r277, 2, 31, -1;
	mov.b32 	%f131, %r278;
	add.f32 	%f132, %f130, %f131;
	mov.b32 	%r279, %f132;
	shfl.sync.bfly.b32	%r280|%p15, %r279, 1, 31, -1;
	mov.b32 	%f133, %r280;
	add.f32 	%f134, %f132, %f133;
	st.local.f32 	[%rd2+4], %f134;
	@%p5 bra 	$L__BB47_9;
	ld.local.f32 	%f135, [%rd9];
	mul.wide.u32 	%rd39, %r15, 4;
	add.s64 	%rd40, %rd1, %rd39;
	st.global.f32 	[%rd40], %f135;
$L__BB47_9:
	setp.gt.u32 	%p16, %r2, 1;
	ld.shared.f32 	%f136, [%r14+256];
	add.f32 	%f137, %f136, %f174;
	ld.shared.f32 	%f138, [%r14+768];
	add.f32 	%f139, %f138, %f137;
	ld.shared.f32 	%f140, [%r14+1280];
	add.f32 	%f141, %f140, %f139;
	mov.b32 	%r281, %f141;
	shfl.sync.bfly.b32	%r282|%p17, %r281, 16, 31, -1;
	mov.b32 	%f142, %r282;
	add.f32 	%f143, %f141, %f142;
	mov.b32 	%r283, %f143;
	shfl.sync.bfly.b32	%r284|%p18, %r283, 8, 31, -1;
	mov.b32 	%f144, %r284;
	add.f32 	%f145, %f143, %f144;
	mov.b32 	%r285, %f145;
	shfl.sync.bfly.b32	%r286|%p19, %r285, 4, 31, -1;
	mov.b32 	%f146, %r286;
	add.f32 	%f147, %f145, %f146;
	mov.b32 	%r287, %f147;
	shfl.sync.bfly.b32	%r288|%p20, %r287, 2, 31, -1;
	mov.b32 	%f148, %r288;
	add.f32 	%f149, %f147, %f148;
	mov.b32 	%r289, %f149;
	shfl.sync.bfly.b32	%r290|%p21, %r289, 1, 31, -1;
	mov.b32 	%f150, %r290;
	add.f32 	%f151, %f149, %f150;
	st.local.f32 	[%rd2+8], %f151;
	ld.shared.f32 	%f152, [%r14+384];
	add.f32 	%f153, %f152, %f173;
	ld.shared.f32 	%f154, [%r14+896];
	add.f32 	%f155, %f154, %f153;
	ld.shared.f32 	%f156, [%r14+1408];
	add.f32 	%f157, %f156, %f155;
	mov.b32 	%r291, %f157;
	shfl.sync.bfly.b32	%r292|%p22, %r291, 16, 31, -1;
	mov.b32 	%f158, %r292;
	add.f32 	%f159, %f157, %f158;
	mov.b32 	%r293, %f159;
	shfl.sync.bfly.b32	%r294|%p23, %r293, 8, 31, -1;
	mov.b32 	%f160, %r294;
	add.f32 	%f161, %f159, %f160;
	mov.b32 	%r295, %f161;
	shfl.sync.bfly.b32	%r296|%p24, %r295, 4, 31, -1;
	mov.b32 	%f162, %r296;
	add.f32 	%f163, %f161, %f162;
	mov.b32 	%r297, %f163;
	shfl.sync.bfly.b32	%r298|%p25, %r297, 2, 31, -1;
	mov.b32 	%f164, %r298;
	add.f32 	%f165, %f163, %f164;
	mov.b32 	%r299, %f165;
	shfl.sync.bfly.b32	%r300|%p26, %r299, 1, 31, -1;
	mov.b32 	%f166, %r300;
	add.f32 	%f167, %f165, %f166;
	st.local.f32 	[%rd2+12], %f167;
	@%p16 bra 	$L__BB47_11;
	ld.local.f32 	%f168, [%rd9+8];
	add.s32 	%r301, %r15, %r17;
	mul.wide.u32 	%rd41, %r301, 4;
	add.s64 	%rd42, %rd1, %rd41;
	st.global.f32 	[%rd42], %f168;
$L__BB47_11:
	ret;

}
	// .globl	mul_mat_vec_q3_K_q8_1_cuda2
.visible .entry mul_mat_vec_q3_K_q8_1_cuda2(
	.param .u64 .ptr .align 1 mul_mat_vec_q3_K_q8_1_cuda2_param_0,
	.param .u64 .ptr .align 1 mul_mat_vec_q3_K_q8_1_cuda2_param_1,
	.param .u64 .ptr .align 1 mul_mat_vec_q3_K_q8_1_cuda2_param_2,
	.param .u32 mul_mat_vec_q3_K_q8_1_cuda2_param_3,
	.param .u32 mul_mat_vec_q3_K_q8_1_cuda2_param_4,
	.param .u32 mul_mat_vec_q3_K_q8_1_cuda2_param_5,
	.param .u32 mul_mat_vec_q3_K_q8_1_cuda2_param_6
)
{
	.local .align 16 .b8 	__local_depot48[16];
	.reg .b64 	%SP;
	.reg .b64 	%SPL;
	.reg .pred 	%p<27>;
	.reg .b16 	%rs<25>;
	.reg .b32 	%r<407>;
	.reg .b32 	%f<131>;
	.reg .b64 	%rd<42>;
	// demoted variable
	.shared .align 4 .b8 _ZZN34_INTERNAL_c8396950_4_k_cu_1fba617b13mul_mat_vec_qILi2ELi256ELi16E10block_q3_KLi1EXadL_ZNS_17vec_dot_q3_K_q8_1EPKvPK10block_q8_1RKiEEEEvS3_S3_PfiiiiE10tmp_shared[1536];
	mov.u64 	%SPL, __local_depot48;
	ld.param.u64 	%rd10, [mul_mat_vec_q3_K_q8_1_cuda2_param_0];
	ld.param.u64 	%rd11, [mul_mat_vec_q3_K_q8_1_cuda2_param_1];
	ld.param.u64 	%rd12, [mul_mat_vec_q3_K_q8_1_cuda2_param_2];
	ld.param.u32 	%r25, [mul_mat_vec_q3_K_q8_1_cuda2_param_3];
	ld.param.u32 	%r23, [mul_mat_vec_q3_K_q8_1_cuda2_param_5];
	ld.param.u32 	%r24, [mul_mat_vec_q3_K_q8_1_cuda2_param_6];
	cvta.to.global.u64 	%rd1, %rd12;
	add.u64 	%rd2, %SPL, 0;
	mov.u32 	%r1, %tid.y;
	shl.b32 	%r26, %r1, 5;
	mov.u32 	%r2, %tid.x;
	add.s32 	%r27, %r26, %r2;
	mov.u32 	%r28, %ctaid.x;
	shl.b32 	%r3, %r28, 1;
	shr.s32 	%r29, %r25, 31;
	shr.u32 	%r30, %r29, 24;
	add.s32 	%r31, %r25, %r30;
	shr.s32 	%r4, %r31, 8;
	mov.f32 	%f127, 0f00000000;
	st.local.v2.f32 	[%rd2+8], {%f127, %f127};
	shr.u32 	%r406, %r27, 4;
	setp.ge.s32 	%p1, %r406, %r4;
	mov.f32 	%f128, %f127;
	mov.f32 	%f129, %f127;
	mov.f32 	%f130, %f127;
	@%p1 bra 	$L__BB48_4;
	cvta.to.global.u64 	%rd3, %rd10;
	and.b32  	%r32, %r2, 8;
	shr.u32 	%r33, %r2, 2;
	and.b32  	%r6, %r33, 1;
	shl.b32 	%r34, %r2, 2;
	and.b32  	%r7, %r34, 60;
	and.b32  	%r35, %r34, 28;
	cvt.u64.u32 	%rd4, %r35;
	mul.lo.s32 	%r36, %r3, %r4;
	add.s32 	%r37, %r36, %r4;
	cvt.u16.u32 	%rs1, %r32;
	shr.u16 	%rs2, %rs1, 1;
	cvt.u32.u16 	%r8, %rs2;
	or.b32  	%r38, %r32, 4;
	shr.u32 	%r10, %r38, 1;
	or.b32  	%r39, %r32, 6;
	shr.u32 	%r40, %r39, 1;
	and.b32  	%r11, %r40, 4;
	and.b32  	%r12, %r40, 6;
	mul.wide.u32 	%rd14, %r1, 32;
	cvt.u64.u32 	%rd15, %r2;
	add.s64 	%rd16, %rd14, %rd15;
	shr.u64 	%rd17, %rd16, 4;
	shr.u32 	%r41, %r2, 3;
	and.b32  	%r42, %r41, 1;
	mul.wide.u32 	%rd18, %r42, 144;
	mad.lo.s64 	%rd19, %rd17, 288, %rd18;
	cvta.to.global.u64 	%rd20, %rd11;
	add.s64 	%rd41, %rd20, %rd19;
	add.s32 	%r405, %r406, %r37;
	shr.s32 	%r43, %r23, 31;
	shr.u32 	%r44, %r43, 27;
	add.s32 	%r45, %r23, %r44;
	shr.s32 	%r46, %r45, 5;
	mul.wide.s32 	%rd6, %r46, 36;
	add.s32 	%r404, %r406, %r36;
	mov.f32 	%f127, 0f00000000;
$L__BB48_2:
	cvt.u64.u32 	%rd21, %r6;
	cvt.u64.u32 	%rd22, %r7;
	mul.wide.s32 	%rd23, %r405, 110;
	add.s64 	%rd24, %rd3, %rd23;
	mul.wide.s32 	%rd25, %r404, 110;
	add.s64 	%rd26, %rd3, %rd25;
	add.s64 	%rd27, %rd24, %rd21;
	ld.global.nc.u16 	%rs3, [%rd26+108];
	// begin inline asm
	{  cvt.f32.f16 %f15, %rs3;}

	// end inline asm
	add.s64 	%rd28, %rd26, %rd22;
	ld.global.nc.u16 	%rs5, [%rd28+32];
	cvt.u32.u16 	%r151, %rs5;
	ld.global.nc.u16 	%rs6, [%rd28+34];
	cvt.u32.u16 	%r152, %rs6;
	shl.b32 	%r153, %r152, 16;
	or.b32  	%r154, %r153, %r151;
	add.s64 	%rd29, %rd26, %rd4;
	ld.global.nc.u16 	%rs7, [%rd29];
	cvt.u32.u16 	%r155, %rs7;
	ld.global.nc.u16 	%rs8, [%rd29+2];
	cvt.u32.u16 	%r156, %rs8;
	shl.b32 	%r157, %r156, 16;
	or.b32  	%r158, %r157, %r155;
	shr.u32 	%r159, %r2, 1;
	and.b32  	%r160, %r159, 4;
	shr.s32 	%r161, %r158, %r160;
	add.s64 	%rd30, %rd4, %rd41;
	ld.global.nc.u32 	%r57, [%rd30+4];
	ld.global.nc.u32 	%r47, [%rd41];
	// begin inline asm
	{.reg .f16 low,high;
  mov.b32 {low,high},%r47;
  cvt.f32.f16 %f16, low;}

	// end inline asm
	ld.global.nc.u32 	%r65, [%rd30+40];
	ld.global.nc.u32 	%r48, [%rd41+36];
	// begin inline asm
	{.reg .f16 low,high;
  mov.b32 {low,high},%r48;
  cvt.f32.f16 %f17, low;}

	// end inline asm
	ld.global.nc.u32 	%r73, [%rd30+76];
	ld.global.nc.u32 	%r49, [%rd41+72];
	// begin inline asm
	{.reg .f16 low,high;
  mov.b32 {low,high},%r49;
  cvt.f32.f16 %f18, low;}

	// end inline asm
	ld.global.nc.u32 	%r81, [%rd30+112];
	ld.global.nc.u32 	%r50, [%rd41+108];
	// begin inline asm
	{.reg .f16 low,high;
  mov.b32 {low,high},%r50;
  cvt.f32.f16 %f19, low;}

	// end inline asm
	add.s64 	%rd31, %rd26, %rd21;
	ld.global.nc.u8 	%rs9, [%rd31+96];
	cvt.u32.u8 	%r162, %rs9;
	shr.u32 	%r163, %r162, %r8;
	and.b32  	%r164, %r163, 15;
	ld.global.nc.u8 	%rs10, [%rd31+104];
	cvt.u32.u8 	%r165, %rs10;
	shr.u32 	%r166, %r165, %r8;
	shl.b32 	%r167, %r166, 4;
	and.b32  	%r168, %r167, 48;
	or.b32  	%r169, %r164, %r168;
	add.s32 	%r170, %r169, -32;
	and.b32  	%r53, %r154, 50529027;
	not.b32 	%r171, %r161;
	shl.b32 	%r172, %r161, 2;
	not.b32 	%r173, %r172;
	and.b32  	%r174, %r173, 67372036;
	or.b32  	%r175, %r174, %r53;
	sub.s32 	%r176, %r53, %r174;
	add.s32 	%r177, %r176, -2139062144;
	xor.b32  	%r178, %r177, -2139062144;
	xor.b32  	%r179, %r177, %r53;
	and.b32  	%r51, %r179, %r175;
	// begin inline asm
	prmt.b32 %r51, %r51, 0, 0xba98;
	// end inline asm
	// begin inline asm
	prmt.b32 %r53, %r53, 0, 0xba98;
	// end inline asm
	xor.b32  	%r180, %r53, 2139062143;
	not.b32 	%r181, %r51;
	and.b32  	%r182, %r178, %r181;
	and.b32  	%r183, %r180, %r51;
	or.b32  	%r120, %r183, %r182;
	mov.b32 	%r150, 0;
	// begin inline asm
	dp4a.s32.s32 %r55, %r120, %r57, %r150;
	// end inline asm
	mul.lo.s32 	%r184, %r55, %r170;
	cvt.rn.f32.s32 	%f25, %r184;
	fma.rn.f32 	%f26, %f16, %f25, 0f00000000;
	ld.global.nc.u8 	%rs11, [%rd31+98];
	cvt.u32.u8 	%r185, %rs11;
	shr.u32 	%r186, %r185, %r8;
	and.b32  	%r187, %r186, 15;
	ld.global.nc.u8 	%rs12, [%rd31+106];
	cvt.u32.u8 	%r188, %rs12;
	shr.u32 	%r189, %r188, %r8;
	shl.b32 	%r190, %r189, 4;
	and.b32  	%r191, %r190, 48;
	or.b32  	%r192, %r187, %r191;
	add.s32 	%r193, %r192, -32;
	shr.u32 	%r194, %r154, 2;
	and.b32  	%r61, %r194, 50529027;
	shr.u32 	%r195, %r161, 1;
	not.b32 	%r196, %r195;
	shl.b32 	%r197, %r161, 1;
	not.b32 	%r198, %r197;
	and.b32  	%r199, %r198, 67372036;
	or.b32  	%r200, %r199, %r61;
	sub.s32 	%r201, %r61, %r199;
	add.s32 	%r202, %r201, -2139062144;
	xor.b32  	%r203, %r202, -2139062144;
	xor.b32  	%r204, %r202, %r61;
	and.b32  	%r59, %r204, %r200;
	// begin inline asm
	prmt.b32 %r59, %r59, 0, 0xba98;
	// end inline asm
	// begin inline asm
	prmt.b32 %r61, %r61, 0, 0xba98;
	// end inline asm
	xor.b32  	%r205, %r61, 2139062143;
	not.b32 	%r206, %r59;
	and.b32  	%r207, %r203, %r206;
	and.b32  	%r208, %r205, %r59;
	or.b32  	%r124, %r208, %r207;
	// begin inline asm
	dp4a.s32.s32 %r63, %r124, %r65, %r150;
	// end inline asm
	mul.lo.s32 	%r209, %r63, %r193;
	cvt.rn.f32.s32 	%f27, %r209;
	fma.rn.f32 	%f28, %f17, %f27, %f26;
	ld.global.nc.u8 	%rs13, [%rd31+100];
	cvt.u32.u8 	%r210, %rs13;
	and.b32  	%r211, %r10, 4;
	shr.u32 	%r212, %r210, %r211;
	and.b32  	%r213, %r212, 15;
	shr.u32 	%r214, %r165, %r10;
	shl.b32 	%r215, %r214, 4;
	and.b32  	%r216, %r215, 48;
	or.b32  	%r217, %r213, %r216;
	add.s32 	%r218, %r217, -32;
	shr.u32 	%r219, %r154, 4;
	and.b32  	%r69, %r219, 50529027;
	and.b32  	%r220, %r171, 67372036;
	or.b32  	%r221, %r220, %r69;
	sub.s32 	%r222, %r69, %r220;
	add.s32 	%r223, %r222, -2139062144;
	xor.b32  	%r224, %r223, -2139062144;
	xor.b32  	%r225, %r223, %r69;
	and.b32  	%r67, %r225, %r221;
	// begin inline asm
	prmt.b32 %r67, %r67, 0, 0xba98;
	// end inline asm
	// begin inline asm
	prmt.b32 %r69, %r69, 0, 0xba98;
	// end inline asm
	xor.b32  	%r226, %r69, 2139062143;
	not.b32 	%r227, %r67;
	and.b32  	%r228, %r224, %r227;
	and.b32  	%r229, %r226, %r67;
	or.b32  	%r128, %r229, %r228;
	// begin inline asm
	dp4a.s32.s32 %r71, %r128, %r73, %r150;
	// end inline asm
	mul.lo.s32 	%r230, %r71, %r218;
	cvt.rn.f32.s32 	%f29, %r230;
	fma.rn.f32 	%f30, %f18, %f29, %f28;
	ld.global.nc.u8 	%rs14, [%rd31+102];
	cvt.u32.u8 	%r231, %rs14;
	shr.u32 	%r232, %r231, %r11;
	and.b32  	%r233, %r232, 15;
	shr.u32 	%r234, %r188, %r12;
	shl.b32 	%r235, %r234, 4;
	and.b32  	%r236, %r235, 48;
	or.b32  	%r237, %r233, %r236;
	add.s32 	%r238, %r237, -32;
	shr.u32 	%r239, %r154, 6;
	and.b32  	%r77, %r239, 50529027;
	and.b32  	%r240, %r196, 67372036;
	or.b32  	%r241, %r240, %r77;
	sub.s32 	%r242, %r77, %r240;
	add.s32 	%r243, %r242, -2139062144;
	xor.b32  	%r244, %r243, -2139062144;
	xor.b32  	%r245, %r243, %r77;
	and.b32  	%r75, %r245, %r241;
	// begin inline asm
	prmt.b32 %r75, %r75, 0, 0xba98;
	// end inline asm
	// begin inline asm
	prmt.b32 %r77, %r77, 0, 0xba98;
	// end inline asm
	xor.b32  	%r246, %r77, 2139062143;
	not.b32 	%r247, %r75;
	and.b32  	%r248, %r244, %r247;
	and.b32  	%r249, %r246, %r75;
	or.b32  	%r132, %r249, %r248;
	// begin inline asm
	dp4a.s32.s32 %r79, %r132, %r81, %r150;
	// end inline asm
	mul.lo.s32 	%r250, %r79, %r238;
	cvt.rn.f32.s32 	%f31, %r250;
	fma.rn.f32 	%f32, %f19, %f31, %f30;
	fma.rn.f32 	%f130, %f15, %f32, %f130;
	ld.global.nc.u16 	%rs4, [%rd24+108];
	// begin inline asm
	{  cvt.f32.f16 %f20, %rs4;}

	// end inline asm
	add.s64 	%rd32, %rd24, %rd22;
	ld.global.nc.u16 	%rs15, [%rd32+32];
	cvt.u32.u16 	%r251, %rs15;
	ld.global.nc.u16 	%rs16, [%rd32+34];
	cvt.u32.u16 	%r252, %rs16;
	shl.b32 	%r253, %r252, 16;
	or.b32  	%r254, %r253, %r251;
	add.s64 	%rd33, %rd24, %rd4;
	ld.global.nc.u16 	%rs17, [%rd33];
	cvt.u32.u16 	%r255, %rs17;
	ld.global.nc.u16 	%rs18, [%rd33+2];
	cvt.u32.u16 	%r256, %rs18;
	shl.b32 	%r257, %r256, 16;
	or.b32  	%r258, %r257, %r255;
	shr.s32 	%r259, %r258, %r160;
	ld.global.nc.u8 	%rs19, [%rd27+96];
	cvt.u32.u8 	%r260, %rs19;
	shr.u32 	%r261, %r260, %r8;
	and.b32  	%r262, %r261, 15;
	ld.global.nc.u8 	%rs20, [%rd27+104];
	cvt.u32.u8 	%r263, %rs20;
	shr.u32 	%r264, %r263, %r8;
	shl.b32 	%r265, %r264, 4;
	and.b32  	%r266, %r265, 48;
	or.b32  	%r267, %r262, %r266;
	add.s32 	%r268, %r267, -32;
	and.b32  	%r85, %r254, 50529027;
	not.b32 	%r269, %r259;
	shl.b32 	%r270, %r259, 2;
	not.b32 	%r271, %r270;
	and.b32  	%r272, %r271, 67372036;
	or.b32  	%r273, %r272, %r85;
	sub.s32 	%r274, %r85, %r272;
	add.s32 	%r275, %r274, -2139062144;
	xor.b32  	%r276, %r275, -2139062144;
	xor.b32  	%r277, %r275, %r85;
	and.b32  	%r83, %r277, %r273;
	// begin inline asm
	prmt.b32 %r83, %r83, 0, 0xba98;
	// end inline asm
	// begin inline asm
	prmt.b32 %r85, %r85, 0, 0xba98;
	// end inline asm
	xor.b32  	%r278, %r85, 2139062143;
	not.b32 	%r279, %r83;
	and.b32  	%r280, %r276, %r279;
	and.b32  	%r281, %r278, %r83;
	or.b32  	%r136, %r281, %r280;
	// begin inline asm
	dp4a.s32.s32 %r87, %r136, %r57, %r150;
	// end inline asm
	mul.lo.s32 	%r282, %r87, %r268;
	cvt.rn.f32.s32 	%f33, %r282;
	fma.rn.f32 	%f34, %f16, %f33, 0f00000000;
	ld.global.nc.u8 	%rs21, [%rd27+98];
	cvt.u32.u8 	%r283, %rs21;
	shr.u32 	%r284, %r283, %r8;
	and.b32  	%r285, %r284, 15;
	ld.global.nc.u8 	%rs22, [%rd27+106];
	cvt.u32.u8 	%r286, %rs22;
	shr.u32 	%r287, %r286, %r8;
	shl.b32 	%r288, %r287, 4;
	and.b32  	%r289, %r288, 48;
	or.b32  	%r290, %r285, %r289;
	add.s32 	%r291, %r290, -32;
	shr.u32 	%r292, %r254, 2;
	and.b32  	%r93, %r292, 50529027;
	shr.u32 	%r293, %r259, 1;
	not.b32 	%r294, %r293;
	shl.b32 	%r295, %r259, 1;
	not.b32 	%r296, %r295;
	and.b32  	%r297, %r296, 67372036;
	or.b32  	%r298, %r297, %r93;
	sub.s32 	%r299, %r93, %r297;
	add.s32 	%r300, %r299, -2139062144;
	xor.b32  	%r301, %r300, -2139062144;
	xor.b32  	%r302, %r300, %r93;
	and.b32  	%r91, %r302, %r298;
	// begin inline asm
	prmt.b32 %r91, %r91, 0, 0xba98;
	// end inline asm
	// begin inline asm
	prmt.b32 %r93, %r93, 0, 0xba98;
	// end inline asm
	xor.b32  	%r303, %r93, 2139062143;
	not.b32 	%r304, %r91;
	and.b32  	%r305, %r301, %r304;
	and.b32  	%r306, %r303, %r91;
	or.b32  	%r140, %r306, %r305;
	// begin inline asm
	dp4a.s32.s32 %r95, %r140, %r65, %r150;
	// end inline asm
	mul.lo.s32 	%r307, %r95, %r291;
	cvt.rn.f32.s32 	%f35, %r307;
	fma.rn.f32 	%f36, %f17, %f35, %f34;
	ld.global.nc.u8 	%rs23, [%rd27+100];
	cvt.u32.u8 	%r308, %rs23;
	shr.u32 	%r309, %r308, %r211;
	and.b32  	%r310, %r309, 15;
	shr.u32 	%r311, %r263, %r10;
	shl.b32 	%r312, %r311, 4;
	and.b32  	%r313, %r312, 48;
	or.b32  	%r314, %r310, %r313;
	add.s32 	%r315, %r314, -32;
	shr.u32 	%r316, %r254, 4;
	and.b32  	%r101, %r316, 50529027;
	and.b32  	%r317, %r269, 67372036;
	or.b32  	%r318, %r317, %r101;
	sub.s32 	%r319, %r101, %r317;
	add.s32 	%r320, %r319, -2139062144;
	xor.b32  	%r321, %r320, -2139062144;
	xor.b32  	%r322, %r320, %r101;
	and.b32  	%r99, %r322, %r318;
	// begin inline asm
	prmt.b32 %r99, %r99, 0, 0xba98;
	// end inline asm
	// begin inline asm
	prmt.b32 %r101, %r101, 0, 0xba98;
	// end inline asm
	xor.b32  	%r323, %r101, 2139062143;
	not.b32 	%r324, %r99;
	and.b32  	%r325, %r321, %r324;
	and.b32  	%r326, %r323, %r99;
	or.b32  	%r144, %r326, %r325;
	// begin inline asm
	dp4a.s32.s32 %r103, %r144, %r73, %r150;
	// end inline asm
	mul.lo.s32 	%r327, %r103, %r315;
	cvt.rn.f32.s32 	%f37, %r327;
	fma.rn.f32 	%f38, %f18, %f37, %f36;
	ld.global.nc.u8 	%rs24, [%rd27+102];
	cvt.u32.u8 	%r328, %rs24;
	shr.u32 	%r329, %r328, %r11;
	and.b32  	%r330, %r329, 15;
	shr.u32 	%r331, %r286, %r12;
	shl.b32 	%r332, %r331, 4;
	and.b32  	%r333, %r332, 48;
	or.b32  	%r334, %r330, %r333;
	add.s32 	%r335, %r334, -32;
	shr.u32 	%r336, %r254, 6;
	and.b32  	%r109, %r336, 50529027;
	and.b32  	%r337, %r294, 67372036;
	or.b32  	%r338, %r337, %r109;
	sub.s32 	%r339, %r109, %r337;
	add.s32 	%r340, %r339, -2139062144;
	xor.b32  	%r341, %r340, -2139062144;
	xor.b32  	%r342, %r340, %r109;
	and.b32  	%r107, %r342, %r338;
	// begin inline asm
	prmt.b32 %r107, %r107, 0, 0xba98;
	// end inline asm
	// begin inline asm
	prmt.b32 %r109, %r109, 0, 0xba98;
	// end inline asm
	xor.b32  	%r343, %r109, 2139062143;
	not.b32 	%r344, %r107;
	and.b32  	%r345, %r341, %r344;
	and.b32  	%r346, %r343, %r107;
	or.b32  	%r148, %r346, %r345;
	// begin inline asm
	dp4a.s32.s32 %r111, %r148, %r81, %r150;
	// end inline asm
	mul.lo.s32 	%r347, %r111, %r335;
	cvt.rn.f32.s32 	%f39, %r347;
	fma.rn.f32 	%f40, %f19, %f39, %f38;
	fma.rn.f32 	%f129, %f20, %f40, %f129;
	add.s64 	%rd34, %rd30, %rd6;
	ld.global.nc.u32 	%r137, [%rd34+4];
	add.s64 	%rd35, %rd41, %rd6;
	ld.global.nc.u32 	%r115, [%rd35];
	// begin inline asm
	{.reg .f16 low,high;
  mov.b32 {low,high},%r115;
  cvt.f32.f16 %f21, low;}

	// end inline asm
	ld.global.nc.u32 	%r141, [%rd34+40];
	ld.global.nc.u32 	%r116, [%rd35+36];
	// begin inline asm
	{.reg .f16 low,high;
  mov.b32 {low,high},%r116;
  cvt.f32.f16 %f22, low;}

	// end inline asm
	ld.global.nc.u32 	%r145, [%rd34+76];
	ld.global.nc.u32 	%r117, [%rd35+72];
	// begin inline asm
	{.reg .f16 low,high;
  mov.b32 {low,high},%r117;
  cvt.f32.f16 %f23, low;}

	// end inline asm
	ld.global.nc.u32 	%r149, [%rd34+112];
	ld.global.nc.u32 	%r118, [%rd35+108];
	// begin inline asm
	{.reg .f16 low,high;
  mov.b32 {low,high},%r118;
  cvt.f32.f16 %f24, low;}

	// end inline asm
	// begin inline asm
	dp4a.s32.s32 %r119, %r120, %r137, %r150;
	// end inline asm
	mul.lo.s32 	%r348, %r119, %r170;
	cvt.rn.f32.s32 	%f41, %r348;
	fma.rn.f32 	%f42, %f21, %f41, 0f00000000;
	// begin inline asm
	dp4a.s32.s32 %r123, %r124, %r141, %r150;
	// end inline asm
	mul.lo.s32 	%r349, %r123, %r193;
	cvt.rn.f32.s32 	%f43, %r349;
	fma.rn.f32 	%f44, %f22, %f43, %f42;
	// begin inline asm
	dp4a.s32.s32 %r127, %r128, %r145, %r150;
	// end inline asm
	mul.lo.s32 	%r350, %r127, %r218;
	cvt.rn.f32.s32 	%f45, %r350;
	fma.rn.f32 	%f46, %f23, %f45, %f44;
	// begin inline asm
	dp4a.s32.s32 %r131, %r132, %r149, %r150;
	// end inline asm
	mul.lo.s32 	%r351, %r131, %r238;
	cvt.rn.f32.s32 	%f47, %r351;
	fma.rn.f32 	%f48, %f24, %f47, %f46;
	fma.rn.f32 	%f128, %f15, %f48, %f128;
	// begin inline asm
	dp4a.s32.s32 %r135, %r136, %r137, %r150;
	// end inline asm
	mul.lo.s32 	%r352, %r135, %r268;
	cvt.rn.f32.s32 	%f49, %r352;
	fma.rn.f32 	%f50, %f21, %f49, 0f00000000;
	// begin inline asm
	dp4a.s32.s32 %r139, %r140, %r141, %r150;
	// end inline asm
	mul.lo.s32 	%r353, %r139, %r291;
	cvt.rn.f32.s32 	%f51, %r353;
	fma.rn.f32 	%f52, %f22, %f51, %f50;
	// begin inline asm
	dp4a.s32.s32 %r143, %r144, %r145, %r150;
	// end inline asm
	mul.lo.s32 	%r354, %r143, %r315;
	cvt.rn.f32.s32 	%f53, %r354;
	fma.rn.f32 	%f54, %f23, %f53, %f52;
	// begin inline asm
	dp4a.s32.s32 %r147, %r148, %r149, %r150;
	// end inline asm
	mul.lo.s32 	%r355, %r147, %r335;
	cvt.rn.f32.s32 	%f55, %r355;
	fma.rn.f32 	%f56, %f24, %f55, %f54;
	fma.rn.f32 	%f127, %f20, %f56, %f127;
	add.s32 	%r406, %r406, 8;
	add.s64 	%rd41, %rd41, 2304;
	add.s32 	%r405, %r405, 8;
	add.s32 	%r404, %r404, 8;
	setp.lt.s32 	%p2, %r406, %r4;
	@%p2 bra 	$L__BB48_2;
	st.local.v2.f32 	[%rd2+8], {%f128, %f127};
$L__BB48_4:
	setp.eq.s32 	%p3, %r1, 0;
	@%p3 bra 	$L__BB48_6;
	shl.b32 	%r356, %r1, 9;
	mov.u32 	%r357, _ZZN34_INTERNAL_c8396950_4_k_cu_1fba617b13mul_mat_vec_qILi2ELi256ELi16E10block_q3_KLi1EXadL_ZNS_17vec_dot_q3_K_q8_1EPKvPK10block_q8_1RKiEEEEvS3_S3_PfiiiiE10tmp_shared;
	add.s32 	%r358, %r357, %r356;
	shl.b32 	%r359, %r2, 2;
	add.s32 	%r360, %r358, %r359;
	st.shared.f32 	[%r360+-512], %f130;
	st.shared.f32 	[%r360+-384], %f129;
	st.shared.f32 	[%r360+-256], %f128;
	st.shared.f32 	[%r360+-128], %f127;
$L__BB48_6:
	setp.ne.s32 	%p4, %r1, 0;
	bar.sync 	0;
	@%p4 bra 	$L__BB48_11;
	shl.b32 	%r361, %r2, 2;
	mov.u32 	%r362, _ZZN34_INTERNAL_c8396950_4_k_cu_1fba617b13mul_mat_vec_qILi2ELi256ELi16E10block_q3_KLi1EXadL_ZNS_17vec_dot_q3_K_q8_1EPKvPK10block_q8_1RKiEEEEvS3_S3_PfiiiiE10tmp_shared;
	add.s32 	%r21, %r362, %r361;
	setp.gt.u32 	%p5, %r2, 1;
	mul.wide.u32 	%rd36, %r2, 4;
	add.s64 	%rd9, %rd2, %rd36;
	add.s32 	%r22, %r3, %r2;
	ld.shared.f32 	%f57, [%r21];
	add.f32 	%f58, %f57, %f130;
	ld.shared.f32 	%f59, [%r21+512];
	add.f32 	%f60, %f59, %f58;
	ld.shared.f32 	%f61, [%r21+1024];
	add.f32 	%f62, %f61, %f60;
	mov.b32 	%r363, %f62;
	shfl.sync.bfly.b32	%r364|%p6, %r363, 16, 31, -1;
	mov.b32 	%f63, %r364;
	add.f32 	%f64, %f62, %f63;
	mov.b32 	%r365, %f64;
	shfl.sync.bfly.b32	%r366|%p7, %r365, 8, 31, -1;
	mov.b32 	%f65, %r366;
	add.f32 	%f66, %f64, %f65;
	mov.b32 	%r367, %f66;
	shfl.sync.bfly.b32	%r368|%p8, %r367, 4, 31, -1;
	mov.b32 	%f67, %r368;
	add.f32 	%f68, %f66, %f67;
	mov.b32 	%r369, %f68;
	shfl.sync.bfly.b32	%r370|%p9, %r369, 2, 31, -1;
	mov.b32 	%f69, %r370;
	add.f32 	%f70, %f68, %f69;
	mov.b32 	%r371, %f70;
	shfl.sync.bfly.b32	%r372|%p10, %r371, 1, 31, -1;
	mov.b32 	%f71, %r372;
	add.f32 	%f72, %f70, %f71;
	st.local.f32 	[%rd2], %f72;
	ld.shared.f32 	%f73, [%r21+128];
	add.f32 	%f74, %f73, %f129;
	ld.shared.f32 	%f75, [%r21+640];
	add.f32 	%f76, %f75, %f74;
	ld.shared.f32 	%f77, [%r21+1152];
	add.f32 	%f78, %f77, %f76;
	mov.b32 	%r373, %f78;
	shfl.sync.bfly.b32	%r374|%p11, %r373, 16, 31, -1;
	mov.b32 	%f79, %r374;
	add.f32 	%f80, %f78, %f79;
	mov.b32 	%r375, %f80;
	shfl.sync.bfly.b32	%r376|%p12, %r375, 8, 31, -1;
	mov.b32 	%f81, %r376;
	add.f32 	%f82, %f80, %f81;
	mov.b32 	%r377, %f82;
	shfl.sync.bfly.b32	%r378|%p13, %r377, 4, 31, -1;
	mov.b32 	%f83, %r378;
	add.f32 	%f84, %f82, %f83;
	mov.b32 	%r379, %f84;
	shfl.sync.bfly.b32	%r380|%p14, %r379, 2, 31, -1;
	mov.b32 	%f85, %r380;
	add.f32 	%f86, %f84, %f85;
	mov.b32 	%r381, %f86;
	shfl.sync.bfly.b32	%r382|%p15, %r381, 1, 31, -1;
	mov.b32 	%f87, %r382;
	add.f32 	%f88, %f86, %f87;
	st.local.f32 	[%rd2+4], %f88;
	@%p5 bra 	$L__BB48_9;
	ld.local.f32 	%f89, [%rd9];
	mul.wide.u32 	%rd37, %r22, 4;
	add.s64 	%rd38, %rd1, %rd37;
	st.global.f32 	[%rd38], %f89;
$L__BB48_9:
	setp.gt.u32 	%p16, %r2, 1;
	ld.shared.f32 	%f90, [%r21+256];
	add.f32 	%f91, %f90, %f128;
	ld.shared.f32 	%f92, [%r21+768];
	add.f32 	%f93, %f92, %f91;
	ld.shared.f32 	%f94, [%r21+1280];
	add.f32 	%f95, %f94, %f93;
	mov.b32 	%r383, %f95;
	shfl.sync.bfly.b32	%r384|%p17, %r383, 16, 31, -1;
	mov.b32 	%f96, %r384;
	add.f32 	%f97, %f95, %f96;
	mov.b32 	%r385, %f97;
	shfl.sync.bfly.b32	%r386|%p18, %r385, 8, 31, -1;
	mov.b32 	%f98, %r386;
	add.f32 	%f99, %f97, %f98;
	mov.b32 	%r387, %f99;
	shfl.sync.bfly.b32	%r388|%p19, %r387, 4, 31, -1;
	mov.b32 	%f100, %r388;
	add.f32 	%f101, %f99, %f100;
	mov.b32 	%r389, %f101;
	shfl.sync.bfly.b32	%r390|%p20, %r389, 2, 31, -1;
	mov.b32 	%f102, %r390;
	add.f32 	%f103, %f101, %f102;
	mov.b32 	%r391, %f103;
	shfl.sync.bfly.b32	%r392|%p21, %r391, 1, 31, -1;
	mov.b32 	%f104, %r392;
	add.f32 	%f105, %f103, %f104;
	st.local.f32 	[%rd2+8], %f105;
	ld.shared.f32 	%f106, [%r21+384];
	add.f32 	%f107, %f106, %f127;
	ld.shared.f32 	%f108, [%r21+896];
	add.f32 	%f109, %f108, %f107;
	ld.shared.f32 	%f110, [%r21+1408];
	add.f32 	%f111, %f110, %f109;
	mov.b32 	%r393, %f111;
	shfl.sync.bfly.b32	%r394|%p22, %r393, 16, 31, -1;
	mov.b32 	%f112, %r394;
	add.f32 	%f113, %f111, %f112;
	mov.b32 	%r395, %f113;
	shfl.sync.bfly.b32	%r396|%p23, %r395, 8, 31, -1;
	mov.b32 	%f114, %r396;
	add.f32 	%f115, %f113, %f114;
	mov.b32 	%r397, %f115;
	shfl.sync.bfly.b32	%r398|%p24, %r397, 4, 31, -1;
	mov.b32 	%f116, %r398;
	add.f32 	%f117, %f115, %f116;
	mov.b32 	%r399, %f117;
	shfl.sync.bfly.b32	%r400|%p25, %r399, 2, 31, -1;
	mov.b32 	%f118, %r400;
	add.f32 	%f119, %f117, %f118;
	mov.b32 	%r401, %f119;
	shfl.sync.bfly.b32	%r402|%p26, %r401, 1, 31, -1;
	mov.b32 	%f120, %r402;
	add.f32 	%f121, %f119, %f120;
	st.local.f32 	[%rd2+12], %f121;
	@%p16 bra 	$L__BB48_11;
	ld.local.f32 	%f122, [%rd9+8];
	add.s32 	%r403, %r22, %r24;
	mul.wide.u32 	%rd39, %r403, 4;
	add.s64 	%rd40, %rd1, %rd39;
	st.global.f32 	[%rd40], %f122;
$L__BB48_11:
	ret;

}
	// .globl	mul_mat_vec_q4_K_q8_1_cuda2
.visible .entry mul_mat_vec_q4_K_q8_1_cuda2(
	.param .u64 .ptr .align 1 mul_mat_vec_q4_K_q8_1_cuda2_param_0,
	.param .u64 .ptr .align 1 mul_mat_vec_q4_K_q8_1_cuda2_param_1,
	.param .u64 .ptr .align 1 mul_mat_vec_q4_K_q8_1_cuda2_param_2,
	.param .u32 mul_mat_vec_q4_K_q8_1_cuda2_param_3,
	.param .u32 mul_mat_vec_q4_K_q8_1_cuda2_param_4,
	.param .u32 mul_mat_vec_q4_K_q8_1_cuda2_param_5,
	.param .u32 mul_mat_vec_q4_K_q8_1_cuda2_param_6
)
{
	.local .align 16 .b8 	__local_depot49[16];
	.reg .b64 	%SP;
	.reg .b64 	%SPL;
	.reg .pred 	%p<31>;
	.reg .b16 	%rs<89>;
	.reg .b32 	%r<300>;
	.reg .b32 	%f<149>;
	.reg .b64 	%rd<51>;
	// demoted variable
	.shared .align 4 .b8 _ZZN34_INTERNAL_c8396950_4_k_cu_1fba617b13mul_mat_vec_qILi2ELi256ELi32E10block_q4_KLi2EXadL_ZNS_17vec_dot_q4_K_q8_1EPKvPK10block_q8_1RKiEEEEvS3_S3_PfiiiiE10tmp_shared[1536];
	mov.u64 	%SPL, __local_depot49;
	ld.param.u32 	%r40, [mul_mat_vec_q4_K_q8_1_cuda2_param_3];
	ld.param.u32 	%r38, [mul_mat_vec_q4_K_q8_1_cuda2_param_5];
	add.u64 	%rd1, %SPL, 0;
	mov.u32 	%r1, %tid.y;
	shl.b32 	%r41, %r1, 5;
	mov.u32 	%r2, %tid.x;
	add.s32 	%r42, %r41, %r2;
	mov.u32 	%r43, %ctaid.x;
	shl.b32 	%r3, %r43, 1;
	shr.s32 	%r44, %r40, 31;
	shr.u32 	%r45, %r44, 24;
	add.s32 	%r46, %r40, %r45;
	shr.s32 	%r4, %r46, 8;
	mov.f32 	%f145, 0f00000000;
	st.local.v2.f32 	[%rd1+8], {%f145, %f145};
	shr.u32 	%r299, %r42, 4;
	setp.ge.s32 	%p1, %r299, %r4;
	mov.f32 	%f146, %f145;
	mov.f32 	%f147, %f145;
	mov.f32 	%f148, %f145;
	@%p1 bra 	$L__BB49_16;
	ld.param.u64 	%rd47, [mul_mat_vec_q4_K_q8_1_cuda2_param_1];
	cvta.to.global.u64 	%rd16, %rd47;
	shl.b32 	%r47, %r2, 1;
	and.b32  	%r6, %r47, 30;
	shr.u32 	%r48, %r2, 1;
	and.b32  	%r7, %r48, 6;
	shl.b32 	%r49, %r299, 3;
	shr.s32 	%r50, %r38, 31;
	shr.u32 	%r51, %r50, 27;
	add.s32 	%r52, %r38, %r51;
	shr.s32 	%r53, %r52, 5;
	add.s32 	%r298, %r53, %r49;
	mad.lo.s32 	%r297, %r3, %r4, %r299;
	or.b32  	%r54, %r49, %r7;
	mul.wide.u32 	%rd17, %r54, 36;
	add.s64 	%rd18, %rd17, %rd16;
	add.s64 	%rd50, %rd18, 36;
	mov.f32 	%f145, 0f00000000;
	cvt.u64.u32 	%rd19, %r7;
$L__BB49_2:
	ld.param.u64 	%rd45, [mul_mat_vec_q4_K_q8_1_cuda2_param_0];
	setp.gt.u32 	%p2, %r6, 15;
	shl.b32 	%r55, %r2, 2;
	and.b32  	%r56, %r55, 12;
	shl.b32 	%r57, %r6, 2;
	and.b32  	%r58, %r57, 96;
	or.b32  	%r59, %r56, %r58;
	cvt.u64.u32 	%rd20, %r59;
	mul.wide.s32 	%rd4, %r297, 144;
	cvta.to.global.u64 	%rd21, %rd45;
	add.s64 	%rd5, %rd21, %rd4;
	add.s64 	%rd22, %rd5, %rd20;
	ld.global.u32 	%r13, [%rd22+16];
	ld.global.u32 	%r14, [%rd22+32];
	add.s64 	%rd6, %rd5, %rd19;
	@%p2 bra 	$L__BB49_4;
	ld.global.u16 	%rs77, [%rd6+4];
	and.b16  	%rs80, %rs77, 16191;
	ld.global.u16 	%rs78, [%rd6+8];
	and.b16  	%rs79, %rs78, 16191;
	bra.uni 	$L__BB49_5;
$L__BB49_4:
	ld.global.u16 	%rs78, [%rd6+8];
	and.b16  	%rs37, %rs78, 3855;
	ld.global.u16 	%rs38, [%rd6];
	shr.u16 	%rs39, %rs38, 2;
	and.b16  	%rs40, %rs39, 12336;
	or.b16  	%rs80, %rs40, %rs37;
	shr.u16 	%rs41, %rs78, 4;
	and.b16  	%rs42, %rs41, 3855;
	ld.global.u16 	%rs77, [%rd6+4];
	shr.u16 	%rs43, %rs77, 2;
	and.b16  	%rs44, %rs43, 12336;
	or.b16  	%rs79, %rs44, %rs42;
$L__BB49_5:
	ld.param.u64 	%rd46, [mul_mat_vec_q4_K_q8_1_cuda2_param_0];
	mul.lo.s32 	%r96, %r4, 144;
	cvt.s64.s32 	%rd23, %r96;
	cvta.to.global.u64 	%rd24, %rd46;
	add.s64 	%rd25, %rd24, %rd23;
	add.s64 	%rd7, %rd25, %rd4;
	cvt.u64.u32 	%rd26, %r7;
	setp.lt.u32 	%p3, %r6, 16;
	shl.b32 	%r97, %r2, 2;
	and.b32  	%r98, %r97, 12;
	shl.b32 	%r99, %r6, 2;
	and.b32  	%r100, %r99, 96;
	or.b32  	%r101, %r98, %r100;
	cvt.u64.u32 	%rd27, %r101;
	ld.global.u32 	%r60, [%rd50+-36];
	// begin inline asm
	{.reg .f16 low,high;
  mov.b32 {low,high},%r60;
  cvt.f32.f16 %f23, low;}

	// end inline asm
	cvt.u64.u32 	%rd28, %r97;
	and.b64  	%rd29, %rd28, 12;
	add.s64 	%rd30, %rd50, %rd29;
	ld.global.u32 	%r15, [%rd30+-32];
	ld.global.u32 	%r16, [%rd30+-16];
	ld.global.u32 	%r61, [%rd50];
	// begin inline asm
	{.reg .f16 low,high;
  mov.b32 {low,high},%r61;
  cvt.f32.f16 %f24, low;}

	// end inline asm
	ld.global.u32 	%r17, [%rd30+4];
	ld.global.u32 	%r18, [%rd30+20];
	and.b32  	%r63, %r13, 252645135;
	and.b32  	%r67, %r14, 252645135;
	mov.b32 	%r89, 0;
	// begin inline asm
	dp4a.s32.s32 %r62, %r63, %r15, %r89;
	// end inline asm
	// begin inline asm
	dp4a.s32.s32 %r66, %r67, %r16, %r62;
	// end inline asm
	mov.b32 	%r91, 16843009;
	// begin inline asm
	dp4a.s32.s32 %r70, %r91, %r15, %r89;
	// end inline asm
	// begin inline asm
	dp4a.s32.s32 %r74, %r91, %r16, %r70;
	// end inline asm
	shr.u16 	%rs45, %rs80, 8;
	cvt.u32.u16 	%r102, %rs80;
	and.b32  	%r103, %r102, 255;
	mul.lo.s32 	%r104, %r66, %r103;
	cvt.rn.f32.s32 	%f27, %r104;
	fma.rn.f32 	%f28, %f23, %f27, 0f00000000;
	shr.u16 	%rs46, %rs79, 8;
	cvt.u32.u16 	%r105, %rs79;
	and.b32  	%r106, %r105, 255;
	mul.lo.s32 	%r107, %r74, %r106;
	cvt.rn.f32.s32 	%f29, %r107;
	fma.rn.f32 	%f30, %f23, %f29, 0f00000000;
	shr.u32 	%r108, %r13, 4;
	and.b32  	%r79, %r108, 252645135;
	shr.u32 	%r109, %r14, 4;
	and.b32  	%r83, %r109, 252645135;
	// begin inline asm
	dp4a.s32.s32 %r78, %r79, %r17, %r89;
	// end inline asm
	// begin inline asm
	dp4a.s32.s32 %r82, %r83, %r18, %r78;
	// end inline asm
	// begin inline asm
	dp4a.s32.s32 %r86, %r91, %r17, %r89;
	// end inline asm
	// begin inline asm
	dp4a.s32.s32 %r90, %r91, %r18, %r86;
	// end inline asm
	cvt.u32.u16 	%r110, %rs45;
	mul.lo.s32 	%r111, %r82, %r110;
	cvt.rn.f32.s32 	%f31, %r111;
	fma.rn.f32 	%f32, %f24, %f31, %f28;
	cvt.u32.u16 	%r112, %rs46;
	mul.lo.s32 	%r113, %r90, %r112;
	cvt.rn.f32.s32 	%f33, %r113;
	fma.rn.f32 	%f34, %f24, %f33, %f30;
	ld.global.u32 	%r95, [%rd5];
	// begin inline asm
	{.reg .f16 low,high;
  mov.b32 {low,high},%r95;
  cvt.f32.f16 %f25, low;}

	// end inline asm
	// begin inline asm
	{.reg .f16 low,high;
  mov.b32 {low,high},%r95;
  cvt.f32.f16 %f26, high;}

	// end inline asm
	mul.f32 	%f35, %f32, %f25;
	mul.f32 	%f36, %f34, %f26;
	sub.f32 	%f37, %f35, %f36;
	add.f32 	%f148, %f37, %f148;
	add.s64 	%rd31, %rd7, %rd27;
	ld.global.u32 	%r23, [%rd31+16];
	ld.global.u32 	%r24, [%rd31+32];
	add.s64 	%rd8, %rd7, %rd26;
	@%p3 bra 	$L__BB49_7;
	ld.global.u16 	%rs82, [%rd8+8];
	and.b16  	%rs47, %rs82, 3855;
	ld.global.u16 	%rs48, [%rd8];
	shr.u16 	%rs49, %rs48, 2;
	and.b16  	%rs50, %rs49, 12336;
	or.b16  	%rs84, %rs50, %rs47;
	shr.u16 	%rs51, %rs82, 4;
	and.b16  	%rs52, %rs51, 3855;
	ld.global.u16 	%rs81, [%rd8+4];
	shr.u16 	%rs53, %rs81, 2;
	and.b16  	%rs54, %rs53, 12336;
	or.b16  	%rs83, %rs54, %rs52;
	bra.uni 	$L__BB49_8;
$L__BB49_7:
	ld.global.u16 	%rs81, [%rd8+4];
	and.b16  	%rs84, %rs81, 16191;
	ld.global.u16 	%rs82, [%rd8+8];
	and.b16  	%rs83, %rs82, 16191;
$L__BB49_8:
	and.b32  	%r115, %r23, 252645135;
	and.b32  	%r119, %r24, 252645135;
	mov.b32 	%r141, 0;
	// begin inline asm
	dp4a.s32.s32 %r114, %r115, %r15, %r141;
	// end inline asm
	// begin inline asm
	dp4a.s32.s32 %r118, %r119, %r16, %r114;
	// end inline asm
	mov.b32 	%r143, 16843009;
	// begin inline asm
	dp4a.s32.s32 %r122, %r143, %r15, %r141;
	// end inline asm
	// begin inline asm
	dp4a.s32.s32 %r126, %r143, %r16, %r122;
	// end inline asm
	shr.u16 	%rs55, %rs84, 8;
	cvt.u32.u16 	%r148, %rs84;
	and.b32  	%r149, %r148, 255;
	mul.lo.s32 	%r150, %r118, %r149;
	cvt.rn.f32.s32 	%f40, %r150;
	fma.rn.f32 	%f41, %f23, %f40, 0f00000000;
	shr.u16 	%rs56, %rs83, 8;
	cvt.u32.u16 	%r151, %rs83;
	and.b32  	%r152, %r151, 255;
	mul.lo.s32 	%r153, %r126, %r152;
	cvt.rn.f32.s32 	%f42, %r153;
	fma.rn.f32 	%f43, %f23, %f42, 0f00000000;
	shr.u32 	%r154, %r23, 4;
	and.b32  	%r131, %r154, 252645135;
	shr.u32 	%r155, %r24, 4;
	and.b32  	%r135, %r155, 252645135;
	// begin inline asm
	dp4a.s32.s32 %r130, %r131, %r17, %r141;
	// end inline asm
	// begin inline asm
	dp4a.s32.s32 %r134, %r135, %r18, %r130;
	// end inline asm
	// begin inline asm
	dp4a.s32.s32 %r138, %r143, %r17, %r141;
	// end inline asm
	// begin inline asm
	dp4a.s32.s32 %r142, %r143, %r18, %r138;
	// end inline asm
	cvt.u32.u16 	%r156, %rs55;
	mul.lo.s32 	%r157, %r134, %r156;
	cvt.rn.f32.s32 	%f44, %r157;
	fma.rn.f32 	%f45, %f24, %f44, %f41;
	cvt.u32.u16 	%r158, %rs56;
	mul.lo.s32 	%r159, %r142, %r158;
	cvt.rn.f32.s32 	%f46, %r159;
	fma.rn.f32 	%f47, %f24, %f46, %f43;
	ld.global.u32 	%r147, [%rd7];
	// begin inline asm
	{.reg .f16 low,high;
  mov.b32 {low,high},%r147;
  cvt.f32.f16 %f38, low;}

	// end inline asm
	// begin inline asm
	{.reg .f16 low,high;
  mov.b32 {low,high},%r147;
  cvt.f32.f16 %f39, high;}

	// end inline asm
	mul.f32 	%f48, %f45, %f38;
	mul.f32 	%f49, %f47, %f39;
	sub.f32 	%f50, %f48, %f49;
	add.f32 	%f147, %f50, %f147;
	@%p3 bra 	$L__BB49_10;
	and.b16  	%rs57, %rs78, 3855;
	ld.global.u16 	%rs58, [%rd6];
	shr.u16 	%rs59, %rs58, 2;
	and.b16  	%rs60, %rs59, 12336;
	or.b16  	%rs86, %rs60, %rs57;
	shr.u16 	%rs61, %rs78, 4;
	and.b16  	%rs62, %rs61, 3855;
	shr.u16 	%rs63, %rs77, 2;
	and.b16  	%rs64, %rs63, 12336;
	or.b16  	%rs85, %rs64, %rs62;
	bra.uni 	$L__BB49_11;
$L__BB49_10:
	and.b16  	%rs86, %rs77, 16191;
	and.b16  	%rs85, %rs78, 16191;
$L__BB49_11:
	ld.param.u64 	%rd48, [mul_mat_vec_q4_K_q8_1_cuda2_param_1];
	mul.wide.s32 	%rd32, %r298, 36;
	cvta.to.global.u64 	%rd33, %rd48;
	shr.u32 	%r194, %r6, 3;
	mul.wide.u32 	%rd34, %r194, 72;
	add.s64 	%rd35, %rd33, %rd34;
	add.s64 	%rd36, %rd35, %rd32;
	ld.global.u32 	%r160, [%rd36];
	// begin inline asm
	{.reg .f16 low,high;
  mov.b32 {low,high},%r160;
  cvt.f32.f16 %f51, low;}

	// end inline asm
	shl.b32 	%r195, %r2, 2;
	cvt.u64.u32 	%rd37, %r195;
	and.b64  	%rd38, %rd37, 12;
	add.s64 	%rd39, %rd36, %rd38;
	ld.global.u32 	%r29, [%rd39+4];
	ld.global.u32 	%r30, [%rd39+20];
	ld.global.u32 	%r161, [%rd36+36];
	// begin inline asm
	{.reg .f16 low,high;
  mov.b32 {low,high},%r161;
  cvt.f32.f16 %f52, low;}

	// end inline asm
	ld.global.u32 	%r31, [%rd39+40];
	ld.global.u32 	%r32, [%rd39+56];
	mov.b32 	%r189, 0;
	// begin inline asm
	dp4a.s32.s32 %r162, %r63, %r29, %r189;
	// end inline asm
	// begin inline asm
	dp4a.s32.s32 %r166, %r67, %r30, %r162;
	// end inline asm
	mov.b32 	%r191, 16843009;
	// begin inline asm
	dp4a.s32.s32 %r170, %r191, %r29, %r189;
	// end inline asm
	// begin inline asm
	dp4a.s32.s32 %r174, %r191, %r30, %r170;
	// end inline asm
	shr.u16 	%rs65, %rs86, 8;
	cvt.u32.u16 	%r196, %rs86;
	and.b32  	%r197, %r196, 255;
	mul.lo.s32 	%r198, %r166, %r197;
	cvt.rn.f32.s32 	%f53, %r198;
	fma.rn.f32 	%f54, %f51, %f53, 0f00000000;
	shr.u16 	%rs66, %rs85, 8;
	cvt.u32.u16 	%r199, %rs85;
	and.b32  	%r200, %r199, 255;
	mul.lo.s32 	%r201, %r174, %r200;
	cvt.rn.f32.s32 	%f55, %r201;
	fma.rn.f32 	%f56, %f51, %f55, 0f00000000;
	// begin inline asm
	dp4a.s32.s32 %r178, %r79, %r31, %r189;
	// end inline asm
	// begin inline asm
	dp4a.s32.s32 %r182, %r83, %r32, %r178;
	// end inline asm
	// begin inline asm
	dp4a.s32.s32 %r186, %r191, %r31, %r189;
	// end inline asm
	// begin inline asm
	dp4a.s32.s32 %r190, %r191, %r32, %r186;
	// end inline asm
	cvt.u32.u16 	%r202, %rs65;
	mul.lo.s32 	%r203, %r182, %r202;
	cvt.rn.f32.s32 	%f57, %r203;
	fma.rn.f32 	%f58, %f52, %f57, %f54;
	cvt.u32.u16 	%r204, %rs66;
	mul.lo.s32 	%r205, %r190, %r204;
	cvt.rn.f32.s32 	%f59, %r205;
	fma.rn.f32 	%f60, %f52, %f59, %f56;
	mul.f32 	%f61, %f58, %f25;
	mul.f32 	%f62, %f60, %f26;
	sub.f32 	%f63, %f61, %f62;
	add.f32 	%f146, %f63, %f146;
	@%p3 bra 	$L__BB49_13;
	and.b16  	%rs67, %rs82, 3855;
	ld.global.u16 	%rs68, [%rd8];
	shr.u16 	%rs69, %rs68, 2;
	and.b16  	%rs70, %rs69, 12336;
	or.b16  	%rs88, %rs70, %rs67;
	shr.u16 	%rs71, %rs82, 4;
	and.b16  	%rs72, %rs71, 3855;
	shr.u16 	%rs73, %rs81, 2;
	and.b16  	%rs74, %rs73, 12336;
	or.b16  	%rs87, %rs74, %rs72;
	bra.uni 	$L__BB49_14;
$L__BB49_13:
	and.b16  	%rs88, %rs81, 16191;
	and.b16  	%rs87, %rs82, 16191;
$L__BB49_14:
	mov.b32 	%r233, 0;
	// begin inline asm
	dp4a.s32.s32 %r206, %r115, %r29, %r233;
	// end inline asm
	// begin inline asm
	dp4a.s32.s32 %r210, %r119, %r30, %r206;
	// end inline asm
	mov.b32 	%r235, 16843009;
	// begin inline asm
	dp4a.s32.s32 %r214, %r235, %r29, %r233;
	// end inline asm
	// begin inline asm
	dp4a.s32.s32 %r218, %r235, %r30, %r214;
	// end inline asm
	shr.u16 	%rs75, %rs88, 8;
	cvt.u32.u16 	%r238, %rs88;
	and.b32  	%r239, %r238, 255;
	mul.lo.s32 	%r240, %r210, %r239;
	cvt.rn.f32.s32 	%f64, %r240;
	fma.rn.f32 	%f65, %f51, %f64, 0f00000000;
	shr.u16 	%rs76, %rs87, 8;
	cvt.u32.u16 	%r241, %rs87;
	and.b32  	%r242, %r241, 255;
	mul.lo.s32 	%r243, %r218, %r242;
	cvt.rn.f32.s32 	%f66, %r243;
	fma.rn.f32 	%f67, %f51, %f66, 0f00000000;
	// begin inline asm
	dp4a.s32.s32 %r222, %r131, %r31, %r233;
	// end inline asm
	// begin inline asm
	dp4a.s32.s32 %r226, %r135, %r32, %r222;
	// end inline asm
	// begin inline asm
	dp4a.s32.s32 %r230, %r235, %r31, %r233;
	// end inline asm
	// begin inline asm
	dp4a.s32.s32 %r234, %r235, %r32, %r230;
	// end inline asm
	cvt.u32.u16 	%r244, %rs75;
	mul.lo.s32 	%r245, %r226, %r244;
	cvt.rn.f32.s32 	%f68, %r245;
	fma.rn.f32 	%f69, %f52, %f68, %f65;
	cvt.u32.u16 	%r246, %rs76;
	mul.lo.s32 	%r247, %r234, %r246;
	cvt.rn.f32.s32 	%f70, %r247;
	fma.rn.f32 	%f71, %f52, %f70, %f67;
	mul.f32 	%f72, %f69, %f38;
	mul.f32 	%f73, %f71, %f39;
	sub.f32 	%f74, %f72, %f73;
	add.f32 	%f145, %f74, %f145;
	add.s32 	%r299, %r299, 8;
	add.s32 	%r298, %r298, 64;
	add.s32 	%r297, %r297, 8;
	add.s64 	%rd50, %rd50, 2304;
	setp.lt.s32 	%p6, %r299, %r4;
	@%p6 bra 	$L__BB49_2;
	st.local.v2.f32 	[%rd1+8], {%f146, %f145};
$L__BB49_16:
	setp.eq.s32 	%p7, %r1, 0;
	@%p7 bra 	$L__BB49_18;
	shl.b32 	%r248, %r1, 9;
	mov.u32 	%r249, _ZZN34_INTERNAL_c8396950_4_k_cu_1fba617b13mul_mat_vec_qILi2ELi256ELi32E10block_q4_KLi2EXadL_ZNS_17vec_dot_q4_K_q8_1EPKvPK10block_q8_1RKiEEEEvS3_S3_PfiiiiE10tmp_shared;
	add.s32 	%r250, %r249, %r248;
	shl.b32 	%r251, %r2, 2;
	add.s32 	%r252, %r250, %r251;
	st.shared.f32 	[%r252+-512], %f148;
	st.shared.f32 	[%r252+-384], %f147;
	st.shared.f32 	[%r252+-256], %f146;
	st.shared.f32 	[%r252+-128], %f145;
$L__BB49_18:
	setp.ne.s32 	%p8, %r1, 0;
	bar.sync 	0;
	@%p8 bra 	$L__BB49_23;
	ld.param.u64 	%rd49, [mul_mat_vec_q4_K_q8_1_cuda2_param_2];
	cvta.to.global.u64 	%rd10, %rd49;
	shl.b32 	%r253, %r2, 2;
	mov.u32 	%r254, _ZZN34_INTERNAL_c8396950_4_k_cu_1fba617b13mul_mat_vec_qILi2ELi256ELi32E10block_q4_KLi2EXadL_ZNS_17vec_dot_q4_K_q8_1EPKvPK10block_q8_1RKiEEEEvS3_S3_PfiiiiE10tmp_shared;
	add.s32 	%r36, %r254, %r253;
	setp.gt.u32 	%p9, %r2, 1;
	mul.wide.u32 	%rd40, %r2, 4;
	add.s64 	%rd11, %rd1, %rd40;
	add.s32 	%r37, %r3, %r2;
	ld.shared.f32 	%f75, [%r36];
	add.f32 	%f76, %f75, %f148;
	ld.shared.f32 	%f77, [%r36+512];
	add.f32 	%f78, %f77, %f76;
	ld.shared.f32 	%f79, [%r36+1024];
	add.f32 	%f80, %f79, %f78;
	mov.b32 	%r255, %f80;
	shfl.sync.bfly.b32	%r256|%p10, %r255, 16, 31, -1;
	mov.b32 	%f81, %r256;
	add.f32 	%f82, %f80, %f81;
	mov.b32 	%r257, %f82;
	shfl.sync.bfly.b32	%r258|%p11, %r257, 8, 31, -1;
	mov.b32 	%f83, %r258;
	add.f32 	%f84, %f82, %f83;
	mov.b32 	%r259, %f84;
	shfl.sync.bfly.b32	%r260|%p12, %r259, 4, 31, -1;
	mov.b32 	%f85, %r260;
	add.f32 	%f86, %f84, %f85;
	mov.b32 	%r261, %f86;
	shfl.sync.bfly.b32	%r262|%p13, %r261, 2, 31, -1;
	mov.b32 	%f87, %r262;
	add.f32 	%f88, %f86, %f87;
	mov.b32 	%r263, %f88;
	shfl.sync.bfly.b32	%r264|%p14, %r263, 1, 31, -1;
	mov.b32 	%f89, %r264;
	add.f32 	%f90, %f88, %f89;
	st.local.f32 	[%rd1], %f90;
	ld.shared.f32 	%f91, [%r36+128];
	add.f32 	%f92, %f91, %f147;
	ld.shared.f32 	%f93, [%r36+640];
	add.f32 	%f94, %f93, %f92;
	ld.shared.f32 	%f95, [%r36+1152];
	add.f32 	%f96, %f95, %f94;
	mov.b32 	%r265, %f96;
	shfl.sync.bfly.b32	%r266|%p15, %r265, 16, 31, -1;
	mov.b32 	%f97, %r266;
	add.f32 	%f98, %f96, %f97;
	mov.b32 	%r267, %f98;
	shfl.sync.bfly.b32	%r268|%p16, %r267, 8, 31, -1;
	mov.b32 	%f99, %r268;
	add.f32 	%f100, %f98, %f99;
	mov.b32 	%r269, %f100;
	shfl.sync.bfly.b32	%r270|%p17, %r269, 4, 31, -1;
	mov.b32 	%f101, %r270;
	add.f32 	%f102, %f100, %f101;
	mov.b32 	%r271, %f102;
	shfl.sync.bfly.b32	%r272|%p18, %r271, 2, 31, -1;
	mov.b32 	%f103, %r272;
	add.f32 	%f104, %f102, %f103;
	mov.b32 	%r273, %f104;
	shfl.sync.bfly.b32	%r274|%p19, %r273, 1, 31, -1;
	mov.b32 	%f105, %r274;
	add.f32 	%f106, %f104, %f105;
	st.local.f32 	[%rd1+4], %f106;
	@%p9 bra 	$L__BB49_21;
	ld.local.f32 	%f107, [%rd11];
	mul.wide.u32 	%rd41, %r37, 4;
	add.s64 	%rd42, %rd10, %rd41;
	st.global.f32 	[%rd42], %f107;
$L__BB49_21:
	setp.gt.u32 	%p20, %r2, 1;
	ld.shared.f32 	%f108, [%r36+256];
	add.f32 	%f109, %f108, %f146;
	ld.shared.f32 	%f110, [%r36+768];
	add.f32 	%f111, %f110, %f109;
	ld.shared.f32 	%f112, [%r36+1280];
	add.f32 	%f113, %f112, %f111;
	mov.b32 	%r275, %f113;
	shfl.sync.bfly.b32	%r276|%p21, %r275, 16, 31, -1;
	mov.b32 	%f114, %r276;
	add.f32 	%f115, %f113, %f114;
	mov.b32 	%r277, %f115;
	shfl.sync.bfly.b32	%r278|%p22, %r277, 8, 31, -1;
	mov.b32 	%f116, %r278;
	add.f32 	%f117, %f115, %f116;
	mov.b32 	%r279, %f117;
	shfl.sync.bfly.b32	%r280|%p23, %r279, 4, 31, -1;
	mov.b32 	%f118, %r280;
	add.f32 	%f119, %f117, %f118;
	mov.b32 	%r281, %f119;
	shfl.sync.bfly.b32	%r282|%p24, %r281, 2, 31, -1;
	mov.b32 	%f120, %r282;
	add.f32 	%f121, %f119, %f120;
	mov.b32 	%r283, %f121;
	shfl.sync.bfly.b32	%r284|%p25, %r283, 1, 31, -1;
	mov.b32 	%f122, %r284;
	add.f32 	%f123, %f121, %f122;
	st.local.f32 	[%rd1+8], %f123;
	ld.shared.f32 	%f124, [%r36+384];
	add.f32 	%f125, %f124, %f145;
	ld.shared.f32 	%f126, [%r36+896];
	add.f32 	%f127, %f126, %f125;
	ld.shared.f32 	%f128, [%r36+1408];
	add.f32 	%f129, %f128, %f127;
	mov.b32 	%r285, %f129;
	shfl.sync.bfly.b32	%r286|%p26, %r285, 16, 31, -1;
	mov.b32 	%f130, %r286;
	add.f32 	%f131, %f129, %f130;
	mov.b32 	%r287, %f131;
	shfl.sync.bfly.b32	%r288|%p27, %r287, 8, 31, -1;
	mov.b32 	%f132, %r288;
	add.f32 	%f133, %f131, %f132;
	mov.b32 	%r289, %f133;
	shfl.sync.bfly.b32	%r290|%p28, %r289, 4, 31, -1;
	mov.b32 	%f134, %r290;
	add.f32 	%f135, %f133, %f134;
	mov.b32 	%r291, %f135;
	shfl.sync.bfly.b32	%r292|%p29, %r291, 2, 31, -1;
	mov.b32 	%f136, %r292;
	add.f32 	%f137, %f135, %f136;
	mov.b32 	%r293, %f137;
	shfl.sync.bfly.b32	%r294|%p30, %r293, 1, 31, -1;
	mov.b32 	%f138, %r294;
	add.f32 	%f139, %f137, %f138;
	st.local.f32 	[%rd1+12], %f139;
	@%p20 bra 	$L__BB49_23;
	ld.param.u32 	%r296, [mul_mat_vec_q4_K_q8_1_cuda2_param_6];
	ld.local.f32 	%f140, [%rd11+8];
	add.s32 	%r295, %r37, %r296;
	mul.wide.u32 	%rd43, %r295, 4;
	add.s64 	%rd44, %rd10, %rd43;
	st.global.f32 	[%rd44], %f140;
$L__BB49_23:
	ret;

}
	// .globl	mul_mat_vec_q5_K_q8_1_cuda2
.visible .entry mul_mat_vec_q5_K_q8_1_cuda2(
	.param .u64 .ptr .align 1 mul_mat_vec_q5_K_q8_1_cuda2_param_0,
	.param .u64 .ptr .align 1 mul_mat_vec_q5_K_q8_1_cuda2_param_1,
	.param .u64 .ptr .align 1 mul_mat_vec_q5_K_q8_1_cuda2_param_2,
	.param .u32 mul_mat_vec_q5_K_q8_1_cuda2_param_3,
	.param .u32 mul_mat_vec_q5_K_q8_1_cuda2_param_4,
	.param .u32 mul_mat_vec_q5_K_q8_1_cuda2_param_5,
	.param .u32 mul_mat_vec_q5_K_q8_1_cuda2_param_6
)
{
	.local .align 16 .b8 	__local_depot50[16];
	.reg .b64 	%SP;
	.reg .b64 	%SPL;
	.reg .pred 	%p<31>;
	.reg .b16 	%rs<89>;
	.reg .b32 	%r<335>;
	.reg .b32 	%f<149>;
	.reg .b64 	%rd<58>;
	// demoted variable
	.shared .align 4 .b8 _ZZN34_INTERNAL_c8396950_4_k_cu_1fba617b13mul_mat_vec_qILi2ELi256ELi32E10block_q5_KLi2EXadL_ZNS_17vec_dot_q5_K_q8_1EPKvPK10block_q8_1RKiEEEEvS3_S3_PfiiiiE10tmp_shared[1536];
	mov.u64 	%SPL, __local_depot50;
	ld.param.u32 	%r44, [mul_mat_vec_q5_K_q8_1_cuda2_param_3];
	ld.param.u32 	%r42, [mul_mat_vec_q5_K_q8_1_cuda2_param_5];
	add.u64 	%rd1, %SPL, 0;
	mov.u32 	%r1, %tid.y;
	shl.b32 	%r45, %r1, 5;
	mov.u32 	%r2, %tid.x;
	add.s32 	%r46, %r45, %r2;
	mov.u32 	%r47, %ctaid.x;
	shl.b32 	%r3, %r47, 1;
	shr.s32 	%r48, %r44, 31;
	shr.u32 	%r49, %r48, 24;
	add.s32 	%r50, %r44, %r49;
	shr.s32 	%r4, %r50, 8;
	mov.f32 	%f145, 0f00000000;
	st.local.v2.f32 	[%rd1+8], {%f145, %f145};
	shr.u32 	%r334, %r46, 4;
	setp.ge.s32 	%p1, %r334, %r4;
	mov.f32 	%f146, %f145;
	mov.f32 	%f147, %f145;
	mov.f32 	%f148, %f145;
	@%p1 bra 	$L__BB50_16;
	ld.param.u64 	%rd54, [mul_mat_vec_q5_K_q8_1_cuda2_param_1];
	cvta.to.global.u64 	%rd16, %rd54;
	shl.b32 	%r51, %r2, 1;
	and.b32  	%r6, %r51, 30;
	shr.u32 	%r52, %r2, 1;
	and.b32  	%r7, %r52, 6;
	shl.b32 	%r53, %r334, 3;
	shr.s32 	%r54, %r42, 31;
	shr.u32 	%r55, %r54, 27;
	add.s32 	%r56, %r42, %r55;
	shr.s32 	%r57, %r56, 5;
	add.s32 	%r333, %r57, %r53;
	mad.lo.s32 	%r332, %r3, %r4, %r334;
	or.b32  	%r58, %r53, %r7;
	mul.wide.u32 	%rd17, %r58, 36;
	add.s64 	%rd18, %rd17, %rd16;
	add.s64 	%rd57, %rd18, 36;
	mov.f32 	%f145, 0f00000000;
	cvt.u64.u32 	%rd19, %r7;
$L__BB50_2:
	ld.param.u64 	%rd51, [mul_mat_vec_q5_K_q8_1_cuda2_param_0];
	setp.gt.u32 	%p2, %r6, 15;
	shl.b32 	%r59, %r2, 2;
	and.b32  	%r60, %r59, 12;
	cvt.u64.u32 	%rd20, %r60;
	shl.b32 	%r61, %r6, 2;
	and.b32  	%r62, %r61, 96;
	or.b32  	%r63, %r60, %r62;
	cvt.u64.u32 	%rd21, %r63;
	mul.wide.s32 	%rd4, %r332, 176;
	cvta.to.global.u64 	%rd22, %rd51;
	add.s64 	%rd5, %rd22, %rd4;
	add.s64 	%rd23, %rd5, %rd21;
	add.s64 	%rd24, %rd5, %rd20;
	ld.global.u32 	%r13, [%rd23+48];
	ld.global.u32 	%r14, [%rd23+64];
	ld.global.u32 	%r15, [%rd24+16];
	ld.global.u32 	%r16, [%rd24+32];
	add.s64 	%rd6, %rd5, %rd19;
	@%p2 bra 	$L__BB50_4;
	ld.global.u16 	%rs77, [%rd6+4];
	and.b16  	%rs80, %rs77, 16191;
	ld.global.u16 	%rs78, [%rd6+8];
	and.b16  	%rs79, %rs78, 16191;
	bra.uni 	$L__BB50_5;
$L__BB50_4:
	ld.global.u16 	%rs78, [%rd6+8];
	and.b16  	%rs37, %rs78, 3855;
	ld.global.u16 	%rs38, [%rd6];
	shr.u16 	%rs39, %rs38, 2;
	and.b16  	%rs40, %rs39, 12336;
	or.b16  	%rs80, %rs40, %rs37;
	shr.u16 	%rs41, %rs78, 4;
	and.b16  	%rs42, %rs41, 3855;
	ld.global.u16 	%rs77, [%rd6+4];
	shr.u16 	%rs43, %rs77, 2;
	and.b16  	%rs44, %rs43, 12336;
	or.b16  	%rs79, %rs44, %rs42;
$L__BB50_5:
	ld.param.u64 	%rd52, [mul_mat_vec_q5_K_q8_1_cuda2_param_0];
	mul.lo.s32 	%r100, %r4, 176;
	cvt.s64.s32 	%rd25, %r100;
	cvta.to.global.u64 	%rd26, %rd52;
	add.s64 	%rd27, %rd26, %rd25;
	add.s64 	%rd7, %rd27, %rd4;
	shr.s32 	%r101, %r15, %r7;
	shr.s32 	%r102, %r16, %r7;
	cvt.u64.u32 	%rd28, %r7;
	setp.lt.u32 	%p3, %r6, 16;
	shl.b32 	%r103, %r2, 2;
	and.b32  	%r104, %r103, 12;
	cvt.u64.u32 	%rd29, %r104;
	shl.b32 	%r105, %r6, 2;
	and.b32  	%r106, %r105, 96;
	or.b32  	%r107, %r104, %r106;
	cvt.u64.u32 	%rd30, %r107;
	ld.global.u32 	%r64, [%rd57+-36];
	// begin inline asm
	{.reg .f16 low,high;
  mov.b32 {low,high},%r64;
  cvt.f32.f16 %f23, low;}

	// end inline asm
	add.s64 	%rd31, %rd57, %rd29;
	ld.global.u32 	%r17, [%rd31+-32];
	ld.global.u32 	%r18, [%rd31+-16];
	ld.global.u32 	%r65, [%rd57];
	// begin inline asm
	{.reg .f16 low,high;
  mov.b32 {low,high},%r65;
  cvt.f32.f16 %f24, low;}

	// end inline asm
	ld.global.u32 	%r19, [%rd31+4];
	ld.global.u32 	%r20, [%rd31+20];
	and.b32  	%r108, %r13, 252645135;
	and.b32  	%r109, %r14, 252645135;
	shl.b32 	%r110, %r101, 4;
	and.b32  	%r111, %r110, 269488144;
	shl.b32 	%r112, %r102, 4;
	and.b32  	%r113, %r112, 269488144;
	or.b32  	%r71, %r108, %r111;
	or.b32  	%r67, %r109, %r113;
	mov.b32 	%r93, 0;
	// begin inline asm
	dp4a.s32.s32 %r66, %r67, %r18, %r93;
	// end inline asm
	// begin inline asm
	dp4a.s32.s32 %r70, %r71, %r17, %r66;
	// end inline asm
	mov.b32 	%r95, 16843009;
	// begin inline asm
	dp4a.s32.s32 %r74, %r95, %r18, %r93;
	// end inline asm
	// begin inline asm
	dp4a.s32.s32 %r78, %r95, %r17, %r74;
	// end inline asm
	shr.u16 	%rs45, %rs80, 8;
	cvt.u32.u16 	%r114, %rs80;
	and.b32  	%r115, %r114, 255;
	mul.lo.s32 	%r116, %r70, %r115;
	cvt.rn.f32.s32 	%f27, %r116;
	fma.rn.f32 	%f28, %f23, %f27, 0f00000000;
	shr.u16 	%rs46, %rs79, 8;
	cvt.u32.u16 	%r117, %rs79;
	and.b32  	%r118, %r117, 255;
	mul.lo.s32 	%r119, %r78, %r118;
	cvt.rn.f32.s32 	%f29, %r119;
	fma.rn.f32 	%f30, %f23, %f29, 0f00000000;
	shr.u32 	%r120, %r13, 4;
	and.b32  	%r121, %r120, 252645135;
	shr.u32 	%r122, %r14, 4;
	and.b32  	%r123, %r122, 252645135;
	shl.b32 	%r124, %r101, 3;
	and.b32  	%r125, %r124, 269488144;
	shl.b32 	%r126, %r102, 3;
	and.b32  	%r127, %r126, 269488144;
	or.b32  	%r87, %r121, %r125;
	or.b32  	%r83, %r123, %r127;
	// begin inline asm
	dp4a.s32.s32 %r82, %r83, %r20, %r93;
	// end inline asm
	// begin inline asm
	dp4a.s32.s32 %r86, %r87, %r19, %r82;
	// end inline asm
	// begin inline asm
	dp4a.s32.s32 %r90, %r95, %r20, %r93;
	// end inline asm
	// begin inline asm
	dp4a.s32.s32 %r94, %r95, %r19, %r90;
	// end inline asm
	cvt.u32.u16 	%r128, %rs45;
	mul.lo.s32 	%r129, %r86, %r128;
	cvt.rn.f32.s32 	%f31, %r129;
	fma.rn.f32 	%f32, %f24, %f31, %f28;
	cvt.u32.u16 	%r130, %rs46;
	mul.lo.s32 	%r131, %r94, %r130;
	cvt.rn.f32.s32 	%f33, %r131;
	fma.rn.f32 	%f34, %f24, %f33, %f30;
	ld.global.u32 	%r99, [%rd5];
	// begin inline asm
	{.reg .f16 low,high;
  mov.b32 {low,high},%r99;
  cvt.f32.f16 %f25, low;}

	// end inline asm
	// begin inline asm
	{.reg .f16 low,high;
  mov.b32 {low,high},%r99;
  cvt.f32.f16 %f26, high;}

	// end inline asm
	mul.f32 	%f35, %f32, %f25;
	mul.f32 	%f36, %f34, %f26;
	sub.f32 	%f37, %f35, %f36;
	add.f32 	%f148, %f37, %f148;
	add.s64 	%rd32, %rd7, %rd30;
	add.s64 	%rd33, %rd7, %rd29;
	ld.global.u32 	%r25, [%rd32+48];
	ld.global.u32 	%r26, [%rd32+64];
	ld.global.u32 	%r27, [%rd33+16];
	ld.global.u32 	%r28, [%rd33+32];
	add.s64 	%rd8, %rd7, %rd28;
	@%p3 bra 	$L__BB50_7;
	ld.global.u16 	%rs82, [%rd8+8];
	and.b16  	%rs47, %rs82, 3855;
	ld.global.u16 	%rs48, [%rd8];
	shr.u16 	%rs49, %rs48, 2;
	and.b16  	%rs50, %rs49, 12336;
	or.b16  	%rs84, %rs50, %rs47;
	shr.u16 	%rs51, %rs82, 4;
	and.b16  	%rs52, %rs51, 3855;
	ld.global.u16 	%rs81, [%rd8+4];
	shr.u16 	%rs53, %rs81, 2;
	and.b16  	%rs54, %rs53, 12336;
	or.b16  	%rs83, %rs54, %rs52;
	bra.uni 	$L__BB50_8;
$L__BB50_7:
	ld.global.u16 	%rs81, [%rd8+4];
	and.b16  	%rs84, %rs81, 16191;
	ld.global.u16 	%rs82, [%rd8+8];
	and.b16  	%rs83, %rs82, 16191;
$L__BB50_8:
	shr.s32 	%r166, %r27, %r7;
	shr.s32 	%r167, %r28, %r7;
	and.b32  	%r168, %r25, 252645135;
	and.b32  	%r169, %r26, 252645135;
	shl.b32 	%r170, %r166, 4;
	and.b32  	%r171, %r170, 269488144;
	shl.b32 	%r172, %r167, 4;
	and.b32  	%r173, %r172, 269488144;
	or.b32  	%r137, %r168, %r171;
	or.b32  	%r133, %r169, %r173;
	mov.b32 	%r159, 0;
	// begin inline asm
	dp4a.s32.s32 %r132, %r133, %r18, %r159;
	// end inline asm
	// begin inline asm
	dp4a.s32.s32 %r136, %r137, %r17, %r132;
	// end inline asm
	mov.b32 	%r161, 16843009;
	// begin inline asm
	dp4a.s32.s32 %r140, %r161, %r18, %r159;
	// end inline asm
	// begin inline asm
	dp4a.s32.s32 %r144, %r161, %r17, %r140;
	// end inline asm
	shr.u16 	%rs55, %rs84, 8;
	cvt.u32.u16 	%r174, %rs84;
	and.b32  	%r175, %r174, 255;
	mul.lo.s32 	%r176, %r136, %r175;
	cvt.rn.f32.s32 	%f40, %r176;
	fma.rn.f32 	%f41, %f23, %f40, 0f00000000;
	shr.u16 	%rs56, %rs83, 8;
	cvt.u32.u16 	%r177, %rs83;
	and.b32  	%r178, %r177, 255;
	mul.lo.s32 	%r179, %r144, %r178;
	cvt.rn.f32.s32 	%f42, %r179;
	fma.rn.f32 	%f43, %f23, %f42, 0f00000000;
	shr.u32 	%r180, %r25, 4;
	and.b32  	%r181, %r180, 252645135;
	shr.u32 	%r182, %r26, 4;
	and.b32  	%r183, %r182, 252645135;
	shl.b32 	%r184, %r166, 3;
	and.b32  	%r185, %r184, 269488144;
	shl.b32 	%r186, %r167, 3;
	and.b32  	%r187, %r186, 269488144;
	or.b32  	%r153, %r181, %r185;
	or.b32  	%r149, %r183, %r187;
	// begin inline asm
	dp4a.s32.s32 %r148, %r149, %r20, %r159;
	// end inline asm
	// begin inline asm
	dp4a.s32.s32 %r152, %r153, %r19, %r148;
	// end inline asm
	// begin inline asm
	dp4a.s32.s32 %r156, %r161, %r20, %r159;
	// end inline asm
	// begin inline asm
	dp4a.s32.s32 %r160, %r161, %r19, %r156;
	// end inline asm
	cvt.u32.u16 	%r188, %rs55;
	mul.lo.s32 	%r189, %r152, %r188;
	cvt.rn.f32.s32 	%f44, %r189;
	fma.rn.f32 	%f45, %f24, %f44, %f41;
	cvt.u32.u16 	%r190, %rs56;
	mul.lo.s32 	%r191, %r160, %r190;
	cvt.rn.f32.s32 	%f46, %r191;
	fma.rn.f32 	%f47, %f24, %f46, %f43;
	ld.global.u32 	%r165, [%rd7];
	// begin inline asm
	{.reg .f16 low,high;
  mov.b32 {low,high},%r165;
  cvt.f32.f16 %f38, low;}

	// end inline asm
	// begin inline asm
	{.reg .f16 low,high;
  mov.b32 {low,high},%r165;
  cvt.f32.f16 %f39, high;}

	// end inline asm
	mul.f32 	%f48, %f45, %f38;
	mul.f32 	%f49, %f47, %f39;
	sub.f32 	%f50, %f48, %f49;
	add.f32 	%f147, %f50, %f147;
	@%p3 bra 	$L__BB50_10;
	ld.param.u64 	%rd53, [mul_mat_vec_q5_K_q8_1_cuda2_param_0];
	and.b16  	%rs57, %rs78, 3855;
	cvta.to.global.u64 	%rd34, %rd53;
	mul.wide.s32 	%rd35, %r332, 176;
	add.s64 	%rd36, %rd34, %rd35;
	cvt.u64.u32 	%rd37, %r7;
	add.s64 	%rd38, %rd36, %rd37;
	ld.global.u16 	%rs58, [%rd38];
	shr.u16 	%rs59, %rs58, 2;
	and.b16  	%rs60, %rs59, 12336;
	or.b16  	%rs86, %rs60, %rs57;
	shr.u16 	%rs61, %rs78, 4;
	and.b16  	%rs62, %rs61, 3855;
	shr.u16 	%rs63, %rs77, 2;
	and.b16  	%rs64, %rs63, 12336;
	or.b16  	%rs85, %rs64, %rs62;
	bra.uni 	$L__BB50_11;
$L__BB50_10:
	and.b16  	%rs86, %rs77, 16191;
	and.b16  	%rs85, %rs78, 16191;
$L__BB50_11:
	ld.param.u64 	%rd55, [mul_mat_vec_q5_K_q8_1_cuda2_param_1];
	mul.wide.s32 	%rd39, %r333, 36;
	cvta.to.global.u64 	%rd40, %rd55;
	shr.u32 	%r226, %r6, 3;
	mul.wide.u32 	%rd41, %r226, 72;
	add.s64 	%rd42, %rd40, %rd41;
	add.s64 	%rd43, %rd42, %rd39;
	shl.b32 	%r227, %r2, 2;
	and.b32  	%r228, %r227, 12;
	cvt.u64.u32 	%rd44, %r228;
	ld.global.u32 	%r192, [%rd43];
	// begin inline asm
	{.reg .f16 low,high;
  mov.b32 {low,high},%r192;
  cvt.f32.f16 %f51, low;}

	// end inline asm
	add.s64 	%rd45, %rd43, %rd44;
	ld.global.u32 	%r33, [%rd45+4];
	ld.global.u32 	%r34, [%rd45+20];
	ld.global.u32 	%r193, [%rd43+36];
	// begin inline asm
	{.reg .f16 low,high;
  mov.b32 {low,high},%r193;
  cvt.f32.f16 %f52, low;}

	// end inline asm
	ld.global.u32 	%r35, [%rd45+40];
	ld.global.u32 	%r36, [%rd45+56];
	mov.b32 	%r221, 0;
	// begin inline asm
	dp4a.s32.s32 %r194, %r67, %r34, %r221;
	// end inline asm
	// begin inline asm
	dp4a.s32.s32 %r198, %r71, %r33, %r194;
	// end inline asm
	mov.b32 	%r223, 16843009;
	// begin inline asm
	dp4a.s32.s32 %r202, %r223, %r34, %r221;
	// end inline asm
	// begin inline asm
	dp4a.s32.s32 %r206, %r223, %r33, %r202;
	// end inline asm
	shr.u16 	%rs65, %rs86, 8;
	cvt.u32.u16 	%r229, %rs86;
	and.b32  	%r230, %r229, 255;
	mul.lo.s32 	%r231, %r198, %r230;
	cvt.rn.f32.s32 	%f53, %r231;
	fma.rn.f32 	%f54, %f51, %f53, 0f00000000;
	shr.u16 	%rs66, %rs85, 8;
	cvt.u32.u16 	%r232, %rs85;
	and.b32  	%r233, %r232, 255;
	mul.lo.s32 	%r234, %r206, %r233;
	cvt.rn.f32.s32 	%f55, %r234;
	fma.rn.f32 	%f56, %f51, %f55, 0f00000000;
	// begin inline asm
	dp4a.s32.s32 %r210, %r83, %r36, %r221;
	// end inline asm
	// begin inline asm
	dp4a.s32.s32 %r214, %r87, %r35, %r210;
	// end inline asm
	// begin inline asm
	dp4a.s32.s32 %r218, %r223, %r36, %r221;
	// end inline asm
	// begin inline asm
	dp4a.s32.s32 %r222, %r223, %r35, %r218;
	// end inline asm
	cvt.u32.u16 	%r235, %rs65;
	mul.lo.s32 	%r236, %r214, %r235;
	cvt.rn.f32.s32 	%f57, %r236;
	fma.rn.f32 	%f58, %f52, %f57, %f54;
	cvt.u32.u16 	%r237, %rs66;
	mul.lo.s32 	%r238, %r222, %r237;
	cvt.rn.f32.s32 	%f59, %r238;
	fma.rn.f32 	%f60, %f52, %f59, %f56;
	mul.f32 	%f61, %f58, %f25;
	mul.f32 	%f62, %f60, %f26;
	sub.f32 	%f63, %f61, %f62;
	add.f32 	%f146, %f63, %f146;
	@%p3 bra 	$L__BB50_13;
	and.b16  	%rs67, %rs82, 3855;
	ld.global.u16 	%rs68, [%rd8];
	shr.u16 	%rs69, %rs68, 2;
	and.b16  	%rs70, %rs69, 12336;
	or.b16  	%rs88, %rs70, %rs67;
	shr.u16 	%rs71, %rs82, 4;
	and.b16  	%rs72, %rs71, 3855;
	shr.u16 	%rs73, %rs81, 2;
	and.b16  	%rs74, %rs73, 12336;
	or.b16  	%rs87, %rs74, %rs72;
	bra.uni 	$L__BB50_14;
$L__BB50_13:
	and.b16  	%rs88, %rs81, 16191;
	and.b16  	%rs87, %rs82, 16191;
$L__BB50_14:
	mov.b32 	%r266, 0;
	// begin inline asm
	dp4a.s32.s32 %r239, %r133, %r34, %r266;
	// end inline asm
	// begin inline asm
	dp4a.s32.s32 %r243, %r137, %r33, %r239;
	// end inline asm
	mov.b32 	%r268, 16843009;
	// begin inline asm
	dp4a.s32.s32 %r247, %r268, %r34, %r266;
	// end inline asm
	// begin inline asm
	dp4a.s32.s32 %r251, %r268, %r33, %r247;
	// end inline asm
	shr.u16 	%rs75, %rs88, 8;
	cvt.u32.u16 	%r271, %rs88;
	and.b32  	%r272, %r271, 255;
	mul.lo.s32 	%r273, %r243, %r272;
	cvt.rn.f32.s32 	%f64, %r273;
	fma.rn.f32 	%f65, %f51, %f64, 0f00000000;
	shr.u16 	%rs76, %rs87, 8;
	cvt.u32.u16 	%r274, %rs87;
	and.b32  	%r275, %r274, 255;
	mul.lo.s32 	%r276, %r251, %r275;
	cvt.rn.f32.s32 	%f66, %r276;
	fma.rn.f32 	%f67, %f51, %f66, 0f00000000;
	// begin inline asm
	dp4a.s32.s32 %r255, %r149, %r36, %r266;
	// end inline asm
	// begin inline asm
	dp4a.s32.s32 %r259, %r153, %r35, %r255;
	// end inline asm
	// begin inline asm
	dp4a.s32.s32 %r263, %r268, %r36, %r266;
	// end inline asm
	// begin inline asm
	dp4a.s32.s32 %r267, %r268, %r35, %r263;
	// end inline asm
	cvt.u32.u16 	%r277, %rs75;
	mul.lo.s32 	%r278, %r259, %r277;
	cvt.rn.f32.s32 	%f68, %r278;
	fma.rn.f32 	%f69, %f52, %f68, %f65;
	cvt.u32.u16 	%r279, %rs76;
	mul.lo.s32 	%r280, %r267, %r279;
	cvt.rn.f32.s32 	%f70, %r280;
	fma.rn.f32 	%f71, %f52, %f70, %f67;
	mul.f32 	%f72, %f69, %f38;
	mul.f32 	%f73, %f71, %f39;
	sub.f32 	%f74, %f72, %f73;
	add.f32 	%f145, %f74, %f145;
	add.s32 	%r334, %r334, 8;
	add.s32 	%r333, %r333, 64;
	add.s32 	%r332, %r332, 8;
	add.s64 	%rd57, %rd57, 2304;
	setp.lt.s32 	%p6, %r334, %r4;
	@%p6 bra 	$L__BB50_2;
	st.local.v2.f32 	[%rd1+8], {%f146, %f145};
$L__BB50_16:
	setp.eq.s32 	%p7, %r1, 0;
	@%p7 bra 	$L__BB50_18;
	shl.b32 	%r281, %r1, 9;
	mov.u32 	%r282, _ZZN34_INTERNAL_c8396950_4_k_cu_1fba617b13mul_mat_vec_qILi2ELi256ELi32E10block_q5_KLi2EXadL_ZNS_17vec_dot_q5_K_q8_1EPKvPK10block_q8_1RKiEEEEvS3_S3_PfiiiiE10tmp_shared;
	add.s32 	%r283, %r282, %r281;
	shl.b32 	%r284, %r2, 2;
	add.s32 	%r285, %r283, %r284;
	st.shared.f32 	[%r285+-512], %f148;
	st.shared.f32 	[%r285+-384], %f147;
	st.shared.f32 	[%r285+-256], %f146;
	st.shared.f32 	[%r285+-128], %f145;
$L__BB50_18:
	setp.ne.s32 	%p8, %r1, 0;
	bar.sync 	0;
	@%p8 bra 	$L__BB50_23;
	ld.param.u64 	%rd56, [mul_mat_vec_q5_K_q8_1_cuda2_param_2];
	cvta.to.global.u64 	%rd10, %rd56;
	shl.b32 	%r286, %r2, 2;
	mov.u32 	%r287, _ZZN34_INTERNAL_c8396950_4_k_cu_1fba617b13mul_mat_vec_qILi2ELi256ELi32E10block_q5_KLi2EXadL_ZNS_17vec_dot_q5_K_q8_1EPKvPK10block_q8_1RKiEEEEvS3_S3_PfiiiiE10tmp_shared;
	add.s32 	%r40, %r287, %r286;
	setp.gt.u32 	%p9, %r2, 1;
	mul.wide.u32 	%rd46, %r2, 4;
	add.s64 	%rd11, %rd1, %rd46;
	mov.u32 	%r288, %ctaid.x;
	shl.b32 	%r289, %r288, 1;
	add.s32 	%r41, %r289, %r2;
	ld.shared.f32 	%f75, [%r40];
	add.f32 	%f76, %f75, %f148;
	ld.shared.f32 	%f77, [%r40+512];
	add.f32 	%f78, %f77, %f76;
	ld.shared.f32 	%f79, [%r40+1024];
	add.f32 	%f80, %f79, %f78;
	mov.b32 	%r290, %f80;
	shfl.sync.bfly.b32	%r291|%p10, %r290, 16, 31, -1;
	mov.b32 	%f81, %r291;
	add.f32 	%f82, %f80, %f81;
	mov.b32 	%r292, %f82;
	shfl.sync.bfly.b32	%r293|%p11, %r292, 8, 31, -1;
	mov.b32 	%f83, %r293;
	add.f32 	%f84, %f82, %f83;
	mov.b32 	%r294, %f84;
	shfl.sync.bfly.b32	%r295|%p12, %r294, 4, 31, -1;
	mov.b32 	%f85, %r295;
	add.f32 	%f86, %f84, %f85;
	mov.b32 	%r296, %f86;
	shfl.sync.bfly.b32	%r297|%p13, %r296, 2, 31, -1;
	mov.b32 	%f87, %r297;
	add.f32 	%f88, %f86, %f87;
	mov.b32 	%r298, %f88;
	shfl.sync.bfly.b32	%r299|%p14, %r298, 1, 31, -1;
	mov.b32 	%f89, %r299;
	add.f32 	%f90, %f88, %f89;
	st.local.f32 	[%rd1], %f90;
	ld.shared.f32 	%f91, [%r40+128];
	add.f32 	%f92, %f91, %f147;
	ld.shared.f32 	%f93, [%r40+640];
	add.f32 	%f94, %f93, %f92;
	ld.shared.f32 	%f95, [%r40+1152];
	add.f32 	%f96, %f95, %f94;
	mov.b32 	%r300, %f96;
	shfl.sync.bfly.b32	%r301|%p15, %r300, 16, 31, -1;
	mov.b32 	%f97, %r301;
	add.f32 	%f98, %f96, %f97;
	mov.b32 	%r302, %f98;
	shfl.sync.bfly.b32	%r303|%p16, %r302, 8, 31, -1;
	mov.b32 	%f99, %r303;
	add.f32 	%f100, %f98, %f99;
	mov.b32 	%r304, %f100;
	shfl.sync.bfly.b32	%r305|%p17, %r304, 4, 31, -1;
	mov.b32 	%f101, %r305;
	add.f32 	%f102, %f100, %f101;
	mov.b32 	%r306, %f102;
	shfl.sync.bfly.b32	%r307|%p18, %r306, 2, 31, -1;
	mov.b32 	%f103, %r307;
	add.f32 	%f104, %f102, %f103;
	mov.b32 	%r308, %f104;
	shfl.sync.bfly.b32	%r309|%p19, %r308, 1, 31, -1;
	mov.b32 	%f105, %r309;
	add.f32 	%f106, %f104, %f105;
	st.local.f32 	[%rd1+4], %f106;
	@%p9 bra 	$L__BB50_21;
	ld.local.f32 	%f107, [%rd11];
	mul.wide.u32 	%rd47, %r41, 4;
	add.s64 	%rd48, %rd10, %rd47;
	st.global.f32 	[%rd48], %f107;
$L__BB50_21:
	setp.gt.u32 	%p20, %r2, 1;
	ld.shared.f32 	%f108, [%r40+256];
	add.f32 	%f109, %f108, %f146;
	ld.shared.f32 	%f110, [%r40+768];
	add.f32 	%f111, %f110, %f109;
	ld.shared.f32 	%f112, [%r40+1280];
	add.f32 	%f113, %f112, %f111;
	mov.b32 	%r310, %f113;
	shfl.sync.bfly.b32	%r311|%p21, %r310, 16, 31, -1;
	mov.b32 	%f114, %r311;
	add.f32 	%f115, %f113, %f114;
	mov.b32 	%r312, %f115;
	shfl.sync.bfly.b32	%r313|%p22, %r312, 8, 31, -1;
	mov.b32 	%f116, %r313;
	add.f32 	%f117, %f115, %f116;
	mov.b32 	%r314, %f117;
	shfl.sync.bfly.b32	%r315|%p23, %r314, 4, 31, -1;
	mov.b32 	%f118, %r315;
	add.f32 	%f119, %f117, %f118;
	mov.b32 	%r316, %f119;
	shfl.sync.bfly.b32	%r317|%p24, %r316, 2, 31, -1;
	mov.b32 	%f120, %r317;
	add.f32 	%f121, %f119, %f120;
	mov.b32 	%r318, %f121;
	shfl.sync.bfly.b32	%r319|%p25, %r318, 1, 31, -1;
	mov.b32 	%f122, %r319;
	add.f32 	%f123, %f121, %f122;
	st.local.f32 	[%rd1+8], %f123;
	ld.shared.f32 	%f124, [%r40+384];
	add.f32 	%f125, %f124, %f145;
	ld.shared.f32 	%f126, [%r40+896];
	add.f32 	%f127, %f126, %f125;
	ld.shared.f32 	%f128, [%r40+1408];
	add.f32 	%f129, %f128, %f127;
	mov.b32 	%r320, %f129;
	shfl.sync.bfly.b32	%r321|%p26, %r320, 16, 31, -1;
	mov.b32 	%f130, %r321;
	add.f32 	%f131, %f129, %f130;
	mov.b32 	%r322, %f131;
	shfl.sync.bfly.b32	%r323|%p27, %r322, 8, 31, -1;
	mov.b32 	%f132, %r323;
	add.f32 	%f133, %f131, %f132;
	mov.b32 	%r324, %f133;
	shfl.sync.bfly.b32	%r325|%p28, %r324, 4, 31, -1;
	mov.b32 	%f134, %r325;
	add.f32 	%f135, %f133, %f134;
	mov.b32 	%r326, %f135;
	shfl.sync.bfly.b32	%r327|%p29, %r326, 2, 31, -1;
	mov.b32 	%f136, %r327;
	add.f32 	%f137, %f135, %f136;
	mov.b32 	%r328, %f137;
	shfl.sync.bfly.b32	%r329|%p30, %r328, 1, 31, -1;
	mov.b32 	%f138, %r329;
	add.f32 	%f139, %f137, %f138;
	st.local.f32 	[%rd1+12], %f139;
	@%p20 bra 	$L__BB50_23;
	ld.param.u32 	%r331, [mul_mat_vec_q5_K_q8_1_cuda2_param_6];
	ld.local.f32 	%f140, [%rd11+8];
	add.s32 	%r330, %r41, %r331;
	mul.wide.u32 	%rd49, %r330, 4;
	add.s64 	%rd50, %rd10, %rd49;
	st.global.f32 	[%rd50], %f140;
$L__BB50_23:
	ret;

}
	// .globl	mul_mat_vec_q6_K_q8_1_cuda2
.visible .entry mul_mat_vec_q6_K_q8_1_cuda2(
	.param .u64 .ptr .align 1 mul_mat_vec_q6_K_q8_1_cuda2_param_0,
	.param .u64 .ptr .align 1 mul_mat_vec_q6_K_q8_1_cuda2_param_1,
	.param .u64 .ptr .align 1 mul_mat_vec_q6_K_q8_1_cuda2_param_2,
	.param .u32 mul_mat_vec_q6_K_q8_1_cuda2_param_3,
	.param .u32 mul_mat_vec_q6_K_q8_1_cuda2_param_4,
	.param .u32 mul_mat_vec_q6_K_q8_1_cuda2_param_5,
	.param .u32 mul_mat_vec_q6_K_q8_1_cuda2_param_6
)
{
	.local .align 16 .b8 	__local_depot51[16];
	.reg .b64 	%SP;
	.reg .b64 	%SPL;
	.reg .pred 	%p<27>;
	.reg .b16 	%rs<15>;
	.reg .b32 	%r<224>;
	.reg .b32 	%f<111>;
	.reg .b64 	%rd<45>;
	// demoted variable
	.shared .align 4 .b8 _ZZN34_INTERNAL_c8396950_4_k_cu_1fba617b13mul_mat_vec_qILi2ELi256ELi32E10block_q6_KLi1EXadL_ZNS_17vec_dot_q6_K_q8_1EPKvPK10block_q8_1RKiEEEEvS3_S3_PfiiiiE10tmp_shared[1536];
	mov.u64 	%SPL, __local_depot51;
	ld.param.u64 	%rd11, [mul_mat_vec_q6_K_q8_1_cuda2_param_0];
	ld.param.u64 	%rd12, [mul_mat_vec_q6_K_q8_1_cuda2_param_1];
	ld.param.u64 	%rd13, [mul_mat_vec_q6_K_q8_1_cuda2_param_2];
	ld.param.u32 	%r18, [mul_mat_vec_q6_K_q8_1_cuda2_param_3];
	ld.param.u32 	%r16, [mul_mat_vec_q6_K_q8_1_cuda2_param_5];
	ld.param.u32 	%r17, [mul_mat_vec_q6_K_q8_1_cuda2_param_6];
	cvta.to.global.u64 	%rd1, %rd13;
	add.u64 	%rd2, %SPL, 0;
	mov.u32 	%r1, %tid.y;
	mov.u32 	%r2, %tid.x;
	mov.u32 	%r19, %ctaid.x;
	shl.b32 	%r3, %r19, 1;
	shr.s32 	%r20, %r18, 31;
	shr.u32 	%r21, %r20, 24;
	add.s32 	%r22, %r18, %r21;
	shr.s32 	%r4, %r22, 8;
	mov.f32 	%f107, 0f00000000;
	st.local.v2.f32 	[%rd2+8], {%f107, %f107};
	shr.u32 	%r23, %r2, 5;
	add.s32 	%r223, %r23, %r1;
	setp.ge.s32 	%p1, %r223, %r4;
	mov.f32 	%f108, %f107;
	mov.f32 	%f109, %f107;
	mov.f32 	%f110, %f107;
	@%p1 bra 	$L__BB51_4;
	cvta.to.global.u64 	%rd3, %rd11;
	shr.u32 	%r24, %r2, 2;
	and.b32  	%r25, %r24, 4;
	shr.u32 	%r26, %r2, 3;
	and.b32  	%r27, %r26, 1;
	or.b32  	%r28, %r25, %r27;
	shr.u32 	%r29, %r2, 1;
	and.b32  	%r30, %r29, 8;
	and.b32  	%r31, %r24, 3;
	and.b32  	%r32, %r2, 7;
	or.b32  	%r33, %r30, %r32;
	shl.b32 	%r34, %r33, 2;
	cvt.u64.u32 	%rd15, %r34;
	mul.lo.s32 	%r35, %r3, %r4;
	add.s32 	%r36, %r35, %r4;
	or.b32  	%r37, %r31, %r30;
	cvt.u64.u32 	%rd16, %r37;
	cvt.u64.u32 	%rd17, %r2;
	shr.u64 	%rd18, %rd17, 5;
	cvt.u64.u32 	%rd19, %r1;
	add.s64 	%rd20, %rd18, %rd19;
	mul.wide.u32 	%rd21, %r28, 36;
	mad.lo.s64 	%rd22, %rd20, 288, %rd21;
	cvta.to.global.u64 	%rd23, %rd12;
	add.s64 	%rd44, %rd23, %rd22;
	or.b64  	%rd5, %rd15, 128;
	add.s32 	%r222, %r223, %r36;
	or.b64  	%rd6, %rd16, 192;
	shr.s32 	%r38, %r16, 31;
	shr.u32 	%r39, %r38, 27;
	add.s32 	%r40, %r16, %r39;
	shr.s32 	%r41, %r40, 5;
	mul.wide.s32 	%rd7, %r41, 36;
	add.s32 	%r221, %r223, %r35;
	mov.f32 	%f107, 0f00000000;
$L__BB51_2:
	shl.b32 	%r94, %r2, 2;
	and.b32  	%r95, %r94, 124;
	cvt.u64.u32 	%rd24, %r95;
	mul.wide.s32 	%rd25, %r222, 210;
	add.s64 	%rd26, %rd3, %rd25;
	mul.wide.s32 	%rd27, %r221, 210;
	add.s64 	%rd28, %rd3, %rd27;
	add.s64 	%rd29, %rd26, %rd6;
	add.s64 	%rd30, %rd28, %rd24;
	ld.global.nc.u16 	%rs3, [%rd30];
	cvt.u32.u16 	%r96, %rs3;
	ld.global.nc.u16 	%rs4, [%rd30+2];
	cvt.u32.u16 	%r97, %rs4;
	shl.b32 	%r98, %r97, 16;
	or.b32  	%r99, %r98, %r96;
	add.s64 	%rd31, %rd28, %rd5;
	ld.global.nc.u16 	%rs5, [%rd31];
	cvt.u32.u16 	%r100, %rs5;
	ld.global.nc.u16 	%rs6, [%rd31+2];
	cvt.u32.u16 	%r101, %rs6;
	shl.b32 	%r102, %r101, 16;
	or.b32  	%r103, %r102, %r100;
	shr.u32 	%r104, %r2, 2;
	and.b32  	%r105, %r104, 2;
	shr.s32 	%r106, %r103, %r105;
	and.b32  	%r107, %r94, 28;
	cvt.u64.u32 	%rd32, %r107;
	add.s64 	%rd33, %rd32, %rd44;
	ld.global.nc.u32 	%r50, [%rd33+4];
	ld.global.nc.u32 	%r42, [%rd44];
	// begin inline asm
	{.reg .f16 low,high;
  mov.b32 {low,high},%r42;
  cvt.f32.f16 %f15, low;}

	// end inline asm
	ld.global.nc.u32 	%r58, [%rd33+76];
	ld.global.nc.u32 	%r43, [%rd44+72];
	// begin inline asm
	{.reg .f16 low,high;
  mov.b32 {low,high},%r43;
  cvt.f32.f16 %f16, low;}

	// end inline asm
	ld.global.nc.u16 	%rs1, [%rd28+208];
	// begin inline asm
	{  cvt.f32.f16 %f17, %rs1;}

	// end inline asm
	add.s64 	%rd34, %rd28, %rd6;
	ld.global.nc.u8 	%rs7, [%rd34];
	cvt.s32.s8 	%r108, %rs7;
	and.b32  	%r109, %r99, 252645135;
	shl.b32 	%r110, %r106, 4;
	and.b32  	%r111, %r110, 808464432;
	or.b32  	%r46, %r111, %r109;
	xor.b32  	%r112, %r46, 538976288;
	add.s32 	%r113, %r46, 1616928864;
	xor.b32  	%r114, %r113, -2139062144;
	xor.b32  	%r115, %r113, %r46;
	and.b32  	%r44, %r115, %r112;
	// begin inline asm
	prmt.b32 %r44, %r44, 0, 0xba98;
	// end inline asm
	// begin inline asm
	prmt.b32 %r46, %r46, 0, 0xba98;
	// end inline asm
	xor.b32  	%r116, %r46, 2139062143;
	not.b32 	%r117, %r44;
	and.b32  	%r118, %r114, %r117;
	and.b32  	%r119, %r116, %r44;
	or.b32  	%r79, %r119, %r118;
	mov.b32 	%r93, 0;
	// begin inline asm
	dp4a.s32.s32 %r48, %r79, %r50, %r93;
	// end inline asm
	mul.lo.s32 	%r120, %r48, %r108;
	cvt.rn.f32.s32 	%f21, %r120;
	fma.rn.f32 	%f22, %f15, %f21, 0f00000000;
	ld.global.nc.u8 	%rs8, [%rd34+4];
	cvt.s32.s8 	%r121, %rs8;
	shr.u32 	%r122, %r99, 4;
	and.b32  	%r123, %r122, 252645135;
	and.b32  	%r124, %r106, 808464432;
	or.b32  	%r54, %r124, %r123;
	xor.b32  	%r125, %r54, 538976288;
	add.s32 	%r126, %r54, 1616928864;
	xor.b32  	%r127, %r126, -2139062144;
	xor.b32  	%r128, %r126, %r54;
	and.b32  	%r52, %r128, %r125;
	// begin inline asm
	prmt.b32 %r52, %r52, 0, 0xba98;
	// end inline asm
	// begin inline asm
	prmt.b32 %r54, %r54, 0, 0xba98;
	// end inline asm
	xor.b32  	%r129, %r54, 2139062143;
	not.b32 	%r130, %r52;
	and.b32  	%r131, %r127, %r130;
	and.b32  	%r132, %r129, %r52;
	or.b32  	%r83, %r132, %r131;
	// begin inline asm
	dp4a.s32.s32 %r56, %r83, %r58, %r93;
	// end inline asm
	mul.lo.s32 	%r133, %r56, %r121;
	cvt.rn.f32.s32 	%f23, %r133;
	fma.rn.f32 	%f24, %f16, %f23, %f22;
	fma.rn.f32 	%f110, %f17, %f24, %f110;
	add.s64 	%rd35, %rd26, %rd24;
	ld.global.nc.u16 	%rs9, [%rd35];
	cvt.u32.u16 	%r134, %rs9;
	ld.global.nc.u16 	%rs10, [%rd35+2];
	cvt.u32.u16 	%r135, %rs10;
	shl.b32 	%r136, %r135, 16;
	or.b32  	%r137, %r136, %r134;
	add.s64 	%rd36, %rd26, %rd5;
	ld.global.nc.u16 	%rs11, [%rd36];
	cvt.u32.u16 	%r138, %rs11;
	ld.global.nc.u16 	%rs12, [%rd36+2];
	cvt.u32.u16 	%r139, %rs12;
	shl.b32 	%r140, %r139, 16;
	or.b32  	%r141, %r140, %r138;
	shr.s32 	%r142, %r141, %r105;
	ld.global.nc.u16 	%rs2, [%rd26+208];
	// begin inline asm
	{  cvt.f32.f16 %f18, %rs2;}

	// end inline asm
	ld.global.nc.u8 	%rs13, [%rd29];
	cvt.s32.s8 	%r143, %rs13;
	and.b32  	%r144, %r137, 252645135;
	shl.b32 	%r145, %r142, 4;
	and.b32  	%r146, %r145, 808464432;
	or.b32  	%r62, %r146, %r144;
	xor.b32  	%r147, %r62, 538976288;
	add.s32 	%r148, %r62, 1616928864;
	xor.b32  	%r149, %r148, -2139062144;
	xor.b32  	%r150, %r148, %r62;
	and.b32  	%r60, %r150, %r147;
	// begin inline asm
	prmt.b32 %r60, %r60, 0, 0xba98;
	// end inline asm
	// begin inline asm
	prmt.b32 %r62, %r62, 0, 0xba98;
	// end inline asm
	xor.b32  	%r151, %r62, 2139062143;
	not.b32 	%r152, %r60;
	and.b32  	%r153, %r149, %r152;
	and.b32  	%r154, %r151, %r60;
	or.b32  	%r87, %r154, %r153;
	// begin inline asm
	dp4a.s32.s32 %r64, %r87, %r50, %r93;
	// end inline asm
	mul.lo.s32 	%r155, %r64, %r143;
	cvt.rn.f32.s32 	%f25, %r155;
	fma.rn.f32 	%f26, %f15, %f25, 0f00000000;
	ld.global.nc.u8 	%rs14, [%rd29+4];
	cvt.s32.s8 	%r156, %rs14;
	shr.u32 	%r157, %r137, 4;
	and.b32  	%r158, %r157, 252645135;
	and.b32  	%r159, %r142, 808464432;
	or.b32  	%r70, %r159, %r158;
	xor.b32  	%r160, %r70, 538976288;
	add.s32 	%r161, %r70, 1616928864;
	xor.b32  	%r162, %r161, -2139062144;
	xor.b32  	%r163, %r161, %r70;
	and.b32  	%r68, %r163, %r160;
	// begin inline asm
	prmt.b32 %r68, %r68, 0, 0xba98;
	// end inline asm
	// begin inline asm
	prmt.b32 %r70, %r70, 0, 0xba98;
	// end inline asm
	xor.b32  	%r164, %r70, 2139062143;
	not.b32 	%r165, %r68;
	and.b32  	%r166, %r162, %r165;
	and.b32  	%r167, %r164, %r68;
	or.b32  	%r91, %r167, %r166;
	// begin inline asm
	dp4a.s32.s32 %r72, %r91, %r58, %r93;
	// end inline asm
	mul.lo.s32 	%r168, %r72, %r156;
	cvt.rn.f32.s32 	%f27, %r168;
	fma.rn.f32 	%f28, %f16, %f27, %f26;
	fma.rn.f32 	%f109, %f18, %f28, %f109;
	add.s64 	%rd37, %rd33, %rd7;
	ld.global.nc.u32 	%r88, [%rd37+4];
	add.s64 	%rd38, %rd44, %rd7;
	ld.global.nc.u32 	%r76, [%rd38];
	// begin inline asm
	{.reg .f16 low,high;
  mov.b32 {low,high},%r76;
  cvt.f32.f16 %f19, low;}

	// end inline asm
	ld.global.nc.u32 	%r92, [%rd37+76];
	ld.global.nc.u32 	%r77, [%rd38+72];
	// begin inline asm
	{.reg .f16 low,high;
  mov.b32 {low,high},%r77;
  cvt.f32.f16 %f20, low;}

	// end inline asm
	// begin inline asm
	dp4a.s32.s32 %r78, %r79, %r88, %r93;
	// end inline asm
	mul.lo.s32 	%r169, %r78, %r108;
	cvt.rn.f32.s32 	%f29, %r169;
	fma.rn.f32 	%f30, %f19, %f29, 0f00000000;
	// begin inline asm
	dp4a.s32.s32 %r82, %r83, %r92, %r93;
	// end inline asm
	mul.lo.s32 	%r170, %r82, %r121;
	cvt.rn.f32.s32 	%f31, %r170;
	fma.rn.f32 	%f32, %f20, %f31, %f30;
	fma.rn.f32 	%f108, %f17, %f32, %f108;
	// begin inline asm
	dp4a.s32.s32 %r86, %r87, %r88, %r93;
	// end inline asm
	mul.lo.s32 	%r171, %r86, %r143;
	cvt.rn.f32.s32 	%f33, %r171;
	fma.rn.f32 	%f34, %f19, %f33, 0f00000000;
	// begin inline asm
	dp4a.s32.s32 %r90, %r91, %r92, %r93;
	// end inline asm
	mul.lo.s32 	%r172, %r90, %r156;
	cvt.rn.f32.s32 	%f35, %r172;
	fma.rn.f32 	%f36, %f20, %f35, %f34;
	fma.rn.f32 	%f107, %f18, %f36, %f107;
	add.s32 	%r223, %r223, 4;
	add.s64 	%rd44, %rd44, 1152;
	add.s32 	%r222, %r222, 4;
	add.s32 	%r221, %r221, 4;
	setp.lt.s32 	%p2, %r223, %r4;
	@%p2 bra 	$L__BB51_2;
	st.local.v2.f32 	[%rd2+8], {%f108, %f107};
$L__BB51_4:
	setp.eq.s32 	%p3, %r1, 0;
	@%p3 bra 	$L__BB51_6;
	shl.b32 	%r173, %r1, 9;
	mov.u32 	%r174, _ZZN34_INTERNAL_c8396950_4_k_cu_1fba617b13mul_mat_vec_qILi2ELi256ELi32E10block_q6_KLi1EXadL_ZNS_17vec_dot_q6_K_q8_1EPKvPK10block_q8_1RKiEEEEvS3_S3_PfiiiiE10tmp_shared;
	add.s32 	%r175, %r174, %r173;
	shl.b32 	%r176, %r2, 2;
	add.s32 	%r177, %r175, %r176;
	st.shared.f32 	[%r177+-512], %f110;
	st.shared.f32 	[%r177+-384], %f109;
	st.shared.f32 	[%r177+-256], %f108;
	st.shared.f32 	[%r177+-128], %f107;
$L__BB51_6:
	setp.ne.s32 	%p4, %r1, 0;
	bar.sync 	0;
	@%p4 bra 	$L__BB51_11;
	shl.b32 	%r178, %r2, 2;
	mov.u32 	%r179, _ZZN34_INTERNAL_c8396950_4_k_cu_1fba617b13mul_mat_vec_qILi2ELi256ELi32E10block_q6_KLi1EXadL_ZNS_17vec_dot_q6_K_q8_1EPKvPK10block_q8_1RKiEEEEvS3_S3_PfiiiiE10tmp_shared;
	add.s32 	%r14, %r179, %r178;
	setp.gt.u32 	%p5, %r2, 1;
	mul.wide.u32 	%rd39, %r2, 4;
	add.s64 	%rd10, %rd2, %rd39;
	add.s32 	%r15, %r3, %r2;
	ld.shared.f32 	%f37, [%r14];
	add.f32 	%f38, %f37, %f110;
	ld.shared.f32 	%f39, [%r14+512];
	add.f32 	%f40, %f39, %f38;
	ld.shared.f32 	%f41, [%r14+1024];
	add.f32 	%f42, %f41, %f40;
	mov.b32 	%r180, %f42;
	shfl.sync.bfly.b32	%r181|%p6, %r180, 16, 31, -1;
	mov.b32 	%f43, %r181;
	add.f32 	%f44, %f42, %f43;
	mov.b32 	%r182, %f44;
	shfl.sync.bfly.b32	%r183|%p7, %r182, 8, 31, -1;
	mov.b32 	%f45, %r183;
	add.f32 	%f46, %f44, %f45;
	mov.b32 	%r184, %f46;
	shfl.sync.bfly.b32	%r185|%p8, %r184, 4, 31, -1;
	mov.b32 	%f47, %r185;
	add.f32 	%f48, %f46, %f47;
	mov.b32 	%r186, %f48;
	shfl.sync.bfly.b32	%r187|%p9, %r186, 2, 31, -1;
	mov.b32 	%f49, %r187;
	add.f32 	%f50, %f48, %f49;
	mov.b32 	%r188, %f50;
	shfl.sync.bfly.b32	%r189|%p10, %r188, 1, 31, -1;
	mov.b32 	%f51, %r189;
	add.f32 	%f52, %f50, %f51;
	st.local.f32 	[%rd2], %f52;
	ld.shared.f32 	%f53, [%r14+128];
	add.f32 	%f54, %f53, %f109;
	ld.shared.f32 	%f55, [%r14+640];
	add.f32 	%f56, %f55, %f54;
	ld.shared.f32 	%f57, [%r14+1152];
	add.f32 	%f58, %f57, %f56;
	mov.b32 	%r190, %f58;
	shfl.sync.bfly.b32	%r191|%p11, %r190, 16, 31, -1;
	mov.b32 	%f59, %r191;
	add.f32 	%f60, %f58, %f59;
	mov.b32 	%r192, %f60;
	shfl.sync.bfly.b32	%r193|%p12, %r192, 8, 31, -1;
	mov.b32 	%f61, %r193;
	add.f32 	%f62, %f60, %f61;
	mov.b32 	%r194, %f62;
	shfl.sync.bfly.b32	%r195|%p13, %r194, 4, 31, -1;
	mov.b32 	%f63, %r195;
	add.f32 	%f64, %f62, %f63;
	mov.b32 	%r196, %f64;
	shfl.sync.bfly.b32	%r197|%p14, %r196, 2, 31, -1;
	mov.b32 	%f65, %r197;
	add.f32 	%f66, %f64, %f65;
	mov.b32 	%r198, %f66;
	shfl.sync.bfly.b32	%r199|%p15, %r198, 1, 31, -1;
	mov.b32 	%f67, %r199;
	add.f32 	%f68, %f66, %f67;
	st.local.f32 	[%rd2+4], %f68;
	@%p5 bra 	$L__BB51_9;
	ld.local.f32 	%f69, [%rd10];
	mul.wide.u32 	%rd40, %r15, 4;
	add.s64 	%rd41, %rd1, %rd40;
	st.global.f32 	[%rd41], %f69;
$L__BB51_9:
	setp.gt.u32 	%p16, %r2, 1;
	ld.shared.f32 	%f70, [%r14+256];
	add.f32 	%f71, %f70, %f108;
	ld.shared.f32 	%f72, [%r14+768];
	add.f32 	%f73, %f72, %f71;
	ld.shared.f32 	%f74, [%r14+1280];
	add.f32 	%f75, %f74, %f73;
	mov.b32 	%r200, %f75;
	shfl.sync.bfly.b32	%r201|%p17, %r200, 16, 31, -1;
	mov.b32 	%f76, %r201;
	add.f32 	%f77, %f75, %f76;
	mov.b32 	%r202, %f77;
	shfl.sync.bfly.b32	%r203|%p18, %r202, 8, 31, -1;
	mov.b32 	%f78, %r203;
	add.f32 	%f79, %f77, %f78;
	mov.b32 	%r204, %f79;
	shfl.sync.bfly.b32	%r205|%p19, %r204, 4, 31, -1;
	mov.b32 	%f80, %r205;
	add.f32 	%f81, %f79, %f80;
	mov.b32 	%r206, %f81;
	shfl.sync.bfly.b32	%r207|%p20, %r206, 2, 31, -1;
	mov.b32 	%f82, %r207;
	add.f32 	%f83, %f81, %f82;
	mov.b32 	%r208, %f83;
	shfl.sync.bfly.b32	%r209|%p21, %r208, 1, 31, -1;
	mov.b32 	%f84, %r209;
	add.f32 	%f85, %f83, %f84;
	st.local.f32 	[%rd2+8], %f85;
	ld.shared.f32 	%f86, [%r14+384];
	add.f32 	%f87, %f86, %f107;
	ld.shared.f32 	%f88, [%r14+896];
	add.f32 	%f89, %f88, %f87;
	ld.shared.f32 	%f90, [%r14+1408];
	add.f32 	%f91, %f90, %f89;
	mov.b32 	%r210, %f91;
	shfl.sync.bfly.b32	%r211|%p22, %r210, 16, 31, -1;
	mov.b32 	%f92, %r211;
	add.f32 	%f93, %f91, %f92;
	mov.b32 	%r212, %f93;
	shfl.sync.bfly.b32	%r213|%p23, %r212, 8, 31, -1;
	mov.b32 	%f94, %r213;
	add.f32 	%f95, %f93, %f94;
	mov.b32 	%r214, %f95;
	shfl.sync.bfly.b32	%r215|%p24, %r214, 4, 31, -1;
	mov.b32 	%f96, %r215;
	add.f32 	%f97, %f95, %f96;
	mov.b32 	%r216, %f97;
	shfl.sync.bfly.b32	%r217|%p25, %r216, 2, 31, -1;
	mov.b32 	%f98, %r217;
	add.f32 	%f99, %f97, %f98;
	mov.b32 	%r218, %f99;
	shfl.sync.bfly.b32	%r219|%p26, %r218, 1, 31, -1;
	mov.b32 	%f100, %r219;
	add.f32 	%f101, %f99, %f100;
	st.local.f32 	[%rd2+12], %f101;
	@%p16 bra 	$L__BB51_11;
	ld.local.f32 	%f102, [%rd10+8];
	add.s32 	%r220, %r15, %r17;
	mul.wide.u32 	%rd42, %r220, 4;
	add.s64 	%rd43, %rd1, %rd42;
	st.global.f32 	[%rd43], %f102;
$L__BB51_11:
	ret;

}
	// .globl	mul_mat_vec_q4_0_q8_1_cuda3
.visible .entry mul_mat_vec_q4_0_q8_1_cuda3(
	.param .u64 .ptr .align 1 mul_mat_vec_q4_0_q8_1_cuda3_param_0,
	.param .u64 .ptr .align 1 mul_mat_vec_q4_0_q8_1_cuda3_param_1,
	.param .u64 .ptr .align 1 mul_mat_vec_q4_0_q8_1_cuda3_param_2,
	.param .u32 mul_mat_vec_q4_0_q8_1_cuda3_param_3,
	.param .u32 mul_mat_vec_q4_0_q8_1_cuda3_param_4,
	.param .u32 mul_mat_vec_q4_0_q8_1_cuda3_param_5,
	.param .u32 mul_mat_vec_q4_0_q8_1_cuda3_param_6
)
{
	.local .align 8 .b8 	__local_depot52[24];
	.reg .b64 	%SP;
	.reg .b64 	%SPL;
	.reg .pred 	%p<38>;
	.reg .b16 	%rs<13>;
	.reg .b32 	%r<221>;
	.reg .b32 	%f<161>;
	.reg .b64 	%rd<40>;
	// demoted variable
	.shared .align 4 .b8 _ZZN34_INTERNAL_c8396950_4_k_cu_1fba617b13mul_mat_vec_qILi3ELi32ELi4E10block_q4_0Li2EXadL_ZNS_17vec_dot_q4_0_q8_1EPKvPK10block_q8_1RKiEEEEvS3_S3_PfiiiiE10tmp_shared[2304];
	mov.u64 	%SPL, __local_depot52;
	ld.param.u64 	%rd12, [mul_mat_vec_q4_0_q8_1_cuda3_param_0];
	ld.param.u64 	%rd13, [mul_mat_vec_q4_0_q8_1_cuda3_param_1];
	ld.param.u64 	%rd14, [mul_mat_vec_q4_0_q8_1_cuda3_param_2];
	ld.param.u32 	%r15, [mul_mat_vec_q4_0_q8_1_cuda3_param_3];
	ld.param.u32 	%r13, [mul_mat_vec_q4_0_q8_1_cuda3_param_5];
	ld.param.u32 	%r14, [mul_mat_vec_q4_0_q8_1_cuda3_param_6];
	cvta.to.global.u64 	%rd1, %rd14;
	add.u64 	%rd2, %SPL, 0;
	mov.u32 	%r1, %tid.y;
	mov.u32 	%r2, %tid.x;
	mov.u32 	%r16, %ctaid.x;
	shl.b32 	%r3, %r16, 1;
	shr.s32 	%r17, %r15, 31;
	shr.u32 	%r18, %r17, 27;
	add.s32 	%r19, %r15, %r18;
	shr.s32 	%r4, %r19, 5;
	mov.f32 	%f155, 0f00000000;
	st.local.v2.f32 	[%rd2+8], {%f155, %f155};
	st.local.v2.f32 	[%rd2+16], {%f155, %f155};
	cvt.u16.u32 	%rs1, %r2;
	cvt.u16.u32 	%rs2, %r1;
	shl.b16 	%rs3, %rs2, 5;
	add.s16 	%rs4, %rs3, %rs1;
	shr.u16 	%rs5, %rs4, 1;
	cvt.u32.u16 	%r220, %rs5;
	setp.ge.s32 	%p1, %r220, %r4;
	mov.f32 	%f156, %f155;
	mov.f32 	%f157, %f155;
	mov.f32 	%f158, %f155;
	mov.f32 	%f159, %f155;
	mov.f32 	%f160, %f155;
	@%p1 bra 	$L__BB52_4;
	cvta.to.global.u64 	%rd16, %rd12;
	shl.b32 	%r20, %r2, 3;
	and.b32  	%r21, %r20, 8;
	cvt.u64.u32 	%rd3, %r21;
	shr.s32 	%r22, %r13, 31;
	shr.u32 	%r23, %r22, 27;
	add.s32 	%r24, %r13, %r23;
	shr.s32 	%r25, %r24, 5;
	mul.wide.s32 	%rd4, %r25, 36;
	mul.wide.u32 	%rd17, %r220, 36;
	cvta.to.global.u64 	%rd18, %rd13;
	add.s64 	%rd39, %rd18, %rd17;
	mul.wide.s32 	%rd6, %r25, 72;
	add.s64 	%rd7, %rd16, 8;
	mad.lo.s32 	%r219, %r3, %r4, %r220;
	mul.lo.s32 	%r27, %r4, 18;
	cvt.s64.s32 	%rd19, %r27;
	add.s64 	%rd8, %rd16, %rd19;
	mov.f32 	%f155, 0f00000000;
$L__BB52_2:
	mul.wide.s32 	%rd20, %r219, 18;
	add.s64 	%rd21, %rd7, %rd20;
	add.s64 	%rd22, %rd8, %rd20;
	add.s64 	%rd23, %rd21, %rd3;
	ld.global.u16 	%r130, [%rd23+-6];
	ld.global.u16 	%r131, [%rd23+-4];
	shl.b32 	%r132, %r131, 16;
	or.b32  	%r133, %r132, %r130;
	add.s64 	%rd24, %rd39, %rd3;
	ld.global.u32 	%r30, [%rd24+4];
	ld.global.u32 	%r34, [%rd24+20];
	ld.global.u16 	%r134, [%rd23+-2];
	ld.global.u16 	%r135, [%rd23];
	shl.b32 	%r136, %r135, 16;
	or.b32  	%r137, %r136, %r134;
	ld.global.u32 	%r38, [%rd24+8];
	ld.global.u32 	%r42, [%rd24+24];
	ld.global.u16 	%rs11, [%rd21+-8];
	// begin inline asm
	{  cvt.f32.f16 %f21, %rs11;}

	// end inline asm
	and.b32  	%r97, %r133, 252645135;
	shr.u32 	%r138, %r133, 4;
	and.b32  	%r101, %r138, 252645135;
	mov.b32 	%r117, 0;
	// begin inline asm
	dp4a.s32.s32 %r28, %r97, %r30, %r117;
	// end inline asm
	// begin inline asm
	dp4a.s32.s32 %r32, %r101, %r34, %r28;
	// end inline asm
	and.b32  	%r105, %r137, 252645135;
	shr.u32 	%r139, %r137, 4;
	and.b32  	%r109, %r139, 252645135;
	// begin inline asm
	dp4a.s32.s32 %r36, %r105, %r38, %r32;
	// end inline asm
	// begin inline asm
	dp4a.s32.s32 %r40, %r109, %r42, %r36;
	// end inline asm
	ld.global.u32 	%r45, [%rd39];
	// begin inline asm
	{.reg .f16 low,high;
  mov.b32 {low,high},%r45;
  cvt.f32.f16 %f22, low;}

	// end inline asm
	// begin inline asm
	{.reg .f16 low,high;
  mov.b32 {low,high},%r45;
  cvt.f32.f16 %f23, high;}

	// end inline asm
	cvt.rn.f32.s32 	%f29, %r40;
	mul.f32 	%f30, %f22, %f29;
	mul.f32 	%f31, %f23, 0f40800000;
	sub.f32 	%f32, %f30, %f31;
	fma.rn.f32 	%f160, %f21, %f32, %f160;
	add.s64 	%rd25, %rd22, %rd3;
	ld.global.u16 	%r140, [%rd25+2];
	ld.global.u16 	%r141, [%rd25+4];
	shl.b32 	%r142, %r141, 16;
	or.b32  	%r143, %r142, %r140;
	ld.global.u16 	%r144, [%rd25+6];
	ld.global.u16 	%r145, [%rd25+8];
	shl.b32 	%r146, %r145, 16;
	or.b32  	%r147, %r146, %r144;
	ld.global.u16 	%rs12, [%rd22];
	// begin inline asm
	{  cvt.f32.f16 %f24, %rs12;}

	// end inline asm
	and.b32  	%r115, %r143, 252645135;
	shr.u32 	%r148, %r143, 4;
	and.b32  	%r119, %r148, 252645135;
	// begin inline asm
	dp4a.s32.s32 %r46, %r115, %r30, %r117;
	// end inline asm
	// begin inline asm
	dp4a.s32.s32 %r50, %r119, %r34, %r46;
	// end inline asm
	and.b32  	%r123, %r147, 252645135;
	shr.u32 	%r149, %r147, 4;
	and.b32  	%r127, %r149, 252645135;
	// begin inline asm
	dp4a.s32.s32 %r54, %r123, %r38, %r50;
	// end inline asm
	// begin inline asm
	dp4a.s32.s32 %r58, %r127, %r42, %r54;
	// end inline asm
	cvt.rn.f32.s32 	%f33, %r58;
	mul.f32 	%f34, %f22, %f33;
	sub.f32 	%f35, %f34, %f31;
	fma.rn.f32 	%f159, %f24, %f35, %f159;
	add.s64 	%rd26, %rd39, %rd4;
	add.s64 	%rd27, %rd4, %rd3;
	add.s64 	%rd28, %rd39, %rd27;
	ld.global.u32 	%r82, [%rd28+4];
	ld.global.u32 	%r86, [%rd28+20];
	ld.global.u32 	%r90, [%rd28+8];
	ld.global.u32 	%r94, [%rd28+24];
	// begin inline asm
	dp4a.s32.s32 %r62, %r97, %r82, %r117;
	// end inline asm
	// begin inline asm
	dp4a.s32.s32 %r66, %r101, %r86, %r62;
	// end inline asm
	// begin inline asm
	dp4a.s32.s32 %r70, %r105, %r90, %r66;
	// end inline asm
	// begin inline asm
	dp4a.s32.s32 %r74, %r109, %r94, %r70;
	// end inline asm
	ld.global.u32 	%r79, [%rd26];
	// begin inline asm
	{.reg .f16 low,high;
  mov.b32 {low,high},%r79;
  cvt.f32.f16 %f25, low;}

	// end inline asm
	// begin inline asm
	{.reg .f16 low,high;
  mov.b32 {low,high},%r79;
  cvt.f32.f16 %f26, high;}

	// end inline asm
	cvt.rn.f32.s32 	%f36, %r74;
	mul.f32 	%f37, %f25, %f36;
	mul.f32 	%f38, %f26, 0f40800000;
	sub.f32 	%f39, %f37, %f38;
	fma.rn.f32 	%f158, %f21, %f39, %f158;
	// begin inline asm
	dp4a.s32.s32 %r80, %r115, %r82, %r117;
	// end inline asm
	// begin inline asm
	dp4a.s32.s32 %r84, %r119, %r86, %r80;
	// end inline asm
	// begin inline asm
	dp4a.s32.s32 %r88, %r123, %r90, %r84;
	// end inline asm
	// begin inline asm
	dp4a.s32.s32 %r92, %r127, %r94, %r88;
	// end inline asm
	cvt.rn.f32.s32 	%f40, %r92;
	mul.f32 	%f41, %f25, %f40;
	sub.f32 	%f42, %f41, %f38;
	fma.rn.f32 	%f157, %f24, %f42, %f157;
	add.s64 	%rd29, %rd39, %rd6;
	add.s64 	%rd30, %rd6, %rd3;
	add.s64 	%rd31, %rd39, %rd30;
	ld.global.u32 	%r116, [%rd31+4];
	ld.global.u32 	%r120, [%rd31+20];
	ld.global.u32 	%r124, [%rd31+8];
	ld.global.u32 	%r128, [%rd31+24];
	// begin inline asm
	dp4a.s32.s32 %r96, %r97, %r116, %r117;
	// end inline asm
	// begin inline asm
	dp4a.s32.s32 %r100, %r101, %r120, %r96;
	// end inline asm
	// begin inline asm
	dp4a.s32.s32 %r104, %r105, %r124, %r100;
	// end inline asm
	// begin inline asm
	dp4a.s32.s32 %r108, %r109, %r128, %r104;
	// end inline asm
	ld.global.u32 	%r113, [%rd29];
	// begin inline asm
	{.reg .f16 low,high;
  mov.b32 {low,high},%r113;
  cvt.f32.f16 %f27, low;}

	// end inline asm
	// begin inline asm
	{.reg .f16 low,high;
  mov.b32 {low,high},%r113;
  cvt.f32.f16 %f28, high;}

	// end inline asm
	cvt.rn.f32.s32 	%f43, %r108;
	mul.f32 	%f44, %f27, %f43;
	mul.f32 	%f45, %f28, 0f40800000;
	sub.f32 	%f46, %f44, %f45;
	fma.rn.f32 	%f156, %f21, %f46, %f156;
	// begin inline asm
	dp4a.s32.s32 %r114, %r115, %r116, %r117;
	// end inline asm
	// begin inline asm
	dp4a.s32.s32 %r118, %r119, %r120, %r114;
	// end inline asm
	// begin inline asm
	dp4a.s32.s32 %r122, %r123, %r124, %r118;
	// end inline asm
	// begin inline asm
	dp4a.s32.s32 %r126, %r127, %r128, %r122;
	// end inline asm
	cvt.rn.f32.s32 	%f47, %r126;
	mul.f32 	%f48, %f27, %f47;
	sub.f32 	%f49, %f48, %f45;
	fma.rn.f32 	%f155, %f24, %f49, %f155;
	add.s32 	%r220, %r220, 64;
	add.s64 	%rd39, %rd39, 2304;
	add.s32 	%r219, %r219, 64;
	setp.lt.s32 	%p2, %r220, %r4;
	@%p2 bra 	$L__BB52_2;
	st.local.v2.f32 	[%rd2], {%f160, %f159};
	st.local.v2.f32 	[%rd2+8], {%f158, %f157};
	st.local.v2.f32 	[%rd2+16], {%f156, %f155};
$L__BB52_4:
	setp.eq.s32 	%p3, %r1, 0;
	@%p3 bra 	$L__BB52_6;
	mov.u32 	%r150, _ZZN34_INTERNAL_c8396950_4_k_cu_1fba617b13mul_mat_vec_qILi3ELi32ELi4E10block_q4_0Li2EXadL_ZNS_17vec_dot_q4_0_q8_1EPKvPK10block_q8_1RKiEEEEvS3_S3_PfiiiiE10tmp_shared;
	mad.lo.s32 	%r151, %r1, 768, %r150;
	shl.b32 	%r152, %r2, 2;
	add.s32 	%r153, %r151, %r152;
	st.shared.f32 	[%r153+-768], %f160;
	st.shared.f32 	[%r153+-640], %f159;
	st.shared.f32 	[%r153+-512], %f158;
	st.shared.f32 	[%r153+-384], %f157;
	st.shared.f32 	[%r153+-256], %f156;
	st.shared.f32 	[%r153+-128], %f155;
$L__BB52_6:
	setp.ne.s32 	%p4, %r1, 0;
	bar.sync 	0;
	@%p4 bra 	$L__BB52_13;
	shl.b32 	%r154, %r2, 2;
	mov.u32 	%r155, _ZZN34_INTERNAL_c8396950_4_k_cu_1fba617b13mul_mat_vec_qILi3ELi32ELi4E10block_q4_0Li2EXadL_ZNS_17vec_dot_q4_0_q8_1EPKvPK10block_q8_1RKiEEEEvS3_S3_PfiiiiE10tmp_shared;
	add.s32 	%r11, %r155, %r154;
	setp.gt.u32 	%p5, %r2, 1;
	mul.wide.u32 	%rd32, %r2, 4;
	add.s64 	%rd11, %rd2, %rd32;
	add.s32 	%r12, %r3, %r2;
	ld.shared.f32 	%f50, [%r11];
	add.f32 	%f51, %f50, %f160;
	ld.shared.f32 	%f52, [%r11+768];
	add.f32 	%f53, %f52, %f51;
	ld.shared.f32 	%f54, [%r11+1536];
	add.f32 	%f55, %f54, %f53;
	mov.b32 	%r156, %f55;
	shfl.sync.bfly.b32	%r157|%p6, %r156, 16, 31, -1;
	mov.b32 	%f56, %r157;
	add.f32 	%f57, %f55, %f56;
	mov.b32 	%r158, %f57;
	shfl.sync.bfly.b32	%r159|%p7, %r158, 8, 31, -1;
	mov.b32 	%f58, %r159;
	add.f32 	%f59, %f57, %f58;
	mov.b32 	%r160, %f59;
	shfl.sync.bfly.b32	%r161|%p8, %r160, 4, 31, -1;
	mov.b32 	%f60, %r161;
	add.f32 	%f61, %f59, %f60;
	mov.b32 	%r162, %f61;
	shfl.sync.bfly.b32	%r163|%p9, %r162, 2, 31, -1;
	mov.b32 	%f62, %r163;
	add.f32 	%f63, %f61, %f62;
	mov.b32 	%r164, %f63;
	shfl.sync.bfly.b32	%r165|%p10, %r164, 1, 31, -1;
	mov.b32 	%f64, %r165;
	add.f32 	%f65, %f63, %f64;
	st.local.f32 	[%rd2], %f65;
	ld.shared.f32 	%f66, [%r11+128];
	add.f32 	%f67, %f66, %f159;
	ld.shared.f32 	%f68, [%r11+896];
	add.f32 	%f69, %f68, %f67;
	ld.shared.f32 	%f70, [%r11+1664];
	add.f32 	%f71, %f70, %f69;
	mov.b32 	%r166, %f71;
	shfl.sync.bfly.b32	%r167|%p11, %r166, 16, 31, -1;
	mov.b32 	%f72, %r167;
	add.f32 	%f73, %f71, %f72;
	mov.b32 	%r168, %f73;
	shfl.sync.bfly.b32	%r169|%p12, %r168, 8, 31, -1;
	mov.b32 	%f74, %r169;
	add.f32 	%f75, %f73, %f74;
	mov.b32 	%r170, %f75;
	shfl.sync.bfly.b32	%r171|%p13, %r170, 4, 31, -1;
	mov.b32 	%f76, %r171;
	add.f32 	%f77, %f75, %f76;
	mov.b32 	%r172, %f77;
	shfl.sync.bfly.b32	%r173|%p14, %r172, 2, 31, -1;
	mov.b32 	%f78, %r173;
	add.f32 	%f79, %f77, %f78;
	mov.b32 	%r174, %f79;
	shfl.sync.bfly.b32	%r175|%p15, %r174, 1, 31, -1;
	mov.b32 	%f80, %r175;
	add.f32 	%f81, %f79, %f80;
	st.local.f32 	[%rd2+4], %f81;
	@%p5 bra 	$L__BB52_9;
	ld.local.f32 	%f82, [%rd11];
	mul.wide.u32 	%rd33, %r12, 4;
	add.s64 	%rd34, %rd1, %rd33;
	st.global.f32 	[%rd34], %f82;
$L__BB52_9:
	setp.gt.u32 	%p16, %r2, 1;
	ld.shared.f32 	%f83, [%r11+256];
	add.f32 	%f84, %f83, %f158;
	ld.shared.f32 	%f85, [%r11+1024];
	add.f32 	%f86, %f85, %f84;
	ld.shared.f32 	%f87, [%r11+1792];
	add.f32 	%f88, %f87, %f86;
	mov.b32 	%r176, %f88;
	shfl.sync.bfly.b32	%r177|%p17, %r176, 16, 31, -1;
	mov.b32 	%f89, %r177;
	add.f32 	%f90, %f88, %f89;
	mov.b32 	%r178, %f90;
	shfl.sync.bfly.b32	%r179|%p18, %r178, 8, 31, -1;
	mov.b32 	%f91, %r179;
	add.f32 	%f92, %f90, %f91;
	mov.b32 	%r180, %f92;
	shfl.sync.bfly.b32	%r181|%p19, %r180, 4, 31, -1;
	mov.b32 	%f93, %r181;
	add.f32 	%f94, %f92, %f93;
	mov.b32 	%r182, %f94;
	shfl.sync.bfly.b32	%r183|%p20, %r182, 2, 31, -1;
	mov.b32 	%f95, %r183;
	add.f32 	%f96, %f94, %f95;
	mov.b32 	%r184, %f96;
	shfl.sync.bfly.b32	%r185|%p21, %r184, 1, 31, -1;
	mov.b32 	%f97, %r185;
	add.f32 	%f98, %f96, %f97;
	st.local.f32 	[%rd2+8], %f98;
	ld.shared.f32 	%f99, [%r11+384];
	add.f32 	%f100, %f99, %f157;
	ld.shared.f32 	%f101, [%r11+1152];
	add.f32 	%f102, %f101, %f100;
	ld.shared.f32 	%f103, [%r11+1920];
	add.f32 	%f104, %f103, %f102;
	mov.b32 	%r186, %f104;
	shfl.sync.bfly.b32	%r187|%p22, %r186, 16, 31, -1;
	mov.b32 	%f105, %r187;
	add.f32 	%f106, %f104, %f105;
	mov.b32 	%r188, %f106;
	shfl.sync.bfly.b32	%r189|%p23, %r188, 8, 31, -1;
	mov.b32 	%f107, %r189;
	add.f32 	%f108, %f106, %f107;
	mov.b32 	%r190, %f108;
	shfl.sync.bfly.b32	%r191|%p24, %r190, 4, 31, -1;
	mov.b32 	%f109, %r191;
	add.f32 	%f110, %f108, %f109;
	mov.b32 	%r192, %f110;
	shfl.sync.bfly.b32	%r193|%p25, %r192, 2, 31, -1;
	mov.b32 	%f111, %r193;
	add.f32 	%f112, %f110, %f111;
	mov.b32 	%r194, %f112;
	shfl.sync.bfly.b32	%r195|%p26, %r194, 1, 31, -1;
	mov.b32 	%f113, %r195;
	add.f32 	%f114, %f112, %f113;
	st.local.f32 	[%rd2+12], %f114;
	@%p16 bra 	$L__BB52_11;
	ld.local.f32 	%f115, [%rd11+8];
	add.s32 	%r196, %r12, %r14;
	mul.wide.u32 	%rd35, %r196, 4;
	add.s64 	%rd36, %rd1, %rd35;
	st.global.f32 	[%rd36], %f115;
$L__BB52_11:
	setp.gt.u32 	%p27, %r2, 1;
	ld.shared.f32 	%f116, [%r11+512];
	add.f32 	%f117, %f116, %f156;
	ld.shared.f32 	%f118, [%r11+1280];
	add.f32 	%f119, %f118, %f117;
	ld.shared.f32 	%f120, [%r11+2048];
	add.f32 	%f121, %f120, %f119;
	mov.b32 	%r197, %f121;
	shfl.sync.bfly.b32	%r198|%p28, %r197, 16, 31, -1;
	mov.b32 	%f122, %r198;
	add.f32 	%f123, %f121, %f122;
	mov.b32 	%r199, %f123;
	shfl.sync.bfly.b32	%r200|%p29, %r199, 8, 31, -1;
	mov.b32 	%f124, %r200;
	add.f32 	%f125, %f123, %f124;
	mov.b32 	%r201, %f125;
	shfl.sync.bfly.b32	%r202|%p30, %r201, 4, 31, -1;
	mov.b32 	%f126, %r202;
	add.f32 	%f127, %f125, %f126;
	mov.b32 	%r203, %f127;
	shfl.sync.bfly.b32	%r204|%p31, %r203, 2, 31, -1;
	mov.b32 	%f128, %r204;
	add.f32 	%f129, %f127, %f128;
	mov.b32 	%r205, %f129;
	shfl.sync.bfly.b32	%r206|%p32, %r205, 1, 31, -1;
	mov.b32 	%f130, %r206;
	add.f32 	%f131, %f129, %f130;
	st.local.f32 	[%rd2+16], %f131;
	ld.shared.f32 	%f132, [%r11+640];
	add.f32 	%f133, %f132, %f155;
	ld.shared.f32 	%f134, [%r11+1408];
	add.f32 	%f135, %f134, %f133;
	ld.shared.f32 	%f136, [%r11+2176];
	add.f32 	%f137, %f136, %f135;
	mov.b32 	%r207, %f137;
	shfl.sync.bfly.b32	%r208|%p33, %r207, 16, 31, -1;
	mov.b32 	%f138, %r208;
	add.f32 	%f139, %f137, %f138;
	mov.b32 	%r209, %f139;
	shfl.sync.bfly.b32	%r210|%p34, %r209, 8, 31, -1;
	mov.b32 	%f140, %r210;
	add.f32 	%f141, %f139, %f140;
	mov.b32 	%r211, %f141;
	shfl.sync.bfly.b32	%r212|%p35, %r211, 4, 31, -1;
	mov.b32 	%f142, %r212;
	add.f32 	%f143, %f141, %f142;
	mov.b32 	%r213, %f143;
	shfl.sync.bfly.b32	%r214|%p36, %r213, 2, 31, -1;
	mov.b32 	%f144, %r214;
	add.f32 	%f145, %f143, %f144;
	mov.b32 	%r215, %f145;
	shfl.sync.bfly.b32	%r216|%p37, %r215, 1, 31, -1;
	mov.b32 	%f146, %r216;
	add.f32 	%f147, %f145, %f146;
	st.local.f32 	[%rd2+20], %f147;
	@%p27 bra 	$L__BB52_13;
	ld.local.f32 	%f148, [%rd11+16];
	shl.b32 	%r217, %r14, 1;
	add.s32 	%r218, %r12, %r217;
	mul.wide.u32 	%rd37, %r218, 4;
	add.s64 	%rd38, %rd1, %rd37;
	st.global.f32 	[%rd38], %f148;
$L__BB52_13:
	ret;

}
	// .globl	mul_mat_vec_q4_1_q8_1_cuda3
.visible .entry mul_mat_vec_q4_1_q8_1_cuda3(
	.param .u64 .ptr .align 1 mul_mat_vec_q4_1_q8_1_cuda3_param_0,
	.param .u64 .ptr .align 1 mul_mat_vec_q4_1_q8_1_cuda3_param_1,
	.param .u64 .ptr .align 1 mul_mat_vec_q4_1_q8_1_cuda3_param_2,
	.param .u32 mul_mat_vec_q4_1_q8_1_cuda3_param_3,
	.param .u32 mul_mat_vec_q4_1_q8_1_cuda3_param_4,
	.param .u32 mul_mat_vec_q4_1_q8_1_cuda3_param_5,
	.param .u32 mul_mat_vec_q4_1_q8_1_cuda3_param_6
)
{
	.local .align 8 .b8 	__local_depot53[24];
	.reg .b64 	%SP;
	.reg .b64 	%SPL;
	.reg .pred 	%p<38>;
	.reg .b16 	%rs<11>;
	.reg .b32 	%r<213>;
	.reg .b32 	%f<172>;
	.reg .b64 	%rd<39>;
	// demoted variable
	.shared .align 4 .b8 _ZZN34_INTERNAL_c8396950_4_k_cu_1fba617b13mul_mat_vec_qILi3ELi32ELi4E10block_q4_1Li2EXadL_ZNS_17vec_dot_q4_1_q8_1EPKvPK10block_q8_1RKiEEEEvS3_S3_PfiiiiE10tmp_shared[2304];
	mov.u64 	%SPL, __local_depot53;
	ld.param.u64 	%rd11, [mul_mat_vec_q4_1_q8_1_cuda3_param_1];
	ld.param.u64 	%rd12, [mul_mat_vec_q4_1_q8_1_cuda3_param_2];
	ld.param.u32 	%r15, [mul_mat_vec_q4_1_q8_1_cuda3_param_3];
	ld.param.u32 	%r13, [mul_mat_vec_q4_1_q8_1_cuda3_param_5];
	ld.param.u32 	%r14, [mul_mat_vec_q4_1_q8_1_cuda3_param_6];
	cvta.to.global.u64 	%rd1, %rd12;
	add.u64 	%rd2, %SPL, 0;
	mov.u32 	%r1, %tid.y;
	mov.u32 	%r2, %tid.x;
	mov.u32 	%r16, %ctaid.x;
	shl.b32 	%r3, %r16, 1;
	shr.s32 	%r17, %r15, 31;
	shr.u32 	%r18, %r17, 27;
	add.s32 	%r19, %r15, %r18;
	shr.s32 	%r4, %r19, 5;
	mov.f32 	%f166, 0f00000000;
	st.local.v2.f32 	[%rd2+8], {%f166, %f166};
	st.local.v2.f32 	[%rd2+16], {%f166, %f166};
	cvt.u16.u32 	%rs1, %r2;
	cvt.u16.u32 	%rs2, %r1;
	shl.b16 	%rs3, %rs2, 5;
	add.s16 	%rs4, %rs3, %rs1;
	shr.u16 	%rs5, %rs4, 1;
	cvt.u32.u16 	%r212, %rs5;
	setp.ge.s32 	%p1, %r212, %r4;
	mov.f32 	%f167, %f166;
	mov.f32 	%f168, %f166;
	mov.f32 	%f169, %f166;
	mov.f32 	%f170, %f166;
	mov.f32 	%f171, %f166;
	@%p1 bra 	$L__BB53_4;
	shl.b32 	%r20, %r2, 3;
	and.b32  	%r21, %r20, 8;
	cvt.u64.u32 	%rd3, %r21;
	shr.s32 	%r22, %r13, 31;
	shr.u32 	%r23, %r22, 27;
	add.s32 	%r24, %r13, %r23;
	shr.s32 	%r25, %r24, 5;
	mul.wide.s32 	%rd4, %r25, 36;
	mul.wide.u32 	%rd14, %r212, 36;
	cvta.to.global.u64 	%rd15, %rd11;
	add.s64 	%rd38, %rd15, %rd14;
	mul.wide.s32 	%rd6, %r25, 72;
	mad.lo.s32 	%r211, %r3, %r4, %r212;
	mov.f32 	%f166, 0f00000000;
$L__BB53_2:
	ld.param.u64 	%rd37, [mul_mat_vec_q4_1_q8_1_cuda3_param_0];
	mul.wide.s32 	%rd16, %r211, 20;
	cvta.to.global.u64 	%rd17, %rd37;
	add.s64 	%rd18, %rd17, %rd16;
	add.s64 	%rd19, %rd18, %rd3;
	mul.lo.s32 	%r133, %r4, 20;
	cvt.s64.s32 	%rd20, %r133;
	add.s64 	%rd21, %rd18, %rd20;
	ld.global.u32 	%r134, [%rd19+4];
	add.s64 	%rd22, %rd38, %rd3;
	ld.global.u32 	%r29, [%rd22+4];
	ld.global.u32 	%r33, [%rd22+20];
	ld.global.u32 	%r135, [%rd19+8];
	ld.global.u32 	%r37, [%rd22+8];
	ld.global.u32 	%r41, [%rd22+24];
	and.b32  	%r100, %r134, 252645135;
	shr.u32 	%r136, %r134, 4;
	and.b32  	%r104, %r136, 252645135;
	mov.b32 	%r120, 0;
	// begin inline asm
	dp4a.s32.s32 %r27, %r100, %r29, %r120;
	// end inline asm
	// begin inline asm
	dp4a.s32.s32 %r31, %r104, %r33, %r27;
	// end inline asm
	and.b32  	%r108, %r135, 252645135;
	shr.u32 	%r137, %r135, 4;
	and.b32  	%r112, %r137, 252645135;
	// begin inline asm
	dp4a.s32.s32 %r35, %r108, %r37, %r31;
	// end inline asm
	// begin inline asm
	dp4a.s32.s32 %r39, %r112, %r41, %r35;
	// end inline asm
	ld.global.u32 	%r44, [%rd18];
	// begin inline asm
	{.reg .f16 low,high;
  mov.b32 {low,high},%r44;
  cvt.f32.f16 %f21, low;}

	// end inline asm
	// begin inline asm
	{.reg .f16 low,high;
  mov.b32 {low,high},%r44;
  cvt.f32.f16 %f22, high;}

	// end inline asm
	ld.global.u32 	%r46, [%rd38];
	// begin inline asm
	{.reg .f16 low,high;
  mov.b32 {low,high},%r46;
  cvt.f32.f16 %f23, low;}

	// end inline asm
	// begin inline asm
	{.reg .f16 low,high;
  mov.b32 {low,high},%r46;
  cvt.f32.f16 %f24, high;}

	// end inline asm
	mul.f32 	%f31, %f21, %f23;
	mul.f32 	%f32, %f22, %f24;
	cvt.rn.f32.s32 	%f33, %r39;
	mul.f32 	%f34, %f32, 0f3F000000;
	fma.rn.f32 	%f35, %f31, %f33, %f34;
	add.f32 	%f171, %f171, %f35;
	add.s64 	%rd23, %rd21, %rd3;
	ld.global.u32 	%r138, [%rd23+4];
	ld.global.u32 	%r139, [%rd23+8];
	and.b32  	%r118, %r138, 252645135;
	shr.u32 	%r140, %r138, 4;
	and.b32  	%r122, %r140, 252645135;
	// begin inline asm
	dp4a.s32.s32 %r47, %r118, %r29, %r120;
	// end inline asm
	// begin inline asm
	dp4a.s32.s32 %r51, %r122, %r33, %r47;
	// end inline asm
	and.b32  	%r126, %r139, 252645135;
	shr.u32 	%r141, %r139, 4;
	and.b32  	%r130, %r141, 252645135;
	// begin inline asm
	dp4a.s32.s32 %r55, %r126, %r37, %r51;
	// end inline asm
	// begin inline asm
	dp4a.s32.s32 %r59, %r130, %r41, %r55;
	// end inline asm
	ld.global.u32 	%r64, [%rd21];
	// begin inline asm
	{.reg .f16 low,high;
  mov.b32 {low,high},%r64;
  cvt.f32.f16 %f25, low;}

	// end inline asm
	// begin inline asm
	{.reg .f16 low,high;
  mov.b32 {low,high},%r64;
  cvt.f32.f16 %f26, high;}

	// end inline asm
	mul.f32 	%f36, %f25, %f23;
	mul.f32 	%f37, %f26, %f24;
	cvt.rn.f32.s32 	%f38, %r59;
	mul.f32 	%f39, %f37, 0f3F000000;
	fma.rn.f32 	%f40, %f36, %f38, %f39;
	add.f32 	%f170, %f170, %f40;
	add.s64 	%rd24, %rd38, %rd4;
	add.s64 	%rd25, %rd4, %rd3;
	add.s64 	%rd26, %rd38, %rd25;
	ld.global.u32 	%r85, [%rd26+4];
	ld.global.u32 	%r89, [%rd26+20];
	ld.global.u32 	%r93, [%rd26+8];
	ld.global.u32 	%r97, [%rd26+24];
	// begin inline asm
	dp4a.s32.s32 %r65, %r100, %r85, %r120;
	// end inline asm
	// begin inline asm
	dp4a.s32.s32 %r69, %r104, %r89, %r65;
	// end inline asm
	// begin inline asm
	dp4a.s32.s32 %r73, %r108, %r93, %r69;
	// end inline asm
	// begin inline asm
	dp4a.s32.s32 %r77, %r112, %r97, %r73;
	// end inline asm
	ld.global.u32 	%r82, [%rd24];
	// begin inline asm
	{.reg .f16 low,high;
  mov.b32 {low,high},%r82;
  cvt.f32.f16 %f27, low;}

	// end inline asm
	// begin inline asm
	{.reg .f16 low,high;
  mov.b32 {low,high},%r82;
  cvt.f32.f16 %f28, high;}

	// end inline asm
	mul.f32 	%f41, %f21, %f27;
	mul.f32 	%f42, %f22, %f28;
	cvt.rn.f32.s32 	%f43, %r77;
	mul.f32 	%f44, %f42, 0f3F000000;
	fma.rn.f32 	%f45, %f41, %f43, %f44;
	add.f32 	%f169, %f169, %f45;
	// begin inline asm
	dp4a.s32.s32 %r83, %r118, %r85, %r120;
	// end inline asm
	// begin inline asm
	dp4a.s32.s32 %r87, %r122, %r89, %r83;
	// end inline asm
	// begin inline asm
	dp4a.s32.s32 %r91, %r126, %r93, %r87;
	// end inline asm
	// begin inline asm
	dp4a.s32.s32 %r95, %r130, %r97, %r91;
	// end inline asm
	mul.f32 	%f46, %f25, %f27;
	mul.f32 	%f47, %f26, %f28;
	cvt.rn.f32.s32 	%f48, %r95;
	mul.f32 	%f49, %f47, 0f3F000000;
	fma.rn.f32 	%f50, %f46, %f48, %f49;
	add.f32 	%f168, %f168, %f50;
	add.s64 	%rd27, %rd38, %rd6;
	add.s64 	%rd28, %rd6, %rd3;
	add.s64 	%rd29, %rd38, %rd28;
	ld.global.u32 	%r119, [%rd29+4];
	ld.global.u32 	%r123, [%rd29+20];
	ld.global.u32 	%r127, [%rd29+8];
	ld.global.u32 	%r131, [%rd29+24];
	// begin inline asm
	dp4a.s32.s32 %r99, %r100, %r119, %r120;
	// end inline asm
	// begin inline asm
	dp4a.s32.s32 %r103, %r104, %r123, %r99;
	// end inline asm
	// begin inline asm
	dp4a.s32.s32 %r107, %r108, %r127, %r103;
	// end inline asm
	// begin inline asm
	dp4a.s32.s32 %r111, %r112, %r131, %r107;
	// end inline asm
	ld.global.u32 	%r116, [%rd27];
	// begin inline asm
	{.reg .f16 low,high;
  mov.b32 {low,high},%r116;
  cvt.f32.f16 %f29, low;}

	// end inline asm
	// begin inline asm
	{.reg .f16 low,high;
  mov.b32 {low,high},%r116;
  cvt.f32.f16 %f30, high;}

	// end inline asm
	mul.f32 	%f51, %f21, %f29;
	mul.f32 	%f52, %f22, %f30;
	cvt.rn.f32.s32 	%f53, %r111;
	mul.f32 	%f54, %f52, 0f3F000000;
	fma.rn.f32 	%f55, %f51, %f53, %f54;
	add.f32 	%f167, %f167, %f55;
	// begin inline asm
	dp4a.s32.s32 %r117, %r118, %r119, %r120;
	// end inline asm
	// begin inline asm
	dp4a.s32.s32 %r121, %r122, %r123, %r117;
	// end inline asm
	// begin inline asm
	dp4a.s32.s32 %r125, %r126, %r127, %r121;
	// end inline asm
	// begin inline asm
	dp4a.s32.s32 %r129, %r130, %r131, %r125;
	// end inline asm
	mul.f32 	%f56, %f25, %f29;
	mul.f32 	%f57, %f26, %f30;
	cvt.rn.f32.s32 	%f58, %r129;
	mul.f32 	%f59, %f57, 0f3F000000;
	fma.rn.f32 	%f60, %f56, %f58, %f59;
	add.f32 	%f166, %f166, %f60;
	add.s32 	%r212, %r212, 64;
	add.s64 	%rd38, %rd38, 2304;
	add.s32 	%r211, %r211, 64;
	setp.lt.s32 	%p2, %r212, %r4;
	@%p2 bra 	$L__BB53_2;
	st.local.v2.f32 	[%rd2], {%f171, %f170};
	st.local.v2.f32 	[%rd2+8], {%f169, %f168};
	st.local.v2.f32 	[%rd2+16], {%f167, %f166};
$L__BB53_4:
	setp.eq.s32 	%p3, %r1, 0;
	@%p3 bra 	$L__BB53_6;
	mov.u32 	%r142, _ZZN34_INTERNAL_c8396950_4_k_cu_1fba617b13mul_mat_vec_qILi3ELi32ELi4E10block_q4_1Li2EXadL_ZNS_17vec_dot_q4_1_q8_1EPKvPK10block_q8_1RKiEEEEvS3_S3_PfiiiiE10tmp_shared;
	mad.lo.s32 	%r143, %r1, 768, %r142;
	shl.b32 	%r144, %r2, 2;
	add.s32 	%r145, %r143, %r144;
	st.shared.f32 	[%r145+-768], %f171;
	st.shared.f32 	[%r145+-640], %f170;
	st.shared.f32 	[%r145+-512], %f169;
	st.shared.f32 	[%r145+-384], %f168;
	st.shared.f32 	[%r145+-256], %f167;
	st.shared.f32 	[%r145+-128], %f166;
$L__BB53_6:
	setp.ne.s32 	%p4, %r1, 0;
	bar.sync 	0;
	@%p4 bra 	$L__BB53_13;
	shl.b32 	%r146, %r2, 2;
	mov.u32 	%r147, _ZZN34_INTERNAL_c8396950_4_k_cu_1fba617b13mul_mat_vec_qILi3ELi32ELi4E10block_q4_1Li2EXadL_ZNS_17vec_dot_q4_1_q8_1EPKvPK10block_q8_1RKiEEEEvS3_S3_PfiiiiE10tmp_shared;
	add.s32 	%r11, %r147, %r146;
	setp.gt.u32 	%p5, %r2, 1;
	mul.wide.u32 	%rd30, %r2, 4;
	add.s64 	%rd9, %rd2, %rd30;
	add.s32 	%r12, %r3, %r2;
	ld.shared.f32 	%f61, [%r11];
	add.f32 	%f62, %f61, %f171;
	ld.shared.f32 	%f63, [%r11+768];
	add.f32 	%f64, %f63, %f62;
	ld.shared.f32 	%f65, [%r11+1536];
	add.f32 	%f66, %f65, %f64;
	mov.b32 	%r148, %f66;
	shfl.sync.bfly.b32	%r149|%p6, %r148, 16, 31, -1;
	mov.b32 	%f67, %r149;
	add.f32 	%f68, %f66, %f67;
	mov.b32 	%r150, %f68;
	shfl.sync.bfly.b32	%r151|%p7, %r150, 8, 31, -1;
	mov.b32 	%f69, %r151;
	add.f32 	%f70, %f68, %f69;
	mov.b32 	%r152, %f70;
	shfl.sync.bfly.b32	%r153|%p8, %r152, 4, 31, -1;
	mov.b32 	%f71, %r153;
	add.f32 	%f72, %f70, %f71;
	mov.b32 	%r154, %f72;
	shfl.sync.bfly.b32	%r155|%p9, %r154, 2, 31, -1;
	mov.b32 	%f73, %r155;
	add.f32 	%f74, %f72, %f73;
	mov.b32 	%r156, %f74;
	shfl.sync.bfly.b32	%r157|%p10, %r156, 1, 31, -1;
	mov.b32 	%f75, %r157;
	add.f32 	%f76, %f74, %f75;
	st.local.f32 	[%rd2], %f76;
	ld.shared.f32 	%f77, [%r11+128];
	add.f32 	%f78, %f77, %f170;
	ld.shared.f32 	%f79, [%r11+896];
	add.f32 	%f80, %f79, %f78;
	ld.shared.f32 	%f81, [%r11+1664];
	add.f32 	%f82, %f81, %f80;
	mov.b32 	%r158, %f82;
	shfl.sync.bfly.b32	%r159|%p11, %r158, 16, 31, -1;
	mov.b32 	%f83, %r159;
	add.f32 	%f84, %f82, %f83;
	mov.b32 	%r160, %f84;
	shfl.sync.bfly.b32	%r161|%p12, %r160, 8, 31, -1;
	mov.b32 	%f85, %r161;
	add.f32 	%f86, %f84, %f85;
	mov.b32 	%r162, %f86;
	shfl.sync.bfly.b32	%r163|%p13, %r162, 4, 31, -1;
	mov.b32 	%f87, %r163;
	add.f32 	%f88, %f86, %f87;
	mov.b32 	%r164, %f88;
	shfl.sync.bfly.b32	%r165|%p14, %r164, 2, 31, -1;
	mov.b32 	%f89, %r165;
	add.f32 	%f90, %f88, %f89;
	mov.b32 	%r166, %f90;
	shfl.sync.bfly.b32	%r167|%p15, %r166, 1, 31, -1;
	mov.b32 	%f91, %r167;
	add.f32 	%f92, %f90, %f91;
	st.local.f32 	[%rd2+4], %f92;
	@%p5 bra 	$L__BB53_9;
	ld.local.f32 	%f93, [%rd9];
	mul.wide.u32 	%rd31, %r12, 4;
	add.s64 	%rd32, %rd1, %rd31;
	st.global.f32 	[%rd32], %f93;
$L__BB53_9:
	setp.gt.u32 	%p16, %r2, 1;
	ld.shared.f32 	%f94, [%r11+256];
	add.f32 	%f95, %f94, %f169;
	ld.shared.f32 	%f96, [%r11+1024];
	add.f32 	%f97, %f96, %f95;
	ld.shared.f32 	%f98, [%r11+1792];
	add.f32 	%f99, %f98, %f97;
	mov.b32 	%r168, %f99;
	shfl.sync.bfly.b32	%r169|%p17, %r168, 16, 31, -1;
	mov.b32 	%f100, %r169;
	add.f32 	%f101, %f99, %f100;
	mov.b32 	%r170, %f101;
	shfl.sync.bfly.b32	%r171|%p18, %r170, 8, 31, -1;
	mov.b32 	%f102, %r171;
	add.f32 	%f103, %f101, %f102;
	mov.b32 	%r172, %f103;
	shfl.sync.bfly.b32	%r173|%p19, %r172, 4, 31, -1;
	mov.b32 	%f104, %r173;
	add.f32 	%f105, %f103, %f104;
	mov.b32 	%r174, %f105;
	shfl.sync.bfly.b32	%r175|%p20, %r174, 2, 31, -1;
	mov.b32 	%f106, %r175;
	add.f32 	%f107, %f105, %f106;
	mov.b32 	%r176, %f107;
	shfl.sync.bfly.b32	%r177|%p21, %r176, 1, 31, -1;
	mov.b32 	%f108, %r177;
	add.f32 	%f109, %f107, %f108;
	st.local.f32 	[%rd2+8], %f109;
	ld.shared.f32 	%f110, [%r11+384];
	add.f32 	%f111, %f110, %f168;
	ld.shared.f32 	%f112, [%r11+1152];
	add.f32 	%f113, %f112, %f111;
	ld.shared.f32 	%f114, [%r11+1920];
	add.f32 	%f115, %f114, %f113;
	mov.b32 	%r178, %f115;
	shfl.sync.bfly.b32	%r179|%p22, %r178, 16, 31, -1;
	mov.b32 	%f116, %r179;
	add.f32 	%f117, %f115, %f116;
	mov.b32 	%r180, %f117;
	shfl.sync.bfly.b32	%r181|%p23, %r180, 8, 31, -1;
	mov.b32 	%f118, %r181;
	add.f32 	%f119, %f117, %f118;
	mov.b32 	%r182, %f119;
	shfl.sync.bfly.b32	%r183|%p24, %r182, 4, 31, -1;
	mov.b32 	%f120, %r183;
	add.f32 	%f121, %f119, %f120;
	mov.b32 	%r184, %f121;
	shfl.sync.bfly.b32	%r185|%p25, %r184, 2, 31, -1;
	mov.b32 	%f122, %r185;
	add.f32 	%f123, %f121, %f122;
	mov.b32 	%r186, %f123;
	shfl.sync.bfly.b32	%r187|%p26, %r186, 1, 31, -1;
	mov.b32 	%f124, %r187;
	add.f32 	%f125, %f123, %f124;
	st.local.f32 	[%rd2+12], %f125;
	@%p16 bra 	$L__BB53_11;
	ld.local.f32 	%f126, [%rd9+8];
	add.s32 	%r188, %r12, %r14;
	mul.wide.u32 	%rd33, %r188, 4;
	add.s64 	%rd34, %rd1, %rd33;
	st.global.f32 	[%rd34], %f126;
$L__BB53_11:
	setp.gt.u32 	%p27, %r2, 1;
	ld.shared.f32 	%f127, [%r11+512];
	add.f32 	%f128, %f127, %f167;
	ld.shared.f32 	%f129, [%r11+1280];
	add.f32 	%f130, %f129, %f128;
	ld.shared.f32 	%f131, [%r11+2048];
	add.f32 	%f132, %f131, %f130;
	mov.b32 	%r189, %f132;
	shfl.sync.bfly.b32	%r190|%p28, %r189, 16, 31, -1;
	mov.b32 	%f133, %r190;
	add.f32 	%f134, %f132, %f133;
	mov.b32 	%r191, %f134;
	shfl.sync.bfly.b32	%r192|%p29, %r191, 8, 31, -1;
	mov.b32 	%f135, %r192;
	add.f32 	%f136, %f134, %f135;
	mov.b32 	%r193, %f136;
	shfl.sync.bfly.b32	%r194|%p30, %r193, 4, 31, -1;
	mov.b32 	%f137, %r194;
	add.f32 	%f138, %f136, %f137;
	mov.b32 	%r195, %f138;
	shfl.sync.bfly.b32	%r196|%p31, %r195, 2, 31, -1;
	mov.b32 	%f139, %r196;
	add.f32 	%f140, %f138, %f139;
	mov.b32 	%r197, %f140;
	shfl.sync.bfly.b32	%r198|%p32, %r197, 1, 31, -1;
	mov.b32 	%f141, %r198;
	add.f32 	%f142, %f140, %f141;
	st.local.f32 	[%rd2+16], %f142;
	ld.shared.f32 	%f143, [%r11+640];
	add.f32 	%f144, %f143, %f166;
	ld.shared.f32 	%f145, [%r11+1408];
	add.f32 	%f146, %f145, %f144;
	ld.shared.f32 	%f147, [%r11+2176];
	add.f32 	%f148, %f147, %f146;
	mov.b32 	%r199, %f148;
	shfl.sync.bfly.b32	%r200|%p33, %r199, 16, 31, -1;
	mov.b32 	%f149, %r200;
	add.f32 	%f150, %f148, %f149;
	mov.b32 	%r201, %f150;
	shfl.sync.bfly.b32	%r202|%p34, %r201, 8, 31, -1;
	mov.b32 	%f151, %r202;
	add.f32 	%f152, %f150, %f151;
	mov.b32 	%r203, %f152;
	shfl.sync.bfly.b32	%r204|%p35, %r203, 4, 31, -1;
	mov.b32 	%f153, %r204;
	add.f32 	%f154, %f152, %f153;
	mov.b32 	%r205, %f154;
	shfl.sync.bfly.b32	%r206|%p36, %r205, 2, 31, -1;
	mov.b32 	%f155, %r206;
	add.f32 	%f156, %f154, %f155;
	mov.b32 	%r207, %f156;
	shfl.sync.bfly.b32	%r208|%p37, %r207, 1, 31, -1;
	mov.b32 	%f157, %r208;
	add.f32 	%f158, %f156, %f157;
	st.local.f32 	[%rd2+20], %f158;
	@%p27 bra 	$L__BB53_13;
	ld.local.f32 	%f159, [%rd9+16];
	shl.b32 	%r209, %r14, 1;
	add.s32 	%r210, %r12, %r209;
	mul.wide.u32 	%rd35, %r210, 4;
	add.s64 	%rd36, %rd1, %rd35;
	st.global.f32 	[%rd36], %f159;
$L__BB53_13:
	ret;

}
	// .globl	mul_mat_vec_q5_0_q8_1_cuda3
.visible .entry mul_mat_vec_q5_0_q8_1_cuda3(
	.param .u64 .ptr .align 1 mul_mat_vec_q5_0_q8_1_cuda3_param_0,
	.param .u64 .ptr .align 1 mul_mat_vec_q5_0_q8_1_cuda3_param_1,
	.param .u64 .ptr .align 1 mul_mat_vec_q5_0_q8_1_cuda3_param_2,
	.param .u32 mul_mat_vec_q5_0_q8_1_cuda3_param_3,
	.param .u32 mul_mat_vec_q5_0_q8_1_cuda3_param_4,
	.param .u32 mul_mat_vec_q5_0_q8_1_cuda3_param_5,
	.param .u32 mul_mat_vec_q5_0_q8_1_cuda3_param_6
)
{
	.local .align 8 .b8 	__local_depot54[24];
	.reg .b64 	%SP;
	.reg .b64 	%SPL;
	.reg .pred 	%p<38>;
	.reg .b16 	%rs<13>;
	.reg .b32 	%r<333>;
	.reg .b32 	%f<161>;
	.reg .b64 	%rd<42>;
	// demoted variable
	.shared .align 4 .b8 _ZZN34_INTERNAL_c8396950_4_k_cu_1fba617b13mul_mat_vec_qILi3ELi32ELi4E10block_q5_0Li2EXadL_ZNS_17vec_dot_q5_0_q8_1EPKvPK10block_q8_1RKiEEEEvS3_S3_PfiiiiE10tmp_shared[2304];
	mov.u64 	%SPL, __local_depot54;
	ld.param.u64 	%rd12, [mul_mat_vec_q5_0_q8_1_cuda3_param_1];
	ld.param.u64 	%rd13, [mul_mat_vec_q5_0_q8_1_cuda3_param_2];
	ld.param.u32 	%r15, [mul_mat_vec_q5_0_q8_1_cuda3_param_3];
	ld.param.u32 	%r13, [mul_mat_vec_q5_0_q8_1_cuda3_param_5];
	ld.param.u32 	%r14, [mul_mat_vec_q5_0_q8_1_cuda3_param_6];
	cvta.to.global.u64 	%rd1, %rd13;
	add.u64 	%rd2, %SPL, 0;
	mov.u32 	%r1, %tid.y;
	mov.u32 	%r2, %tid.x;
	mov.u32 	%r16, %ctaid.x;
	shl.b32 	%r3, %r16, 1;
	shr.s32 	%r17, %r15, 31;
	shr.u32 	%r18, %r17, 27;
	add.s32 	%r19, %r15, %r18;
	shr.s32 	%r4, %r19, 5;
	mov.f32 	%f155, 0f00000000;
	st.local.v2.f32 	[%rd2+8], {%f155, %f155};
	st.local.v2.f32 	[%rd2+16], {%f155, %f155};
	cvt.u16.u32 	%rs1, %r2;
	cvt.u16.u32 	%rs2, %r1;
	shl.b16 	%rs3, %rs2, 5;
	add.s16 	%rs4, %rs3, %rs1;
	shr.u16 	%rs5, %rs4, 1;
	cvt.u32.u16 	%r332, %rs5;
	setp.ge.s32 	%p1, %r332, %r4;
	mov.f32 	%f156, %f155;
	mov.f32 	%f157, %f155;
	mov.f32 	%f158, %f155;
	mov.f32 	%f159, %f155;
	mov.f32 	%f160, %f155;
	@%p1 bra 	$L__BB54_4;
	ld.param.u64 	%rd39, [mul_mat_vec_q5_0_q8_1_cuda3_param_0];
	cvta.to.global.u64 	%rd15, %rd39;
	shl.b32 	%r20, %r2, 3;
	and.b32  	%r21, %r20, 8;
	cvt.u64.u32 	%rd3, %r21;
	shr.s32 	%r22, %r13, 31;
	shr.u32 	%r23, %r22, 27;
	add.s32 	%r24, %r13, %r23;
	shr.s32 	%r25, %r24, 5;
	mul.wide.s32 	%rd4, %r25, 36;
	mul.wide.u32 	%rd16, %r332, 36;
	cvta.to.global.u64 	%rd17, %rd12;
	add.s64 	%rd41, %rd17, %rd16;
	mul.wide.s32 	%rd6, %r25, 72;
	mad.lo.s32 	%r331, %r3, %r4, %r332;
	mul.lo.s32 	%r27, %r4, 22;
	cvt.s64.s32 	%rd18, %r27;
	add.s64 	%rd7, %rd15, %rd18;
	mov.f32 	%f155, 0f00000000;
$L__BB54_2:
	ld.param.u64 	%rd40, [mul_mat_vec_q5_0_q8_1_cuda3_param_0];
	cvt.u32.u64 	%r130, %rd3;
	mul.wide.s32 	%rd19, %r331, 22;
	cvta.to.global.u64 	%rd20, %rd40;
	add.s64 	%rd21, %rd20, %rd19;
	add.s64 	%rd22, %rd21, %rd3;
	add.s64 	%rd23, %rd7, %rd19;
	ld.global.u16 	%r131, [%rd21+2];
	ld.global.u16 	%r132, [%rd21+4];
	shl.b32 	%r133, %r132, 16;
	or.b32  	%r134, %r133, %r131;
	ld.global.u16 	%r135, [%rd22+6];
	ld.global.u16 	%r136, [%rd22+8];
	shl.b32 	%r137, %r136, 16;
	or.b32  	%r138, %r137, %r135;
	shr.s32 	%r139, %r134, %r130;
	add.s64 	%rd24, %rd41, %rd3;
	ld.global.u32 	%r30, [%rd24+4];
	ld.global.u32 	%r34, [%rd24+20];
	ld.global.u16 	%r140, [%rd22+10];
	ld.global.u16 	%r141, [%rd22+12];
	shl.b32 	%r142, %r141, 16;
	or.b32  	%r143, %r142, %r140;
	shl.b32 	%r144, %r2, 3;
	and.b32  	%r145, %r144, 8;
	or.b32  	%r146, %r145, 4;
	shr.s32 	%r147, %r134, %r146;
	ld.global.u32 	%r38, [%rd24+8];
	ld.global.u32 	%r42, [%rd24+24];
	ld.global.u16 	%rs11, [%rd21];
	// begin inline asm
	{  cvt.f32.f16 %f21, %rs11;}

	// end inline asm
	and.b32  	%r148, %r138, 252645135;
	shl.b32 	%r149, %r139, 4;
	and.b32  	%r150, %r149, 16;
	or.b32  	%r151, %r150, %r148;
	shl.b32 	%r152, %r139, 11;
	and.b32  	%r153, %r152, 4096;
	or.b32  	%r154, %r151, %r153;
	shl.b32 	%r155, %r139, 18;
	and.b32  	%r156, %r155, 1048576;
	or.b32  	%r157, %r154, %r156;
	shl.b32 	%r158, %r139, 25;
	and.b32  	%r159, %r158, 268435456;
	or.b32  	%r97, %r157, %r159;
	mov.b32 	%r117, 0;
	// begin inline asm
	dp4a.s32.s32 %r28, %r97, %r30, %r117;
	// end inline asm
	shr.u32 	%r160, %r138, 4;
	and.b32  	%r161, %r160, 252645135;
	shr.u32 	%r162, %r139, 12;
	and.b32  	%r163, %r162, 16;
	or.b32  	%r164, %r163, %r161;
	shr.u32 	%r165, %r139, 5;
	and.b32  	%r166, %r165, 4096;
	or.b32  	%r167, %r164, %r166;
	shl.b32 	%r168, %r139, 2;
	and.b32  	%r169, %r168, 1048576;
	or.b32  	%r170, %r167, %r169;
	shl.b32 	%r171, %r139, 9;
	and.b32  	%r172, %r171, 268435456;
	or.b32  	%r101, %r170, %r172;
	// begin inline asm
	dp4a.s32.s32 %r32, %r101, %r34, %r28;
	// end inline asm
	and.b32  	%r173, %r143, 252645135;
	shl.b32 	%r174, %r147, 4;
	and.b32  	%r175, %r174, 16;
	or.b32  	%r176, %r175, %r173;
	shl.b32 	%r177, %r147, 11;
	and.b32  	%r178, %r177, 4096;
	or.b32  	%r179, %r176, %r178;
	shl.b32 	%r180, %r147, 18;
	and.b32  	%r181, %r180, 1048576;
	or.b32  	%r182, %r179, %r181;
	shl.b32 	%r183, %r147, 25;
	and.b32  	%r184, %r183, 268435456;
	or.b32  	%r105, %r182, %r184;
	// begin inline asm
	dp4a.s32.s32 %r36, %r105, %r38, %r32;
	// end inline asm
	shr.u32 	%r185, %r143, 4;
	and.b32  	%r186, %r185, 252645135;
	shr.u32 	%r187, %r147, 12;
	and.b32  	%r188, %r187, 16;
	or.b32  	%r189, %r188, %r186;
	shr.u32 	%r190, %r147, 5;
	and.b32  	%r191, %r190, 4096;
	or.b32  	%r192, %r189, %r191;
	shl.b32 	%r193, %r147, 2;
	and.b32  	%r194, %r193, 1048576;
	or.b32  	%r195, %r192, %r194;
	shl.b32 	%r196, %r147, 9;
	and.b32  	%r197, %r196, 268435456;
	or.b32  	%r109, %r195, %r197;
	// begin inline asm
	dp4a.s32.s32 %r40, %r109, %r42, %r36;
	// end inline asm
	ld.global.u32 	%r45, [%rd41];
	// begin inline asm
	{.reg .f16 low,high;
  mov.b32 {low,high},%r45;
  cvt.f32.f16 %f22, low;}

	// end inline asm
	// begin inline asm
	{.reg .f16 low,high;
  mov.b32 {low,high},%r45;
  cvt.f32.f16 %f23, high;}

	// end inline asm
	cvt.rn.f32.s32 	%f29, %r40;
	mul.f32 	%f30, %f22, %f29;
	mul.f32 	%f31, %f23, 0f41000000;
	sub.f32 	%f32, %f30, %f31;
	fma.rn.f32 	%f160, %f21, %f32, %f160;
	ld.global.u16 	%r198, [%rd23+2];
	ld.global.u16 	%r199, [%rd23+4];
	shl.b32 	%r200, %r199, 16;
	or.b32  	%r201, %r200, %r198;
	add.s64 	%rd25, %rd23, %rd3;
	ld.global.u16 	%r202, [%rd25+6];
	ld.global.u16 	%r203, [%rd25+8];
	shl.b32 	%r204, %r203, 16;
	or.b32  	%r205, %r204, %r202;
	shr.s32 	%r206, %r201, %r130;
	ld.global.u16 	%r207, [%rd25+10];
	ld.global.u16 	%r208, [%rd25+12];
	shl.b32 	%r209, %r208, 16;
	or.b32  	%r210, %r209, %r207;
	shr.s32 	%r211, %r201, %r146;
	ld.global.u16 	%rs12, [%rd23];
	// begin inline asm
	{  cvt.f32.f16 %f24, %rs12;}

	// end inline asm
	and.b32  	%r212, %r205, 252645135;
	shl.b32 	%r213, %r206, 4;
	and.b32  	%r214, %r213, 16;
	or.b32  	%r215, %r214, %r212;
	shl.b32 	%r216, %r206, 11;
	and.b32  	%r217, %r216, 4096;
	or.b32  	%r218, %r215, %r217;
	shl.b32 	%r219, %r206, 18;
	and.b32  	%r220, %r219, 1048576;
	or.b32  	%r221, %r218, %r220;
	shl.b32 	%r222, %r206, 25;
	and.b32  	%r223, %r222, 268435456;
	or.b32  	%r115, %r221, %r223;
	// begin inline asm
	dp4a.s32.s32 %r46, %r115, %r30, %r117;
	// end inline asm
	shr.u32 	%r224, %r205, 4;
	and.b32  	%r225, %r224, 252645135;
	shr.u32 	%r226, %r206, 12;
	and.b32  	%r227, %r226, 16;
	or.b32  	%r228, %r227, %r225;
	shr.u32 	%r229, %r206, 5;
	and.b32  	%r230, %r229, 4096;
	or.b32  	%r231, %r228, %r230;
	shl.b32 	%r232, %r206, 2;
	and.b32  	%r233, %r232, 1048576;
	or.b32  	%r234, %r231, %r233;
	shl.b32 	%r235, %r206, 9;
	and.b32  	%r236, %r235, 268435456;
	or.b32  	%r119, %r234, %r236;
	// begin inline asm
	dp4a.s32.s32 %r50, %r119, %r34, %r46;
	// end inline asm
	and.b32  	%r237, %r210, 252645135;
	shl.b32 	%r238, %r211, 4;
	and.b32  	%r239, %r238, 16;
	or.b32  	%r240, %r239, %r237;
	shl.b32 	%r241, %r211, 11;
	and.b32  	%r242, %r241, 4096;
	or.b32  	%r243, %r240, %r242;
	shl.b32 	%r244, %r211, 18;
	and.b32  	%r245, %r244, 1048576;
	or.b32  	%r246, %r243, %r245;
	shl.b32 	%r247, %r211, 25;
	and.b32  	%r248, %r247, 268435456;
	or.b32  	%r123, %r246, %r248;
	// begin inline asm
	dp4a.s32.s32 %r54, %r123, %r38, %r50;
	// end inline asm
	shr.u32 	%r249, %r210, 4;
	and.b32  	%r250, %r249, 252645135;
	shr.u32 	%r251, %r211, 12;
	and.b32  	%r252, %r251, 16;
	or.b32  	%r253, %r252, %r250;
	shr.u32 	%r254, %r211, 5;
	and.b32  	%r255, %r254, 4096;
	or.b32  	%r256, %r253, %r255;
	shl.b32 	%r257, %r211, 2;
	and.b32  	%r258, %r257, 1048576;
	or.b32  	%r259, %r256, %r258;
	shl.b32 	%r260, %r211, 9;
	and.b32  	%r261, %r260, 268435456;
	or.b32  	%r127, %r259, %r261;
	// begin inline asm
	dp4a.s32.s32 %r58, %r127, %r42, %r54;
	// end inline asm
	cvt.rn.f32.s32 	%f33, %r58;
	mul.f32 	%f34, %f22, %f33;
	sub.f32 	%f35, %f34, %f31;
	fma.rn.f32 	%f159, %f24, %f35, %f159;
	add.s64 	%rd26, %rd41, %rd4;
	add.s64 	%rd27, %rd4, %rd3;
	add.s64 	%rd28, %rd41, %rd27;
	ld.global.u32 	%r82, [%rd28+4];
	ld.global.u32 	%r86, [%rd28+20];
	ld.global.u32 	%r90, [%rd28+8];
	ld.global.u32 	%r94, [%rd28+24];
	// begin inline asm
	dp4a.s32.s32 %r62, %r97, %r82, %r117;
	// end inline asm
	// begin inline asm
	dp4a.s32.s32 %r66, %r101, %r86, %r62;
	// end inline asm
	// begin inline asm
	dp4a.s32.s32 %r70, %r105, %r90, %r66;
	// end inline asm
	// begin inline asm
	dp4a.s32.s32 %r74, %r109, %r94, %r70;
	// end inline asm
	ld.global.u32 	%r79, [%rd26];
	// begin inline asm
	{.reg .f16 low,high;
  mov.b32 {low,high},%r79;
  cvt.f32.f16 %f25, low;}

	// end inline asm
	// begin inline asm
	{.reg .f16 low,high;
  mov.b32 {low,high},%r79;
  cvt.f32.f16 %f26, high;}

	// end inline asm
	cvt.rn.f32.s32 	%f36, %r74;
	mul.f32 	%f37, %f25, %f36;
	mul.f32 	%f38, %f26, 0f41000000;
	sub.f32 	%f39, %f37, %f38;
	fma.rn.f32 	%f158, %f21, %f39, %f158;
	// begin inline asm
	dp4a.s32.s32 %r80, %r115, %r82, %r117;
	// end inline asm
	// begin inline asm
	dp4a.s32.s32 %r84, %r119, %r86, %r80;
	// end inline asm
	// begin inline asm
	dp4a.s32.s32 %r88, %r123, %r90, %r84;
	// end inline asm
	// begin inline asm
	dp4a.s32.s32 %r92, %r127, %r94, %r88;
	// end inline asm
	cvt.rn.f32.s32 	%f40, %r92;
	mul.f32 	%f41, %f25, %f40;
	sub.f32 	%f42, %f41, %f38;
	fma.rn.f32 	%f157, %f24, %f42, %f157;
	add.s64 	%rd29, %rd41, %rd6;
	add.s64 	%rd30, %rd6, %rd3;
	add.s64 	%rd31, %rd41, %rd30;
	ld.global.u32 	%r116, [%rd31+4];
	ld.global.u32 	%r120, [%rd31+20];
	ld.global.u32 	%r124, [%rd31+8];
	ld.global.u32 	%r128, [%rd31+24];
	// begin inline asm
	dp4a.s32.s32 %r96, %r97, %r116, %r117;
	// end inline asm
	// begin inline asm
	dp4a.s32.s32 %r100, %r101, %r120, %r96;
	// end inline asm
	// begin inline asm
	dp4a.s32.s32 %r104, %r105, %r124, %r100;
	// end inline asm
	// begin inline asm
	dp4a.s32.s32 %r108, %r109, %r128, %r104;
	// end inline asm
	ld.global.u32 	%r113, [%rd29];
	// begin inline asm
	{.reg .f16 low,high;
  mov.b32 {low,high},%r113;
  cvt.f32.f16 %f27, low;}

	// end inline asm
	// begin inline asm
	{.reg .f16 low,high;
  mov.b32 {low,high},%r113;
  cvt.f32.f16 %f28, high;}

	// end inline asm
	cvt.rn.f32.s32 	%f43, %r108;
	mul.f32 	%f44, %f27, %f43;
	mul.f32 	%f45, %f28, 0f41000000;
	sub.f32 	%f46, %f44, %f45;
	fma.rn.f32 	%f156, %f21, %f46, %f156;
	// begin inline asm
	dp4a.s32.s32 %r114, %r115, %r116, %r117;
	// end inline asm
	// begin inline asm
	dp4a.s32.s32 %r118, %r119, %r120, %r114;
	// end inline asm
	// begin inline asm
	dp4a.s32.s32 %r122, %r123, %r124, %r118;
	// end inline asm
	// begin inline asm
	dp4a.s32.s32 %r126, %r127, %r128, %r122;
	// end inline asm
	cvt.rn.f32.s32 	%f47, %r126;
	mul.f32 	%f48, %f27, %f47;
	sub.f32 	%f49, %f48, %f45;
	fma.rn.f32 	%f155, %f24, %f49, %f155;
	add.s32 	%r332, %r332, 64;
	add.s64 	%rd41, %rd41, 2304;
	add.s32 	%r331, %r331, 64;
	setp.lt.s32 	%p2, %r332, %r4;
	@%p2 bra 	$L__BB54_2;
	st.local.v2.f32 	[%rd2], {%f160, %f159};
	st.local.v2.f32 	[%rd2+8], {%f158, %f157};
	st.local.v2.f32 	[%rd2+16], {%f156, %f155};
$L__BB54_4:
	setp.eq.s32 	%p3, %r1, 0;
	@%p3 bra 	$L__BB54_6;
	mov.u32 	%r262, _ZZN34_INTERNAL_c8396950_4_k_cu_1fba617b13mul_mat_vec_qILi3ELi32ELi4E10block_q5_0Li2EXadL_ZNS_17vec_dot_q5_0_q8_1EPKvPK10block_q8_1RKiEEEEvS3_S3_PfiiiiE10tmp_shared;
	mad.lo.s32 	%r263, %r1, 768, %r262;
	shl.b32 	%r264, %r2, 2;
	add.s32 	%r265, %r263, %r264;
	st.shared.f32 	[%r265+-768], %f160;
	st.shared.f32 	[%r265+-640], %f159;
	st.shared.f32 	[%r265+-512], %f158;
	st.shared.f32 	[%r265+-384], %f157;
	st.shared.f32 	[%r265+-256], %f156;
	st.shared.f32 	[%r265+-128], %f155;
$L__BB54_6:
	setp.ne.s32 	%p4, %r1, 0;
	bar.sync 	0;
	@%p4 bra 	$L__BB54_13;
	shl.b32 	%r266, %r2, 2;
	mov.u32 	%r267, _ZZN34_INTERNAL_c8396950_4_k_cu_1fba617b13mul_mat_vec_qILi3ELi32ELi4E10block_q5_0Li2EXadL_ZNS_17vec_dot_q5_0_q8_1EPKvPK10block_q8_1RKiEEEEvS3_S3_PfiiiiE10tmp_shared;
	add.s32 	%r11, %r267, %r266;
	setp.gt.u32 	%p5, %r2, 1;
	mul.wide.u32 	%rd32, %r2, 4;
	add.s64 	%rd10, %rd2, %rd32;
	add.s32 	%r12, %r3, %r2;
	ld.shared.f32 	%f50, [%r11];
	add.f32 	%f51, %f50, %f160;
	ld.shared.f32 	%f52, [%r11+768];
	add.f32 	%f53, %f52, %f51;
	ld.shared.f32 	%f54, [%r11+1536];
	add.f32 	%f55, %f54, %f53;
	mov.b32 	%r268, %f55;
	shfl.sync.bfly.b32	%r269|%p6, %r268, 16, 31, -1;
	mov.b32 	%f56, %r269;
	add.f32 	%f57, %f55, %f56;
	mov.b32 	%r270, %f57;
	shfl.sync.bfly.b32	%r271|%p7, %r270, 8, 31, -1;
	mov.b32 	%f58, %r271;
	add.f32 	%f59, %f57, %f58;
	mov.b32 	%r272, %f59;
	shfl.sync.bfly.b32	%r273|%p8, %r272, 4, 31, -1;
	mov.b32 	%f60, %r273;
	add.f32 	%f61, %f59, %f60;
	mov.b32 	%r274, %f61;
	shfl.sync.bfly.b32	%r275|%p9, %r274, 2, 31, -1;
	mov.b32 	%f62, %r275;
	add.f32 	%f63, %f61, %f62;
	mov.b32 	%r276, %f63;
	shfl.sync.bfly.b32	%r277|%p10, %r276, 1, 31, -1;
	mov.b32 	%f64, %r277;
	add.f32 	%f65, %f63, %f64;
	st.local.f32 	[%rd2], %f65;
	ld.shared.f32 	%f66, [%r11+128];
	add.f32 	%f67, %f66, %f159;
	ld.shared.f32 	%f68, [%r11+896];
	add.f32 	%f69, %f68, %f67;
	ld.shared.f32 	%f70, [%r11+1664];
	add.f32 	%f71, %f70, %f69;
	mov.b32 	%r278, %f71;
	shfl.sync.bfly.b32	%r279|%p11, %r278, 16, 31, -1;
	mov.b32 	%f72, %r279;
	add.f32 	%f73, %f71, %f72;
	mov.b32 	%r280, %f73;
	shfl.sync.bfly.b32	%r281|%p12, %r280, 8, 31, -1;
	mov.b32 	%f74, %r281;
	add.f32 	%f75, %f73, %f74;
	mov.b32 	%r282, %f75;
	shfl.sync.bfly.b32	%r283|%p13, %r282, 4, 31, -1;
	mov.b32 	%f76, %r283;
	add.f32 	%f77, %f75, %f76;
	mov.b32 	%r284, %f77;
	shfl.sync.bfly.b32	%r285|%p14, %r284, 2, 31, -1;
	mov.b32 	%f78, %r285;
	add.f32 	%f79, %f77, %f78;
	mov.b32 	%r286, %f79;
	shfl.sync.bfly.b32	%r287|%p15, %r286, 1, 31, -1;
	mov.b32 	%f80, %r287;
	add.f32 	%f81, %f79, %f80;
	st.local.f32 	[%rd2+4], %f81;
	@%p5 bra 	$L__BB54_9;
	ld.local.f32 	%f82, [%rd10];
	mul.wide.u32 	%rd33, %r12, 4;
	add.s64 	%rd34, %rd1, %rd33;
	st.global.f32 	[%rd34], %f82;
$L__BB54_9:
	setp.gt.u32 	%p16, %r2, 1;
	ld.shared.f32 	%f83, [%r11+256];
	add.f32 	%f84, %f83, %f158;
	ld.shared.f32 	%f85, [%r11+1024];
	add.f32 	%f86, %f85, %f84;
	ld.shared.f32 	%f87, [%r11+1792];
	add.f32 	%f88, %f87, %f86;
	mov.b32 	%r288, %f88;
	shfl.sync.bfly.b32	%r289|%p17, %r288, 16, 31, -1;
	mov.b32 	%f89, %r289;
	add.f32 	%f90, %f88, %f89;
	mov.b32 	%r290, %f90;
	shfl.sync.bfly.b32	%r291|%p18, %r290, 8, 31, -1;
	mov.b32 	%f91, %r291;
	add.f32 	%f92, %f90, %f91;
	mov.b32 	%r292, %f92;
	shfl.sync.bfly.b32	%r293|%p19, %r292, 4, 31, -1;
	mov.b32 	%f93, %r293;
	add.f32 	%f94, %f92, %f93;
	mov.b32 	%r294, %f94;
	shfl.sync.bfly.b32	%r295|%p20, %r294, 2, 31, -1;
	mov.b32 	%f95, %r295;
	add.f32 	%f96, %f94, %f95;
	mov.b32 	%r296, %f96;
	shfl.sync.bfly.b32	%r297|%p21, %r296, 1, 31, -1;
	mov.b32 	%f97, %r297;
	add.f32 	%f98, %f96, %f97;
	st.local.f32 	[%rd2+8], %f98;
	ld.shared.f32 	%f99, [%r11+384];
	add.f32 	%f100, %f99, %f157;
	ld.shared.f32 	%f101, [%r11+1152];
	add.f32 	%f102, %f101, %f100;
	ld.shared.f32 	%f103, [%r11+1920];
	add.f32 	%f104, %f103, %f102;
	mov.b32 	%r298, %f104;
	shfl.sync.bfly.b32	%r299|%p22, %r298, 16, 31, -1;
	mov.b32 	%f105, %r299;
	add.f32 	%f106, %f104, %f105;
	mov.b32 	%r300, %f106;
	shfl.sync.bfly.b32	%r301|%p23, %r300, 8, 31, -1;
	mov.b32 	%f107, %r301;
	add.f32 	%f108, %f106, %f107;
	mov.b32 	%r302, %f108;
	shfl.sync.bfly.b32	%r303|%p24, %r302, 4, 31, -1;
	mov.b32 	%f109, %r303;
	add.f32 	%f110, %f108, %f109;
	mov.b32 	%r304, %f110;
	shfl.sync.bfly.b32	%r305|%p25, %r304, 2, 31, -1;
	mov.b32 	%f111, %r305;
	add.f32 	%f112, %f110, %f111;
	mov.b32 	%r306, %f112;
	shfl.sync.bfly.b32	%r307|%p26, %r306, 1, 31, -1;
	mov.b32 	%f113, %r307;
	add.f32 	%f114, %f112, %f113;
	st.local.f32 	[%rd2+12], %f114;
	@%p16 bra 	$L__BB54_11;
	ld.local.f32 	%f115, [%rd10+8];
	add.s32 	%r308, %r12, %r14;
	mul.wide.u32 	%rd35, %r308, 4;
	add.s64 	%rd36, %rd1, %rd35;
	st.global.f32 	[%rd36], %f115;
$L__BB54_11:
	setp.gt.u32 	%p27, %r2, 1;
	ld.shared.f32 	%f116, [%r11+512];
	add.f32 	%f117, %f116, %f156;
	ld.shared.f32 	%f118, [%r11+1280];
	add.f32 	%f119, %f118, %f117;
	ld.shared.f32 	%f120, [%r11+2048];
	add.f32 	%f121, %f120, %f119;
	mov.b32 	%r309, %f121;
	shfl.sync.bfly.b32	%r310|%p28, %r309, 16, 31, -1;
	mov.b32 	%f122, %r310;
	add.f32 	%f123, %f121, %f122;
	mov.b32 	%r311, %f123;
	shfl.sync.bfly.b32	%r312|%p29, %r311, 8, 31, -1;
	mov.b32 	%f124, %r312;
	add.f32 	%f125, %f123, %f124;
	mov.b32 	%r313, %f125;
	shfl.sync.bfly.b32	%r314|%p30, %r313, 4, 31, -1;
	mov.b32 	%f126, %r314;
	add.f32 	%f127, %f125, %f126;
	mov.b32 	%r315, %f127;
	shfl.sync.bfly.b32	%r316|%p31, %r315, 2, 31, -1;
	mov.b32 	%f128, %r316;
	add.f32 	%f129, %f127, %f128;
	mov.b32 	%r317, %f129;
	shfl.sync.bfly.b32	%r318|%p32, %r317, 1, 31, -1;
	mov.b32 	%f130, %r318;
	add.f32 	%f131, %f129, %f130;
	st.local.f32 	[%rd2+16], %f131;
	ld.shared.f32 	%f132, [%r11+640];
	add.f32 	%f133, %f132, %f155;
	ld.shared.f32 	%f134, [%r11+1408];
	add.f32 	%f135, %f134, %f133;
	ld.shared.f32 	%f136, [%r11+2176];
	add.f32 	%f137, %f136, %f135;
	mov.b32 	%r319, %f137;
	shfl.sync.bfly.b32	%r320|%p33, %r319, 16, 31, -1;
	mov.b32 	%f138, %r320;
	add.f32 	%f139, %f137, %f138;
	mov.b32 	%r321, %f139;
	shfl.sync.bfly.b32	%r322|%p34, %r321, 8, 31, -1;
	mov.b32 	%f140, %r322;
	add.f32 	%f141, %f139, %f140;
	mov.b32 	%r323, %f141;
	shfl.sync.bfly.b32	%r324|%p35, %r323, 4, 31, -1;
	mov.b32 	%f142, %r324;
	add.f32 	%f143, %f141, %f142;
	mov.b32 	%r325, %f143;
	shfl.sync.bfly.b32	%r326|%p36, %r325, 2, 31, -1;
	mov.b32 	%f144, %r326;
	add.f32 	%f145, %f143, %f144;
	mov.b32 	%r327, %f145;
	shfl.sync.bfly.b32	%r328|%p37, %r327, 1, 31, -1;
	mov.b32 	%f146, %r328;
	add.f32 	%f147, %f145, %f146;
	st.local.f32 	[%rd2+20], %f147;
	@%p27 bra 	$L__BB54_13;
	ld.local.f32 	%f148, [%rd10+16];
	shl.b32 	%r329, %r14, 1;
	add.s32 	%r330, %r12, %r329;
	mul.wide.u32 	%rd37, %r330, 4;
	add.s64 	%rd38, %rd1, %rd37;
	st.global.f32 	[%rd38], %f148;
$L__BB54_13:
	ret;

}
	// .globl	mul_mat_vec_q5_1_q8_1_cuda3
.visible .entry mul_mat_vec_q5_1_q8_1_cuda3(
	.param .u64 .ptr .align 1 mul_mat_vec_q5_1_q8_1_cuda3_param_0,
	.param .u64 .ptr .align 1 mul_mat_vec_q5_1_q8_1_cuda3_param_1,
	.param .u64 .ptr .align 1 mul_mat_vec_q5_1_q8_1_cuda3_param_2,
	.param .u32 mul_mat_vec_q5_1_q8_1_cuda3_param_3,
	.param .u32 mul_mat_vec_q5_1_q8_1_cuda3_param_4,
	.param .u32 mul_mat_vec_q5_1_q8_1_cuda3_param_5,
	.param .u32 mul_mat_vec_q5_1_q8_1_cuda3_param_6
)
{
	.local .align 8 .b8 	__local_depot55[24];
	.reg .b64 	%SP;
	.reg .b64 	%SPL;
	.reg .pred 	%p<38>;
	.reg .b16 	%rs<11>;
	.reg .b32 	%r<319>;
	.reg .b32 	%f<172>;
	.reg .b64 	%rd<39>;
	// demoted variable
	.shared .align 4 .b8 _ZZN34_INTERNAL_c8396950_4_k_cu_1fba617b13mul_mat_vec_qILi3ELi32ELi4E10block_q5_1Li2EXadL_ZNS_17vec_dot_q5_1_q8_1EPKvPK10block_q8_1RKiEEEEvS3_S3_PfiiiiE10tmp_shared[2304];
	mov.u64 	%SPL, __local_depot55;
	ld.param.u64 	%rd11, [mul_mat_vec_q5_1_q8_1_cuda3_param_1];
	ld.param.u64 	%rd12, [mul_mat_vec_q5_1_q8_1_cuda3_param_2];
	ld.param.u32 	%r15, [mul_mat_vec_q5_1_q8_1_cuda3_param_3];
	ld.param.u32 	%r13, [mul_mat_vec_q5_1_q8_1_cuda3_param_5];
	ld.param.u32 	%r14, [mul_mat_vec_q5_1_q8_1_cuda3_param_6];
	cvta.to.global.u64 	%rd1, %rd12;
	add.u64 	%rd2, %SPL, 0;
	mov.u32 	%r1, %tid.y;
	mov.u32 	%r2, %tid.x;
	mov.u32 	%r16, %ctaid.x;
	shl.b32 	%r3, %r16, 1;
	shr.s32 	%r17, %r15, 31;
	shr.u32 	%r18, %r17, 27;
	add.s32 	%r19, %r15, %r18;
	shr.s32 	%r4, %r19, 5;
	mov.f32 	%f166, 0f00000000;
	st.local.v2.f32 	[%rd2+8], {%f166, %f166};
	st.local.v2.f32 	[%rd2+16], {%f166, %f166};
	cvt.u16.u32 	%rs1, %r2;
	cvt.u16.u32 	%rs2, %r1;
	shl.b16 	%rs3, %rs2, 5;
	add.s16 	%rs4, %rs3, %rs1;
	shr.u16 	%rs5, %rs4, 1;
	cvt.u32.u16 	%r318, %rs5;
	setp.ge.s32 	%p1, %r318, %r4;
	mov.f32 	%f167, %f166;
	mov.f32 	%f168, %f166;
	mov.f32 	%f169, %f166;
	mov.f32 	%f170, %f166;
	mov.f32 	%f171, %f166;
	@%p1 bra 	$L__BB55_4;
	shl.b32 	%r20, %r2, 3;
	and.b32  	%r21, %r20, 8;
	cvt.u64.u32 	%rd3, %r21;
	shr.s32 	%r22, %r13, 31;
	shr.u32 	%r23, %r22, 27;
	add.s32 	%r24, %r13, %r23;
	shr.s32 	%r25, %r24, 5;
	mul.wide.s32 	%rd4, %r25, 36;
	mul.wide.u32 	%rd14, %r318, 36;
	cvta.to.global.u64 	%rd15, %rd11;
	add.s64 	%rd38, %rd15, %rd14;
	mul.wide.s32 	%rd6, %r25, 72;
	mad.lo.s32 	%r317, %r3, %r4, %r318;
	mov.f32 	%f166, 0f00000000;
$L__BB55_2:
	ld.param.u64 	%rd37, [mul_mat_vec_q5_1_q8_1_cuda3_param_0];
	cvt.u32.u64 	%r133, %rd3;
	mul.wide.s32 	%rd16, %r317, 24;
	cvta.to.global.u64 	%rd17, %rd37;
	add.s64 	%rd18, %rd17, %rd16;
	add.s64 	%rd19, %rd18, %rd3;
	mul.lo.s32 	%r134, %r4, 24;
	cvt.s64.s32 	%rd20, %r134;
	add.s64 	%rd21, %rd18, %rd20;
	ld.global.u32 	%r135, [%rd18+4];
	ld.global.u32 	%r136, [%rd19+8];
	shr.s32 	%r137, %r135, %r133;
	add.s64 	%rd22, %rd38, %rd3;
	ld.global.u32 	%r29, [%rd22+4];
	ld.global.u32 	%r33, [%rd22+20];
	ld.global.u32 	%r138, [%rd19+12];
	shl.b32 	%r139, %r2, 3;
	and.b32  	%r140, %r139, 8;
	or.b32  	%r141, %r140, 4;
	shr.s32 	%r142, %r135, %r141;
	ld.global.u32 	%r37, [%rd22+8];
	ld.global.u32 	%r41, [%rd22+24];
	and.b32  	%r143, %r136, 252645135;
	shl.b32 	%r144, %r137, 4;
	and.b32  	%r145, %r144, 16;
	or.b32  	%r146, %r145, %r143;
	shl.b32 	%r147, %r137, 11;
	and.b32  	%r148, %r147, 4096;
	or.b32  	%r149, %r146, %r148;
	shl.b32 	%r150, %r137, 18;
	and.b32  	%r151, %r150, 1048576;
	or.b32  	%r152, %r149, %r151;
	shl.b32 	%r153, %r137, 25;
	and.b32  	%r154, %r153, 268435456;
	or.b32  	%r100, %r152, %r154;
	mov.b32 	%r120, 0;
	// begin inline asm
	dp4a.s32.s32 %r27, %r100, %r29, %r120;
	// end inline asm
	shr.u32 	%r155, %r136, 4;
	and.b32  	%r156, %r155, 252645135;
	shr.u32 	%r157, %r137, 12;
	and.b32  	%r158, %r157, 16;
	or.b32  	%r159, %r158, %r156;
	shr.u32 	%r160, %r137, 5;
	and.b32  	%r161, %r160, 4096;
	or.b32  	%r162, %r159, %r161;
	shl.b32 	%r163, %r137, 2;
	and.b32  	%r164, %r163, 1048576;
	or.b32  	%r165, %r162, %r164;
	shl.b32 	%r166, %r137, 9;
	and.b32  	%r167, %r166, 268435456;
	or.b32  	%r104, %r165, %r167;
	// begin inline asm
	dp4a.s32.s32 %r31, %r104, %r33, %r27;
	// end inline asm
	and.b32  	%r168, %r138, 252645135;
	shl.b32 	%r169, %r142, 4;
	and.b32  	%r170, %r169, 16;
	or.b32  	%r171, %r170, %r168;
	shl.b32 	%r172, %r142, 11;
	and.b32  	%r173, %r172, 4096;
	or.b32  	%r174, %r171, %r173;
	shl.b32 	%r175, %r142, 18;
	and.b32  	%r176, %r175, 1048576;
	or.b32  	%r177, %r174, %r176;
	shl.b32 	%r178, %r142, 25;
	and.b32  	%r179, %r178, 268435456;
	or.b32  	%r108, %r177, %r179;
	// begin inline asm
	dp4a.s32.s32 %r35, %r108, %r37, %r31;
	// end inline asm
	shr.u32 	%r180, %r138, 4;
	and.b32  	%r181, %r180, 252645135;
	shr.u32 	%r182, %r142, 12;
	and.b32  	%r183, %r182, 16;
	or.b32  	%r184, %r183, %r181;
	shr.u32 	%r185, %r142, 5;
	and.b32  	%r186, %r185, 4096;
	or.b32  	%r187, %r184, %r186;
	shl.b32 	%r188, %r142, 2;
	and.b32  	%r189, %r188, 1048576;
	or.b32  	%r190, %r187, %r189;
	shl.b32 	%r191, %r142, 9;
	and.b32  	%r192, %r191, 268435456;
	or.b32  	%r112, %r190, %r192;
	// begin inline asm
	dp4a.s32.s32 %r39, %r112, %r41, %r35;
	// end inline asm
	ld.global.u32 	%r44, [%rd18];
	// begin inline asm
	{.reg .f16 low,high;
  mov.b32 {low,high},%r44;
  cvt.f32.f16 %f21, low;}

	// end inline asm
	// begin inline asm
	{.reg .f16 low,high;
  mov.b32 {low,high},%r44;
  cvt.f32.f16 %f22, high;}

	// end inline asm
	ld.global.u32 	%r46, [%rd38];
	// begin inline asm
	{.reg .f16 low,high;
  mov.b32 {low,high},%r46;
  cvt.f32.f16 %f23, low;}

	// end inline asm
	// begin inline asm
	{.reg .f16 low,high;
  mov.b32 {low,high},%r46;
  cvt.f32.f16 %f24, high;}

	// end inline asm
	mul.f32 	%f31, %f21, %f23;
	mul.f32 	%f32, %f22, %f24;
	cvt.rn.f32.s32 	%f33, %r39;
	mul.f32 	%f34, %f32, 0f3F000000;
	fma.rn.f32 	%f35, %f31, %f33, %f34;
	add.f32 	%f171, %f35, %f171;
	ld.global.u32 	%r193, [%rd21+4];
	add.s64 	%rd23, %rd21, %rd3;
	ld.global.u32 	%r194, [%rd23+8];
	shr.s32 	%r195, %r193, %r133;
	ld.global.u32 	%r196, [%rd23+12];
	shr.s32 	%r197, %r193, %r141;
	and.b32  	%r198, %r194, 252645135;
	shl.b32 	%r199, %r195, 4;
	and.b32  	%r200, %r199, 16;
	or.b32  	%r201, %r200, %r198;
	shl.b32 	%r202, %r195, 11;
	and.b32  	%r203, %r202, 4096;
	or.b32  	%r204, %r201, %r203;
	shl.b32 	%r205, %r195, 18;
	and.b32  	%r206, %r205, 1048576;
	or.b32  	%r207, %r204, %r206;
	shl.b32 	%r208, %r195, 25;
	and.b32  	%r209, %r208, 268435456;
	or.b32  	%r118, %r207, %r209;
	// begin inline asm
	dp4a.s32.s32 %r47, %r118, %r29, %r120;
	// end inline asm
	shr.u32 	%r210, %r194, 4;
	and.b32  	%r211, %r210, 252645135;
	shr.u32 	%r212, %r195, 12;
	and.b32  	%r213, %r212, 16;
	or.b32  	%r214, %r213, %r211;
	shr.u32 	%r215, %r195, 5;
	and.b32  	%r216, %r215, 4096;
	or.b32  	%r217, %r214, %r216;
	shl.b32 	%r218, %r195, 2;
	and.b32  	%r219, %r218, 1048576;
	or.b32  	%r220, %r217, %r219;
	shl.b32 	%r221, %r195, 9;
	and.b32  	%r222, %r221, 268435456;
	or.b32  	%r122, %r220, %r222;
	// begin inline asm
	dp4a.s32.s32 %r51, %r122, %r33, %r47;
	// end inline asm
	and.b32  	%r223, %r196, 252645135;
	shl.b32 	%r224, %r197, 4;
	and.b32  	%r225, %r224, 16;
	or.b32  	%r226, %r225, %r223;
	shl.b32 	%r227, %r197, 11;
	and.b32  	%r228, %r227, 4096;
	or.b32  	%r229, %r226, %r228;
	shl.b32 	%r230, %r197, 18;
	and.b32  	%r231, %r230, 1048576;
	or.b32  	%r232, %r229, %r231;
	shl.b32 	%r233, %r197, 25;
	and.b32  	%r234, %r233, 268435456;
	or.b32  	%r126, %r232, %r234;
	// begin inline asm
	dp4a.s32.s32 %r55, %r126, %r37, %r51;
	// end inline asm
	shr.u32 	%r235, %r196, 4;
	and.b32  	%r236, %r235, 252645135;
	shr.u32 	%r237, %r197, 12;
	and.b32  	%r238, %r237, 16;
	or.b32  	%r239, %r238, %r236;
	shr.u32 	%r240, %r197, 5;
	and.b32  	%r241, %r240, 4096;
	or.b32  	%r242, %r239, %r241;
	shl.b32 	%r243, %r197, 2;
	and.b32  	%r244, %r243, 1048576;
	or.b32  	%r245, %r242, %r244;
	shl.b32 	%r246, %r197, 9;
	and.b32  	%r247, %r246, 268435456;
	or.b32  	%r130, %r245, %r247;
	// begin inline asm
	dp4a.s32.s32 %r59, %r130, %r41, %r55;
	// end inline asm
	ld.global.u32 	%r64, [%rd21];
	// begin inline asm
	{.reg .f16 low,high;
  mov.b32 {low,high},%r64;
  cvt.f32.f16 %f25, low;}

	// end inline asm
	// begin inline asm
	{.reg .f16 low,high;
  mov.b32 {low,high},%r64;
  cvt.f32.f16 %f26, high;}

	// end inline asm
	mul.f32 	%f36, %f25, %f23;
	mul.f32 	%f37, %f26, %f24;
	cvt.rn.f32.s32 	%f38, %r59;
	mul.f32 	%f39, %f37, 0f3F000000;
	fma.rn.f32 	%f40, %f36, %f38, %f39;
	add.f32 	%f170, %f40, %f170;
	add.s64 	%rd24, %rd38, %rd4;
	add.s64 	%rd25, %rd4, %rd3;
	add.s64 	%rd26, %rd38, %rd25;
	ld.global.u32 	%r85, [%rd26+4];
	ld.global.u32 	%r89, [%rd26+20];
	ld.global.u32 	%r93, [%rd26+8];
	ld.global.u32 	%r97, [%rd26+24];
	// begin inline asm
	dp4a.s32.s32 %r65, %r100, %r85, %r120;
	// end inline asm
	// begin inline asm
	dp4a.s32.s32 %r69, %r104, %r89, %r65;
	// end inline asm
	// begin inline asm
	dp4a.s32.s32 %r73, %r108, %r93, %r69;
	// end inline asm
	// begin inline asm
	dp4a.s32.s32 %r77, %r112, %r97, %r73;
	// end inline asm
	ld.global.u32 	%r82, [%rd24];
	// begin inline asm
	{.reg .f16 low,high;
  mov.b32 {low,high},%r82;
  cvt.f32.f16 %f27, low;}

	// end inline asm
	// begin inline asm
	{.reg .f16 low,high;
  mov.b32 {low,high},%r82;
  cvt.f32.f16 %f28, high;}

	// end inline asm
	mul.f32 	%f41, %f21, %f27;
	mul.f32 	%f42, %f22, %f28;
	cvt.rn.f32.s32 	%f43, %r77;
	mul.f32 	%f44, %f42, 0f3F000000;
	fma.rn.f32 	%f45, %f41, %f43, %f44;
	add.f32 	%f169, %f45, %f169;
	// begin inline asm
	dp4a.s32.s32 %r83, %r118, %r85, %r120;
	// end inline asm
	// begin inline asm
	dp4a.s32.s32 %r87, %r122, %r89, %r83;
	// end inline asm
	// begin inline asm
	dp4a.s32.s32 %r91, %r126, %r93, %r87;
	// end inline asm
	// begin inline asm
	dp4a.s32.s32 %r95, %r130, %r97, %r91;
	// end inline asm
	mul.f32 	%f46, %f25, %f27;
	mul.f32 	%f47, %f26, %f28;
	cvt.rn.f32.s32 	%f48, %r95;
	mul.f32 	%f49, %f47, 0f3F000000;
	fma.rn.f32 	%f50, %f46, %f48, %f49;
	add.f32 	%f168, %f50, %f168;
	add.s64 	%rd27, %rd38, %rd6;
	add.s64 	%rd28, %rd6, %rd3;
	add.s64 	%rd29, %rd38, %rd28;
	ld.global.u32 	%r119, [%rd29+4];
	ld.global.u32 	%r123, [%rd29+20];
	ld.global.u32 	%r127, [%rd29+8];
	ld.global.u32 	%r131, [%rd29+24];
	// begin inline asm
	dp4a.s32.s32 %r99, %r100, %r119, %r120;
	// end inline asm
	// begin inline asm
	dp4a.s32.s32 %r103, %r104, %r123, %r99;
	// end inline asm
	// begin inline asm
	dp4a.s32.s32 %r107, %r108, %r127, %r103;
	// end inline asm
	// begin inline asm
	dp4a.s32.s32 %r111, %r112, %r131, %r107;
	// end inline asm
	ld.global.u32 	%r116, [%rd27];
	// begin inline asm
	{.reg .f16 low,high;
  mov.b32 {low,high},%r116;
  cvt.f32.f16 %f29, low;}

	// end inline asm
	// begin inline asm
	{.reg .f16 low,high;
  mov.b32 {low,high},%r116;
  cvt.f32.f16 %f30, high;}

	// end inline asm
	mul.f32 	%f51, %f21, %f29;
	mul.f32 	%f52, %f22, %f30;
	cvt.rn.f32.s32 	%f53, %r111;
	mul.f32 	%f54, %f52, 0f3F000000;
	fma.rn.f32 	%f55, %f51, %f53, %f54;
	add.f32 	%f167, %f55, %f167;
	// begin inline asm
	dp4a.s32.s32 %r117, %r118, %r119, %r120;
	// end inline asm
	// begin inline asm
	dp4a.s32.s32 %r121, %r122, %r123, %r117;
	// end inline asm
	// begin inline asm
	dp4a.s32.s32 %r125, %r126, %r127, %r121;
	// end inline asm
	// begin inline asm
	dp4a.s32.s32 %r129, %r130, %r131, %r125;
	// end inline asm
	mul.f32 	%f56, %f25, %f29;
	mul.f32 	%f57, %f26, %f30;
	cvt.rn.f32.s32 	%f58, %r129;
	mul.f32 	%f59, %f57, 0f3F000000;
	fma.rn.f32 	%f60, %f56, %f58, %f59;
	add.f32 	%f166, %f60, %f166;
	add.s32 	%r318, %r318, 64;
	add.s64 	%rd38, %rd38, 2304;
	add.s32 	%r317, %r317, 64;
	setp.lt.s32 	%p2, %r318, %r4;
	@%p2 bra 	$L__BB55_2;
	st.local.v2.f32 	[%rd2], {%f171, %f170};
	st.local.v2.f32 	[%rd2+8], {%f169, %f168};
	st.local.v2.f32 	[%rd2+16], {%f167, %f166};
$L__BB55_4:
	setp.eq.s32 	%p3, %r1, 0;
	@%p3 bra 	$L__BB55_6;
	mov.u32 	%r248, _ZZN34_INTERNAL_c8396950_4_k_cu_1fba617b13mul_mat_vec_qILi3ELi32ELi4E10block_q5_1Li2EXadL_ZNS_17vec_dot_q5_1_q8_1EPKvPK10block_q8_1RKiEEEEvS3_S3_PfiiiiE10tmp_shared;
	mad.lo.s32 	%r249, %r1, 768, %r248;
	shl.b32 	%r250, %r2, 2;
	add.s32 	%r251, %r249, %r250;
	st.shared.f32 	[%r251+-768], %f171;
	st.shared.f32 	[%r251+-640], %f170;
	st.shared.f32 	[%r251+-512], %f169;
	st.shared.f32 	[%r251+-384], %f168;
	st.shared.f32 	[%r251+-256], %f167;
	st.shared.f32 	[%r251+-128], %f166;
$L__BB55_6:
	setp.ne.s32 	%p4, %r1, 0;
	bar.sync 	0;
	@%p4 bra 	$L__BB55_13;
	shl.b32 	%r252, %r2, 2;
	mov.u32 	%r253, _ZZN34_INTERNAL_c8396950_4_k_cu_1fba617b13mul_mat_vec_qILi3ELi32ELi4E10block_q5_1Li2EXadL_ZNS_17vec_dot_q5_1_q8_1EPKvPK10block_q8_1RKiEEEEvS3_S3_PfiiiiE10tmp_shared;
	add.s32 	%r11, %r253, %r252;
	setp.gt.u32 	%p5, %r2, 1;
	mul.wide.u32 	%rd30, %r2, 4;
	add.s64 	%rd9, %rd2, %rd30;
	add.s32 	%r12, %r3, %r2;
	ld.shared.f32 	%f61, [%r11];
	add.f32 	%f62, %f61, %f171;
	ld.shared.f32 	%f63, [%r11+768];
	add.f32 	%f64, %f63, %f62;
	ld.shared.f32 	%f65, [%r11+1536];
	add.f32 	%f66, %f65, %f64;
	mov.b32 	%r254, %f66;
	shfl.sync.bfly.b32	%r255|%p6, %r254, 16, 31, -1;
	mov.b32 	%f67, %r255;
	add.f32 	%f68, %f66, %f67;
	mov.b32 	%r256, %f68;
	shfl.sync.bfly.b32	%r257|%p7, %r256, 8, 31, -1;
	mov.b32 	%f69, %r257;
	add.f32 	%f70, %f68, %f69;
	mov.b32 	%r258, %f70;
	shfl.sync.bfly.b32	%r259|%p8, %r258, 4, 31, -1;
	mov.b32 	%f71, %r259;
	add.f32 	%f72, %f70, %f71;
	mov.b32 	%r260, %f72;
	shfl.sync.bfly.b32	%r261|%p9, %r260, 2, 31, -1;
	mov.b32 	%f73, %r261;
	add.f32 	%f74, %f72, %f73;
	mov.b32 	%r262, %f74;
	shfl.sync.bfly.b32	%r263|%p10, %r262, 1, 31, -1;
	mov.b32 	%f75, %r263;
	add.f32 	%f76, %f74, %f75;
	st.local.f32 	[%rd2], %f76;
	ld.shared.f32 	%f77, [%r11+128];
	add.f32 	%f78, %f77, %f170;
	ld.shared.f32 	%f79, [%r11+896];
	add.f32 	%f80, %f79, %f78;
	ld.shared.f32 	%f81, [%r11+1664];
	add.f32 	%f82, %f81, %f80;
	mov.b32 	%r264, %f82;
	shfl.sync.bfly.b32	%r265|%p11, %r264, 16, 31, -1;
	mov.b32 	%f83, %r265;
	add.f32 	%f84, %f82, %f83;
	mov.b32 	%r266, %f84;
	shfl.sync.bfly.b32	%r267|%p12, %r266, 8, 31, -1;
	mov.b32 	%f85, %r267;
	add.f32 	%f86, %f84, %f85;
	mov.b32 	%r268, %f86;
	shfl.sync.bfly.b32	%r269|%p13, %r268, 4, 31, -1;
	mov.b32 	%f87, %r269;
	add.f32 	%f88, %f86, %f87;
	mov.b32 	%r270, %f88;
	shfl.sync.bfly.b32	%r271|%p14, %r270, 2, 31, -1;
	mov.b32 	%f89, %r271;
	add.f32 	%f90, %f88, %f89;
	mov.b32 	%r272, %f90;
	shfl.sync.bfly.b32	%r273|%p15, %r272, 1, 31, -1;
	mov.b32 	%f91, %r273;
	add.f32 	%f92, %f90, %f91;
	st.local.f32 	[%rd2+4], %f92;
	@%p5 bra 	$L__BB55_9;
	ld.local.f32 	%f93, [%rd9];
	mul.wide.u32 	%rd31, %r12, 4;
	add.s64 	%rd32, %rd1, %rd31;
	st.global.f32 	[%rd32], %f93;
$L__BB55_9:
	setp.gt.u32 	%p16, %r2, 1;
	ld.shared.f32 	%f94, [%r11+256];
	add.f32 	%f95, %f94, %f169;
	ld.shared.f32 	%f96, [%r11+1024];
	add.f32 	%f97, %f96, %f95;
	ld.shared.f32 	%f98, [%r11+1792];
	add.f32 	%f99, %f98, %f97;
	mov.b32 	%r274, %f99;
	shfl.sync.bfly.b32	%r275|%p17, %r274, 16, 31, -1;
	mov.b32 	%f100, %r275;
	add.f32 	%f101, %f99, %f100;
	mov.b32 	%r276, %f101;
	shfl.sync.bfly.b32	%r277|%p18, %r276, 8, 31, -1;
	mov.b32 	%f102, %r277;
	add.f32 	%f103, %f101, %f102;
	mov.b32 	%r278, %f103;
	shfl.sync.bfly.b32	%r279|%p19, %r278, 4, 31, -1;
	mov.b32 	%f104, %r279;
	add.f32 	%f105, %f103, %f104;
	mov.b32 	%r280, %f105;
	shfl.sync.bfly.b32	%r281|%p20, %r280, 2, 31, -1;
	mov.b32 	%f106, %r281;
	add.f32 	%f107, %f105, %f106;
	mov.b32 	%r282, %f107;
	shfl.sync.bfly.b32	%r283|%p21, %r282, 1, 31, -1;
	mov.b32 	%f108, %r283;
	add.f32 	%f109, %f107, %f108;
	st.local.f32 	[%rd2+8], %f109;
	ld.shared.f32 	%f110, [%r11+384];
	add.f32 	%f111, %f110, %f168;
	ld.shared.f32 	%f112, [%r11+1152];
	add.f32 	%f113, %f112, %f111;
	ld.shared.f32 	%f114, [%r11+1920];
	add.f32 	%f115, %f114, %f113;
	mov.b32 	%r284, %f115;
	shfl.sync.bfly.b32	%r285|%p22, %r284, 16, 31, -1;
	mov.b32 	%f116, %r285;
	add.f32 	%f117, %f115, %f116;
	mov.b32 	%r286, %f117;
	shfl.sync.bfly.b32	%r287|%p23, %r286, 8, 31, -1;
	mov.b32 	%f118, %r287;
	add.f32 	%f119, %f117, %f118;
	mov.b32 	%r288, %f119;
	shfl.sync.bfly.b32	%r289|%p24, %r288, 4, 31, -1;
	mov.b32 	%f120, %r289;
	add.f32 	%f121, %f119, %f120;
	mov.b32 	%r290, %f121;
	shfl.sync.bfly.b32	%r291|%p25, %r290, 2, 31, -1;
	mov.b32 	%f122, %r291;
	add.f32 	%f123, %f121, %f122;
	mov.b32 	%r292, %f123;
	shfl.sync.bfly.b32	%r293|%p26, %r292, 1, 31, -1;
	mov.b32 	%f124, %r293;
	add.f32 	%f125, %f123, %f124;
	st.local.f32 	[%rd2+12], %f125;
	@%p16 bra 	$L__BB55_11;
	ld.local.f32 	%f126, [%rd9+8];
	add.s32 	%r294, %r12, %r14;
	mul.wide.u32 	%rd33, %r294, 4;
	add.s64 	%rd34, %rd1, %rd33;
	st.global.f32 	[%rd34], %f126;
$L__BB55_11:
	setp.gt.u32 	%p27, %r2, 1;
	ld.shared.f32 	%f127, [%r11+512];
	add.f32 	%f128, %f127, %f167;
	ld.shared.f32 	%f129, [%r11+1280];
	add.f32 	%f130, %f129, %f128;
	ld.shared.f32 	%f131, [%r11+2048];
	add.f32 	%f132, %f131, %f130;
	mov.b32 	%r295, %f132;
	shfl.sync.bfly.b32	%r296|%p28, %r295, 16, 31, -1;
	mov.b32 	%f133, %r296;
	add.f32 	%f134, %f132, %f133;
	mov.b32 	%r297, %f134;
	shfl.sync.bfly.b32	%r298|%p29, %r297, 8, 31, -1;
	mov.b32 	%f135, %r298;
	add.f32 	%f136, %f134, %f135;
	mov.b32 	%r299, %f136;
	shfl.sync.bfly.b32	%r300|%p30, %r299, 4, 31, -1;
	mov.b32 	%f137, %r300;
	add.f32 	%f138, %f136, %f137;
	mov.b32 	%r301, %f138;
	shfl.sync.bfly.b32	%r302|%p31, %r301, 2, 31, -1;
	mov.b32 	%f139, %r302;
	add.f32 	%f140, %f138, %f139;
	mov.b32 	%r303, %f140;
	shfl.sync.bfly.b32	%r304|%p32, %r303, 1, 31, -1;
	mov.b32 	%f141, %r304;
	add.f32 	%f142, %f140, %f141;
	st.local.f32 	[%rd2+16], %f142;
	ld.shared.f32 	%f143, [%r11+640];
	add.f32 	%f144, %f143, %f166;
	ld.shared.f32 	%f145, [%r11+1408];
	add.f32 	%f146, %f145, %f144;
	ld.shared.f32 	%f147, [%r11+2176];
	add.f32 	%f148, %f147, %f146;
	mov.b32 	%r305, %f148;
	shfl.sync.bfly.b32	%r306|%p33, %r305, 16, 31, -1;
	mov.b32 	%f149, %r306;
	add.f32 	%f150, %f148, %f149;
	mov.b32 	%r307, %f150;
	shfl.sync.bfly.b32	%r308|%p34, %r307, 8, 31, -1;
	mov.b32 	%f151, %r308;
	add.f32 	%f152, %f150, %f151;
	mov.b32 	%r309, %f152;
	shfl.sync.bfly.b32	%r310|%p35, %r309, 4, 31, -1;
	mov.b32 	%f153, %r310;
	add.f32 	%f154, %f152, %f153;
	mov.b32 	%r311, %f154;
	shfl.sync.bfly.b32	%r312|%p36, %r311, 2, 31, -1;
	mov.b32 	%f155, %r312;
	add.f32 	%f156, %f154, %f155;
	mov.b32 	%r313, %f156;
	shfl.sync.bfly.b32	%r314|%p37, %r313, 1, 31, -1;
	mov.b32 	%f157, %r314;
	add.f32 	%f158, %f156, %f157;
	st.local.f32 	[%rd2+20], %f158;
	@%p27 bra 	$L__BB55_13;
	ld.local.f32 	%f159, [%rd9+16];
	shl.b32 	%r315, %r14, 1;
	add.s32 	%r316, %r12, %r315;
	mul.wide.u32 	%rd35, %r316, 4;
	add.s64 	%rd36, %rd1, %rd35;
	st.global.f32 	[%rd36], %f159;
$L__BB55_13:
	ret;

}
	// .globl	mul_mat_vec_q8_0_q8_1_cuda3
.visible .entry mul_mat_vec_q8_0_q8_1_cuda3(
	.param .u64 .ptr .align 1 mul_mat_vec_q8_0_q8_1_cuda3_param_0,
	.param .u64 .ptr .align 1 mul_mat_vec_q8_0_q8_1_cuda3_param_1,
	.param .u64 .ptr .align 1 mul_mat_vec_q8_0_q8_1_cuda3_param_2,
	.param .u32 mul_mat_vec_q8_0_q8_1_cuda3_param_3,
	.param .u32 mul_mat_vec_q8_0_q8_1_cuda3_param_4,
	.param .u32 mul_mat_vec_q8_0_q8_1_cuda3_param_5,
	.param .u32 mul_mat_vec_q8_0_q8_1_cuda3_param_6
)
{
	.local .align 8 .b8 	__local_depot56[24];
	.reg .b64 	%SP;
	.reg .b64 	%SPL;
	.reg .pred 	%p<38>;
	.reg .b16 	%rs<9>;
	.reg .b32 	%r<162>;
	.reg .b32 	%f<149>;
	.reg .b64 	%rd<42>;
	// demoted variable
	.shared .align 4 .b8 _ZZN34_INTERNAL_c8396950_4_k_cu_1fba617b13mul_mat_vec_qILi3ELi32ELi8E10block_q8_0Li2EXadL_ZNS_17vec_dot_q8_0_q8_1EPKvPK10block_q8_1RKiEEEEvS3_S3_PfiiiiE10tmp_shared[2304];
	mov.u64 	%SPL, __local_depot56;
	ld.param.u64 	%rd11, [mul_mat_vec_q8_0_q8_1_cuda3_param_1];
	ld.param.u64 	%rd12, [mul_mat_vec_q8_0_q8_1_cuda3_param_2];
	ld.param.u32 	%r15, [mul_mat_vec_q8_0_q8_1_cuda3_param_3];
	ld.param.u32 	%r13, [mul_mat_vec_q8_0_q8_1_cuda3_param_5];
	ld.param.u32 	%r14, [mul_mat_vec_q8_0_q8_1_cuda3_param_6];
	cvta.to.global.u64 	%rd1, %rd12;
	add.u64 	%rd2, %SPL, 0;
	mov.u32 	%r1, %tid.y;
	shl.b32 	%r16, %r1, 5;
	mov.u32 	%r2, %tid.x;
	add.s32 	%r17, %r16, %r2;
	mov.u32 	%r18, %ctaid.x;
	shl.b32 	%r3, %r18, 1;
	shr.s32 	%r19, %r15, 31;
	shr.u32 	%r20, %r19, 27;
	add.s32 	%r21, %r15, %r20;
	shr.s32 	%r4, %r21, 5;
	mov.f32 	%f143, 0f00000000;
	st.local.v2.f32 	[%rd2+8], {%f143, %f143};
	st.local.v2.f32 	[%rd2+16], {%f143, %f143};
	shr.u32 	%r161, %r17, 2;
	setp.ge.s32 	%p1, %r161, %r4;
	mov.f32 	%f144, %f143;
	mov.f32 	%f145, %f143;
	mov.f32 	%f146, %f143;
	mov.f32 	%f147, %f143;
	mov.f32 	%f148, %f143;
	@%p1 bra 	$L__BB56_4;
	shl.b32 	%r22, %r2, 3;
	and.b32  	%r23, %r22, 24;
	cvt.u64.u32 	%rd3, %r23;
	shr.s32 	%r24, %r13, 31;
	shr.u32 	%r25, %r24, 27;
	add.s32 	%r26, %r13, %r25;
	shr.s32 	%r27, %r26, 5;
	mul.wide.s32 	%rd4, %r27, 36;
	mul.wide.u32 	%rd14, %r1, 32;
	cvt.u64.u32 	%rd15, %r2;
	add.s64 	%rd16, %rd14, %rd15;
	shr.u64 	%rd17, %rd16, 2;
	cvta.to.global.u64 	%rd18, %rd11;
	mad.lo.s64 	%rd41, %rd17, 36, %rd18;
	mul.wide.s32 	%rd6, %r27, 72;
	mad.lo.s32 	%r160, %r3, %r4, %r161;
	mov.f32 	%f143, 0f00000000;
$L__BB56_2:
	ld.param.u64 	%rd40, [mul_mat_vec_q8_0_q8_1_cuda3_param_0];
	mul.wide.s32 	%rd19, %r160, 34;
	cvta.to.global.u64 	%rd20, %rd40;
	add.s64 	%rd21, %rd20, %rd19;
	add.s64 	%rd22, %rd21, %rd3;
	mul.wide.s32 	%rd23, %r4, 34;
	add.s64 	%rd24, %rd21, %rd23;
	ld.global.u32 	%r28, [%rd41];
	// begin inline asm
	{.reg .f16 low,high;
 mov.b32 {low,high}, %r28;
 mov.b16 %rs1, low;}
	// end inline asm
	// begin inline asm
	{  cvt.f32.f16 %f21, %rs1;}

	// end inline asm
	ld.global.u16 	%r79, [%rd22+2];
	ld.global.u16 	%r80, [%rd22+4];
	shl.b32 	%r81, %r80, 16;
	or.b32  	%r64, %r81, %r79;
	add.s64 	%rd25, %rd41, %rd3;
	ld.global.u32 	%r31, [%rd25+4];
	ld.global.u16 	%r82, [%rd22+6];
	ld.global.u16 	%r83, [%rd22+8];
	shl.b32 	%r84, %r83, 16;
	or.b32  	%r68, %r84, %r82;
	ld.global.u32 	%r35, [%rd25+8];
	ld.global.u16 	%rs3, [%rd21];
	// begin inline asm
	{  cvt.f32.f16 %f22, %rs3;}

	// end inline asm
	mov.b32 	%r74, 0;
	// begin inline asm
	dp4a.s32.s32 %r29, %r64, %r31, %r74;
	// end inline asm
	// begin inline asm
	dp4a.s32.s32 %r33, %r68, %r35, %r29;
	// end inline asm
	mul.f32 	%f26, %f22, %f21;
	cvt.rn.f32.s32 	%f27, %r33;
	fma.rn.f32 	%f148, %f26, %f27, %f148;
	add.s64 	%rd26, %rd24, %rd3;
	ld.global.u16 	%r85, [%rd26+2];
	ld.global.u16 	%r86, [%rd26+4];
	shl.b32 	%r87, %r86, 16;
	or.b32  	%r72, %r87, %r85;
	ld.global.u16 	%r88, [%rd26+6];
	ld.global.u16 	%r89, [%rd26+8];
	shl.b32 	%r90, %r89, 16;
	or.b32  	%r76, %r90, %r88;
	ld.global.u16 	%rs4, [%rd24];
	// begin inline asm
	{  cvt.f32.f16 %f23, %rs4;}

	// end inline asm
	// begin inline asm
	dp4a.s32.s32 %r37, %r72, %r31, %r74;
	// end inline asm
	// begin inline asm
	dp4a.s32.s32 %r41, %r76, %r35, %r37;
	// end inline asm
	mul.f32 	%f28, %f23, %f21;
	cvt.rn.f32.s32 	%f29, %r41;
	fma.rn.f32 	%f147, %f28, %f29, %f147;
	add.s64 	%rd27, %rd41, %rd4;
	ld.global.u32 	%r45, [%rd27];
	// begin inline asm
	{.reg .f16 low,high;
 mov.b32 {low,high}, %r45;
 mov.b16 %rs5, low;}
	// end inline asm
	// begin inline asm
	{  cvt.f32.f16 %f24, %rs5;}

	// end inline asm
	add.s64 	%rd28, %rd4, %rd3;
	add.s64 	%rd29, %rd41, %rd28;
	ld.global.u32 	%r56, [%rd29+4];
	ld.global.u32 	%r60, [%rd29+8];
	// begin inline asm
	dp4a.s32.s32 %r46, %r64, %r56, %r74;
	// end inline asm
	// begin inline asm
	dp4a.s32.s32 %r50, %r68, %r60, %r46;
	// end inline asm
	mul.f32 	%f30, %f22, %f24;
	cvt.rn.f32.s32 	%f31, %r50;
	fma.rn.f32 	%f146, %f30, %f31, %f146;
	// begin inline asm
	dp4a.s32.s32 %r54, %r72, %r56, %r74;
	// end inline asm
	// begin inline asm
	dp4a.s32.s32 %r58, %r76, %r60, %r54;
	// end inline asm
	mul.f32 	%f32, %f23, %f24;
	cvt.rn.f32.s32 	%f33, %r58;
	fma.rn.f32 	%f145, %f32, %f33, %f145;
	add.s64 	%rd30, %rd41, %rd6;
	ld.global.u32 	%r62, [%rd30];
	// begin inline asm
	{.reg .f16 low,high;
 mov.b32 {low,high}, %r62;
 mov.b16 %rs7, low;}
	// end inline asm
	// begin inline asm
	{  cvt.f32.f16 %f25, %rs7;}

	// end inline asm
	add.s64 	%rd31, %rd6, %rd3;
	add.s64 	%rd32, %rd41, %rd31;
	ld.global.u32 	%r73, [%rd32+4];
	ld.global.u32 	%r77, [%rd32+8];
	// begin inline asm
	dp4a.s32.s32 %r63, %r64, %r73, %r74;
	// end inline asm
	// begin inline asm
	dp4a.s32.s32 %r67, %r68, %r77, %r63;
	// end inline asm
	mul.f32 	%f34, %f22, %f25;
	cvt.rn.f32.s32 	%f35, %r67;
	fma.rn.f32 	%f144, %f34, %f35, %f144;
	// begin inline asm
	dp4a.s32.s32 %r71, %r72, %r73, %r74;
	// end inline asm
	// begin inline asm
	dp4a.s32.s32 %r75, %r76, %r77, %r71;
	// end inline asm
	mul.f32 	%f36, %f23, %f25;
	cvt.rn.f32.s32 	%f37, %r75;
	fma.rn.f32 	%f143, %f36, %f37, %f143;
	add.s32 	%r161, %r161, 32;
	add.s64 	%rd41, %rd41, 1152;
	add.s32 	%r160, %r160, 32;
	setp.lt.s32 	%p2, %r161, %r4;
	@%p2 bra 	$L__BB56_2;
	st.local.v2.f32 	[%rd2], {%f148, %f147};
	st.local.v2.f32 	[%rd2+8], {%f146, %f145};
	st.local.v2.f32 	[%rd2+16], {%f144, %f143};
$L__BB56_4:
	setp.eq.s32 	%p3, %r1, 0;
	@%p3 bra 	$L__BB56_6;
	mov.u32 	%r91, _ZZN34_INTERNAL_c8396950_4_k_cu_1fba617b13mul_mat_vec_qILi3ELi32ELi8E10block_q8_0Li2EXadL_ZNS_17vec_dot_q8_0_q8_1EPKvPK10block_q8_1RKiEEEEvS3_S3_PfiiiiE10tmp_shared;
	mad.lo.s32 	%r92, %r1, 768, %r91;
	shl.b32 	%r93, %r2, 2;
	add.s32 	%r94, %r92, %r93;
	st.shared.f32 	[%r94+-768], %f148;
	st.shared.f32 	[%r94+-640], %f147;
	st.shared.f32 	[%r94+-512], %f146;
	st.shared.f32 	[%r94+-384], %f145;
	st.shared.f32 	[%r94+-256], %f144;
	st.shared.f32 	[%r94+-128], %f143;
$L__BB56_6:
	setp.ne.s32 	%p4, %r1, 0;
	bar.sync 	0;
	@%p4 bra 	$L__BB56_13;
	shl.b32 	%r95, %r2, 2;
	mov.u32 	%r96, _ZZN34_INTERNAL_c8396950_4_k_cu_1fba617b13mul_mat_vec_qILi3ELi32ELi8E10block_q8_0Li2EXadL_ZNS_17vec_dot_q8_0_q8_1EPKvPK10block_q8_1RKiEEEEvS3_S3_PfiiiiE10tmp_shared;
	add.s32 	%r11, %r96, %r95;
	setp.gt.u32 	%p5, %r2, 1;
	mul.wide.u32 	%rd33, %r2, 4;
	add.s64 	%rd9, %rd2, %rd33;
	add.s32 	%r12, %r3, %r2;
	ld.shared.f32 	%f38, [%r11];
	add.f32 	%f39, %f38, %f148;
	ld.shared.f32 	%f40, [%r11+768];
	add.f32 	%f41, %f40, %f39;
	ld.shared.f32 	%f42, [%r11+1536];
	add.f32 	%f43, %f42, %f41;
	mov.b32 	%r97, %f43;
	shfl.sync.bfly.b32	%r98|%p6, %r97, 16, 31, -1;
	mov.b32 	%f44, %r98;
	add.f32 	%f45, %f43, %f44;
	mov.b32 	%r99, %f45;
	shfl.sync.bfly.b32	%r100|%p7, %r99, 8, 31, -1;
	mov.b32 	%f46, %r100;
	add.f32 	%f47, %f45, %f46;
	mov.b32 	%r101, %f47;
	shfl.sync.bfly.b32	%r102|%p8, %r101, 4, 31, -1;
	mov.b32 	%f48, %r102;
	add.f32 	%f49, %f47, %f48;
	mov.b32 	%r103, %f49;
	shfl.sync.bfly.b32	%r104|%p9, %r103, 2, 31, -1;
	mov.b32 	%f50, %r104;
	add.f32 	%f51, %f49, %f50;
	mov.b32 	%r105, %f51;
	shfl.sync.bfly.b32	%r106|%p10, %r105, 1, 31, -1;
	mov.b32 	%f52, %r106;
	add.f32 	%f53, %f51, %f52;
	st.local.f32 	[%rd2], %f53;
	ld.shared.f32 	%f54, [%r11+128];
	add.f32 	%f55, %f54, %f147;
	ld.shared.f32 	%f56, [%r11+896];
	add.f32 	%f57, %f56, %f55;
	ld.shared.f32 	%f58, [%r11+1664];
	add.f32 	%f59, %f58, %f57;
	mov.b32 	%r107, %f59;
	shfl.sync.bfly.b32	%r108|%p11, %r107, 16, 31, -1;
	mov.b32 	%f60, %r108;
	add.f32 	%f61, %f59, %f60;
	mov.b32 	%r109, %f61;
	shfl.sync.bfly.b32	%r110|%p12, %r109, 8, 31, -1;
	mov.b32 	%f62, %r110;
	add.f32 	%f63, %f61, %f62;
	mov.b32 	%r111, %f63;
	shfl.sync.bfly.b32	%r112|%p13, %r111, 4, 31, -1;
	mov.b32 	%f64, %r112;
	add.f32 	%f65, %f63, %f64;
	mov.b32 	%r113, %f65;
	shfl.sync.bfly.b32	%r114|%p14, %r113, 2, 31, -1;
	mov.b32 	%f66, %r114;
	add.f32 	%f67, %f65, %f66;
	mov.b32 	%r115, %f67;
	shfl.sync.bfly.b32	%r116|%p15, %r115, 1, 31, -1;
	mov.b32 	%f68, %r116;
	add.f32 	%f69, %f67, %f68;
	st.local.f32 	[%rd2+4], %f69;
	@%p5 bra 	$L__BB56_9;
	ld.local.f32 	%f70, [%rd9];
	mul.wide.u32 	%rd34, %r12, 4;
	add.s64 	%rd35, %rd1, %rd34;
	st.global.f32 	[%rd35], %f70;
$L__BB56_9:
	setp.gt.u32 	%p16, %r2, 1;
	ld.shared.f32 	%f71, [%r11+256];
	add.f32 	%f72, %f71, %f146;
	ld.shared.f32 	%f73, [%r11+1024];
	add.f32 	%f74, %f73, %f72;
	ld.shared.f32 	%f75, [%r11+1792];
	add.f32 	%f76, %f75, %f74;
	mov.b32 	%r117, %f76;
	shfl.sync.bfly.b32	%r118|%p17, %r117, 16, 31, -1;
	mov.b32 	%f77, %r118;
	add.f32 	%f78, %f76, %f77;
	mov.b32 	%r119, %f78;
	shfl.sync.bfly.b32	%r120|%p18, %r119, 8, 31, -1;
	mov.b32 	%f79, %r120;
	add.f32 	%f80, %f78, %f79;
	mov.b32 	%r121, %f80;
	shfl.sync.bfly.b32	%r122|%p19, %r121, 4, 31, -1;
	mov.b32 	%f81, %r122;
	add.f32 	%f82, %f80, %f81;
	mov.b32 	%r123, %f82;
	shfl.sync.bfly.b32	%r124|%p20, %r123, 2, 31, -1;
	mov.b32 	%f83, %r124;
	add.f32 	%f84, %f82, %f83;
	mov.b32 	%r125, %f84;
	shfl.sync.bfly.b32	%r126|%p21, %r125, 1, 31, -1;
	mov.b32 	%f85, %r126;
	add.f32 	%f86, %f84, %f85;
	st.local.f32 	[%rd2+8], %f86;
	ld.shared.f32 	%f87, [%r11+384];
	add.f32 	%f88, %f87, %f145;
	ld.shared.f32 	%f89, [%r11+1152];
	add.f32 	%f90, %f89, %f88;
	ld.shared.f32 	%f91, [%r11+1920];
	add.f32 	%f92, %f91, %f90;
	mov.b32 	%r127, %f92;
	shfl.sync.bfly.b32	%r128|%p22, %r127, 16, 31, -1;
	mov.b32 	%f93, %r128;
	add.f32 	%f94, %f92, %f93;
	mov.b32 	%r129, %f94;
	shfl.sync.bfly.b32	%r130|%p23, %r129, 8, 31, -1;
	mov.b32 	%f95, %r130;
	add.f32 	%f96, %f94, %f95;
	mov.b32 	%r131, %f96;
	shfl.sync.bfly.b32	%r132|%p24, %r131, 4, 31, -1;
	mov.b32 	%f97, %r132;
	add.f32 	%f98, %f96, %f97;
	mov.b32 	%r133, %f98;
	shfl.sync.bfly.b32	%r134|%p25, %r133, 2, 31, -1;
	mov.b32 	%f99, %r134;
	add.f32 	%f100, %f98, %f99;
	mov.b32 	%r135, %f100;
	shfl.sync.bfly.b32	%r136|%p26, %r135, 1, 31, -1;
	mov.b32 	%f101, %r136;
	add.f32 	%f102, %f100, %f101;
	st.local.f32 	[%rd2+12], %f102;
	@%p16 bra 	$L__BB56_11;
	ld.local.f32 	%f103, [%rd9+8];
	add.s32 	%r137, %r12, %r14;
	mul.wide.u32 	%rd36, %r137, 4;
	add.s64 	%rd37, %rd1, %rd36;
	st.global.f32 	[%rd37], %f103;
$L__BB56_11:
	setp.gt.u32 	%p27, %r2, 1;
	ld.shared.f32 	%f104, [%r11+512];
	add.f32 	%f105, %f104, %f144;
	ld.shared.f32 	%f106, [%r11+1280];
	add.f32 	%f107, %f106, %f105;
	ld.shared.f32 	%f108, [%r11+2048];
	add.f32 	%f109, %f108, %f107;
	mov.b32 	%r138, %f109;
	shfl.sync.bfly.b32	%r139|%p28, %r138, 16, 31, -1;
	mov.b32 	%f110, %r139;
	add.f32 	%f111, %f109, %f110;
	mov.b32 	%r140, %f111;
	shfl.sync.bfly.b32	%r141|%p29, %r140, 8, 31, -1;
	mov.b32 	%f112, %r141;
	add.f32 	%f113, %f111, %f112;
	mov.b32 	%r142, %f113;
	shfl.sync.bfly.b32	%r143|%p30, %r142, 4, 31, -1;
	mov.b32 	%f114, %r143;
	add.f32 	%f115, %f113, %f114;
	mov.b32 	%r144, %f115;
	shfl.sync.bfly.b32	%r145|%p31, %r144, 2, 31, -1;
	mov.b32 	%f116, %r145;
	add.f32 	%f117, %f115, %f116;
	mov.b32 	%r146, %f117;
	shfl.sync.bfly.b32	%r147|%p32, %r146, 1, 31, -1;
	mov.b32 	%f118, %r147;
	add.f32 	%f119, %f117, %f118;
	st.local.f32 	[%rd2+16], %f119;
	ld.shared.f32 	%f120, [%r11+640];
	add.f32 	%f121, %f120, %f143;
	ld.shared.f32 	%f122, [%r11+1408];
	add.f32 	%f123, %f122, %f121;
	ld.shared.f32 	%f124, [%r11+2176];
	add.f32 	%f125, %f124, %f123;
	mov.b32 	%r148, %f125;
	shfl.sync.bfly.b32	%r149|%p33, %r148, 16, 31, -1;
	mov.b32 	%f126, %r149;
	add.f32 	%f127, %f125, %f126;
	mov.b32 	%r150, %f127;
	shfl.sync.bfly.b32	%r151|%p34, %r150, 8, 31, -1;
	mov.b32 	%f128, %r151;
	add.f32 	%f129, %f127, %f128;
	mov.b32 	%r152, %f129;
	shfl.sync.bfly.b32	%r153|%p35, %r152, 4, 31, -1;
	mov.b32 	%f130, %r153;
	add.f32 	%f131, %f129, %f130;
	mov.b32 	%r154, %f131;
	shfl.sync.bfly.b32	%r155|%p36, %r154, 2, 31, -1;
	mov.b32 	%f132, %r155;
	add.f32 	%f133, %f131, %f132;
	mov.b32 	%r156, %f133;
	shfl.sync.bfly.b32	%r157|%p37, %r156, 1, 31, -1;
	mov.b32 	%f134, %r157;
	add.f32 	%f135, %f133, %f134;
	st.local.f32 	[%rd2+20], %f135;
	@%p27 bra 	$L__BB56_13;
	ld.local.f32 	%f136, [%rd9+16];
	shl.b32 	%r158, %r14, 1;
	add.s32 	%r159, %r12, %r158;
	mul.wide.u32 	%rd38, %r159, 4;
	add.s64 	%rd39, %rd1, %rd38;
	st.global.f32 	[%rd39], %f136;
$L__BB56_13:
	ret;

}
	// .globl	mul_mat_vec_q2_K_q8_1_cuda3
.visible .entry mul_mat_vec_q2_K_q8_1_cuda3(
	.param .u64 .ptr .align 1 mul_mat_vec_q2_K_q8_1_cuda3_param_0,
	.param .u64 .ptr .align 1 mul_mat_vec_q2_K_q8_1_cuda3_param_1,
	.param .u64 .ptr .align 1 mul_mat_vec_q2_K_q8_1_cuda3_param_2,
	.param .u32 mul_mat_vec_q2_K_q8_1_cuda3_param_3,
	.param .u32 mul_mat_vec_q2_K_q8_1_cuda3_param_4,
	.param .u32 mul_mat_vec_q2_K_q8_1_cuda3_param_5,
	.param .u32 mul_mat_vec_q2_K_q8_1_cuda3_param_6
)
{
	.local .align 8 .b8 	__local_depot57[24];
	.reg .b64 	%SP;
	.reg .b64 	%SPL;
	.reg .pred 	%p<38>;
	.reg .b16 	%rs<9>;
	.reg .b32 	%r<400>;
	.reg .b32 	%f<262>;
	.reg .b64 	%rd<47>;
	// demoted variable
	.shared .align 4 .b8 _ZZN34_INTERNAL_c8396950_4_k_cu_1fba617b13mul_mat_vec_qILi3ELi256ELi16E10block_q2_KLi1EXadL_ZNS_17vec_dot_q2_K_q8_1EPKvPK10block_q8_1RKiEEEEvS3_S3_PfiiiiE10tmp_shared[2304];
	mov.u64 	%SPL, __local_depot57;
	ld.param.u64 	%rd10, [mul_mat_vec_q2_K_q8_1_cuda3_param_1];
	ld.param.u64 	%rd11, [mul_mat_vec_q2_K_q8_1_cuda3_param_2];
	ld.param.u32 	%r18, [mul_mat_vec_q2_K_q8_1_cuda3_param_3];
	ld.param.u32 	%r16, [mul_mat_vec_q2_K_q8_1_cuda3_param_5];
	ld.param.u32 	%r17, [mul_mat_vec_q2_K_q8_1_cuda3_param_6];
	cvta.to.global.u64 	%rd1, %rd11;
	add.u64 	%rd2, %SPL, 0;
	mov.u32 	%r1, %tid.y;
	shl.b32 	%r19, %r1, 5;
	mov.u32 	%r2, %tid.x;
	add.s32 	%r20, %r19, %r2;
	mov.u32 	%r21, %ctaid.x;
	shl.b32 	%r3, %r21, 1;
	shr.s32 	%r22, %r18, 31;
	shr.u32 	%r23, %r22, 24;
	add.s32 	%r24, %r18, %r23;
	shr.s32 	%r4, %r24, 8;
	mov.f32 	%f256, 0f00000000;
	st.local.v2.f32 	[%rd2+8], {%f256, %f256};
	st.local.v2.f32 	[%rd2+16], {%f256, %f256};
	shr.u32 	%r399, %r20, 4;
	setp.ge.s32 	%p1, %r399, %r4;
	mov.f32 	%f257, %f256;
	mov.f32 	%f258, %f256;
	mov.f32 	%f259, %f256;
	mov.f32 	%f260, %f256;
	mov.f32 	%f261, %f256;
	@%p1 bra 	$L__BB57_4;
	mul.lo.s32 	%r25, %r3, %r4;
	add.s32 	%r26, %r25, %r4;
	add.s32 	%r398, %r399, %r26;
	mul.wide.u32 	%rd13, %r1, 32;
	cvt.u64.u32 	%rd14, %r2;
	add.s64 	%rd15, %rd13, %rd14;
	shr.u64 	%rd16, %rd15, 4;
	shr.u32 	%r27, %r2, 3;
	and.b32  	%r28, %r27, 1;
	mul.wide.u32 	%rd17, %r28, 144;
	mad.lo.s64 	%rd18, %rd16, 288, %rd17;
	cvta.to.global.u64 	%rd19, %rd10;
	add.s64 	%rd46, %rd19, %rd18;
	shr.s32 	%r29, %r16, 31;
	shr.u32 	%r30, %r29, 27;
	add.s32 	%r31, %r16, %r30;
	shr.s32 	%r32, %r31, 5;
	mul.wide.s32 	%rd4, %r32, 72;
	add.s32 	%r397, %r399, %r25;
	mul.wide.s32 	%rd5, %r32, 36;
	mov.f32 	%f256, 0f00000000;
$L__BB57_2:
	ld.param.u64 	%rd45, [mul_mat_vec_q2_K_q8_1_cuda3_param_0];
	shr.u32 	%r241, %r2, 2;
	and.b32  	%r242, %r241, 1;
	and.b32  	%r243, %r2, 8;
	or.b32  	%r244, %r242, %r243;
	cvt.u64.u32 	%rd20, %r244;
	mul.wide.s32 	%rd21, %r398, 84;
	cvta.to.global.u64 	%rd22, %rd45;
	add.s64 	%rd23, %rd22, %rd21;
	mul.wide.s32 	%rd24, %r397, 84;
	add.s64 	%rd25, %rd22, %rd24;
	add.s64 	%rd26, %rd23, %rd20;
	shl.b32 	%r245, %r2, 2;
	and.b32  	%r246, %r245, 60;
	cvt.u64.u32 	%rd27, %r246;
	add.s64 	%rd28, %rd27, 16;
	add.s64 	%rd29, %rd25, %rd28;
	ld.global.nc.u32 	%r247, [%rd29];
	and.b32  	%r248, %r245, 28;
	cvt.u64.u32 	%rd30, %r248;
	add.s64 	%rd31, %rd30, %rd46;
	ld.global.nc.u32 	%r39, [%rd31+4];
	ld.global.nc.u32 	%r33, [%rd46];
	// begin inline asm
	{.reg .f16 low,high;
  mov.b32 {low,high},%r33;
  cvt.f32.f16 %f21, low;}

	// end inline asm
	ld.global.nc.u32 	%r47, [%rd31+40];
	ld.global.nc.u32 	%r34, [%rd46+36];
	// begin inline asm
	{.reg .f16 low,high;
  mov.b32 {low,high},%r34;
  cvt.f32.f16 %f22, low;}

	// end inline asm
	ld.global.nc.u32 	%r55, [%rd31+76];
	ld.global.nc.u32 	%r35, [%rd46+72];
	// begin inline asm
	{.reg .f16 low,high;
  mov.b32 {low,high},%r35;
  cvt.f32.f16 %f23, low;}

	// end inline asm
	ld.global.nc.u32 	%r63, [%rd31+112];
	ld.global.nc.u32 	%r36, [%rd46+108];
	// begin inline asm
	{.reg .f16 low,high;
  mov.b32 {low,high},%r36;
  cvt.f32.f16 %f24, low;}

	// end inline asm
	add.s64 	%rd32, %rd25, %rd20;
	ld.global.nc.u8 	%rs1, [%rd32];
	cvt.u32.u8 	%r249, %rs1;
	and.b32  	%r178, %r247, 50529027;
	mov.b32 	%r240, 0;
	// begin inline asm
	dp4a.s32.s32 %r37, %r178, %r39, %r240;
	// end inline asm
	and.b32  	%r250, %r249, 15;
	mul.lo.s32 	%r251, %r37, %r250;
	cvt.rn.f32.s32 	%f37, %r251;
	fma.rn.f32 	%f38, %f21, %f37, 0f00000000;
	shr.u32 	%r252, %r249, 4;
	shl.b32 	%r253, %r252, 8;
	or.b32  	%r254, %r253, %r252;
	shl.b32 	%r255, %r254, 16;
	or.b32  	%r42, %r255, %r254;
	// begin inline asm
	dp4a.s32.s32 %r41, %r42, %r39, %r240;
	// end inline asm
	cvt.rn.f32.s32 	%f39, %r41;
	fma.rn.f32 	%f40, %f21, %f39, 0f00000000;
	ld.global.nc.u8 	%rs2, [%rd32+2];
	cvt.u32.u8 	%r256, %rs2;
	shr.u32 	%r257, %r247, 2;
	and.b32  	%r186, %r257, 50529027;
	// begin inline asm
	dp4a.s32.s32 %r45, %r186, %r47, %r240;
	// end inline asm
	and.b32  	%r258, %r256, 15;
	mul.lo.s32 	%r259, %r45, %r258;
	cvt.rn.f32.s32 	%f41, %r259;
	fma.rn.f32 	%f42, %f22, %f41, %f38;
	shr.u32 	%r260, %r256, 4;
	shl.b32 	%r261, %r260, 8;
	or.b32  	%r262, %r261, %r260;
	shl.b32 	%r263, %r262, 16;
	or.b32  	%r50, %r263, %r262;
	// begin inline asm
	dp4a.s32.s32 %r49, %r50, %r47, %r240;
	// end inline asm
	cvt.rn.f32.s32 	%f43, %r49;
	fma.rn.f32 	%f44, %f22, %f43, %f40;
	ld.global.nc.u8 	%rs3, [%rd32+4];
	cvt.u32.u8 	%r264, %rs3;
	shr.u32 	%r265, %r247, 4;
	and.b32  	%r194, %r265, 50529027;
	// begin inline asm
	dp4a.s32.s32 %r53, %r194, %r55, %r240;
	// end inline asm
	and.b32  	%r266, %r264, 15;
	mul.lo.s32 	%r267, %r53, %r266;
	cvt.rn.f32.s32 	%f45, %r267;
	fma.rn.f32 	%f46, %f23, %f45, %f42;
	shr.u32 	%r268, %r264, 4;
	shl.b32 	%r269, %r268, 8;
	or.b32  	%r270, %r269, %r268;
	shl.b32 	%r271, %r270, 16;
	or.b32  	%r58, %r271, %r270;
	// begin inline asm
	dp4a.s32.s32 %r57, %r58, %r55, %r240;
	// end inline asm
	cvt.rn.f32.s32 	%f47, %r57;
	fma.rn.f32 	%f48, %f23, %f47, %f44;
	ld.global.nc.u8 	%rs4, [%rd32+6];
	cvt.u32.u8 	%r272, %rs4;
	shr.u32 	%r273, %r247, 6;
	and.b32  	%r202, %r273, 50529027;
	// begin inline asm
	dp4a.s32.s32 %r61, %r202, %r63, %r240;
	// end inline asm
	and.b32  	%r274, %r272, 15;
	mul.lo.s32 	%r275, %r61, %r274;
	cvt.rn.f32.s32 	%f49, %r275;
	fma.rn.f32 	%f50, %f24, %f49, %f46;
	shr.u32 	%r276, %r272, 4;
	shl.b32 	%r277, %r276, 8;
	or.b32  	%r278, %r277, %r276;
	shl.b32 	%r279, %r278, 16;
	or.b32  	%r66, %r279, %r278;
	// begin inline asm
	dp4a.s32.s32 %r65, %r66, %r63, %r240;
	// end inline asm
	cvt.rn.f32.s32 	%f51, %r65;
	fma.rn.f32 	%f52, %f24, %f51, %f48;
	ld.global.nc.u32 	%r70, [%rd25+80];
	// begin inline asm
	{.reg .f16 low,high;
  mov.b32 {low,high},%r70;
  cvt.f32.f16 %f25, low;}

	// end inline asm
	// begin inline asm
	{.reg .f16 low,high;
  mov.b32 {low,high},%r70;
  cvt.f32.f16 %f26, high;}

	// end inline asm
	mul.f32 	%f53, %f50, %f25;
	mul.f32 	%f54, %f52, %f26;
	sub.f32 	%f55, %f53, %f54;
	add.f32 	%f261, %f55, %f261;
	add.s64 	%rd33, %rd23, %rd28;
	ld.global.nc.u32 	%r280, [%rd33];
	ld.global.nc.u8 	%rs5, [%rd26];
	cvt.u32.u8 	%r281, %rs5;
	and.b32  	%r210, %r280, 50529027;
	// begin inline asm
	dp4a.s32.s32 %r71, %r210, %r39, %r240;
	// end inline asm
	and.b32  	%r282, %r281, 15;
	mul.lo.s32 	%r283, %r71, %r282;
	cvt.rn.f32.s32 	%f56, %r283;
	fma.rn.f32 	%f57, %f21, %f56, 0f00000000;
	shr.u32 	%r284, %r281, 4;
	shl.b32 	%r285, %r284, 8;
	or.b32  	%r286, %r285, %r284;
	shl.b32 	%r287, %r286, 16;
	or.b32  	%r76, %r287, %r286;
	// begin inline asm
	dp4a.s32.s32 %r75, %r76, %r39, %r240;
	// end inline asm
	cvt.rn.f32.s32 	%f58, %r75;
	fma.rn.f32 	%f59, %f21, %f58, 0f00000000;
	ld.global.nc.u8 	%rs6, [%rd26+2];
	cvt.u32.u8 	%r288, %rs6;
	shr.u32 	%r289, %r280, 2;
	and.b32  	%r218, %r289, 50529027;
	// begin inline asm
	dp4a.s32.s32 %r79, %r218, %r47, %r240;
	// end inline asm
	and.b32  	%r290, %r288, 15;
	mul.lo.s32 	%r291, %r79, %r290;
	cvt.rn.f32.s32 	%f60, %r291;
	fma.rn.f32 	%f61, %f22, %f60, %f57;
	shr.u32 	%r292, %r288, 4;
	shl.b32 	%r293, %r292, 8;
	or.b32  	%r294, %r293, %r292;
	shl.b32 	%r295, %r294, 16;
	or.b32  	%r84, %r295, %r294;
	// begin inline asm
	dp4a.s32.s32 %r83, %r84, %r47, %r240;
	// end inline asm
	cvt.rn.f32.s32 	%f62, %r83;
	fma.rn.f32 	%f63, %f22, %f62, %f59;
	ld.global.nc.u8 	%rs7, [%rd26+4];
	cvt.u32.u8 	%r296, %rs7;
	shr.u32 	%r297, %r280, 4;
	and.b32  	%r226, %r297, 50529027;
	// begin inline asm
	dp4a.s32.s32 %r87, %r226, %r55, %r240;
	// end inline asm
	and.b32  	%r298, %r296, 15;
	mul.lo.s32 	%r299, %r87, %r298;
	cvt.rn.f32.s32 	%f64, %r299;
	fma.rn.f32 	%f65, %f23, %f64, %f61;
	shr.u32 	%r300, %r296, 4;
	shl.b32 	%r301, %r300, 8;
	or.b32  	%r302, %r301, %r300;
	shl.b32 	%r303, %r302, 16;
	or.b32  	%r92, %r303, %r302;
	// begin inline asm
	dp4a.s32.s32 %r91, %r92, %r55, %r240;
	// end inline asm
	cvt.rn.f32.s32 	%f66, %r91;
	fma.rn.f32 	%f67, %f23, %f66, %f63;
	ld.global.nc.u8 	%rs8, [%rd26+6];
	cvt.u32.u8 	%r304, %rs8;
	shr.u32 	%r305, %r280, 6;
	and.b32  	%r234, %r305, 50529027;
	// begin inline asm
	dp4a.s32.s32 %r95, %r234, %r63, %r240;
	// end inline asm
	and.b32  	%r306, %r304, 15;
	mul.lo.s32 	%r307, %r95, %r306;
	cvt.rn.f32.s32 	%f68, %r307;
	fma.rn.f32 	%f69, %f24, %f68, %f65;
	shr.u32 	%r308, %r304, 4;
	shl.b32 	%r309, %r308, 8;
	or.b32  	%r310, %r309, %r308;
	shl.b32 	%r311, %r310, 16;
	or.b32  	%r100, %r311, %r310;
	// begin inline asm
	dp4a.s32.s32 %r99, %r100, %r63, %r240;
	// end inline asm
	cvt.rn.f32.s32 	%f70, %r99;
	fma.rn.f32 	%f71, %f24, %f70, %f67;
	ld.global.nc.u32 	%r104, [%rd23+80];
	// begin inline asm
	{.reg .f16 low,high;
  mov.b32 {low,high},%r104;
  cvt.f32.f16 %f27, low;}

	// end inline asm
	// begin inline asm
	{.reg .f16 low,high;
  mov.b32 {low,high},%r104;
  cvt.f32.f16 %f28, high;}

	// end inline asm
	mul.f32 	%f72, %f69, %f27;
	mul.f32 	%f73, %f71, %f28;
	sub.f32 	%f74, %f72, %f73;
	add.f32 	%f260, %f74, %f260;
	add.s64 	%rd34, %rd31, %rd5;
	ld.global.nc.u32 	%r147, [%rd34+4];
	add.s64 	%rd35, %rd46, %rd5;
	ld.global.nc.u32 	%r105, [%rd35];
	// begin inline asm
	{.reg .f16 low,high;
  mov.b32 {low,high},%r105;
  cvt.f32.f16 %f29, low;}

	// end inline asm
	ld.global.nc.u32 	%r155, [%rd34+40];
	ld.global.nc.u32 	%r106, [%rd35+36];
	// begin inline asm
	{.reg .f16 low,high;
  mov.b32 {low,high},%r106;
  cvt.f32.f16 %f30, low;}

	// end inline asm
	ld.global.nc.u32 	%r163, [%rd34+76];
	ld.global.nc.u32 	%r107, [%rd35+72];
	// begin inline asm
	{.reg .f16 low,high;
  mov.b32 {low,high},%r107;
  cvt.f32.f16 %f31, low;}

	// end inline asm
	ld.global.nc.u32 	%r171, [%rd34+112];
	ld.global.nc.u32 	%r108, [%rd35+108];
	// begin inline asm
	{.reg .f16 low,high;
  mov.b32 {low,high},%r108;
  cvt.f32.f16 %f32, low;}

	// end inline asm
	// begin inline asm
	dp4a.s32.s32 %r109, %r178, %r147, %r240;
	// end inline asm
	mul.lo.s32 	%r312, %r109, %r250;
	cvt.rn.f32.s32 	%f75, %r312;
	fma.rn.f32 	%f76, %f29, %f75, 0f00000000;
	// begin inline asm
	dp4a.s32.s32 %r113, %r42, %r147, %r240;
	// end inline asm
	cvt.rn.f32.s32 	%f77, %r113;
	fma.rn.f32 	%f78, %f29, %f77, 0f00000000;
	// begin inline asm
	dp4a.s32.s32 %r117, %r186, %r155, %r240;
	// end inline asm
	mul.lo.s32 	%r313, %r117, %r258;
	cvt.rn.f32.s32 	%f79, %r313;
	fma.rn.f32 	%f80, %f30, %f79, %f76;
	// begin inline asm
	dp4a.s32.s32 %r121, %r50, %r155, %r240;
	// end inline asm
	cvt.rn.f32.s32 	%f81, %r121;
	fma.rn.f32 	%f82, %f30, %f81, %f78;
	// begin inline asm
	dp4a.s32.s32 %r125, %r194, %r163, %r240;
	// end inline asm
	mul.lo.s32 	%r314, %r125, %r266;
	cvt.rn.f32.s32 	%f83, %r314;
	fma.rn.f32 	%f84, %f31, %f83, %f80;
	// begin inline asm
	dp4a.s32.s32 %r129, %r58, %r163, %r240;
	// end inline asm
	cvt.rn.f32.s32 	%f85, %r129;
	fma.rn.f32 	%f86, %f31, %f85, %f82;
	// begin inline asm
	dp4a.s32.s32 %r133, %r202, %r171, %r240;
	// end inline asm
	mul.lo.s32 	%r315, %r133, %r274;
	cvt.rn.f32.s32 	%f87, %r315;
	fma.rn.f32 	%f88, %f32, %f87, %f84;
	// begin inline asm
	dp4a.s32.s32 %r137, %r66, %r171, %r240;
	// end inline asm
	cvt.rn.f32.s32 	%f89, %r137;
	fma.rn.f32 	%f90, %f32, %f89, %f86;
	mul.f32 	%f91, %f88, %f25;
	mul.f32 	%f92, %f90, %f26;
	sub.f32 	%f93, %f91, %f92;
	add.f32 	%f259, %f93, %f259;
	// begin inline asm
	dp4a.s32.s32 %r141, %r210, %r147, %r240;
	// end inline asm
	mul.lo.s32 	%r316, %r141, %r282;
	cvt.rn.f32.s32 	%f94, %r316;
	fma.rn.f32 	%f95, %f29, %f94, 0f00000000;
	// begin inline asm
	dp4a.s32.s32 %r145, %r76, %r147, %r240;
	// end inline asm
	cvt.rn.f32.s32 	%f96, %r145;
	fma.rn.f32 	%f97, %f29, %f96, 0f00000000;
	// begin inline asm
	dp4a.s32.s32 %r149, %r218, %r155, %r240;
	// end inline asm
	mul.lo.s32 	%r317, %r149, %r290;
	cvt.rn.f32.s32 	%f98, %r317;
	fma.rn.f32 	%f99, %f30, %f98, %f95;
	// begin inline asm
	dp4a.s32.s32 %r153, %r84, %r155, %r240;
	// end inline asm
	cvt.rn.f32.s32 	%f100, %r153;
	fma.rn.f32 	%f101, %f30, %f100, %f97;
	// begin inline asm
	dp4a.s32.s32 %r157, %r226, %r163, %r240;
	// end inline asm
	mul.lo.s32 	%r318, %r157, %r298;
	cvt.rn.f32.s32 	%f102, %r318;
	fma.rn.f32 	%f103, %f31, %f102, %f99;
	// begin inline asm
	dp4a.s32.s32 %r161, %r92, %r163, %r240;
	// end inline asm
	cvt.rn.f32.s32 	%f104, %r161;
	fma.rn.f32 	%f105, %f31, %f104, %f101;
	// begin inline asm
	dp4a.s32.s32 %r165, %r234, %r171, %r240;
	// end inline asm
	mul.lo.s32 	%r319, %r165, %r306;
	cvt.rn.f32.s32 	%f106, %r319;
	fma.rn.f32 	%f107, %f32, %f106, %f103;
	// begin inline asm
	dp4a.s32.s32 %r169, %r100, %r171, %r240;
	// end inline asm
	cvt.rn.f32.s32 	%f108, %r169;
	fma.rn.f32 	%f109, %f32, %f108, %f105;
	mul.f32 	%f110, %f107, %f27;
	mul.f32 	%f111, %f109, %f28;
	sub.f32 	%f112, %f110, %f111;
	add.f32 	%f258, %f112, %f258;
	add.s64 	%rd36, %rd31, %rd4;
	ld.global.nc.u32 	%r215, [%rd36+4];
	add.s64 	%rd37, %rd46, %rd4;
	ld.global.nc.u32 	%r173, [%rd37];
	// begin inline asm
	{.reg .f16 low,high;
  mov.b32 {low,high},%r173;
  cvt.f32.f16 %f33, low;}

	// end inline asm
	ld.global.nc.u32 	%r223, [%rd36+40];
	ld.global.nc.u32 	%r174, [%rd37+36];
	// begin inline asm
	{.reg .f16 low,high;
  mov.b32 {low,high},%r174;
  cvt.f32.f16 %f34, low;}

	// end inline asm
	ld.global.nc.u32 	%r231, [%rd36+76];
	ld.global.nc.u32 	%r175, [%rd37+72];
	// begin inline asm
	{.reg .f16 low,high;
  mov.b32 {low,high},%r175;
  cvt.f32.f16 %f35, low;}

	// end inline asm
	ld.global.nc.u32 	%r239, [%rd36+112];
	ld.global.nc.u32 	%r176, [%rd37+108];
	// begin inline asm
	{.reg .f16 low,high;
  mov.b32 {low,high},%r176;
  cvt.f32.f16 %f36, low;}

	// end inline asm
	// begin inline asm
	dp4a.s32.s32 %r177, %r178, %r215, %r240;
	// end inline asm
	mul.lo.s32 	%r320, %r177, %r250;
	cvt.rn.f32.s32 	%f113, %r320;
	fma.rn.f32 	%f114, %f33, %f113, 0f00000000;
	// begin inline asm
	dp4a.s32.s32 %r181, %r42, %r215, %r240;
	// end inline asm
	cvt.rn.f32.s32 	%f115, %r181;
	fma.rn.f32 	%f116, %f33, %f115, 0f00000000;
	// begin inline asm
	dp4a.s32.s32 %r185, %r186, %r223, %r240;
	// end inline asm
	mul.lo.s32 	%r321, %r185, %r258;
	cvt.rn.f32.s32 	%f117, %r321;
	fma.rn.f32 	%f118, %f34, %f117, %f114;
	// begin inline asm
	dp4a.s32.s32 %r189, %r50, %r223, %r240;
	// end inline asm
	cvt.rn.f32.s32 	%f119, %r189;
	fma.rn.f32 	%f120, %f34, %f119, %f116;
	// begin inline asm
	dp4a.s32.s32 %r193, %r194, %r231, %r240;
	// end inline asm
	mul.lo.s32 	%r322, %r193, %r266;
	cvt.rn.f32.s32 	%f121, %r322;
	fma.rn.f32 	%f122, %f35, %f121, %f118;
	// begin inline asm
	dp4a.s32.s32 %r197, %r58, %r231, %r240;
	// end inline asm
	cvt.rn.f32.s32 	%f123, %r197;
	fma.rn.f32 	%f124, %f35, %f123, %f120;
	// begin inline asm
	dp4a.s32.s32 %r201, %r202, %r239, %r240;
	// end inline asm
	mul.lo.s32 	%r323, %r201, %r274;
	cvt.rn.f32.s32 	%f125, %r323;
	fma.rn.f32 	%f126, %f36, %f125, %f122;
	// begin inline asm
	dp4a.s32.s32 %r205, %r66, %r239, %r240;
	// end inline asm
	cvt.rn.f32.s32 	%f127, %r205;
	fma.rn.f32 	%f128, %f36, %f127, %f124;
	mul.f32 	%f129, %f126, %f25;
	mul.f32 	%f130, %f128, %f26;
	sub.f32 	%f131, %f129, %f130;
	add.f32 	%f257, %f131, %f257;
	// begin inline asm
	dp4a.s32.s32 %r209, %r210, %r215, %r240;
	// end inline asm
	mul.lo.s32 	%r324, %r209, %r282;
	cvt.rn.f32.s32 	%f132, %r324;
	fma.rn.f32 	%f133, %f33, %f132, 0f00000000;
	// begin inline asm
	dp4a.s32.s32 %r213, %r76, %r215, %r240;
	// end inline asm
	cvt.rn.f32.s32 	%f134, %r213;
	fma.rn.f32 	%f135, %f33, %f134, 0f00000000;
	// begin inline asm
	dp4a.s32.s32 %r217, %r218, %r223, %r240;
	// end inline asm
	mul.lo.s32 	%r325, %r217, %r290;
	cvt.rn.f32.s32 	%f136, %r325;
	fma.rn.f32 	%f137, %f34, %f136, %f133;
	// begin inline asm
	dp4a.s32.s32 %r221, %r84, %r223, %r240;
	// end inline asm
	cvt.rn.f32.s32 	%f138, %r221;
	fma.rn.f32 	%f139, %f34, %f138, %f135;
	// begin inline asm
	dp4a.s32.s32 %r225, %r226, %r231, %r240;
	// end inline asm
	mul.lo.s32 	%r326, %r225, %r298;
	cvt.rn.f32.s32 	%f140, %r326;
	fma.rn.f32 	%f141, %f35, %f140, %f137;
	// begin inline asm
	dp4a.s32.s32 %r229, %r92, %r231, %r240;
	// end inline asm
	cvt.rn.f32.s32 	%f142, %r229;
	fma.rn.f32 	%f143, %f35, %f142, %f139;
	// begin inline asm
	dp4a.s32.s32 %r233, %r234, %r239, %r240;
	// end inline asm
	mul.lo.s32 	%r327, %r233, %r306;
	cvt.rn.f32.s32 	%f144, %r327;
	fma.rn.f32 	%f145, %f36, %f144, %f141;
	// begin inline asm
	dp4a.s32.s32 %r237, %r100, %r239, %r240;
	// end inline asm
	cvt.rn.f32.s32 	%f146, %r237;
	fma.rn.f32 	%f147, %f36, %f146, %f143;
	mul.f32 	%f148, %f145, %f27;
	mul.f32 	%f149, %f147, %f28;
	sub.f32 	%f150, %f148, %f149;
	add.f32 	%f256, %f150, %f256;
	add.s32 	%r399, %r399, 8;
	add.s32 	%r398, %r398, 8;
	add.s64 	%rd46, %rd46, 2304;
	add.s32 	%r397, %r397, 8;
	setp.lt.s32 	%p2, %r399, %r4;
	@%p2 bra 	$L__BB57_2;
	st.local.v2.f32 	[%rd2], {%f261, %f260};
	st.local.v2.f32 	[%rd2+8], {%f259, %f258};
	st.local.v2.f32 	[%rd2+16], {%f257, %f256};
$L__BB57_4:
	setp.eq.s32 	%p3, %r1, 0;
	@%p3 bra 	$L__BB57_6;
	mov.u32 	%r328, _ZZN34_INTERNAL_c8396950_4_k_cu_1fba617b13mul_mat_vec_qILi3ELi256ELi16E10block_q2_KLi1EXadL_ZNS_17vec_dot_q2_K_q8_1EPKvPK10block_q8_1RKiEEEEvS3_S3_PfiiiiE10tmp_shared;
	mad.lo.s32 	%r329, %r1, 768, %r328;
	shl.b32 	%r330, %r2, 2;
	add.s32 	%r331, %r329, %r330;
	st.shared.f32 	[%r331+-768], %f261;
	st.shared.f32 	[%r331+-640], %f260;
	st.shared.f32 	[%r331+-512], %f259;
	st.shared.f32 	[%r331+-384], %f258;
	st.shared.f32 	[%r331+-256], %f257;
	st.shared.f32 	[%r331+-128], %f256;
$L__BB57_6:
	setp.ne.s32 	%p4, %r1, 0;
	bar.sync 	0;
	@%p4 bra 	$L__BB57_13;
	shl.b32 	%r332, %r2, 2;
	mov.u32 	%r333, _ZZN34_INTERNAL_c8396950_4_k_cu_1fba617b13mul_mat_vec_qILi3ELi256ELi16E10block_q2_KLi1EXadL_ZNS_17vec_dot_q2_K_q8_1EPKvPK10block_q8_1RKiEEEEvS3_S3_PfiiiiE10tmp_shared;
	add.s32 	%r14, %r333, %r332;
	setp.gt.u32 	%p5, %r2, 1;
	mul.wide.u32 	%rd38, %r2, 4;
	add.s64 	%rd8, %rd2, %rd38;
	add.s32 	%r15, %r3, %r2;
	ld.shared.f32 	%f151, [%r14];
	add.f32 	%f152, %f151, %f261;
	ld.shared.f32 	%f153, [%r14+768];
	add.f32 	%f154, %f153, %f152;
	ld.shared.f32 	%f155, [%r14+1536];
	add.f32 	%f156, %f155, %f154;
	mov.b32 	%r334, %f156;
	shfl.sync.bfly.b32	%r335|%p6, %r334, 16, 31, -1;
	mov.b32 	%f157, %r335;
	add.f32 	%f158, %f156, %f157;
	mov.b32 	%r336, %f158;
	shfl.sync.bfly.b32	%r337|%p7, %r336, 8, 31, -1;
	mov.b32 	%f159, %r337;
	add.f32 	%f160, %f158, %f159;
	mov.b32 	%r338, %f160;
	shfl.sync.bfly.b32	%r339|%p8, %r338, 4, 31, -1;
	mov.b32 	%f161, %r339;
	add.f32 	%f162, %f160, %f161;
	mov.b32 	%r340, %f162;
	shfl.sync.bfly.b32	%r341|%p9, %r340, 2, 31, -1;
	mov.b32 	%f163, %r341;
	add.f32 	%f164, %f162, %f163;
	mov.b32 	%r342, %f164;
	shfl.sync.bfly.b32	%r343|%p10, %r342, 1, 31, -1;
	mov.b32 	%f165, %r343;
	add.f32 	%f166, %f164, %f165;
	st.local.f32 	[%rd2], %f166;
	ld.shared.f32 	%f167, [%r14+128];
	add.f32 	%f168, %f167, %f260;
	ld.shared.f32 	%f169, [%r14+896];
	add.f32 	%f170, %f169, %f168;
	ld.shared.f32 	%f171, [%r14+1664];
	add.f32 	%f172, %f171, %f170;
	mov.b32 	%r344, %f172;
	shfl.sync.bfly.b32	%r345|%p11, %r344, 16, 31, -1;
	mov.b32 	%f173, %r345;
	add.f32 	%f174, %f172, %f173;
	mov.b32 	%r346, %f174;
	shfl.sync.bfly.b32	%r347|%p12, %r346, 8, 31, -1;
	mov.b32 	%f175, %r347;
	add.f32 	%f176, %f174, %f175;
	mov.b32 	%r348, %f176;
	shfl.sync.bfly.b32	%r349|%p13, %r348, 4, 31, -1;
	mov.b32 	%f177, %r349;
	add.f32 	%f178, %f176, %f177;
	mov.b32 	%r350, %f178;
	shfl.sync.bfly.b32	%r351|%p14, %r350, 2, 31, -1;
	mov.b32 	%f179, %r351;
	add.f32 	%f180, %f178, %f179;
	mov.b32 	%r352, %f180;
	shfl.sync.bfly.b32	%r353|%p15, %r352, 1, 31, -1;
	mov.b32 	%f181, %r353;
	add.f32 	%f182, %f180, %f181;
	st.local.f32 	[%rd2+4], %f182;
	@%p5 bra 	$L__BB57_9;
	ld.local.f32 	%f183, [%rd8];
	mul.wide.u32 	%rd39, %r15, 4;
	add.s64 	%rd40, %rd1, %rd39;
	st.global.f32 	[%rd40], %f183;
$L__BB57_9:
	setp.gt.u32 	%p16, %r2, 1;
	ld.shared.f32 	%f184, [%r14+256];
	add.f32 	%f185, %f184, %f259;
	ld.shared.f32 	%f186, [%r14+1024];
	add.f32 	%f187, %f186, %f185;
	ld.shared.f32 	%f188, [%r14+1792];
	add.f32 	%f189, %f188, %f187;
	mov.b32 	%r354, %f189;
	shfl.sync.bfly.b32	%r355|%p17, %r354, 16, 31, -1;
	mov.b32 	%f190, %r355;
	add.f32 	%f191, %f189, %f190;
	mov.b32 	%r356, %f191;
	shfl.sync.bfly.b32	%r357|%p18, %r356, 8, 31, -1;
	mov.b32 	%f192, %r357;
	add.f32 	%f193, %f191, %f192;
	mov.b32 	%r358, %f193;
	shfl.sync.bfly.b32	%r359|%p19, %r358, 4, 31, -1;
	mov.b32 	%f194, %r359;
	add.f32 	%f195, %f193, %f194;
	mov.b32 	%r360, %f195;
	shfl.sync.bfly.b32	%r361|%p20, %r360, 2, 31, -1;
	mov.b32 	%f196, %r361;
	add.f32 	%f197, %f195, %f196;
	mov.b32 	%r362, %f197;
	shfl.sync.bfly.b32	%r363|%p21, %r362, 1, 31, -1;
	mov.b32 	%f198, %r363;
	add.f32 	%f199, %f197, %f198;
	st.local.f32 	[%rd2+8], %f199;
	ld.shared.f32 	%f200, [%r14+384];
	add.f32 	%f201, %f200, %f258;
	ld.shared.f32 	%f202, [%r14+1152];
	add.f32 	%f203, %f202, %f201;
	ld.shared.f32 	%f204, [%r14+1920];
	add.f32 	%f205, %f204, %f203;
	mov.b32 	%r364, %f205;
	shfl.sync.bfly.b32	%r365|%p22, %r364, 16, 31, -1;
	mov.b32 	%f206, %r365;
	add.f32 	%f207, %f205, %f206;
	mov.b32 	%r366, %f207;
	shfl.sync.bfly.b32	%r367|%p23, %r366, 8, 31, -1;
	mov.b32 	%f208, %r367;
	add.f32 	%f209, %f207, %f208;
	mov.b32 	%r368, %f209;
	shfl.sync.bfly.b32	%r369|%p24, %r368, 4, 31, -1;
	mov.b32 	%f210, %r369;
	add.f32 	%f211, %f209, %f210;
	mov.b32 	%r370, %f211;
	shfl.sync.bfly.b32	%r371|%p25, %r370, 2, 31, -1;
	mov.b32 	%f212, %r371;
	add.f32 	%f213, %f211, %f212;
	mov.b32 	%r372, %f213;
	shfl.sync.bfly.b32	%r373|%p26, %r372, 1, 31, -1;
	mov.b32 	%f214, %r373;
	add.f32 	%f215, %f213, %f214;
	st.local.f32 	[%rd2+12], %f215;
	@%p16 bra 	$L__BB57_11;
	ld.local.f32 	%f216, [%rd8+8];
	add.s32 	%r374, %r15, %r17;
	mul.wide.u32 	%rd41, %r374, 4;
	add.s64 	%rd42, %rd1, %rd41;
	st.global.f32 	[%rd42], %f216;
$L__BB57_11:
	setp.gt.u32 	%p27, %r2, 1;
	ld.shared.f32 	%f217, [%r14+512];
	add.f32 	%f218, %f217, %f257;
	ld.shared.f32 	%f219, [%r14+1280];
	add.f32 	%f220, %f219, %f218;
	ld.shared.f32 	%f221, [%r14+2048];
	add.f32 	%f222, %f221, %f220;
	mov.b32 	%r375, %f222;
	shfl.sync.bfly.b32	%r376|%p28, %r375, 16, 31, -1;
	mov.b32 	%f223, %r376;
	add.f32 	%f224, %f222, %f223;
	mov.b32 	%r377, %f224;
	shfl.sync.bfly.b32	%r378|%p29, %r377, 8, 31, -1;
	mov.b32 	%f225, %r378;
	add.f32 	%f226, %f224, %f225;
	mov.b32 	%r379, %f226;
	shfl.sync.bfly.b32	%r380|%p30, %r379, 4, 31, -1;
	mov.b32 	%f227, %r380;
	add.f32 	%f228, %f226, %f227;
	mov.b32 	%r381, %f228;
	shfl.sync.bfly.b32	%r382|%p31, %r381, 2, 31, -1;
	mov.b32 	%f229, %r382;
	add.f32 	%f230, %f228, %f229;
	mov.b32 	%r383, %f230;
	shfl.sync.bfly.b32	%r384|%p32, %r383, 1, 31, -1;
	mov.b32 	%f231, %r384;
	add.f32 	%f232, %f230, %f231;
	st.local.f32 	[%rd2+16], %f232;
	ld.shared.f32 	%f233, [%r14+640];
	add.f32 	%f234, %f233, %f256;
	ld.shared.f32 	%f235, [%r14+1408];
	add.f32 	%f236, %f235, %f234;
	ld.shared.f32 	%f237, [%r14+2176];
	add.f32 	%f238, %f237, %f236;
	mov.b32 	%r385, %f238;
	shfl.sync.bfly.b32	%r386|%p33, %r385, 16, 31, -1;
	mov.b32 	%f239, %r386;
	add.f32 	%f240, %f238, %f239;
	mov.b32 	%r387, %f240;
	shfl.sync.bfly.b32	%r388|%p34, %r387, 8, 31, -1;
	mov.b32 	%f241, %r388;
	add.f32 	%f242, %f240, %f241;
	mov.b32 	%r389, %f242;
	shfl.sync.bfly.b32	%r390|%p35, %r389, 4, 31, -1;
	mov.b32 	%f243, %r390;
	add.f32 	%f244, %f242, %f243;
	mov.b32 	%r391, %f244;
	shfl.sync.bfly.b32	%r392|%p36, %r391, 2, 31, -1;
	mov.b32 	%f245, %r392;
	add.f32 	%f246, %f244, %f245;
	mov.b32 	%r393, %f246;
	shfl.sync.bfly.b32	%r394|%p37, %r393, 1, 31, -1;
	mov.b32 	%f247, %r394;
	add.f32 	%f248, %f246, %f247;
	st.local.f32 	[%rd2+20], %f248;
	@%p27 bra 	$L__BB57_13;
	ld.local.f32 	%f249, [%rd8+16];
	shl.b32 	%r395, %r17, 1;
	add.s32 	%r396, %r15, %r395;
	mul.wide.u32 	%rd43, %r396, 4;
	add.s64 	%rd44, %rd1, %rd43;
	st.global.f32 	[%rd44], %f249;
$L__BB57_13:
	ret;

}
	// .globl	mul_mat_vec_q3_K_q8_1_cuda3
.visible .entry mul_mat_vec_q3_K_q8_1_cuda3(
	.param .u64 .ptr .align 1 mul_mat_vec_q3_K_q8_1_cuda3_param_0,
	.param .u64 .ptr .align 1 mul_mat_vec_q3_K_q8_1_cuda3_param_1,
	.param .u64 .ptr .align 1 mul_mat_vec_q3_K_q8_1_cuda3_param_2,
	.param .u32 mul_mat_vec_q3_K_q8_1_cuda3_param_3,
	.param .u32 mul_mat_vec_q3_K_q8_1_cuda3_param_4,
	.param .u32 mul_mat_vec_q3_K_q8_1_cuda3_param_5,
	.param .u32 mul_mat_vec_q3_K_q8_1_cuda3_param_6
)
{
	.local .align 8 .b8 	__local_depot58[24];
	.reg .b64 	%SP;
	.reg .b64 	%SPL;
	.reg .pred 	%p<38>;
	.reg .b16 	%rs<25>;
	.reg .b32 	%r<473>;
	.reg .b32 	%f<194>;
	.reg .b64 	%rd<48>;
	// demoted variable
	.shared .align 4 .b8 _ZZN34_INTERNAL_c8396950_4_k_cu_1fba617b13mul_mat_vec_qILi3ELi256ELi16E10block_q3_KLi1EXadL_ZNS_17vec_dot_q3_K_q8_1EPKvPK10block_q8_1RKiEEEEvS3_S3_PfiiiiE10tmp_shared[2304];
	mov.u64 	%SPL, __local_depot58;
	ld.param.u64 	%rd11, [mul_mat_vec_q3_K_q8_1_cuda3_param_0];
	ld.param.u64 	%rd12, [mul_mat_vec_q3_K_q8_1_cuda3_param_1];
	ld.param.u64 	%rd13, [mul_mat_vec_q3_K_q8_1_cuda3_param_2];
	ld.param.u32 	%r23, [mul_mat_vec_q3_K_q8_1_cuda3_param_3];
	ld.param.u32 	%r21, [mul_mat_vec_q3_K_q8_1_cuda3_param_5];
	ld.param.u32 	%r22, [mul_mat_vec_q3_K_q8_1_cuda3_param_6];
	cvta.to.global.u64 	%rd1, %rd13;
	add.u64 	%rd2, %SPL, 0;
	mov.u32 	%r1, %tid.y;
	shl.b32 	%r24, %r1, 5;
	mov.u32 	%r2, %tid.x;
	add.s32 	%r25, %r24, %r2;
	mov.u32 	%r26, %ctaid.x;
	shl.b32 	%r3, %r26, 1;
	shr.s32 	%r27, %r23, 31;
	shr.u32 	%r28, %r27, 24;
	add.s32 	%r29, %r23, %r28;
	shr.s32 	%r4, %r29, 8;
	mov.f32 	%f188, 0f00000000;
	st.local.v2.f32 	[%rd2+8], {%f188, %f188};
	st.local.v2.f32 	[%rd2+16], {%f188, %f188};
	shr.u32 	%r472, %r25, 4;
	setp.ge.s32 	%p1, %r472, %r4;
	mov.f32 	%f189, %f188;
	mov.f32 	%f190, %f188;
	mov.f32 	%f191, %f188;
	mov.f32 	%f192, %f188;
	mov.f32 	%f193, %f188;
	@%p1 bra 	$L__BB58_4;
	cvta.to.global.u64 	%rd3, %rd11;
	and.b32  	%r30, %r2, 8;
	shl.b32 	%r31, %r2, 2;
	and.b32  	%r32, %r31, 28;
	cvt.u64.u32 	%rd4, %r32;
	mul.lo.s32 	%r33, %r3, %r4;
	add.s32 	%r34, %r33, %r4;
	cvt.u16.u32 	%rs1, %r30;
	shr.u16 	%rs2, %rs1, 1;
	cvt.u32.u16 	%r6, %rs2;
	or.b32  	%r35, %r30, 4;
	shr.u32 	%r8, %r35, 1;
	or.b32  	%r36, %r30, 6;
	shr.u32 	%r37, %r36, 1;
	and.b32  	%r9, %r37, 4;
	and.b32  	%r10, %r37, 6;
	mul.wide.u32 	%rd15, %r1, 32;
	cvt.u64.u32 	%rd16, %r2;
	add.s64 	%rd17, %rd15, %rd16;
	shr.u64 	%rd18, %rd17, 4;
	shr.u32 	%r38, %r2, 3;
	and.b32  	%r39, %r38, 1;
	mul.wide.u32 	%rd19, %r39, 144;
	mad.lo.s64 	%rd20, %rd18, 288, %rd19;
	cvta.to.global.u64 	%rd21, %rd12;
	add.s64 	%rd47, %rd21, %rd20;
	add.s32 	%r471, %r472, %r34;
	shr.s32 	%r40, %r21, 31;
	shr.u32 	%r41, %r40, 27;
	add.s32 	%r42, %r21, %r41;
	shr.s32 	%r43, %r42, 5;
	mul.wide.s32 	%rd6, %r43, 72;
	mul.wide.s32 	%rd7, %r43, 36;
	add.s32 	%r470, %r472, %r33;
	mov.f32 	%f188, 0f00000000;
$L__BB58_2:
	shl.b32 	%r184, %r2, 2;
	and.b32  	%r185, %r184, 60;
	cvt.u64.u32 	%rd22, %r185;
	mul.wide.s32 	%rd23, %r471, 110;
	add.s64 	%rd24, %rd3, %rd23;
	mul.wide.s32 	%rd25, %r470, 110;
	add.s64 	%rd26, %rd3, %rd25;
	shr.u32 	%r186, %r2, 2;
	and.b32  	%r187, %r186, 1;
	cvt.u64.u32 	%rd27, %r187;
	or.b64  	%rd28, %rd27, 96;
	add.s64 	%rd29, %rd24, %rd28;
	ld.global.nc.u16 	%rs3, [%rd26+108];
	// begin inline asm
	{  cvt.f32.f16 %f21, %rs3;}

	// end inline asm
	add.s64 	%rd30, %rd26, %rd22;
	ld.global.nc.u16 	%rs5, [%rd30+32];
	cvt.u32.u16 	%r188, %rs5;
	ld.global.nc.u16 	%rs6, [%rd30+34];
	cvt.u32.u16 	%r189, %rs6;
	shl.b32 	%r190, %r189, 16;
	or.b32  	%r191, %r190, %r188;
	add.s64 	%rd31, %rd26, %rd4;
	ld.global.nc.u16 	%rs7, [%rd31];
	cvt.u32.u16 	%r192, %rs7;
	ld.global.nc.u16 	%rs8, [%rd31+2];
	cvt.u32.u16 	%r193, %rs8;
	shl.b32 	%r194, %r193, 16;
	or.b32  	%r195, %r194, %r192;
	shr.u32 	%r196, %r2, 1;
	and.b32  	%r197, %r196, 4;
	shr.s32 	%r198, %r195, %r197;
	add.s64 	%rd32, %rd4, %rd47;
	ld.global.nc.u32 	%r54, [%rd32+4];
	ld.global.nc.u32 	%r44, [%rd47];
	// begin inline asm
	{.reg .f16 low,high;
  mov.b32 {low,high},%r44;
  cvt.f32.f16 %f22, low;}

	// end inline asm
	ld.global.nc.u32 	%r62, [%rd32+40];
	ld.global.nc.u32 	%r45, [%rd47+36];
	// begin inline asm
	{.reg .f16 low,high;
  mov.b32 {low,high},%r45;
  cvt.f32.f16 %f23, low;}

	// end inline asm
	ld.global.nc.u32 	%r70, [%rd32+76];
	ld.global.nc.u32 	%r46, [%rd47+72];
	// begin inline asm
	{.reg .f16 low,high;
  mov.b32 {low,high},%r46;
  cvt.f32.f16 %f24, low;}

	// end inline asm
	ld.global.nc.u32 	%r78, [%rd32+112];
	ld.global.nc.u32 	%r47, [%rd47+108];
	// begin inline asm
	{.reg .f16 low,high;
  mov.b32 {low,high},%r47;
  cvt.f32.f16 %f25, low;}

	// end inline asm
	add.s64 	%rd33, %rd26, %rd28;
	ld.global.nc.u8 	%rs9, [%rd33];
	cvt.u32.u8 	%r199, %rs9;
	shr.u32 	%r200, %r199, %r6;
	and.b32  	%r201, %r200, 15;
	ld.global.nc.u8 	%rs10, [%rd33+8];
	cvt.u32.u8 	%r202, %rs10;
	shr.u32 	%r203, %r202, %r6;
	shl.b32 	%r204, %r203, 4;
	and.b32  	%r205, %r204, 48;
	or.b32  	%r206, %r201, %r205;
	add.s32 	%r207, %r206, -32;
	and.b32  	%r50, %r191, 50529027;
	not.b32 	%r208, %r198;
	shl.b32 	%r209, %r198, 2;
	not.b32 	%r210, %r209;
	and.b32  	%r211, %r210, 67372036;
	or.b32  	%r212, %r211, %r50;
	sub.s32 	%r213, %r50, %r211;
	add.s32 	%r214, %r213, -2139062144;
	xor.b32  	%r215, %r214, -2139062144;
	xor.b32  	%r216, %r214, %r50;
	and.b32  	%r48, %r216, %r212;
	// begin inline asm
	prmt.b32 %r48, %r48, 0, 0xba98;
	// end inline asm
	// begin inline asm
	prmt.b32 %r50, %r50, 0, 0xba98;
	// end inline asm
	xor.b32  	%r217, %r50, 2139062143;
	not.b32 	%r218, %r48;
	and.b32  	%r219, %r215, %r218;
	and.b32  	%r220, %r217, %r48;
	or.b32  	%r153, %r220, %r219;
	mov.b32 	%r183, 0;
	// begin inline asm
	dp4a.s32.s32 %r52, %r153, %r54, %r183;
	// end inline asm
	mul.lo.s32 	%r221, %r52, %r207;
	cvt.rn.f32.s32 	%f35, %r221;
	fma.rn.f32 	%f36, %f22, %f35, 0f00000000;
	ld.global.nc.u8 	%rs11, [%rd33+2];
	cvt.u32.u8 	%r222, %rs11;
	shr.u32 	%r223, %r222, %r6;
	and.b32  	%r224, %r223, 15;
	ld.global.nc.u8 	%rs12, [%rd33+10];
	cvt.u32.u8 	%r225, %rs12;
	shr.u32 	%r226, %r225, %r6;
	shl.b32 	%r227, %r226, 4;
	and.b32  	%r228, %r227, 48;
	or.b32  	%r229, %r224, %r228;
	add.s32 	%r230, %r229, -32;
	shr.u32 	%r231, %r191, 2;
	and.b32  	%r58, %r231, 50529027;
	shr.u32 	%r232, %r198, 1;
	not.b32 	%r233, %r232;
	shl.b32 	%r234, %r198, 1;
	not.b32 	%r235, %r234;
	and.b32  	%r236, %r235, 67372036;
	or.b32  	%r237, %r236, %r58;
	sub.s32 	%r238, %r58, %r236;
	add.s32 	%r239, %r238, -2139062144;
	xor.b32  	%r240, %r239, -2139062144;
	xor.b32  	%r241, %r239, %r58;
	and.b32  	%r56, %r241, %r237;
	// begin inline asm
	prmt.b32 %r56, %r56, 0, 0xba98;
	// end inline asm
	// begin inline asm
	prmt.b32 %r58, %r58, 0, 0xba98;
	// end inline asm
	xor.b32  	%r242, %r58, 2139062143;
	not.b32 	%r243, %r56;
	and.b32  	%r244, %r240, %r243;
	and.b32  	%r245, %r242, %r56;
	or.b32  	%r157, %r245, %r244;
	// begin inline asm
	dp4a.s32.s32 %r60, %r157, %r62, %r183;
	// end inline asm
	mul.lo.s32 	%r246, %r60, %r230;
	cvt.rn.f32.s32 	%f37, %r246;
	fma.rn.f32 	%f38, %f23, %f37, %f36;
	ld.global.nc.u8 	%rs13, [%rd33+4];
	cvt.u32.u8 	%r247, %rs13;
	and.b32  	%r248, %r8, 4;
	shr.u32 	%r249, %r247, %r248;
	and.b32  	%r250, %r249, 15;
	shr.u32 	%r251, %r202, %r8;
	shl.b32 	%r252, %r251, 4;
	and.b32  	%r253, %r252, 48;
	or.b32  	%r254, %r250, %r253;
	add.s32 	%r255, %r254, -32;
	shr.u32 	%r256, %r191, 4;
	and.b32  	%r66, %r256, 50529027;
	and.b32  	%r257, %r208, 67372036;
	or.b32  	%r258, %r257, %r66;
	sub.s32 	%r259, %r66, %r257;
	add.s32 	%r260, %r259, -2139062144;
	xor.b32  	%r261, %r260, -2139062144;
	xor.b32  	%r262, %r260, %r66;
	and.b32  	%r64, %r262, %r258;
	// begin inline asm
	prmt.b32 %r64, %r64, 0, 0xba98;
	// end inline asm
	// begin inline asm
	prmt.b32 %r66, %r66, 0, 0xba98;
	// end inline asm
	xor.b32  	%r263, %r66, 2139062143;
	not.b32 	%r264, %r64;
	and.b32  	%r265, %r261, %r264;
	and.b32  	%r266, %r263, %r64;
	or.b32  	%r161, %r266, %r265;
	// begin inline asm
	dp4a.s32.s32 %r68, %r161, %r70, %r183;
	// end inline asm
	mul.lo.s32 	%r267, %r68, %r255;
	cvt.rn.f32.s32 	%f39, %r267;
	fma.rn.f32 	%f40, %f24, %f39, %f38;
	ld.global.nc.u8 	%rs14, [%rd33+6];
	cvt.u32.u8 	%r268, %rs14;
	shr.u32 	%r269, %r268, %r9;
	and.b32  	%r270, %r269, 15;
	shr.u32 	%r271, %r225, %r10;
	shl.b32 	%r272, %r271, 4;
	and.b32  	%r273, %r272, 48;
	or.b32  	%r274, %r270, %r273;
	add.s32 	%r275, %r274, -32;
	shr.u32 	%r276, %r191, 6;
	and.b32  	%r74, %r276, 50529027;
	and.b32  	%r277, %r233, 67372036;
	or.b32  	%r278, %r277, %r74;
	sub.s32 	%r279, %r74, %r277;
	add.s32 	%r280, %r279, -2139062144;
	xor.b32  	%r281, %r280, -2139062144;
	xor.b32  	%r282, %r280, %r74;
	and.b32  	%r72, %r282, %r278;
	// begin inline asm
	prmt.b32 %r72, %r72, 0, 0xba98;
	// end inline asm
	// begin inline asm
	prmt.b32 %r74, %r74, 0, 0xba98;
	// end inline asm
	xor.b32  	%r283, %r74, 2139062143;
	not.b32 	%r284, %r72;
	and.b32  	%r285, %r281, %r284;
	and.b32  	%r286, %r283, %r72;
	or.b32  	%r165, %r286, %r285;
	// begin inline asm
	dp4a.s32.s32 %r76, %r165, %r78, %r183;
	// end inline asm
	mul.lo.s32 	%r287, %r76, %r275;
	cvt.rn.f32.s32 	%f41, %r287;
	fma.rn.f32 	%f42, %f25, %f41, %f40;
	fma.rn.f32 	%f193, %f21, %f42, %f193;
	ld.global.nc.u16 	%rs4, [%rd24+108];
	// begin inline asm
	{  cvt.f32.f16 %f26, %rs4;}

	// end inline asm
	add.s64 	%rd34, %rd24, %rd22;
	ld.global.nc.u16 	%rs15, [%rd34+32];
	cvt.u32.u16 	%r288, %rs15;
	ld.global.nc.u16 	%rs16, [%rd34+34];
	cvt.u32.u16 	%r289, %rs16;
	shl.b32 	%r290, %r289, 16;
	or.b32  	%r291, %r290, %r288;
	add.s64 	%rd35, %rd24, %rd4;
	ld.global.nc.u16 	%rs17, [%rd35];
	cvt.u32.u16 	%r292, %rs17;
	ld.global.nc.u16 	%rs18, [%rd35+2];
	cvt.u32.u16 	%r293, %rs18;
	shl.b32 	%r294, %r293, 16;
	or.b32  	%r295, %r294, %r292;
	shr.s32 	%r296, %r295, %r197;
	ld.global.nc.u8 	%rs19, [%rd29];
	cvt.u32.u8 	%r297, %rs19;
	shr.u32 	%r298, %r297, %r6;
	and.b32  	%r299, %r298, 15;
	ld.global.nc.u8 	%rs20, [%rd29+8];
	cvt.u32.u8 	%r300, %rs20;
	shr.u32 	%r301, %r300, %r6;
	shl.b32 	%r302, %r301, 4;
	and.b32  	%r303, %r302, 48;
	or.b32  	%r304, %r299, %r303;
	add.s32 	%r305, %r304, -32;
	and.b32  	%r82, %r291, 50529027;
	not.b32 	%r306, %r296;
	shl.b32 	%r307, %r296, 2;
	not.b32 	%r308, %r307;
	and.b32  	%r309, %r308, 67372036;
	or.b32  	%r310, %r309, %r82;
	sub.s32 	%r311, %r82, %r309;
	add.s32 	%r312, %r311, -2139062144;
	xor.b32  	%r313, %r312, -2139062144;
	xor.b32  	%r314, %r312, %r82;
	and.b32  	%r80, %r314, %r310;
	// begin inline asm
	prmt.b32 %r80, %r80, 0, 0xba98;
	// end inline asm
	// begin inline asm
	prmt.b32 %r82, %r82, 0, 0xba98;
	// end inline asm
	xor.b32  	%r315, %r82, 2139062143;
	not.b32 	%r316, %r80;
	and.b32  	%r317, %r313, %r316;
	and.b32  	%r318, %r315, %r80;
	or.b32  	%r169, %r318, %r317;
	// begin inline asm
	dp4a.s32.s32 %r84, %r169, %r54, %r183;
	// end inline asm
	mul.lo.s32 	%r319, %r84, %r305;
	cvt.rn.f32.s32 	%f43, %r319;
	fma.rn.f32 	%f44, %f22, %f43, 0f00000000;
	ld.global.nc.u8 	%rs21, [%rd29+2];
	cvt.u32.u8 	%r320, %rs21;
	shr.u32 	%r321, %r320, %r6;
	and.b32  	%r322, %r321, 15;
	ld.global.nc.u8 	%rs22, [%rd29+10];
	cvt.u32.u8 	%r323, %rs22;
	shr.u32 	%r324, %r323, %r6;
	shl.b32 	%r325, %r324, 4;
	and.b32  	%r326, %r325, 48;
	or.b32  	%r327, %r322, %r326;
	add.s32 	%r328, %r327, -32;
	shr.u32 	%r329, %r291, 2;
	and.b32  	%r90, %r329, 50529027;
	shr.u32 	%r330, %r296, 1;
	not.b32 	%r331, %r330;
	shl.b32 	%r332, %r296, 1;
	not.b32 	%r333, %r332;
	and.b32  	%r334, %r333, 67372036;
	or.b32  	%r335, %r334, %r90;
	sub.s32 	%r336, %r90, %r334;
	add.s32 	%r337, %r336, -2139062144;
	xor.b32  	%r338, %r337, -2139062144;
	xor.b32  	%r339, %r337, %r90;
	and.b32  	%r88, %r339, %r335;
	// begin inline asm
	prmt.b32 %r88, %r88, 0, 0xba98;
	// end inline asm
	// begin inline asm
	prmt.b32 %r90, %r90, 0, 0xba98;
	// end inline asm
	xor.b32  	%r340, %r90, 2139062143;
	not.b32 	%r341, %r88;
	and.b32  	%r342, %r338, %r341;
	and.b32  	%r343, %r340, %r88;
	or.b32  	%r173, %r343, %r342;
	// begin inline asm
	dp4a.s32.s32 %r92, %r173, %r62, %r183;
	// end inline asm
	mul.lo.s32 	%r344, %r92, %r328;
	cvt.rn.f32.s32 	%f45, %r344;
	fma.rn.f32 	%f46, %f23, %f45, %f44;
	ld.global.nc.u8 	%rs23, [%rd29+4];
	cvt.u32.u8 	%r345, %rs23;
	shr.u32 	%r346, %r345, %r248;
	and.b32  	%r347, %r346, 15;
	shr.u32 	%r348, %r300, %r8;
	shl.b32 	%r349, %r348, 4;
	and.b32  	%r350, %r349, 48;
	or.b32  	%r351, %r347, %r350;
	add.s32 	%r352, %r351, -32;
	shr.u32 	%r353, %r291, 4;
	and.b32  	%r98, %r353, 50529027;
	and.b32  	%r354, %r306, 67372036;
	or.b32  	%r355, %r354, %r98;
	sub.s32 	%r356, %r98, %r354;
	add.s32 	%r357, %r356, -2139062144;
	xor.b32  	%r358, %r357, -2139062144;
	xor.b32  	%r359, %r357, %r98;
	and.b32  	%r96, %r359, %r355;
	// begin inline asm
	prmt.b32 %r96, %r96, 0, 0xba98;
	// end inline asm
	// begin inline asm
	prmt.b32 %r98, %r98, 0, 0xba98;
	// end inline asm
	xor.b32  	%r360, %r98, 2139062143;
	not.b32 	%r361, %r96;
	and.b32  	%r362, %r358, %r361;
	and.b32  	%r363, %r360, %r96;
	or.b32  	%r177, %r363, %r362;
	// begin inline asm
	dp4a.s32.s32 %r100, %r177, %r70, %r183;
	// end inline asm
	mul.lo.s32 	%r364, %r100, %r352;
	cvt.rn.f32.s32 	%f47, %r364;
	fma.rn.f32 	%f48, %f24, %f47, %f46;
	ld.global.nc.u8 	%rs24, [%rd29+6];
	cvt.u32.u8 	%r365, %rs24;
	shr.u32 	%r366, %r365, %r9;
	and.b32  	%r367, %r366, 15;
	shr.u32 	%r368, %r323, %r10;
	shl.b32 	%r369, %r368, 4;
	and.b32  	%r370, %r369, 48;
	or.b32  	%r371, %r367, %r370;
	add.s32 	%r372, %r371, -32;
	shr.u32 	%r373, %r291, 6;
	and.b32  	%r106, %r373, 50529027;
	and.b32  	%r374, %r331, 67372036;
	or.b32  	%r375, %r374, %r106;
	sub.s32 	%r376, %r106, %r374;
	add.s32 	%r377, %r376, -2139062144;
	xor.b32  	%r378, %r377, -2139062144;
	xor.b32  	%r379, %r377, %r106;
	and.b32  	%r104, %r379, %r375;
	// begin inline asm
	prmt.b32 %r104, %r104, 0, 0xba98;
	// end inline asm
	// begin inline asm
	prmt.b32 %r106, %r106, 0, 0xba98;
	// end inline asm
	xor.b32  	%r380, %r106, 2139062143;
	not.b32 	%r381, %r104;
	and.b32  	%r382, %r378, %r381;
	and.b32  	%r383, %r380, %r104;
	or.b32  	%r181, %r383, %r382;
	// begin inline asm
	dp4a.s32.s32 %r108, %r181, %r78, %r183;
	// end inline asm
	mul.lo.s32 	%r384, %r108, %r372;
	cvt.rn.f32.s32 	%f49, %r384;
	fma.rn.f32 	%f50, %f25, %f49, %f48;
	fma.rn.f32 	%f192, %f26, %f50, %f192;
	add.s64 	%rd36, %rd32, %rd7;
	ld.global.nc.u32 	%r134, [%rd36+4];
	add.s64 	%rd37, %rd47, %rd7;
	ld.global.nc.u32 	%r112, [%rd37];
	// begin inline asm
	{.reg .f16 low,high;
  mov.b32 {low,high},%r112;
  cvt.f32.f16 %f27, low;}

	// end inline asm
	ld.global.nc.u32 	%r138, [%rd36+40];
	ld.global.nc.u32 	%r113, [%rd37+36];
	// begin inline asm
	{.reg .f16 low,high;
  mov.b32 {low,high},%r113;
  cvt.f32.f16 %f28, low;}

	// end inline asm
	ld.global.nc.u32 	%r142, [%rd36+76];
	ld.global.nc.u32 	%r114, [%rd37+72];
	// begin inline asm
	{.reg .f16 low,high;
  mov.b32 {low,high},%r114;
  cvt.f32.f16 %f29, low;}

	// end inline asm
	ld.global.nc.u32 	%r146, [%rd36+112];
	ld.global.nc.u32 	%r115, [%rd37+108];
	// begin inline asm
	{.reg .f16 low,high;
  mov.b32 {low,high},%r115;
  cvt.f32.f16 %f30, low;}

	// end inline asm
	// begin inline asm
	dp4a.s32.s32 %r116, %r153, %r134, %r183;
	// end inline asm
	mul.lo.s32 	%r385, %r116, %r207;
	cvt.rn.f32.s32 	%f51, %r385;
	fma.rn.f32 	%f52, %f27, %f51, 0f00000000;
	// begin inline asm
	dp4a.s32.s32 %r120, %r157, %r138, %r183;
	// end inline asm
	mul.lo.s32 	%r386, %r120, %r230;
	cvt.rn.f32.s32 	%f53, %r386;
	fma.rn.f32 	%f54, %f28, %f53, %f52;
	// begin inline asm
	dp4a.s32.s32 %r124, %r161, %r142, %r183;
	// end inline asm
	mul.lo.s32 	%r387, %r124, %r255;
	cvt.rn.f32.s32 	%f55, %r387;
	fma.rn.f32 	%f56, %f29, %f55, %f54;
	// begin inline asm
	dp4a.s32.s32 %r128, %r165, %r146, %r183;
	// end inline asm
	mul.lo.s32 	%r388, %r128, %r275;
	cvt.rn.f32.s32 	%f57, %r388;
	fma.rn.f32 	%f58, %f30, %f57, %f56;
	fma.rn.f32 	%f191, %f21, %f58, %f191;
	// begin inline asm
	dp4a.s32.s32 %r132, %r169, %r134, %r183;
	// end inline asm
	mul.lo.s32 	%r389, %r132, %r305;
	cvt.rn.f32.s32 	%f59, %r389;
	fma.rn.f32 	%f60, %f27, %f59, 0f00000000;
	// begin inline asm
	dp4a.s32.s32 %r136, %r173, %r138, %r183;
	// end inline asm
	mul.lo.s32 	%r390, %r136, %r328;
	cvt.rn.f32.s32 	%f61, %r390;
	fma.rn.f32 	%f62, %f28, %f61, %f60;
	// begin inline asm
	dp4a.s32.s32 %r140, %r177, %r142, %r183;
	// end inline asm
	mul.lo.s32 	%r391, %r140, %r352;
	cvt.rn.f32.s32 	%f63, %r391;
	fma.rn.f32 	%f64, %f29, %f63, %f62;
	// begin inline asm
	dp4a.s32.s32 %r144, %r181, %r146, %r183;
	// end inline asm
	mul.lo.s32 	%r392, %r144, %r372;
	cvt.rn.f32.s32 	%f65, %r392;
	fma.rn.f32 	%f66, %f30, %f65, %f64;
	fma.rn.f32 	%f190, %f26, %f66, %f190;
	add.s64 	%rd38, %rd32, %rd6;
	ld.global.nc.u32 	%r170, [%rd38+4];
	add.s64 	%rd39, %rd47, %rd6;
	ld.global.nc.u32 	%r148, [%rd39];
	// begin inline asm
	{.reg .f16 low,high;
  mov.b32 {low,high},%r148;
  cvt.f32.f16 %f31, low;}

	// end inline asm
	ld.global.nc.u32 	%r174, [%rd38+40];
	ld.global.nc.u32 	%r149, [%rd39+36];
	// begin inline asm
	{.reg .f16 low,high;
  mov.b32 {low,high},%r149;
  cvt.f32.f16 %f32, low;}

	// end inline asm
	ld.global.nc.u32 	%r178, [%rd38+76];
	ld.global.nc.u32 	%r150, [%rd39+72];
	// begin inline asm
	{.reg .f16 low,high;
  mov.b32 {low,high},%r150;
  cvt.f32.f16 %f33, low;}

	// end inline asm
	ld.global.nc.u32 	%r182, [%rd38+112];
	ld.global.nc.u32 	%r151, [%rd39+108];
	// begin inline asm
	{.reg .f16 low,high;
  mov.b32 {low,high},%r151;
  cvt.f32.f16 %f34, low;}

	// end inline asm
	// begin inline asm
	dp4a.s32.s32 %r152, %r153, %r170, %r183;
	// end inline asm
	mul.lo.s32 	%r393, %r152, %r207;
	cvt.rn.f32.s32 	%f67, %r393;
	fma.rn.f32 	%f68, %f31, %f67, 0f00000000;
	// begin inline asm
	dp4a.s32.s32 %r156, %r157, %r174, %r183;
	// end inline asm
	mul.lo.s32 	%r394, %r156, %r230;
	cvt.rn.f32.s32 	%f69, %r394;
	fma.rn.f32 	%f70, %f32, %f69, %f68;
	// begin inline asm
	dp4a.s32.s32 %r160, %r161, %r178, %r183;
	// end inline asm
	mul.lo.s32 	%r395, %r160, %r255;
	cvt.rn.f32.s32 	%f71, %r395;
	fma.rn.f32 	%f72, %f33, %f71, %f70;
	// begin inline asm
	dp4a.s32.s32 %r164, %r165, %r182, %r183;
	// end inline asm
	mul.lo.s32 	%r396, %r164, %r275;
	cvt.rn.f32.s32 	%f73, %r396;
	fma.rn.f32 	%f74, %f34, %f73, %f72;
	fma.rn.f32 	%f189, %f21, %f74, %f189;
	// begin inline asm
	dp4a.s32.s32 %r168, %r169, %r170, %r183;
	// end inline asm
	mul.lo.s32 	%r397, %r168, %r305;
	cvt.rn.f32.s32 	%f75, %r397;
	fma.rn.f32 	%f76, %f31, %f75, 0f00000000;
	// begin inline asm
	dp4a.s32.s32 %r172, %r173, %r174, %r183;
	// end inline asm
	mul.lo.s32 	%r398, %r172, %r328;
	cvt.rn.f32.s32 	%f77, %r398;
	fma.rn.f32 	%f78, %f32, %f77, %f76;
	// begin inline asm
	dp4a.s32.s32 %r176, %r177, %r178, %r183;
	// end inline asm
	mul.lo.s32 	%r399, %r176, %r352;
	cvt.rn.f32.s32 	%f79, %r399;
	fma.rn.f32 	%f80, %f33, %f79, %f78;
	// begin inline asm
	dp4a.s32.s32 %r180, %r181, %r182, %r183;
	// end inline asm
	mul.lo.s32 	%r400, %r180, %r372;
	cvt.rn.f32.s32 	%f81, %r400;
	fma.rn.f32 	%f82, %f34, %f81, %f80;
	fma.rn.f32 	%f188, %f26, %f82, %f188;
	add.s32 	%r472, %r472, 8;
	add.s64 	%rd47, %rd47, 2304;
	add.s32 	%r471, %r471, 8;
	add.s32 	%r470, %r470, 8;
	setp.lt.s32 	%p2, %r472, %r4;
	@%p2 bra 	$L__BB58_2;
	st.local.v2.f32 	[%rd2], {%f193, %f192};
	st.local.v2.f32 	[%rd2+8], {%f191, %f190};
	st.local.v2.f32 	[%rd2+16], {%f189, %f188};
$L__BB58_4:
	setp.eq.s32 	%p3, %r1, 0;
	@%p3 bra 	$L__BB58_6;
	mov.u32 	%r401, _ZZN34_INTERNAL_c8396950_4_k_cu_1fba617b13mul_mat_vec_qILi3ELi256ELi16E10block_q3_KLi1EXadL_ZNS_17vec_dot_q3_K_q8_1EPKvPK10block_q8_1RKiEEEEvS3_S3_PfiiiiE10tmp_shared;
	mad.lo.s32 	%r402, %r1, 768, %r401;
	shl.b32 	%r403, %r2, 2;
	add.s32 	%r404, %r402, %r403;
	st.shared.f32 	[%r404+-768], %f193;
	st.shared.f32 	[%r404+-640], %f192;
	st.shared.f32 	[%r404+-512], %f191;
	st.shared.f32 	[%r404+-384], %f190;
	st.shared.f32 	[%r404+-256], %f189;
	st.shared.f32 	[%r404+-128], %f188;
$L__BB58_6:
	setp.ne.s32 	%p4, %r1, 0;
	bar.sync 	0;
	@%p4 bra 	$L__BB58_13;
	shl.b32 	%r405, %r2, 2;
	mov.u32 	%r406, _ZZN34_INTERNAL_c8396950_4_k_cu_1fba617b13mul_mat_vec_qILi3ELi256ELi16E10block_q3_KLi1EXadL_ZNS_17vec_dot_q3_K_q8_1EPKvPK10block_q8_1RKiEEEEvS3_S3_PfiiiiE10tmp_shared;
	add.s32 	%r19, %r406, %r405;
	setp.gt.u32 	%p5, %r2, 1;
	mul.wide.u32 	%rd40, %r2, 4;
	add.s64 	%rd10, %rd2, %rd40;
	add.s32 	%r20, %r3, %r2;
	ld.shared.f32 	%f83, [%r19];
	add.f32 	%f84, %f83, %f193;
	ld.shared.f32 	%f85, [%r19+768];
	add.f32 	%f86, %f85, %f84;
	ld.shared.f32 	%f87, [%r19+1536];
	add.f32 	%f88, %f87, %f86;
	mov.b32 	%r407, %f88;
	shfl.sync.bfly.b32	%r408|%p6, %r407, 16, 31, -1;
	mov.b32 	%f89, %r408;
	add.f32 	%f90, %f88, %f89;
	mov.b32 	%r409, %f90;
	shfl.sync.bfly.b32	%r410|%p7, %r409, 8, 31, -1;
	mov.b32 	%f91, %r410;
	add.f32 	%f92, %f90, %f91;
	mov.b32 	%r411, %f92;
	shfl.sync.bfly.b32	%r412|%p8, %r411, 4, 31, -1;
	mov.b32 	%f93, %r412;
	add.f32 	%f94, %f92, %f93;
	mov.b32 	%r413, %f94;
	shfl.sync.bfly.b32	%r414|%p9, %r413, 2, 31, -1;
	mov.b32 	%f95, %r414;
	add.f32 	%f96, %f94, %f95;
	mov.b32 	%r415, %f96;
	shfl.sync.bfly.b32	%r416|%p10, %r415, 1, 31, -1;
	mov.b32 	%f97, %r416;
	add.f32 	%f98, %f96, %f97;
	st.local.f32 	[%rd2], %f98;
	ld.shared.f32 	%f99, [%r19+128];
	add.f32 	%f100, %f99, %f192;
	ld.shared.f32 	%f101, [%r19+896];
	add.f32 	%f102, %f101, %f100;
	ld.shared.f32 	%f103, [%r19+1664];
	add.f32 	%f104, %f103, %f102;
	mov.b32 	%r417, %f104;
	shfl.sync.bfly.b32	%r418|%p11, %r417, 16, 31, -1;
	mov.b32 	%f105, %r418;
	add.f32 	%f106, %f104, %f105;
	mov.b32 	%r419, %f106;
	shfl.sync.bfly.b32	%r420|%p12, %r419, 8, 31, -1;
	mov.b32 	%f107, %r420;
	add.f32 	%f108, %f106, %f107;
	mov.b32 	%r421, %f108;
	shfl.sync.bfly.b32	%r422|%p13, %r421, 4, 31, -1;
	mov.b32 	%f109, %r422;
	add.f32 	%f110, %f108, %f109;
	mov.b32 	%r423, %f110;
	shfl.sync.bfly.b32	%r424|%p14, %r423, 2, 31, -1;
	mov.b32 	%f111, %r424;
	add.f32 	%f112, %f110, %f111;
	mov.b32 	%r425, %f112;
	shfl.sync.bfly.b32	%r426|%p15, %r425, 1, 31, -1;
	mov.b32 	%f113, %r426;
	add.f32 	%f114, %f112, %f113;
	st.local.f32 	[%rd2+4], %f114;
	@%p5 bra 	$L__BB58_9;
	ld.local.f32 	%f115, [%rd10];
	mul.wide.u32 	%rd41, %r20, 4;
	add.s64 	%rd42, %rd1, %rd41;
	st.global.f32 	[%rd42], %f115;
$L__BB58_9:
	setp.gt.u32 	%p16, %r2, 1;
	ld.shared.f32 	%f116, [%r19+256];
	add.f32 	%f117, %f116, %f191;
	ld.shared.f32 	%f118, [%r19+1024];
	add.f32 	%f119, %f118, %f117;
	ld.shared.f32 	%f120, [%r19+1792];
	add.f32 	%f121, %f120, %f119;
	mov.b32 	%r427, %f121;
	shfl.sync.bfly.b32	%r428|%p17, %r427, 16, 31, -1;
	mov.b32 	%f122, %r428;
	add.f32 	%f123, %f121, %f122;
	mov.b32 	%r429, %f123;
	shfl.sync.bfly.b32	%r430|%p18, %r429, 8, 31, -1;
	mov.b32 	%f124, %r430;
	add.f32 	%f125, %f123, %f124;
	mov.b32 	%r431, %f125;
	shfl.sync.bfly.b32	%r432|%p19, %r431, 4, 31, -1;
	mov.b32 	%f126, %r432;
	add.f32 	%f127, %f125, %f126;
	mov.b32 	%r433, %f127;
	shfl.sync.bfly.b32	%r434|%p20, %r433, 2, 31, -1;
	mov.b32 	%f128, %r434;
	add.f32 	%f129, %f127, %f128;
	mov.b32 	%r435, %f129;
	shfl.sync.bfly.b32	%r436|%p21, %r435, 1, 31, -1;
	mov.b32 	%f130, %r436;
	add.f32 	%f131, %f129, %f130;
	st.local.f32 	[%rd2+8], %f131;
	ld.shared.f32 	%f132, [%r19+384];
	add.f32 	%f133, %f132, %f190;
	ld.shared.f32 	%f134, [%r19+1152];
	add.f32 	%f135, %f134, %f133;
	ld.shared.f32 	%f136, [%r19+1920];
	add.f32 	%f137, %f136, %f135;
	mov.b32 	%r437, %f137;
	shfl.sync.bfly.b32	%r438|%p22, %r437, 16, 31, -1;
	mov.b32 	%f138, %r438;
	add.f32 	%f139, %f137, %f138;
	mov.b32 	%r439, %f139;
	shfl.sync.bfly.b32	%r440|%p23, %r439, 8, 31, -1;
	mov.b32 	%f140, %r440;
	add.f32 	%f141, %f139, %f140;
	mov.b32 	%r441, %f141;
	shfl.sync.bfly.b32	%r442|%p24, %r441, 4, 31, -1;
	mov.b32 	%f142, %r442;
	add.f32 	%f143, %f141, %f142;
	mov.b32 	%r443, %f143;
	shfl.sync.bfly.b32	%r444|%p25, %r443, 2, 31, -1;
	mov.b32 	%f144, %r444;
	add.f32 	%f145, %f143, %f144;
	mov.b32 	%r445, %f145;
	shfl.sync.bfly.b32	%r446|%p26, %r445, 1, 31, -1;
	mov.b32 	%f146, %r446;
	add.f32 	%f147, %f145, %f146;
	st.local.f32 	[%rd2+12], %f147;
	@%p16 bra 	$L__BB58_11;
	ld.local.f32 	%f148, [%rd10+8];
	add.s32 	%r447, %r20, %r22;
	mul.wide.u32 	%rd43, %r447, 4;
	add.s64 	%rd44, %rd1, %rd43;
	st.global.f32 	[%rd44], %f148;
$L__BB58_11:
	setp.gt.u32 	%p27, %r2, 1;
	ld.shared.f32 	%f149, [%r19+512];
	add.f32 	%f150, %f149, %f189;
	ld.shared.f32 	%f151, [%r19+1280];
	add.f32 	%f152, %f151, %f150;
	ld.shared.f32 	%f153, [%r19+2048];
	add.f32 	%f154, %f153, %f152;
	mov.b32 	%r448, %f154;
	shfl.sync.bfly.b32	%r449|%p28, %r448, 16, 31, -1;
	mov.b32 	%f155, %r449;
	add.f32 	%f156, %f154, %f155;
	mov.b32 	%r450, %f156;
	shfl.sync.bfly.b32	%r451|%p29, %r450, 8, 31, -1;
	mov.b32 	%f157, %r451;
	add.f32 	%f158, %f156, %f157;
	mov.b32 	%r452, %f158;
	shfl.sync.bfly.b32	%r453|%p30, %r452, 4, 31, -1;
	mov.b32 	%f159, %r453;
	add.f32 	%f160, %f158, %f159;
	mov.b32 	%r454, %f160;
	shfl.sync.bfly.b32	%r455|%p31, %r454, 2, 31, -1;
	mov.b32 	%f161, %r455;
	add.f32 	%f162, %f160, %f161;
	mov.b32 	%r456, %f162;
	shfl.sync.bfly.b32	%r457|%p32, %r456, 1, 31, -1;
	mov.b32 	%f163, %r457;
	add.f32 	%f164, %f162, %f163;
	st.local.f32 	[%rd2+16], %f164;
	ld.shared.f32 	%f165, [%r19+640];
	add.f32 	%f166, %f165, %f188;
	ld.shared.f32 	%f167, [%r19+1408];
	add.f32 	%f168, %f167, %f166;
	ld.shared.f32 	%f169, [%r19+2176];
	add.f32 	%f170, %f169, %f168;
	mov.b32 	%r458, %f170;
	shfl.sync.bfly.b32	%r459|%p33, %r458, 16, 31, -1;
	mov.b32 	%f171, %r459;
	add.f32 	%f172, %f170, %f171;
	mov.b32 	%r460, %f172;
	shfl.sync.bfly.b32	%r461|%p34, %r460, 8, 31, -1;
	mov.b32 	%f173, %r461;
	add.f32 	%f174, %f172, %f173;
	mov.b32 	%r462, %f174;
	shfl.sync.bfly.b32	%r463|%p35, %r462, 4, 31, -1;
	mov.b32 	%f175, %r463;
	add.f32 	%f176, %f174, %f175;
	mov.b32 	%r464, %f176;
	shfl.sync.bfly.b32	%r465|%p36, %r464, 2, 31, -1;
	mov.b32 	%f177, %r465;
	add.f32 	%f178, %f176, %f177;
	mov.b32 	%r466, %f178;
	shfl.sync.bfly.b32	%r467|%p37, %r466, 1, 31, -1;
	mov.b32 	%f179, %r467;
	add.f32 	%f180, %f178, %f179;
	st.local.f32 	[%rd2+20], %f180;
	@%p27 bra 	$L__BB58_13;
	ld.local.f32 	%f181, [%rd10+16];
	shl.b32 	%r468, %r22, 1;
	add.s32 	%r469, %r20, %r468;
	mul.wide.u32 	%rd45, %r469, 4;
	add.s64 	%rd46, %rd1, %rd45;
	st.global.f32 	[%rd46], %f181;
$L__BB58_13:
	ret;

}
	// .globl	mul_mat_vec_q4_K_q8_1_cuda3
.visible .entry mul_mat_vec_q4_K_q8_1_cuda3(
	.param .u64 .ptr .align 1 mul_mat_vec_q4_K_q8_1_cuda3_param_0,
	.param .u64 .ptr .align 1 mul_mat_vec_q4_K_q8_1_cuda3_param_1,
	.param .u64 .ptr .align 1 mul_mat_vec_q4_K_q8_1_cuda3_param_2,
	.param .u32 mul_mat_vec_q4_K_q8_1_cuda3_param_3,
	.param .u32 mul_mat_vec_q4_K_q8_1_cuda3_param_4,
	.param .u32 mul_mat_vec_q4_K_q8_1_cuda3_param_5,
	.param .u32 mul_mat_vec_q4_K_q8_1_cuda3_param_6
)
{
	.local .align 8 .b8 	__local_depot59[24];
	.reg .b64 	%SP;
	.reg .b64 	%SPL;
	.reg .pred 	%p<44>;
	.reg .b16 	%rs<125>;
	.reg .b32 	%r<423>;
	.reg .b32 	%f<218>;
	.reg .b64 	%rd<92>;
	// demoted variable
	.shared .align 4 .b8 _ZZN34_INTERNAL_c8396950_4_k_cu_1fba617b13mul_mat_vec_qILi3ELi256ELi32E10block_q4_KLi2EXadL_ZNS_17vec_dot_q4_K_q8_1EPKvPK10block_q8_1RKiEEEEvS3_S3_PfiiiiE10tmp_shared[2304];
	mov.u64 	%SPL, __local_depot59;
	ld.param.u32 	%r47, [mul_mat_vec_q4_K_q8_1_cuda3_param_3];
	ld.param.u32 	%r45, [mul_mat_vec_q4_K_q8_1_cuda3_param_5];
	add.u64 	%rd1, %SPL, 0;
	mov.u32 	%r1, %tid.y;
	shl.b32 	%r48, %r1, 5;
	mov.u32 	%r2, %tid.x;
	add.s32 	%r49, %r48, %r2;
	mov.u32 	%r50, %ctaid.x;
	shl.b32 	%r3, %r50, 1;
	shr.s32 	%r51, %r47, 31;
	shr.u32 	%r52, %r51, 24;
	add.s32 	%r53, %r47, %r52;
	shr.s32 	%r4, %r53, 8;
	mov.f32 	%f212, 0f00000000;
	st.local.v2.f32 	[%rd1+8], {%f212, %f212};
	st.local.v2.f32 	[%rd1+16], {%f212, %f212};
	shr.u32 	%r422, %r49, 4;
	setp.ge.s32 	%p1, %r422, %r4;
	mov.f32 	%f213, %f212;
	mov.f32 	%f214, %f212;
	mov.f32 	%f215, %f212;
	mov.f32 	%f216, %f212;
	mov.f32 	%f217, %f212;
	@%p1 bra 	$L__BB59_22;
	ld.param.u64 	%rd87, [mul_mat_vec_q4_K_q8_1_cuda3_param_1];
	cvta.to.global.u64 	%rd15, %rd87;
	shr.s32 	%r54, %r45, 31;
	shr.u32 	%r55, %r54, 27;
	add.s32 	%r56, %r45, %r55;
	shr.s32 	%r57, %r56, 5;
	shl.b32 	%r58, %r2, 1;
	and.b32  	%r6, %r58, 30;
	shr.u32 	%r59, %r2, 1;
	and.b32  	%r7, %r59, 6;
	shl.b32 	%r60, %r422, 3;
	add.s32 	%r421, %r57, %r60;
	mad.lo.s32 	%r420, %r3, %r4, %r422;
	shl.b32 	%r61, %r57, 1;
	add.s32 	%r419, %r60, %r61;
	or.b32  	%r62, %r60, %r7;
	mul.wide.u32 	%rd16, %r62, 36;
	add.s64 	%rd17, %rd16, %rd15;
	add.s64 	%rd91, %rd17, 36;
	mov.f32 	%f212, 0f00000000;
	cvt.u64.u32 	%rd18, %r7;
$L__BB59_2:
	ld.param.u64 	%rd81, [mul_mat_vec_q4_K_q8_1_cuda3_param_0];
	setp.gt.u32 	%p2, %r6, 15;
	shl.b32 	%r63, %r2, 2;
	and.b32  	%r64, %r63, 12;
	shl.b32 	%r65, %r6, 2;
	and.b32  	%r66, %r65, 96;
	or.b32  	%r67, %r64, %r66;
	cvt.u64.u32 	%rd19, %r67;
	mul.wide.s32 	%rd4, %r420, 144;
	cvta.to.global.u64 	%rd20, %rd81;
	add.s64 	%rd5, %rd20, %rd4;
	add.s64 	%rd21, %rd5, %rd19;
	ld.global.u32 	%r15, [%rd21+16];
	ld.global.u32 	%r16, [%rd21+32];
	add.s64 	%rd6, %rd5, %rd18;
	@%p2 bra 	$L__BB59_4;
	ld.global.u16 	%rs109, [%rd6+4];
	and.b16  	%rs112, %rs109, 16191;
	ld.global.u16 	%rs110, [%rd6+8];
	and.b16  	%rs111, %rs110, 16191;
	bra.uni 	$L__BB59_5;
$L__BB59_4:
	ld.global.u16 	%rs110, [%rd6+8];
	and.b16  	%rs49, %rs110, 3855;
	ld.global.u16 	%rs50, [%rd6];
	shr.u16 	%rs51, %rs50, 2;
	and.b16  	%rs52, %rs51, 12336;
	or.b16  	%rs112, %rs52, %rs49;
	shr.u16 	%rs53, %rs110, 4;
	and.b16  	%rs54, %rs53, 3855;
	ld.global.u16 	%rs109, [%rd6+4];
	shr.u16 	%rs55, %rs109, 2;
	and.b16  	%rs56, %rs55, 12336;
	or.b16  	%rs111, %rs56, %rs54;
$L__BB59_5:
	ld.param.u64 	%rd82, [mul_mat_vec_q4_K_q8_1_cuda3_param_0];
	mul.lo.s32 	%r104, %r4, 144;
	cvt.s64.s32 	%rd22, %r104;
	cvta.to.global.u64 	%rd23, %rd82;
	add.s64 	%rd24, %rd23, %rd22;
	add.s64 	%rd7, %rd24, %rd4;
	setp.lt.u32 	%p3, %r6, 16;
	ld.global.u32 	%r68, [%rd91+-36];
	// begin inline asm
	{.reg .f16 low,high;
  mov.b32 {low,high},%r68;
  cvt.f32.f16 %f31, low;}

	// end inline asm
	cvt.u64.u32 	%rd26, %r63;
	and.b64  	%rd27, %rd26, 12;
	add.s64 	%rd28, %rd27, %rd91;
	ld.global.u32 	%r17, [%rd28+-32];
	ld.global.u32 	%r18, [%rd28+-16];
	ld.global.u32 	%r69, [%rd91];
	// begin inline asm
	{.reg .f16 low,high;
  mov.b32 {low,high},%r69;
  cvt.f32.f16 %f32, low;}

	// end inline asm
	ld.global.u32 	%r19, [%rd28+4];
	ld.global.u32 	%r20, [%rd28+20];
	and.b32  	%r71, %r15, 252645135;
	and.b32  	%r75, %r16, 252645135;
	mov.b32 	%r97, 0;
	// begin inline asm
	dp4a.s32.s32 %r70, %r71, %r17, %r97;
	// end inline asm
	// begin inline asm
	dp4a.s32.s32 %r74, %r75, %r18, %r70;
	// end inline asm
	mov.b32 	%r99, 16843009;
	// begin inline asm
	dp4a.s32.s32 %r78, %r99, %r17, %r97;
	// end inline asm
	// begin inline asm
	dp4a.s32.s32 %r82, %r99, %r18, %r78;
	// end inline asm
	shr.u16 	%rs57, %rs112, 8;
	cvt.u32.u16 	%r110, %rs112;
	and.b32  	%r111, %r110, 255;
	mul.lo.s32 	%r112, %r74, %r111;
	cvt.rn.f32.s32 	%f35, %r112;
	fma.rn.f32 	%f36, %f31, %f35, 0f00000000;
	shr.u16 	%rs58, %rs111, 8;
	cvt.u32.u16 	%r113, %rs111;
	and.b32  	%r114, %r113, 255;
	mul.lo.s32 	%r115, %r82, %r114;
	cvt.rn.f32.s32 	%f37, %r115;
	fma.rn.f32 	%f38, %f31, %f37, 0f00000000;
	shr.u32 	%r116, %r15, 4;
	and.b32  	%r87, %r116, 252645135;
	shr.u32 	%r117, %r16, 4;
	and.b32  	%r91, %r117, 252645135;
	// begin inline asm
	dp4a.s32.s32 %r86, %r87, %r19, %r97;
	// end inline asm
	// begin inline asm
	dp4a.s32.s32 %r90, %r91, %r20, %r86;
	// end inline asm
	// begin inline asm
	dp4a.s32.s32 %r94, %r99, %r19, %r97;
	// end inline asm
	// begin inline asm
	dp4a.s32.s32 %r98, %r99, %r20, %r94;
	// end inline asm
	cvt.u32.u16 	%r118, %rs57;
	mul.lo.s32 	%r119, %r90, %r118;
	cvt.rn.f32.s32 	%f39, %r119;
	fma.rn.f32 	%f40, %f32, %f39, %f36;
	cvt.u32.u16 	%r120, %rs58;
	mul.lo.s32 	%r121, %r98, %r120;
	cvt.rn.f32.s32 	%f41, %r121;
	fma.rn.f32 	%f42, %f32, %f41, %f38;
	ld.global.u32 	%r103, [%rd5];
	// begin inline asm
	{.reg .f16 low,high;
  mov.b32 {low,high},%r103;
  cvt.f32.f16 %f33, low;}

	// end inline asm
	// begin inline asm
	{.reg .f16 low,high;
  mov.b32 {low,high},%r103;
  cvt.f32.f16 %f34, high;}

	// end inline asm
	mul.f32 	%f43, %f40, %f33;
	mul.f32 	%f44, %f42, %f34;
	sub.f32 	%f45, %f43, %f44;
	add.f32 	%f217, %f45, %f217;
	add.s64 	%rd29, %rd7, %rd19;
	ld.global.u32 	%r25, [%rd29+16];
	ld.global.u32 	%r26, [%rd29+32];
	@%p3 bra 	$L__BB59_7;
	cvt.u64.u32 	%rd30, %r7;
	add.s64 	%rd31, %rd7, %rd30;
	ld.global.u16 	%rs114, [%rd31+8];
	and.b16  	%rs59, %rs114, 3855;
	ld.global.u16 	%rs60, [%rd31];
	shr.u16 	%rs61, %rs60, 2;
	and.b16  	%rs62, %rs61, 12336;
	or.b16  	%rs116, %rs62, %rs59;
	shr.u16 	%rs63, %rs114, 4;
	and.b16  	%rs64, %rs63, 3855;
	ld.global.u16 	%rs113, [%rd31+4];
	shr.u16 	%rs65, %rs113, 2;
	and.b16  	%rs66, %rs65, 12336;
	or.b16  	%rs115, %rs66, %rs64;
	bra.uni 	$L__BB59_8;
$L__BB59_7:
	cvt.u64.u32 	%rd32, %r7;
	add.s64 	%rd33, %rd7, %rd32;
	ld.global.u16 	%rs113, [%rd33+4];
	and.b16  	%rs116, %rs113, 16191;
	ld.global.u16 	%rs114, [%rd33+8];
	and.b16  	%rs115, %rs114, 16191;
$L__BB59_8:
	and.b32  	%r123, %r25, 252645135;
	and.b32  	%r127, %r26, 252645135;
	mov.b32 	%r149, 0;
	// begin inline asm
	dp4a.s32.s32 %r122, %r123, %r17, %r149;
	// end inline asm
	// begin inline asm
	dp4a.s32.s32 %r126, %r127, %r18, %r122;
	// end inline asm
	mov.b32 	%r151, 16843009;
	// begin inline asm
	dp4a.s32.s32 %r130, %r151, %r17, %r149;
	// end inline asm
	// begin inline asm
	dp4a.s32.s32 %r134, %r151, %r18, %r130;
	// end inline asm
	shr.u16 	%rs67, %rs116, 8;
	cvt.u32.u16 	%r156, %rs116;
	and.b32  	%r157, %r156, 255;
	mul.lo.s32 	%r158, %r126, %r157;
	cvt.rn.f32.s32 	%f48, %r158;
	fma.rn.f32 	%f49, %f31, %f48, 0f00000000;
	shr.u16 	%rs68, %rs115, 8;
	cvt.u32.u16 	%r159, %rs115;
	and.b32  	%r160, %r159, 255;
	mul.lo.s32 	%r161, %r134, %r160;
	cvt.rn.f32.s32 	%f50, %r161;
	fma.rn.f32 	%f51, %f31, %f50, 0f00000000;
	shr.u32 	%r162, %r25, 4;
	and.b32  	%r139, %r162, 252645135;
	shr.u32 	%r163, %r26, 4;
	and.b32  	%r143, %r163, 252645135;
	// begin inline asm
	dp4a.s32.s32 %r138, %r139, %r19, %r149;
	// end inline asm
	// begin inline asm
	dp4a.s32.s32 %r142, %r143, %r20, %r138;
	// end inline asm
	// begin inline asm
	dp4a.s32.s32 %r146, %r151, %r19, %r149;
	// end inline asm
	// begin inline asm
	dp4a.s32.s32 %r150, %r151, %r20, %r146;
	// end inline asm
	cvt.u32.u16 	%r164, %rs67;
	mul.lo.s32 	%r165, %r142, %r164;
	cvt.rn.f32.s32 	%f52, %r165;
	fma.rn.f32 	%f53, %f32, %f52, %f49;
	cvt.u32.u16 	%r166, %rs68;
	mul.lo.s32 	%r167, %r150, %r166;
	cvt.rn.f32.s32 	%f54, %r167;
	fma.rn.f32 	%f55, %f32, %f54, %f51;
	ld.global.u32 	%r155, [%rd7];
	// begin inline asm
	{.reg .f16 low,high;
  mov.b32 {low,high},%r155;
  cvt.f32.f16 %f46, low;}

	// end inline asm
	// begin inline asm
	{.reg .f16 low,high;
  mov.b32 {low,high},%r155;
  cvt.f32.f16 %f47, high;}

	// end inline asm
	mul.f32 	%f56, %f53, %f46;
	mul.f32 	%f57, %f55, %f47;
	sub.f32 	%f58, %f56, %f57;
	add.f32 	%f216, %f58, %f216;
	@%p3 bra 	$L__BB59_10;
	ld.param.u64 	%rd83, [mul_mat_vec_q4_K_q8_1_cuda3_param_0];
	and.b16  	%rs69, %rs110, 3855;
	cvta.to.global.u64 	%rd34, %rd83;
	add.s64 	%rd36, %rd34, %rd4;
	cvt.u64.u32 	%rd37, %r7;
	add.s64 	%rd38, %rd36, %rd37;
	ld.global.u16 	%rs70, [%rd38];
	shr.u16 	%rs71, %rs70, 2;
	and.b16  	%rs72, %rs71, 12336;
	or.b16  	%rs118, %rs72, %rs69;
	shr.u16 	%rs73, %rs110, 4;
	and.b16  	%rs74, %rs73, 3855;
	shr.u16 	%rs75, %rs109, 2;
	and.b16  	%rs76, %rs75, 12336;
	or.b16  	%rs117, %rs76, %rs74;
	bra.uni 	$L__BB59_11;
$L__BB59_10:
	and.b16  	%rs118, %rs109, 16191;
	and.b16  	%rs117, %rs110, 16191;
$L__BB59_11:
	ld.param.u64 	%rd88, [mul_mat_vec_q4_K_q8_1_cuda3_param_1];
	mul.wide.s32 	%rd39, %r421, 36;
	cvta.to.global.u64 	%rd40, %rd88;
	shr.u32 	%r202, %r6, 3;
	mul.wide.u32 	%rd41, %r202, 72;
	add.s64 	%rd42, %rd40, %rd41;
	add.s64 	%rd43, %rd42, %rd39;
	ld.global.u32 	%r168, [%rd43];
	// begin inline asm
	{.reg .f16 low,high;
  mov.b32 {low,high},%r168;
  cvt.f32.f16 %f59, low;}

	// end inline asm
	shl.b32 	%r203, %r2, 2;
	cvt.u64.u32 	%rd44, %r203;
	and.b64  	%rd45, %rd44, 12;
	add.s64 	%rd46, %rd45, %rd43;
	ld.global.u32 	%r31, [%rd46+4];
	ld.global.u32 	%r32, [%rd46+20];
	ld.global.u32 	%r169, [%rd43+36];
	// begin inline asm
	{.reg .f16 low,high;
  mov.b32 {low,high},%r169;
  cvt.f32.f16 %f60, low;}

	// end inline asm
	ld.global.u32 	%r33, [%rd46+40];
	ld.global.u32 	%r34, [%rd46+56];
	mov.b32 	%r197, 0;
	// begin inline asm
	dp4a.s32.s32 %r170, %r71, %r31, %r197;
	// end inline asm
	// begin inline asm
	dp4a.s32.s32 %r174, %r75, %r32, %r170;
	// end inline asm
	mov.b32 	%r199, 16843009;
	// begin inline asm
	dp4a.s32.s32 %r178, %r199, %r31, %r197;
	// end inline asm
	// begin inline asm
	dp4a.s32.s32 %r182, %r199, %r32, %r178;
	// end inline asm
	shr.u16 	%rs77, %rs118, 8;
	cvt.u32.u16 	%r204, %rs118;
	and.b32  	%r205, %r204, 255;
	mul.lo.s32 	%r206, %r174, %r205;
	cvt.rn.f32.s32 	%f61, %r206;
	fma.rn.f32 	%f62, %f59, %f61, 0f00000000;
	shr.u16 	%rs78, %rs117, 8;
	cvt.u32.u16 	%r207, %rs117;
	and.b32  	%r208, %r207, 255;
	mul.lo.s32 	%r209, %r182, %r208;
	cvt.rn.f32.s32 	%f63, %r209;
	fma.rn.f32 	%f64, %f59, %f63, 0f00000000;
	// begin inline asm
	dp4a.s32.s32 %r186, %r87, %r33, %r197;
	// end inline asm
	// begin inline asm
	dp4a.s32.s32 %r190, %r91, %r34, %r186;
	// end inline asm
	// begin inline asm
	dp4a.s32.s32 %r194, %r199, %r33, %r197;
	// end inline asm
	// begin inline asm
	dp4a.s32.s32 %r198, %r199, %r34, %r194;
	// end inline asm
	cvt.u32.u16 	%r210, %rs77;
	mul.lo.s32 	%r211, %r190, %r210;
	cvt.rn.f32.s32 	%f65, %r211;
	fma.rn.f32 	%f66, %f60, %f65, %f62;
	cvt.u32.u16 	%r212, %rs78;
	mul.lo.s32 	%r213, %r198, %r212;
	cvt.rn.f32.s32 	%f67, %r213;
	fma.rn.f32 	%f68, %f60, %f67, %f64;
	mul.f32 	%f69, %f66, %f33;
	mul.f32 	%f70, %f68, %f34;
	sub.f32 	%f71, %f69, %f70;
	add.f32 	%f215, %f71, %f215;
	@%p3 bra 	$L__BB59_13;
	ld.param.u64 	%rd84, [mul_mat_vec_q4_K_q8_1_cuda3_param_0];
	and.b16  	%rs79, %rs114, 3855;
	cvta.to.global.u64 	%rd47, %rd84;
	mul.lo.s32 	%r214, %r4, 144;
	cvt.s64.s32 	%rd48, %r214;
	add.s64 	%rd49, %rd47, %rd48;
	mul.wide.s32 	%rd50, %r420, 144;
	add.s64 	%rd51, %rd49, %rd50;
	cvt.u64.u32 	%rd52, %r7;
	add.s64 	%rd53, %rd51, %rd52;
	ld.global.u16 	%rs80, [%rd53];
	shr.u16 	%rs81, %rs80, 2;
	and.b16  	%rs82, %rs81, 12336;
	or.b16  	%rs120, %rs82, %rs79;
	shr.u16 	%rs83, %rs114, 4;
	and.b16  	%rs84, %rs83, 3855;
	shr.u16 	%rs85, %rs113, 2;
	and.b16  	%rs86, %rs85, 12336;
	or.b16  	%rs119, %rs86, %rs84;
	bra.uni 	$L__BB59_14;
$L__BB59_13:
	and.b16  	%rs120, %rs113, 16191;
	and.b16  	%rs119, %rs114, 16191;
$L__BB59_14:
	mov.b32 	%r242, 0;
	// begin inline asm
	dp4a.s32.s32 %r215, %r123, %r31, %r242;
	// end inline asm
	// begin inline asm
	dp4a.s32.s32 %r219, %r127, %r32, %r215;
	// end inline asm
	mov.b32 	%r244, 16843009;
	// begin inline asm
	dp4a.s32.s32 %r223, %r244, %r31, %r242;
	// end inline asm
	// begin inline asm
	dp4a.s32.s32 %r227, %r244, %r32, %r223;
	// end inline asm
	shr.u16 	%rs87, %rs120, 8;
	cvt.u32.u16 	%r247, %rs120;
	and.b32  	%r248, %r247, 255;
	mul.lo.s32 	%r249, %r219, %r248;
	cvt.rn.f32.s32 	%f72, %r249;
	fma.rn.f32 	%f73, %f59, %f72, 0f00000000;
	shr.u16 	%rs88, %rs119, 8;
	cvt.u32.u16 	%r250, %rs119;
	and.b32  	%r251, %r250, 255;
	mul.lo.s32 	%r252, %r227, %r251;
	cvt.rn.f32.s32 	%f74, %r252;
	fma.rn.f32 	%f75, %f59, %f74, 0f00000000;
	// begin inline asm
	dp4a.s32.s32 %r231, %r139, %r33, %r242;
	// end inline asm
	// begin inline asm
	dp4a.s32.s32 %r235, %r143, %r34, %r231;
	// end inline asm
	// begin inline asm
	dp4a.s32.s32 %r239, %r244, %r33, %r242;
	// end inline asm
	// begin inline asm
	dp4a.s32.s32 %r243, %r244, %r34, %r239;
	// end inline asm
	cvt.u32.u16 	%r253, %rs87;
	mul.lo.s32 	%r254, %r235, %r253;
	cvt.rn.f32.s32 	%f76, %r254;
	fma.rn.f32 	%f77, %f60, %f76, %f73;
	cvt.u32.u16 	%r255, %rs88;
	mul.lo.s32 	%r256, %r243, %r255;
	cvt.rn.f32.s32 	%f78, %r256;
	fma.rn.f32 	%f79, %f60, %f78, %f75;
	mul.f32 	%f80, %f77, %f46;
	mul.f32 	%f81, %f79, %f47;
	sub.f32 	%f82, %f80, %f81;
	add.f32 	%f214, %f82, %f214;
	@%p3 bra 	$L__BB59_16;
	ld.param.u64 	%rd85, [mul_mat_vec_q4_K_q8_1_cuda3_param_0];
	and.b16  	%rs89, %rs110, 3855;
	cvta.to.global.u64 	%rd54, %rd85;
	mul.wide.s32 	%rd55, %r420, 144;
	add.s64 	%rd56, %rd54, %rd55;
	cvt.u64.u32 	%rd57, %r7;
	add.s64 	%rd58, %rd56, %rd57;
	ld.global.u16 	%rs90, [%rd58];
	shr.u16 	%rs91, %rs90, 2;
	and.b16  	%rs92, %rs91, 12336;
	or.b16  	%rs122, %rs92, %rs89;
	shr.u16 	%rs93, %rs110, 4;
	and.b16  	%rs94, %rs93, 3855;
	shr.u16 	%rs95, %rs109, 2;
	and.b16  	%rs96, %rs95, 12336;
	or.b16  	%rs121, %rs96, %rs94;
	bra.uni 	$L__BB59_17;
$L__BB59_16:
	and.b16  	%rs122, %rs109, 16191;
	and.b16  	%rs121, %rs110, 16191;
$L__BB59_17:
	ld.param.u64 	%rd89, [mul_mat_vec_q4_K_q8_1_cuda3_param_1];
	mul.wide.s32 	%rd59, %r419, 36;
	cvta.to.global.u64 	%rd60, %rd89;
	shr.u32 	%r291, %r6, 3;
	mul.wide.u32 	%rd61, %r291, 72;
	add.s64 	%rd62, %rd60, %rd61;
	add.s64 	%rd63, %rd62, %rd59;
	setp.lt.u32 	%p7, %r6, 16;
	ld.global.u32 	%r257, [%rd63];
	// begin inline asm
	{.reg .f16 low,high;
  mov.b32 {low,high},%r257;
  cvt.f32.f16 %f83, low;}

	// end inline asm
	shl.b32 	%r292, %r2, 2;
	cvt.u64.u32 	%rd64, %r292;
	and.b64  	%rd65, %rd64, 12;
	add.s64 	%rd66, %rd65, %rd63;
	ld.global.u32 	%r35, [%rd66+4];
	ld.global.u32 	%r36, [%rd66+20];
	ld.global.u32 	%r258, [%rd63+36];
	// begin inline asm
	{.reg .f16 low,high;
  mov.b32 {low,high},%r258;
  cvt.f32.f16 %f84, low;}

	// end inline asm
	ld.global.u32 	%r37, [%rd66+40];
	ld.global.u32 	%r38, [%rd66+56];
	mov.b32 	%r286, 0;
	// begin inline asm
	dp4a.s32.s32 %r259, %r71, %r35, %r286;
	// end inline asm
	// begin inline asm
	dp4a.s32.s32 %r263, %r75, %r36, %r259;
	// end inline asm
	mov.b32 	%r288, 16843009;
	// begin inline asm
	dp4a.s32.s32 %r267, %r288, %r35, %r286;
	// end inline asm
	// begin inline asm
	dp4a.s32.s32 %r271, %r288, %r36, %r267;
	// end inline asm
	shr.u16 	%rs97, %rs122, 8;
	cvt.u32.u16 	%r293, %rs122;
	and.b32  	%r294, %r293, 255;
	mul.lo.s32 	%r295, %r263, %r294;
	cvt.rn.f32.s32 	%f85, %r295;
	fma.rn.f32 	%f86, %f83, %f85, 0f00000000;
	shr.u16 	%rs98, %rs121, 8;
	cvt.u32.u16 	%r296, %rs121;
	and.b32  	%r297, %r296, 255;
	mul.lo.s32 	%r298, %r271, %r297;
	cvt.rn.f32.s32 	%f87, %r298;
	fma.rn.f32 	%f88, %f83, %f87, 0f00000000;
	// begin inline asm
	dp4a.s32.s32 %r275, %r87, %r37, %r286;
	// end inline asm
	// begin inline asm
	dp4a.s32.s32 %r279, %r91, %r38, %r275;
	// end inline asm
	// begin inline asm
	dp4a.s32.s32 %r283, %r288, %r37, %r286;
	// end inline asm
	// begin inline asm
	dp4a.s32.s32 %r287, %r288, %r38, %r283;
	// end inline asm
	cvt.u32.u16 	%r299, %rs97;
	mul.lo.s32 	%r300, %r279, %r299;
	cvt.rn.f32.s32 	%f89, %r300;
	fma.rn.f32 	%f90, %f84, %f89, %f86;
	cvt.u32.u16 	%r301, %rs98;
	mul.lo.s32 	%r302, %r287, %r301;
	cvt.rn.f32.s32 	%f91, %r302;
	fma.rn.f32 	%f92, %f84, %f91, %f88;
	mul.f32 	%f93, %f90, %f33;
	mul.f32 	%f94, %f92, %f34;
	sub.f32 	%f95, %f93, %f94;
	add.f32 	%f213, %f95, %f213;
	@%p7 bra 	$L__BB59_19;
	ld.param.u64 	%rd86, [mul_mat_vec_q4_K_q8_1_cuda3_param_0];
	and.b16  	%rs99, %rs114, 3855;
	cvta.to.global.u64 	%rd67, %rd86;
	mul.lo.s32 	%r303, %r4, 144;
	cvt.s64.s32 	%rd68, %r303;
	add.s64 	%rd69, %rd67, %rd68;
	mul.wide.s32 	%rd70, %r420, 144;
	add.s64 	%rd71, %rd69, %rd70;
	cvt.u64.u32 	%rd72, %r7;
	add.s64 	%rd73, %rd71, %rd72;
	ld.global.u16 	%rs100, [%rd73];
	shr.u16 	%rs101, %rs100, 2;
	and.b16  	%rs102, %rs101, 12336;
	or.b16  	%rs124, %rs102, %rs99;
	shr.u16 	%rs103, %rs114, 4;
	and.b16  	%rs104, %rs103, 3855;
	shr.u16 	%rs105, %rs113, 2;
	and.b16  	%rs106, %rs105, 12336;
	or.b16  	%rs123, %rs106, %rs104;
	bra.uni 	$L__BB59_20;
$L__BB59_19:
	and.b16  	%rs124, %rs113, 16191;
	and.b16  	%rs123, %rs114, 16191;
$L__BB59_20:
	mov.b32 	%r331, 0;
	// begin inline asm
	dp4a.s32.s32 %r304, %r123, %r35, %r331;
	// end inline asm
	// begin inline asm
	dp4a.s32.s32 %r308, %r127, %r36, %r304;
	// end inline asm
	mov.b32 	%r333, 16843009;
	// begin inline asm
	dp4a.s32.s32 %r312, %r333, %r35, %r331;
	// end inline asm
	// begin inline asm
	dp4a.s32.s32 %r316, %r333, %r36, %r312;
	// end inline asm
	shr.u16 	%rs107, %rs124, 8;
	cvt.u32.u16 	%r336, %rs124;
	and.b32  	%r337, %r336, 255;
	mul.lo.s32 	%r338, %r308, %r337;
	cvt.rn.f32.s32 	%f96, %r338;
	fma.rn.f32 	%f97, %f83, %f96, 0f00000000;
	shr.u16 	%rs108, %rs123, 8;
	cvt.u32.u16 	%r339, %rs123;
	and.b32  	%r340, %r339, 255;
	mul.lo.s32 	%r341, %r316, %r340;
	cvt.rn.f32.s32 	%f98, %r341;
	fma.rn.f32 	%f99, %f83, %f98, 0f00000000;
	// begin inline asm
	dp4a.s32.s32 %r320, %r139, %r37, %r331;
	// end inline asm
	// begin inline asm
	dp4a.s32.s32 %r324, %r143, %r38, %r320;
	// end inline asm
	// begin inline asm
	dp4a.s32.s32 %r328, %r333, %r37, %r331;
	// end inline asm
	// begin inline asm
	dp4a.s32.s32 %r332, %r333, %r38, %r328;
	// end inline asm
	cvt.u32.u16 	%r342, %rs107;
	mul.lo.s32 	%r343, %r324, %r342;
	cvt.rn.f32.s32 	%f100, %r343;
	fma.rn.f32 	%f101, %f84, %f100, %f97;
	cvt.u32.u16 	%r344, %rs108;
	mul.lo.s32 	%r345, %r332, %r344;
	cvt.rn.f32.s32 	%f102, %r345;
	fma.rn.f32 	%f103, %f84, %f102, %f99;
	mul.f32 	%f104, %f101, %f46;
	mul.f32 	%f105, %f103, %f47;
	sub.f32 	%f106, %f104, %f105;
	add.f32 	%f212, %f106, %f212;
	add.s32 	%r422, %r422, 8;
	add.s32 	%r421, %r421, 64;
	add.s32 	%r420, %r420, 8;
	add.s32 	%r419, %r419, 64;
	add.s64 	%rd91, %rd91, 2304;
	setp.lt.s32 	%p8, %r422, %r4;
	@%p8 bra 	$L__BB59_2;
	st.local.v2.f32 	[%rd1], {%f217, %f216};
	st.local.v2.f32 	[%rd1+8], {%f215, %f214};
	st.local.v2.f32 	[%rd1+16], {%f213, %f212};
$L__BB59_22:
	setp.eq.s32 	%p9, %r1, 0;
	@%p9 bra 	$L__BB59_24;
	mov.u32 	%r346, _ZZN34_INTERNAL_c8396950_4_k_cu_1fba617b13mul_mat_vec_qILi3ELi256ELi32E10block_q4_KLi2EXadL_ZNS_17vec_dot_q4_K_q8_1EPKvPK10block_q8_1RKiEEEEvS3_S3_PfiiiiE10tmp_shared;
	mad.lo.s32 	%r347, %r1, 768, %r346;
	shl.b32 	%r348, %r2, 2;
	add.s32 	%r349, %r347, %r348;
	st.shared.f32 	[%r349+-768], %f217;
	st.shared.f32 	[%r349+-640], %f216;
	st.shared.f32 	[%r349+-512], %f215;
	st.shared.f32 	[%r349+-384], %f214;
	st.shared.f32 	[%r349+-256], %f213;
	st.shared.f32 	[%r349+-128], %f212;
$L__BB59_24:
	setp.ne.s32 	%p10, %r1, 0;
	bar.sync 	0;
	@%p10 bra 	$L__BB59_31;
	ld.param.u64 	%rd90, [mul_mat_vec_q4_K_q8_1_cuda3_param_2];
	cvta.to.global.u64 	%rd9, %rd90;
	shl.b32 	%r350, %r2, 2;
	mov.u32 	%r351, _ZZN34_INTERNAL_c8396950_4_k_cu_1fba617b13mul_mat_vec_qILi3ELi256ELi32E10block_q4_KLi2EXadL_ZNS_17vec_dot_q4_K_q8_1EPKvPK10block_q8_1RKiEEEEvS3_S3_PfiiiiE10tmp_shared;
	add.s32 	%r43, %r351, %r350;
	setp.gt.u32 	%p11, %r2, 1;
	mul.wide.u32 	%rd74, %r2, 4;
	add.s64 	%rd10, %rd1, %rd74;
	mov.u32 	%r352, %ctaid.x;
	shl.b32 	%r353, %r352, 1;
	add.s32 	%r44, %r353, %r2;
	ld.shared.f32 	%f107, [%r43];
	add.f32 	%f108, %f107, %f217;
	ld.shared.f32 	%f109, [%r43+768];
	add.f32 	%f110, %f109, %f108;
	ld.shared.f32 	%f111, [%r43+1536];
	add.f32 	%f112, %f111, %f110;
	mov.b32 	%r354, %f112;
	shfl.sync.bfly.b32	%r355|%p12, %r354, 16, 31, -1;
	mov.b32 	%f113, %r355;
	add.f32 	%f114, %f112, %f113;
	mov.b32 	%r356, %f114;
	shfl.sync.bfly.b32	%r357|%p13, %r356, 8, 31, -1;
	mov.b32 	%f115, %r357;
	add.f32 	%f116, %f114, %f115;
	mov.b32 	%r358, %f116;
	shfl.sync.bfly.b32	%r359|%p14, %r358, 4, 31, -1;
	mov.b32 	%f117, %r359;
	add.f32 	%f118, %f116, %f117;
	mov.b32 	%r360, %f118;
	shfl.sync.bfly.b32	%r361|%p15, %r360, 2, 31, -1;
	mov.b32 	%f119, %r361;
	add.f32 	%f120, %f118, %f119;
	mov.b32 	%r362, %f120;
	shfl.sync.bfly.b32	%r363|%p16, %r362, 1, 31, -1;
	mov.b32 	%f121, %r363;
	add.f32 	%f122, %f120, %f121;
	st.local.f32 	[%rd1], %f122;
	ld.shared.f32 	%f123, [%r43+128];
	add.f32 	%f124, %f123, %f216;
	ld.shared.f32 	%f125, [%r43+896];
	add.f32 	%f126, %f125, %f124;
	ld.shared.f32 	%f127, [%r43+1664];
	add.f32 	%f128, %f127, %f126;
	mov.b32 	%r364, %f128;
	shfl.sync.bfly.b32	%r365|%p17, %r364, 16, 31, -1;
	mov.b32 	%f129, %r365;
	add.f32 	%f130, %f128, %f129;
	mov.b32 	%r366, %f130;
	shfl.sync.bfly.b32	%r367|%p18, %r366, 8, 31, -1;
	mov.b32 	%f131, %r367;
	add.f32 	%f132, %f130, %f131;
	mov.b32 	%r368, %f132;
	shfl.sync.bfly.b32	%r369|%p19, %r368, 4, 31, -1;
	mov.b32 	%f133, %r369;
	add.f32 	%f134, %f132, %f133;
	mov.b32 	%r370, %f134;
	shfl.sync.bfly.b32	%r371|%p20, %r370, 2, 31, -1;
	mov.b32 	%f135, %r371;
	add.f32 	%f136, %f134, %f135;
	mov.b32 	%r372, %f136;
	shfl.sync.bfly.b32	%r373|%p21, %r372, 1, 31, -1;
	mov.b32 	%f137, %r373;
	add.f32 	%f138, %f136, %f137;
	st.local.f32 	[%rd1+4], %f138;
	@%p11 bra 	$L__BB59_27;
	ld.local.f32 	%f139, [%rd10];
	mul.wide.u32 	%rd75, %r44, 4;
	add.s64 	%rd76, %rd9, %rd75;
	st.global.f32 	[%rd76], %f139;
$L__BB59_27:
	setp.gt.u32 	%p22, %r2, 1;
	ld.shared.f32 	%f140, [%r43+256];
	add.f32 	%f141, %f140, %f215;
	ld.shared.f32 	%f142, [%r43+1024];
	add.f32 	%f143, %f142, %f141;
	ld.shared.f32 	%f144, [%r43+1792];
	add.f32 	%f145, %f144, %f143;
	mov.b32 	%r374, %f145;
	shfl.sync.bfly.b32	%r375|%p23, %r374, 16, 31, -1;
	mov.b32 	%f146, %r375;
	add.f32 	%f147, %f145, %f146;
	mov.b32 	%r376, %f147;
	shfl.sync.bfly.b32	%r377|%p24, %r376, 8, 31, -1;
	mov.b32 	%f148, %r377;
	add.f32 	%f149, %f147, %f148;
	mov.b32 	%r378, %f149;
	shfl.sync.bfly.b32	%r379|%p25, %r378, 4, 31, -1;
	mov.b32 	%f150, %r379;
	add.f32 	%f151, %f149, %f150;
	mov.b32 	%r380, %f151;
	shfl.sync.bfly.b32	%r381|%p26, %r380, 2, 31, -1;
	mov.b32 	%f152, %r381;
	add.f32 	%f153, %f151, %f152;
	mov.b32 	%r382, %f153;
	shfl.sync.bfly.b32	%r383|%p27, %r382, 1, 31, -1;
	mov.b32 	%f154, %r383;
	add.f32 	%f155, %f153, %f154;
	st.local.f32 	[%rd1+8], %f155;
	ld.shared.f32 	%f156, [%r43+384];
	add.f32 	%f157, %f156, %f214;
	ld.shared.f32 	%f158, [%r43+1152];
	add.f32 	%f159, %f158, %f157;
	ld.shared.f32 	%f160, [%r43+1920];
	add.f32 	%f161, %f160, %f159;
	mov.b32 	%r384, %f161;
	shfl.sync.bfly.b32	%r385|%p28, %r384, 16, 31, -1;
	mov.b32 	%f162, %r385;
	add.f32 	%f163, %f161, %f162;
	mov.b32 	%r386, %f163;
	shfl.sync.bfly.b32	%r387|%p29, %r386, 8, 31, -1;
	mov.b32 	%f164, %r387;
	add.f32 	%f165, %f163, %f164;
	mov.b32 	%r388, %f165;
	shfl.sync.bfly.b32	%r389|%p30, %r388, 4, 31, -1;
	mov.b32 	%f166, %r389;
	add.f32 	%f167, %f165, %f166;
	mov.b32 	%r390, %f167;
	shfl.sync.bfly.b32	%r391|%p31, %r390, 2, 31, -1;
	mov.b32 	%f168, %r391;
	add.f32 	%f169, %f167, %f168;
	mov.b32 	%r392, %f169;
	shfl.sync.bfly.b32	%r393|%p32, %r392, 1, 31, -1;
	mov.b32 	%f170, %r393;
	add.f32 	%f171, %f169, %f170;
	st.local.f32 	[%rd1+12], %f171;
	@%p22 bra 	$L__BB59_29;
	ld.param.u32 	%r417, [mul_mat_vec_q4_K_q8_1_cuda3_param_6];
	ld.local.f32 	%f172, [%rd10+8];
	add.s32 	%r394, %r44, %r417;
	mul.wide.u32 	%rd77, %r394, 4;
	add.s64 	%rd78, %rd9, %rd77;
	st.global.f32 	[%rd78], %f172;
$L__BB59_29:
	setp.gt.u32 	%p33, %r2, 1;
	ld.shared.f32 	%f173, [%r43+512];
	add.f32 	%f174, %f173, %f213;
	ld.shared.f32 	%f175, [%r43+1280];
	add.f32 	%f176, %f175, %f174;
	ld.shared.f32 	%f177, [%r43+2048];
	add.f32 	%f178, %f177, %f176;
	mov.b32 	%r395, %f178;
	shfl.sync.bfly.b32	%r396|%p34, %r395, 16, 31, -1;
	mov.b32 	%f179, %r396;
	add.f32 	%f180, %f178, %f179;
	mov.b32 	%r397, %f180;
	shfl.sync.bfly.b32	%r398|%p35, %r397, 8, 31, -1;
	mov.b32 	%f181, %r398;
	add.f32 	%f182, %f180, %f181;
	mov.b32 	%r399, %f182;
	shfl.sync.bfly.b32	%r400|%p36, %r399, 4, 31, -1;
	mov.b32 	%f183, %r400;
	add.f32 	%f184, %f182, %f183;
	mov.b32 	%r401, %f184;
	shfl.sync.bfly.b32	%r402|%p37, %r401, 2, 31, -1;
	mov.b32 	%f185, %r402;
	add.f32 	%f186, %f184, %f185;
	mov.b32 	%r403, %f186;
	shfl.sync.bfly.b32	%r404|%p38, %r403, 1, 31, -1;
	mov.b32 	%f187, %r404;
	add.f32 	%f188, %f186, %f187;
	st.local.f32 	[%rd1+16], %f188;
	ld.shared.f32 	%f189, [%r43+640];
	add.f32 	%f190, %f189, %f212;
	ld.shared.f32 	%f191, [%r43+1408];
	add.f32 	%f192, %f191, %f190;
	ld.shared.f32 	%f193, [%r43+2176];
	add.f32 	%f194, %f193, %f192;
	mov.b32 	%r405, %f194;
	shfl.sync.bfly.b32	%r406|%p39, %r405, 16, 31, -1;
	mov.b32 	%f195, %r406;
	add.f32 	%f196, %f194, %f195;
	mov.b32 	%r407, %f196;
	shfl.sync.bfly.b32	%r408|%p40, %r407, 8, 31, -1;
	mov.b32 	%f197, %r408;
	add.f32 	%f198, %f196, %f197;
	mov.b32 	%r409, %f198;
	shfl.sync.bfly.b32	%r410|%p41, %r409, 4, 31, -1;
	mov.b32 	%f199, %r410;
	add.f32 	%f200, %f198, %f199;
	mov.b32 	%r411, %f200;
	shfl.sync.bfly.b32	%r412|%p42, %r411, 2, 31, -1;
	mov.b32 	%f201, %r412;
	add.f32 	%f202, %f200, %f201;
	mov.b32 	%r413, %f202;
	shfl.sync.bfly.b32	%r414|%p43, %r413, 1, 31, -1;
	mov.b32 	%f203, %r414;
	add.f32 	%f204, %f202, %f203;
	st.local.f32 	[%rd1+20], %f204;
	@%p33 bra 	$L__BB59_31;
	ld.param.u32 	%r418, [mul_mat_vec_q4_K_q8_1_cuda3_param_6];
	ld.local.f32 	%f205, [%rd10+16];
	shl.b32 	%r415, %r418, 1;
	add.s32 	%r416, %r44, %r415;
	mul.wide.u32 	%rd79, %r416, 4;
	add.s64 	%rd80, %rd9, %rd79;
	st.global.f32 	[%rd80], %f205;
$L__BB59_31:
	ret;

}
	// .globl	mul_mat_vec_q5_K_q8_1_cuda3
.visible .entry mul_mat_vec_q5_K_q8_1_cuda3(
	.param .u64 .ptr .align 1 mul_mat_vec_q5_K_q8_1_cuda3_param_0,
	.param .u64 .ptr .align 1 mul_mat_vec_q5_K_q8_1_cuda3_param_1,
	.param .u64 .ptr .align 1 mul_mat_vec_q5_K_q8_1_cuda3_param_2,
	.param .u32 mul_mat_vec_q5_K_q8_1_cuda3_param_3,
	.param .u32 mul_mat_vec_q5_K_q8_1_cuda3_param_4,
	.param .u32 mul_mat_vec_q5_K_q8_1_cuda3_param_5,
	.param .u32 mul_mat_vec_q5_K_q8_1_cuda3_param_6
)
{
	.local .align 8 .b8 	__local_depot60[24];
	.reg .b64 	%SP;
	.reg .b64 	%SPL;
	.reg .pred 	%p<44>;
	.reg .b16 	%rs<125>;
	.reg .b32 	%r<457>;
	.reg .b32 	%f<218>;
	.reg .b64 	%rd<92>;
	// demoted variable
	.shared .align 4 .b8 _ZZN34_INTERNAL_c8396950_4_k_cu_1fba617b13mul_mat_vec_qILi3ELi256ELi32E10block_q5_KLi2EXadL_ZNS_17vec_dot_q5_K_q8_1EPKvPK10block_q8_1RKiEEEEvS3_S3_PfiiiiE10tmp_shared[2304];
	mov.u64 	%SPL, __local_depot60;
	ld.param.u32 	%r51, [mul_mat_vec_q5_K_q8_1_cuda3_param_3];
	ld.param.u32 	%r49, [mul_mat_vec_q5_K_q8_1_cuda3_param_5];
	add.u64 	%rd1, %SPL, 0;
	mov.u32 	%r1, %tid.y;
	shl.b32 	%r52, %r1, 5;
	mov.u32 	%r2, %tid.x;
	add.s32 	%r53, %r52, %r2;
	mov.u32 	%r54, %ctaid.x;
	shl.b32 	%r3, %r54, 1;
	shr.s32 	%r55, %r51, 31;
	shr.u32 	%r56, %r55, 24;
	add.s32 	%r57, %r51, %r56;
	shr.s32 	%r4, %r57, 8;
	mov.f32 	%f212, 0f00000000;
	st.local.v2.f32 	[%rd1+8], {%f212, %f212};
	st.local.v2.f32 	[%rd1+16], {%f212, %f212};
	shr.u32 	%r456, %r53, 4;
	setp.ge.s32 	%p1, %r456, %r4;
	mov.f32 	%f213, %f212;
	mov.f32 	%f214, %f212;
	mov.f32 	%f215, %f212;
	mov.f32 	%f216, %f212;
	mov.f32 	%f217, %f212;
	@%p1 bra 	$L__BB60_22;
	ld.param.u64 	%rd87, [mul_mat_vec_q5_K_q8_1_cuda3_param_1];
	cvta.to.global.u64 	%rd15, %rd87;
	shr.s32 	%r58, %r49, 31;
	shr.u32 	%r59, %r58, 27;
	add.s32 	%r60, %r49, %r59;
	shr.s32 	%r61, %r60, 5;
	shl.b32 	%r62, %r2, 1;
	and.b32  	%r6, %r62, 30;
	shr.u32 	%r63, %r2, 1;
	and.b32  	%r7, %r63, 6;
	shl.b32 	%r64, %r456, 3;
	add.s32 	%r455, %r61, %r64;
	mad.lo.s32 	%r454, %r3, %r4, %r456;
	shl.b32 	%r65, %r61, 1;
	add.s32 	%r453, %r64, %r65;
	or.b32  	%r66, %r64, %r7;
	mul.wide.u32 	%rd16, %r66, 36;
	add.s64 	%rd17, %rd16, %rd15;
	add.s64 	%rd91, %rd17, 36;
	mov.f32 	%f212, 0f00000000;
	cvt.u64.u32 	%rd18, %r7;
$L__BB60_2:
	ld.param.u64 	%rd81, [mul_mat_vec_q5_K_q8_1_cuda3_param_0];
	setp.gt.u32 	%p2, %r6, 15;
	shl.b32 	%r67, %r2, 2;
	and.b32  	%r68, %r67, 12;
	cvt.u64.u32 	%rd19, %r68;
	mul.wide.s32 	%rd4, %r454, 176;
	cvta.to.global.u64 	%rd20, %rd81;
	add.s64 	%rd5, %rd20, %rd4;
	shl.b32 	%r69, %r6, 2;
	and.b32  	%r70, %r69, 96;
	or.b32  	%r71, %r68, %r70;
	cvt.u64.u32 	%rd21, %r71;
	add.s64 	%rd22, %rd21, %rd5;
	add.s64 	%rd23, %rd5, %rd19;
	ld.global.u32 	%r15, [%rd22+48];
	ld.global.u32 	%r16, [%rd22+64];
	ld.global.u32 	%r17, [%rd23+16];
	ld.global.u32 	%r18, [%rd23+32];
	add.s64 	%rd6, %rd5, %rd18;
	@%p2 bra 	$L__BB60_4;
	ld.global.u16 	%rs109, [%rd6+4];
	and.b16  	%rs112, %rs109, 16191;
	ld.global.u16 	%rs110, [%rd6+8];
	and.b16  	%rs111, %rs110, 16191;
	bra.uni 	$L__BB60_5;
$L__BB60_4:
	ld.global.u16 	%rs110, [%rd6+8];
	and.b16  	%rs49, %rs110, 3855;
	ld.global.u16 	%rs50, [%rd6];
	shr.u16 	%rs51, %rs50, 2;
	and.b16  	%rs52, %rs51, 12336;
	or.b16  	%rs112, %rs52, %rs49;
	shr.u16 	%rs53, %rs110, 4;
	and.b16  	%rs54, %rs53, 3855;
	ld.global.u16 	%rs109, [%rd6+4];
	shr.u16 	%rs55, %rs109, 2;
	and.b16  	%rs56, %rs55, 12336;
	or.b16  	%rs111, %rs56, %rs54;
$L__BB60_5:
	ld.param.u64 	%rd82, [mul_mat_vec_q5_K_q8_1_cuda3_param_0];
	mul.lo.s32 	%r108, %r4, 176;
	cvt.s64.s32 	%rd24, %r108;
	cvta.to.global.u64 	%rd25, %rd82;
	add.s64 	%rd26, %rd25, %rd24;
	add.s64 	%rd7, %rd26, %rd4;
	shr.s32 	%r109, %r17, %r7;
	shr.s32 	%r110, %r18, %r7;
	setp.lt.u32 	%p3, %r6, 16;
	ld.global.u32 	%r72, [%rd91+-36];
	// begin inline asm
	{.reg .f16 low,high;
  mov.b32 {low,high},%r72;
  cvt.f32.f16 %f31, low;}

	// end inline asm
	add.s64 	%rd28, %rd91, %rd19;
	ld.global.u32 	%r19, [%rd28+-32];
	ld.global.u32 	%r20, [%rd28+-16];
	ld.global.u32 	%r73, [%rd91];
	// begin inline asm
	{.reg .f16 low,high;
  mov.b32 {low,high},%r73;
  cvt.f32.f16 %f32, low;}

	// end inline asm
	ld.global.u32 	%r21, [%rd28+4];
	ld.global.u32 	%r22, [%rd28+20];
	and.b32  	%r113, %r15, 252645135;
	and.b32  	%r114, %r16, 252645135;
	shl.b32 	%r115, %r109, 4;
	and.b32  	%r116, %r115, 269488144;
	shl.b32 	%r117, %r110, 4;
	and.b32  	%r118, %r117, 269488144;
	or.b32  	%r79, %r113, %r116;
	or.b32  	%r75, %r114, %r118;
	mov.b32 	%r101, 0;
	// begin inline asm
	dp4a.s32.s32 %r74, %r75, %r20, %r101;
	// end inline asm
	// begin inline asm
	dp4a.s32.s32 %r78, %r79, %r19, %r74;
	// end inline asm
	mov.b32 	%r103, 16843009;
	// begin inline asm
	dp4a.s32.s32 %r82, %r103, %r20, %r101;
	// end inline asm
	// begin inline asm
	dp4a.s32.s32 %r86, %r103, %r19, %r82;
	// end inline asm
	shr.u16 	%rs57, %rs112, 8;
	cvt.u32.u16 	%r119, %rs112;
	and.b32  	%r120, %r119, 255;
	mul.lo.s32 	%r121, %r78, %r120;
	cvt.rn.f32.s32 	%f35, %r121;
	fma.rn.f32 	%f36, %f31, %f35, 0f00000000;
	shr.u16 	%rs58, %rs111, 8;
	cvt.u32.u16 	%r122, %rs111;
	and.b32  	%r123, %r122, 255;
	mul.lo.s32 	%r124, %r86, %r123;
	cvt.rn.f32.s32 	%f37, %r124;
	fma.rn.f32 	%f38, %f31, %f37, 0f00000000;
	shr.u32 	%r125, %r15, 4;
	and.b32  	%r126, %r125, 252645135;
	shr.u32 	%r127, %r16, 4;
	and.b32  	%r128, %r127, 252645135;
	shl.b32 	%r129, %r109, 3;
	and.b32  	%r130, %r129, 269488144;
	shl.b32 	%r131, %r110, 3;
	and.b32  	%r132, %r131, 269488144;
	or.b32  	%r95, %r126, %r130;
	or.b32  	%r91, %r128, %r132;
	// begin inline asm
	dp4a.s32.s32 %r90, %r91, %r22, %r101;
	// end inline asm
	// begin inline asm
	dp4a.s32.s32 %r94, %r95, %r21, %r90;
	// end inline asm
	// begin inline asm
	dp4a.s32.s32 %r98, %r103, %r22, %r101;
	// end inline asm
	// begin inline asm
	dp4a.s32.s32 %r102, %r103, %r21, %r98;
	// end inline asm
	cvt.u32.u16 	%r133, %rs57;
	mul.lo.s32 	%r134, %r94, %r133;
	cvt.rn.f32.s32 	%f39, %r134;
	fma.rn.f32 	%f40, %f32, %f39, %f36;
	cvt.u32.u16 	%r135, %rs58;
	mul.lo.s32 	%r136, %r102, %r135;
	cvt.rn.f32.s32 	%f41, %r136;
	fma.rn.f32 	%f42, %f32, %f41, %f38;
	ld.global.u32 	%r107, [%rd5];
	// begin inline asm
	{.reg .f16 low,high;
  mov.b32 {low,high},%r107;
  cvt.f32.f16 %f33, low;}

	// end inline asm
	// begin inline asm
	{.reg .f16 low,high;
  mov.b32 {low,high},%r107;
  cvt.f32.f16 %f34, high;}

	// end inline asm
	mul.f32 	%f43, %f40, %f33;
	mul.f32 	%f44, %f42, %f34;
	sub.f32 	%f45, %f43, %f44;
	add.f32 	%f217, %f45, %f217;
	shl.b32 	%r137, %r6, 2;
	and.b32  	%r138, %r137, 96;
	or.b32  	%r139, %r68, %r138;
	cvt.u64.u32 	%rd29, %r139;
	add.s64 	%rd30, %rd29, %rd7;
	add.s64 	%rd31, %rd7, %rd19;
	ld.global.u32 	%r27, [%rd30+48];
	ld.global.u32 	%r28, [%rd30+64];
	ld.global.u32 	%r29, [%rd31+16];
	ld.global.u32 	%r30, [%rd31+32];
	@%p3 bra 	$L__BB60_7;
	cvt.u64.u32 	%rd32, %r7;
	add.s64 	%rd33, %rd7, %rd32;
	ld.global.u16 	%rs114, [%rd33+8];
	and.b16  	%rs59, %rs114, 3855;
	ld.global.u16 	%rs60, [%rd33];
	shr.u16 	%rs61, %rs60, 2;
	and.b16  	%rs62, %rs61, 12336;
	or.b16  	%rs116, %rs62, %rs59;
	shr.u16 	%rs63, %rs114, 4;
	and.b16  	%rs64, %rs63, 3855;
	ld.global.u16 	%rs113, [%rd33+4];
	shr.u16 	%rs65, %rs113, 2;
	and.b16  	%rs66, %rs65, 12336;
	or.b16  	%rs115, %rs66, %rs64;
	bra.uni 	$L__BB60_8;
$L__BB60_7:
	cvt.u64.u32 	%rd34, %r7;
	add.s64 	%rd35, %rd7, %rd34;
	ld.global.u16 	%rs113, [%rd35+4];
	and.b16  	%rs116, %rs113, 16191;
	ld.global.u16 	%rs114, [%rd35+8];
	and.b16  	%rs115, %rs114, 16191;
$L__BB60_8:
	shr.s32 	%r174, %r29, %r7;
	shr.s32 	%r175, %r30, %r7;
	and.b32  	%r176, %r27, 252645135;
	and.b32  	%r177, %r28, 252645135;
	shl.b32 	%r178, %r174, 4;
	and.b32  	%r179, %r178, 269488144;
	shl.b32 	%r180, %r175, 4;
	and.b32  	%r181, %r180, 269488144;
	or.b32  	%r145, %r176, %r179;
	or.b32  	%r141, %r177, %r181;
	mov.b32 	%r167, 0;
	// begin inline asm
	dp4a.s32.s32 %r140, %r141, %r20, %r167;
	// end inline asm
	// begin inline asm
	dp4a.s32.s32 %r144, %r145, %r19, %r140;
	// end inline asm
	mov.b32 	%r169, 16843009;
	// begin inline asm
	dp4a.s32.s32 %r148, %r169, %r20, %r167;
	// end inline asm
	// begin inline asm
	dp4a.s32.s32 %r152, %r169, %r19, %r148;
	// end inline asm
	shr.u16 	%rs67, %rs116, 8;
	cvt.u32.u16 	%r182, %rs116;
	and.b32  	%r183, %r182, 255;
	mul.lo.s32 	%r184, %r144, %r183;
	cvt.rn.f32.s32 	%f48, %r184;
	fma.rn.f32 	%f49, %f31, %f48, 0f00000000;
	shr.u16 	%rs68, %rs115, 8;
	cvt.u32.u16 	%r185, %rs115;
	and.b32  	%r186, %r185, 255;
	mul.lo.s32 	%r187, %r152, %r186;
	cvt.rn.f32.s32 	%f50, %r187;
	fma.rn.f32 	%f51, %f31, %f50, 0f00000000;
	shr.u32 	%r188, %r27, 4;
	and.b32  	%r189, %r188, 252645135;
	shr.u32 	%r190, %r28, 4;
	and.b32  	%r191, %r190, 252645135;
	shl.b32 	%r192, %r174, 3;
	and.b32  	%r193, %r192, 269488144;
	shl.b32 	%r194, %r175, 3;
	and.b32  	%r195, %r194, 269488144;
	or.b32  	%r161, %r189, %r193;
	or.b32  	%r157, %r191, %r195;
	// begin inline asm
	dp4a.s32.s32 %r156, %r157, %r22, %r167;
	// end inline asm
	// begin inline asm
	dp4a.s32.s32 %r160, %r161, %r21, %r156;
	// end inline asm
	// begin inline asm
	dp4a.s32.s32 %r164, %r169, %r22, %r167;
	// end inline asm
	// begin inline asm
	dp4a.s32.s32 %r168, %r169, %r21, %r164;
	// end inline asm
	cvt.u32.u16 	%r196, %rs67;
	mul.lo.s32 	%r197, %r160, %r196;
	cvt.rn.f32.s32 	%f52, %r197;
	fma.rn.f32 	%f53, %f32, %f52, %f49;
	cvt.u32.u16 	%r198, %rs68;
	mul.lo.s32 	%r199, %r168, %r198;
	cvt.rn.f32.s32 	%f54, %r199;
	fma.rn.f32 	%f55, %f32, %f54, %f51;
	ld.global.u32 	%r173, [%rd7];
	// begin inline asm
	{.reg .f16 low,high;
  mov.b32 {low,high},%r173;
  cvt.f32.f16 %f46, low;}

	// end inline asm
	// begin inline asm
	{.reg .f16 low,high;
  mov.b32 {low,high},%r173;
  cvt.f32.f16 %f47, high;}

	// end inline asm
	mul.f32 	%f56, %f53, %f46;
	mul.f32 	%f57, %f55, %f47;
	sub.f32 	%f58, %f56, %f57;
	add.f32 	%f216, %f58, %f216;
	@%p3 bra 	$L__BB60_10;
	ld.param.u64 	%rd83, [mul_mat_vec_q5_K_q8_1_cuda3_param_0];
	and.b16  	%rs69, %rs110, 3855;
	cvta.to.global.u64 	%rd36, %rd83;
	mul.wide.s32 	%rd37, %r454, 176;
	add.s64 	%rd38, %rd36, %rd37;
	cvt.u64.u32 	%rd39, %r7;
	add.s64 	%rd40, %rd38, %rd39;
	ld.global.u16 	%rs70, [%rd40];
	shr.u16 	%rs71, %rs70, 2;
	and.b16  	%rs72, %rs71, 12336;
	or.b16  	%rs118, %rs72, %rs69;
	shr.u16 	%rs73, %rs110, 4;
	and.b16  	%rs74, %rs73, 3855;
	shr.u16 	%rs75, %rs109, 2;
	and.b16  	%rs76, %rs75, 12336;
	or.b16  	%rs117, %rs76, %rs74;
	bra.uni 	$L__BB60_11;
$L__BB60_10:
	and.b16  	%rs118, %rs109, 16191;
	and.b16  	%rs117, %rs110, 16191;
$L__BB60_11:
	ld.param.u64 	%rd88, [mul_mat_vec_q5_K_q8_1_cuda3_param_1];
	mul.wide.s32 	%rd41, %r455, 36;
	cvta.to.global.u64 	%rd42, %rd88;
	shr.u32 	%r234, %r6, 3;
	mul.wide.u32 	%rd43, %r234, 72;
	add.s64 	%rd44, %rd42, %rd43;
	add.s64 	%rd45, %rd44, %rd41;
	shl.b32 	%r235, %r2, 2;
	and.b32  	%r236, %r235, 12;
	cvt.u64.u32 	%rd46, %r236;
	ld.global.u32 	%r200, [%rd45];
	// begin inline asm
	{.reg .f16 low,high;
  mov.b32 {low,high},%r200;
  cvt.f32.f16 %f59, low;}

	// end inline asm
	add.s64 	%rd47, %rd45, %rd46;
	ld.global.u32 	%r35, [%rd47+4];
	ld.global.u32 	%r36, [%rd47+20];
	ld.global.u32 	%r201, [%rd45+36];
	// begin inline asm
	{.reg .f16 low,high;
  mov.b32 {low,high},%r201;
  cvt.f32.f16 %f60, low;}

	// end inline asm
	ld.global.u32 	%r37, [%rd47+40];
	ld.global.u32 	%r38, [%rd47+56];
	mov.b32 	%r229, 0;
	// begin inline asm
	dp4a.s32.s32 %r202, %r75, %r36, %r229;
	// end inline asm
	// begin inline asm
	dp4a.s32.s32 %r206, %r79, %r35, %r202;
	// end inline asm
	mov.b32 	%r231, 16843009;
	// begin inline asm
	dp4a.s32.s32 %r210, %r231, %r36, %r229;
	// end inline asm
	// begin inline asm
	dp4a.s32.s32 %r214, %r231, %r35, %r210;
	// end inline asm
	shr.u16 	%rs77, %rs118, 8;
	cvt.u32.u16 	%r237, %rs118;
	and.b32  	%r238, %r237, 255;
	mul.lo.s32 	%r239, %r206, %r238;
	cvt.rn.f32.s32 	%f61, %r239;
	fma.rn.f32 	%f62, %f59, %f61, 0f00000000;
	shr.u16 	%rs78, %rs117, 8;
	cvt.u32.u16 	%r240, %rs117;
	and.b32  	%r241, %r240, 255;
	mul.lo.s32 	%r242, %r214, %r241;
	cvt.rn.f32.s32 	%f63, %r242;
	fma.rn.f32 	%f64, %f59, %f63, 0f00000000;
	// begin inline asm
	dp4a.s32.s32 %r218, %r91, %r38, %r229;
	// end inline asm
	// begin inline asm
	dp4a.s32.s32 %r222, %r95, %r37, %r218;
	// end inline asm
	// begin inline asm
	dp4a.s32.s32 %r226, %r231, %r38, %r229;
	// end inline asm
	// begin inline asm
	dp4a.s32.s32 %r230, %r231, %r37, %r226;
	// end inline asm
	cvt.u32.u16 	%r243, %rs77;
	mul.lo.s32 	%r244, %r222, %r243;
	cvt.rn.f32.s32 	%f65, %r244;
	fma.rn.f32 	%f66, %f60, %f65, %f62;
	cvt.u32.u16 	%r245, %rs78;
	mul.lo.s32 	%r246, %r230, %r245;
	cvt.rn.f32.s32 	%f67, %r246;
	fma.rn.f32 	%f68, %f60, %f67, %f64;
	mul.f32 	%f69, %f66, %f33;
	mul.f32 	%f70, %f68, %f34;
	sub.f32 	%f71, %f69, %f70;
	add.f32 	%f215, %f71, %f215;
	@%p3 bra 	$L__BB60_13;
	ld.param.u64 	%rd84, [mul_mat_vec_q5_K_q8_1_cuda3_param_0];
	and.b16  	%rs79, %rs114, 3855;
	cvta.to.global.u64 	%rd48, %rd84;
	mul.lo.s32 	%r247, %r4, 176;
	cvt.s64.s32 	%rd49, %r247;
	add.s64 	%rd50, %rd48, %rd49;
	mul.wide.s32 	%rd51, %r454, 176;
	add.s64 	%rd52, %rd50, %rd51;
	cvt.u64.u32 	%rd53, %r7;
	add.s64 	%rd54, %rd52, %rd53;
	ld.global.u16 	%rs80, [%rd54];
	shr.u16 	%rs81, %rs80, 2;
	and.b16  	%rs82, %rs81, 12336;
	or.b16  	%rs120, %rs82, %rs79;
	shr.u16 	%rs83, %rs114, 4;
	and.b16  	%rs84, %rs83, 3855;
	shr.u16 	%rs85, %rs113, 2;
	and.b16  	%rs86, %rs85, 12336;
	or.b16  	%rs119, %rs86, %rs84;
	bra.uni 	$L__BB60_14;
$L__BB60_13:
	and.b16  	%rs120, %rs113, 16191;
	and.b16  	%rs119, %rs114, 16191;
$L__BB60_14:
	mov.b32 	%r275, 0;
	// begin inline asm
	dp4a.s32.s32 %r248, %r141, %r36, %r275;
	// end inline asm
	// begin inline asm
	dp4a.s32.s32 %r252, %r145, %r35, %r248;
	// end inline asm
	mov.b32 	%r277, 16843009;
	// begin inline asm
	dp4a.s32.s32 %r256, %r277, %r36, %r275;
	// end inline asm
	// begin inline asm
	dp4a.s32.s32 %r260, %r277, %r35, %r256;
	// end inline asm
	shr.u16 	%rs87, %rs120, 8;
	cvt.u32.u16 	%r280, %rs120;
	and.b32  	%r281, %r280, 255;
	mul.lo.s32 	%r282, %r252, %r281;
	cvt.rn.f32.s32 	%f72, %r282;
	fma.rn.f32 	%f73, %f59, %f72, 0f00000000;
	shr.u16 	%rs88, %rs119, 8;
	cvt.u32.u16 	%r283, %rs119;
	and.b32  	%r284, %r283, 255;
	mul.lo.s32 	%r285, %r260, %r284;
	cvt.rn.f32.s32 	%f74, %r285;
	fma.rn.f32 	%f75, %f59, %f74, 0f00000000;
	// begin inline asm
	dp4a.s32.s32 %r264, %r157, %r38, %r275;
	// end inline asm
	// begin inline asm
	dp4a.s32.s32 %r268, %r161, %r37, %r264;
	// end inline asm
	// begin inline asm
	dp4a.s32.s32 %r272, %r277, %r38, %r275;
	// end inline asm
	// begin inline asm
	dp4a.s32.s32 %r276, %r277, %r37, %r272;
	// end inline asm
	cvt.u32.u16 	%r286, %rs87;
	mul.lo.s32 	%r287, %r268, %r286;
	cvt.rn.f32.s32 	%f76, %r287;
	fma.rn.f32 	%f77, %f60, %f76, %f73;
	cvt.u32.u16 	%r288, %rs88;
	mul.lo.s32 	%r289, %r276, %r288;
	cvt.rn.f32.s32 	%f78, %r289;
	fma.rn.f32 	%f79, %f60, %f78, %f75;
	mul.f32 	%f80, %f77, %f46;
	mul.f32 	%f81, %f79, %f47;
	sub.f32 	%f82, %f80, %f81;
	add.f32 	%f214, %f82, %f214;
	@%p3 bra 	$L__BB60_16;
	ld.param.u64 	%rd85, [mul_mat_vec_q5_K_q8_1_cuda3_param_0];
	and.b16  	%rs89, %rs110, 3855;
	cvta.to.global.u64 	%rd55, %rd85;
	mul.wide.s32 	%rd56, %r454, 176;
	add.s64 	%rd57, %rd55, %rd56;
	cvt.u64.u32 	%rd58, %r7;
	add.s64 	%rd59, %rd57, %rd58;
	ld.global.u16 	%rs90, [%rd59];
	shr.u16 	%rs91, %rs90, 2;
	and.b16  	%rs92, %rs91, 12336;
	or.b16  	%rs122, %rs92, %rs89;
	shr.u16 	%rs93, %rs110, 4;
	and.b16  	%rs94, %rs93, 3855;
	shr.u16 	%rs95, %rs109, 2;
	and.b16  	%rs96, %rs95, 12336;
	or.b16  	%rs121, %rs96, %rs94;
	bra.uni 	$L__BB60_17;
$L__BB60_16:
	and.b16  	%rs122, %rs109, 16191;
	and.b16  	%rs121, %rs110, 16191;
$L__BB60_17:
	ld.param.u64 	%rd89, [mul_mat_vec_q5_K_q8_1_cuda3_param_1];
	mul.wide.s32 	%rd60, %r453, 36;
	cvta.to.global.u64 	%rd61, %rd89;
	shr.u32 	%r324, %r6, 3;
	mul.wide.u32 	%rd62, %r324, 72;
	add.s64 	%rd63, %rd61, %rd62;
	add.s64 	%rd64, %rd63, %rd60;
	setp.lt.u32 	%p7, %r6, 16;
	shl.b32 	%r325, %r2, 2;
	and.b32  	%r326, %r325, 12;
	cvt.u64.u32 	%rd65, %r326;
	ld.global.u32 	%r290, [%rd64];
	// begin inline asm
	{.reg .f16 low,high;
  mov.b32 {low,high},%r290;
  cvt.f32.f16 %f83, low;}

	// end inline asm
	add.s64 	%rd66, %rd64, %rd65;
	ld.global.u32 	%r39, [%rd66+4];
	ld.global.u32 	%r40, [%rd66+20];
	ld.global.u32 	%r291, [%rd64+36];
	// begin inline asm
	{.reg .f16 low,high;
  mov.b32 {low,high},%r291;
  cvt.f32.f16 %f84, low;}

	// end inline asm
	ld.global.u32 	%r41, [%rd66+40];
	ld.global.u32 	%r42, [%rd66+56];
	mov.b32 	%r319, 0;
	// begin inline asm
	dp4a.s32.s32 %r292, %r75, %r40, %r319;
	// end inline asm
	// begin inline asm
	dp4a.s32.s32 %r296, %r79, %r39, %r292;
	// end inline asm
	mov.b32 	%r321, 16843009;
	// begin inline asm
	dp4a.s32.s32 %r300, %r321, %r40, %r319;
	// end inline asm
	// begin inline asm
	dp4a.s32.s32 %r304, %r321, %r39, %r300;
	// end inline asm
	shr.u16 	%rs97, %rs122, 8;
	cvt.u32.u16 	%r327, %rs122;
	and.b32  	%r328, %r327, 255;
	mul.lo.s32 	%r329, %r296, %r328;
	cvt.rn.f32.s32 	%f85, %r329;
	fma.rn.f32 	%f86, %f83, %f85, 0f00000000;
	shr.u16 	%rs98, %rs121, 8;
	cvt.u32.u16 	%r330, %rs121;
	and.b32  	%r331, %r330, 255;
	mul.lo.s32 	%r332, %r304, %r331;
	cvt.rn.f32.s32 	%f87, %r332;
	fma.rn.f32 	%f88, %f83, %f87, 0f00000000;
	// begin inline asm
	dp4a.s32.s32 %r308, %r91, %r42, %r319;
	// end inline asm
	// begin inline asm
	dp4a.s32.s32 %r312, %r95, %r41, %r308;
	// end inline asm
	// begin inline asm
	dp4a.s32.s32 %r316, %r321, %r42, %r319;
	// end inline asm
	// begin inline asm
	dp4a.s32.s32 %r320, %r321, %r41, %r316;
	// end inline asm
	cvt.u32.u16 	%r333, %rs97;
	mul.lo.s32 	%r334, %r312, %r333;
	cvt.rn.f32.s32 	%f89, %r334;
	fma.rn.f32 	%f90, %f84, %f89, %f86;
	cvt.u32.u16 	%r335, %rs98;
	mul.lo.s32 	%r336, %r320, %r335;
	cvt.rn.f32.s32 	%f91, %r336;
	fma.rn.f32 	%f92, %f84, %f91, %f88;
	mul.f32 	%f93, %f90, %f33;
	mul.f32 	%f94, %f92, %f34;
	sub.f32 	%f95, %f93, %f94;
	add.f32 	%f213, %f95, %f213;
	@%p7 bra 	$L__BB60_19;
	ld.param.u64 	%rd86, [mul_mat_vec_q5_K_q8_1_cuda3_param_0];
	and.b16  	%rs99, %rs114, 3855;
	cvta.to.global.u64 	%rd67, %rd86;
	mul.lo.s32 	%r337, %r4, 176;
	cvt.s64.s32 	%rd68, %r337;
	add.s64 	%rd69, %rd67, %rd68;
	mul.wide.s32 	%rd70, %r454, 176;
	add.s64 	%rd71, %rd69, %rd70;
	cvt.u64.u32 	%rd72, %r7;
	add.s64 	%rd73, %rd71, %rd72;
	ld.global.u16 	%rs100, [%rd73];
	shr.u16 	%rs101, %rs100, 2;
	and.b16  	%rs102, %rs101, 12336;
	or.b16  	%rs124, %rs102, %rs99;
	shr.u16 	%rs103, %rs114, 4;
	and.b16  	%rs104, %rs103, 3855;
	shr.u16 	%rs105, %rs113, 2;
	and.b16  	%rs106, %rs105, 12336;
	or.b16  	%rs123, %rs106, %rs104;
	bra.uni 	$L__BB60_20;
$L__BB60_19:
	and.b16  	%rs124, %rs113, 16191;
	and.b16  	%rs123, %rs114, 16191;
$L__BB60_20:
	mov.b32 	%r365, 0;
	// begin inline asm
	dp4a.s32.s32 %r338, %r141, %r40, %r365;
	// end inline asm
	// begin inline asm
	dp4a.s32.s32 %r342, %r145, %r39, %r338;
	// end inline asm
	mov.b32 	%r367, 16843009;
	// begin inline asm
	dp4a.s32.s32 %r346, %r367, %r40, %r365;
	// end inline asm
	// begin inline asm
	dp4a.s32.s32 %r350, %r367, %r39, %r346;
	// end inline asm
	shr.u16 	%rs107, %rs124, 8;
	cvt.u32.u16 	%r370, %rs124;
	and.b32  	%r371, %r370, 255;
	mul.lo.s32 	%r372, %r342, %r371;
	cvt.rn.f32.s32 	%f96, %r372;
	fma.rn.f32 	%f97, %f83, %f96, 0f00000000;
	shr.u16 	%rs108, %rs123, 8;
	cvt.u32.u16 	%r373, %rs123;
	and.b32  	%r374, %r373, 255;
	mul.lo.s32 	%r375, %r350, %r374;
	cvt.rn.f32.s32 	%f98, %r375;
	fma.rn.f32 	%f99, %f83, %f98, 0f00000000;
	// begin inline asm
	dp4a.s32.s32 %r354, %r157, %r42, %r365;
	// end inline asm
	// begin inline asm
	dp4a.s32.s32 %r358, %r161, %r41, %r354;
	// end inline asm
	// begin inline asm
	dp4a.s32.s32 %r362, %r367, %r42, %r365;
	// end inline asm
	// begin inline asm
	dp4a.s32.s32 %r366, %r367, %r41, %r362;
	// end inline asm
	cvt.u32.u16 	%r376, %rs107;
	mul.lo.s32 	%r377, %r358, %r376;
	cvt.rn.f32.s32 	%f100, %r377;
	fma.rn.f32 	%f101, %f84, %f100, %f97;
	cvt.u32.u16 	%r378, %rs108;
	mul.lo.s32 	%r379, %r366, %r378;
	cvt.rn.f32.s32 	%f102, %r379;
	fma.rn.f32 	%f103, %f84, %f102, %f99;
	mul.f32 	%f104, %f101, %f46;
	mul.f32 	%f105, %f103, %f47;
	sub.f32 	%f106, %f104, %f105;
	add.f32 	%f212, %f106, %f212;
	add.s32 	%r456, %r456, 8;
	add.s32 	%r455, %r455, 64;
	add.s32 	%r454, %r454, 8;
	add.s32 	%r453, %r453, 64;
	add.s64 	%rd91, %rd91, 2304;
	setp.lt.s32 	%p8, %r456, %r4;
	@%p8 bra 	$L__BB60_2;
	st.local.v2.f32 	[%rd1], {%f217, %f216};
	st.local.v2.f32 	[%rd1+8], {%f215, %f214};
	st.local.v2.f32 	[%rd1+16], {%f213, %f212};
$L__BB60_22:
	setp.eq.s32 	%p9, %r1, 0;
	@%p9 bra 	$L__BB60_24;
	mov.u32 	%r380, _ZZN34_INTERNAL_c8396950_4_k_cu_1fba617b13mul_mat_vec_qILi3ELi256ELi32E10block_q5_KLi2EXadL_ZNS_17vec_dot_q5_K_q8_1EPKvPK10block_q8_1RKiEEEEvS3_S3_PfiiiiE10tmp_shared;
	mad.lo.s32 	%r381, %r1, 768, %r380;
	shl.b32 	%r382, %r2, 2;
	add.s32 	%r383, %r381, %r382;
	st.shared.f32 	[%r383+-768], %f217;
	st.shared.f32 	[%r383+-640], %f216;
	st.shared.f32 	[%r383+-512], %f215;
	st.shared.f32 	[%r383+-384], %f214;
	st.shared.f32 	[%r383+-256], %f213;
	st.shared.f32 	[%r383+-128], %f212;
$L__BB60_24:
	setp.ne.s32 	%p10, %r1, 0;
	bar.sync 	0;
	@%p10 bra 	$L__BB60_31;
	ld.param.u64 	%rd90, [mul_mat_vec_q5_K_q8_1_cuda3_param_2];
	cvta.to.global.u64 	%rd9, %rd90;
	shl.b32 	%r384, %r2, 2;
	mov.u32 	%r385, _ZZN34_INTERNAL_c8396950_4_k_cu_1fba617b13mul_mat_vec_qILi3ELi256ELi32E10block_q5_KLi2EXadL_ZNS_17vec_dot_q5_K_q8_1EPKvPK10block_q8_1RKiEEEEvS3_S3_PfiiiiE10tmp_shared;
	add.s32 	%r47, %r385, %r384;
	setp.gt.u32 	%p11, %r2, 1;
	mul.wide.u32 	%rd74, %r2, 4;
	add.s64 	%rd10, %rd1, %rd74;
	mov.u32 	%r386, %ctaid.x;
	shl.b32 	%r387, %r386, 1;
	add.s32 	%r48, %r387, %r2;
	ld.shared.f32 	%f107, [%r47];
	add.f32 	%f108, %f107, %f217;
	ld.shared.f32 	%f109, [%r47+768];
	add.f32 	%f110, %f109, %f108;
	ld.shared.f32 	%f111, [%r47+1536];
	add.f32 	%f112, %f111, %f110;
	mov.b32 	%r388, %f112;
	shfl.sync.bfly.b32	%r389|%p12, %r388, 16, 31, -1;
	mov.b32 	%f113, %r389;
	add.f32 	%f114, %f112, %f113;
	mov.b32 	%r390, %f114;
	shfl.sync.bfly.b32	%r391|%p13, %r390, 8, 31, -1;
	mov.b32 	%f115, %r391;
	add.f32 	%f116, %f114, %f115;
	mov.b32 	%r392, %f116;
	shfl.sync.bfly.b32	%r393|%p14, %r392, 4, 31, -1;
	mov.b32 	%f117, %r393;
	add.f32 	%f118, %f116, %f117;
	mov.b32 	%r394, %f118;
	shfl.sync.bfly.b32	%r395|%p15, %r394, 2, 31, -1;
	mov.b32 	%f119, %r395;
	add.f32 	%f120, %f118, %f119;
	mov.b32 	%r396, %f120;
	shfl.sync.bfly.b32	%r397|%p16, %r396, 1, 31, -1;
	mov.b32 	%f121, %r397;
	add.f32 	%f122, %f120, %f121;
	st.local.f32 	[%rd1], %f122;
	ld.shared.f32 	%f123, [%r47+128];
	add.f32 	%f124, %f123, %f216;
	ld.shared.f32 	%f125, [%r47+896];
	add.f32 	%f126, %f125, %f124;
	ld.shared.f32 	%f127, [%r47+1664];
	add.f32 	%f128, %f127, %f126;
	mov.b32 	%r398, %f128;
	shfl.sync.bfly.b32	%r399|%p17, %r398, 16, 31, -1;
	mov.b32 	%f129, %r399;
	add.f32 	%f130, %f128, %f129;
	mov.b32 	%r400, %f130;
	shfl.sync.bfly.b32	%r401|%p18, %r400, 8, 31, -1;
	mov.b32 	%f131, %r401;
	add.f32 	%f132, %f130, %f131;
	mov.b32 	%r402, %f132;
	shfl.sync.bfly.b32	%r403|%p19, %r402, 4, 31, -1;
	mov.b32 	%f133, %r403;
	add.f32 	%f134, %f132, %f133;
	mov.b32 	%r404, %f134;
	shfl.sync.bfly.b32	%r405|%p20, %r404, 2, 31, -1;
	mov.b32 	%f135, %r405;
	add.f32 	%f136, %f134, %f135;
	mov.b32 	%r406, %f136;
	shfl.sync.bfly.b32	%r407|%p21, %r406, 1, 31, -1;
	mov.b32 	%f137, %r407;
	add.f32 	%f138, %f136, %f137;
	st.local.f32 	[%rd1+4], %f138;
	@%p11 bra 	$L__BB60_27;
	ld.local.f32 	%f139, [%rd10];
	mul.wide.u32 	%rd75, %r48, 4;
	add.s64 	%rd76, %rd9, %rd75;
	st.global.f32 	[%rd76], %f139;
$L__BB60_27:
	setp.gt.u32 	%p22, %r2, 1;
	ld.shared.f32 	%f140, [%r47+256];
	add.f32 	%f141, %f140, %f215;
	ld.shared.f32 	%f142, [%r47+1024];
	add.f32 	%f143, %f142, %f141;
	ld.shared.f32 	%f144, [%r47+1792];
	add.f32 	%f145, %f144, %f143;
	mov.b32 	%r408, %f145;
	shfl.sync.bfly.b32	%r409|%p23, %r408, 16, 31, -1;
	mov.b32 	%f146, %r409;
	add.f32 	%f147, %f145, %f146;
	mov.b32 	%r410, %f147;
	shfl.sync.bfly.b32	%r411|%p24, %r410, 8, 31, -1;
	mov.b32 	%f148, %r411;
	add.f32 	%f149, %f147, %f148;
	mov.b32 	%r412, %f149;
	shfl.sync.bfly.b32	%r413|%p25, %r412, 4, 31, -1;
	mov.b32 	%f150, %r413;
	add.f32 	%f151, %f149, %f150;
	mov.b32 	%r414, %f151;
	shfl.sync.bfly.b32	%r415|%p26, %r414, 2, 31, -1;
	mov.b32 	%f152, %r415;
	add.f32 	%f153, %f151, %f152;
	mov.b32 	%r416, %f153;
	shfl.sync.bfly.b32	%r417|%p27, %r416, 1, 31, -1;
	mov.b32 	%f154, %r417;
	add.f32 	%f155, %f153, %f154;
	st.local.f32 	[%rd1+8], %f155;
	ld.shared.f32 	%f156, [%r47+384];
	add.f32 	%f157, %f156, %f214;
	ld.shared.f32 	%f158, [%r47+1152];
	add.f32 	%f159, %f158, %f157;
	ld.shared.f32 	%f160, [%r47+1920];
	add.f32 	%f161, %f160, %f159;
	mov.b32 	%r418, %f161;
	shfl.sync.bfly.b32	%r419|%p28, %r418, 16, 31, -1;
	mov.b32 	%f162, %r419;
	add.f32 	%f163, %f161, %f162;
	mov.b32 	%r420, %f163;
	shfl.sync.bfly.b32	%r421|%p29, %r420, 8, 31, -1;
	mov.b32 	%f164, %r421;
	add.f32 	%f165, %f163, %f164;
	mov.b32 	%r422, %f165;
	shfl.sync.bfly.b32	%r423|%p30, %r422, 4, 31, -1;
	mov.b32 	%f166, %r423;
	add.f32 	%f167, %f165, %f166;
	mov.b32 	%r424, %f167;
	shfl.sync.bfly.b32	%r425|%p31, %r424, 2, 31, -1;
	mov.b32 	%f168, %r425;
	add.f32 	%f169, %f167, %f168;
	mov.b32 	%r426, %f169;
	shfl.sync.bfly.b32	%r427|%p32, %r426, 1, 31, -1;
	mov.b32 	%f170, %r427;
	add.f32 	%f171, %f169, %f170;
	st.local.f32 	[%rd1+12], %f171;
	@%p22 bra 	$L__BB60_29;
	ld.param.u32 	%r451, [mul_mat_vec_q5_K_q8_1_cuda3_param_6];
	ld.local.f32 	%f172, [%rd10+8];
	add.s32 	%r428, %r48, %r451;
	mul.wide.u32 	%rd77, %r428, 4;
	add.s64 	%rd78, %rd9, %rd77;
	st.global.f32 	[%rd78], %f172;
$L__BB60_29:
	setp.gt.u32 	%p33, %r2, 1;
	ld.shared.f32 	%f173, [%r47+512];
	add.f32 	%f174, %f173, %f213;
	ld.shared.f32 	%f175, [%r47+1280];
	add.f32 	%f176, %f175, %f174;
	ld.shared.f32 	%f177, [%r47+2048];
	add.f32 	%f178, %f177, %f176;
	mov.b32 	%r429, %f178;
	shfl.sync.bfly.b32	%r430|%p34, %r429, 16, 31, -1;
	mov.b32 	%f179, %r430;
	add.f32 	%f180, %f178, %f179;
	mov.b32 	%r431, %f180;
	shfl.sync.bfly.b32	%r432|%p35, %r431, 8, 31, -1;
	mov.b32 	%f181, %r432;
	add.f32 	%f182, %f180, %f181;
	mov.b32 	%r433, %f182;
	shfl.sync.bfly.b32	%r434|%p36, %r433, 4, 31, -1;
	mov.b32 	%f183, %r434;
	add.f32 	%f184, %f182, %f183;
	mov.b32 	%r435, %f184;
	shfl.sync.bfly.b32	%r436|%p37, %r435, 2, 31, -1;
	mov.b32 	%f185, %r436;
	add.f32 	%f186, %f184, %f185;
	mov.b32 	%r437, %f186;
	shfl.sync.bfly.b32	%r438|%p38, %r437, 1, 31, -1;
	mov.b32 	%f187, %r438;
	add.f32 	%f188, %f186, %f187;
	st.local.f32 	[%rd1+16], %f188;
	ld.shared.f32 	%f189, [%r47+640];
	add.f32 	%f190, %f189, %f212;
	ld.shared.f32 	%f191, [%r47+1408];
	add.f32 	%f192, %f191, %f190;
	ld.shared.f32 	%f193, [%r47+2176];
	add.f32 	%f194, %f193, %f192;
	mov.b32 	%r439, %f194;
	shfl.sync.bfly.b32	%r440|%p39, %r439, 16, 31, -1;
	mov.b32 	%f195, %r440;
	add.f32 	%f196, %f194, %f195;
	mov.b32 	%r441, %f196;
	shfl.sync.bfly.b32	%r442|%p40, %r441, 8, 31, -1;
	mov.b32 	%f197, %r442;
	add.f32 	%f198, %f196, %f197;
	mov.b32 	%r443, %f198;
	shfl.sync.bfly.b32	%r444|%p41, %r443, 4, 31, -1;
	mov.b32 	%f199, %r444;
	add.f32 	%f200, %f198, %f199;
	mov.b32 	%r445, %f200;
	shfl.sync.bfly.b32	%r446|%p42, %r445, 2, 31, -1;
	mov.b32 	%f201, %r446;
	add.f32 	%f202, %f200, %f201;
	mov.b32 	%r447, %f202;
	shfl.sync.bfly.b32	%r448|%p43, %r447, 1, 31, -1;
	mov.b32 	%f203, %r448;
	add.f32 	%f204, %f202, %f203;
	st.local.f32 	[%rd1+20], %f204;
	@%p33 bra 	$L__BB60_31;
	ld.param.u32 	%r452, [mul_mat_vec_q5_K_q8_1_cuda3_param_6];
	ld.local.f32 	%f205, [%rd10+16];
	shl.b32 	%r449, %r452, 1;
	add.s32 	%r450, %r48, %r449;
	mul.wide.u32 	%rd79, %r450, 4;
	add.s64 	%rd80, %rd9, %rd79;
	st.global.f32 	[%rd80], %f205;
$L__BB60_31:
	ret;

}
	// .globl	mul_mat_vec_q6_K_q8_1_cuda3
.visible .entry mul_mat_vec_q6_K_q8_1_cuda3(
	.param .u64 .ptr .align 1 mul_mat_vec_q6_K_q8_1_cuda3_param_0,
	.param .u64 .ptr .align 1 mul_mat_vec_q6_K_q8_1_cuda3_param_1,
	.param .u64 .ptr .align 1 mul_mat_vec_q6_K_q8_1_cuda3_param_2,
	.param .u32 mul_mat_vec_q6_K_q8_1_cuda3_param_3,
	.param .u32 mul_mat_vec_q6_K_q8_1_cuda3_param_4,
	.param .u32 mul_mat_vec_q6_K_q8_1_cuda3_param_5,
	.param .u32 mul_mat_vec_q6_K_q8_1_cuda3_param_6
)
{
	.local .align 8 .b8 	__local_depot61[24];
	.reg .b64 	%SP;
	.reg .b64 	%SPL;
	.reg .pred 	%p<38>;
	.reg .b16 	%rs<15>;
	.reg .b32 	%r<269>;
	.reg .b32 	%f<164>;
	.reg .b64 	%rd<51>;
	// demoted variable
	.shared .align 4 .b8 _ZZN34_INTERNAL_c8396950_4_k_cu_1fba617b13mul_mat_vec_qILi3ELi256ELi32E10block_q6_KLi1EXadL_ZNS_17vec_dot_q6_K_q8_1EPKvPK10block_q8_1RKiEEEEvS3_S3_PfiiiiE10tmp_shared[2304];
	mov.u64 	%SPL, __local_depot61;
	ld.param.u64 	%rd11, [mul_mat_vec_q6_K_q8_1_cuda3_param_1];
	ld.param.u64 	%rd12, [mul_mat_vec_q6_K_q8_1_cuda3_param_2];
	ld.param.u32 	%r18, [mul_mat_vec_q6_K_q8_1_cuda3_param_3];
	ld.param.u32 	%r16, [mul_mat_vec_q6_K_q8_1_cuda3_param_5];
	ld.param.u32 	%r17, [mul_mat_vec_q6_K_q8_1_cuda3_param_6];
	cvta.to.global.u64 	%rd1, %rd12;
	add.u64 	%rd2, %SPL, 0;
	mov.u32 	%r1, %tid.y;
	mov.u32 	%r2, %tid.x;
	mov.u32 	%r19, %ctaid.x;
	shl.b32 	%r3, %r19, 1;
	shr.s32 	%r20, %r18, 31;
	shr.u32 	%r21, %r20, 24;
	add.s32 	%r22, %r18, %r21;
	shr.s32 	%r4, %r22, 8;
	mov.f32 	%f158, 0f00000000;
	st.local.v2.f32 	[%rd2+8], {%f158, %f158};
	st.local.v2.f32 	[%rd2+16], {%f158, %f158};
	shr.u32 	%r23, %r2, 5;
	add.s32 	%r268, %r23, %r1;
	setp.ge.s32 	%p1, %r268, %r4;
	mov.f32 	%f159, %f158;
	mov.f32 	%f160, %f158;
	mov.f32 	%f161, %f158;
	mov.f32 	%f162, %f158;
	mov.f32 	%f163, %f158;
	@%p1 bra 	$L__BB61_4;
	shr.u32 	%r24, %r2, 2;
	and.b32  	%r25, %r24, 4;
	shr.u32 	%r26, %r2, 3;
	and.b32  	%r27, %r26, 1;
	or.b32  	%r28, %r25, %r27;
	shr.u32 	%r29, %r2, 1;
	and.b32  	%r30, %r29, 8;
	and.b32  	%r31, %r2, 7;
	or.b32  	%r32, %r30, %r31;
	shl.b32 	%r33, %r32, 2;
	cvt.u64.u32 	%rd14, %r33;
	mul.lo.s32 	%r34, %r3, %r4;
	add.s32 	%r35, %r34, %r4;
	cvt.u64.u32 	%rd15, %r2;
	shr.u64 	%rd16, %rd15, 5;
	cvt.u64.u32 	%rd17, %r1;
	add.s64 	%rd18, %rd16, %rd17;
	mul.wide.u32 	%rd19, %r28, 36;
	mad.lo.s64 	%rd20, %rd18, 288, %rd19;
	cvta.to.global.u64 	%rd21, %rd11;
	add.s64 	%rd50, %rd21, %rd20;
	or.b64  	%rd4, %rd14, 128;
	add.s32 	%r267, %r268, %r35;
	shr.s32 	%r36, %r16, 31;
	shr.u32 	%r37, %r36, 27;
	add.s32 	%r38, %r16, %r37;
	shr.s32 	%r39, %r38, 5;
	mul.wide.s32 	%rd5, %r39, 72;
	add.s32 	%r266, %r268, %r34;
	mul.wide.s32 	%rd6, %r39, 36;
	mov.f32 	%f158, 0f00000000;
$L__BB61_2:
	ld.param.u64 	%rd49, [mul_mat_vec_q6_K_q8_1_cuda3_param_0];
	shl.b32 	%r110, %r2, 2;
	and.b32  	%r111, %r110, 124;
	cvt.u64.u32 	%rd22, %r111;
	mul.wide.s32 	%rd23, %r267, 210;
	cvta.to.global.u64 	%rd24, %rd49;
	add.s64 	%rd25, %rd24, %rd23;
	mul.wide.s32 	%rd26, %r266, 210;
	add.s64 	%rd27, %rd24, %rd26;
	shr.u32 	%r112, %r2, 2;
	and.b32  	%r113, %r112, 3;
	shr.u32 	%r114, %r2, 1;
	and.b32  	%r115, %r114, 8;
	or.b32  	%r116, %r113, %r115;
	cvt.u64.u32 	%rd28, %r116;
	or.b64  	%rd29, %rd28, 192;
	add.s64 	%rd30, %rd25, %rd29;
	add.s64 	%rd31, %rd27, %rd22;
	ld.global.nc.u16 	%rs3, [%rd31];
	cvt.u32.u16 	%r117, %rs3;
	ld.global.nc.u16 	%rs4, [%rd31+2];
	cvt.u32.u16 	%r118, %rs4;
	shl.b32 	%r119, %r118, 16;
	or.b32  	%r120, %r119, %r117;
	add.s64 	%rd32, %rd27, %rd4;
	ld.global.nc.u16 	%rs5, [%rd32];
	cvt.u32.u16 	%r121, %rs5;
	ld.global.nc.u16 	%rs6, [%rd32+2];
	cvt.u32.u16 	%r122, %rs6;
	shl.b32 	%r123, %r122, 16;
	or.b32  	%r124, %r123, %r121;
	and.b32  	%r125, %r112, 2;
	shr.s32 	%r126, %r124, %r125;
	and.b32  	%r127, %r110, 28;
	cvt.u64.u32 	%rd33, %r127;
	add.s64 	%rd34, %rd33, %rd50;
	ld.global.nc.u32 	%r48, [%rd34+4];
	ld.global.nc.u32 	%r40, [%rd50];
	// begin inline asm
	{.reg .f16 low,high;
  mov.b32 {low,high},%r40;
  cvt.f32.f16 %f21, low;}

	// end inline asm
	ld.global.nc.u32 	%r56, [%rd34+76];
	ld.global.nc.u32 	%r41, [%rd50+72];
	// begin inline asm
	{.reg .f16 low,high;
  mov.b32 {low,high},%r41;
  cvt.f32.f16 %f22, low;}

	// end inline asm
	ld.global.nc.u16 	%rs1, [%rd27+208];
	// begin inline asm
	{  cvt.f32.f16 %f23, %rs1;}

	// end inline asm
	add.s64 	%rd35, %rd27, %rd29;
	ld.global.nc.u8 	%rs7, [%rd35];
	cvt.s32.s8 	%r128, %rs7;
	and.b32  	%r129, %r120, 252645135;
	shl.b32 	%r130, %r126, 4;
	and.b32  	%r131, %r130, 808464432;
	or.b32  	%r44, %r131, %r129;
	xor.b32  	%r132, %r44, 538976288;
	add.s32 	%r133, %r44, 1616928864;
	xor.b32  	%r134, %r133, -2139062144;
	xor.b32  	%r135, %r133, %r44;
	and.b32  	%r42, %r135, %r132;
	// begin inline asm
	prmt.b32 %r42, %r42, 0, 0xba98;
	// end inline asm
	// begin inline asm
	prmt.b32 %r44, %r44, 0, 0xba98;
	// end inline asm
	xor.b32  	%r136, %r44, 2139062143;
	not.b32 	%r137, %r42;
	and.b32  	%r138, %r134, %r137;
	and.b32  	%r139, %r136, %r42;
	or.b32  	%r95, %r139, %r138;
	mov.b32 	%r109, 0;
	// begin inline asm
	dp4a.s32.s32 %r46, %r95, %r48, %r109;
	// end inline asm
	mul.lo.s32 	%r140, %r46, %r128;
	cvt.rn.f32.s32 	%f29, %r140;
	fma.rn.f32 	%f30, %f21, %f29, 0f00000000;
	ld.global.nc.u8 	%rs8, [%rd35+4];
	cvt.s32.s8 	%r141, %rs8;
	shr.u32 	%r142, %r120, 4;
	and.b32  	%r143, %r142, 252645135;
	and.b32  	%r144, %r126, 808464432;
	or.b32  	%r52, %r144, %r143;
	xor.b32  	%r145, %r52, 538976288;
	add.s32 	%r146, %r52, 1616928864;
	xor.b32  	%r147, %r146, -2139062144;
	xor.b32  	%r148, %r146, %r52;
	and.b32  	%r50, %r148, %r145;
	// begin inline asm
	prmt.b32 %r50, %r50, 0, 0xba98;
	// end inline asm
	// begin inline asm
	prmt.b32 %r52, %r52, 0, 0xba98;
	// end inline asm
	xor.b32  	%r149, %r52, 2139062143;
	not.b32 	%r150, %r50;
	and.b32  	%r151, %r147, %r150;
	and.b32  	%r152, %r149, %r50;
	or.b32  	%r99, %r152, %r151;
	// begin inline asm
	dp4a.s32.s32 %r54, %r99, %r56, %r109;
	// end inline asm
	mul.lo.s32 	%r153, %r54, %r141;
	cvt.rn.f32.s32 	%f31, %r153;
	fma.rn.f32 	%f32, %f22, %f31, %f30;
	fma.rn.f32 	%f163, %f23, %f32, %f163;
	add.s64 	%rd36, %rd25, %rd22;
	ld.global.nc.u16 	%rs9, [%rd36];
	cvt.u32.u16 	%r154, %rs9;
	ld.global.nc.u16 	%rs10, [%rd36+2];
	cvt.u32.u16 	%r155, %rs10;
	shl.b32 	%r156, %r155, 16;
	or.b32  	%r157, %r156, %r154;
	add.s64 	%rd37, %rd25, %rd4;
	ld.global.nc.u16 	%rs11, [%rd37];
	cvt.u32.u16 	%r158, %rs11;
	ld.global.nc.u16 	%rs12, [%rd37+2];
	cvt.u32.u16 	%r159, %rs12;
	shl.b32 	%r160, %r159, 16;
	or.b32  	%r161, %r160, %r158;
	shr.s32 	%r162, %r161, %r125;
	ld.global.nc.u16 	%rs2, [%rd25+208];
	// begin inline asm
	{  cvt.f32.f16 %f24, %rs2;}

	// end inline asm
	ld.global.nc.u8 	%rs13, [%rd30];
	cvt.s32.s8 	%r163, %rs13;
	and.b32  	%r164, %r157, 252645135;
	shl.b32 	%r165, %r162, 4;
	and.b32  	%r166, %r165, 808464432;
	or.b32  	%r60, %r166, %r164;
	xor.b32  	%r167, %r60, 538976288;
	add.s32 	%r168, %r60, 1616928864;
	xor.b32  	%r169, %r168, -2139062144;
	xor.b32  	%r170, %r168, %r60;
	and.b32  	%r58, %r170, %r167;
	// begin inline asm
	prmt.b32 %r58, %r58, 0, 0xba98;
	// end inline asm
	// begin inline asm
	prmt.b32 %r60, %r60, 0, 0xba98;
	// end inline asm
	xor.b32  	%r171, %r60, 2139062143;
	not.b32 	%r172, %r58;
	and.b32  	%r173, %r169, %r172;
	and.b32  	%r174, %r171, %r58;
	or.b32  	%r103, %r174, %r173;
	// begin inline asm
	dp4a.s32.s32 %r62, %r103, %r48, %r109;
	// end inline asm
	mul.lo.s32 	%r175, %r62, %r163;
	cvt.rn.f32.s32 	%f33, %r175;
	fma.rn.f32 	%f34, %f21, %f33, 0f00000000;
	ld.global.nc.u8 	%rs14, [%rd30+4];
	cvt.s32.s8 	%r176, %rs14;
	shr.u32 	%r177, %r157, 4;
	and.b32  	%r178, %r177, 252645135;
	and.b32  	%r179, %r162, 808464432;
	or.b32  	%r68, %r179, %r178;
	xor.b32  	%r180, %r68, 538976288;
	add.s32 	%r181, %r68, 1616928864;
	xor.b32  	%r182, %r181, -2139062144;
	xor.b32  	%r183, %r181, %r68;
	and.b32  	%r66, %r183, %r180;
	// begin inline asm
	prmt.b32 %r66, %r66, 0, 0xba98;
	// end inline asm
	// begin inline asm
	prmt.b32 %r68, %r68, 0, 0xba98;
	// end inline asm
	xor.b32  	%r184, %r68, 2139062143;
	not.b32 	%r185, %r66;
	and.b32  	%r186, %r182, %r185;
	and.b32  	%r187, %r184, %r66;
	or.b32  	%r107, %r187, %r186;
	// begin inline asm
	dp4a.s32.s32 %r70, %r107, %r56, %r109;
	// end inline asm
	mul.lo.s32 	%r188, %r70, %r176;
	cvt.rn.f32.s32 	%f35, %r188;
	fma.rn.f32 	%f36, %f22, %f35, %f34;
	fma.rn.f32 	%f162, %f24, %f36, %f162;
	add.s64 	%rd38, %rd34, %rd6;
	ld.global.nc.u32 	%r86, [%rd38+4];
	add.s64 	%rd39, %rd50, %rd6;
	ld.global.nc.u32 	%r74, [%rd39];
	// begin inline asm
	{.reg .f16 low,high;
  mov.b32 {low,high},%r74;
  cvt.f32.f16 %f25, low;}

	// end inline asm
	ld.global.nc.u32 	%r90, [%rd38+76];
	ld.global.nc.u32 	%r75, [%rd39+72];
	// begin inline asm
	{.reg .f16 low,high;
  mov.b32 {low,high},%r75;
  cvt.f32.f16 %f26, low;}

	// end inline asm
	// begin inline asm
	dp4a.s32.s32 %r76, %r95, %r86, %r109;
	// end inline asm
	mul.lo.s32 	%r189, %r76, %r128;
	cvt.rn.f32.s32 	%f37, %r189;
	fma.rn.f32 	%f38, %f25, %f37, 0f00000000;
	// begin inline asm
	dp4a.s32.s32 %r80, %r99, %r90, %r109;
	// end inline asm
	mul.lo.s32 	%r190, %r80, %r141;
	cvt.rn.f32.s32 	%f39, %r190;
	fma.rn.f32 	%f40, %f26, %f39, %f38;
	fma.rn.f32 	%f161, %f23, %f40, %f161;
	// begin inline asm
	dp4a.s32.s32 %r84, %r103, %r86, %r109;
	// end inline asm
	mul.lo.s32 	%r191, %r84, %r163;
	cvt.rn.f32.s32 	%f41, %r191;
	fma.rn.f32 	%f42, %f25, %f41, 0f00000000;
	// begin inline asm
	dp4a.s32.s32 %r88, %r107, %r90, %r109;
	// end inline asm
	mul.lo.s32 	%r192, %r88, %r176;
	cvt.rn.f32.s32 	%f43, %r192;
	fma.rn.f32 	%f44, %f26, %f43, %f42;
	fma.rn.f32 	%f160, %f24, %f44, %f160;
	add.s64 	%rd40, %rd34, %rd5;
	ld.global.nc.u32 	%r104, [%rd40+4];
	add.s64 	%rd41, %rd50, %rd5;
	ld.global.nc.u32 	%r92, [%rd41];
	// begin inline asm
	{.reg .f16 low,high;
  mov.b32 {low,high},%r92;
  cvt.f32.f16 %f27, low;}

	// end inline asm
	ld.global.nc.u32 	%r108, [%rd40+76];
	ld.global.nc.u32 	%r93, [%rd41+72];
	// begin inline asm
	{.reg .f16 low,high;
  mov.b32 {low,high},%r93;
  cvt.f32.f16 %f28, low;}

	// end inline asm
	// begin inline asm
	dp4a.s32.s32 %r94, %r95, %r104, %r109;
	// end inline asm
	mul.lo.s32 	%r193, %r94, %r128;
	cvt.rn.f32.s32 	%f45, %r193;
	fma.rn.f32 	%f46, %f27, %f45, 0f00000000;
	// begin inline asm
	dp4a.s32.s32 %r98, %r99, %r108, %r109;
	// end inline asm
	mul.lo.s32 	%r194, %r98, %r141;
	cvt.rn.f32.s32 	%f47, %r194;
	fma.rn.f32 	%f48, %f28, %f47, %f46;
	fma.rn.f32 	%f159, %f23, %f48, %f159;
	// begin inline asm
	dp4a.s32.s32 %r102, %r103, %r104, %r109;
	// end inline asm
	mul.lo.s32 	%r195, %r102, %r163;
	cvt.rn.f32.s32 	%f49, %r195;
	fma.rn.f32 	%f50, %f27, %f49, 0f00000000;
	// begin inline asm
	dp4a.s32.s32 %r106, %r107, %r108, %r109;
	// end inline asm
	mul.lo.s32 	%r196, %r106, %r176;
	cvt.rn.f32.s32 	%f51, %r196;
	fma.rn.f32 	%f52, %f28, %f51, %f50;
	fma.rn.f32 	%f158, %f24, %f52, %f158;
	add.s32 	%r268, %r268, 4;
	add.s64 	%rd50, %rd50, 1152;
	add.s32 	%r267, %r267, 4;
	add.s32 	%r266, %r266, 4;
	setp.lt.s32 	%p2, %r268, %r4;
	@%p2 bra 	$L__BB61_2;
	st.local.v2.f32 	[%rd2], {%f163, %f162};
	st.local.v2.f32 	[%rd2+8], {%f161, %f160};
	st.local.v2.f32 	[%rd2+16], {%f159, %f158};
$L__BB61_4:
	setp.eq.s32 	%p3, %r1, 0;
	@%p3 bra 	$L__BB61_6;
	mov.u32 	%r197, _ZZN34_INTERNAL_c8396950_4_k_cu_1fba617b13mul_mat_vec_qILi3ELi256ELi32E10block_q6_KLi1EXadL_ZNS_17vec_dot_q6_K_q8_1EPKvPK10block_q8_1RKiEEEEvS3_S3_PfiiiiE10tmp_shared;
	mad.lo.s32 	%r198, %r1, 768, %r197;
	shl.b32 	%r199, %r2, 2;
	add.s32 	%r200, %r198, %r199;
	st.shared.f32 	[%r200+-768], %f163;
	st.shared.f32 	[%r200+-640], %f162;
	st.shared.f32 	[%r200+-512], %f161;
	st.shared.f32 	[%r200+-384], %f160;
	st.shared.f32 	[%r200+-256], %f159;
	st.shared.f32 	[%r200+-128], %f158;
$L__BB61_6:
	setp.ne.s32 	%p4, %r1, 0;
	bar.sync 	0;
	@%p4 bra 	$L__BB61_13;
	shl.b32 	%r201, %r2, 2;
	mov.u32 	%r202, _ZZN34_INTERNAL_c8396950_4_k_cu_1fba617b13mul_mat_vec_qILi3ELi256ELi32E10block_q6_KLi1EXadL_ZNS_17vec_dot_q6_K_q8_1EPKvPK10block_q8_1RKiEEEEvS3_S3_PfiiiiE10tmp_shared;
	add.s32 	%r14, %r202, %r201;
	setp.gt.u32 	%p5, %r2, 1;
	mul.wide.u32 	%rd42, %r2, 4;
	add.s64 	%rd9, %rd2, %rd42;
	add.s32 	%r15, %r3, %r2;
	ld.shared.f32 	%f53, [%r14];
	add.f32 	%f54, %f53, %f163;
	ld.shared.f32 	%f55, [%r14+768];
	add.f32 	%f56, %f55, %f54;
	ld.shared.f32 	%f57, [%r14+1536];
	add.f32 	%f58, %f57, %f56;
	mov.b32 	%r203, %f58;
	shfl.sync.bfly.b32	%r204|%p6, %r203, 16, 31, -1;
	mov.b32 	%f59, %r204;
	add.f32 	%f60, %f58, %f59;
	mov.b32 	%r205, %f60;
	shfl.sync.bfly.b32	%r206|%p7, %r205, 8, 31, -1;
	mov.b32 	%f61, %r206;
	add.f32 	%f62, %f60, %f61;
	mov.b32 	%r207, %f62;
	shfl.sync.bfly.b32	%r208|%p8, %r207, 4, 31, -1;
	mov.b32 	%f63, %r208;
	add.f32 	%f64, %f62, %f63;
	mov.b32 	%r209, %f64;
	shfl.sync.bfly.b32	%r210|%p9, %r209, 2, 31, -1;
	mov.b32 	%f65, %r210;
	add.f32 	%f66, %f64, %f65;
	mov.b32 	%r211, %f66;
	shfl.sync.bfly.b32	%r212|%p10, %r211, 1, 31, -1;
	mov.b32 	%f67, %r212;
	add.f32 	%f68, %f66, %f67;
	st.local.f32 	[%rd2], %f68;
	ld.shared.f32 	%f69, [%r14+128];
	add.f32 	%f70, %f69, %f162;
	ld.shared.f32 	%f71, [%r14+896];
	add.f32 	%f72, %f71, %f70;
	ld.shared.f32 	%f73, [%r14+1664];
	add.f32 	%f74, %f73, %f72;
	mov.b32 	%r213, %f74;
	shfl.sync.bfly.b32	%r214|%p11, %r213, 16, 31, -1;
	mov.b32 	%f75, %r214;
	add.f32 	%f76, %f74, %f75;
	mov.b32 	%r215, %f76;
	shfl.sync.bfly.b32	%r216|%p12, %r215, 8, 31, -1;
	mov.b32 	%f77, %r216;
	add.f32 	%f78, %f76, %f77;
	mov.b32 	%r217, %f78;
	shfl.sync.bfly.b32	%r218|%p13, %r217, 4, 31, -1;
	mov.b32 	%f79, %r218;
	add.f32 	%f80, %f78, %f79;
	mov.b32 	%r219, %f80;
	shfl.sync.bfly.b32	%r220|%p14, %r219, 2, 31, -1;
	mov.b32 	%f81, %r220;
	add.f32 	%f82, %f80, %f81;
	mov.b32 	%r221, %f82;
	shfl.sync.bfly.b32	%r222|%p15, %r221, 1, 31, -1;
	mov.b32 	%f83, %r222;
	add.f32 	%f84, %f82, %f83;
	st.local.f32 	[%rd2+4], %f84;
	@%p5 bra 	$L__BB61_9;
	ld.local.f32 	%f85, [%rd9];
	mul.wide.u32 	%rd43, %r15, 4;
	add.s64 	%rd44, %rd1, %rd43;
	st.global.f32 	[%rd44], %f85;
$L__BB61_9:
	setp.gt.u32 	%p16, %r2, 1;
	ld.shared.f32 	%f86, [%r14+256];
	add.f32 	%f87, %f86, %f161;
	ld.shared.f32 	%f88, [%r14+1024];
	add.f32 	%f89, %f88, %f87;
	ld.shared.f32 	%f90, [%r14+1792];
	add.f32 	%f91, %f90, %f89;
	mov.b32 	%r223, %f91;
	shfl.sync.bfly.b32	%r224|%p17, %r223, 16, 31, -1;
	mov.b32 	%f92, %r224;
	add.f32 	%f93, %f91, %f92;
	mov.b32 	%r225, %f93;
	shfl.sync.bfly.b32	%r226|%p18, %r225, 8, 31, -1;
	mov.b32 	%f94, %r226;
	add.f32 	%f95, %f93, %f94;
	mov.b32 	%r227, %f95;
	shfl.sync.bfly.b32	%r228|%p19, %r227, 4, 31, -1;
	mov.b32 	%f96, %r228;
	add.f32 	%f97, %f95, %f96;
	mov.b32 	%r229, %f97;
	shfl.sync.bfly.b32	%r230|%p20, %r229, 2, 31, -1;
	mov.b32 	%f98, %r230;
	add.f32 	%f99, %f97, %f98;
	mov.b32 	%r231, %f99;
	shfl.sync.bfly.b32	%r232|%p21, %r231, 1, 31, -1;
	mov.b32 	%f100, %r232;
	add.f32 	%f101, %f99, %f100;
	st.local.f32 	[%rd2+8], %f101;
	ld.shared.f32 	%f102, [%r14+384];
	add.f32 	%f103, %f102, %f160;
	ld.shared.f32 	%f104, [%r14+1152];
	add.f32 	%f105, %f104, %f103;
	ld.shared.f32 	%f106, [%r14+1920];
	add.f32 	%f107, %f106, %f105;
	mov.b32 	%r233, %f107;
	shfl.sync.bfly.b32	%r234|%p22, %r233, 16, 31, -1;
	mov.b32 	%f108, %r234;
	add.f32 	%f109, %f107, %f108;
	mov.b32 	%r235, %f109;
	shfl.sync.bfly.b32	%r236|%p23, %r235, 8, 31, -1;
	mov.b32 	%f110, %r236;
	add.f32 	%f111, %f109, %f110;
	mov.b32 	%r237, %f111;
	shfl.sync.bfly.b32	%r238|%p24, %r237, 4, 31, -1;
	mov.b32 	%f112, %r238;
	add.f32 	%f113, %f111, %f112;
	mov.b32 	%r239, %f113;
	shfl.sync.bfly.b32	%r240|%p25, %r239, 2, 31, -1;
	mov.b32 	%f114, %r240;
	add.f32 	%f115, %f113, %f114;
	mov.b32 	%r241, %f115;
	shfl.sync.bfly.b32	%r242|%p26, %r241, 1, 31, -1;
	mov.b32 	%f116, %r242;
	add.f32 	%f117, %f115, %f116;
	st.local.f32 	[%rd2+12], %f117;
	@%p16 bra 	$L__BB61_11;
	ld.local.f32 	%f118, [%rd9+8];
	add.s32 	%r243, %r15, %r17;
	mul.wide.u32 	%rd45, %r243, 4;
	add.s64 	%rd46, %rd1, %rd45;
	st.global.f32 	[%rd46], %f118;
$L__BB61_11:
	setp.gt.u32 	%p27, %r2, 1;
	ld.shared.f32 	%f119, [%r14+512];
	add.f32 	%f120, %f119, %f159;
	ld.shared.f32 	%f121, [%r14+1280];
	add.f32 	%f122, %f121, %f120;
	ld.shared.f32 	%f123, [%r14+2048];
	add.f32 	%f124, %f123, %f122;
	mov.b32 	%r244, %f124;
	shfl.sync.bfly.b32	%r245|%p28, %r244, 16, 31, -1;
	mov.b32 	%f125, %r245;
	add.f32 	%f126, %f124, %f125;
	mov.b32 	%r246, %f126;
	shfl.sync.bfly.b32	%r247|%p29, %r246, 8, 31, -1;
	mov.b32 	%f127, %r247;
	add.f32 	%f128, %f126, %f127;
	mov.b32 	%r248, %f128;
	shfl.sync.bfly.b32	%r249|%p30, %r248, 4, 31, -1;
	mov.b32 	%f129, %r249;
	add.f32 	%f130, %f128, %f129;
	mov.b32 	%r250, %f130;
	shfl.sync.bfly.b32	%r251|%p31, %r250, 2, 31, -1;
	mov.b32 	%f131, %r251;
	add.f32 	%f132, %f130, %f131;
	mov.b32 	%r252, %f132;
	shfl.sync.bfly.b32	%r253|%p32, %r252, 1, 31, -1;
	mov.b32 	%f133, %r253;
	add.f32 	%f134, %f132, %f133;
	st.local.f32 	[%rd2+16], %f134;
	ld.shared.f32 	%f135, [%r14+640];
	add.f32 	%f136, %f135, %f158;
	ld.shared.f32 	%f137, [%r14+1408];
	add.f32 	%f138, %f137, %f136;
	ld.shared.f32 	%f139, [%r14+2176];
	add.f32 	%f140, %f139, %f138;
	mov.b32 	%r254, %f140;
	shfl.sync.bfly.b32	%r255|%p33, %r254, 16, 31, -1;
	mov.b32 	%f141, %r255;
	add.f32 	%f142, %f140, %f141;
	mov.b32 	%r256, %f142;
	shfl.sync.bfly.b32	%r257|%p34, %r256, 8, 31, -1;
	mov.b32 	%f143, %r257;
	add.f32 	%f144, %f142, %f143;
	mov.b32 	%r258, %f144;
	shfl.sync.bfly.b32	%r259|%p35, %r258, 4, 31, -1;
	mov.b32 	%f145, %r259;
	add.f32 	%f146, %f144, %f145;
	mov.b32 	%r260, %f146;
	shfl.sync.bfly.b32	%r261|%p36, %r260, 2, 31, -1;
	mov.b32 	%f147, %r261;
	add.f32 	%f148, %f146, %f147;
	mov.b32 	%r262, %f148;
	shfl.sync.bfly.b32	%r263|%p37, %r262, 1, 31, -1;
	mov.b32 	%f149, %r263;
	add.f32 	%f150, %f148, %f149;
	st.local.f32 	[%rd2+20], %f150;
	@%p27 bra 	$L__BB61_13;
	ld.local.f32 	%f151, [%rd9+16];
	shl.b32 	%r264, %r17, 1;
	add.s32 	%r265, %r15, %r264;
	mul.wide.u32 	%rd47, %r265, 4;
	add.s64 	%rd48, %rd1, %rd47;
	st.global.f32 	[%rd48], %f151;
$L__BB61_13:
	ret;

}
	// .globl	mul_mat_vec_q4_0_q8_1_cuda4
.visible .entry mul_mat_vec_q4_0_q8_1_cuda4(
	.param .u64 .ptr .align 1 mul_mat_vec_q4_0_q8_1_cuda4_param_0,
	.param .u64 .ptr .align 1 mul_mat_vec_q4_0_q8_1_cuda4_param_1,
	.param .u64 .ptr .align 1 mul_mat_vec_q4_0_q8_1_cuda4_param_2,
	.param .u32 mul_mat_vec_q4_0_q8_1_cuda4_param_3,
	.param .u32 mul_mat_vec_q4_0_q8_1_cuda4_param_4,
	.param .u32 mul_mat_vec_q4_0_q8_1_cuda4_param_5,
	.param .u32 mul_mat_vec_q4_0_q8_1_cuda4_param_6
)
{
	.local .align 16 .b8 	__local_depot62[32];
	.reg .b64 	%SP;
	.reg .b64 	%SPL;
	.reg .pred 	%p<49>;
	.reg .b16 	%rs<13>;
	.reg .b32 	%r<277>;
	.reg .b32 	%f<213>;
	.reg .b64 	%rd<45>;
	// demoted variable
	.shared .align 4 .b8 _ZZN34_INTERNAL_c8396950_4_k_cu_1fba617b13mul_mat_vec_qILi4ELi32ELi4E10block_q4_0Li2EXadL_ZNS_17vec_dot_q4_0_q8_1EPKvPK10block_q8_1RKiEEEEvS3_S3_PfiiiiE10tmp_shared[3072];
	mov.u64 	%SPL, __local_depot62;
	ld.param.u64 	%rd12, [mul_mat_vec_q4_0_q8_1_cuda4_param_1];
	ld.param.u64 	%rd13, [mul_mat_vec_q4_0_q8_1_cuda4_param_2];
	ld.param.u32 	%r15, [mul_mat_vec_q4_0_q8_1_cuda4_param_3];
	ld.param.u32 	%r13, [mul_mat_vec_q4_0_q8_1_cuda4_param_5];
	ld.param.u32 	%r14, [mul_mat_vec_q4_0_q8_1_cuda4_param_6];
	cvta.to.global.u64 	%rd1, %rd13;
	add.u64 	%rd2, %SPL, 0;
	mov.u32 	%r1, %tid.y;
	mov.u32 	%r2, %tid.x;
	mov.u32 	%r16, %ctaid.x;
	shl.b32 	%r3, %r16, 1;
	shr.s32 	%r17, %r15, 31;
	shr.u32 	%r18, %r17, 27;
	add.s32 	%r19, %r15, %r18;
	shr.s32 	%r4, %r19, 5;
	mov.f32 	%f205, 0f00000000;
	st.local.v4.f32 	[%rd2], {%f205, %f205, %f205, %f205};
	st.local.v4.f32 	[%rd2+16], {%f205, %f205, %f205, %f205};
	cvt.u16.u32 	%rs1, %r2;
	cvt.u16.u32 	%rs2, %r1;
	shl.b16 	%rs3, %rs2, 5;
	add.s16 	%rs4, %rs3, %rs1;
	shr.u16 	%rs5, %rs4, 1;
	cvt.u32.u16 	%r276, %rs5;
	setp.ge.s32 	%p1, %r276, %r4;
	mov.f32 	%f206, %f205;
	mov.f32 	%f207, %f205;
	mov.f32 	%f208, %f205;
	mov.f32 	%f209, %f205;
	mov.f32 	%f210, %f205;
	mov.f32 	%f211, %f205;
	mov.f32 	%f212, %f205;
	@%p1 bra 	$L__BB62_4;
	shl.b32 	%r20, %r2, 3;
	and.b32  	%r21, %r20, 8;
	cvt.u64.u32 	%rd3, %r21;
	shr.s32 	%r22, %r13, 31;
	shr.u32 	%r23, %r22, 27;
	add.s32 	%r24, %r13, %r23;
	shr.s32 	%r25, %r24, 5;
	mul.wide.s32 	%rd4, %r25, 36;
	mul.wide.u32 	%rd15, %r276, 36;
	cvta.to.global.u64 	%rd16, %rd12;
	add.s64 	%rd44, %rd16, %rd15;
	mul.wide.s32 	%rd6, %r25, 72;
	mul.wide.s32 	%rd7, %r25, 108;
	mad.lo.s32 	%r275, %r3, %r4, %r276;
	mov.f32 	%f205, 0f00000000;
$L__BB62_2:
	ld.param.u64 	%rd43, [mul_mat_vec_q4_0_q8_1_cuda4_param_0];
	mul.wide.s32 	%rd17, %r275, 18;
	cvta.to.global.u64 	%rd18, %rd43;
	add.s64 	%rd19, %rd18, %rd17;
	add.s64 	%rd20, %rd19, %rd3;
	mul.lo.s32 	%r163, %r4, 18;
	cvt.s64.s32 	%rd21, %r163;
	add.s64 	%rd22, %rd19, %rd21;
	ld.global.u16 	%r164, [%rd20+2];
	ld.global.u16 	%r165, [%rd20+4];
	shl.b32 	%r166, %r165, 16;
	or.b32  	%r167, %r166, %r164;
	add.s64 	%rd23, %rd44, %rd3;
	ld.global.u32 	%r29, [%rd23+4];
	ld.global.u32 	%r33, [%rd23+20];
	ld.global.u16 	%r168, [%rd20+6];
	ld.global.u16 	%r169, [%rd20+8];
	shl.b32 	%r170, %r169, 16;
	or.b32  	%r171, %r170, %r168;
	ld.global.u32 	%r37, [%rd23+8];
	ld.global.u32 	%r41, [%rd23+24];
	ld.global.u16 	%rs11, [%rd19];
	// begin inline asm
	{  cvt.f32.f16 %f27, %rs11;}

	// end inline asm
	and.b32  	%r130, %r167, 252645135;
	shr.u32 	%r172, %r167, 4;
	and.b32  	%r134, %r172, 252645135;
	mov.b32 	%r150, 0;
	// begin inline asm
	dp4a.s32.s32 %r27, %r130, %r29, %r150;
	// end inline asm
	// begin inline asm
	dp4a.s32.s32 %r31, %r134, %r33, %r27;
	// end inline asm
	and.b32  	%r138, %r171, 252645135;
	shr.u32 	%r173, %r171, 4;
	and.b32  	%r142, %r173, 252645135;
	// begin inline asm
	dp4a.s32.s32 %r35, %r138, %r37, %r31;
	// end inline asm
	// begin inline asm
	dp4a.s32.s32 %r39, %r142, %r41, %r35;
	// end inline asm
	ld.global.u32 	%r44, [%rd44];
	// begin inline asm
	{.reg .f16 low,high;
  mov.b32 {low,high},%r44;
  cvt.f32.f16 %f28, low;}

	// end inline asm
	// begin inline asm
	{.reg .f16 low,high;
  mov.b32 {low,high},%r44;
  cvt.f32.f16 %f29, high;}

	// end inline asm
	cvt.rn.f32.s32 	%f37, %r39;
	mul.f32 	%f38, %f28, %f37;
	mul.f32 	%f39, %f29, 0f40800000;
	sub.f32 	%f40, %f38, %f39;
	fma.rn.f32 	%f212, %f27, %f40, %f212;
	add.s64 	%rd24, %rd22, %rd3;
	ld.global.u16 	%r174, [%rd24+2];
	ld.global.u16 	%r175, [%rd24+4];
	shl.b32 	%r176, %r175, 16;
	or.b32  	%r177, %r176, %r174;
	ld.global.u16 	%r178, [%rd24+6];
	ld.global.u16 	%r179, [%rd24+8];
	shl.b32 	%r180, %r179, 16;
	or.b32  	%r181, %r180, %r178;
	ld.global.u16 	%rs12, [%rd22];
	// begin inline asm
	{  cvt.f32.f16 %f30, %rs12;}

	// end inline asm
	and.b32  	%r148, %r177, 252645135;
	shr.u32 	%r182, %r177, 4;
	and.b32  	%r152, %r182, 252645135;
	// begin inline asm
	dp4a.s32.s32 %r45, %r148, %r29, %r150;
	// end inline asm
	// begin inline asm
	dp4a.s32.s32 %r49, %r152, %r33, %r45;
	// end inline asm
	and.b32  	%r156, %r181, 252645135;
	shr.u32 	%r183, %r181, 4;
	and.b32  	%r160, %r183, 252645135;
	// begin inline asm
	dp4a.s32.s32 %r53, %r156, %r37, %r49;
	// end inline asm
	// begin inline asm
	dp4a.s32.s32 %r57, %r160, %r41, %r53;
	// end inline asm
	cvt.rn.f32.s32 	%f41, %r57;
	mul.f32 	%f42, %f28, %f41;
	sub.f32 	%f43, %f42, %f39;
	fma.rn.f32 	%f211, %f30, %f43, %f211;
	add.s64 	%rd25, %rd44, %rd4;
	add.s64 	%rd26, %rd4, %rd3;
	add.s64 	%rd27, %rd44, %rd26;
	ld.global.u32 	%r81, [%rd27+4];
	ld.global.u32 	%r85, [%rd27+20];
	ld.global.u32 	%r89, [%rd27+8];
	ld.global.u32 	%r93, [%rd27+24];
	// begin inline asm
	dp4a.s32.s32 %r61, %r130, %r81, %r150;
	// end inline asm
	// begin inline asm
	dp4a.s32.s32 %r65, %r134, %r85, %r61;
	// end inline asm
	// begin inline asm
	dp4a.s32.s32 %r69, %r138, %r89, %r65;
	// end inline asm
	// begin inline asm
	dp4a.s32.s32 %r73, %r142, %r93, %r69;
	// end inline asm
	ld.global.u32 	%r78, [%rd25];
	// begin inline asm
	{.reg .f16 low,high;
  mov.b32 {low,high},%r78;
  cvt.f32.f16 %f31, low;}

	// end inline asm
	// begin inline asm
	{.reg .f16 low,high;
  mov.b32 {low,high},%r78;
  cvt.f32.f16 %f32, high;}

	// end inline asm
	cvt.rn.f32.s32 	%f44, %r73;
	mul.f32 	%f45, %f31, %f44;
	mul.f32 	%f46, %f32, 0f40800000;
	sub.f32 	%f47, %f45, %f46;
	fma.rn.f32 	%f210, %f27, %f47, %f210;
	// begin inline asm
	dp4a.s32.s32 %r79, %r148, %r81, %r150;
	// end inline asm
	// begin inline asm
	dp4a.s32.s32 %r83, %r152, %r85, %r79;
	// end inline asm
	// begin inline asm
	dp4a.s32.s32 %r87, %r156, %r89, %r83;
	// end inline asm
	// begin inline asm
	dp4a.s32.s32 %r91, %r160, %r93, %r87;
	// end inline asm
	cvt.rn.f32.s32 	%f48, %r91;
	mul.f32 	%f49, %f31, %f48;
	sub.f32 	%f50, %f49, %f46;
	fma.rn.f32 	%f209, %f30, %f50, %f209;
	add.s64 	%rd28, %rd44, %rd6;
	add.s64 	%rd29, %rd6, %rd3;
	add.s64 	%rd30, %rd44, %rd29;
	ld.global.u32 	%r115, [%rd30+4];
	ld.global.u32 	%r119, [%rd30+20];
	ld.global.u32 	%r123, [%rd30+8];
	ld.global.u32 	%r127, [%rd30+24];
	// begin inline asm
	dp4a.s32.s32 %r95, %r130, %r115, %r150;
	// end inline asm
	// begin inline asm
	dp4a.s32.s32 %r99, %r134, %r119, %r95;
	// end inline asm
	// begin inline asm
	dp4a.s32.s32 %r103, %r138, %r123, %r99;
	// end inline asm
	// begin inline asm
	dp4a.s32.s32 %r107, %r142, %r127, %r103;
	// end inline asm
	ld.global.u32 	%r112, [%rd28];
	// begin inline asm
	{.reg .f16 low,high;
  mov.b32 {low,high},%r112;
  cvt.f32.f16 %f33, low;}

	// end inline asm
	// begin inline asm
	{.reg .f16 low,high;
  mov.b32 {low,high},%r112;
  cvt.f32.f16 %f34, high;}

	// end inline asm
	cvt.rn.f32.s32 	%f51, %r107;
	mul.f32 	%f52, %f33, %f51;
	mul.f32 	%f53, %f34, 0f40800000;
	sub.f32 	%f54, %f52, %f53;
	fma.rn.f32 	%f208, %f27, %f54, %f208;
	// begin inline asm
	dp4a.s32.s32 %r113, %r148, %r115, %r150;
	// end inline asm
	// begin inline asm
	dp4a.s32.s32 %r117, %r152, %r119, %r113;
	// end inline asm
	// begin inline asm
	dp4a.s32.s32 %r121, %r156, %r123, %r117;
	// end inline asm
	// begin inline asm
	dp4a.s32.s32 %r125, %r160, %r127, %r121;
	// end inline asm
	cvt.rn.f32.s32 	%f55, %r125;
	mul.f32 	%f56, %f33, %f55;
	sub.f32 	%f57, %f56, %f53;
	fma.rn.f32 	%f207, %f30, %f57, %f207;
	add.s64 	%rd31, %rd44, %rd7;
	add.s64 	%rd32, %rd7, %rd3;
	add.s64 	%rd33, %rd44, %rd32;
	ld.global.u32 	%r149, [%rd33+4];
	ld.global.u32 	%r153, [%rd33+20];
	ld.global.u32 	%r157, [%rd33+8];
	ld.global.u32 	%r161, [%rd33+24];
	// begin inline asm
	dp4a.s32.s32 %r129, %r130, %r149, %r150;
	// end inline asm
	// begin inline asm
	dp4a.s32.s32 %r133, %r134, %r153, %r129;
	// end inline asm
	// begin inline asm
	dp4a.s32.s32 %r137, %r138, %r157, %r133;
	// end inline asm
	// begin inline asm
	dp4a.s32.s32 %r141, %r142, %r161, %r137;
	// end inline asm
	ld.global.u32 	%r146, [%rd31];
	// begin inline asm
	{.reg .f16 low,high;
  mov.b32 {low,high},%r146;
  cvt.f32.f16 %f35, low;}

	// end inline asm
	// begin inline asm
	{.reg .f16 low,high;
  mov.b32 {low,high},%r146;
  cvt.f32.f16 %f36, high;}

	// end inline asm
	cvt.rn.f32.s32 	%f58, %r141;
	mul.f32 	%f59, %f35, %f58;
	mul.f32 	%f60, %f36, 0f40800000;
	sub.f32 	%f61, %f59, %f60;
	fma.rn.f32 	%f206, %f27, %f61, %f206;
	// begin inline asm
	dp4a.s32.s32 %r147, %r148, %r149, %r150;
	// end inline asm
	// begin inline asm
	dp4a.s32.s32 %r151, %r152, %r153, %r147;
	// end inline asm
	// begin inline asm
	dp4a.s32.s32 %r155, %r156, %r157, %r151;
	// end inline asm
	// begin inline asm
	dp4a.s32.s32 %r159, %r160, %r161, %r155;
	// end inline asm
	cvt.rn.f32.s32 	%f62, %r159;
	mul.f32 	%f63, %f35, %f62;
	sub.f32 	%f64, %f63, %f60;
	fma.rn.f32 	%f205, %f30, %f64, %f205;
	add.s32 	%r276, %r276, 64;
	add.s64 	%rd44, %rd44, 2304;
	add.s32 	%r275, %r275, 64;
	setp.lt.s32 	%p2, %r276, %r4;
	@%p2 bra 	$L__BB62_2;
	st.local.v4.f32 	[%rd2], {%f212, %f211, %f210, %f209};
	st.local.v4.f32 	[%rd2+16], {%f208, %f207, %f206, %f205};
$L__BB62_4:
	setp.eq.s32 	%p3, %r1, 0;
	@%p3 bra 	$L__BB62_6;
	shl.b32 	%r184, %r1, 10;
	mov.u32 	%r185, _ZZN34_INTERNAL_c8396950_4_k_cu_1fba617b13mul_mat_vec_qILi4ELi32ELi4E10block_q4_0Li2EXadL_ZNS_17vec_dot_q4_0_q8_1EPKvPK10block_q8_1RKiEEEEvS3_S3_PfiiiiE10tmp_shared;
	add.s32 	%r186, %r185, %r184;
	shl.b32 	%r187, %r2, 2;
	add.s32 	%r188, %r186, %r187;
	st.shared.f32 	[%r188+-1024], %f212;
	st.shared.f32 	[%r188+-896], %f211;
	st.shared.f32 	[%r188+-768], %f210;
	st.shared.f32 	[%r188+-640], %f209;
	st.shared.f32 	[%r188+-512], %f208;
	st.shared.f32 	[%r188+-384], %f207;
	st.shared.f32 	[%r188+-256], %f206;
	st.shared.f32 	[%r188+-128], %f205;
$L__BB62_6:
	setp.ne.s32 	%p4, %r1, 0;
	bar.sync 	0;
	@%p4 bra 	$L__BB62_15;
	shl.b32 	%r189, %r2, 2;
	mov.u32 	%r190, _ZZN34_INTERNAL_c8396950_4_k_cu_1fba617b13mul_mat_vec_qILi4ELi32ELi4E10block_q4_0Li2EXadL_ZNS_17vec_dot_q4_0_q8_1EPKvPK10block_q8_1RKiEEEEvS3_S3_PfiiiiE10tmp_shared;
	add.s32 	%r11, %r190, %r189;
	setp.gt.u32 	%p5, %r2, 1;
	mul.wide.u32 	%rd34, %r2, 4;
	add.s64 	%rd10, %rd2, %rd34;
	add.s32 	%r12, %r3, %r2;
	ld.shared.f32 	%f65, [%r11];
	add.f32 	%f66, %f65, %f212;
	ld.shared.f32 	%f67, [%r11+1024];
	add.f32 	%f68, %f67, %f66;
	ld.shared.f32 	%f69, [%r11+2048];
	add.f32 	%f70, %f69, %f68;
	mov.b32 	%r191, %f70;
	shfl.sync.bfly.b32	%r192|%p6, %r191, 16, 31, -1;
	mov.b32 	%f71, %r192;
	add.f32 	%f72, %f70, %f71;
	mov.b32 	%r193, %f72;
	shfl.sync.bfly.b32	%r194|%p7, %r193, 8, 31, -1;
	mov.b32 	%f73, %r194;
	add.f32 	%f74, %f72, %f73;
	mov.b32 	%r195, %f74;
	shfl.sync.bfly.b32	%r196|%p8, %r195, 4, 31, -1;
	mov.b32 	%f75, %r196;
	add.f32 	%f76, %f74, %f75;
	mov.b32 	%r197, %f76;
	shfl.sync.bfly.b32	%r198|%p9, %r197, 2, 31, -1;
	mov.b32 	%f77, %r198;
	add.f32 	%f78, %f76, %f77;
	mov.b32 	%r199, %f78;
	shfl.sync.bfly.b32	%r200|%p10, %r199, 1, 31, -1;
	mov.b32 	%f79, %r200;
	add.f32 	%f80, %f78, %f79;
	st.local.f32 	[%rd2], %f80;
	ld.shared.f32 	%f81, [%r11+128];
	add.f32 	%f82, %f81, %f211;
	ld.shared.f32 	%f83, [%r11+1152];
	add.f32 	%f84, %f83, %f82;
	ld.shared.f32 	%f85, [%r11+2176];
	add.f32 	%f86, %f85, %f84;
	mov.b32 	%r201, %f86;
	shfl.sync.bfly.b32	%r202|%p11, %r201, 16, 31, -1;
	mov.b32 	%f87, %r202;
	add.f32 	%f88, %f86, %f87;
	mov.b32 	%r203, %f88;
	shfl.sync.bfly.b32	%r204|%p12, %r203, 8, 31, -1;
	mov.b32 	%f89, %r204;
	add.f32 	%f90, %f88, %f89;
	mov.b32 	%r205, %f90;
	shfl.sync.bfly.b32	%r206|%p13, %r205, 4, 31, -1;
	mov.b32 	%f91, %r206;
	add.f32 	%f92, %f90, %f91;
	mov.b32 	%r207, %f92;
	shfl.sync.bfly.b32	%r208|%p14, %r207, 2, 31, -1;
	mov.b32 	%f93, %r208;
	add.f32 	%f94, %f92, %f93;
	mov.b32 	%r209, %f94;
	shfl.sync.bfly.b32	%r210|%p15, %r209, 1, 31, -1;
	mov.b32 	%f95, %r210;
	add.f32 	%f96, %f94, %f95;
	st.local.f32 	[%rd2+4], %f96;
	@%p5 bra 	$L__BB62_9;
	ld.local.f32 	%f97, [%rd10];
	mul.wide.u32 	%rd35, %r12, 4;
	add.s64 	%rd36, %rd1, %rd35;
	st.global.f32 	[%rd36], %f97;
$L__BB62_9:
	setp.gt.u32 	%p16, %r2, 1;
	ld.shared.f32 	%f98, [%r11+256];
	add.f32 	%f99, %f98, %f210;
	ld.shared.f32 	%f100, [%r11+1280];
	add.f32 	%f101, %f100, %f99;
	ld.shared.f32 	%f102, [%r11+2304];
	add.f32 	%f103, %f102, %f101;
	mov.b32 	%r211, %f103;
	shfl.sync.bfly.b32	%r212|%p17, %r211, 16, 31, -1;
	mov.b32 	%f104, %r212;
	add.f32 	%f105, %f103, %f104;
	mov.b32 	%r213, %f105;
	shfl.sync.bfly.b32	%r214|%p18, %r213, 8, 31, -1;
	mov.b32 	%f106, %r214;
	add.f32 	%f107, %f105, %f106;
	mov.b32 	%r215, %f107;
	shfl.sync.bfly.b32	%r216|%p19, %r215, 4, 31, -1;
	mov.b32 	%f108, %r216;
	add.f32 	%f109, %f107, %f108;
	mov.b32 	%r217, %f109;
	shfl.sync.bfly.b32	%r218|%p20, %r217, 2, 31, -1;
	mov.b32 	%f110, %r218;
	add.f32 	%f111, %f109, %f110;
	mov.b32 	%r219, %f111;
	shfl.sync.bfly.b32	%r220|%p21, %r219, 1, 31, -1;
	mov.b32 	%f112, %r220;
	add.f32 	%f113, %f111, %f112;
	st.local.f32 	[%rd2+8], %f113;
	ld.shared.f32 	%f114, [%r11+384];
	add.f32 	%f115, %f114, %f209;
	ld.shared.f32 	%f116, [%r11+1408];
	add.f32 	%f117, %f116, %f115;
	ld.shared.f32 	%f118, [%r11+2432];
	add.f32 	%f119, %f118, %f117;
	mov.b32 	%r221, %f119;
	shfl.sync.bfly.b32	%r222|%p22, %r221, 16, 31, -1;
	mov.b32 	%f120, %r222;
	add.f32 	%f121, %f119, %f120;
	mov.b32 	%r223, %f121;
	shfl.sync.bfly.b32	%r224|%p23, %r223, 8, 31, -1;
	mov.b32 	%f122, %r224;
	add.f32 	%f123, %f121, %f122;
	mov.b32 	%r225, %f123;
	shfl.sync.bfly.b32	%r226|%p24, %r225, 4, 31, -1;
	mov.b32 	%f124, %r226;
	add.f32 	%f125, %f123, %f124;
	mov.b32 	%r227, %f125;
	shfl.sync.bfly.b32	%r228|%p25, %r227, 2, 31, -1;
	mov.b32 	%f126, %r228;
	add.f32 	%f127, %f125, %f126;
	mov.b32 	%r229, %f127;
	shfl.sync.bfly.b32	%r230|%p26, %r229, 1, 31, -1;
	mov.b32 	%f128, %r230;
	add.f32 	%f129, %f127, %f128;
	st.local.f32 	[%rd2+12], %f129;
	@%p16 bra 	$L__BB62_11;
	ld.local.f32 	%f130, [%rd10+8];
	add.s32 	%r231, %r12, %r14;
	mul.wide.u32 	%rd37, %r231, 4;
	add.s64 	%rd38, %rd1, %rd37;
	st.global.f32 	[%rd38], %f130;
$L__BB62_11:
	setp.gt.u32 	%p27, %r2, 1;
	ld.shared.f32 	%f131, [%r11+512];
	add.f32 	%f132, %f131, %f208;
	ld.shared.f32 	%f133, [%r11+1536];
	add.f32 	%f134, %f133, %f132;
	ld.shared.f32 	%f135, [%r11+2560];
	add.f32 	%f136, %f135, %f134;
	mov.b32 	%r232, %f136;
	shfl.sync.bfly.b32	%r233|%p28, %r232, 16, 31, -1;
	mov.b32 	%f137, %r233;
	add.f32 	%f138, %f136, %f137;
	mov.b32 	%r234, %f138;
	shfl.sync.bfly.b32	%r235|%p29, %r234, 8, 31, -1;
	mov.b32 	%f139, %r235;
	add.f32 	%f140, %f138, %f139;
	mov.b32 	%r236, %f140;
	shfl.sync.bfly.b32	%r237|%p30, %r236, 4, 31, -1;
	mov.b32 	%f141, %r237;
	add.f32 	%f142, %f140, %f141;
	mov.b32 	%r238, %f142;
	shfl.sync.bfly.b32	%r239|%p31, %r238, 2, 31, -1;
	mov.b32 	%f143, %r239;
	add.f32 	%f144, %f142, %f143;
	mov.b32 	%r240, %f144;
	shfl.sync.bfly.b32	%r241|%p32, %r240, 1, 31, -1;
	mov.b32 	%f145, %r241;
	add.f32 	%f146, %f144, %f145;
	st.local.f32 	[%rd2+16], %f146;
	ld.shared.f32 	%f147, [%r11+640];
	add.f32 	%f148, %f147, %f207;
	ld.shared.f32 	%f149, [%r11+1664];
	add.f32 	%f150, %f149, %f148;
	ld.shared.f32 	%f151, [%r11+2688];
	add.f32 	%f152, %f151, %f150;
	mov.b32 	%r242, %f152;
	shfl.sync.bfly.b32	%r243|%p33, %r242, 16, 31, -1;
	mov.b32 	%f153, %r243;
	add.f32 	%f154, %f152, %f153;
	mov.b32 	%r244, %f154;
	shfl.sync.bfly.b32	%r245|%p34, %r244, 8, 31, -1;
	mov.b32 	%f155, %r245;
	add.f32 	%f156, %f154, %f155;
	mov.b32 	%r246, %f156;
	shfl.sync.bfly.b32	%r247|%p35, %r246, 4, 31, -1;
	mov.b32 	%f157, %r247;
	add.f32 	%f158, %f156, %f157;
	mov.b32 	%r248, %f158;
	shfl.sync.bfly.b32	%r249|%p36, %r248, 2, 31, -1;
	mov.b32 	%f159, %r249;
	add.f32 	%f160, %f158, %f159;
	mov.b32 	%r250, %f160;
	shfl.sync.bfly.b32	%r251|%p37, %r250, 1, 31, -1;
	mov.b32 	%f161, %r251;
	add.f32 	%f162, %f160, %f161;
	st.local.f32 	[%rd2+20], %f162;
	@%p27 bra 	$L__BB62_13;
	ld.local.f32 	%f163, [%rd10+16];
	shl.b32 	%r252, %r14, 1;
	add.s32 	%r253, %r12, %r252;
	mul.wide.u32 	%rd39, %r253, 4;
	add.s64 	%rd40, %rd1, %rd39;
	st.global.f32 	[%rd40], %f163;
$L__BB62_13:
	setp.gt.u32 	%p38, %r2, 1;
	ld.shared.f32 	%f164, [%r11+768];
	add.f32 	%f165, %f164, %f206;
	ld.shared.f32 	%f166, [%r11+1792];
	add.f32 	%f167, %f166, %f165;
	ld.shared.f32 	%f168, [%r11+2816];
	add.f32 	%f169, %f168, %f167;
	mov.b32 	%r254, %f169;
	shfl.sync.bfly.b32	%r255|%p39, %r254, 16, 31, -1;
	mov.b32 	%f170, %r255;
	add.f32 	%f171, %f169, %f170;
	mov.b32 	%r256, %f171;
	shfl.sync.bfly.b32	%r257|%p40, %r256, 8, 31, -1;
	mov.b32 	%f172, %r257;
	add.f32 	%f173, %f171, %f172;
	mov.b32 	%r258, %f173;
	shfl.sync.bfly.b32	%r259|%p41, %r258, 4, 31, -1;
	mov.b32 	%f174, %r259;
	add.f32 	%f175, %f173, %f174;
	mov.b32 	%r260, %f175;
	shfl.sync.bfly.b32	%r261|%p42, %r260, 2, 31, -1;
	mov.b32 	%f176, %r261;
	add.f32 	%f177, %f175, %f176;
	mov.b32 	%r262, %f177;
	shfl.sync.bfly.b32	%r263|%p43, %r262, 1, 31, -1;
	mov.b32 	%f178, %r263;
	add.f32 	%f179, %f177, %f178;
	st.local.f32 	[%rd2+24], %f179;
	ld.shared.f32 	%f180, [%r11+896];
	add.f32 	%f181, %f180, %f205;
	ld.shared.f32 	%f182, [%r11+1920];
	add.f32 	%f183, %f182, %f181;
	ld.shared.f32 	%f184, [%r11+2944];
	add.f32 	%f185, %f184, %f183;
	mov.b32 	%r264, %f185;
	shfl.sync.bfly.b32	%r265|%p44, %r264, 16, 31, -1;
	mov.b32 	%f186, %r265;
	add.f32 	%f187, %f185, %f186;
	mov.b32 	%r266, %f187;
	shfl.sync.bfly.b32	%r267|%p45, %r266, 8, 31, -1;
	mov.b32 	%f188, %r267;
	add.f32 	%f189, %f187, %f188;
	mov.b32 	%r268, %f189;
	shfl.sync.bfly.b32	%r269|%p46, %r268, 4, 31, -1;
	mov.b32 	%f190, %r269;
	add.f32 	%f191, %f189, %f190;
	mov.b32 	%r270, %f191;
	shfl.sync.bfly.b32	%r271|%p47, %r270, 2, 31, -1;
	mov.b32 	%f192, %r271;
	add.f32 	%f193, %f191, %f192;
	mov.b32 	%r272, %f193;
	shfl.sync.bfly.b32	%r273|%p48, %r272, 1, 31, -1;
	mov.b32 	%f194, %r273;
	add.f32 	%f195, %f193, %f194;
	st.local.f32 	[%rd2+28], %f195;
	@%p38 bra 	$L__BB62_15;
	ld.local.f32 	%f196, [%rd10+24];
	mad.lo.s32 	%r274, %r14, 3, %r12;
	mul.wide.u32 	%rd41, %r274, 4;
	add.s64 	%rd42, %rd1, %rd41;
	st.global.f32 	[%rd42], %f196;
$L__BB62_15:
	ret;

}
	// .globl	mul_mat_vec_q4_1_q8_1_cuda4
.visible .entry mul_mat_vec_q4_1_q8_1_cuda4(
	.param .u64 .ptr .align 1 mul_mat_vec_q4_1_q8_1_cuda4_param_0,
	.param .u64 .ptr .align 1 mul_mat_vec_q4_1_q8_1_cuda4_param_1,
	.param .u64 .ptr .align 1 mul_mat_vec_q4_1_q8_1_cuda4_param_2,
	.param .u32 mul_mat_vec_q4_1_q8_1_cuda4_param_3,
	.param .u32 mul_mat_vec_q4_1_q8_1_cuda4_param_4,
	.param .u32 mul_mat_vec_q4_1_q8_1_cuda4_param_5,
	.param .u32 mul_mat_vec_q4_1_q8_1_cuda4_param_6
)
{
	.local .align 16 .b8 	__local_depot63[32];
	.reg .b64 	%SP;
	.reg .b64 	%SPL;
	.reg .pred 	%p<49>;
	.reg .b16 	%rs<11>;
	.reg .b32 	%r<274>;
	.reg .b32 	%f<227>;
	.reg .b64 	%rd<46>;
	// demoted variable
	.shared .align 4 .b8 _ZZN34_INTERNAL_c8396950_4_k_cu_1fba617b13mul_mat_vec_qILi4ELi32ELi4E10block_q4_1Li2EXadL_ZNS_17vec_dot_q4_1_q8_1EPKvPK10block_q8_1RKiEEEEvS3_S3_PfiiiiE10tmp_shared[3072];
	mov.u64 	%SPL, __local_depot63;
	ld.param.u64 	%rd12, [mul_mat_vec_q4_1_q8_1_cuda4_param_1];
	ld.param.u32 	%r15, [mul_mat_vec_q4_1_q8_1_cuda4_param_3];
	ld.param.u32 	%r13, [mul_mat_vec_q4_1_q8_1_cuda4_param_5];
	add.u64 	%rd1, %SPL, 0;
	mov.u32 	%r1, %tid.y;
	mov.u32 	%r2, %tid.x;
	mov.u32 	%r16, %ctaid.x;
	shl.b32 	%r3, %r16, 1;
	shr.s32 	%r17, %r15, 31;
	shr.u32 	%r18, %r17, 27;
	add.s32 	%r19, %r15, %r18;
	shr.s32 	%r4, %r19, 5;
	mov.f32 	%f219, 0f00000000;
	st.local.v4.f32 	[%rd1], {%f219, %f219, %f219, %f219};
	st.local.v4.f32 	[%rd1+16], {%f219, %f219, %f219, %f219};
	cvt.u16.u32 	%rs1, %r2;
	cvt.u16.u32 	%rs2, %r1;
	shl.b16 	%rs3, %rs2, 5;
	add.s16 	%rs4, %rs3, %rs1;
	shr.u16 	%rs5, %rs4, 1;
	cvt.u32.u16 	%r273, %rs5;
	setp.ge.s32 	%p1, %r273, %r4;
	mov.f32 	%f220, %f219;
	mov.f32 	%f221, %f219;
	mov.f32 	%f222, %f219;
	mov.f32 	%f223, %f219;
	mov.f32 	%f224, %f219;
	mov.f32 	%f225, %f219;
	mov.f32 	%f226, %f219;
	@%p1 bra 	$L__BB63_4;
	shl.b32 	%r20, %r2, 3;
	and.b32  	%r21, %r20, 8;
	cvt.u64.u32 	%rd2, %r21;
	shr.s32 	%r22, %r13, 31;
	shr.u32 	%r23, %r22, 27;
	add.s32 	%r24, %r13, %r23;
	shr.s32 	%r25, %r24, 5;
	mul.wide.s32 	%rd3, %r25, 36;
	mul.wide.u32 	%rd15, %r273, 36;
	cvta.to.global.u64 	%rd16, %rd12;
	add.s64 	%rd45, %rd16, %rd15;
	mul.wide.s32 	%rd5, %r25, 72;
	mul.wide.s32 	%rd6, %r25, 108;
	mad.lo.s32 	%r272, %r3, %r4, %r273;
	mov.f32 	%f219, 0f00000000;
$L__BB63_2:
	ld.param.u64 	%rd43, [mul_mat_vec_q4_1_q8_1_cuda4_param_0];
	mul.wide.s32 	%rd17, %r272, 20;
	cvta.to.global.u64 	%rd18, %rd43;
	add.s64 	%rd19, %rd18, %rd17;
	add.s64 	%rd20, %rd19, %rd2;
	mul.lo.s32 	%r167, %r4, 20;
	cvt.s64.s32 	%rd21, %r167;
	add.s64 	%rd22, %rd19, %rd21;
	ld.global.u32 	%r168, [%rd20+4];
	add.s64 	%rd23, %rd45, %rd2;
	ld.global.u32 	%r29, [%rd23+4];
	ld.global.u32 	%r33, [%rd23+20];
	ld.global.u32 	%r169, [%rd20+8];
	ld.global.u32 	%r37, [%rd23+8];
	ld.global.u32 	%r41, [%rd23+24];
	and.b32  	%r134, %r168, 252645135;
	shr.u32 	%r170, %r168, 4;
	and.b32  	%r138, %r170, 252645135;
	mov.b32 	%r154, 0;
	// begin inline asm
	dp4a.s32.s32 %r27, %r134, %r29, %r154;
	// end inline asm
	// begin inline asm
	dp4a.s32.s32 %r31, %r138, %r33, %r27;
	// end inline asm
	and.b32  	%r142, %r169, 252645135;
	shr.u32 	%r171, %r169, 4;
	and.b32  	%r146, %r171, 252645135;
	// begin inline asm
	dp4a.s32.s32 %r35, %r142, %r37, %r31;
	// end inline asm
	// begin inline asm
	dp4a.s32.s32 %r39, %r146, %r41, %r35;
	// end inline asm
	ld.global.u32 	%r44, [%rd19];
	// begin inline asm
	{.reg .f16 low,high;
  mov.b32 {low,high},%r44;
  cvt.f32.f16 %f27, low;}

	// end inline asm
	// begin inline asm
	{.reg .f16 low,high;
  mov.b32 {low,high},%r44;
  cvt.f32.f16 %f28, high;}

	// end inline asm
	ld.global.u32 	%r46, [%rd45];
	// begin inline asm
	{.reg .f16 low,high;
  mov.b32 {low,high},%r46;
  cvt.f32.f16 %f29, low;}

	// end inline asm
	// begin inline asm
	{.reg .f16 low,high;
  mov.b32 {low,high},%r46;
  cvt.f32.f16 %f30, high;}

	// end inline asm
	mul.f32 	%f39, %f27, %f29;
	mul.f32 	%f40, %f28, %f30;
	cvt.rn.f32.s32 	%f41, %r39;
	mul.f32 	%f42, %f40, 0f3F000000;
	fma.rn.f32 	%f43, %f39, %f41, %f42;
	add.f32 	%f226, %f226, %f43;
	add.s64 	%rd24, %rd22, %rd2;
	ld.global.u32 	%r172, [%rd24+4];
	ld.global.u32 	%r173, [%rd24+8];
	and.b32  	%r152, %r172, 252645135;
	shr.u32 	%r174, %r172, 4;
	and.b32  	%r156, %r174, 252645135;
	// begin inline asm
	dp4a.s32.s32 %r47, %r152, %r29, %r154;
	// end inline asm
	// begin inline asm
	dp4a.s32.s32 %r51, %r156, %r33, %r47;
	// end inline asm
	and.b32  	%r160, %r173, 252645135;
	shr.u32 	%r175, %r173, 4;
	and.b32  	%r164, %r175, 252645135;
	// begin inline asm
	dp4a.s32.s32 %r55, %r160, %r37, %r51;
	// end inline asm
	// begin inline asm
	dp4a.s32.s32 %r59, %r164, %r41, %r55;
	// end inline asm
	ld.global.u32 	%r64, [%rd22];
	// begin inline asm
	{.reg .f16 low,high;
  mov.b32 {low,high},%r64;
  cvt.f32.f16 %f31, low;}

	// end inline asm
	// begin inline asm
	{.reg .f16 low,high;
  mov.b32 {low,high},%r64;
  cvt.f32.f16 %f32, high;}

	// end inline asm
	mul.f32 	%f44, %f31, %f29;
	mul.f32 	%f45, %f32, %f30;
	cvt.rn.f32.s32 	%f46, %r59;
	mul.f32 	%f47, %f45, 0f3F000000;
	fma.rn.f32 	%f48, %f44, %f46, %f47;
	add.f32 	%f225, %f225, %f48;
	add.s64 	%rd25, %rd45, %rd3;
	add.s64 	%rd26, %rd3, %rd2;
	add.s64 	%rd27, %rd45, %rd26;
	ld.global.u32 	%r85, [%rd27+4];
	ld.global.u32 	%r89, [%rd27+20];
	ld.global.u32 	%r93, [%rd27+8];
	ld.global.u32 	%r97, [%rd27+24];
	// begin inline asm
	dp4a.s32.s32 %r65, %r134, %r85, %r154;
	// end inline asm
	// begin inline asm
	dp4a.s32.s32 %r69, %r138, %r89, %r65;
	// end inline asm
	// begin inline asm
	dp4a.s32.s32 %r73, %r142, %r93, %r69;
	// end inline asm
	// begin inline asm
	dp4a.s32.s32 %r77, %r146, %r97, %r73;
	// end inline asm
	ld.global.u32 	%r82, [%rd25];
	// begin inline asm
	{.reg .f16 low,high;
  mov.b32 {low,high},%r82;
  cvt.f32.f16 %f33, low;}

	// end inline asm
	// begin inline asm
	{.reg .f16 low,high;
  mov.b32 {low,high},%r82;
  cvt.f32.f16 %f34, high;}

	// end inline asm
	mul.f32 	%f49, %f27, %f33;
	mul.f32 	%f50, %f28, %f34;
	cvt.rn.f32.s32 	%f51, %r77;
	mul.f32 	%f52, %f50, 0f3F000000;
	fma.rn.f32 	%f53, %f49, %f51, %f52;
	add.f32 	%f224, %f224, %f53;
	// begin inline asm
	dp4a.s32.s32 %r83, %r152, %r85, %r154;
	// end inline asm
	// begin inline asm
	dp4a.s32.s32 %r87, %r156, %r89, %r83;
	// end inline asm
	// begin inline asm
	dp4a.s32.s32 %r91, %r160, %r93, %r87;
	// end inline asm
	// begin inline asm
	dp4a.s32.s32 %r95, %r164, %r97, %r91;
	// end inline asm
	mul.f32 	%f54, %f31, %f33;
	mul.f32 	%f55, %f32, %f34;
	cvt.rn.f32.s32 	%f56, %r95;
	mul.f32 	%f57, %f55, 0f3F000000;
	fma.rn.f32 	%f58, %f54, %f56, %f57;
	add.f32 	%f223, %f223, %f58;
	add.s64 	%rd28, %rd45, %rd5;
	add.s64 	%rd29, %rd5, %rd2;
	add.s64 	%rd30, %rd45, %rd29;
	ld.global.u32 	%r119, [%rd30+4];
	ld.global.u32 	%r123, [%rd30+20];
	ld.global.u32 	%r127, [%rd30+8];
	ld.global.u32 	%r131, [%rd30+24];
	// begin inline asm
	dp4a.s32.s32 %r99, %r134, %r119, %r154;
	// end inline asm
	// begin inline asm
	dp4a.s32.s32 %r103, %r138, %r123, %r99;
	// end inline asm
	// begin inline asm
	dp4a.s32.s32 %r107, %r142, %r127, %r103;
	// end inline asm
	// begin inline asm
	dp4a.s32.s32 %r111, %r146, %r131, %r107;
	// end inline asm
	ld.global.u32 	%r116, [%rd28];
	// begin inline asm
	{.reg .f16 low,high;
  mov.b32 {low,high},%r116;
  cvt.f32.f16 %f35, low;}

	// end inline asm
	// begin inline asm
	{.reg .f16 low,high;
  mov.b32 {low,high},%r116;
  cvt.f32.f16 %f36, high;}

	// end inline asm
	mul.f32 	%f59, %f27, %f35;
	mul.f32 	%f60, %f28, %f36;
	cvt.rn.f32.s32 	%f61, %r111;
	mul.f32 	%f62, %f60, 0f3F000000;
	fma.rn.f32 	%f63, %f59, %f61, %f62;
	add.f32 	%f222, %f222, %f63;
	// begin inline asm
	dp4a.s32.s32 %r117, %r152, %r119, %r154;
	// end inline asm
	// begin inline asm
	dp4a.s32.s32 %r121, %r156, %r123, %r117;
	// end inline asm
	// begin inline asm
	dp4a.s32.s32 %r125, %r160, %r127, %r121;
	// end inline asm
	// begin inline asm
	dp4a.s32.s32 %r129, %r164, %r131, %r125;
	// end inline asm
	mul.f32 	%f64, %f31, %f35;
	mul.f32 	%f65, %f32, %f36;
	cvt.rn.f32.s32 	%f66, %r129;
	mul.f32 	%f67, %f65, 0f3F000000;
	fma.rn.f32 	%f68, %f64, %f66, %f67;
	add.f32 	%f221, %f221, %f68;
	add.s64 	%rd31, %rd45, %rd6;
	add.s64 	%rd32, %rd6, %rd2;
	add.s64 	%rd33, %rd45, %rd32;
	ld.global.u32 	%r153, [%rd33+4];
	ld.global.u32 	%r157, [%rd33+20];
	ld.global.u32 	%r161, [%rd33+8];
	ld.global.u32 	%r165, [%rd33+24];
	// begin inline asm
	dp4a.s32.s32 %r133, %r134, %r153, %r154;
	// end inline asm
	// begin inline asm
	dp4a.s32.s32 %r137, %r138, %r157, %r133;
	// end inline asm
	// begin inline asm
	dp4a.s32.s32 %r141, %r142, %r161, %r137;
	// end inline asm
	// begin inline asm
	dp4a.s32.s32 %r145, %r146, %r165, %r141;
	// end inline asm
	ld.global.u32 	%r150, [%rd31];
	// begin inline asm
	{.reg .f16 low,high;
  mov.b32 {low,high},%r150;
  cvt.f32.f16 %f37, low;}

	// end inline asm
	// begin inline asm
	{.reg .f16 low,high;
  mov.b32 {low,high},%r150;
  cvt.f32.f16 %f38, high;}

	// end inline asm
	mul.f32 	%f69, %f27, %f37;
	mul.f32 	%f70, %f28, %f38;
	cvt.rn.f32.s32 	%f71, %r145;
	mul.f32 	%f72, %f70, 0f3F000000;
	fma.rn.f32 	%f73, %f69, %f71, %f72;
	add.f32 	%f220, %f220, %f73;
	// begin inline asm
	dp4a.s32.s32 %r151, %r152, %r153, %r154;
	// end inline asm
	// begin inline asm
	dp4a.s32.s32 %r155, %r156, %r157, %r151;
	// end inline asm
	// begin inline asm
	dp4a.s32.s32 %r159, %r160, %r161, %r155;
	// end inline asm
	// begin inline asm
	dp4a.s32.s32 %r163, %r164, %r165, %r159;
	// end inline asm
	mul.f32 	%f74, %f31, %f37;
	mul.f32 	%f75, %f32, %f38;
	cvt.rn.f32.s32 	%f76, %r163;
	mul.f32 	%f77, %f75, 0f3F000000;
	fma.rn.f32 	%f78, %f74, %f76, %f77;
	add.f32 	%f219, %f219, %f78;
	add.s32 	%r273, %r273, 64;
	add.s64 	%rd45, %rd45, 2304;
	add.s32 	%r272, %r272, 64;
	setp.lt.s32 	%p2, %r273, %r4;
	@%p2 bra 	$L__BB63_2;
	st.local.v4.f32 	[%rd1], {%f226, %f225, %f224, %f223};
	st.local.v4.f32 	[%rd1+16], {%f222, %f221, %f220, %f219};
$L__BB63_4:
	setp.eq.s32 	%p3, %r1, 0;
	@%p3 bra 	$L__BB63_6;
	shl.b32 	%r176, %r1, 10;
	mov.u32 	%r177, _ZZN34_INTERNAL_c8396950_4_k_cu_1fba617b13mul_mat_vec_qILi4ELi32ELi4E10block_q4_1Li2EXadL_ZNS_17vec_dot_q4_1_q8_1EPKvPK10block_q8_1RKiEEEEvS3_S3_PfiiiiE10tmp_shared;
	add.s32 	%r178, %r177, %r176;
	shl.b32 	%r179, %r2, 2;
	add.s32 	%r180, %r178, %r179;
	st.shared.f32 	[%r180+-1024], %f226;
	st.shared.f32 	[%r180+-896], %f225;
	st.shared.f32 	[%r180+-768], %f224;
	st.shared.f32 	[%r180+-640], %f223;
	st.shared.f32 	[%r180+-512], %f222;
	st.shared.f32 	[%r180+-384], %f221;
	st.shared.f32 	[%r180+-256], %f220;
	st.shared.f32 	[%r180+-128], %f219;
$L__BB63_6:
	setp.ne.s32 	%p4, %r1, 0;
	bar.sync 	0;
	@%p4 bra 	$L__BB63_15;
	ld.param.u64 	%rd44, [mul_mat_vec_q4_1_q8_1_cuda4_param_2];
	cvta.to.global.u64 	%rd9, %rd44;
	shl.b32 	%r181, %r2, 2;
	mov.u32 	%r182, _ZZN34_INTERNAL_c8396950_4_k_cu_1fba617b13mul_mat_vec_qILi4ELi32ELi4E10block_q4_1Li2EXadL_ZNS_17vec_dot_q4_1_q8_1EPKvPK10block_q8_1RKiEEEEvS3_S3_PfiiiiE10tmp_shared;
	add.s32 	%r11, %r182, %r181;
	setp.gt.u32 	%p5, %r2, 1;
	mul.wide.u32 	%rd34, %r2, 4;
	add.s64 	%rd10, %rd1, %rd34;
	mov.u32 	%r183, %ctaid.x;
	shl.b32 	%r184, %r183, 1;
	add.s32 	%r12, %r184, %r2;
	ld.shared.f32 	%f79, [%r11];
	add.f32 	%f80, %f79, %f226;
	ld.shared.f32 	%f81, [%r11+1024];
	add.f32 	%f82, %f81, %f80;
	ld.shared.f32 	%f83, [%r11+2048];
	add.f32 	%f84, %f83, %f82;
	mov.b32 	%r185, %f84;
	shfl.sync.bfly.b32	%r186|%p6, %r185, 16, 31, -1;
	mov.b32 	%f85, %r186;
	add.f32 	%f86, %f84, %f85;
	mov.b32 	%r187, %f86;
	shfl.sync.bfly.b32	%r188|%p7, %r187, 8, 31, -1;
	mov.b32 	%f87, %r188;
	add.f32 	%f88, %f86, %f87;
	mov.b32 	%r189, %f88;
	shfl.sync.bfly.b32	%r190|%p8, %r189, 4, 31, -1;
	mov.b32 	%f89, %r190;
	add.f32 	%f90, %f88, %f89;
	mov.b32 	%r191, %f90;
	shfl.sync.bfly.b32	%r192|%p9, %r191, 2, 31, -1;
	mov.b32 	%f91, %r192;
	add.f32 	%f92, %f90, %f91;
	mov.b32 	%r193, %f92;
	shfl.sync.bfly.b32	%r194|%p10, %r193, 1, 31, -1;
	mov.b32 	%f93, %r194;
	add.f32 	%f94, %f92, %f93;
	st.local.f32 	[%rd1], %f94;
	ld.shared.f32 	%f95, [%r11+128];
	add.f32 	%f96, %f95, %f225;
	ld.shared.f32 	%f97, [%r11+1152];
	add.f32 	%f98, %f97, %f96;
	ld.shared.f32 	%f99, [%r11+2176];
	add.f32 	%f100, %f99, %f98;
	mov.b32 	%r195, %f100;
	shfl.sync.bfly.b32	%r196|%p11, %r195, 16, 31, -1;
	mov.b32 	%f101, %r196;
	add.f32 	%f102, %f100, %f101;
	mov.b32 	%r197, %f102;
	shfl.sync.bfly.b32	%r198|%p12, %r197, 8, 31, -1;
	mov.b32 	%f103, %r198;
	add.f32 	%f104, %f102, %f103;
	mov.b32 	%r199, %f104;
	shfl.sync.bfly.b32	%r200|%p13, %r199, 4, 31, -1;
	mov.b32 	%f105, %r200;
	add.f32 	%f106, %f104, %f105;
	mov.b32 	%r201, %f106;
	shfl.sync.bfly.b32	%r202|%p14, %r201, 2, 31, -1;
	mov.b32 	%f107, %r202;
	add.f32 	%f108, %f106, %f107;
	mov.b32 	%r203, %f108;
	shfl.sync.bfly.b32	%r204|%p15, %r203, 1, 31, -1;
	mov.b32 	%f109, %r204;
	add.f32 	%f110, %f108, %f109;
	st.local.f32 	[%rd1+4], %f110;
	@%p5 bra 	$L__BB63_9;
	ld.local.f32 	%f111, [%rd10];
	mul.wide.u32 	%rd35, %r12, 4;
	add.s64 	%rd36, %rd9, %rd35;
	st.global.f32 	[%rd36], %f111;
$L__BB63_9:
	setp.gt.u32 	%p16, %r2, 1;
	ld.shared.f32 	%f112, [%r11+256];
	add.f32 	%f113, %f112, %f224;
	ld.shared.f32 	%f114, [%r11+1280];
	add.f32 	%f115, %f114, %f113;
	ld.shared.f32 	%f116, [%r11+2304];
	add.f32 	%f117, %f116, %f115;
	mov.b32 	%r205, %f117;
	shfl.sync.bfly.b32	%r206|%p17, %r205, 16, 31, -1;
	mov.b32 	%f118, %r206;
	add.f32 	%f119, %f117, %f118;
	mov.b32 	%r207, %f119;
	shfl.sync.bfly.b32	%r208|%p18, %r207, 8, 31, -1;
	mov.b32 	%f120, %r208;
	add.f32 	%f121, %f119, %f120;
	mov.b32 	%r209, %f121;
	shfl.sync.bfly.b32	%r210|%p19, %r209, 4, 31, -1;
	mov.b32 	%f122, %r210;
	add.f32 	%f123, %f121, %f122;
	mov.b32 	%r211, %f123;
	shfl.sync.bfly.b32	%r212|%p20, %r211, 2, 31, -1;
	mov.b32 	%f124, %r212;
	add.f32 	%f125, %f123, %f124;
	mov.b32 	%r213, %f125;
	shfl.sync.bfly.b32	%r214|%p21, %r213, 1, 31, -1;
	mov.b32 	%f126, %r214;
	add.f32 	%f127, %f125, %f126;
	st.local.f32 	[%rd1+8], %f127;
	ld.shared.f32 	%f128, [%r11+384];
	add.f32 	%f129, %f128, %f223;
	ld.shared.f32 	%f130, [%r11+1408];
	add.f32 	%f131, %f130, %f129;
	ld.shared.f32 	%f132, [%r11+2432];
	add.f32 	%f133, %f132, %f131;
	mov.b32 	%r215, %f133;
	shfl.sync.bfly.b32	%r216|%p22, %r215, 16, 31, -1;
	mov.b32 	%f134, %r216;
	add.f32 	%f135, %f133, %f134;
	mov.b32 	%r217, %f135;
	shfl.sync.bfly.b32	%r218|%p23, %r217, 8, 31, -1;
	mov.b32 	%f136, %r218;
	add.f32 	%f137, %f135, %f136;
	mov.b32 	%r219, %f137;
	shfl.sync.bfly.b32	%r220|%p24, %r219, 4, 31, -1;
	mov.b32 	%f138, %r220;
	add.f32 	%f139, %f137, %f138;
	mov.b32 	%r221, %f139;
	shfl.sync.bfly.b32	%r222|%p25, %r221, 2, 31, -1;
	mov.b32 	%f140, %r222;
	add.f32 	%f141, %f139, %f140;
	mov.b32 	%r223, %f141;
	shfl.sync.bfly.b32	%r224|%p26, %r223, 1, 31, -1;
	mov.b32 	%f142, %r224;
	add.f32 	%f143, %f141, %f142;
	st.local.f32 	[%rd1+12], %f143;
	@%p16 bra 	$L__BB63_11;
	ld.param.u32 	%r269, [mul_mat_vec_q4_1_q8_1_cuda4_param_6];
	ld.local.f32 	%f144, [%rd10+8];
	add.s32 	%r225, %r12, %r269;
	mul.wide.u32 	%rd37, %r225, 4;
	add.s64 	%rd38, %rd9, %rd37;
	st.global.f32 	[%rd38], %f144;
$L__BB63_11:
	setp.gt.u32 	%p27, %r2, 1;
	ld.shared.f32 	%f145, [%r11+512];
	add.f32 	%f146, %f145, %f222;
	ld.shared.f32 	%f147, [%r11+1536];
	add.f32 	%f148, %f147, %f146;
	ld.shared.f32 	%f149, [%r11+2560];
	add.f32 	%f150, %f149, %f148;
	mov.b32 	%r226, %f150;
	shfl.sync.bfly.b32	%r227|%p28, %r226, 16, 31, -1;
	mov.b32 	%f151, %r227;
	add.f32 	%f152, %f150, %f151;
	mov.b32 	%r228, %f152;
	shfl.sync.bfly.b32	%r229|%p29, %r228, 8, 31, -1;
	mov.b32 	%f153, %r229;
	add.f32 	%f154, %f152, %f153;
	mov.b32 	%r230, %f154;
	shfl.sync.bfly.b32	%r231|%p30, %r230, 4, 31, -1;
	mov.b32 	%f155, %r231;
	add.f32 	%f156, %f154, %f155;
	mov.b32 	%r232, %f156;
	shfl.sync.bfly.b32	%r233|%p31, %r232, 2, 31, -1;
	mov.b32 	%f157, %r233;
	add.f32 	%f158, %f156, %f157;
	mov.b32 	%r234, %f158;
	shfl.sync.bfly.b32	%r235|%p32, %r234, 1, 31, -1;
	mov.b32 	%f159, %r235;
	add.f32 	%f160, %f158, %f159;
	st.local.f32 	[%rd1+16], %f160;
	ld.shared.f32 	%f161, [%r11+640];
	add.f32 	%f162, %f161, %f221;
	ld.shared.f32 	%f163, [%r11+1664];
	add.f32 	%f164, %f163, %f162;
	ld.shared.f32 	%f165, [%r11+2688];
	add.f32 	%f166, %f165, %f164;
	mov.b32 	%r236, %f166;
	shfl.sync.bfly.b32	%r237|%p33, %r236, 16, 31, -1;
	mov.b32 	%f167, %r237;
	add.f32 	%f168, %f166, %f167;
	mov.b32 	%r238, %f168;
	shfl.sync.bfly.b32	%r239|%p34, %r238, 8, 31, -1;
	mov.b32 	%f169, %r239;
	add.f32 	%f170, %f168, %f169;
	mov.b32 	%r240, %f170;
	shfl.sync.bfly.b32	%r241|%p35, %r240, 4, 31, -1;
	mov.b32 	%f171, %r241;
	add.f32 	%f172, %f170, %f171;
	mov.b32 	%r242, %f172;
	shfl.sync.bfly.b32	%r243|%p36, %r242, 2, 31, -1;
	mov.b32 	%f173, %r243;
	add.f32 	%f174, %f172, %f173;
	mov.b32 	%r244, %f174;
	shfl.sync.bfly.b32	%r245|%p37, %r244, 1, 31, -1;
	mov.b32 	%f175, %r245;
	add.f32 	%f176, %f174, %f175;
	st.local.f32 	[%rd1+20], %f176;
	@%p27 bra 	$L__BB63_13;
	ld.param.u32 	%r270, [mul_mat_vec_q4_1_q8_1_cuda4_param_6];
	ld.local.f32 	%f177, [%rd10+16];
	shl.b32 	%r246, %r270, 1;
	add.s32 	%r247, %r12, %r246;
	mul.wide.u32 	%rd39, %r247, 4;
	add.s64 	%rd40, %rd9, %rd39;
	st.global.f32 	[%rd40], %f177;
$L__BB63_13:
	setp.gt.u32 	%p38, %r2, 1;
	ld.shared.f32 	%f178, [%r11+768];
	add.f32 	%f179, %f178, %f220;
	ld.shared.f32 	%f180, [%r11+1792];
	add.f32 	%f181, %f180, %f179;
	ld.shared.f32 	%f182, [%r11+2816];
	add.f32 	%f183, %f182, %f181;
	mov.b32 	%r248, %f183;
	shfl.sync.bfly.b32	%r249|%p39, %r248, 16, 31, -1;
	mov.b32 	%f184, %r249;
	add.f32 	%f185, %f183, %f184;
	mov.b32 	%r250, %f185;
	shfl.sync.bfly.b32	%r251|%p40, %r250, 8, 31, -1;
	mov.b32 	%f186, %r251;
	add.f32 	%f187, %f185, %f186;
	mov.b32 	%r252, %f187;
	shfl.sync.bfly.b32	%r253|%p41, %r252, 4, 31, -1;
	mov.b32 	%f188, %r253;
	add.f32 	%f189, %f187, %f188;
	mov.b32 	%r254, %f189;
	shfl.sync.bfly.b32	%r255|%p42, %r254, 2, 31, -1;
	mov.b32 	%f190, %r255;
	add.f32 	%f191, %f189, %f190;
	mov.b32 	%r256, %f191;
	shfl.sync.bfly.b32	%r257|%p43, %r256, 1, 31, -1;
	mov.b32 	%f192, %r257;
	add.f32 	%f193, %f191, %f192;
	st.local.f32 	[%rd1+24], %f193;
	ld.shared.f32 	%f194, [%r11+896];
	add.f32 	%f195, %f194, %f219;
	ld.shared.f32 	%f196, [%r11+1920];
	add.f32 	%f197, %f196, %f195;
	ld.shared.f32 	%f198, [%r11+2944];
	add.f32 	%f199, %f198, %f197;
	mov.b32 	%r258, %f199;
	shfl.sync.bfly.b32	%r259|%p44, %r258, 16, 31, -1;
	mov.b32 	%f200, %r259;
	add.f32 	%f201, %f199, %f200;
	mov.b32 	%r260, %f201;
	shfl.sync.bfly.b32	%r261|%p45, %r260, 8, 31, -1;
	mov.b32 	%f202, %r261;
	add.f32 	%f203, %f201, %f202;
	mov.b32 	%r262, %f203;
	shfl.sync.bfly.b32	%r263|%p46, %r262, 4, 31, -1;
	mov.b32 	%f204, %r263;
	add.f32 	%f205, %f203, %f204;
	mov.b32 	%r264, %f205;
	shfl.sync.bfly.b32	%r265|%p47, %r264, 2, 31, -1;
	mov.b32 	%f206, %r265;
	add.f32 	%f207, %f205, %f206;
	mov.b32 	%r266, %f207;
	shfl.sync.bfly.b32	%r267|%p48, %r266, 1, 31, -1;
	mov.b32 	%f208, %r267;
	add.f32 	%f209, %f207, %f208;
	st.local.f32 	[%rd1+28], %f209;
	@%p38 bra 	$L__BB63_15;
	ld.param.u32 	%r271, [mul_mat_vec_q4_1_q8_1_cuda4_param_6];
	ld.local.f32 	%f210, [%rd10+24];
	mad.lo.s32 	%r268, %r271, 3, %r12;
	mul.wide.u32 	%rd41, %r268, 4;
	add.s64 	%rd42, %rd9, %rd41;
	st.global.f32 	[%rd42], %f210;
$L__BB63_15:
	ret;

}
	// .globl	mul_mat_vec_q5_0_q8_1_cuda4
.visible .entry mul_mat_vec_q5_0_q8_1_cuda4(
	.param .u64 .ptr .align 1 mul_mat_vec_q5_0_q8_1_cuda4_param_0,
	.param .u64 .ptr .align 1 mul_mat_vec_q5_0_q8_1_cuda4_param_1,
	.param .u64 .ptr .align 1 mul_mat_vec_q5_0_q8_1_cuda4_param_2,
	.param .u32 mul_mat_vec_q5_0_q8_1_cuda4_param_3,
	.param .u32 mul_mat_vec_q5_0_q8_1_cuda4_param_4,
	.param .u32 mul_mat_vec_q5_0_q8_1_cuda4_param_5,
	.param .u32 mul_mat_vec_q5_0_q8_1_cuda4_param_6
)
{
	.local .align 16 .b8 	__local_depot64[32];
	.reg .b64 	%SP;
	.reg .b64 	%SPL;
	.reg .pred 	%p<49>;
	.reg .b16 	%rs<13>;
	.reg .b32 	%r<394>;
	.reg .b32 	%f<213>;
	.reg .b64 	%rd<45>;
	// demoted variable
	.shared .align 4 .b8 _ZZN34_INTERNAL_c8396950_4_k_cu_1fba617b13mul_mat_vec_qILi4ELi32ELi4E10block_q5_0Li2EXadL_ZNS_17vec_dot_q5_0_q8_1EPKvPK10block_q8_1RKiEEEEvS3_S3_PfiiiiE10tmp_shared[3072];
	mov.u64 	%SPL, __local_depot64;
	ld.param.u64 	%rd12, [mul_mat_vec_q5_0_q8_1_cuda4_param_1];
	ld.param.u64 	%rd13, [mul_mat_vec_q5_0_q8_1_cuda4_param_2];
	ld.param.u32 	%r15, [mul_mat_vec_q5_0_q8_1_cuda4_param_3];
	ld.param.u32 	%r13, [mul_mat_vec_q5_0_q8_1_cuda4_param_5];
	cvta.to.global.u64 	%rd1, %rd13;
	add.u64 	%rd2, %SPL, 0;
	mov.u32 	%r1, %tid.y;
	mov.u32 	%r2, %tid.x;
	mov.u32 	%r16, %ctaid.x;
	shl.b32 	%r3, %r16, 1;
	shr.s32 	%r17, %r15, 31;
	shr.u32 	%r18, %r17, 27;
	add.s32 	%r19, %r15, %r18;
	shr.s32 	%r4, %r19, 5;
	mov.f32 	%f205, 0f00000000;
	st.local.v4.f32 	[%rd2], {%f205, %f205, %f205, %f205};
	st.local.v4.f32 	[%rd2+16], {%f205, %f205, %f205, %f205};
	cvt.u16.u32 	%rs1, %r2;
	cvt.u16.u32 	%rs2, %r1;
	shl.b16 	%rs3, %rs2, 5;
	add.s16 	%rs4, %rs3, %rs1;
	shr.u16 	%rs5, %rs4, 1;
	cvt.u32.u16 	%r393, %rs5;
	setp.ge.s32 	%p1, %r393, %r4;
	mov.f32 	%f206, %f205;
	mov.f32 	%f207, %f205;
	mov.f32 	%f208, %f205;
	mov.f32 	%f209, %f205;
	mov.f32 	%f210, %f205;
	mov.f32 	%f211, %f205;
	mov.f32 	%f212, %f205;
	@%p1 bra 	$L__BB64_4;
	shl.b32 	%r20, %r2, 3;
	and.b32  	%r21, %r20, 8;
	cvt.u64.u32 	%rd3, %r21;
	shr.s32 	%r22, %r13, 31;
	shr.u32 	%r23, %r22, 27;
	add.s32 	%r24, %r13, %r23;
	shr.s32 	%r25, %r24, 5;
	mul.wide.s32 	%rd4, %r25, 36;
	mul.wide.u32 	%rd15, %r393, 36;
	cvta.to.global.u64 	%rd16, %rd12;
	add.s64 	%rd44, %rd16, %rd15;
	mul.wide.s32 	%rd6, %r25, 72;
	mul.wide.s32 	%rd7, %r25, 108;
	mad.lo.s32 	%r392, %r3, %r4, %r393;
	mov.f32 	%f205, 0f00000000;
$L__BB64_2:
	ld.param.u64 	%rd43, [mul_mat_vec_q5_0_q8_1_cuda4_param_0];
	cvt.u32.u64 	%r163, %rd3;
	mul.wide.s32 	%rd17, %r392, 22;
	cvta.to.global.u64 	%rd18, %rd43;
	add.s64 	%rd19, %rd18, %rd17;
	add.s64 	%rd20, %rd19, %rd3;
	mul.lo.s32 	%r164, %r4, 22;
	cvt.s64.s32 	%rd21, %r164;
	add.s64 	%rd22, %rd19, %rd21;
	ld.global.u16 	%r165, [%rd19+2];
	ld.global.u16 	%r166, [%rd19+4];
	shl.b32 	%r167, %r166, 16;
	or.b32  	%r168, %r167, %r165;
	ld.global.u16 	%r169, [%rd20+6];
	ld.global.u16 	%r170, [%rd20+8];
	shl.b32 	%r171, %r170, 16;
	or.b32  	%r172, %r171, %r169;
	shr.s32 	%r173, %r168, %r163;
	add.s64 	%rd23, %rd44, %rd3;
	ld.global.u32 	%r29, [%rd23+4];
	ld.global.u32 	%r33, [%rd23+20];
	ld.global.u16 	%r174, [%rd20+10];
	ld.global.u16 	%r175, [%rd20+12];
	shl.b32 	%r176, %r175, 16;
	or.b32  	%r177, %r176, %r174;
	shl.b32 	%r178, %r2, 3;
	and.b32  	%r179, %r178, 8;
	or.b32  	%r180, %r179, 4;
	shr.s32 	%r181, %r168, %r180;
	ld.global.u32 	%r37, [%rd23+8];
	ld.global.u32 	%r41, [%rd23+24];
	ld.global.u16 	%rs11, [%rd19];
	// begin inline asm
	{  cvt.f32.f16 %f27, %rs11;}

	// end inline asm
	and.b32  	%r182, %r172, 252645135;
	shl.b32 	%r183, %r173, 4;
	and.b32  	%r184, %r183, 16;
	or.b32  	%r185, %r184, %r182;
	shl.b32 	%r186, %r173, 11;
	and.b32  	%r187, %r186, 4096;
	or.b32  	%r188, %r185, %r187;
	shl.b32 	%r189, %r173, 18;
	and.b32  	%r190, %r189, 1048576;
	or.b32  	%r191, %r188, %r190;
	shl.b32 	%r192, %r173, 25;
	and.b32  	%r193, %r192, 268435456;
	or.b32  	%r130, %r191, %r193;
	mov.b32 	%r150, 0;
	// begin inline asm
	dp4a.s32.s32 %r27, %r130, %r29, %r150;
	// end inline asm
	shr.u32 	%r194, %r172, 4;
	and.b32  	%r195, %r194, 252645135;
	shr.u32 	%r196, %r173, 12;
	and.b32  	%r197, %r196, 16;
	or.b32  	%r198, %r197, %r195;
	shr.u32 	%r199, %r173, 5;
	and.b32  	%r200, %r199, 4096;
	or.b32  	%r201, %r198, %r200;
	shl.b32 	%r202, %r173, 2;
	and.b32  	%r203, %r202, 1048576;
	or.b32  	%r204, %r201, %r203;
	shl.b32 	%r205, %r173, 9;
	and.b32  	%r206, %r205, 268435456;
	or.b32  	%r134, %r204, %r206;
	// begin inline asm
	dp4a.s32.s32 %r31, %r134, %r33, %r27;
	// end inline asm
	and.b32  	%r207, %r177, 252645135;
	shl.b32 	%r208, %r181, 4;
	and.b32  	%r209, %r208, 16;
	or.b32  	%r210, %r209, %r207;
	shl.b32 	%r211, %r181, 11;
	and.b32  	%r212, %r211, 4096;
	or.b32  	%r213, %r210, %r212;
	shl.b32 	%r214, %r181, 18;
	and.b32  	%r215, %r214, 1048576;
	or.b32  	%r216, %r213, %r215;
	shl.b32 	%r217, %r181, 25;
	and.b32  	%r218, %r217, 268435456;
	or.b32  	%r138, %r216, %r218;
	// begin inline asm
	dp4a.s32.s32 %r35, %r138, %r37, %r31;
	// end inline asm
	shr.u32 	%r219, %r177, 4;
	and.b32  	%r220, %r219, 252645135;
	shr.u32 	%r221, %r181, 12;
	and.b32  	%r222, %r221, 16;
	or.b32  	%r223, %r222, %r220;
	shr.u32 	%r224, %r181, 5;
	and.b32  	%r225, %r224, 4096;
	or.b32  	%r226, %r223, %r225;
	shl.b32 	%r227, %r181, 2;
	and.b32  	%r228, %r227, 1048576;
	or.b32  	%r229, %r226, %r228;
	shl.b32 	%r230, %r181, 9;
	and.b32  	%r231, %r230, 268435456;
	or.b32  	%r142, %r229, %r231;
	// begin inline asm
	dp4a.s32.s32 %r39, %r142, %r41, %r35;
	// end inline asm
	ld.global.u32 	%r44, [%rd44];
	// begin inline asm
	{.reg .f16 low,high;
  mov.b32 {low,high},%r44;
  cvt.f32.f16 %f28, low;}

	// end inline asm
	// begin inline asm
	{.reg .f16 low,high;
  mov.b32 {low,high},%r44;
  cvt.f32.f16 %f29, high;}

	// end inline asm
	cvt.rn.f32.s32 	%f37, %r39;
	mul.f32 	%f38, %f28, %f37;
	mul.f32 	%f39, %f29, 0f41000000;
	sub.f32 	%f40, %f38, %f39;
	fma.rn.f32 	%f212, %f27, %f40, %f212;
	ld.global.u16 	%r232, [%rd22+2];
	ld.global.u16 	%r233, [%rd22+4];
	shl.b32 	%r234, %r233, 16;
	or.b32  	%r235, %r234, %r232;
	add.s64 	%rd24, %rd22, %rd3;
	ld.global.u16 	%r236, [%rd24+6];
	ld.global.u16 	%r237, [%rd24+8];
	shl.b32 	%r238, %r237, 16;
	or.b32  	%r239, %r238, %r236;
	shr.s32 	%r240, %r235, %r163;
	ld.global.u16 	%r241, [%rd24+10];
	ld.global.u16 	%r242, [%rd24+12];
	shl.b32 	%r243, %r242, 16;
	or.b32  	%r244, %r243, %r241;
	shr.s32 	%r245, %r235, %r180;
	ld.global.u16 	%rs12, [%rd22];
	// begin inline asm
	{  cvt.f32.f16 %f30, %rs12;}

	// end inline asm
	and.b32  	%r246, %r239, 252645135;
	shl.b32 	%r247, %r240, 4;
	and.b32  	%r248, %r247, 16;
	or.b32  	%r249, %r248, %r246;
	shl.b32 	%r250, %r240, 11;
	and.b32  	%r251, %r250, 4096;
	or.b32  	%r252, %r249, %r251;
	shl.b32 	%r253, %r240, 18;
	and.b32  	%r254, %r253, 1048576;
	or.b32  	%r255, %r252, %r254;
	shl.b32 	%r256, %r240, 25;
	and.b32  	%r257, %r256, 268435456;
	or.b32  	%r148, %r255, %r257;
	// begin inline asm
	dp4a.s32.s32 %r45, %r148, %r29, %r150;
	// end inline asm
	shr.u32 	%r258, %r239, 4;
	and.b32  	%r259, %r258, 252645135;
	shr.u32 	%r260, %r240, 12;
	and.b32  	%r261, %r260, 16;
	or.b32  	%r262, %r261, %r259;
	shr.u32 	%r263, %r240, 5;
	and.b32  	%r264, %r263, 4096;
	or.b32  	%r265, %r262, %r264;
	shl.b32 	%r266, %r240, 2;
	and.b32  	%r267, %r266, 1048576;
	or.b32  	%r268, %r265, %r267;
	shl.b32 	%r269, %r240, 9;
	and.b32  	%r270, %r269, 268435456;
	or.b32  	%r152, %r268, %r270;
	// begin inline asm
	dp4a.s32.s32 %r49, %r152, %r33, %r45;
	// end inline asm
	and.b32  	%r271, %r244, 252645135;
	shl.b32 	%r272, %r245, 4;
	and.b32  	%r273, %r272, 16;
	or.b32  	%r274, %r273, %r271;
	shl.b32 	%r275, %r245, 11;
	and.b32  	%r276, %r275, 4096;
	or.b32  	%r277, %r274, %r276;
	shl.b32 	%r278, %r245, 18;
	and.b32  	%r279, %r278, 1048576;
	or.b32  	%r280, %r277, %r279;
	shl.b32 	%r281, %r245, 25;
	and.b32  	%r282, %r281, 268435456;
	or.b32  	%r156, %r280, %r282;
	// begin inline asm
	dp4a.s32.s32 %r53, %r156, %r37, %r49;
	// end inline asm
	shr.u32 	%r283, %r244, 4;
	and.b32  	%r284, %r283, 252645135;
	shr.u32 	%r285, %r245, 12;
	and.b32  	%r286, %r285, 16;
	or.b32  	%r287, %r286, %r284;
	shr.u32 	%r288, %r245, 5;
	and.b32  	%r289, %r288, 4096;
	or.b32  	%r290, %r287, %r289;
	shl.b32 	%r291, %r245, 2;
	and.b32  	%r292, %r291, 1048576;
	or.b32  	%r293, %r290, %r292;
	shl.b32 	%r294, %r245, 9;
	and.b32  	%r295, %r294, 268435456;
	or.b32  	%r160, %r293, %r295;
	// begin inline asm
	dp4a.s32.s32 %r57, %r160, %r41, %r53;
	// end inline asm
	cvt.rn.f32.s32 	%f41, %r57;
	mul.f32 	%f42, %f28, %f41;
	sub.f32 	%f43, %f42, %f39;
	fma.rn.f32 	%f211, %f30, %f43, %f211;
	add.s64 	%rd25, %rd44, %rd4;
	add.s64 	%rd26, %rd4, %rd3;
	add.s64 	%rd27, %rd44, %rd26;
	ld.global.u32 	%r81, [%rd27+4];
	ld.global.u32 	%r85, [%rd27+20];
	ld.global.u32 	%r89, [%rd27+8];
	ld.global.u32 	%r93, [%rd27+24];
	// begin inline asm
	dp4a.s32.s32 %r61, %r130, %r81, %r150;
	// end inline asm
	// begin inline asm
	dp4a.s32.s32 %r65, %r134, %r85, %r61;
	// end inline asm
	// begin inline asm
	dp4a.s32.s32 %r69, %r138, %r89, %r65;
	// end inline asm
	// begin inline asm
	dp4a.s32.s32 %r73, %r142, %r93, %r69;
	// end inline asm
	ld.global.u32 	%r78, [%rd25];
	// begin inline asm
	{.reg .f16 low,high;
  mov.b32 {low,high},%r78;
  cvt.f32.f16 %f31, low;}

	// end inline asm
	// begin inline asm
	{.reg .f16 low,high;
  mov.b32 {low,high},%r78;
  cvt.f32.f16 %f32, high;}

	// end inline asm
	cvt.rn.f32.s32 	%f44, %r73;
	mul.f32 	%f45, %f31, %f44;
	mul.f32 	%f46, %f32, 0f41000000;
	sub.f32 	%f47, %f45, %f46;
	fma.rn.f32 	%f210, %f27, %f47, %f210;
	// begin inline asm
	dp4a.s32.s32 %r79, %r148, %r81, %r150;
	// end inline asm
	// begin inline asm
	dp4a.s32.s32 %r83, %r152, %r85, %r79;
	// end inline asm
	// begin inline asm
	dp4a.s32.s32 %r87, %r156, %r89, %r83;
	// end inline asm
	// begin inline asm
	dp4a.s32.s32 %r91, %r160, %r93, %r87;
	// end inline asm
	cvt.rn.f32.s32 	%f48, %r91;
	mul.f32 	%f49, %f31, %f48;
	sub.f32 	%f50, %f49, %f46;
	fma.rn.f32 	%f209, %f30, %f50, %f209;
	add.s64 	%rd28, %rd44, %rd6;
	add.s64 	%rd29, %rd6, %rd3;
	add.s64 	%rd30, %rd44, %rd29;
	ld.global.u32 	%r115, [%rd30+4];
	ld.global.u32 	%r119, [%rd30+20];
	ld.global.u32 	%r123, [%rd30+8];
	ld.global.u32 	%r127, [%rd30+24];
	// begin inline asm
	dp4a.s32.s32 %r95, %r130, %r115, %r150;
	// end inline asm
	// begin inline asm
	dp4a.s32.s32 %r99, %r134, %r119, %r95;
	// end inline asm
	// begin inline asm
	dp4a.s32.s32 %r103, %r138, %r123, %r99;
	// end inline asm
	// begin inline asm
	dp4a.s32.s32 %r107, %r142, %r127, %r103;
	// end inline asm
	ld.global.u32 	%r112, [%rd28];
	// begin inline asm
	{.reg .f16 low,high;
  mov.b32 {low,high},%r112;
  cvt.f32.f16 %f33, low;}

	// end inline asm
	// begin inline asm
	{.reg .f16 low,high;
  mov.b32 {low,high},%r112;
  cvt.f32.f16 %f34, high;}

	// end inline asm
	cvt.rn.f32.s32 	%f51, %r107;
	mul.f32 	%f52, %f33, %f51;
	mul.f32 	%f53, %f34, 0f41000000;
	sub.f32 	%f54, %f52, %f53;
	fma.rn.f32 	%f208, %f27, %f54, %f208;
	// begin inline asm
	dp4a.s32.s32 %r113, %r148, %r115, %r150;
	// end inline asm
	// begin inline asm
	dp4a.s32.s32 %r117, %r152, %r119, %r113;
	// end inline asm
	// begin inline asm
	dp4a.s32.s32 %r121, %r156, %r123, %r117;
	// end inline asm
	// begin inline asm
	dp4a.s32.s32 %r125, %r160, %r127, %r121;
	// end inline asm
	cvt.rn.f32.s32 	%f55, %r125;
	mul.f32 	%f56, %f33, %f55;
	sub.f32 	%f57, %f56, %f53;
	fma.rn.f32 	%f207, %f30, %f57, %f207;
	add.s64 	%rd31, %rd44, %rd7;
	add.s64 	%rd32, %rd7, %rd3;
	add.s64 	%rd33, %rd44, %rd32;
	ld.global.u32 	%r149, [%rd33+4];
	ld.global.u32 	%r153, [%rd33+20];
	ld.global.u32 	%r157, [%rd33+8];
	ld.global.u32 	%r161, [%rd33+24];
	// begin inline asm
	dp4a.s32.s32 %r129, %r130, %r149, %r150;
	// end inline asm
	// begin inline asm
	dp4a.s32.s32 %r133, %r134, %r153, %r129;
	// end inline asm
	// begin inline asm
	dp4a.s32.s32 %r137, %r138, %r157, %r133;
	// end inline asm
	// begin inline asm
	dp4a.s32.s32 %r141, %r142, %r161, %r137;
	// end inline asm
	ld.global.u32 	%r146, [%rd31];
	// begin inline asm
	{.reg .f16 low,high;
  mov.b32 {low,high},%r146;
  cvt.f32.f16 %f35, low;}

	// end inline asm
	// begin inline asm
	{.reg .f16 low,high;
  mov.b32 {low,high},%r146;
  cvt.f32.f16 %f36, high;}

	// end inline asm
	cvt.rn.f32.s32 	%f58, %r141;
	mul.f32 	%f59, %f35, %f58;
	mul.f32 	%f60, %f36, 0f41000000;
	sub.f32 	%f61, %f59, %f60;
	fma.rn.f32 	%f206, %f27, %f61, %f206;
	// begin inline asm
	dp4a.s32.s32 %r147, %r148, %r149, %r150;
	// end inline asm
	// begin inline asm
	dp4a.s32.s32 %r151, %r152, %r153, %r147;
	// end inline asm
	// begin inline asm
	dp4a.s32.s32 %r155, %r156, %r157, %r151;
	// end inline asm
	// begin inline asm
	dp4a.s32.s32 %r159, %r160, %r161, %r155;
	// end inline asm
	cvt.rn.f32.s32 	%f62, %r159;
	mul.f32 	%f63, %f35, %f62;
	sub.f32 	%f64, %f63, %f60;
	fma.rn.f32 	%f205, %f30, %f64, %f205;
	add.s32 	%r393, %r393, 64;
	add.s64 	%rd44, %rd44, 2304;
	add.s32 	%r392, %r392, 64;
	setp.lt.s32 	%p2, %r393, %r4;
	@%p2 bra 	$L__BB64_2;
	st.local.v4.f32 	[%rd2], {%f212, %f211, %f210, %f209};
	st.local.v4.f32 	[%rd2+16], {%f208, %f207, %f206, %f205};
$L__BB64_4:
	setp.eq.s32 	%p3, %r1, 0;
	@%p3 bra 	$L__BB64_6;
	shl.b32 	%r296, %r1, 10;
	mov.u32 	%r297, _ZZN34_INTERNAL_c8396950_4_k_cu_1fba617b13mul_mat_vec_qILi4ELi32ELi4E10block_q5_0Li2EXadL_ZNS_17vec_dot_q5_0_q8_1EPKvPK10block_q8_1RKiEEEEvS3_S3_PfiiiiE10tmp_shared;
	add.s32 	%r298, %r297, %r296;
	shl.b32 	%r299, %r2, 2;
	add.s32 	%r300, %r298, %r299;
	st.shared.f32 	[%r300+-1024], %f212;
	st.shared.f32 	[%r300+-896], %f211;
	st.shared.f32 	[%r300+-768], %f210;
	st.shared.f32 	[%r300+-640], %f209;
	st.shared.f32 	[%r300+-512], %f208;
	st.shared.f32 	[%r300+-384], %f207;
	st.shared.f32 	[%r300+-256], %f206;
	st.shared.f32 	[%r300+-128], %f205;
$L__BB64_6:
	setp.ne.s32 	%p4, %r1, 0;
	bar.sync 	0;
	@%p4 bra 	$L__BB64_15;
	shl.b32 	%r301, %r2, 2;
	mov.u32 	%r302, _ZZN34_INTERNAL_c8396950_4_k_cu_1fba617b13mul_mat_vec_qILi4ELi32ELi4E10block_q5_0Li2EXadL_ZNS_17vec_dot_q5_0_q8_1EPKvPK10block_q8_1RKiEEEEvS3_S3_PfiiiiE10tmp_shared;
	add.s32 	%r11, %r302, %r301;
	setp.gt.u32 	%p5, %r2, 1;
	mul.wide.u32 	%rd34, %r2, 4;
	add.s64 	%rd10, %rd2, %rd34;
	mov.u32 	%r303, %ctaid.x;
	shl.b32 	%r304, %r303, 1;
	add.s32 	%r12, %r304, %r2;
	ld.shared.f32 	%f65, [%r11];
	add.f32 	%f66, %f65, %f212;
	ld.shared.f32 	%f67, [%r11+1024];
	add.f32 	%f68, %f67, %f66;
	ld.shared.f32 	%f69, [%r11+2048];
	add.f32 	%f70, %f69, %f68;
	mov.b32 	%r305, %f70;
	shfl.sync.bfly.b32	%r306|%p6, %r305, 16, 31, -1;
	mov.b32 	%f71, %r306;
	add.f32 	%f72, %f70, %f71;
	mov.b32 	%r307, %f72;
	shfl.sync.bfly.b32	%r308|%p7, %r307, 8, 31, -1;
	mov.b32 	%f73, %r308;
	add.f32 	%f74, %f72, %f73;
	mov.b32 	%r309, %f74;
	shfl.sync.bfly.b32	%r310|%p8, %r309, 4, 31, -1;
	mov.b32 	%f75, %r310;
	add.f32 	%f76, %f74, %f75;
	mov.b32 	%r311, %f76;
	shfl.sync.bfly.b32	%r312|%p9, %r311, 2, 31, -1;
	mov.b32 	%f77, %r312;
	add.f32 	%f78, %f76, %f77;
	mov.b32 	%r313, %f78;
	shfl.sync.bfly.b32	%r314|%p10, %r313, 1, 31, -1;
	mov.b32 	%f79, %r314;
	add.f32 	%f80, %f78, %f79;
	st.local.f32 	[%rd2], %f80;
	ld.shared.f32 	%f81, [%r11+128];
	add.f32 	%f82, %f81, %f211;
	ld.shared.f32 	%f83, [%r11+1152];
	add.f32 	%f84, %f83, %f82;
	ld.shared.f32 	%f85, [%r11+2176];
	add.f32 	%f86, %f85, %f84;
	mov.b32 	%r315, %f86;
	shfl.sync.bfly.b32	%r316|%p11, %r315, 16, 31, -1;
	mov.b32 	%f87, %r316;
	add.f32 	%f88, %f86, %f87;
	mov.b32 	%r317, %f88;
	shfl.sync.bfly.b32	%r318|%p12, %r317, 8, 31, -1;
	mov.b32 	%f89, %r318;
	add.f32 	%f90, %f88, %f89;
	mov.b32 	%r319, %f90;
	shfl.sync.bfly.b32	%r320|%p13, %r319, 4, 31, -1;
	mov.b32 	%f91, %r320;
	add.f32 	%f92, %f90, %f91;
	mov.b32 	%r321, %f92;
	shfl.sync.bfly.b32	%r322|%p14, %r321, 2, 31, -1;
	mov.b32 	%f93, %r322;
	add.f32 	%f94, %f92, %f93;
	mov.b32 	%r323, %f94;
	shfl.sync.bfly.b32	%r324|%p15, %r323, 1, 31, -1;
	mov.b32 	%f95, %r324;
	add.f32 	%f96, %f94, %f95;
	st.local.f32 	[%rd2+4], %f96;
	@%p5 bra 	$L__BB64_9;
	ld.local.f32 	%f97, [%rd10];
	mul.wide.u32 	%rd35, %r12, 4;
	add.s64 	%rd36, %rd1, %rd35;
	st.global.f32 	[%rd36], %f97;
$L__BB64_9:
	setp.gt.u32 	%p16, %r2, 1;
	ld.shared.f32 	%f98, [%r11+256];
	add.f32 	%f99, %f98, %f210;
	ld.shared.f32 	%f100, [%r11+1280];
	add.f32 	%f101, %f100, %f99;
	ld.shared.f32 	%f102, [%r11+2304];
	add.f32 	%f103, %f102, %f101;
	mov.b32 	%r325, %f103;
	shfl.sync.bfly.b32	%r326|%p17, %r325, 16, 31, -1;
	mov.b32 	%f104, %r326;
	add.f32 	%f105, %f103, %f104;
	mov.b32 	%r327, %f105;
	shfl.sync.bfly.b32	%r328|%p18, %r327, 8, 31, -1;
	mov.b32 	%f106, %r328;
	add.f32 	%f107, %f105, %f106;
	mov.b32 	%r329, %f107;
	shfl.sync.bfly.b32	%r330|%p19, %r329, 4, 31, -1;
	mov.b32 	%f108, %r330;
	add.f32 	%f109, %f107, %f108;
	mov.b32 	%r331, %f109;
	shfl.sync.bfly.b32	%r332|%p20, %r331, 2, 31, -1;
	mov.b32 	%f110, %r332;
	add.f32 	%f111, %f109, %f110;
	mov.b32 	%r333, %f111;
	shfl.sync.bfly.b32	%r334|%p21, %r333, 1, 31, -1;
	mov.b32 	%f112, %r334;
	add.f32 	%f113, %f111, %f112;
	st.local.f32 	[%rd2+8], %f113;
	ld.shared.f32 	%f114, [%r11+384];
	add.f32 	%f115, %f114, %f209;
	ld.shared.f32 	%f116, [%r11+1408];
	add.f32 	%f117, %f116, %f115;
	ld.shared.f32 	%f118, [%r11+2432];
	add.f32 	%f119, %f118, %f117;
	mov.b32 	%r335, %f119;
	shfl.sync.bfly.b32	%r336|%p22, %r335, 16, 31, -1;
	mov.b32 	%f120, %r336;
	add.f32 	%f121, %f119, %f120;
	mov.b32 	%r337, %f121;
	shfl.sync.bfly.b32	%r338|%p23, %r337, 8, 31, -1;
	mov.b32 	%f122, %r338;
	add.f32 	%f123, %f121, %f122;
	mov.b32 	%r339, %f123;
	shfl.sync.bfly.b32	%r340|%p24, %r339, 4, 31, -1;
	mov.b32 	%f124, %r340;
	add.f32 	%f125, %f123, %f124;
	mov.b32 	%r341, %f125;
	shfl.sync.bfly.b32	%r342|%p25, %r341, 2, 31, -1;
	mov.b32 	%f126, %r342;
	add.f32 	%f127, %f125, %f126;
	mov.b32 	%r343, %f127;
	shfl.sync.bfly.b32	%r344|%p26, %r343, 1, 31, -1;
	mov.b32 	%f128, %r344;
	add.f32 	%f129, %f127, %f128;
	st.local.f32 	[%rd2+12], %f129;
	@%p16 bra 	$L__BB64_11;
	ld.param.u32 	%r389, [mul_mat_vec_q5_0_q8_1_cuda4_param_6];
	ld.local.f32 	%f130, [%rd10+8];
	add.s32 	%r345, %r12, %r389;
	mul.wide.u32 	%rd37, %r345, 4;
	add.s64 	%rd38, %rd1, %rd37;
	st.global.f32 	[%rd38], %f130;
$L__BB64_11:
	setp.gt.u32 	%p27, %r2, 1;
	ld.shared.f32 	%f131, [%r11+512];
	add.f32 	%f132, %f131, %f208;
	ld.shared.f32 	%f133, [%r11+1536];
	add.f32 	%f134, %f133, %f132;
	ld.shared.f32 	%f135, [%r11+2560];
	add.f32 	%f136, %f135, %f134;
	mov.b32 	%r346, %f136;
	shfl.sync.bfly.b32	%r347|%p28, %r346, 16, 31, -1;
	mov.b32 	%f137, %r347;
	add.f32 	%f138, %f136, %f137;
	mov.b32 	%r348, %f138;
	shfl.sync.bfly.b32	%r349|%p29, %r348, 8, 31, -1;
	mov.b32 	%f139, %r349;
	add.f32 	%f140, %f138, %f139;
	mov.b32 	%r350, %f140;
	shfl.sync.bfly.b32	%r351|%p30, %r350, 4, 31, -1;
	mov.b32 	%f141, %r351;
	add.f32 	%f142, %f140, %f141;
	mov.b32 	%r352, %f142;
	shfl.sync.bfly.b32	%r353|%p31, %r352, 2, 31, -1;
	mov.b32 	%f143, %r353;
	add.f32 	%f144, %f142, %f143;
	mov.b32 	%r354, %f144;
	shfl.sync.bfly.b32	%r355|%p32, %r354, 1, 31, -1;
	mov.b32 	%f145, %r355;
	add.f32 	%f146, %f144, %f145;
	st.local.f32 	[%rd2+16], %f146;
	ld.shared.f32 	%f147, [%r11+640];
	add.f32 	%f148, %f147, %f207;
	ld.shared.f32 	%f149, [%r11+1664];
	add.f32 	%f150, %f149, %f148;
	ld.shared.f32 	%f151, [%r11+2688];
	add.f32 	%f152, %f151, %f150;
	mov.b32 	%r356, %f152;
	shfl.sync.bfly.b32	%r357|%p33, %r356, 16, 31, -1;
	mov.b32 	%f153, %r357;
	add.f32 	%f154, %f152, %f153;
	mov.b32 	%r358, %f154;
	shfl.sync.bfly.b32	%r359|%p34, %r358, 8, 31, -1;
	mov.b32 	%f155, %r359;
	add.f32 	%f156, %f154, %f155;
	mov.b32 	%r360, %f156;
	shfl.sync.bfly.b32	%r361|%p35, %r360, 4, 31, -1;
	mov.b32 	%f157, %r361;
	add.f32 	%f158, %f156, %f157;
	mov.b32 	%r362, %f158;
	shfl.sync.bfly.b32	%r363|%p36, %r362, 2, 31, -1;
	mov.b32 	%f159, %r363;
	add.f32 	%f160, %f158, %f159;
	mov.b32 	%r364, %f160;
	shfl.sync.bfly.b32	%r365|%p37, %r364, 1, 31, -1;
	mov.b32 	%f161, %r365;
	add.f32 	%f162, %f160, %f161;
	st.local.f32 	[%rd2+20], %f162;
	@%p27 bra 	$L__BB64_13;
	ld.param.u32 	%r390, [mul_mat_vec_q5_0_q8_1_cuda4_param_6];
	ld.local.f32 	%f163, [%rd10+16];
	shl.b32 	%r366, %r390, 1;
	add.s32 	%r367, %r12, %r366;
	mul.wide.u32 	%rd39, %r367, 4;
	add.s64 	%rd40, %rd1, %rd39;
	st.global.f32 	[%rd40], %f163;
$L__BB64_13:
	setp.gt.u32 	%p38, %r2, 1;
	ld.shared.f32 	%f164, [%r11+768];
	add.f32 	%f165, %f164, %f206;
	ld.shared.f32 	%f166, [%r11+1792];
	add.f32 	%f167, %f166, %f165;
	ld.shared.f32 	%f168, [%r11+2816];
	add.f32 	%f169, %f168, %f167;
	mov.b32 	%r368, %f169;
	shfl.sync.bfly.b32	%r369|%p39, %r368, 16, 31, -1;
	mov.b32 	%f170, %r369;
	add.f32 	%f171, %f169, %f170;
	mov.b32 	%r370, %f171;
	shfl.sync.bfly.b32	%r371|%p40, %r370, 8, 31, -1;
	mov.b32 	%f172, %r371;
	add.f32 	%f173, %f171, %f172;
	mov.b32 	%r372, %f173;
	shfl.sync.bfly.b32	%r373|%p41, %r372, 4, 31, -1;
	mov.b32 	%f174, %r373;
	add.f32 	%f175, %f173, %f174;
	mov.b32 	%r374, %f175;
	shfl.sync.bfly.b32	%r375|%p42, %r374, 2, 31, -1;
	mov.b32 	%f176, %r375;
	add.f32 	%f177, %f175, %f176;
	mov.b32 	%r376, %f177;
	shfl.sync.bfly.b32	%r377|%p43, %r376, 1, 31, -1;
	mov.b32 	%f178, %r377;
	add.f32 	%f179, %f177, %f178;
	st.local.f32 	[%rd2+24], %f179;
	ld.shared.f32 	%f180, [%r11+896];
	add.f32 	%f181, %f180, %f205;
	ld.shared.f32 	%f182, [%r11+1920];
	add.f32 	%f183, %f182, %f181;
	ld.shared.f32 	%f184, [%r11+2944];
	add.f32 	%f185, %f184, %f183;
	mov.b32 	%r378, %f185;
	shfl.sync.bfly.b32	%r379|%p44, %r378, 16, 31, -1;
	mov.b32 	%f186, %r379;
	add.f32 	%f187, %f185, %f186;
	mov.b32 	%r380, %f187;
	shfl.sync.bfly.b32	%r381|%p45, %r380, 8, 31, -1;
	mov.b32 	%f188, %r381;
	add.f32 	%f189, %f187, %f188;
	mov.b32 	%r382, %f189;
	shfl.sync.bfly.b32	%r383|%p46, %r382, 4, 31, -1;
	mov.b32 	%f190, %r383;
	add.f32 	%f191, %f189, %f190;
	mov.b32 	%r384, %f191;
	shfl.sync.bfly.b32	%r385|%p47, %r384, 2, 31, -1;
	mov.b32 	%f192, %r385;
	add.f32 	%f193, %f191, %f192;
	mov.b32 	%r386, %f193;
	shfl.sync.bfly.b32	%r387|%p48, %r386, 1, 31, -1;
	mov.b32 	%f194, %r387;
	add.f32 	%f195, %f193, %f194;
	st.local.f32 	[%rd2+28], %f195;
	@%p38 bra 	$L__BB64_15;
	ld.param.u32 	%r391, [mul_mat_vec_q5_0_q8_1_cuda4_param_6];
	ld.local.f32 	%f196, [%rd10+24];
	mad.lo.s32 	%r388, %r391, 3, %r12;
	mul.wide.u32 	%rd41, %r388, 4;
	add.s64 	%rd42, %rd1, %rd41;
	st.global.f32 	[%rd42], %f196;
$L__BB64_15:
	ret;

}
	// .globl	mul_mat_vec_q5_1_q8_1_cuda4
.visible .entry mul_mat_vec_q5_1_q8_1_cuda4(
	.param .u64 .ptr .align 1 mul_mat_vec_q5_1_q8_1_cuda4_param_0,
	.param .u64 .ptr .align 1 mul_mat_vec_q5_1_q8_1_cuda4_param_1,
	.param .u64 .ptr .align 1 mul_mat_vec_q5_1_q8_1_cuda4_param_2,
	.param .u32 mul_mat_vec_q5_1_q8_1_cuda4_param_3,
	.param .u32 mul_mat_vec_q5_1_q8_1_cuda4_param_4,
	.param .u32 mul_mat_vec_q5_1_q8_1_cuda4_param_5,
	.param .u32 mul_mat_vec_q5_1_q8_1_cuda4_param_6
)
{
	.local .align 16 .b8 	__local_depot65[32];
	.reg .b64 	%SP;
	.reg .b64 	%SPL;
	.reg .pred 	%p<49>;
	.reg .b16 	%rs<11>;
	.reg .b32 	%r<380>;
	.reg .b32 	%f<227>;
	.reg .b64 	%rd<46>;
	// demoted variable
	.shared .align 4 .b8 _ZZN34_INTERNAL_c8396950_4_k_cu_1fba617b13mul_mat_vec_qILi4ELi32ELi4E10block_q5_1Li2EXadL_ZNS_17vec_dot_q5_1_q8_1EPKvPK10block_q8_1RKiEEEEvS3_S3_PfiiiiE10tmp_shared[3072];
	mov.u64 	%SPL, __local_depot65;
	ld.param.u64 	%rd12, [mul_mat_vec_q5_1_q8_1_cuda4_param_1];
	ld.param.u32 	%r15, [mul_mat_vec_q5_1_q8_1_cuda4_param_3];
	ld.param.u32 	%r13, [mul_mat_vec_q5_1_q8_1_cuda4_param_5];
	add.u64 	%rd1, %SPL, 0;
	mov.u32 	%r1, %tid.y;
	mov.u32 	%r2, %tid.x;
	mov.u32 	%r16, %ctaid.x;
	shl.b32 	%r3, %r16, 1;
	shr.s32 	%r17, %r15, 31;
	shr.u32 	%r18, %r17, 27;
	add.s32 	%r19, %r15, %r18;
	shr.s32 	%r4, %r19, 5;
	mov.f32 	%f219, 0f00000000;
	st.local.v4.f32 	[%rd1], {%f219, %f219, %f219, %f219};
	st.local.v4.f32 	[%rd1+16], {%f219, %f219, %f219, %f219};
	cvt.u16.u32 	%rs1, %r2;
	cvt.u16.u32 	%rs2, %r1;
	shl.b16 	%rs3, %rs2, 5;
	add.s16 	%rs4, %rs3, %rs1;
	shr.u16 	%rs5, %rs4, 1;
	cvt.u32.u16 	%r379, %rs5;
	setp.ge.s32 	%p1, %r379, %r4;
	mov.f32 	%f220, %f219;
	mov.f32 	%f221, %f219;
	mov.f32 	%f222, %f219;
	mov.f32 	%f223, %f219;
	mov.f32 	%f224, %f219;
	mov.f32 	%f225, %f219;
	mov.f32 	%f226, %f219;
	@%p1 bra 	$L__BB65_4;
	shl.b32 	%r20, %r2, 3;
	and.b32  	%r21, %r20, 8;
	cvt.u64.u32 	%rd2, %r21;
	shr.s32 	%r22, %r13, 31;
	shr.u32 	%r23, %r22, 27;
	add.s32 	%r24, %r13, %r23;
	shr.s32 	%r25, %r24, 5;
	mul.wide.s32 	%rd3, %r25, 36;
	mul.wide.u32 	%rd15, %r379, 36;
	cvta.to.global.u64 	%rd16, %rd12;
	add.s64 	%rd45, %rd16, %rd15;
	mul.wide.s32 	%rd5, %r25, 72;
	mul.wide.s32 	%rd6, %r25, 108;
	mad.lo.s32 	%r378, %r3, %r4, %r379;
	mov.f32 	%f219, 0f00000000;
$L__BB65_2:
	ld.param.u64 	%rd43, [mul_mat_vec_q5_1_q8_1_cuda4_param_0];
	cvt.u32.u64 	%r167, %rd2;
	mul.wide.s32 	%rd17, %r378, 24;
	cvta.to.global.u64 	%rd18, %rd43;
	add.s64 	%rd19, %rd18, %rd17;
	add.s64 	%rd20, %rd19, %rd2;
	mul.lo.s32 	%r168, %r4, 24;
	cvt.s64.s32 	%rd21, %r168;
	add.s64 	%rd22, %rd19, %rd21;
	ld.global.u32 	%r169, [%rd19+4];
	ld.global.u32 	%r170, [%rd20+8];
	shr.s32 	%r171, %r169, %r167;
	add.s64 	%rd23, %rd45, %rd2;
	ld.global.u32 	%r29, [%rd23+4];
	ld.global.u32 	%r33, [%rd23+20];
	ld.global.u32 	%r172, [%rd20+12];
	shl.b32 	%r173, %r2, 3;
	and.b32  	%r174, %r173, 8;
	or.b32  	%r175, %r174, 4;
	shr.s32 	%r176, %r169, %r175;
	ld.global.u32 	%r37, [%rd23+8];
	ld.global.u32 	%r41, [%rd23+24];
	and.b32  	%r177, %r170, 252645135;
	shl.b32 	%r178, %r171, 4;
	and.b32  	%r179, %r178, 16;
	or.b32  	%r180, %r179, %r177;
	shl.b32 	%r181, %r171, 11;
	and.b32  	%r182, %r181, 4096;
	or.b32  	%r183, %r180, %r182;
	shl.b32 	%r184, %r171, 18;
	and.b32  	%r185, %r184, 1048576;
	or.b32  	%r186, %r183, %r185;
	shl.b32 	%r187, %r171, 25;
	and.b32  	%r188, %r187, 268435456;
	or.b32  	%r134, %r186, %r188;
	mov.b32 	%r154, 0;
	// begin inline asm
	dp4a.s32.s32 %r27, %r134, %r29, %r154;
	// end inline asm
	shr.u32 	%r189, %r170, 4;
	and.b32  	%r190, %r189, 252645135;
	shr.u32 	%r191, %r171, 12;
	and.b32  	%r192, %r191, 16;
	or.b32  	%r193, %r192, %r190;
	shr.u32 	%r194, %r171, 5;
	and.b32  	%r195, %r194, 4096;
	or.b32  	%r196, %r193, %r195;
	shl.b32 	%r197, %r171, 2;
	and.b32  	%r198, %r197, 1048576;
	or.b32  	%r199, %r196, %r198;
	shl.b32 	%r200, %r171, 9;
	and.b32  	%r201, %r200, 268435456;
	or.b32  	%r138, %r199, %r201;
	// begin inline asm
	dp4a.s32.s32 %r31, %r138, %r33, %r27;
	// end inline asm
	and.b32  	%r202, %r172, 252645135;
	shl.b32 	%r203, %r176, 4;
	and.b32  	%r204, %r203, 16;
	or.b32  	%r205, %r204, %r202;
	shl.b32 	%r206, %r176, 11;
	and.b32  	%r207, %r206, 4096;
	or.b32  	%r208, %r205, %r207;
	shl.b32 	%r209, %r176, 18;
	and.b32  	%r210, %r209, 1048576;
	or.b32  	%r211, %r208, %r210;
	shl.b32 	%r212, %r176, 25;
	and.b32  	%r213, %r212, 268435456;
	or.b32  	%r142, %r211, %r213;
	// begin inline asm
	dp4a.s32.s32 %r35, %r142, %r37, %r31;
	// end inline asm
	shr.u32 	%r214, %r172, 4;
	and.b32  	%r215, %r214, 252645135;
	shr.u32 	%r216, %r176, 12;
	and.b32  	%r217, %r216, 16;
	or.b32  	%r218, %r217, %r215;
	shr.u32 	%r219, %r176, 5;
	and.b32  	%r220, %r219, 4096;
	or.b32  	%r221, %r218, %r220;
	shl.b32 	%r222, %r176, 2;
	and.b32  	%r223, %r222, 1048576;
	or.b32  	%r224, %r221, %r223;
	shl.b32 	%r225, %r176, 9;
	and.b32  	%r226, %r225, 268435456;
	or.b32  	%r146, %r224, %r226;
	// begin inline asm
	dp4a.s32.s32 %r39, %r146, %r41, %r35;
	// end inline asm
	ld.global.u32 	%r44, [%rd19];
	// begin inline asm
	{.reg .f16 low,high;
  mov.b32 {low,high},%r44;
  cvt.f32.f16 %f27, low;}

	// end inline asm
	// begin inline asm
	{.reg .f16 low,high;
  mov.b32 {low,high},%r44;
  cvt.f32.f16 %f28, high;}

	// end inline asm
	ld.global.u32 	%r46, [%rd45];
	// begin inline asm
	{.reg .f16 low,high;
  mov.b32 {low,high},%r46;
  cvt.f32.f16 %f29, low;}

	// end inline asm
	// begin inline asm
	{.reg .f16 low,high;
  mov.b32 {low,high},%r46;
  cvt.f32.f16 %f30, high;}

	// end inline asm
	mul.f32 	%f39, %f27, %f29;
	mul.f32 	%f40, %f28, %f30;
	cvt.rn.f32.s32 	%f41, %r39;
	mul.f32 	%f42, %f40, 0f3F000000;
	fma.rn.f32 	%f43, %f39, %f41, %f42;
	add.f32 	%f226, %f43, %f226;
	ld.global.u32 	%r227, [%rd22+4];
	add.s64 	%rd24, %rd22, %rd2;
	ld.global.u32 	%r228, [%rd24+8];
	shr.s32 	%r229, %r227, %r167;
	ld.global.u32 	%r230, [%rd24+12];
	shr.s32 	%r231, %r227, %r175;
	and.b32  	%r232, %r228, 252645135;
	shl.b32 	%r233, %r229, 4;
	and.b32  	%r234, %r233, 16;
	or.b32  	%r235, %r234, %r232;
	shl.b32 	%r236, %r229, 11;
	and.b32  	%r237, %r236, 4096;
	or.b32  	%r238, %r235, %r237;
	shl.b32 	%r239, %r229, 18;
	and.b32  	%r240, %r239, 1048576;
	or.b32  	%r241, %r238, %r240;
	shl.b32 	%r242, %r229, 25;
	and.b32  	%r243, %r242, 268435456;
	or.b32  	%r152, %r241, %r243;
	// begin inline asm
	dp4a.s32.s32 %r47, %r152, %r29, %r154;
	// end inline asm
	shr.u32 	%r244, %r228, 4;
	and.b32  	%r245, %r244, 252645135;
	shr.u32 	%r246, %r229, 12;
	and.b32  	%r247, %r246, 16;
	or.b32  	%r248, %r247, %r245;
	shr.u32 	%r249, %r229, 5;
	and.b32  	%r250, %r249, 4096;
	or.b32  	%r251, %r248, %r250;
	shl.b32 	%r252, %r229, 2;
	and.b32  	%r253, %r252, 1048576;
	or.b32  	%r254, %r251, %r253;
	shl.b32 	%r255, %r229, 9;
	and.b32  	%r256, %r255, 268435456;
	or.b32  	%r156, %r254, %r256;
	// begin inline asm
	dp4a.s32.s32 %r51, %r156, %r33, %r47;
	// end inline asm
	and.b32  	%r257, %r230, 252645135;
	shl.b32 	%r258, %r231, 4;
	and.b32  	%r259, %r258, 16;
	or.b32  	%r260, %r259, %r257;
	shl.b32 	%r261, %r231, 11;
	and.b32  	%r262, %r261, 4096;
	or.b32  	%r263, %r260, %r262;
	shl.b32 	%r264, %r231, 18;
	and.b32  	%r265, %r264, 1048576;
	or.b32  	%r266, %r263, %r265;
	shl.b32 	%r267, %r231, 25;
	and.b32  	%r268, %r267, 268435456;
	or.b32  	%r160, %r266, %r268;
	// begin inline asm
	dp4a.s32.s32 %r55, %r160, %r37, %r51;
	// end inline asm
	shr.u32 	%r269, %r230, 4;
	and.b32  	%r270, %r269, 252645135;
	shr.u32 	%r271, %r231, 12;
	and.b32  	%r272, %r271, 16;
	or.b32  	%r273, %r272, %r270;
	shr.u32 	%r274, %r231, 5;
	and.b32  	%r275, %r274, 4096;
	or.b32  	%r276, %r273, %r275;
	shl.b32 	%r277, %r231, 2;
	and.b32  	%r278, %r277, 1048576;
	or.b32  	%r279, %r276, %r278;
	shl.b32 	%r280, %r231, 9;
	and.b32  	%r281, %r280, 268435456;
	or.b32  	%r164, %r279, %r281;
	// begin inline asm
	dp4a.s32.s32 %r59, %r164, %r41, %r55;
	// end inline asm
	ld.global.u32 	%r64, [%rd22];
	// begin inline asm
	{.reg .f16 low,high;
  mov.b32 {low,high},%r64;
  cvt.f32.f16 %f31, low;}

	// end inline asm
	// begin inline asm
	{.reg .f16 low,high;
  mov.b32 {low,high},%r64;
  cvt.f32.f16 %f32, high;}

	// end inline asm
	mul.f32 	%f44, %f31, %f29;
	mul.f32 	%f45, %f32, %f30;
	cvt.rn.f32.s32 	%f46, %r59;
	mul.f32 	%f47, %f45, 0f3F000000;
	fma.rn.f32 	%f48, %f44, %f46, %f47;
	add.f32 	%f225, %f48, %f225;
	add.s64 	%rd25, %rd45, %rd3;
	add.s64 	%rd26, %rd3, %rd2;
	add.s64 	%rd27, %rd45, %rd26;
	ld.global.u32 	%r85, [%rd27+4];
	ld.global.u32 	%r89, [%rd27+20];
	ld.global.u32 	%r93, [%rd27+8];
	ld.global.u32 	%r97, [%rd27+24];
	// begin inline asm
	dp4a.s32.s32 %r65, %r134, %r85, %r154;
	// end inline asm
	// begin inline asm
	dp4a.s32.s32 %r69, %r138, %r89, %r65;
	// end inline asm
	// begin inline asm
	dp4a.s32.s32 %r73, %r142, %r93, %r69;
	// end inline asm
	// begin inline asm
	dp4a.s32.s32 %r77, %r146, %r97, %r73;
	// end inline asm
	ld.global.u32 	%r82, [%rd25];
	// begin inline asm
	{.reg .f16 low,high;
  mov.b32 {low,high},%r82;
  cvt.f32.f16 %f33, low;}

	// end inline asm
	// begin inline asm
	{.reg .f16 low,high;
  mov.b32 {low,high},%r82;
  cvt.f32.f16 %f34, high;}

	// end inline asm
	mul.f32 	%f49, %f27, %f33;
	mul.f32 	%f50, %f28, %f34;
	cvt.rn.f32.s32 	%f51, %r77;
	mul.f32 	%f52, %f50, 0f3F000000;
	fma.rn.f32 	%f53, %f49, %f51, %f52;
	add.f32 	%f224, %f53, %f224;
	// begin inline asm
	dp4a.s32.s32 %r83, %r152, %r85, %r154;
	// end inline asm
	// begin inline asm
	dp4a.s32.s32 %r87, %r156, %r89, %r83;
	// end inline asm
	// begin inline asm
	dp4a.s32.s32 %r91, %r160, %r93, %r87;
	// end inline asm
	// begin inline asm
	dp4a.s32.s32 %r95, %r164, %r97, %r91;
	// end inline asm
	mul.f32 	%f54, %f31, %f33;
	mul.f32 	%f55, %f32, %f34;
	cvt.rn.f32.s32 	%f56, %r95;
	mul.f32 	%f57, %f55, 0f3F000000;
	fma.rn.f32 	%f58, %f54, %f56, %f57;
	add.f32 	%f223, %f58, %f223;
	add.s64 	%rd28, %rd45, %rd5;
	add.s64 	%rd29, %rd5, %rd2;
	add.s64 	%rd30, %rd45, %rd29;
	ld.global.u32 	%r119, [%rd30+4];
	ld.global.u32 	%r123, [%rd30+20];
	ld.global.u32 	%r127, [%rd30+8];
	ld.global.u32 	%r131, [%rd30+24];
	// begin inline asm
	dp4a.s32.s32 %r99, %r134, %r119, %r154;
	// end inline asm
	// begin inline asm
	dp4a.s32.s32 %r103, %r138, %r123, %r99;
	// end inline asm
	// begin inline asm
	dp4a.s32.s32 %r107, %r142, %r127, %r103;
	// end inline asm
	// begin inline asm
	dp4a.s32.s32 %r111, %r146, %r131, %r107;
	// end inline asm
	ld.global.u32 	%r116, [%rd28];
	// begin inline asm
	{.reg .f16 low,high;
  mov.b32 {low,high},%r116;
  cvt.f32.f16 %f35, low;}

	// end inline asm
	// begin inline asm
	{.reg .f16 low,high;
  mov.b32 {low,high},%r116;
  cvt.f32.f16 %f36, high;}

	// end inline asm
	mul.f32 	%f59, %f27, %f35;
	mul.f32 	%f60, %f28, %f36;
	cvt.rn.f32.s32 	%f61, %r111;
	mul.f32 	%f62, %f60, 0f3F000000;
	fma.rn.f32 	%f63, %f59, %f61, %f62;
	add.f32 	%f222, %f63, %f222;
	// begin inline asm
	dp4a.s32.s32 %r117, %r152, %r119, %r154;
	// end inline asm
	// begin inline asm
	dp4a.s32.s32 %r121, %r156, %r123, %r117;
	// end inline asm
	// begin inline asm
	dp4a.s32.s32 %r125, %r160, %r127, %r121;
	// end inline asm
	// begin inline asm
	dp4a.s32.s32 %r129, %r164, %r131, %r125;
	// end inline asm
	mul.f32 	%f64, %f31, %f35;
	mul.f32 	%f65, %f32, %f36;
	cvt.rn.f32.s32 	%f66, %r129;
	mul.f32 	%f67, %f65, 0f3F000000;
	fma.rn.f32 	%f68, %f64, %f66, %f67;
	add.f32 	%f221, %f68, %f221;
	add.s64 	%rd31, %rd45, %rd6;
	add.s64 	%rd32, %rd6, %rd2;
	add.s64 	%rd33, %rd45, %rd32;
	ld.global.u32 	%r153, [%rd33+4];
	ld.global.u32 	%r157, [%rd33+20];
	ld.global.u32 	%r161, [%rd33+8];
	ld.global.u32 	%r165, [%rd33+24];
	// begin inline asm
	dp4a.s32.s32 %r133, %r134, %r153, %r154;
	// end inline asm
	// begin inline asm
	dp4a.s32.s32 %r137, %r138, %r157, %r133;
	// end inline asm
	// begin inline asm
	dp4a.s32.s32 %r141, %r142, %r161, %r137;
	// end inline asm
	// begin inline asm
	dp4a.s32.s32 %r145, %r146, %r165, %r141;
	// end inline asm
	ld.global.u32 	%r150, [%rd31];
	// begin inline asm
	{.reg .f16 low,high;
  mov.b32 {low,high},%r150;
  cvt.f32.f16 %f37, low;}

	// end inline asm
	// begin inline asm
	{.reg .f16 low,high;
  mov.b32 {low,high},%r150;
  cvt.f32.f16 %f38, high;}

	// end inline asm
	mul.f32 	%f69, %f27, %f37;
	mul.f32 	%f70, %f28, %f38;
	cvt.rn.f32.s32 	%f71, %r145;
	mul.f32 	%f72, %f70, 0f3F000000;
	fma.rn.f32 	%f73, %f69, %f71, %f72;
	add.f32 	%f220, %f73, %f220;
	// begin inline asm
	dp4a.s32.s32 %r151, %r152, %r153, %r154;
	// end inline asm
	// begin inline asm
	dp4a.s32.s32 %r155, %r156, %r157, %r151;
	// end inline asm
	// begin inline asm
	dp4a.s32.s32 %r159, %r160, %r161, %r155;
	// end inline asm
	// begin inline asm
	dp4a.s32.s32 %r163, %r164, %r165, %r159;
	// end inline asm
	mul.f32 	%f74, %f31, %f37;
	mul.f32 	%f75, %f32, %f38;
	cvt.rn.f32.s32 	%f76, %r163;
	mul.f32 	%f77, %f75, 0f3F000000;
	fma.rn.f32 	%f78, %f74, %f76, %f77;
	add.f32 	%f219, %f78, %f219;
	add.s32 	%r379, %r379, 64;
	add.s64 	%rd45, %rd45, 2304;
	add.s32 	%r378, %r378, 64;
	setp.lt.s32 	%p2, %r379, %r4;
	@%p2 bra 	$L__BB65_2;
	st.local.v4.f32 	[%rd1], {%f226, %f225, %f224, %f223};
	st.local.v4.f32 	[%rd1+16], {%f222, %f221, %f220, %f219};
$L__BB65_4:
	setp.eq.s32 	%p3, %r1, 0;
	@%p3 bra 	$L__BB65_6;
	shl.b32 	%r282, %r1, 10;
	mov.u32 	%r283, _ZZN34_INTERNAL_c8396950_4_k_cu_1fba617b13mul_mat_vec_qILi4ELi32ELi4E10block_q5_1Li2EXadL_ZNS_17vec_dot_q5_1_q8_1EPKvPK10block_q8_1RKiEEEEvS3_S3_PfiiiiE10tmp_shared;
	add.s32 	%r284, %r283, %r282;
	shl.b32 	%r285, %r2, 2;
	add.s32 	%r286, %r284, %r285;
	st.shared.f32 	[%r286+-1024], %f226;
	st.shared.f32 	[%r286+-896], %f225;
	st.shared.f32 	[%r286+-768], %f224;
	st.shared.f32 	[%r286+-640], %f223;
	st.shared.f32 	[%r286+-512], %f222;
	st.shared.f32 	[%r286+-384], %f221;
	st.shared.f32 	[%r286+-256], %f220;
	st.shared.f32 	[%r286+-128], %f219;
$L__BB65_6:
	setp.ne.s32 	%p4, %r1, 0;
	bar.sync 	0;
	@%p4 bra 	$L__BB65_15;
	ld.param.u64 	%rd44, [mul_mat_vec_q5_1_q8_1_cuda4_param_2];
	cvta.to.global.u64 	%rd9, %rd44;
	shl.b32 	%r287, %r2, 2;
	mov.u32 	%r288, _ZZN34_INTERNAL_c8396950_4_k_cu_1fba617b13mul_mat_vec_qILi4ELi32ELi4E10block_q5_1Li2EXadL_ZNS_17vec_dot_q5_1_q8_1EPKvPK10block_q8_1RKiEEEEvS3_S3_PfiiiiE10tmp_shared;
	add.s32 	%r11, %r288, %r287;
	setp.gt.u32 	%p5, %r2, 1;
	mul.wide.u32 	%rd34, %r2, 4;
	add.s64 	%rd10, %rd1, %rd34;
	mov.u32 	%r289, %ctaid.x;
	shl.b32 	%r290, %r289, 1;
	add.s32 	%r12, %r290, %r2;
	ld.shared.f32 	%f79, [%r11];
	add.f32 	%f80, %f79, %f226;
	ld.shared.f32 	%f81, [%r11+1024];
	add.f32 	%f82, %f81, %f80;
	ld.shared.f32 	%f83, [%r11+2048];
	add.f32 	%f84, %f83, %f82;
	mov.b32 	%r291, %f84;
	shfl.sync.bfly.b32	%r292|%p6, %r291, 16, 31, -1;
	mov.b32 	%f85, %r292;
	add.f32 	%f86, %f84, %f85;
	mov.b32 	%r293, %f86;
	shfl.sync.bfly.b32	%r294|%p7, %r293, 8, 31, -1;
	mov.b32 	%f87, %r294;
	add.f32 	%f88, %f86, %f87;
	mov.b32 	%r295, %f88;
	shfl.sync.bfly.b32	%r296|%p8, %r295, 4, 31, -1;
	mov.b32 	%f89, %r296;
	add.f32 	%f90, %f88, %f89;
	mov.b32 	%r297, %f90;
	shfl.sync.bfly.b32	%r298|%p9, %r297, 2, 31, -1;
	mov.b32 	%f91, %r298;
	add.f32 	%f92, %f90, %f91;
	mov.b32 	%r299, %f92;
	shfl.sync.bfly.b32	%r300|%p10, %r299, 1, 31, -1;
	mov.b32 	%f93, %r300;
	add.f32 	%f94, %f92, %f93;
	st.local.f32 	[%rd1], %f94;
	ld.shared.f32 	%f95, [%r11+128];
	add.f32 	%f96, %f95, %f225;
	ld.shared.f32 	%f97, [%r11+1152];
	add.f32 	%f98, %f97, %f96;
	ld.shared.f32 	%f99, [%r11+2176];
	add.f32 	%f100, %f99, %f98;
	mov.b32 	%r301, %f100;
	shfl.sync.bfly.b32	%r302|%p11, %r301, 16, 31, -1;
	mov.b32 	%f101, %r302;
	add.f32 	%f102, %f100, %f101;
	mov.b32 	%r303, %f102;
	shfl.sync.bfly.b32	%r304|%p12, %r303, 8, 31, -1;
	mov.b32 	%f103, %r304;
	add.f32 	%f104, %f102, %f103;
	mov.b32 	%r305, %f104;
	shfl.sync.bfly.b32	%r306|%p13, %r305, 4, 31, -1;
	mov.b32 	%f105, %r306;
	add.f32 	%f106, %f104, %f105;
	mov.b32 	%r307, %f106;
	shfl.sync.bfly.b32	%r308|%p14, %r307, 2, 31, -1;
	mov.b32 	%f107, %r308;
	add.f32 	%f108, %f106, %f107;
	mov.b32 	%r309, %f108;
	shfl.sync.bfly.b32	%r310|%p15, %r309, 1, 31, -1;
	mov.b32 	%f109, %r310;
	add.f32 	%f110, %f108, %f109;
	st.local.f32 	[%rd1+4], %f110;
	@%p5 bra 	$L__BB65_9;
	ld.local.f32 	%f111, [%rd10];
	mul.wide.u32 	%rd35, %r12, 4;
	add.s64 	%rd36, %rd9, %rd35;
	st.global.f32 	[%rd36], %f111;
$L__BB65_9:
	setp.gt.u32 	%p16, %r2, 1;
	ld.shared.f32 	%f112, [%r11+256];
	add.f32 	%f113, %f112, %f224;
	ld.shared.f32 	%f114, [%r11+1280];
	add.f32 	%f115, %f114, %f113;
	ld.shared.f32 	%f116, [%r11+2304];
	add.f32 	%f117, %f116, %f115;
	mov.b32 	%r311, %f117;
	shfl.sync.bfly.b32	%r312|%p17, %r311, 16, 31, -1;
	mov.b32 	%f118, %r312;
	add.f32 	%f119, %f117, %f118;
	mov.b32 	%r313, %f119;
	shfl.sync.bfly.b32	%r314|%p18, %r313, 8, 31, -1;
	mov.b32 	%f120, %r314;
	add.f32 	%f121, %f119, %f120;
	mov.b32 	%r315, %f121;
	shfl.sync.bfly.b32	%r316|%p19, %r315, 4, 31, -1;
	mov.b32 	%f122, %r316;
	add.f32 	%f123, %f121, %f122;
	mov.b32 	%r317, %f123;
	shfl.sync.bfly.b32	%r318|%p20, %r317, 2, 31, -1;
	mov.b32 	%f124, %r318;
	add.f32 	%f125, %f123, %f124;
	mov.b32 	%r319, %f125;
	shfl.sync.bfly.b32	%r320|%p21, %r319, 1, 31, -1;
	mov.b32 	%f126, %r320;
	add.f32 	%f127, %f125, %f126;
	st.local.f32 	[%rd1+8], %f127;
	ld.shared.f32 	%f128, [%r11+384];
	add.f32 	%f129, %f128, %f223;
	ld.shared.f32 	%f130, [%r11+1408];
	add.f32 	%f131, %f130, %f129;
	ld.shared.f32 	%f132, [%r11+2432];
	add.f32 	%f133, %f132, %f131;
	mov.b32 	%r321, %f133;
	shfl.sync.bfly.b32	%r322|%p22, %r321, 16, 31, -1;
	mov.b32 	%f134, %r322;
	add.f32 	%f135, %f133, %f134;
	mov.b32 	%r323, %f135;
	shfl.sync.bfly.b32	%r324|%p23, %r323, 8, 31, -1;
	mov.b32 	%f136, %r324;
	add.f32 	%f137, %f135, %f136;
	mov.b32 	%r325, %f137;
	shfl.sync.bfly.b32	%r326|%p24, %r325, 4, 31, -1;
	mov.b32 	%f138, %r326;
	add.f32 	%f139, %f137, %f138;
	mov.b32 	%r327, %f139;
	shfl.sync.bfly.b32	%r328|%p25, %r327, 2, 31, -1;
	mov.b32 	%f140, %r328;
	add.f32 	%f141, %f139, %f140;
	mov.b32 	%r329, %f141;
	shfl.sync.bfly.b32	%r330|%p26, %r329, 1, 31, -1;
	mov.b32 	%f142, %r330;
	add.f32 	%f143, %f141, %f142;
	st.local.f32 	[%rd1+12], %f143;
	@%p16 bra 	$L__BB65_11;
	ld.param.u32 	%r375, [mul_mat_vec_q5_1_q8_1_cuda4_param_6];
	ld.local.f32 	%f144, [%rd10+8];
	add.s32 	%r331, %r12, %r375;
	mul.wide.u32 	%rd37, %r331, 4;
	add.s64 	%rd38, %rd9, %rd37;
	st.global.f32 	[%rd38], %f144;
$L__BB65_11:
	setp.gt.u32 	%p27, %r2, 1;
	ld.shared.f32 	%f145, [%r11+512];
	add.f32 	%f146, %f145, %f222;
	ld.shared.f32 	%f147, [%r11+1536];
	add.f32 	%f148, %f147, %f146;
	ld.shared.f32 	%f149, [%r11+2560];
	add.f32 	%f150, %f149, %f148;
	mov.b32 	%r332, %f150;
	shfl.sync.bfly.b32	%r333|%p28, %r332, 16, 31, -1;
	mov.b32 	%f151, %r333;
	add.f32 	%f152, %f150, %f151;
	mov.b32 	%r334, %f152;
	shfl.sync.bfly.b32	%r335|%p29, %r334, 8, 31, -1;
	mov.b32 	%f153, %r335;
	add.f32 	%f154, %f152, %f153;
	mov.b32 	%r336, %f154;
	shfl.sync.bfly.b32	%r337|%p30, %r336, 4, 31, -1;
	mov.b32 	%f155, %r337;
	add.f32 	%f156, %f154, %f155;
	mov.b32 	%r338, %f156;
	shfl.sync.bfly.b32	%r339|%p31, %r338, 2, 31, -1;
	mov.b32 	%f157, %r339;
	add.f32 	%f158, %f156, %f157;
	mov.b32 	%r340, %f158;
	shfl.sync.bfly.b32	%r341|%p32, %r340, 1, 31, -1;
	mov.b32 	%f159, %r341;
	add.f32 	%f160, %f158, %f159;
	st.local.f32 	[%rd1+16], %f160;
	ld.shared.f32 	%f161, [%r11+640];
	add.f32 	%f162, %f161, %f221;
	ld.shared.f32 	%f163, [%r11+1664];
	add.f32 	%f164, %f163, %f162;
	ld.shared.f32 	%f165, [%r11+2688];
	add.f32 	%f166, %f165, %f164;
	mov.b32 	%r342, %f166;
	shfl.sync.bfly.b32	%r343|%p33, %r342, 16, 31, -1;
	mov.b32 	%f167, %r343;
	add.f32 	%f168, %f166, %f167;
	mov.b32 	%r344, %f168;
	shfl.sync.bfly.b32	%r345|%p34, %r344, 8, 31, -1;
	mov.b32 	%f169, %r345;
	add.f32 	%f170, %f168, %f169;
	mov.b32 	%r346, %f170;
	shfl.sync.bfly.b32	%r347|%p35, %r346, 4, 31, -1;
	mov.b32 	%f171, %r347;
	add.f32 	%f172, %f170, %f171;
	mov.b32 	%r348, %f172;
	shfl.sync.bfly.b32	%r349|%p36, %r348, 2, 31, -1;
	mov.b32 	%f173, %r349;
	add.f32 	%f174, %f172, %f173;
	mov.b32 	%r350, %f174;
	shfl.sync.bfly.b32	%r351|%p37, %r350, 1, 31, -1;
	mov.b32 	%f175, %r351;
	add.f32 	%f176, %f174, %f175;
	st.local.f32 	[%rd1+20], %f176;
	@%p27 bra 	$L__BB65_13;
	ld.param.u32 	%r376, [mul_mat_vec_q5_1_q8_1_cuda4_param_6];
	ld.local.f32 	%f177, [%rd10+16];
	shl.b32 	%r352, %r376, 1;
	add.s32 	%r353, %r12, %r352;
	mul.wide.u32 	%rd39, %r353, 4;
	add.s64 	%rd40, %rd9, %rd39;
	st.global.f32 	[%rd40], %f177;
$L__BB65_13:
	setp.gt.u32 	%p38, %r2, 1;
	ld.shared.f32 	%f178, [%r11+768];
	add.f32 	%f179, %f178, %f220;
	ld.shared.f32 	%f180, [%r11+1792];
	add.f32 	%f181, %f180, %f179;
	ld.shared.f32 	%f182, [%r11+2816];
	add.f32 	%f183, %f182, %f181;
	mov.b32 	%r354, %f183;
	shfl.sync.bfly.b32	%r355|%p39, %r354, 16, 31, -1;
	mov.b32 	%f184, %r355;
	add.f32 	%f185, %f183, %f184;
	mov.b32 	%r356, %f185;
	shfl.sync.bfly.b32	%r357|%p40, %r356, 8, 31, -1;
	mov.b32 	%f186, %r357;
	add.f32 	%f187, %f185, %f186;
	mov.b32 	%r358, %f187;
	shfl.sync.bfly.b32	%r359|%p41, %r358, 4, 31, -1;
	mov.b32 	%f188, %r359;
	add.f32 	%f189, %f187, %f188;
	mov.b32 	%r360, %f189;
	shfl.sync.bfly.b32	%r361|%p42, %r360, 2, 31, -1;
	mov.b32 	%f190, %r361;
	add.f32 	%f191, %f189, %f190;
	mov.b32 	%r362, %f191;
	shfl.sync.bfly.b32	%r363|%p43, %r362, 1, 31, -1;
	mov.b32 	%f192, %r363;
	add.f32 	%f193, %f191, %f192;
	st.local.f32 	[%rd1+24], %f193;
	ld.shared.f32 	%f194, [%r11+896];
	add.f32 	%f195, %f194, %f219;
	ld.shared.f32 	%f196, [%r11+1920];
	add.f32 	%f197, %f196, %f195;
	ld.shared.f32 	%f198, [%r11+2944];
	add.f32 	%f199, %f198, %f197;
	mov.b32 	%r364, %f199;
	shfl.sync.bfly.b32	%r365|%p44, %r364, 16, 31, -1;
	mov.b32 	%f200, %r365;
	add.f32 	%f201, %f199, %f200;
	mov.b32 	%r366, %f201;
	shfl.sync.bfly.b32	%r367|%p45, %r366, 8, 31, -1;
	mov.b32 	%f202, %r367;
	add.f32 	%f203, %f201, %f202;
	mov.b32 	%r368, %f203;
	shfl.sync.bfly.b32	%r369|%p46, %r368, 4, 31, -1;
	mov.b32 	%f204, %r369;
	add.f32 	%f205, %f203, %f204;
	mov.b32 	%r370, %f205;
	shfl.sync.bfly.b32	%r371|%p47, %r370, 2, 31, -1;
	mov.b32 	%f206, %r371;
	add.f32 	%f207, %f205, %f206;
	mov.b32 	%r372, %f207;
	shfl.sync.bfly.b32	%r373|%p48, %r372, 1, 31, -1;
	mov.b32 	%f208, %r373;
	add.f32 	%f209, %f207, %f208;
	st.local.f32 	[%rd1+28], %f209;
	@%p38 bra 	$L__BB65_15;
	ld.param.u32 	%r377, [mul_mat_vec_q5_1_q8_1_cuda4_param_6];
	ld.local.f32 	%f210, [%rd10+24];
	mad.lo.s32 	%r374, %r377, 3, %r12;
	mul.wide.u32 	%rd41, %r374, 4;
	add.s64 	%rd42, %rd9, %rd41;
	st.global.f32 	[%rd42], %f210;
$L__BB65_15:
	ret;

}
	// .globl	mul_mat_vec_q8_0_q8_1_cuda4
.visible .entry mul_mat_vec_q8_0_q8_1_cuda4(
	.param .u64 .ptr .align 1 mul_mat_vec_q8_0_q8_1_cuda4_param_0,
	.param .u64 .ptr .align 1 mul_mat_vec_q8_0_q8_1_cuda4_param_1,
	.param .u64 .ptr .align 1 mul_mat_vec_q8_0_q8_1_cuda4_param_2,
	.param .u32 mul_mat_vec_q8_0_q8_1_cuda4_param_3,
	.param .u32 mul_mat_vec_q8_0_q8_1_cuda4_param_4,
	.param .u32 mul_mat_vec_q8_0_q8_1_cuda4_param_5,
	.param .u32 mul_mat_vec_q8_0_q8_1_cuda4_param_6
)
{
	.local .align 16 .b8 	__local_depot66[32];
	.reg .b64 	%SP;
	.reg .b64 	%SPL;
	.reg .pred 	%p<49>;
	.reg .b16 	%rs<11>;
	.reg .b32 	%r<201>;
	.reg .b32 	%f<197>;
	.reg .b64 	%rd<49>;
	// demoted variable
	.shared .align 4 .b8 _ZZN34_INTERNAL_c8396950_4_k_cu_1fba617b13mul_mat_vec_qILi4ELi32ELi8E10block_q8_0Li2EXadL_ZNS_17vec_dot_q8_0_q8_1EPKvPK10block_q8_1RKiEEEEvS3_S3_PfiiiiE10tmp_shared[3072];
	mov.u64 	%SPL, __local_depot66;
	ld.param.u64 	%rd13, [mul_mat_vec_q8_0_q8_1_cuda4_param_0];
	ld.param.u64 	%rd14, [mul_mat_vec_q8_0_q8_1_cuda4_param_1];
	ld.param.u64 	%rd15, [mul_mat_vec_q8_0_q8_1_cuda4_param_2];
	ld.param.u32 	%r15, [mul_mat_vec_q8_0_q8_1_cuda4_param_3];
	ld.param.u32 	%r13, [mul_mat_vec_q8_0_q8_1_cuda4_param_5];
	ld.param.u32 	%r14, [mul_mat_vec_q8_0_q8_1_cuda4_param_6];
	cvta.to.global.u64 	%rd1, %rd15;
	add.u64 	%rd2, %SPL, 0;
	mov.u32 	%r1, %tid.y;
	shl.b32 	%r16, %r1, 5;
	mov.u32 	%r2, %tid.x;
	add.s32 	%r17, %r16, %r2;
	mov.u32 	%r18, %ctaid.x;
	shl.b32 	%r3, %r18, 1;
	shr.s32 	%r19, %r15, 31;
	shr.u32 	%r20, %r19, 27;
	add.s32 	%r21, %r15, %r20;
	shr.s32 	%r4, %r21, 5;
	mov.f32 	%f189, 0f00000000;
	st.local.v4.f32 	[%rd2], {%f189, %f189, %f189, %f189};
	st.local.v4.f32 	[%rd2+16], {%f189, %f189, %f189, %f189};
	shr.u32 	%r200, %r17, 2;
	setp.ge.s32 	%p1, %r200, %r4;
	mov.f32 	%f190, %f189;
	mov.f32 	%f191, %f189;
	mov.f32 	%f192, %f189;
	mov.f32 	%f193, %f189;
	mov.f32 	%f194, %f189;
	mov.f32 	%f195, %f189;
	mov.f32 	%f196, %f189;
	@%p1 bra 	$L__BB66_4;
	cvta.to.global.u64 	%rd17, %rd13;
	shl.b32 	%r22, %r2, 3;
	and.b32  	%r23, %r22, 24;
	cvt.u64.u32 	%rd3, %r23;
	shr.s32 	%r24, %r13, 31;
	shr.u32 	%r25, %r24, 27;
	add.s32 	%r26, %r13, %r25;
	shr.s32 	%r27, %r26, 5;
	mul.wide.s32 	%rd4, %r27, 36;
	mul.wide.u32 	%rd18, %r1, 32;
	cvt.u64.u32 	%rd19, %r2;
	add.s64 	%rd20, %rd18, %rd19;
	shr.u64 	%rd21, %rd20, 2;
	cvta.to.global.u64 	%rd22, %rd14;
	mad.lo.s64 	%rd48, %rd21, 36, %rd22;
	mul.wide.s32 	%rd6, %r27, 72;
	mul.wide.s32 	%rd7, %r27, 108;
	add.s64 	%rd8, %rd17, 4;
	mad.lo.s32 	%r199, %r3, %r4, %r200;
	mul.wide.s32 	%rd23, %r4, 34;
	add.s64 	%rd9, %rd17, %rd23;
	mov.f32 	%f189, 0f00000000;
$L__BB66_2:
	mul.wide.s32 	%rd24, %r199, 34;
	add.s64 	%rd25, %rd8, %rd24;
	add.s64 	%rd26, %rd9, %rd24;
	ld.global.u32 	%r28, [%rd48];
	// begin inline asm
	{.reg .f16 low,high;
 mov.b32 {low,high}, %r28;
 mov.b16 %rs1, low;}
	// end inline asm
	// begin inline asm
	{  cvt.f32.f16 %f27, %rs1;}

	// end inline asm
	add.s64 	%rd27, %rd25, %rd3;
	ld.global.u16 	%r96, [%rd27+-2];
	ld.global.u16 	%r97, [%rd27];
	shl.b32 	%r98, %r97, 16;
	or.b32  	%r81, %r98, %r96;
	add.s64 	%rd28, %rd48, %rd3;
	ld.global.u32 	%r31, [%rd28+4];
	ld.global.u16 	%r99, [%rd27+2];
	ld.global.u16 	%r100, [%rd27+4];
	shl.b32 	%r101, %r100, 16;
	or.b32  	%r85, %r101, %r99;
	ld.global.u32 	%r35, [%rd28+8];
	ld.global.u16 	%rs3, [%rd25+-4];
	// begin inline asm
	{  cvt.f32.f16 %f28, %rs3;}

	// end inline asm
	mov.b32 	%r91, 0;
	// begin inline asm
	dp4a.s32.s32 %r29, %r81, %r31, %r91;
	// end inline asm
	// begin inline asm
	dp4a.s32.s32 %r33, %r85, %r35, %r29;
	// end inline asm
	mul.f32 	%f33, %f28, %f27;
	cvt.rn.f32.s32 	%f34, %r33;
	fma.rn.f32 	%f196, %f33, %f34, %f196;
	add.s64 	%rd29, %rd26, %rd3;
	ld.global.u16 	%r102, [%rd29+2];
	ld.global.u16 	%r103, [%rd29+4];
	shl.b32 	%r104, %r103, 16;
	or.b32  	%r89, %r104, %r102;
	ld.global.u16 	%r105, [%rd29+6];
	ld.global.u16 	%r106, [%rd29+8];
	shl.b32 	%r107, %r106, 16;
	or.b32  	%r93, %r107, %r105;
	ld.global.u16 	%rs4, [%rd26];
	// begin inline asm
	{  cvt.f32.f16 %f29, %rs4;}

	// end inline asm
	// begin inline asm
	dp4a.s32.s32 %r37, %r89, %r31, %r91;
	// end inline asm
	// begin inline asm
	dp4a.s32.s32 %r41, %r93, %r35, %r37;
	// end inline asm
	mul.f32 	%f35, %f29, %f27;
	cvt.rn.f32.s32 	%f36, %r41;
	fma.rn.f32 	%f195, %f35, %f36, %f195;
	add.s64 	%rd30, %rd48, %rd4;
	ld.global.u32 	%r45, [%rd30];
	// begin inline asm
	{.reg .f16 low,high;
 mov.b32 {low,high}, %r45;
 mov.b16 %rs5, low;}
	// end inline asm
	// begin inline asm
	{  cvt.f32.f16 %f30, %rs5;}

	// end inline asm
	add.s64 	%rd31, %rd4, %rd3;
	add.s64 	%rd32, %rd48, %rd31;
	ld.global.u32 	%r56, [%rd32+4];
	ld.global.u32 	%r60, [%rd32+8];
	// begin inline asm
	dp4a.s32.s32 %r46, %r81, %r56, %r91;
	// end inline asm
	// begin inline asm
	dp4a.s32.s32 %r50, %r85, %r60, %r46;
	// end inline asm
	mul.f32 	%f37, %f28, %f30;
	cvt.rn.f32.s32 	%f38, %r50;
	fma.rn.f32 	%f194, %f37, %f38, %f194;
	// begin inline asm
	dp4a.s32.s32 %r54, %r89, %r56, %r91;
	// end inline asm
	// begin inline asm
	dp4a.s32.s32 %r58, %r93, %r60, %r54;
	// end inline asm
	mul.f32 	%f39, %f29, %f30;
	cvt.rn.f32.s32 	%f40, %r58;
	fma.rn.f32 	%f193, %f39, %f40, %f193;
	add.s64 	%rd33, %rd48, %rd6;
	ld.global.u32 	%r62, [%rd33];
	// begin inline asm
	{.reg .f16 low,high;
 mov.b32 {low,high}, %r62;
 mov.b16 %rs7, low;}
	// end inline asm
	// begin inline asm
	{  cvt.f32.f16 %f31, %rs7;}

	// end inline asm
	add.s64 	%rd34, %rd6, %rd3;
	add.s64 	%rd35, %rd48, %rd34;
	ld.global.u32 	%r73, [%rd35+4];
	ld.global.u32 	%r77, [%rd35+8];
	// begin inline asm
	dp4a.s32.s32 %r63, %r81, %r73, %r91;
	// end inline asm
	// begin inline asm
	dp4a.s32.s32 %r67, %r85, %r77, %r63;
	// end inline asm
	mul.f32 	%f41, %f28, %f31;
	cvt.rn.f32.s32 	%f42, %r67;
	fma.rn.f32 	%f192, %f41, %f42, %f192;
	// begin inline asm
	dp4a.s32.s32 %r71, %r89, %r73, %r91;
	// end inline asm
	// begin inline asm
	dp4a.s32.s32 %r75, %r93, %r77, %r71;
	// end inline asm
	mul.f32 	%f43, %f29, %f31;
	cvt.rn.f32.s32 	%f44, %r75;
	fma.rn.f32 	%f191, %f43, %f44, %f191;
	add.s64 	%rd36, %rd48, %rd7;
	ld.global.u32 	%r79, [%rd36];
	// begin inline asm
	{.reg .f16 low,high;
 mov.b32 {low,high}, %r79;
 mov.b16 %rs9, low;}
	// end inline asm
	// begin inline asm
	{  cvt.f32.f16 %f32, %rs9;}

	// end inline asm
	add.s64 	%rd37, %rd7, %rd3;
	add.s64 	%rd38, %rd48, %rd37;
	ld.global.u32 	%r90, [%rd38+4];
	ld.global.u32 	%r94, [%rd38+8];
	// begin inline asm
	dp4a.s32.s32 %r80, %r81, %r90, %r91;
	// end inline asm
	// begin inline asm
	dp4a.s32.s32 %r84, %r85, %r94, %r80;
	// end inline asm
	mul.f32 	%f45, %f28, %f32;
	cvt.rn.f32.s32 	%f46, %r84;
	fma.rn.f32 	%f190, %f45, %f46, %f190;
	// begin inline asm
	dp4a.s32.s32 %r88, %r89, %r90, %r91;
	// end inline asm
	// begin inline asm
	dp4a.s32.s32 %r92, %r93, %r94, %r88;
	// end inline asm
	mul.f32 	%f47, %f29, %f32;
	cvt.rn.f32.s32 	%f48, %r92;
	fma.rn.f32 	%f189, %f47, %f48, %f189;
	add.s32 	%r200, %r200, 32;
	add.s64 	%rd48, %rd48, 1152;
	add.s32 	%r199, %r199, 32;
	setp.lt.s32 	%p2, %r200, %r4;
	@%p2 bra 	$L__BB66_2;
	st.local.v4.f32 	[%rd2], {%f196, %f195, %f194, %f193};
	st.local.v4.f32 	[%rd2+16], {%f192, %f191, %f190, %f189};
$L__BB66_4:
	setp.eq.s32 	%p3, %r1, 0;
	@%p3 bra 	$L__BB66_6;
	shl.b32 	%r108, %r1, 10;
	mov.u32 	%r109, _ZZN34_INTERNAL_c8396950_4_k_cu_1fba617b13mul_mat_vec_qILi4ELi32ELi8E10block_q8_0Li2EXadL_ZNS_17vec_dot_q8_0_q8_1EPKvPK10block_q8_1RKiEEEEvS3_S3_PfiiiiE10tmp_shared;
	add.s32 	%r110, %r109, %r108;
	shl.b32 	%r111, %r2, 2;
	add.s32 	%r112, %r110, %r111;
	st.shared.f32 	[%r112+-1024], %f196;
	st.shared.f32 	[%r112+-896], %f195;
	st.shared.f32 	[%r112+-768], %f194;
	st.shared.f32 	[%r112+-640], %f193;
	st.shared.f32 	[%r112+-512], %f192;
	st.shared.f32 	[%r112+-384], %f191;
	st.shared.f32 	[%r112+-256], %f190;
	st.shared.f32 	[%r112+-128], %f189;
$L__BB66_6:
	setp.ne.s32 	%p4, %r1, 0;
	bar.sync 	0;
	@%p4 bra 	$L__BB66_15;
	shl.b32 	%r113, %r2, 2;
	mov.u32 	%r114, _ZZN34_INTERNAL_c8396950_4_k_cu_1fba617b13mul_mat_vec_qILi4ELi32ELi8E10block_q8_0Li2EXadL_ZNS_17vec_dot_q8_0_q8_1EPKvPK10block_q8_1RKiEEEEvS3_S3_PfiiiiE10tmp_shared;
	add.s32 	%r11, %r114, %r113;
	setp.gt.u32 	%p5, %r2, 1;
	mul.wide.u32 	%rd39, %r2, 4;
	add.s64 	%rd12, %rd2, %rd39;
	add.s32 	%r12, %r3, %r2;
	ld.shared.f32 	%f49, [%r11];
	add.f32 	%f50, %f49, %f196;
	ld.shared.f32 	%f51, [%r11+1024];
	add.f32 	%f52, %f51, %f50;
	ld.shared.f32 	%f53, [%r11+2048];
	add.f32 	%f54, %f53, %f52;
	mov.b32 	%r115, %f54;
	shfl.sync.bfly.b32	%r116|%p6, %r115, 16, 31, -1;
	mov.b32 	%f55, %r116;
	add.f32 	%f56, %f54, %f55;
	mov.b32 	%r117, %f56;
	shfl.sync.bfly.b32	%r118|%p7, %r117, 8, 31, -1;
	mov.b32 	%f57, %r118;
	add.f32 	%f58, %f56, %f57;
	mov.b32 	%r119, %f58;
	shfl.sync.bfly.b32	%r120|%p8, %r119, 4, 31, -1;
	mov.b32 	%f59, %r120;
	add.f32 	%f60, %f58, %f59;
	mov.b32 	%r121, %f60;
	shfl.sync.bfly.b32	%r122|%p9, %r121, 2, 31, -1;
	mov.b32 	%f61, %r122;
	add.f32 	%f62, %f60, %f61;
	mov.b32 	%r123, %f62;
	shfl.sync.bfly.b32	%r124|%p10, %r123, 1, 31, -1;
	mov.b32 	%f63, %r124;
	add.f32 	%f64, %f62, %f63;
	st.local.f32 	[%rd2], %f64;
	ld.shared.f32 	%f65, [%r11+128];
	add.f32 	%f66, %f65, %f195;
	ld.shared.f32 	%f67, [%r11+1152];
	add.f32 	%f68, %f67, %f66;
	ld.shared.f32 	%f69, [%r11+2176];
	add.f32 	%f70, %f69, %f68;
	mov.b32 	%r125, %f70;
	shfl.sync.bfly.b32	%r126|%p11, %r125, 16, 31, -1;
	mov.b32 	%f71, %r126;
	add.f32 	%f72, %f70, %f71;
	mov.b32 	%r127, %f72;
	shfl.sync.bfly.b32	%r128|%p12, %r127, 8, 31, -1;
	mov.b32 	%f73, %r128;
	add.f32 	%f74, %f72, %f73;
	mov.b32 	%r129, %f74;
	shfl.sync.bfly.b32	%r130|%p13, %r129, 4, 31, -1;
	mov.b32 	%f75, %r130;
	add.f32 	%f76, %f74, %f75;
	mov.b32 	%r131, %f76;
	shfl.sync.bfly.b32	%r132|%p14, %r131, 2, 31, -1;
	mov.b32 	%f77, %r132;
	add.f32 	%f78, %f76, %f77;
	mov.b32 	%r133, %f78;
	shfl.sync.bfly.b32	%r134|%p15, %r133, 1, 31, -1;
	mov.b32 	%f79, %r134;
	add.f32 	%f80, %f78, %f79;
	st.local.f32 	[%rd2+4], %f80;
	@%p5 bra 	$L__BB66_9;
	ld.local.f32 	%f81, [%rd12];
	mul.wide.u32 	%rd40, %r12, 4;
	add.s64 	%rd41, %rd1, %rd40;
	st.global.f32 	[%rd41], %f81;
$L__BB66_9:
	setp.gt.u32 	%p16, %r2, 1;
	ld.shared.f32 	%f82, [%r11+256];
	add.f32 	%f83, %f82, %f194;
	ld.shared.f32 	%f84, [%r11+1280];
	add.f32 	%f85, %f84, %f83;
	ld.shared.f32 	%f86, [%r11+2304];
	add.f32 	%f87, %f86, %f85;
	mov.b32 	%r135, %f87;
	shfl.sync.bfly.b32	%r136|%p17, %r135, 16, 31, -1;
	mov.b32 	%f88, %r136;
	add.f32 	%f89, %f87, %f88;
	mov.b32 	%r137, %f89;
	shfl.sync.bfly.b32	%r138|%p18, %r137, 8, 31, -1;
	mov.b32 	%f90, %r138;
	add.f32 	%f91, %f89, %f90;
	mov.b32 	%r139, %f91;
	shfl.sync.bfly.b32	%r140|%p19, %r139, 4, 31, -1;
	mov.b32 	%f92, %r140;
	add.f32 	%f93, %f91, %f92;
	mov.b32 	%r141, %f93;
	shfl.sync.bfly.b32	%r142|%p20, %r141, 2, 31, -1;
	mov.b32 	%f94, %r142;
	add.f32 	%f95, %f93, %f94;
	mov.b32 	%r143, %f95;
	shfl.sync.bfly.b32	%r144|%p21, %r143, 1, 31, -1;
	mov.b32 	%f96, %r144;
	add.f32 	%f97, %f95, %f96;
	st.local.f32 	[%rd2+8], %f97;
	ld.shared.f32 	%f98, [%r11+384];
	add.f32 	%f99, %f98, %f193;
	ld.shared.f32 	%f100, [%r11+1408];
	add.f32 	%f101, %f100, %f99;
	ld.shared.f32 	%f102, [%r11+2432];
	add.f32 	%f103, %f102, %f101;
	mov.b32 	%r145, %f103;
	shfl.sync.bfly.b32	%r146|%p22, %r145, 16, 31, -1;
	mov.b32 	%f104, %r146;
	add.f32 	%f105, %f103, %f104;
	mov.b32 	%r147, %f105;
	shfl.sync.bfly.b32	%r148|%p23, %r147, 8, 31, -1;
	mov.b32 	%f106, %r148;
	add.f32 	%f107, %f105, %f106;
	mov.b32 	%r149, %f107;
	shfl.sync.bfly.b32	%r150|%p24, %r149, 4, 31, -1;
	mov.b32 	%f108, %r150;
	add.f32 	%f109, %f107, %f108;
	mov.b32 	%r151, %f109;
	shfl.sync.bfly.b32	%r152|%p25, %r151, 2, 31, -1;
	mov.b32 	%f110, %r152;
	add.f32 	%f111, %f109, %f110;
	mov.b32 	%r153, %f111;
	shfl.sync.bfly.b32	%r154|%p26, %r153, 1, 31, -1;
	mov.b32 	%f112, %r154;
	add.f32 	%f113, %f111, %f112;
	st.local.f32 	[%rd2+12], %f113;
	@%p16 bra 	$L__BB66_11;
	ld.local.f32 	%f114, [%rd12+8];
	add.s32 	%r155, %r12, %r14;
	mul.wide.u32 	%rd42, %r155, 4;
	add.s64 	%rd43, %rd1, %rd42;
	st.global.f32 	[%rd43], %f114;
$L__BB66_11:
	setp.gt.u32 	%p27, %r2, 1;
	ld.shared.f32 	%f115, [%r11+512];
	add.f32 	%f116, %f115, %f192;
	ld.shared.f32 	%f117, [%r11+1536];
	add.f32 	%f118, %f117, %f116;
	ld.shared.f32 	%f119, [%r11+2560];
	add.f32 	%f120, %f119, %f118;
	mov.b32 	%r156, %f120;
	shfl.sync.bfly.b32	%r157|%p28, %r156, 16, 31, -1;
	mov.b32 	%f121, %r157;
	add.f32 	%f122, %f120, %f121;
	mov.b32 	%r158, %f122;
	shfl.sync.bfly.b32	%r159|%p29, %r158, 8, 31, -1;
	mov.b32 	%f123, %r159;
	add.f32 	%f124, %f122, %f123;
	mov.b32 	%r160, %f124;
	shfl.sync.bfly.b32	%r161|%p30, %r160, 4, 31, -1;
	mov.b32 	%f125, %r161;
	add.f32 	%f126, %f124, %f125;
	mov.b32 	%r162, %f126;
	shfl.sync.bfly.b32	%r163|%p31, %r162, 2, 31, -1;
	mov.b32 	%f127, %r163;
	add.f32 	%f128, %f126, %f127;
	mov.b32 	%r164, %f128;
	shfl.sync.bfly.b32	%r165|%p32, %r164, 1, 31, -1;
	mov.b32 	%f129, %r165;
	add.f32 	%f130, %f128, %f129;
	st.local.f32 	[%rd2+16], %f130;
	ld.shared.f32 	%f131, [%r11+640];
	add.f32 	%f132, %f131, %f191;
	ld.shared.f32 	%f133, [%r11+1664];
	add.f32 	%f134, %f133, %f132;
	ld.shared.f32 	%f135, [%r11+2688];
	add.f32 	%f136, %f135, %f134;
	mov.b32 	%r166, %f136;
	shfl.sync.bfly.b32	%r167|%p33, %r166, 16, 31, -1;
	mov.b32 	%f137, %r167;
	add.f32 	%f138, %f136, %f137;
	mov.b32 	%r168, %f138;
	shfl.sync.bfly.b32	%r169|%p34, %r168, 8, 31, -1;
	mov.b32 	%f139, %r169;
	add.f32 	%f140, %f138, %f139;
	mov.b32 	%r170, %f140;
	shfl.sync.bfly.b32	%r171|%p35, %r170, 4, 31, -1;
	mov.b32 	%f141, %r171;
	add.f32 	%f142, %f140, %f141;
	mov.b32 	%r172, %f142;
	shfl.sync.bfly.b32	%r173|%p36, %r172, 2, 31, -1;
	mov.b32 	%f143, %r173;
	add.f32 	%f144, %f142, %f143;
	mov.b32 	%r174, %f144;
	shfl.sync.bfly.b32	%r175|%p37, %r174, 1, 31, -1;
	mov.b32 	%f145, %r175;
	add.f32 	%f146, %f144, %f145;
	st.local.f32 	[%rd2+20], %f146;
	@%p27 bra 	$L__BB66_13;
	ld.local.f32 	%f147, [%rd12+16];
	shl.b32 	%r176, %r14, 1;
	add.s32 	%r177, %r12, %r176;
	mul.wide.u32 	%rd44, %r177, 4;
	add.s64 	%rd45, %rd1, %rd44;
	st.global.f32 	[%rd45], %f147;
$L__BB66_13:
	setp.gt.u32 	%p38, %r2, 1;
	ld.shared.f32 	%f148, [%r11+768];
	add.f32 	%f149, %f148, %f190;
	ld.shared.f32 	%f150, [%r11+1792];
	add.f32 	%f151, %f150, %f149;
	ld.shared.f32 	%f152, [%r11+2816];
	add.f32 	%f153, %f152, %f151;
	mov.b32 	%r178, %f153;
	shfl.sync.bfly.b32	%r179|%p39, %r178, 16, 31, -1;
	mov.b32 	%f154, %r179;
	add.f32 	%f155, %f153, %f154;
	mov.b32 	%r180, %f155;
	shfl.sync.bfly.b32	%r181|%p40, %r180, 8, 31, -1;
	mov.b32 	%f156, %r181;
	add.f32 	%f157, %f155, %f156;
	mov.b32 	%r182, %f157;
	shfl.sync.bfly.b32	%r183|%p41, %r182, 4, 31, -1;
	mov.b32 	%f158, %r183;
	add.f32 	%f159, %f157, %f158;
	mov.b32 	%r184, %f159;
	shfl.sync.bfly.b32	%r185|%p42, %r184, 2, 31, -1;
	mov.b32 	%f160, %r185;
	add.f32 	%f161, %f159, %f160;
	mov.b32 	%r186, %f161;
	shfl.sync.bfly.b32	%r187|%p43, %r186, 1, 31, -1;
	mov.b32 	%f162, %r187;
	add.f32 	%f163, %f161, %f162;
	st.local.f32 	[%rd2+24], %f163;
	ld.shared.f32 	%f164, [%r11+896];
	add.f32 	%f165, %f164, %f189;
	ld.shared.f32 	%f166, [%r11+1920];
	add.f32 	%f167, %f166, %f165;
	ld.shared.f32 	%f168, [%r11+2944];
	add.f32 	%f169, %f168, %f167;
	mov.b32 	%r188, %f169;
	shfl.sync.bfly.b32	%r189|%p44, %r188, 16, 31, -1;
	mov.b32 	%f170, %r189;
	add.f32 	%f171, %f169, %f170;
	mov.b32 	%r190, %f171;
	shfl.sync.bfly.b32	%r191|%p45, %r190, 8, 31, -1;
	mov.b32 	%f172, %r191;
	add.f32 	%f173, %f171, %f172;
	mov.b32 	%r192, %f173;
	shfl.sync.bfly.b32	%r193|%p46, %r192, 4, 31, -1;
	mov.b32 	%f174, %r193;
	add.f32 	%f175, %f173, %f174;
	mov.b32 	%r194, %f175;
	shfl.sync.bfly.b32	%r195|%p47, %r194, 2, 31, -1;
	mov.b32 	%f176, %r195;
	add.f32 	%f177, %f175, %f176;
	mov.b32 	%r196, %f177;
	shfl.sync.bfly.b32	%r197|%p48, %r196, 1, 31, -1;
	mov.b32 	%f178, %r197;
	add.f32 	%f179, %f177, %f178;
	st.local.f32 	[%rd2+28], %f179;
	@%p38 bra 	$L__BB66_15;
	ld.local.f32 	%f180, [%rd12+24];
	mad.lo.s32 	%r198, %r14, 3, %r12;
	mul.wide.u32 	%rd46, %r198, 4;
	add.s64 	%rd47, %rd1, %rd46;
	st.global.f32 	[%rd47], %f180;
$L__BB66_15:
	ret;

}
	// .globl	mul_mat_vec_q2_K_q8_1_cuda4
.visible .entry mul_mat_vec_q2_K_q8_1_cuda4(
	.param .u64 .ptr .align 1 mul_mat_vec_q2_K_q8_1_cuda4_param_0,
	.param .u64 .ptr .align 1 mul_mat_vec_q2_K_q8_1_cuda4_param_1,
	.param .u64 .ptr .align 1 mul_mat_vec_q2_K_q8_1_cuda4_param_2,
	.param .u32 mul_mat_vec_q2_K_q8_1_cuda4_param_3,
	.param .u32 mul_mat_vec_q2_K_q8_1_cuda4_param_4,
	.param .u32 mul_mat_vec_q2_K_q8_1_cuda4_param_5,
	.param .u32 mul_mat_vec_q2_K_q8_1_cuda4_param_6
)
{
	.local .align 16 .b8 	__local_depot67[32];
	.reg .b64 	%SP;
	.reg .b64 	%SPL;
	.reg .pred 	%p<49>;
	.reg .b16 	%rs<9>;
	.reg .b32 	%r<503>;
	.reg .b32 	%f<347>;
	.reg .b64 	%rd<56>;
	// demoted variable
	.shared .align 4 .b8 _ZZN34_INTERNAL_c8396950_4_k_cu_1fba617b13mul_mat_vec_qILi4ELi256ELi16E10block_q2_KLi1EXadL_ZNS_17vec_dot_q2_K_q8_1EPKvPK10block_q8_1RKiEEEEvS3_S3_PfiiiiE10tmp_shared[3072];
	mov.u64 	%SPL, __local_depot67;
	ld.param.u64 	%rd11, [mul_mat_vec_q2_K_q8_1_cuda4_param_1];
	ld.param.u32 	%r18, [mul_mat_vec_q2_K_q8_1_cuda4_param_3];
	ld.param.u32 	%r16, [mul_mat_vec_q2_K_q8_1_cuda4_param_5];
	add.u64 	%rd1, %SPL, 0;
	mov.u32 	%r1, %tid.y;
	shl.b32 	%r19, %r1, 5;
	mov.u32 	%r2, %tid.x;
	add.s32 	%r20, %r19, %r2;
	mov.u32 	%r21, %ctaid.x;
	shl.b32 	%r3, %r21, 1;
	shr.s32 	%r22, %r18, 31;
	shr.u32 	%r23, %r22, 24;
	add.s32 	%r24, %r18, %r23;
	shr.s32 	%r4, %r24, 8;
	mov.f32 	%f339, 0f00000000;
	st.local.v4.f32 	[%rd1], {%f339, %f339, %f339, %f339};
	st.local.v4.f32 	[%rd1+16], {%f339, %f339, %f339, %f339};
	shr.u32 	%r502, %r20, 4;
	setp.ge.s32 	%p1, %r502, %r4;
	mov.f32 	%f340, %f339;
	mov.f32 	%f341, %f339;
	mov.f32 	%f342, %f339;
	mov.f32 	%f343, %f339;
	mov.f32 	%f344, %f339;
	mov.f32 	%f345, %f339;
	mov.f32 	%f346, %f339;
	@%p1 bra 	$L__BB67_4;
	mul.lo.s32 	%r25, %r3, %r4;
	add.s32 	%r26, %r25, %r4;
	add.s32 	%r501, %r502, %r26;
	mul.wide.u32 	%rd14, %r1, 32;
	cvt.u64.u32 	%rd15, %r2;
	add.s64 	%rd16, %rd14, %rd15;
	shr.u64 	%rd17, %rd16, 4;
	shr.u32 	%r27, %r2, 3;
	and.b32  	%r28, %r27, 1;
	mul.wide.u32 	%rd18, %r28, 144;
	mad.lo.s64 	%rd19, %rd17, 288, %rd18;
	cvta.to.global.u64 	%rd20, %rd11;
	add.s64 	%rd55, %rd20, %rd19;
	shr.s32 	%r29, %r16, 31;
	shr.u32 	%r30, %r29, 27;
	add.s32 	%r31, %r16, %r30;
	shr.s32 	%r32, %r31, 5;
	mul.wide.s32 	%rd3, %r32, 108;
	add.s32 	%r500, %r502, %r25;
	mul.wide.s32 	%rd4, %r32, 72;
	mul.wide.s32 	%rd5, %r32, 36;
	mov.f32 	%f339, 0f00000000;
$L__BB67_2:
	ld.param.u64 	%rd53, [mul_mat_vec_q2_K_q8_1_cuda4_param_0];
	shr.u32 	%r309, %r2, 2;
	and.b32  	%r310, %r309, 1;
	and.b32  	%r311, %r2, 8;
	or.b32  	%r312, %r310, %r311;
	cvt.u64.u32 	%rd21, %r312;
	mul.wide.s32 	%rd22, %r501, 84;
	cvta.to.global.u64 	%rd23, %rd53;
	add.s64 	%rd24, %rd23, %rd22;
	mul.wide.s32 	%rd25, %r500, 84;
	add.s64 	%rd26, %rd23, %rd25;
	add.s64 	%rd27, %rd24, %rd21;
	shl.b32 	%r313, %r2, 2;
	and.b32  	%r314, %r313, 60;
	cvt.u64.u32 	%rd28, %r314;
	add.s64 	%rd29, %rd28, 16;
	add.s64 	%rd30, %rd26, %rd29;
	ld.global.nc.u32 	%r315, [%rd30];
	and.b32  	%r316, %r313, 28;
	cvt.u64.u32 	%rd31, %r316;
	add.s64 	%rd32, %rd55, %rd31;
	ld.global.nc.u32 	%r39, [%rd32+4];
	ld.global.nc.u32 	%r33, [%rd55];
	// begin inline asm
	{.reg .f16 low,high;
  mov.b32 {low,high},%r33;
  cvt.f32.f16 %f27, low;}

	// end inline asm
	ld.global.nc.u32 	%r47, [%rd32+40];
	ld.global.nc.u32 	%r34, [%rd55+36];
	// begin inline asm
	{.reg .f16 low,high;
  mov.b32 {low,high},%r34;
  cvt.f32.f16 %f28, low;}

	// end inline asm
	ld.global.nc.u32 	%r55, [%rd32+76];
	ld.global.nc.u32 	%r35, [%rd55+72];
	// begin inline asm
	{.reg .f16 low,high;
  mov.b32 {low,high},%r35;
  cvt.f32.f16 %f29, low;}

	// end inline asm
	ld.global.nc.u32 	%r63, [%rd32+112];
	ld.global.nc.u32 	%r36, [%rd55+108];
	// begin inline asm
	{.reg .f16 low,high;
  mov.b32 {low,high},%r36;
  cvt.f32.f16 %f30, low;}

	// end inline asm
	add.s64 	%rd33, %rd26, %rd21;
	ld.global.nc.u8 	%rs1, [%rd33];
	cvt.u32.u8 	%r317, %rs1;
	and.b32  	%r246, %r315, 50529027;
	mov.b32 	%r308, 0;
	// begin inline asm
	dp4a.s32.s32 %r37, %r246, %r39, %r308;
	// end inline asm
	and.b32  	%r318, %r317, 15;
	mul.lo.s32 	%r319, %r37, %r318;
	cvt.rn.f32.s32 	%f47, %r319;
	fma.rn.f32 	%f48, %f27, %f47, 0f00000000;
	shr.u32 	%r320, %r317, 4;
	shl.b32 	%r321, %r320, 8;
	or.b32  	%r322, %r321, %r320;
	shl.b32 	%r323, %r322, 16;
	or.b32  	%r42, %r323, %r322;
	// begin inline asm
	dp4a.s32.s32 %r41, %r42, %r39, %r308;
	// end inline asm
	cvt.rn.f32.s32 	%f49, %r41;
	fma.rn.f32 	%f50, %f27, %f49, 0f00000000;
	ld.global.nc.u8 	%rs2, [%rd33+2];
	cvt.u32.u8 	%r324, %rs2;
	shr.u32 	%r325, %r315, 2;
	and.b32  	%r254, %r325, 50529027;
	// begin inline asm
	dp4a.s32.s32 %r45, %r254, %r47, %r308;
	// end inline asm
	and.b32  	%r326, %r324, 15;
	mul.lo.s32 	%r327, %r45, %r326;
	cvt.rn.f32.s32 	%f51, %r327;
	fma.rn.f32 	%f52, %f28, %f51, %f48;
	shr.u32 	%r328, %r324, 4;
	shl.b32 	%r329, %r328, 8;
	or.b32  	%r330, %r329, %r328;
	shl.b32 	%r331, %r330, 16;
	or.b32  	%r50, %r331, %r330;
	// begin inline asm
	dp4a.s32.s32 %r49, %r50, %r47, %r308;
	// end inline asm
	cvt.rn.f32.s32 	%f53, %r49;
	fma.rn.f32 	%f54, %f28, %f53, %f50;
	ld.global.nc.u8 	%rs3, [%rd33+4];
	cvt.u32.u8 	%r332, %rs3;
	shr.u32 	%r333, %r315, 4;
	and.b32  	%r262, %r333, 50529027;
	// begin inline asm
	dp4a.s32.s32 %r53, %r262, %r55, %r308;
	// end inline asm
	and.b32  	%r334, %r332, 15;
	mul.lo.s32 	%r335, %r53, %r334;
	cvt.rn.f32.s32 	%f55, %r335;
	fma.rn.f32 	%f56, %f29, %f55, %f52;
	shr.u32 	%r336, %r332, 4;
	shl.b32 	%r337, %r336, 8;
	or.b32  	%r338, %r337, %r336;
	shl.b32 	%r339, %r338, 16;
	or.b32  	%r58, %r339, %r338;
	// begin inline asm
	dp4a.s32.s32 %r57, %r58, %r55, %r308;
	// end inline asm
	cvt.rn.f32.s32 	%f57, %r57;
	fma.rn.f32 	%f58, %f29, %f57, %f54;
	ld.global.nc.u8 	%rs4, [%rd33+6];
	cvt.u32.u8 	%r340, %rs4;
	shr.u32 	%r341, %r315, 6;
	and.b32  	%r270, %r341, 50529027;
	// begin inline asm
	dp4a.s32.s32 %r61, %r270, %r63, %r308;
	// end inline asm
	and.b32  	%r342, %r340, 15;
	mul.lo.s32 	%r343, %r61, %r342;
	cvt.rn.f32.s32 	%f59, %r343;
	fma.rn.f32 	%f60, %f30, %f59, %f56;
	shr.u32 	%r344, %r340, 4;
	shl.b32 	%r345, %r344, 8;
	or.b32  	%r346, %r345, %r344;
	shl.b32 	%r347, %r346, 16;
	or.b32  	%r66, %r347, %r346;
	// begin inline asm
	dp4a.s32.s32 %r65, %r66, %r63, %r308;
	// end inline asm
	cvt.rn.f32.s32 	%f61, %r65;
	fma.rn.f32 	%f62, %f30, %f61, %f58;
	ld.global.nc.u32 	%r70, [%rd26+80];
	// begin inline asm
	{.reg .f16 low,high;
  mov.b32 {low,high},%r70;
  cvt.f32.f16 %f31, low;}

	// end inline asm
	// begin inline asm
	{.reg .f16 low,high;
  mov.b32 {low,high},%r70;
  cvt.f32.f16 %f32, high;}

	// end inline asm
	mul.f32 	%f63, %f60, %f31;
	mul.f32 	%f64, %f62, %f32;
	sub.f32 	%f65, %f63, %f64;
	add.f32 	%f346, %f65, %f346;
	add.s64 	%rd34, %rd24, %rd29;
	ld.global.nc.u32 	%r348, [%rd34];
	ld.global.nc.u8 	%rs5, [%rd27];
	cvt.u32.u8 	%r349, %rs5;
	and.b32  	%r278, %r348, 50529027;
	// begin inline asm
	dp4a.s32.s32 %r71, %r278, %r39, %r308;
	// end inline asm
	and.b32  	%r350, %r349, 15;
	mul.lo.s32 	%r351, %r71, %r350;
	cvt.rn.f32.s32 	%f66, %r351;
	fma.rn.f32 	%f67, %f27, %f66, 0f00000000;
	shr.u32 	%r352, %r349, 4;
	shl.b32 	%r353, %r352, 8;
	or.b32  	%r354, %r353, %r352;
	shl.b32 	%r355, %r354, 16;
	or.b32  	%r76, %r355, %r354;
	// begin inline asm
	dp4a.s32.s32 %r75, %r76, %r39, %r308;
	// end inline asm
	cvt.rn.f32.s32 	%f68, %r75;
	fma.rn.f32 	%f69, %f27, %f68, 0f00000000;
	ld.global.nc.u8 	%rs6, [%rd27+2];
	cvt.u32.u8 	%r356, %rs6;
	shr.u32 	%r357, %r348, 2;
	and.b32  	%r286, %r357, 50529027;
	// begin inline asm
	dp4a.s32.s32 %r79, %r286, %r47, %r308;
	// end inline asm
	and.b32  	%r358, %r356, 15;
	mul.lo.s32 	%r359, %r79, %r358;
	cvt.rn.f32.s32 	%f70, %r359;
	fma.rn.f32 	%f71, %f28, %f70, %f67;
	shr.u32 	%r360, %r356, 4;
	shl.b32 	%r361, %r360, 8;
	or.b32  	%r362, %r361, %r360;
	shl.b32 	%r363, %r362, 16;
	or.b32  	%r84, %r363, %r362;
	// begin inline asm
	dp4a.s32.s32 %r83, %r84, %r47, %r308;
	// end inline asm
	cvt.rn.f32.s32 	%f72, %r83;
	fma.rn.f32 	%f73, %f28, %f72, %f69;
	ld.global.nc.u8 	%rs7, [%rd27+4];
	cvt.u32.u8 	%r364, %rs7;
	shr.u32 	%r365, %r348, 4;
	and.b32  	%r294, %r365, 50529027;
	// begin inline asm
	dp4a.s32.s32 %r87, %r294, %r55, %r308;
	// end inline asm
	and.b32  	%r366, %r364, 15;
	mul.lo.s32 	%r367, %r87, %r366;
	cvt.rn.f32.s32 	%f74, %r367;
	fma.rn.f32 	%f75, %f29, %f74, %f71;
	shr.u32 	%r368, %r364, 4;
	shl.b32 	%r369, %r368, 8;
	or.b32  	%r370, %r369, %r368;
	shl.b32 	%r371, %r370, 16;
	or.b32  	%r92, %r371, %r370;
	// begin inline asm
	dp4a.s32.s32 %r91, %r92, %r55, %r308;
	// end inline asm
	cvt.rn.f32.s32 	%f76, %r91;
	fma.rn.f32 	%f77, %f29, %f76, %f73;
	ld.global.nc.u8 	%rs8, [%rd27+6];
	cvt.u32.u8 	%r372, %rs8;
	shr.u32 	%r373, %r348, 6;
	and.b32  	%r302, %r373, 50529027;
	// begin inline asm
	dp4a.s32.s32 %r95, %r302, %r63, %r308;
	// end inline asm
	and.b32  	%r374, %r372, 15;
	mul.lo.s32 	%r375, %r95, %r374;
	cvt.rn.f32.s32 	%f78, %r375;
	fma.rn.f32 	%f79, %f30, %f78, %f75;
	shr.u32 	%r376, %r372, 4;
	shl.b32 	%r377, %r376, 8;
	or.b32  	%r378, %r377, %r376;
	shl.b32 	%r379, %r378, 16;
	or.b32  	%r100, %r379, %r378;
	// begin inline asm
	dp4a.s32.s32 %r99, %r100, %r63, %r308;
	// end inline asm
	cvt.rn.f32.s32 	%f80, %r99;
	fma.rn.f32 	%f81, %f30, %f80, %f77;
	ld.global.nc.u32 	%r104, [%rd24+80];
	// begin inline asm
	{.reg .f16 low,high;
  mov.b32 {low,high},%r104;
  cvt.f32.f16 %f33, low;}

	// end inline asm
	// begin inline asm
	{.reg .f16 low,high;
  mov.b32 {low,high},%r104;
  cvt.f32.f16 %f34, high;}

	// end inline asm
	mul.f32 	%f82, %f79, %f33;
	mul.f32 	%f83, %f81, %f34;
	sub.f32 	%f84, %f82, %f83;
	add.f32 	%f345, %f84, %f345;
	add.s64 	%rd35, %rd5, %rd31;
	add.s64 	%rd36, %rd35, %rd55;
	ld.global.nc.u32 	%r147, [%rd36+4];
	add.s64 	%rd37, %rd55, %rd5;
	ld.global.nc.u32 	%r105, [%rd37];
	// begin inline asm
	{.reg .f16 low,high;
  mov.b32 {low,high},%r105;
  cvt.f32.f16 %f35, low;}

	// end inline asm
	ld.global.nc.u32 	%r155, [%rd36+40];
	ld.global.nc.u32 	%r106, [%rd37+36];
	// begin inline asm
	{.reg .f16 low,high;
  mov.b32 {low,high},%r106;
  cvt.f32.f16 %f36, low;}

	// end inline asm
	ld.global.nc.u32 	%r163, [%rd36+76];
	ld.global.nc.u32 	%r107, [%rd37+72];
	// begin inline asm
	{.reg .f16 low,high;
  mov.b32 {low,high},%r107;
  cvt.f32.f16 %f37, low;}

	// end inline asm
	ld.global.nc.u32 	%r171, [%rd36+112];
	ld.global.nc.u32 	%r108, [%rd37+108];
	// begin inline asm
	{.reg .f16 low,high;
  mov.b32 {low,high},%r108;
  cvt.f32.f16 %f38, low;}

	// end inline asm
	// begin inline asm
	dp4a.s32.s32 %r109, %r246, %r147, %r308;
	// end inline asm
	mul.lo.s32 	%r380, %r109, %r318;
	cvt.rn.f32.s32 	%f85, %r380;
	fma.rn.f32 	%f86, %f35, %f85, 0f00000000;
	// begin inline asm
	dp4a.s32.s32 %r113, %r42, %r147, %r308;
	// end inline asm
	cvt.rn.f32.s32 	%f87, %r113;
	fma.rn.f32 	%f88, %f35, %f87, 0f00000000;
	// begin inline asm
	dp4a.s32.s32 %r117, %r254, %r155, %r308;
	// end inline asm
	mul.lo.s32 	%r381, %r117, %r326;
	cvt.rn.f32.s32 	%f89, %r381;
	fma.rn.f32 	%f90, %f36, %f89, %f86;
	// begin inline asm
	dp4a.s32.s32 %r121, %r50, %r155, %r308;
	// end inline asm
	cvt.rn.f32.s32 	%f91, %r121;
	fma.rn.f32 	%f92, %f36, %f91, %f88;
	// begin inline asm
	dp4a.s32.s32 %r125, %r262, %r163, %r308;
	// end inline asm
	mul.lo.s32 	%r382, %r125, %r334;
	cvt.rn.f32.s32 	%f93, %r382;
	fma.rn.f32 	%f94, %f37, %f93, %f90;
	// begin inline asm
	dp4a.s32.s32 %r129, %r58, %r163, %r308;
	// end inline asm
	cvt.rn.f32.s32 	%f95, %r129;
	fma.rn.f32 	%f96, %f37, %f95, %f92;
	// begin inline asm
	dp4a.s32.s32 %r133, %r270, %r171, %r308;
	// end inline asm
	mul.lo.s32 	%r383, %r133, %r342;
	cvt.rn.f32.s32 	%f97, %r383;
	fma.rn.f32 	%f98, %f38, %f97, %f94;
	// begin inline asm
	dp4a.s32.s32 %r137, %r66, %r171, %r308;
	// end inline asm
	cvt.rn.f32.s32 	%f99, %r137;
	fma.rn.f32 	%f100, %f38, %f99, %f96;
	mul.f32 	%f101, %f98, %f31;
	mul.f32 	%f102, %f100, %f32;
	sub.f32 	%f103, %f101, %f102;
	add.f32 	%f344, %f103, %f344;
	// begin inline asm
	dp4a.s32.s32 %r141, %r278, %r147, %r308;
	// end inline asm
	mul.lo.s32 	%r384, %r141, %r350;
	cvt.rn.f32.s32 	%f104, %r384;
	fma.rn.f32 	%f105, %f35, %f104, 0f00000000;
	// begin inline asm
	dp4a.s32.s32 %r145, %r76, %r147, %r308;
	// end inline asm
	cvt.rn.f32.s32 	%f106, %r145;
	fma.rn.f32 	%f107, %f35, %f106, 0f00000000;
	// begin inline asm
	dp4a.s32.s32 %r149, %r286, %r155, %r308;
	// end inline asm
	mul.lo.s32 	%r385, %r149, %r358;
	cvt.rn.f32.s32 	%f108, %r385;
	fma.rn.f32 	%f109, %f36, %f108, %f105;
	// begin inline asm
	dp4a.s32.s32 %r153, %r84, %r155, %r308;
	// end inline asm
	cvt.rn.f32.s32 	%f110, %r153;
	fma.rn.f32 	%f111, %f36, %f110, %f107;
	// begin inline asm
	dp4a.s32.s32 %r157, %r294, %r163, %r308;
	// end inline asm
	mul.lo.s32 	%r386, %r157, %r366;
	cvt.rn.f32.s32 	%f112, %r386;
	fma.rn.f32 	%f113, %f37, %f112, %f109;
	// begin inline asm
	dp4a.s32.s32 %r161, %r92, %r163, %r308;
	// end inline asm
	cvt.rn.f32.s32 	%f114, %r161;
	fma.rn.f32 	%f115, %f37, %f114, %f111;
	// begin inline asm
	dp4a.s32.s32 %r165, %r302, %r171, %r308;
	// end inline asm
	mul.lo.s32 	%r387, %r165, %r374;
	cvt.rn.f32.s32 	%f116, %r387;
	fma.rn.f32 	%f117, %f38, %f116, %f113;
	// begin inline asm
	dp4a.s32.s32 %r169, %r100, %r171, %r308;
	// end inline asm
	cvt.rn.f32.s32 	%f118, %r169;
	fma.rn.f32 	%f119, %f38, %f118, %f115;
	mul.f32 	%f120, %f117, %f33;
	mul.f32 	%f121, %f119, %f34;
	sub.f32 	%f122, %f120, %f121;
	add.f32 	%f343, %f122, %f343;
	add.s64 	%rd38, %rd4, %rd31;
	add.s64 	%rd39, %rd38, %rd55;
	ld.global.nc.u32 	%r215, [%rd39+4];
	add.s64 	%rd40, %rd55, %rd4;
	ld.global.nc.u32 	%r173, [%rd40];
	// begin inline asm
	{.reg .f16 low,high;
  mov.b32 {low,high},%r173;
  cvt.f32.f16 %f39, low;}

	// end inline asm
	ld.global.nc.u32 	%r223, [%rd39+40];
	ld.global.nc.u32 	%r174, [%rd40+36];
	// begin inline asm
	{.reg .f16 low,high;
  mov.b32 {low,high},%r174;
  cvt.f32.f16 %f40, low;}

	// end inline asm
	ld.global.nc.u32 	%r231, [%rd39+76];
	ld.global.nc.u32 	%r175, [%rd40+72];
	// begin inline asm
	{.reg .f16 low,high;
  mov.b32 {low,high},%r175;
  cvt.f32.f16 %f41, low;}

	// end inline asm
	ld.global.nc.u32 	%r239, [%rd39+112];
	ld.global.nc.u32 	%r176, [%rd40+108];
	// begin inline asm
	{.reg .f16 low,high;
  mov.b32 {low,high},%r176;
  cvt.f32.f16 %f42, low;}

	// end inline asm
	// begin inline asm
	dp4a.s32.s32 %r177, %r246, %r215, %r308;
	// end inline asm
	mul.lo.s32 	%r388, %r177, %r318;
	cvt.rn.f32.s32 	%f123, %r388;
	fma.rn.f32 	%f124, %f39, %f123, 0f00000000;
	// begin inline asm
	dp4a.s32.s32 %r181, %r42, %r215, %r308;
	// end inline asm
	cvt.rn.f32.s32 	%f125, %r181;
	fma.rn.f32 	%f126, %f39, %f125, 0f00000000;
	// begin inline asm
	dp4a.s32.s32 %r185, %r254, %r223, %r308;
	// end inline asm
	mul.lo.s32 	%r389, %r185, %r326;
	cvt.rn.f32.s32 	%f127, %r389;
	fma.rn.f32 	%f128, %f40, %f127, %f124;
	// begin inline asm
	dp4a.s32.s32 %r189, %r50, %r223, %r308;
	// end inline asm
	cvt.rn.f32.s32 	%f129, %r189;
	fma.rn.f32 	%f130, %f40, %f129, %f126;
	// begin inline asm
	dp4a.s32.s32 %r193, %r262, %r231, %r308;
	// end inline asm
	mul.lo.s32 	%r390, %r193, %r334;
	cvt.rn.f32.s32 	%f131, %r390;
	fma.rn.f32 	%f132, %f41, %f131, %f128;
	// begin inline asm
	dp4a.s32.s32 %r197, %r58, %r231, %r308;
	// end inline asm
	cvt.rn.f32.s32 	%f133, %r197;
	fma.rn.f32 	%f134, %f41, %f133, %f130;
	// begin inline asm
	dp4a.s32.s32 %r201, %r270, %r239, %r308;
	// end inline asm
	mul.lo.s32 	%r391, %r201, %r342;
	cvt.rn.f32.s32 	%f135, %r391;
	fma.rn.f32 	%f136, %f42, %f135, %f132;
	// begin inline asm
	dp4a.s32.s32 %r205, %r66, %r239, %r308;
	// end inline asm
	cvt.rn.f32.s32 	%f137, %r205;
	fma.rn.f32 	%f138, %f42, %f137, %f134;
	mul.f32 	%f139, %f136, %f31;
	mul.f32 	%f140, %f138, %f32;
	sub.f32 	%f141, %f139, %f140;
	add.f32 	%f342, %f141, %f342;
	// begin inline asm
	dp4a.s32.s32 %r209, %r278, %r215, %r308;
	// end inline asm
	mul.lo.s32 	%r392, %r209, %r350;
	cvt.rn.f32.s32 	%f142, %r392;
	fma.rn.f32 	%f143, %f39, %f142, 0f00000000;
	// begin inline asm
	dp4a.s32.s32 %r213, %r76, %r215, %r308;
	// end inline asm
	cvt.rn.f32.s32 	%f144, %r213;
	fma.rn.f32 	%f145, %f39, %f144, 0f00000000;
	// begin inline asm
	dp4a.s32.s32 %r217, %r286, %r223, %r308;
	// end inline asm
	mul.lo.s32 	%r393, %r217, %r358;
	cvt.rn.f32.s32 	%f146, %r393;
	fma.rn.f32 	%f147, %f40, %f146, %f143;
	// begin inline asm
	dp4a.s32.s32 %r221, %r84, %r223, %r308;
	// end inline asm
	cvt.rn.f32.s32 	%f148, %r221;
	fma.rn.f32 	%f149, %f40, %f148, %f145;
	// begin inline asm
	dp4a.s32.s32 %r225, %r294, %r231, %r308;
	// end inline asm
	mul.lo.s32 	%r394, %r225, %r366;
	cvt.rn.f32.s32 	%f150, %r394;
	fma.rn.f32 	%f151, %f41, %f150, %f147;
	// begin inline asm
	dp4a.s32.s32 %r229, %r92, %r231, %r308;
	// end inline asm
	cvt.rn.f32.s32 	%f152, %r229;
	fma.rn.f32 	%f153, %f41, %f152, %f149;
	// begin inline asm
	dp4a.s32.s32 %r233, %r302, %r239, %r308;
	// end inline asm
	mul.lo.s32 	%r395, %r233, %r374;
	cvt.rn.f32.s32 	%f154, %r395;
	fma.rn.f32 	%f155, %f42, %f154, %f151;
	// begin inline asm
	dp4a.s32.s32 %r237, %r100, %r239, %r308;
	// end inline asm
	cvt.rn.f32.s32 	%f156, %r237;
	fma.rn.f32 	%f157, %f42, %f156, %f153;
	mul.f32 	%f158, %f155, %f33;
	mul.f32 	%f159, %f157, %f34;
	sub.f32 	%f160, %f158, %f159;
	add.f32 	%f341, %f160, %f341;
	add.s64 	%rd41, %rd3, %rd31;
	add.s64 	%rd42, %rd41, %rd55;
	ld.global.nc.u32 	%r283, [%rd42+4];
	add.s64 	%rd43, %rd55, %rd3;
	ld.global.nc.u32 	%r241, [%rd43];
	// begin inline asm
	{.reg .f16 low,high;
  mov.b32 {low,high},%r241;
  cvt.f32.f16 %f43, low;}

	// end inline asm
	ld.global.nc.u32 	%r291, [%rd42+40];
	ld.global.nc.u32 	%r242, [%rd43+36];
	// begin inline asm
	{.reg .f16 low,high;
  mov.b32 {low,high},%r242;
  cvt.f32.f16 %f44, low;}

	// end inline asm
	ld.global.nc.u32 	%r299, [%rd42+76];
	ld.global.nc.u32 	%r243, [%rd43+72];
	// begin inline asm
	{.reg .f16 low,high;
  mov.b32 {low,high},%r243;
  cvt.f32.f16 %f45, low;}

	// end inline asm
	ld.global.nc.u32 	%r307, [%rd42+112];
	ld.global.nc.u32 	%r244, [%rd43+108];
	// begin inline asm
	{.reg .f16 low,high;
  mov.b32 {low,high},%r244;
  cvt.f32.f16 %f46, low;}

	// end inline asm
	// begin inline asm
	dp4a.s32.s32 %r245, %r246, %r283, %r308;
	// end inline asm
	mul.lo.s32 	%r396, %r245, %r318;
	cvt.rn.f32.s32 	%f161, %r396;
	fma.rn.f32 	%f162, %f43, %f161, 0f00000000;
	// begin inline asm
	dp4a.s32.s32 %r249, %r42, %r283, %r308;
	// end inline asm
	cvt.rn.f32.s32 	%f163, %r249;
	fma.rn.f32 	%f164, %f43, %f163, 0f00000000;
	// begin inline asm
	dp4a.s32.s32 %r253, %r254, %r291, %r308;
	// end inline asm
	mul.lo.s32 	%r397, %r253, %r326;
	cvt.rn.f32.s32 	%f165, %r397;
	fma.rn.f32 	%f166, %f44, %f165, %f162;
	// begin inline asm
	dp4a.s32.s32 %r257, %r50, %r291, %r308;
	// end inline asm
	cvt.rn.f32.s32 	%f167, %r257;
	fma.rn.f32 	%f168, %f44, %f167, %f164;
	// begin inline asm
	dp4a.s32.s32 %r261, %r262, %r299, %r308;
	// end inline asm
	mul.lo.s32 	%r398, %r261, %r334;
	cvt.rn.f32.s32 	%f169, %r398;
	fma.rn.f32 	%f170, %f45, %f169, %f166;
	// begin inline asm
	dp4a.s32.s32 %r265, %r58, %r299, %r308;
	// end inline asm
	cvt.rn.f32.s32 	%f171, %r265;
	fma.rn.f32 	%f172, %f45, %f171, %f168;
	// begin inline asm
	dp4a.s32.s32 %r269, %r270, %r307, %r308;
	// end inline asm
	mul.lo.s32 	%r399, %r269, %r342;
	cvt.rn.f32.s32 	%f173, %r399;
	fma.rn.f32 	%f174, %f46, %f173, %f170;
	// begin inline asm
	dp4a.s32.s32 %r273, %r66, %r307, %r308;
	// end inline asm
	cvt.rn.f32.s32 	%f175, %r273;
	fma.rn.f32 	%f176, %f46, %f175, %f172;
	mul.f32 	%f177, %f174, %f31;
	mul.f32 	%f178, %f176, %f32;
	sub.f32 	%f179, %f177, %f178;
	add.f32 	%f340, %f179, %f340;
	// begin inline asm
	dp4a.s32.s32 %r277, %r278, %r283, %r308;
	// end inline asm
	mul.lo.s32 	%r400, %r277, %r350;
	cvt.rn.f32.s32 	%f180, %r400;
	fma.rn.f32 	%f181, %f43, %f180, 0f00000000;
	// begin inline asm
	dp4a.s32.s32 %r281, %r76, %r283, %r308;
	// end inline asm
	cvt.rn.f32.s32 	%f182, %r281;
	fma.rn.f32 	%f183, %f43, %f182, 0f00000000;
	// begin inline asm
	dp4a.s32.s32 %r285, %r286, %r291, %r308;
	// end inline asm
	mul.lo.s32 	%r401, %r285, %r358;
	cvt.rn.f32.s32 	%f184, %r401;
	fma.rn.f32 	%f185, %f44, %f184, %f181;
	// begin inline asm
	dp4a.s32.s32 %r289, %r84, %r291, %r308;
	// end inline asm
	cvt.rn.f32.s32 	%f186, %r289;
	fma.rn.f32 	%f187, %f44, %f186, %f183;
	// begin inline asm
	dp4a.s32.s32 %r293, %r294, %r299, %r308;
	// end inline asm
	mul.lo.s32 	%r402, %r293, %r366;
	cvt.rn.f32.s32 	%f188, %r402;
	fma.rn.f32 	%f189, %f45, %f188, %f185;
	// begin inline asm
	dp4a.s32.s32 %r297, %r92, %r299, %r308;
	// end inline asm
	cvt.rn.f32.s32 	%f190, %r297;
	fma.rn.f32 	%f191, %f45, %f190, %f187;
	// begin inline asm
	dp4a.s32.s32 %r301, %r302, %r307, %r308;
	// end inline asm
	mul.lo.s32 	%r403, %r301, %r374;
	cvt.rn.f32.s32 	%f192, %r403;
	fma.rn.f32 	%f193, %f46, %f192, %f189;
	// begin inline asm
	dp4a.s32.s32 %r305, %r100, %r307, %r308;
	// end inline asm
	cvt.rn.f32.s32 	%f194, %r305;
	fma.rn.f32 	%f195, %f46, %f194, %f191;
	mul.f32 	%f196, %f193, %f33;
	mul.f32 	%f197, %f195, %f34;
	sub.f32 	%f198, %f196, %f197;
	add.f32 	%f339, %f198, %f339;
	add.s32 	%r502, %r502, 8;
	add.s32 	%r501, %r501, 8;
	add.s64 	%rd55, %rd55, 2304;
	add.s32 	%r500, %r500, 8;
	setp.lt.s32 	%p2, %r502, %r4;
	@%p2 bra 	$L__BB67_2;
	st.local.v4.f32 	[%rd1], {%f346, %f345, %f344, %f343};
	st.local.v4.f32 	[%rd1+16], {%f342, %f341, %f340, %f339};
$L__BB67_4:
	setp.eq.s32 	%p3, %r1, 0;
	@%p3 bra 	$L__BB67_6;
	shl.b32 	%r404, %r1, 10;
	mov.u32 	%r405, _ZZN34_INTERNAL_c8396950_4_k_cu_1fba617b13mul_mat_vec_qILi4ELi256ELi16E10block_q2_KLi1EXadL_ZNS_17vec_dot_q2_K_q8_1EPKvPK10block_q8_1RKiEEEEvS3_S3_PfiiiiE10tmp_shared;
	add.s32 	%r406, %r405, %r404;
	shl.b32 	%r407, %r2, 2;
	add.s32 	%r408, %r406, %r407;
	st.shared.f32 	[%r408+-1024], %f346;
	st.shared.f32 	[%r408+-896], %f345;
	st.shared.f32 	[%r408+-768], %f344;
	st.shared.f32 	[%r408+-640], %f343;
	st.shared.f32 	[%r408+-512], %f342;
	st.shared.f32 	[%r408+-384], %f341;
	st.shared.f32 	[%r408+-256], %f340;
	st.shared.f32 	[%r408+-128], %f339;
$L__BB67_6:
	setp.ne.s32 	%p4, %r1, 0;
	bar.sync 	0;
	@%p4 bra 	$L__BB67_15;
	ld.param.u64 	%rd54, [mul_mat_vec_q2_K_q8_1_cuda4_param_2];
	cvta.to.global.u64 	%rd8, %rd54;
	shl.b32 	%r409, %r2, 2;
	mov.u32 	%r410, _ZZN34_INTERNAL_c8396950_4_k_cu_1fba617b13mul_mat_vec_qILi4ELi256ELi16E10block_q2_KLi1EXadL_ZNS_17vec_dot_q2_K_q8_1EPKvPK10block_q8_1RKiEEEEvS3_S3_PfiiiiE10tmp_shared;
	add.s32 	%r14, %r410, %r409;
	setp.gt.u32 	%p5, %r2, 1;
	mul.wide.u32 	%rd44, %r2, 4;
	add.s64 	%rd9, %rd1, %rd44;
	mov.u32 	%r411, %ctaid.x;
	shl.b32 	%r412, %r411, 1;
	add.s32 	%r15, %r412, %r2;
	ld.shared.f32 	%f199, [%r14];
	add.f32 	%f200, %f199, %f346;
	ld.shared.f32 	%f201, [%r14+1024];
	add.f32 	%f202, %f201, %f200;
	ld.shared.f32 	%f203, [%r14+2048];
	add.f32 	%f204, %f203, %f202;
	mov.b32 	%r413, %f204;
	shfl.sync.bfly.b32	%r414|%p6, %r413, 16, 31, -1;
	mov.b32 	%f205, %r414;
	add.f32 	%f206, %f204, %f205;
	mov.b32 	%r415, %f206;
	shfl.sync.bfly.b32	%r416|%p7, %r415, 8, 31, -1;
	mov.b32 	%f207, %r416;
	add.f32 	%f208, %f206, %f207;
	mov.b32 	%r417, %f208;
	shfl.sync.bfly.b32	%r418|%p8, %r417, 4, 31, -1;
	mov.b32 	%f209, %r418;
	add.f32 	%f210, %f208, %f209;
	mov.b32 	%r419, %f210;
	shfl.sync.bfly.b32	%r420|%p9, %r419, 2, 31, -1;
	mov.b32 	%f211, %r420;
	add.f32 	%f212, %f210, %f211;
	mov.b32 	%r421, %f212;
	shfl.sync.bfly.b32	%r422|%p10, %r421, 1, 31, -1;
	mov.b32 	%f213, %r422;
	add.f32 	%f214, %f212, %f213;
	st.local.f32 	[%rd1], %f214;
	ld.shared.f32 	%f215, [%r14+128];
	add.f32 	%f216, %f215, %f345;
	ld.shared.f32 	%f217, [%r14+1152];
	add.f32 	%f218, %f217, %f216;
	ld.shared.f32 	%f219, [%r14+2176];
	add.f32 	%f220, %f219, %f218;
	mov.b32 	%r423, %f220;
	shfl.sync.bfly.b32	%r424|%p11, %r423, 16, 31, -1;
	mov.b32 	%f221, %r424;
	add.f32 	%f222, %f220, %f221;
	mov.b32 	%r425, %f222;
	shfl.sync.bfly.b32	%r426|%p12, %r425, 8, 31, -1;
	mov.b32 	%f223, %r426;
	add.f32 	%f224, %f222, %f223;
	mov.b32 	%r427, %f224;
	shfl.sync.bfly.b32	%r428|%p13, %r427, 4, 31, -1;
	mov.b32 	%f225, %r428;
	add.f32 	%f226, %f224, %f225;
	mov.b32 	%r429, %f226;
	shfl.sync.bfly.b32	%r430|%p14, %r429, 2, 31, -1;
	mov.b32 	%f227, %r430;
	add.f32 	%f228, %f226, %f227;
	mov.b32 	%r431, %f228;
	shfl.sync.bfly.b32	%r432|%p15, %r431, 1, 31, -1;
	mov.b32 	%f229, %r432;
	add.f32 	%f230, %f228, %f229;
	st.local.f32 	[%rd1+4], %f230;
	@%p5 bra 	$L__BB67_9;
	ld.local.f32 	%f231, [%rd9];
	mul.wide.u32 	%rd45, %r15, 4;
	add.s64 	%rd46, %rd8, %rd45;
	st.global.f32 	[%rd46], %f231;
$L__BB67_9:
	setp.gt.u32 	%p16, %r2, 1;
	ld.shared.f32 	%f232, [%r14+256];
	add.f32 	%f233, %f232, %f344;
	ld.shared.f32 	%f234, [%r14+1280];
	add.f32 	%f235, %f234, %f233;
	ld.shared.f32 	%f236, [%r14+2304];
	add.f32 	%f237, %f236, %f235;
	mov.b32 	%r433, %f237;
	shfl.sync.bfly.b32	%r434|%p17, %r433, 16, 31, -1;
	mov.b32 	%f238, %r434;
	add.f32 	%f239, %f237, %f238;
	mov.b32 	%r435, %f239;
	shfl.sync.bfly.b32	%r436|%p18, %r435, 8, 31, -1;
	mov.b32 	%f240, %r436;
	add.f32 	%f241, %f239, %f240;
	mov.b32 	%r437, %f241;
	shfl.sync.bfly.b32	%r438|%p19, %r437, 4, 31, -1;
	mov.b32 	%f242, %r438;
	add.f32 	%f243, %f241, %f242;
	mov.b32 	%r439, %f243;
	shfl.sync.bfly.b32	%r440|%p20, %r439, 2, 31, -1;
	mov.b32 	%f244, %r440;
	add.f32 	%f245, %f243, %f244;
	mov.b32 	%r441, %f245;
	shfl.sync.bfly.b32	%r442|%p21, %r441, 1, 31, -1;
	mov.b32 	%f246, %r442;
	add.f32 	%f247, %f245, %f246;
	st.local.f32 	[%rd1+8], %f247;
	ld.shared.f32 	%f248, [%r14+384];
	add.f32 	%f249, %f248, %f343;
	ld.shared.f32 	%f250, [%r14+1408];
	add.f32 	%f251, %f250, %f249;
	ld.shared.f32 	%f252, [%r14+2432];
	add.f32 	%f253, %f252, %f251;
	mov.b32 	%r443, %f253;
	shfl.sync.bfly.b32	%r444|%p22, %r443, 16, 31, -1;
	mov.b32 	%f254, %r444;
	add.f32 	%f255, %f253, %f254;
	mov.b32 	%r445, %f255;
	shfl.sync.bfly.b32	%r446|%p23, %r445, 8, 31, -1;
	mov.b32 	%f256, %r446;
	add.f32 	%f257, %f255, %f256;
	mov.b32 	%r447, %f257;
	shfl.sync.bfly.b32	%r448|%p24, %r447, 4, 31, -1;
	mov.b32 	%f258, %r448;
	add.f32 	%f259, %f257, %f258;
	mov.b32 	%r449, %f259;
	shfl.sync.bfly.b32	%r450|%p25, %r449, 2, 31, -1;
	mov.b32 	%f260, %r450;
	add.f32 	%f261, %f259, %f260;
	mov.b32 	%r451, %f261;
	shfl.sync.bfly.b32	%r452|%p26, %r451, 1, 31, -1;
	mov.b32 	%f262, %r452;
	add.f32 	%f263, %f261, %f262;
	st.local.f32 	[%rd1+12], %f263;
	@%p16 bra 	$L__BB67_11;
	ld.param.u32 	%r497, [mul_mat_vec_q2_K_q8_1_cuda4_param_6];
	ld.local.f32 	%f264, [%rd9+8];
	add.s32 	%r453, %r15, %r497;
	mul.wide.u32 	%rd47, %r453, 4;
	add.s64 	%rd48, %rd8, %rd47;
	st.global.f32 	[%rd48], %f264;
$L__BB67_11:
	setp.gt.u32 	%p27, %r2, 1;
	ld.shared.f32 	%f265, [%r14+512];
	add.f32 	%f266, %f265, %f342;
	ld.shared.f32 	%f267, [%r14+1536];
	add.f32 	%f268, %f267, %f266;
	ld.shared.f32 	%f269, [%r14+2560];
	add.f32 	%f270, %f269, %f268;
	mov.b32 	%r454, %f270;
	shfl.sync.bfly.b32	%r455|%p28, %r454, 16, 31, -1;
	mov.b32 	%f271, %r455;
	add.f32 	%f272, %f270, %f271;
	mov.b32 	%r456, %f272;
	shfl.sync.bfly.b32	%r457|%p29, %r456, 8, 31, -1;
	mov.b32 	%f273, %r457;
	add.f32 	%f274, %f272, %f273;
	mov.b32 	%r458, %f274;
	shfl.sync.bfly.b32	%r459|%p30, %r458, 4, 31, -1;
	mov.b32 	%f275, %r459;
	add.f32 	%f276, %f274, %f275;
	mov.b32 	%r460, %f276;
	shfl.sync.bfly.b32	%r461|%p31, %r460, 2, 31, -1;
	mov.b32 	%f277, %r461;
	add.f32 	%f278, %f276, %f277;
	mov.b32 	%r462, %f278;
	shfl.sync.bfly.b32	%r463|%p32, %r462, 1, 31, -1;
	mov.b32 	%f279, %r463;
	add.f32 	%f280, %f278, %f279;
	st.local.f32 	[%rd1+16], %f280;
	ld.shared.f32 	%f281, [%r14+640];
	add.f32 	%f282, %f281, %f341;
	ld.shared.f32 	%f283, [%r14+1664];
	add.f32 	%f284, %f283, %f282;
	ld.shared.f32 	%f285, [%r14+2688];
	add.f32 	%f286, %f285, %f284;
	mov.b32 	%r464, %f286;
	shfl.sync.bfly.b32	%r465|%p33, %r464, 16, 31, -1;
	mov.b32 	%f287, %r465;
	add.f32 	%f288, %f286, %f287;
	mov.b32 	%r466, %f288;
	shfl.sync.bfly.b32	%r467|%p34, %r466, 8, 31, -1;
	mov.b32 	%f289, %r467;
	add.f32 	%f290, %f288, %f289;
	mov.b32 	%r468, %f290;
	shfl.sync.bfly.b32	%r469|%p35, %r468, 4, 31, -1;
	mov.b32 	%f291, %r469;
	add.f32 	%f292, %f290, %f291;
	mov.b32 	%r470, %f292;
	shfl.sync.bfly.b32	%r471|%p36, %r470, 2, 31, -1;
	mov.b32 	%f293, %r471;
	add.f32 	%f294, %f292, %f293;
	mov.b32 	%r472, %f294;
	shfl.sync.bfly.b32	%r473|%p37, %r472, 1, 31, -1;
	mov.b32 	%f295, %r473;
	add.f32 	%f296, %f294, %f295;
	st.local.f32 	[%rd1+20], %f296;
	@%p27 bra 	$L__BB67_13;
	ld.param.u32 	%r498, [mul_mat_vec_q2_K_q8_1_cuda4_param_6];
	ld.local.f32 	%f297, [%rd9+16];
	shl.b32 	%r474, %r498, 1;
	add.s32 	%r475, %r15, %r474;
	mul.wide.u32 	%rd49, %r475, 4;
	add.s64 	%rd50, %rd8, %rd49;
	st.global.f32 	[%rd50], %f297;
$L__BB67_13:
	setp.gt.u32 	%p38, %r2, 1;
	ld.shared.f32 	%f298, [%r14+768];
	add.f32 	%f299, %f298, %f340;
	ld.shared.f32 	%f300, [%r14+1792];
	add.f32 	%f301, %f300, %f299;
	ld.shared.f32 	%f302, [%r14+2816];
	add.f32 	%f303, %f302, %f301;
	mov.b32 	%r476, %f303;
	shfl.sync.bfly.b32	%r477|%p39, %r476, 16, 31, -1;
	mov.b32 	%f304, %r477;
	add.f32 	%f305, %f303, %f304;
	mov.b32 	%r478, %f305;
	shfl.sync.bfly.b32	%r479|%p40, %r478, 8, 31, -1;
	mov.b32 	%f306, %r479;
	add.f32 	%f307, %f305, %f306;
	mov.b32 	%r480, %f307;
	shfl.sync.bfly.b32	%r481|%p41, %r480, 4, 31, -1;
	mov.b32 	%f308, %r481;
	add.f32 	%f309, %f307, %f308;
	mov.b32 	%r482, %f309;
	shfl.sync.bfly.b32	%r483|%p42, %r482, 2, 31, -1;
	mov.b32 	%f310, %r483;
	add.f32 	%f311, %f309, %f310;
	mov.b32 	%r484, %f311;
	shfl.sync.bfly.b32	%r485|%p43, %r484, 1, 31, -1;
	mov.b32 	%f312, %r485;
	add.f32 	%f313, %f311, %f312;
	st.local.f32 	[%rd1+24], %f313;
	ld.shared.f32 	%f314, [%r14+896];
	add.f32 	%f315, %f314, %f339;
	ld.shared.f32 	%f316, [%r14+1920];
	add.f32 	%f317, %f316, %f315;
	ld.shared.f32 	%f318, [%r14+2944];
	add.f32 	%f319, %f318, %f317;
	mov.b32 	%r486, %f319;
	shfl.sync.bfly.b32	%r487|%p44, %r486, 16, 31, -1;
	mov.b32 	%f320, %r487;
	add.f32 	%f321, %f319, %f320;
	mov.b32 	%r488, %f321;
	shfl.sync.bfly.b32	%r489|%p45, %r488, 8, 31, -1;
	mov.b32 	%f322, %r489;
	add.f32 	%f323, %f321, %f322;
	mov.b32 	%r490, %f323;
	shfl.sync.bfly.b32	%r491|%p46, %r490, 4, 31, -1;
	mov.b32 	%f324, %r491;
	add.f32 	%f325, %f323, %f324;
	mov.b32 	%r492, %f325;
	shfl.sync.bfly.b32	%r493|%p47, %r492, 2, 31, -1;
	mov.b32 	%f326, %r493;
	add.f32 	%f327, %f325, %f326;
	mov.b32 	%r494, %f327;
	shfl.sync.bfly.b32	%r495|%p48, %r494, 1, 31, -1;
	mov.b32 	%f328, %r495;
	add.f32 	%f329, %f327, %f328;
	st.local.f32 	[%rd1+28], %f329;
	@%p38 bra 	$L__BB67_15;
	ld.param.u32 	%r499, [mul_mat_vec_q2_K_q8_1_cuda4_param_6];
	ld.local.f32 	%f330, [%rd9+24];
	mad.lo.s32 	%r496, %r499, 3, %r15;
	mul.wide.u32 	%rd51, %r496, 4;
	add.s64 	%rd52, %rd8, %rd51;
	st.global.f32 	[%rd52], %f330;
$L__BB67_15:
	ret;

}
	// .globl	mul_mat_vec_q3_K_q8_1_cuda4
.visible .entry mul_mat_vec_q3_K_q8_1_cuda4(
	.param .u64 .ptr .align 1 mul_mat_vec_q3_K_q8_1_cuda4_param_0,
	.param .u64 .ptr .align 1 mul_mat_vec_q3_K_q8_1_cuda4_param_1,
	.param .u64 .ptr .align 1 mul_mat_vec_q3_K_q8_1_cuda4_param_2,
	.param .u32 mul_mat_vec_q3_K_q8_1_cuda4_param_3,
	.param .u32 mul_mat_vec_q3_K_q8_1_cuda4_param_4,
	.param .u32 mul_mat_vec_q3_K_q8_1_cuda4_param_5,
	.param .u32 mul_mat_vec_q3_K_q8_1_cuda4_param_6
)
{
	.local .align 16 .b8 	__local_depot68[32];
	.reg .b64 	%SP;
	.reg .b64 	%SPL;
	.reg .pred 	%p<49>;
	.reg .b16 	%rs<28>;
	.reg .b32 	%r<536>;
	.reg .b32 	%f<257>;
	.reg .b64 	%rd<54>;
	// demoted variable
	.shared .align 4 .b8 _ZZN34_INTERNAL_c8396950_4_k_cu_1fba617b13mul_mat_vec_qILi4ELi256ELi16E10block_q3_KLi1EXadL_ZNS_17vec_dot_q3_K_q8_1EPKvPK10block_q8_1RKiEEEEvS3_S3_PfiiiiE10tmp_shared[3072];
	mov.u64 	%SPL, __local_depot68;
	ld.param.u64 	%rd12, [mul_mat_vec_q3_K_q8_1_cuda4_param_1];
	ld.param.u64 	%rd13, [mul_mat_vec_q3_K_q8_1_cuda4_param_2];
	ld.param.u32 	%r21, [mul_mat_vec_q3_K_q8_1_cuda4_param_3];
	ld.param.u32 	%r19, [mul_mat_vec_q3_K_q8_1_cuda4_param_5];
	ld.param.u32 	%r20, [mul_mat_vec_q3_K_q8_1_cuda4_param_6];
	cvta.to.global.u64 	%rd1, %rd13;
	add.u64 	%rd2, %SPL, 0;
	mov.u32 	%r1, %tid.y;
	shl.b32 	%r22, %r1, 5;
	mov.u32 	%r2, %tid.x;
	add.s32 	%r23, %r22, %r2;
	mov.u32 	%r24, %ctaid.x;
	shl.b32 	%r3, %r24, 1;
	shr.s32 	%r25, %r21, 31;
	shr.u32 	%r26, %r25, 24;
	add.s32 	%r27, %r21, %r26;
	shr.s32 	%r4, %r27, 8;
	mov.f32 	%f249, 0f00000000;
	st.local.v4.f32 	[%rd2], {%f249, %f249, %f249, %f249};
	st.local.v4.f32 	[%rd2+16], {%f249, %f249, %f249, %f249};
	shr.u32 	%r535, %r23, 4;
	setp.ge.s32 	%p1, %r535, %r4;
	mov.f32 	%f250, %f249;
	mov.f32 	%f251, %f249;
	mov.f32 	%f252, %f249;
	mov.f32 	%f253, %f249;
	mov.f32 	%f254, %f249;
	mov.f32 	%f255, %f249;
	mov.f32 	%f256, %f249;
	@%p1 bra 	$L__BB68_4;
	and.b32  	%r28, %r2, 8;
	shl.b32 	%r29, %r2, 2;
	and.b32  	%r30, %r29, 28;
	cvt.u64.u32 	%rd3, %r30;
	mul.lo.s32 	%r31, %r3, %r4;
	add.s32 	%r32, %r31, %r4;
	cvt.u16.u32 	%rs1, %r28;
	shr.u16 	%rs2, %rs1, 1;
	cvt.u32.u16 	%r6, %rs2;
	or.b32  	%r33, %r28, 4;
	shr.u32 	%r7, %r33, 1;
	mul.wide.u32 	%rd15, %r1, 32;
	cvt.u64.u32 	%rd16, %r2;
	add.s64 	%rd17, %rd15, %rd16;
	shr.u64 	%rd18, %rd17, 4;
	shr.u32 	%r34, %r2, 3;
	and.b32  	%r35, %r34, 1;
	mul.wide.u32 	%rd19, %r35, 144;
	mad.lo.s64 	%rd20, %rd18, 288, %rd19;
	cvta.to.global.u64 	%rd21, %rd12;
	add.s64 	%rd53, %rd21, %rd20;
	add.s32 	%r534, %r535, %r32;
	shr.s32 	%r36, %r19, 31;
	shr.u32 	%r37, %r36, 27;
	add.s32 	%r38, %r19, %r37;
	shr.s32 	%r39, %r38, 5;
	mul.wide.s32 	%rd5, %r39, 108;
	mul.wide.s32 	%rd6, %r39, 72;
	mul.wide.s32 	%rd7, %r39, 36;
	add.s32 	%r533, %r535, %r31;
	mov.f32 	%f249, 0f00000000;
	cvt.u16.u32 	%rs10, %r2;
	and.b16  	%rs11, %rs10, 8;
	shr.u16 	%rs12, %rs11, 1;
$L__BB68_2:
	ld.param.u64 	%rd52, [mul_mat_vec_q3_K_q8_1_cuda4_param_0];
	shl.b32 	%r216, %r2, 2;
	and.b32  	%r217, %r216, 60;
	cvt.u64.u32 	%rd22, %r217;
	mul.wide.s32 	%rd23, %r534, 110;
	cvta.to.global.u64 	%rd24, %rd52;
	add.s64 	%rd25, %rd24, %rd23;
	mul.wide.s32 	%rd26, %r533, 110;
	add.s64 	%rd27, %rd24, %rd26;
	shr.u32 	%r218, %r2, 2;
	and.b32  	%r219, %r218, 1;
	cvt.u64.u32 	%rd28, %r219;
	or.b64  	%rd29, %rd28, 96;
	add.s64 	%rd30, %rd25, %rd29;
	ld.global.nc.u16 	%rs3, [%rd27+108];
	// begin inline asm
	{  cvt.f32.f16 %f27, %rs3;}

	// end inline asm
	add.s64 	%rd31, %rd27, %rd22;
	ld.global.nc.u16 	%rs5, [%rd31+32];
	cvt.u32.u16 	%r220, %rs5;
	ld.global.nc.u16 	%rs6, [%rd31+34];
	cvt.u32.u16 	%r221, %rs6;
	shl.b32 	%r222, %r221, 16;
	or.b32  	%r223, %r222, %r220;
	add.s64 	%rd32, %rd27, %rd3;
	ld.global.nc.u16 	%rs7, [%rd32];
	cvt.u32.u16 	%r224, %rs7;
	ld.global.nc.u16 	%rs8, [%rd32+2];
	cvt.u32.u16 	%r225, %rs8;
	shl.b32 	%r226, %r225, 16;
	or.b32  	%r227, %r226, %r224;
	shr.u32 	%r228, %r2, 1;
	and.b32  	%r229, %r228, 4;
	shr.s32 	%r230, %r227, %r229;
	add.s64 	%rd33, %rd3, %rd53;
	ld.global.nc.u32 	%r50, [%rd33+4];
	ld.global.nc.u32 	%r40, [%rd53];
	// begin inline asm
	{.reg .f16 low,high;
  mov.b32 {low,high},%r40;
  cvt.f32.f16 %f28, low;}

	// end inline asm
	ld.global.nc.u32 	%r58, [%rd33+40];
	ld.global.nc.u32 	%r41, [%rd53+36];
	// begin inline asm
	{.reg .f16 low,high;
  mov.b32 {low,high},%r41;
  cvt.f32.f16 %f29, low;}

	// end inline asm
	ld.global.nc.u32 	%r66, [%rd33+76];
	ld.global.nc.u32 	%r42, [%rd53+72];
	// begin inline asm
	{.reg .f16 low,high;
  mov.b32 {low,high},%r42;
  cvt.f32.f16 %f30, low;}

	// end inline asm
	ld.global.nc.u32 	%r74, [%rd33+112];
	ld.global.nc.u32 	%r43, [%rd53+108];
	// begin inline asm
	{.reg .f16 low,high;
  mov.b32 {low,high},%r43;
  cvt.f32.f16 %f31, low;}

	// end inline asm
	add.s64 	%rd34, %rd27, %rd29;
	ld.global.nc.u8 	%rs9, [%rd34];
	cvt.u32.u8 	%r231, %rs9;
	cvt.u32.u16 	%r232, %rs12;
	shr.u32 	%r233, %r231, %r232;
	and.b32  	%r234, %r233, 15;
	ld.global.nc.u8 	%rs13, [%rd34+8];
	cvt.u32.u8 	%r235, %rs13;
	shr.u32 	%r236, %r235, %r232;
	shl.b32 	%r237, %r236, 4;
	and.b32  	%r238, %r237, 48;
	or.b32  	%r239, %r234, %r238;
	add.s32 	%r240, %r239, -32;
	and.b32  	%r46, %r223, 50529027;
	not.b32 	%r241, %r230;
	shl.b32 	%r242, %r230, 2;
	not.b32 	%r243, %r242;
	and.b32  	%r244, %r243, 67372036;
	or.b32  	%r245, %r244, %r46;
	sub.s32 	%r246, %r46, %r244;
	add.s32 	%r247, %r246, -2139062144;
	xor.b32  	%r248, %r247, -2139062144;
	xor.b32  	%r249, %r247, %r46;
	and.b32  	%r44, %r249, %r245;
	// begin inline asm
	prmt.b32 %r44, %r44, 0, 0xba98;
	// end inline asm
	// begin inline asm
	prmt.b32 %r46, %r46, 0, 0xba98;
	// end inline asm
	xor.b32  	%r250, %r46, 2139062143;
	not.b32 	%r251, %r44;
	and.b32  	%r252, %r248, %r251;
	and.b32  	%r253, %r250, %r44;
	or.b32  	%r185, %r253, %r252;
	mov.b32 	%r215, 0;
	// begin inline asm
	dp4a.s32.s32 %r48, %r185, %r50, %r215;
	// end inline asm
	mul.lo.s32 	%r254, %r48, %r240;
	cvt.rn.f32.s32 	%f45, %r254;
	fma.rn.f32 	%f46, %f28, %f45, 0f00000000;
	ld.global.nc.u8 	%rs14, [%rd34+2];
	cvt.u32.u8 	%r255, %rs14;
	shr.u32 	%r256, %r255, %r6;
	and.b32  	%r257, %r256, 15;
	ld.global.nc.u8 	%rs15, [%rd34+10];
	cvt.u32.u8 	%r258, %rs15;
	shr.u32 	%r259, %r258, %r6;
	shl.b32 	%r260, %r259, 4;
	and.b32  	%r261, %r260, 48;
	or.b32  	%r262, %r257, %r261;
	add.s32 	%r263, %r262, -32;
	shr.u32 	%r264, %r223, 2;
	and.b32  	%r54, %r264, 50529027;
	shr.u32 	%r265, %r230, 1;
	not.b32 	%r266, %r265;
	shl.b32 	%r267, %r230, 1;
	not.b32 	%r268, %r267;
	and.b32  	%r269, %r268, 67372036;
	or.b32  	%r270, %r269, %r54;
	sub.s32 	%r271, %r54, %r269;
	add.s32 	%r272, %r271, -2139062144;
	xor.b32  	%r273, %r272, -2139062144;
	xor.b32  	%r274, %r272, %r54;
	and.b32  	%r52, %r274, %r270;
	// begin inline asm
	prmt.b32 %r52, %r52, 0, 0xba98;
	// end inline asm
	// begin inline asm
	prmt.b32 %r54, %r54, 0, 0xba98;
	// end inline asm
	xor.b32  	%r275, %r54, 2139062143;
	not.b32 	%r276, %r52;
	and.b32  	%r277, %r273, %r276;
	and.b32  	%r278, %r275, %r52;
	or.b32  	%r189, %r278, %r277;
	// begin inline asm
	dp4a.s32.s32 %r56, %r189, %r58, %r215;
	// end inline asm
	mul.lo.s32 	%r279, %r56, %r263;
	cvt.rn.f32.s32 	%f47, %r279;
	fma.rn.f32 	%f48, %f29, %f47, %f46;
	ld.global.nc.u8 	%rs16, [%rd34+4];
	cvt.u32.u8 	%r280, %rs16;
	and.b32  	%r281, %r7, 4;
	shr.u32 	%r282, %r280, %r281;
	and.b32  	%r283, %r282, 15;
	shr.u32 	%r284, %r235, %r7;
	shl.b32 	%r285, %r284, 4;
	and.b32  	%r286, %r285, 48;
	or.b32  	%r287, %r283, %r286;
	add.s32 	%r288, %r287, -32;
	shr.u32 	%r289, %r223, 4;
	and.b32  	%r62, %r289, 50529027;
	and.b32  	%r290, %r241, 67372036;
	or.b32  	%r291, %r290, %r62;
	sub.s32 	%r292, %r62, %r290;
	add.s32 	%r293, %r292, -2139062144;
	xor.b32  	%r294, %r293, -2139062144;
	xor.b32  	%r295, %r293, %r62;
	and.b32  	%r60, %r295, %r291;
	// begin inline asm
	prmt.b32 %r60, %r60, 0, 0xba98;
	// end inline asm
	// begin inline asm
	prmt.b32 %r62, %r62, 0, 0xba98;
	// end inline asm
	xor.b32  	%r296, %r62, 2139062143;
	not.b32 	%r297, %r60;
	and.b32  	%r298, %r294, %r297;
	and.b32  	%r299, %r296, %r60;
	or.b32  	%r193, %r299, %r298;
	// begin inline asm
	dp4a.s32.s32 %r64, %r193, %r66, %r215;
	// end inline asm
	mul.lo.s32 	%r300, %r64, %r288;
	cvt.rn.f32.s32 	%f49, %r300;
	fma.rn.f32 	%f50, %f30, %f49, %f48;
	ld.global.nc.u8 	%rs17, [%rd34+6];
	cvt.u32.u8 	%r301, %rs17;
	shr.u32 	%r302, %r301, %r232;
	and.b32  	%r303, %r302, 15;
	shr.u32 	%r304, %r258, %r7;
	shl.b32 	%r305, %r304, 4;
	and.b32  	%r306, %r305, 48;
	or.b32  	%r307, %r303, %r306;
	add.s32 	%r308, %r307, -32;
	shr.u32 	%r309, %r223, 6;
	and.b32  	%r70, %r309, 50529027;
	and.b32  	%r310, %r266, 67372036;
	or.b32  	%r311, %r310, %r70;
	sub.s32 	%r312, %r70, %r310;
	add.s32 	%r313, %r312, -2139062144;
	xor.b32  	%r314, %r313, -2139062144;
	xor.b32  	%r315, %r313, %r70;
	and.b32  	%r68, %r315, %r311;
	// begin inline asm
	prmt.b32 %r68, %r68, 0, 0xba98;
	// end inline asm
	// begin inline asm
	prmt.b32 %r70, %r70, 0, 0xba98;
	// end inline asm
	xor.b32  	%r316, %r70, 2139062143;
	not.b32 	%r317, %r68;
	and.b32  	%r318, %r314, %r317;
	and.b32  	%r319, %r316, %r68;
	or.b32  	%r197, %r319, %r318;
	// begin inline asm
	dp4a.s32.s32 %r72, %r197, %r74, %r215;
	// end inline asm
	mul.lo.s32 	%r320, %r72, %r308;
	cvt.rn.f32.s32 	%f51, %r320;
	fma.rn.f32 	%f52, %f31, %f51, %f50;
	fma.rn.f32 	%f256, %f27, %f52, %f256;
	ld.global.nc.u16 	%rs4, [%rd25+108];
	// begin inline asm
	{  cvt.f32.f16 %f32, %rs4;}

	// end inline asm
	add.s64 	%rd35, %rd25, %rd22;
	ld.global.nc.u16 	%rs18, [%rd35+32];
	cvt.u32.u16 	%r321, %rs18;
	ld.global.nc.u16 	%rs19, [%rd35+34];
	cvt.u32.u16 	%r322, %rs19;
	shl.b32 	%r323, %r322, 16;
	or.b32  	%r324, %r323, %r321;
	add.s64 	%rd36, %rd25, %rd3;
	ld.global.nc.u16 	%rs20, [%rd36];
	cvt.u32.u16 	%r325, %rs20;
	ld.global.nc.u16 	%rs21, [%rd36+2];
	cvt.u32.u16 	%r326, %rs21;
	shl.b32 	%r327, %r326, 16;
	or.b32  	%r328, %r327, %r325;
	shr.s32 	%r329, %r328, %r229;
	ld.global.nc.u8 	%rs22, [%rd30];
	cvt.u32.u8 	%r330, %rs22;
	shr.u32 	%r331, %r330, %r232;
	and.b32  	%r332, %r331, 15;
	ld.global.nc.u8 	%rs23, [%rd30+8];
	cvt.u32.u8 	%r333, %rs23;
	shr.u32 	%r334, %r333, %r232;
	shl.b32 	%r335, %r334, 4;
	and.b32  	%r336, %r335, 48;
	or.b32  	%r337, %r332, %r336;
	add.s32 	%r338, %r337, -32;
	and.b32  	%r78, %r324, 50529027;
	not.b32 	%r339, %r329;
	shl.b32 	%r340, %r329, 2;
	not.b32 	%r341, %r340;
	and.b32  	%r342, %r341, 67372036;
	or.b32  	%r343, %r342, %r78;
	sub.s32 	%r344, %r78, %r342;
	add.s32 	%r345, %r344, -2139062144;
	xor.b32  	%r346, %r345, -2139062144;
	xor.b32  	%r347, %r345, %r78;
	and.b32  	%r76, %r347, %r343;
	// begin inline asm
	prmt.b32 %r76, %r76, 0, 0xba98;
	// end inline asm
	// begin inline asm
	prmt.b32 %r78, %r78, 0, 0xba98;
	// end inline asm
	xor.b32  	%r348, %r78, 2139062143;
	not.b32 	%r349, %r76;
	and.b32  	%r350, %r346, %r349;
	and.b32  	%r351, %r348, %r76;
	or.b32  	%r201, %r351, %r350;
	// begin inline asm
	dp4a.s32.s32 %r80, %r201, %r50, %r215;
	// end inline asm
	mul.lo.s32 	%r352, %r80, %r338;
	cvt.rn.f32.s32 	%f53, %r352;
	fma.rn.f32 	%f54, %f28, %f53, 0f00000000;
	ld.global.nc.u8 	%rs24, [%rd30+2];
	cvt.u32.u8 	%r353, %rs24;
	shr.u32 	%r354, %r353, %r6;
	and.b32  	%r355, %r354, 15;
	ld.global.nc.u8 	%rs25, [%rd30+10];
	cvt.u32.u8 	%r356, %rs25;
	shr.u32 	%r357, %r356, %r6;
	shl.b32 	%r358, %r357, 4;
	and.b32  	%r359, %r358, 48;
	or.b32  	%r360, %r355, %r359;
	add.s32 	%r361, %r360, -32;
	shr.u32 	%r362, %r324, 2;
	and.b32  	%r86, %r362, 50529027;
	shr.u32 	%r363, %r329, 1;
	not.b32 	%r364, %r363;
	shl.b32 	%r365, %r329, 1;
	not.b32 	%r366, %r365;
	and.b32  	%r367, %r366, 67372036;
	or.b32  	%r368, %r367, %r86;
	sub.s32 	%r369, %r86, %r367;
	add.s32 	%r370, %r369, -2139062144;
	xor.b32  	%r371, %r370, -2139062144;
	xor.b32  	%r372, %r370, %r86;
	and.b32  	%r84, %r372, %r368;
	// begin inline asm
	prmt.b32 %r84, %r84, 0, 0xba98;
	// end inline asm
	// begin inline asm
	prmt.b32 %r86, %r86, 0, 0xba98;
	// end inline asm
	xor.b32  	%r373, %r86, 2139062143;
	not.b32 	%r374, %r84;
	and.b32  	%r375, %r371, %r374;
	and.b32  	%r376, %r373, %r84;
	or.b32  	%r205, %r376, %r375;
	// begin inline asm
	dp4a.s32.s32 %r88, %r205, %r58, %r215;
	// end inline asm
	mul.lo.s32 	%r377, %r88, %r361;
	cvt.rn.f32.s32 	%f55, %r377;
	fma.rn.f32 	%f56, %f29, %f55, %f54;
	ld.global.nc.u8 	%rs26, [%rd30+4];
	cvt.u32.u8 	%r378, %rs26;
	shr.u32 	%r379, %r378, %r281;
	and.b32  	%r380, %r379, 15;
	shr.u32 	%r381, %r333, %r7;
	shl.b32 	%r382, %r381, 4;
	and.b32  	%r383, %r382, 48;
	or.b32  	%r384, %r380, %r383;
	add.s32 	%r385, %r384, -32;
	shr.u32 	%r386, %r324, 4;
	and.b32  	%r94, %r386, 50529027;
	and.b32  	%r387, %r339, 67372036;
	or.b32  	%r388, %r387, %r94;
	sub.s32 	%r389, %r94, %r387;
	add.s32 	%r390, %r389, -2139062144;
	xor.b32  	%r391, %r390, -2139062144;
	xor.b32  	%r392, %r390, %r94;
	and.b32  	%r92, %r392, %r388;
	// begin inline asm
	prmt.b32 %r92, %r92, 0, 0xba98;
	// end inline asm
	// begin inline asm
	prmt.b32 %r94, %r94, 0, 0xba98;
	// end inline asm
	xor.b32  	%r393, %r94, 2139062143;
	not.b32 	%r394, %r92;
	and.b32  	%r395, %r391, %r394;
	and.b32  	%r396, %r393, %r92;
	or.b32  	%r209, %r396, %r395;
	// begin inline asm
	dp4a.s32.s32 %r96, %r209, %r66, %r215;
	// end inline asm
	mul.lo.s32 	%r397, %r96, %r385;
	cvt.rn.f32.s32 	%f57, %r397;
	fma.rn.f32 	%f58, %f30, %f57, %f56;
	ld.global.nc.u8 	%rs27, [%rd30+6];
	cvt.u32.u8 	%r398, %rs27;
	shr.u32 	%r399, %r398, %r232;
	and.b32  	%r400, %r399, 15;
	shr.u32 	%r401, %r356, %r7;
	shl.b32 	%r402, %r401, 4;
	and.b32  	%r403, %r402, 48;
	or.b32  	%r404, %r400, %r403;
	add.s32 	%r405, %r404, -32;
	shr.u32 	%r406, %r324, 6;
	and.b32  	%r102, %r406, 50529027;
	and.b32  	%r407, %r364, 67372036;
	or.b32  	%r408, %r407, %r102;
	sub.s32 	%r409, %r102, %r407;
	add.s32 	%r410, %r409, -2139062144;
	xor.b32  	%r411, %r410, -2139062144;
	xor.b32  	%r412, %r410, %r102;
	and.b32  	%r100, %r412, %r408;
	// begin inline asm
	prmt.b32 %r100, %r100, 0, 0xba98;
	// end inline asm
	// begin inline asm
	prmt.b32 %r102, %r102, 0, 0xba98;
	// end inline asm
	xor.b32  	%r413, %r102, 2139062143;
	not.b32 	%r414, %r100;
	and.b32  	%r415, %r411, %r414;
	and.b32  	%r416, %r413, %r100;
	or.b32  	%r213, %r416, %r415;
	// begin inline asm
	dp4a.s32.s32 %r104, %r213, %r74, %r215;
	// end inline asm
	mul.lo.s32 	%r417, %r104, %r405;
	cvt.rn.f32.s32 	%f59, %r417;
	fma.rn.f32 	%f60, %f31, %f59, %f58;
	fma.rn.f32 	%f255, %f32, %f60, %f255;
	add.s64 	%rd37, %rd33, %rd7;
	ld.global.nc.u32 	%r130, [%rd37+4];
	add.s64 	%rd38, %rd53, %rd7;
	ld.global.nc.u32 	%r108, [%rd38];
	// begin inline asm
	{.reg .f16 low,high;
  mov.b32 {low,high},%r108;
  cvt.f32.f16 %f33, low;}

	// end inline asm
	ld.global.nc.u32 	%r134, [%rd37+40];
	ld.global.nc.u32 	%r109, [%rd38+36];
	// begin inline asm
	{.reg .f16 low,high;
  mov.b32 {low,high},%r109;
  cvt.f32.f16 %f34, low;}

	// end inline asm
	ld.global.nc.u32 	%r138, [%rd37+76];
	ld.global.nc.u32 	%r110, [%rd38+72];
	// begin inline asm
	{.reg .f16 low,high;
  mov.b32 {low,high},%r110;
  cvt.f32.f16 %f35, low;}

	// end inline asm
	ld.global.nc.u32 	%r142, [%rd37+112];
	ld.global.nc.u32 	%r111, [%rd38+108];
	// begin inline asm
	{.reg .f16 low,high;
  mov.b32 {low,high},%r111;
  cvt.f32.f16 %f36, low;}

	// end inline asm
	// begin inline asm
	dp4a.s32.s32 %r112, %r185, %r130, %r215;
	// end inline asm
	mul.lo.s32 	%r418, %r112, %r240;
	cvt.rn.f32.s32 	%f61, %r418;
	fma.rn.f32 	%f62, %f33, %f61, 0f00000000;
	// begin inline asm
	dp4a.s32.s32 %r116, %r189, %r134, %r215;
	// end inline asm
	mul.lo.s32 	%r419, %r116, %r263;
	cvt.rn.f32.s32 	%f63, %r419;
	fma.rn.f32 	%f64, %f34, %f63, %f62;
	// begin inline asm
	dp4a.s32.s32 %r120, %r193, %r138, %r215;
	// end inline asm
	mul.lo.s32 	%r420, %r120, %r288;
	cvt.rn.f32.s32 	%f65, %r420;
	fma.rn.f32 	%f66, %f35, %f65, %f64;
	// begin inline asm
	dp4a.s32.s32 %r124, %r197, %r142, %r215;
	// end inline asm
	mul.lo.s32 	%r421, %r124, %r308;
	cvt.rn.f32.s32 	%f67, %r421;
	fma.rn.f32 	%f68, %f36, %f67, %f66;
	fma.rn.f32 	%f254, %f27, %f68, %f254;
	// begin inline asm
	dp4a.s32.s32 %r128, %r201, %r130, %r215;
	// end inline asm
	mul.lo.s32 	%r422, %r128, %r338;
	cvt.rn.f32.s32 	%f69, %r422;
	fma.rn.f32 	%f70, %f33, %f69, 0f00000000;
	// begin inline asm
	dp4a.s32.s32 %r132, %r205, %r134, %r215;
	// end inline asm
	mul.lo.s32 	%r423, %r132, %r361;
	cvt.rn.f32.s32 	%f71, %r423;
	fma.rn.f32 	%f72, %f34, %f71, %f70;
	// begin inline asm
	dp4a.s32.s32 %r136, %r209, %r138, %r215;
	// end inline asm
	mul.lo.s32 	%r424, %r136, %r385;
	cvt.rn.f32.s32 	%f73, %r424;
	fma.rn.f32 	%f74, %f35, %f73, %f72;
	// begin inline asm
	dp4a.s32.s32 %r140, %r213, %r142, %r215;
	// end inline asm
	mul.lo.s32 	%r425, %r140, %r405;
	cvt.rn.f32.s32 	%f75, %r425;
	fma.rn.f32 	%f76, %f36, %f75, %f74;
	fma.rn.f32 	%f253, %f32, %f76, %f253;
	add.s64 	%rd39, %rd33, %rd6;
	ld.global.nc.u32 	%r166, [%rd39+4];
	add.s64 	%rd40, %rd53, %rd6;
	ld.global.nc.u32 	%r144, [%rd40];
	// begin inline asm
	{.reg .f16 low,high;
  mov.b32 {low,high},%r144;
  cvt.f32.f16 %f37, low;}

	// end inline asm
	ld.global.nc.u32 	%r170, [%rd39+40];
	ld.global.nc.u32 	%r145, [%rd40+36];
	// begin inline asm
	{.reg .f16 low,high;
  mov.b32 {low,high},%r145;
  cvt.f32.f16 %f38, low;}

	// end inline asm
	ld.global.nc.u32 	%r174, [%rd39+76];
	ld.global.nc.u32 	%r146, [%rd40+72];
	// begin inline asm
	{.reg .f16 low,high;
  mov.b32 {low,high},%r146;
  cvt.f32.f16 %f39, low;}

	// end inline asm
	ld.global.nc.u32 	%r178, [%rd39+112];
	ld.global.nc.u32 	%r147, [%rd40+108];
	// begin inline asm
	{.reg .f16 low,high;
  mov.b32 {low,high},%r147;
  cvt.f32.f16 %f40, low;}

	// end inline asm
	// begin inline asm
	dp4a.s32.s32 %r148, %r185, %r166, %r215;
	// end inline asm
	mul.lo.s32 	%r426, %r148, %r240;
	cvt.rn.f32.s32 	%f77, %r426;
	fma.rn.f32 	%f78, %f37, %f77, 0f00000000;
	// begin inline asm
	dp4a.s32.s32 %r152, %r189, %r170, %r215;
	// end inline asm
	mul.lo.s32 	%r427, %r152, %r263;
	cvt.rn.f32.s32 	%f79, %r427;
	fma.rn.f32 	%f80, %f38, %f79, %f78;
	// begin inline asm
	dp4a.s32.s32 %r156, %r193, %r174, %r215;
	// end inline asm
	mul.lo.s32 	%r428, %r156, %r288;
	cvt.rn.f32.s32 	%f81, %r428;
	fma.rn.f32 	%f82, %f39, %f81, %f80;
	// begin inline asm
	dp4a.s32.s32 %r160, %r197, %r178, %r215;
	// end inline asm
	mul.lo.s32 	%r429, %r160, %r308;
	cvt.rn.f32.s32 	%f83, %r429;
	fma.rn.f32 	%f84, %f40, %f83, %f82;
	fma.rn.f32 	%f252, %f27, %f84, %f252;
	// begin inline asm
	dp4a.s32.s32 %r164, %r201, %r166, %r215;
	// end inline asm
	mul.lo.s32 	%r430, %r164, %r338;
	cvt.rn.f32.s32 	%f85, %r430;
	fma.rn.f32 	%f86, %f37, %f85, 0f00000000;
	// begin inline asm
	dp4a.s32.s32 %r168, %r205, %r170, %r215;
	// end inline asm
	mul.lo.s32 	%r431, %r168, %r361;
	cvt.rn.f32.s32 	%f87, %r431;
	fma.rn.f32 	%f88, %f38, %f87, %f86;
	// begin inline asm
	dp4a.s32.s32 %r172, %r209, %r174, %r215;
	// end inline asm
	mul.lo.s32 	%r432, %r172, %r385;
	cvt.rn.f32.s32 	%f89, %r432;
	fma.rn.f32 	%f90, %f39, %f89, %f88;
	// begin inline asm
	dp4a.s32.s32 %r176, %r213, %r178, %r215;
	// end inline asm
	mul.lo.s32 	%r433, %r176, %r405;
	cvt.rn.f32.s32 	%f91, %r433;
	fma.rn.f32 	%f92, %f40, %f91, %f90;
	fma.rn.f32 	%f251, %f32, %f92, %f251;
	add.s64 	%rd41, %rd33, %rd5;
	ld.global.nc.u32 	%r202, [%rd41+4];
	add.s64 	%rd42, %rd53, %rd5;
	ld.global.nc.u32 	%r180, [%rd42];
	// begin inline asm
	{.reg .f16 low,high;
  mov.b32 {low,high},%r180;
  cvt.f32.f16 %f41, low;}

	// end inline asm
	ld.global.nc.u32 	%r206, [%rd41+40];
	ld.global.nc.u32 	%r181, [%rd42+36];
	// begin inline asm
	{.reg .f16 low,high;
  mov.b32 {low,high},%r181;
  cvt.f32.f16 %f42, low;}

	// end inline asm
	ld.global.nc.u32 	%r210, [%rd41+76];
	ld.global.nc.u32 	%r182, [%rd42+72];
	// begin inline asm
	{.reg .f16 low,high;
  mov.b32 {low,high},%r182;
  cvt.f32.f16 %f43, low;}

	// end inline asm
	ld.global.nc.u32 	%r214, [%rd41+112];
	ld.global.nc.u32 	%r183, [%rd42+108];
	// begin inline asm
	{.reg .f16 low,high;
  mov.b32 {low,high},%r183;
  cvt.f32.f16 %f44, low;}

	// end inline asm
	// begin inline asm
	dp4a.s32.s32 %r184, %r185, %r202, %r215;
	// end inline asm
	mul.lo.s32 	%r434, %r184, %r240;
	cvt.rn.f32.s32 	%f93, %r434;
	fma.rn.f32 	%f94, %f41, %f93, 0f00000000;
	// begin inline asm
	dp4a.s32.s32 %r188, %r189, %r206, %r215;
	// end inline asm
	mul.lo.s32 	%r435, %r188, %r263;
	cvt.rn.f32.s32 	%f95, %r435;
	fma.rn.f32 	%f96, %f42, %f95, %f94;
	// begin inline asm
	dp4a.s32.s32 %r192, %r193, %r210, %r215;
	// end inline asm
	mul.lo.s32 	%r436, %r192, %r288;
	cvt.rn.f32.s32 	%f97, %r436;
	fma.rn.f32 	%f98, %f43, %f97, %f96;
	// begin inline asm
	dp4a.s32.s32 %r196, %r197, %r214, %r215;
	// end inline asm
	mul.lo.s32 	%r437, %r196, %r308;
	cvt.rn.f32.s32 	%f99, %r437;
	fma.rn.f32 	%f100, %f44, %f99, %f98;
	fma.rn.f32 	%f250, %f27, %f100, %f250;
	// begin inline asm
	dp4a.s32.s32 %r200, %r201, %r202, %r215;
	// end inline asm
	mul.lo.s32 	%r438, %r200, %r338;
	cvt.rn.f32.s32 	%f101, %r438;
	fma.rn.f32 	%f102, %f41, %f101, 0f00000000;
	// begin inline asm
	dp4a.s32.s32 %r204, %r205, %r206, %r215;
	// end inline asm
	mul.lo.s32 	%r439, %r204, %r361;
	cvt.rn.f32.s32 	%f103, %r439;
	fma.rn.f32 	%f104, %f42, %f103, %f102;
	// begin inline asm
	dp4a.s32.s32 %r208, %r209, %r210, %r215;
	// end inline asm
	mul.lo.s32 	%r440, %r208, %r385;
	cvt.rn.f32.s32 	%f105, %r440;
	fma.rn.f32 	%f106, %f43, %f105, %f104;
	// begin inline asm
	dp4a.s32.s32 %r212, %r213, %r214, %r215;
	// end inline asm
	mul.lo.s32 	%r441, %r212, %r405;
	cvt.rn.f32.s32 	%f107, %r441;
	fma.rn.f32 	%f108, %f44, %f107, %f106;
	fma.rn.f32 	%f249, %f32, %f108, %f249;
	add.s32 	%r535, %r535, 8;
	add.s64 	%rd53, %rd53, 2304;
	add.s32 	%r534, %r534, 8;
	add.s32 	%r533, %r533, 8;
	setp.lt.s32 	%p2, %r535, %r4;
	@%p2 bra 	$L__BB68_2;
	st.local.v4.f32 	[%rd2], {%f256, %f255, %f254, %f253};
	st.local.v4.f32 	[%rd2+16], {%f252, %f251, %f250, %f249};
$L__BB68_4:
	setp.eq.s32 	%p3, %r1, 0;
	@%p3 bra 	$L__BB68_6;
	shl.b32 	%r442, %r1, 10;
	mov.u32 	%r443, _ZZN34_INTERNAL_c8396950_4_k_cu_1fba617b13mul_mat_vec_qILi4ELi256ELi16E10block_q3_KLi1EXadL_ZNS_17vec_dot_q3_K_q8_1EPKvPK10block_q8_1RKiEEEEvS3_S3_PfiiiiE10tmp_shared;
	add.s32 	%r444, %r443, %r442;
	shl.b32 	%r445, %r2, 2;
	add.s32 	%r446, %r444, %r445;
	st.shared.f32 	[%r446+-1024], %f256;
	st.shared.f32 	[%r446+-896], %f255;
	st.shared.f32 	[%r446+-768], %f254;
	st.shared.f32 	[%r446+-640], %f253;
	st.shared.f32 	[%r446+-512], %f252;
	st.shared.f32 	[%r446+-384], %f251;
	st.shared.f32 	[%r446+-256], %f250;
	st.shared.f32 	[%r446+-128], %f249;
$L__BB68_6:
	setp.ne.s32 	%p4, %r1, 0;
	bar.sync 	0;
	@%p4 bra 	$L__BB68_15;
	shl.b32 	%r447, %r2, 2;
	mov.u32 	%r448, _ZZN34_INTERNAL_c8396950_4_k_cu_1fba617b13mul_mat_vec_qILi4ELi256ELi16E10block_q3_KLi1EXadL_ZNS_17vec_dot_q3_K_q8_1EPKvPK10block_q8_1RKiEEEEvS3_S3_PfiiiiE10tmp_shared;
	add.s32 	%r17, %r448, %r447;
	setp.gt.u32 	%p5, %r2, 1;
	mul.wide.u32 	%rd43, %r2, 4;
	add.s64 	%rd10, %rd2, %rd43;
	add.s32 	%r18, %r3, %r2;
	ld.shared.f32 	%f109, [%r17];
	add.f32 	%f110, %f109, %f256;
	ld.shared.f32 	%f111, [%r17+1024];
	add.f32 	%f112, %f111, %f110;
	ld.shared.f32 	%f113, [%r17+2048];
	add.f32 	%f114, %f113, %f112;
	mov.b32 	%r449, %f114;
	shfl.sync.bfly.b32	%r450|%p6, %r449, 16, 31, -1;
	mov.b32 	%f115, %r450;
	add.f32 	%f116, %f114, %f115;
	mov.b32 	%r451, %f116;
	shfl.sync.bfly.b32	%r452|%p7, %r451, 8, 31, -1;
	mov.b32 	%f117, %r452;
	add.f32 	%f118, %f116, %f117;
	mov.b32 	%r453, %f118;
	shfl.sync.bfly.b32	%r454|%p8, %r453, 4, 31, -1;
	mov.b32 	%f119, %r454;
	add.f32 	%f120, %f118, %f119;
	mov.b32 	%r455, %f120;
	shfl.sync.bfly.b32	%r456|%p9, %r455, 2, 31, -1;
	mov.b32 	%f121, %r456;
	add.f32 	%f122, %f120, %f121;
	mov.b32 	%r457, %f122;
	shfl.sync.bfly.b32	%r458|%p10, %r457, 1, 31, -1;
	mov.b32 	%f123, %r458;
	add.f32 	%f124, %f122, %f123;
	st.local.f32 	[%rd2], %f124;
	ld.shared.f32 	%f125, [%r17+128];
	add.f32 	%f126, %f125, %f255;
	ld.shared.f32 	%f127, [%r17+1152];
	add.f32 	%f128, %f127, %f126;
	ld.shared.f32 	%f129, [%r17+2176];
	add.f32 	%f130, %f129, %f128;
	mov.b32 	%r459, %f130;
	shfl.sync.bfly.b32	%r460|%p11, %r459, 16, 31, -1;
	mov.b32 	%f131, %r460;
	add.f32 	%f132, %f130, %f131;
	mov.b32 	%r461, %f132;
	shfl.sync.bfly.b32	%r462|%p12, %r461, 8, 31, -1;
	mov.b32 	%f133, %r462;
	add.f32 	%f134, %f132, %f133;
	mov.b32 	%r463, %f134;
	shfl.sync.bfly.b32	%r464|%p13, %r463, 4, 31, -1;
	mov.b32 	%f135, %r464;
	add.f32 	%f136, %f134, %f135;
	mov.b32 	%r465, %f136;
	shfl.sync.bfly.b32	%r466|%p14, %r465, 2, 31, -1;
	mov.b32 	%f137, %r466;
	add.f32 	%f138, %f136, %f137;
	mov.b32 	%r467, %f138;
	shfl.sync.bfly.b32	%r468|%p15, %r467, 1, 31, -1;
	mov.b32 	%f139, %r468;
	add.f32 	%f140, %f138, %f139;
	st.local.f32 	[%rd2+4], %f140;
	@%p5 bra 	$L__BB68_9;
	ld.local.f32 	%f141, [%rd10];
	mul.wide.u32 	%rd44, %r18, 4;
	add.s64 	%rd45, %rd1, %rd44;
	st.global.f32 	[%rd45], %f141;
$L__BB68_9:
	setp.gt.u32 	%p16, %r2, 1;
	ld.shared.f32 	%f142, [%r17+256];
	add.f32 	%f143, %f142, %f254;
	ld.shared.f32 	%f144, [%r17+1280];
	add.f32 	%f145, %f144, %f143;
	ld.shared.f32 	%f146, [%r17+2304];
	add.f32 	%f147, %f146, %f145;
	mov.b32 	%r469, %f147;
	shfl.sync.bfly.b32	%r470|%p17, %r469, 16, 31, -1;
	mov.b32 	%f148, %r470;
	add.f32 	%f149, %f147, %f148;
	mov.b32 	%r471, %f149;
	shfl.sync.bfly.b32	%r472|%p18, %r471, 8, 31, -1;
	mov.b32 	%f150, %r472;
	add.f32 	%f151, %f149, %f150;
	mov.b32 	%r473, %f151;
	shfl.sync.bfly.b32	%r474|%p19, %r473, 4, 31, -1;
	mov.b32 	%f152, %r474;
	add.f32 	%f153, %f151, %f152;
	mov.b32 	%r475, %f153;
	shfl.sync.bfly.b32	%r476|%p20, %r475, 2, 31, -1;
	mov.b32 	%f154, %r476;
	add.f32 	%f155, %f153, %f154;
	mov.b32 	%r477, %f155;
	shfl.sync.bfly.b32	%r478|%p21, %r477, 1, 31, -1;
	mov.b32 	%f156, %r478;
	add.f32 	%f157, %f155, %f156;
	st.local.f32 	[%rd2+8], %f157;
	ld.shared.f32 	%f158, [%r17+384];
	add.f32 	%f159, %f158, %f253;
	ld.shared.f32 	%f160, [%r17+1408];
	add.f32 	%f161, %f160, %f159;
	ld.shared.f32 	%f162, [%r17+2432];
	add.f32 	%f163, %f162, %f161;
	mov.b32 	%r479, %f163;
	shfl.sync.bfly.b32	%r480|%p22, %r479, 16, 31, -1;
	mov.b32 	%f164, %r480;
	add.f32 	%f165, %f163, %f164;
	mov.b32 	%r481, %f165;
	shfl.sync.bfly.b32	%r482|%p23, %r481, 8, 31, -1;
	mov.b32 	%f166, %r482;
	add.f32 	%f167, %f165, %f166;
	mov.b32 	%r483, %f167;
	shfl.sync.bfly.b32	%r484|%p24, %r483, 4, 31, -1;
	mov.b32 	%f168, %r484;
	add.f32 	%f169, %f167, %f168;
	mov.b32 	%r485, %f169;
	shfl.sync.bfly.b32	%r486|%p25, %r485, 2, 31, -1;
	mov.b32 	%f170, %r486;
	add.f32 	%f171, %f169, %f170;
	mov.b32 	%r487, %f171;
	shfl.sync.bfly.b32	%r488|%p26, %r487, 1, 31, -1;
	mov.b32 	%f172, %r488;
	add.f32 	%f173, %f171, %f172;
	st.local.f32 	[%rd2+12], %f173;
	@%p16 bra 	$L__BB68_11;
	ld.local.f32 	%f174, [%rd10+8];
	add.s32 	%r489, %r18, %r20;
	mul.wide.u32 	%rd46, %r489, 4;
	add.s64 	%rd47, %rd1, %rd46;
	st.global.f32 	[%rd47], %f174;
$L__BB68_11:
	setp.gt.u32 	%p27, %r2, 1;
	ld.shared.f32 	%f175, [%r17+512];
	add.f32 	%f176, %f175, %f252;
	ld.shared.f32 	%f177, [%r17+1536];
	add.f32 	%f178, %f177, %f176;
	ld.shared.f32 	%f179, [%r17+2560];
	add.f32 	%f180, %f179, %f178;
	mov.b32 	%r490, %f180;
	shfl.sync.bfly.b32	%r491|%p28, %r490, 16, 31, -1;
	mov.b32 	%f181, %r491;
	add.f32 	%f182, %f180, %f181;
	mov.b32 	%r492, %f182;
	shfl.sync.bfly.b32	%r493|%p29, %r492, 8, 31, -1;
	mov.b32 	%f183, %r493;
	add.f32 	%f184, %f182, %f183;
	mov.b32 	%r494, %f184;
	shfl.sync.bfly.b32	%r495|%p30, %r494, 4, 31, -1;
	mov.b32 	%f185, %r495;
	add.f32 	%f186, %f184, %f185;
	mov.b32 	%r496, %f186;
	shfl.sync.bfly.b32	%r497|%p31, %r496, 2, 31, -1;
	mov.b32 	%f187, %r497;
	add.f32 	%f188, %f186, %f187;
	mov.b32 	%r498, %f188;
	shfl.sync.bfly.b32	%r499|%p32, %r498, 1, 31, -1;
	mov.b32 	%f189, %r499;
	add.f32 	%f190, %f188, %f189;
	st.local.f32 	[%rd2+16], %f190;
	ld.shared.f32 	%f191, [%r17+640];
	add.f32 	%f192, %f191, %f251;
	ld.shared.f32 	%f193, [%r17+1664];
	add.f32 	%f194, %f193, %f192;
	ld.shared.f32 	%f195, [%r17+2688];
	add.f32 	%f196, %f195, %f194;
	mov.b32 	%r500, %f196;
	shfl.sync.bfly.b32	%r501|%p33, %r500, 16, 31, -1;
	mov.b32 	%f197, %r501;
	add.f32 	%f198, %f196, %f197;
	mov.b32 	%r502, %f198;
	shfl.sync.bfly.b32	%r503|%p34, %r502, 8, 31, -1;
	mov.b32 	%f199, %r503;
	add.f32 	%f200, %f198, %f199;
	mov.b32 	%r504, %f200;
	shfl.sync.bfly.b32	%r505|%p35, %r504, 4, 31, -1;
	mov.b32 	%f201, %r505;
	add.f32 	%f202, %f200, %f201;
	mov.b32 	%r506, %f202;
	shfl.sync.bfly.b32	%r507|%p36, %r506, 2, 31, -1;
	mov.b32 	%f203, %r507;
	add.f32 	%f204, %f202, %f203;
	mov.b32 	%r508, %f204;
	shfl.sync.bfly.b32	%r509|%p37, %r508, 1, 31, -1;
	mov.b32 	%f205, %r509;
	add.f32 	%f206, %f204, %f205;
	st.local.f32 	[%rd2+20], %f206;
	@%p27 bra 	$L__BB68_13;
	ld.local.f32 	%f207, [%rd10+16];
	shl.b32 	%r510, %r20, 1;
	add.s32 	%r511, %r18, %r510;
	mul.wide.u32 	%rd48, %r511, 4;
	add.s64 	%rd49, %rd1, %rd48;
	st.global.f32 	[%rd49], %f207;
$L__BB68_13:
	setp.gt.u32 	%p38, %r2, 1;
	ld.shared.f32 	%f208, [%r17+768];
	add.f32 	%f209, %f208, %f250;
	ld.shared.f32 	%f210, [%r17+1792];
	add.f32 	%f211, %f210, %f209;
	ld.shared.f32 	%f212, [%r17+2816];
	add.f32 	%f213, %f212, %f211;
	mov.b32 	%r512, %f213;
	shfl.sync.bfly.b32	%r513|%p39, %r512, 16, 31, -1;
	mov.b32 	%f214, %r513;
	add.f32 	%f215, %f213, %f214;
	mov.b32 	%r514, %f215;
	shfl.sync.bfly.b32	%r515|%p40, %r514, 8, 31, -1;
	mov.b32 	%f216, %r515;
	add.f32 	%f217, %f215, %f216;
	mov.b32 	%r516, %f217;
	shfl.sync.bfly.b32	%r517|%p41, %r516, 4, 31, -1;
	mov.b32 	%f218, %r517;
	add.f32 	%f219, %f217, %f218;
	mov.b32 	%r518, %f219;
	shfl.sync.bfly.b32	%r519|%p42, %r518, 2, 31, -1;
	mov.b32 	%f220, %r519;
	add.f32 	%f221, %f219, %f220;
	mov.b32 	%r520, %f221;
	shfl.sync.bfly.b32	%r521|%p43, %r520, 1, 31, -1;
	mov.b32 	%f222, %r521;
	add.f32 	%f223, %f221, %f222;
	st.local.f32 	[%rd2+24], %f223;
	ld.shared.f32 	%f224, [%r17+896];
	add.f32 	%f225, %f224, %f249;
	ld.shared.f32 	%f226, [%r17+1920];
	add.f32 	%f227, %f226, %f225;
	ld.shared.f32 	%f228, [%r17+2944];
	add.f32 	%f229, %f228, %f227;
	mov.b32 	%r522, %f229;
	shfl.sync.bfly.b32	%r523|%p44, %r522, 16, 31, -1;
	mov.b32 	%f230, %r523;
	add.f32 	%f231, %f229, %f230;
	mov.b32 	%r524, %f231;
	shfl.sync.bfly.b32	%r525|%p45, %r524, 8, 31, -1;
	mov.b32 	%f232, %r525;
	add.f32 	%f233, %f231, %f232;
	mov.b32 	%r526, %f233;
	shfl.sync.bfly.b32	%r527|%p46, %r526, 4, 31, -1;
	mov.b32 	%f234, %r527;
	add.f32 	%f235, %f233, %f234;
	mov.b32 	%r528, %f235;
	shfl.sync.bfly.b32	%r529|%p47, %r528, 2, 31, -1;
	mov.b32 	%f236, %r529;
	add.f32 	%f237, %f235, %f236;
	mov.b32 	%r530, %f237;
	shfl.sync.bfly.b32	%r531|%p48, %r530, 1, 31, -1;
	mov.b32 	%f238, %r531;
	add.f32 	%f239, %f237, %f238;
	st.local.f32 	[%rd2+28], %f239;
	@%p38 bra 	$L__BB68_15;
	ld.local.f32 	%f240, [%rd10+24];
	mad.lo.s32 	%r532, %r20, 3, %r18;
	mul.wide.u32 	%rd50, %r532, 4;
	add.s64 	%rd51, %rd1, %rd50;
	st.global.f32 	[%rd51], %f240;
$L__BB68_15:
	ret;

}
	// .globl	mul_mat_vec_q4_K_q8_1_cuda4
.visible .entry mul_mat_vec_q4_K_q8_1_cuda4(
	.param .u64 .ptr .align 1 mul_mat_vec_q4_K_q8_1_cuda4_param_0,
	.param .u64 .ptr .align 1 mul_mat_vec_q4_K_q8_1_cuda4_param_1,
	.param .u64 .ptr .align 1 mul_mat_vec_q4_K_q8_1_cuda4_param_2,
	.param .u32 mul_mat_vec_q4_K_q8_1_cuda4_param_3,
	.param .u32 mul_mat_vec_q4_K_q8_1_cuda4_param_4,
	.param .u32 mul_mat_vec_q4_K_q8_1_cuda4_param_5,
	.param .u32 mul_mat_vec_q4_K_q8_1_cuda4_param_6
)
{
	.local .align 16 .b8 	__local_depot69[32];
	.reg .b64 	%SP;
	.reg .b64 	%SPL;
	.reg .pred 	%p<57>;
	.reg .b16 	%rs<161>;
	.reg .b32 	%r<530>;
	.reg .b32 	%f<287>;
	.reg .b64 	%rd<53>;
	// demoted variable
	.shared .align 4 .b8 _ZZN34_INTERNAL_c8396950_4_k_cu_1fba617b13mul_mat_vec_qILi4ELi256ELi32E10block_q4_KLi2EXadL_ZNS_17vec_dot_q4_K_q8_1EPKvPK10block_q8_1RKiEEEEvS3_S3_PfiiiiE10tmp_shared[3072];
	mov.u64 	%SPL, __local_depot69;
	ld.param.u64 	%rd16, [mul_mat_vec_q4_K_q8_1_cuda4_param_0];
	ld.param.u64 	%rd15, [mul_mat_vec_q4_K_q8_1_cuda4_param_1];
	ld.param.u64 	%rd17, [mul_mat_vec_q4_K_q8_1_cuda4_param_2];
	ld.param.u32 	%r54, [mul_mat_vec_q4_K_q8_1_cuda4_param_3];
	ld.param.u32 	%r52, [mul_mat_vec_q4_K_q8_1_cuda4_param_5];
	ld.param.u32 	%r53, [mul_mat_vec_q4_K_q8_1_cuda4_param_6];
	cvta.to.global.u64 	%rd1, %rd16;
	cvta.to.global.u64 	%rd2, %rd17;
	add.u64 	%rd3, %SPL, 0;
	mov.u32 	%r1, %tid.y;
	shl.b32 	%r55, %r1, 5;
	mov.u32 	%r2, %tid.x;
	add.s32 	%r56, %r55, %r2;
	mov.u32 	%r57, %ctaid.x;
	shl.b32 	%r3, %r57, 1;
	shr.s32 	%r58, %r54, 31;
	shr.u32 	%r59, %r58, 24;
	add.s32 	%r60, %r54, %r59;
	shr.s32 	%r4, %r60, 8;
	mov.f32 	%f279, 0f00000000;
	st.local.v4.f32 	[%rd3], {%f279, %f279, %f279, %f279};
	st.local.v4.f32 	[%rd3+16], {%f279, %f279, %f279, %f279};
	shr.u32 	%r529, %r56, 4;
	setp.ge.s32 	%p1, %r529, %r4;
	mov.f32 	%f280, %f279;
	mov.f32 	%f281, %f279;
	mov.f32 	%f282, %f279;
	mov.f32 	%f283, %f279;
	mov.f32 	%f284, %f279;
	mov.f32 	%f285, %f279;
	mov.f32 	%f286, %f279;
	@%p1 bra 	$L__BB69_28;
	cvta.to.global.u64 	%rd19, %rd15;
	shr.s32 	%r61, %r52, 31;
	shr.u32 	%r62, %r61, 27;
	add.s32 	%r63, %r52, %r62;
	shr.s32 	%r64, %r63, 5;
	shl.b32 	%r65, %r2, 1;
	and.b32  	%r6, %r65, 30;
	shr.u32 	%r66, %r6, 3;
	shl.b32 	%r7, %r66, 1;
	shl.b32 	%r67, %r2, 2;
	cvt.u64.u32 	%rd20, %r67;
	and.b64  	%rd21, %rd20, 12;
	add.s64 	%rd4, %rd21, 40;
	mul.wide.u32 	%rd22, %r66, 72;
	add.s64 	%rd5, %rd19, %rd22;
	shl.b32 	%r68, %r529, 3;
	add.s32 	%r528, %r64, %r68;
	mad.lo.s32 	%r527, %r3, %r4, %r529;
	mad.lo.s32 	%r526, %r64, 3, %r68;
	shl.b32 	%r69, %r64, 1;
	add.s32 	%r525, %r68, %r69;
	or.b32  	%r70, %r68, %r7;
	mul.wide.u32 	%rd23, %r70, 36;
	add.s64 	%rd24, %rd23, %rd19;
	add.s64 	%rd52, %rd24, 36;
	mov.f32 	%f279, 0f00000000;
$L__BB69_2:
	cvt.u64.u32 	%rd25, %r7;
	setp.gt.u32 	%p2, %r6, 15;
	shl.b32 	%r71, %r2, 2;
	and.b32  	%r72, %r71, 12;
	shl.b32 	%r73, %r6, 2;
	and.b32  	%r74, %r73, 96;
	or.b32  	%r75, %r72, %r74;
	cvt.u64.u32 	%rd26, %r75;
	mul.wide.s32 	%rd8, %r527, 144;
	add.s64 	%rd9, %rd1, %rd8;
	add.s64 	%rd27, %rd9, %rd26;
	ld.global.u32 	%r17, [%rd27+16];
	ld.global.u32 	%r18, [%rd27+32];
	add.s64 	%rd10, %rd9, %rd25;
	@%p2 bra 	$L__BB69_4;
	ld.global.u16 	%rs141, [%rd10+4];
	and.b16  	%rs144, %rs141, 16191;
	ld.global.u16 	%rs142, [%rd10+8];
	and.b16  	%rs143, %rs142, 16191;
	bra.uni 	$L__BB69_5;
$L__BB69_4:
	ld.global.u16 	%rs142, [%rd10+8];
	and.b16  	%rs61, %rs142, 3855;
	ld.global.u16 	%rs62, [%rd10];
	shr.u16 	%rs63, %rs62, 2;
	and.b16  	%rs64, %rs63, 12336;
	or.b16  	%rs144, %rs64, %rs61;
	shr.u16 	%rs65, %rs142, 4;
	and.b16  	%rs66, %rs65, 3855;
	ld.global.u16 	%rs141, [%rd10+4];
	shr.u16 	%rs67, %rs141, 2;
	and.b16  	%rs68, %rs67, 12336;
	or.b16  	%rs143, %rs68, %rs66;
$L__BB69_5:
	mul.lo.s32 	%r112, %r4, 144;
	cvt.s64.s32 	%rd28, %r112;
	add.s64 	%rd29, %rd1, %rd28;
	add.s64 	%rd11, %rd29, %rd8;
	cvt.u64.u32 	%rd30, %r7;
	setp.lt.u32 	%p3, %r6, 16;
	shl.b32 	%r113, %r2, 2;
	and.b32  	%r114, %r113, 12;
	shl.b32 	%r115, %r6, 2;
	and.b32  	%r116, %r115, 96;
	or.b32  	%r117, %r114, %r116;
	cvt.u64.u32 	%rd31, %r117;
	ld.global.u32 	%r76, [%rd52+-36];
	// begin inline asm
	{.reg .f16 low,high;
  mov.b32 {low,high},%r76;
  cvt.f32.f16 %f39, low;}

	// end inline asm
	add.s64 	%rd32, %rd52, %rd4;
	ld.global.u32 	%r19, [%rd32+-72];
	ld.global.u32 	%r20, [%rd32+-56];
	ld.global.u32 	%r77, [%rd52];
	// begin inline asm
	{.reg .f16 low,high;
  mov.b32 {low,high},%r77;
  cvt.f32.f16 %f40, low;}

	// end inline asm
	ld.global.u32 	%r21, [%rd32+-36];
	ld.global.u32 	%r22, [%rd32+-20];
	and.b32  	%r79, %r17, 252645135;
	and.b32  	%r83, %r18, 252645135;
	mov.b32 	%r105, 0;
	// begin inline asm
	dp4a.s32.s32 %r78, %r79, %r19, %r105;
	// end inline asm
	// begin inline asm
	dp4a.s32.s32 %r82, %r83, %r20, %r78;
	// end inline asm
	mov.b32 	%r107, 16843009;
	// begin inline asm
	dp4a.s32.s32 %r86, %r107, %r19, %r105;
	// end inline asm
	// begin inline asm
	dp4a.s32.s32 %r90, %r107, %r20, %r86;
	// end inline asm
	shr.u16 	%rs69, %rs144, 8;
	cvt.u32.u16 	%r118, %rs144;
	and.b32  	%r119, %r118, 255;
	mul.lo.s32 	%r120, %r82, %r119;
	cvt.rn.f32.s32 	%f43, %r120;
	fma.rn.f32 	%f44, %f39, %f43, 0f00000000;
	shr.u16 	%rs70, %rs143, 8;
	cvt.u32.u16 	%r121, %rs143;
	and.b32  	%r122, %r121, 255;
	mul.lo.s32 	%r123, %r90, %r122;
	cvt.rn.f32.s32 	%f45, %r123;
	fma.rn.f32 	%f46, %f39, %f45, 0f00000000;
	shr.u32 	%r124, %r17, 4;
	and.b32  	%r95, %r124, 252645135;
	shr.u32 	%r125, %r18, 4;
	and.b32  	%r99, %r125, 252645135;
	// begin inline asm
	dp4a.s32.s32 %r94, %r95, %r21, %r105;
	// end inline asm
	// begin inline asm
	dp4a.s32.s32 %r98, %r99, %r22, %r94;
	// end inline asm
	// begin inline asm
	dp4a.s32.s32 %r102, %r107, %r21, %r105;
	// end inline asm
	// begin inline asm
	dp4a.s32.s32 %r106, %r107, %r22, %r102;
	// end inline asm
	cvt.u32.u16 	%r126, %rs69;
	mul.lo.s32 	%r127, %r98, %r126;
	cvt.rn.f32.s32 	%f47, %r127;
	fma.rn.f32 	%f48, %f40, %f47, %f44;
	cvt.u32.u16 	%r128, %rs70;
	mul.lo.s32 	%r129, %r106, %r128;
	cvt.rn.f32.s32 	%f49, %r129;
	fma.rn.f32 	%f50, %f40, %f49, %f46;
	ld.global.u32 	%r111, [%rd9];
	// begin inline asm
	{.reg .f16 low,high;
  mov.b32 {low,high},%r111;
  cvt.f32.f16 %f41, low;}

	// end inline asm
	// begin inline asm
	{.reg .f16 low,high;
  mov.b32 {low,high},%r111;
  cvt.f32.f16 %f42, high;}

	// end inline asm
	mul.f32 	%f51, %f48, %f41;
	mul.f32 	%f52, %f50, %f42;
	sub.f32 	%f53, %f51, %f52;
	add.f32 	%f286, %f53, %f286;
	add.s64 	%rd33, %rd11, %rd31;
	ld.global.u32 	%r27, [%rd33+16];
	ld.global.u32 	%r28, [%rd33+32];
	add.s64 	%rd12, %rd11, %rd30;
	@%p3 bra 	$L__BB69_7;
	ld.global.u16 	%rs146, [%rd12+8];
	and.b16  	%rs71, %rs146, 3855;
	ld.global.u16 	%rs72, [%rd12];
	shr.u16 	%rs73, %rs72, 2;
	and.b16  	%rs74, %rs73, 12336;
	or.b16  	%rs148, %rs74, %rs71;
	shr.u16 	%rs75, %rs146, 4;
	and.b16  	%rs76, %rs75, 3855;
	ld.global.u16 	%rs145, [%rd12+4];
	shr.u16 	%rs77, %rs145, 2;
	and.b16  	%rs78, %rs77, 12336;
	or.b16  	%rs147, %rs78, %rs76;
	bra.uni 	$L__BB69_8;
$L__BB69_7:
	ld.global.u16 	%rs145, [%rd12+4];
	and.b16  	%rs148, %rs145, 16191;
	ld.global.u16 	%rs146, [%rd12+8];
	and.b16  	%rs147, %rs146, 16191;
$L__BB69_8:
	and.b32  	%r131, %r27, 252645135;
	and.b32  	%r135, %r28, 252645135;
	mov.b32 	%r157, 0;
	// begin inline asm
	dp4a.s32.s32 %r130, %r131, %r19, %r157;
	// end inline asm
	// begin inline asm
	dp4a.s32.s32 %r134, %r135, %r20, %r130;
	// end inline asm
	mov.b32 	%r159, 16843009;
	// begin inline asm
	dp4a.s32.s32 %r138, %r159, %r19, %r157;
	// end inline asm
	// begin inline asm
	dp4a.s32.s32 %r142, %r159, %r20, %r138;
	// end inline asm
	shr.u16 	%rs79, %rs148, 8;
	cvt.u32.u16 	%r164, %rs148;
	and.b32  	%r165, %r164, 255;
	mul.lo.s32 	%r166, %r134, %r165;
	cvt.rn.f32.s32 	%f56, %r166;
	fma.rn.f32 	%f57, %f39, %f56, 0f00000000;
	shr.u16 	%rs80, %rs147, 8;
	cvt.u32.u16 	%r167, %rs147;
	and.b32  	%r168, %r167, 255;
	mul.lo.s32 	%r169, %r142, %r168;
	cvt.rn.f32.s32 	%f58, %r169;
	fma.rn.f32 	%f59, %f39, %f58, 0f00000000;
	shr.u32 	%r170, %r27, 4;
	and.b32  	%r147, %r170, 252645135;
	shr.u32 	%r171, %r28, 4;
	and.b32  	%r151, %r171, 252645135;
	// begin inline asm
	dp4a.s32.s32 %r146, %r147, %r21, %r157;
	// end inline asm
	// begin inline asm
	dp4a.s32.s32 %r150, %r151, %r22, %r146;
	// end inline asm
	// begin inline asm
	dp4a.s32.s32 %r154, %r159, %r21, %r157;
	// end inline asm
	// begin inline asm
	dp4a.s32.s32 %r158, %r159, %r22, %r154;
	// end inline asm
	cvt.u32.u16 	%r172, %rs79;
	mul.lo.s32 	%r173, %r150, %r172;
	cvt.rn.f32.s32 	%f60, %r173;
	fma.rn.f32 	%f61, %f40, %f60, %f57;
	cvt.u32.u16 	%r174, %rs80;
	mul.lo.s32 	%r175, %r158, %r174;
	cvt.rn.f32.s32 	%f62, %r175;
	fma.rn.f32 	%f63, %f40, %f62, %f59;
	ld.global.u32 	%r163, [%rd11];
	// begin inline asm
	{.reg .f16 low,high;
  mov.b32 {low,high},%r163;
  cvt.f32.f16 %f54, low;}

	// end inline asm
	// begin inline asm
	{.reg .f16 low,high;
  mov.b32 {low,high},%r163;
  cvt.f32.f16 %f55, high;}

	// end inline asm
	mul.f32 	%f64, %f61, %f54;
	mul.f32 	%f65, %f63, %f55;
	sub.f32 	%f66, %f64, %f65;
	add.f32 	%f285, %f66, %f285;
	@%p3 bra 	$L__BB69_10;
	and.b16  	%rs81, %rs142, 3855;
	ld.global.u16 	%rs82, [%rd10];
	shr.u16 	%rs83, %rs82, 2;
	and.b16  	%rs84, %rs83, 12336;
	or.b16  	%rs150, %rs84, %rs81;
	shr.u16 	%rs85, %rs142, 4;
	and.b16  	%rs86, %rs85, 3855;
	shr.u16 	%rs87, %rs141, 2;
	and.b16  	%rs88, %rs87, 12336;
	or.b16  	%rs149, %rs88, %rs86;
	bra.uni 	$L__BB69_11;
$L__BB69_10:
	and.b16  	%rs150, %rs141, 16191;
	and.b16  	%rs149, %rs142, 16191;
$L__BB69_11:
	mul.wide.s32 	%rd34, %r528, 36;
	add.s64 	%rd35, %rd5, %rd34;
	ld.global.u32 	%r176, [%rd35];
	// begin inline asm
	{.reg .f16 low,high;
  mov.b32 {low,high},%r176;
  cvt.f32.f16 %f67, low;}

	// end inline asm
	add.s64 	%rd36, %rd35, %rd4;
	ld.global.u32 	%r33, [%rd36+-36];
	ld.global.u32 	%r34, [%rd36+-20];
	ld.global.u32 	%r177, [%rd35+36];
	// begin inline asm
	{.reg .f16 low,high;
  mov.b32 {low,high},%r177;
  cvt.f32.f16 %f68, low;}

	// end inline asm
	ld.global.u32 	%r35, [%rd36];
	ld.global.u32 	%r36, [%rd36+16];
	mov.b32 	%r205, 0;
	// begin inline asm
	dp4a.s32.s32 %r178, %r79, %r33, %r205;
	// end inline asm
	// begin inline asm
	dp4a.s32.s32 %r182, %r83, %r34, %r178;
	// end inline asm
	mov.b32 	%r207, 16843009;
	// begin inline asm
	dp4a.s32.s32 %r186, %r207, %r33, %r205;
	// end inline asm
	// begin inline asm
	dp4a.s32.s32 %r190, %r207, %r34, %r186;
	// end inline asm
	shr.u16 	%rs89, %rs150, 8;
	cvt.u32.u16 	%r210, %rs150;
	and.b32  	%r211, %r210, 255;
	mul.lo.s32 	%r212, %r182, %r211;
	cvt.rn.f32.s32 	%f69, %r212;
	fma.rn.f32 	%f70, %f67, %f69, 0f00000000;
	shr.u16 	%rs90, %rs149, 8;
	cvt.u32.u16 	%r213, %rs149;
	and.b32  	%r214, %r213, 255;
	mul.lo.s32 	%r215, %r190, %r214;
	cvt.rn.f32.s32 	%f71, %r215;
	fma.rn.f32 	%f72, %f67, %f71, 0f00000000;
	// begin inline asm
	dp4a.s32.s32 %r194, %r95, %r35, %r205;
	// end inline asm
	// begin inline asm
	dp4a.s32.s32 %r198, %r99, %r36, %r194;
	// end inline asm
	// begin inline asm
	dp4a.s32.s32 %r202, %r207, %r35, %r205;
	// end inline asm
	// begin inline asm
	dp4a.s32.s32 %r206, %r207, %r36, %r202;
	// end inline asm
	cvt.u32.u16 	%r216, %rs89;
	mul.lo.s32 	%r217, %r198, %r216;
	cvt.rn.f32.s32 	%f73, %r217;
	fma.rn.f32 	%f74, %f68, %f73, %f70;
	cvt.u32.u16 	%r218, %rs90;
	mul.lo.s32 	%r219, %r206, %r218;
	cvt.rn.f32.s32 	%f75, %r219;
	fma.rn.f32 	%f76, %f68, %f75, %f72;
	mul.f32 	%f77, %f74, %f41;
	mul.f32 	%f78, %f76, %f42;
	sub.f32 	%f79, %f77, %f78;
	add.f32 	%f284, %f79, %f284;
	@%p3 bra 	$L__BB69_13;
	and.b16  	%rs91, %rs146, 3855;
	ld.global.u16 	%rs92, [%rd12];
	shr.u16 	%rs93, %rs92, 2;
	and.b16  	%rs94, %rs93, 12336;
	or.b16  	%rs152, %rs94, %rs91;
	shr.u16 	%rs95, %rs146, 4;
	and.b16  	%rs96, %rs95, 3855;
	shr.u16 	%rs97, %rs145, 2;
	and.b16  	%rs98, %rs97, 12336;
	or.b16  	%rs151, %rs98, %rs96;
	bra.uni 	$L__BB69_14;
$L__BB69_13:
	and.b16  	%rs152, %rs145, 16191;
	and.b16  	%rs151, %rs146, 16191;
$L__BB69_14:
	mov.b32 	%r247, 0;
	// begin inline asm
	dp4a.s32.s32 %r220, %r131, %r33, %r247;
	// end inline asm
	// begin inline asm
	dp4a.s32.s32 %r224, %r135, %r34, %r220;
	// end inline asm
	mov.b32 	%r249, 16843009;
	// begin inline asm
	dp4a.s32.s32 %r228, %r249, %r33, %r247;
	// end inline asm
	// begin inline asm
	dp4a.s32.s32 %r232, %r249, %r34, %r228;
	// end inline asm
	shr.u16 	%rs99, %rs152, 8;
	cvt.u32.u16 	%r252, %rs152;
	and.b32  	%r253, %r252, 255;
	mul.lo.s32 	%r254, %r224, %r253;
	cvt.rn.f32.s32 	%f80, %r254;
	fma.rn.f32 	%f81, %f67, %f80, 0f00000000;
	shr.u16 	%rs100, %rs151, 8;
	cvt.u32.u16 	%r255, %rs151;
	and.b32  	%r256, %r255, 255;
	mul.lo.s32 	%r257, %r232, %r256;
	cvt.rn.f32.s32 	%f82, %r257;
	fma.rn.f32 	%f83, %f67, %f82, 0f00000000;
	// begin inline asm
	dp4a.s32.s32 %r236, %r147, %r35, %r247;
	// end inline asm
	// begin inline asm
	dp4a.s32.s32 %r240, %r151, %r36, %r236;
	// end inline asm
	// begin inline asm
	dp4a.s32.s32 %r244, %r249, %r35, %r247;
	// end inline asm
	// begin inline asm
	dp4a.s32.s32 %r248, %r249, %r36, %r244;
	// end inline asm
	cvt.u32.u16 	%r258, %rs99;
	mul.lo.s32 	%r259, %r240, %r258;
	cvt.rn.f32.s32 	%f84, %r259;
	fma.rn.f32 	%f85, %f68, %f84, %f81;
	cvt.u32.u16 	%r260, %rs100;
	mul.lo.s32 	%r261, %r248, %r260;
	cvt.rn.f32.s32 	%f86, %r261;
	fma.rn.f32 	%f87, %f68, %f86, %f83;
	mul.f32 	%f88, %f85, %f54;
	mul.f32 	%f89, %f87, %f55;
	sub.f32 	%f90, %f88, %f89;
	add.f32 	%f283, %f90, %f283;
	@%p3 bra 	$L__BB69_16;
	and.b16  	%rs101, %rs142, 3855;
	ld.global.u16 	%rs102, [%rd10];
	shr.u16 	%rs103, %rs102, 2;
	and.b16  	%rs104, %rs103, 12336;
	or.b16  	%rs154, %rs104, %rs101;
	shr.u16 	%rs105, %rs142, 4;
	and.b16  	%rs106, %rs105, 3855;
	shr.u16 	%rs107, %rs141, 2;
	and.b16  	%rs108, %rs107, 12336;
	or.b16  	%rs153, %rs108, %rs106;
	bra.uni 	$L__BB69_17;
$L__BB69_16:
	and.b16  	%rs154, %rs141, 16191;
	and.b16  	%rs153, %rs142, 16191;
$L__BB69_17:
	mul.wide.s32 	%rd37, %r525, 36;
	add.s64 	%rd38, %rd5, %rd37;
	ld.global.u32 	%r262, [%rd38];
	// begin inline asm
	{.reg .f16 low,high;
  mov.b32 {low,high},%r262;
  cvt.f32.f16 %f91, low;}

	// end inline asm
	add.s64 	%rd39, %rd38, %rd4;
	ld.global.u32 	%r37, [%rd39+-36];
	ld.global.u32 	%r38, [%rd39+-20];
	ld.global.u32 	%r263, [%rd38+36];
	// begin inline asm
	{.reg .f16 low,high;
  mov.b32 {low,high},%r263;
  cvt.f32.f16 %f92, low;}

	// end inline asm
	ld.global.u32 	%r39, [%rd39];
	ld.global.u32 	%r40, [%rd39+16];
	mov.b32 	%r291, 0;
	// begin inline asm
	dp4a.s32.s32 %r264, %r79, %r37, %r291;
	// end inline asm
	// begin inline asm
	dp4a.s32.s32 %r268, %r83, %r38, %r264;
	// end inline asm
	mov.b32 	%r293, 16843009;
	// begin inline asm
	dp4a.s32.s32 %r272, %r293, %r37, %r291;
	// end inline asm
	// begin inline asm
	dp4a.s32.s32 %r276, %r293, %r38, %r272;
	// end inline asm
	shr.u16 	%rs109, %rs154, 8;
	cvt.u32.u16 	%r296, %rs154;
	and.b32  	%r297, %r296, 255;
	mul.lo.s32 	%r298, %r268, %r297;
	cvt.rn.f32.s32 	%f93, %r298;
	fma.rn.f32 	%f94, %f91, %f93, 0f00000000;
	shr.u16 	%rs110, %rs153, 8;
	cvt.u32.u16 	%r299, %rs153;
	and.b32  	%r300, %r299, 255;
	mul.lo.s32 	%r301, %r276, %r300;
	cvt.rn.f32.s32 	%f95, %r301;
	fma.rn.f32 	%f96, %f91, %f95, 0f00000000;
	// begin inline asm
	dp4a.s32.s32 %r280, %r95, %r39, %r291;
	// end inline asm
	// begin inline asm
	dp4a.s32.s32 %r284, %r99, %r40, %r280;
	// end inline asm
	// begin inline asm
	dp4a.s32.s32 %r288, %r293, %r39, %r291;
	// end inline asm
	// begin inline asm
	dp4a.s32.s32 %r292, %r293, %r40, %r288;
	// end inline asm
	cvt.u32.u16 	%r302, %rs109;
	mul.lo.s32 	%r303, %r284, %r302;
	cvt.rn.f32.s32 	%f97, %r303;
	fma.rn.f32 	%f98, %f92, %f97, %f94;
	cvt.u32.u16 	%r304, %rs110;
	mul.lo.s32 	%r305, %r292, %r304;
	cvt.rn.f32.s32 	%f99, %r305;
	fma.rn.f32 	%f100, %f92, %f99, %f96;
	mul.f32 	%f101, %f98, %f41;
	mul.f32 	%f102, %f100, %f42;
	sub.f32 	%f103, %f101, %f102;
	add.f32 	%f282, %f103, %f282;
	@%p3 bra 	$L__BB69_19;
	and.b16  	%rs111, %rs146, 3855;
	ld.global.u16 	%rs112, [%rd12];
	shr.u16 	%rs113, %rs112, 2;
	and.b16  	%rs114, %rs113, 12336;
	or.b16  	%rs156, %rs114, %rs111;
	shr.u16 	%rs115, %rs146, 4;
	and.b16  	%rs116, %rs115, 3855;
	shr.u16 	%rs117, %rs145, 2;
	and.b16  	%rs118, %rs117, 12336;
	or.b16  	%rs155, %rs118, %rs116;
	bra.uni 	$L__BB69_20;
$L__BB69_19:
	and.b16  	%rs156, %rs145, 16191;
	and.b16  	%rs155, %rs146, 16191;
$L__BB69_20:
	mov.b32 	%r333, 0;
	// begin inline asm
	dp4a.s32.s32 %r306, %r131, %r37, %r333;
	// end inline asm
	// begin inline asm
	dp4a.s32.s32 %r310, %r135, %r38, %r306;
	// end inline asm
	mov.b32 	%r335, 16843009;
	// begin inline asm
	dp4a.s32.s32 %r314, %r335, %r37, %r333;
	// end inline asm
	// begin inline asm
	dp4a.s32.s32 %r318, %r335, %r38, %r314;
	// end inline asm
	shr.u16 	%rs119, %rs156, 8;
	cvt.u32.u16 	%r338, %rs156;
	and.b32  	%r339, %r338, 255;
	mul.lo.s32 	%r340, %r310, %r339;
	cvt.rn.f32.s32 	%f104, %r340;
	fma.rn.f32 	%f105, %f91, %f104, 0f00000000;
	shr.u16 	%rs120, %rs155, 8;
	cvt.u32.u16 	%r341, %rs155;
	and.b32  	%r342, %r341, 255;
	mul.lo.s32 	%r343, %r318, %r342;
	cvt.rn.f32.s32 	%f106, %r343;
	fma.rn.f32 	%f107, %f91, %f106, 0f00000000;
	// begin inline asm
	dp4a.s32.s32 %r322, %r147, %r39, %r333;
	// end inline asm
	// begin inline asm
	dp4a.s32.s32 %r326, %r151, %r40, %r322;
	// end inline asm
	// begin inline asm
	dp4a.s32.s32 %r330, %r335, %r39, %r333;
	// end inline asm
	// begin inline asm
	dp4a.s32.s32 %r334, %r335, %r40, %r330;
	// end inline asm
	cvt.u32.u16 	%r344, %rs119;
	mul.lo.s32 	%r345, %r326, %r344;
	cvt.rn.f32.s32 	%f108, %r345;
	fma.rn.f32 	%f109, %f92, %f108, %f105;
	cvt.u32.u16 	%r346, %rs120;
	mul.lo.s32 	%r347, %r334, %r346;
	cvt.rn.f32.s32 	%f110, %r347;
	fma.rn.f32 	%f111, %f92, %f110, %f107;
	mul.f32 	%f112, %f109, %f54;
	mul.f32 	%f113, %f111, %f55;
	sub.f32 	%f114, %f112, %f113;
	add.f32 	%f281, %f114, %f281;
	@%p3 bra 	$L__BB69_22;
	and.b16  	%rs121, %rs142, 3855;
	ld.global.u16 	%rs122, [%rd10];
	shr.u16 	%rs123, %rs122, 2;
	and.b16  	%rs124, %rs123, 12336;
	or.b16  	%rs158, %rs124, %rs121;
	shr.u16 	%rs125, %rs142, 4;
	and.b16  	%rs126, %rs125, 3855;
	shr.u16 	%rs127, %rs141, 2;
	and.b16  	%rs128, %rs127, 12336;
	or.b16  	%rs157, %rs128, %rs126;
	bra.uni 	$L__BB69_23;
$L__BB69_22:
	and.b16  	%rs158, %rs141, 16191;
	and.b16  	%rs157, %rs142, 16191;
$L__BB69_23:
	mul.wide.s32 	%rd40, %r526, 36;
	add.s64 	%rd41, %rd5, %rd40;
	ld.global.u32 	%r348, [%rd41];
	// begin inline asm
	{.reg .f16 low,high;
  mov.b32 {low,high},%r348;
  cvt.f32.f16 %f115, low;}

	// end inline asm
	add.s64 	%rd42, %rd41, %rd4;
	ld.global.u32 	%r41, [%rd42+-36];
	ld.global.u32 	%r42, [%rd42+-20];
	ld.global.u32 	%r349, [%rd41+36];
	// begin inline asm
	{.reg .f16 low,high;
  mov.b32 {low,high},%r349;
  cvt.f32.f16 %f116, low;}

	// end inline asm
	ld.global.u32 	%r43, [%rd42];
	ld.global.u32 	%r44, [%rd42+16];
	mov.b32 	%r377, 0;
	// begin inline asm
	dp4a.s32.s32 %r350, %r79, %r41, %r377;
	// end inline asm
	// begin inline asm
	dp4a.s32.s32 %r354, %r83, %r42, %r350;
	// end inline asm
	mov.b32 	%r379, 16843009;
	// begin inline asm
	dp4a.s32.s32 %r358, %r379, %r41, %r377;
	// end inline asm
	// begin inline asm
	dp4a.s32.s32 %r362, %r379, %r42, %r358;
	// end inline asm
	shr.u16 	%rs129, %rs158, 8;
	cvt.u32.u16 	%r382, %rs158;
	and.b32  	%r383, %r382, 255;
	mul.lo.s32 	%r384, %r354, %r383;
	cvt.rn.f32.s32 	%f117, %r384;
	fma.rn.f32 	%f118, %f115, %f117, 0f00000000;
	shr.u16 	%rs130, %rs157, 8;
	cvt.u32.u16 	%r385, %rs157;
	and.b32  	%r386, %r385, 255;
	mul.lo.s32 	%r387, %r362, %r386;
	cvt.rn.f32.s32 	%f119, %r387;
	fma.rn.f32 	%f120, %f115, %f119, 0f00000000;
	// begin inline asm
	dp4a.s32.s32 %r366, %r95, %r43, %r377;
	// end inline asm
	// begin inline asm
	dp4a.s32.s32 %r370, %r99, %r44, %r366;
	// end inline asm
	// begin inline asm
	dp4a.s32.s32 %r374, %r379, %r43, %r377;
	// end inline asm
	// begin inline asm
	dp4a.s32.s32 %r378, %r379, %r44, %r374;
	// end inline asm
	cvt.u32.u16 	%r388, %rs129;
	mul.lo.s32 	%r389, %r370, %r388;
	cvt.rn.f32.s32 	%f121, %r389;
	fma.rn.f32 	%f122, %f116, %f121, %f118;
	cvt.u32.u16 	%r390, %rs130;
	mul.lo.s32 	%r391, %r378, %r390;
	cvt.rn.f32.s32 	%f123, %r391;
	fma.rn.f32 	%f124, %f116, %f123, %f120;
	mul.f32 	%f125, %f122, %f41;
	mul.f32 	%f126, %f124, %f42;
	sub.f32 	%f127, %f125, %f126;
	add.f32 	%f280, %f127, %f280;
	@%p3 bra 	$L__BB69_25;
	and.b16  	%rs131, %rs146, 3855;
	ld.global.u16 	%rs132, [%rd12];
	shr.u16 	%rs133, %rs132, 2;
	and.b16  	%rs134, %rs133, 12336;
	or.b16  	%rs160, %rs134, %rs131;
	shr.u16 	%rs135, %rs146, 4;
	and.b16  	%rs136, %rs135, 3855;
	shr.u16 	%rs137, %rs145, 2;
	and.b16  	%rs138, %rs137, 12336;
	or.b16  	%rs159, %rs138, %rs136;
	bra.uni 	$L__BB69_26;
$L__BB69_25:
	and.b16  	%rs160, %rs145, 16191;
	and.b16  	%rs159, %rs146, 16191;
$L__BB69_26:
	mov.b32 	%r419, 0;
	// begin inline asm
	dp4a.s32.s32 %r392, %r131, %r41, %r419;
	// end inline asm
	// begin inline asm
	dp4a.s32.s32 %r396, %r135, %r42, %r392;
	// end inline asm
	mov.b32 	%r421, 16843009;
	// begin inline asm
	dp4a.s32.s32 %r400, %r421, %r41, %r419;
	// end inline asm
	// begin inline asm
	dp4a.s32.s32 %r404, %r421, %r42, %r400;
	// end inline asm
	shr.u16 	%rs139, %rs160, 8;
	cvt.u32.u16 	%r424, %rs160;
	and.b32  	%r425, %r424, 255;
	mul.lo.s32 	%r426, %r396, %r425;
	cvt.rn.f32.s32 	%f128, %r426;
	fma.rn.f32 	%f129, %f115, %f128, 0f00000000;
	shr.u16 	%rs140, %rs159, 8;
	cvt.u32.u16 	%r427, %rs159;
	and.b32  	%r428, %r427, 255;
	mul.lo.s32 	%r429, %r404, %r428;
	cvt.rn.f32.s32 	%f130, %r429;
	fma.rn.f32 	%f131, %f115, %f130, 0f00000000;
	// begin inline asm
	dp4a.s32.s32 %r408, %r147, %r43, %r419;
	// end inline asm
	// begin inline asm
	dp4a.s32.s32 %r412, %r151, %r44, %r408;
	// end inline asm
	// begin inline asm
	dp4a.s32.s32 %r416, %r421, %r43, %r419;
	// end inline asm
	// begin inline asm
	dp4a.s32.s32 %r420, %r421, %r44, %r416;
	// end inline asm
	cvt.u32.u16 	%r430, %rs139;
	mul.lo.s32 	%r431, %r412, %r430;
	cvt.rn.f32.s32 	%f132, %r431;
	fma.rn.f32 	%f133, %f116, %f132, %f129;
	cvt.u32.u16 	%r432, %rs140;
	mul.lo.s32 	%r433, %r420, %r432;
	cvt.rn.f32.s32 	%f134, %r433;
	fma.rn.f32 	%f135, %f116, %f134, %f131;
	mul.f32 	%f136, %f133, %f54;
	mul.f32 	%f137, %f135, %f55;
	sub.f32 	%f138, %f136, %f137;
	add.f32 	%f279, %f138, %f279;
	add.s32 	%r529, %r529, 8;
	add.s32 	%r528, %r528, 64;
	add.s32 	%r527, %r527, 8;
	add.s32 	%r526, %r526, 64;
	add.s32 	%r525, %r525, 64;
	add.s64 	%rd52, %rd52, 2304;
	setp.lt.s32 	%p10, %r529, %r4;
	@%p10 bra 	$L__BB69_2;
	st.local.v4.f32 	[%rd3], {%f286, %f285, %f284, %f283};
	st.local.v4.f32 	[%rd3+16], {%f282, %f281, %f280, %f279};
$L__BB69_28:
	setp.eq.s32 	%p11, %r1, 0;
	@%p11 bra 	$L__BB69_30;
	shl.b32 	%r434, %r1, 10;
	mov.u32 	%r435, _ZZN34_INTERNAL_c8396950_4_k_cu_1fba617b13mul_mat_vec_qILi4ELi256ELi32E10block_q4_KLi2EXadL_ZNS_17vec_dot_q4_K_q8_1EPKvPK10block_q8_1RKiEEEEvS3_S3_PfiiiiE10tmp_shared;
	add.s32 	%r436, %r435, %r434;
	shl.b32 	%r437, %r2, 2;
	add.s32 	%r438, %r436, %r437;
	st.shared.f32 	[%r438+-1024], %f286;
	st.shared.f32 	[%r438+-896], %f285;
	st.shared.f32 	[%r438+-768], %f284;
	st.shared.f32 	[%r438+-640], %f283;
	st.shared.f32 	[%r438+-512], %f282;
	st.shared.f32 	[%r438+-384], %f281;
	st.shared.f32 	[%r438+-256], %f280;
	st.shared.f32 	[%r438+-128], %f279;
$L__BB69_30:
	setp.ne.s32 	%p12, %r1, 0;
	bar.sync 	0;
	@%p12 bra 	$L__BB69_39;
	shl.b32 	%r439, %r2, 2;
	mov.u32 	%r440, _ZZN34_INTERNAL_c8396950_4_k_cu_1fba617b13mul_mat_vec_qILi4ELi256ELi32E10block_q4_KLi2EXadL_ZNS_17vec_dot_q4_K_q8_1EPKvPK10block_q8_1RKiEEEEvS3_S3_PfiiiiE10tmp_shared;
	add.s32 	%r50, %r440, %r439;
	setp.gt.u32 	%p13, %r2, 1;
	mul.wide.u32 	%rd43, %r2, 4;
	add.s64 	%rd14, %rd3, %rd43;
	add.s32 	%r51, %r3, %r2;
	ld.shared.f32 	%f139, [%r50];
	add.f32 	%f140, %f139, %f286;
	ld.shared.f32 	%f141, [%r50+1024];
	add.f32 	%f142, %f141, %f140;
	ld.shared.f32 	%f143, [%r50+2048];
	add.f32 	%f144, %f143, %f142;
	mov.b32 	%r441, %f144;
	shfl.sync.bfly.b32	%r442|%p14, %r441, 16, 31, -1;
	mov.b32 	%f145, %r442;
	add.f32 	%f146, %f144, %f145;
	mov.b32 	%r443, %f146;
	shfl.sync.bfly.b32	%r444|%p15, %r443, 8, 31, -1;
	mov.b32 	%f147, %r444;
	add.f32 	%f148, %f146, %f147;
	mov.b32 	%r445, %f148;
	shfl.sync.bfly.b32	%r446|%p16, %r445, 4, 31, -1;
	mov.b32 	%f149, %r446;
	add.f32 	%f150, %f148, %f149;
	mov.b32 	%r447, %f150;
	shfl.sync.bfly.b32	%r448|%p17, %r447, 2, 31, -1;
	mov.b32 	%f151, %r448;
	add.f32 	%f152, %f150, %f151;
	mov.b32 	%r449, %f152;
	shfl.sync.bfly.b32	%r450|%p18, %r449, 1, 31, -1;
	mov.b32 	%f153, %r450;
	add.f32 	%f154, %f152, %f153;
	st.local.f32 	[%rd3], %f154;
	ld.shared.f32 	%f155, [%r50+128];
	add.f32 	%f156, %f155, %f285;
	ld.shared.f32 	%f157, [%r50+1152];
	add.f32 	%f158, %f157, %f156;
	ld.shared.f32 	%f159, [%r50+2176];
	add.f32 	%f160, %f159, %f158;
	mov.b32 	%r451, %f160;
	shfl.sync.bfly.b32	%r452|%p19, %r451, 16, 31, -1;
	mov.b32 	%f161, %r452;
	add.f32 	%f162, %f160, %f161;
	mov.b32 	%r453, %f162;
	shfl.sync.bfly.b32	%r454|%p20, %r453, 8, 31, -1;
	mov.b32 	%f163, %r454;
	add.f32 	%f164, %f162, %f163;
	mov.b32 	%r455, %f164;
	shfl.sync.bfly.b32	%r456|%p21, %r455, 4, 31, -1;
	mov.b32 	%f165, %r456;
	add.f32 	%f166, %f164, %f165;
	mov.b32 	%r457, %f166;
	shfl.sync.bfly.b32	%r458|%p22, %r457, 2, 31, -1;
	mov.b32 	%f167, %r458;
	add.f32 	%f168, %f166, %f167;
	mov.b32 	%r459, %f168;
	shfl.sync.bfly.b32	%r460|%p23, %r459, 1, 31, -1;
	mov.b32 	%f169, %r460;
	add.f32 	%f170, %f168, %f169;
	st.local.f32 	[%rd3+4], %f170;
	@%p13 bra 	$L__BB69_33;
	ld.local.f32 	%f171, [%rd14];
	mul.wide.u32 	%rd44, %r51, 4;
	add.s64 	%rd45, %rd2, %rd44;
	st.global.f32 	[%rd45], %f171;
$L__BB69_33:
	setp.gt.u32 	%p24, %r2, 1;
	ld.shared.f32 	%f172, [%r50+256];
	add.f32 	%f173, %f172, %f284;
	ld.shared.f32 	%f174, [%r50+1280];
	add.f32 	%f175, %f174, %f173;
	ld.shared.f32 	%f176, [%r50+2304];
	add.f32 	%f177, %f176, %f175;
	mov.b32 	%r461, %f177;
	shfl.sync.bfly.b32	%r462|%p25, %r461, 16, 31, -1;
	mov.b32 	%f178, %r462;
	add.f32 	%f179, %f177, %f178;
	mov.b32 	%r463, %f179;
	shfl.sync.bfly.b32	%r464|%p26, %r463, 8, 31, -1;
	mov.b32 	%f180, %r464;
	add.f32 	%f181, %f179, %f180;
	mov.b32 	%r465, %f181;
	shfl.sync.bfly.b32	%r466|%p27, %r465, 4, 31, -1;
	mov.b32 	%f182, %r466;
	add.f32 	%f183, %f181, %f182;
	mov.b32 	%r467, %f183;
	shfl.sync.bfly.b32	%r468|%p28, %r467, 2, 31, -1;
	mov.b32 	%f184, %r468;
	add.f32 	%f185, %f183, %f184;
	mov.b32 	%r469, %f185;
	shfl.sync.bfly.b32	%r470|%p29, %r469, 1, 31, -1;
	mov.b32 	%f186, %r470;
	add.f32 	%f187, %f185, %f186;
	st.local.f32 	[%rd3+8], %f187;
	ld.shared.f32 	%f188, [%r50+384];
	add.f32 	%f189, %f188, %f283;
	ld.shared.f32 	%f190, [%r50+1408];
	add.f32 	%f191, %f190, %f189;
	ld.shared.f32 	%f192, [%r50+2432];
	add.f32 	%f193, %f192, %f191;
	mov.b32 	%r471, %f193;
	shfl.sync.bfly.b32	%r472|%p30, %r471, 16, 31, -1;
	mov.b32 	%f194, %r472;
	add.f32 	%f195, %f193, %f194;
	mov.b32 	%r473, %f195;
	shfl.sync.bfly.b32	%r474|%p31, %r473, 8, 31, -1;
	mov.b32 	%f196, %r474;
	add.f32 	%f197, %f195, %f196;
	mov.b32 	%r475, %f197;
	shfl.sync.bfly.b32	%r476|%p32, %r475, 4, 31, -1;
	mov.b32 	%f198, %r476;
	add.f32 	%f199, %f197, %f198;
	mov.b32 	%r477, %f199;
	shfl.sync.bfly.b32	%r478|%p33, %r477, 2, 31, -1;
	mov.b32 	%f200, %r478;
	add.f32 	%f201, %f199, %f200;
	mov.b32 	%r479, %f201;
	shfl.sync.bfly.b32	%r480|%p34, %r479, 1, 31, -1;
	mov.b32 	%f202, %r480;
	add.f32 	%f203, %f201, %f202;
	st.local.f32 	[%rd3+12], %f203;
	@%p24 bra 	$L__BB69_35;
	ld.local.f32 	%f204, [%rd14+8];
	add.s32 	%r481, %r51, %r53;
	mul.wide.u32 	%rd46, %r481, 4;
	add.s64 	%rd47, %rd2, %rd46;
	st.global.f32 	[%rd47], %f204;
$L__BB69_35:
	setp.gt.u32 	%p35, %r2, 1;
	ld.shared.f32 	%f205, [%r50+512];
	add.f32 	%f206, %f205, %f282;
	ld.shared.f32 	%f207, [%r50+1536];
	add.f32 	%f208, %f207, %f206;
	ld.shared.f32 	%f209, [%r50+2560];
	add.f32 	%f210, %f209, %f208;
	mov.b32 	%r482, %f210;
	shfl.sync.bfly.b32	%r483|%p36, %r482, 16, 31, -1;
	mov.b32 	%f211, %r483;
	add.f32 	%f212, %f210, %f211;
	mov.b32 	%r484, %f212;
	shfl.sync.bfly.b32	%r485|%p37, %r484, 8, 31, -1;
	mov.b32 	%f213, %r485;
	add.f32 	%f214, %f212, %f213;
	mov.b32 	%r486, %f214;
	shfl.sync.bfly.b32	%r487|%p38, %r486, 4, 31, -1;
	mov.b32 	%f215, %r487;
	add.f32 	%f216, %f214, %f215;
	mov.b32 	%r488, %f216;
	shfl.sync.bfly.b32	%r489|%p39, %r488, 2, 31, -1;
	mov.b32 	%f217, %r489;
	add.f32 	%f218, %f216, %f217;
	mov.b32 	%r490, %f218;
	shfl.sync.bfly.b32	%r491|%p40, %r490, 1, 31, -1;
	mov.b32 	%f219, %r491;
	add.f32 	%f220, %f218, %f219;
	st.local.f32 	[%rd3+16], %f220;
	ld.shared.f32 	%f221, [%r50+640];
	add.f32 	%f222, %f221, %f281;
	ld.shared.f32 	%f223, [%r50+1664];
	add.f32 	%f224, %f223, %f222;
	ld.shared.f32 	%f225, [%r50+2688];
	add.f32 	%f226, %f225, %f224;
	mov.b32 	%r492, %f226;
	shfl.sync.bfly.b32	%r493|%p41, %r492, 16, 31, -1;
	mov.b32 	%f227, %r493;
	add.f32 	%f228, %f226, %f227;
	mov.b32 	%r494, %f228;
	shfl.sync.bfly.b32	%r495|%p42, %r494, 8, 31, -1;
	mov.b32 	%f229, %r495;
	add.f32 	%f230, %f228, %f229;
	mov.b32 	%r496, %f230;
	shfl.sync.bfly.b32	%r497|%p43, %r496, 4, 31, -1;
	mov.b32 	%f231, %r497;
	add.f32 	%f232, %f230, %f231;
	mov.b32 	%r498, %f232;
	shfl.sync.bfly.b32	%r499|%p44, %r498, 2, 31, -1;
	mov.b32 	%f233, %r499;
	add.f32 	%f234, %f232, %f233;
	mov.b32 	%r500, %f234;
	shfl.sync.bfly.b32	%r501|%p45, %r500, 1, 31, -1;
	mov.b32 	%f235, %r501;
	add.f32 	%f236, %f234, %f235;
	st.local.f32 	[%rd3+20], %f236;
	@%p35 bra 	$L__BB69_37;
	ld.local.f32 	%f237, [%rd14+16];
	shl.b32 	%r502, %r53, 1;
	add.s32 	%r503, %r51, %r502;
	mul.wide.u32 	%rd48, %r503, 4;
	add.s64 	%rd49, %rd2, %rd48;
	st.global.f32 	[%rd49], %f237;
$L__BB69_37:
	setp.gt.u32 	%p46, %r2, 1;
	ld.shared.f32 	%f238, [%r50+768];
	add.f32 	%f239, %f238, %f280;
	ld.shared.f32 	%f240, [%r50+1792];
	add.f32 	%f241, %f240, %f239;
	ld.shared.f32 	%f242, [%r50+2816];
	add.f32 	%f243, %f242, %f241;
	mov.b32 	%r504, %f243;
	shfl.sync.bfly.b32	%r505|%p47, %r504, 16, 31, -1;
	mov.b32 	%f244, %r505;
	add.f32 	%f245, %f243, %f244;
	mov.b32 	%r506, %f245;
	shfl.sync.bfly.b32	%r507|%p48, %r506, 8, 31, -1;
	mov.b32 	%f246, %r507;
	add.f32 	%f247, %f245, %f246;
	mov.b32 	%r508, %f247;
	shfl.sync.bfly.b32	%r509|%p49, %r508, 4, 31, -1;
	mov.b32 	%f248, %r509;
	add.f32 	%f249, %f247, %f248;
	mov.b32 	%r510, %f249;
	shfl.sync.bfly.b32	%r511|%p50, %r510, 2, 31, -1;
	mov.b32 	%f250, %r511;
	add.f32 	%f251, %f249, %f250;
	mov.b32 	%r512, %f251;
	shfl.sync.bfly.b32	%r513|%p51, %r512, 1, 31, -1;
	mov.b32 	%f252, %r513;
	add.f32 	%f253, %f251, %f252;
	st.local.f32 	[%rd3+24], %f253;
	ld.shared.f32 	%f254, [%r50+896];
	add.f32 	%f255, %f254, %f279;
	ld.shared.f32 	%f256, [%r50+1920];
	add.f32 	%f257, %f256, %f255;
	ld.shared.f32 	%f258, [%r50+2944];
	add.f32 	%f259, %f258, %f257;
	mov.b32 	%r514, %f259;
	shfl.sync.bfly.b32	%r515|%p52, %r514, 16, 31, -1;
	mov.b32 	%f260, %r515;
	add.f32 	%f261, %f259, %f260;
	mov.b32 	%r516, %f261;
	shfl.sync.bfly.b32	%r517|%p53, %r516, 8, 31, -1;
	mov.b32 	%f262, %r517;
	add.f32 	%f263, %f261, %f262;
	mov.b32 	%r518, %f263;
	shfl.sync.bfly.b32	%r519|%p54, %r518, 4, 31, -1;
	mov.b32 	%f264, %r519;
	add.f32 	%f265, %f263, %f264;
	mov.b32 	%r520, %f265;
	shfl.sync.bfly.b32	%r521|%p55, %r520, 2, 31, -1;
	mov.b32 	%f266, %r521;
	add.f32 	%f267, %f265, %f266;
	mov.b32 	%r522, %f267;
	shfl.sync.bfly.b32	%r523|%p56, %r522, 1, 31, -1;
	mov.b32 	%f268, %r523;
	add.f32 	%f269, %f267, %f268;
	st.local.f32 	[%rd3+28], %f269;
	@%p46 bra 	$L__BB69_39;
	ld.local.f32 	%f270, [%rd14+24];
	mad.lo.s32 	%r524, %r53, 3, %r51;
	mul.wide.u32 	%rd50, %r524, 4;
	add.s64 	%rd51, %rd2, %rd50;
	st.global.f32 	[%rd51], %f270;
$L__BB69_39:
	ret;

}
	// .globl	mul_mat_vec_q5_K_q8_1_cuda4
.visible .entry mul_mat_vec_q5_K_q8_1_cuda4(
	.param .u64 .ptr .align 1 mul_mat_vec_q5_K_q8_1_cuda4_param_0,
	.param .u64 .ptr .align 1 mul_mat_vec_q5_K_q8_1_cuda4_param_1,
	.param .u64 .ptr .align 1 mul_mat_vec_q5_K_q8_1_cuda4_param_2,
	.param .u32 mul_mat_vec_q5_K_q8_1_cuda4_param_3,
	.param .u32 mul_mat_vec_q5_K_q8_1_cuda4_param_4,
	.param .u32 mul_mat_vec_q5_K_q8_1_cuda4_param_5,
	.param .u32 mul_mat_vec_q5_K_q8_1_cuda4_param_6
)
{
	.local .align 16 .b8 	__local_depot70[32];
	.reg .b64 	%SP;
	.reg .b64 	%SPL;
	.reg .pred 	%p<57>;
	.reg .b16 	%rs<161>;
	.reg .b32 	%r<555>;
	.reg .b32 	%f<287>;
	.reg .b64 	%rd<60>;
	// demoted variable
	.shared .align 4 .b8 _ZZN34_INTERNAL_c8396950_4_k_cu_1fba617b13mul_mat_vec_qILi4ELi256ELi32E10block_q5_KLi2EXadL_ZNS_17vec_dot_q5_K_q8_1EPKvPK10block_q8_1RKiEEEEvS3_S3_PfiiiiE10tmp_shared[3072];
	mov.u64 	%SPL, __local_depot70;
	ld.param.u64 	%rd15, [mul_mat_vec_q5_K_q8_1_cuda4_param_1];
	ld.param.u64 	%rd16, [mul_mat_vec_q5_K_q8_1_cuda4_param_2];
	ld.param.u32 	%r59, [mul_mat_vec_q5_K_q8_1_cuda4_param_3];
	ld.param.u32 	%r57, [mul_mat_vec_q5_K_q8_1_cuda4_param_5];
	ld.param.u32 	%r58, [mul_mat_vec_q5_K_q8_1_cuda4_param_6];
	cvta.to.global.u64 	%rd1, %rd16;
	add.u64 	%rd2, %SPL, 0;
	mov.u32 	%r1, %tid.y;
	shl.b32 	%r60, %r1, 5;
	mov.u32 	%r2, %tid.x;
	add.s32 	%r61, %r60, %r2;
	mov.u32 	%r62, %ctaid.x;
	shl.b32 	%r3, %r62, 1;
	shr.s32 	%r63, %r59, 31;
	shr.u32 	%r64, %r63, 24;
	add.s32 	%r65, %r59, %r64;
	shr.s32 	%r4, %r65, 8;
	mov.f32 	%f279, 0f00000000;
	st.local.v4.f32 	[%rd2], {%f279, %f279, %f279, %f279};
	st.local.v4.f32 	[%rd2+16], {%f279, %f279, %f279, %f279};
	shr.u32 	%r554, %r61, 4;
	setp.ge.s32 	%p1, %r554, %r4;
	mov.f32 	%f280, %f279;
	mov.f32 	%f281, %f279;
	mov.f32 	%f282, %f279;
	mov.f32 	%f283, %f279;
	mov.f32 	%f284, %f279;
	mov.f32 	%f285, %f279;
	mov.f32 	%f286, %f279;
	@%p1 bra 	$L__BB70_28;
	cvta.to.global.u64 	%rd18, %rd15;
	shr.s32 	%r66, %r57, 31;
	shr.u32 	%r67, %r66, 27;
	add.s32 	%r68, %r57, %r67;
	shr.s32 	%r69, %r68, 5;
	shl.b32 	%r70, %r2, 1;
	and.b32  	%r6, %r70, 30;
	shr.u32 	%r71, %r6, 3;
	shl.b32 	%r7, %r71, 1;
	shl.b32 	%r72, %r71, 5;
	shl.b32 	%r73, %r2, 2;
	and.b32  	%r8, %r73, 12;
	or.b32  	%r74, %r8, %r72;
	cvt.u64.u32 	%rd19, %r74;
	mul.wide.u32 	%rd20, %r71, 72;
	add.s64 	%rd3, %rd18, %rd20;
	shl.b32 	%r75, %r554, 3;
	add.s32 	%r553, %r69, %r75;
	mad.lo.s32 	%r552, %r3, %r4, %r554;
	mad.lo.s32 	%r551, %r69, 3, %r75;
	add.s64 	%rd4, %rd19, 48;
	shl.b32 	%r76, %r69, 1;
	add.s32 	%r550, %r75, %r76;
	or.b32  	%r77, %r75, %r7;
	mul.wide.u32 	%rd21, %r77, 36;
	add.s64 	%rd22, %rd21, %rd18;
	add.s64 	%rd59, %rd22, 36;
	mov.f32 	%f279, 0f00000000;
$L__BB70_2:
	ld.param.u64 	%rd57, [mul_mat_vec_q5_K_q8_1_cuda4_param_0];
	cvt.u64.u32 	%rd23, %r7;
	setp.gt.u32 	%p2, %r6, 15;
	cvt.u64.u32 	%rd24, %r8;
	mul.wide.s32 	%rd7, %r552, 176;
	cvta.to.global.u64 	%rd25, %rd57;
	add.s64 	%rd8, %rd25, %rd7;
	add.s64 	%rd26, %rd8, %rd4;
	add.s64 	%rd27, %rd8, %rd24;
	ld.global.u32 	%r18, [%rd26];
	ld.global.u32 	%r19, [%rd26+16];
	ld.global.u32 	%r20, [%rd27+16];
	ld.global.u32 	%r21, [%rd27+32];
	add.s64 	%rd9, %rd8, %rd23;
	@%p2 bra 	$L__BB70_4;
	ld.global.u16 	%rs141, [%rd9+4];
	and.b16  	%rs144, %rs141, 16191;
	ld.global.u16 	%rs142, [%rd9+8];
	and.b16  	%rs143, %rs142, 16191;
	bra.uni 	$L__BB70_5;
$L__BB70_4:
	ld.global.u16 	%rs142, [%rd9+8];
	and.b16  	%rs61, %rs142, 3855;
	ld.global.u16 	%rs62, [%rd9];
	shr.u16 	%rs63, %rs62, 2;
	and.b16  	%rs64, %rs63, 12336;
	or.b16  	%rs144, %rs64, %rs61;
	shr.u16 	%rs65, %rs142, 4;
	and.b16  	%rs66, %rs65, 3855;
	ld.global.u16 	%rs141, [%rd9+4];
	shr.u16 	%rs67, %rs141, 2;
	and.b16  	%rs68, %rs67, 12336;
	or.b16  	%rs143, %rs68, %rs66;
$L__BB70_5:
	ld.param.u64 	%rd58, [mul_mat_vec_q5_K_q8_1_cuda4_param_0];
	mul.lo.s32 	%r114, %r4, 176;
	cvt.s64.s32 	%rd28, %r114;
	cvta.to.global.u64 	%rd29, %rd58;
	add.s64 	%rd30, %rd29, %rd28;
	add.s64 	%rd10, %rd30, %rd7;
	shr.s32 	%r115, %r20, %r7;
	shr.s32 	%r116, %r21, %r7;
	cvt.u64.u32 	%rd31, %r7;
	setp.lt.u32 	%p3, %r6, 16;
	cvt.u64.u32 	%rd32, %r8;
	ld.global.u32 	%r78, [%rd59+-36];
	// begin inline asm
	{.reg .f16 low,high;
  mov.b32 {low,high},%r78;
  cvt.f32.f16 %f39, low;}

	// end inline asm
	add.s64 	%rd33, %rd59, %rd32;
	ld.global.u32 	%r22, [%rd33+-32];
	ld.global.u32 	%r23, [%rd33+-16];
	ld.global.u32 	%r79, [%rd59];
	// begin inline asm
	{.reg .f16 low,high;
  mov.b32 {low,high},%r79;
  cvt.f32.f16 %f40, low;}

	// end inline asm
	ld.global.u32 	%r24, [%rd33+4];
	ld.global.u32 	%r25, [%rd33+20];
	and.b32  	%r117, %r18, 252645135;
	and.b32  	%r118, %r19, 252645135;
	shl.b32 	%r119, %r115, 4;
	and.b32  	%r120, %r119, 269488144;
	shl.b32 	%r121, %r116, 4;
	and.b32  	%r122, %r121, 269488144;
	or.b32  	%r85, %r117, %r120;
	or.b32  	%r81, %r118, %r122;
	mov.b32 	%r107, 0;
	// begin inline asm
	dp4a.s32.s32 %r80, %r81, %r23, %r107;
	// end inline asm
	// begin inline asm
	dp4a.s32.s32 %r84, %r85, %r22, %r80;
	// end inline asm
	mov.b32 	%r109, 16843009;
	// begin inline asm
	dp4a.s32.s32 %r88, %r109, %r23, %r107;
	// end inline asm
	// begin inline asm
	dp4a.s32.s32 %r92, %r109, %r22, %r88;
	// end inline asm
	shr.u16 	%rs69, %rs144, 8;
	cvt.u32.u16 	%r123, %rs144;
	and.b32  	%r124, %r123, 255;
	mul.lo.s32 	%r125, %r84, %r124;
	cvt.rn.f32.s32 	%f43, %r125;
	fma.rn.f32 	%f44, %f39, %f43, 0f00000000;
	shr.u16 	%rs70, %rs143, 8;
	cvt.u32.u16 	%r126, %rs143;
	and.b32  	%r127, %r126, 255;
	mul.lo.s32 	%r128, %r92, %r127;
	cvt.rn.f32.s32 	%f45, %r128;
	fma.rn.f32 	%f46, %f39, %f45, 0f00000000;
	shr.u32 	%r129, %r18, 4;
	and.b32  	%r130, %r129, 252645135;
	shr.u32 	%r131, %r19, 4;
	and.b32  	%r132, %r131, 252645135;
	shl.b32 	%r133, %r115, 3;
	and.b32  	%r134, %r133, 269488144;
	shl.b32 	%r135, %r116, 3;
	and.b32  	%r136, %r135, 269488144;
	or.b32  	%r101, %r130, %r134;
	or.b32  	%r97, %r132, %r136;
	// begin inline asm
	dp4a.s32.s32 %r96, %r97, %r25, %r107;
	// end inline asm
	// begin inline asm
	dp4a.s32.s32 %r100, %r101, %r24, %r96;
	// end inline asm
	// begin inline asm
	dp4a.s32.s32 %r104, %r109, %r25, %r107;
	// end inline asm
	// begin inline asm
	dp4a.s32.s32 %r108, %r109, %r24, %r104;
	// end inline asm
	cvt.u32.u16 	%r137, %rs69;
	mul.lo.s32 	%r138, %r100, %r137;
	cvt.rn.f32.s32 	%f47, %r138;
	fma.rn.f32 	%f48, %f40, %f47, %f44;
	cvt.u32.u16 	%r139, %rs70;
	mul.lo.s32 	%r140, %r108, %r139;
	cvt.rn.f32.s32 	%f49, %r140;
	fma.rn.f32 	%f50, %f40, %f49, %f46;
	ld.global.u32 	%r113, [%rd8];
	// begin inline asm
	{.reg .f16 low,high;
  mov.b32 {low,high},%r113;
  cvt.f32.f16 %f41, low;}

	// end inline asm
	// begin inline asm
	{.reg .f16 low,high;
  mov.b32 {low,high},%r113;
  cvt.f32.f16 %f42, high;}

	// end inline asm
	mul.f32 	%f51, %f48, %f41;
	mul.f32 	%f52, %f50, %f42;
	sub.f32 	%f53, %f51, %f52;
	add.f32 	%f286, %f53, %f286;
	add.s64 	%rd34, %rd10, %rd4;
	add.s64 	%rd35, %rd10, %rd32;
	ld.global.u32 	%r30, [%rd34];
	ld.global.u32 	%r31, [%rd34+16];
	ld.global.u32 	%r32, [%rd35+16];
	ld.global.u32 	%r33, [%rd35+32];
	add.s64 	%rd11, %rd10, %rd31;
	@%p3 bra 	$L__BB70_7;
	ld.global.u16 	%rs146, [%rd11+8];
	and.b16  	%rs71, %rs146, 3855;
	ld.global.u16 	%rs72, [%rd11];
	shr.u16 	%rs73, %rs72, 2;
	and.b16  	%rs74, %rs73, 12336;
	or.b16  	%rs148, %rs74, %rs71;
	shr.u16 	%rs75, %rs146, 4;
	and.b16  	%rs76, %rs75, 3855;
	ld.global.u16 	%rs145, [%rd11+4];
	shr.u16 	%rs77, %rs145, 2;
	and.b16  	%rs78, %rs77, 12336;
	or.b16  	%rs147, %rs78, %rs76;
	bra.uni 	$L__BB70_8;
$L__BB70_7:
	ld.global.u16 	%rs145, [%rd11+4];
	and.b16  	%rs148, %rs145, 16191;
	ld.global.u16 	%rs146, [%rd11+8];
	and.b16  	%rs147, %rs146, 16191;
$L__BB70_8:
	shr.s32 	%r175, %r32, %r7;
	shr.s32 	%r176, %r33, %r7;
	and.b32  	%r177, %r30, 252645135;
	and.b32  	%r178, %r31, 252645135;
	shl.b32 	%r179, %r175, 4;
	and.b32  	%r180, %r179, 269488144;
	shl.b32 	%r181, %r176, 4;
	and.b32  	%r182, %r181, 269488144;
	or.b32  	%r146, %r177, %r180;
	or.b32  	%r142, %r178, %r182;
	mov.b32 	%r168, 0;
	// begin inline asm
	dp4a.s32.s32 %r141, %r142, %r23, %r168;
	// end inline asm
	// begin inline asm
	dp4a.s32.s32 %r145, %r146, %r22, %r141;
	// end inline asm
	mov.b32 	%r170, 16843009;
	// begin inline asm
	dp4a.s32.s32 %r149, %r170, %r23, %r168;
	// end inline asm
	// begin inline asm
	dp4a.s32.s32 %r153, %r170, %r22, %r149;
	// end inline asm
	shr.u16 	%rs79, %rs148, 8;
	cvt.u32.u16 	%r183, %rs148;
	and.b32  	%r184, %r183, 255;
	mul.lo.s32 	%r185, %r145, %r184;
	cvt.rn.f32.s32 	%f56, %r185;
	fma.rn.f32 	%f57, %f39, %f56, 0f00000000;
	shr.u16 	%rs80, %rs147, 8;
	cvt.u32.u16 	%r186, %rs147;
	and.b32  	%r187, %r186, 255;
	mul.lo.s32 	%r188, %r153, %r187;
	cvt.rn.f32.s32 	%f58, %r188;
	fma.rn.f32 	%f59, %f39, %f58, 0f00000000;
	shr.u32 	%r189, %r30, 4;
	and.b32  	%r190, %r189, 252645135;
	shr.u32 	%r191, %r31, 4;
	and.b32  	%r192, %r191, 252645135;
	shl.b32 	%r193, %r175, 3;
	and.b32  	%r194, %r193, 269488144;
	shl.b32 	%r195, %r176, 3;
	and.b32  	%r196, %r195, 269488144;
	or.b32  	%r162, %r190, %r194;
	or.b32  	%r158, %r192, %r196;
	// begin inline asm
	dp4a.s32.s32 %r157, %r158, %r25, %r168;
	// end inline asm
	// begin inline asm
	dp4a.s32.s32 %r161, %r162, %r24, %r157;
	// end inline asm
	// begin inline asm
	dp4a.s32.s32 %r165, %r170, %r25, %r168;
	// end inline asm
	// begin inline asm
	dp4a.s32.s32 %r169, %r170, %r24, %r165;
	// end inline asm
	cvt.u32.u16 	%r197, %rs79;
	mul.lo.s32 	%r198, %r161, %r197;
	cvt.rn.f32.s32 	%f60, %r198;
	fma.rn.f32 	%f61, %f40, %f60, %f57;
	cvt.u32.u16 	%r199, %rs80;
	mul.lo.s32 	%r200, %r169, %r199;
	cvt.rn.f32.s32 	%f62, %r200;
	fma.rn.f32 	%f63, %f40, %f62, %f59;
	ld.global.u32 	%r174, [%rd10];
	// begin inline asm
	{.reg .f16 low,high;
  mov.b32 {low,high},%r174;
  cvt.f32.f16 %f54, low;}

	// end inline asm
	// begin inline asm
	{.reg .f16 low,high;
  mov.b32 {low,high},%r174;
  cvt.f32.f16 %f55, high;}

	// end inline asm
	mul.f32 	%f64, %f61, %f54;
	mul.f32 	%f65, %f63, %f55;
	sub.f32 	%f66, %f64, %f65;
	add.f32 	%f285, %f66, %f285;
	@%p3 bra 	$L__BB70_10;
	and.b16  	%rs81, %rs142, 3855;
	ld.global.u16 	%rs82, [%rd9];
	shr.u16 	%rs83, %rs82, 2;
	and.b16  	%rs84, %rs83, 12336;
	or.b16  	%rs150, %rs84, %rs81;
	shr.u16 	%rs85, %rs142, 4;
	and.b16  	%rs86, %rs85, 3855;
	shr.u16 	%rs87, %rs141, 2;
	and.b16  	%rs88, %rs87, 12336;
	or.b16  	%rs149, %rs88, %rs86;
	bra.uni 	$L__BB70_11;
$L__BB70_10:
	and.b16  	%rs150, %rs141, 16191;
	and.b16  	%rs149, %rs142, 16191;
$L__BB70_11:
	mul.wide.s32 	%rd36, %r553, 36;
	add.s64 	%rd37, %rd3, %rd36;
	cvt.u64.u32 	%rd38, %r8;
	ld.global.u32 	%r201, [%rd37];
	// begin inline asm
	{.reg .f16 low,high;
  mov.b32 {low,high},%r201;
  cvt.f32.f16 %f67, low;}

	// end inline asm
	add.s64 	%rd39, %rd37, %rd38;
	ld.global.u32 	%r38, [%rd39+4];
	ld.global.u32 	%r39, [%rd39+20];
	ld.global.u32 	%r202, [%rd37+36];
	// begin inline asm
	{.reg .f16 low,high;
  mov.b32 {low,high},%r202;
  cvt.f32.f16 %f68, low;}

	// end inline asm
	ld.global.u32 	%r40, [%rd39+40];
	ld.global.u32 	%r41, [%rd39+56];
	mov.b32 	%r230, 0;
	// begin inline asm
	dp4a.s32.s32 %r203, %r81, %r39, %r230;
	// end inline asm
	// begin inline asm
	dp4a.s32.s32 %r207, %r85, %r38, %r203;
	// end inline asm
	mov.b32 	%r232, 16843009;
	// begin inline asm
	dp4a.s32.s32 %r211, %r232, %r39, %r230;
	// end inline asm
	// begin inline asm
	dp4a.s32.s32 %r215, %r232, %r38, %r211;
	// end inline asm
	shr.u16 	%rs89, %rs150, 8;
	cvt.u32.u16 	%r235, %rs150;
	and.b32  	%r236, %r235, 255;
	mul.lo.s32 	%r237, %r207, %r236;
	cvt.rn.f32.s32 	%f69, %r237;
	fma.rn.f32 	%f70, %f67, %f69, 0f00000000;
	shr.u16 	%rs90, %rs149, 8;
	cvt.u32.u16 	%r238, %rs149;
	and.b32  	%r239, %r238, 255;
	mul.lo.s32 	%r240, %r215, %r239;
	cvt.rn.f32.s32 	%f71, %r240;
	fma.rn.f32 	%f72, %f67, %f71, 0f00000000;
	// begin inline asm
	dp4a.s32.s32 %r219, %r97, %r41, %r230;
	// end inline asm
	// begin inline asm
	dp4a.s32.s32 %r223, %r101, %r40, %r219;
	// end inline asm
	// begin inline asm
	dp4a.s32.s32 %r227, %r232, %r41, %r230;
	// end inline asm
	// begin inline asm
	dp4a.s32.s32 %r231, %r232, %r40, %r227;
	// end inline asm
	cvt.u32.u16 	%r241, %rs89;
	mul.lo.s32 	%r242, %r223, %r241;
	cvt.rn.f32.s32 	%f73, %r242;
	fma.rn.f32 	%f74, %f68, %f73, %f70;
	cvt.u32.u16 	%r243, %rs90;
	mul.lo.s32 	%r244, %r231, %r243;
	cvt.rn.f32.s32 	%f75, %r244;
	fma.rn.f32 	%f76, %f68, %f75, %f72;
	mul.f32 	%f77, %f74, %f41;
	mul.f32 	%f78, %f76, %f42;
	sub.f32 	%f79, %f77, %f78;
	add.f32 	%f284, %f79, %f284;
	@%p3 bra 	$L__BB70_13;
	and.b16  	%rs91, %rs146, 3855;
	ld.global.u16 	%rs92, [%rd11];
	shr.u16 	%rs93, %rs92, 2;
	and.b16  	%rs94, %rs93, 12336;
	or.b16  	%rs152, %rs94, %rs91;
	shr.u16 	%rs95, %rs146, 4;
	and.b16  	%rs96, %rs95, 3855;
	shr.u16 	%rs97, %rs145, 2;
	and.b16  	%rs98, %rs97, 12336;
	or.b16  	%rs151, %rs98, %rs96;
	bra.uni 	$L__BB70_14;
$L__BB70_13:
	and.b16  	%rs152, %rs145, 16191;
	and.b16  	%rs151, %rs146, 16191;
$L__BB70_14:
	mov.b32 	%r272, 0;
	// begin inline asm
	dp4a.s32.s32 %r245, %r142, %r39, %r272;
	// end inline asm
	// begin inline asm
	dp4a.s32.s32 %r249, %r146, %r38, %r245;
	// end inline asm
	mov.b32 	%r274, 16843009;
	// begin inline asm
	dp4a.s32.s32 %r253, %r274, %r39, %r272;
	// end inline asm
	// begin inline asm
	dp4a.s32.s32 %r257, %r274, %r38, %r253;
	// end inline asm
	shr.u16 	%rs99, %rs152, 8;
	cvt.u32.u16 	%r277, %rs152;
	and.b32  	%r278, %r277, 255;
	mul.lo.s32 	%r279, %r249, %r278;
	cvt.rn.f32.s32 	%f80, %r279;
	fma.rn.f32 	%f81, %f67, %f80, 0f00000000;
	shr.u16 	%rs100, %rs151, 8;
	cvt.u32.u16 	%r280, %rs151;
	and.b32  	%r281, %r280, 255;
	mul.lo.s32 	%r282, %r257, %r281;
	cvt.rn.f32.s32 	%f82, %r282;
	fma.rn.f32 	%f83, %f67, %f82, 0f00000000;
	// begin inline asm
	dp4a.s32.s32 %r261, %r158, %r41, %r272;
	// end inline asm
	// begin inline asm
	dp4a.s32.s32 %r265, %r162, %r40, %r261;
	// end inline asm
	// begin inline asm
	dp4a.s32.s32 %r269, %r274, %r41, %r272;
	// end inline asm
	// begin inline asm
	dp4a.s32.s32 %r273, %r274, %r40, %r269;
	// end inline asm
	cvt.u32.u16 	%r283, %rs99;
	mul.lo.s32 	%r284, %r265, %r283;
	cvt.rn.f32.s32 	%f84, %r284;
	fma.rn.f32 	%f85, %f68, %f84, %f81;
	cvt.u32.u16 	%r285, %rs100;
	mul.lo.s32 	%r286, %r273, %r285;
	cvt.rn.f32.s32 	%f86, %r286;
	fma.rn.f32 	%f87, %f68, %f86, %f83;
	mul.f32 	%f88, %f85, %f54;
	mul.f32 	%f89, %f87, %f55;
	sub.f32 	%f90, %f88, %f89;
	add.f32 	%f283, %f90, %f283;
	@%p3 bra 	$L__BB70_16;
	and.b16  	%rs101, %rs142, 3855;
	ld.global.u16 	%rs102, [%rd9];
	shr.u16 	%rs103, %rs102, 2;
	and.b16  	%rs104, %rs103, 12336;
	or.b16  	%rs154, %rs104, %rs101;
	shr.u16 	%rs105, %rs142, 4;
	and.b16  	%rs106, %rs105, 3855;
	shr.u16 	%rs107, %rs141, 2;
	and.b16  	%rs108, %rs107, 12336;
	or.b16  	%rs153, %rs108, %rs106;
	bra.uni 	$L__BB70_17;
$L__BB70_16:
	and.b16  	%rs154, %rs141, 16191;
	and.b16  	%rs153, %rs142, 16191;
$L__BB70_17:
	mul.wide.s32 	%rd40, %r550, 36;
	add.s64 	%rd41, %rd3, %rd40;
	cvt.u64.u32 	%rd42, %r8;
	ld.global.u32 	%r287, [%rd41];
	// begin inline asm
	{.reg .f16 low,high;
  mov.b32 {low,high},%r287;
  cvt.f32.f16 %f91, low;}

	// end inline asm
	add.s64 	%rd43, %rd41, %rd42;
	ld.global.u32 	%r42, [%rd43+4];
	ld.global.u32 	%r43, [%rd43+20];
	ld.global.u32 	%r288, [%rd41+36];
	// begin inline asm
	{.reg .f16 low,high;
  mov.b32 {low,high},%r288;
  cvt.f32.f16 %f92, low;}

	// end inline asm
	ld.global.u32 	%r44, [%rd43+40];
	ld.global.u32 	%r45, [%rd43+56];
	mov.b32 	%r316, 0;
	// begin inline asm
	dp4a.s32.s32 %r289, %r81, %r43, %r316;
	// end inline asm
	// begin inline asm
	dp4a.s32.s32 %r293, %r85, %r42, %r289;
	// end inline asm
	mov.b32 	%r318, 16843009;
	// begin inline asm
	dp4a.s32.s32 %r297, %r318, %r43, %r316;
	// end inline asm
	// begin inline asm
	dp4a.s32.s32 %r301, %r318, %r42, %r297;
	// end inline asm
	shr.u16 	%rs109, %rs154, 8;
	cvt.u32.u16 	%r321, %rs154;
	and.b32  	%r322, %r321, 255;
	mul.lo.s32 	%r323, %r293, %r322;
	cvt.rn.f32.s32 	%f93, %r323;
	fma.rn.f32 	%f94, %f91, %f93, 0f00000000;
	shr.u16 	%rs110, %rs153, 8;
	cvt.u32.u16 	%r324, %rs153;
	and.b32  	%r325, %r324, 255;
	mul.lo.s32 	%r326, %r301, %r325;
	cvt.rn.f32.s32 	%f95, %r326;
	fma.rn.f32 	%f96, %f91, %f95, 0f00000000;
	// begin inline asm
	dp4a.s32.s32 %r305, %r97, %r45, %r316;
	// end inline asm
	// begin inline asm
	dp4a.s32.s32 %r309, %r101, %r44, %r305;
	// end inline asm
	// begin inline asm
	dp4a.s32.s32 %r313, %r318, %r45, %r316;
	// end inline asm
	// begin inline asm
	dp4a.s32.s32 %r317, %r318, %r44, %r313;
	// end inline asm
	cvt.u32.u16 	%r327, %rs109;
	mul.lo.s32 	%r328, %r309, %r327;
	cvt.rn.f32.s32 	%f97, %r328;
	fma.rn.f32 	%f98, %f92, %f97, %f94;
	cvt.u32.u16 	%r329, %rs110;
	mul.lo.s32 	%r330, %r317, %r329;
	cvt.rn.f32.s32 	%f99, %r330;
	fma.rn.f32 	%f100, %f92, %f99, %f96;
	mul.f32 	%f101, %f98, %f41;
	mul.f32 	%f102, %f100, %f42;
	sub.f32 	%f103, %f101, %f102;
	add.f32 	%f282, %f103, %f282;
	@%p3 bra 	$L__BB70_19;
	and.b16  	%rs111, %rs146, 3855;
	ld.global.u16 	%rs112, [%rd11];
	shr.u16 	%rs113, %rs112, 2;
	and.b16  	%rs114, %rs113, 12336;
	or.b16  	%rs156, %rs114, %rs111;
	shr.u16 	%rs115, %rs146, 4;
	and.b16  	%rs116, %rs115, 3855;
	shr.u16 	%rs117, %rs145, 2;
	and.b16  	%rs118, %rs117, 12336;
	or.b16  	%rs155, %rs118, %rs116;
	bra.uni 	$L__BB70_20;
$L__BB70_19:
	and.b16  	%rs156, %rs145, 16191;
	and.b16  	%rs155, %rs146, 16191;
$L__BB70_20:
	mov.b32 	%r358, 0;
	// begin inline asm
	dp4a.s32.s32 %r331, %r142, %r43, %r358;
	// end inline asm
	// begin inline asm
	dp4a.s32.s32 %r335, %r146, %r42, %r331;
	// end inline asm
	mov.b32 	%r360, 16843009;
	// begin inline asm
	dp4a.s32.s32 %r339, %r360, %r43, %r358;
	// end inline asm
	// begin inline asm
	dp4a.s32.s32 %r343, %r360, %r42, %r339;
	// end inline asm
	shr.u16 	%rs119, %rs156, 8;
	cvt.u32.u16 	%r363, %rs156;
	and.b32  	%r364, %r363, 255;
	mul.lo.s32 	%r365, %r335, %r364;
	cvt.rn.f32.s32 	%f104, %r365;
	fma.rn.f32 	%f105, %f91, %f104, 0f00000000;
	shr.u16 	%rs120, %rs155, 8;
	cvt.u32.u16 	%r366, %rs155;
	and.b32  	%r367, %r366, 255;
	mul.lo.s32 	%r368, %r343, %r367;
	cvt.rn.f32.s32 	%f106, %r368;
	fma.rn.f32 	%f107, %f91, %f106, 0f00000000;
	// begin inline asm
	dp4a.s32.s32 %r347, %r158, %r45, %r358;
	// end inline asm
	// begin inline asm
	dp4a.s32.s32 %r351, %r162, %r44, %r347;
	// end inline asm
	// begin inline asm
	dp4a.s32.s32 %r355, %r360, %r45, %r358;
	// end inline asm
	// begin inline asm
	dp4a.s32.s32 %r359, %r360, %r44, %r355;
	// end inline asm
	cvt.u32.u16 	%r369, %rs119;
	mul.lo.s32 	%r370, %r351, %r369;
	cvt.rn.f32.s32 	%f108, %r370;
	fma.rn.f32 	%f109, %f92, %f108, %f105;
	cvt.u32.u16 	%r371, %rs120;
	mul.lo.s32 	%r372, %r359, %r371;
	cvt.rn.f32.s32 	%f110, %r372;
	fma.rn.f32 	%f111, %f92, %f110, %f107;
	mul.f32 	%f112, %f109, %f54;
	mul.f32 	%f113, %f111, %f55;
	sub.f32 	%f114, %f112, %f113;
	add.f32 	%f281, %f114, %f281;
	@%p3 bra 	$L__BB70_22;
	and.b16  	%rs121, %rs142, 3855;
	ld.global.u16 	%rs122, [%rd9];
	shr.u16 	%rs123, %rs122, 2;
	and.b16  	%rs124, %rs123, 12336;
	or.b16  	%rs158, %rs124, %rs121;
	shr.u16 	%rs125, %rs142, 4;
	and.b16  	%rs126, %rs125, 3855;
	shr.u16 	%rs127, %rs141, 2;
	and.b16  	%rs128, %rs127, 12336;
	or.b16  	%rs157, %rs128, %rs126;
	bra.uni 	$L__BB70_23;
$L__BB70_22:
	and.b16  	%rs158, %rs141, 16191;
	and.b16  	%rs157, %rs142, 16191;
$L__BB70_23:
	mul.wide.s32 	%rd44, %r551, 36;
	add.s64 	%rd45, %rd3, %rd44;
	cvt.u64.u32 	%rd46, %r8;
	ld.global.u32 	%r373, [%rd45];
	// begin inline asm
	{.reg .f16 low,high;
  mov.b32 {low,high},%r373;
  cvt.f32.f16 %f115, low;}

	// end inline asm
	add.s64 	%rd47, %rd45, %rd46;
	ld.global.u32 	%r46, [%rd47+4];
	ld.global.u32 	%r47, [%rd47+20];
	ld.global.u32 	%r374, [%rd45+36];
	// begin inline asm
	{.reg .f16 low,high;
  mov.b32 {low,high},%r374;
  cvt.f32.f16 %f116, low;}

	// end inline asm
	ld.global.u32 	%r48, [%rd47+40];
	ld.global.u32 	%r49, [%rd47+56];
	mov.b32 	%r402, 0;
	// begin inline asm
	dp4a.s32.s32 %r375, %r81, %r47, %r402;
	// end inline asm
	// begin inline asm
	dp4a.s32.s32 %r379, %r85, %r46, %r375;
	// end inline asm
	mov.b32 	%r404, 16843009;
	// begin inline asm
	dp4a.s32.s32 %r383, %r404, %r47, %r402;
	// end inline asm
	// begin inline asm
	dp4a.s32.s32 %r387, %r404, %r46, %r383;
	// end inline asm
	shr.u16 	%rs129, %rs158, 8;
	cvt.u32.u16 	%r407, %rs158;
	and.b32  	%r408, %r407, 255;
	mul.lo.s32 	%r409, %r379, %r408;
	cvt.rn.f32.s32 	%f117, %r409;
	fma.rn.f32 	%f118, %f115, %f117, 0f00000000;
	shr.u16 	%rs130, %rs157, 8;
	cvt.u32.u16 	%r410, %rs157;
	and.b32  	%r411, %r410, 255;
	mul.lo.s32 	%r412, %r387, %r411;
	cvt.rn.f32.s32 	%f119, %r412;
	fma.rn.f32 	%f120, %f115, %f119, 0f00000000;
	// begin inline asm
	dp4a.s32.s32 %r391, %r97, %r49, %r402;
	// end inline asm
	// begin inline asm
	dp4a.s32.s32 %r395, %r101, %r48, %r391;
	// end inline asm
	// begin inline asm
	dp4a.s32.s32 %r399, %r404, %r49, %r402;
	// end inline asm
	// begin inline asm
	dp4a.s32.s32 %r403, %r404, %r48, %r399;
	// end inline asm
	cvt.u32.u16 	%r413, %rs129;
	mul.lo.s32 	%r414, %r395, %r413;
	cvt.rn.f32.s32 	%f121, %r414;
	fma.rn.f32 	%f122, %f116, %f121, %f118;
	cvt.u32.u16 	%r415, %rs130;
	mul.lo.s32 	%r416, %r403, %r415;
	cvt.rn.f32.s32 	%f123, %r416;
	fma.rn.f32 	%f124, %f116, %f123, %f120;
	mul.f32 	%f125, %f122, %f41;
	mul.f32 	%f126, %f124, %f42;
	sub.f32 	%f127, %f125, %f126;
	add.f32 	%f280, %f127, %f280;
	@%p3 bra 	$L__BB70_25;
	and.b16  	%rs131, %rs146, 3855;
	ld.global.u16 	%rs132, [%rd11];
	shr.u16 	%rs133, %rs132, 2;
	and.b16  	%rs134, %rs133, 12336;
	or.b16  	%rs160, %rs134, %rs131;
	shr.u16 	%rs135, %rs146, 4;
	and.b16  	%rs136, %rs135, 3855;
	shr.u16 	%rs137, %rs145, 2;
	and.b16  	%rs138, %rs137, 12336;
	or.b16  	%rs159, %rs138, %rs136;
	bra.uni 	$L__BB70_26;
$L__BB70_25:
	and.b16  	%rs160, %rs145, 16191;
	and.b16  	%rs159, %rs146, 16191;
$L__BB70_26:
	mov.b32 	%r444, 0;
	// begin inline asm
	dp4a.s32.s32 %r417, %r142, %r47, %r444;
	// end inline asm
	// begin inline asm
	dp4a.s32.s32 %r421, %r146, %r46, %r417;
	// end inline asm
	mov.b32 	%r446, 16843009;
	// begin inline asm
	dp4a.s32.s32 %r425, %r446, %r47, %r444;
	// end inline asm
	// begin inline asm
	dp4a.s32.s32 %r429, %r446, %r46, %r425;
	// end inline asm
	shr.u16 	%rs139, %rs160, 8;
	cvt.u32.u16 	%r449, %rs160;
	and.b32  	%r450, %r449, 255;
	mul.lo.s32 	%r451, %r421, %r450;
	cvt.rn.f32.s32 	%f128, %r451;
	fma.rn.f32 	%f129, %f115, %f128, 0f00000000;
	shr.u16 	%rs140, %rs159, 8;
	cvt.u32.u16 	%r452, %rs159;
	and.b32  	%r453, %r452, 255;
	mul.lo.s32 	%r454, %r429, %r453;
	cvt.rn.f32.s32 	%f130, %r454;
	fma.rn.f32 	%f131, %f115, %f130, 0f00000000;
	// begin inline asm
	dp4a.s32.s32 %r433, %r158, %r49, %r444;
	// end inline asm
	// begin inline asm
	dp4a.s32.s32 %r437, %r162, %r48, %r433;
	// end inline asm
	// begin inline asm
	dp4a.s32.s32 %r441, %r446, %r49, %r444;
	// end inline asm
	// begin inline asm
	dp4a.s32.s32 %r445, %r446, %r48, %r441;
	// end inline asm
	cvt.u32.u16 	%r455, %rs139;
	mul.lo.s32 	%r456, %r437, %r455;
	cvt.rn.f32.s32 	%f132, %r456;
	fma.rn.f32 	%f133, %f116, %f132, %f129;
	cvt.u32.u16 	%r457, %rs140;
	mul.lo.s32 	%r458, %r445, %r457;
	cvt.rn.f32.s32 	%f134, %r458;
	fma.rn.f32 	%f135, %f116, %f134, %f131;
	mul.f32 	%f136, %f133, %f54;
	mul.f32 	%f137, %f135, %f55;
	sub.f32 	%f138, %f136, %f137;
	add.f32 	%f279, %f138, %f279;
	add.s32 	%r554, %r554, 8;
	add.s32 	%r553, %r553, 64;
	add.s32 	%r552, %r552, 8;
	add.s32 	%r551, %r551, 64;
	add.s32 	%r550, %r550, 64;
	add.s64 	%rd59, %rd59, 2304;
	setp.lt.s32 	%p10, %r554, %r4;
	@%p10 bra 	$L__BB70_2;
	st.local.v4.f32 	[%rd2], {%f286, %f285, %f284, %f283};
	st.local.v4.f32 	[%rd2+16], {%f282, %f281, %f280, %f279};
$L__BB70_28:
	setp.eq.s32 	%p11, %r1, 0;
	@%p11 bra 	$L__BB70_30;
	shl.b32 	%r459, %r1, 10;
	mov.u32 	%r460, _ZZN34_INTERNAL_c8396950_4_k_cu_1fba617b13mul_mat_vec_qILi4ELi256ELi32E10block_q5_KLi2EXadL_ZNS_17vec_dot_q5_K_q8_1EPKvPK10block_q8_1RKiEEEEvS3_S3_PfiiiiE10tmp_shared;
	add.s32 	%r461, %r460, %r459;
	shl.b32 	%r462, %r2, 2;
	add.s32 	%r463, %r461, %r462;
	st.shared.f32 	[%r463+-1024], %f286;
	st.shared.f32 	[%r463+-896], %f285;
	st.shared.f32 	[%r463+-768], %f284;
	st.shared.f32 	[%r463+-640], %f283;
	st.shared.f32 	[%r463+-512], %f282;
	st.shared.f32 	[%r463+-384], %f281;
	st.shared.f32 	[%r463+-256], %f280;
	st.shared.f32 	[%r463+-128], %f279;
$L__BB70_30:
	setp.ne.s32 	%p12, %r1, 0;
	bar.sync 	0;
	@%p12 bra 	$L__BB70_39;
	shl.b32 	%r464, %r2, 2;
	mov.u32 	%r465, _ZZN34_INTERNAL_c8396950_4_k_cu_1fba617b13mul_mat_vec_qILi4ELi256ELi32E10block_q5_KLi2EXadL_ZNS_17vec_dot_q5_K_q8_1EPKvPK10block_q8_1RKiEEEEvS3_S3_PfiiiiE10tmp_shared;
	add.s32 	%r55, %r465, %r464;
	setp.gt.u32 	%p13, %r2, 1;
	mul.wide.u32 	%rd48, %r2, 4;
	add.s64 	%rd13, %rd2, %rd48;
	add.s32 	%r56, %r3, %r2;
	ld.shared.f32 	%f139, [%r55];
	add.f32 	%f140, %f139, %f286;
	ld.shared.f32 	%f141, [%r55+1024];
	add.f32 	%f142, %f141, %f140;
	ld.shared.f32 	%f143, [%r55+2048];
	add.f32 	%f144, %f143, %f142;
	mov.b32 	%r466, %f144;
	shfl.sync.bfly.b32	%r467|%p14, %r466, 16, 31, -1;
	mov.b32 	%f145, %r467;
	add.f32 	%f146, %f144, %f145;
	mov.b32 	%r468, %f146;
	shfl.sync.bfly.b32	%r469|%p15, %r468, 8, 31, -1;
	mov.b32 	%f147, %r469;
	add.f32 	%f148, %f146, %f147;
	mov.b32 	%r470, %f148;
	shfl.sync.bfly.b32	%r471|%p16, %r470, 4, 31, -1;
	mov.b32 	%f149, %r471;
	add.f32 	%f150, %f148, %f149;
	mov.b32 	%r472, %f150;
	shfl.sync.bfly.b32	%r473|%p17, %r472, 2, 31, -1;
	mov.b32 	%f151, %r473;
	add.f32 	%f152, %f150, %f151;
	mov.b32 	%r474, %f152;
	shfl.sync.bfly.b32	%r475|%p18, %r474, 1, 31, -1;
	mov.b32 	%f153, %r475;
	add.f32 	%f154, %f152, %f153;
	st.local.f32 	[%rd2], %f154;
	ld.shared.f32 	%f155, [%r55+128];
	add.f32 	%f156, %f155, %f285;
	ld.shared.f32 	%f157, [%r55+1152];
	add.f32 	%f158, %f157, %f156;
	ld.shared.f32 	%f159, [%r55+2176];
	add.f32 	%f160, %f159, %f158;
	mov.b32 	%r476, %f160;
	shfl.sync.bfly.b32	%r477|%p19, %r476, 16, 31, -1;
	mov.b32 	%f161, %r477;
	add.f32 	%f162, %f160, %f161;
	mov.b32 	%r478, %f162;
	shfl.sync.bfly.b32	%r479|%p20, %r478, 8, 31, -1;
	mov.b32 	%f163, %r479;
	add.f32 	%f164, %f162, %f163;
	mov.b32 	%r480, %f164;
	shfl.sync.bfly.b32	%r481|%p21, %r480, 4, 31, -1;
	mov.b32 	%f165, %r481;
	add.f32 	%f166, %f164, %f165;
	mov.b32 	%r482, %f166;
	shfl.sync.bfly.b32	%r483|%p22, %r482, 2, 31, -1;
	mov.b32 	%f167, %r483;
	add.f32 	%f168, %f166, %f167;
	mov.b32 	%r484, %f168;
	shfl.sync.bfly.b32	%r485|%p23, %r484, 1, 31, -1;
	mov.b32 	%f169, %r485;
	add.f32 	%f170, %f168, %f169;
	st.local.f32 	[%rd2+4], %f170;
	@%p13 bra 	$L__BB70_33;
	ld.local.f32 	%f171, [%rd13];
	mul.wide.u32 	%rd49, %r56, 4;
	add.s64 	%rd50, %rd1, %rd49;
	st.global.f32 	[%rd50], %f171;
$L__BB70_33:
	setp.gt.u32 	%p24, %r2, 1;
	ld.shared.f32 	%f172, [%r55+256];
	add.f32 	%f173, %f172, %f284;
	ld.shared.f32 	%f174, [%r55+1280];
	add.f32 	%f175, %f174, %f173;
	ld.shared.f32 	%f176, [%r55+2304];
	add.f32 	%f177, %f176, %f175;
	mov.b32 	%r486, %f177;
	shfl.sync.bfly.b32	%r487|%p25, %r486, 16, 31, -1;
	mov.b32 	%f178, %r487;
	add.f32 	%f179, %f177, %f178;
	mov.b32 	%r488, %f179;
	shfl.sync.bfly.b32	%r489|%p26, %r488, 8, 31, -1;
	mov.b32 	%f180, %r489;
	add.f32 	%f181, %f179, %f180;
	mov.b32 	%r490, %f181;
	shfl.sync.bfly.b32	%r491|%p27, %r490, 4, 31, -1;
	mov.b32 	%f182, %r491;
	add.f32 	%f183, %f181, %f182;
	mov.b32 	%r492, %f183;
	shfl.sync.bfly.b32	%r493|%p28, %r492, 2, 31, -1;
	mov.b32 	%f184, %r493;
	add.f32 	%f185, %f183, %f184;
	mov.b32 	%r494, %f185;
	shfl.sync.bfly.b32	%r495|%p29, %r494, 1, 31, -1;
	mov.b32 	%f186, %r495;
	add.f32 	%f187, %f185, %f186;
	st.local.f32 	[%rd2+8], %f187;
	ld.shared.f32 	%f188, [%r55+384];
	add.f32 	%f189, %f188, %f283;
	ld.shared.f32 	%f190, [%r55+1408];
	add.f32 	%f191, %f190, %f189;
	ld.shared.f32 	%f192, [%r55+2432];
	add.f32 	%f193, %f192, %f191;
	mov.b32 	%r496, %f193;
	shfl.sync.bfly.b32	%r497|%p30, %r496, 16, 31, -1;
	mov.b32 	%f194, %r497;
	add.f32 	%f195, %f193, %f194;
	mov.b32 	%r498, %f195;
	shfl.sync.bfly.b32	%r499|%p31, %r498, 8, 31, -1;
	mov.b32 	%f196, %r499;
	add.f32 	%f197, %f195, %f196;
	mov.b32 	%r500, %f197;
	shfl.sync.bfly.b32	%r501|%p32, %r500, 4, 31, -1;
	mov.b32 	%f198, %r501;
	add.f32 	%f199, %f197, %f198;
	mov.b32 	%r502, %f199;
	shfl.sync.bfly.b32	%r503|%p33, %r502, 2, 31, -1;
	mov.b32 	%f200, %r503;
	add.f32 	%f201, %f199, %f200;
	mov.b32 	%r504, %f201;
	shfl.sync.bfly.b32	%r505|%p34, %r504, 1, 31, -1;
	mov.b32 	%f202, %r505;
	add.f32 	%f203, %f201, %f202;
	st.local.f32 	[%rd2+12], %f203;
	@%p24 bra 	$L__BB70_35;
	ld.local.f32 	%f204, [%rd13+8];
	add.s32 	%r506, %r56, %r58;
	mul.wide.u32 	%rd51, %r506, 4;
	add.s64 	%rd52, %rd1, %rd51;
	st.global.f32 	[%rd52], %f204;
$L__BB70_35:
	setp.gt.u32 	%p35, %r2, 1;
	ld.shared.f32 	%f205, [%r55+512];
	add.f32 	%f206, %f205, %f282;
	ld.shared.f32 	%f207, [%r55+1536];
	add.f32 	%f208, %f207, %f206;
	ld.shared.f32 	%f209, [%r55+2560];
	add.f32 	%f210, %f209, %f208;
	mov.b32 	%r507, %f210;
	shfl.sync.bfly.b32	%r508|%p36, %r507, 16, 31, -1;
	mov.b32 	%f211, %r508;
	add.f32 	%f212, %f210, %f211;
	mov.b32 	%r509, %f212;
	shfl.sync.bfly.b32	%r510|%p37, %r509, 8, 31, -1;
	mov.b32 	%f213, %r510;
	add.f32 	%f214, %f212, %f213;
	mov.b32 	%r511, %f214;
	shfl.sync.bfly.b32	%r512|%p38, %r511, 4, 31, -1;
	mov.b32 	%f215, %r512;
	add.f32 	%f216, %f214, %f215;
	mov.b32 	%r513, %f216;
	shfl.sync.bfly.b32	%r514|%p39, %r513, 2, 31, -1;
	mov.b32 	%f217, %r514;
	add.f32 	%f218, %f216, %f217;
	mov.b32 	%r515, %f218;
	shfl.sync.bfly.b32	%r516|%p40, %r515, 1, 31, -1;
	mov.b32 	%f219, %r516;
	add.f32 	%f220, %f218, %f219;
	st.local.f32 	[%rd2+16], %f220;
	ld.shared.f32 	%f221, [%r55+640];
	add.f32 	%f222, %f221, %f281;
	ld.shared.f32 	%f223, [%r55+1664];
	add.f32 	%f224, %f223, %f222;
	ld.shared.f32 	%f225, [%r55+2688];
	add.f32 	%f226, %f225, %f224;
	mov.b32 	%r517, %f226;
	shfl.sync.bfly.b32	%r518|%p41, %r517, 16, 31, -1;
	mov.b32 	%f227, %r518;
	add.f32 	%f228, %f226, %f227;
	mov.b32 	%r519, %f228;
	shfl.sync.bfly.b32	%r520|%p42, %r519, 8, 31, -1;
	mov.b32 	%f229, %r520;
	add.f32 	%f230, %f228, %f229;
	mov.b32 	%r521, %f230;
	shfl.sync.bfly.b32	%r522|%p43, %r521, 4, 31, -1;
	mov.b32 	%f231, %r522;
	add.f32 	%f232, %f230, %f231;
	mov.b32 	%r523, %f232;
	shfl.sync.bfly.b32	%r524|%p44, %r523, 2, 31, -1;
	mov.b32 	%f233, %r524;
	add.f32 	%f234, %f232, %f233;
	mov.b32 	%r525, %f234;
	shfl.sync.bfly.b32	%r526|%p45, %r525, 1, 31, -1;
	mov.b32 	%f235, %r526;
	add.f32 	%f236, %f234, %f235;
	st.local.f32 	[%rd2+20], %f236;
	@%p35 bra 	$L__BB70_37;
	ld.local.f32 	%f237, [%rd13+16];
	shl.b32 	%r527, %r58, 1;
	add.s32 	%r528, %r56, %r527;
	mul.wide.u32 	%rd53, %r528, 4;
	add.s64 	%rd54, %rd1, %rd53;
	st.global.f32 	[%rd54], %f237;
$L__BB70_37:
	setp.gt.u32 	%p46, %r2, 1;
	ld.shared.f32 	%f238, [%r55+768];
	add.f32 	%f239, %f238, %f280;
	ld.shared.f32 	%f240, [%r55+1792];
	add.f32 	%f241, %f240, %f239;
	ld.shared.f32 	%f242, [%r55+2816];
	add.f32 	%f243, %f242, %f241;
	mov.b32 	%r529, %f243;
	shfl.sync.bfly.b32	%r530|%p47, %r529, 16, 31, -1;
	mov.b32 	%f244, %r530;
	add.f32 	%f245, %f243, %f244;
	mov.b32 	%r531, %f245;
	shfl.sync.bfly.b32	%r532|%p48, %r531, 8, 31, -1;
	mov.b32 	%f246, %r532;
	add.f32 	%f247, %f245, %f246;
	mov.b32 	%r533, %f247;
	shfl.sync.bfly.b32	%r534|%p49, %r533, 4, 31, -1;
	mov.b32 	%f248, %r534;
	add.f32 	%f249, %f247, %f248;
	mov.b32 	%r535, %f249;
	shfl.sync.bfly.b32	%r536|%p50, %r535, 2, 31, -1;
	mov.b32 	%f250, %r536;
	add.f32 	%f251, %f249, %f250;
	mov.b32 	%r537, %f251;
	shfl.sync.bfly.b32	%r538|%p51, %r537, 1, 31, -1;
	mov.b32 	%f252, %r538;
	add.f32 	%f253, %f251, %f252;
	st.local.f32 	[%rd2+24], %f253;
	ld.shared.f32 	%f254, [%r55+896];
	add.f32 	%f255, %f254, %f279;
	ld.shared.f32 	%f256, [%r55+1920];
	add.f32 	%f257, %f256, %f255;
	ld.shared.f32 	%f258, [%r55+2944];
	add.f32 	%f259, %f258, %f257;
	mov.b32 	%r539, %f259;
	shfl.sync.bfly.b32	%r540|%p52, %r539, 16, 31, -1;
	mov.b32 	%f260, %r540;
	add.f32 	%f261, %f259, %f260;
	mov.b32 	%r541, %f261;
	shfl.sync.bfly.b32	%r542|%p53, %r541, 8, 31, -1;
	mov.b32 	%f262, %r542;
	add.f32 	%f263, %f261, %f262;
	mov.b32 	%r543, %f263;
	shfl.sync.bfly.b32	%r544|%p54, %r543, 4, 31, -1;
	mov.b32 	%f264, %r544;
	add.f32 	%f265, %f263, %f264;
	mov.b32 	%r545, %f265;
	shfl.sync.bfly.b32	%r546|%p55, %r545, 2, 31, -1;
	mov.b32 	%f266, %r546;
	add.f32 	%f267, %f265, %f266;
	mov.b32 	%r547, %f267;
	shfl.sync.bfly.b32	%r548|%p56, %r547, 1, 31, -1;
	mov.b32 	%f268, %r548;
	add.f32 	%f269, %f267, %f268;
	st.local.f32 	[%rd2+28], %f269;
	@%p46 bra 	$L__BB70_39;
	ld.local.f32 	%f270, [%rd13+24];
	mad.lo.s32 	%r549, %r58, 3, %r56;
	mul.wide.u32 	%rd55, %r549, 4;
	add.s64 	%rd56, %rd1, %rd55;
	st.global.f32 	[%rd56], %f270;
$L__BB70_39:
	ret;

}
	// .globl	mul_mat_vec_q6_K_q8_1_cuda4
.visible .entry mul_mat_vec_q6_K_q8_1_cuda4(
	.param .u64 .ptr .align 1 mul_mat_vec_q6_K_q8_1_cuda4_param_0,
	.param .u64 .ptr .align 1 mul_mat_vec_q6_K_q8_1_cuda4_param_1,
	.param .u64 .ptr .align 1 mul_mat_vec_q6_K_q8_1_cuda4_param_2,
	.param .u32 mul_mat_vec_q6_K_q8_1_cuda4_param_3,
	.param .u32 mul_mat_vec_q6_K_q8_1_cuda4_param_4,
	.param .u32 mul_mat_vec_q6_K_q8_1_cuda4_param_5,
	.param .u32 mul_mat_vec_q6_K_q8_1_cuda4_param_6
)
{
	.local .align 16 .b8 	__local_depot71[32];
	.reg .b64 	%SP;
	.reg .b64 	%SPL;
	.reg .pred 	%p<49>;
	.reg .b16 	%rs<15>;
	.reg .b32 	%r<313>;
	.reg .b32 	%f<217>;
	.reg .b64 	%rd<56>;
	// demoted variable
	.shared .align 4 .b8 _ZZN34_INTERNAL_c8396950_4_k_cu_1fba617b13mul_mat_vec_qILi4ELi256ELi32E10block_q6_KLi1EXadL_ZNS_17vec_dot_q6_K_q8_1EPKvPK10block_q8_1RKiEEEEvS3_S3_PfiiiiE10tmp_shared[3072];
	mov.u64 	%SPL, __local_depot71;
	ld.param.u64 	%rd11, [mul_mat_vec_q6_K_q8_1_cuda4_param_1];
	ld.param.u64 	%rd12, [mul_mat_vec_q6_K_q8_1_cuda4_param_2];
	ld.param.u32 	%r18, [mul_mat_vec_q6_K_q8_1_cuda4_param_3];
	ld.param.u32 	%r16, [mul_mat_vec_q6_K_q8_1_cuda4_param_5];
	ld.param.u32 	%r17, [mul_mat_vec_q6_K_q8_1_cuda4_param_6];
	cvta.to.global.u64 	%rd1, %rd12;
	add.u64 	%rd2, %SPL, 0;
	mov.u32 	%r1, %tid.y;
	mov.u32 	%r2, %tid.x;
	mov.u32 	%r19, %ctaid.x;
	shl.b32 	%r3, %r19, 1;
	shr.s32 	%r20, %r18, 31;
	shr.u32 	%r21, %r20, 24;
	add.s32 	%r22, %r18, %r21;
	shr.s32 	%r4, %r22, 8;
	mov.f32 	%f209, 0f00000000;
	st.local.v4.f32 	[%rd2], {%f209, %f209, %f209, %f209};
	st.local.v4.f32 	[%rd2+16], {%f209, %f209, %f209, %f209};
	shr.u32 	%r23, %r2, 5;
	add.s32 	%r312, %r23, %r1;
	setp.ge.s32 	%p1, %r312, %r4;
	mov.f32 	%f210, %f209;
	mov.f32 	%f211, %f209;
	mov.f32 	%f212, %f209;
	mov.f32 	%f213, %f209;
	mov.f32 	%f214, %f209;
	mov.f32 	%f215, %f209;
	mov.f32 	%f216, %f209;
	@%p1 bra 	$L__BB71_4;
	shr.u32 	%r24, %r2, 2;
	and.b32  	%r25, %r24, 4;
	shr.u32 	%r26, %r2, 3;
	and.b32  	%r27, %r26, 1;
	or.b32  	%r28, %r25, %r27;
	mul.lo.s32 	%r29, %r3, %r4;
	add.s32 	%r30, %r29, %r4;
	cvt.u64.u32 	%rd14, %r2;
	shr.u64 	%rd15, %rd14, 5;
	cvt.u64.u32 	%rd16, %r1;
	add.s64 	%rd17, %rd15, %rd16;
	mul.wide.u32 	%rd18, %r28, 36;
	mad.lo.s64 	%rd19, %rd17, 288, %rd18;
	cvta.to.global.u64 	%rd20, %rd11;
	add.s64 	%rd55, %rd20, %rd19;
	add.s32 	%r311, %r312, %r30;
	shr.s32 	%r31, %r16, 31;
	shr.u32 	%r32, %r31, 27;
	add.s32 	%r33, %r16, %r32;
	shr.s32 	%r34, %r33, 5;
	mul.wide.s32 	%rd4, %r34, 108;
	add.s32 	%r310, %r312, %r29;
	mul.wide.s32 	%rd5, %r34, 72;
	mul.wide.s32 	%rd6, %r34, 36;
	mov.f32 	%f209, 0f00000000;
$L__BB71_2:
	ld.param.u64 	%rd54, [mul_mat_vec_q6_K_q8_1_cuda4_param_0];
	shl.b32 	%r123, %r2, 2;
	and.b32  	%r124, %r123, 124;
	cvt.u64.u32 	%rd21, %r124;
	mul.wide.s32 	%rd22, %r311, 210;
	cvta.to.global.u64 	%rd23, %rd54;
	add.s64 	%rd24, %rd23, %rd22;
	mul.wide.s32 	%rd25, %r310, 210;
	add.s64 	%rd26, %rd23, %rd25;
	shr.u32 	%r125, %r2, 2;
	and.b32  	%r126, %r125, 3;
	shr.u32 	%r127, %r2, 1;
	and.b32  	%r128, %r127, 8;
	or.b32  	%r129, %r126, %r128;
	cvt.u64.u32 	%rd27, %r129;
	or.b64  	%rd28, %rd27, 192;
	add.s64 	%rd29, %rd24, %rd28;
	add.s64 	%rd30, %rd26, %rd21;
	ld.global.nc.u16 	%rs3, [%rd30];
	cvt.u32.u16 	%r130, %rs3;
	ld.global.nc.u16 	%rs4, [%rd30+2];
	cvt.u32.u16 	%r131, %rs4;
	shl.b32 	%r132, %r131, 16;
	or.b32  	%r133, %r132, %r130;
	and.b32  	%r134, %r2, 7;
	or.b32  	%r135, %r128, %r134;
	shl.b32 	%r136, %r135, 2;
	cvt.u64.u32 	%rd31, %r136;
	or.b64  	%rd32, %rd31, 128;
	add.s64 	%rd33, %rd26, %rd32;
	ld.global.nc.u16 	%rs5, [%rd33];
	cvt.u32.u16 	%r137, %rs5;
	ld.global.nc.u16 	%rs6, [%rd33+2];
	cvt.u32.u16 	%r138, %rs6;
	shl.b32 	%r139, %r138, 16;
	or.b32  	%r140, %r139, %r137;
	and.b32  	%r141, %r125, 2;
	shr.s32 	%r142, %r140, %r141;
	and.b32  	%r143, %r123, 28;
	cvt.u64.u32 	%rd34, %r143;
	add.s64 	%rd35, %rd34, %rd55;
	ld.global.nc.u32 	%r43, [%rd35+4];
	ld.global.nc.u32 	%r35, [%rd55];
	// begin inline asm
	{.reg .f16 low,high;
  mov.b32 {low,high},%r35;
  cvt.f32.f16 %f27, low;}

	// end inline asm
	ld.global.nc.u32 	%r51, [%rd35+76];
	ld.global.nc.u32 	%r36, [%rd55+72];
	// begin inline asm
	{.reg .f16 low,high;
  mov.b32 {low,high},%r36;
  cvt.f32.f16 %f28, low;}

	// end inline asm
	ld.global.nc.u16 	%rs1, [%rd26+208];
	// begin inline asm
	{  cvt.f32.f16 %f29, %rs1;}

	// end inline asm
	add.s64 	%rd36, %rd26, %rd28;
	ld.global.nc.u8 	%rs7, [%rd36];
	cvt.s32.s8 	%r144, %rs7;
	and.b32  	%r145, %r133, 252645135;
	shl.b32 	%r146, %r142, 4;
	and.b32  	%r147, %r146, 808464432;
	or.b32  	%r39, %r147, %r145;
	xor.b32  	%r148, %r39, 538976288;
	add.s32 	%r149, %r39, 1616928864;
	xor.b32  	%r150, %r149, -2139062144;
	xor.b32  	%r151, %r149, %r39;
	and.b32  	%r37, %r151, %r148;
	// begin inline asm
	prmt.b32 %r37, %r37, 0, 0xba98;
	// end inline asm
	// begin inline asm
	prmt.b32 %r39, %r39, 0, 0xba98;
	// end inline asm
	xor.b32  	%r152, %r39, 2139062143;
	not.b32 	%r153, %r37;
	and.b32  	%r154, %r150, %r153;
	and.b32  	%r155, %r152, %r37;
	or.b32  	%r108, %r155, %r154;
	mov.b32 	%r122, 0;
	// begin inline asm
	dp4a.s32.s32 %r41, %r108, %r43, %r122;
	// end inline asm
	mul.lo.s32 	%r156, %r41, %r144;
	cvt.rn.f32.s32 	%f37, %r156;
	fma.rn.f32 	%f38, %f27, %f37, 0f00000000;
	ld.global.nc.u8 	%rs8, [%rd36+4];
	cvt.s32.s8 	%r157, %rs8;
	shr.u32 	%r158, %r133, 4;
	and.b32  	%r159, %r158, 252645135;
	and.b32  	%r160, %r142, 808464432;
	or.b32  	%r47, %r160, %r159;
	xor.b32  	%r161, %r47, 538976288;
	add.s32 	%r162, %r47, 1616928864;
	xor.b32  	%r163, %r162, -2139062144;
	xor.b32  	%r164, %r162, %r47;
	and.b32  	%r45, %r164, %r161;
	// begin inline asm
	prmt.b32 %r45, %r45, 0, 0xba98;
	// end inline asm
	// begin inline asm
	prmt.b32 %r47, %r47, 0, 0xba98;
	// end inline asm
	xor.b32  	%r165, %r47, 2139062143;
	not.b32 	%r166, %r45;
	and.b32  	%r167, %r163, %r166;
	and.b32  	%r168, %r165, %r45;
	or.b32  	%r112, %r168, %r167;
	// begin inline asm
	dp4a.s32.s32 %r49, %r112, %r51, %r122;
	// end inline asm
	mul.lo.s32 	%r169, %r49, %r157;
	cvt.rn.f32.s32 	%f39, %r169;
	fma.rn.f32 	%f40, %f28, %f39, %f38;
	fma.rn.f32 	%f216, %f29, %f40, %f216;
	add.s64 	%rd37, %rd24, %rd21;
	ld.global.nc.u16 	%rs9, [%rd37];
	cvt.u32.u16 	%r170, %rs9;
	ld.global.nc.u16 	%rs10, [%rd37+2];
	cvt.u32.u16 	%r171, %rs10;
	shl.b32 	%r172, %r171, 16;
	or.b32  	%r173, %r172, %r170;
	add.s64 	%rd38, %rd24, %rd32;
	ld.global.nc.u16 	%rs11, [%rd38];
	cvt.u32.u16 	%r174, %rs11;
	ld.global.nc.u16 	%rs12, [%rd38+2];
	cvt.u32.u16 	%r175, %rs12;
	shl.b32 	%r176, %r175, 16;
	or.b32  	%r177, %r176, %r174;
	shr.s32 	%r178, %r177, %r141;
	ld.global.nc.u16 	%rs2, [%rd24+208];
	// begin inline asm
	{  cvt.f32.f16 %f30, %rs2;}

	// end inline asm
	ld.global.nc.u8 	%rs13, [%rd29];
	cvt.s32.s8 	%r179, %rs13;
	and.b32  	%r180, %r173, 252645135;
	shl.b32 	%r181, %r178, 4;
	and.b32  	%r182, %r181, 808464432;
	or.b32  	%r55, %r182, %r180;
	xor.b32  	%r183, %r55, 538976288;
	add.s32 	%r184, %r55, 1616928864;
	xor.b32  	%r185, %r184, -2139062144;
	xor.b32  	%r186, %r184, %r55;
	and.b32  	%r53, %r186, %r183;
	// begin inline asm
	prmt.b32 %r53, %r53, 0, 0xba98;
	// end inline asm
	// begin inline asm
	prmt.b32 %r55, %r55, 0, 0xba98;
	// end inline asm
	xor.b32  	%r187, %r55, 2139062143;
	not.b32 	%r188, %r53;
	and.b32  	%r189, %r185, %r188;
	and.b32  	%r190, %r187, %r53;
	or.b32  	%r116, %r190, %r189;
	// begin inline asm
	dp4a.s32.s32 %r57, %r116, %r43, %r122;
	// end inline asm
	mul.lo.s32 	%r191, %r57, %r179;
	cvt.rn.f32.s32 	%f41, %r191;
	fma.rn.f32 	%f42, %f27, %f41, 0f00000000;
	ld.global.nc.u8 	%rs14, [%rd29+4];
	cvt.s32.s8 	%r192, %rs14;
	shr.u32 	%r193, %r173, 4;
	and.b32  	%r194, %r193, 252645135;
	and.b32  	%r195, %r178, 808464432;
	or.b32  	%r63, %r195, %r194;
	xor.b32  	%r196, %r63, 538976288;
	add.s32 	%r197, %r63, 1616928864;
	xor.b32  	%r198, %r197, -2139062144;
	xor.b32  	%r199, %r197, %r63;
	and.b32  	%r61, %r199, %r196;
	// begin inline asm
	prmt.b32 %r61, %r61, 0, 0xba98;
	// end inline asm
	// begin inline asm
	prmt.b32 %r63, %r63, 0, 0xba98;
	// end inline asm
	xor.b32  	%r200, %r63, 2139062143;
	not.b32 	%r201, %r61;
	and.b32  	%r202, %r198, %r201;
	and.b32  	%r203, %r200, %r61;
	or.b32  	%r120, %r203, %r202;
	// begin inline asm
	dp4a.s32.s32 %r65, %r120, %r51, %r122;
	// end inline asm
	mul.lo.s32 	%r204, %r65, %r192;
	cvt.rn.f32.s32 	%f43, %r204;
	fma.rn.f32 	%f44, %f28, %f43, %f42;
	fma.rn.f32 	%f215, %f30, %f44, %f215;
	add.s64 	%rd39, %rd35, %rd6;
	ld.global.nc.u32 	%r81, [%rd39+4];
	add.s64 	%rd40, %rd55, %rd6;
	ld.global.nc.u32 	%r69, [%rd40];
	// begin inline asm
	{.reg .f16 low,high;
  mov.b32 {low,high},%r69;
  cvt.f32.f16 %f31, low;}

	// end inline asm
	ld.global.nc.u32 	%r85, [%rd39+76];
	ld.global.nc.u32 	%r70, [%rd40+72];
	// begin inline asm
	{.reg .f16 low,high;
  mov.b32 {low,high},%r70;
  cvt.f32.f16 %f32, low;}

	// end inline asm
	// begin inline asm
	dp4a.s32.s32 %r71, %r108, %r81, %r122;
	// end inline asm
	mul.lo.s32 	%r205, %r71, %r144;
	cvt.rn.f32.s32 	%f45, %r205;
	fma.rn.f32 	%f46, %f31, %f45, 0f00000000;
	// begin inline asm
	dp4a.s32.s32 %r75, %r112, %r85, %r122;
	// end inline asm
	mul.lo.s32 	%r206, %r75, %r157;
	cvt.rn.f32.s32 	%f47, %r206;
	fma.rn.f32 	%f48, %f32, %f47, %f46;
	fma.rn.f32 	%f214, %f29, %f48, %f214;
	// begin inline asm
	dp4a.s32.s32 %r79, %r116, %r81, %r122;
	// end inline asm
	mul.lo.s32 	%r207, %r79, %r179;
	cvt.rn.f32.s32 	%f49, %r207;
	fma.rn.f32 	%f50, %f31, %f49, 0f00000000;
	// begin inline asm
	dp4a.s32.s32 %r83, %r120, %r85, %r122;
	// end inline asm
	mul.lo.s32 	%r208, %r83, %r192;
	cvt.rn.f32.s32 	%f51, %r208;
	fma.rn.f32 	%f52, %f32, %f51, %f50;
	fma.rn.f32 	%f213, %f30, %f52, %f213;
	add.s64 	%rd41, %rd35, %rd5;
	ld.global.nc.u32 	%r99, [%rd41+4];
	add.s64 	%rd42, %rd55, %rd5;
	ld.global.nc.u32 	%r87, [%rd42];
	// begin inline asm
	{.reg .f16 low,high;
  mov.b32 {low,high},%r87;
  cvt.f32.f16 %f33, low;}

	// end inline asm
	ld.global.nc.u32 	%r103, [%rd41+76];
	ld.global.nc.u32 	%r88, [%rd42+72];
	// begin inline asm
	{.reg .f16 low,high;
  mov.b32 {low,high},%r88;
  cvt.f32.f16 %f34, low;}

	// end inline asm
	// begin inline asm
	dp4a.s32.s32 %r89, %r108, %r99, %r122;
	// end inline asm
	mul.lo.s32 	%r209, %r89, %r144;
	cvt.rn.f32.s32 	%f53, %r209;
	fma.rn.f32 	%f54, %f33, %f53, 0f00000000;
	// begin inline asm
	dp4a.s32.s32 %r93, %r112, %r103, %r122;
	// end inline asm
	mul.lo.s32 	%r210, %r93, %r157;
	cvt.rn.f32.s32 	%f55, %r210;
	fma.rn.f32 	%f56, %f34, %f55, %f54;
	fma.rn.f32 	%f212, %f29, %f56, %f212;
	// begin inline asm
	dp4a.s32.s32 %r97, %r116, %r99, %r122;
	// end inline asm
	mul.lo.s32 	%r211, %r97, %r179;
	cvt.rn.f32.s32 	%f57, %r211;
	fma.rn.f32 	%f58, %f33, %f57, 0f00000000;
	// begin inline asm
	dp4a.s32.s32 %r101, %r120, %r103, %r122;
	// end inline asm
	mul.lo.s32 	%r212, %r101, %r192;
	cvt.rn.f32.s32 	%f59, %r212;
	fma.rn.f32 	%f60, %f34, %f59, %f58;
	fma.rn.f32 	%f211, %f30, %f60, %f211;
	add.s64 	%rd43, %rd35, %rd4;
	ld.global.nc.u32 	%r117, [%rd43+4];
	add.s64 	%rd44, %rd55, %rd4;
	ld.global.nc.u32 	%r105, [%rd44];
	// begin inline asm
	{.reg .f16 low,high;
  mov.b32 {low,high},%r105;
  cvt.f32.f16 %f35, low;}

	// end inline asm
	ld.global.nc.u32 	%r121, [%rd43+76];
	ld.global.nc.u32 	%r106, [%rd44+72];
	// begin inline asm
	{.reg .f16 low,high;
  mov.b32 {low,high},%r106;
  cvt.f32.f16 %f36, low;}

	// end inline asm
	// begin inline asm
	dp4a.s32.s32 %r107, %r108, %r117, %r122;
	// end inline asm
	mul.lo.s32 	%r213, %r107, %r144;
	cvt.rn.f32.s32 	%f61, %r213;
	fma.rn.f32 	%f62, %f35, %f61, 0f00000000;
	// begin inline asm
	dp4a.s32.s32 %r111, %r112, %r121, %r122;
	// end inline asm
	mul.lo.s32 	%r214, %r111, %r157;
	cvt.rn.f32.s32 	%f63, %r214;
	fma.rn.f32 	%f64, %f36, %f63, %f62;
	fma.rn.f32 	%f210, %f29, %f64, %f210;
	// begin inline asm
	dp4a.s32.s32 %r115, %r116, %r117, %r122;
	// end inline asm
	mul.lo.s32 	%r215, %r115, %r179;
	cvt.rn.f32.s32 	%f65, %r215;
	fma.rn.f32 	%f66, %f35, %f65, 0f00000000;
	// begin inline asm
	dp4a.s32.s32 %r119, %r120, %r121, %r122;
	// end inline asm
	mul.lo.s32 	%r216, %r119, %r192;
	cvt.rn.f32.s32 	%f67, %r216;
	fma.rn.f32 	%f68, %f36, %f67, %f66;
	fma.rn.f32 	%f209, %f30, %f68, %f209;
	add.s32 	%r312, %r312, 4;
	add.s64 	%rd55, %rd55, 1152;
	add.s32 	%r311, %r311, 4;
	add.s32 	%r310, %r310, 4;
	setp.lt.s32 	%p2, %r312, %r4;
	@%p2 bra 	$L__BB71_2;
	st.local.v4.f32 	[%rd2], {%f216, %f215, %f214, %f213};
	st.local.v4.f32 	[%rd2+16], {%f212, %f211, %f210, %f209};
$L__BB71_4:
	setp.eq.s32 	%p3, %r1, 0;
	@%p3 bra 	$L__BB71_6;
	shl.b32 	%r217, %r1, 10;
	mov.u32 	%r218, _ZZN34_INTERNAL_c8396950_4_k_cu_1fba617b13mul_mat_vec_qILi4ELi256ELi32E10block_q6_KLi1EXadL_ZNS_17vec_dot_q6_K_q8_1EPKvPK10block_q8_1RKiEEEEvS3_S3_PfiiiiE10tmp_shared;
	add.s32 	%r219, %r218, %r217;
	shl.b32 	%r220, %r2, 2;
	add.s32 	%r221, %r219, %r220;
	st.shared.f32 	[%r221+-1024], %f216;
	st.shared.f32 	[%r221+-896], %f215;
	st.shared.f32 	[%r221+-768], %f214;
	st.shared.f32 	[%r221+-640], %f213;
	st.shared.f32 	[%r221+-512], %f212;
	st.shared.f32 	[%r221+-384], %f211;
	st.shared.f32 	[%r221+-256], %f210;
	st.shared.f32 	[%r221+-128], %f209;
$L__BB71_6:
	setp.ne.s32 	%p4, %r1, 0;
	bar.sync 	0;
	@%p4 bra 	$L__BB71_15;
	shl.b32 	%r222, %r2, 2;
	mov.u32 	%r223, _ZZN34_INTERNAL_c8396950_4_k_cu_1fba617b13mul_mat_vec_qILi4ELi256ELi32E10block_q6_KLi1EXadL_ZNS_17vec_dot_q6_K_q8_1EPKvPK10block_q8_1RKiEEEEvS3_S3_PfiiiiE10tmp_shared;
	add.s32 	%r14, %r223, %r222;
	setp.gt.u32 	%p5, %r2, 1;
	mul.wide.u32 	%rd45, %r2, 4;
	add.s64 	%rd9, %rd2, %rd45;
	mov.u32 	%r224, %ctaid.x;
	shl.b32 	%r225, %r224, 1;
	add.s32 	%r15, %r225, %r2;
	ld.shared.f32 	%f69, [%r14];
	add.f32 	%f70, %f69, %f216;
	ld.shared.f32 	%f71, [%r14+1024];
	add.f32 	%f72, %f71, %f70;
	ld.shared.f32 	%f73, [%r14+2048];
	add.f32 	%f74, %f73, %f72;
	mov.b32 	%r226, %f74;
	shfl.sync.bfly.b32	%r227|%p6, %r226, 16, 31, -1;
	mov.b32 	%f75, %r227;
	add.f32 	%f76, %f74, %f75;
	mov.b32 	%r228, %f76;
	shfl.sync.bfly.b32	%r229|%p7, %r228, 8, 31, -1;
	mov.b32 	%f77, %r229;
	add.f32 	%f78, %f76, %f77;
	mov.b32 	%r230, %f78;
	shfl.sync.bfly.b32	%r231|%p8, %r230, 4, 31, -1;
	mov.b32 	%f79, %r231;
	add.f32 	%f80, %f78, %f79;
	mov.b32 	%r232, %f80;
	shfl.sync.bfly.b32	%r233|%p9, %r232, 2, 31, -1;
	mov.b32 	%f81, %r233;
	add.f32 	%f82, %f80, %f81;
	mov.b32 	%r234, %f82;
	shfl.sync.bfly.b32	%r235|%p10, %r234, 1, 31, -1;
	mov.b32 	%f83, %r235;
	add.f32 	%f84, %f82, %f83;
	st.local.f32 	[%rd2], %f84;
	ld.shared.f32 	%f85, [%r14+128];
	add.f32 	%f86, %f85, %f215;
	ld.shared.f32 	%f87, [%r14+1152];
	add.f32 	%f88, %f87, %f86;
	ld.shared.f32 	%f89, [%r14+2176];
	add.f32 	%f90, %f89, %f88;
	mov.b32 	%r236, %f90;
	shfl.sync.bfly.b32	%r237|%p11, %r236, 16, 31, -1;
	mov.b32 	%f91, %r237;
	add.f32 	%f92, %f90, %f91;
	mov.b32 	%r238, %f92;
	shfl.sync.bfly.b32	%r239|%p12, %r238, 8, 31, -1;
	mov.b32 	%f93, %r239;
	add.f32 	%f94, %f92, %f93;
	mov.b32 	%r240, %f94;
	shfl.sync.bfly.b32	%r241|%p13, %r240, 4, 31, -1;
	mov.b32 	%f95, %r241;
	add.f32 	%f96, %f94, %f95;
	mov.b32 	%r242, %f96;
	shfl.sync.bfly.b32	%r243|%p14, %r242, 2, 31, -1;
	mov.b32 	%f97, %r243;
	add.f32 	%f98, %f96, %f97;
	mov.b32 	%r244, %f98;
	shfl.sync.bfly.b32	%r245|%p15, %r244, 1, 31, -1;
	mov.b32 	%f99, %r245;
	add.f32 	%f100, %f98, %f99;
	st.local.f32 	[%rd2+4], %f100;
	@%p5 bra 	$L__BB71_9;
	ld.local.f32 	%f101, [%rd9];
	mul.wide.u32 	%rd46, %r15, 4;
	add.s64 	%rd47, %rd1, %rd46;
	st.global.f32 	[%rd47], %f101;
$L__BB71_9:
	setp.gt.u32 	%p16, %r2, 1;
	ld.shared.f32 	%f102, [%r14+256];
	add.f32 	%f103, %f102, %f214;
	ld.shared.f32 	%f104, [%r14+1280];
	add.f32 	%f105, %f104, %f103;
	ld.shared.f32 	%f106, [%r14+2304];
	add.f32 	%f107, %f106, %f105;
	mov.b32 	%r246, %f107;
	shfl.sync.bfly.b32	%r247|%p17, %r246, 16, 31, -1;
	mov.b32 	%f108, %r247;
	add.f32 	%f109, %f107, %f108;
	mov.b32 	%r248, %f109;
	shfl.sync.bfly.b32	%r249|%p18, %r248, 8, 31, -1;
	mov.b32 	%f110, %r249;
	add.f32 	%f111, %f109, %f110;
	mov.b32 	%r250, %f111;
	shfl.sync.bfly.b32	%r251|%p19, %r250, 4, 31, -1;
	mov.b32 	%f112, %r251;
	add.f32 	%f113, %f111, %f112;
	mov.b32 	%r252, %f113;
	shfl.sync.bfly.b32	%r253|%p20, %r252, 2, 31, -1;
	mov.b32 	%f114, %r253;
	add.f32 	%f115, %f113, %f114;
	mov.b32 	%r254, %f115;
	shfl.sync.bfly.b32	%r255|%p21, %r254, 1, 31, -1;
	mov.b32 	%f116, %r255;
	add.f32 	%f117, %f115, %f116;
	st.local.f32 	[%rd2+8], %f117;
	ld.shared.f32 	%f118, [%r14+384];
	add.f32 	%f119, %f118, %f213;
	ld.shared.f32 	%f120, [%r14+1408];
	add.f32 	%f121, %f120, %f119;
	ld.shared.f32 	%f122, [%r14+2432];
	add.f32 	%f123, %f122, %f121;
	mov.b32 	%r256, %f123;
	shfl.sync.bfly.b32	%r257|%p22, %r256, 16, 31, -1;
	mov.b32 	%f124, %r257;
	add.f32 	%f125, %f123, %f124;
	mov.b32 	%r258, %f125;
	shfl.sync.bfly.b32	%r259|%p23, %r258, 8, 31, -1;
	mov.b32 	%f126, %r259;
	add.f32 	%f127, %f125, %f126;
	mov.b32 	%r260, %f127;
	shfl.sync.bfly.b32	%r261|%p24, %r260, 4, 31, -1;
	mov.b32 	%f128, %r261;
	add.f32 	%f129, %f127, %f128;
	mov.b32 	%r262, %f129;
	shfl.sync.bfly.b32	%r263|%p25, %r262, 2, 31, -1;
	mov.b32 	%f130, %r263;
	add.f32 	%f131, %f129, %f130;
	mov.b32 	%r264, %f131;
	shfl.sync.bfly.b32	%r265|%p26, %r264, 1, 31, -1;
	mov.b32 	%f132, %r265;
	add.f32 	%f133, %f131, %f132;
	st.local.f32 	[%rd2+12], %f133;
	@%p16 bra 	$L__BB71_11;
	ld.local.f32 	%f134, [%rd9+8];
	add.s32 	%r266, %r15, %r17;
	mul.wide.u32 	%rd48, %r266, 4;
	add.s64 	%rd49, %rd1, %rd48;
	st.global.f32 	[%rd49], %f134;
$L__BB71_11:
	setp.gt.u32 	%p27, %r2, 1;
	ld.shared.f32 	%f135, [%r14+512];
	add.f32 	%f136, %f135, %f212;
	ld.shared.f32 	%f137, [%r14+1536];
	add.f32 	%f138, %f137, %f136;
	ld.shared.f32 	%f139, [%r14+2560];
	add.f32 	%f140, %f139, %f138;
	mov.b32 	%r267, %f140;
	shfl.sync.bfly.b32	%r268|%p28, %r267, 16, 31, -1;
	mov.b32 	%f141, %r268;
	add.f32 	%f142, %f140, %f141;
	mov.b32 	%r269, %f142;
	shfl.sync.bfly.b32	%r270|%p29, %r269, 8, 31, -1;
	mov.b32 	%f143, %r270;
	add.f32 	%f144, %f142, %f143;
	mov.b32 	%r271, %f144;
	shfl.sync.bfly.b32	%r272|%p30, %r271, 4, 31, -1;
	mov.b32 	%f145, %r272;
	add.f32 	%f146, %f144, %f145;
	mov.b32 	%r273, %f146;
	shfl.sync.bfly.b32	%r274|%p31, %r273, 2, 31, -1;
	mov.b32 	%f147, %r274;
	add.f32 	%f148, %f146, %f147;
	mov.b32 	%r275, %f148;
	shfl.sync.bfly.b32	%r276|%p32, %r275, 1, 31, -1;
	mov.b32 	%f149, %r276;
	add.f32 	%f150, %f148, %f149;
	st.local.f32 	[%rd2+16], %f150;
	ld.shared.f32 	%f151, [%r14+640];
	add.f32 	%f152, %f151, %f211;
	ld.shared.f32 	%f153, [%r14+1664];
	add.f32 	%f154, %f153, %f152;
	ld.shared.f32 	%f155, [%r14+2688];
	add.f32 	%f156, %f155, %f154;
	mov.b32 	%r277, %f156;
	shfl.sync.bfly.b32	%r278|%p33, %r277, 16, 31, -1;
	mov.b32 	%f157, %r278;
	add.f32 	%f158, %f156, %f157;
	mov.b32 	%r279, %f158;
	shfl.sync.bfly.b32	%r280|%p34, %r279, 8, 31, -1;
	mov.b32 	%f159, %r280;
	add.f32 	%f160, %f158, %f159;
	mov.b32 	%r281, %f160;
	shfl.sync.bfly.b32	%r282|%p35, %r281, 4, 31, -1;
	mov.b32 	%f161, %r282;
	add.f32 	%f162, %f160, %f161;
	mov.b32 	%r283, %f162;
	shfl.sync.bfly.b32	%r284|%p36, %r283, 2, 31, -1;
	mov.b32 	%f163, %r284;
	add.f32 	%f164, %f162, %f163;
	mov.b32 	%r285, %f164;
	shfl.sync.bfly.b32	%r286|%p37, %r285, 1, 31, -1;
	mov.b32 	%f165, %r286;
	add.f32 	%f166, %f164, %f165;
	st.local.f32 	[%rd2+20], %f166;
	@%p27 bra 	$L__BB71_13;
	ld.local.f32 	%f167, [%rd9+16];
	shl.b32 	%r287, %r17, 1;
	add.s32 	%r288, %r15, %r287;
	mul.wide.u32 	%rd50, %r288, 4;
	add.s64 	%rd51, %rd1, %rd50;
	st.global.f32 	[%rd51], %f167;
$L__BB71_13:
	setp.gt.u32 	%p38, %r2, 1;
	ld.shared.f32 	%f168, [%r14+768];
	add.f32 	%f169, %f168, %f210;
	ld.shared.f32 	%f170, [%r14+1792];
	add.f32 	%f171, %f170, %f169;
	ld.shared.f32 	%f172, [%r14+2816];
	add.f32 	%f173, %f172, %f171;
	mov.b32 	%r289, %f173;
	shfl.sync.bfly.b32	%r290|%p39, %r289, 16, 31, -1;
	mov.b32 	%f174, %r290;
	add.f32 	%f175, %f173, %f174;
	mov.b32 	%r291, %f175;
	shfl.sync.bfly.b32	%r292|%p40, %r291, 8, 31, -1;
	mov.b32 	%f176, %r292;
	add.f32 	%f177, %f175, %f176;
	mov.b32 	%r293, %f177;
	shfl.sync.bfly.b32	%r294|%p41, %r293, 4, 31, -1;
	mov.b32 	%f178, %r294;
	add.f32 	%f179, %f177, %f178;
	mov.b32 	%r295, %f179;
	shfl.sync.bfly.b32	%r296|%p42, %r295, 2, 31, -1;
	mov.b32 	%f180, %r296;
	add.f32 	%f181, %f179, %f180;
	mov.b32 	%r297, %f181;
	shfl.sync.bfly.b32	%r298|%p43, %r297, 1, 31, -1;
	mov.b32 	%f182, %r298;
	add.f32 	%f183, %f181, %f182;
	st.local.f32 	[%rd2+24], %f183;
	ld.shared.f32 	%f184, [%r14+896];
	add.f32 	%f185, %f184, %f209;
	ld.shared.f32 	%f186, [%r14+1920];
	add.f32 	%f187, %f186, %f185;
	ld.shared.f32 	%f188, [%r14+2944];
	add.f32 	%f189, %f188, %f187;
	mov.b32 	%r299, %f189;
	shfl.sync.bfly.b32	%r300|%p44, %r299, 16, 31, -1;
	mov.b32 	%f190, %r300;
	add.f32 	%f191, %f189, %f190;
	mov.b32 	%r301, %f191;
	shfl.sync.bfly.b32	%r302|%p45, %r301, 8, 31, -1;
	mov.b32 	%f192, %r302;
	add.f32 	%f193, %f191, %f192;
	mov.b32 	%r303, %f193;
	shfl.sync.bfly.b32	%r304|%p46, %r303, 4, 31, -1;
	mov.b32 	%f194, %r304;
	add.f32 	%f195, %f193, %f194;
	mov.b32 	%r305, %f195;
	shfl.sync.bfly.b32	%r306|%p47, %r305, 2, 31, -1;
	mov.b32 	%f196, %r306;
	add.f32 	%f197, %f195, %f196;
	mov.b32 	%r307, %f197;
	shfl.sync.bfly.b32	%r308|%p48, %r307, 1, 31, -1;
	mov.b32 	%f198, %r308;
	add.f32 	%f199, %f197, %f198;
	st.local.f32 	[%rd2+28], %f199;
	@%p38 bra 	$L__BB71_15;
	ld.local.f32 	%f200, [%rd9+24];
	mad.lo.s32 	%r309, %r17, 3, %r15;
	mul.wide.u32 	%rd52, %r309, 4;
	add.s64 	%rd53, %rd1, %rd52;
	st.global.f32 	[%rd53], %f200;
$L__BB71_15:
	ret;

}
	// .globl	mul_mat_vec_q4_0_q8_1_cuda5
.visible .entry mul_mat_vec_q4_0_q8_1_cuda5(
	.param .u64 .ptr .align 1 mul_mat_vec_q4_0_q8_1_cuda5_param_0,
	.param .u64 .ptr .align 1 mul_mat_vec_q4_0_q8_1_cuda5_param_1,
	.param .u64 .ptr .align 1 mul_mat_vec_q4_0_q8_1_cuda5_param_2,
	.param .u32 mul_mat_vec_q4_0_q8_1_cuda5_param_3,
	.param .u32 mul_mat_vec_q4_0_q8_1_cuda5_param_4,
	.param .u32 mul_mat_vec_q4_0_q8_1_cuda5_param_5,
	.param .u32 mul_mat_vec_q4_0_q8_1_cuda5_param_6
)
{
	.local .align 8 .b8 	__local_depot72[40];
	.reg .b64 	%SP;
	.reg .b64 	%SPL;
	.reg .pred 	%p<60>;
	.reg .b16 	%rs<13>;
	.reg .b32 	%r<338>;
	.reg .b32 	%f<225>;
	.reg .b64 	%rd<51>;
	// demoted variable
	.shared .align 4 .b8 _ZZN34_INTERNAL_c8396950_4_k_cu_1fba617b13mul_mat_vec_qILi5ELi32ELi4E10block_q4_0Li2EXadL_ZNS_17vec_dot_q4_0_q8_1EPKvPK10block_q8_1RKiEEEEvS3_S3_PfiiiiE10tmp_shared[1280];
	mov.u64 	%SPL, __local_depot72;
	ld.param.u64 	%rd12, [mul_mat_vec_q4_0_q8_1_cuda5_param_1];
	ld.param.u64 	%rd13, [mul_mat_vec_q4_0_q8_1_cuda5_param_2];
	ld.param.u32 	%r15, [mul_mat_vec_q4_0_q8_1_cuda5_param_3];
	ld.param.u32 	%r13, [mul_mat_vec_q4_0_q8_1_cuda5_param_5];
	cvta.to.global.u64 	%rd1, %rd13;
	add.u64 	%rd2, %SPL, 0;
	mov.u32 	%r1, %tid.y;
	mov.u32 	%r2, %tid.x;
	mov.u32 	%r16, %ctaid.x;
	shl.b32 	%r3, %r16, 1;
	shr.s32 	%r17, %r15, 31;
	shr.u32 	%r18, %r17, 27;
	add.s32 	%r19, %r15, %r18;
	shr.s32 	%r4, %r19, 5;
	mov.f32 	%f215, 0f00000000;
	st.local.v2.f32 	[%rd2], {%f215, %f215};
	st.local.v2.f32 	[%rd2+8], {%f215, %f215};
	st.local.v2.f32 	[%rd2+16], {%f215, %f215};
	st.local.v2.f32 	[%rd2+24], {%f215, %f215};
	st.local.v2.f32 	[%rd2+32], {%f215, %f215};
	cvt.u16.u32 	%rs1, %r2;
	cvt.u16.u32 	%rs2, %r1;
	shl.b16 	%rs3, %rs2, 5;
	add.s16 	%rs4, %rs3, %rs1;
	shr.u16 	%rs5, %rs4, 1;
	cvt.u32.u16 	%r337, %rs5;
	setp.ge.s32 	%p1, %r337, %r4;
	mov.f32 	%f216, %f215;
	mov.f32 	%f217, %f215;
	mov.f32 	%f218, %f215;
	mov.f32 	%f219, %f215;
	mov.f32 	%f220, %f215;
	mov.f32 	%f221, %f215;
	mov.f32 	%f222, %f215;
	mov.f32 	%f223, %f215;
	mov.f32 	%f224, %f215;
	@%p1 bra 	$L__BB72_4;
	shr.s32 	%r20, %r13, 31;
	shr.u32 	%r21, %r20, 27;
	add.s32 	%r22, %r13, %r21;
	shr.s32 	%r23, %r22, 5;
	mul.wide.s32 	%rd3, %r23, 36;
	mul.wide.u32 	%rd15, %r337, 36;
	cvta.to.global.u64 	%rd16, %rd12;
	add.s64 	%rd50, %rd16, %rd15;
	mul.wide.s32 	%rd5, %r23, 72;
	mul.wide.s32 	%rd6, %r23, 108;
	mul.wide.s32 	%rd7, %r23, 144;
	mad.lo.s32 	%r336, %r3, %r4, %r337;
	mov.f32 	%f215, 0f00000000;
$L__BB72_2:
	ld.param.u64 	%rd49, [mul_mat_vec_q4_0_q8_1_cuda5_param_0];
	mul.wide.s32 	%rd17, %r336, 18;
	cvta.to.global.u64 	%rd18, %rd49;
	add.s64 	%rd19, %rd18, %rd17;
	shl.b32 	%r195, %r2, 3;
	and.b32  	%r196, %r195, 8;
	cvt.u64.u32 	%rd20, %r196;
	add.s64 	%rd21, %rd19, %rd20;
	mul.lo.s32 	%r197, %r4, 18;
	cvt.s64.s32 	%rd22, %r197;
	add.s64 	%rd23, %rd19, %rd22;
	ld.global.u16 	%r198, [%rd21+2];
	ld.global.u16 	%r199, [%rd21+4];
	shl.b32 	%r200, %r199, 16;
	or.b32  	%r201, %r200, %r198;
	add.s64 	%rd24, %rd50, %rd20;
	ld.global.u32 	%r27, [%rd24+4];
	ld.global.u32 	%r31, [%rd24+20];
	ld.global.u16 	%r202, [%rd21+6];
	ld.global.u16 	%r203, [%rd21+8];
	shl.b32 	%r204, %r203, 16;
	or.b32  	%r205, %r204, %r202;
	ld.global.u32 	%r35, [%rd24+8];
	ld.global.u32 	%r39, [%rd24+24];
	ld.global.u16 	%rs11, [%rd19];
	// begin inline asm
	{  cvt.f32.f16 %f33, %rs11;}

	// end inline asm
	and.b32  	%r162, %r201, 252645135;
	shr.u32 	%r206, %r201, 4;
	and.b32  	%r166, %r206, 252645135;
	mov.b32 	%r182, 0;
	// begin inline asm
	dp4a.s32.s32 %r25, %r162, %r27, %r182;
	// end inline asm
	// begin inline asm
	dp4a.s32.s32 %r29, %r166, %r31, %r25;
	// end inline asm
	and.b32  	%r170, %r205, 252645135;
	shr.u32 	%r207, %r205, 4;
	and.b32  	%r174, %r207, 252645135;
	// begin inline asm
	dp4a.s32.s32 %r33, %r170, %r35, %r29;
	// end inline asm
	// begin inline asm
	dp4a.s32.s32 %r37, %r174, %r39, %r33;
	// end inline asm
	ld.global.u32 	%r42, [%rd50];
	// begin inline asm
	{.reg .f16 low,high;
  mov.b32 {low,high},%r42;
  cvt.f32.f16 %f34, low;}

	// end inline asm
	// begin inline asm
	{.reg .f16 low,high;
  mov.b32 {low,high},%r42;
  cvt.f32.f16 %f35, high;}

	// end inline asm
	cvt.rn.f32.s32 	%f45, %r37;
	mul.f32 	%f46, %f34, %f45;
	mul.f32 	%f47, %f35, 0f40800000;
	sub.f32 	%f48, %f46, %f47;
	fma.rn.f32 	%f224, %f33, %f48, %f224;
	add.s64 	%rd25, %rd23, %rd20;
	ld.global.u16 	%r208, [%rd25+2];
	ld.global.u16 	%r209, [%rd25+4];
	shl.b32 	%r210, %r209, 16;
	or.b32  	%r211, %r210, %r208;
	ld.global.u16 	%r212, [%rd25+6];
	ld.global.u16 	%r213, [%rd25+8];
	shl.b32 	%r214, %r213, 16;
	or.b32  	%r215, %r214, %r212;
	ld.global.u16 	%rs12, [%rd23];
	// begin inline asm
	{  cvt.f32.f16 %f36, %rs12;}

	// end inline asm
	and.b32  	%r180, %r211, 252645135;
	shr.u32 	%r216, %r211, 4;
	and.b32  	%r184, %r216, 252645135;
	// begin inline asm
	dp4a.s32.s32 %r43, %r180, %r27, %r182;
	// end inline asm
	// begin inline asm
	dp4a.s32.s32 %r47, %r184, %r31, %r43;
	// end inline asm
	and.b32  	%r188, %r215, 252645135;
	shr.u32 	%r217, %r215, 4;
	and.b32  	%r192, %r217, 252645135;
	// begin inline asm
	dp4a.s32.s32 %r51, %r188, %r35, %r47;
	// end inline asm
	// begin inline asm
	dp4a.s32.s32 %r55, %r192, %r39, %r51;
	// end inline asm
	cvt.rn.f32.s32 	%f49, %r55;
	mul.f32 	%f50, %f34, %f49;
	sub.f32 	%f51, %f50, %f47;
	fma.rn.f32 	%f223, %f36, %f51, %f223;
	add.s64 	%rd26, %rd50, %rd3;
	add.s64 	%rd27, %rd3, %rd20;
	add.s64 	%rd28, %rd50, %rd27;
	ld.global.u32 	%r79, [%rd28+4];
	ld.global.u32 	%r83, [%rd28+20];
	ld.global.u32 	%r87, [%rd28+8];
	ld.global.u32 	%r91, [%rd28+24];
	// begin inline asm
	dp4a.s32.s32 %r59, %r162, %r79, %r182;
	// end inline asm
	// begin inline asm
	dp4a.s32.s32 %r63, %r166, %r83, %r59;
	// end inline asm
	// begin inline asm
	dp4a.s32.s32 %r67, %r170, %r87, %r63;
	// end inline asm
	// begin inline asm
	dp4a.s32.s32 %r71, %r174, %r91, %r67;
	// end inline asm
	ld.global.u32 	%r76, [%rd26];
	// begin inline asm
	{.reg .f16 low,high;
  mov.b32 {low,high},%r76;
  cvt.f32.f16 %f37, low;}

	// end inline asm
	// begin inline asm
	{.reg .f16 low,high;
  mov.b32 {low,high},%r76;
  cvt.f32.f16 %f38, high;}

	// end inline asm
	cvt.rn.f32.s32 	%f52, %r71;
	mul.f32 	%f53, %f37, %f52;
	mul.f32 	%f54, %f38, 0f40800000;
	sub.f32 	%f55, %f53, %f54;
	fma.rn.f32 	%f222, %f33, %f55, %f222;
	// begin inline asm
	dp4a.s32.s32 %r77, %r180, %r79, %r182;
	// end inline asm
	// begin inline asm
	dp4a.s32.s32 %r81, %r184, %r83, %r77;
	// end inline asm
	// begin inline asm
	dp4a.s32.s32 %r85, %r188, %r87, %r81;
	// end inline asm
	// begin inline asm
	dp4a.s32.s32 %r89, %r192, %r91, %r85;
	// end inline asm
	cvt.rn.f32.s32 	%f56, %r89;
	mul.f32 	%f57, %f37, %f56;
	sub.f32 	%f58, %f57, %f54;
	fma.rn.f32 	%f221, %f36, %f58, %f221;
	add.s64 	%rd29, %rd50, %rd5;
	add.s64 	%rd30, %rd5, %rd20;
	add.s64 	%rd31, %rd50, %rd30;
	ld.global.u32 	%r113, [%rd31+4];
	ld.global.u32 	%r117, [%rd31+20];
	ld.global.u32 	%r121, [%rd31+8];
	ld.global.u32 	%r125, [%rd31+24];
	// begin inline asm
	dp4a.s32.s32 %r93, %r162, %r113, %r182;
	// end inline asm
	// begin inline asm
	dp4a.s32.s32 %r97, %r166, %r117, %r93;
	// end inline asm
	// begin inline asm
	dp4a.s32.s32 %r101, %r170, %r121, %r97;
	// end inline asm
	// begin inline asm
	dp4a.s32.s32 %r105, %r174, %r125, %r101;
	// end inline asm
	ld.global.u32 	%r110, [%rd29];
	// begin inline asm
	{.reg .f16 low,high;
  mov.b32 {low,high},%r110;
  cvt.f32.f16 %f39, low;}

	// end inline asm
	// begin inline asm
	{.reg .f16 low,high;
  mov.b32 {low,high},%r110;
  cvt.f32.f16 %f40, high;}

	// end inline asm
	cvt.rn.f32.s32 	%f59, %r105;
	mul.f32 	%f60, %f39, %f59;
	mul.f32 	%f61, %f40, 0f40800000;
	sub.f32 	%f62, %f60, %f61;
	fma.rn.f32 	%f220, %f33, %f62, %f220;
	// begin inline asm
	dp4a.s32.s32 %r111, %r180, %r113, %r182;
	// end inline asm
	// begin inline asm
	dp4a.s32.s32 %r115, %r184, %r117, %r111;
	// end inline asm
	// begin inline asm
	dp4a.s32.s32 %r119, %r188, %r121, %r115;
	// end inline asm
	// begin inline asm
	dp4a.s32.s32 %r123, %r192, %r125, %r119;
	// end inline asm
	cvt.rn.f32.s32 	%f63, %r123;
	mul.f32 	%f64, %f39, %f63;
	sub.f32 	%f65, %f64, %f61;
	fma.rn.f32 	%f219, %f36, %f65, %f219;
	add.s64 	%rd32, %rd50, %rd6;
	add.s64 	%rd33, %rd6, %rd20;
	add.s64 	%rd34, %rd50, %rd33;
	ld.global.u32 	%r147, [%rd34+4];
	ld.global.u32 	%r151, [%rd34+20];
	ld.global.u32 	%r155, [%rd34+8];
	ld.global.u32 	%r159, [%rd34+24];
	// begin inline asm
	dp4a.s32.s32 %r127, %r162, %r147, %r182;
	// end inline asm
	// begin inline asm
	dp4a.s32.s32 %r131, %r166, %r151, %r127;
	// end inline asm
	// begin inline asm
	dp4a.s32.s32 %r135, %r170, %r155, %r131;
	// end inline asm
	// begin inline asm
	dp4a.s32.s32 %r139, %r174, %r159, %r135;
	// end inline asm
	ld.global.u32 	%r144, [%rd32];
	// begin inline asm
	{.reg .f16 low,high;
  mov.b32 {low,high},%r144;
  cvt.f32.f16 %f41, low;}

	// end inline asm
	// begin inline asm
	{.reg .f16 low,high;
  mov.b32 {low,high},%r144;
  cvt.f32.f16 %f42, high;}

	// end inline asm
	cvt.rn.f32.s32 	%f66, %r139;
	mul.f32 	%f67, %f41, %f66;
	mul.f32 	%f68, %f42, 0f40800000;
	sub.f32 	%f69, %f67, %f68;
	fma.rn.f32 	%f218, %f33, %f69, %f218;
	// begin inline asm
	dp4a.s32.s32 %r145, %r180, %r147, %r182;
	// end inline asm
	// begin inline asm
	dp4a.s32.s32 %r149, %r184, %r151, %r145;
	// end inline asm
	// begin inline asm
	dp4a.s32.s32 %r153, %r188, %r155, %r149;
	// end inline asm
	// begin inline asm
	dp4a.s32.s32 %r157, %r192, %r159, %r153;
	// end inline asm
	cvt.rn.f32.s32 	%f70, %r157;
	mul.f32 	%f71, %f41, %f70;
	sub.f32 	%f72, %f71, %f68;
	fma.rn.f32 	%f217, %f36, %f72, %f217;
	add.s64 	%rd35, %rd50, %rd7;
	add.s64 	%rd36, %rd7, %rd20;
	add.s64 	%rd37, %rd50, %rd36;
	ld.global.u32 	%r181, [%rd37+4];
	ld.global.u32 	%r185, [%rd37+20];
	ld.global.u32 	%r189, [%rd37+8];
	ld.global.u32 	%r193, [%rd37+24];
	// begin inline asm
	dp4a.s32.s32 %r161, %r162, %r181, %r182;
	// end inline asm
	// begin inline asm
	dp4a.s32.s32 %r165, %r166, %r185, %r161;
	// end inline asm
	// begin inline asm
	dp4a.s32.s32 %r169, %r170, %r189, %r165;
	// end inline asm
	// begin inline asm
	dp4a.s32.s32 %r173, %r174, %r193, %r169;
	// end inline asm
	ld.global.u32 	%r178, [%rd35];
	// begin inline asm
	{.reg .f16 low,high;
  mov.b32 {low,high},%r178;
  cvt.f32.f16 %f43, low;}

	// end inline asm
	// begin inline asm
	{.reg .f16 low,high;
  mov.b32 {low,high},%r178;
  cvt.f32.f16 %f44, high;}

	// end inline asm
	cvt.rn.f32.s32 	%f73, %r173;
	mul.f32 	%f74, %f43, %f73;
	mul.f32 	%f75, %f44, 0f40800000;
	sub.f32 	%f76, %f74, %f75;
	fma.rn.f32 	%f216, %f33, %f76, %f216;
	// begin inline asm
	dp4a.s32.s32 %r179, %r180, %r181, %r182;
	// end inline asm
	// begin inline asm
	dp4a.s32.s32 %r183, %r184, %r185, %r179;
	// end inline asm
	// begin inline asm
	dp4a.s32.s32 %r187, %r188, %r189, %r183;
	// end inline asm
	// begin inline asm
	dp4a.s32.s32 %r191, %r192, %r193, %r187;
	// end inline asm
	cvt.rn.f32.s32 	%f77, %r191;
	mul.f32 	%f78, %f43, %f77;
	sub.f32 	%f79, %f78, %f75;
	fma.rn.f32 	%f215, %f36, %f79, %f215;
	add.s32 	%r337, %r337, 32;
	add.s64 	%rd50, %rd50, 1152;
	add.s32 	%r336, %r336, 32;
	setp.lt.s32 	%p2, %r337, %r4;
	@%p2 bra 	$L__BB72_2;
	st.local.v2.f32 	[%rd2], {%f224, %f223};
	st.local.v2.f32 	[%rd2+8], {%f222, %f221};
	st.local.v2.f32 	[%rd2+16], {%f220, %f219};
	st.local.v2.f32 	[%rd2+24], {%f218, %f217};
	st.local.v2.f32 	[%rd2+32], {%f216, %f215};
$L__BB72_4:
	setp.eq.s32 	%p3, %r1, 0;
	@%p3 bra 	$L__BB72_6;
	mov.u32 	%r218, _ZZN34_INTERNAL_c8396950_4_k_cu_1fba617b13mul_mat_vec_qILi5ELi32ELi4E10block_q4_0Li2EXadL_ZNS_17vec_dot_q4_0_q8_1EPKvPK10block_q8_1RKiEEEEvS3_S3_PfiiiiE10tmp_shared;
	mad.lo.s32 	%r219, %r1, 1280, %r218;
	shl.b32 	%r220, %r2, 2;
	add.s32 	%r221, %r219, %r220;
	st.shared.f32 	[%r221+-1280], %f224;
	st.shared.f32 	[%r221+-1152], %f223;
	st.shared.f32 	[%r221+-1024], %f222;
	st.shared.f32 	[%r221+-896], %f221;
	st.shared.f32 	[%r221+-768], %f220;
	st.shared.f32 	[%r221+-640], %f219;
	st.shared.f32 	[%r221+-512], %f218;
	st.shared.f32 	[%r221+-384], %f217;
	st.shared.f32 	[%r221+-256], %f216;
	st.shared.f32 	[%r221+-128], %f215;
$L__BB72_6:
	setp.ne.s32 	%p4, %r1, 0;
	bar.sync 	0;
	@%p4 bra 	$L__BB72_17;
	shl.b32 	%r222, %r2, 2;
	mov.u32 	%r223, _ZZN34_INTERNAL_c8396950_4_k_cu_1fba617b13mul_mat_vec_qILi5ELi32ELi4E10block_q4_0Li2EXadL_ZNS_17vec_dot_q4_0_q8_1EPKvPK10block_q8_1RKiEEEEvS3_S3_PfiiiiE10tmp_shared;
	add.s32 	%r11, %r223, %r222;
	setp.gt.u32 	%p5, %r2, 1;
	mul.wide.u32 	%rd38, %r2, 4;
	add.s64 	%rd10, %rd2, %rd38;
	mov.u32 	%r224, %ctaid.x;
	shl.b32 	%r225, %r224, 1;
	add.s32 	%r12, %r225, %r2;
	ld.shared.f32 	%f80, [%r11];
	add.f32 	%f81, %f80, %f224;
	mov.b32 	%r226, %f81;
	shfl.sync.bfly.b32	%r227|%p6, %r226, 16, 31, -1;
	mov.b32 	%f82, %r227;
	add.f32 	%f83, %f81, %f82;
	mov.b32 	%r228, %f83;
	shfl.sync.bfly.b32	%r229|%p7, %r228, 8, 31, -1;
	mov.b32 	%f84, %r229;
	add.f32 	%f85, %f83, %f84;
	mov.b32 	%r230, %f85;
	shfl.sync.bfly.b32	%r231|%p8, %r230, 4, 31, -1;
	mov.b32 	%f86, %r231;
	add.f32 	%f87, %f85, %f86;
	mov.b32 	%r232, %f87;
	shfl.sync.bfly.b32	%r233|%p9, %r232, 2, 31, -1;
	mov.b32 	%f88, %r233;
	add.f32 	%f89, %f87, %f88;
	mov.b32 	%r234, %f89;
	shfl.sync.bfly.b32	%r235|%p10, %r234, 1, 31, -1;
	mov.b32 	%f90, %r235;
	add.f32 	%f91, %f89, %f90;
	st.local.f32 	[%rd2], %f91;
	ld.shared.f32 	%f92, [%r11+128];
	add.f32 	%f93, %f92, %f223;
	mov.b32 	%r236, %f93;
	shfl.sync.bfly.b32	%r237|%p11, %r236, 16, 31, -1;
	mov.b32 	%f94, %r237;
	add.f32 	%f95, %f93, %f94;
	mov.b32 	%r238, %f95;
	shfl.sync.bfly.b32	%r239|%p12, %r238, 8, 31, -1;
	mov.b32 	%f96, %r239;
	add.f32 	%f97, %f95, %f96;
	mov.b32 	%r240, %f97;
	shfl.sync.bfly.b32	%r241|%p13, %r240, 4, 31, -1;
	mov.b32 	%f98, %r241;
	add.f32 	%f99, %f97, %f98;
	mov.b32 	%r242, %f99;
	shfl.sync.bfly.b32	%r243|%p14, %r242, 2, 31, -1;
	mov.b32 	%f100, %r243;
	add.f32 	%f101, %f99, %f100;
	mov.b32 	%r244, %f101;
	shfl.sync.bfly.b32	%r245|%p15, %r244, 1, 31, -1;
	mov.b32 	%f102, %r245;
	add.f32 	%f103, %f101, %f102;
	st.local.f32 	[%rd2+4], %f103;
	@%p5 bra 	$L__BB72_9;
	ld.local.f32 	%f104, [%rd10];
	mul.wide.u32 	%rd39, %r12, 4;
	add.s64 	%rd40, %rd1, %rd39;
	st.global.f32 	[%rd40], %f104;
$L__BB72_9:
	setp.gt.u32 	%p16, %r2, 1;
	ld.shared.f32 	%f105, [%r11+256];
	add.f32 	%f106, %f105, %f222;
	mov.b32 	%r246, %f106;
	shfl.sync.bfly.b32	%r247|%p17, %r246, 16, 31, -1;
	mov.b32 	%f107, %r247;
	add.f32 	%f108, %f106, %f107;
	mov.b32 	%r248, %f108;
	shfl.sync.bfly.b32	%r249|%p18, %r248, 8, 31, -1;
	mov.b32 	%f109, %r249;
	add.f32 	%f110, %f108, %f109;
	mov.b32 	%r250, %f110;
	shfl.sync.bfly.b32	%r251|%p19, %r250, 4, 31, -1;
	mov.b32 	%f111, %r251;
	add.f32 	%f112, %f110, %f111;
	mov.b32 	%r252, %f112;
	shfl.sync.bfly.b32	%r253|%p20, %r252, 2, 31, -1;
	mov.b32 	%f113, %r253;
	add.f32 	%f114, %f112, %f113;
	mov.b32 	%r254, %f114;
	shfl.sync.bfly.b32	%r255|%p21, %r254, 1, 31, -1;
	mov.b32 	%f115, %r255;
	add.f32 	%f116, %f114, %f115;
	st.local.f32 	[%rd2+8], %f116;
	ld.shared.f32 	%f117, [%r11+384];
	add.f32 	%f118, %f117, %f221;
	mov.b32 	%r256, %f118;
	shfl.sync.bfly.b32	%r257|%p22, %r256, 16, 31, -1;
	mov.b32 	%f119, %r257;
	add.f32 	%f120, %f118, %f119;
	mov.b32 	%r258, %f120;
	shfl.sync.bfly.b32	%r259|%p23, %r258, 8, 31, -1;
	mov.b32 	%f121, %r259;
	add.f32 	%f122, %f120, %f121;
	mov.b32 	%r260, %f122;
	shfl.sync.bfly.b32	%r261|%p24, %r260, 4, 31, -1;
	mov.b32 	%f123, %r261;
	add.f32 	%f124, %f122, %f123;
	mov.b32 	%r262, %f124;
	shfl.sync.bfly.b32	%r263|%p25, %r262, 2, 31, -1;
	mov.b32 	%f125, %r263;
	add.f32 	%f126, %f124, %f125;
	mov.b32 	%r264, %f126;
	shfl.sync.bfly.b32	%r265|%p26, %r264, 1, 31, -1;
	mov.b32 	%f127, %r265;
	add.f32 	%f128, %f126, %f127;
	st.local.f32 	[%rd2+12], %f128;
	@%p16 bra 	$L__BB72_11;
	ld.param.u32 	%r332, [mul_mat_vec_q4_0_q8_1_cuda5_param_6];
	ld.local.f32 	%f129, [%rd10+8];
	add.s32 	%r266, %r12, %r332;
	mul.wide.u32 	%rd41, %r266, 4;
	add.s64 	%rd42, %rd1, %rd41;
	st.global.f32 	[%rd42], %f129;
$L__BB72_11:
	setp.gt.u32 	%p27, %r2, 1;
	ld.shared.f32 	%f130, [%r11+512];
	add.f32 	%f131, %f130, %f220;
	mov.b32 	%r267, %f131;
	shfl.sync.bfly.b32	%r268|%p28, %r267, 16, 31, -1;
	mov.b32 	%f132, %r268;
	add.f32 	%f133, %f131, %f132;
	mov.b32 	%r269, %f133;
	shfl.sync.bfly.b32	%r270|%p29, %r269, 8, 31, -1;
	mov.b32 	%f134, %r270;
	add.f32 	%f135, %f133, %f134;
	mov.b32 	%r271, %f135;
	shfl.sync.bfly.b32	%r272|%p30, %r271, 4, 31, -1;
	mov.b32 	%f136, %r272;
	add.f32 	%f137, %f135, %f136;
	mov.b32 	%r273, %f137;
	shfl.sync.bfly.b32	%r274|%p31, %r273, 2, 31, -1;
	mov.b32 	%f138, %r274;
	add.f32 	%f139, %f137, %f138;
	mov.b32 	%r275, %f139;
	shfl.sync.bfly.b32	%r276|%p32, %r275, 1, 31, -1;
	mov.b32 	%f140, %r276;
	add.f32 	%f141, %f139, %f140;
	st.local.f32 	[%rd2+16], %f141;
	ld.shared.f32 	%f142, [%r11+640];
	add.f32 	%f143, %f142, %f219;
	mov.b32 	%r277, %f143;
	shfl.sync.bfly.b32	%r278|%p33, %r277, 16, 31, -1;
	mov.b32 	%f144, %r278;
	add.f32 	%f145, %f143, %f144;
	mov.b32 	%r279, %f145;
	shfl.sync.bfly.b32	%r280|%p34, %r279, 8, 31, -1;
	mov.b32 	%f146, %r280;
	add.f32 	%f147, %f145, %f146;
	mov.b32 	%r281, %f147;
	shfl.sync.bfly.b32	%r282|%p35, %r281, 4, 31, -1;
	mov.b32 	%f148, %r282;
	add.f32 	%f149, %f147, %f148;
	mov.b32 	%r283, %f149;
	shfl.sync.bfly.b32	%r284|%p36, %r283, 2, 31, -1;
	mov.b32 	%f150, %r284;
	add.f32 	%f151, %f149, %f150;
	mov.b32 	%r285, %f151;
	shfl.sync.bfly.b32	%r286|%p37, %r285, 1, 31, -1;
	mov.b32 	%f152, %r286;
	add.f32 	%f153, %f151, %f152;
	st.local.f32 	[%rd2+20], %f153;
	@%p27 bra 	$L__BB72_13;
	ld.param.u32 	%r333, [mul_mat_vec_q4_0_q8_1_cuda5_param_6];
	ld.local.f32 	%f154, [%rd10+16];
	shl.b32 	%r287, %r333, 1;
	add.s32 	%r288, %r12, %r287;
	mul.wide.u32 	%rd43, %r288, 4;
	add.s64 	%rd44, %rd1, %rd43;
	st.global.f32 	[%rd44], %f154;
$L__BB72_13:
	setp.gt.u32 	%p38, %r2, 1;
	ld.shared.f32 	%f155, [%r11+768];
	add.f32 	%f156, %f155, %f218;
	mov.b32 	%r289, %f156;
	shfl.sync.bfly.b32	%r290|%p39, %r289, 16, 31, -1;
	mov.b32 	%f157, %r290;
	add.f32 	%f158, %f156, %f157;
	mov.b32 	%r291, %f158;
	shfl.sync.bfly.b32	%r292|%p40, %r291, 8, 31, -1;
	mov.b32 	%f159, %r292;
	add.f32 	%f160, %f158, %f159;
	mov.b32 	%r293, %f160;
	shfl.sync.bfly.b32	%r294|%p41, %r293, 4, 31, -1;
	mov.b32 	%f161, %r294;
	add.f32 	%f162, %f160, %f161;
	mov.b32 	%r295, %f162;
	shfl.sync.bfly.b32	%r296|%p42, %r295, 2, 31, -1;
	mov.b32 	%f163, %r296;
	add.f32 	%f164, %f162, %f163;
	mov.b32 	%r297, %f164;
	shfl.sync.bfly.b32	%r298|%p43, %r297, 1, 31, -1;
	mov.b32 	%f165, %r298;
	add.f32 	%f166, %f164, %f165;
	st.local.f32 	[%rd2+24], %f166;
	ld.shared.f32 	%f167, [%r11+896];
	add.f32 	%f168, %f167, %f217;
	mov.b32 	%r299, %f168;
	shfl.sync.bfly.b32	%r300|%p44, %r299, 16, 31, -1;
	mov.b32 	%f169, %r300;
	add.f32 	%f170, %f168, %f169;
	mov.b32 	%r301, %f170;
	shfl.sync.bfly.b32	%r302|%p45, %r301, 8, 31, -1;
	mov.b32 	%f171, %r302;
	add.f32 	%f172, %f170, %f171;
	mov.b32 	%r303, %f172;
	shfl.sync.bfly.b32	%r304|%p46, %r303, 4, 31, -1;
	mov.b32 	%f173, %r304;
	add.f32 	%f174, %f172, %f173;
	mov.b32 	%r305, %f174;
	shfl.sync.bfly.b32	%r306|%p47, %r305, 2, 31, -1;
	mov.b32 	%f175, %r306;
	add.f32 	%f176, %f174, %f175;
	mov.b32 	%r307, %f176;
	shfl.sync.bfly.b32	%r308|%p48, %r307, 1, 31, -1;
	mov.b32 	%f177, %r308;
	add.f32 	%f178, %f176, %f177;
	st.local.f32 	[%rd2+28], %f178;
	@%p38 bra 	$L__BB72_15;
	ld.param.u32 	%r334, [mul_mat_vec_q4_0_q8_1_cuda5_param_6];
	ld.local.f32 	%f179, [%rd10+24];
	mad.lo.s32 	%r309, %r334, 3, %r12;
	mul.wide.u32 	%rd45, %r309, 4;
	add.s64 	%rd46, %rd1, %rd45;
	st.global.f32 	[%rd46], %f179;
$L__BB72_15:
	setp.gt.u32 	%p49, %r2, 1;
	ld.shared.f32 	%f180, [%r11+1024];
	add.f32 	%f181, %f180, %f216;
	mov.b32 	%r310, %f181;
	shfl.sync.bfly.b32	%r311|%p50, %r310, 16, 31, -1;
	mov.b32 	%f182, %r311;
	add.f32 	%f183, %f181, %f182;
	mov.b32 	%r312, %f183;
	shfl.sync.bfly.b32	%r313|%p51, %r312, 8, 31, -1;
	mov.b32 	%f184, %r313;
	add.f32 	%f185, %f183, %f184;
	mov.b32 	%r314, %f185;
	shfl.sync.bfly.b32	%r315|%p52, %r314, 4, 31, -1;
	mov.b32 	%f186, %r315;
	add.f32 	%f187, %f185, %f186;
	mov.b32 	%r316, %f187;
	shfl.sync.bfly.b32	%r317|%p53, %r316, 2, 31, -1;
	mov.b32 	%f188, %r317;
	add.f32 	%f189, %f187, %f188;
	mov.b32 	%r318, %f189;
	shfl.sync.bfly.b32	%r319|%p54, %r318, 1, 31, -1;
	mov.b32 	%f190, %r319;
	add.f32 	%f191, %f189, %f190;
	st.local.f32 	[%rd2+32], %f191;
	ld.shared.f32 	%f192, [%r11+1152];
	add.f32 	%f193, %f192, %f215;
	mov.b32 	%r320, %f193;
	shfl.sync.bfly.b32	%r321|%p55, %r320, 16, 31, -1;
	mov.b32 	%f194, %r321;
	add.f32 	%f195, %f193, %f194;
	mov.b32 	%r322, %f195;
	shfl.sync.bfly.b32	%r323|%p56, %r322, 8, 31, -1;
	mov.b32 	%f196, %r323;
	add.f32 	%f197, %f195, %f196;
	mov.b32 	%r324, %f197;
	shfl.sync.bfly.b32	%r325|%p57, %r324, 4, 31, -1;
	mov.b32 	%f198, %r325;
	add.f32 	%f199, %f197, %f198;
	mov.b32 	%r326, %f199;
	shfl.sync.bfly.b32	%r327|%p58, %r326, 2, 31, -1;
	mov.b32 	%f200, %r327;
	add.f32 	%f201, %f199, %f200;
	mov.b32 	%r328, %f201;
	shfl.sync.bfly.b32	%r329|%p59, %r328, 1, 31, -1;
	mov.b32 	%f202, %r329;
	add.f32 	%f203, %f201, %f202;
	st.local.f32 	[%rd2+36], %f203;
	@%p49 bra 	$L__BB72_17;
	ld.param.u32 	%r335, [mul_mat_vec_q4_0_q8_1_cuda5_param_6];
	ld.local.f32 	%f204, [%rd10+32];
	shl.b32 	%r330, %r335, 2;
	add.s32 	%r331, %r12, %r330;
	mul.wide.u32 	%rd47, %r331, 4;
	add.s64 	%rd48, %rd1, %rd47;
	st.global.f32 	[%rd48], %f204;
$L__BB72_17:
	ret;

}
	// .globl	mul_mat_vec_q4_1_q8_1_cuda5
.visible .entry mul_mat_vec_q4_1_q8_1_cuda5(
	.param .u64 .ptr .align 1 mul_mat_vec_q4_1_q8_1_cuda5_param_0,
	.param .u64 .ptr .align 1 mul_mat_vec_q4_1_q8_1_cuda5_param_1,
	.param .u64 .ptr .align 1 mul_mat_vec_q4_1_q8_1_cuda5_param_2,
	.param .u32 mul_mat_vec_q4_1_q8_1_cuda5_param_3,
	.param .u32 mul_mat_vec_q4_1_q8_1_cuda5_param_4,
	.param .u32 mul_mat_vec_q4_1_q8_1_cuda5_param_5,
	.param .u32 mul_mat_vec_q4_1_q8_1_cuda5_param_6
)
{
	.local .align 8 .b8 	__local_depot73[40];
	.reg .b64 	%SP;
	.reg .b64 	%SPL;
	.reg .pred 	%p<60>;
	.reg .b16 	%rs<11>;
	.reg .b32 	%r<324>;
	.reg .b32 	%f<242>;
	.reg .b64 	%rd<52>;
	// demoted variable
	.shared .align 4 .b8 _ZZN34_INTERNAL_c8396950_4_k_cu_1fba617b13mul_mat_vec_qILi5ELi32ELi4E10block_q4_1Li2EXadL_ZNS_17vec_dot_q4_1_q8_1EPKvPK10block_q8_1RKiEEEEvS3_S3_PfiiiiE10tmp_shared[1280];
	mov.u64 	%SPL, __local_depot73;
	ld.param.u64 	%rd16, [mul_mat_vec_q4_1_q8_1_cuda5_param_0];
	ld.param.u64 	%rd17, [mul_mat_vec_q4_1_q8_1_cuda5_param_1];
	ld.param.u64 	%rd18, [mul_mat_vec_q4_1_q8_1_cuda5_param_2];
	ld.param.u32 	%r15, [mul_mat_vec_q4_1_q8_1_cuda5_param_3];
	ld.param.u32 	%r13, [mul_mat_vec_q4_1_q8_1_cuda5_param_5];
	ld.param.u32 	%r14, [mul_mat_vec_q4_1_q8_1_cuda5_param_6];
	cvta.to.global.u64 	%rd1, %rd18;
	add.u64 	%rd2, %SPL, 0;
	mov.u32 	%r1, %tid.y;
	mov.u32 	%r2, %tid.x;
	mov.u32 	%r16, %ctaid.x;
	shl.b32 	%r3, %r16, 1;
	shr.s32 	%r17, %r15, 31;
	shr.u32 	%r18, %r17, 27;
	add.s32 	%r19, %r15, %r18;
	shr.s32 	%r4, %r19, 5;
	mov.f32 	%f232, 0f00000000;
	st.local.v2.f32 	[%rd2], {%f232, %f232};
	st.local.v2.f32 	[%rd2+8], {%f232, %f232};
	st.local.v2.f32 	[%rd2+16], {%f232, %f232};
	st.local.v2.f32 	[%rd2+24], {%f232, %f232};
	st.local.v2.f32 	[%rd2+32], {%f232, %f232};
	cvt.u16.u32 	%rs1, %r2;
	cvt.u16.u32 	%rs2, %r1;
	shl.b16 	%rs3, %rs2, 5;
	add.s16 	%rs4, %rs3, %rs1;
	shr.u16 	%rs5, %rs4, 1;
	cvt.u32.u16 	%r323, %rs5;
	setp.ge.s32 	%p1, %r323, %r4;
	mov.f32 	%f233, %f232;
	mov.f32 	%f234, %f232;
	mov.f32 	%f235, %f232;
	mov.f32 	%f236, %f232;
	mov.f32 	%f237, %f232;
	mov.f32 	%f238, %f232;
	mov.f32 	%f239, %f232;
	mov.f32 	%f240, %f232;
	mov.f32 	%f241, %f232;
	@%p1 bra 	$L__BB73_4;
	cvta.to.global.u64 	%rd20, %rd16;
	shl.b32 	%r20, %r2, 3;
	and.b32  	%r21, %r20, 8;
	cvt.u64.u32 	%rd3, %r21;
	shr.s32 	%r22, %r13, 31;
	shr.u32 	%r23, %r22, 27;
	add.s32 	%r24, %r13, %r23;
	shr.s32 	%r25, %r24, 5;
	mul.wide.s32 	%rd4, %r25, 36;
	mul.wide.u32 	%rd21, %r323, 36;
	cvta.to.global.u64 	%rd22, %rd17;
	add.s64 	%rd51, %rd22, %rd21;
	mul.wide.s32 	%rd6, %r25, 72;
	add.s64 	%rd7, %rd6, %rd3;
	mul.wide.s32 	%rd8, %r25, 108;
	mul.wide.s32 	%rd9, %r25, 144;
	or.b64  	%rd10, %rd9, %rd3;
	add.s64 	%rd11, %rd20, 8;
	mad.lo.s32 	%r322, %r3, %r4, %r323;
	mul.lo.s32 	%r27, %r4, 20;
	cvt.s64.s32 	%rd23, %r27;
	add.s64 	%rd12, %rd20, %rd23;
	mov.f32 	%f232, 0f00000000;
$L__BB73_2:
	mul.wide.s32 	%rd24, %r322, 20;
	add.s64 	%rd25, %rd11, %rd24;
	add.s64 	%rd26, %rd12, %rd24;
	add.s64 	%rd27, %rd25, %rd3;
	ld.global.u32 	%r202, [%rd27+-4];
	add.s64 	%rd28, %rd51, %rd3;
	ld.global.u32 	%r30, [%rd28+4];
	ld.global.u32 	%r34, [%rd28+20];
	ld.global.u32 	%r203, [%rd27];
	ld.global.u32 	%r38, [%rd28+8];
	ld.global.u32 	%r42, [%rd28+24];
	and.b32  	%r169, %r202, 252645135;
	shr.u32 	%r204, %r202, 4;
	and.b32  	%r173, %r204, 252645135;
	mov.b32 	%r189, 0;
	// begin inline asm
	dp4a.s32.s32 %r28, %r169, %r30, %r189;
	// end inline asm
	// begin inline asm
	dp4a.s32.s32 %r32, %r173, %r34, %r28;
	// end inline asm
	and.b32  	%r177, %r203, 252645135;
	shr.u32 	%r205, %r203, 4;
	and.b32  	%r181, %r205, 252645135;
	// begin inline asm
	dp4a.s32.s32 %r36, %r177, %r38, %r32;
	// end inline asm
	// begin inline asm
	dp4a.s32.s32 %r40, %r181, %r42, %r36;
	// end inline asm
	ld.global.u32 	%r45, [%rd25+-8];
	// begin inline asm
	{.reg .f16 low,high;
  mov.b32 {low,high},%r45;
  cvt.f32.f16 %f33, low;}

	// end inline asm
	// begin inline asm
	{.reg .f16 low,high;
  mov.b32 {low,high},%r45;
  cvt.f32.f16 %f34, high;}

	// end inline asm
	ld.global.u32 	%r47, [%rd51];
	// begin inline asm
	{.reg .f16 low,high;
  mov.b32 {low,high},%r47;
  cvt.f32.f16 %f35, low;}

	// end inline asm
	// begin inline asm
	{.reg .f16 low,high;
  mov.b32 {low,high},%r47;
  cvt.f32.f16 %f36, high;}

	// end inline asm
	mul.f32 	%f47, %f33, %f35;
	mul.f32 	%f48, %f34, %f36;
	cvt.rn.f32.s32 	%f49, %r40;
	mul.f32 	%f50, %f48, 0f3F000000;
	fma.rn.f32 	%f51, %f47, %f49, %f50;
	add.f32 	%f241, %f241, %f51;
	add.s64 	%rd29, %rd26, %rd3;
	ld.global.u32 	%r206, [%rd29+4];
	ld.global.u32 	%r207, [%rd29+8];
	and.b32  	%r187, %r206, 252645135;
	shr.u32 	%r208, %r206, 4;
	and.b32  	%r191, %r208, 252645135;
	// begin inline asm
	dp4a.s32.s32 %r48, %r187, %r30, %r189;
	// end inline asm
	// begin inline asm
	dp4a.s32.s32 %r52, %r191, %r34, %r48;
	// end inline asm
	and.b32  	%r195, %r207, 252645135;
	shr.u32 	%r209, %r207, 4;
	and.b32  	%r199, %r209, 252645135;
	// begin inline asm
	dp4a.s32.s32 %r56, %r195, %r38, %r52;
	// end inline asm
	// begin inline asm
	dp4a.s32.s32 %r60, %r199, %r42, %r56;
	// end inline asm
	ld.global.u32 	%r65, [%rd26];
	// begin inline asm
	{.reg .f16 low,high;
  mov.b32 {low,high},%r65;
  cvt.f32.f16 %f37, low;}

	// end inline asm
	// begin inline asm
	{.reg .f16 low,high;
  mov.b32 {low,high},%r65;
  cvt.f32.f16 %f38, high;}

	// end inline asm
	mul.f32 	%f52, %f37, %f35;
	mul.f32 	%f53, %f38, %f36;
	cvt.rn.f32.s32 	%f54, %r60;
	mul.f32 	%f55, %f53, 0f3F000000;
	fma.rn.f32 	%f56, %f52, %f54, %f55;
	add.f32 	%f240, %f240, %f56;
	add.s64 	%rd30, %rd51, %rd4;
	add.s64 	%rd31, %rd4, %rd3;
	add.s64 	%rd32, %rd51, %rd31;
	ld.global.u32 	%r86, [%rd32+4];
	ld.global.u32 	%r90, [%rd32+20];
	ld.global.u32 	%r94, [%rd32+8];
	ld.global.u32 	%r98, [%rd32+24];
	// begin inline asm
	dp4a.s32.s32 %r66, %r169, %r86, %r189;
	// end inline asm
	// begin inline asm
	dp4a.s32.s32 %r70, %r173, %r90, %r66;
	// end inline asm
	// begin inline asm
	dp4a.s32.s32 %r74, %r177, %r94, %r70;
	// end inline asm
	// begin inline asm
	dp4a.s32.s32 %r78, %r181, %r98, %r74;
	// end inline asm
	ld.global.u32 	%r83, [%rd30];
	// begin inline asm
	{.reg .f16 low,high;
  mov.b32 {low,high},%r83;
  cvt.f32.f16 %f39, low;}

	// end inline asm
	// begin inline asm
	{.reg .f16 low,high;
  mov.b32 {low,high},%r83;
  cvt.f32.f16 %f40, high;}

	// end inline asm
	mul.f32 	%f57, %f33, %f39;
	mul.f32 	%f58, %f34, %f40;
	cvt.rn.f32.s32 	%f59, %r78;
	mul.f32 	%f60, %f58, 0f3F000000;
	fma.rn.f32 	%f61, %f57, %f59, %f60;
	add.f32 	%f239, %f239, %f61;
	// begin inline asm
	dp4a.s32.s32 %r84, %r187, %r86, %r189;
	// end inline asm
	// begin inline asm
	dp4a.s32.s32 %r88, %r191, %r90, %r84;
	// end inline asm
	// begin inline asm
	dp4a.s32.s32 %r92, %r195, %r94, %r88;
	// end inline asm
	// begin inline asm
	dp4a.s32.s32 %r96, %r199, %r98, %r92;
	// end inline asm
	mul.f32 	%f62, %f37, %f39;
	mul.f32 	%f63, %f38, %f40;
	cvt.rn.f32.s32 	%f64, %r96;
	mul.f32 	%f65, %f63, 0f3F000000;
	fma.rn.f32 	%f66, %f62, %f64, %f65;
	add.f32 	%f238, %f238, %f66;
	add.s64 	%rd33, %rd51, %rd6;
	add.s64 	%rd34, %rd51, %rd7;
	ld.global.u32 	%r120, [%rd34+4];
	ld.global.u32 	%r124, [%rd34+20];
	ld.global.u32 	%r128, [%rd34+8];
	ld.global.u32 	%r132, [%rd34+24];
	// begin inline asm
	dp4a.s32.s32 %r100, %r169, %r120, %r189;
	// end inline asm
	// begin inline asm
	dp4a.s32.s32 %r104, %r173, %r124, %r100;
	// end inline asm
	// begin inline asm
	dp4a.s32.s32 %r108, %r177, %r128, %r104;
	// end inline asm
	// begin inline asm
	dp4a.s32.s32 %r112, %r181, %r132, %r108;
	// end inline asm
	ld.global.u32 	%r117, [%rd33];
	// begin inline asm
	{.reg .f16 low,high;
  mov.b32 {low,high},%r117;
  cvt.f32.f16 %f41, low;}

	// end inline asm
	// begin inline asm
	{.reg .f16 low,high;
  mov.b32 {low,high},%r117;
  cvt.f32.f16 %f42, high;}

	// end inline asm
	mul.f32 	%f67, %f33, %f41;
	mul.f32 	%f68, %f34, %f42;
	cvt.rn.f32.s32 	%f69, %r112;
	mul.f32 	%f70, %f68, 0f3F000000;
	fma.rn.f32 	%f71, %f67, %f69, %f70;
	add.f32 	%f237, %f237, %f71;
	// begin inline asm
	dp4a.s32.s32 %r118, %r187, %r120, %r189;
	// end inline asm
	// begin inline asm
	dp4a.s32.s32 %r122, %r191, %r124, %r118;
	// end inline asm
	// begin inline asm
	dp4a.s32.s32 %r126, %r195, %r128, %r122;
	// end inline asm
	// begin inline asm
	dp4a.s32.s32 %r130, %r199, %r132, %r126;
	// end inline asm
	mul.f32 	%f72, %f37, %f41;
	mul.f32 	%f73, %f38, %f42;
	cvt.rn.f32.s32 	%f74, %r130;
	mul.f32 	%f75, %f73, 0f3F000000;
	fma.rn.f32 	%f76, %f72, %f74, %f75;
	add.f32 	%f236, %f236, %f76;
	add.s64 	%rd35, %rd51, %rd8;
	add.s64 	%rd36, %rd8, %rd3;
	add.s64 	%rd37, %rd51, %rd36;
	ld.global.u32 	%r154, [%rd37+4];
	ld.global.u32 	%r158, [%rd37+20];
	ld.global.u32 	%r162, [%rd37+8];
	ld.global.u32 	%r166, [%rd37+24];
	// begin inline asm
	dp4a.s32.s32 %r134, %r169, %r154, %r189;
	// end inline asm
	// begin inline asm
	dp4a.s32.s32 %r138, %r173, %r158, %r134;
	// end inline asm
	// begin inline asm
	dp4a.s32.s32 %r142, %r177, %r162, %r138;
	// end inline asm
	// begin inline asm
	dp4a.s32.s32 %r146, %r181, %r166, %r142;
	// end inline asm
	ld.global.u32 	%r151, [%rd35];
	// begin inline asm
	{.reg .f16 low,high;
  mov.b32 {low,high},%r151;
  cvt.f32.f16 %f43, low;}

	// end inline asm
	// begin inline asm
	{.reg .f16 low,high;
  mov.b32 {low,high},%r151;
  cvt.f32.f16 %f44, high;}

	// end inline asm
	mul.f32 	%f77, %f33, %f43;
	mul.f32 	%f78, %f34, %f44;
	cvt.rn.f32.s32 	%f79, %r146;
	mul.f32 	%f80, %f78, 0f3F000000;
	fma.rn.f32 	%f81, %f77, %f79, %f80;
	add.f32 	%f235, %f235, %f81;
	// begin inline asm
	dp4a.s32.s32 %r152, %r187, %r154, %r189;
	// end inline asm
	// begin inline asm
	dp4a.s32.s32 %r156, %r191, %r158, %r152;
	// end inline asm
	// begin inline asm
	dp4a.s32.s32 %r160, %r195, %r162, %r156;
	// end inline asm
	// begin inline asm
	dp4a.s32.s32 %r164, %r199, %r166, %r160;
	// end inline asm
	mul.f32 	%f82, %f37, %f43;
	mul.f32 	%f83, %f38, %f44;
	cvt.rn.f32.s32 	%f84, %r164;
	mul.f32 	%f85, %f83, 0f3F000000;
	fma.rn.f32 	%f86, %f82, %f84, %f85;
	add.f32 	%f234, %f234, %f86;
	add.s64 	%rd38, %rd51, %rd9;
	add.s64 	%rd39, %rd51, %rd10;
	ld.global.u32 	%r188, [%rd39+4];
	ld.global.u32 	%r192, [%rd39+20];
	ld.global.u32 	%r196, [%rd39+8];
	ld.global.u32 	%r200, [%rd39+24];
	// begin inline asm
	dp4a.s32.s32 %r168, %r169, %r188, %r189;
	// end inline asm
	// begin inline asm
	dp4a.s32.s32 %r172, %r173, %r192, %r168;
	// end inline asm
	// begin inline asm
	dp4a.s32.s32 %r176, %r177, %r196, %r172;
	// end inline asm
	// begin inline asm
	dp4a.s32.s32 %r180, %r181, %r200, %r176;
	// end inline asm
	ld.global.u32 	%r185, [%rd38];
	// begin inline asm
	{.reg .f16 low,high;
  mov.b32 {low,high},%r185;
  cvt.f32.f16 %f45, low;}

	// end inline asm
	// begin inline asm
	{.reg .f16 low,high;
  mov.b32 {low,high},%r185;
  cvt.f32.f16 %f46, high;}

	// end inline asm
	mul.f32 	%f87, %f33, %f45;
	mul.f32 	%f88, %f34, %f46;
	cvt.rn.f32.s32 	%f89, %r180;
	mul.f32 	%f90, %f88, 0f3F000000;
	fma.rn.f32 	%f91, %f87, %f89, %f90;
	add.f32 	%f233, %f233, %f91;
	// begin inline asm
	dp4a.s32.s32 %r186, %r187, %r188, %r189;
	// end inline asm
	// begin inline asm
	dp4a.s32.s32 %r190, %r191, %r192, %r186;
	// end inline asm
	// begin inline asm
	dp4a.s32.s32 %r194, %r195, %r196, %r190;
	// end inline asm
	// begin inline asm
	dp4a.s32.s32 %r198, %r199, %r200, %r194;
	// end inline asm
	mul.f32 	%f92, %f37, %f45;
	mul.f32 	%f93, %f38, %f46;
	cvt.rn.f32.s32 	%f94, %r198;
	mul.f32 	%f95, %f93, 0f3F000000;
	fma.rn.f32 	%f96, %f92, %f94, %f95;
	add.f32 	%f232, %f232, %f96;
	add.s32 	%r323, %r323, 32;
	add.s64 	%rd51, %rd51, 1152;
	add.s32 	%r322, %r322, 32;
	setp.lt.s32 	%p2, %r323, %r4;
	@%p2 bra 	$L__BB73_2;
	st.local.v2.f32 	[%rd2], {%f241, %f240};
	st.local.v2.f32 	[%rd2+8], {%f239, %f238};
	st.local.v2.f32 	[%rd2+16], {%f237, %f236};
	st.local.v2.f32 	[%rd2+24], {%f235, %f234};
	st.local.v2.f32 	[%rd2+32], {%f233, %f232};
$L__BB73_4:
	setp.eq.s32 	%p3, %r1, 0;
	@%p3 bra 	$L__BB73_6;
	mov.u32 	%r210, _ZZN34_INTERNAL_c8396950_4_k_cu_1fba617b13mul_mat_vec_qILi5ELi32ELi4E10block_q4_1Li2EXadL_ZNS_17vec_dot_q4_1_q8_1EPKvPK10block_q8_1RKiEEEEvS3_S3_PfiiiiE10tmp_shared;
	mad.lo.s32 	%r211, %r1, 1280, %r210;
	shl.b32 	%r212, %r2, 2;
	add.s32 	%r213, %r211, %r212;
	st.shared.f32 	[%r213+-1280], %f241;
	st.shared.f32 	[%r213+-1152], %f240;
	st.shared.f32 	[%r213+-1024], %f239;
	st.shared.f32 	[%r213+-896], %f238;
	st.shared.f32 	[%r213+-768], %f237;
	st.shared.f32 	[%r213+-640], %f236;
	st.shared.f32 	[%r213+-512], %f235;
	st.shared.f32 	[%r213+-384], %f234;
	st.shared.f32 	[%r213+-256], %f233;
	st.shared.f32 	[%r213+-128], %f232;
$L__BB73_6:
	setp.ne.s32 	%p4, %r1, 0;
	bar.sync 	0;
	@%p4 bra 	$L__BB73_17;
	shl.b32 	%r214, %r2, 2;
	mov.u32 	%r215, _ZZN34_INTERNAL_c8396950_4_k_cu_1fba617b13mul_mat_vec_qILi5ELi32ELi4E10block_q4_1Li2EXadL_ZNS_17vec_dot_q4_1_q8_1EPKvPK10block_q8_1RKiEEEEvS3_S3_PfiiiiE10tmp_shared;
	add.s32 	%r11, %r215, %r214;
	setp.gt.u32 	%p5, %r2, 1;
	mul.wide.u32 	%rd40, %r2, 4;
	add.s64 	%rd15, %rd2, %rd40;
	add.s32 	%r12, %r3, %r2;
	ld.shared.f32 	%f97, [%r11];
	add.f32 	%f98, %f97, %f241;
	mov.b32 	%r216, %f98;
	shfl.sync.bfly.b32	%r217|%p6, %r216, 16, 31, -1;
	mov.b32 	%f99, %r217;
	add.f32 	%f100, %f98, %f99;
	mov.b32 	%r218, %f100;
	shfl.sync.bfly.b32	%r219|%p7, %r218, 8, 31, -1;
	mov.b32 	%f101, %r219;
	add.f32 	%f102, %f100, %f101;
	mov.b32 	%r220, %f102;
	shfl.sync.bfly.b32	%r221|%p8, %r220, 4, 31, -1;
	mov.b32 	%f103, %r221;
	add.f32 	%f104, %f102, %f103;
	mov.b32 	%r222, %f104;
	shfl.sync.bfly.b32	%r223|%p9, %r222, 2, 31, -1;
	mov.b32 	%f105, %r223;
	add.f32 	%f106, %f104, %f105;
	mov.b32 	%r224, %f106;
	shfl.sync.bfly.b32	%r225|%p10, %r224, 1, 31, -1;
	mov.b32 	%f107, %r225;
	add.f32 	%f108, %f106, %f107;
	st.local.f32 	[%rd2], %f108;
	ld.shared.f32 	%f109, [%r11+128];
	add.f32 	%f110, %f109, %f240;
	mov.b32 	%r226, %f110;
	shfl.sync.bfly.b32	%r227|%p11, %r226, 16, 31, -1;
	mov.b32 	%f111, %r227;
	add.f32 	%f112, %f110, %f111;
	mov.b32 	%r228, %f112;
	shfl.sync.bfly.b32	%r229|%p12, %r228, 8, 31, -1;
	mov.b32 	%f113, %r229;
	add.f32 	%f114, %f112, %f113;
	mov.b32 	%r230, %f114;
	shfl.sync.bfly.b32	%r231|%p13, %r230, 4, 31, -1;
	mov.b32 	%f115, %r231;
	add.f32 	%f116, %f114, %f115;
	mov.b32 	%r232, %f116;
	shfl.sync.bfly.b32	%r233|%p14, %r232, 2, 31, -1;
	mov.b32 	%f117, %r233;
	add.f32 	%f118, %f116, %f117;
	mov.b32 	%r234, %f118;
	shfl.sync.bfly.b32	%r235|%p15, %r234, 1, 31, -1;
	mov.b32 	%f119, %r235;
	add.f32 	%f120, %f118, %f119;
	st.local.f32 	[%rd2+4], %f120;
	@%p5 bra 	$L__BB73_9;
	ld.local.f32 	%f121, [%rd15];
	mul.wide.u32 	%rd41, %r12, 4;
	add.s64 	%rd42, %rd1, %rd41;
	st.global.f32 	[%rd42], %f121;
$L__BB73_9:
	setp.gt.u32 	%p16, %r2, 1;
	ld.shared.f32 	%f122, [%r11+256];
	add.f32 	%f123, %f122, %f239;
	mov.b32 	%r236, %f123;
	shfl.sync.bfly.b32	%r237|%p17, %r236, 16, 31, -1;
	mov.b32 	%f124, %r237;
	add.f32 	%f125, %f123, %f124;
	mov.b32 	%r238, %f125;
	shfl.sync.bfly.b32	%r239|%p18, %r238, 8, 31, -1;
	mov.b32 	%f126, %r239;
	add.f32 	%f127, %f125, %f126;
	mov.b32 	%r240, %f127;
	shfl.sync.bfly.b32	%r241|%p19, %r240, 4, 31, -1;
	mov.b32 	%f128, %r241;
	add.f32 	%f129, %f127, %f128;
	mov.b32 	%r242, %f129;
	shfl.sync.bfly.b32	%r243|%p20, %r242, 2, 31, -1;
	mov.b32 	%f130, %r243;
	add.f32 	%f131, %f129, %f130;
	mov.b32 	%r244, %f131;
	shfl.sync.bfly.b32	%r245|%p21, %r244, 1, 31, -1;
	mov.b32 	%f132, %r245;
	add.f32 	%f133, %f131, %f132;
	st.local.f32 	[%rd2+8], %f133;
	ld.shared.f32 	%f134, [%r11+384];
	add.f32 	%f135, %f134, %f238;
	mov.b32 	%r246, %f135;
	shfl.sync.bfly.b32	%r247|%p22, %r246, 16, 31, -1;
	mov.b32 	%f136, %r247;
	add.f32 	%f137, %f135, %f136;
	mov.b32 	%r248, %f137;
	shfl.sync.bfly.b32	%r249|%p23, %r248, 8, 31, -1;
	mov.b32 	%f138, %r249;
	add.f32 	%f139, %f137, %f138;
	mov.b32 	%r250, %f139;
	shfl.sync.bfly.b32	%r251|%p24, %r250, 4, 31, -1;
	mov.b32 	%f140, %r251;
	add.f32 	%f141, %f139, %f140;
	mov.b32 	%r252, %f141;
	shfl.sync.bfly.b32	%r253|%p25, %r252, 2, 31, -1;
	mov.b32 	%f142, %r253;
	add.f32 	%f143, %f141, %f142;
	mov.b32 	%r254, %f143;
	shfl.sync.bfly.b32	%r255|%p26, %r254, 1, 31, -1;
	mov.b32 	%f144, %r255;
	add.f32 	%f145, %f143, %f144;
	st.local.f32 	[%rd2+12], %f145;
	@%p16 bra 	$L__BB73_11;
	ld.local.f32 	%f146, [%rd15+8];
	add.s32 	%r256, %r12, %r14;
	mul.wide.u32 	%rd43, %r256, 4;
	add.s64 	%rd44, %rd1, %rd43;
	st.global.f32 	[%rd44], %f146;
$L__BB73_11:
	setp.gt.u32 	%p27, %r2, 1;
	ld.shared.f32 	%f147, [%r11+512];
	add.f32 	%f148, %f147, %f237;
	mov.b32 	%r257, %f148;
	shfl.sync.bfly.b32	%r258|%p28, %r257, 16, 31, -1;
	mov.b32 	%f149, %r258;
	add.f32 	%f150, %f148, %f149;
	mov.b32 	%r259, %f150;
	shfl.sync.bfly.b32	%r260|%p29, %r259, 8, 31, -1;
	mov.b32 	%f151, %r260;
	add.f32 	%f152, %f150, %f151;
	mov.b32 	%r261, %f152;
	shfl.sync.bfly.b32	%r262|%p30, %r261, 4, 31, -1;
	mov.b32 	%f153, %r262;
	add.f32 	%f154, %f152, %f153;
	mov.b32 	%r263, %f154;
	shfl.sync.bfly.b32	%r264|%p31, %r263, 2, 31, -1;
	mov.b32 	%f155, %r264;
	add.f32 	%f156, %f154, %f155;
	mov.b32 	%r265, %f156;
	shfl.sync.bfly.b32	%r266|%p32, %r265, 1, 31, -1;
	mov.b32 	%f157, %r266;
	add.f32 	%f158, %f156, %f157;
	st.local.f32 	[%rd2+16], %f158;
	ld.shared.f32 	%f159, [%r11+640];
	add.f32 	%f160, %f159, %f236;
	mov.b32 	%r267, %f160;
	shfl.sync.bfly.b32	%r268|%p33, %r267, 16, 31, -1;
	mov.b32 	%f161, %r268;
	add.f32 	%f162, %f160, %f161;
	mov.b32 	%r269, %f162;
	shfl.sync.bfly.b32	%r270|%p34, %r269, 8, 31, -1;
	mov.b32 	%f163, %r270;
	add.f32 	%f164, %f162, %f163;
	mov.b32 	%r271, %f164;
	shfl.sync.bfly.b32	%r272|%p35, %r271, 4, 31, -1;
	mov.b32 	%f165, %r272;
	add.f32 	%f166, %f164, %f165;
	mov.b32 	%r273, %f166;
	shfl.sync.bfly.b32	%r274|%p36, %r273, 2, 31, -1;
	mov.b32 	%f167, %r274;
	add.f32 	%f168, %f166, %f167;
	mov.b32 	%r275, %f168;
	shfl.sync.bfly.b32	%r276|%p37, %r275, 1, 31, -1;
	mov.b32 	%f169, %r276;
	add.f32 	%f170, %f168, %f169;
	st.local.f32 	[%rd2+20], %f170;
	@%p27 bra 	$L__BB73_13;
	ld.local.f32 	%f171, [%rd15+16];
	shl.b32 	%r277, %r14, 1;
	add.s32 	%r278, %r12, %r277;
	mul.wide.u32 	%rd45, %r278, 4;
	add.s64 	%rd46, %rd1, %rd45;
	st.global.f32 	[%rd46], %f171;
$L__BB73_13:
	setp.gt.u32 	%p38, %r2, 1;
	ld.shared.f32 	%f172, [%r11+768];
	add.f32 	%f173, %f172, %f235;
	mov.b32 	%r279, %f173;
	shfl.sync.bfly.b32	%r280|%p39, %r279, 16, 31, -1;
	mov.b32 	%f174, %r280;
	add.f32 	%f175, %f173, %f174;
	mov.b32 	%r281, %f175;
	shfl.sync.bfly.b32	%r282|%p40, %r281, 8, 31, -1;
	mov.b32 	%f176, %r282;
	add.f32 	%f177, %f175, %f176;
	mov.b32 	%r283, %f177;
	shfl.sync.bfly.b32	%r284|%p41, %r283, 4, 31, -1;
	mov.b32 	%f178, %r284;
	add.f32 	%f179, %f177, %f178;
	mov.b32 	%r285, %f179;
	shfl.sync.bfly.b32	%r286|%p42, %r285, 2, 31, -1;
	mov.b32 	%f180, %r286;
	add.f32 	%f181, %f179, %f180;
	mov.b32 	%r287, %f181;
	shfl.sync.bfly.b32	%r288|%p43, %r287, 1, 31, -1;
	mov.b32 	%f182, %r288;
	add.f32 	%f183, %f181, %f182;
	st.local.f32 	[%rd2+24], %f183;
	ld.shared.f32 	%f184, [%r11+896];
	add.f32 	%f185, %f184, %f234;
	mov.b32 	%r289, %f185;
	shfl.sync.bfly.b32	%r290|%p44, %r289, 16, 31, -1;
	mov.b32 	%f186, %r290;
	add.f32 	%f187, %f185, %f186;
	mov.b32 	%r291, %f187;
	shfl.sync.bfly.b32	%r292|%p45, %r291, 8, 31, -1;
	mov.b32 	%f188, %r292;
	add.f32 	%f189, %f187, %f188;
	mov.b32 	%r293, %f189;
	shfl.sync.bfly.b32	%r294|%p46, %r293, 4, 31, -1;
	mov.b32 	%f190, %r294;
	add.f32 	%f191, %f189, %f190;
	mov.b32 	%r295, %f191;
	shfl.sync.bfly.b32	%r296|%p47, %r295, 2, 31, -1;
	mov.b32 	%f192, %r296;
	add.f32 	%f193, %f191, %f192;
	mov.b32 	%r297, %f193;
	shfl.sync.bfly.b32	%r298|%p48, %r297, 1, 31, -1;
	mov.b32 	%f194, %r298;
	add.f32 	%f195, %f193, %f194;
	st.local.f32 	[%rd2+28], %f195;
	@%p38 bra 	$L__BB73_15;
	ld.local.f32 	%f196, [%rd15+24];
	mad.lo.s32 	%r299, %r14, 3, %r12;
	mul.wide.u32 	%rd47, %r299, 4;
	add.s64 	%rd48, %rd1, %rd47;
	st.global.f32 	[%rd48], %f196;
$L__BB73_15:
	setp.gt.u32 	%p49, %r2, 1;
	ld.shared.f32 	%f197, [%r11+1024];
	add.f32 	%f198, %f197, %f233;
	mov.b32 	%r300, %f198;
	shfl.sync.bfly.b32	%r301|%p50, %r300, 16, 31, -1;
	mov.b32 	%f199, %r301;
	add.f32 	%f200, %f198, %f199;
	mov.b32 	%r302, %f200;
	shfl.sync.bfly.b32	%r303|%p51, %r302, 8, 31, -1;
	mov.b32 	%f201, %r303;
	add.f32 	%f202, %f200, %f201;
	mov.b32 	%r304, %f202;
	shfl.sync.bfly.b32	%r305|%p52, %r304, 4, 31, -1;
	mov.b32 	%f203, %r305;
	add.f32 	%f204, %f202, %f203;
	mov.b32 	%r306, %f204;
	shfl.sync.bfly.b32	%r307|%p53, %r306, 2, 31, -1;
	mov.b32 	%f205, %r307;
	add.f32 	%f206, %f204, %f205;
	mov.b32 	%r308, %f206;
	shfl.sync.bfly.b32	%r309|%p54, %r308, 1, 31, -1;
	mov.b32 	%f207, %r309;
	add.f32 	%f208, %f206, %f207;
	st.local.f32 	[%rd2+32], %f208;
	ld.shared.f32 	%f209, [%r11+1152];
	add.f32 	%f210, %f209, %f232;
	mov.b32 	%r310, %f210;
	shfl.sync.bfly.b32	%r311|%p55, %r310, 16, 31, -1;
	mov.b32 	%f211, %r311;
	add.f32 	%f212, %f210, %f211;
	mov.b32 	%r312, %f212;
	shfl.sync.bfly.b32	%r313|%p56, %r312, 8, 31, -1;
	mov.b32 	%f213, %r313;
	add.f32 	%f214, %f212, %f213;
	mov.b32 	%r314, %f214;
	shfl.sync.bfly.b32	%r315|%p57, %r314, 4, 31, -1;
	mov.b32 	%f215, %r315;
	add.f32 	%f216, %f214, %f215;
	mov.b32 	%r316, %f216;
	shfl.sync.bfly.b32	%r317|%p58, %r316, 2, 31, -1;
	mov.b32 	%f217, %r317;
	add.f32 	%f218, %f216, %f217;
	mov.b32 	%r318, %f218;
	shfl.sync.bfly.b32	%r319|%p59, %r318, 1, 31, -1;
	mov.b32 	%f219, %r319;
	add.f32 	%f220, %f218, %f219;
	st.local.f32 	[%rd2+36], %f220;
	@%p49 bra 	$L__BB73_17;
	ld.local.f32 	%f221, [%rd15+32];
	shl.b32 	%r320, %r14, 2;
	add.s32 	%r321, %r12, %r320;
	mul.wide.u32 	%rd49, %r321, 4;
	add.s64 	%rd50, %rd1, %rd49;
	st.global.f32 	[%rd50], %f221;
$L__BB73_17:
	ret;

}
	// .globl	mul_mat_vec_q5_0_q8_1_cuda5
.visible .entry mul_mat_vec_q5_0_q8_1_cuda5(
	.param .u64 .ptr .align 1 mul_mat_vec_q5_0_q8_1_cuda5_param_0,
	.param .u64 .ptr .align 1 mul_mat_vec_q5_0_q8_1_cuda5_param_1,
	.param .u64 .ptr .align 1 mul_mat_vec_q5_0_q8_1_cuda5_param_2,
	.param .u32 mul_mat_vec_q5_0_q8_1_cuda5_param_3,
	.param .u32 mul_mat_vec_q5_0_q8_1_cuda5_param_4,
	.param .u32 mul_mat_vec_q5_0_q8_1_cuda5_param_5,
	.param .u32 mul_mat_vec_q5_0_q8_1_cuda5_param_6
)
{
	.local .align 8 .b8 	__local_depot74[40];
	.reg .b64 	%SP;
	.reg .b64 	%SPL;
	.reg .pred 	%p<60>;
	.reg .b16 	%rs<13>;
	.reg .b32 	%r<442>;
	.reg .b32 	%f<225>;
	.reg .b64 	%rd<52>;
	// demoted variable
	.shared .align 4 .b8 _ZZN34_INTERNAL_c8396950_4_k_cu_1fba617b13mul_mat_vec_qILi5ELi32ELi4E10block_q5_0Li2EXadL_ZNS_17vec_dot_q5_0_q8_1EPKvPK10block_q8_1RKiEEEEvS3_S3_PfiiiiE10tmp_shared[1280];
	mov.u64 	%SPL, __local_depot74;
	ld.param.u64 	%rd16, [mul_mat_vec_q5_0_q8_1_cuda5_param_0];
	ld.param.u64 	%rd17, [mul_mat_vec_q5_0_q8_1_cuda5_param_1];
	ld.param.u64 	%rd18, [mul_mat_vec_q5_0_q8_1_cuda5_param_2];
	ld.param.u32 	%r16, [mul_mat_vec_q5_0_q8_1_cuda5_param_3];
	ld.param.u32 	%r14, [mul_mat_vec_q5_0_q8_1_cuda5_param_5];
	ld.param.u32 	%r15, [mul_mat_vec_q5_0_q8_1_cuda5_param_6];
	cvta.to.global.u64 	%rd1, %rd18;
	add.u64 	%rd2, %SPL, 0;
	mov.u32 	%r1, %tid.y;
	mov.u32 	%r2, %tid.x;
	mov.u32 	%r17, %ctaid.x;
	shl.b32 	%r3, %r17, 1;
	shr.s32 	%r18, %r16, 31;
	shr.u32 	%r19, %r18, 27;
	add.s32 	%r20, %r16, %r19;
	shr.s32 	%r4, %r20, 5;
	mov.f32 	%f215, 0f00000000;
	st.local.v2.f32 	[%rd2], {%f215, %f215};
	st.local.v2.f32 	[%rd2+8], {%f215, %f215};
	st.local.v2.f32 	[%rd2+16], {%f215, %f215};
	st.local.v2.f32 	[%rd2+24], {%f215, %f215};
	st.local.v2.f32 	[%rd2+32], {%f215, %f215};
	cvt.u16.u32 	%rs1, %r2;
	cvt.u16.u32 	%rs2, %r1;
	shl.b16 	%rs3, %rs2, 5;
	add.s16 	%rs4, %rs3, %rs1;
	shr.u16 	%rs5, %rs4, 1;
	cvt.u32.u16 	%r441, %rs5;
	setp.ge.s32 	%p1, %r441, %r4;
	mov.f32 	%f216, %f215;
	mov.f32 	%f217, %f215;
	mov.f32 	%f218, %f215;
	mov.f32 	%f219, %f215;
	mov.f32 	%f220, %f215;
	mov.f32 	%f221, %f215;
	mov.f32 	%f222, %f215;
	mov.f32 	%f223, %f215;
	mov.f32 	%f224, %f215;
	@%p1 bra 	$L__BB74_4;
	cvta.to.global.u64 	%rd20, %rd16;
	shl.b32 	%r21, %r2, 3;
	and.b32  	%r22, %r21, 8;
	cvt.u64.u32 	%rd3, %r22;
	or.b32  	%r6, %r22, 4;
	shr.s32 	%r23, %r14, 31;
	shr.u32 	%r24, %r23, 27;
	add.s32 	%r25, %r14, %r24;
	shr.s32 	%r26, %r25, 5;
	mul.wide.s32 	%rd4, %r26, 36;
	mul.wide.u32 	%rd21, %r441, 36;
	cvta.to.global.u64 	%rd22, %rd17;
	add.s64 	%rd51, %rd22, %rd21;
	mul.wide.s32 	%rd6, %r26, 72;
	mul.wide.s32 	%rd7, %r26, 108;
	add.s64 	%rd8, %rd7, %rd3;
	mul.wide.s32 	%rd9, %r26, 144;
	or.b64  	%rd10, %rd9, %rd3;
	add.s64 	%rd11, %rd20, 12;
	mad.lo.s32 	%r440, %r3, %r4, %r441;
	mul.lo.s32 	%r28, %r4, 22;
	cvt.s64.s32 	%rd23, %r28;
	add.s64 	%rd12, %rd20, %rd23;
	mov.f32 	%f215, 0f00000000;
$L__BB74_2:
	cvt.u32.u64 	%r199, %rd3;
	mul.wide.s32 	%rd24, %r440, 22;
	add.s64 	%rd25, %rd11, %rd24;
	add.s64 	%rd26, %rd12, %rd24;
	ld.global.u16 	%r200, [%rd25+-10];
	ld.global.u16 	%r201, [%rd25+-8];
	shl.b32 	%r202, %r201, 16;
	or.b32  	%r203, %r202, %r200;
	add.s64 	%rd27, %rd25, %rd3;
	ld.global.u16 	%r204, [%rd27+-6];
	ld.global.u16 	%r205, [%rd27+-4];
	shl.b32 	%r206, %r205, 16;
	or.b32  	%r207, %r206, %r204;
	shr.s32 	%r208, %r203, %r199;
	add.s64 	%rd28, %rd51, %rd3;
	ld.global.u32 	%r31, [%rd28+4];
	ld.global.u32 	%r35, [%rd28+20];
	ld.global.u16 	%r209, [%rd27+-2];
	ld.global.u16 	%r210, [%rd27];
	shl.b32 	%r211, %r210, 16;
	or.b32  	%r212, %r211, %r209;
	shr.s32 	%r213, %r203, %r6;
	ld.global.u32 	%r39, [%rd28+8];
	ld.global.u32 	%r43, [%rd28+24];
	ld.global.u16 	%rs11, [%rd25+-12];
	// begin inline asm
	{  cvt.f32.f16 %f33, %rs11;}

	// end inline asm
	and.b32  	%r214, %r207, 252645135;
	shl.b32 	%r215, %r208, 4;
	and.b32  	%r216, %r215, 16;
	or.b32  	%r217, %r216, %r214;
	shl.b32 	%r218, %r208, 11;
	and.b32  	%r219, %r218, 4096;
	or.b32  	%r220, %r217, %r219;
	shl.b32 	%r221, %r208, 18;
	and.b32  	%r222, %r221, 1048576;
	or.b32  	%r223, %r220, %r222;
	shl.b32 	%r224, %r208, 25;
	and.b32  	%r225, %r224, 268435456;
	or.b32  	%r166, %r223, %r225;
	mov.b32 	%r186, 0;
	// begin inline asm
	dp4a.s32.s32 %r29, %r166, %r31, %r186;
	// end inline asm
	shr.u32 	%r226, %r207, 4;
	and.b32  	%r227, %r226, 252645135;
	shr.u32 	%r228, %r208, 12;
	and.b32  	%r229, %r228, 16;
	or.b32  	%r230, %r229, %r227;
	shr.u32 	%r231, %r208, 5;
	and.b32  	%r232, %r231, 4096;
	or.b32  	%r233, %r230, %r232;
	shl.b32 	%r234, %r208, 2;
	and.b32  	%r235, %r234, 1048576;
	or.b32  	%r236, %r233, %r235;
	shl.b32 	%r237, %r208, 9;
	and.b32  	%r238, %r237, 268435456;
	or.b32  	%r170, %r236, %r238;
	// begin inline asm
	dp4a.s32.s32 %r33, %r170, %r35, %r29;
	// end inline asm
	and.b32  	%r239, %r212, 252645135;
	shl.b32 	%r240, %r213, 4;
	and.b32  	%r241, %r240, 16;
	or.b32  	%r242, %r241, %r239;
	shl.b32 	%r243, %r213, 11;
	and.b32  	%r244, %r243, 4096;
	or.b32  	%r245, %r242, %r244;
	shl.b32 	%r246, %r213, 18;
	and.b32  	%r247, %r246, 1048576;
	or.b32  	%r248, %r245, %r247;
	shl.b32 	%r249, %r213, 25;
	and.b32  	%r250, %r249, 268435456;
	or.b32  	%r174, %r248, %r250;
	// begin inline asm
	dp4a.s32.s32 %r37, %r174, %r39, %r33;
	// end inline asm
	shr.u32 	%r251, %r212, 4;
	and.b32  	%r252, %r251, 252645135;
	shr.u32 	%r253, %r213, 12;
	and.b32  	%r254, %r253, 16;
	or.b32  	%r255, %r254, %r252;
	shr.u32 	%r256, %r213, 5;
	and.b32  	%r257, %r256, 4096;
	or.b32  	%r258, %r255, %r257;
	shl.b32 	%r259, %r213, 2;
	and.b32  	%r260, %r259, 1048576;
	or.b32  	%r261, %r258, %r260;
	shl.b32 	%r262, %r213, 9;
	and.b32  	%r263, %r262, 268435456;
	or.b32  	%r178, %r261, %r263;
	// begin inline asm
	dp4a.s32.s32 %r41, %r178, %r43, %r37;
	// end inline asm
	ld.global.u32 	%r46, [%rd51];
	// begin inline asm
	{.reg .f16 low,high;
  mov.b32 {low,high},%r46;
  cvt.f32.f16 %f34, low;}

	// end inline asm
	// begin inline asm
	{.reg .f16 low,high;
  mov.b32 {low,high},%r46;
  cvt.f32.f16 %f35, high;}

	// end inline asm
	cvt.rn.f32.s32 	%f45, %r41;
	mul.f32 	%f46, %f34, %f45;
	mul.f32 	%f47, %f35, 0f41000000;
	sub.f32 	%f48, %f46, %f47;
	fma.rn.f32 	%f224, %f33, %f48, %f224;
	ld.global.u16 	%r264, [%rd26+2];
	ld.global.u16 	%r265, [%rd26+4];
	shl.b32 	%r266, %r265, 16;
	or.b32  	%r267, %r266, %r264;
	add.s64 	%rd29, %rd26, %rd3;
	ld.global.u16 	%r268, [%rd29+6];
	ld.global.u16 	%r269, [%rd29+8];
	shl.b32 	%r270, %r269, 16;
	or.b32  	%r271, %r270, %r268;
	shr.s32 	%r272, %r267, %r199;
	ld.global.u16 	%r273, [%rd29+10];
	ld.global.u16 	%r274, [%rd29+12];
	shl.b32 	%r275, %r274, 16;
	or.b32  	%r276, %r275, %r273;
	shr.s32 	%r277, %r267, %r6;
	ld.global.u16 	%rs12, [%rd26];
	// begin inline asm
	{  cvt.f32.f16 %f36, %rs12;}

	// end inline asm
	and.b32  	%r278, %r271, 252645135;
	shl.b32 	%r279, %r272, 4;
	and.b32  	%r280, %r279, 16;
	or.b32  	%r281, %r280, %r278;
	shl.b32 	%r282, %r272, 11;
	and.b32  	%r283, %r282, 4096;
	or.b32  	%r284, %r281, %r283;
	shl.b32 	%r285, %r272, 18;
	and.b32  	%r286, %r285, 1048576;
	or.b32  	%r287, %r284, %r286;
	shl.b32 	%r288, %r272, 25;
	and.b32  	%r289, %r288, 268435456;
	or.b32  	%r184, %r287, %r289;
	// begin inline asm
	dp4a.s32.s32 %r47, %r184, %r31, %r186;
	// end inline asm
	shr.u32 	%r290, %r271, 4;
	and.b32  	%r291, %r290, 252645135;
	shr.u32 	%r292, %r272, 12;
	and.b32  	%r293, %r292, 16;
	or.b32  	%r294, %r293, %r291;
	shr.u32 	%r295, %r272, 5;
	and.b32  	%r296, %r295, 4096;
	or.b32  	%r297, %r294, %r296;
	shl.b32 	%r298, %r272, 2;
	and.b32  	%r299, %r298, 1048576;
	or.b32  	%r300, %r297, %r299;
	shl.b32 	%r301, %r272, 9;
	and.b32  	%r302, %r301, 268435456;
	or.b32  	%r188, %r300, %r302;
	// begin inline asm
	dp4a.s32.s32 %r51, %r188, %r35, %r47;
	// end inline asm
	and.b32  	%r303, %r276, 252645135;
	shl.b32 	%r304, %r277, 4;
	and.b32  	%r305, %r304, 16;
	or.b32  	%r306, %r305, %r303;
	shl.b32 	%r307, %r277, 11;
	and.b32  	%r308, %r307, 4096;
	or.b32  	%r309, %r306, %r308;
	shl.b32 	%r310, %r277, 18;
	and.b32  	%r311, %r310, 1048576;
	or.b32  	%r312, %r309, %r311;
	shl.b32 	%r313, %r277, 25;
	and.b32  	%r314, %r313, 268435456;
	or.b32  	%r192, %r312, %r314;
	// begin inline asm
	dp4a.s32.s32 %r55, %r192, %r39, %r51;
	// end inline asm
	shr.u32 	%r315, %r276, 4;
	and.b32  	%r316, %r315, 252645135;
	shr.u32 	%r317, %r277, 12;
	and.b32  	%r318, %r317, 16;
	or.b32  	%r319, %r318, %r316;
	shr.u32 	%r320, %r277, 5;
	and.b32  	%r321, %r320, 4096;
	or.b32  	%r322, %r319, %r321;
	shl.b32 	%r323, %r277, 2;
	and.b32  	%r324, %r323, 1048576;
	or.b32  	%r325, %r322, %r324;
	shl.b32 	%r326, %r277, 9;
	and.b32  	%r327, %r326, 268435456;
	or.b32  	%r196, %r325, %r327;
	// begin inline asm
	dp4a.s32.s32 %r59, %r196, %r43, %r55;
	// end inline asm
	cvt.rn.f32.s32 	%f49, %r59;
	mul.f32 	%f50, %f34, %f49;
	sub.f32 	%f51, %f50, %f47;
	fma.rn.f32 	%f223, %f36, %f51, %f223;
	add.s64 	%rd30, %rd51, %rd4;
	add.s64 	%rd31, %rd4, %rd3;
	add.s64 	%rd32, %rd51, %rd31;
	ld.global.u32 	%r83, [%rd32+4];
	ld.global.u32 	%r87, [%rd32+20];
	ld.global.u32 	%r91, [%rd32+8];
	ld.global.u32 	%r95, [%rd32+24];
	// begin inline asm
	dp4a.s32.s32 %r63, %r166, %r83, %r186;
	// end inline asm
	// begin inline asm
	dp4a.s32.s32 %r67, %r170, %r87, %r63;
	// end inline asm
	// begin inline asm
	dp4a.s32.s32 %r71, %r174, %r91, %r67;
	// end inline asm
	// begin inline asm
	dp4a.s32.s32 %r75, %r178, %r95, %r71;
	// end inline asm
	ld.global.u32 	%r80, [%rd30];
	// begin inline asm
	{.reg .f16 low,high;
  mov.b32 {low,high},%r80;
  cvt.f32.f16 %f37, low;}

	// end inline asm
	// begin inline asm
	{.reg .f16 low,high;
  mov.b32 {low,high},%r80;
  cvt.f32.f16 %f38, high;}

	// end inline asm
	cvt.rn.f32.s32 	%f52, %r75;
	mul.f32 	%f53, %f37, %f52;
	mul.f32 	%f54, %f38, 0f41000000;
	sub.f32 	%f55, %f53, %f54;
	fma.rn.f32 	%f222, %f33, %f55, %f222;
	// begin inline asm
	dp4a.s32.s32 %r81, %r184, %r83, %r186;
	// end inline asm
	// begin inline asm
	dp4a.s32.s32 %r85, %r188, %r87, %r81;
	// end inline asm
	// begin inline asm
	dp4a.s32.s32 %r89, %r192, %r91, %r85;
	// end inline asm
	// begin inline asm
	dp4a.s32.s32 %r93, %r196, %r95, %r89;
	// end inline asm
	cvt.rn.f32.s32 	%f56, %r93;
	mul.f32 	%f57, %f37, %f56;
	sub.f32 	%f58, %f57, %f54;
	fma.rn.f32 	%f221, %f36, %f58, %f221;
	add.s64 	%rd33, %rd51, %rd6;
	add.s64 	%rd34, %rd6, %rd3;
	add.s64 	%rd35, %rd51, %rd34;
	ld.global.u32 	%r117, [%rd35+4];
	ld.global.u32 	%r121, [%rd35+20];
	ld.global.u32 	%r125, [%rd35+8];
	ld.global.u32 	%r129, [%rd35+24];
	// begin inline asm
	dp4a.s32.s32 %r97, %r166, %r117, %r186;
	// end inline asm
	// begin inline asm
	dp4a.s32.s32 %r101, %r170, %r121, %r97;
	// end inline asm
	// begin inline asm
	dp4a.s32.s32 %r105, %r174, %r125, %r101;
	// end inline asm
	// begin inline asm
	dp4a.s32.s32 %r109, %r178, %r129, %r105;
	// end inline asm
	ld.global.u32 	%r114, [%rd33];
	// begin inline asm
	{.reg .f16 low,high;
  mov.b32 {low,high},%r114;
  cvt.f32.f16 %f39, low;}

	// end inline asm
	// begin inline asm
	{.reg .f16 low,high;
  mov.b32 {low,high},%r114;
  cvt.f32.f16 %f40, high;}

	// end inline asm
	cvt.rn.f32.s32 	%f59, %r109;
	mul.f32 	%f60, %f39, %f59;
	mul.f32 	%f61, %f40, 0f41000000;
	sub.f32 	%f62, %f60, %f61;
	fma.rn.f32 	%f220, %f33, %f62, %f220;
	// begin inline asm
	dp4a.s32.s32 %r115, %r184, %r117, %r186;
	// end inline asm
	// begin inline asm
	dp4a.s32.s32 %r119, %r188, %r121, %r115;
	// end inline asm
	// begin inline asm
	dp4a.s32.s32 %r123, %r192, %r125, %r119;
	// end inline asm
	// begin inline asm
	dp4a.s32.s32 %r127, %r196, %r129, %r123;
	// end inline asm
	cvt.rn.f32.s32 	%f63, %r127;
	mul.f32 	%f64, %f39, %f63;
	sub.f32 	%f65, %f64, %f61;
	fma.rn.f32 	%f219, %f36, %f65, %f219;
	add.s64 	%rd36, %rd51, %rd7;
	add.s64 	%rd37, %rd51, %rd8;
	ld.global.u32 	%r151, [%rd37+4];
	ld.global.u32 	%r155, [%rd37+20];
	ld.global.u32 	%r159, [%rd37+8];
	ld.global.u32 	%r163, [%rd37+24];
	// begin inline asm
	dp4a.s32.s32 %r131, %r166, %r151, %r186;
	// end inline asm
	// begin inline asm
	dp4a.s32.s32 %r135, %r170, %r155, %r131;
	// end inline asm
	// begin inline asm
	dp4a.s32.s32 %r139, %r174, %r159, %r135;
	// end inline asm
	// begin inline asm
	dp4a.s32.s32 %r143, %r178, %r163, %r139;
	// end inline asm
	ld.global.u32 	%r148, [%rd36];
	// begin inline asm
	{.reg .f16 low,high;
  mov.b32 {low,high},%r148;
  cvt.f32.f16 %f41, low;}

	// end inline asm
	// begin inline asm
	{.reg .f16 low,high;
  mov.b32 {low,high},%r148;
  cvt.f32.f16 %f42, high;}

	// end inline asm
	cvt.rn.f32.s32 	%f66, %r143;
	mul.f32 	%f67, %f41, %f66;
	mul.f32 	%f68, %f42, 0f41000000;
	sub.f32 	%f69, %f67, %f68;
	fma.rn.f32 	%f218, %f33, %f69, %f218;
	// begin inline asm
	dp4a.s32.s32 %r149, %r184, %r151, %r186;
	// end inline asm
	// begin inline asm
	dp4a.s32.s32 %r153, %r188, %r155, %r149;
	// end inline asm
	// begin inline asm
	dp4a.s32.s32 %r157, %r192, %r159, %r153;
	// end inline asm
	// begin inline asm
	dp4a.s32.s32 %r161, %r196, %r163, %r157;
	// end inline asm
	cvt.rn.f32.s32 	%f70, %r161;
	mul.f32 	%f71, %f41, %f70;
	sub.f32 	%f72, %f71, %f68;
	fma.rn.f32 	%f217, %f36, %f72, %f217;
	add.s64 	%rd38, %rd51, %rd9;
	add.s64 	%rd39, %rd51, %rd10;
	ld.global.u32 	%r185, [%rd39+4];
	ld.global.u32 	%r189, [%rd39+20];
	ld.global.u32 	%r193, [%rd39+8];
	ld.global.u32 	%r197, [%rd39+24];
	// begin inline asm
	dp4a.s32.s32 %r165, %r166, %r185, %r186;
	// end inline asm
	// begin inline asm
	dp4a.s32.s32 %r169, %r170, %r189, %r165;
	// end inline asm
	// begin inline asm
	dp4a.s32.s32 %r173, %r174, %r193, %r169;
	// end inline asm
	// begin inline asm
	dp4a.s32.s32 %r177, %r178, %r197, %r173;
	// end inline asm
	ld.global.u32 	%r182, [%rd38];
	// begin inline asm
	{.reg .f16 low,high;
  mov.b32 {low,high},%r182;
  cvt.f32.f16 %f43, low;}

	// end inline asm
	// begin inline asm
	{.reg .f16 low,high;
  mov.b32 {low,high},%r182;
  cvt.f32.f16 %f44, high;}

	// end inline asm
	cvt.rn.f32.s32 	%f73, %r177;
	mul.f32 	%f74, %f43, %f73;
	mul.f32 	%f75, %f44, 0f41000000;
	sub.f32 	%f76, %f74, %f75;
	fma.rn.f32 	%f216, %f33, %f76, %f216;
	// begin inline asm
	dp4a.s32.s32 %r183, %r184, %r185, %r186;
	// end inline asm
	// begin inline asm
	dp4a.s32.s32 %r187, %r188, %r189, %r183;
	// end inline asm
	// begin inline asm
	dp4a.s32.s32 %r191, %r192, %r193, %r187;
	// end inline asm
	// begin inline asm
	dp4a.s32.s32 %r195, %r196, %r197, %r191;
	// end inline asm
	cvt.rn.f32.s32 	%f77, %r195;
	mul.f32 	%f78, %f43, %f77;
	sub.f32 	%f79, %f78, %f75;
	fma.rn.f32 	%f215, %f36, %f79, %f215;
	add.s32 	%r441, %r441, 32;
	add.s64 	%rd51, %rd51, 1152;
	add.s32 	%r440, %r440, 32;
	setp.lt.s32 	%p2, %r441, %r4;
	@%p2 bra 	$L__BB74_2;
	st.local.v2.f32 	[%rd2], {%f224, %f223};
	st.local.v2.f32 	[%rd2+8], {%f222, %f221};
	st.local.v2.f32 	[%rd2+16], {%f220, %f219};
	st.local.v2.f32 	[%rd2+24], {%f218, %f217};
	st.local.v2.f32 	[%rd2+32], {%f216, %f215};
$L__BB74_4:
	setp.eq.s32 	%p3, %r1, 0;
	@%p3 bra 	$L__BB74_6;
	mov.u32 	%r328, _ZZN34_INTERNAL_c8396950_4_k_cu_1fba617b13mul_mat_vec_qILi5ELi32ELi4E10block_q5_0Li2EXadL_ZNS_17vec_dot_q5_0_q8_1EPKvPK10block_q8_1RKiEEEEvS3_S3_PfiiiiE10tmp_shared;
	mad.lo.s32 	%r329, %r1, 1280, %r328;
	shl.b32 	%r330, %r2, 2;
	add.s32 	%r331, %r329, %r330;
	st.shared.f32 	[%r331+-1280], %f224;
	st.shared.f32 	[%r331+-1152], %f223;
	st.shared.f32 	[%r331+-1024], %f222;
	st.shared.f32 	[%r331+-896], %f221;
	st.shared.f32 	[%r331+-768], %f220;
	st.shared.f32 	[%r331+-640], %f219;
	st.shared.f32 	[%r331+-512], %f218;
	st.shared.f32 	[%r331+-384], %f217;
	st.shared.f32 	[%r331+-256], %f216;
	st.shared.f32 	[%r331+-128], %f215;
$L__BB74_6:
	setp.ne.s32 	%p4, %r1, 0;
	bar.sync 	0;
	@%p4 bra 	$L__BB74_17;
	shl.b32 	%r332, %r2, 2;
	mov.u32 	%r333, _ZZN34_INTERNAL_c8396950_4_k_cu_1fba617b13mul_mat_vec_qILi5ELi32ELi4E10block_q5_0Li2EXadL_ZNS_17vec_dot_q5_0_q8_1EPKvPK10block_q8_1RKiEEEEvS3_S3_PfiiiiE10tmp_shared;
	add.s32 	%r12, %r333, %r332;
	setp.gt.u32 	%p5, %r2, 1;
	mul.wide.u32 	%rd40, %r2, 4;
	add.s64 	%rd15, %rd2, %rd40;
	add.s32 	%r13, %r3, %r2;
	ld.shared.f32 	%f80, [%r12];
	add.f32 	%f81, %f80, %f224;
	mov.b32 	%r334, %f81;
	shfl.sync.bfly.b32	%r335|%p6, %r334, 16, 31, -1;
	mov.b32 	%f82, %r335;
	add.f32 	%f83, %f81, %f82;
	mov.b32 	%r336, %f83;
	shfl.sync.bfly.b32	%r337|%p7, %r336, 8, 31, -1;
	mov.b32 	%f84, %r337;
	add.f32 	%f85, %f83, %f84;
	mov.b32 	%r338, %f85;
	shfl.sync.bfly.b32	%r339|%p8, %r338, 4, 31, -1;
	mov.b32 	%f86, %r339;
	add.f32 	%f87, %f85, %f86;
	mov.b32 	%r340, %f87;
	shfl.sync.bfly.b32	%r341|%p9, %r340, 2, 31, -1;
	mov.b32 	%f88, %r341;
	add.f32 	%f89, %f87, %f88;
	mov.b32 	%r342, %f89;
	shfl.sync.bfly.b32	%r343|%p10, %r342, 1, 31, -1;
	mov.b32 	%f90, %r343;
	add.f32 	%f91, %f89, %f90;
	st.local.f32 	[%rd2], %f91;
	ld.shared.f32 	%f92, [%r12+128];
	add.f32 	%f93, %f92, %f223;
	mov.b32 	%r344, %f93;
	shfl.sync.bfly.b32	%r345|%p11, %r344, 16, 31, -1;
	mov.b32 	%f94, %r345;
	add.f32 	%f95, %f93, %f94;
	mov.b32 	%r346, %f95;
	shfl.sync.bfly.b32	%r347|%p12, %r346, 8, 31, -1;
	mov.b32 	%f96, %r347;
	add.f32 	%f97, %f95, %f96;
	mov.b32 	%r348, %f97;
	shfl.sync.bfly.b32	%r349|%p13, %r348, 4, 31, -1;
	mov.b32 	%f98, %r349;
	add.f32 	%f99, %f97, %f98;
	mov.b32 	%r350, %f99;
	shfl.sync.bfly.b32	%r351|%p14, %r350, 2, 31, -1;
	mov.b32 	%f100, %r351;
	add.f32 	%f101, %f99, %f100;
	mov.b32 	%r352, %f101;
	shfl.sync.bfly.b32	%r353|%p15, %r352, 1, 31, -1;
	mov.b32 	%f102, %r353;
	add.f32 	%f103, %f101, %f102;
	st.local.f32 	[%rd2+4], %f103;
	@%p5 bra 	$L__BB74_9;
	ld.local.f32 	%f104, [%rd15];
	mul.wide.u32 	%rd41, %r13, 4;
	add.s64 	%rd42, %rd1, %rd41;
	st.global.f32 	[%rd42], %f104;
$L__BB74_9:
	setp.gt.u32 	%p16, %r2, 1;
	ld.shared.f32 	%f105, [%r12+256];
	add.f32 	%f106, %f105, %f222;
	mov.b32 	%r354, %f106;
	shfl.sync.bfly.b32	%r355|%p17, %r354, 16, 31, -1;
	mov.b32 	%f107, %r355;
	add.f32 	%f108, %f106, %f107;
	mov.b32 	%r356, %f108;
	shfl.sync.bfly.b32	%r357|%p18, %r356, 8, 31, -1;
	mov.b32 	%f109, %r357;
	add.f32 	%f110, %f108, %f109;
	mov.b32 	%r358, %f110;
	shfl.sync.bfly.b32	%r359|%p19, %r358, 4, 31, -1;
	mov.b32 	%f111, %r359;
	add.f32 	%f112, %f110, %f111;
	mov.b32 	%r360, %f112;
	shfl.sync.bfly.b32	%r361|%p20, %r360, 2, 31, -1;
	mov.b32 	%f113, %r361;
	add.f32 	%f114, %f112, %f113;
	mov.b32 	%r362, %f114;
	shfl.sync.bfly.b32	%r363|%p21, %r362, 1, 31, -1;
	mov.b32 	%f115, %r363;
	add.f32 	%f116, %f114, %f115;
	st.local.f32 	[%rd2+8], %f116;
	ld.shared.f32 	%f117, [%r12+384];
	add.f32 	%f118, %f117, %f221;
	mov.b32 	%r364, %f118;
	shfl.sync.bfly.b32	%r365|%p22, %r364, 16, 31, -1;
	mov.b32 	%f119, %r365;
	add.f32 	%f120, %f118, %f119;
	mov.b32 	%r366, %f120;
	shfl.sync.bfly.b32	%r367|%p23, %r366, 8, 31, -1;
	mov.b32 	%f121, %r367;
	add.f32 	%f122, %f120, %f121;
	mov.b32 	%r368, %f122;
	shfl.sync.bfly.b32	%r369|%p24, %r368, 4, 31, -1;
	mov.b32 	%f123, %r369;
	add.f32 	%f124, %f122, %f123;
	mov.b32 	%r370, %f124;
	shfl.sync.bfly.b32	%r371|%p25, %r370, 2, 31, -1;
	mov.b32 	%f125, %r371;
	add.f32 	%f126, %f124, %f125;
	mov.b32 	%r372, %f126;
	shfl.sync.bfly.b32	%r373|%p26, %r372, 1, 31, -1;
	mov.b32 	%f127, %r373;
	add.f32 	%f128, %f126, %f127;
	st.local.f32 	[%rd2+12], %f128;
	@%p16 bra 	$L__BB74_11;
	ld.local.f32 	%f129, [%rd15+8];
	add.s32 	%r374, %r13, %r15;
	mul.wide.u32 	%rd43, %r374, 4;
	add.s64 	%rd44, %rd1, %rd43;
	st.global.f32 	[%rd44], %f129;
$L__BB74_11:
	setp.gt.u32 	%p27, %r2, 1;
	ld.shared.f32 	%f130, [%r12+512];
	add.f32 	%f131, %f130, %f220;
	mov.b32 	%r375, %f131;
	shfl.sync.bfly.b32	%r376|%p28, %r375, 16, 31, -1;
	mov.b32 	%f132, %r376;
	add.f32 	%f133, %f131, %f132;
	mov.b32 	%r377, %f133;
	shfl.sync.bfly.b32	%r378|%p29, %r377, 8, 31, -1;
	mov.b32 	%f134, %r378;
	add.f32 	%f135, %f133, %f134;
	mov.b32 	%r379, %f135;
	shfl.sync.bfly.b32	%r380|%p30, %r379, 4, 31, -1;
	mov.b32 	%f136, %r380;
	add.f32 	%f137, %f135, %f136;
	mov.b32 	%r381, %f137;
	shfl.sync.bfly.b32	%r382|%p31, %r381, 2, 31, -1;
	mov.b32 	%f138, %r382;
	add.f32 	%f139, %f137, %f138;
	mov.b32 	%r383, %f139;
	shfl.sync.bfly.b32	%r384|%p32, %r383, 1, 31, -1;
	mov.b32 	%f140, %r384;
	add.f32 	%f141, %f139, %f140;
	st.local.f32 	[%rd2+16], %f141;
	ld.shared.f32 	%f142, [%r12+640];
	add.f32 	%f143, %f142, %f219;
	mov.b32 	%r385, %f143;
	shfl.sync.bfly.b32	%r386|%p33, %r385, 16, 31, -1;
	mov.b32 	%f144, %r386;
	add.f32 	%f145, %f143, %f144;
	mov.b32 	%r387, %f145;
	shfl.sync.bfly.b32	%r388|%p34, %r387, 8, 31, -1;
	mov.b32 	%f146, %r388;
	add.f32 	%f147, %f145, %f146;
	mov.b32 	%r389, %f147;
	shfl.sync.bfly.b32	%r390|%p35, %r389, 4, 31, -1;
	mov.b32 	%f148, %r390;
	add.f32 	%f149, %f147, %f148;
	mov.b32 	%r391, %f149;
	shfl.sync.bfly.b32	%r392|%p36, %r391, 2, 31, -1;
	mov.b32 	%f150, %r392;
	add.f32 	%f151, %f149, %f150;
	mov.b32 	%r393, %f151;
	shfl.sync.bfly.b32	%r394|%p37, %r393, 1, 31, -1;
	mov.b32 	%f152, %r394;
	add.f32 	%f153, %f151, %f152;
	st.local.f32 	[%rd2+20], %f153;
	@%p27 bra 	$L__BB74_13;
	ld.local.f32 	%f154, [%rd15+16];
	shl.b32 	%r395, %r15, 1;
	add.s32 	%r396, %r13, %r395;
	mul.wide.u32 	%rd45, %r396, 4;
	add.s64 	%rd46, %rd1, %rd45;
	st.global.f32 	[%rd46], %f154;
$L__BB74_13:
	setp.gt.u32 	%p38, %r2, 1;
	ld.shared.f32 	%f155, [%r12+768];
	add.f32 	%f156, %f155, %f218;
	mov.b32 	%r397, %f156;
	shfl.sync.bfly.b32	%r398|%p39, %r397, 16, 31, -1;
	mov.b32 	%f157, %r398;
	add.f32 	%f158, %f156, %f157;
	mov.b32 	%r399, %f158;
	shfl.sync.bfly.b32	%r400|%p40, %r399, 8, 31, -1;
	mov.b32 	%f159, %r400;
	add.f32 	%f160, %f158, %f159;
	mov.b32 	%r401, %f160;
	shfl.sync.bfly.b32	%r402|%p41, %r401, 4, 31, -1;
	mov.b32 	%f161, %r402;
	add.f32 	%f162, %f160, %f161;
	mov.b32 	%r403, %f162;
	shfl.sync.bfly.b32	%r404|%p42, %r403, 2, 31, -1;
	mov.b32 	%f163, %r404;
	add.f32 	%f164, %f162, %f163;
	mov.b32 	%r405, %f164;
	shfl.sync.bfly.b32	%r406|%p43, %r405, 1, 31, -1;
	mov.b32 	%f165, %r406;
	add.f32 	%f166, %f164, %f165;
	st.local.f32 	[%rd2+24], %f166;
	ld.shared.f32 	%f167, [%r12+896];
	add.f32 	%f168, %f167, %f217;
	mov.b32 	%r407, %f168;
	shfl.sync.bfly.b32	%r408|%p44, %r407, 16, 31, -1;
	mov.b32 	%f169, %r408;
	add.f32 	%f170, %f168, %f169;
	mov.b32 	%r409, %f170;
	shfl.sync.bfly.b32	%r410|%p45, %r409, 8, 31, -1;
	mov.b32 	%f171, %r410;
	add.f32 	%f172, %f170, %f171;
	mov.b32 	%r411, %f172;
	shfl.sync.bfly.b32	%r412|%p46, %r411, 4, 31, -1;
	mov.b32 	%f173, %r412;
	add.f32 	%f174, %f172, %f173;
	mov.b32 	%r413, %f174;
	shfl.sync.bfly.b32	%r414|%p47, %r413, 2, 31, -1;
	mov.b32 	%f175, %r414;
	add.f32 	%f176, %f174, %f175;
	mov.b32 	%r415, %f176;
	shfl.sync.bfly.b32	%r416|%p48, %r415, 1, 31, -1;
	mov.b32 	%f177, %r416;
	add.f32 	%f178, %f176, %f177;
	st.local.f32 	[%rd2+28], %f178;
	@%p38 bra 	$L__BB74_15;
	ld.local.f32 	%f179, [%rd15+24];
	mad.lo.s32 	%r417, %r15, 3, %r13;
	mul.wide.u32 	%rd47, %r417, 4;
	add.s64 	%rd48, %rd1, %rd47;
	st.global.f32 	[%rd48], %f179;
$L__BB74_15:
	setp.gt.u32 	%p49, %r2, 1;
	ld.shared.f32 	%f180, [%r12+1024];
	add.f32 	%f181, %f180, %f216;
	mov.b32 	%r418, %f181;
	shfl.sync.bfly.b32	%r419|%p50, %r418, 16, 31, -1;
	mov.b32 	%f182, %r419;
	add.f32 	%f183, %f181, %f182;
	mov.b32 	%r420, %f183;
	shfl.sync.bfly.b32	%r421|%p51, %r420, 8, 31, -1;
	mov.b32 	%f184, %r421;
	add.f32 	%f185, %f183, %f184;
	mov.b32 	%r422, %f185;
	shfl.sync.bfly.b32	%r423|%p52, %r422, 4, 31, -1;
	mov.b32 	%f186, %r423;
	add.f32 	%f187, %f185, %f186;
	mov.b32 	%r424, %f187;
	shfl.sync.bfly.b32	%r425|%p53, %r424, 2, 31, -1;
	mov.b32 	%f188, %r425;
	add.f32 	%f189, %f187, %f188;
	mov.b32 	%r426, %f189;
	shfl.sync.bfly.b32	%r427|%p54, %r426, 1, 31, -1;
	mov.b32 	%f190, %r427;
	add.f32 	%f191, %f189, %f190;
	st.local.f32 	[%rd2+32], %f191;
	ld.shared.f32 	%f192, [%r12+1152];
	add.f32 	%f193, %f192, %f215;
	mov.b32 	%r428, %f193;
	shfl.sync.bfly.b32	%r429|%p55, %r428, 16, 31, -1;
	mov.b32 	%f194, %r429;
	add.f32 	%f195, %f193, %f194;
	mov.b32 	%r430, %f195;
	shfl.sync.bfly.b32	%r431|%p56, %r430, 8, 31, -1;
	mov.b32 	%f196, %r431;
	add.f32 	%f197, %f195, %f196;
	mov.b32 	%r432, %f197;
	shfl.sync.bfly.b32	%r433|%p57, %r432, 4, 31, -1;
	mov.b32 	%f198, %r433;
	add.f32 	%f199, %f197, %f198;
	mov.b32 	%r434, %f199;
	shfl.sync.bfly.b32	%r435|%p58, %r434, 2, 31, -1;
	mov.b32 	%f200, %r435;
	add.f32 	%f201, %f199, %f200;
	mov.b32 	%r436, %f201;
	shfl.sync.bfly.b32	%r437|%p59, %r436, 1, 31, -1;
	mov.b32 	%f202, %r437;
	add.f32 	%f203, %f201, %f202;
	st.local.f32 	[%rd2+36], %f203;
	@%p49 bra 	$L__BB74_17;
	ld.local.f32 	%f204, [%rd15+32];
	shl.b32 	%r438, %r15, 2;
	add.s32 	%r439, %r13, %r438;
	mul.wide.u32 	%rd49, %r439, 4;
	add.s64 	%rd50, %rd1, %rd49;
	st.global.f32 	[%rd50], %f204;
$L__BB74_17:
	ret;

}
	// .globl	mul_mat_vec_q5_1_q8_1_cuda5
.visible .entry mul_mat_vec_q5_1_q8_1_cuda5(
	.param .u64 .ptr .align 1 mul_mat_vec_q5_1_q8_1_cuda5_param_0,
	.param .u64 .ptr .align 1 mul_mat_vec_q5_1_q8_1_cuda5_param_1,
	.param .u64 .ptr .align 1 mul_mat_vec_q5_1_q8_1_cuda5_param_2,
	.param .u32 mul_mat_vec_q5_1_q8_1_cuda5_param_3,
	.param .u32 mul_mat_vec_q5_1_q8_1_cuda5_param_4,
	.param .u32 mul_mat_vec_q5_1_q8_1_cuda5_param_5,
	.param .u32 mul_mat_vec_q5_1_q8_1_cuda5_param_6
)
{
	.local .align 8 .b8 	__local_depot75[40];
	.reg .b64 	%SP;
	.reg .b64 	%SPL;
	.reg .pred 	%p<60>;
	.reg .b16 	%rs<11>;
	.reg .b32 	%r<428>;
	.reg .b32 	%f<242>;
	.reg .b64 	%rd<52>;
	// demoted variable
	.shared .align 4 .b8 _ZZN34_INTERNAL_c8396950_4_k_cu_1fba617b13mul_mat_vec_qILi5ELi32ELi4E10block_q5_1Li2EXadL_ZNS_17vec_dot_q5_1_q8_1EPKvPK10block_q8_1RKiEEEEvS3_S3_PfiiiiE10tmp_shared[1280];
	mov.u64 	%SPL, __local_depot75;
	ld.param.u64 	%rd16, [mul_mat_vec_q5_1_q8_1_cuda5_param_0];
	ld.param.u64 	%rd17, [mul_mat_vec_q5_1_q8_1_cuda5_param_1];
	ld.param.u64 	%rd18, [mul_mat_vec_q5_1_q8_1_cuda5_param_2];
	ld.param.u32 	%r16, [mul_mat_vec_q5_1_q8_1_cuda5_param_3];
	ld.param.u32 	%r14, [mul_mat_vec_q5_1_q8_1_cuda5_param_5];
	ld.param.u32 	%r15, [mul_mat_vec_q5_1_q8_1_cuda5_param_6];
	cvta.to.global.u64 	%rd1, %rd18;
	add.u64 	%rd2, %SPL, 0;
	mov.u32 	%r1, %tid.y;
	mov.u32 	%r2, %tid.x;
	mov.u32 	%r17, %ctaid.x;
	shl.b32 	%r3, %r17, 1;
	shr.s32 	%r18, %r16, 31;
	shr.u32 	%r19, %r18, 27;
	add.s32 	%r20, %r16, %r19;
	shr.s32 	%r4, %r20, 5;
	mov.f32 	%f232, 0f00000000;
	st.local.v2.f32 	[%rd2], {%f232, %f232};
	st.local.v2.f32 	[%rd2+8], {%f232, %f232};
	st.local.v2.f32 	[%rd2+16], {%f232, %f232};
	st.local.v2.f32 	[%rd2+24], {%f232, %f232};
	st.local.v2.f32 	[%rd2+32], {%f232, %f232};
	cvt.u16.u32 	%rs1, %r2;
	cvt.u16.u32 	%rs2, %r1;
	shl.b16 	%rs3, %rs2, 5;
	add.s16 	%rs4, %rs3, %rs1;
	shr.u16 	%rs5, %rs4, 1;
	cvt.u32.u16 	%r427, %rs5;
	setp.ge.s32 	%p1, %r427, %r4;
	mov.f32 	%f233, %f232;
	mov.f32 	%f234, %f232;
	mov.f32 	%f235, %f232;
	mov.f32 	%f236, %f232;
	mov.f32 	%f237, %f232;
	mov.f32 	%f238, %f232;
	mov.f32 	%f239, %f232;
	mov.f32 	%f240, %f232;
	mov.f32 	%f241, %f232;
	@%p1 bra 	$L__BB75_4;
	cvta.to.global.u64 	%rd20, %rd16;
	shl.b32 	%r21, %r2, 3;
	and.b32  	%r22, %r21, 8;
	cvt.u64.u32 	%rd3, %r22;
	or.b32  	%r6, %r22, 4;
	shr.s32 	%r23, %r14, 31;
	shr.u32 	%r24, %r23, 27;
	add.s32 	%r25, %r14, %r24;
	shr.s32 	%r26, %r25, 5;
	mul.wide.s32 	%rd4, %r26, 36;
	mul.wide.u32 	%rd21, %r427, 36;
	cvta.to.global.u64 	%rd22, %rd17;
	add.s64 	%rd51, %rd22, %rd21;
	mul.wide.s32 	%rd6, %r26, 72;
	mul.wide.s32 	%rd7, %r26, 108;
	add.s64 	%rd8, %rd7, %rd3;
	mul.wide.s32 	%rd9, %r26, 144;
	or.b64  	%rd10, %rd9, %rd3;
	add.s64 	%rd11, %rd20, 12;
	mad.lo.s32 	%r426, %r3, %r4, %r427;
	mul.lo.s32 	%r28, %r4, 24;
	cvt.s64.s32 	%rd23, %r28;
	add.s64 	%rd12, %rd20, %rd23;
	mov.f32 	%f232, 0f00000000;
$L__BB75_2:
	cvt.u32.u64 	%r203, %rd3;
	mul.wide.s32 	%rd24, %r426, 24;
	add.s64 	%rd25, %rd11, %rd24;
	add.s64 	%rd26, %rd12, %rd24;
	ld.global.u32 	%r204, [%rd25+-8];
	add.s64 	%rd27, %rd25, %rd3;
	ld.global.u32 	%r205, [%rd27+-4];
	shr.s32 	%r206, %r204, %r203;
	add.s64 	%rd28, %rd51, %rd3;
	ld.global.u32 	%r31, [%rd28+4];
	ld.global.u32 	%r35, [%rd28+20];
	ld.global.u32 	%r207, [%rd27];
	shr.s32 	%r208, %r204, %r6;
	ld.global.u32 	%r39, [%rd28+8];
	ld.global.u32 	%r43, [%rd28+24];
	and.b32  	%r209, %r205, 252645135;
	shl.b32 	%r210, %r206, 4;
	and.b32  	%r211, %r210, 16;
	or.b32  	%r212, %r211, %r209;
	shl.b32 	%r213, %r206, 11;
	and.b32  	%r214, %r213, 4096;
	or.b32  	%r215, %r212, %r214;
	shl.b32 	%r216, %r206, 18;
	and.b32  	%r217, %r216, 1048576;
	or.b32  	%r218, %r215, %r217;
	shl.b32 	%r219, %r206, 25;
	and.b32  	%r220, %r219, 268435456;
	or.b32  	%r170, %r218, %r220;
	mov.b32 	%r190, 0;
	// begin inline asm
	dp4a.s32.s32 %r29, %r170, %r31, %r190;
	// end inline asm
	shr.u32 	%r221, %r205, 4;
	and.b32  	%r222, %r221, 252645135;
	shr.u32 	%r223, %r206, 12;
	and.b32  	%r224, %r223, 16;
	or.b32  	%r225, %r224, %r222;
	shr.u32 	%r226, %r206, 5;
	and.b32  	%r227, %r226, 4096;
	or.b32  	%r228, %r225, %r227;
	shl.b32 	%r229, %r206, 2;
	and.b32  	%r230, %r229, 1048576;
	or.b32  	%r231, %r228, %r230;
	shl.b32 	%r232, %r206, 9;
	and.b32  	%r233, %r232, 268435456;
	or.b32  	%r174, %r231, %r233;
	// begin inline asm
	dp4a.s32.s32 %r33, %r174, %r35, %r29;
	// end inline asm
	and.b32  	%r234, %r207, 252645135;
	shl.b32 	%r235, %r208, 4;
	and.b32  	%r236, %r235, 16;
	or.b32  	%r237, %r236, %r234;
	shl.b32 	%r238, %r208, 11;
	and.b32  	%r239, %r238, 4096;
	or.b32  	%r240, %r237, %r239;
	shl.b32 	%r241, %r208, 18;
	and.b32  	%r242, %r241, 1048576;
	or.b32  	%r243, %r240, %r242;
	shl.b32 	%r244, %r208, 25;
	and.b32  	%r245, %r244, 268435456;
	or.b32  	%r178, %r243, %r245;
	// begin inline asm
	dp4a.s32.s32 %r37, %r178, %r39, %r33;
	// end inline asm
	shr.u32 	%r246, %r207, 4;
	and.b32  	%r247, %r246, 252645135;
	shr.u32 	%r248, %r208, 12;
	and.b32  	%r249, %r248, 16;
	or.b32  	%r250, %r249, %r247;
	shr.u32 	%r251, %r208, 5;
	and.b32  	%r252, %r251, 4096;
	or.b32  	%r253, %r250, %r252;
	shl.b32 	%r254, %r208, 2;
	and.b32  	%r255, %r254, 1048576;
	or.b32  	%r256, %r253, %r255;
	shl.b32 	%r257, %r208, 9;
	and.b32  	%r258, %r257, 268435456;
	or.b32  	%r182, %r256, %r258;
	// begin inline asm
	dp4a.s32.s32 %r41, %r182, %r43, %r37;
	// end inline asm
	ld.global.u32 	%r46, [%rd25+-12];
	// begin inline asm
	{.reg .f16 low,high;
  mov.b32 {low,high},%r46;
  cvt.f32.f16 %f33, low;}

	// end inline asm
	// begin inline asm
	{.reg .f16 low,high;
  mov.b32 {low,high},%r46;
  cvt.f32.f16 %f34, high;}

	// end inline asm
	ld.global.u32 	%r48, [%rd51];
	// begin inline asm
	{.reg .f16 low,high;
  mov.b32 {low,high},%r48;
  cvt.f32.f16 %f35, low;}

	// end inline asm
	// begin inline asm
	{.reg .f16 low,high;
  mov.b32 {low,high},%r48;
  cvt.f32.f16 %f36, high;}

	// end inline asm
	mul.f32 	%f47, %f33, %f35;
	mul.f32 	%f48, %f34, %f36;
	cvt.rn.f32.s32 	%f49, %r41;
	mul.f32 	%f50, %f48, 0f3F000000;
	fma.rn.f32 	%f51, %f47, %f49, %f50;
	add.f32 	%f241, %f51, %f241;
	ld.global.u32 	%r259, [%rd26+4];
	add.s64 	%rd29, %rd26, %rd3;
	ld.global.u32 	%r260, [%rd29+8];
	shr.s32 	%r261, %r259, %r203;
	ld.global.u32 	%r262, [%rd29+12];
	shr.s32 	%r263, %r259, %r6;
	and.b32  	%r264, %r260, 252645135;
	shl.b32 	%r265, %r261, 4;
	and.b32  	%r266, %r265, 16;
	or.b32  	%r267, %r266, %r264;
	shl.b32 	%r268, %r261, 11;
	and.b32  	%r269, %r268, 4096;
	or.b32  	%r270, %r267, %r269;
	shl.b32 	%r271, %r261, 18;
	and.b32  	%r272, %r271, 1048576;
	or.b32  	%r273, %r270, %r272;
	shl.b32 	%r274, %r261, 25;
	and.b32  	%r275, %r274, 268435456;
	or.b32  	%r188, %r273, %r275;
	// begin inline asm
	dp4a.s32.s32 %r49, %r188, %r31, %r190;
	// end inline asm
	shr.u32 	%r276, %r260, 4;
	and.b32  	%r277, %r276, 252645135;
	shr.u32 	%r278, %r261, 12;
	and.b32  	%r279, %r278, 16;
	or.b32  	%r280, %r279, %r277;
	shr.u32 	%r281, %r261, 5;
	and.b32  	%r282, %r281, 4096;
	or.b32  	%r283, %r280, %r282;
	shl.b32 	%r284, %r261, 2;
	and.b32  	%r285, %r284, 1048576;
	or.b32  	%r286, %r283, %r285;
	shl.b32 	%r287, %r261, 9;
	and.b32  	%r288, %r287, 268435456;
	or.b32  	%r192, %r286, %r288;
	// begin inline asm
	dp4a.s32.s32 %r53, %r192, %r35, %r49;
	// end inline asm
	and.b32  	%r289, %r262, 252645135;
	shl.b32 	%r290, %r263, 4;
	and.b32  	%r291, %r290, 16;
	or.b32  	%r292, %r291, %r289;
	shl.b32 	%r293, %r263, 11;
	and.b32  	%r294, %r293, 4096;
	or.b32  	%r295, %r292, %r294;
	shl.b32 	%r296, %r263, 18;
	and.b32  	%r297, %r296, 1048576;
	or.b32  	%r298, %r295, %r297;
	shl.b32 	%r299, %r263, 25;
	and.b32  	%r300, %r299, 268435456;
	or.b32  	%r196, %r298, %r300;
	// begin inline asm
	dp4a.s32.s32 %r57, %r196, %r39, %r53;
	// end inline asm
	shr.u32 	%r301, %r262, 4;
	and.b32  	%r302, %r301, 252645135;
	shr.u32 	%r303, %r263, 12;
	and.b32  	%r304, %r303, 16;
	or.b32  	%r305, %r304, %r302;
	shr.u32 	%r306, %r263, 5;
	and.b32  	%r307, %r306, 4096;
	or.b32  	%r308, %r305, %r307;
	shl.b32 	%r309, %r263, 2;
	and.b32  	%r310, %r309, 1048576;
	or.b32  	%r311, %r308, %r310;
	shl.b32 	%r312, %r263, 9;
	and.b32  	%r313, %r312, 268435456;
	or.b32  	%r200, %r311, %r313;
	// begin inline asm
	dp4a.s32.s32 %r61, %r200, %r43, %r57;
	// end inline asm
	ld.global.u32 	%r66, [%rd26];
	// begin inline asm
	{.reg .f16 low,high;
  mov.b32 {low,high},%r66;
  cvt.f32.f16 %f37, low;}

	// end inline asm
	// begin inline asm
	{.reg .f16 low,high;
  mov.b32 {low,high},%r66;
  cvt.f32.f16 %f38, high;}

	// end inline asm
	mul.f32 	%f52, %f37, %f35;
	mul.f32 	%f53, %f38, %f36;
	cvt.rn.f32.s32 	%f54, %r61;
	mul.f32 	%f55, %f53, 0f3F000000;
	fma.rn.f32 	%f56, %f52, %f54, %f55;
	add.f32 	%f240, %f56, %f240;
	add.s64 	%rd30, %rd51, %rd4;
	add.s64 	%rd31, %rd4, %rd3;
	add.s64 	%rd32, %rd51, %rd31;
	ld.global.u32 	%r87, [%rd32+4];
	ld.global.u32 	%r91, [%rd32+20];
	ld.global.u32 	%r95, [%rd32+8];
	ld.global.u32 	%r99, [%rd32+24];
	// begin inline asm
	dp4a.s32.s32 %r67, %r170, %r87, %r190;
	// end inline asm
	// begin inline asm
	dp4a.s32.s32 %r71, %r174, %r91, %r67;
	// end inline asm
	// begin inline asm
	dp4a.s32.s32 %r75, %r178, %r95, %r71;
	// end inline asm
	// begin inline asm
	dp4a.s32.s32 %r79, %r182, %r99, %r75;
	// end inline asm
	ld.global.u32 	%r84, [%rd30];
	// begin inline asm
	{.reg .f16 low,high;
  mov.b32 {low,high},%r84;
  cvt.f32.f16 %f39, low;}

	// end inline asm
	// begin inline asm
	{.reg .f16 low,high;
  mov.b32 {low,high},%r84;
  cvt.f32.f16 %f40, high;}

	// end inline asm
	mul.f32 	%f57, %f33, %f39;
	mul.f32 	%f58, %f34, %f40;
	cvt.rn.f32.s32 	%f59, %r79;
	mul.f32 	%f60, %f58, 0f3F000000;
	fma.rn.f32 	%f61, %f57, %f59, %f60;
	add.f32 	%f239, %f61, %f239;
	// begin inline asm
	dp4a.s32.s32 %r85, %r188, %r87, %r190;
	// end inline asm
	// begin inline asm
	dp4a.s32.s32 %r89, %r192, %r91, %r85;
	// end inline asm
	// begin inline asm
	dp4a.s32.s32 %r93, %r196, %r95, %r89;
	// end inline asm
	// begin inline asm
	dp4a.s32.s32 %r97, %r200, %r99, %r93;
	// end inline asm
	mul.f32 	%f62, %f37, %f39;
	mul.f32 	%f63, %f38, %f40;
	cvt.rn.f32.s32 	%f64, %r97;
	mul.f32 	%f65, %f63, 0f3F000000;
	fma.rn.f32 	%f66, %f62, %f64, %f65;
	add.f32 	%f238, %f66, %f238;
	add.s64 	%rd33, %rd51, %rd6;
	add.s64 	%rd34, %rd6, %rd3;
	add.s64 	%rd35, %rd51, %rd34;
	ld.global.u32 	%r121, [%rd35+4];
	ld.global.u32 	%r125, [%rd35+20];
	ld.global.u32 	%r129, [%rd35+8];
	ld.global.u32 	%r133, [%rd35+24];
	// begin inline asm
	dp4a.s32.s32 %r101, %r170, %r121, %r190;
	// end inline asm
	// begin inline asm
	dp4a.s32.s32 %r105, %r174, %r125, %r101;
	// end inline asm
	// begin inline asm
	dp4a.s32.s32 %r109, %r178, %r129, %r105;
	// end inline asm
	// begin inline asm
	dp4a.s32.s32 %r113, %r182, %r133, %r109;
	// end inline asm
	ld.global.u32 	%r118, [%rd33];
	// begin inline asm
	{.reg .f16 low,high;
  mov.b32 {low,high},%r118;
  cvt.f32.f16 %f41, low;}

	// end inline asm
	// begin inline asm
	{.reg .f16 low,high;
  mov.b32 {low,high},%r118;
  cvt.f32.f16 %f42, high;}

	// end inline asm
	mul.f32 	%f67, %f33, %f41;
	mul.f32 	%f68, %f34, %f42;
	cvt.rn.f32.s32 	%f69, %r113;
	mul.f32 	%f70, %f68, 0f3F000000;
	fma.rn.f32 	%f71, %f67, %f69, %f70;
	add.f32 	%f237, %f71, %f237;
	// begin inline asm
	dp4a.s32.s32 %r119, %r188, %r121, %r190;
	// end inline asm
	// begin inline asm
	dp4a.s32.s32 %r123, %r192, %r125, %r119;
	// end inline asm
	// begin inline asm
	dp4a.s32.s32 %r127, %r196, %r129, %r123;
	// end inline asm
	// begin inline asm
	dp4a.s32.s32 %r131, %r200, %r133, %r127;
	// end inline asm
	mul.f32 	%f72, %f37, %f41;
	mul.f32 	%f73, %f38, %f42;
	cvt.rn.f32.s32 	%f74, %r131;
	mul.f32 	%f75, %f73, 0f3F000000;
	fma.rn.f32 	%f76, %f72, %f74, %f75;
	add.f32 	%f236, %f76, %f236;
	add.s64 	%rd36, %rd51, %rd7;
	add.s64 	%rd37, %rd51, %rd8;
	ld.global.u32 	%r155, [%rd37+4];
	ld.global.u32 	%r159, [%rd37+20];
	ld.global.u32 	%r163, [%rd37+8];
	ld.global.u32 	%r167, [%rd37+24];
	// begin inline asm
	dp4a.s32.s32 %r135, %r170, %r155, %r190;
	// end inline asm
	// begin inline asm
	dp4a.s32.s32 %r139, %r174, %r159, %r135;
	// end inline asm
	// begin inline asm
	dp4a.s32.s32 %r143, %r178, %r163, %r139;
	// end inline asm
	// begin inline asm
	dp4a.s32.s32 %r147, %r182, %r167, %r143;
	// end inline asm
	ld.global.u32 	%r152, [%rd36];
	// begin inline asm
	{.reg .f16 low,high;
  mov.b32 {low,high},%r152;
  cvt.f32.f16 %f43, low;}

	// end inline asm
	// begin inline asm
	{.reg .f16 low,high;
  mov.b32 {low,high},%r152;
  cvt.f32.f16 %f44, high;}

	// end inline asm
	mul.f32 	%f77, %f33, %f43;
	mul.f32 	%f78, %f34, %f44;
	cvt.rn.f32.s32 	%f79, %r147;
	mul.f32 	%f80, %f78, 0f3F000000;
	fma.rn.f32 	%f81, %f77, %f79, %f80;
	add.f32 	%f235, %f81, %f235;
	// begin inline asm
	dp4a.s32.s32 %r153, %r188, %r155, %r190;
	// end inline asm
	// begin inline asm
	dp4a.s32.s32 %r157, %r192, %r159, %r153;
	// end inline asm
	// begin inline asm
	dp4a.s32.s32 %r161, %r196, %r163, %r157;
	// end inline asm
	// begin inline asm
	dp4a.s32.s32 %r165, %r200, %r167, %r161;
	// end inline asm
	mul.f32 	%f82, %f37, %f43;
	mul.f32 	%f83, %f38, %f44;
	cvt.rn.f32.s32 	%f84, %r165;
	mul.f32 	%f85, %f83, 0f3F000000;
	fma.rn.f32 	%f86, %f82, %f84, %f85;
	add.f32 	%f234, %f86, %f234;
	add.s64 	%rd38, %rd51, %rd9;
	add.s64 	%rd39, %rd51, %rd10;
	ld.global.u32 	%r189, [%rd39+4];
	ld.global.u32 	%r193, [%rd39+20];
	ld.global.u32 	%r197, [%rd39+8];
	ld.global.u32 	%r201, [%rd39+24];
	// begin inline asm
	dp4a.s32.s32 %r169, %r170, %r189, %r190;
	// end inline asm
	// begin inline asm
	dp4a.s32.s32 %r173, %r174, %r193, %r169;
	// end inline asm
	// begin inline asm
	dp4a.s32.s32 %r177, %r178, %r197, %r173;
	// end inline asm
	// begin inline asm
	dp4a.s32.s32 %r181, %r182, %r201, %r177;
	// end inline asm
	ld.global.u32 	%r186, [%rd38];
	// begin inline asm
	{.reg .f16 low,high;
  mov.b32 {low,high},%r186;
  cvt.f32.f16 %f45, low;}

	// end inline asm
	// begin inline asm
	{.reg .f16 low,high;
  mov.b32 {low,high},%r186;
  cvt.f32.f16 %f46, high;}

	// end inline asm
	mul.f32 	%f87, %f33, %f45;
	mul.f32 	%f88, %f34, %f46;
	cvt.rn.f32.s32 	%f89, %r181;
	mul.f32 	%f90, %f88, 0f3F000000;
	fma.rn.f32 	%f91, %f87, %f89, %f90;
	add.f32 	%f233, %f91, %f233;
	// begin inline asm
	dp4a.s32.s32 %r187, %r188, %r189, %r190;
	// end inline asm
	// begin inline asm
	dp4a.s32.s32 %r191, %r192, %r193, %r187;
	// end inline asm
	// begin inline asm
	dp4a.s32.s32 %r195, %r196, %r197, %r191;
	// end inline asm
	// begin inline asm
	dp4a.s32.s32 %r199, %r200, %r201, %r195;
	// end inline asm
	mul.f32 	%f92, %f37, %f45;
	mul.f32 	%f93, %f38, %f46;
	cvt.rn.f32.s32 	%f94, %r199;
	mul.f32 	%f95, %f93, 0f3F000000;
	fma.rn.f32 	%f96, %f92, %f94, %f95;
	add.f32 	%f232, %f96, %f232;
	add.s32 	%r427, %r427, 32;
	add.s64 	%rd51, %rd51, 1152;
	add.s32 	%r426, %r426, 32;
	setp.lt.s32 	%p2, %r427, %r4;
	@%p2 bra 	$L__BB75_2;
	st.local.v2.f32 	[%rd2], {%f241, %f240};
	st.local.v2.f32 	[%rd2+8], {%f239, %f238};
	st.local.v2.f32 	[%rd2+16], {%f237, %f236};
	st.local.v2.f32 	[%rd2+24], {%f235, %f234};
	st.local.v2.f32 	[%rd2+32], {%f233, %f232};
$L__BB75_4:
	setp.eq.s32 	%p3, %r1, 0;
	@%p3 bra 	$L__BB75_6;
	mov.u32 	%r314, _ZZN34_INTERNAL_c8396950_4_k_cu_1fba617b13mul_mat_vec_qILi5ELi32ELi4E10block_q5_1Li2EXadL_ZNS_17vec_dot_q5_1_q8_1EPKvPK10block_q8_1RKiEEEEvS3_S3_PfiiiiE10tmp_shared;
	mad.lo.s32 	%r315, %r1, 1280, %r314;
	shl.b32 	%r316, %r2, 2;
	add.s32 	%r317, %r315, %r316;
	st.shared.f32 	[%r317+-1280], %f241;
	st.shared.f32 	[%r317+-1152], %f240;
	st.shared.f32 	[%r317+-1024], %f239;
	st.shared.f32 	[%r317+-896], %f238;
	st.shared.f32 	[%r317+-768], %f237;
	st.shared.f32 	[%r317+-640], %f236;
	st.shared.f32 	[%r317+-512], %f235;
	st.shared.f32 	[%r317+-384], %f234;
	st.shared.f32 	[%r317+-256], %f233;
	st.shared.f32 	[%r317+-128], %f232;
$L__BB75_6:
	setp.ne.s32 	%p4, %r1, 0;
	bar.sync 	0;
	@%p4 bra 	$L__BB75_17;
	shl.b32 	%r318, %r2, 2;
	mov.u32 	%r319, _ZZN34_INTERNAL_c8396950_4_k_cu_1fba617b13mul_mat_vec_qILi5ELi32ELi4E10block_q5_1Li2EXadL_ZNS_17vec_dot_q5_1_q8_1EPKvPK10block_q8_1RKiEEEEvS3_S3_PfiiiiE10tmp_shared;
	add.s32 	%r12, %r319, %r318;
	setp.gt.u32 	%p5, %r2, 1;
	mul.wide.u32 	%rd40, %r2, 4;
	add.s64 	%rd15, %rd2, %rd40;
	add.s32 	%r13, %r3, %r2;
	ld.shared.f32 	%f97, [%r12];
	add.f32 	%f98, %f97, %f241;
	mov.b32 	%r320, %f98;
	shfl.sync.bfly.b32	%r321|%p6, %r320, 16, 31, -1;
	mov.b32 	%f99, %r321;
	add.f32 	%f100, %f98, %f99;
	mov.b32 	%r322, %f100;
	shfl.sync.bfly.b32	%r323|%p7, %r322, 8, 31, -1;
	mov.b32 	%f101, %r323;
	add.f32 	%f102, %f100, %f101;
	mov.b32 	%r324, %f102;
	shfl.sync.bfly.b32	%r325|%p8, %r324, 4, 31, -1;
	mov.b32 	%f103, %r325;
	add.f32 	%f104, %f102, %f103;
	mov.b32 	%r326, %f104;
	shfl.sync.bfly.b32	%r327|%p9, %r326, 2, 31, -1;
	mov.b32 	%f105, %r327;
	add.f32 	%f106, %f104, %f105;
	mov.b32 	%r328, %f106;
	shfl.sync.bfly.b32	%r329|%p10, %r328, 1, 31, -1;
	mov.b32 	%f107, %r329;
	add.f32 	%f108, %f106, %f107;
	st.local.f32 	[%rd2], %f108;
	ld.shared.f32 	%f109, [%r12+128];
	add.f32 	%f110, %f109, %f240;
	mov.b32 	%r330, %f110;
	shfl.sync.bfly.b32	%r331|%p11, %r330, 16, 31, -1;
	mov.b32 	%f111, %r331;
	add.f32 	%f112, %f110, %f111;
	mov.b32 	%r332, %f112;
	shfl.sync.bfly.b32	%r333|%p12, %r332, 8, 31, -1;
	mov.b32 	%f113, %r333;
	add.f32 	%f114, %f112, %f113;
	mov.b32 	%r334, %f114;
	shfl.sync.bfly.b32	%r335|%p13, %r334, 4, 31, -1;
	mov.b32 	%f115, %r335;
	add.f32 	%f116, %f114, %f115;
	mov.b32 	%r336, %f116;
	shfl.sync.bfly.b32	%r337|%p14, %r336, 2, 31, -1;
	mov.b32 	%f117, %r337;
	add.f32 	%f118, %f116, %f117;
	mov.b32 	%r338, %f118;
	shfl.sync.bfly.b32	%r339|%p15, %r338, 1, 31, -1;
	mov.b32 	%f119, %r339;
	add.f32 	%f120, %f118, %f119;
	st.local.f32 	[%rd2+4], %f120;
	@%p5 bra 	$L__BB75_9;
	ld.local.f32 	%f121, [%rd15];
	mul.wide.u32 	%rd41, %r13, 4;
	add.s64 	%rd42, %rd1, %rd41;
	st.global.f32 	[%rd42], %f121;
$L__BB75_9:
	setp.gt.u32 	%p16, %r2, 1;
	ld.shared.f32 	%f122, [%r12+256];
	add.f32 	%f123, %f122, %f239;
	mov.b32 	%r340, %f123;
	shfl.sync.bfly.b32	%r341|%p17, %r340, 16, 31, -1;
	mov.b32 	%f124, %r341;
	add.f32 	%f125, %f123, %f124;
	mov.b32 	%r342, %f125;
	shfl.sync.bfly.b32	%r343|%p18, %r342, 8, 31, -1;
	mov.b32 	%f126, %r343;
	add.f32 	%f127, %f125, %f126;
	mov.b32 	%r344, %f127;
	shfl.sync.bfly.b32	%r345|%p19, %r344, 4, 31, -1;
	mov.b32 	%f128, %r345;
	add.f32 	%f129, %f127, %f128;
	mov.b32 	%r346, %f129;
	shfl.sync.bfly.b32	%r347|%p20, %r346, 2, 31, -1;
	mov.b32 	%f130, %r347;
	add.f32 	%f131, %f129, %f130;
	mov.b32 	%r348, %f131;
	shfl.sync.bfly.b32	%r349|%p21, %r348, 1, 31, -1;
	mov.b32 	%f132, %r349;
	add.f32 	%f133, %f131, %f132;
	st.local.f32 	[%rd2+8], %f133;
	ld.shared.f32 	%f134, [%r12+384];
	add.f32 	%f135, %f134, %f238;
	mov.b32 	%r350, %f135;
	shfl.sync.bfly.b32	%r351|%p22, %r350, 16, 31, -1;
	mov.b32 	%f136, %r351;
	add.f32 	%f137, %f135, %f136;
	mov.b32 	%r352, %f137;
	shfl.sync.bfly.b32	%r353|%p23, %r352, 8, 31, -1;
	mov.b32 	%f138, %r353;
	add.f32 	%f139, %f137, %f138;
	mov.b32 	%r354, %f139;
	shfl.sync.bfly.b32	%r355|%p24, %r354, 4, 31, -1;
	mov.b32 	%f140, %r355;
	add.f32 	%f141, %f139, %f140;
	mov.b32 	%r356, %f141;
	shfl.sync.bfly.b32	%r357|%p25, %r356, 2, 31, -1;
	mov.b32 	%f142, %r357;
	add.f32 	%f143, %f141, %f142;
	mov.b32 	%r358, %f143;
	shfl.sync.bfly.b32	%r359|%p26, %r358, 1, 31, -1;
	mov.b32 	%f144, %r359;
	add.f32 	%f145, %f143, %f144;
	st.local.f32 	[%rd2+12], %f145;
	@%p16 bra 	$L__BB75_11;
	ld.local.f32 	%f146, [%rd15+8];
	add.s32 	%r360, %r13, %r15;
	mul.wide.u32 	%rd43, %r360, 4;
	add.s64 	%rd44, %rd1, %rd43;
	st.global.f32 	[%rd44], %f146;
$L__BB75_11:
	setp.gt.u32 	%p27, %r2, 1;
	ld.shared.f32 	%f147, [%r12+512];
	add.f32 	%f148, %f147, %f237;
	mov.b32 	%r361, %f148;
	shfl.sync.bfly.b32	%r362|%p28, %r361, 16, 31, -1;
	mov.b32 	%f149, %r362;
	add.f32 	%f150, %f148, %f149;
	mov.b32 	%r363, %f150;
	shfl.sync.bfly.b32	%r364|%p29, %r363, 8, 31, -1;
	mov.b32 	%f151, %r364;
	add.f32 	%f152, %f150, %f151;
	mov.b32 	%r365, %f152;
	shfl.sync.bfly.b32	%r366|%p30, %r365, 4, 31, -1;
	mov.b32 	%f153, %r366;
	add.f32 	%f154, %f152, %f153;
	mov.b32 	%r367, %f154;
	shfl.sync.bfly.b32	%r368|%p31, %r367, 2, 31, -1;
	mov.b32 	%f155, %r368;
	add.f32 	%f156, %f154, %f155;
	mov.b32 	%r369, %f156;
	shfl.sync.bfly.b32	%r370|%p32, %r369, 1, 31, -1;
	mov.b32 	%f157, %r370;
	add.f32 	%f158, %f156, %f157;
	st.local.f32 	[%rd2+16], %f158;
	ld.shared.f32 	%f159, [%r12+640];
	add.f32 	%f160, %f159, %f236;
	mov.b32 	%r371, %f160;
	shfl.sync.bfly.b32	%r372|%p33, %r371, 16, 31, -1;
	mov.b32 	%f161, %r372;
	add.f32 	%f162, %f160, %f161;
	mov.b32 	%r373, %f162;
	shfl.sync.bfly.b32	%r374|%p34, %r373, 8, 31, -1;
	mov.b32 	%f163, %r374;
	add.f32 	%f164, %f162, %f163;
	mov.b32 	%r375, %f164;
	shfl.sync.bfly.b32	%r376|%p35, %r375, 4, 31, -1;
	mov.b32 	%f165, %r376;
	add.f32 	%f166, %f164, %f165;
	mov.b32 	%r377, %f166;
	shfl.sync.bfly.b32	%r378|%p36, %r377, 2, 31, -1;
	mov.b32 	%f167, %r378;
	add.f32 	%f168, %f166, %f167;
	mov.b32 	%r379, %f168;
	shfl.sync.bfly.b32	%r380|%p37, %r379, 1, 31, -1;
	mov.b32 	%f169, %r380;
	add.f32 	%f170, %f168, %f169;
	st.local.f32 	[%rd2+20], %f170;
	@%p27 bra 	$L__BB75_13;
	ld.local.f32 	%f171, [%rd15+16];
	shl.b32 	%r381, %r15, 1;
	add.s32 	%r382, %r13, %r381;
	mul.wide.u32 	%rd45, %r382, 4;
	add.s64 	%rd46, %rd1, %rd45;
	st.global.f32 	[%rd46], %f171;
$L__BB75_13:
	setp.gt.u32 	%p38, %r2, 1;
	ld.shared.f32 	%f172, [%r12+768];
	add.f32 	%f173, %f172, %f235;
	mov.b32 	%r383, %f173;
	shfl.sync.bfly.b32	%r384|%p39, %r383, 16, 31, -1;
	mov.b32 	%f174, %r384;
	add.f32 	%f175, %f173, %f174;
	mov.b32 	%r385, %f175;
	shfl.sync.bfly.b32	%r386|%p40, %r385, 8, 31, -1;
	mov.b32 	%f176, %r386;
	add.f32 	%f177, %f175, %f176;
	mov.b32 	%r387, %f177;
	shfl.sync.bfly.b32	%r388|%p41, %r387, 4, 31, -1;
	mov.b32 	%f178, %r388;
	add.f32 	%f179, %f177, %f178;
	mov.b32 	%r389, %f179;
	shfl.sync.bfly.b32	%r390|%p42, %r389, 2, 31, -1;
	mov.b32 	%f180, %r390;
	add.f32 	%f181, %f179, %f180;
	mov.b32 	%r391, %f181;
	shfl.sync.bfly.b32	%r392|%p43, %r391, 1, 31, -1;
	mov.b32 	%f182, %r392;
	add.f32 	%f183, %f181, %f182;
	st.local.f32 	[%rd2+24], %f183;
	ld.shared.f32 	%f184, [%r12+896];
	add.f32 	%f185, %f184, %f234;
	mov.b32 	%r393, %f185;
	shfl.sync.bfly.b32	%r394|%p44, %r393, 16, 31, -1;
	mov.b32 	%f186, %r394;
	add.f32 	%f187, %f185, %f186;
	mov.b32 	%r395, %f187;
	shfl.sync.bfly.b32	%r396|%p45, %r395, 8, 31, -1;
	mov.b32 	%f188, %r396;
	add.f32 	%f189, %f187, %f188;
	mov.b32 	%r397, %f189;
	shfl.sync.bfly.b32	%r398|%p46, %r397, 4, 31, -1;
	mov.b32 	%f190, %r398;
	add.f32 	%f191, %f189, %f190;
	mov.b32 	%r399, %f191;
	shfl.sync.bfly.b32	%r400|%p47, %r399, 2, 31, -1;
	mov.b32 	%f192, %r400;
	add.f32 	%f193, %f191, %f192;
	mov.b32 	%r401, %f193;
	shfl.sync.bfly.b32	%r402|%p48, %r401, 1, 31, -1;
	mov.b32 	%f194, %r402;
	add.f32 	%f195, %f193, %f194;
	st.local.f32 	[%rd2+28], %f195;
	@%p38 bra 	$L__BB75_15;
	ld.local.f32 	%f196, [%rd15+24];
	mad.lo.s32 	%r403, %r15, 3, %r13;
	mul.wide.u32 	%rd47, %r403, 4;
	add.s64 	%rd48, %rd1, %rd47;
	st.global.f32 	[%rd48], %f196;
$L__BB75_15:
	setp.gt.u32 	%p49, %r2, 1;
	ld.shared.f32 	%f197, [%r12+1024];
	add.f32 	%f198, %f197, %f233;
	mov.b32 	%r404, %f198;
	shfl.sync.bfly.b32	%r405|%p50, %r404, 16, 31, -1;
	mov.b32 	%f199, %r405;
	add.f32 	%f200, %f198, %f199;
	mov.b32 	%r406, %f200;
	shfl.sync.bfly.b32	%r407|%p51, %r406, 8, 31, -1;
	mov.b32 	%f201, %r407;
	add.f32 	%f202, %f200, %f201;
	mov.b32 	%r408, %f202;
	shfl.sync.bfly.b32	%r409|%p52, %r408, 4, 31, -1;
	mov.b32 	%f203, %r409;
	add.f32 	%f204, %f202, %f203;
	mov.b32 	%r410, %f204;
	shfl.sync.bfly.b32	%r411|%p53, %r410, 2, 31, -1;
	mov.b32 	%f205, %r411;
	add.f32 	%f206, %f204, %f205;
	mov.b32 	%r412, %f206;
	shfl.sync.bfly.b32	%r413|%p54, %r412, 1, 31, -1;
	mov.b32 	%f207, %r413;
	add.f32 	%f208, %f206, %f207;
	st.local.f32 	[%rd2+32], %f208;
	ld.shared.f32 	%f209, [%r12+1152];
	add.f32 	%f210, %f209, %f232;
	mov.b32 	%r414, %f210;
	shfl.sync.bfly.b32	%r415|%p55, %r414, 16, 31, -1;
	mov.b32 	%f211, %r415;
	add.f32 	%f212, %f210, %f211;
	mov.b32 	%r416, %f212;
	shfl.sync.bfly.b32	%r417|%p56, %r416, 8, 31, -1;
	mov.b32 	%f213, %r417;
	add.f32 	%f214, %f212, %f213;
	mov.b32 	%r418, %f214;
	shfl.sync.bfly.b32	%r419|%p57, %r418, 4, 31, -1;
	mov.b32 	%f215, %r419;
	add.f32 	%f216, %f214, %f215;
	mov.b32 	%r420, %f216;
	shfl.sync.bfly.b32	%r421|%p58, %r420, 2, 31, -1;
	mov.b32 	%f217, %r421;
	add.f32 	%f218, %f216, %f217;
	mov.b32 	%r422, %f218;
	shfl.sync.bfly.b32	%r423|%p59, %r422, 1, 31, -1;
	mov.b32 	%f219, %r423;
	add.f32 	%f220, %f218, %f219;
	st.local.f32 	[%rd2+36], %f220;
	@%p49 bra 	$L__BB75_17;
	ld.local.f32 	%f221, [%rd15+32];
	shl.b32 	%r424, %r15, 2;
	add.s32 	%r425, %r13, %r424;
	mul.wide.u32 	%rd49, %r425, 4;
	add.s64 	%rd50, %rd1, %rd49;
	st.global.f32 	[%rd50], %f221;
$L__BB75_17:
	ret;

}
	// .globl	mul_mat_vec_q8_0_q8_1_cuda5
.visible .entry mul_mat_vec_q8_0_q8_1_cuda5(
	.param .u64 .ptr .align 1 mul_mat_vec_q8_0_q8_1_cuda5_param_0,
	.param .u64 .ptr .align 1 mul_mat_vec_q8_0_q8_1_cuda5_param_1,
	.param .u64 .ptr .align 1 mul_mat_vec_q8_0_q8_1_cuda5_param_2,
	.param .u32 mul_mat_vec_q8_0_q8_1_cuda5_param_3,
	.param .u32 mul_mat_vec_q8_0_q8_1_cuda5_param_4,
	.param .u32 mul_mat_vec_q8_0_q8_1_cuda5_param_5,
	.param .u32 mul_mat_vec_q8_0_q8_1_cuda5_param_6
)
{
	.local .align 8 .b8 	__local_depot76[40];
	.reg .b64 	%SP;
	.reg .b64 	%SPL;
	.reg .pred 	%p<60>;
	.reg .b16 	%rs<13>;
	.reg .b32 	%r<239>;
	.reg .b32 	%f<205>;
	.reg .b64 	%rd<54>;
	// demoted variable
	.shared .align 4 .b8 _ZZN34_INTERNAL_c8396950_4_k_cu_1fba617b13mul_mat_vec_qILi5ELi32ELi8E10block_q8_0Li2EXadL_ZNS_17vec_dot_q8_0_q8_1EPKvPK10block_q8_1RKiEEEEvS3_S3_PfiiiiE10tmp_shared[1280];
	mov.u64 	%SPL, __local_depot76;
	ld.param.u64 	%rd13, [mul_mat_vec_q8_0_q8_1_cuda5_param_1];
	ld.param.u64 	%rd14, [mul_mat_vec_q8_0_q8_1_cuda5_param_2];
	ld.param.u32 	%r15, [mul_mat_vec_q8_0_q8_1_cuda5_param_3];
	ld.param.u32 	%r13, [mul_mat_vec_q8_0_q8_1_cuda5_param_5];
	ld.param.u32 	%r14, [mul_mat_vec_q8_0_q8_1_cuda5_param_6];
	cvta.to.global.u64 	%rd1, %rd14;
	add.u64 	%rd2, %SPL, 0;
	mov.u32 	%r1, %tid.y;
	shl.b32 	%r16, %r1, 5;
	mov.u32 	%r2, %tid.x;
	add.s32 	%r17, %r16, %r2;
	mov.u32 	%r18, %ctaid.x;
	shl.b32 	%r3, %r18, 1;
	shr.s32 	%r19, %r15, 31;
	shr.u32 	%r20, %r19, 27;
	add.s32 	%r21, %r15, %r20;
	shr.s32 	%r4, %r21, 5;
	mov.f32 	%f195, 0f00000000;
	st.local.v2.f32 	[%rd2], {%f195, %f195};
	st.local.v2.f32 	[%rd2+8], {%f195, %f195};
	st.local.v2.f32 	[%rd2+16], {%f195, %f195};
	st.local.v2.f32 	[%rd2+24], {%f195, %f195};
	st.local.v2.f32 	[%rd2+32], {%f195, %f195};
	shr.u32 	%r238, %r17, 2;
	setp.ge.s32 	%p1, %r238, %r4;
	mov.f32 	%f196, %f195;
	mov.f32 	%f197, %f195;
	mov.f32 	%f198, %f195;
	mov.f32 	%f199, %f195;
	mov.f32 	%f200, %f195;
	mov.f32 	%f201, %f195;
	mov.f32 	%f202, %f195;
	mov.f32 	%f203, %f195;
	mov.f32 	%f204, %f195;
	@%p1 bra 	$L__BB76_4;
	shl.b32 	%r22, %r2, 3;
	and.b32  	%r23, %r22, 24;
	cvt.u64.u32 	%rd3, %r23;
	shr.s32 	%r24, %r13, 31;
	shr.u32 	%r25, %r24, 27;
	add.s32 	%r26, %r13, %r25;
	shr.s32 	%r27, %r26, 5;
	mul.wide.s32 	%rd4, %r27, 36;
	mul.wide.u32 	%rd16, %r1, 32;
	cvt.u64.u32 	%rd17, %r2;
	add.s64 	%rd18, %rd16, %rd17;
	shr.u64 	%rd19, %rd18, 2;
	cvta.to.global.u64 	%rd20, %rd13;
	mad.lo.s64 	%rd53, %rd19, 36, %rd20;
	mul.wide.s32 	%rd6, %r27, 72;
	mul.wide.s32 	%rd7, %r27, 108;
	mul.wide.s32 	%rd8, %r27, 144;
	mad.lo.s32 	%r237, %r3, %r4, %r238;
	mov.f32 	%f195, 0f00000000;
$L__BB76_2:
	ld.param.u64 	%rd52, [mul_mat_vec_q8_0_q8_1_cuda5_param_0];
	mul.wide.s32 	%rd21, %r237, 34;
	cvta.to.global.u64 	%rd22, %rd52;
	add.s64 	%rd23, %rd22, %rd21;
	add.s64 	%rd24, %rd23, %rd3;
	mul.wide.s32 	%rd25, %r4, 34;
	add.s64 	%rd26, %rd23, %rd25;
	ld.global.u32 	%r28, [%rd53];
	// begin inline asm
	{.reg .f16 low,high;
 mov.b32 {low,high}, %r28;
 mov.b16 %rs1, low;}
	// end inline asm
	// begin inline asm
	{  cvt.f32.f16 %f33, %rs1;}

	// end inline asm
	ld.global.u16 	%r113, [%rd24+2];
	ld.global.u16 	%r114, [%rd24+4];
	shl.b32 	%r115, %r114, 16;
	or.b32  	%r98, %r115, %r113;
	add.s64 	%rd27, %rd53, %rd3;
	ld.global.u32 	%r31, [%rd27+4];
	ld.global.u16 	%r116, [%rd24+6];
	ld.global.u16 	%r117, [%rd24+8];
	shl.b32 	%r118, %r117, 16;
	or.b32  	%r102, %r118, %r116;
	ld.global.u32 	%r35, [%rd27+8];
	ld.global.u16 	%rs3, [%rd23];
	// begin inline asm
	{  cvt.f32.f16 %f34, %rs3;}

	// end inline asm
	mov.b32 	%r108, 0;
	// begin inline asm
	dp4a.s32.s32 %r29, %r98, %r31, %r108;
	// end inline asm
	// begin inline asm
	dp4a.s32.s32 %r33, %r102, %r35, %r29;
	// end inline asm
	mul.f32 	%f40, %f34, %f33;
	cvt.rn.f32.s32 	%f41, %r33;
	fma.rn.f32 	%f204, %f40, %f41, %f204;
	add.s64 	%rd28, %rd26, %rd3;
	ld.global.u16 	%r119, [%rd28+2];
	ld.global.u16 	%r120, [%rd28+4];
	shl.b32 	%r121, %r120, 16;
	or.b32  	%r106, %r121, %r119;
	ld.global.u16 	%r122, [%rd28+6];
	ld.global.u16 	%r123, [%rd28+8];
	shl.b32 	%r124, %r123, 16;
	or.b32  	%r110, %r124, %r122;
	ld.global.u16 	%rs4, [%rd26];
	// begin inline asm
	{  cvt.f32.f16 %f35, %rs4;}

	// end inline asm
	// begin inline asm
	dp4a.s32.s32 %r37, %r106, %r31, %r108;
	// end inline asm
	// begin inline asm
	dp4a.s32.s32 %r41, %r110, %r35, %r37;
	// end inline asm
	mul.f32 	%f42, %f35, %f33;
	cvt.rn.f32.s32 	%f43, %r41;
	fma.rn.f32 	%f203, %f42, %f43, %f203;
	add.s64 	%rd29, %rd53, %rd4;
	ld.global.u32 	%r45, [%rd29];
	// begin inline asm
	{.reg .f16 low,high;
 mov.b32 {low,high}, %r45;
 mov.b16 %rs5, low;}
	// end inline asm
	// begin inline asm
	{  cvt.f32.f16 %f36, %rs5;}

	// end inline asm
	add.s64 	%rd30, %rd4, %rd3;
	add.s64 	%rd31, %rd53, %rd30;
	ld.global.u32 	%r56, [%rd31+4];
	ld.global.u32 	%r60, [%rd31+8];
	// begin inline asm
	dp4a.s32.s32 %r46, %r98, %r56, %r108;
	// end inline asm
	// begin inline asm
	dp4a.s32.s32 %r50, %r102, %r60, %r46;
	// end inline asm
	mul.f32 	%f44, %f34, %f36;
	cvt.rn.f32.s32 	%f45, %r50;
	fma.rn.f32 	%f202, %f44, %f45, %f202;
	// begin inline asm
	dp4a.s32.s32 %r54, %r106, %r56, %r108;
	// end inline asm
	// begin inline asm
	dp4a.s32.s32 %r58, %r110, %r60, %r54;
	// end inline asm
	mul.f32 	%f46, %f35, %f36;
	cvt.rn.f32.s32 	%f47, %r58;
	fma.rn.f32 	%f201, %f46, %f47, %f201;
	add.s64 	%rd32, %rd53, %rd6;
	ld.global.u32 	%r62, [%rd32];
	// begin inline asm
	{.reg .f16 low,high;
 mov.b32 {low,high}, %r62;
 mov.b16 %rs7, low;}
	// end inline asm
	// begin inline asm
	{  cvt.f32.f16 %f37, %rs7;}

	// end inline asm
	add.s64 	%rd33, %rd6, %rd3;
	add.s64 	%rd34, %rd53, %rd33;
	ld.global.u32 	%r73, [%rd34+4];
	ld.global.u32 	%r77, [%rd34+8];
	// begin inline asm
	dp4a.s32.s32 %r63, %r98, %r73, %r108;
	// end inline asm
	// begin inline asm
	dp4a.s32.s32 %r67, %r102, %r77, %r63;
	// end inline asm
	mul.f32 	%f48, %f34, %f37;
	cvt.rn.f32.s32 	%f49, %r67;
	fma.rn.f32 	%f200, %f48, %f49, %f200;
	// begin inline asm
	dp4a.s32.s32 %r71, %r106, %r73, %r108;
	// end inline asm
	// begin inline asm
	dp4a.s32.s32 %r75, %r110, %r77, %r71;
	// end inline asm
	mul.f32 	%f50, %f35, %f37;
	cvt.rn.f32.s32 	%f51, %r75;
	fma.rn.f32 	%f199, %f50, %f51, %f199;
	add.s64 	%rd35, %rd53, %rd7;
	ld.global.u32 	%r79, [%rd35];
	// begin inline asm
	{.reg .f16 low,high;
 mov.b32 {low,high}, %r79;
 mov.b16 %rs9, low;}
	// end inline asm
	// begin inline asm
	{  cvt.f32.f16 %f38, %rs9;}

	// end inline asm
	add.s64 	%rd36, %rd7, %rd3;
	add.s64 	%rd37, %rd53, %rd36;
	ld.global.u32 	%r90, [%rd37+4];
	ld.global.u32 	%r94, [%rd37+8];
	// begin inline asm
	dp4a.s32.s32 %r80, %r98, %r90, %r108;
	// end inline asm
	// begin inline asm
	dp4a.s32.s32 %r84, %r102, %r94, %r80;
	// end inline asm
	mul.f32 	%f52, %f34, %f38;
	cvt.rn.f32.s32 	%f53, %r84;
	fma.rn.f32 	%f198, %f52, %f53, %f198;
	// begin inline asm
	dp4a.s32.s32 %r88, %r106, %r90, %r108;
	// end inline asm
	// begin inline asm
	dp4a.s32.s32 %r92, %r110, %r94, %r88;
	// end inline asm
	mul.f32 	%f54, %f35, %f38;
	cvt.rn.f32.s32 	%f55, %r92;
	fma.rn.f32 	%f197, %f54, %f55, %f197;
	add.s64 	%rd38, %rd53, %rd8;
	ld.global.u32 	%r96, [%rd38];
	// begin inline asm
	{.reg .f16 low,high;
 mov.b32 {low,high}, %r96;
 mov.b16 %rs11, low;}
	// end inline asm
	// begin inline asm
	{  cvt.f32.f16 %f39, %rs11;}

	// end inline asm
	add.s64 	%rd39, %rd8, %rd3;
	add.s64 	%rd40, %rd53, %rd39;
	ld.global.u32 	%r107, [%rd40+4];
	ld.global.u32 	%r111, [%rd40+8];
	// begin inline asm
	dp4a.s32.s32 %r97, %r98, %r107, %r108;
	// end inline asm
	// begin inline asm
	dp4a.s32.s32 %r101, %r102, %r111, %r97;
	// end inline asm
	mul.f32 	%f56, %f34, %f39;
	cvt.rn.f32.s32 	%f57, %r101;
	fma.rn.f32 	%f196, %f56, %f57, %f196;
	// begin inline asm
	dp4a.s32.s32 %r105, %r106, %r107, %r108;
	// end inline asm
	// begin inline asm
	dp4a.s32.s32 %r109, %r110, %r111, %r105;
	// end inline asm
	mul.f32 	%f58, %f35, %f39;
	cvt.rn.f32.s32 	%f59, %r109;
	fma.rn.f32 	%f195, %f58, %f59, %f195;
	add.s32 	%r238, %r238, 16;
	add.s64 	%rd53, %rd53, 576;
	add.s32 	%r237, %r237, 16;
	setp.lt.s32 	%p2, %r238, %r4;
	@%p2 bra 	$L__BB76_2;
	st.local.v2.f32 	[%rd2], {%f204, %f203};
	st.local.v2.f32 	[%rd2+8], {%f202, %f201};
	st.local.v2.f32 	[%rd2+16], {%f200, %f199};
	st.local.v2.f32 	[%rd2+24], {%f198, %f197};
	st.local.v2.f32 	[%rd2+32], {%f196, %f195};
$L__BB76_4:
	setp.eq.s32 	%p3, %r1, 0;
	@%p3 bra 	$L__BB76_6;
	mov.u32 	%r125, _ZZN34_INTERNAL_c8396950_4_k_cu_1fba617b13mul_mat_vec_qILi5ELi32ELi8E10block_q8_0Li2EXadL_ZNS_17vec_dot_q8_0_q8_1EPKvPK10block_q8_1RKiEEEEvS3_S3_PfiiiiE10tmp_shared;
	mad.lo.s32 	%r126, %r1, 1280, %r125;
	shl.b32 	%r127, %r2, 2;
	add.s32 	%r128, %r126, %r127;
	st.shared.f32 	[%r128+-1280], %f204;
	st.shared.f32 	[%r128+-1152], %f203;
	st.shared.f32 	[%r128+-1024], %f202;
	st.shared.f32 	[%r128+-896], %f201;
	st.shared.f32 	[%r128+-768], %f200;
	st.shared.f32 	[%r128+-640], %f199;
	st.shared.f32 	[%r128+-512], %f198;
	st.shared.f32 	[%r128+-384], %f197;
	st.shared.f32 	[%r128+-256], %f196;
	st.shared.f32 	[%r128+-128], %f195;
$L__BB76_6:
	setp.ne.s32 	%p4, %r1, 0;
	bar.sync 	0;
	@%p4 bra 	$L__BB76_17;
	shl.b32 	%r129, %r2, 2;
	mov.u32 	%r130, _ZZN34_INTERNAL_c8396950_4_k_cu_1fba617b13mul_mat_vec_qILi5ELi32ELi8E10block_q8_0Li2EXadL_ZNS_17vec_dot_q8_0_q8_1EPKvPK10block_q8_1RKiEEEEvS3_S3_PfiiiiE10tmp_shared;
	add.s32 	%r11, %r130, %r129;
	setp.gt.u32 	%p5, %r2, 1;
	mul.wide.u32 	%rd41, %r2, 4;
	add.s64 	%rd11, %rd2, %rd41;
	add.s32 	%r12, %r3, %r2;
	ld.shared.f32 	%f60, [%r11];
	add.f32 	%f61, %f60, %f204;
	mov.b32 	%r131, %f61;
	shfl.sync.bfly.b32	%r132|%p6, %r131, 16, 31, -1;
	mov.b32 	%f62, %r132;
	add.f32 	%f63, %f61, %f62;
	mov.b32 	%r133, %f63;
	shfl.sync.bfly.b32	%r134|%p7, %r133, 8, 31, -1;
	mov.b32 	%f64, %r134;
	add.f32 	%f65, %f63, %f64;
	mov.b32 	%r135, %f65;
	shfl.sync.bfly.b32	%r136|%p8, %r135, 4, 31, -1;
	mov.b32 	%f66, %r136;
	add.f32 	%f67, %f65, %f66;
	mov.b32 	%r137, %f67;
	shfl.sync.bfly.b32	%r138|%p9, %r137, 2, 31, -1;
	mov.b32 	%f68, %r138;
	add.f32 	%f69, %f67, %f68;
	mov.b32 	%r139, %f69;
	shfl.sync.bfly.b32	%r140|%p10, %r139, 1, 31, -1;
	mov.b32 	%f70, %r140;
	add.f32 	%f71, %f69, %f70;
	st.local.f32 	[%rd2], %f71;
	ld.shared.f32 	%f72, [%r11+128];
	add.f32 	%f73, %f72, %f203;
	mov.b32 	%r141, %f73;
	shfl.sync.bfly.b32	%r142|%p11, %r141, 16, 31, -1;
	mov.b32 	%f74, %r142;
	add.f32 	%f75, %f73, %f74;
	mov.b32 	%r143, %f75;
	shfl.sync.bfly.b32	%r144|%p12, %r143, 8, 31, -1;
	mov.b32 	%f76, %r144;
	add.f32 	%f77, %f75, %f76;
	mov.b32 	%r145, %f77;
	shfl.sync.bfly.b32	%r146|%p13, %r145, 4, 31, -1;
	mov.b32 	%f78, %r146;
	add.f32 	%f79, %f77, %f78;
	mov.b32 	%r147, %f79;
	shfl.sync.bfly.b32	%r148|%p14, %r147, 2, 31, -1;
	mov.b32 	%f80, %r148;
	add.f32 	%f81, %f79, %f80;
	mov.b32 	%r149, %f81;
	shfl.sync.bfly.b32	%r150|%p15, %r149, 1, 31, -1;
	mov.b32 	%f82, %r150;
	add.f32 	%f83, %f81, %f82;
	st.local.f32 	[%rd2+4], %f83;
	@%p5 bra 	$L__BB76_9;
	ld.local.f32 	%f84, [%rd11];
	mul.wide.u32 	%rd42, %r12, 4;
	add.s64 	%rd43, %rd1, %rd42;
	st.global.f32 	[%rd43], %f84;
$L__BB76_9:
	setp.gt.u32 	%p16, %r2, 1;
	ld.shared.f32 	%f85, [%r11+256];
	add.f32 	%f86, %f85, %f202;
	mov.b32 	%r151, %f86;
	shfl.sync.bfly.b32	%r152|%p17, %r151, 16, 31, -1;
	mov.b32 	%f87, %r152;
	add.f32 	%f88, %f86, %f87;
	mov.b32 	%r153, %f88;
	shfl.sync.bfly.b32	%r154|%p18, %r153, 8, 31, -1;
	mov.b32 	%f89, %r154;
	add.f32 	%f90, %f88, %f89;
	mov.b32 	%r155, %f90;
	shfl.sync.bfly.b32	%r156|%p19, %r155, 4, 31, -1;
	mov.b32 	%f91, %r156;
	add.f32 	%f92, %f90, %f91;
	mov.b32 	%r157, %f92;
	shfl.sync.bfly.b32	%r158|%p20, %r157, 2, 31, -1;
	mov.b32 	%f93, %r158;
	add.f32 	%f94, %f92, %f93;
	mov.b32 	%r159, %f94;
	shfl.sync.bfly.b32	%r160|%p21, %r159, 1, 31, -1;
	mov.b32 	%f95, %r160;
	add.f32 	%f96, %f94, %f95;
	st.local.f32 	[%rd2+8], %f96;
	ld.shared.f32 	%f97, [%r11+384];
	add.f32 	%f98, %f97, %f201;
	mov.b32 	%r161, %f98;
	shfl.sync.bfly.b32	%r162|%p22, %r161, 16, 31, -1;
	mov.b32 	%f99, %r162;
	add.f32 	%f100, %f98, %f99;
	mov.b32 	%r163, %f100;
	shfl.sync.bfly.b32	%r164|%p23, %r163, 8, 31, -1;
	mov.b32 	%f101, %r164;
	add.f32 	%f102, %f100, %f101;
	mov.b32 	%r165, %f102;
	shfl.sync.bfly.b32	%r166|%p24, %r165, 4, 31, -1;
	mov.b32 	%f103, %r166;
	add.f32 	%f104, %f102, %f103;
	mov.b32 	%r167, %f104;
	shfl.sync.bfly.b32	%r168|%p25, %r167, 2, 31, -1;
	mov.b32 	%f105, %r168;
	add.f32 	%f106, %f104, %f105;
	mov.b32 	%r169, %f106;
	shfl.sync.bfly.b32	%r170|%p26, %r169, 1, 31, -1;
	mov.b32 	%f107, %r170;
	add.f32 	%f108, %f106, %f107;
	st.local.f32 	[%rd2+12], %f108;
	@%p16 bra 	$L__BB76_11;
	ld.local.f32 	%f109, [%rd11+8];
	add.s32 	%r171, %r12, %r14;
	mul.wide.u32 	%rd44, %r171, 4;
	add.s64 	%rd45, %rd1, %rd44;
	st.global.f32 	[%rd45], %f109;
$L__BB76_11:
	setp.gt.u32 	%p27, %r2, 1;
	ld.shared.f32 	%f110, [%r11+512];
	add.f32 	%f111, %f110, %f200;
	mov.b32 	%r172, %f111;
	shfl.sync.bfly.b32	%r173|%p28, %r172, 16, 31, -1;
	mov.b32 	%f112, %r173;
	add.f32 	%f113, %f111, %f112;
	mov.b32 	%r174, %f113;
	shfl.sync.bfly.b32	%r175|%p29, %r174, 8, 31, -1;
	mov.b32 	%f114, %r175;
	add.f32 	%f115, %f113, %f114;
	mov.b32 	%r176, %f115;
	shfl.sync.bfly.b32	%r177|%p30, %r176, 4, 31, -1;
	mov.b32 	%f116, %r177;
	add.f32 	%f117, %f115, %f116;
	mov.b32 	%r178, %f117;
	shfl.sync.bfly.b32	%r179|%p31, %r178, 2, 31, -1;
	mov.b32 	%f118, %r179;
	add.f32 	%f119, %f117, %f118;
	mov.b32 	%r180, %f119;
	shfl.sync.bfly.b32	%r181|%p32, %r180, 1, 31, -1;
	mov.b32 	%f120, %r181;
	add.f32 	%f121, %f119, %f120;
	st.local.f32 	[%rd2+16], %f121;
	ld.shared.f32 	%f122, [%r11+640];
	add.f32 	%f123, %f122, %f199;
	mov.b32 	%r182, %f123;
	shfl.sync.bfly.b32	%r183|%p33, %r182, 16, 31, -1;
	mov.b32 	%f124, %r183;
	add.f32 	%f125, %f123, %f124;
	mov.b32 	%r184, %f125;
	shfl.sync.bfly.b32	%r185|%p34, %r184, 8, 31, -1;
	mov.b32 	%f126, %r185;
	add.f32 	%f127, %f125, %f126;
	mov.b32 	%r186, %f127;
	shfl.sync.bfly.b32	%r187|%p35, %r186, 4, 31, -1;
	mov.b32 	%f128, %r187;
	add.f32 	%f129, %f127, %f128;
	mov.b32 	%r188, %f129;
	shfl.sync.bfly.b32	%r189|%p36, %r188, 2, 31, -1;
	mov.b32 	%f130, %r189;
	add.f32 	%f131, %f129, %f130;
	mov.b32 	%r190, %f131;
	shfl.sync.bfly.b32	%r191|%p37, %r190, 1, 31, -1;
	mov.b32 	%f132, %r191;
	add.f32 	%f133, %f131, %f132;
	st.local.f32 	[%rd2+20], %f133;
	@%p27 bra 	$L__BB76_13;
	ld.local.f32 	%f134, [%rd11+16];
	shl.b32 	%r192, %r14, 1;
	add.s32 	%r193, %r12, %r192;
	mul.wide.u32 	%rd46, %r193, 4;
	add.s64 	%rd47, %rd1, %rd46;
	st.global.f32 	[%rd47], %f134;
$L__BB76_13:
	setp.gt.u32 	%p38, %r2, 1;
	ld.shared.f32 	%f135, [%r11+768];
	add.f32 	%f136, %f135, %f198;
	mov.b32 	%r194, %f136;
	shfl.sync.bfly.b32	%r195|%p39, %r194, 16, 31, -1;
	mov.b32 	%f137, %r195;
	add.f32 	%f138, %f136, %f137;
	mov.b32 	%r196, %f138;
	shfl.sync.bfly.b32	%r197|%p40, %r196, 8, 31, -1;
	mov.b32 	%f139, %r197;
	add.f32 	%f140, %f138, %f139;
	mov.b32 	%r198, %f140;
	shfl.sync.bfly.b32	%r199|%p41, %r198, 4, 31, -1;
	mov.b32 	%f141, %r199;
	add.f32 	%f142, %f140, %f141;
	mov.b32 	%r200, %f142;
	shfl.sync.bfly.b32	%r201|%p42, %r200, 2, 31, -1;
	mov.b32 	%f143, %r201;
	add.f32 	%f144, %f142, %f143;
	mov.b32 	%r202, %f144;
	shfl.sync.bfly.b32	%r203|%p43, %r202, 1, 31, -1;
	mov.b32 	%f145, %r203;
	add.f32 	%f146, %f144, %f145;
	st.local.f32 	[%rd2+24], %f146;
	ld.shared.f32 	%f147, [%r11+896];
	add.f32 	%f148, %f147, %f197;
	mov.b32 	%r204, %f148;
	shfl.sync.bfly.b32	%r205|%p44, %r204, 16, 31, -1;
	mov.b32 	%f149, %r205;
	add.f32 	%f150, %f148, %f149;
	mov.b32 	%r206, %f150;
	shfl.sync.bfly.b32	%r207|%p45, %r206, 8, 31, -1;
	mov.b32 	%f151, %r207;
	add.f32 	%f152, %f150, %f151;
	mov.b32 	%r208, %f152;
	shfl.sync.bfly.b32	%r209|%p46, %r208, 4, 31, -1;
	mov.b32 	%f153, %r209;
	add.f32 	%f154, %f152, %f153;
	mov.b32 	%r210, %f154;
	shfl.sync.bfly.b32	%r211|%p47, %r210, 2, 31, -1;
	mov.b32 	%f155, %r211;
	add.f32 	%f156, %f154, %f155;
	mov.b32 	%r212, %f156;
	shfl.sync.bfly.b32	%r213|%p48, %r212, 1, 31, -1;
	mov.b32 	%f157, %r213;
	add.f32 	%f158, %f156, %f157;
	st.local.f32 	[%rd2+28], %f158;
	@%p38 bra 	$L__BB76_15;
	ld.local.f32 	%f159, [%rd11+24];
	mad.lo.s32 	%r214, %r14, 3, %r12;
	mul.wide.u32 	%rd48, %r214, 4;
	add.s64 	%rd49, %rd1, %rd48;
	st.global.f32 	[%rd49], %f159;
$L__BB76_15:
	setp.gt.u32 	%p49, %r2, 1;
	ld.shared.f32 	%f160, [%r11+1024];
	add.f32 	%f161, %f160, %f196;
	mov.b32 	%r215, %f161;
	shfl.sync.bfly.b32	%r216|%p50, %r215, 16, 31, -1;
	mov.b32 	%f162, %r216;
	add.f32 	%f163, %f161, %f162;
	mov.b32 	%r217, %f163;
	shfl.sync.bfly.b32	%r218|%p51, %r217, 8, 31, -1;
	mov.b32 	%f164, %r218;
	add.f32 	%f165, %f163, %f164;
	mov.b32 	%r219, %f165;
	shfl.sync.bfly.b32	%r220|%p52, %r219, 4, 31, -1;
	mov.b32 	%f166, %r220;
	add.f32 	%f167, %f165, %f166;
	mov.b32 	%r221, %f167;
	shfl.sync.bfly.b32	%r222|%p53, %r221, 2, 31, -1;
	mov.b32 	%f168, %r222;
	add.f32 	%f169, %f167, %f168;
	mov.b32 	%r223, %f169;
	shfl.sync.bfly.b32	%r224|%p54, %r223, 1, 31, -1;
	mov.b32 	%f170, %r224;
	add.f32 	%f171, %f169, %f170;
	st.local.f32 	[%rd2+32], %f171;
	ld.shared.f32 	%f172, [%r11+1152];
	add.f32 	%f173, %f172, %f195;
	mov.b32 	%r225, %f173;
	shfl.sync.bfly.b32	%r226|%p55, %r225, 16, 31, -1;
	mov.b32 	%f174, %r226;
	add.f32 	%f175, %f173, %f174;
	mov.b32 	%r227, %f175;
	shfl.sync.bfly.b32	%r228|%p56, %r227, 8, 31, -1;
	mov.b32 	%f176, %r228;
	add.f32 	%f177, %f175, %f176;
	mov.b32 	%r229, %f177;
	shfl.sync.bfly.b32	%r230|%p57, %r229, 4, 31, -1;
	mov.b32 	%f178, %r230;
	add.f32 	%f179, %f177, %f178;
	mov.b32 	%r231, %f179;
	shfl.sync.bfly.b32	%r232|%p58, %r231, 2, 31, -1;
	mov.b32 	%f180, %r232;
	add.f32 	%f181, %f179, %f180;
	mov.b32 	%r233, %f181;
	shfl.sync.bfly.b32	%r234|%p59, %r233, 1, 31, -1;
	mov.b32 	%f182, %r234;
	add.f32 	%f183, %f181, %f182;
	st.local.f32 	[%rd2+36], %f183;
	@%p49 bra 	$L__BB76_17;
	ld.local.f32 	%f184, [%rd11+32];
	shl.b32 	%r235, %r14, 2;
	add.s32 	%r236, %r12, %r235;
	mul.wide.u32 	%rd50, %r236, 4;
	add.s64 	%rd51, %rd1, %rd50;
	st.global.f32 	[%rd51], %f184;
$L__BB76_17:
	ret;

}
	// .globl	mul_mat_vec_q2_K_q8_1_cuda5
.visible .entry mul_mat_vec_q2_K_q8_1_cuda5(
	.param .u64 .ptr .align 1 mul_mat_vec_q2_K_q8_1_cuda5_param_0,
	.param .u64 .ptr .align 1 mul_mat_vec_q2_K_q8_1_cuda5_param_1,
	.param .u64 .ptr .align 1 mul_mat_vec_q2_K_q8_1_cuda5_param_2,
	.param .u32 mul_mat_vec_q2_K_q8_1_cuda5_param_3,
	.param .u32 mul_mat_vec_q2_K_q8_1_cuda5_param_4,
	.param .u32 mul_mat_vec_q2_K_q8_1_cuda5_param_5,
	.param .u32 mul_mat_vec_q2_K_q8_1_cuda5_param_6
)
{
	.local .align 8 .b8 	__local_depot77[40];
	.reg .b64 	%SP;
	.reg .b64 	%SPL;
	.reg .pred 	%p<60>;
	.reg .b16 	%rs<9>;
	.reg .b32 	%r<595>;
	.reg .b32 	%f<392>;
	.reg .b64 	%rd<60>;
	// demoted variable
	.shared .align 4 .b8 _ZZN34_INTERNAL_c8396950_4_k_cu_1fba617b13mul_mat_vec_qILi5ELi256ELi16E10block_q2_KLi1EXadL_ZNS_17vec_dot_q2_K_q8_1EPKvPK10block_q8_1RKiEEEEvS3_S3_PfiiiiE10tmp_shared[1280];
	mov.u64 	%SPL, __local_depot77;
	ld.param.u64 	%rd14, [mul_mat_vec_q2_K_q8_1_cuda5_param_0];
	ld.param.u64 	%rd15, [mul_mat_vec_q2_K_q8_1_cuda5_param_1];
	ld.param.u64 	%rd16, [mul_mat_vec_q2_K_q8_1_cuda5_param_2];
	ld.param.u32 	%r19, [mul_mat_vec_q2_K_q8_1_cuda5_param_3];
	ld.param.u32 	%r17, [mul_mat_vec_q2_K_q8_1_cuda5_param_5];
	ld.param.u32 	%r18, [mul_mat_vec_q2_K_q8_1_cuda5_param_6];
	cvta.to.global.u64 	%rd1, %rd16;
	add.u64 	%rd2, %SPL, 0;
	mov.u32 	%r1, %tid.y;
	shl.b32 	%r20, %r1, 5;
	mov.u32 	%r2, %tid.x;
	add.s32 	%r21, %r20, %r2;
	mov.u32 	%r22, %ctaid.x;
	shl.b32 	%r3, %r22, 1;
	shr.s32 	%r23, %r19, 31;
	shr.u32 	%r24, %r23, 24;
	add.s32 	%r25, %r19, %r24;
	shr.s32 	%r4, %r25, 8;
	mov.f32 	%f382, 0f00000000;
	st.local.v2.f32 	[%rd2], {%f382, %f382};
	st.local.v2.f32 	[%rd2+8], {%f382, %f382};
	st.local.v2.f32 	[%rd2+16], {%f382, %f382};
	st.local.v2.f32 	[%rd2+24], {%f382, %f382};
	st.local.v2.f32 	[%rd2+32], {%f382, %f382};
	shr.u32 	%r594, %r21, 4;
	setp.ge.s32 	%p1, %r594, %r4;
	mov.f32 	%f383, %f382;
	mov.f32 	%f384, %f382;
	mov.f32 	%f385, %f382;
	mov.f32 	%f386, %f382;
	mov.f32 	%f387, %f382;
	mov.f32 	%f388, %f382;
	mov.f32 	%f389, %f382;
	mov.f32 	%f390, %f382;
	mov.f32 	%f391, %f382;
	@%p1 bra 	$L__BB77_4;
	cvta.to.global.u64 	%rd3, %rd14;
	and.b32  	%r26, %r2, 8;
	shr.u32 	%r27, %r2, 2;
	and.b32  	%r28, %r27, 1;
	or.b32  	%r6, %r28, %r26;
	shl.b32 	%r29, %r2, 2;
	and.b32  	%r30, %r29, 60;
	cvt.u64.u32 	%rd18, %r30;
	and.b32  	%r31, %r29, 28;
	cvt.u64.u32 	%rd4, %r31;
	mul.lo.s32 	%r32, %r3, %r4;
	add.s32 	%r33, %r32, %r4;
	add.s64 	%rd5, %rd18, 16;
	add.s32 	%r593, %r594, %r33;
	mul.wide.u32 	%rd19, %r1, 32;
	cvt.u64.u32 	%rd20, %r2;
	add.s64 	%rd21, %rd19, %rd20;
	shr.u64 	%rd22, %rd21, 4;
	shr.u32 	%r34, %r2, 3;
	and.b32  	%r35, %r34, 1;
	mul.wide.u32 	%rd23, %r35, 144;
	mad.lo.s64 	%rd24, %rd22, 288, %rd23;
	cvta.to.global.u64 	%rd25, %rd15;
	add.s64 	%rd59, %rd25, %rd24;
	shr.s32 	%r36, %r17, 31;
	shr.u32 	%r37, %r36, 27;
	add.s32 	%r38, %r17, %r37;
	shr.s32 	%r39, %r38, 5;
	mul.wide.s32 	%rd7, %r39, 144;
	add.s32 	%r592, %r594, %r32;
	mul.wide.s32 	%rd8, %r39, 108;
	mul.wide.s32 	%rd9, %r39, 72;
	mul.wide.s32 	%rd10, %r39, 36;
	mov.f32 	%f382, 0f00000000;
$L__BB77_2:
	cvt.u64.u32 	%rd26, %r6;
	mul.wide.s32 	%rd27, %r593, 84;
	add.s64 	%rd28, %rd3, %rd27;
	mul.wide.s32 	%rd29, %r592, 84;
	add.s64 	%rd30, %rd3, %rd29;
	add.s64 	%rd31, %rd28, %rd26;
	add.s64 	%rd32, %rd30, %rd5;
	ld.global.nc.u32 	%r384, [%rd32];
	add.s64 	%rd33, %rd59, %rd4;
	ld.global.nc.u32 	%r46, [%rd33+4];
	ld.global.nc.u32 	%r40, [%rd59];
	// begin inline asm
	{.reg .f16 low,high;
  mov.b32 {low,high},%r40;
  cvt.f32.f16 %f33, low;}

	// end inline asm
	ld.global.nc.u32 	%r54, [%rd33+40];
	ld.global.nc.u32 	%r41, [%rd59+36];
	// begin inline asm
	{.reg .f16 low,high;
  mov.b32 {low,high},%r41;
  cvt.f32.f16 %f34, low;}

	// end inline asm
	ld.global.nc.u32 	%r62, [%rd33+76];
	ld.global.nc.u32 	%r42, [%rd59+72];
	// begin inline asm
	{.reg .f16 low,high;
  mov.b32 {low,high},%r42;
  cvt.f32.f16 %f35, low;}

	// end inline asm
	ld.global.nc.u32 	%r70, [%rd33+112];
	ld.global.nc.u32 	%r43, [%rd59+108];
	// begin inline asm
	{.reg .f16 low,high;
  mov.b32 {low,high},%r43;
  cvt.f32.f16 %f36, low;}

	// end inline asm
	add.s64 	%rd34, %rd30, %rd26;
	ld.global.nc.u8 	%rs1, [%rd34];
	cvt.u32.u8 	%r385, %rs1;
	and.b32  	%r321, %r384, 50529027;
	mov.b32 	%r383, 0;
	// begin inline asm
	dp4a.s32.s32 %r44, %r321, %r46, %r383;
	// end inline asm
	and.b32  	%r386, %r385, 15;
	mul.lo.s32 	%r387, %r44, %r386;
	cvt.rn.f32.s32 	%f57, %r387;
	fma.rn.f32 	%f58, %f33, %f57, 0f00000000;
	shr.u32 	%r388, %r385, 4;
	shl.b32 	%r389, %r388, 8;
	or.b32  	%r390, %r389, %r388;
	shl.b32 	%r391, %r390, 16;
	or.b32  	%r49, %r391, %r390;
	// begin inline asm
	dp4a.s32.s32 %r48, %r49, %r46, %r383;
	// end inline asm
	cvt.rn.f32.s32 	%f59, %r48;
	fma.rn.f32 	%f60, %f33, %f59, 0f00000000;
	ld.global.nc.u8 	%rs2, [%rd34+2];
	cvt.u32.u8 	%r392, %rs2;
	shr.u32 	%r393, %r384, 2;
	and.b32  	%r329, %r393, 50529027;
	// begin inline asm
	dp4a.s32.s32 %r52, %r329, %r54, %r383;
	// end inline asm
	and.b32  	%r394, %r392, 15;
	mul.lo.s32 	%r395, %r52, %r394;
	cvt.rn.f32.s32 	%f61, %r395;
	fma.rn.f32 	%f62, %f34, %f61, %f58;
	shr.u32 	%r396, %r392, 4;
	shl.b32 	%r397, %r396, 8;
	or.b32  	%r398, %r397, %r396;
	shl.b32 	%r399, %r398, 16;
	or.b32  	%r57, %r399, %r398;
	// begin inline asm
	dp4a.s32.s32 %r56, %r57, %r54, %r383;
	// end inline asm
	cvt.rn.f32.s32 	%f63, %r56;
	fma.rn.f32 	%f64, %f34, %f63, %f60;
	ld.global.nc.u8 	%rs3, [%rd34+4];
	cvt.u32.u8 	%r400, %rs3;
	shr.u32 	%r401, %r384, 4;
	and.b32  	%r337, %r401, 50529027;
	// begin inline asm
	dp4a.s32.s32 %r60, %r337, %r62, %r383;
	// end inline asm
	and.b32  	%r402, %r400, 15;
	mul.lo.s32 	%r403, %r60, %r402;
	cvt.rn.f32.s32 	%f65, %r403;
	fma.rn.f32 	%f66, %f35, %f65, %f62;
	shr.u32 	%r404, %r400, 4;
	shl.b32 	%r405, %r404, 8;
	or.b32  	%r406, %r405, %r404;
	shl.b32 	%r407, %r406, 16;
	or.b32  	%r65, %r407, %r406;
	// begin inline asm
	dp4a.s32.s32 %r64, %r65, %r62, %r383;
	// end inline asm
	cvt.rn.f32.s32 	%f67, %r64;
	fma.rn.f32 	%f68, %f35, %f67, %f64;
	ld.global.nc.u8 	%rs4, [%rd34+6];
	cvt.u32.u8 	%r408, %rs4;
	shr.u32 	%r409, %r384, 6;
	and.b32  	%r345, %r409, 50529027;
	// begin inline asm
	dp4a.s32.s32 %r68, %r345, %r70, %r383;
	// end inline asm
	and.b32  	%r410, %r408, 15;
	mul.lo.s32 	%r411, %r68, %r410;
	cvt.rn.f32.s32 	%f69, %r411;
	fma.rn.f32 	%f70, %f36, %f69, %f66;
	shr.u32 	%r412, %r408, 4;
	shl.b32 	%r413, %r412, 8;
	or.b32  	%r414, %r413, %r412;
	shl.b32 	%r415, %r414, 16;
	or.b32  	%r73, %r415, %r414;
	// begin inline asm
	dp4a.s32.s32 %r72, %r73, %r70, %r383;
	// end inline asm
	cvt.rn.f32.s32 	%f71, %r72;
	fma.rn.f32 	%f72, %f36, %f71, %f68;
	ld.global.nc.u32 	%r77, [%rd30+80];
	// begin inline asm
	{.reg .f16 low,high;
  mov.b32 {low,high},%r77;
  cvt.f32.f16 %f37, low;}

	// end inline asm
	// begin inline asm
	{.reg .f16 low,high;
  mov.b32 {low,high},%r77;
  cvt.f32.f16 %f38, high;}

	// end inline asm
	mul.f32 	%f73, %f70, %f37;
	mul.f32 	%f74, %f72, %f38;
	sub.f32 	%f75, %f73, %f74;
	add.f32 	%f391, %f75, %f391;
	add.s64 	%rd35, %rd28, %rd5;
	ld.global.nc.u32 	%r416, [%rd35];
	ld.global.nc.u8 	%rs5, [%rd31];
	cvt.u32.u8 	%r417, %rs5;
	and.b32  	%r353, %r416, 50529027;
	// begin inline asm
	dp4a.s32.s32 %r78, %r353, %r46, %r383;
	// end inline asm
	and.b32  	%r418, %r417, 15;
	mul.lo.s32 	%r419, %r78, %r418;
	cvt.rn.f32.s32 	%f76, %r419;
	fma.rn.f32 	%f77, %f33, %f76, 0f00000000;
	shr.u32 	%r420, %r417, 4;
	shl.b32 	%r421, %r420, 8;
	or.b32  	%r422, %r421, %r420;
	shl.b32 	%r423, %r422, 16;
	or.b32  	%r83, %r423, %r422;
	// begin inline asm
	dp4a.s32.s32 %r82, %r83, %r46, %r383;
	// end inline asm
	cvt.rn.f32.s32 	%f78, %r82;
	fma.rn.f32 	%f79, %f33, %f78, 0f00000000;
	ld.global.nc.u8 	%rs6, [%rd31+2];
	cvt.u32.u8 	%r424, %rs6;
	shr.u32 	%r425, %r416, 2;
	and.b32  	%r361, %r425, 50529027;
	// begin inline asm
	dp4a.s32.s32 %r86, %r361, %r54, %r383;
	// end inline asm
	and.b32  	%r426, %r424, 15;
	mul.lo.s32 	%r427, %r86, %r426;
	cvt.rn.f32.s32 	%f80, %r427;
	fma.rn.f32 	%f81, %f34, %f80, %f77;
	shr.u32 	%r428, %r424, 4;
	shl.b32 	%r429, %r428, 8;
	or.b32  	%r430, %r429, %r428;
	shl.b32 	%r431, %r430, 16;
	or.b32  	%r91, %r431, %r430;
	// begin inline asm
	dp4a.s32.s32 %r90, %r91, %r54, %r383;
	// end inline asm
	cvt.rn.f32.s32 	%f82, %r90;
	fma.rn.f32 	%f83, %f34, %f82, %f79;
	ld.global.nc.u8 	%rs7, [%rd31+4];
	cvt.u32.u8 	%r432, %rs7;
	shr.u32 	%r433, %r416, 4;
	and.b32  	%r369, %r433, 50529027;
	// begin inline asm
	dp4a.s32.s32 %r94, %r369, %r62, %r383;
	// end inline asm
	and.b32  	%r434, %r432, 15;
	mul.lo.s32 	%r435, %r94, %r434;
	cvt.rn.f32.s32 	%f84, %r435;
	fma.rn.f32 	%f85, %f35, %f84, %f81;
	shr.u32 	%r436, %r432, 4;
	shl.b32 	%r437, %r436, 8;
	or.b32  	%r438, %r437, %r436;
	shl.b32 	%r439, %r438, 16;
	or.b32  	%r99, %r439, %r438;
	// begin inline asm
	dp4a.s32.s32 %r98, %r99, %r62, %r383;
	// end inline asm
	cvt.rn.f32.s32 	%f86, %r98;
	fma.rn.f32 	%f87, %f35, %f86, %f83;
	ld.global.nc.u8 	%rs8, [%rd31+6];
	cvt.u32.u8 	%r440, %rs8;
	shr.u32 	%r441, %r416, 6;
	and.b32  	%r377, %r441, 50529027;
	// begin inline asm
	dp4a.s32.s32 %r102, %r377, %r70, %r383;
	// end inline asm
	and.b32  	%r442, %r440, 15;
	mul.lo.s32 	%r443, %r102, %r442;
	cvt.rn.f32.s32 	%f88, %r443;
	fma.rn.f32 	%f89, %f36, %f88, %f85;
	shr.u32 	%r444, %r440, 4;
	shl.b32 	%r445, %r444, 8;
	or.b32  	%r446, %r445, %r444;
	shl.b32 	%r447, %r446, 16;
	or.b32  	%r107, %r447, %r446;
	// begin inline asm
	dp4a.s32.s32 %r106, %r107, %r70, %r383;
	// end inline asm
	cvt.rn.f32.s32 	%f90, %r106;
	fma.rn.f32 	%f91, %f36, %f90, %f87;
	ld.global.nc.u32 	%r111, [%rd28+80];
	// begin inline asm
	{.reg .f16 low,high;
  mov.b32 {low,high},%r111;
  cvt.f32.f16 %f39, low;}

	// end inline asm
	// begin inline asm
	{.reg .f16 low,high;
  mov.b32 {low,high},%r111;
  cvt.f32.f16 %f40, high;}

	// end inline asm
	mul.f32 	%f92, %f89, %f39;
	mul.f32 	%f93, %f91, %f40;
	sub.f32 	%f94, %f92, %f93;
	add.f32 	%f390, %f94, %f390;
	add.s64 	%rd36, %rd10, %rd4;
	add.s64 	%rd37, %rd36, %rd59;
	ld.global.nc.u32 	%r154, [%rd37+4];
	add.s64 	%rd38, %rd59, %rd10;
	ld.global.nc.u32 	%r112, [%rd38];
	// begin inline asm
	{.reg .f16 low,high;
  mov.b32 {low,high},%r112;
  cvt.f32.f16 %f41, low;}

	// end inline asm
	ld.global.nc.u32 	%r162, [%rd37+40];
	ld.global.nc.u32 	%r113, [%rd38+36];
	// begin inline asm
	{.reg .f16 low,high;
  mov.b32 {low,high},%r113;
  cvt.f32.f16 %f42, low;}

	// end inline asm
	ld.global.nc.u32 	%r170, [%rd37+76];
	ld.global.nc.u32 	%r114, [%rd38+72];
	// begin inline asm
	{.reg .f16 low,high;
  mov.b32 {low,high},%r114;
  cvt.f32.f16 %f43, low;}

	// end inline asm
	ld.global.nc.u32 	%r178, [%rd37+112];
	ld.global.nc.u32 	%r115, [%rd38+108];
	// begin inline asm
	{.reg .f16 low,high;
  mov.b32 {low,high},%r115;
  cvt.f32.f16 %f44, low;}

	// end inline asm
	// begin inline asm
	dp4a.s32.s32 %r116, %r321, %r154, %r383;
	// end inline asm
	mul.lo.s32 	%r448, %r116, %r386;
	cvt.rn.f32.s32 	%f95, %r448;
	fma.rn.f32 	%f96, %f41, %f95, 0f00000000;
	// begin inline asm
	dp4a.s32.s32 %r120, %r49, %r154, %r383;
	// end inline asm
	cvt.rn.f32.s32 	%f97, %r120;
	fma.rn.f32 	%f98, %f41, %f97, 0f00000000;
	// begin inline asm
	dp4a.s32.s32 %r124, %r329, %r162, %r383;
	// end inline asm
	mul.lo.s32 	%r449, %r124, %r394;
	cvt.rn.f32.s32 	%f99, %r449;
	fma.rn.f32 	%f100, %f42, %f99, %f96;
	// begin inline asm
	dp4a.s32.s32 %r128, %r57, %r162, %r383;
	// end inline asm
	cvt.rn.f32.s32 	%f101, %r128;
	fma.rn.f32 	%f102, %f42, %f101, %f98;
	// begin inline asm
	dp4a.s32.s32 %r132, %r337, %r170, %r383;
	// end inline asm
	mul.lo.s32 	%r450, %r132, %r402;
	cvt.rn.f32.s32 	%f103, %r450;
	fma.rn.f32 	%f104, %f43, %f103, %f100;
	// begin inline asm
	dp4a.s32.s32 %r136, %r65, %r170, %r383;
	// end inline asm
	cvt.rn.f32.s32 	%f105, %r136;
	fma.rn.f32 	%f106, %f43, %f105, %f102;
	// begin inline asm
	dp4a.s32.s32 %r140, %r345, %r178, %r383;
	// end inline asm
	mul.lo.s32 	%r451, %r140, %r410;
	cvt.rn.f32.s32 	%f107, %r451;
	fma.rn.f32 	%f108, %f44, %f107, %f104;
	// begin inline asm
	dp4a.s32.s32 %r144, %r73, %r178, %r383;
	// end inline asm
	cvt.rn.f32.s32 	%f109, %r144;
	fma.rn.f32 	%f110, %f44, %f109, %f106;
	mul.f32 	%f111, %f108, %f37;
	mul.f32 	%f112, %f110, %f38;
	sub.f32 	%f113, %f111, %f112;
	add.f32 	%f389, %f113, %f389;
	// begin inline asm
	dp4a.s32.s32 %r148, %r353, %r154, %r383;
	// end inline asm
	mul.lo.s32 	%r452, %r148, %r418;
	cvt.rn.f32.s32 	%f114, %r452;
	fma.rn.f32 	%f115, %f41, %f114, 0f00000000;
	// begin inline asm
	dp4a.s32.s32 %r152, %r83, %r154, %r383;
	// end inline asm
	cvt.rn.f32.s32 	%f116, %r152;
	fma.rn.f32 	%f117, %f41, %f116, 0f00000000;
	// begin inline asm
	dp4a.s32.s32 %r156, %r361, %r162, %r383;
	// end inline asm
	mul.lo.s32 	%r453, %r156, %r426;
	cvt.rn.f32.s32 	%f118, %r453;
	fma.rn.f32 	%f119, %f42, %f118, %f115;
	// begin inline asm
	dp4a.s32.s32 %r160, %r91, %r162, %r383;
	// end inline asm
	cvt.rn.f32.s32 	%f120, %r160;
	fma.rn.f32 	%f121, %f42, %f120, %f117;
	// begin inline asm
	dp4a.s32.s32 %r164, %r369, %r170, %r383;
	// end inline asm
	mul.lo.s32 	%r454, %r164, %r434;
	cvt.rn.f32.s32 	%f122, %r454;
	fma.rn.f32 	%f123, %f43, %f122, %f119;
	// begin inline asm
	dp4a.s32.s32 %r168, %r99, %r170, %r383;
	// end inline asm
	cvt.rn.f32.s32 	%f124, %r168;
	fma.rn.f32 	%f125, %f43, %f124, %f121;
	// begin inline asm
	dp4a.s32.s32 %r172, %r377, %r178, %r383;
	// end inline asm
	mul.lo.s32 	%r455, %r172, %r442;
	cvt.rn.f32.s32 	%f126, %r455;
	fma.rn.f32 	%f127, %f44, %f126, %f123;
	// begin inline asm
	dp4a.s32.s32 %r176, %r107, %r178, %r383;
	// end inline asm
	cvt.rn.f32.s32 	%f128, %r176;
	fma.rn.f32 	%f129, %f44, %f128, %f125;
	mul.f32 	%f130, %f127, %f39;
	mul.f32 	%f131, %f129, %f40;
	sub.f32 	%f132, %f130, %f131;
	add.f32 	%f388, %f132, %f388;
	add.s64 	%rd39, %rd9, %rd4;
	add.s64 	%rd40, %rd39, %rd59;
	ld.global.nc.u32 	%r222, [%rd40+4];
	add.s64 	%rd41, %rd59, %rd9;
	ld.global.nc.u32 	%r180, [%rd41];
	// begin inline asm
	{.reg .f16 low,high;
  mov.b32 {low,high},%r180;
  cvt.f32.f16 %f45, low;}

	// end inline asm
	ld.global.nc.u32 	%r230, [%rd40+40];
	ld.global.nc.u32 	%r181, [%rd41+36];
	// begin inline asm
	{.reg .f16 low,high;
  mov.b32 {low,high},%r181;
  cvt.f32.f16 %f46, low;}

	// end inline asm
	ld.global.nc.u32 	%r238, [%rd40+76];
	ld.global.nc.u32 	%r182, [%rd41+72];
	// begin inline asm
	{.reg .f16 low,high;
  mov.b32 {low,high},%r182;
  cvt.f32.f16 %f47, low;}

	// end inline asm
	ld.global.nc.u32 	%r246, [%rd40+112];
	ld.global.nc.u32 	%r183, [%rd41+108];
	// begin inline asm
	{.reg .f16 low,high;
  mov.b32 {low,high},%r183;
  cvt.f32.f16 %f48, low;}

	// end inline asm
	// begin inline asm
	dp4a.s32.s32 %r184, %r321, %r222, %r383;
	// end inline asm
	mul.lo.s32 	%r456, %r184, %r386;
	cvt.rn.f32.s32 	%f133, %r456;
	fma.rn.f32 	%f134, %f45, %f133, 0f00000000;
	// begin inline asm
	dp4a.s32.s32 %r188, %r49, %r222, %r383;
	// end inline asm
	cvt.rn.f32.s32 	%f135, %r188;
	fma.rn.f32 	%f136, %f45, %f135, 0f00000000;
	// begin inline asm
	dp4a.s32.s32 %r192, %r329, %r230, %r383;
	// end inline asm
	mul.lo.s32 	%r457, %r192, %r394;
	cvt.rn.f32.s32 	%f137, %r457;
	fma.rn.f32 	%f138, %f46, %f137, %f134;
	// begin inline asm
	dp4a.s32.s32 %r196, %r57, %r230, %r383;
	// end inline asm
	cvt.rn.f32.s32 	%f139, %r196;
	fma.rn.f32 	%f140, %f46, %f139, %f136;
	// begin inline asm
	dp4a.s32.s32 %r200, %r337, %r238, %r383;
	// end inline asm
	mul.lo.s32 	%r458, %r200, %r402;
	cvt.rn.f32.s32 	%f141, %r458;
	fma.rn.f32 	%f142, %f47, %f141, %f138;
	// begin inline asm
	dp4a.s32.s32 %r204, %r65, %r238, %r383;
	// end inline asm
	cvt.rn.f32.s32 	%f143, %r204;
	fma.rn.f32 	%f144, %f47, %f143, %f140;
	// begin inline asm
	dp4a.s32.s32 %r208, %r345, %r246, %r383;
	// end inline asm
	mul.lo.s32 	%r459, %r208, %r410;
	cvt.rn.f32.s32 	%f145, %r459;
	fma.rn.f32 	%f146, %f48, %f145, %f142;
	// begin inline asm
	dp4a.s32.s32 %r212, %r73, %r246, %r383;
	// end inline asm
	cvt.rn.f32.s32 	%f147, %r212;
	fma.rn.f32 	%f148, %f48, %f147, %f144;
	mul.f32 	%f149, %f146, %f37;
	mul.f32 	%f150, %f148, %f38;
	sub.f32 	%f151, %f149, %f150;
	add.f32 	%f387, %f151, %f387;
	// begin inline asm
	dp4a.s32.s32 %r216, %r353, %r222, %r383;
	// end inline asm
	mul.lo.s32 	%r460, %r216, %r418;
	cvt.rn.f32.s32 	%f152, %r460;
	fma.rn.f32 	%f153, %f45, %f152, 0f00000000;
	// begin inline asm
	dp4a.s32.s32 %r220, %r83, %r222, %r383;
	// end inline asm
	cvt.rn.f32.s32 	%f154, %r220;
	fma.rn.f32 	%f155, %f45, %f154, 0f00000000;
	// begin inline asm
	dp4a.s32.s32 %r224, %r361, %r230, %r383;
	// end inline asm
	mul.lo.s32 	%r461, %r224, %r426;
	cvt.rn.f32.s32 	%f156, %r461;
	fma.rn.f32 	%f157, %f46, %f156, %f153;
	// begin inline asm
	dp4a.s32.s32 %r228, %r91, %r230, %r383;
	// end inline asm
	cvt.rn.f32.s32 	%f158, %r228;
	fma.rn.f32 	%f159, %f46, %f158, %f155;
	// begin inline asm
	dp4a.s32.s32 %r232, %r369, %r238, %r383;
	// end inline asm
	mul.lo.s32 	%r462, %r232, %r434;
	cvt.rn.f32.s32 	%f160, %r462;
	fma.rn.f32 	%f161, %f47, %f160, %f157;
	// begin inline asm
	dp4a.s32.s32 %r236, %r99, %r238, %r383;
	// end inline asm
	cvt.rn.f32.s32 	%f162, %r236;
	fma.rn.f32 	%f163, %f47, %f162, %f159;
	// begin inline asm
	dp4a.s32.s32 %r240, %r377, %r246, %r383;
	// end inline asm
	mul.lo.s32 	%r463, %r240, %r442;
	cvt.rn.f32.s32 	%f164, %r463;
	fma.rn.f32 	%f165, %f48, %f164, %f161;
	// begin inline asm
	dp4a.s32.s32 %r244, %r107, %r246, %r383;
	// end inline asm
	cvt.rn.f32.s32 	%f166, %r244;
	fma.rn.f32 	%f167, %f48, %f166, %f163;
	mul.f32 	%f168, %f165, %f39;
	mul.f32 	%f169, %f167, %f40;
	sub.f32 	%f170, %f168, %f169;
	add.f32 	%f386, %f170, %f386;
	add.s64 	%rd42, %rd8, %rd4;
	add.s64 	%rd43, %rd42, %rd59;
	ld.global.nc.u32 	%r290, [%rd43+4];
	add.s64 	%rd44, %rd59, %rd8;
	ld.global.nc.u32 	%r248, [%rd44];
	// begin inline asm
	{.reg .f16 low,high;
  mov.b32 {low,high},%r248;
  cvt.f32.f16 %f49, low;}

	// end inline asm
	ld.global.nc.u32 	%r298, [%rd43+40];
	ld.global.nc.u32 	%r249, [%rd44+36];
	// begin inline asm
	{.reg .f16 low,high;
  mov.b32 {low,high},%r249;
  cvt.f32.f16 %f50, low;}

	// end inline asm
	ld.global.nc.u32 	%r306, [%rd43+76];
	ld.global.nc.u32 	%r250, [%rd44+72];
	// begin inline asm
	{.reg .f16 low,high;
  mov.b32 {low,high},%r250;
  cvt.f32.f16 %f51, low;}

	// end inline asm
	ld.global.nc.u32 	%r314, [%rd43+112];
	ld.global.nc.u32 	%r251, [%rd44+108];
	// begin inline asm
	{.reg .f16 low,high;
  mov.b32 {low,high},%r251;
  cvt.f32.f16 %f52, low;}

	// end inline asm
	// begin inline asm
	dp4a.s32.s32 %r252, %r321, %r290, %r383;
	// end inline asm
	mul.lo.s32 	%r464, %r252, %r386;
	cvt.rn.f32.s32 	%f171, %r464;
	fma.rn.f32 	%f172, %f49, %f171, 0f00000000;
	// begin inline asm
	dp4a.s32.s32 %r256, %r49, %r290, %r383;
	// end inline asm
	cvt.rn.f32.s32 	%f173, %r256;
	fma.rn.f32 	%f174, %f49, %f173, 0f00000000;
	// begin inline asm
	dp4a.s32.s32 %r260, %r329, %r298, %r383;
	// end inline asm
	mul.lo.s32 	%r465, %r260, %r394;
	cvt.rn.f32.s32 	%f175, %r465;
	fma.rn.f32 	%f176, %f50, %f175, %f172;
	// begin inline asm
	dp4a.s32.s32 %r264, %r57, %r298, %r383;
	// end inline asm
	cvt.rn.f32.s32 	%f177, %r264;
	fma.rn.f32 	%f178, %f50, %f177, %f174;
	// begin inline asm
	dp4a.s32.s32 %r268, %r337, %r306, %r383;
	// end inline asm
	mul.lo.s32 	%r466, %r268, %r402;
	cvt.rn.f32.s32 	%f179, %r466;
	fma.rn.f32 	%f180, %f51, %f179, %f176;
	// begin inline asm
	dp4a.s32.s32 %r272, %r65, %r306, %r383;
	// end inline asm
	cvt.rn.f32.s32 	%f181, %r272;
	fma.rn.f32 	%f182, %f51, %f181, %f178;
	// begin inline asm
	dp4a.s32.s32 %r276, %r345, %r314, %r383;
	// end inline asm
	mul.lo.s32 	%r467, %r276, %r410;
	cvt.rn.f32.s32 	%f183, %r467;
	fma.rn.f32 	%f184, %f52, %f183, %f180;
	// begin inline asm
	dp4a.s32.s32 %r280, %r73, %r314, %r383;
	// end inline asm
	cvt.rn.f32.s32 	%f185, %r280;
	fma.rn.f32 	%f186, %f52, %f185, %f182;
	mul.f32 	%f187, %f184, %f37;
	mul.f32 	%f188, %f186, %f38;
	sub.f32 	%f189, %f187, %f188;
	add.f32 	%f385, %f189, %f385;
	// begin inline asm
	dp4a.s32.s32 %r284, %r353, %r290, %r383;
	// end inline asm
	mul.lo.s32 	%r468, %r284, %r418;
	cvt.rn.f32.s32 	%f190, %r468;
	fma.rn.f32 	%f191, %f49, %f190, 0f00000000;
	// begin inline asm
	dp4a.s32.s32 %r288, %r83, %r290, %r383;
	// end inline asm
	cvt.rn.f32.s32 	%f192, %r288;
	fma.rn.f32 	%f193, %f49, %f192, 0f00000000;
	// begin inline asm
	dp4a.s32.s32 %r292, %r361, %r298, %r383;
	// end inline asm
	mul.lo.s32 	%r469, %r292, %r426;
	cvt.rn.f32.s32 	%f194, %r469;
	fma.rn.f32 	%f195, %f50, %f194, %f191;
	// begin inline asm
	dp4a.s32.s32 %r296, %r91, %r298, %r383;
	// end inline asm
	cvt.rn.f32.s32 	%f196, %r296;
	fma.rn.f32 	%f197, %f50, %f196, %f193;
	// begin inline asm
	dp4a.s32.s32 %r300, %r369, %r306, %r383;
	// end inline asm
	mul.lo.s32 	%r470, %r300, %r434;
	cvt.rn.f32.s32 	%f198, %r470;
	fma.rn.f32 	%f199, %f51, %f198, %f195;
	// begin inline asm
	dp4a.s32.s32 %r304, %r99, %r306, %r383;
	// end inline asm
	cvt.rn.f32.s32 	%f200, %r304;
	fma.rn.f32 	%f201, %f51, %f200, %f197;
	// begin inline asm
	dp4a.s32.s32 %r308, %r377, %r314, %r383;
	// end inline asm
	mul.lo.s32 	%r471, %r308, %r442;
	cvt.rn.f32.s32 	%f202, %r471;
	fma.rn.f32 	%f203, %f52, %f202, %f199;
	// begin inline asm
	dp4a.s32.s32 %r312, %r107, %r314, %r383;
	// end inline asm
	cvt.rn.f32.s32 	%f204, %r312;
	fma.rn.f32 	%f205, %f52, %f204, %f201;
	mul.f32 	%f206, %f203, %f39;
	mul.f32 	%f207, %f205, %f40;
	sub.f32 	%f208, %f206, %f207;
	add.f32 	%f384, %f208, %f384;
	add.s64 	%rd45, %rd7, %rd4;
	add.s64 	%rd46, %rd45, %rd59;
	ld.global.nc.u32 	%r358, [%rd46+4];
	add.s64 	%rd47, %rd59, %rd7;
	ld.global.nc.u32 	%r316, [%rd47];
	// begin inline asm
	{.reg .f16 low,high;
  mov.b32 {low,high},%r316;
  cvt.f32.f16 %f53, low;}

	// end inline asm
	ld.global.nc.u32 	%r366, [%rd46+40];
	ld.global.nc.u32 	%r317, [%rd47+36];
	// begin inline asm
	{.reg .f16 low,high;
  mov.b32 {low,high},%r317;
  cvt.f32.f16 %f54, low;}

	// end inline asm
	ld.global.nc.u32 	%r374, [%rd46+76];
	ld.global.nc.u32 	%r318, [%rd47+72];
	// begin inline asm
	{.reg .f16 low,high;
  mov.b32 {low,high},%r318;
  cvt.f32.f16 %f55, low;}

	// end inline asm
	ld.global.nc.u32 	%r382, [%rd46+112];
	ld.global.nc.u32 	%r319, [%rd47+108];
	// begin inline asm
	{.reg .f16 low,high;
  mov.b32 {low,high},%r319;
  cvt.f32.f16 %f56, low;}

	// end inline asm
	// begin inline asm
	dp4a.s32.s32 %r320, %r321, %r358, %r383;
	// end inline asm
	mul.lo.s32 	%r472, %r320, %r386;
	cvt.rn.f32.s32 	%f209, %r472;
	fma.rn.f32 	%f210, %f53, %f209, 0f00000000;
	// begin inline asm
	dp4a.s32.s32 %r324, %r49, %r358, %r383;
	// end inline asm
	cvt.rn.f32.s32 	%f211, %r324;
	fma.rn.f32 	%f212, %f53, %f211, 0f00000000;
	// begin inline asm
	dp4a.s32.s32 %r328, %r329, %r366, %r383;
	// end inline asm
	mul.lo.s32 	%r473, %r328, %r394;
	cvt.rn.f32.s32 	%f213, %r473;
	fma.rn.f32 	%f214, %f54, %f213, %f210;
	// begin inline asm
	dp4a.s32.s32 %r332, %r57, %r366, %r383;
	// end inline asm
	cvt.rn.f32.s32 	%f215, %r332;
	fma.rn.f32 	%f216, %f54, %f215, %f212;
	// begin inline asm
	dp4a.s32.s32 %r336, %r337, %r374, %r383;
	// end inline asm
	mul.lo.s32 	%r474, %r336, %r402;
	cvt.rn.f32.s32 	%f217, %r474;
	fma.rn.f32 	%f218, %f55, %f217, %f214;
	// begin inline asm
	dp4a.s32.s32 %r340, %r65, %r374, %r383;
	// end inline asm
	cvt.rn.f32.s32 	%f219, %r340;
	fma.rn.f32 	%f220, %f55, %f219, %f216;
	// begin inline asm
	dp4a.s32.s32 %r344, %r345, %r382, %r383;
	// end inline asm
	mul.lo.s32 	%r475, %r344, %r410;
	cvt.rn.f32.s32 	%f221, %r475;
	fma.rn.f32 	%f222, %f56, %f221, %f218;
	// begin inline asm
	dp4a.s32.s32 %r348, %r73, %r382, %r383;
	// end inline asm
	cvt.rn.f32.s32 	%f223, %r348;
	fma.rn.f32 	%f224, %f56, %f223, %f220;
	mul.f32 	%f225, %f222, %f37;
	mul.f32 	%f226, %f224, %f38;
	sub.f32 	%f227, %f225, %f226;
	add.f32 	%f383, %f227, %f383;
	// begin inline asm
	dp4a.s32.s32 %r352, %r353, %r358, %r383;
	// end inline asm
	mul.lo.s32 	%r476, %r352, %r418;
	cvt.rn.f32.s32 	%f228, %r476;
	fma.rn.f32 	%f229, %f53, %f228, 0f00000000;
	// begin inline asm
	dp4a.s32.s32 %r356, %r83, %r358, %r383;
	// end inline asm
	cvt.rn.f32.s32 	%f230, %r356;
	fma.rn.f32 	%f231, %f53, %f230, 0f00000000;
	// begin inline asm
	dp4a.s32.s32 %r360, %r361, %r366, %r383;
	// end inline asm
	mul.lo.s32 	%r477, %r360, %r426;
	cvt.rn.f32.s32 	%f232, %r477;
	fma.rn.f32 	%f233, %f54, %f232, %f229;
	// begin inline asm
	dp4a.s32.s32 %r364, %r91, %r366, %r383;
	// end inline asm
	cvt.rn.f32.s32 	%f234, %r364;
	fma.rn.f32 	%f235, %f54, %f234, %f231;
	// begin inline asm
	dp4a.s32.s32 %r368, %r369, %r374, %r383;
	// end inline asm
	mul.lo.s32 	%r478, %r368, %r434;
	cvt.rn.f32.s32 	%f236, %r478;
	fma.rn.f32 	%f237, %f55, %f236, %f233;
	// begin inline asm
	dp4a.s32.s32 %r372, %r99, %r374, %r383;
	// end inline asm
	cvt.rn.f32.s32 	%f238, %r372;
	fma.rn.f32 	%f239, %f55, %f238, %f235;
	// begin inline asm
	dp4a.s32.s32 %r376, %r377, %r382, %r383;
	// end inline asm
	mul.lo.s32 	%r479, %r376, %r442;
	cvt.rn.f32.s32 	%f240, %r479;
	fma.rn.f32 	%f241, %f56, %f240, %f237;
	// begin inline asm
	dp4a.s32.s32 %r380, %r107, %r382, %r383;
	// end inline asm
	cvt.rn.f32.s32 	%f242, %r380;
	fma.rn.f32 	%f243, %f56, %f242, %f239;
	mul.f32 	%f244, %f241, %f39;
	mul.f32 	%f245, %f243, %f40;
	sub.f32 	%f246, %f244, %f245;
	add.f32 	%f382, %f246, %f382;
	add.s32 	%r594, %r594, 4;
	add.s32 	%r593, %r593, 4;
	add.s64 	%rd59, %rd59, 1152;
	add.s32 	%r592, %r592, 4;
	setp.lt.s32 	%p2, %r594, %r4;
	@%p2 bra 	$L__BB77_2;
	st.local.v2.f32 	[%rd2], {%f391, %f390};
	st.local.v2.f32 	[%rd2+8], {%f389, %f388};
	st.local.v2.f32 	[%rd2+16], {%f387, %f386};
	st.local.v2.f32 	[%rd2+24], {%f385, %f384};
	st.local.v2.f32 	[%rd2+32], {%f383, %f382};
$L__BB77_4:
	setp.eq.s32 	%p3, %r1, 0;
	@%p3 bra 	$L__BB77_6;
	mov.u32 	%r480, _ZZN34_INTERNAL_c8396950_4_k_cu_1fba617b13mul_mat_vec_qILi5ELi256ELi16E10block_q2_KLi1EXadL_ZNS_17vec_dot_q2_K_q8_1EPKvPK10block_q8_1RKiEEEEvS3_S3_PfiiiiE10tmp_shared;
	mad.lo.s32 	%r481, %r1, 1280, %r480;
	shl.b32 	%r482, %r2, 2;
	add.s32 	%r483, %r481, %r482;
	st.shared.f32 	[%r483+-1280], %f391;
	st.shared.f32 	[%r483+-1152], %f390;
	st.shared.f32 	[%r483+-1024], %f389;
	st.shared.f32 	[%r483+-896], %f388;
	st.shared.f32 	[%r483+-768], %f387;
	st.shared.f32 	[%r483+-640], %f386;
	st.shared.f32 	[%r483+-512], %f385;
	st.shared.f32 	[%r483+-384], %f384;
	st.shared.f32 	[%r483+-256], %f383;
	st.shared.f32 	[%r483+-128], %f382;
$L__BB77_6:
	setp.ne.s32 	%p4, %r1, 0;
	bar.sync 	0;
	@%p4 bra 	$L__BB77_17;
	shl.b32 	%r484, %r2, 2;
	mov.u32 	%r485, _ZZN34_INTERNAL_c8396950_4_k_cu_1fba617b13mul_mat_vec_qILi5ELi256ELi16E10block_q2_KLi1EXadL_ZNS_17vec_dot_q2_K_q8_1EPKvPK10block_q8_1RKiEEEEvS3_S3_PfiiiiE10tmp_shared;
	add.s32 	%r15, %r485, %r484;
	setp.gt.u32 	%p5, %r2, 1;
	mul.wide.u32 	%rd48, %r2, 4;
	add.s64 	%rd13, %rd2, %rd48;
	add.s32 	%r16, %r3, %r2;
	ld.shared.f32 	%f247, [%r15];
	add.f32 	%f248, %f247, %f391;
	mov.b32 	%r486, %f248;
	shfl.sync.bfly.b32	%r487|%p6, %r486, 16, 31, -1;
	mov.b32 	%f249, %r487;
	add.f32 	%f250, %f248, %f249;
	mov.b32 	%r488, %f250;
	shfl.sync.bfly.b32	%r489|%p7, %r488, 8, 31, -1;
	mov.b32 	%f251, %r489;
	add.f32 	%f252, %f250, %f251;
	mov.b32 	%r490, %f252;
	shfl.sync.bfly.b32	%r491|%p8, %r490, 4, 31, -1;
	mov.b32 	%f253, %r491;
	add.f32 	%f254, %f252, %f253;
	mov.b32 	%r492, %f254;
	shfl.sync.bfly.b32	%r493|%p9, %r492, 2, 31, -1;
	mov.b32 	%f255, %r493;
	add.f32 	%f256, %f254, %f255;
	mov.b32 	%r494, %f256;
	shfl.sync.bfly.b32	%r495|%p10, %r494, 1, 31, -1;
	mov.b32 	%f257, %r495;
	add.f32 	%f258, %f256, %f257;
	st.local.f32 	[%rd2], %f258;
	ld.shared.f32 	%f259, [%r15+128];
	add.f32 	%f260, %f259, %f390;
	mov.b32 	%r496, %f260;
	shfl.sync.bfly.b32	%r497|%p11, %r496, 16, 31, -1;
	mov.b32 	%f261, %r497;
	add.f32 	%f262, %f260, %f261;
	mov.b32 	%r498, %f262;
	shfl.sync.bfly.b32	%r499|%p12, %r498, 8, 31, -1;
	mov.b32 	%f263, %r499;
	add.f32 	%f264, %f262, %f263;
	mov.b32 	%r500, %f264;
	shfl.sync.bfly.b32	%r501|%p13, %r500, 4, 31, -1;
	mov.b32 	%f265, %r501;
	add.f32 	%f266, %f264, %f265;
	mov.b32 	%r502, %f266;
	shfl.sync.bfly.b32	%r503|%p14, %r502, 2, 31, -1;
	mov.b32 	%f267, %r503;
	add.f32 	%f268, %f266, %f267;
	mov.b32 	%r504, %f268;
	shfl.sync.bfly.b32	%r505|%p15, %r504, 1, 31, -1;
	mov.b32 	%f269, %r505;
	add.f32 	%f270, %f268, %f269;
	st.local.f32 	[%rd2+4], %f270;
	@%p5 bra 	$L__BB77_9;
	ld.local.f32 	%f271, [%rd13];
	mul.wide.u32 	%rd49, %r16, 4;
	add.s64 	%rd50, %rd1, %rd49;
	st.global.f32 	[%rd50], %f271;
$L__BB77_9:
	setp.gt.u32 	%p16, %r2, 1;
	ld.shared.f32 	%f272, [%r15+256];
	add.f32 	%f273, %f272, %f389;
	mov.b32 	%r506, %f273;
	shfl.sync.bfly.b32	%r507|%p17, %r506, 16, 31, -1;
	mov.b32 	%f274, %r507;
	add.f32 	%f275, %f273, %f274;
	mov.b32 	%r508, %f275;
	shfl.sync.bfly.b32	%r509|%p18, %r508, 8, 31, -1;
	mov.b32 	%f276, %r509;
	add.f32 	%f277, %f275, %f276;
	mov.b32 	%r510, %f277;
	shfl.sync.bfly.b32	%r511|%p19, %r510, 4, 31, -1;
	mov.b32 	%f278, %r511;
	add.f32 	%f279, %f277, %f278;
	mov.b32 	%r512, %f279;
	shfl.sync.bfly.b32	%r513|%p20, %r512, 2, 31, -1;
	mov.b32 	%f280, %r513;
	add.f32 	%f281, %f279, %f280;
	mov.b32 	%r514, %f281;
	shfl.sync.bfly.b32	%r515|%p21, %r514, 1, 31, -1;
	mov.b32 	%f282, %r515;
	add.f32 	%f283, %f281, %f282;
	st.local.f32 	[%rd2+8], %f283;
	ld.shared.f32 	%f284, [%r15+384];
	add.f32 	%f285, %f284, %f388;
	mov.b32 	%r516, %f285;
	shfl.sync.bfly.b32	%r517|%p22, %r516, 16, 31, -1;
	mov.b32 	%f286, %r517;
	add.f32 	%f287, %f285, %f286;
	mov.b32 	%r518, %f287;
	shfl.sync.bfly.b32	%r519|%p23, %r518, 8, 31, -1;
	mov.b32 	%f288, %r519;
	add.f32 	%f289, %f287, %f288;
	mov.b32 	%r520, %f289;
	shfl.sync.bfly.b32	%r521|%p24, %r520, 4, 31, -1;
	mov.b32 	%f290, %r521;
	add.f32 	%f291, %f289, %f290;
	mov.b32 	%r522, %f291;
	shfl.sync.bfly.b32	%r523|%p25, %r522, 2, 31, -1;
	mov.b32 	%f292, %r523;
	add.f32 	%f293, %f291, %f292;
	mov.b32 	%r524, %f293;
	shfl.sync.bfly.b32	%r525|%p26, %r524, 1, 31, -1;
	mov.b32 	%f294, %r525;
	add.f32 	%f295, %f293, %f294;
	st.local.f32 	[%rd2+12], %f295;
	@%p16 bra 	$L__BB77_11;
	ld.local.f32 	%f296, [%rd13+8];
	add.s32 	%r526, %r16, %r18;
	mul.wide.u32 	%rd51, %r526, 4;
	add.s64 	%rd52, %rd1, %rd51;
	st.global.f32 	[%rd52], %f296;
$L__BB77_11:
	setp.gt.u32 	%p27, %r2, 1;
	ld.shared.f32 	%f297, [%r15+512];
	add.f32 	%f298, %f297, %f387;
	mov.b32 	%r527, %f298;
	shfl.sync.bfly.b32	%r528|%p28, %r527, 16, 31, -1;
	mov.b32 	%f299, %r528;
	add.f32 	%f300, %f298, %f299;
	mov.b32 	%r529, %f300;
	shfl.sync.bfly.b32	%r530|%p29, %r529, 8, 31, -1;
	mov.b32 	%f301, %r530;
	add.f32 	%f302, %f300, %f301;
	mov.b32 	%r531, %f302;
	shfl.sync.bfly.b32	%r532|%p30, %r531, 4, 31, -1;
	mov.b32 	%f303, %r532;
	add.f32 	%f304, %f302, %f303;
	mov.b32 	%r533, %f304;
	shfl.sync.bfly.b32	%r534|%p31, %r533, 2, 31, -1;
	mov.b32 	%f305, %r534;
	add.f32 	%f306, %f304, %f305;
	mov.b32 	%r535, %f306;
	shfl.sync.bfly.b32	%r536|%p32, %r535, 1, 31, -1;
	mov.b32 	%f307, %r536;
	add.f32 	%f308, %f306, %f307;
	st.local.f32 	[%rd2+16], %f308;
	ld.shared.f32 	%f309, [%r15+640];
	add.f32 	%f310, %f309, %f386;
	mov.b32 	%r537, %f310;
	shfl.sync.bfly.b32	%r538|%p33, %r537, 16, 31, -1;
	mov.b32 	%f311, %r538;
	add.f32 	%f312, %f310, %f311;
	mov.b32 	%r539, %f312;
	shfl.sync.bfly.b32	%r540|%p34, %r539, 8, 31, -1;
	mov.b32 	%f313, %r540;
	add.f32 	%f314, %f312, %f313;
	mov.b32 	%r541, %f314;
	shfl.sync.bfly.b32	%r542|%p35, %r541, 4, 31, -1;
	mov.b32 	%f315, %r542;
	add.f32 	%f316, %f314, %f315;
	mov.b32 	%r543, %f316;
	shfl.sync.bfly.b32	%r544|%p36, %r543, 2, 31, -1;
	mov.b32 	%f317, %r544;
	add.f32 	%f318, %f316, %f317;
	mov.b32 	%r545, %f318;
	shfl.sync.bfly.b32	%r546|%p37, %r545, 1, 31, -1;
	mov.b32 	%f319, %r546;
	add.f32 	%f320, %f318, %f319;
	st.local.f32 	[%rd2+20], %f320;
	@%p27 bra 	$L__BB77_13;
	ld.local.f32 	%f321, [%rd13+16];
	shl.b32 	%r547, %r18, 1;
	add.s32 	%r548, %r16, %r547;
	mul.wide.u32 	%rd53, %r548, 4;
	add.s64 	%rd54, %rd1, %rd53;
	st.global.f32 	[%rd54], %f321;
$L__BB77_13:
	setp.gt.u32 	%p38, %r2, 1;
	ld.shared.f32 	%f322, [%r15+768];
	add.f32 	%f323, %f322, %f385;
	mov.b32 	%r549, %f323;
	shfl.sync.bfly.b32	%r550|%p39, %r549, 16, 31, -1;
	mov.b32 	%f324, %r550;
	add.f32 	%f325, %f323, %f324;
	mov.b32 	%r551, %f325;
	shfl.sync.bfly.b32	%r552|%p40, %r551, 8, 31, -1;
	mov.b32 	%f326, %r552;
	add.f32 	%f327, %f325, %f326;
	mov.b32 	%r553, %f327;
	shfl.sync.bfly.b32	%r554|%p41, %r553, 4, 31, -1;
	mov.b32 	%f328, %r554;
	add.f32 	%f329, %f327, %f328;
	mov.b32 	%r555, %f329;
	shfl.sync.bfly.b32	%r556|%p42, %r555, 2, 31, -1;
	mov.b32 	%f330, %r556;
	add.f32 	%f331, %f329, %f330;
	mov.b32 	%r557, %f331;
	shfl.sync.bfly.b32	%r558|%p43, %r557, 1, 31, -1;
	mov.b32 	%f332, %r558;
	add.f32 	%f333, %f331, %f332;
	st.local.f32 	[%rd2+24], %f333;
	ld.shared.f32 	%f334, [%r15+896];
	add.f32 	%f335, %f334, %f384;
	mov.b32 	%r559, %f335;
	shfl.sync.bfly.b32	%r560|%p44, %r559, 16, 31, -1;
	mov.b32 	%f336, %r560;
	add.f32 	%f337, %f335, %f336;
	mov.b32 	%r561, %f337;
	shfl.sync.bfly.b32	%r562|%p45, %r561, 8, 31, -1;
	mov.b32 	%f338, %r562;
	add.f32 	%f339, %f337, %f338;
	mov.b32 	%r563, %f339;
	shfl.sync.bfly.b32	%r564|%p46, %r563, 4, 31, -1;
	mov.b32 	%f340, %r564;
	add.f32 	%f341, %f339, %f340;
	mov.b32 	%r565, %f341;
	shfl.sync.bfly.b32	%r566|%p47, %r565, 2, 31, -1;
	mov.b32 	%f342, %r566;
	add.f32 	%f343, %f341, %f342;
	mov.b32 	%r567, %f343;
	shfl.sync.bfly.b32	%r568|%p48, %r567, 1, 31, -1;
	mov.b32 	%f344, %r568;
	add.f32 	%f345, %f343, %f344;
	st.local.f32 	[%rd2+28], %f345;
	@%p38 bra 	$L__BB77_15;
	ld.local.f32 	%f346, [%rd13+24];
	mad.lo.s32 	%r569, %r18, 3, %r16;
	mul.wide.u32 	%rd55, %r569, 4;
	add.s64 	%rd56, %rd1, %rd55;
	st.global.f32 	[%rd56], %f346;
$L__BB77_15:
	setp.gt.u32 	%p49, %r2, 1;
	ld.shared.f32 	%f347, [%r15+1024];
	add.f32 	%f348, %f347, %f383;
	mov.b32 	%r570, %f348;
	shfl.sync.bfly.b32	%r571|%p50, %r570, 16, 31, -1;
	mov.b32 	%f349, %r571;
	add.f32 	%f350, %f348, %f349;
	mov.b32 	%r572, %f350;
	shfl.sync.bfly.b32	%r573|%p51, %r572, 8, 31, -1;
	mov.b32 	%f351, %r573;
	add.f32 	%f352, %f350, %f351;
	mov.b32 	%r574, %f352;
	shfl.sync.bfly.b32	%r575|%p52, %r574, 4, 31, -1;
	mov.b32 	%f353, %r575;
	add.f32 	%f354, %f352, %f353;
	mov.b32 	%r576, %f354;
	shfl.sync.bfly.b32	%r577|%p53, %r576, 2, 31, -1;
	mov.b32 	%f355, %r577;
	add.f32 	%f356, %f354, %f355;
	mov.b32 	%r578, %f356;
	shfl.sync.bfly.b32	%r579|%p54, %r578, 1, 31, -1;
	mov.b32 	%f357, %r579;
	add.f32 	%f358, %f356, %f357;
	st.local.f32 	[%rd2+32], %f358;
	ld.shared.f32 	%f359, [%r15+1152];
	add.f32 	%f360, %f359, %f382;
	mov.b32 	%r580, %f360;
	shfl.sync.bfly.b32	%r581|%p55, %r580, 16, 31, -1;
	mov.b32 	%f361, %r581;
	add.f32 	%f362, %f360, %f361;
	mov.b32 	%r582, %f362;
	shfl.sync.bfly.b32	%r583|%p56, %r582, 8, 31, -1;
	mov.b32 	%f363, %r583;
	add.f32 	%f364, %f362, %f363;
	mov.b32 	%r584, %f364;
	shfl.sync.bfly.b32	%r585|%p57, %r584, 4, 31, -1;
	mov.b32 	%f365, %r585;
	add.f32 	%f366, %f364, %f365;
	mov.b32 	%r586, %f366;
	shfl.sync.bfly.b32	%r587|%p58, %r586, 2, 31, -1;
	mov.b32 	%f367, %r587;
	add.f32 	%f368, %f366, %f367;
	mov.b32 	%r588, %f368;
	shfl.sync.bfly.b32	%r589|%p59, %r588, 1, 31, -1;
	mov.b32 	%f369, %r589;
	add.f32 	%f370, %f368, %f369;
	st.local.f32 	[%rd2+36], %f370;
	@%p49 bra 	$L__BB77_17;
	ld.local.f32 	%f371, [%rd13+32];
	shl.b32 	%r590, %r18, 2;
	add.s32 	%r591, %r16, %r590;
	mul.wide.u32 	%rd57, %r591, 4;
	add.s64 	%rd58, %rd1, %rd57;
	st.global.f32 	[%rd58], %f371;
$L__BB77_17:
	ret;

}
	// .globl	mul_mat_vec_q3_K_q8_1_cuda5
.visible .entry mul_mat_vec_q3_K_q8_1_cuda5(
	.param .u64 .ptr .align 1 mul_mat_vec_q3_K_q8_1_cuda5_param_0,
	.param .u64 .ptr .align 1 mul_mat_vec_q3_K_q8_1_cuda5_param_1,
	.param .u64 .ptr .align 1 mul_mat_vec_q3_K_q8_1_cuda5_param_2,
	.param .u32 mul_mat_vec_q3_K_q8_1_cuda5_param_3,
	.param .u32 mul_mat_vec_q3_K_q8_1_cuda5_param_4,
	.param .u32 mul_mat_vec_q3_K_q8_1_cuda5_param_5,
	.param .u32 mul_mat_vec_q3_K_q8_1_cuda5_param_6
)
{
	.local .align 8 .b8 	__local_depot78[40];
	.reg .b64 	%SP;
	.reg .b64 	%SPL;
	.reg .pred 	%p<60>;
	.reg .b16 	%rs<25>;
	.reg .b32 	%r<603>;
	.reg .b32 	%f<280>;
	.reg .b64 	%rd<61>;
	// demoted variable
	.shared .align 4 .b8 _ZZN34_INTERNAL_c8396950_4_k_cu_1fba617b13mul_mat_vec_qILi5ELi256ELi16E10block_q3_KLi1EXadL_ZNS_17vec_dot_q3_K_q8_1EPKvPK10block_q8_1RKiEEEEvS3_S3_PfiiiiE10tmp_shared[1280];
	mov.u64 	%SPL, __local_depot78;
	ld.param.u64 	%rd16, [mul_mat_vec_q3_K_q8_1_cuda5_param_0];
	ld.param.u64 	%rd17, [mul_mat_vec_q3_K_q8_1_cuda5_param_1];
	ld.param.u64 	%rd18, [mul_mat_vec_q3_K_q8_1_cuda5_param_2];
	ld.param.u32 	%r24, [mul_mat_vec_q3_K_q8_1_cuda5_param_3];
	ld.param.u32 	%r22, [mul_mat_vec_q3_K_q8_1_cuda5_param_5];
	ld.param.u32 	%r23, [mul_mat_vec_q3_K_q8_1_cuda5_param_6];
	cvta.to.global.u64 	%rd1, %rd18;
	add.u64 	%rd2, %SPL, 0;
	mov.u32 	%r1, %tid.y;
	shl.b32 	%r25, %r1, 5;
	mov.u32 	%r2, %tid.x;
	add.s32 	%r26, %r25, %r2;
	mov.u32 	%r27, %ctaid.x;
	shl.b32 	%r3, %r27, 1;
	shr.s32 	%r28, %r24, 31;
	shr.u32 	%r29, %r28, 24;
	add.s32 	%r30, %r24, %r29;
	shr.s32 	%r4, %r30, 8;
	mov.f32 	%f270, 0f00000000;
	st.local.v2.f32 	[%rd2], {%f270, %f270};
	st.local.v2.f32 	[%rd2+8], {%f270, %f270};
	st.local.v2.f32 	[%rd2+16], {%f270, %f270};
	st.local.v2.f32 	[%rd2+24], {%f270, %f270};
	st.local.v2.f32 	[%rd2+32], {%f270, %f270};
	shr.u32 	%r602, %r26, 4;
	setp.ge.s32 	%p1, %r602, %r4;
	mov.f32 	%f271, %f270;
	mov.f32 	%f272, %f270;
	mov.f32 	%f273, %f270;
	mov.f32 	%f274, %f270;
	mov.f32 	%f275, %f270;
	mov.f32 	%f276, %f270;
	mov.f32 	%f277, %f270;
	mov.f32 	%f278, %f270;
	mov.f32 	%f279, %f270;
	@%p1 bra 	$L__BB78_4;
	cvta.to.global.u64 	%rd3, %rd16;
	shr.u32 	%r31, %r2, 1;
	and.b32  	%r6, %r31, 4;
	and.b32  	%r32, %r2, 8;
	shr.u32 	%r33, %r2, 2;
	and.b32  	%r34, %r33, 1;
	shl.b32 	%r35, %r2, 2;
	and.b32  	%r36, %r35, 60;
	cvt.u64.u32 	%rd20, %r36;
	and.b32  	%r37, %r35, 28;
	cvt.u64.u32 	%rd4, %r37;
	mul.lo.s32 	%r38, %r3, %r4;
	add.s32 	%r39, %r38, %r4;
	cvt.u64.u32 	%rd21, %r34;
	cvt.u16.u32 	%rs1, %r32;
	shr.u16 	%rs2, %rs1, 1;
	cvt.u32.u16 	%r7, %rs2;
	or.b32  	%r40, %r32, 4;
	shr.u32 	%r9, %r40, 1;
	or.b32  	%r41, %r32, 6;
	shr.u32 	%r42, %r41, 1;
	and.b32  	%r10, %r42, 4;
	and.b32  	%r11, %r42, 6;
	mul.wide.u32 	%rd22, %r1, 32;
	cvt.u64.u32 	%rd23, %r2;
	add.s64 	%rd24, %rd22, %rd23;
	shr.u64 	%rd25, %rd24, 4;
	shr.u32 	%r43, %r2, 3;
	and.b32  	%r44, %r43, 1;
	mul.wide.u32 	%rd26, %r44, 144;
	mad.lo.s64 	%rd27, %rd25, 288, %rd26;
	cvta.to.global.u64 	%rd28, %rd17;
	add.s64 	%rd60, %rd28, %rd27;
	add.s64 	%rd6, %rd20, 32;
	add.s32 	%r601, %r602, %r39;
	shr.s32 	%r45, %r22, 31;
	shr.u32 	%r46, %r45, 27;
	add.s32 	%r47, %r22, %r46;
	shr.s32 	%r48, %r47, 5;
	mul.wide.s32 	%rd7, %r48, 144;
	mul.wide.s32 	%rd8, %r48, 108;
	or.b64  	%rd9, %rd21, 96;
	mul.wide.s32 	%rd10, %r48, 72;
	add.s64 	%rd29, %rd10, %rd4;
	add.s64 	%rd11, %rd29, 76;
	mul.wide.s32 	%rd12, %r48, 36;
	add.s32 	%r600, %r602, %r38;
	mov.f32 	%f270, 0f00000000;
$L__BB78_2:
	mul.wide.s32 	%rd30, %r601, 110;
	add.s64 	%rd31, %rd3, %rd30;
	mul.wide.s32 	%rd32, %r600, 110;
	add.s64 	%rd33, %rd3, %rd32;
	add.s64 	%rd34, %rd31, %rd9;
	ld.global.nc.u16 	%rs3, [%rd33+108];
	// begin inline asm
	{  cvt.f32.f16 %f33, %rs3;}

	// end inline asm
	add.s64 	%rd35, %rd33, %rd6;
	ld.global.nc.u16 	%rs5, [%rd35];
	cvt.u32.u16 	%r261, %rs5;
	ld.global.nc.u16 	%rs6, [%rd35+2];
	cvt.u32.u16 	%r262, %rs6;
	shl.b32 	%r263, %r262, 16;
	or.b32  	%r264, %r263, %r261;
	add.s64 	%rd36, %rd33, %rd4;
	ld.global.nc.u16 	%rs7, [%rd36];
	cvt.u32.u16 	%r265, %rs7;
	ld.global.nc.u16 	%rs8, [%rd36+2];
	cvt.u32.u16 	%r266, %rs8;
	shl.b32 	%r267, %r266, 16;
	or.b32  	%r268, %r267, %r265;
	shr.s32 	%r269, %r268, %r6;
	add.s64 	%rd37, %rd4, %rd60;
	ld.global.nc.u32 	%r59, [%rd37+4];
	ld.global.nc.u32 	%r49, [%rd60];
	// begin inline asm
	{.reg .f16 low,high;
  mov.b32 {low,high},%r49;
  cvt.f32.f16 %f34, low;}

	// end inline asm
	ld.global.nc.u32 	%r67, [%rd37+40];
	ld.global.nc.u32 	%r50, [%rd60+36];
	// begin inline asm
	{.reg .f16 low,high;
  mov.b32 {low,high},%r50;
  cvt.f32.f16 %f35, low;}

	// end inline asm
	ld.global.nc.u32 	%r75, [%rd37+76];
	ld.global.nc.u32 	%r51, [%rd60+72];
	// begin inline asm
	{.reg .f16 low,high;
  mov.b32 {low,high},%r51;
  cvt.f32.f16 %f36, low;}

	// end inline asm
	ld.global.nc.u32 	%r83, [%rd37+112];
	ld.global.nc.u32 	%r52, [%rd60+108];
	// begin inline asm
	{.reg .f16 low,high;
  mov.b32 {low,high},%r52;
  cvt.f32.f16 %f37, low;}

	// end inline asm
	add.s64 	%rd38, %rd33, %rd9;
	ld.global.nc.u8 	%rs9, [%rd38];
	cvt.u32.u8 	%r270, %rs9;
	shr.u32 	%r271, %r270, %r7;
	and.b32  	%r272, %r271, 15;
	ld.global.nc.u8 	%rs10, [%rd38+8];
	cvt.u32.u8 	%r273, %rs10;
	shr.u32 	%r274, %r273, %r7;
	shl.b32 	%r275, %r274, 4;
	and.b32  	%r276, %r275, 48;
	or.b32  	%r277, %r272, %r276;
	add.s32 	%r278, %r277, -32;
	and.b32  	%r55, %r264, 50529027;
	not.b32 	%r279, %r269;
	shl.b32 	%r280, %r269, 2;
	not.b32 	%r281, %r280;
	and.b32  	%r282, %r281, 67372036;
	or.b32  	%r283, %r282, %r55;
	sub.s32 	%r284, %r55, %r282;
	add.s32 	%r285, %r284, -2139062144;
	xor.b32  	%r286, %r285, -2139062144;
	xor.b32  	%r287, %r285, %r55;
	and.b32  	%r53, %r287, %r283;
	// begin inline asm
	prmt.b32 %r53, %r53, 0, 0xba98;
	// end inline asm
	// begin inline asm
	prmt.b32 %r55, %r55, 0, 0xba98;
	// end inline asm
	xor.b32  	%r288, %r55, 2139062143;
	not.b32 	%r289, %r53;
	and.b32  	%r290, %r286, %r289;
	and.b32  	%r291, %r288, %r53;
	or.b32  	%r230, %r291, %r290;
	mov.b32 	%r260, 0;
	// begin inline asm
	dp4a.s32.s32 %r57, %r230, %r59, %r260;
	// end inline asm
	mul.lo.s32 	%r292, %r57, %r278;
	cvt.rn.f32.s32 	%f55, %r292;
	fma.rn.f32 	%f56, %f34, %f55, 0f00000000;
	ld.global.nc.u8 	%rs11, [%rd38+2];
	cvt.u32.u8 	%r293, %rs11;
	shr.u32 	%r294, %r293, %r7;
	and.b32  	%r295, %r294, 15;
	ld.global.nc.u8 	%rs12, [%rd38+10];
	cvt.u32.u8 	%r296, %rs12;
	shr.u32 	%r297, %r296, %r7;
	shl.b32 	%r298, %r297, 4;
	and.b32  	%r299, %r298, 48;
	or.b32  	%r300, %r295, %r299;
	add.s32 	%r301, %r300, -32;
	shr.u32 	%r302, %r264, 2;
	and.b32  	%r63, %r302, 50529027;
	shr.u32 	%r303, %r269, 1;
	not.b32 	%r304, %r303;
	shl.b32 	%r305, %r269, 1;
	not.b32 	%r306, %r305;
	and.b32  	%r307, %r306, 67372036;
	or.b32  	%r308, %r307, %r63;
	sub.s32 	%r309, %r63, %r307;
	add.s32 	%r310, %r309, -2139062144;
	xor.b32  	%r311, %r310, -2139062144;
	xor.b32  	%r312, %r310, %r63;
	and.b32  	%r61, %r312, %r308;
	// begin inline asm
	prmt.b32 %r61, %r61, 0, 0xba98;
	// end inline asm
	// begin inline asm
	prmt.b32 %r63, %r63, 0, 0xba98;
	// end inline asm
	xor.b32  	%r313, %r63, 2139062143;
	not.b32 	%r314, %r61;
	and.b32  	%r315, %r311, %r314;
	and.b32  	%r316, %r313, %r61;
	or.b32  	%r234, %r316, %r315;
	// begin inline asm
	dp4a.s32.s32 %r65, %r234, %r67, %r260;
	// end inline asm
	mul.lo.s32 	%r317, %r65, %r301;
	cvt.rn.f32.s32 	%f57, %r317;
	fma.rn.f32 	%f58, %f35, %f57, %f56;
	ld.global.nc.u8 	%rs13, [%rd38+4];
	cvt.u32.u8 	%r318, %rs13;
	and.b32  	%r319, %r9, 4;
	shr.u32 	%r320, %r318, %r319;
	and.b32  	%r321, %r320, 15;
	shr.u32 	%r322, %r273, %r9;
	shl.b32 	%r323, %r322, 4;
	and.b32  	%r324, %r323, 48;
	or.b32  	%r325, %r321, %r324;
	add.s32 	%r326, %r325, -32;
	shr.u32 	%r327, %r264, 4;
	and.b32  	%r71, %r327, 50529027;
	and.b32  	%r328, %r279, 67372036;
	or.b32  	%r329, %r328, %r71;
	sub.s32 	%r330, %r71, %r328;
	add.s32 	%r331, %r330, -2139062144;
	xor.b32  	%r332, %r331, -2139062144;
	xor.b32  	%r333, %r331, %r71;
	and.b32  	%r69, %r333, %r329;
	// begin inline asm
	prmt.b32 %r69, %r69, 0, 0xba98;
	// end inline asm
	// begin inline asm
	prmt.b32 %r71, %r71, 0, 0xba98;
	// end inline asm
	xor.b32  	%r334, %r71, 2139062143;
	not.b32 	%r335, %r69;
	and.b32  	%r336, %r332, %r335;
	and.b32  	%r337, %r334, %r69;
	or.b32  	%r238, %r337, %r336;
	// begin inline asm
	dp4a.s32.s32 %r73, %r238, %r75, %r260;
	// end inline asm
	mul.lo.s32 	%r338, %r73, %r326;
	cvt.rn.f32.s32 	%f59, %r338;
	fma.rn.f32 	%f60, %f36, %f59, %f58;
	ld.global.nc.u8 	%rs14, [%rd38+6];
	cvt.u32.u8 	%r339, %rs14;
	shr.u32 	%r340, %r339, %r10;
	and.b32  	%r341, %r340, 15;
	shr.u32 	%r342, %r296, %r11;
	shl.b32 	%r343, %r342, 4;
	and.b32  	%r344, %r343, 48;
	or.b32  	%r345, %r341, %r344;
	add.s32 	%r346, %r345, -32;
	shr.u32 	%r347, %r264, 6;
	and.b32  	%r79, %r347, 50529027;
	and.b32  	%r348, %r304, 67372036;
	or.b32  	%r349, %r348, %r79;
	sub.s32 	%r350, %r79, %r348;
	add.s32 	%r351, %r350, -2139062144;
	xor.b32  	%r352, %r351, -2139062144;
	xor.b32  	%r353, %r351, %r79;
	and.b32  	%r77, %r353, %r349;
	// begin inline asm
	prmt.b32 %r77, %r77, 0, 0xba98;
	// end inline asm
	// begin inline asm
	prmt.b32 %r79, %r79, 0, 0xba98;
	// end inline asm
	xor.b32  	%r354, %r79, 2139062143;
	not.b32 	%r355, %r77;
	and.b32  	%r356, %r352, %r355;
	and.b32  	%r357, %r354, %r77;
	or.b32  	%r242, %r357, %r356;
	// begin inline asm
	dp4a.s32.s32 %r81, %r242, %r83, %r260;
	// end inline asm
	mul.lo.s32 	%r358, %r81, %r346;
	cvt.rn.f32.s32 	%f61, %r358;
	fma.rn.f32 	%f62, %f37, %f61, %f60;
	fma.rn.f32 	%f279, %f33, %f62, %f279;
	ld.global.nc.u16 	%rs4, [%rd31+108];
	// begin inline asm
	{  cvt.f32.f16 %f38, %rs4;}

	// end inline asm
	add.s64 	%rd39, %rd31, %rd6;
	ld.global.nc.u16 	%rs15, [%rd39];
	cvt.u32.u16 	%r359, %rs15;
	ld.global.nc.u16 	%rs16, [%rd39+2];
	cvt.u32.u16 	%r360, %rs16;
	shl.b32 	%r361, %r360, 16;
	or.b32  	%r362, %r361, %r359;
	add.s64 	%rd40, %rd31, %rd4;
	ld.global.nc.u16 	%rs17, [%rd40];
	cvt.u32.u16 	%r363, %rs17;
	ld.global.nc.u16 	%rs18, [%rd40+2];
	cvt.u32.u16 	%r364, %rs18;
	shl.b32 	%r365, %r364, 16;
	or.b32  	%r366, %r365, %r363;
	shr.s32 	%r367, %r366, %r6;
	ld.global.nc.u8 	%rs19, [%rd34];
	cvt.u32.u8 	%r368, %rs19;
	shr.u32 	%r369, %r368, %r7;
	and.b32  	%r370, %r369, 15;
	ld.global.nc.u8 	%rs20, [%rd34+8];
	cvt.u32.u8 	%r371, %rs20;
	shr.u32 	%r372, %r371, %r7;
	shl.b32 	%r373, %r372, 4;
	and.b32  	%r374, %r373, 48;
	or.b32  	%r375, %r370, %r374;
	add.s32 	%r376, %r375, -32;
	and.b32  	%r87, %r362, 50529027;
	not.b32 	%r377, %r367;
	shl.b32 	%r378, %r367, 2;
	not.b32 	%r379, %r378;
	and.b32  	%r380, %r379, 67372036;
	or.b32  	%r381, %r380, %r87;
	sub.s32 	%r382, %r87, %r380;
	add.s32 	%r383, %r382, -2139062144;
	xor.b32  	%r384, %r383, -2139062144;
	xor.b32  	%r385, %r383, %r87;
	and.b32  	%r85, %r385, %r381;
	// begin inline asm
	prmt.b32 %r85, %r85, 0, 0xba98;
	// end inline asm
	// begin inline asm
	prmt.b32 %r87, %r87, 0, 0xba98;
	// end inline asm
	xor.b32  	%r386, %r87, 2139062143;
	not.b32 	%r387, %r85;
	and.b32  	%r388, %r384, %r387;
	and.b32  	%r389, %r386, %r85;
	or.b32  	%r246, %r389, %r388;
	// begin inline asm
	dp4a.s32.s32 %r89, %r246, %r59, %r260;
	// end inline asm
	mul.lo.s32 	%r390, %r89, %r376;
	cvt.rn.f32.s32 	%f63, %r390;
	fma.rn.f32 	%f64, %f34, %f63, 0f00000000;
	ld.global.nc.u8 	%rs21, [%rd34+2];
	cvt.u32.u8 	%r391, %rs21;
	shr.u32 	%r392, %r391, %r7;
	and.b32  	%r393, %r392, 15;
	ld.global.nc.u8 	%rs22, [%rd34+10];
	cvt.u32.u8 	%r394, %rs22;
	shr.u32 	%r395, %r394, %r7;
	shl.b32 	%r396, %r395, 4;
	and.b32  	%r397, %r396, 48;
	or.b32  	%r398, %r393, %r397;
	add.s32 	%r399, %r398, -32;
	shr.u32 	%r400, %r362, 2;
	and.b32  	%r95, %r400, 50529027;
	shr.u32 	%r401, %r367, 1;
	not.b32 	%r402, %r401;
	shl.b32 	%r403, %r367, 1;
	not.b32 	%r404, %r403;
	and.b32  	%r405, %r404, 67372036;
	or.b32  	%r406, %r405, %r95;
	sub.s32 	%r407, %r95, %r405;
	add.s32 	%r408, %r407, -2139062144;
	xor.b32  	%r409, %r408, -2139062144;
	xor.b32  	%r410, %r408, %r95;
	and.b32  	%r93, %r410, %r406;
	// begin inline asm
	prmt.b32 %r93, %r93, 0, 0xba98;
	// end inline asm
	// begin inline asm
	prmt.b32 %r95, %r95, 0, 0xba98;
	// end inline asm
	xor.b32  	%r411, %r95, 2139062143;
	not.b32 	%r412, %r93;
	and.b32  	%r413, %r409, %r412;
	and.b32  	%r414, %r411, %r93;
	or.b32  	%r250, %r414, %r413;
	// begin inline asm
	dp4a.s32.s32 %r97, %r250, %r67, %r260;
	// end inline asm
	mul.lo.s32 	%r415, %r97, %r399;
	cvt.rn.f32.s32 	%f65, %r415;
	fma.rn.f32 	%f66, %f35, %f65, %f64;
	ld.global.nc.u8 	%rs23, [%rd34+4];
	cvt.u32.u8 	%r416, %rs23;
	shr.u32 	%r417, %r416, %r319;
	and.b32  	%r418, %r417, 15;
	shr.u32 	%r419, %r371, %r9;
	shl.b32 	%r420, %r419, 4;
	and.b32  	%r421, %r420, 48;
	or.b32  	%r422, %r418, %r421;
	add.s32 	%r423, %r422, -32;
	shr.u32 	%r424, %r362, 4;
	and.b32  	%r103, %r424, 50529027;
	and.b32  	%r425, %r377, 67372036;
	or.b32  	%r426, %r425, %r103;
	sub.s32 	%r427, %r103, %r425;
	add.s32 	%r428, %r427, -2139062144;
	xor.b32  	%r429, %r428, -2139062144;
	xor.b32  	%r430, %r428, %r103;
	and.b32  	%r101, %r430, %r426;
	// begin inline asm
	prmt.b32 %r101, %r101, 0, 0xba98;
	// end inline asm
	// begin inline asm
	prmt.b32 %r103, %r103, 0, 0xba98;
	// end inline asm
	xor.b32  	%r431, %r103, 2139062143;
	not.b32 	%r432, %r101;
	and.b32  	%r433, %r429, %r432;
	and.b32  	%r434, %r431, %r101;
	or.b32  	%r254, %r434, %r433;
	// begin inline asm
	dp4a.s32.s32 %r105, %r254, %r75, %r260;
	// end inline asm
	mul.lo.s32 	%r435, %r105, %r423;
	cvt.rn.f32.s32 	%f67, %r435;
	fma.rn.f32 	%f68, %f36, %f67, %f66;
	ld.global.nc.u8 	%rs24, [%rd34+6];
	cvt.u32.u8 	%r436, %rs24;
	shr.u32 	%r437, %r436, %r10;
	and.b32  	%r438, %r437, 15;
	shr.u32 	%r439, %r394, %r11;
	shl.b32 	%r440, %r439, 4;
	and.b32  	%r441, %r440, 48;
	or.b32  	%r442, %r438, %r441;
	add.s32 	%r443, %r442, -32;
	shr.u32 	%r444, %r362, 6;
	and.b32  	%r111, %r444, 50529027;
	and.b32  	%r445, %r402, 67372036;
	or.b32  	%r446, %r445, %r111;
	sub.s32 	%r447, %r111, %r445;
	add.s32 	%r448, %r447, -2139062144;
	xor.b32  	%r449, %r448, -2139062144;
	xor.b32  	%r450, %r448, %r111;
	and.b32  	%r109, %r450, %r446;
	// begin inline asm
	prmt.b32 %r109, %r109, 0, 0xba98;
	// end inline asm
	// begin inline asm
	prmt.b32 %r111, %r111, 0, 0xba98;
	// end inline asm
	xor.b32  	%r451, %r111, 2139062143;
	not.b32 	%r452, %r109;
	and.b32  	%r453, %r449, %r452;
	and.b32  	%r454, %r451, %r109;
	or.b32  	%r258, %r454, %r453;
	// begin inline asm
	dp4a.s32.s32 %r113, %r258, %r83, %r260;
	// end inline asm
	mul.lo.s32 	%r455, %r113, %r443;
	cvt.rn.f32.s32 	%f69, %r455;
	fma.rn.f32 	%f70, %f37, %f69, %f68;
	fma.rn.f32 	%f278, %f38, %f70, %f278;
	add.s64 	%rd41, %rd37, %rd12;
	ld.global.nc.u32 	%r139, [%rd41+4];
	add.s64 	%rd42, %rd60, %rd12;
	ld.global.nc.u32 	%r117, [%rd42];
	// begin inline asm
	{.reg .f16 low,high;
  mov.b32 {low,high},%r117;
  cvt.f32.f16 %f39, low;}

	// end inline asm
	ld.global.nc.u32 	%r143, [%rd41+40];
	ld.global.nc.u32 	%r118, [%rd42+36];
	// begin inline asm
	{.reg .f16 low,high;
  mov.b32 {low,high},%r118;
  cvt.f32.f16 %f40, low;}

	// end inline asm
	ld.global.nc.u32 	%r147, [%rd41+76];
	ld.global.nc.u32 	%r119, [%rd42+72];
	// begin inline asm
	{.reg .f16 low,high;
  mov.b32 {low,high},%r119;
  cvt.f32.f16 %f41, low;}

	// end inline asm
	ld.global.nc.u32 	%r151, [%rd41+112];
	ld.global.nc.u32 	%r120, [%rd42+108];
	// begin inline asm
	{.reg .f16 low,high;
  mov.b32 {low,high},%r120;
  cvt.f32.f16 %f42, low;}

	// end inline asm
	// begin inline asm
	dp4a.s32.s32 %r121, %r230, %r139, %r260;
	// end inline asm
	mul.lo.s32 	%r456, %r121, %r278;
	cvt.rn.f32.s32 	%f71, %r456;
	fma.rn.f32 	%f72, %f39, %f71, 0f00000000;
	// begin inline asm
	dp4a.s32.s32 %r125, %r234, %r143, %r260;
	// end inline asm
	mul.lo.s32 	%r457, %r125, %r301;
	cvt.rn.f32.s32 	%f73, %r457;
	fma.rn.f32 	%f74, %f40, %f73, %f72;
	// begin inline asm
	dp4a.s32.s32 %r129, %r238, %r147, %r260;
	// end inline asm
	mul.lo.s32 	%r458, %r129, %r326;
	cvt.rn.f32.s32 	%f75, %r458;
	fma.rn.f32 	%f76, %f41, %f75, %f74;
	// begin inline asm
	dp4a.s32.s32 %r133, %r242, %r151, %r260;
	// end inline asm
	mul.lo.s32 	%r459, %r133, %r346;
	cvt.rn.f32.s32 	%f77, %r459;
	fma.rn.f32 	%f78, %f42, %f77, %f76;
	fma.rn.f32 	%f277, %f33, %f78, %f277;
	// begin inline asm
	dp4a.s32.s32 %r137, %r246, %r139, %r260;
	// end inline asm
	mul.lo.s32 	%r460, %r137, %r376;
	cvt.rn.f32.s32 	%f79, %r460;
	fma.rn.f32 	%f80, %f39, %f79, 0f00000000;
	// begin inline asm
	dp4a.s32.s32 %r141, %r250, %r143, %r260;
	// end inline asm
	mul.lo.s32 	%r461, %r141, %r399;
	cvt.rn.f32.s32 	%f81, %r461;
	fma.rn.f32 	%f82, %f40, %f81, %f80;
	// begin inline asm
	dp4a.s32.s32 %r145, %r254, %r147, %r260;
	// end inline asm
	mul.lo.s32 	%r462, %r145, %r423;
	cvt.rn.f32.s32 	%f83, %r462;
	fma.rn.f32 	%f84, %f41, %f83, %f82;
	// begin inline asm
	dp4a.s32.s32 %r149, %r258, %r151, %r260;
	// end inline asm
	mul.lo.s32 	%r463, %r149, %r443;
	cvt.rn.f32.s32 	%f85, %r463;
	fma.rn.f32 	%f86, %f42, %f85, %f84;
	fma.rn.f32 	%f276, %f38, %f86, %f276;
	add.s64 	%rd43, %rd60, %rd11;
	ld.global.nc.u32 	%r175, [%rd43+-72];
	add.s64 	%rd44, %rd60, %rd10;
	ld.global.nc.u32 	%r153, [%rd44];
	// begin inline asm
	{.reg .f16 low,high;
  mov.b32 {low,high},%r153;
  cvt.f32.f16 %f43, low;}

	// end inline asm
	ld.global.nc.u32 	%r179, [%rd43+-36];
	ld.global.nc.u32 	%r154, [%rd44+36];
	// begin inline asm
	{.reg .f16 low,high;
  mov.b32 {low,high},%r154;
  cvt.f32.f16 %f44, low;}

	// end inline asm
	ld.global.nc.u32 	%r183, [%rd43];
	ld.global.nc.u32 	%r155, [%rd44+72];
	// begin inline asm
	{.reg .f16 low,high;
  mov.b32 {low,high},%r155;
  cvt.f32.f16 %f45, low;}

	// end inline asm
	ld.global.nc.u32 	%r187, [%rd43+36];
	ld.global.nc.u32 	%r156, [%rd44+108];
	// begin inline asm
	{.reg .f16 low,high;
  mov.b32 {low,high},%r156;
  cvt.f32.f16 %f46, low;}

	// end inline asm
	// begin inline asm
	dp4a.s32.s32 %r157, %r230, %r175, %r260;
	// end inline asm
	mul.lo.s32 	%r464, %r157, %r278;
	cvt.rn.f32.s32 	%f87, %r464;
	fma.rn.f32 	%f88, %f43, %f87, 0f00000000;
	// begin inline asm
	dp4a.s32.s32 %r161, %r234, %r179, %r260;
	// end inline asm
	mul.lo.s32 	%r465, %r161, %r301;
	cvt.rn.f32.s32 	%f89, %r465;
	fma.rn.f32 	%f90, %f44, %f89, %f88;
	// begin inline asm
	dp4a.s32.s32 %r165, %r238, %r183, %r260;
	// end inline asm
	mul.lo.s32 	%r466, %r165, %r326;
	cvt.rn.f32.s32 	%f91, %r466;
	fma.rn.f32 	%f92, %f45, %f91, %f90;
	// begin inline asm
	dp4a.s32.s32 %r169, %r242, %r187, %r260;
	// end inline asm
	mul.lo.s32 	%r467, %r169, %r346;
	cvt.rn.f32.s32 	%f93, %r467;
	fma.rn.f32 	%f94, %f46, %f93, %f92;
	fma.rn.f32 	%f275, %f33, %f94, %f275;
	// begin inline asm
	dp4a.s32.s32 %r173, %r246, %r175, %r260;
	// end inline asm
	mul.lo.s32 	%r468, %r173, %r376;
	cvt.rn.f32.s32 	%f95, %r468;
	fma.rn.f32 	%f96, %f43, %f95, 0f00000000;
	// begin inline asm
	dp4a.s32.s32 %r177, %r250, %r179, %r260;
	// end inline asm
	mul.lo.s32 	%r469, %r177, %r399;
	cvt.rn.f32.s32 	%f97, %r469;
	fma.rn.f32 	%f98, %f44, %f97, %f96;
	// begin inline asm
	dp4a.s32.s32 %r181, %r254, %r183, %r260;
	// end inline asm
	mul.lo.s32 	%r470, %r181, %r423;
	cvt.rn.f32.s32 	%f99, %r470;
	fma.rn.f32 	%f100, %f45, %f99, %f98;
	// begin inline asm
	dp4a.s32.s32 %r185, %r258, %r187, %r260;
	// end inline asm
	mul.lo.s32 	%r471, %r185, %r443;
	cvt.rn.f32.s32 	%f101, %r471;
	fma.rn.f32 	%f102, %f46, %f101, %f100;
	fma.rn.f32 	%f274, %f38, %f102, %f274;
	add.s64 	%rd45, %rd37, %rd8;
	ld.global.nc.u32 	%r211, [%rd45+4];
	add.s64 	%rd46, %rd60, %rd8;
	ld.global.nc.u32 	%r189, [%rd46];
	// begin inline asm
	{.reg .f16 low,high;
  mov.b32 {low,high},%r189;
  cvt.f32.f16 %f47, low;}

	// end inline asm
	ld.global.nc.u32 	%r215, [%rd45+40];
	ld.global.nc.u32 	%r190, [%rd46+36];
	// begin inline asm
	{.reg .f16 low,high;
  mov.b32 {low,high},%r190;
  cvt.f32.f16 %f48, low;}

	// end inline asm
	ld.global.nc.u32 	%r219, [%rd45+76];
	ld.global.nc.u32 	%r191, [%rd46+72];
	// begin inline asm
	{.reg .f16 low,high;
  mov.b32 {low,high},%r191;
  cvt.f32.f16 %f49, low;}

	// end inline asm
	ld.global.nc.u32 	%r223, [%rd45+112];
	ld.global.nc.u32 	%r192, [%rd46+108];
	// begin inline asm
	{.reg .f16 low,high;
  mov.b32 {low,high},%r192;
  cvt.f32.f16 %f50, low;}

	// end inline asm
	// begin inline asm
	dp4a.s32.s32 %r193, %r230, %r211, %r260;
	// end inline asm
	mul.lo.s32 	%r472, %r193, %r278;
	cvt.rn.f32.s32 	%f103, %r472;
	fma.rn.f32 	%f104, %f47, %f103, 0f00000000;
	// begin inline asm
	dp4a.s32.s32 %r197, %r234, %r215, %r260;
	// end inline asm
	mul.lo.s32 	%r473, %r197, %r301;
	cvt.rn.f32.s32 	%f105, %r473;
	fma.rn.f32 	%f106, %f48, %f105, %f104;
	// begin inline asm
	dp4a.s32.s32 %r201, %r238, %r219, %r260;
	// end inline asm
	mul.lo.s32 	%r474, %r201, %r326;
	cvt.rn.f32.s32 	%f107, %r474;
	fma.rn.f32 	%f108, %f49, %f107, %f106;
	// begin inline asm
	dp4a.s32.s32 %r205, %r242, %r223, %r260;
	// end inline asm
	mul.lo.s32 	%r475, %r205, %r346;
	cvt.rn.f32.s32 	%f109, %r475;
	fma.rn.f32 	%f110, %f50, %f109, %f108;
	fma.rn.f32 	%f273, %f33, %f110, %f273;
	// begin inline asm
	dp4a.s32.s32 %r209, %r246, %r211, %r260;
	// end inline asm
	mul.lo.s32 	%r476, %r209, %r376;
	cvt.rn.f32.s32 	%f111, %r476;
	fma.rn.f32 	%f112, %f47, %f111, 0f00000000;
	// begin inline asm
	dp4a.s32.s32 %r213, %r250, %r215, %r260;
	// end inline asm
	mul.lo.s32 	%r477, %r213, %r399;
	cvt.rn.f32.s32 	%f113, %r477;
	fma.rn.f32 	%f114, %f48, %f113, %f112;
	// begin inline asm
	dp4a.s32.s32 %r217, %r254, %r219, %r260;
	// end inline asm
	mul.lo.s32 	%r478, %r217, %r423;
	cvt.rn.f32.s32 	%f115, %r478;
	fma.rn.f32 	%f116, %f49, %f115, %f114;
	// begin inline asm
	dp4a.s32.s32 %r221, %r258, %r223, %r260;
	// end inline asm
	mul.lo.s32 	%r479, %r221, %r443;
	cvt.rn.f32.s32 	%f117, %r479;
	fma.rn.f32 	%f118, %f50, %f117, %f116;
	fma.rn.f32 	%f272, %f38, %f118, %f272;
	add.s64 	%rd47, %rd37, %rd7;
	ld.global.nc.u32 	%r247, [%rd47+4];
	add.s64 	%rd48, %rd60, %rd7;
	ld.global.nc.u32 	%r225, [%rd48];
	// begin inline asm
	{.reg .f16 low,high;
  mov.b32 {low,high},%r225;
  cvt.f32.f16 %f51, low;}

	// end inline asm
	ld.global.nc.u32 	%r251, [%rd47+40];
	ld.global.nc.u32 	%r226, [%rd48+36];
	// begin inline asm
	{.reg .f16 low,high;
  mov.b32 {low,high},%r226;
  cvt.f32.f16 %f52, low;}

	// end inline asm
	ld.global.nc.u32 	%r255, [%rd47+76];
	ld.global.nc.u32 	%r227, [%rd48+72];
	// begin inline asm
	{.reg .f16 low,high;
  mov.b32 {low,high},%r227;
  cvt.f32.f16 %f53, low;}

	// end inline asm
	ld.global.nc.u32 	%r259, [%rd47+112];
	ld.global.nc.u32 	%r228, [%rd48+108];
	// begin inline asm
	{.reg .f16 low,high;
  mov.b32 {low,high},%r228;
  cvt.f32.f16 %f54, low;}

	// end inline asm
	// begin inline asm
	dp4a.s32.s32 %r229, %r230, %r247, %r260;
	// end inline asm
	mul.lo.s32 	%r480, %r229, %r278;
	cvt.rn.f32.s32 	%f119, %r480;
	fma.rn.f32 	%f120, %f51, %f119, 0f00000000;
	// begin inline asm
	dp4a.s32.s32 %r233, %r234, %r251, %r260;
	// end inline asm
	mul.lo.s32 	%r481, %r233, %r301;
	cvt.rn.f32.s32 	%f121, %r481;
	fma.rn.f32 	%f122, %f52, %f121, %f120;
	// begin inline asm
	dp4a.s32.s32 %r237, %r238, %r255, %r260;
	// end inline asm
	mul.lo.s32 	%r482, %r237, %r326;
	cvt.rn.f32.s32 	%f123, %r482;
	fma.rn.f32 	%f124, %f53, %f123, %f122;
	// begin inline asm
	dp4a.s32.s32 %r241, %r242, %r259, %r260;
	// end inline asm
	mul.lo.s32 	%r483, %r241, %r346;
	cvt.rn.f32.s32 	%f125, %r483;
	fma.rn.f32 	%f126, %f54, %f125, %f124;
	fma.rn.f32 	%f271, %f33, %f126, %f271;
	// begin inline asm
	dp4a.s32.s32 %r245, %r246, %r247, %r260;
	// end inline asm
	mul.lo.s32 	%r484, %r245, %r376;
	cvt.rn.f32.s32 	%f127, %r484;
	fma.rn.f32 	%f128, %f51, %f127, 0f00000000;
	// begin inline asm
	dp4a.s32.s32 %r249, %r250, %r251, %r260;
	// end inline asm
	mul.lo.s32 	%r485, %r249, %r399;
	cvt.rn.f32.s32 	%f129, %r485;
	fma.rn.f32 	%f130, %f52, %f129, %f128;
	// begin inline asm
	dp4a.s32.s32 %r253, %r254, %r255, %r260;
	// end inline asm
	mul.lo.s32 	%r486, %r253, %r423;
	cvt.rn.f32.s32 	%f131, %r486;
	fma.rn.f32 	%f132, %f53, %f131, %f130;
	// begin inline asm
	dp4a.s32.s32 %r257, %r258, %r259, %r260;
	// end inline asm
	mul.lo.s32 	%r487, %r257, %r443;
	cvt.rn.f32.s32 	%f133, %r487;
	fma.rn.f32 	%f134, %f54, %f133, %f132;
	fma.rn.f32 	%f270, %f38, %f134, %f270;
	add.s32 	%r602, %r602, 4;
	add.s64 	%rd60, %rd60, 1152;
	add.s32 	%r601, %r601, 4;
	add.s32 	%r600, %r600, 4;
	setp.lt.s32 	%p2, %r602, %r4;
	@%p2 bra 	$L__BB78_2;
	st.local.v2.f32 	[%rd2], {%f279, %f278};
	st.local.v2.f32 	[%rd2+8], {%f277, %f276};
	st.local.v2.f32 	[%rd2+16], {%f275, %f274};
	st.local.v2.f32 	[%rd2+24], {%f273, %f272};
	st.local.v2.f32 	[%rd2+32], {%f271, %f270};
$L__BB78_4:
	setp.eq.s32 	%p3, %r1, 0;
	@%p3 bra 	$L__BB78_6;
	mov.u32 	%r488, _ZZN34_INTERNAL_c8396950_4_k_cu_1fba617b13mul_mat_vec_qILi5ELi256ELi16E10block_q3_KLi1EXadL_ZNS_17vec_dot_q3_K_q8_1EPKvPK10block_q8_1RKiEEEEvS3_S3_PfiiiiE10tmp_shared;
	mad.lo.s32 	%r489, %r1, 1280, %r488;
	shl.b32 	%r490, %r2, 2;
	add.s32 	%r491, %r489, %r490;
	st.shared.f32 	[%r491+-1280], %f279;
	st.shared.f32 	[%r491+-1152], %f278;
	st.shared.f32 	[%r491+-1024], %f277;
	st.shared.f32 	[%r491+-896], %f276;
	st.shared.f32 	[%r491+-768], %f275;
	st.shared.f32 	[%r491+-640], %f274;
	st.shared.f32 	[%r491+-512], %f273;
	st.shared.f32 	[%r491+-384], %f272;
	st.shared.f32 	[%r491+-256], %f271;
	st.shared.f32 	[%r491+-128], %f270;
$L__BB78_6:
	setp.ne.s32 	%p4, %r1, 0;
	bar.sync 	0;
	@%p4 bra 	$L__BB78_17;
	shl.b32 	%r492, %r2, 2;
	mov.u32 	%r493, _ZZN34_INTERNAL_c8396950_4_k_cu_1fba617b13mul_mat_vec_qILi5ELi256ELi16E10block_q3_KLi1EXadL_ZNS_17vec_dot_q3_K_q8_1EPKvPK10block_q8_1RKiEEEEvS3_S3_PfiiiiE10tmp_shared;
	add.s32 	%r20, %r493, %r492;
	setp.gt.u32 	%p5, %r2, 1;
	mul.wide.u32 	%rd49, %r2, 4;
	add.s64 	%rd15, %rd2, %rd49;
	add.s32 	%r21, %r3, %r2;
	ld.shared.f32 	%f135, [%r20];
	add.f32 	%f136, %f135, %f279;
	mov.b32 	%r494, %f136;
	shfl.sync.bfly.b32	%r495|%p6, %r494, 16, 31, -1;
	mov.b32 	%f137, %r495;
	add.f32 	%f138, %f136, %f137;
	mov.b32 	%r496, %f138;
	shfl.sync.bfly.b32	%r497|%p7, %r496, 8, 31, -1;
	mov.b32 	%f139, %r497;
	add.f32 	%f140, %f138, %f139;
	mov.b32 	%r498, %f140;
	shfl.sync.bfly.b32	%r499|%p8, %r498, 4, 31, -1;
	mov.b32 	%f141, %r499;
	add.f32 	%f142, %f140, %f141;
	mov.b32 	%r500, %f142;
	shfl.sync.bfly.b32	%r501|%p9, %r500, 2, 31, -1;
	mov.b32 	%f143, %r501;
	add.f32 	%f144, %f142, %f143;
	mov.b32 	%r502, %f144;
	shfl.sync.bfly.b32	%r503|%p10, %r502, 1, 31, -1;
	mov.b32 	%f145, %r503;
	add.f32 	%f146, %f144, %f145;
	st.local.f32 	[%rd2], %f146;
	ld.shared.f32 	%f147, [%r20+128];
	add.f32 	%f148, %f147, %f278;
	mov.b32 	%r504, %f148;
	shfl.sync.bfly.b32	%r505|%p11, %r504, 16, 31, -1;
	mov.b32 	%f149, %r505;
	add.f32 	%f150, %f148, %f149;
	mov.b32 	%r506, %f150;
	shfl.sync.bfly.b32	%r507|%p12, %r506, 8, 31, -1;
	mov.b32 	%f151, %r507;
	add.f32 	%f152, %f150, %f151;
	mov.b32 	%r508, %f152;
	shfl.sync.bfly.b32	%r509|%p13, %r508, 4, 31, -1;
	mov.b32 	%f153, %r509;
	add.f32 	%f154, %f152, %f153;
	mov.b32 	%r510, %f154;
	shfl.sync.bfly.b32	%r511|%p14, %r510, 2, 31, -1;
	mov.b32 	%f155, %r511;
	add.f32 	%f156, %f154, %f155;
	mov.b32 	%r512, %f156;
	shfl.sync.bfly.b32	%r513|%p15, %r512, 1, 31, -1;
	mov.b32 	%f157, %r513;
	add.f32 	%f158, %f156, %f157;
	st.local.f32 	[%rd2+4], %f158;
	@%p5 bra 	$L__BB78_9;
	ld.local.f32 	%f159, [%rd15];
	mul.wide.u32 	%rd50, %r21, 4;
	add.s64 	%rd51, %rd1, %rd50;
	st.global.f32 	[%rd51], %f159;
$L__BB78_9:
	setp.gt.u32 	%p16, %r2, 1;
	ld.shared.f32 	%f160, [%r20+256];
	add.f32 	%f161, %f160, %f277;
	mov.b32 	%r514, %f161;
	shfl.sync.bfly.b32	%r515|%p17, %r514, 16, 31, -1;
	mov.b32 	%f162, %r515;
	add.f32 	%f163, %f161, %f162;
	mov.b32 	%r516, %f163;
	shfl.sync.bfly.b32	%r517|%p18, %r516, 8, 31, -1;
	mov.b32 	%f164, %r517;
	add.f32 	%f165, %f163, %f164;
	mov.b32 	%r518, %f165;
	shfl.sync.bfly.b32	%r519|%p19, %r518, 4, 31, -1;
	mov.b32 	%f166, %r519;
	add.f32 	%f167, %f165, %f166;
	mov.b32 	%r520, %f167;
	shfl.sync.bfly.b32	%r521|%p20, %r520, 2, 31, -1;
	mov.b32 	%f168, %r521;
	add.f32 	%f169, %f167, %f168;
	mov.b32 	%r522, %f169;
	shfl.sync.bfly.b32	%r523|%p21, %r522, 1, 31, -1;
	mov.b32 	%f170, %r523;
	add.f32 	%f171, %f169, %f170;
	st.local.f32 	[%rd2+8], %f171;
	ld.shared.f32 	%f172, [%r20+384];
	add.f32 	%f173, %f172, %f276;
	mov.b32 	%r524, %f173;
	shfl.sync.bfly.b32	%r525|%p22, %r524, 16, 31, -1;
	mov.b32 	%f174, %r525;
	add.f32 	%f175, %f173, %f174;
	mov.b32 	%r526, %f175;
	shfl.sync.bfly.b32	%r527|%p23, %r526, 8, 31, -1;
	mov.b32 	%f176, %r527;
	add.f32 	%f177, %f175, %f176;
	mov.b32 	%r528, %f177;
	shfl.sync.bfly.b32	%r529|%p24, %r528, 4, 31, -1;
	mov.b32 	%f178, %r529;
	add.f32 	%f179, %f177, %f178;
	mov.b32 	%r530, %f179;
	shfl.sync.bfly.b32	%r531|%p25, %r530, 2, 31, -1;
	mov.b32 	%f180, %r531;
	add.f32 	%f181, %f179, %f180;
	mov.b32 	%r532, %f181;
	shfl.sync.bfly.b32	%r533|%p26, %r532, 1, 31, -1;
	mov.b32 	%f182, %r533;
	add.f32 	%f183, %f181, %f182;
	st.local.f32 	[%rd2+12], %f183;
	@%p16 bra 	$L__BB78_11;
	ld.local.f32 	%f184, [%rd15+8];
	add.s32 	%r534, %r21, %r23;
	mul.wide.u32 	%rd52, %r534, 4;
	add.s64 	%rd53, %rd1, %rd52;
	st.global.f32 	[%rd53], %f184;
$L__BB78_11:
	setp.gt.u32 	%p27, %r2, 1;
	ld.shared.f32 	%f185, [%r20+512];
	add.f32 	%f186, %f185, %f275;
	mov.b32 	%r535, %f186;
	shfl.sync.bfly.b32	%r536|%p28, %r535, 16, 31, -1;
	mov.b32 	%f187, %r536;
	add.f32 	%f188, %f186, %f187;
	mov.b32 	%r537, %f188;
	shfl.sync.bfly.b32	%r538|%p29, %r537, 8, 31, -1;
	mov.b32 	%f189, %r538;
	add.f32 	%f190, %f188, %f189;
	mov.b32 	%r539, %f190;
	shfl.sync.bfly.b32	%r540|%p30, %r539, 4, 31, -1;
	mov.b32 	%f191, %r540;
	add.f32 	%f192, %f190, %f191;
	mov.b32 	%r541, %f192;
	shfl.sync.bfly.b32	%r542|%p31, %r541, 2, 31, -1;
	mov.b32 	%f193, %r542;
	add.f32 	%f194, %f192, %f193;
	mov.b32 	%r543, %f194;
	shfl.sync.bfly.b32	%r544|%p32, %r543, 1, 31, -1;
	mov.b32 	%f195, %r544;
	add.f32 	%f196, %f194, %f195;
	st.local.f32 	[%rd2+16], %f196;
	ld.shared.f32 	%f197, [%r20+640];
	add.f32 	%f198, %f197, %f274;
	mov.b32 	%r545, %f198;
	shfl.sync.bfly.b32	%r546|%p33, %r545, 16, 31, -1;
	mov.b32 	%f199, %r546;
	add.f32 	%f200, %f198, %f199;
	mov.b32 	%r547, %f200;
	shfl.sync.bfly.b32	%r548|%p34, %r547, 8, 31, -1;
	mov.b32 	%f201, %r548;
	add.f32 	%f202, %f200, %f201;
	mov.b32 	%r549, %f202;
	shfl.sync.bfly.b32	%r550|%p35, %r549, 4, 31, -1;
	mov.b32 	%f203, %r550;
	add.f32 	%f204, %f202, %f203;
	mov.b32 	%r551, %f204;
	shfl.sync.bfly.b32	%r552|%p36, %r551, 2, 31, -1;
	mov.b32 	%f205, %r552;
	add.f32 	%f206, %f204, %f205;
	mov.b32 	%r553, %f206;
	shfl.sync.bfly.b32	%r554|%p37, %r553, 1, 31, -1;
	mov.b32 	%f207, %r554;
	add.f32 	%f208, %f206, %f207;
	st.local.f32 	[%rd2+20], %f208;
	@%p27 bra 	$L__BB78_13;
	ld.local.f32 	%f209, [%rd15+16];
	shl.b32 	%r555, %r23, 1;
	add.s32 	%r556, %r21, %r555;
	mul.wide.u32 	%rd54, %r556, 4;
	add.s64 	%rd55, %rd1, %rd54;
	st.global.f32 	[%rd55], %f209;
$L__BB78_13:
	setp.gt.u32 	%p38, %r2, 1;
	ld.shared.f32 	%f210, [%r20+768];
	add.f32 	%f211, %f210, %f273;
	mov.b32 	%r557, %f211;
	shfl.sync.bfly.b32	%r558|%p39, %r557, 16, 31, -1;
	mov.b32 	%f212, %r558;
	add.f32 	%f213, %f211, %f212;
	mov.b32 	%r559, %f213;
	shfl.sync.bfly.b32	%r560|%p40, %r559, 8, 31, -1;
	mov.b32 	%f214, %r560;
	add.f32 	%f215, %f213, %f214;
	mov.b32 	%r561, %f215;
	shfl.sync.bfly.b32	%r562|%p41, %r561, 4, 31, -1;
	mov.b32 	%f216, %r562;
	add.f32 	%f217, %f215, %f216;
	mov.b32 	%r563, %f217;
	shfl.sync.bfly.b32	%r564|%p42, %r563, 2, 31, -1;
	mov.b32 	%f218, %r564;
	add.f32 	%f219, %f217, %f218;
	mov.b32 	%r565, %f219;
	shfl.sync.bfly.b32	%r566|%p43, %r565, 1, 31, -1;
	mov.b32 	%f220, %r566;
	add.f32 	%f221, %f219, %f220;
	st.local.f32 	[%rd2+24], %f221;
	ld.shared.f32 	%f222, [%r20+896];
	add.f32 	%f223, %f222, %f272;
	mov.b32 	%r567, %f223;
	shfl.sync.bfly.b32	%r568|%p44, %r567, 16, 31, -1;
	mov.b32 	%f224, %r568;
	add.f32 	%f225, %f223, %f224;
	mov.b32 	%r569, %f225;
	shfl.sync.bfly.b32	%r570|%p45, %r569, 8, 31, -1;
	mov.b32 	%f226, %r570;
	add.f32 	%f227, %f225, %f226;
	mov.b32 	%r571, %f227;
	shfl.sync.bfly.b32	%r572|%p46, %r571, 4, 31, -1;
	mov.b32 	%f228, %r572;
	add.f32 	%f229, %f227, %f228;
	mov.b32 	%r573, %f229;
	shfl.sync.bfly.b32	%r574|%p47, %r573, 2, 31, -1;
	mov.b32 	%f230, %r574;
	add.f32 	%f231, %f229, %f230;
	mov.b32 	%r575, %f231;
	shfl.sync.bfly.b32	%r576|%p48, %r575, 1, 31, -1;
	mov.b32 	%f232, %r576;
	add.f32 	%f233, %f231, %f232;
	st.local.f32 	[%rd2+28], %f233;
	@%p38 bra 	$L__BB78_15;
	ld.local.f32 	%f234, [%rd15+24];
	mad.lo.s32 	%r577, %r23, 3, %r21;
	mul.wide.u32 	%rd56, %r577, 4;
	add.s64 	%rd57, %rd1, %rd56;
	st.global.f32 	[%rd57], %f234;
$L__BB78_15:
	setp.gt.u32 	%p49, %r2, 1;
	ld.shared.f32 	%f235, [%r20+1024];
	add.f32 	%f236, %f235, %f271;
	mov.b32 	%r578, %f236;
	shfl.sync.bfly.b32	%r579|%p50, %r578, 16, 31, -1;
	mov.b32 	%f237, %r579;
	add.f32 	%f238, %f236, %f237;
	mov.b32 	%r580, %f238;
	shfl.sync.bfly.b32	%r581|%p51, %r580, 8, 31, -1;
	mov.b32 	%f239, %r581;
	add.f32 	%f240, %f238, %f239;
	mov.b32 	%r582, %f240;
	shfl.sync.bfly.b32	%r583|%p52, %r582, 4, 31, -1;
	mov.b32 	%f241, %r583;
	add.f32 	%f242, %f240, %f241;
	mov.b32 	%r584, %f242;
	shfl.sync.bfly.b32	%r585|%p53, %r584, 2, 31, -1;
	mov.b32 	%f243, %r585;
	add.f32 	%f244, %f242, %f243;
	mov.b32 	%r586, %f244;
	shfl.sync.bfly.b32	%r587|%p54, %r586, 1, 31, -1;
	mov.b32 	%f245, %r587;
	add.f32 	%f246, %f244, %f245;
	st.local.f32 	[%rd2+32], %f246;
	ld.shared.f32 	%f247, [%r20+1152];
	add.f32 	%f248, %f247, %f270;
	mov.b32 	%r588, %f248;
	shfl.sync.bfly.b32	%r589|%p55, %r588, 16, 31, -1;
	mov.b32 	%f249, %r589;
	add.f32 	%f250, %f248, %f249;
	mov.b32 	%r590, %f250;
	shfl.sync.bfly.b32	%r591|%p56, %r590, 8, 31, -1;
	mov.b32 	%f251, %r591;
	add.f32 	%f252, %f250, %f251;
	mov.b32 	%r592, %f252;
	shfl.sync.bfly.b32	%r593|%p57, %r592, 4, 31, -1;
	mov.b32 	%f253, %r593;
	add.f32 	%f254, %f252, %f253;
	mov.b32 	%r594, %f254;
	shfl.sync.bfly.b32	%r595|%p58, %r594, 2, 31, -1;
	mov.b32 	%f255, %r595;
	add.f32 	%f256, %f254, %f255;
	mov.b32 	%r596, %f256;
	shfl.sync.bfly.b32	%r597|%p59, %r596, 1, 31, -1;
	mov.b32 	%f257, %r597;
	add.f32 	%f258, %f256, %f257;
	st.local.f32 	[%rd2+36], %f258;
	@%p49 bra 	$L__BB78_17;
	ld.local.f32 	%f259, [%rd15+32];
	shl.b32 	%r598, %r23, 2;
	add.s32 	%r599, %r21, %r598;
	mul.wide.u32 	%rd58, %r599, 4;
	add.s64 	%rd59, %rd1, %rd58;
	st.global.f32 	[%rd59], %f259;
$L__BB78_17:
	ret;

}
	// .globl	mul_mat_vec_q4_K_q8_1_cuda5
.visible .entry mul_mat_vec_q4_K_q8_1_cuda5(
	.param .u64 .ptr .align 1 mul_mat_vec_q4_K_q8_1_cuda5_param_0,
	.param .u64 .ptr .align 1 mul_mat_vec_q4_K_q8_1_cuda5_param_1,
	.param .u64 .ptr .align 1 mul_mat_vec_q4_K_q8_1_cuda5_param_2,
	.param .u32 mul_mat_vec_q4_K_q8_1_cuda5_param_3,
	.param .u32 mul_mat_vec_q4_K_q8_1_cuda5_param_4,
	.param .u32 mul_mat_vec_q4_K_q8_1_cuda5_param_5,
	.param .u32 mul_mat_vec_q4_K_q8_1_cuda5_param_6
)
{
	.local .align 8 .b8 	__local_depot79[40];
	.reg .b64 	%SP;
	.reg .b64 	%SPL;
	.reg .pred 	%p<70>;
	.reg .b16 	%rs<197>;
	.reg .b32 	%r<650>;
	.reg .b32 	%f<316>;
	.reg .b64 	%rd<69>;
	// demoted variable
	.shared .align 4 .b8 _ZZN34_INTERNAL_c8396950_4_k_cu_1fba617b13mul_mat_vec_qILi5ELi256ELi32E10block_q4_KLi2EXadL_ZNS_17vec_dot_q4_K_q8_1EPKvPK10block_q8_1RKiEEEEvS3_S3_PfiiiiE10tmp_shared[1280];
	mov.u64 	%SPL, __local_depot79;
	ld.param.u64 	%rd16, [mul_mat_vec_q4_K_q8_1_cuda5_param_2];
	ld.param.u32 	%r61, [mul_mat_vec_q4_K_q8_1_cuda5_param_3];
	ld.param.u32 	%r59, [mul_mat_vec_q4_K_q8_1_cuda5_param_5];
	ld.param.u32 	%r60, [mul_mat_vec_q4_K_q8_1_cuda5_param_6];
	cvta.to.global.u64 	%rd1, %rd16;
	add.u64 	%rd2, %SPL, 0;
	mov.u32 	%r1, %tid.y;
	shl.b32 	%r62, %r1, 5;
	mov.u32 	%r2, %tid.x;
	add.s32 	%r63, %r62, %r2;
	mov.u32 	%r64, %ctaid.x;
	shl.b32 	%r3, %r64, 1;
	shr.s32 	%r65, %r61, 31;
	shr.u32 	%r66, %r65, 24;
	add.s32 	%r67, %r61, %r66;
	shr.s32 	%r4, %r67, 8;
	mov.f32 	%f306, 0f00000000;
	st.local.v2.f32 	[%rd2], {%f306, %f306};
	st.local.v2.f32 	[%rd2+8], {%f306, %f306};
	st.local.v2.f32 	[%rd2+16], {%f306, %f306};
	st.local.v2.f32 	[%rd2+24], {%f306, %f306};
	st.local.v2.f32 	[%rd2+32], {%f306, %f306};
	shr.u32 	%r649, %r63, 4;
	setp.ge.s32 	%p1, %r649, %r4;
	mov.f32 	%f307, %f306;
	mov.f32 	%f308, %f306;
	mov.f32 	%f309, %f306;
	mov.f32 	%f310, %f306;
	mov.f32 	%f311, %f306;
	mov.f32 	%f312, %f306;
	mov.f32 	%f313, %f306;
	mov.f32 	%f314, %f306;
	mov.f32 	%f315, %f306;
	@%p1 bra 	$L__BB79_34;
	ld.param.u64 	%rd66, [mul_mat_vec_q4_K_q8_1_cuda5_param_1];
	cvta.to.global.u64 	%rd18, %rd66;
	shr.s32 	%r68, %r59, 31;
	shr.u32 	%r69, %r68, 27;
	add.s32 	%r70, %r59, %r69;
	shr.s32 	%r71, %r70, 5;
	shl.b32 	%r72, %r2, 1;
	and.b32  	%r6, %r72, 30;
	shr.u32 	%r73, %r6, 3;
	shl.b32 	%r7, %r73, 1;
	mul.wide.u32 	%rd19, %r73, 72;
	shl.b32 	%r74, %r2, 2;
	cvt.u64.u32 	%rd20, %r74;
	and.b64  	%rd21, %rd20, 12;
	shl.b32 	%r75, %r649, 3;
	add.s32 	%r648, %r71, %r75;
	add.s64 	%rd3, %rd18, %rd19;
	mad.lo.s32 	%r647, %r3, %r4, %r649;
	add.s64 	%rd4, %rd21, 40;
	shl.b32 	%r76, %r71, 2;
	add.s32 	%r646, %r75, %r76;
	mad.lo.s32 	%r645, %r71, 3, %r75;
	or.b32  	%r77, %r75, %r7;
	mul.wide.u32 	%rd22, %r77, 36;
	add.s64 	%rd23, %rd22, %rd18;
	add.s64 	%rd68, %rd23, 36;
	shl.b32 	%r78, %r71, 1;
	add.s32 	%r644, %r75, %r78;
	mov.f32 	%f306, 0f00000000;
$L__BB79_2:
	ld.param.u64 	%rd64, [mul_mat_vec_q4_K_q8_1_cuda5_param_0];
	cvt.u64.u32 	%rd24, %r7;
	setp.gt.u32 	%p2, %r6, 15;
	shl.b32 	%r79, %r2, 2;
	and.b32  	%r80, %r79, 12;
	shl.b32 	%r81, %r6, 2;
	and.b32  	%r82, %r81, 96;
	or.b32  	%r83, %r80, %r82;
	cvt.u64.u32 	%rd25, %r83;
	mul.wide.s32 	%rd7, %r647, 144;
	cvta.to.global.u64 	%rd26, %rd64;
	add.s64 	%rd8, %rd26, %rd7;
	add.s64 	%rd27, %rd8, %rd25;
	ld.global.u32 	%r19, [%rd27+16];
	ld.global.u32 	%r20, [%rd27+32];
	add.s64 	%rd9, %rd8, %rd24;
	@%p2 bra 	$L__BB79_4;
	ld.global.u16 	%rs173, [%rd9+4];
	and.b16  	%rs176, %rs173, 16191;
	ld.global.u16 	%rs174, [%rd9+8];
	and.b16  	%rs175, %rs174, 16191;
	bra.uni 	$L__BB79_5;
$L__BB79_4:
	ld.global.u16 	%rs174, [%rd9+8];
	and.b16  	%rs73, %rs174, 3855;
	ld.global.u16 	%rs74, [%rd9];
	shr.u16 	%rs75, %rs74, 2;
	and.b16  	%rs76, %rs75, 12336;
	or.b16  	%rs176, %rs76, %rs73;
	shr.u16 	%rs77, %rs174, 4;
	and.b16  	%rs78, %rs77, 3855;
	ld.global.u16 	%rs173, [%rd9+4];
	shr.u16 	%rs79, %rs173, 2;
	and.b16  	%rs80, %rs79, 12336;
	or.b16  	%rs175, %rs80, %rs78;
$L__BB79_5:
	ld.param.u64 	%rd65, [mul_mat_vec_q4_K_q8_1_cuda5_param_0];
	mul.lo.s32 	%r120, %r4, 144;
	cvt.s64.s32 	%rd28, %r120;
	cvta.to.global.u64 	%rd29, %rd65;
	add.s64 	%rd30, %rd29, %rd28;
	add.s64 	%rd10, %rd30, %rd7;
	cvt.u64.u32 	%rd31, %r7;
	setp.lt.u32 	%p3, %r6, 16;
	shl.b32 	%r121, %r2, 2;
	and.b32  	%r122, %r121, 12;
	shl.b32 	%r123, %r6, 2;
	and.b32  	%r124, %r123, 96;
	or.b32  	%r125, %r122, %r124;
	cvt.u64.u32 	%rd32, %r125;
	ld.global.u32 	%r84, [%rd68+-36];
	// begin inline asm
	{.reg .f16 low,high;
  mov.b32 {low,high},%r84;
  cvt.f32.f16 %f47, low;}

	// end inline asm
	add.s64 	%rd33, %rd68, %rd4;
	ld.global.u32 	%r21, [%rd33+-72];
	ld.global.u32 	%r22, [%rd33+-56];
	ld.global.u32 	%r85, [%rd68];
	// begin inline asm
	{.reg .f16 low,high;
  mov.b32 {low,high},%r85;
  cvt.f32.f16 %f48, low;}

	// end inline asm
	ld.global.u32 	%r23, [%rd33+-36];
	ld.global.u32 	%r24, [%rd33+-20];
	and.b32  	%r87, %r19, 252645135;
	and.b32  	%r91, %r20, 252645135;
	mov.b32 	%r113, 0;
	// begin inline asm
	dp4a.s32.s32 %r86, %r87, %r21, %r113;
	// end inline asm
	// begin inline asm
	dp4a.s32.s32 %r90, %r91, %r22, %r86;
	// end inline asm
	mov.b32 	%r115, 16843009;
	// begin inline asm
	dp4a.s32.s32 %r94, %r115, %r21, %r113;
	// end inline asm
	// begin inline asm
	dp4a.s32.s32 %r98, %r115, %r22, %r94;
	// end inline asm
	shr.u16 	%rs81, %rs176, 8;
	cvt.u32.u16 	%r126, %rs176;
	and.b32  	%r127, %r126, 255;
	mul.lo.s32 	%r128, %r90, %r127;
	cvt.rn.f32.s32 	%f51, %r128;
	fma.rn.f32 	%f52, %f47, %f51, 0f00000000;
	shr.u16 	%rs82, %rs175, 8;
	cvt.u32.u16 	%r129, %rs175;
	and.b32  	%r130, %r129, 255;
	mul.lo.s32 	%r131, %r98, %r130;
	cvt.rn.f32.s32 	%f53, %r131;
	fma.rn.f32 	%f54, %f47, %f53, 0f00000000;
	shr.u32 	%r132, %r19, 4;
	and.b32  	%r103, %r132, 252645135;
	shr.u32 	%r133, %r20, 4;
	and.b32  	%r107, %r133, 252645135;
	// begin inline asm
	dp4a.s32.s32 %r102, %r103, %r23, %r113;
	// end inline asm
	// begin inline asm
	dp4a.s32.s32 %r106, %r107, %r24, %r102;
	// end inline asm
	// begin inline asm
	dp4a.s32.s32 %r110, %r115, %r23, %r113;
	// end inline asm
	// begin inline asm
	dp4a.s32.s32 %r114, %r115, %r24, %r110;
	// end inline asm
	cvt.u32.u16 	%r134, %rs81;
	mul.lo.s32 	%r135, %r106, %r134;
	cvt.rn.f32.s32 	%f55, %r135;
	fma.rn.f32 	%f56, %f48, %f55, %f52;
	cvt.u32.u16 	%r136, %rs82;
	mul.lo.s32 	%r137, %r114, %r136;
	cvt.rn.f32.s32 	%f57, %r137;
	fma.rn.f32 	%f58, %f48, %f57, %f54;
	ld.global.u32 	%r119, [%rd8];
	// begin inline asm
	{.reg .f16 low,high;
  mov.b32 {low,high},%r119;
  cvt.f32.f16 %f49, low;}

	// end inline asm
	// begin inline asm
	{.reg .f16 low,high;
  mov.b32 {low,high},%r119;
  cvt.f32.f16 %f50, high;}

	// end inline asm
	mul.f32 	%f59, %f56, %f49;
	mul.f32 	%f60, %f58, %f50;
	sub.f32 	%f61, %f59, %f60;
	add.f32 	%f315, %f61, %f315;
	add.s64 	%rd34, %rd10, %rd32;
	ld.global.u32 	%r29, [%rd34+16];
	ld.global.u32 	%r30, [%rd34+32];
	add.s64 	%rd11, %rd10, %rd31;
	@%p3 bra 	$L__BB79_7;
	ld.global.u16 	%rs178, [%rd11+8];
	and.b16  	%rs83, %rs178, 3855;
	ld.global.u16 	%rs84, [%rd11];
	shr.u16 	%rs85, %rs84, 2;
	and.b16  	%rs86, %rs85, 12336;
	or.b16  	%rs180, %rs86, %rs83;
	shr.u16 	%rs87, %rs178, 4;
	and.b16  	%rs88, %rs87, 3855;
	ld.global.u16 	%rs177, [%rd11+4];
	shr.u16 	%rs89, %rs177, 2;
	and.b16  	%rs90, %rs89, 12336;
	or.b16  	%rs179, %rs90, %rs88;
	bra.uni 	$L__BB79_8;
$L__BB79_7:
	ld.global.u16 	%rs177, [%rd11+4];
	and.b16  	%rs180, %rs177, 16191;
	ld.global.u16 	%rs178, [%rd11+8];
	and.b16  	%rs179, %rs178, 16191;
$L__BB79_8:
	and.b32  	%r139, %r29, 252645135;
	and.b32  	%r143, %r30, 252645135;
	mov.b32 	%r165, 0;
	// begin inline asm
	dp4a.s32.s32 %r138, %r139, %r21, %r165;
	// end inline asm
	// begin inline asm
	dp4a.s32.s32 %r142, %r143, %r22, %r138;
	// end inline asm
	mov.b32 	%r167, 16843009;
	// begin inline asm
	dp4a.s32.s32 %r146, %r167, %r21, %r165;
	// end inline asm
	// begin inline asm
	dp4a.s32.s32 %r150, %r167, %r22, %r146;
	// end inline asm
	shr.u16 	%rs91, %rs180, 8;
	cvt.u32.u16 	%r172, %rs180;
	and.b32  	%r173, %r172, 255;
	mul.lo.s32 	%r174, %r142, %r173;
	cvt.rn.f32.s32 	%f64, %r174;
	fma.rn.f32 	%f65, %f47, %f64, 0f00000000;
	shr.u16 	%rs92, %rs179, 8;
	cvt.u32.u16 	%r175, %rs179;
	and.b32  	%r176, %r175, 255;
	mul.lo.s32 	%r177, %r150, %r176;
	cvt.rn.f32.s32 	%f66, %r177;
	fma.rn.f32 	%f67, %f47, %f66, 0f00000000;
	shr.u32 	%r178, %r29, 4;
	and.b32  	%r155, %r178, 252645135;
	shr.u32 	%r179, %r30, 4;
	and.b32  	%r159, %r179, 252645135;
	// begin inline asm
	dp4a.s32.s32 %r154, %r155, %r23, %r165;
	// end inline asm
	// begin inline asm
	dp4a.s32.s32 %r158, %r159, %r24, %r154;
	// end inline asm
	// begin inline asm
	dp4a.s32.s32 %r162, %r167, %r23, %r165;
	// end inline asm
	// begin inline asm
	dp4a.s32.s32 %r166, %r167, %r24, %r162;
	// end inline asm
	cvt.u32.u16 	%r180, %rs91;
	mul.lo.s32 	%r181, %r158, %r180;
	cvt.rn.f32.s32 	%f68, %r181;
	fma.rn.f32 	%f69, %f48, %f68, %f65;
	cvt.u32.u16 	%r182, %rs92;
	mul.lo.s32 	%r183, %r166, %r182;
	cvt.rn.f32.s32 	%f70, %r183;
	fma.rn.f32 	%f71, %f48, %f70, %f67;
	ld.global.u32 	%r171, [%rd10];
	// begin inline asm
	{.reg .f16 low,high;
  mov.b32 {low,high},%r171;
  cvt.f32.f16 %f62, low;}

	// end inline asm
	// begin inline asm
	{.reg .f16 low,high;
  mov.b32 {low,high},%r171;
  cvt.f32.f16 %f63, high;}

	// end inline asm
	mul.f32 	%f72, %f69, %f62;
	mul.f32 	%f73, %f71, %f63;
	sub.f32 	%f74, %f72, %f73;
	add.f32 	%f314, %f74, %f314;
	@%p3 bra 	$L__BB79_10;
	and.b16  	%rs93, %rs174, 3855;
	ld.global.u16 	%rs94, [%rd9];
	shr.u16 	%rs95, %rs94, 2;
	and.b16  	%rs96, %rs95, 12336;
	or.b16  	%rs182, %rs96, %rs93;
	shr.u16 	%rs97, %rs174, 4;
	and.b16  	%rs98, %rs97, 3855;
	shr.u16 	%rs99, %rs173, 2;
	and.b16  	%rs100, %rs99, 12336;
	or.b16  	%rs181, %rs100, %rs98;
	bra.uni 	$L__BB79_11;
$L__BB79_10:
	and.b16  	%rs182, %rs173, 16191;
	and.b16  	%rs181, %rs174, 16191;
$L__BB79_11:
	ld.param.u64 	%rd67, [mul_mat_vec_q4_K_q8_1_cuda5_param_1];
	mul.wide.s32 	%rd35, %r648, 36;
	cvta.to.global.u64 	%rd36, %rd67;
	shr.u32 	%r218, %r6, 3;
	mul.wide.u32 	%rd37, %r218, 72;
	shl.b32 	%r219, %r2, 2;
	cvt.u64.u32 	%rd38, %r219;
	and.b64  	%rd39, %rd38, 12;
	add.s64 	%rd40, %rd37, %rd39;
	add.s64 	%rd41, %rd40, %rd36;
	add.s64 	%rd42, %rd41, %rd35;
	add.s64 	%rd43, %rd3, %rd35;
	ld.global.u32 	%r184, [%rd43];
	// begin inline asm
	{.reg .f16 low,high;
  mov.b32 {low,high},%r184;
  cvt.f32.f16 %f75, low;}

	// end inline asm
	ld.global.u32 	%r35, [%rd42+4];
	ld.global.u32 	%r36, [%rd42+20];
	ld.global.u32 	%r185, [%rd43+36];
	// begin inline asm
	{.reg .f16 low,high;
  mov.b32 {low,high},%r185;
  cvt.f32.f16 %f76, low;}

	// end inline asm
	ld.global.u32 	%r37, [%rd42+40];
	ld.global.u32 	%r38, [%rd42+56];
	mov.b32 	%r213, 0;
	// begin inline asm
	dp4a.s32.s32 %r186, %r87, %r35, %r213;
	// end inline asm
	// begin inline asm
	dp4a.s32.s32 %r190, %r91, %r36, %r186;
	// end inline asm
	mov.b32 	%r215, 16843009;
	// begin inline asm
	dp4a.s32.s32 %r194, %r215, %r35, %r213;
	// end inline asm
	// begin inline asm
	dp4a.s32.s32 %r198, %r215, %r36, %r194;
	// end inline asm
	shr.u16 	%rs101, %rs182, 8;
	cvt.u32.u16 	%r220, %rs182;
	and.b32  	%r221, %r220, 255;
	mul.lo.s32 	%r222, %r190, %r221;
	cvt.rn.f32.s32 	%f77, %r222;
	fma.rn.f32 	%f78, %f75, %f77, 0f00000000;
	shr.u16 	%rs102, %rs181, 8;
	cvt.u32.u16 	%r223, %rs181;
	and.b32  	%r224, %r223, 255;
	mul.lo.s32 	%r225, %r198, %r224;
	cvt.rn.f32.s32 	%f79, %r225;
	fma.rn.f32 	%f80, %f75, %f79, 0f00000000;
	// begin inline asm
	dp4a.s32.s32 %r202, %r103, %r37, %r213;
	// end inline asm
	// begin inline asm
	dp4a.s32.s32 %r206, %r107, %r38, %r202;
	// end inline asm
	// begin inline asm
	dp4a.s32.s32 %r210, %r215, %r37, %r213;
	// end inline asm
	// begin inline asm
	dp4a.s32.s32 %r214, %r215, %r38, %r210;
	// end inline asm
	cvt.u32.u16 	%r226, %rs101;
	mul.lo.s32 	%r227, %r206, %r226;
	cvt.rn.f32.s32 	%f81, %r227;
	fma.rn.f32 	%f82, %f76, %f81, %f78;
	cvt.u32.u16 	%r228, %rs102;
	mul.lo.s32 	%r229, %r214, %r228;
	cvt.rn.f32.s32 	%f83, %r229;
	fma.rn.f32 	%f84, %f76, %f83, %f80;
	mul.f32 	%f85, %f82, %f49;
	mul.f32 	%f86, %f84, %f50;
	sub.f32 	%f87, %f85, %f86;
	add.f32 	%f313, %f87, %f313;
	@%p3 bra 	$L__BB79_13;
	and.b16  	%rs103, %rs178, 3855;
	ld.global.u16 	%rs104, [%rd11];
	shr.u16 	%rs105, %rs104, 2;
	and.b16  	%rs106, %rs105, 12336;
	or.b16  	%rs184, %rs106, %rs103;
	shr.u16 	%rs107, %rs178, 4;
	and.b16  	%rs108, %rs107, 3855;
	shr.u16 	%rs109, %rs177, 2;
	and.b16  	%rs110, %rs109, 12336;
	or.b16  	%rs183, %rs110, %rs108;
	bra.uni 	$L__BB79_14;
$L__BB79_13:
	and.b16  	%rs184, %rs177, 16191;
	and.b16  	%rs183, %rs178, 16191;
$L__BB79_14:
	mov.b32 	%r257, 0;
	// begin inline asm
	dp4a.s32.s32 %r230, %r139, %r35, %r257;
	// end inline asm
	// begin inline asm
	dp4a.s32.s32 %r234, %r143, %r36, %r230;
	// end inline asm
	mov.b32 	%r259, 16843009;
	// begin inline asm
	dp4a.s32.s32 %r238, %r259, %r35, %r257;
	// end inline asm
	// begin inline asm
	dp4a.s32.s32 %r242, %r259, %r36, %r238;
	// end inline asm
	shr.u16 	%rs111, %rs184, 8;
	cvt.u32.u16 	%r262, %rs184;
	and.b32  	%r263, %r262, 255;
	mul.lo.s32 	%r264, %r234, %r263;
	cvt.rn.f32.s32 	%f88, %r264;
	fma.rn.f32 	%f89, %f75, %f88, 0f00000000;
	shr.u16 	%rs112, %rs183, 8;
	cvt.u32.u16 	%r265, %rs183;
	and.b32  	%r266, %r265, 255;
	mul.lo.s32 	%r267, %r242, %r266;
	cvt.rn.f32.s32 	%f90, %r267;
	fma.rn.f32 	%f91, %f75, %f90, 0f00000000;
	// begin inline asm
	dp4a.s32.s32 %r246, %r155, %r37, %r257;
	// end inline asm
	// begin inline asm
	dp4a.s32.s32 %r250, %r159, %r38, %r246;
	// end inline asm
	// begin inline asm
	dp4a.s32.s32 %r254, %r259, %r37, %r257;
	// end inline asm
	// begin inline asm
	dp4a.s32.s32 %r258, %r259, %r38, %r254;
	// end inline asm
	cvt.u32.u16 	%r268, %rs111;
	mul.lo.s32 	%r269, %r250, %r268;
	cvt.rn.f32.s32 	%f92, %r269;
	fma.rn.f32 	%f93, %f76, %f92, %f89;
	cvt.u32.u16 	%r270, %rs112;
	mul.lo.s32 	%r271, %r258, %r270;
	cvt.rn.f32.s32 	%f94, %r271;
	fma.rn.f32 	%f95, %f76, %f94, %f91;
	mul.f32 	%f96, %f93, %f62;
	mul.f32 	%f97, %f95, %f63;
	sub.f32 	%f98, %f96, %f97;
	add.f32 	%f312, %f98, %f312;
	@%p3 bra 	$L__BB79_16;
	and.b16  	%rs113, %rs174, 3855;
	ld.global.u16 	%rs114, [%rd9];
	shr.u16 	%rs115, %rs114, 2;
	and.b16  	%rs116, %rs115, 12336;
	or.b16  	%rs186, %rs116, %rs113;
	shr.u16 	%rs117, %rs174, 4;
	and.b16  	%rs118, %rs117, 3855;
	shr.u16 	%rs119, %rs173, 2;
	and.b16  	%rs120, %rs119, 12336;
	or.b16  	%rs185, %rs120, %rs118;
	bra.uni 	$L__BB79_17;
$L__BB79_16:
	and.b16  	%rs186, %rs173, 16191;
	and.b16  	%rs185, %rs174, 16191;
$L__BB79_17:
	mul.wide.s32 	%rd44, %r644, 36;
	add.s64 	%rd45, %rd3, %rd44;
	ld.global.u32 	%r272, [%rd45];
	// begin inline asm
	{.reg .f16 low,high;
  mov.b32 {low,high},%r272;
  cvt.f32.f16 %f99, low;}

	// end inline asm
	add.s64 	%rd46, %rd45, %rd4;
	ld.global.u32 	%r39, [%rd46+-36];
	ld.global.u32 	%r40, [%rd46+-20];
	ld.global.u32 	%r273, [%rd45+36];
	// begin inline asm
	{.reg .f16 low,high;
  mov.b32 {low,high},%r273;
  cvt.f32.f16 %f100, low;}

	// end inline asm
	ld.global.u32 	%r41, [%rd46];
	ld.global.u32 	%r42, [%rd46+16];
	mov.b32 	%r301, 0;
	// begin inline asm
	dp4a.s32.s32 %r274, %r87, %r39, %r301;
	// end inline asm
	// begin inline asm
	dp4a.s32.s32 %r278, %r91, %r40, %r274;
	// end inline asm
	mov.b32 	%r303, 16843009;
	// begin inline asm
	dp4a.s32.s32 %r282, %r303, %r39, %r301;
	// end inline asm
	// begin inline asm
	dp4a.s32.s32 %r286, %r303, %r40, %r282;
	// end inline asm
	shr.u16 	%rs121, %rs186, 8;
	cvt.u32.u16 	%r306, %rs186;
	and.b32  	%r307, %r306, 255;
	mul.lo.s32 	%r308, %r278, %r307;
	cvt.rn.f32.s32 	%f101, %r308;
	fma.rn.f32 	%f102, %f99, %f101, 0f00000000;
	shr.u16 	%rs122, %rs185, 8;
	cvt.u32.u16 	%r309, %rs185;
	and.b32  	%r310, %r309, 255;
	mul.lo.s32 	%r311, %r286, %r310;
	cvt.rn.f32.s32 	%f103, %r311;
	fma.rn.f32 	%f104, %f99, %f103, 0f00000000;
	// begin inline asm
	dp4a.s32.s32 %r290, %r103, %r41, %r301;
	// end inline asm
	// begin inline asm
	dp4a.s32.s32 %r294, %r107, %r42, %r290;
	// end inline asm
	// begin inline asm
	dp4a.s32.s32 %r298, %r303, %r41, %r301;
	// end inline asm
	// begin inline asm
	dp4a.s32.s32 %r302, %r303, %r42, %r298;
	// end inline asm
	cvt.u32.u16 	%r312, %rs121;
	mul.lo.s32 	%r313, %r294, %r312;
	cvt.rn.f32.s32 	%f105, %r313;
	fma.rn.f32 	%f106, %f100, %f105, %f102;
	cvt.u32.u16 	%r314, %rs122;
	mul.lo.s32 	%r315, %r302, %r314;
	cvt.rn.f32.s32 	%f107, %r315;
	fma.rn.f32 	%f108, %f100, %f107, %f104;
	mul.f32 	%f109, %f106, %f49;
	mul.f32 	%f110, %f108, %f50;
	sub.f32 	%f111, %f109, %f110;
	add.f32 	%f311, %f111, %f311;
	@%p3 bra 	$L__BB79_19;
	and.b16  	%rs123, %rs178, 3855;
	ld.global.u16 	%rs124, [%rd11];
	shr.u16 	%rs125, %rs124, 2;
	and.b16  	%rs126, %rs125, 12336;
	or.b16  	%rs188, %rs126, %rs123;
	shr.u16 	%rs127, %rs178, 4;
	and.b16  	%rs128, %rs127, 3855;
	shr.u16 	%rs129, %rs177, 2;
	and.b16  	%rs130, %rs129, 12336;
	or.b16  	%rs187, %rs130, %rs128;
	bra.uni 	$L__BB79_20;
$L__BB79_19:
	and.b16  	%rs188, %rs177, 16191;
	and.b16  	%rs187, %rs178, 16191;
$L__BB79_20:
	mov.b32 	%r343, 0;
	// begin inline asm
	dp4a.s32.s32 %r316, %r139, %r39, %r343;
	// end inline asm
	// begin inline asm
	dp4a.s32.s32 %r320, %r143, %r40, %r316;
	// end inline asm
	mov.b32 	%r345, 16843009;
	// begin inline asm
	dp4a.s32.s32 %r324, %r345, %r39, %r343;
	// end inline asm
	// begin inline asm
	dp4a.s32.s32 %r328, %r345, %r40, %r324;
	// end inline asm
	shr.u16 	%rs131, %rs188, 8;
	cvt.u32.u16 	%r348, %rs188;
	and.b32  	%r349, %r348, 255;
	mul.lo.s32 	%r350, %r320, %r349;
	cvt.rn.f32.s32 	%f112, %r350;
	fma.rn.f32 	%f113, %f99, %f112, 0f00000000;
	shr.u16 	%rs132, %rs187, 8;
	cvt.u32.u16 	%r351, %rs187;
	and.b32  	%r352, %r351, 255;
	mul.lo.s32 	%r353, %r328, %r352;
	cvt.rn.f32.s32 	%f114, %r353;
	fma.rn.f32 	%f115, %f99, %f114, 0f00000000;
	// begin inline asm
	dp4a.s32.s32 %r332, %r155, %r41, %r343;
	// end inline asm
	// begin inline asm
	dp4a.s32.s32 %r336, %r159, %r42, %r332;
	// end inline asm
	// begin inline asm
	dp4a.s32.s32 %r340, %r345, %r41, %r343;
	// end inline asm
	// begin inline asm
	dp4a.s32.s32 %r344, %r345, %r42, %r340;
	// end inline asm
	cvt.u32.u16 	%r354, %rs131;
	mul.lo.s32 	%r355, %r336, %r354;
	cvt.rn.f32.s32 	%f116, %r355;
	fma.rn.f32 	%f117, %f100, %f116, %f113;
	cvt.u32.u16 	%r356, %rs132;
	mul.lo.s32 	%r357, %r344, %r356;
	cvt.rn.f32.s32 	%f118, %r357;
	fma.rn.f32 	%f119, %f100, %f118, %f115;
	mul.f32 	%f120, %f117, %f62;
	mul.f32 	%f121, %f119, %f63;
	sub.f32 	%f122, %f120, %f121;
	add.f32 	%f310, %f122, %f310;
	@%p3 bra 	$L__BB79_22;
	and.b16  	%rs133, %rs174, 3855;
	ld.global.u16 	%rs134, [%rd9];
	shr.u16 	%rs135, %rs134, 2;
	and.b16  	%rs136, %rs135, 12336;
	or.b16  	%rs190, %rs136, %rs133;
	shr.u16 	%rs137, %rs174, 4;
	and.b16  	%rs138, %rs137, 3855;
	shr.u16 	%rs139, %rs173, 2;
	and.b16  	%rs140, %rs139, 12336;
	or.b16  	%rs189, %rs140, %rs138;
	bra.uni 	$L__BB79_23;
$L__BB79_22:
	and.b16  	%rs190, %rs173, 16191;
	and.b16  	%rs189, %rs174, 16191;
$L__BB79_23:
	mul.wide.s32 	%rd47, %r645, 36;
	add.s64 	%rd48, %rd3, %rd47;
	ld.global.u32 	%r358, [%rd48];
	// begin inline asm
	{.reg .f16 low,high;
  mov.b32 {low,high},%r358;
  cvt.f32.f16 %f123, low;}

	// end inline asm
	add.s64 	%rd49, %rd48, %rd4;
	ld.global.u32 	%r43, [%rd49+-36];
	ld.global.u32 	%r44, [%rd49+-20];
	ld.global.u32 	%r359, [%rd48+36];
	// begin inline asm
	{.reg .f16 low,high;
  mov.b32 {low,high},%r359;
  cvt.f32.f16 %f124, low;}

	// end inline asm
	ld.global.u32 	%r45, [%rd49];
	ld.global.u32 	%r46, [%rd49+16];
	mov.b32 	%r387, 0;
	// begin inline asm
	dp4a.s32.s32 %r360, %r87, %r43, %r387;
	// end inline asm
	// begin inline asm
	dp4a.s32.s32 %r364, %r91, %r44, %r360;
	// end inline asm
	mov.b32 	%r389, 16843009;
	// begin inline asm
	dp4a.s32.s32 %r368, %r389, %r43, %r387;
	// end inline asm
	// begin inline asm
	dp4a.s32.s32 %r372, %r389, %r44, %r368;
	// end inline asm
	shr.u16 	%rs141, %rs190, 8;
	cvt.u32.u16 	%r392, %rs190;
	and.b32  	%r393, %r392, 255;
	mul.lo.s32 	%r394, %r364, %r393;
	cvt.rn.f32.s32 	%f125, %r394;
	fma.rn.f32 	%f126, %f123, %f125, 0f00000000;
	shr.u16 	%rs142, %rs189, 8;
	cvt.u32.u16 	%r395, %rs189;
	and.b32  	%r396, %r395, 255;
	mul.lo.s32 	%r397, %r372, %r396;
	cvt.rn.f32.s32 	%f127, %r397;
	fma.rn.f32 	%f128, %f123, %f127, 0f00000000;
	// begin inline asm
	dp4a.s32.s32 %r376, %r103, %r45, %r387;
	// end inline asm
	// begin inline asm
	dp4a.s32.s32 %r380, %r107, %r46, %r376;
	// end inline asm
	// begin inline asm
	dp4a.s32.s32 %r384, %r389, %r45, %r387;
	// end inline asm
	// begin inline asm
	dp4a.s32.s32 %r388, %r389, %r46, %r384;
	// end inline asm
	cvt.u32.u16 	%r398, %rs141;
	mul.lo.s32 	%r399, %r380, %r398;
	cvt.rn.f32.s32 	%f129, %r399;
	fma.rn.f32 	%f130, %f124, %f129, %f126;
	cvt.u32.u16 	%r400, %rs142;
	mul.lo.s32 	%r401, %r388, %r400;
	cvt.rn.f32.s32 	%f131, %r401;
	fma.rn.f32 	%f132, %f124, %f131, %f128;
	mul.f32 	%f133, %f130, %f49;
	mul.f32 	%f134, %f132, %f50;
	sub.f32 	%f135, %f133, %f134;
	add.f32 	%f309, %f135, %f309;
	@%p3 bra 	$L__BB79_25;
	and.b16  	%rs143, %rs178, 3855;
	ld.global.u16 	%rs144, [%rd11];
	shr.u16 	%rs145, %rs144, 2;
	and.b16  	%rs146, %rs145, 12336;
	or.b16  	%rs192, %rs146, %rs143;
	shr.u16 	%rs147, %rs178, 4;
	and.b16  	%rs148, %rs147, 3855;
	shr.u16 	%rs149, %rs177, 2;
	and.b16  	%rs150, %rs149, 12336;
	or.b16  	%rs191, %rs150, %rs148;
	bra.uni 	$L__BB79_26;
$L__BB79_25:
	and.b16  	%rs192, %rs177, 16191;
	and.b16  	%rs191, %rs178, 16191;
$L__BB79_26:
	mov.b32 	%r429, 0;
	// begin inline asm
	dp4a.s32.s32 %r402, %r139, %r43, %r429;
	// end inline asm
	// begin inline asm
	dp4a.s32.s32 %r406, %r143, %r44, %r402;
	// end inline asm
	mov.b32 	%r431, 16843009;
	// begin inline asm
	dp4a.s32.s32 %r410, %r431, %r43, %r429;
	// end inline asm
	// begin inline asm
	dp4a.s32.s32 %r414, %r431, %r44, %r410;
	// end inline asm
	shr.u16 	%rs151, %rs192, 8;
	cvt.u32.u16 	%r434, %rs192;
	and.b32  	%r435, %r434, 255;
	mul.lo.s32 	%r436, %r406, %r435;
	cvt.rn.f32.s32 	%f136, %r436;
	fma.rn.f32 	%f137, %f123, %f136, 0f00000000;
	shr.u16 	%rs152, %rs191, 8;
	cvt.u32.u16 	%r437, %rs191;
	and.b32  	%r438, %r437, 255;
	mul.lo.s32 	%r439, %r414, %r438;
	cvt.rn.f32.s32 	%f138, %r439;
	fma.rn.f32 	%f139, %f123, %f138, 0f00000000;
	// begin inline asm
	dp4a.s32.s32 %r418, %r155, %r45, %r429;
	// end inline asm
	// begin inline asm
	dp4a.s32.s32 %r422, %r159, %r46, %r418;
	// end inline asm
	// begin inline asm
	dp4a.s32.s32 %r426, %r431, %r45, %r429;
	// end inline asm
	// begin inline asm
	dp4a.s32.s32 %r430, %r431, %r46, %r426;
	// end inline asm
	cvt.u32.u16 	%r440, %rs151;
	mul.lo.s32 	%r441, %r422, %r440;
	cvt.rn.f32.s32 	%f140, %r441;
	fma.rn.f32 	%f141, %f124, %f140, %f137;
	cvt.u32.u16 	%r442, %rs152;
	mul.lo.s32 	%r443, %r430, %r442;
	cvt.rn.f32.s32 	%f142, %r443;
	fma.rn.f32 	%f143, %f124, %f142, %f139;
	mul.f32 	%f144, %f141, %f62;
	mul.f32 	%f145, %f143, %f63;
	sub.f32 	%f146, %f144, %f145;
	add.f32 	%f308, %f146, %f308;
	@%p3 bra 	$L__BB79_28;
	and.b16  	%rs153, %rs174, 3855;
	ld.global.u16 	%rs154, [%rd9];
	shr.u16 	%rs155, %rs154, 2;
	and.b16  	%rs156, %rs155, 12336;
	or.b16  	%rs194, %rs156, %rs153;
	shr.u16 	%rs157, %rs174, 4;
	and.b16  	%rs158, %rs157, 3855;
	shr.u16 	%rs159, %rs173, 2;
	and.b16  	%rs160, %rs159, 12336;
	or.b16  	%rs193, %rs160, %rs158;
	bra.uni 	$L__BB79_29;
$L__BB79_28:
	and.b16  	%rs194, %rs173, 16191;
	and.b16  	%rs193, %rs174, 16191;
$L__BB79_29:
	mul.wide.s32 	%rd50, %r646, 36;
	add.s64 	%rd51, %rd3, %rd50;
	ld.global.u32 	%r444, [%rd51];
	// begin inline asm
	{.reg .f16 low,high;
  mov.b32 {low,high},%r444;
  cvt.f32.f16 %f147, low;}

	// end inline asm
	add.s64 	%rd52, %rd51, %rd4;
	ld.global.u32 	%r47, [%rd52+-36];
	ld.global.u32 	%r48, [%rd52+-20];
	ld.global.u32 	%r445, [%rd51+36];
	// begin inline asm
	{.reg .f16 low,high;
  mov.b32 {low,high},%r445;
  cvt.f32.f16 %f148, low;}

	// end inline asm
	ld.global.u32 	%r49, [%rd52];
	ld.global.u32 	%r50, [%rd52+16];
	mov.b32 	%r473, 0;
	// begin inline asm
	dp4a.s32.s32 %r446, %r87, %r47, %r473;
	// end inline asm
	// begin inline asm
	dp4a.s32.s32 %r450, %r91, %r48, %r446;
	// end inline asm
	mov.b32 	%r475, 16843009;
	// begin inline asm
	dp4a.s32.s32 %r454, %r475, %r47, %r473;
	// end inline asm
	// begin inline asm
	dp4a.s32.s32 %r458, %r475, %r48, %r454;
	// end inline asm
	shr.u16 	%rs161, %rs194, 8;
	cvt.u32.u16 	%r478, %rs194;
	and.b32  	%r479, %r478, 255;
	mul.lo.s32 	%r480, %r450, %r479;
	cvt.rn.f32.s32 	%f149, %r480;
	fma.rn.f32 	%f150, %f147, %f149, 0f00000000;
	shr.u16 	%rs162, %rs193, 8;
	cvt.u32.u16 	%r481, %rs193;
	and.b32  	%r482, %r481, 255;
	mul.lo.s32 	%r483, %r458, %r482;
	cvt.rn.f32.s32 	%f151, %r483;
	fma.rn.f32 	%f152, %f147, %f151, 0f00000000;
	// begin inline asm
	dp4a.s32.s32 %r462, %r103, %r49, %r473;
	// end inline asm
	// begin inline asm
	dp4a.s32.s32 %r466, %r107, %r50, %r462;
	// end inline asm
	// begin inline asm
	dp4a.s32.s32 %r470, %r475, %r49, %r473;
	// end inline asm
	// begin inline asm
	dp4a.s32.s32 %r474, %r475, %r50, %r470;
	// end inline asm
	cvt.u32.u16 	%r484, %rs161;
	mul.lo.s32 	%r485, %r466, %r484;
	cvt.rn.f32.s32 	%f153, %r485;
	fma.rn.f32 	%f154, %f148, %f153, %f150;
	cvt.u32.u16 	%r486, %rs162;
	mul.lo.s32 	%r487, %r474, %r486;
	cvt.rn.f32.s32 	%f155, %r487;
	fma.rn.f32 	%f156, %f148, %f155, %f152;
	mul.f32 	%f157, %f154, %f49;
	mul.f32 	%f158, %f156, %f50;
	sub.f32 	%f159, %f157, %f158;
	add.f32 	%f307, %f159, %f307;
	@%p3 bra 	$L__BB79_31;
	and.b16  	%rs163, %rs178, 3855;
	ld.global.u16 	%rs164, [%rd11];
	shr.u16 	%rs165, %rs164, 2;
	and.b16  	%rs166, %rs165, 12336;
	or.b16  	%rs196, %rs166, %rs163;
	shr.u16 	%rs167, %rs178, 4;
	and.b16  	%rs168, %rs167, 3855;
	shr.u16 	%rs169, %rs177, 2;
	and.b16  	%rs170, %rs169, 12336;
	or.b16  	%rs195, %rs170, %rs168;
	bra.uni 	$L__BB79_32;
$L__BB79_31:
	and.b16  	%rs196, %rs177, 16191;
	and.b16  	%rs195, %rs178, 16191;
$L__BB79_32:
	mov.b32 	%r515, 0;
	// begin inline asm
	dp4a.s32.s32 %r488, %r139, %r47, %r515;
	// end inline asm
	// begin inline asm
	dp4a.s32.s32 %r492, %r143, %r48, %r488;
	// end inline asm
	mov.b32 	%r517, 16843009;
	// begin inline asm
	dp4a.s32.s32 %r496, %r517, %r47, %r515;
	// end inline asm
	// begin inline asm
	dp4a.s32.s32 %r500, %r517, %r48, %r496;
	// end inline asm
	shr.u16 	%rs171, %rs196, 8;
	cvt.u32.u16 	%r520, %rs196;
	and.b32  	%r521, %r520, 255;
	mul.lo.s32 	%r522, %r492, %r521;
	cvt.rn.f32.s32 	%f160, %r522;
	fma.rn.f32 	%f161, %f147, %f160, 0f00000000;
	shr.u16 	%rs172, %rs195, 8;
	cvt.u32.u16 	%r523, %rs195;
	and.b32  	%r524, %r523, 255;
	mul.lo.s32 	%r525, %r500, %r524;
	cvt.rn.f32.s32 	%f162, %r525;
	fma.rn.f32 	%f163, %f147, %f162, 0f00000000;
	// begin inline asm
	dp4a.s32.s32 %r504, %r155, %r49, %r515;
	// end inline asm
	// begin inline asm
	dp4a.s32.s32 %r508, %r159, %r50, %r504;
	// end inline asm
	// begin inline asm
	dp4a.s32.s32 %r512, %r517, %r49, %r515;
	// end inline asm
	// begin inline asm
	dp4a.s32.s32 %r516, %r517, %r50, %r512;
	// end inline asm
	cvt.u32.u16 	%r526, %rs171;
	mul.lo.s32 	%r527, %r508, %r526;
	cvt.rn.f32.s32 	%f164, %r527;
	fma.rn.f32 	%f165, %f148, %f164, %f161;
	cvt.u32.u16 	%r528, %rs172;
	mul.lo.s32 	%r529, %r516, %r528;
	cvt.rn.f32.s32 	%f166, %r529;
	fma.rn.f32 	%f167, %f148, %f166, %f163;
	mul.f32 	%f168, %f165, %f62;
	mul.f32 	%f169, %f167, %f63;
	sub.f32 	%f170, %f168, %f169;
	add.f32 	%f306, %f170, %f306;
	add.s32 	%r649, %r649, 4;
	add.s32 	%r648, %r648, 32;
	add.s32 	%r647, %r647, 4;
	add.s32 	%r646, %r646, 32;
	add.s32 	%r645, %r645, 32;
	add.s64 	%rd68, %rd68, 1152;
	add.s32 	%r644, %r644, 32;
	setp.lt.s32 	%p12, %r649, %r4;
	@%p12 bra 	$L__BB79_2;
	st.local.v2.f32 	[%rd2], {%f315, %f314};
	st.local.v2.f32 	[%rd2+8], {%f313, %f312};
	st.local.v2.f32 	[%rd2+16], {%f311, %f310};
	st.local.v2.f32 	[%rd2+24], {%f309, %f308};
	st.local.v2.f32 	[%rd2+32], {%f307, %f306};
$L__BB79_34:
	setp.eq.s32 	%p13, %r1, 0;
	@%p13 bra 	$L__BB79_36;
	mov.u32 	%r530, _ZZN34_INTERNAL_c8396950_4_k_cu_1fba617b13mul_mat_vec_qILi5ELi256ELi32E10block_q4_KLi2EXadL_ZNS_17vec_dot_q4_K_q8_1EPKvPK10block_q8_1RKiEEEEvS3_S3_PfiiiiE10tmp_shared;
	mad.lo.s32 	%r531, %r1, 1280, %r530;
	shl.b32 	%r532, %r2, 2;
	add.s32 	%r533, %r531, %r532;
	st.shared.f32 	[%r533+-1280], %f315;
	st.shared.f32 	[%r533+-1152], %f314;
	st.shared.f32 	[%r533+-1024], %f313;
	st.shared.f32 	[%r533+-896], %f312;
	st.shared.f32 	[%r533+-768], %f311;
	st.shared.f32 	[%r533+-640], %f310;
	st.shared.f32 	[%r533+-512], %f309;
	st.shared.f32 	[%r533+-384], %f308;
	st.shared.f32 	[%r533+-256], %f307;
	st.shared.f32 	[%r533+-128], %f306;
$L__BB79_36:
	setp.ne.s32 	%p14, %r1, 0;
	bar.sync 	0;
	@%p14 bra 	$L__BB79_47;
	shl.b32 	%r534, %r2, 2;
	mov.u32 	%r535, _ZZN34_INTERNAL_c8396950_4_k_cu_1fba617b13mul_mat_vec_qILi5ELi256ELi32E10block_q4_KLi2EXadL_ZNS_17vec_dot_q4_K_q8_1EPKvPK10block_q8_1RKiEEEEvS3_S3_PfiiiiE10tmp_shared;
	add.s32 	%r57, %r535, %r534;
	setp.gt.u32 	%p15, %r2, 1;
	mul.wide.u32 	%rd53, %r2, 4;
	add.s64 	%rd13, %rd2, %rd53;
	mov.u32 	%r536, %ctaid.x;
	shl.b32 	%r537, %r536, 1;
	add.s32 	%r58, %r537, %r2;
	ld.shared.f32 	%f171, [%r57];
	add.f32 	%f172, %f171, %f315;
	mov.b32 	%r538, %f172;
	shfl.sync.bfly.b32	%r539|%p16, %r538, 16, 31, -1;
	mov.b32 	%f173, %r539;
	add.f32 	%f174, %f172, %f173;
	mov.b32 	%r540, %f174;
	shfl.sync.bfly.b32	%r541|%p17, %r540, 8, 31, -1;
	mov.b32 	%f175, %r541;
	add.f32 	%f176, %f174, %f175;
	mov.b32 	%r542, %f176;
	shfl.sync.bfly.b32	%r543|%p18, %r542, 4, 31, -1;
	mov.b32 	%f177, %r543;
	add.f32 	%f178, %f176, %f177;
	mov.b32 	%r544, %f178;
	shfl.sync.bfly.b32	%r545|%p19, %r544, 2, 31, -1;
	mov.b32 	%f179, %r545;
	add.f32 	%f180, %f178, %f179;
	mov.b32 	%r546, %f180;
	shfl.sync.bfly.b32	%r547|%p20, %r546, 1, 31, -1;
	mov.b32 	%f181, %r547;
	add.f32 	%f182, %f180, %f181;
	st.local.f32 	[%rd2], %f182;
	ld.shared.f32 	%f183, [%r57+128];
	add.f32 	%f184, %f183, %f314;
	mov.b32 	%r548, %f184;
	shfl.sync.bfly.b32	%r549|%p21, %r548, 16, 31, -1;
	mov.b32 	%f185, %r549;
	add.f32 	%f186, %f184, %f185;
	mov.b32 	%r550, %f186;
	shfl.sync.bfly.b32	%r551|%p22, %r550, 8, 31, -1;
	mov.b32 	%f187, %r551;
	add.f32 	%f188, %f186, %f187;
	mov.b32 	%r552, %f188;
	shfl.sync.bfly.b32	%r553|%p23, %r552, 4, 31, -1;
	mov.b32 	%f189, %r553;
	add.f32 	%f190, %f188, %f189;
	mov.b32 	%r554, %f190;
	shfl.sync.bfly.b32	%r555|%p24, %r554, 2, 31, -1;
	mov.b32 	%f191, %r555;
	add.f32 	%f192, %f190, %f191;
	mov.b32 	%r556, %f192;
	shfl.sync.bfly.b32	%r557|%p25, %r556, 1, 31, -1;
	mov.b32 	%f193, %r557;
	add.f32 	%f194, %f192, %f193;
	st.local.f32 	[%rd2+4], %f194;
	@%p15 bra 	$L__BB79_39;
	ld.local.f32 	%f195, [%rd13];
	mul.wide.u32 	%rd54, %r58, 4;
	add.s64 	%rd55, %rd1, %rd54;
	st.global.f32 	[%rd55], %f195;
$L__BB79_39:
	setp.gt.u32 	%p26, %r2, 1;
	ld.shared.f32 	%f196, [%r57+256];
	add.f32 	%f197, %f196, %f313;
	mov.b32 	%r558, %f197;
	shfl.sync.bfly.b32	%r559|%p27, %r558, 16, 31, -1;
	mov.b32 	%f198, %r559;
	add.f32 	%f199, %f197, %f198;
	mov.b32 	%r560, %f199;
	shfl.sync.bfly.b32	%r561|%p28, %r560, 8, 31, -1;
	mov.b32 	%f200, %r561;
	add.f32 	%f201, %f199, %f200;
	mov.b32 	%r562, %f201;
	shfl.sync.bfly.b32	%r563|%p29, %r562, 4, 31, -1;
	mov.b32 	%f202, %r563;
	add.f32 	%f203, %f201, %f202;
	mov.b32 	%r564, %f203;
	shfl.sync.bfly.b32	%r565|%p30, %r564, 2, 31, -1;
	mov.b32 	%f204, %r565;
	add.f32 	%f205, %f203, %f204;
	mov.b32 	%r566, %f205;
	shfl.sync.bfly.b32	%r567|%p31, %r566, 1, 31, -1;
	mov.b32 	%f206, %r567;
	add.f32 	%f207, %f205, %f206;
	st.local.f32 	[%rd2+8], %f207;
	ld.shared.f32 	%f208, [%r57+384];
	add.f32 	%f209, %f208, %f312;
	mov.b32 	%r568, %f209;
	shfl.sync.bfly.b32	%r569|%p32, %r568, 16, 31, -1;
	mov.b32 	%f210, %r569;
	add.f32 	%f211, %f209, %f210;
	mov.b32 	%r570, %f211;
	shfl.sync.bfly.b32	%r571|%p33, %r570, 8, 31, -1;
	mov.b32 	%f212, %r571;
	add.f32 	%f213, %f211, %f212;
	mov.b32 	%r572, %f213;
	shfl.sync.bfly.b32	%r573|%p34, %r572, 4, 31, -1;
	mov.b32 	%f214, %r573;
	add.f32 	%f215, %f213, %f214;
	mov.b32 	%r574, %f215;
	shfl.sync.bfly.b32	%r575|%p35, %r574, 2, 31, -1;
	mov.b32 	%f216, %r575;
	add.f32 	%f217, %f215, %f216;
	mov.b32 	%r576, %f217;
	shfl.sync.bfly.b32	%r577|%p36, %r576, 1, 31, -1;
	mov.b32 	%f218, %r577;
	add.f32 	%f219, %f217, %f218;
	st.local.f32 	[%rd2+12], %f219;
	@%p26 bra 	$L__BB79_41;
	ld.local.f32 	%f220, [%rd13+8];
	add.s32 	%r578, %r58, %r60;
	mul.wide.u32 	%rd56, %r578, 4;
	add.s64 	%rd57, %rd1, %rd56;
	st.global.f32 	[%rd57], %f220;
$L__BB79_41:
	setp.gt.u32 	%p37, %r2, 1;
	ld.shared.f32 	%f221, [%r57+512];
	add.f32 	%f222, %f221, %f311;
	mov.b32 	%r579, %f222;
	shfl.sync.bfly.b32	%r580|%p38, %r579, 16, 31, -1;
	mov.b32 	%f223, %r580;
	add.f32 	%f224, %f222, %f223;
	mov.b32 	%r581, %f224;
	shfl.sync.bfly.b32	%r582|%p39, %r581, 8, 31, -1;
	mov.b32 	%f225, %r582;
	add.f32 	%f226, %f224, %f225;
	mov.b32 	%r583, %f226;
	shfl.sync.bfly.b32	%r584|%p40, %r583, 4, 31, -1;
	mov.b32 	%f227, %r584;
	add.f32 	%f228, %f226, %f227;
	mov.b32 	%r585, %f228;
	shfl.sync.bfly.b32	%r586|%p41, %r585, 2, 31, -1;
	mov.b32 	%f229, %r586;
	add.f32 	%f230, %f228, %f229;
	mov.b32 	%r587, %f230;
	shfl.sync.bfly.b32	%r588|%p42, %r587, 1, 31, -1;
	mov.b32 	%f231, %r588;
	add.f32 	%f232, %f230, %f231;
	st.local.f32 	[%rd2+16], %f232;
	ld.shared.f32 	%f233, [%r57+640];
	add.f32 	%f234, %f233, %f310;
	mov.b32 	%r589, %f234;
	shfl.sync.bfly.b32	%r590|%p43, %r589, 16, 31, -1;
	mov.b32 	%f235, %r590;
	add.f32 	%f236, %f234, %f235;
	mov.b32 	%r591, %f236;
	shfl.sync.bfly.b32	%r592|%p44, %r591, 8, 31, -1;
	mov.b32 	%f237, %r592;
	add.f32 	%f238, %f236, %f237;
	mov.b32 	%r593, %f238;
	shfl.sync.bfly.b32	%r594|%p45, %r593, 4, 31, -1;
	mov.b32 	%f239, %r594;
	add.f32 	%f240, %f238, %f239;
	mov.b32 	%r595, %f240;
	shfl.sync.bfly.b32	%r596|%p46, %r595, 2, 31, -1;
	mov.b32 	%f241, %r596;
	add.f32 	%f242, %f240, %f241;
	mov.b32 	%r597, %f242;
	shfl.sync.bfly.b32	%r598|%p47, %r597, 1, 31, -1;
	mov.b32 	%f243, %r598;
	add.f32 	%f244, %f242, %f243;
	st.local.f32 	[%rd2+20], %f244;
	@%p37 bra 	$L__BB79_43;
	ld.local.f32 	%f245, [%rd13+16];
	shl.b32 	%r599, %r60, 1;
	add.s32 	%r600, %r58, %r599;
	mul.wide.u32 	%rd58, %r600, 4;
	add.s64 	%rd59, %rd1, %rd58;
	st.global.f32 	[%rd59], %f245;
$L__BB79_43:
	setp.gt.u32 	%p48, %r2, 1;
	ld.shared.f32 	%f246, [%r57+768];
	add.f32 	%f247, %f246, %f309;
	mov.b32 	%r601, %f247;
	shfl.sync.bfly.b32	%r602|%p49, %r601, 16, 31, -1;
	mov.b32 	%f248, %r602;
	add.f32 	%f249, %f247, %f248;
	mov.b32 	%r603, %f249;
	shfl.sync.bfly.b32	%r604|%p50, %r603, 8, 31, -1;
	mov.b32 	%f250, %r604;
	add.f32 	%f251, %f249, %f250;
	mov.b32 	%r605, %f251;
	shfl.sync.bfly.b32	%r606|%p51, %r605, 4, 31, -1;
	mov.b32 	%f252, %r606;
	add.f32 	%f253, %f251, %f252;
	mov.b32 	%r607, %f253;
	shfl.sync.bfly.b32	%r608|%p52, %r607, 2, 31, -1;
	mov.b32 	%f254, %r608;
	add.f32 	%f255, %f253, %f254;
	mov.b32 	%r609, %f255;
	shfl.sync.bfly.b32	%r610|%p53, %r609, 1, 31, -1;
	mov.b32 	%f256, %r610;
	add.f32 	%f257, %f255, %f256;
	st.local.f32 	[%rd2+24], %f257;
	ld.shared.f32 	%f258, [%r57+896];
	add.f32 	%f259, %f258, %f308;
	mov.b32 	%r611, %f259;
	shfl.sync.bfly.b32	%r612|%p54, %r611, 16, 31, -1;
	mov.b32 	%f260, %r612;
	add.f32 	%f261, %f259, %f260;
	mov.b32 	%r613, %f261;
	shfl.sync.bfly.b32	%r614|%p55, %r613, 8, 31, -1;
	mov.b32 	%f262, %r614;
	add.f32 	%f263, %f261, %f262;
	mov.b32 	%r615, %f263;
	shfl.sync.bfly.b32	%r616|%p56, %r615, 4, 31, -1;
	mov.b32 	%f264, %r616;
	add.f32 	%f265, %f263, %f264;
	mov.b32 	%r617, %f265;
	shfl.sync.bfly.b32	%r618|%p57, %r617, 2, 31, -1;
	mov.b32 	%f266, %r618;
	add.f32 	%f267, %f265, %f266;
	mov.b32 	%r619, %f267;
	shfl.sync.bfly.b32	%r620|%p58, %r619, 1, 31, -1;
	mov.b32 	%f268, %r620;
	add.f32 	%f269, %f267, %f268;
	st.local.f32 	[%rd2+28], %f269;
	@%p48 bra 	$L__BB79_45;
	ld.local.f32 	%f270, [%rd13+24];
	mad.lo.s32 	%r621, %r60, 3, %r58;
	mul.wide.u32 	%rd60, %r621, 4;
	add.s64 	%rd61, %rd1, %rd60;
	st.global.f32 	[%rd61], %f270;
$L__BB79_45:
	setp.gt.u32 	%p59, %r2, 1;
	ld.shared.f32 	%f271, [%r57+1024];
	add.f32 	%f272, %f271, %f307;
	mov.b32 	%r622, %f272;
	shfl.sync.bfly.b32	%r623|%p60, %r622, 16, 31, -1;
	mov.b32 	%f273, %r623;
	add.f32 	%f274, %f272, %f273;
	mov.b32 	%r624, %f274;
	shfl.sync.bfly.b32	%r625|%p61, %r624, 8, 31, -1;
	mov.b32 	%f275, %r625;
	add.f32 	%f276, %f274, %f275;
	mov.b32 	%r626, %f276;
	shfl.sync.bfly.b32	%r627|%p62, %r626, 4, 31, -1;
	mov.b32 	%f277, %r627;
	add.f32 	%f278, %f276, %f277;
	mov.b32 	%r628, %f278;
	shfl.sync.bfly.b32	%r629|%p63, %r628, 2, 31, -1;
	mov.b32 	%f279, %r629;
	add.f32 	%f280, %f278, %f279;
	mov.b32 	%r630, %f280;
	shfl.sync.bfly.b32	%r631|%p64, %r630, 1, 31, -1;
	mov.b32 	%f281, %r631;
	add.f32 	%f282, %f280, %f281;
	st.local.f32 	[%rd2+32], %f282;
	ld.shared.f32 	%f283, [%r57+1152];
	add.f32 	%f284, %f283, %f306;
	mov.b32 	%r632, %f284;
	shfl.sync.bfly.b32	%r633|%p65, %r632, 16, 31, -1;
	mov.b32 	%f285, %r633;
	add.f32 	%f286, %f284, %f285;
	mov.b32 	%r634, %f286;
	shfl.sync.bfly.b32	%r635|%p66, %r634, 8, 31, -1;
	mov.b32 	%f287, %r635;
	add.f32 	%f288, %f286, %f287;
	mov.b32 	%r636, %f288;
	shfl.sync.bfly.b32	%r637|%p67, %r636, 4, 31, -1;
	mov.b32 	%f289, %r637;
	add.f32 	%f290, %f288, %f289;
	mov.b32 	%r638, %f290;
	shfl.sync.bfly.b32	%r639|%p68, %r638, 2, 31, -1;
	mov.b32 	%f291, %r639;
	add.f32 	%f292, %f290, %f291;
	mov.b32 	%r640, %f292;
	shfl.sync.bfly.b32	%r641|%p69, %r640, 1, 31, -1;
	mov.b32 	%f293, %r641;
	add.f32 	%f294, %f292, %f293;
	st.local.f32 	[%rd2+36], %f294;
	@%p59 bra 	$L__BB79_47;
	ld.local.f32 	%f295, [%rd13+32];
	shl.b32 	%r642, %r60, 2;
	add.s32 	%r643, %r58, %r642;
	mul.wide.u32 	%rd62, %r643, 4;
	add.s64 	%rd63, %rd1, %rd62;
	st.global.f32 	[%rd63], %f295;
$L__BB79_47:
	ret;

}
	// .globl	mul_mat_vec_q5_K_q8_1_cuda5
.visible .entry mul_mat_vec_q5_K_q8_1_cuda5(
	.param .u64 .ptr .align 1 mul_mat_vec_q5_K_q8_1_cuda5_param_0,
	.param .u64 .ptr .align 1 mul_mat_vec_q5_K_q8_1_cuda5_param_1,
	.param .u64 .ptr .align 1 mul_mat_vec_q5_K_q8_1_cuda5_param_2,
	.param .u32 mul_mat_vec_q5_K_q8_1_cuda5_param_3,
	.param .u32 mul_mat_vec_q5_K_q8_1_cuda5_param_4,
	.param .u32 mul_mat_vec_q5_K_q8_1_cuda5_param_5,
	.param .u32 mul_mat_vec_q5_K_q8_1_cuda5_param_6
)
{
	.local .align 8 .b8 	__local_depot80[40];
	.reg .b64 	%SP;
	.reg .b64 	%SPL;
	.reg .pred 	%p<70>;
	.reg .b16 	%rs<197>;
	.reg .b32 	%r<686>;
	.reg .b32 	%f<316>;
	.reg .b64 	%rd<66>;
	// demoted variable
	.shared .align 4 .b8 _ZZN34_INTERNAL_c8396950_4_k_cu_1fba617b13mul_mat_vec_qILi5ELi256ELi32E10block_q5_KLi2EXadL_ZNS_17vec_dot_q5_K_q8_1EPKvPK10block_q8_1RKiEEEEvS3_S3_PfiiiiE10tmp_shared[1280];
	mov.u64 	%SPL, __local_depot80;
	ld.param.u64 	%rd16, [mul_mat_vec_q5_K_q8_1_cuda5_param_2];
	ld.param.u32 	%r65, [mul_mat_vec_q5_K_q8_1_cuda5_param_3];
	ld.param.u32 	%r63, [mul_mat_vec_q5_K_q8_1_cuda5_param_5];
	cvta.to.global.u64 	%rd1, %rd16;
	add.u64 	%rd2, %SPL, 0;
	mov.u32 	%r1, %tid.y;
	shl.b32 	%r66, %r1, 5;
	mov.u32 	%r2, %tid.x;
	add.s32 	%r67, %r66, %r2;
	mov.u32 	%r68, %ctaid.x;
	shl.b32 	%r3, %r68, 1;
	shr.s32 	%r69, %r65, 31;
	shr.u32 	%r70, %r69, 24;
	add.s32 	%r71, %r65, %r70;
	shr.s32 	%r4, %r71, 8;
	mov.f32 	%f306, 0f00000000;
	st.local.v2.f32 	[%rd2], {%f306, %f306};
	st.local.v2.f32 	[%rd2+8], {%f306, %f306};
	st.local.v2.f32 	[%rd2+16], {%f306, %f306};
	st.local.v2.f32 	[%rd2+24], {%f306, %f306};
	st.local.v2.f32 	[%rd2+32], {%f306, %f306};
	shr.u32 	%r685, %r67, 4;
	setp.ge.s32 	%p1, %r685, %r4;
	mov.f32 	%f307, %f306;
	mov.f32 	%f308, %f306;
	mov.f32 	%f309, %f306;
	mov.f32 	%f310, %f306;
	mov.f32 	%f311, %f306;
	mov.f32 	%f312, %f306;
	mov.f32 	%f313, %f306;
	mov.f32 	%f314, %f306;
	mov.f32 	%f315, %f306;
	@%p1 bra 	$L__BB80_34;
	ld.param.u64 	%rd63, [mul_mat_vec_q5_K_q8_1_cuda5_param_1];
	cvta.to.global.u64 	%rd18, %rd63;
	shr.s32 	%r72, %r63, 31;
	shr.u32 	%r73, %r72, 27;
	add.s32 	%r74, %r63, %r73;
	shr.s32 	%r75, %r74, 5;
	shl.b32 	%r76, %r2, 1;
	and.b32  	%r6, %r76, 30;
	shr.u32 	%r77, %r6, 3;
	shl.b32 	%r7, %r77, 1;
	shl.b32 	%r78, %r2, 2;
	and.b32  	%r79, %r78, 12;
	cvt.u64.u32 	%rd3, %r79;
	mul.wide.u32 	%rd19, %r77, 72;
	shl.b32 	%r80, %r685, 3;
	add.s32 	%r684, %r75, %r80;
	mad.lo.s32 	%r683, %r3, %r4, %r685;
	add.s64 	%rd4, %rd18, %rd19;
	shl.b32 	%r81, %r75, 2;
	add.s32 	%r682, %r80, %r81;
	mad.lo.s32 	%r681, %r75, 3, %r80;
	shl.b32 	%r82, %r75, 1;
	add.s32 	%r680, %r80, %r82;
	or.b32  	%r83, %r80, %r7;
	mul.wide.u32 	%rd20, %r83, 36;
	add.s64 	%rd21, %rd20, %rd18;
	add.s64 	%rd65, %rd21, 36;
	mov.f32 	%f306, 0f00000000;
$L__BB80_2:
	ld.param.u64 	%rd61, [mul_mat_vec_q5_K_q8_1_cuda5_param_0];
	cvt.u64.u32 	%rd22, %r7;
	setp.gt.u32 	%p2, %r6, 15;
	mul.wide.s32 	%rd7, %r683, 176;
	cvta.to.global.u64 	%rd23, %rd61;
	add.s64 	%rd8, %rd23, %rd7;
	shl.b32 	%r84, %r2, 2;
	and.b32  	%r85, %r84, 12;
	shl.b32 	%r86, %r6, 2;
	and.b32  	%r87, %r86, 96;
	or.b32  	%r88, %r85, %r87;
	cvt.u64.u32 	%rd24, %r88;
	add.s64 	%rd25, %rd24, %rd8;
	add.s64 	%rd26, %rd8, %rd3;
	ld.global.u32 	%r19, [%rd25+48];
	ld.global.u32 	%r20, [%rd25+64];
	ld.global.u32 	%r21, [%rd26+16];
	ld.global.u32 	%r22, [%rd26+32];
	add.s64 	%rd9, %rd8, %rd22;
	@%p2 bra 	$L__BB80_4;
	ld.global.u16 	%rs173, [%rd9+4];
	and.b16  	%rs176, %rs173, 16191;
	ld.global.u16 	%rs174, [%rd9+8];
	and.b16  	%rs175, %rs174, 16191;
	bra.uni 	$L__BB80_5;
$L__BB80_4:
	ld.global.u16 	%rs174, [%rd9+8];
	and.b16  	%rs73, %rs174, 3855;
	ld.global.u16 	%rs74, [%rd9];
	shr.u16 	%rs75, %rs74, 2;
	and.b16  	%rs76, %rs75, 12336;
	or.b16  	%rs176, %rs76, %rs73;
	shr.u16 	%rs77, %rs174, 4;
	and.b16  	%rs78, %rs77, 3855;
	ld.global.u16 	%rs173, [%rd9+4];
	shr.u16 	%rs79, %rs173, 2;
	and.b16  	%rs80, %rs79, 12336;
	or.b16  	%rs175, %rs80, %rs78;
$L__BB80_5:
	ld.param.u64 	%rd62, [mul_mat_vec_q5_K_q8_1_cuda5_param_0];
	mul.lo.s32 	%r125, %r4, 176;
	cvt.s64.s32 	%rd27, %r125;
	cvta.to.global.u64 	%rd28, %rd62;
	add.s64 	%rd29, %rd28, %rd27;
	add.s64 	%rd10, %rd29, %rd7;
	shr.s32 	%r126, %r21, %r7;
	shr.s32 	%r127, %r22, %r7;
	cvt.u64.u32 	%rd30, %r7;
	setp.lt.u32 	%p3, %r6, 16;
	ld.global.u32 	%r89, [%rd65+-36];
	// begin inline asm
	{.reg .f16 low,high;
  mov.b32 {low,high},%r89;
  cvt.f32.f16 %f47, low;}

	// end inline asm
	add.s64 	%rd31, %rd65, %rd3;
	ld.global.u32 	%r23, [%rd31+-32];
	ld.global.u32 	%r24, [%rd31+-16];
	ld.global.u32 	%r90, [%rd65];
	// begin inline asm
	{.reg .f16 low,high;
  mov.b32 {low,high},%r90;
  cvt.f32.f16 %f48, low;}

	// end inline asm
	ld.global.u32 	%r25, [%rd31+4];
	ld.global.u32 	%r26, [%rd31+20];
	and.b32  	%r128, %r19, 252645135;
	and.b32  	%r129, %r20, 252645135;
	shl.b32 	%r130, %r126, 4;
	and.b32  	%r131, %r130, 269488144;
	shl.b32 	%r132, %r127, 4;
	and.b32  	%r133, %r132, 269488144;
	or.b32  	%r96, %r128, %r131;
	or.b32  	%r92, %r129, %r133;
	mov.b32 	%r118, 0;
	// begin inline asm
	dp4a.s32.s32 %r91, %r92, %r24, %r118;
	// end inline asm
	// begin inline asm
	dp4a.s32.s32 %r95, %r96, %r23, %r91;
	// end inline asm
	mov.b32 	%r120, 16843009;
	// begin inline asm
	dp4a.s32.s32 %r99, %r120, %r24, %r118;
	// end inline asm
	// begin inline asm
	dp4a.s32.s32 %r103, %r120, %r23, %r99;
	// end inline asm
	shr.u16 	%rs81, %rs176, 8;
	cvt.u32.u16 	%r134, %rs176;
	and.b32  	%r135, %r134, 255;
	mul.lo.s32 	%r136, %r95, %r135;
	cvt.rn.f32.s32 	%f51, %r136;
	fma.rn.f32 	%f52, %f47, %f51, 0f00000000;
	shr.u16 	%rs82, %rs175, 8;
	cvt.u32.u16 	%r137, %rs175;
	and.b32  	%r138, %r137, 255;
	mul.lo.s32 	%r139, %r103, %r138;
	cvt.rn.f32.s32 	%f53, %r139;
	fma.rn.f32 	%f54, %f47, %f53, 0f00000000;
	shr.u32 	%r140, %r19, 4;
	and.b32  	%r141, %r140, 252645135;
	shr.u32 	%r142, %r20, 4;
	and.b32  	%r143, %r142, 252645135;
	shl.b32 	%r144, %r126, 3;
	and.b32  	%r145, %r144, 269488144;
	shl.b32 	%r146, %r127, 3;
	and.b32  	%r147, %r146, 269488144;
	or.b32  	%r112, %r141, %r145;
	or.b32  	%r108, %r143, %r147;
	// begin inline asm
	dp4a.s32.s32 %r107, %r108, %r26, %r118;
	// end inline asm
	// begin inline asm
	dp4a.s32.s32 %r111, %r112, %r25, %r107;
	// end inline asm
	// begin inline asm
	dp4a.s32.s32 %r115, %r120, %r26, %r118;
	// end inline asm
	// begin inline asm
	dp4a.s32.s32 %r119, %r120, %r25, %r115;
	// end inline asm
	cvt.u32.u16 	%r148, %rs81;
	mul.lo.s32 	%r149, %r111, %r148;
	cvt.rn.f32.s32 	%f55, %r149;
	fma.rn.f32 	%f56, %f48, %f55, %f52;
	cvt.u32.u16 	%r150, %rs82;
	mul.lo.s32 	%r151, %r119, %r150;
	cvt.rn.f32.s32 	%f57, %r151;
	fma.rn.f32 	%f58, %f48, %f57, %f54;
	ld.global.u32 	%r124, [%rd8];
	// begin inline asm
	{.reg .f16 low,high;
  mov.b32 {low,high},%r124;
  cvt.f32.f16 %f49, low;}

	// end inline asm
	// begin inline asm
	{.reg .f16 low,high;
  mov.b32 {low,high},%r124;
  cvt.f32.f16 %f50, high;}

	// end inline asm
	mul.f32 	%f59, %f56, %f49;
	mul.f32 	%f60, %f58, %f50;
	sub.f32 	%f61, %f59, %f60;
	add.f32 	%f315, %f61, %f315;
	shl.b32 	%r152, %r2, 2;
	and.b32  	%r153, %r152, 12;
	shl.b32 	%r154, %r6, 2;
	and.b32  	%r155, %r154, 96;
	or.b32  	%r156, %r153, %r155;
	cvt.u64.u32 	%rd32, %r156;
	add.s64 	%rd33, %rd32, %rd10;
	add.s64 	%rd34, %rd10, %rd3;
	ld.global.u32 	%r31, [%rd33+48];
	ld.global.u32 	%r32, [%rd33+64];
	ld.global.u32 	%r33, [%rd34+16];
	ld.global.u32 	%r34, [%rd34+32];
	add.s64 	%rd11, %rd10, %rd30;
	@%p3 bra 	$L__BB80_7;
	ld.global.u16 	%rs178, [%rd11+8];
	and.b16  	%rs83, %rs178, 3855;
	ld.global.u16 	%rs84, [%rd11];
	shr.u16 	%rs85, %rs84, 2;
	and.b16  	%rs86, %rs85, 12336;
	or.b16  	%rs180, %rs86, %rs83;
	shr.u16 	%rs87, %rs178, 4;
	and.b16  	%rs88, %rs87, 3855;
	ld.global.u16 	%rs177, [%rd11+4];
	shr.u16 	%rs89, %rs177, 2;
	and.b16  	%rs90, %rs89, 12336;
	or.b16  	%rs179, %rs90, %rs88;
	bra.uni 	$L__BB80_8;
$L__BB80_7:
	ld.global.u16 	%rs177, [%rd11+4];
	and.b16  	%rs180, %rs177, 16191;
	ld.global.u16 	%rs178, [%rd11+8];
	and.b16  	%rs179, %rs178, 16191;
$L__BB80_8:
	shr.s32 	%r191, %r33, %r7;
	shr.s32 	%r192, %r34, %r7;
	and.b32  	%r193, %r31, 252645135;
	and.b32  	%r194, %r32, 252645135;
	shl.b32 	%r195, %r191, 4;
	and.b32  	%r196, %r195, 269488144;
	shl.b32 	%r197, %r192, 4;
	and.b32  	%r198, %r197, 269488144;
	or.b32  	%r162, %r193, %r196;
	or.b32  	%r158, %r194, %r198;
	mov.b32 	%r184, 0;
	// begin inline asm
	dp4a.s32.s32 %r157, %r158, %r24, %r184;
	// end inline asm
	// begin inline asm
	dp4a.s32.s32 %r161, %r162, %r23, %r157;
	// end inline asm
	mov.b32 	%r186, 16843009;
	// begin inline asm
	dp4a.s32.s32 %r165, %r186, %r24, %r184;
	// end inline asm
	// begin inline asm
	dp4a.s32.s32 %r169, %r186, %r23, %r165;
	// end inline asm
	shr.u16 	%rs91, %rs180, 8;
	cvt.u32.u16 	%r199, %rs180;
	and.b32  	%r200, %r199, 255;
	mul.lo.s32 	%r201, %r161, %r200;
	cvt.rn.f32.s32 	%f64, %r201;
	fma.rn.f32 	%f65, %f47, %f64, 0f00000000;
	shr.u16 	%rs92, %rs179, 8;
	cvt.u32.u16 	%r202, %rs179;
	and.b32  	%r203, %r202, 255;
	mul.lo.s32 	%r204, %r169, %r203;
	cvt.rn.f32.s32 	%f66, %r204;
	fma.rn.f32 	%f67, %f47, %f66, 0f00000000;
	shr.u32 	%r205, %r31, 4;
	and.b32  	%r206, %r205, 252645135;
	shr.u32 	%r207, %r32, 4;
	and.b32  	%r208, %r207, 252645135;
	shl.b32 	%r209, %r191, 3;
	and.b32  	%r210, %r209, 269488144;
	shl.b32 	%r211, %r192, 3;
	and.b32  	%r212, %r211, 269488144;
	or.b32  	%r178, %r206, %r210;
	or.b32  	%r174, %r208, %r212;
	// begin inline asm
	dp4a.s32.s32 %r173, %r174, %r26, %r184;
	// end inline asm
	// begin inline asm
	dp4a.s32.s32 %r177, %r178, %r25, %r173;
	// end inline asm
	// begin inline asm
	dp4a.s32.s32 %r181, %r186, %r26, %r184;
	// end inline asm
	// begin inline asm
	dp4a.s32.s32 %r185, %r186, %r25, %r181;
	// end inline asm
	cvt.u32.u16 	%r213, %rs91;
	mul.lo.s32 	%r214, %r177, %r213;
	cvt.rn.f32.s32 	%f68, %r214;
	fma.rn.f32 	%f69, %f48, %f68, %f65;
	cvt.u32.u16 	%r215, %rs92;
	mul.lo.s32 	%r216, %r185, %r215;
	cvt.rn.f32.s32 	%f70, %r216;
	fma.rn.f32 	%f71, %f48, %f70, %f67;
	ld.global.u32 	%r190, [%rd10];
	// begin inline asm
	{.reg .f16 low,high;
  mov.b32 {low,high},%r190;
  cvt.f32.f16 %f62, low;}

	// end inline asm
	// begin inline asm
	{.reg .f16 low,high;
  mov.b32 {low,high},%r190;
  cvt.f32.f16 %f63, high;}

	// end inline asm
	mul.f32 	%f72, %f69, %f62;
	mul.f32 	%f73, %f71, %f63;
	sub.f32 	%f74, %f72, %f73;
	add.f32 	%f314, %f74, %f314;
	@%p3 bra 	$L__BB80_10;
	and.b16  	%rs93, %rs174, 3855;
	ld.global.u16 	%rs94, [%rd9];
	shr.u16 	%rs95, %rs94, 2;
	and.b16  	%rs96, %rs95, 12336;
	or.b16  	%rs182, %rs96, %rs93;
	shr.u16 	%rs97, %rs174, 4;
	and.b16  	%rs98, %rs97, 3855;
	shr.u16 	%rs99, %rs173, 2;
	and.b16  	%rs100, %rs99, 12336;
	or.b16  	%rs181, %rs100, %rs98;
	bra.uni 	$L__BB80_11;
$L__BB80_10:
	and.b16  	%rs182, %rs173, 16191;
	and.b16  	%rs181, %rs174, 16191;
$L__BB80_11:
	ld.param.u64 	%rd64, [mul_mat_vec_q5_K_q8_1_cuda5_param_1];
	mul.wide.s32 	%rd35, %r684, 36;
	cvta.to.global.u64 	%rd36, %rd64;
	shr.u32 	%r251, %r6, 3;
	mul.wide.u32 	%rd37, %r251, 72;
	add.s64 	%rd38, %rd37, %rd36;
	add.s64 	%rd39, %rd38, %rd35;
	add.s64 	%rd40, %rd39, %rd3;
	ld.global.u32 	%r217, [%rd39];
	// begin inline asm
	{.reg .f16 low,high;
  mov.b32 {low,high},%r217;
  cvt.f32.f16 %f75, low;}

	// end inline asm
	ld.global.u32 	%r39, [%rd40+4];
	ld.global.u32 	%r40, [%rd40+20];
	ld.global.u32 	%r218, [%rd39+36];
	// begin inline asm
	{.reg .f16 low,high;
  mov.b32 {low,high},%r218;
  cvt.f32.f16 %f76, low;}

	// end inline asm
	ld.global.u32 	%r41, [%rd40+40];
	ld.global.u32 	%r42, [%rd40+56];
	mov.b32 	%r246, 0;
	// begin inline asm
	dp4a.s32.s32 %r219, %r92, %r40, %r246;
	// end inline asm
	// begin inline asm
	dp4a.s32.s32 %r223, %r96, %r39, %r219;
	// end inline asm
	mov.b32 	%r248, 16843009;
	// begin inline asm
	dp4a.s32.s32 %r227, %r248, %r40, %r246;
	// end inline asm
	// begin inline asm
	dp4a.s32.s32 %r231, %r248, %r39, %r227;
	// end inline asm
	shr.u16 	%rs101, %rs182, 8;
	cvt.u32.u16 	%r252, %rs182;
	and.b32  	%r253, %r252, 255;
	mul.lo.s32 	%r254, %r223, %r253;
	cvt.rn.f32.s32 	%f77, %r254;
	fma.rn.f32 	%f78, %f75, %f77, 0f00000000;
	shr.u16 	%rs102, %rs181, 8;
	cvt.u32.u16 	%r255, %rs181;
	and.b32  	%r256, %r255, 255;
	mul.lo.s32 	%r257, %r231, %r256;
	cvt.rn.f32.s32 	%f79, %r257;
	fma.rn.f32 	%f80, %f75, %f79, 0f00000000;
	// begin inline asm
	dp4a.s32.s32 %r235, %r108, %r42, %r246;
	// end inline asm
	// begin inline asm
	dp4a.s32.s32 %r239, %r112, %r41, %r235;
	// end inline asm
	// begin inline asm
	dp4a.s32.s32 %r243, %r248, %r42, %r246;
	// end inline asm
	// begin inline asm
	dp4a.s32.s32 %r247, %r248, %r41, %r243;
	// end inline asm
	cvt.u32.u16 	%r258, %rs101;
	mul.lo.s32 	%r259, %r239, %r258;
	cvt.rn.f32.s32 	%f81, %r259;
	fma.rn.f32 	%f82, %f76, %f81, %f78;
	cvt.u32.u16 	%r260, %rs102;
	mul.lo.s32 	%r261, %r247, %r260;
	cvt.rn.f32.s32 	%f83, %r261;
	fma.rn.f32 	%f84, %f76, %f83, %f80;
	mul.f32 	%f85, %f82, %f49;
	mul.f32 	%f86, %f84, %f50;
	sub.f32 	%f87, %f85, %f86;
	add.f32 	%f313, %f87, %f313;
	@%p3 bra 	$L__BB80_13;
	and.b16  	%rs103, %rs178, 3855;
	ld.global.u16 	%rs104, [%rd11];
	shr.u16 	%rs105, %rs104, 2;
	and.b16  	%rs106, %rs105, 12336;
	or.b16  	%rs184, %rs106, %rs103;
	shr.u16 	%rs107, %rs178, 4;
	and.b16  	%rs108, %rs107, 3855;
	shr.u16 	%rs109, %rs177, 2;
	and.b16  	%rs110, %rs109, 12336;
	or.b16  	%rs183, %rs110, %rs108;
	bra.uni 	$L__BB80_14;
$L__BB80_13:
	and.b16  	%rs184, %rs177, 16191;
	and.b16  	%rs183, %rs178, 16191;
$L__BB80_14:
	mov.b32 	%r289, 0;
	// begin inline asm
	dp4a.s32.s32 %r262, %r158, %r40, %r289;
	// end inline asm
	// begin inline asm
	dp4a.s32.s32 %r266, %r162, %r39, %r262;
	// end inline asm
	mov.b32 	%r291, 16843009;
	// begin inline asm
	dp4a.s32.s32 %r270, %r291, %r40, %r289;
	// end inline asm
	// begin inline asm
	dp4a.s32.s32 %r274, %r291, %r39, %r270;
	// end inline asm
	shr.u16 	%rs111, %rs184, 8;
	cvt.u32.u16 	%r294, %rs184;
	and.b32  	%r295, %r294, 255;
	mul.lo.s32 	%r296, %r266, %r295;
	cvt.rn.f32.s32 	%f88, %r296;
	fma.rn.f32 	%f89, %f75, %f88, 0f00000000;
	shr.u16 	%rs112, %rs183, 8;
	cvt.u32.u16 	%r297, %rs183;
	and.b32  	%r298, %r297, 255;
	mul.lo.s32 	%r299, %r274, %r298;
	cvt.rn.f32.s32 	%f90, %r299;
	fma.rn.f32 	%f91, %f75, %f90, 0f00000000;
	// begin inline asm
	dp4a.s32.s32 %r278, %r174, %r42, %r289;
	// end inline asm
	// begin inline asm
	dp4a.s32.s32 %r282, %r178, %r41, %r278;
	// end inline asm
	// begin inline asm
	dp4a.s32.s32 %r286, %r291, %r42, %r289;
	// end inline asm
	// begin inline asm
	dp4a.s32.s32 %r290, %r291, %r41, %r286;
	// end inline asm
	cvt.u32.u16 	%r300, %rs111;
	mul.lo.s32 	%r301, %r282, %r300;
	cvt.rn.f32.s32 	%f92, %r301;
	fma.rn.f32 	%f93, %f76, %f92, %f89;
	cvt.u32.u16 	%r302, %rs112;
	mul.lo.s32 	%r303, %r290, %r302;
	cvt.rn.f32.s32 	%f94, %r303;
	fma.rn.f32 	%f95, %f76, %f94, %f91;
	mul.f32 	%f96, %f93, %f62;
	mul.f32 	%f97, %f95, %f63;
	sub.f32 	%f98, %f96, %f97;
	add.f32 	%f312, %f98, %f312;
	@%p3 bra 	$L__BB80_16;
	and.b16  	%rs113, %rs174, 3855;
	ld.global.u16 	%rs114, [%rd9];
	shr.u16 	%rs115, %rs114, 2;
	and.b16  	%rs116, %rs115, 12336;
	or.b16  	%rs186, %rs116, %rs113;
	shr.u16 	%rs117, %rs174, 4;
	and.b16  	%rs118, %rs117, 3855;
	shr.u16 	%rs119, %rs173, 2;
	and.b16  	%rs120, %rs119, 12336;
	or.b16  	%rs185, %rs120, %rs118;
	bra.uni 	$L__BB80_17;
$L__BB80_16:
	and.b16  	%rs186, %rs173, 16191;
	and.b16  	%rs185, %rs174, 16191;
$L__BB80_17:
	mul.wide.s32 	%rd41, %r680, 36;
	add.s64 	%rd42, %rd4, %rd41;
	ld.global.u32 	%r304, [%rd42];
	// begin inline asm
	{.reg .f16 low,high;
  mov.b32 {low,high},%r304;
  cvt.f32.f16 %f99, low;}

	// end inline asm
	add.s64 	%rd43, %rd42, %rd3;
	ld.global.u32 	%r43, [%rd43+4];
	ld.global.u32 	%r44, [%rd43+20];
	ld.global.u32 	%r305, [%rd42+36];
	// begin inline asm
	{.reg .f16 low,high;
  mov.b32 {low,high},%r305;
  cvt.f32.f16 %f100, low;}

	// end inline asm
	ld.global.u32 	%r45, [%rd43+40];
	ld.global.u32 	%r46, [%rd43+56];
	mov.b32 	%r333, 0;
	// begin inline asm
	dp4a.s32.s32 %r306, %r92, %r44, %r333;
	// end inline asm
	// begin inline asm
	dp4a.s32.s32 %r310, %r96, %r43, %r306;
	// end inline asm
	mov.b32 	%r335, 16843009;
	// begin inline asm
	dp4a.s32.s32 %r314, %r335, %r44, %r333;
	// end inline asm
	// begin inline asm
	dp4a.s32.s32 %r318, %r335, %r43, %r314;
	// end inline asm
	shr.u16 	%rs121, %rs186, 8;
	cvt.u32.u16 	%r338, %rs186;
	and.b32  	%r339, %r338, 255;
	mul.lo.s32 	%r340, %r310, %r339;
	cvt.rn.f32.s32 	%f101, %r340;
	fma.rn.f32 	%f102, %f99, %f101, 0f00000000;
	shr.u16 	%rs122, %rs185, 8;
	cvt.u32.u16 	%r341, %rs185;
	and.b32  	%r342, %r341, 255;
	mul.lo.s32 	%r343, %r318, %r342;
	cvt.rn.f32.s32 	%f103, %r343;
	fma.rn.f32 	%f104, %f99, %f103, 0f00000000;
	// begin inline asm
	dp4a.s32.s32 %r322, %r108, %r46, %r333;
	// end inline asm
	// begin inline asm
	dp4a.s32.s32 %r326, %r112, %r45, %r322;
	// end inline asm
	// begin inline asm
	dp4a.s32.s32 %r330, %r335, %r46, %r333;
	// end inline asm
	// begin inline asm
	dp4a.s32.s32 %r334, %r335, %r45, %r330;
	// end inline asm
	cvt.u32.u16 	%r344, %rs121;
	mul.lo.s32 	%r345, %r326, %r344;
	cvt.rn.f32.s32 	%f105, %r345;
	fma.rn.f32 	%f106, %f100, %f105, %f102;
	cvt.u32.u16 	%r346, %rs122;
	mul.lo.s32 	%r347, %r334, %r346;
	cvt.rn.f32.s32 	%f107, %r347;
	fma.rn.f32 	%f108, %f100, %f107, %f104;
	mul.f32 	%f109, %f106, %f49;
	mul.f32 	%f110, %f108, %f50;
	sub.f32 	%f111, %f109, %f110;
	add.f32 	%f311, %f111, %f311;
	@%p3 bra 	$L__BB80_19;
	and.b16  	%rs123, %rs178, 3855;
	ld.global.u16 	%rs124, [%rd11];
	shr.u16 	%rs125, %rs124, 2;
	and.b16  	%rs126, %rs125, 12336;
	or.b16  	%rs188, %rs126, %rs123;
	shr.u16 	%rs127, %rs178, 4;
	and.b16  	%rs128, %rs127, 3855;
	shr.u16 	%rs129, %rs177, 2;
	and.b16  	%rs130, %rs129, 12336;
	or.b16  	%rs187, %rs130, %rs128;
	bra.uni 	$L__BB80_20;
$L__BB80_19:
	and.b16  	%rs188, %rs177, 16191;
	and.b16  	%rs187, %rs178, 16191;
$L__BB80_20:
	mov.b32 	%r375, 0;
	// begin inline asm
	dp4a.s32.s32 %r348, %r158, %r44, %r375;
	// end inline asm
	// begin inline asm
	dp4a.s32.s32 %r352, %r162, %r43, %r348;
	// end inline asm
	mov.b32 	%r377, 16843009;
	// begin inline asm
	dp4a.s32.s32 %r356, %r377, %r44, %r375;
	// end inline asm
	// begin inline asm
	dp4a.s32.s32 %r360, %r377, %r43, %r356;
	// end inline asm
	shr.u16 	%rs131, %rs188, 8;
	cvt.u32.u16 	%r380, %rs188;
	and.b32  	%r381, %r380, 255;
	mul.lo.s32 	%r382, %r352, %r381;
	cvt.rn.f32.s32 	%f112, %r382;
	fma.rn.f32 	%f113, %f99, %f112, 0f00000000;
	shr.u16 	%rs132, %rs187, 8;
	cvt.u32.u16 	%r383, %rs187;
	and.b32  	%r384, %r383, 255;
	mul.lo.s32 	%r385, %r360, %r384;
	cvt.rn.f32.s32 	%f114, %r385;
	fma.rn.f32 	%f115, %f99, %f114, 0f00000000;
	// begin inline asm
	dp4a.s32.s32 %r364, %r174, %r46, %r375;
	// end inline asm
	// begin inline asm
	dp4a.s32.s32 %r368, %r178, %r45, %r364;
	// end inline asm
	// begin inline asm
	dp4a.s32.s32 %r372, %r377, %r46, %r375;
	// end inline asm
	// begin inline asm
	dp4a.s32.s32 %r376, %r377, %r45, %r372;
	// end inline asm
	cvt.u32.u16 	%r386, %rs131;
	mul.lo.s32 	%r387, %r368, %r386;
	cvt.rn.f32.s32 	%f116, %r387;
	fma.rn.f32 	%f117, %f100, %f116, %f113;
	cvt.u32.u16 	%r388, %rs132;
	mul.lo.s32 	%r389, %r376, %r388;
	cvt.rn.f32.s32 	%f118, %r389;
	fma.rn.f32 	%f119, %f100, %f118, %f115;
	mul.f32 	%f120, %f117, %f62;
	mul.f32 	%f121, %f119, %f63;
	sub.f32 	%f122, %f120, %f121;
	add.f32 	%f310, %f122, %f310;
	@%p3 bra 	$L__BB80_22;
	and.b16  	%rs133, %rs174, 3855;
	ld.global.u16 	%rs134, [%rd9];
	shr.u16 	%rs135, %rs134, 2;
	and.b16  	%rs136, %rs135, 12336;
	or.b16  	%rs190, %rs136, %rs133;
	shr.u16 	%rs137, %rs174, 4;
	and.b16  	%rs138, %rs137, 3855;
	shr.u16 	%rs139, %rs173, 2;
	and.b16  	%rs140, %rs139, 12336;
	or.b16  	%rs189, %rs140, %rs138;
	bra.uni 	$L__BB80_23;
$L__BB80_22:
	and.b16  	%rs190, %rs173, 16191;
	and.b16  	%rs189, %rs174, 16191;
$L__BB80_23:
	mul.wide.s32 	%rd44, %r681, 36;
	add.s64 	%rd45, %rd4, %rd44;
	ld.global.u32 	%r390, [%rd45];
	// begin inline asm
	{.reg .f16 low,high;
  mov.b32 {low,high},%r390;
  cvt.f32.f16 %f123, low;}

	// end inline asm
	add.s64 	%rd46, %rd45, %rd3;
	ld.global.u32 	%r47, [%rd46+4];
	ld.global.u32 	%r48, [%rd46+20];
	ld.global.u32 	%r391, [%rd45+36];
	// begin inline asm
	{.reg .f16 low,high;
  mov.b32 {low,high},%r391;
  cvt.f32.f16 %f124, low;}

	// end inline asm
	ld.global.u32 	%r49, [%rd46+40];
	ld.global.u32 	%r50, [%rd46+56];
	mov.b32 	%r419, 0;
	// begin inline asm
	dp4a.s32.s32 %r392, %r92, %r48, %r419;
	// end inline asm
	// begin inline asm
	dp4a.s32.s32 %r396, %r96, %r47, %r392;
	// end inline asm
	mov.b32 	%r421, 16843009;
	// begin inline asm
	dp4a.s32.s32 %r400, %r421, %r48, %r419;
	// end inline asm
	// begin inline asm
	dp4a.s32.s32 %r404, %r421, %r47, %r400;
	// end inline asm
	shr.u16 	%rs141, %rs190, 8;
	cvt.u32.u16 	%r424, %rs190;
	and.b32  	%r425, %r424, 255;
	mul.lo.s32 	%r426, %r396, %r425;
	cvt.rn.f32.s32 	%f125, %r426;
	fma.rn.f32 	%f126, %f123, %f125, 0f00000000;
	shr.u16 	%rs142, %rs189, 8;
	cvt.u32.u16 	%r427, %rs189;
	and.b32  	%r428, %r427, 255;
	mul.lo.s32 	%r429, %r404, %r428;
	cvt.rn.f32.s32 	%f127, %r429;
	fma.rn.f32 	%f128, %f123, %f127, 0f00000000;
	// begin inline asm
	dp4a.s32.s32 %r408, %r108, %r50, %r419;
	// end inline asm
	// begin inline asm
	dp4a.s32.s32 %r412, %r112, %r49, %r408;
	// end inline asm
	// begin inline asm
	dp4a.s32.s32 %r416, %r421, %r50, %r419;
	// end inline asm
	// begin inline asm
	dp4a.s32.s32 %r420, %r421, %r49, %r416;
	// end inline asm
	cvt.u32.u16 	%r430, %rs141;
	mul.lo.s32 	%r431, %r412, %r430;
	cvt.rn.f32.s32 	%f129, %r431;
	fma.rn.f32 	%f130, %f124, %f129, %f126;
	cvt.u32.u16 	%r432, %rs142;
	mul.lo.s32 	%r433, %r420, %r432;
	cvt.rn.f32.s32 	%f131, %r433;
	fma.rn.f32 	%f132, %f124, %f131, %f128;
	mul.f32 	%f133, %f130, %f49;
	mul.f32 	%f134, %f132, %f50;
	sub.f32 	%f135, %f133, %f134;
	add.f32 	%f309, %f135, %f309;
	@%p3 bra 	$L__BB80_25;
	and.b16  	%rs143, %rs178, 3855;
	ld.global.u16 	%rs144, [%rd11];
	shr.u16 	%rs145, %rs144, 2;
	and.b16  	%rs146, %rs145, 12336;
	or.b16  	%rs192, %rs146, %rs143;
	shr.u16 	%rs147, %rs178, 4;
	and.b16  	%rs148, %rs147, 3855;
	shr.u16 	%rs149, %rs177, 2;
	and.b16  	%rs150, %rs149, 12336;
	or.b16  	%rs191, %rs150, %rs148;
	bra.uni 	$L__BB80_26;
$L__BB80_25:
	and.b16  	%rs192, %rs177, 16191;
	and.b16  	%rs191, %rs178, 16191;
$L__BB80_26:
	mov.b32 	%r461, 0;
	// begin inline asm
	dp4a.s32.s32 %r434, %r158, %r48, %r461;
	// end inline asm
	// begin inline asm
	dp4a.s32.s32 %r438, %r162, %r47, %r434;
	// end inline asm
	mov.b32 	%r463, 16843009;
	// begin inline asm
	dp4a.s32.s32 %r442, %r463, %r48, %r461;
	// end inline asm
	// begin inline asm
	dp4a.s32.s32 %r446, %r463, %r47, %r442;
	// end inline asm
	shr.u16 	%rs151, %rs192, 8;
	cvt.u32.u16 	%r466, %rs192;
	and.b32  	%r467, %r466, 255;
	mul.lo.s32 	%r468, %r438, %r467;
	cvt.rn.f32.s32 	%f136, %r468;
	fma.rn.f32 	%f137, %f123, %f136, 0f00000000;
	shr.u16 	%rs152, %rs191, 8;
	cvt.u32.u16 	%r469, %rs191;
	and.b32  	%r470, %r469, 255;
	mul.lo.s32 	%r471, %r446, %r470;
	cvt.rn.f32.s32 	%f138, %r471;
	fma.rn.f32 	%f139, %f123, %f138, 0f00000000;
	// begin inline asm
	dp4a.s32.s32 %r450, %r174, %r50, %r461;
	// end inline asm
	// begin inline asm
	dp4a.s32.s32 %r454, %r178, %r49, %r450;
	// end inline asm
	// begin inline asm
	dp4a.s32.s32 %r458, %r463, %r50, %r461;
	// end inline asm
	// begin inline asm
	dp4a.s32.s32 %r462, %r463, %r49, %r458;
	// end inline asm
	cvt.u32.u16 	%r472, %rs151;
	mul.lo.s32 	%r473, %r454, %r472;
	cvt.rn.f32.s32 	%f140, %r473;
	fma.rn.f32 	%f141, %f124, %f140, %f137;
	cvt.u32.u16 	%r474, %rs152;
	mul.lo.s32 	%r475, %r462, %r474;
	cvt.rn.f32.s32 	%f142, %r475;
	fma.rn.f32 	%f143, %f124, %f142, %f139;
	mul.f32 	%f144, %f141, %f62;
	mul.f32 	%f145, %f143, %f63;
	sub.f32 	%f146, %f144, %f145;
	add.f32 	%f308, %f146, %f308;
	@%p3 bra 	$L__BB80_28;
	and.b16  	%rs153, %rs174, 3855;
	ld.global.u16 	%rs154, [%rd9];
	shr.u16 	%rs155, %rs154, 2;
	and.b16  	%rs156, %rs155, 12336;
	or.b16  	%rs194, %rs156, %rs153;
	shr.u16 	%rs157, %rs174, 4;
	and.b16  	%rs158, %rs157, 3855;
	shr.u16 	%rs159, %rs173, 2;
	and.b16  	%rs160, %rs159, 12336;
	or.b16  	%rs193, %rs160, %rs158;
	bra.uni 	$L__BB80_29;
$L__BB80_28:
	and.b16  	%rs194, %rs173, 16191;
	and.b16  	%rs193, %rs174, 16191;
$L__BB80_29:
	mul.wide.s32 	%rd47, %r682, 36;
	add.s64 	%rd48, %rd4, %rd47;
	ld.global.u32 	%r476, [%rd48];
	// begin inline asm
	{.reg .f16 low,high;
  mov.b32 {low,high},%r476;
  cvt.f32.f16 %f147, low;}

	// end inline asm
	add.s64 	%rd49, %rd48, %rd3;
	ld.global.u32 	%r51, [%rd49+4];
	ld.global.u32 	%r52, [%rd49+20];
	ld.global.u32 	%r477, [%rd48+36];
	// begin inline asm
	{.reg .f16 low,high;
  mov.b32 {low,high},%r477;
  cvt.f32.f16 %f148, low;}

	// end inline asm
	ld.global.u32 	%r53, [%rd49+40];
	ld.global.u32 	%r54, [%rd49+56];
	mov.b32 	%r505, 0;
	// begin inline asm
	dp4a.s32.s32 %r478, %r92, %r52, %r505;
	// end inline asm
	// begin inline asm
	dp4a.s32.s32 %r482, %r96, %r51, %r478;
	// end inline asm
	mov.b32 	%r507, 16843009;
	// begin inline asm
	dp4a.s32.s32 %r486, %r507, %r52, %r505;
	// end inline asm
	// begin inline asm
	dp4a.s32.s32 %r490, %r507, %r51, %r486;
	// end inline asm
	shr.u16 	%rs161, %rs194, 8;
	cvt.u32.u16 	%r510, %rs194;
	and.b32  	%r511, %r510, 255;
	mul.lo.s32 	%r512, %r482, %r511;
	cvt.rn.f32.s32 	%f149, %r512;
	fma.rn.f32 	%f150, %f147, %f149, 0f00000000;
	shr.u16 	%rs162, %rs193, 8;
	cvt.u32.u16 	%r513, %rs193;
	and.b32  	%r514, %r513, 255;
	mul.lo.s32 	%r515, %r490, %r514;
	cvt.rn.f32.s32 	%f151, %r515;
	fma.rn.f32 	%f152, %f147, %f151, 0f00000000;
	// begin inline asm
	dp4a.s32.s32 %r494, %r108, %r54, %r505;
	// end inline asm
	// begin inline asm
	dp4a.s32.s32 %r498, %r112, %r53, %r494;
	// end inline asm
	// begin inline asm
	dp4a.s32.s32 %r502, %r507, %r54, %r505;
	// end inline asm
	// begin inline asm
	dp4a.s32.s32 %r506, %r507, %r53, %r502;
	// end inline asm
	cvt.u32.u16 	%r516, %rs161;
	mul.lo.s32 	%r517, %r498, %r516;
	cvt.rn.f32.s32 	%f153, %r517;
	fma.rn.f32 	%f154, %f148, %f153, %f150;
	cvt.u32.u16 	%r518, %rs162;
	mul.lo.s32 	%r519, %r506, %r518;
	cvt.rn.f32.s32 	%f155, %r519;
	fma.rn.f32 	%f156, %f148, %f155, %f152;
	mul.f32 	%f157, %f154, %f49;
	mul.f32 	%f158, %f156, %f50;
	sub.f32 	%f159, %f157, %f158;
	add.f32 	%f307, %f159, %f307;
	@%p3 bra 	$L__BB80_31;
	and.b16  	%rs163, %rs178, 3855;
	ld.global.u16 	%rs164, [%rd11];
	shr.u16 	%rs165, %rs164, 2;
	and.b16  	%rs166, %rs165, 12336;
	or.b16  	%rs196, %rs166, %rs163;
	shr.u16 	%rs167, %rs178, 4;
	and.b16  	%rs168, %rs167, 3855;
	shr.u16 	%rs169, %rs177, 2;
	and.b16  	%rs170, %rs169, 12336;
	or.b16  	%rs195, %rs170, %rs168;
	bra.uni 	$L__BB80_32;
$L__BB80_31:
	and.b16  	%rs196, %rs177, 16191;
	and.b16  	%rs195, %rs178, 16191;
$L__BB80_32:
	mov.b32 	%r547, 0;
	// begin inline asm
	dp4a.s32.s32 %r520, %r158, %r52, %r547;
	// end inline asm
	// begin inline asm
	dp4a.s32.s32 %r524, %r162, %r51, %r520;
	// end inline asm
	mov.b32 	%r549, 16843009;
	// begin inline asm
	dp4a.s32.s32 %r528, %r549, %r52, %r547;
	// end inline asm
	// begin inline asm
	dp4a.s32.s32 %r532, %r549, %r51, %r528;
	// end inline asm
	shr.u16 	%rs171, %rs196, 8;
	cvt.u32.u16 	%r552, %rs196;
	and.b32  	%r553, %r552, 255;
	mul.lo.s32 	%r554, %r524, %r553;
	cvt.rn.f32.s32 	%f160, %r554;
	fma.rn.f32 	%f161, %f147, %f160, 0f00000000;
	shr.u16 	%rs172, %rs195, 8;
	cvt.u32.u16 	%r555, %rs195;
	and.b32  	%r556, %r555, 255;
	mul.lo.s32 	%r557, %r532, %r556;
	cvt.rn.f32.s32 	%f162, %r557;
	fma.rn.f32 	%f163, %f147, %f162, 0f00000000;
	// begin inline asm
	dp4a.s32.s32 %r536, %r174, %r54, %r547;
	// end inline asm
	// begin inline asm
	dp4a.s32.s32 %r540, %r178, %r53, %r536;
	// end inline asm
	// begin inline asm
	dp4a.s32.s32 %r544, %r549, %r54, %r547;
	// end inline asm
	// begin inline asm
	dp4a.s32.s32 %r548, %r549, %r53, %r544;
	// end inline asm
	cvt.u32.u16 	%r558, %rs171;
	mul.lo.s32 	%r559, %r540, %r558;
	cvt.rn.f32.s32 	%f164, %r559;
	fma.rn.f32 	%f165, %f148, %f164, %f161;
	cvt.u32.u16 	%r560, %rs172;
	mul.lo.s32 	%r561, %r548, %r560;
	cvt.rn.f32.s32 	%f166, %r561;
	fma.rn.f32 	%f167, %f148, %f166, %f163;
	mul.f32 	%f168, %f165, %f62;
	mul.f32 	%f169, %f167, %f63;
	sub.f32 	%f170, %f168, %f169;
	add.f32 	%f306, %f170, %f306;
	add.s32 	%r685, %r685, 4;
	add.s32 	%r684, %r684, 32;
	add.s32 	%r683, %r683, 4;
	add.s32 	%r682, %r682, 32;
	add.s32 	%r681, %r681, 32;
	add.s32 	%r680, %r680, 32;
	add.s64 	%rd65, %rd65, 1152;
	setp.lt.s32 	%p12, %r685, %r4;
	@%p12 bra 	$L__BB80_2;
	st.local.v2.f32 	[%rd2], {%f315, %f314};
	st.local.v2.f32 	[%rd2+8], {%f313, %f312};
	st.local.v2.f32 	[%rd2+16], {%f311, %f310};
	st.local.v2.f32 	[%rd2+24], {%f309, %f308};
	st.local.v2.f32 	[%rd2+32], {%f307, %f306};
$L__BB80_34:
	setp.eq.s32 	%p13, %r1, 0;
	@%p13 bra 	$L__BB80_36;
	mov.u32 	%r562, _ZZN34_INTERNAL_c8396950_4_k_cu_1fba617b13mul_mat_vec_qILi5ELi256ELi32E10block_q5_KLi2EXadL_ZNS_17vec_dot_q5_K_q8_1EPKvPK10block_q8_1RKiEEEEvS3_S3_PfiiiiE10tmp_shared;
	mad.lo.s32 	%r563, %r1, 1280, %r562;
	shl.b32 	%r564, %r2, 2;
	add.s32 	%r565, %r563, %r564;
	st.shared.f32 	[%r565+-1280], %f315;
	st.shared.f32 	[%r565+-1152], %f314;
	st.shared.f32 	[%r565+-1024], %f313;
	st.shared.f32 	[%r565+-896], %f312;
	st.shared.f32 	[%r565+-768], %f311;
	st.shared.f32 	[%r565+-640], %f310;
	st.shared.f32 	[%r565+-512], %f309;
	st.shared.f32 	[%r565+-384], %f308;
	st.shared.f32 	[%r565+-256], %f307;
	st.shared.f32 	[%r565+-128], %f306;
$L__BB80_36:
	setp.ne.s32 	%p14, %r1, 0;
	bar.sync 	0;
	@%p14 bra 	$L__BB80_47;
	shl.b32 	%r566, %r2, 2;
	mov.u32 	%r567, _ZZN34_INTERNAL_c8396950_4_k_cu_1fba617b13mul_mat_vec_qILi5ELi256ELi32E10block_q5_KLi2EXadL_ZNS_17vec_dot_q5_K_q8_1EPKvPK10block_q8_1RKiEEEEvS3_S3_PfiiiiE10tmp_shared;
	add.s32 	%r61, %r567, %r566;
	setp.gt.u32 	%p15, %r2, 1;
	mul.wide.u32 	%rd50, %r2, 4;
	add.s64 	%rd13, %rd2, %rd50;
	mov.u32 	%r568, %ctaid.x;
	shl.b32 	%r569, %r568, 1;
	add.s32 	%r62, %r569, %r2;
	ld.shared.f32 	%f171, [%r61];
	add.f32 	%f172, %f171, %f315;
	mov.b32 	%r570, %f172;
	shfl.sync.bfly.b32	%r571|%p16, %r570, 16, 31, -1;
	mov.b32 	%f173, %r571;
	add.f32 	%f174, %f172, %f173;
	mov.b32 	%r572, %f174;
	shfl.sync.bfly.b32	%r573|%p17, %r572, 8, 31, -1;
	mov.b32 	%f175, %r573;
	add.f32 	%f176, %f174, %f175;
	mov.b32 	%r574, %f176;
	shfl.sync.bfly.b32	%r575|%p18, %r574, 4, 31, -1;
	mov.b32 	%f177, %r575;
	add.f32 	%f178, %f176, %f177;
	mov.b32 	%r576, %f178;
	shfl.sync.bfly.b32	%r577|%p19, %r576, 2, 31, -1;
	mov.b32 	%f179, %r577;
	add.f32 	%f180, %f178, %f179;
	mov.b32 	%r578, %f180;
	shfl.sync.bfly.b32	%r579|%p20, %r578, 1, 31, -1;
	mov.b32 	%f181, %r579;
	add.f32 	%f182, %f180, %f181;
	st.local.f32 	[%rd2], %f182;
	ld.shared.f32 	%f183, [%r61+128];
	add.f32 	%f184, %f183, %f314;
	mov.b32 	%r580, %f184;
	shfl.sync.bfly.b32	%r581|%p21, %r580, 16, 31, -1;
	mov.b32 	%f185, %r581;
	add.f32 	%f186, %f184, %f185;
	mov.b32 	%r582, %f186;
	shfl.sync.bfly.b32	%r583|%p22, %r582, 8, 31, -1;
	mov.b32 	%f187, %r583;
	add.f32 	%f188, %f186, %f187;
	mov.b32 	%r584, %f188;
	shfl.sync.bfly.b32	%r585|%p23, %r584, 4, 31, -1;
	mov.b32 	%f189, %r585;
	add.f32 	%f190, %f188, %f189;
	mov.b32 	%r586, %f190;
	shfl.sync.bfly.b32	%r587|%p24, %r586, 2, 31, -1;
	mov.b32 	%f191, %r587;
	add.f32 	%f192, %f190, %f191;
	mov.b32 	%r588, %f192;
	shfl.sync.bfly.b32	%r589|%p25, %r588, 1, 31, -1;
	mov.b32 	%f193, %r589;
	add.f32 	%f194, %f192, %f193;
	st.local.f32 	[%rd2+4], %f194;
	@%p15 bra 	$L__BB80_39;
	ld.local.f32 	%f195, [%rd13];
	mul.wide.u32 	%rd51, %r62, 4;
	add.s64 	%rd52, %rd1, %rd51;
	st.global.f32 	[%rd52], %f195;
$L__BB80_39:
	setp.gt.u32 	%p26, %r2, 1;
	ld.shared.f32 	%f196, [%r61+256];
	add.f32 	%f197, %f196, %f313;
	mov.b32 	%r590, %f197;
	shfl.sync.bfly.b32	%r591|%p27, %r590, 16, 31, -1;
	mov.b32 	%f198, %r591;
	add.f32 	%f199, %f197, %f198;
	mov.b32 	%r592, %f199;
	shfl.sync.bfly.b32	%r593|%p28, %r592, 8, 31, -1;
	mov.b32 	%f200, %r593;
	add.f32 	%f201, %f199, %f200;
	mov.b32 	%r594, %f201;
	shfl.sync.bfly.b32	%r595|%p29, %r594, 4, 31, -1;
	mov.b32 	%f202, %r595;
	add.f32 	%f203, %f201, %f202;
	mov.b32 	%r596, %f203;
	shfl.sync.bfly.b32	%r597|%p30, %r596, 2, 31, -1;
	mov.b32 	%f204, %r597;
	add.f32 	%f205, %f203, %f204;
	mov.b32 	%r598, %f205;
	shfl.sync.bfly.b32	%r599|%p31, %r598, 1, 31, -1;
	mov.b32 	%f206, %r599;
	add.f32 	%f207, %f205, %f206;
	st.local.f32 	[%rd2+8], %f207;
	ld.shared.f32 	%f208, [%r61+384];
	add.f32 	%f209, %f208, %f312;
	mov.b32 	%r600, %f209;
	shfl.sync.bfly.b32	%r601|%p32, %r600, 16, 31, -1;
	mov.b32 	%f210, %r601;
	add.f32 	%f211, %f209, %f210;
	mov.b32 	%r602, %f211;
	shfl.sync.bfly.b32	%r603|%p33, %r602, 8, 31, -1;
	mov.b32 	%f212, %r603;
	add.f32 	%f213, %f211, %f212;
	mov.b32 	%r604, %f213;
	shfl.sync.bfly.b32	%r605|%p34, %r604, 4, 31, -1;
	mov.b32 	%f214, %r605;
	add.f32 	%f215, %f213, %f214;
	mov.b32 	%r606, %f215;
	shfl.sync.bfly.b32	%r607|%p35, %r606, 2, 31, -1;
	mov.b32 	%f216, %r607;
	add.f32 	%f217, %f215, %f216;
	mov.b32 	%r608, %f217;
	shfl.sync.bfly.b32	%r609|%p36, %r608, 1, 31, -1;
	mov.b32 	%f218, %r609;
	add.f32 	%f219, %f217, %f218;
	st.local.f32 	[%rd2+12], %f219;
	@%p26 bra 	$L__BB80_41;
	ld.param.u32 	%r676, [mul_mat_vec_q5_K_q8_1_cuda5_param_6];
	ld.local.f32 	%f220, [%rd13+8];
	add.s32 	%r610, %r62, %r676;
	mul.wide.u32 	%rd53, %r610, 4;
	add.s64 	%rd54, %rd1, %rd53;
	st.global.f32 	[%rd54], %f220;
$L__BB80_41:
	setp.gt.u32 	%p37, %r2, 1;
	ld.shared.f32 	%f221, [%r61+512];
	add.f32 	%f222, %f221, %f311;
	mov.b32 	%r611, %f222;
	shfl.sync.bfly.b32	%r612|%p38, %r611, 16, 31, -1;
	mov.b32 	%f223, %r612;
	add.f32 	%f224, %f222, %f223;
	mov.b32 	%r613, %f224;
	shfl.sync.bfly.b32	%r614|%p39, %r613, 8, 31, -1;
	mov.b32 	%f225, %r614;
	add.f32 	%f226, %f224, %f225;
	mov.b32 	%r615, %f226;
	shfl.sync.bfly.b32	%r616|%p40, %r615, 4, 31, -1;
	mov.b32 	%f227, %r616;
	add.f32 	%f228, %f226, %f227;
	mov.b32 	%r617, %f228;
	shfl.sync.bfly.b32	%r618|%p41, %r617, 2, 31, -1;
	mov.b32 	%f229, %r618;
	add.f32 	%f230, %f228, %f229;
	mov.b32 	%r619, %f230;
	shfl.sync.bfly.b32	%r620|%p42, %r619, 1, 31, -1;
	mov.b32 	%f231, %r620;
	add.f32 	%f232, %f230, %f231;
	st.local.f32 	[%rd2+16], %f232;
	ld.shared.f32 	%f233, [%r61+640];
	add.f32 	%f234, %f233, %f310;
	mov.b32 	%r621, %f234;
	shfl.sync.bfly.b32	%r622|%p43, %r621, 16, 31, -1;
	mov.b32 	%f235, %r622;
	add.f32 	%f236, %f234, %f235;
	mov.b32 	%r623, %f236;
	shfl.sync.bfly.b32	%r624|%p44, %r623, 8, 31, -1;
	mov.b32 	%f237, %r624;
	add.f32 	%f238, %f236, %f237;
	mov.b32 	%r625, %f238;
	shfl.sync.bfly.b32	%r626|%p45, %r625, 4, 31, -1;
	mov.b32 	%f239, %r626;
	add.f32 	%f240, %f238, %f239;
	mov.b32 	%r627, %f240;
	shfl.sync.bfly.b32	%r628|%p46, %r627, 2, 31, -1;
	mov.b32 	%f241, %r628;
	add.f32 	%f242, %f240, %f241;
	mov.b32 	%r629, %f242;
	shfl.sync.bfly.b32	%r630|%p47, %r629, 1, 31, -1;
	mov.b32 	%f243, %r630;
	add.f32 	%f244, %f242, %f243;
	st.local.f32 	[%rd2+20], %f244;
	@%p37 bra 	$L__BB80_43;
	ld.param.u32 	%r677, [mul_mat_vec_q5_K_q8_1_cuda5_param_6];
	ld.local.f32 	%f245, [%rd13+16];
	shl.b32 	%r631, %r677, 1;
	add.s32 	%r632, %r62, %r631;
	mul.wide.u32 	%rd55, %r632, 4;
	add.s64 	%rd56, %rd1, %rd55;
	st.global.f32 	[%rd56], %f245;
$L__BB80_43:
	setp.gt.u32 	%p48, %r2, 1;
	ld.shared.f32 	%f246, [%r61+768];
	add.f32 	%f247, %f246, %f309;
	mov.b32 	%r633, %f247;
	shfl.sync.bfly.b32	%r634|%p49, %r633, 16, 31, -1;
	mov.b32 	%f248, %r634;
	add.f32 	%f249, %f247, %f248;
	mov.b32 	%r635, %f249;
	shfl.sync.bfly.b32	%r636|%p50, %r635, 8, 31, -1;
	mov.b32 	%f250, %r636;
	add.f32 	%f251, %f249, %f250;
	mov.b32 	%r637, %f251;
	shfl.sync.bfly.b32	%r638|%p51, %r637, 4, 31, -1;
	mov.b32 	%f252, %r638;
	add.f32 	%f253, %f251, %f252;
	mov.b32 	%r639, %f253;
	shfl.sync.bfly.b32	%r640|%p52, %r639, 2, 31, -1;
	mov.b32 	%f254, %r640;
	add.f32 	%f255, %f253, %f254;
	mov.b32 	%r641, %f255;
	shfl.sync.bfly.b32	%r642|%p53, %r641, 1, 31, -1;
	mov.b32 	%f256, %r642;
	add.f32 	%f257, %f255, %f256;
	st.local.f32 	[%rd2+24], %f257;
	ld.shared.f32 	%f258, [%r61+896];
	add.f32 	%f259, %f258, %f308;
	mov.b32 	%r643, %f259;
	shfl.sync.bfly.b32	%r644|%p54, %r643, 16, 31, -1;
	mov.b32 	%f260, %r644;
	add.f32 	%f261, %f259, %f260;
	mov.b32 	%r645, %f261;
	shfl.sync.bfly.b32	%r646|%p55, %r645, 8, 31, -1;
	mov.b32 	%f262, %r646;
	add.f32 	%f263, %f261, %f262;
	mov.b32 	%r647, %f263;
	shfl.sync.bfly.b32	%r648|%p56, %r647, 4, 31, -1;
	mov.b32 	%f264, %r648;
	add.f32 	%f265, %f263, %f264;
	mov.b32 	%r649, %f265;
	shfl.sync.bfly.b32	%r650|%p57, %r649, 2, 31, -1;
	mov.b32 	%f266, %r650;
	add.f32 	%f267, %f265, %f266;
	mov.b32 	%r651, %f267;
	shfl.sync.bfly.b32	%r652|%p58, %r651, 1, 31, -1;
	mov.b32 	%f268, %r652;
	add.f32 	%f269, %f267, %f268;
	st.local.f32 	[%rd2+28], %f269;
	@%p48 bra 	$L__BB80_45;
	ld.param.u32 	%r678, [mul_mat_vec_q5_K_q8_1_cuda5_param_6];
	ld.local.f32 	%f270, [%rd13+24];
	mad.lo.s32 	%r653, %r678, 3, %r62;
	mul.wide.u32 	%rd57, %r653, 4;
	add.s64 	%rd58, %rd1, %rd57;
	st.global.f32 	[%rd58], %f270;
$L__BB80_45:
	setp.gt.u32 	%p59, %r2, 1;
	ld.shared.f32 	%f271, [%r61+1024];
	add.f32 	%f272, %f271, %f307;
	mov.b32 	%r654, %f272;
	shfl.sync.bfly.b32	%r655|%p60, %r654, 16, 31, -1;
	mov.b32 	%f273, %r655;
	add.f32 	%f274, %f272, %f273;
	mov.b32 	%r656, %f274;
	shfl.sync.bfly.b32	%r657|%p61, %r656, 8, 31, -1;
	mov.b32 	%f275, %r657;
	add.f32 	%f276, %f274, %f275;
	mov.b32 	%r658, %f276;
	shfl.sync.bfly.b32	%r659|%p62, %r658, 4, 31, -1;
	mov.b32 	%f277, %r659;
	add.f32 	%f278, %f276, %f277;
	mov.b32 	%r660, %f278;
	shfl.sync.bfly.b32	%r661|%p63, %r660, 2, 31, -1;
	mov.b32 	%f279, %r661;
	add.f32 	%f280, %f278, %f279;
	mov.b32 	%r662, %f280;
	shfl.sync.bfly.b32	%r663|%p64, %r662, 1, 31, -1;
	mov.b32 	%f281, %r663;
	add.f32 	%f282, %f280, %f281;
	st.local.f32 	[%rd2+32], %f282;
	ld.shared.f32 	%f283, [%r61+1152];
	add.f32 	%f284, %f283, %f306;
	mov.b32 	%r664, %f284;
	shfl.sync.bfly.b32	%r665|%p65, %r664, 16, 31, -1;
	mov.b32 	%f285, %r665;
	add.f32 	%f286, %f284, %f285;
	mov.b32 	%r666, %f286;
	shfl.sync.bfly.b32	%r667|%p66, %r666, 8, 31, -1;
	mov.b32 	%f287, %r667;
	add.f32 	%f288, %f286, %f287;
	mov.b32 	%r668, %f288;
	shfl.sync.bfly.b32	%r669|%p67, %r668, 4, 31, -1;
	mov.b32 	%f289, %r669;
	add.f32 	%f290, %f288, %f289;
	mov.b32 	%r670, %f290;
	shfl.sync.bfly.b32	%r671|%p68, %r670, 2, 31, -1;
	mov.b32 	%f291, %r671;
	add.f32 	%f292, %f290, %f291;
	mov.b32 	%r672, %f292;
	shfl.sync.bfly.b32	%r673|%p69, %r672, 1, 31, -1;
	mov.b32 	%f293, %r673;
	add.f32 	%f294, %f292, %f293;
	st.local.f32 	[%rd2+36], %f294;
	@%p59 bra 	$L__BB80_47;
	ld.param.u32 	%r679, [mul_mat_vec_q5_K_q8_1_cuda5_param_6];
	ld.local.f32 	%f295, [%rd13+32];
	shl.b32 	%r674, %r679, 2;
	add.s32 	%r675, %r62, %r674;
	mul.wide.u32 	%rd59, %r675, 4;
	add.s64 	%rd60, %rd1, %rd59;
	st.global.f32 	[%rd60], %f295;
$L__BB80_47:
	ret;

}
	// .globl	mul_mat_vec_q6_K_q8_1_cuda5
.visible .entry mul_mat_vec_q6_K_q8_1_cuda5(
	.param .u64 .ptr .align 1 mul_mat_vec_q6_K_q8_1_cuda5_param_0,
	.param .u64 .ptr .align 1 mul_mat_vec_q6_K_q8_1_cuda5_param_1,
	.param .u64 .ptr .align 1 mul_mat_vec_q6_K_q8_1_cuda5_param_2,
	.param .u32 mul_mat_vec_q6_K_q8_1_cuda5_param_3,
	.param .u32 mul_mat_vec_q6_K_q8_1_cuda5_param_4,
	.param .u32 mul_mat_vec_q6_K_q8_1_cuda5_param_5,
	.param .u32 mul_mat_vec_q6_K_q8_1_cuda5_param_6
)
{
	.local .align 8 .b8 	__local_depot81[40];
	.reg .b64 	%SP;
	.reg .b64 	%SPL;
	.reg .pred 	%p<60>;
	.reg .b16 	%rs<15>;
	.reg .b32 	%r<356>;
	.reg .b32 	%f<230>;
	.reg .b64 	%rd<65>;
	// demoted variable
	.shared .align 4 .b8 _ZZN34_INTERNAL_c8396950_4_k_cu_1fba617b13mul_mat_vec_qILi5ELi256ELi32E10block_q6_KLi1EXadL_ZNS_17vec_dot_q6_K_q8_1EPKvPK10block_q8_1RKiEEEEvS3_S3_PfiiiiE10tmp_shared[1280];
	mov.u64 	%SPL, __local_depot81;
	ld.param.u64 	%rd16, [mul_mat_vec_q6_K_q8_1_cuda5_param_0];
	ld.param.u64 	%rd17, [mul_mat_vec_q6_K_q8_1_cuda5_param_1];
	ld.param.u64 	%rd18, [mul_mat_vec_q6_K_q8_1_cuda5_param_2];
	ld.param.u32 	%r18, [mul_mat_vec_q6_K_q8_1_cuda5_param_3];
	ld.param.u32 	%r16, [mul_mat_vec_q6_K_q8_1_cuda5_param_5];
	ld.param.u32 	%r17, [mul_mat_vec_q6_K_q8_1_cuda5_param_6];
	cvta.to.global.u64 	%rd1, %rd18;
	add.u64 	%rd2, %SPL, 0;
	mov.u32 	%r1, %tid.y;
	mov.u32 	%r2, %tid.x;
	mov.u32 	%r19, %ctaid.x;
	shl.b32 	%r3, %r19, 1;
	shr.s32 	%r20, %r18, 31;
	shr.u32 	%r21, %r20, 24;
	add.s32 	%r22, %r18, %r21;
	shr.s32 	%r4, %r22, 8;
	mov.f32 	%f220, 0f00000000;
	st.local.v2.f32 	[%rd2], {%f220, %f220};
	st.local.v2.f32 	[%rd2+8], {%f220, %f220};
	st.local.v2.f32 	[%rd2+16], {%f220, %f220};
	st.local.v2.f32 	[%rd2+24], {%f220, %f220};
	st.local.v2.f32 	[%rd2+32], {%f220, %f220};
	shr.u32 	%r23, %r2, 5;
	add.s32 	%r355, %r23, %r1;
	setp.ge.s32 	%p1, %r355, %r4;
	mov.f32 	%f221, %f220;
	mov.f32 	%f222, %f220;
	mov.f32 	%f223, %f220;
	mov.f32 	%f224, %f220;
	mov.f32 	%f225, %f220;
	mov.f32 	%f226, %f220;
	mov.f32 	%f227, %f220;
	mov.f32 	%f228, %f220;
	mov.f32 	%f229, %f220;
	@%p1 bra 	$L__BB81_4;
	cvta.to.global.u64 	%rd3, %rd16;
	shr.u32 	%r24, %r2, 2;
	and.b32  	%r25, %r24, 4;
	shr.u32 	%r26, %r2, 3;
	and.b32  	%r27, %r26, 1;
	or.b32  	%r28, %r25, %r27;
	shr.u32 	%r29, %r2, 1;
	and.b32  	%r30, %r29, 8;
	and.b32  	%r31, %r24, 3;
	shl.b32 	%r32, %r2, 2;
	and.b32  	%r33, %r2, 7;
	or.b32  	%r34, %r30, %r33;
	shl.b32 	%r35, %r34, 2;
	cvt.u64.u32 	%rd20, %r35;
	and.b32  	%r36, %r32, 28;
	cvt.u64.u32 	%rd21, %r36;
	mul.lo.s32 	%r37, %r3, %r4;
	add.s32 	%r38, %r37, %r4;
	or.b32  	%r39, %r31, %r30;
	cvt.u64.u32 	%rd22, %r39;
	cvt.u64.u32 	%rd23, %r2;
	shr.u64 	%rd24, %rd23, 5;
	cvt.u64.u32 	%rd25, %r1;
	add.s64 	%rd26, %rd24, %rd25;
	mul.wide.u32 	%rd27, %r28, 36;
	mad.lo.s64 	%rd28, %rd26, 288, %rd27;
	cvta.to.global.u64 	%rd29, %rd17;
	add.s64 	%rd64, %rd29, %rd28;
	or.b64  	%rd5, %rd20, 128;
	add.s32 	%r354, %r355, %r38;
	or.b64  	%rd6, %rd22, 192;
	shr.s32 	%r40, %r16, 31;
	shr.u32 	%r41, %r40, 27;
	add.s32 	%r42, %r16, %r41;
	shr.s32 	%r43, %r42, 5;
	mul.wide.s32 	%rd7, %r43, 144;
	add.s64 	%rd30, %rd7, %rd21;
	add.s64 	%rd8, %rd30, 76;
	add.s32 	%r353, %r355, %r37;
	mul.wide.s32 	%rd9, %r43, 108;
	mul.wide.s32 	%rd10, %r43, 36;
	add.s64 	%rd31, %rd10, %rd21;
	add.s64 	%rd11, %rd31, 76;
	mul.wide.s32 	%rd12, %r43, 72;
	mov.f32 	%f220, 0f00000000;
$L__BB81_2:
	shl.b32 	%r150, %r2, 2;
	and.b32  	%r151, %r150, 124;
	cvt.u64.u32 	%rd32, %r151;
	mul.wide.s32 	%rd33, %r354, 210;
	add.s64 	%rd34, %rd3, %rd33;
	mul.wide.s32 	%rd35, %r353, 210;
	add.s64 	%rd36, %rd3, %rd35;
	add.s64 	%rd37, %rd34, %rd6;
	add.s64 	%rd38, %rd36, %rd32;
	ld.global.nc.u16 	%rs3, [%rd38];
	cvt.u32.u16 	%r152, %rs3;
	ld.global.nc.u16 	%rs4, [%rd38+2];
	cvt.u32.u16 	%r153, %rs4;
	shl.b32 	%r154, %r153, 16;
	or.b32  	%r155, %r154, %r152;
	add.s64 	%rd39, %rd36, %rd5;
	ld.global.nc.u16 	%rs5, [%rd39];
	cvt.u32.u16 	%r156, %rs5;
	ld.global.nc.u16 	%rs6, [%rd39+2];
	cvt.u32.u16 	%r157, %rs6;
	shl.b32 	%r158, %r157, 16;
	or.b32  	%r159, %r158, %r156;
	shr.u32 	%r160, %r2, 2;
	and.b32  	%r161, %r160, 2;
	shr.s32 	%r162, %r159, %r161;
	and.b32  	%r163, %r150, 28;
	cvt.u64.u32 	%rd40, %r163;
	add.s64 	%rd41, %rd40, %rd64;
	ld.global.nc.u32 	%r52, [%rd41+4];
	ld.global.nc.u32 	%r44, [%rd64];
	// begin inline asm
	{.reg .f16 low,high;
  mov.b32 {low,high},%r44;
  cvt.f32.f16 %f33, low;}

	// end inline asm
	ld.global.nc.u32 	%r60, [%rd41+76];
	ld.global.nc.u32 	%r45, [%rd64+72];
	// begin inline asm
	{.reg .f16 low,high;
  mov.b32 {low,high},%r45;
  cvt.f32.f16 %f34, low;}

	// end inline asm
	ld.global.nc.u16 	%rs1, [%rd36+208];
	// begin inline asm
	{  cvt.f32.f16 %f35, %rs1;}

	// end inline asm
	add.s64 	%rd42, %rd36, %rd6;
	ld.global.nc.u8 	%rs7, [%rd42];
	cvt.s32.s8 	%r164, %rs7;
	and.b32  	%r165, %r155, 252645135;
	shl.b32 	%r166, %r162, 4;
	and.b32  	%r167, %r166, 808464432;
	or.b32  	%r48, %r167, %r165;
	xor.b32  	%r168, %r48, 538976288;
	add.s32 	%r169, %r48, 1616928864;
	xor.b32  	%r170, %r169, -2139062144;
	xor.b32  	%r171, %r169, %r48;
	and.b32  	%r46, %r171, %r168;
	// begin inline asm
	prmt.b32 %r46, %r46, 0, 0xba98;
	// end inline asm
	// begin inline asm
	prmt.b32 %r48, %r48, 0, 0xba98;
	// end inline asm
	xor.b32  	%r172, %r48, 2139062143;
	not.b32 	%r173, %r46;
	and.b32  	%r174, %r170, %r173;
	and.b32  	%r175, %r172, %r46;
	or.b32  	%r135, %r175, %r174;
	mov.b32 	%r149, 0;
	// begin inline asm
	dp4a.s32.s32 %r50, %r135, %r52, %r149;
	// end inline asm
	mul.lo.s32 	%r176, %r50, %r164;
	cvt.rn.f32.s32 	%f45, %r176;
	fma.rn.f32 	%f46, %f33, %f45, 0f00000000;
	ld.global.nc.u8 	%rs8, [%rd42+4];
	cvt.s32.s8 	%r177, %rs8;
	shr.u32 	%r178, %r155, 4;
	and.b32  	%r179, %r178, 252645135;
	and.b32  	%r180, %r162, 808464432;
	or.b32  	%r56, %r180, %r179;
	xor.b32  	%r181, %r56, 538976288;
	add.s32 	%r182, %r56, 1616928864;
	xor.b32  	%r183, %r182, -2139062144;
	xor.b32  	%r184, %r182, %r56;
	and.b32  	%r54, %r184, %r181;
	// begin inline asm
	prmt.b32 %r54, %r54, 0, 0xba98;
	// end inline asm
	// begin inline asm
	prmt.b32 %r56, %r56, 0, 0xba98;
	// end inline asm
	xor.b32  	%r185, %r56, 2139062143;
	not.b32 	%r186, %r54;
	and.b32  	%r187, %r183, %r186;
	and.b32  	%r188, %r185, %r54;
	or.b32  	%r139, %r188, %r187;
	// begin inline asm
	dp4a.s32.s32 %r58, %r139, %r60, %r149;
	// end inline asm
	mul.lo.s32 	%r189, %r58, %r177;
	cvt.rn.f32.s32 	%f47, %r189;
	fma.rn.f32 	%f48, %f34, %f47, %f46;
	fma.rn.f32 	%f229, %f35, %f48, %f229;
	add.s64 	%rd43, %rd34, %rd32;
	ld.global.nc.u16 	%rs9, [%rd43];
	cvt.u32.u16 	%r190, %rs9;
	ld.global.nc.u16 	%rs10, [%rd43+2];
	cvt.u32.u16 	%r191, %rs10;
	shl.b32 	%r192, %r191, 16;
	or.b32  	%r193, %r192, %r190;
	add.s64 	%rd44, %rd34, %rd5;
	ld.global.nc.u16 	%rs11, [%rd44];
	cvt.u32.u16 	%r194, %rs11;
	ld.global.nc.u16 	%rs12, [%rd44+2];
	cvt.u32.u16 	%r195, %rs12;
	shl.b32 	%r196, %r195, 16;
	or.b32  	%r197, %r196, %r194;
	shr.s32 	%r198, %r197, %r161;
	ld.global.nc.u16 	%rs2, [%rd34+208];
	// begin inline asm
	{  cvt.f32.f16 %f36, %rs2;}

	// end inline asm
	ld.global.nc.u8 	%rs13, [%rd37];
	cvt.s32.s8 	%r199, %rs13;
	and.b32  	%r200, %r193, 252645135;
	shl.b32 	%r201, %r198, 4;
	and.b32  	%r202, %r201, 808464432;
	or.b32  	%r64, %r202, %r200;
	xor.b32  	%r203, %r64, 538976288;
	add.s32 	%r204, %r64, 1616928864;
	xor.b32  	%r205, %r204, -2139062144;
	xor.b32  	%r206, %r204, %r64;
	and.b32  	%r62, %r206, %r203;
	// begin inline asm
	prmt.b32 %r62, %r62, 0, 0xba98;
	// end inline asm
	// begin inline asm
	prmt.b32 %r64, %r64, 0, 0xba98;
	// end inline asm
	xor.b32  	%r207, %r64, 2139062143;
	not.b32 	%r208, %r62;
	and.b32  	%r209, %r205, %r208;
	and.b32  	%r210, %r207, %r62;
	or.b32  	%r143, %r210, %r209;
	// begin inline asm
	dp4a.s32.s32 %r66, %r143, %r52, %r149;
	// end inline asm
	mul.lo.s32 	%r211, %r66, %r199;
	cvt.rn.f32.s32 	%f49, %r211;
	fma.rn.f32 	%f50, %f33, %f49, 0f00000000;
	ld.global.nc.u8 	%rs14, [%rd37+4];
	cvt.s32.s8 	%r212, %rs14;
	shr.u32 	%r213, %r193, 4;
	and.b32  	%r214, %r213, 252645135;
	and.b32  	%r215, %r198, 808464432;
	or.b32  	%r72, %r215, %r214;
	xor.b32  	%r216, %r72, 538976288;
	add.s32 	%r217, %r72, 1616928864;
	xor.b32  	%r218, %r217, -2139062144;
	xor.b32  	%r219, %r217, %r72;
	and.b32  	%r70, %r219, %r216;
	// begin inline asm
	prmt.b32 %r70, %r70, 0, 0xba98;
	// end inline asm
	// begin inline asm
	prmt.b32 %r72, %r72, 0, 0xba98;
	// end inline asm
	xor.b32  	%r220, %r72, 2139062143;
	not.b32 	%r221, %r70;
	and.b32  	%r222, %r218, %r221;
	and.b32  	%r223, %r220, %r70;
	or.b32  	%r147, %r223, %r222;
	// begin inline asm
	dp4a.s32.s32 %r74, %r147, %r60, %r149;
	// end inline asm
	mul.lo.s32 	%r224, %r74, %r212;
	cvt.rn.f32.s32 	%f51, %r224;
	fma.rn.f32 	%f52, %f34, %f51, %f50;
	fma.rn.f32 	%f228, %f36, %f52, %f228;
	add.s64 	%rd45, %rd64, %rd11;
	ld.global.nc.u32 	%r90, [%rd45+-72];
	add.s64 	%rd46, %rd64, %rd10;
	ld.global.nc.u32 	%r78, [%rd46];
	// begin inline asm
	{.reg .f16 low,high;
  mov.b32 {low,high},%r78;
  cvt.f32.f16 %f37, low;}

	// end inline asm
	ld.global.nc.u32 	%r94, [%rd45];
	ld.global.nc.u32 	%r79, [%rd46+72];
	// begin inline asm
	{.reg .f16 low,high;
  mov.b32 {low,high},%r79;
  cvt.f32.f16 %f38, low;}

	// end inline asm
	// begin inline asm
	dp4a.s32.s32 %r80, %r135, %r90, %r149;
	// end inline asm
	mul.lo.s32 	%r225, %r80, %r164;
	cvt.rn.f32.s32 	%f53, %r225;
	fma.rn.f32 	%f54, %f37, %f53, 0f00000000;
	// begin inline asm
	dp4a.s32.s32 %r84, %r139, %r94, %r149;
	// end inline asm
	mul.lo.s32 	%r226, %r84, %r177;
	cvt.rn.f32.s32 	%f55, %r226;
	fma.rn.f32 	%f56, %f38, %f55, %f54;
	fma.rn.f32 	%f227, %f35, %f56, %f227;
	// begin inline asm
	dp4a.s32.s32 %r88, %r143, %r90, %r149;
	// end inline asm
	mul.lo.s32 	%r227, %r88, %r199;
	cvt.rn.f32.s32 	%f57, %r227;
	fma.rn.f32 	%f58, %f37, %f57, 0f00000000;
	// begin inline asm
	dp4a.s32.s32 %r92, %r147, %r94, %r149;
	// end inline asm
	mul.lo.s32 	%r228, %r92, %r212;
	cvt.rn.f32.s32 	%f59, %r228;
	fma.rn.f32 	%f60, %f38, %f59, %f58;
	fma.rn.f32 	%f226, %f36, %f60, %f226;
	add.s64 	%rd47, %rd41, %rd12;
	ld.global.nc.u32 	%r108, [%rd47+4];
	add.s64 	%rd48, %rd64, %rd12;
	ld.global.nc.u32 	%r96, [%rd48];
	// begin inline asm
	{.reg .f16 low,high;
  mov.b32 {low,high},%r96;
  cvt.f32.f16 %f39, low;}

	// end inline asm
	ld.global.nc.u32 	%r112, [%rd47+76];
	ld.global.nc.u32 	%r97, [%rd48+72];
	// begin inline asm
	{.reg .f16 low,high;
  mov.b32 {low,high},%r97;
  cvt.f32.f16 %f40, low;}

	// end inline asm
	// begin inline asm
	dp4a.s32.s32 %r98, %r135, %r108, %r149;
	// end inline asm
	mul.lo.s32 	%r229, %r98, %r164;
	cvt.rn.f32.s32 	%f61, %r229;
	fma.rn.f32 	%f62, %f39, %f61, 0f00000000;
	// begin inline asm
	dp4a.s32.s32 %r102, %r139, %r112, %r149;
	// end inline asm
	mul.lo.s32 	%r230, %r102, %r177;
	cvt.rn.f32.s32 	%f63, %r230;
	fma.rn.f32 	%f64, %f40, %f63, %f62;
	fma.rn.f32 	%f225, %f35, %f64, %f225;
	// begin inline asm
	dp4a.s32.s32 %r106, %r143, %r108, %r149;
	// end inline asm
	mul.lo.s32 	%r231, %r106, %r199;
	cvt.rn.f32.s32 	%f65, %r231;
	fma.rn.f32 	%f66, %f39, %f65, 0f00000000;
	// begin inline asm
	dp4a.s32.s32 %r110, %r147, %r112, %r149;
	// end inline asm
	mul.lo.s32 	%r232, %r110, %r212;
	cvt.rn.f32.s32 	%f67, %r232;
	fma.rn.f32 	%f68, %f40, %f67, %f66;
	fma.rn.f32 	%f224, %f36, %f68, %f224;
	add.s64 	%rd49, %rd41, %rd9;
	ld.global.nc.u32 	%r126, [%rd49+4];
	add.s64 	%rd50, %rd64, %rd9;
	ld.global.nc.u32 	%r114, [%rd50];
	// begin inline asm
	{.reg .f16 low,high;
  mov.b32 {low,high},%r114;
  cvt.f32.f16 %f41, low;}

	// end inline asm
	ld.global.nc.u32 	%r130, [%rd49+76];
	ld.global.nc.u32 	%r115, [%rd50+72];
	// begin inline asm
	{.reg .f16 low,high;
  mov.b32 {low,high},%r115;
  cvt.f32.f16 %f42, low;}

	// end inline asm
	// begin inline asm
	dp4a.s32.s32 %r116, %r135, %r126, %r149;
	// end inline asm
	mul.lo.s32 	%r233, %r116, %r164;
	cvt.rn.f32.s32 	%f69, %r233;
	fma.rn.f32 	%f70, %f41, %f69, 0f00000000;
	// begin inline asm
	dp4a.s32.s32 %r120, %r139, %r130, %r149;
	// end inline asm
	mul.lo.s32 	%r234, %r120, %r177;
	cvt.rn.f32.s32 	%f71, %r234;
	fma.rn.f32 	%f72, %f42, %f71, %f70;
	fma.rn.f32 	%f223, %f35, %f72, %f223;
	// begin inline asm
	dp4a.s32.s32 %r124, %r143, %r126, %r149;
	// end inline asm
	mul.lo.s32 	%r235, %r124, %r199;
	cvt.rn.f32.s32 	%f73, %r235;
	fma.rn.f32 	%f74, %f41, %f73, 0f00000000;
	// begin inline asm
	dp4a.s32.s32 %r128, %r147, %r130, %r149;
	// end inline asm
	mul.lo.s32 	%r236, %r128, %r212;
	cvt.rn.f32.s32 	%f75, %r236;
	fma.rn.f32 	%f76, %f42, %f75, %f74;
	fma.rn.f32 	%f222, %f36, %f76, %f222;
	add.s64 	%rd51, %rd64, %rd8;
	ld.global.nc.u32 	%r144, [%rd51+-72];
	add.s64 	%rd52, %rd64, %rd7;
	ld.global.nc.u32 	%r132, [%rd52];
	// begin inline asm
	{.reg .f16 low,high;
  mov.b32 {low,high},%r132;
  cvt.f32.f16 %f43, low;}

	// end inline asm
	ld.global.nc.u32 	%r148, [%rd51];
	ld.global.nc.u32 	%r133, [%rd52+72];
	// begin inline asm
	{.reg .f16 low,high;
  mov.b32 {low,high},%r133;
  cvt.f32.f16 %f44, low;}

	// end inline asm
	// begin inline asm
	dp4a.s32.s32 %r134, %r135, %r144, %r149;
	// end inline asm
	mul.lo.s32 	%r237, %r134, %r164;
	cvt.rn.f32.s32 	%f77, %r237;
	fma.rn.f32 	%f78, %f43, %f77, 0f00000000;
	// begin inline asm
	dp4a.s32.s32 %r138, %r139, %r148, %r149;
	// end inline asm
	mul.lo.s32 	%r238, %r138, %r177;
	cvt.rn.f32.s32 	%f79, %r238;
	fma.rn.f32 	%f80, %f44, %f79, %f78;
	fma.rn.f32 	%f221, %f35, %f80, %f221;
	// begin inline asm
	dp4a.s32.s32 %r142, %r143, %r144, %r149;
	// end inline asm
	mul.lo.s32 	%r239, %r142, %r199;
	cvt.rn.f32.s32 	%f81, %r239;
	fma.rn.f32 	%f82, %f43, %f81, 0f00000000;
	// begin inline asm
	dp4a.s32.s32 %r146, %r147, %r148, %r149;
	// end inline asm
	mul.lo.s32 	%r240, %r146, %r212;
	cvt.rn.f32.s32 	%f83, %r240;
	fma.rn.f32 	%f84, %f44, %f83, %f82;
	fma.rn.f32 	%f220, %f36, %f84, %f220;
	add.s32 	%r355, %r355, 2;
	add.s64 	%rd64, %rd64, 576;
	add.s32 	%r354, %r354, 2;
	add.s32 	%r353, %r353, 2;
	setp.lt.s32 	%p2, %r355, %r4;
	@%p2 bra 	$L__BB81_2;
	st.local.v2.f32 	[%rd2], {%f229, %f228};
	st.local.v2.f32 	[%rd2+8], {%f227, %f226};
	st.local.v2.f32 	[%rd2+16], {%f225, %f224};
	st.local.v2.f32 	[%rd2+24], {%f223, %f222};
	st.local.v2.f32 	[%rd2+32], {%f221, %f220};
$L__BB81_4:
	setp.eq.s32 	%p3, %r1, 0;
	@%p3 bra 	$L__BB81_6;
	mov.u32 	%r241, _ZZN34_INTERNAL_c8396950_4_k_cu_1fba617b13mul_mat_vec_qILi5ELi256ELi32E10block_q6_KLi1EXadL_ZNS_17vec_dot_q6_K_q8_1EPKvPK10block_q8_1RKiEEEEvS3_S3_PfiiiiE10tmp_shared;
	mad.lo.s32 	%r242, %r1, 1280, %r241;
	shl.b32 	%r243, %r2, 2;
	add.s32 	%r244, %r242, %r243;
	st.shared.f32 	[%r244+-1280], %f229;
	st.shared.f32 	[%r244+-1152], %f228;
	st.shared.f32 	[%r244+-1024], %f227;
	st.shared.f32 	[%r244+-896], %f226;
	st.shared.f32 	[%r244+-768], %f225;
	st.shared.f32 	[%r244+-640], %f224;
	st.shared.f32 	[%r244+-512], %f223;
	st.shared.f32 	[%r244+-384], %f222;
	st.shared.f32 	[%r244+-256], %f221;
	st.shared.f32 	[%r244+-128], %f220;
$L__BB81_6:
	setp.ne.s32 	%p4, %r1, 0;
	bar.sync 	0;
	@%p4 bra 	$L__BB81_17;
	shl.b32 	%r245, %r2, 2;
	mov.u32 	%r246, _ZZN34_INTERNAL_c8396950_4_k_cu_1fba617b13mul_mat_vec_qILi5ELi256ELi32E10block_q6_KLi1EXadL_ZNS_17vec_dot_q6_K_q8_1EPKvPK10block_q8_1RKiEEEEvS3_S3_PfiiiiE10tmp_shared;
	add.s32 	%r14, %r246, %r245;
	setp.gt.u32 	%p5, %r2, 1;
	mul.wide.u32 	%rd53, %r2, 4;
	add.s64 	%rd15, %rd2, %rd53;
	add.s32 	%r15, %r3, %r2;
	ld.shared.f32 	%f85, [%r14];
	add.f32 	%f86, %f85, %f229;
	mov.b32 	%r247, %f86;
	shfl.sync.bfly.b32	%r248|%p6, %r247, 16, 31, -1;
	mov.b32 	%f87, %r248;
	add.f32 	%f88, %f86, %f87;
	mov.b32 	%r249, %f88;
	shfl.sync.bfly.b32	%r250|%p7, %r249, 8, 31, -1;
	mov.b32 	%f89, %r250;
	add.f32 	%f90, %f88, %f89;
	mov.b32 	%r251, %f90;
	shfl.sync.bfly.b32	%r252|%p8, %r251, 4, 31, -1;
	mov.b32 	%f91, %r252;
	add.f32 	%f92, %f90, %f91;
	mov.b32 	%r253, %f92;
	shfl.sync.bfly.b32	%r254|%p9, %r253, 2, 31, -1;
	mov.b32 	%f93, %r254;
	add.f32 	%f94, %f92, %f93;
	mov.b32 	%r255, %f94;
	shfl.sync.bfly.b32	%r256|%p10, %r255, 1, 31, -1;
	mov.b32 	%f95, %r256;
	add.f32 	%f96, %f94, %f95;
	st.local.f32 	[%rd2], %f96;
	ld.shared.f32 	%f97, [%r14+128];
	add.f32 	%f98, %f97, %f228;
	mov.b32 	%r257, %f98;
	shfl.sync.bfly.b32	%r258|%p11, %r257, 16, 31, -1;
	mov.b32 	%f99, %r258;
	add.f32 	%f100, %f98, %f99;
	mov.b32 	%r259, %f100;
	shfl.sync.bfly.b32	%r260|%p12, %r259, 8, 31, -1;
	mov.b32 	%f101, %r260;
	add.f32 	%f102, %f100, %f101;
	mov.b32 	%r261, %f102;
	shfl.sync.bfly.b32	%r262|%p13, %r261, 4, 31, -1;
	mov.b32 	%f103, %r262;
	add.f32 	%f104, %f102, %f103;
	mov.b32 	%r263, %f104;
	shfl.sync.bfly.b32	%r264|%p14, %r263, 2, 31, -1;
	mov.b32 	%f105, %r264;
	add.f32 	%f106, %f104, %f105;
	mov.b32 	%r265, %f106;
	shfl.sync.bfly.b32	%r266|%p15, %r265, 1, 31, -1;
	mov.b32 	%f107, %r266;
	add.f32 	%f108, %f106, %f107;
	st.local.f32 	[%rd2+4], %f108;
	@%p5 bra 	$L__BB81_9;
	ld.local.f32 	%f109, [%rd15];
	mul.wide.u32 	%rd54, %r15, 4;
	add.s64 	%rd55, %rd1, %rd54;
	st.global.f32 	[%rd55], %f109;
$L__BB81_9:
	setp.gt.u32 	%p16, %r2, 1;
	ld.shared.f32 	%f110, [%r14+256];
	add.f32 	%f111, %f110, %f227;
	mov.b32 	%r267, %f111;
	shfl.sync.bfly.b32	%r268|%p17, %r267, 16, 31, -1;
	mov.b32 	%f112, %r268;
	add.f32 	%f113, %f111, %f112;
	mov.b32 	%r269, %f113;
	shfl.sync.bfly.b32	%r270|%p18, %r269, 8, 31, -1;
	mov.b32 	%f114, %r270;
	add.f32 	%f115, %f113, %f114;
	mov.b32 	%r271, %f115;
	shfl.sync.bfly.b32	%r272|%p19, %r271, 4, 31, -1;
	mov.b32 	%f116, %r272;
	add.f32 	%f117, %f115, %f116;
	mov.b32 	%r273, %f117;
	shfl.sync.bfly.b32	%r274|%p20, %r273, 2, 31, -1;
	mov.b32 	%f118, %r274;
	add.f32 	%f119, %f117, %f118;
	mov.b32 	%r275, %f119;
	shfl.sync.bfly.b32	%r276|%p21, %r275, 1, 31, -1;
	mov.b32 	%f120, %r276;
	add.f32 	%f121, %f119, %f120;
	st.local.f32 	[%rd2+8], %f121;
	ld.shared.f32 	%f122, [%r14+384];
	add.f32 	%f123, %f122, %f226;
	mov.b32 	%r277, %f123;
	shfl.sync.bfly.b32	%r278|%p22, %r277, 16, 31, -1;
	mov.b32 	%f124, %r278;
	add.f32 	%f125, %f123, %f124;
	mov.b32 	%r279, %f125;
	shfl.sync.bfly.b32	%r280|%p23, %r279, 8, 31, -1;
	mov.b32 	%f126, %r280;
	add.f32 	%f127, %f125, %f126;
	mov.b32 	%r281, %f127;
	shfl.sync.bfly.b32	%r282|%p24, %r281, 4, 31, -1;
	mov.b32 	%f128, %r282;
	add.f32 	%f129, %f127, %f128;
	mov.b32 	%r283, %f129;
	shfl.sync.bfly.b32	%r284|%p25, %r283, 2, 31, -1;
	mov.b32 	%f130, %r284;
	add.f32 	%f131, %f129, %f130;
	mov.b32 	%r285, %f131;
	shfl.sync.bfly.b32	%r286|%p26, %r285, 1, 31, -1;
	mov.b32 	%f132, %r286;
	add.f32 	%f133, %f131, %f132;
	st.local.f32 	[%rd2+12], %f133;
	@%p16 bra 	$L__BB81_11;
	ld.local.f32 	%f134, [%rd15+8];
	add.s32 	%r287, %r15, %r17;
	mul.wide.u32 	%rd56, %r287, 4;
	add.s64 	%rd57, %rd1, %rd56;
	st.global.f32 	[%rd57], %f134;
$L__BB81_11:
	setp.gt.u32 	%p27, %r2, 1;
	ld.shared.f32 	%f135, [%r14+512];
	add.f32 	%f136, %f135, %f225;
	mov.b32 	%r288, %f136;
	shfl.sync.bfly.b32	%r289|%p28, %r288, 16, 31, -1;
	mov.b32 	%f137, %r289;
	add.f32 	%f138, %f136, %f137;
	mov.b32 	%r290, %f138;
	shfl.sync.bfly.b32	%r291|%p29, %r290, 8, 31, -1;
	mov.b32 	%f139, %r291;
	add.f32 	%f140, %f138, %f139;
	mov.b32 	%r292, %f140;
	shfl.sync.bfly.b32	%r293|%p30, %r292, 4, 31, -1;
	mov.b32 	%f141, %r293;
	add.f32 	%f142, %f140, %f141;
	mov.b32 	%r294, %f142;
	shfl.sync.bfly.b32	%r295|%p31, %r294, 2, 31, -1;
	mov.b32 	%f143, %r295;
	add.f32 	%f144, %f142, %f143;
	mov.b32 	%r296, %f144;
	shfl.sync.bfly.b32	%r297|%p32, %r296, 1, 31, -1;
	mov.b32 	%f145, %r297;
	add.f32 	%f146, %f144, %f145;
	st.local.f32 	[%rd2+16], %f146;
	ld.shared.f32 	%f147, [%r14+640];
	add.f32 	%f148, %f147, %f224;
	mov.b32 	%r298, %f148;
	shfl.sync.bfly.b32	%r299|%p33, %r298, 16, 31, -1;
	mov.b32 	%f149, %r299;
	add.f32 	%f150, %f148, %f149;
	mov.b32 	%r300, %f150;
	shfl.sync.bfly.b32	%r301|%p34, %r300, 8, 31, -1;
	mov.b32 	%f151, %r301;
	add.f32 	%f152, %f150, %f151;
	mov.b32 	%r302, %f152;
	shfl.sync.bfly.b32	%r303|%p35, %r302, 4, 31, -1;
	mov.b32 	%f153, %r303;
	add.f32 	%f154, %f152, %f153;
	mov.b32 	%r304, %f154;
	shfl.sync.bfly.b32	%r305|%p36, %r304, 2, 31, -1;
	mov.b32 	%f155, %r305;
	add.f32 	%f156, %f154, %f155;
	mov.b32 	%r306, %f156;
	shfl.sync.bfly.b32	%r307|%p37, %r306, 1, 31, -1;
	mov.b32 	%f157, %r307;
	add.f32 	%f158, %f156, %f157;
	st.local.f32 	[%rd2+20], %f158;
	@%p27 bra 	$L__BB81_13;
	ld.local.f32 	%f159, [%rd15+16];
	shl.b32 	%r308, %r17, 1;
	add.s32 	%r309, %r15, %r308;
	mul.wide.u32 	%rd58, %r309, 4;
	add.s64 	%rd59, %rd1, %rd58;
	st.global.f32 	[%rd59], %f159;
$L__BB81_13:
	setp.gt.u32 	%p38, %r2, 1;
	ld.shared.f32 	%f160, [%r14+768];
	add.f32 	%f161, %f160, %f223;
	mov.b32 	%r310, %f161;
	shfl.sync.bfly.b32	%r311|%p39, %r310, 16, 31, -1;
	mov.b32 	%f162, %r311;
	add.f32 	%f163, %f161, %f162;
	mov.b32 	%r312, %f163;
	shfl.sync.bfly.b32	%r313|%p40, %r312, 8, 31, -1;
	mov.b32 	%f164, %r313;
	add.f32 	%f165, %f163, %f164;
	mov.b32 	%r314, %f165;
	shfl.sync.bfly.b32	%r315|%p41, %r314, 4, 31, -1;
	mov.b32 	%f166, %r315;
	add.f32 	%f167, %f165, %f166;
	mov.b32 	%r316, %f167;
	shfl.sync.bfly.b32	%r317|%p42, %r316, 2, 31, -1;
	mov.b32 	%f168, %r317;
	add.f32 	%f169, %f167, %f168;
	mov.b32 	%r318, %f169;
	shfl.sync.bfly.b32	%r319|%p43, %r318, 1, 31, -1;
	mov.b32 	%f170, %r319;
	add.f32 	%f171, %f169, %f170;
	st.local.f32 	[%rd2+24], %f171;
	ld.shared.f32 	%f172, [%r14+896];
	add.f32 	%f173, %f172, %f222;
	mov.b32 	%r320, %f173;
	shfl.sync.bfly.b32	%r321|%p44, %r320, 16, 31, -1;
	mov.b32 	%f174, %r321;
	add.f32 	%f175, %f173, %f174;
	mov.b32 	%r322, %f175;
	shfl.sync.bfly.b32	%r323|%p45, %r322, 8, 31, -1;
	mov.b32 	%f176, %r323;
	add.f32 	%f177, %f175, %f176;
	mov.b32 	%r324, %f177;
	shfl.sync.bfly.b32	%r325|%p46, %r324, 4, 31, -1;
	mov.b32 	%f178, %r325;
	add.f32 	%f179, %f177, %f178;
	mov.b32 	%r326, %f179;
	shfl.sync.bfly.b32	%r327|%p47, %r326, 2, 31, -1;
	mov.b32 	%f180, %r327;
	add.f32 	%f181, %f179, %f180;
	mov.b32 	%r328, %f181;
	shfl.sync.bfly.b32	%r329|%p48, %r328, 1, 31, -1;
	mov.b32 	%f182, %r329;
	add.f32 	%f183, %f181, %f182;
	st.local.f32 	[%rd2+28], %f183;
	@%p38 bra 	$L__BB81_15;
	ld.local.f32 	%f184, [%rd15+24];
	mad.lo.s32 	%r330, %r17, 3, %r15;
	mul.wide.u32 	%rd60, %r330, 4;
	add.s64 	%rd61, %rd1, %rd60;
	st.global.f32 	[%rd61], %f184;
$L__BB81_15:
	setp.gt.u32 	%p49, %r2, 1;
	ld.shared.f32 	%f185, [%r14+1024];
	add.f32 	%f186, %f185, %f221;
	mov.b32 	%r331, %f186;
	shfl.sync.bfly.b32	%r332|%p50, %r331, 16, 31, -1;
	mov.b32 	%f187, %r332;
	add.f32 	%f188, %f186, %f187;
	mov.b32 	%r333, %f188;
	shfl.sync.bfly.b32	%r334|%p51, %r333, 8, 31, -1;
	mov.b32 	%f189, %r334;
	add.f32 	%f190, %f188, %f189;
	mov.b32 	%r335, %f190;
	shfl.sync.bfly.b32	%r336|%p52, %r335, 4, 31, -1;
	mov.b32 	%f191, %r336;
	add.f32 	%f192, %f190, %f191;
	mov.b32 	%r337, %f192;
	shfl.sync.bfly.b32	%r338|%p53, %r337, 2, 31, -1;
	mov.b32 	%f193, %r338;
	add.f32 	%f194, %f192, %f193;
	mov.b32 	%r339, %f194;
	shfl.sync.bfly.b32	%r340|%p54, %r339, 1, 31, -1;
	mov.b32 	%f195, %r340;
	add.f32 	%f196, %f194, %f195;
	st.local.f32 	[%rd2+32], %f196;
	ld.shared.f32 	%f197, [%r14+1152];
	add.f32 	%f198, %f197, %f220;
	mov.b32 	%r341, %f198;
	shfl.sync.bfly.b32	%r342|%p55, %r341, 16, 31, -1;
	mov.b32 	%f199, %r342;
	add.f32 	%f200, %f198, %f199;
	mov.b32 	%r343, %f200;
	shfl.sync.bfly.b32	%r344|%p56, %r343, 8, 31, -1;
	mov.b32 	%f201, %r344;
	add.f32 	%f202, %f200, %f201;
	mov.b32 	%r345, %f202;
	shfl.sync.bfly.b32	%r346|%p57, %r345, 4, 31, -1;
	mov.b32 	%f203, %r346;
	add.f32 	%f204, %f202, %f203;
	mov.b32 	%r347, %f204;
	shfl.sync.bfly.b32	%r348|%p58, %r347, 2, 31, -1;
	mov.b32 	%f205, %r348;
	add.f32 	%f206, %f204, %f205;
	mov.b32 	%r349, %f206;
	shfl.sync.bfly.b32	%r350|%p59, %r349, 1, 31, -1;
	mov.b32 	%f207, %r350;
	add.f32 	%f208, %f206, %f207;
	st.local.f32 	[%rd2+36], %f208;
	@%p49 bra 	$L__BB81_17;
	ld.local.f32 	%f209, [%rd15+32];
	shl.b32 	%r351, %r17, 2;
	add.s32 	%r352, %r15, %r351;
	mul.wide.u32 	%rd62, %r352, 4;
	add.s64 	%rd63, %rd1, %rd62;
	st.global.f32 	[%rd63], %f209;
$L__BB81_17:
	ret;

}
	// .globl	mul_mat_vec_q4_0_q8_1_cuda6
.visible .entry mul_mat_vec_q4_0_q8_1_cuda6(
	.param .u64 .ptr .align 1 mul_mat_vec_q4_0_q8_1_cuda6_param_0,
	.param .u64 .ptr .align 1 mul_mat_vec_q4_0_q8_1_cuda6_param_1,
	.param .u64 .ptr .align 1 mul_mat_vec_q4_0_q8_1_cuda6_param_2,
	.param .u32 mul_mat_vec_q4_0_q8_1_cuda6_param_3,
	.param .u32 mul_mat_vec_q4_0_q8_1_cuda6_param_4,
	.param .u32 mul_mat_vec_q4_0_q8_1_cuda6_param_5,
	.param .u32 mul_mat_vec_q4_0_q8_1_cuda6_param_6
)
{
	.local .align 16 .b8 	__local_depot82[48];
	.reg .b64 	%SP;
	.reg .b64 	%SPL;
	.reg .pred 	%p<71>;
	.reg .b16 	%rs<13>;
	.reg .b32 	%r<387>;
	.reg .b32 	%f<269>;
	.reg .b64 	%rd<58>;
	// demoted variable
	.shared .align 4 .b8 _ZZN34_INTERNAL_c8396950_4_k_cu_1fba617b13mul_mat_vec_qILi6ELi32ELi4E10block_q4_0Li2EXadL_ZNS_17vec_dot_q4_0_q8_1EPKvPK10block_q8_1RKiEEEEvS3_S3_PfiiiiE10tmp_shared[1536];
	mov.u64 	%SPL, __local_depot82;
	ld.param.u64 	%rd17, [mul_mat_vec_q4_0_q8_1_cuda6_param_0];
	ld.param.u64 	%rd18, [mul_mat_vec_q4_0_q8_1_cuda6_param_1];
	ld.param.u64 	%rd19, [mul_mat_vec_q4_0_q8_1_cuda6_param_2];
	ld.param.u32 	%r15, [mul_mat_vec_q4_0_q8_1_cuda6_param_3];
	ld.param.u32 	%r13, [mul_mat_vec_q4_0_q8_1_cuda6_param_5];
	ld.param.u32 	%r14, [mul_mat_vec_q4_0_q8_1_cuda6_param_6];
	cvta.to.global.u64 	%rd1, %rd19;
	add.u64 	%rd2, %SPL, 0;
	mov.u32 	%r1, %tid.y;
	mov.u32 	%r2, %tid.x;
	mov.u32 	%r16, %ctaid.x;
	shl.b32 	%r3, %r16, 1;
	shr.s32 	%r17, %r15, 31;
	shr.u32 	%r18, %r17, 27;
	add.s32 	%r19, %r15, %r18;
	shr.s32 	%r4, %r19, 5;
	mov.f32 	%f257, 0f00000000;
	st.local.v4.f32 	[%rd2], {%f257, %f257, %f257, %f257};
	st.local.v4.f32 	[%rd2+16], {%f257, %f257, %f257, %f257};
	st.local.v4.f32 	[%rd2+32], {%f257, %f257, %f257, %f257};
	cvt.u16.u32 	%rs1, %r2;
	cvt.u16.u32 	%rs2, %r1;
	shl.b16 	%rs3, %rs2, 5;
	add.s16 	%rs4, %rs3, %rs1;
	shr.u16 	%rs5, %rs4, 1;
	cvt.u32.u16 	%r386, %rs5;
	setp.ge.s32 	%p1, %r386, %r4;
	mov.f32 	%f258, %f257;
	mov.f32 	%f259, %f257;
	mov.f32 	%f260, %f257;
	mov.f32 	%f261, %f257;
	mov.f32 	%f262, %f257;
	mov.f32 	%f263, %f257;
	mov.f32 	%f264, %f257;
	mov.f32 	%f265, %f257;
	mov.f32 	%f266, %f257;
	mov.f32 	%f267, %f257;
	mov.f32 	%f268, %f257;
	@%p1 bra 	$L__BB82_4;
	cvta.to.global.u64 	%rd21, %rd17;
	shl.b32 	%r20, %r2, 3;
	and.b32  	%r21, %r20, 8;
	cvt.u64.u32 	%rd3, %r21;
	shr.s32 	%r22, %r13, 31;
	shr.u32 	%r23, %r22, 27;
	add.s32 	%r24, %r13, %r23;
	shr.s32 	%r25, %r24, 5;
	mul.wide.s32 	%rd4, %r25, 36;
	mul.wide.u32 	%rd22, %r386, 36;
	cvta.to.global.u64 	%rd23, %rd18;
	add.s64 	%rd57, %rd23, %rd22;
	mul.wide.s32 	%rd6, %r25, 72;
	add.s64 	%rd7, %rd6, %rd3;
	mul.wide.s32 	%rd8, %r25, 108;
	mul.wide.s32 	%rd9, %r25, 144;
	mul.wide.s32 	%rd10, %r25, 180;
	add.s64 	%rd11, %rd10, %rd3;
	add.s64 	%rd12, %rd21, 8;
	mad.lo.s32 	%r385, %r3, %r4, %r386;
	mul.lo.s32 	%r27, %r4, 18;
	cvt.s64.s32 	%rd24, %r27;
	add.s64 	%rd13, %rd21, %rd24;
	mov.f32 	%f257, 0f00000000;
$L__BB82_2:
	mul.wide.s32 	%rd25, %r385, 18;
	add.s64 	%rd26, %rd12, %rd25;
	add.s64 	%rd27, %rd13, %rd25;
	add.s64 	%rd28, %rd26, %rd3;
	ld.global.u16 	%r232, [%rd28+-6];
	ld.global.u16 	%r233, [%rd28+-4];
	shl.b32 	%r234, %r233, 16;
	or.b32  	%r235, %r234, %r232;
	add.s64 	%rd29, %rd57, %rd3;
	ld.global.u32 	%r30, [%rd29+4];
	ld.global.u32 	%r34, [%rd29+20];
	ld.global.u16 	%r236, [%rd28+-2];
	ld.global.u16 	%r237, [%rd28];
	shl.b32 	%r238, %r237, 16;
	or.b32  	%r239, %r238, %r236;
	ld.global.u32 	%r38, [%rd29+8];
	ld.global.u32 	%r42, [%rd29+24];
	ld.global.u16 	%rs11, [%rd26+-8];
	// begin inline asm
	{  cvt.f32.f16 %f39, %rs11;}

	// end inline asm
	and.b32  	%r199, %r235, 252645135;
	shr.u32 	%r240, %r235, 4;
	and.b32  	%r203, %r240, 252645135;
	mov.b32 	%r219, 0;
	// begin inline asm
	dp4a.s32.s32 %r28, %r199, %r30, %r219;
	// end inline asm
	// begin inline asm
	dp4a.s32.s32 %r32, %r203, %r34, %r28;
	// end inline asm
	and.b32  	%r207, %r239, 252645135;
	shr.u32 	%r241, %r239, 4;
	and.b32  	%r211, %r241, 252645135;
	// begin inline asm
	dp4a.s32.s32 %r36, %r207, %r38, %r32;
	// end inline asm
	// begin inline asm
	dp4a.s32.s32 %r40, %r211, %r42, %r36;
	// end inline asm
	ld.global.u32 	%r45, [%rd57];
	// begin inline asm
	{.reg .f16 low,high;
  mov.b32 {low,high},%r45;
  cvt.f32.f16 %f40, low;}

	// end inline asm
	// begin inline asm
	{.reg .f16 low,high;
  mov.b32 {low,high},%r45;
  cvt.f32.f16 %f41, high;}

	// end inline asm
	cvt.rn.f32.s32 	%f53, %r40;
	mul.f32 	%f54, %f40, %f53;
	mul.f32 	%f55, %f41, 0f40800000;
	sub.f32 	%f56, %f54, %f55;
	fma.rn.f32 	%f268, %f39, %f56, %f268;
	add.s64 	%rd30, %rd27, %rd3;
	ld.global.u16 	%r242, [%rd30+2];
	ld.global.u16 	%r243, [%rd30+4];
	shl.b32 	%r244, %r243, 16;
	or.b32  	%r245, %r244, %r242;
	ld.global.u16 	%r246, [%rd30+6];
	ld.global.u16 	%r247, [%rd30+8];
	shl.b32 	%r248, %r247, 16;
	or.b32  	%r249, %r248, %r246;
	ld.global.u16 	%rs12, [%rd27];
	// begin inline asm
	{  cvt.f32.f16 %f42, %rs12;}

	// end inline asm
	and.b32  	%r217, %r245, 252645135;
	shr.u32 	%r250, %r245, 4;
	and.b32  	%r221, %r250, 252645135;
	// begin inline asm
	dp4a.s32.s32 %r46, %r217, %r30, %r219;
	// end inline asm
	// begin inline asm
	dp4a.s32.s32 %r50, %r221, %r34, %r46;
	// end inline asm
	and.b32  	%r225, %r249, 252645135;
	shr.u32 	%r251, %r249, 4;
	and.b32  	%r229, %r251, 252645135;
	// begin inline asm
	dp4a.s32.s32 %r54, %r225, %r38, %r50;
	// end inline asm
	// begin inline asm
	dp4a.s32.s32 %r58, %r229, %r42, %r54;
	// end inline asm
	cvt.rn.f32.s32 	%f57, %r58;
	mul.f32 	%f58, %f40, %f57;
	sub.f32 	%f59, %f58, %f55;
	fma.rn.f32 	%f267, %f42, %f59, %f267;
	add.s64 	%rd31, %rd57, %rd4;
	add.s64 	%rd32, %rd4, %rd3;
	add.s64 	%rd33, %rd57, %rd32;
	ld.global.u32 	%r82, [%rd33+4];
	ld.global.u32 	%r86, [%rd33+20];
	ld.global.u32 	%r90, [%rd33+8];
	ld.global.u32 	%r94, [%rd33+24];
	// begin inline asm
	dp4a.s32.s32 %r62, %r199, %r82, %r219;
	// end inline asm
	// begin inline asm
	dp4a.s32.s32 %r66, %r203, %r86, %r62;
	// end inline asm
	// begin inline asm
	dp4a.s32.s32 %r70, %r207, %r90, %r66;
	// end inline asm
	// begin inline asm
	dp4a.s32.s32 %r74, %r211, %r94, %r70;
	// end inline asm
	ld.global.u32 	%r79, [%rd31];
	// begin inline asm
	{.reg .f16 low,high;
  mov.b32 {low,high},%r79;
  cvt.f32.f16 %f43, low;}

	// end inline asm
	// begin inline asm
	{.reg .f16 low,high;
  mov.b32 {low,high},%r79;
  cvt.f32.f16 %f44, high;}

	// end inline asm
	cvt.rn.f32.s32 	%f60, %r74;
	mul.f32 	%f61, %f43, %f60;
	mul.f32 	%f62, %f44, 0f40800000;
	sub.f32 	%f63, %f61, %f62;
	fma.rn.f32 	%f266, %f39, %f63, %f266;
	// begin inline asm
	dp4a.s32.s32 %r80, %r217, %r82, %r219;
	// end inline asm
	// begin inline asm
	dp4a.s32.s32 %r84, %r221, %r86, %r80;
	// end inline asm
	// begin inline asm
	dp4a.s32.s32 %r88, %r225, %r90, %r84;
	// end inline asm
	// begin inline asm
	dp4a.s32.s32 %r92, %r229, %r94, %r88;
	// end inline asm
	cvt.rn.f32.s32 	%f64, %r92;
	mul.f32 	%f65, %f43, %f64;
	sub.f32 	%f66, %f65, %f62;
	fma.rn.f32 	%f265, %f42, %f66, %f265;
	add.s64 	%rd34, %rd57, %rd6;
	add.s64 	%rd35, %rd57, %rd7;
	ld.global.u32 	%r116, [%rd35+4];
	ld.global.u32 	%r120, [%rd35+20];
	ld.global.u32 	%r124, [%rd35+8];
	ld.global.u32 	%r128, [%rd35+24];
	// begin inline asm
	dp4a.s32.s32 %r96, %r199, %r116, %r219;
	// end inline asm
	// begin inline asm
	dp4a.s32.s32 %r100, %r203, %r120, %r96;
	// end inline asm
	// begin inline asm
	dp4a.s32.s32 %r104, %r207, %r124, %r100;
	// end inline asm
	// begin inline asm
	dp4a.s32.s32 %r108, %r211, %r128, %r104;
	// end inline asm
	ld.global.u32 	%r113, [%rd34];
	// begin inline asm
	{.reg .f16 low,high;
  mov.b32 {low,high},%r113;
  cvt.f32.f16 %f45, low;}

	// end inline asm
	// begin inline asm
	{.reg .f16 low,high;
  mov.b32 {low,high},%r113;
  cvt.f32.f16 %f46, high;}

	// end inline asm
	cvt.rn.f32.s32 	%f67, %r108;
	mul.f32 	%f68, %f45, %f67;
	mul.f32 	%f69, %f46, 0f40800000;
	sub.f32 	%f70, %f68, %f69;
	fma.rn.f32 	%f264, %f39, %f70, %f264;
	// begin inline asm
	dp4a.s32.s32 %r114, %r217, %r116, %r219;
	// end inline asm
	// begin inline asm
	dp4a.s32.s32 %r118, %r221, %r120, %r114;
	// end inline asm
	// begin inline asm
	dp4a.s32.s32 %r122, %r225, %r124, %r118;
	// end inline asm
	// begin inline asm
	dp4a.s32.s32 %r126, %r229, %r128, %r122;
	// end inline asm
	cvt.rn.f32.s32 	%f71, %r126;
	mul.f32 	%f72, %f45, %f71;
	sub.f32 	%f73, %f72, %f69;
	fma.rn.f32 	%f263, %f42, %f73, %f263;
	add.s64 	%rd36, %rd57, %rd8;
	add.s64 	%rd37, %rd8, %rd3;
	add.s64 	%rd38, %rd57, %rd37;
	ld.global.u32 	%r150, [%rd38+4];
	ld.global.u32 	%r154, [%rd38+20];
	ld.global.u32 	%r158, [%rd38+8];
	ld.global.u32 	%r162, [%rd38+24];
	// begin inline asm
	dp4a.s32.s32 %r130, %r199, %r150, %r219;
	// end inline asm
	// begin inline asm
	dp4a.s32.s32 %r134, %r203, %r154, %r130;
	// end inline asm
	// begin inline asm
	dp4a.s32.s32 %r138, %r207, %r158, %r134;
	// end inline asm
	// begin inline asm
	dp4a.s32.s32 %r142, %r211, %r162, %r138;
	// end inline asm
	ld.global.u32 	%r147, [%rd36];
	// begin inline asm
	{.reg .f16 low,high;
  mov.b32 {low,high},%r147;
  cvt.f32.f16 %f47, low;}

	// end inline asm
	// begin inline asm
	{.reg .f16 low,high;
  mov.b32 {low,high},%r147;
  cvt.f32.f16 %f48, high;}

	// end inline asm
	cvt.rn.f32.s32 	%f74, %r142;
	mul.f32 	%f75, %f47, %f74;
	mul.f32 	%f76, %f48, 0f40800000;
	sub.f32 	%f77, %f75, %f76;
	fma.rn.f32 	%f262, %f39, %f77, %f262;
	// begin inline asm
	dp4a.s32.s32 %r148, %r217, %r150, %r219;
	// end inline asm
	// begin inline asm
	dp4a.s32.s32 %r152, %r221, %r154, %r148;
	// end inline asm
	// begin inline asm
	dp4a.s32.s32 %r156, %r225, %r158, %r152;
	// end inline asm
	// begin inline asm
	dp4a.s32.s32 %r160, %r229, %r162, %r156;
	// end inline asm
	cvt.rn.f32.s32 	%f78, %r160;
	mul.f32 	%f79, %f47, %f78;
	sub.f32 	%f80, %f79, %f76;
	fma.rn.f32 	%f261, %f42, %f80, %f261;
	add.s64 	%rd39, %rd57, %rd9;
	add.s64 	%rd40, %rd9, %rd3;
	add.s64 	%rd41, %rd57, %rd40;
	ld.global.u32 	%r184, [%rd41+4];
	ld.global.u32 	%r188, [%rd41+20];
	ld.global.u32 	%r192, [%rd41+8];
	ld.global.u32 	%r196, [%rd41+24];
	// begin inline asm
	dp4a.s32.s32 %r164, %r199, %r184, %r219;
	// end inline asm
	// begin inline asm
	dp4a.s32.s32 %r168, %r203, %r188, %r164;
	// end inline asm
	// begin inline asm
	dp4a.s32.s32 %r172, %r207, %r192, %r168;
	// end inline asm
	// begin inline asm
	dp4a.s32.s32 %r176, %r211, %r196, %r172;
	// end inline asm
	ld.global.u32 	%r181, [%rd39];
	// begin inline asm
	{.reg .f16 low,high;
  mov.b32 {low,high},%r181;
  cvt.f32.f16 %f49, low;}

	// end inline asm
	// begin inline asm
	{.reg .f16 low,high;
  mov.b32 {low,high},%r181;
  cvt.f32.f16 %f50, high;}

	// end inline asm
	cvt.rn.f32.s32 	%f81, %r176;
	mul.f32 	%f82, %f49, %f81;
	mul.f32 	%f83, %f50, 0f40800000;
	sub.f32 	%f84, %f82, %f83;
	fma.rn.f32 	%f260, %f39, %f84, %f260;
	// begin inline asm
	dp4a.s32.s32 %r182, %r217, %r184, %r219;
	// end inline asm
	// begin inline asm
	dp4a.s32.s32 %r186, %r221, %r188, %r182;
	// end inline asm
	// begin inline asm
	dp4a.s32.s32 %r190, %r225, %r192, %r186;
	// end inline asm
	// begin inline asm
	dp4a.s32.s32 %r194, %r229, %r196, %r190;
	// end inline asm
	cvt.rn.f32.s32 	%f85, %r194;
	mul.f32 	%f86, %f49, %f85;
	sub.f32 	%f87, %f86, %f83;
	fma.rn.f32 	%f259, %f42, %f87, %f259;
	add.s64 	%rd42, %rd57, %rd10;
	add.s64 	%rd43, %rd57, %rd11;
	ld.global.u32 	%r218, [%rd43+4];
	ld.global.u32 	%r222, [%rd43+20];
	ld.global.u32 	%r226, [%rd43+8];
	ld.global.u32 	%r230, [%rd43+24];
	// begin inline asm
	dp4a.s32.s32 %r198, %r199, %r218, %r219;
	// end inline asm
	// begin inline asm
	dp4a.s32.s32 %r202, %r203, %r222, %r198;
	// end inline asm
	// begin inline asm
	dp4a.s32.s32 %r206, %r207, %r226, %r202;
	// end inline asm
	// begin inline asm
	dp4a.s32.s32 %r210, %r211, %r230, %r206;
	// end inline asm
	ld.global.u32 	%r215, [%rd42];
	// begin inline asm
	{.reg .f16 low,high;
  mov.b32 {low,high},%r215;
  cvt.f32.f16 %f51, low;}

	// end inline asm
	// begin inline asm
	{.reg .f16 low,high;
  mov.b32 {low,high},%r215;
  cvt.f32.f16 %f52, high;}

	// end inline asm
	cvt.rn.f32.s32 	%f88, %r210;
	mul.f32 	%f89, %f51, %f88;
	mul.f32 	%f90, %f52, 0f40800000;
	sub.f32 	%f91, %f89, %f90;
	fma.rn.f32 	%f258, %f39, %f91, %f258;
	// begin inline asm
	dp4a.s32.s32 %r216, %r217, %r218, %r219;
	// end inline asm
	// begin inline asm
	dp4a.s32.s32 %r220, %r221, %r222, %r216;
	// end inline asm
	// begin inline asm
	dp4a.s32.s32 %r224, %r225, %r226, %r220;
	// end inline asm
	// begin inline asm
	dp4a.s32.s32 %r228, %r229, %r230, %r224;
	// end inline asm
	cvt.rn.f32.s32 	%f92, %r228;
	mul.f32 	%f93, %f51, %f92;
	sub.f32 	%f94, %f93, %f90;
	fma.rn.f32 	%f257, %f42, %f94, %f257;
	add.s32 	%r386, %r386, 32;
	add.s64 	%rd57, %rd57, 1152;
	add.s32 	%r385, %r385, 32;
	setp.lt.s32 	%p2, %r386, %r4;
	@%p2 bra 	$L__BB82_2;
	st.local.v4.f32 	[%rd2], {%f268, %f267, %f266, %f265};
	st.local.v4.f32 	[%rd2+16], {%f264, %f263, %f262, %f261};
	st.local.v4.f32 	[%rd2+32], {%f260, %f259, %f258, %f257};
$L__BB82_4:
	setp.eq.s32 	%p3, %r1, 0;
	@%p3 bra 	$L__BB82_6;
	mov.u32 	%r252, _ZZN34_INTERNAL_c8396950_4_k_cu_1fba617b13mul_mat_vec_qILi6ELi32ELi4E10block_q4_0Li2EXadL_ZNS_17vec_dot_q4_0_q8_1EPKvPK10block_q8_1RKiEEEEvS3_S3_PfiiiiE10tmp_shared;
	mad.lo.s32 	%r253, %r1, 1536, %r252;
	shl.b32 	%r254, %r2, 2;
	add.s32 	%r255, %r253, %r254;
	st.shared.f32 	[%r255+-1536], %f268;
	st.shared.f32 	[%r255+-1408], %f267;
	st.shared.f32 	[%r255+-1280], %f266;
	st.shared.f32 	[%r255+-1152], %f265;
	st.shared.f32 	[%r255+-1024], %f264;
	st.shared.f32 	[%r255+-896], %f263;
	st.shared.f32 	[%r255+-768], %f262;
	st.shared.f32 	[%r255+-640], %f261;
	st.shared.f32 	[%r255+-512], %f260;
	st.shared.f32 	[%r255+-384], %f259;
	st.shared.f32 	[%r255+-256], %f258;
	st.shared.f32 	[%r255+-128], %f257;
$L__BB82_6:
	setp.ne.s32 	%p4, %r1, 0;
	bar.sync 	0;
	@%p4 bra 	$L__BB82_19;
	shl.b32 	%r256, %r2, 2;
	mov.u32 	%r257, _ZZN34_INTERNAL_c8396950_4_k_cu_1fba617b13mul_mat_vec_qILi6ELi32ELi4E10block_q4_0Li2EXadL_ZNS_17vec_dot_q4_0_q8_1EPKvPK10block_q8_1RKiEEEEvS3_S3_PfiiiiE10tmp_shared;
	add.s32 	%r11, %r257, %r256;
	setp.gt.u32 	%p5, %r2, 1;
	mul.wide.u32 	%rd44, %r2, 4;
	add.s64 	%rd16, %rd2, %rd44;
	add.s32 	%r12, %r3, %r2;
	ld.shared.f32 	%f95, [%r11];
	add.f32 	%f96, %f95, %f268;
	mov.b32 	%r258, %f96;
	shfl.sync.bfly.b32	%r259|%p6, %r258, 16, 31, -1;
	mov.b32 	%f97, %r259;
	add.f32 	%f98, %f96, %f97;
	mov.b32 	%r260, %f98;
	shfl.sync.bfly.b32	%r261|%p7, %r260, 8, 31, -1;
	mov.b32 	%f99, %r261;
	add.f32 	%f100, %f98, %f99;
	mov.b32 	%r262, %f100;
	shfl.sync.bfly.b32	%r263|%p8, %r262, 4, 31, -1;
	mov.b32 	%f101, %r263;
	add.f32 	%f102, %f100, %f101;
	mov.b32 	%r264, %f102;
	shfl.sync.bfly.b32	%r265|%p9, %r264, 2, 31, -1;
	mov.b32 	%f103, %r265;
	add.f32 	%f104, %f102, %f103;
	mov.b32 	%r266, %f104;
	shfl.sync.bfly.b32	%r267|%p10, %r266, 1, 31, -1;
	mov.b32 	%f105, %r267;
	add.f32 	%f106, %f104, %f105;
	st.local.f32 	[%rd2], %f106;
	ld.shared.f32 	%f107, [%r11+128];
	add.f32 	%f108, %f107, %f267;
	mov.b32 	%r268, %f108;
	shfl.sync.bfly.b32	%r269|%p11, %r268, 16, 31, -1;
	mov.b32 	%f109, %r269;
	add.f32 	%f110, %f108, %f109;
	mov.b32 	%r270, %f110;
	shfl.sync.bfly.b32	%r271|%p12, %r270, 8, 31, -1;
	mov.b32 	%f111, %r271;
	add.f32 	%f112, %f110, %f111;
	mov.b32 	%r272, %f112;
	shfl.sync.bfly.b32	%r273|%p13, %r272, 4, 31, -1;
	mov.b32 	%f113, %r273;
	add.f32 	%f114, %f112, %f113;
	mov.b32 	%r274, %f114;
	shfl.sync.bfly.b32	%r275|%p14, %r274, 2, 31, -1;
	mov.b32 	%f115, %r275;
	add.f32 	%f116, %f114, %f115;
	mov.b32 	%r276, %f116;
	shfl.sync.bfly.b32	%r277|%p15, %r276, 1, 31, -1;
	mov.b32 	%f117, %r277;
	add.f32 	%f118, %f116, %f117;
	st.local.f32 	[%rd2+4], %f118;
	@%p5 bra 	$L__BB82_9;
	ld.local.f32 	%f119, [%rd16];
	mul.wide.u32 	%rd45, %r12, 4;
	add.s64 	%rd46, %rd1, %rd45;
	st.global.f32 	[%rd46], %f119;
$L__BB82_9:
	setp.gt.u32 	%p16, %r2, 1;
	ld.shared.f32 	%f120, [%r11+256];
	add.f32 	%f121, %f120, %f266;
	mov.b32 	%r278, %f121;
	shfl.sync.bfly.b32	%r279|%p17, %r278, 16, 31, -1;
	mov.b32 	%f122, %r279;
	add.f32 	%f123, %f121, %f122;
	mov.b32 	%r280, %f123;
	shfl.sync.bfly.b32	%r281|%p18, %r280, 8, 31, -1;
	mov.b32 	%f124, %r281;
	add.f32 	%f125, %f123, %f124;
	mov.b32 	%r282, %f125;
	shfl.sync.bfly.b32	%r283|%p19, %r282, 4, 31, -1;
	mov.b32 	%f126, %r283;
	add.f32 	%f127, %f125, %f126;
	mov.b32 	%r284, %f127;
	shfl.sync.bfly.b32	%r285|%p20, %r284, 2, 31, -1;
	mov.b32 	%f128, %r285;
	add.f32 	%f129, %f127, %f128;
	mov.b32 	%r286, %f129;
	shfl.sync.bfly.b32	%r287|%p21, %r286, 1, 31, -1;
	mov.b32 	%f130, %r287;
	add.f32 	%f131, %f129, %f130;
	st.local.f32 	[%rd2+8], %f131;
	ld.shared.f32 	%f132, [%r11+384];
	add.f32 	%f133, %f132, %f265;
	mov.b32 	%r288, %f133;
	shfl.sync.bfly.b32	%r289|%p22, %r288, 16, 31, -1;
	mov.b32 	%f134, %r289;
	add.f32 	%f135, %f133, %f134;
	mov.b32 	%r290, %f135;
	shfl.sync.bfly.b32	%r291|%p23, %r290, 8, 31, -1;
	mov.b32 	%f136, %r291;
	add.f32 	%f137, %f135, %f136;
	mov.b32 	%r292, %f137;
	shfl.sync.bfly.b32	%r293|%p24, %r292, 4, 31, -1;
	mov.b32 	%f138, %r293;
	add.f32 	%f139, %f137, %f138;
	mov.b32 	%r294, %f139;
	shfl.sync.bfly.b32	%r295|%p25, %r294, 2, 31, -1;
	mov.b32 	%f140, %r295;
	add.f32 	%f141, %f139, %f140;
	mov.b32 	%r296, %f141;
	shfl.sync.bfly.b32	%r297|%p26, %r296, 1, 31, -1;
	mov.b32 	%f142, %r297;
	add.f32 	%f143, %f141, %f142;
	st.local.f32 	[%rd2+12], %f143;
	@%p16 bra 	$L__BB82_11;
	ld.local.f32 	%f144, [%rd16+8];
	add.s32 	%r298, %r12, %r14;
	mul.wide.u32 	%rd47, %r298, 4;
	add.s64 	%rd48, %rd1, %rd47;
	st.global.f32 	[%rd48], %f144;
$L__BB82_11:
	setp.gt.u32 	%p27, %r2, 1;
	ld.shared.f32 	%f145, [%r11+512];
	add.f32 	%f146, %f145, %f264;
	mov.b32 	%r299, %f146;
	shfl.sync.bfly.b32	%r300|%p28, %r299, 16, 31, -1;
	mov.b32 	%f147, %r300;
	add.f32 	%f148, %f146, %f147;
	mov.b32 	%r301, %f148;
	shfl.sync.bfly.b32	%r302|%p29, %r301, 8, 31, -1;
	mov.b32 	%f149, %r302;
	add.f32 	%f150, %f148, %f149;
	mov.b32 	%r303, %f150;
	shfl.sync.bfly.b32	%r304|%p30, %r303, 4, 31, -1;
	mov.b32 	%f151, %r304;
	add.f32 	%f152, %f150, %f151;
	mov.b32 	%r305, %f152;
	shfl.sync.bfly.b32	%r306|%p31, %r305, 2, 31, -1;
	mov.b32 	%f153, %r306;
	add.f32 	%f154, %f152, %f153;
	mov.b32 	%r307, %f154;
	shfl.sync.bfly.b32	%r308|%p32, %r307, 1, 31, -1;
	mov.b32 	%f155, %r308;
	add.f32 	%f156, %f154, %f155;
	st.local.f32 	[%rd2+16], %f156;
	ld.shared.f32 	%f157, [%r11+640];
	add.f32 	%f158, %f157, %f263;
	mov.b32 	%r309, %f158;
	shfl.sync.bfly.b32	%r310|%p33, %r309, 16, 31, -1;
	mov.b32 	%f159, %r310;
	add.f32 	%f160, %f158, %f159;
	mov.b32 	%r311, %f160;
	shfl.sync.bfly.b32	%r312|%p34, %r311, 8, 31, -1;
	mov.b32 	%f161, %r312;
	add.f32 	%f162, %f160, %f161;
	mov.b32 	%r313, %f162;
	shfl.sync.bfly.b32	%r314|%p35, %r313, 4, 31, -1;
	mov.b32 	%f163, %r314;
	add.f32 	%f164, %f162, %f163;
	mov.b32 	%r315, %f164;
	shfl.sync.bfly.b32	%r316|%p36, %r315, 2, 31, -1;
	mov.b32 	%f165, %r316;
	add.f32 	%f166, %f164, %f165;
	mov.b32 	%r317, %f166;
	shfl.sync.bfly.b32	%r318|%p37, %r317, 1, 31, -1;
	mov.b32 	%f167, %r318;
	add.f32 	%f168, %f166, %f167;
	st.local.f32 	[%rd2+20], %f168;
	@%p27 bra 	$L__BB82_13;
	ld.local.f32 	%f169, [%rd16+16];
	shl.b32 	%r319, %r14, 1;
	add.s32 	%r320, %r12, %r319;
	mul.wide.u32 	%rd49, %r320, 4;
	add.s64 	%rd50, %rd1, %rd49;
	st.global.f32 	[%rd50], %f169;
$L__BB82_13:
	setp.gt.u32 	%p38, %r2, 1;
	ld.shared.f32 	%f170, [%r11+768];
	add.f32 	%f171, %f170, %f262;
	mov.b32 	%r321, %f171;
	shfl.sync.bfly.b32	%r322|%p39, %r321, 16, 31, -1;
	mov.b32 	%f172, %r322;
	add.f32 	%f173, %f171, %f172;
	mov.b32 	%r323, %f173;
	shfl.sync.bfly.b32	%r324|%p40, %r323, 8, 31, -1;
	mov.b32 	%f174, %r324;
	add.f32 	%f175, %f173, %f174;
	mov.b32 	%r325, %f175;
	shfl.sync.bfly.b32	%r326|%p41, %r325, 4, 31, -1;
	mov.b32 	%f176, %r326;
	add.f32 	%f177, %f175, %f176;
	mov.b32 	%r327, %f177;
	shfl.sync.bfly.b32	%r328|%p42, %r327, 2, 31, -1;
	mov.b32 	%f178, %r328;
	add.f32 	%f179, %f177, %f178;
	mov.b32 	%r329, %f179;
	shfl.sync.bfly.b32	%r330|%p43, %r329, 1, 31, -1;
	mov.b32 	%f180, %r330;
	add.f32 	%f181, %f179, %f180;
	st.local.f32 	[%rd2+24], %f181;
	ld.shared.f32 	%f182, [%r11+896];
	add.f32 	%f183, %f182, %f261;
	mov.b32 	%r331, %f183;
	shfl.sync.bfly.b32	%r332|%p44, %r331, 16, 31, -1;
	mov.b32 	%f184, %r332;
	add.f32 	%f185, %f183, %f184;
	mov.b32 	%r333, %f185;
	shfl.sync.bfly.b32	%r334|%p45, %r333, 8, 31, -1;
	mov.b32 	%f186, %r334;
	add.f32 	%f187, %f185, %f186;
	mov.b32 	%r335, %f187;
	shfl.sync.bfly.b32	%r336|%p46, %r335, 4, 31, -1;
	mov.b32 	%f188, %r336;
	add.f32 	%f189, %f187, %f188;
	mov.b32 	%r337, %f189;
	shfl.sync.bfly.b32	%r338|%p47, %r337, 2, 31, -1;
	mov.b32 	%f190, %r338;
	add.f32 	%f191, %f189, %f190;
	mov.b32 	%r339, %f191;
	shfl.sync.bfly.b32	%r340|%p48, %r339, 1, 31, -1;
	mov.b32 	%f192, %r340;
	add.f32 	%f193, %f191, %f192;
	st.local.f32 	[%rd2+28], %f193;
	@%p38 bra 	$L__BB82_15;
	ld.local.f32 	%f194, [%rd16+24];
	mad.lo.s32 	%r341, %r14, 3, %r12;
	mul.wide.u32 	%rd51, %r341, 4;
	add.s64 	%rd52, %rd1, %rd51;
	st.global.f32 	[%rd52], %f194;
$L__BB82_15:
	setp.gt.u32 	%p49, %r2, 1;
	ld.shared.f32 	%f195, [%r11+1024];
	add.f32 	%f196, %f195, %f260;
	mov.b32 	%r342, %f196;
	shfl.sync.bfly.b32	%r343|%p50, %r342, 16, 31, -1;
	mov.b32 	%f197, %r343;
	add.f32 	%f198, %f196, %f197;
	mov.b32 	%r344, %f198;
	shfl.sync.bfly.b32	%r345|%p51, %r344, 8, 31, -1;
	mov.b32 	%f199, %r345;
	add.f32 	%f200, %f198, %f199;
	mov.b32 	%r346, %f200;
	shfl.sync.bfly.b32	%r347|%p52, %r346, 4, 31, -1;
	mov.b32 	%f201, %r347;
	add.f32 	%f202, %f200, %f201;
	mov.b32 	%r348, %f202;
	shfl.sync.bfly.b32	%r349|%p53, %r348, 2, 31, -1;
	mov.b32 	%f203, %r349;
	add.f32 	%f204, %f202, %f203;
	mov.b32 	%r350, %f204;
	shfl.sync.bfly.b32	%r351|%p54, %r350, 1, 31, -1;
	mov.b32 	%f205, %r351;
	add.f32 	%f206, %f204, %f205;
	st.local.f32 	[%rd2+32], %f206;
	ld.shared.f32 	%f207, [%r11+1152];
	add.f32 	%f208, %f207, %f259;
	mov.b32 	%r352, %f208;
	shfl.sync.bfly.b32	%r353|%p55, %r352, 16, 31, -1;
	mov.b32 	%f209, %r353;
	add.f32 	%f210, %f208, %f209;
	mov.b32 	%r354, %f210;
	shfl.sync.bfly.b32	%r355|%p56, %r354, 8, 31, -1;
	mov.b32 	%f211, %r355;
	add.f32 	%f212, %f210, %f211;
	mov.b32 	%r356, %f212;
	shfl.sync.bfly.b32	%r357|%p57, %r356, 4, 31, -1;
	mov.b32 	%f213, %r357;
	add.f32 	%f214, %f212, %f213;
	mov.b32 	%r358, %f214;
	shfl.sync.bfly.b32	%r359|%p58, %r358, 2, 31, -1;
	mov.b32 	%f215, %r359;
	add.f32 	%f216, %f214, %f215;
	mov.b32 	%r360, %f216;
	shfl.sync.bfly.b32	%r361|%p59, %r360, 1, 31, -1;
	mov.b32 	%f217, %r361;
	add.f32 	%f218, %f216, %f217;
	st.local.f32 	[%rd2+36], %f218;
	@%p49 bra 	$L__BB82_17;
	ld.local.f32 	%f219, [%rd16+32];
	shl.b32 	%r362, %r14, 2;
	add.s32 	%r363, %r12, %r362;
	mul.wide.u32 	%rd53, %r363, 4;
	add.s64 	%rd54, %rd1, %rd53;
	st.global.f32 	[%rd54], %f219;
$L__BB82_17:
	setp.gt.u32 	%p60, %r2, 1;
	ld.shared.f32 	%f220, [%r11+1280];
	add.f32 	%f221, %f220, %f258;
	mov.b32 	%r364, %f221;
	shfl.sync.bfly.b32	%r365|%p61, %r364, 16, 31, -1;
	mov.b32 	%f222, %r365;
	add.f32 	%f223, %f221, %f222;
	mov.b32 	%r366, %f223;
	shfl.sync.bfly.b32	%r367|%p62, %r366, 8, 31, -1;
	mov.b32 	%f224, %r367;
	add.f32 	%f225, %f223, %f224;
	mov.b32 	%r368, %f225;
	shfl.sync.bfly.b32	%r369|%p63, %r368, 4, 31, -1;
	mov.b32 	%f226, %r369;
	add.f32 	%f227, %f225, %f226;
	mov.b32 	%r370, %f227;
	shfl.sync.bfly.b32	%r371|%p64, %r370, 2, 31, -1;
	mov.b32 	%f228, %r371;
	add.f32 	%f229, %f227, %f228;
	mov.b32 	%r372, %f229;
	shfl.sync.bfly.b32	%r373|%p65, %r372, 1, 31, -1;
	mov.b32 	%f230, %r373;
	add.f32 	%f231, %f229, %f230;
	st.local.f32 	[%rd2+40], %f231;
	ld.shared.f32 	%f232, [%r11+1408];
	add.f32 	%f233, %f232, %f257;
	mov.b32 	%r374, %f233;
	shfl.sync.bfly.b32	%r375|%p66, %r374, 16, 31, -1;
	mov.b32 	%f234, %r375;
	add.f32 	%f235, %f233, %f234;
	mov.b32 	%r376, %f235;
	shfl.sync.bfly.b32	%r377|%p67, %r376, 8, 31, -1;
	mov.b32 	%f236, %r377;
	add.f32 	%f237, %f235, %f236;
	mov.b32 	%r378, %f237;
	shfl.sync.bfly.b32	%r379|%p68, %r378, 4, 31, -1;
	mov.b32 	%f238, %r379;
	add.f32 	%f239, %f237, %f238;
	mov.b32 	%r380, %f239;
	shfl.sync.bfly.b32	%r381|%p69, %r380, 2, 31, -1;
	mov.b32 	%f240, %r381;
	add.f32 	%f241, %f239, %f240;
	mov.b32 	%r382, %f241;
	shfl.sync.bfly.b32	%r383|%p70, %r382, 1, 31, -1;
	mov.b32 	%f242, %r383;
	add.f32 	%f243, %f241, %f242;
	st.local.f32 	[%rd2+44], %f243;
	@%p60 bra 	$L__BB82_19;
	ld.local.f32 	%f244, [%rd16+40];
	mad.lo.s32 	%r384, %r14, 5, %r12;
	mul.wide.u32 	%rd55, %r384, 4;
	add.s64 	%rd56, %rd1, %rd55;
	st.global.f32 	[%rd56], %f244;
$L__BB82_19:
	ret;

}
	// .globl	mul_mat_vec_q4_1_q8_1_cuda6
.visible .entry mul_mat_vec_q4_1_q8_1_cuda6(
	.param .u64 .ptr .align 1 mul_mat_vec_q4_1_q8_1_cuda6_param_0,
	.param .u64 .ptr .align 1 mul_mat_vec_q4_1_q8_1_cuda6_param_1,
	.param .u64 .ptr .align 1 mul_mat_vec_q4_1_q8_1_cuda6_param_2,
	.param .u32 mul_mat_vec_q4_1_q8_1_cuda6_param_3,
	.param .u32 mul_mat_vec_q4_1_q8_1_cuda6_param_4,
	.param .u32 mul_mat_vec_q4_1_q8_1_cuda6_param_5,
	.param .u32 mul_mat_vec_q4_1_q8_1_cuda6_param_6
)
{
	.local .align 16 .b8 	__local_depot83[48];
	.reg .b64 	%SP;
	.reg .b64 	%SPL;
	.reg .pred 	%p<71>;
	.reg .b16 	%rs<11>;
	.reg .b32 	%r<379>;
	.reg .b32 	%f<289>;
	.reg .b64 	%rd<58>;
	// demoted variable
	.shared .align 4 .b8 _ZZN34_INTERNAL_c8396950_4_k_cu_1fba617b13mul_mat_vec_qILi6ELi32ELi4E10block_q4_1Li2EXadL_ZNS_17vec_dot_q4_1_q8_1EPKvPK10block_q8_1RKiEEEEvS3_S3_PfiiiiE10tmp_shared[1536];
	mov.u64 	%SPL, __local_depot83;
	ld.param.u64 	%rd15, [mul_mat_vec_q4_1_q8_1_cuda6_param_0];
	ld.param.u64 	%rd16, [mul_mat_vec_q4_1_q8_1_cuda6_param_1];
	ld.param.u64 	%rd17, [mul_mat_vec_q4_1_q8_1_cuda6_param_2];
	ld.param.u32 	%r15, [mul_mat_vec_q4_1_q8_1_cuda6_param_3];
	ld.param.u32 	%r13, [mul_mat_vec_q4_1_q8_1_cuda6_param_5];
	ld.param.u32 	%r14, [mul_mat_vec_q4_1_q8_1_cuda6_param_6];
	cvta.to.global.u64 	%rd1, %rd17;
	add.u64 	%rd2, %SPL, 0;
	mov.u32 	%r1, %tid.y;
	mov.u32 	%r2, %tid.x;
	mov.u32 	%r16, %ctaid.x;
	shl.b32 	%r3, %r16, 1;
	shr.s32 	%r17, %r15, 31;
	shr.u32 	%r18, %r17, 27;
	add.s32 	%r19, %r15, %r18;
	shr.s32 	%r4, %r19, 5;
	mov.f32 	%f277, 0f00000000;
	st.local.v4.f32 	[%rd2], {%f277, %f277, %f277, %f277};
	st.local.v4.f32 	[%rd2+16], {%f277, %f277, %f277, %f277};
	st.local.v4.f32 	[%rd2+32], {%f277, %f277, %f277, %f277};
	cvt.u16.u32 	%rs1, %r2;
	cvt.u16.u32 	%rs2, %r1;
	shl.b16 	%rs3, %rs2, 5;
	add.s16 	%rs4, %rs3, %rs1;
	shr.u16 	%rs5, %rs4, 1;
	cvt.u32.u16 	%r378, %rs5;
	setp.ge.s32 	%p1, %r378, %r4;
	mov.f32 	%f278, %f277;
	mov.f32 	%f279, %f277;
	mov.f32 	%f280, %f277;
	mov.f32 	%f281, %f277;
	mov.f32 	%f282, %f277;
	mov.f32 	%f283, %f277;
	mov.f32 	%f284, %f277;
	mov.f32 	%f285, %f277;
	mov.f32 	%f286, %f277;
	mov.f32 	%f287, %f277;
	mov.f32 	%f288, %f277;
	@%p1 bra 	$L__BB83_4;
	cvta.to.global.u64 	%rd19, %rd15;
	shl.b32 	%r20, %r2, 3;
	and.b32  	%r21, %r20, 8;
	cvt.u64.u32 	%rd3, %r21;
	shr.s32 	%r22, %r13, 31;
	shr.u32 	%r23, %r22, 27;
	add.s32 	%r24, %r13, %r23;
	shr.s32 	%r25, %r24, 5;
	mul.wide.s32 	%rd4, %r25, 36;
	mul.wide.u32 	%rd20, %r378, 36;
	cvta.to.global.u64 	%rd21, %rd16;
	add.s64 	%rd57, %rd21, %rd20;
	mul.wide.s32 	%rd6, %r25, 72;
	mul.wide.s32 	%rd7, %r25, 108;
	mul.wide.s32 	%rd8, %r25, 144;
	mul.wide.s32 	%rd9, %r25, 180;
	add.s64 	%rd10, %rd19, 8;
	mad.lo.s32 	%r377, %r3, %r4, %r378;
	mul.lo.s32 	%r27, %r4, 20;
	cvt.s64.s32 	%rd22, %r27;
	add.s64 	%rd11, %rd19, %rd22;
	mov.f32 	%f277, 0f00000000;
$L__BB83_2:
	mul.wide.s32 	%rd23, %r377, 20;
	add.s64 	%rd24, %rd10, %rd23;
	add.s64 	%rd25, %rd11, %rd23;
	add.s64 	%rd26, %rd24, %rd3;
	ld.global.u32 	%r236, [%rd26+-4];
	add.s64 	%rd27, %rd57, %rd3;
	ld.global.u32 	%r30, [%rd27+4];
	ld.global.u32 	%r34, [%rd27+20];
	ld.global.u32 	%r237, [%rd26];
	ld.global.u32 	%r38, [%rd27+8];
	ld.global.u32 	%r42, [%rd27+24];
	and.b32  	%r203, %r236, 252645135;
	shr.u32 	%r238, %r236, 4;
	and.b32  	%r207, %r238, 252645135;
	mov.b32 	%r223, 0;
	// begin inline asm
	dp4a.s32.s32 %r28, %r203, %r30, %r223;
	// end inline asm
	// begin inline asm
	dp4a.s32.s32 %r32, %r207, %r34, %r28;
	// end inline asm
	and.b32  	%r211, %r237, 252645135;
	shr.u32 	%r239, %r237, 4;
	and.b32  	%r215, %r239, 252645135;
	// begin inline asm
	dp4a.s32.s32 %r36, %r211, %r38, %r32;
	// end inline asm
	// begin inline asm
	dp4a.s32.s32 %r40, %r215, %r42, %r36;
	// end inline asm
	ld.global.u32 	%r45, [%rd24+-8];
	// begin inline asm
	{.reg .f16 low,high;
  mov.b32 {low,high},%r45;
  cvt.f32.f16 %f39, low;}

	// end inline asm
	// begin inline asm
	{.reg .f16 low,high;
  mov.b32 {low,high},%r45;
  cvt.f32.f16 %f40, high;}

	// end inline asm
	ld.global.u32 	%r47, [%rd57];
	// begin inline asm
	{.reg .f16 low,high;
  mov.b32 {low,high},%r47;
  cvt.f32.f16 %f41, low;}

	// end inline asm
	// begin inline asm
	{.reg .f16 low,high;
  mov.b32 {low,high},%r47;
  cvt.f32.f16 %f42, high;}

	// end inline asm
	mul.f32 	%f55, %f39, %f41;
	mul.f32 	%f56, %f40, %f42;
	cvt.rn.f32.s32 	%f57, %r40;
	mul.f32 	%f58, %f56, 0f3F000000;
	fma.rn.f32 	%f59, %f55, %f57, %f58;
	add.f32 	%f288, %f288, %f59;
	add.s64 	%rd28, %rd25, %rd3;
	ld.global.u32 	%r240, [%rd28+4];
	ld.global.u32 	%r241, [%rd28+8];
	and.b32  	%r221, %r240, 252645135;
	shr.u32 	%r242, %r240, 4;
	and.b32  	%r225, %r242, 252645135;
	// begin inline asm
	dp4a.s32.s32 %r48, %r221, %r30, %r223;
	// end inline asm
	// begin inline asm
	dp4a.s32.s32 %r52, %r225, %r34, %r48;
	// end inline asm
	and.b32  	%r229, %r241, 252645135;
	shr.u32 	%r243, %r241, 4;
	and.b32  	%r233, %r243, 252645135;
	// begin inline asm
	dp4a.s32.s32 %r56, %r229, %r38, %r52;
	// end inline asm
	// begin inline asm
	dp4a.s32.s32 %r60, %r233, %r42, %r56;
	// end inline asm
	ld.global.u32 	%r65, [%rd25];
	// begin inline asm
	{.reg .f16 low,high;
  mov.b32 {low,high},%r65;
  cvt.f32.f16 %f43, low;}

	// end inline asm
	// begin inline asm
	{.reg .f16 low,high;
  mov.b32 {low,high},%r65;
  cvt.f32.f16 %f44, high;}

	// end inline asm
	mul.f32 	%f60, %f43, %f41;
	mul.f32 	%f61, %f44, %f42;
	cvt.rn.f32.s32 	%f62, %r60;
	mul.f32 	%f63, %f61, 0f3F000000;
	fma.rn.f32 	%f64, %f60, %f62, %f63;
	add.f32 	%f287, %f287, %f64;
	add.s64 	%rd29, %rd57, %rd4;
	add.s64 	%rd30, %rd4, %rd3;
	add.s64 	%rd31, %rd57, %rd30;
	ld.global.u32 	%r86, [%rd31+4];
	ld.global.u32 	%r90, [%rd31+20];
	ld.global.u32 	%r94, [%rd31+8];
	ld.global.u32 	%r98, [%rd31+24];
	// begin inline asm
	dp4a.s32.s32 %r66, %r203, %r86, %r223;
	// end inline asm
	// begin inline asm
	dp4a.s32.s32 %r70, %r207, %r90, %r66;
	// end inline asm
	// begin inline asm
	dp4a.s32.s32 %r74, %r211, %r94, %r70;
	// end inline asm
	// begin inline asm
	dp4a.s32.s32 %r78, %r215, %r98, %r74;
	// end inline asm
	ld.global.u32 	%r83, [%rd29];
	// begin inline asm
	{.reg .f16 low,high;
  mov.b32 {low,high},%r83;
  cvt.f32.f16 %f45, low;}

	// end inline asm
	// begin inline asm
	{.reg .f16 low,high;
  mov.b32 {low,high},%r83;
  cvt.f32.f16 %f46, high;}

	// end inline asm
	mul.f32 	%f65, %f39, %f45;
	mul.f32 	%f66, %f40, %f46;
	cvt.rn.f32.s32 	%f67, %r78;
	mul.f32 	%f68, %f66, 0f3F000000;
	fma.rn.f32 	%f69, %f65, %f67, %f68;
	add.f32 	%f286, %f286, %f69;
	// begin inline asm
	dp4a.s32.s32 %r84, %r221, %r86, %r223;
	// end inline asm
	// begin inline asm
	dp4a.s32.s32 %r88, %r225, %r90, %r84;
	// end inline asm
	// begin inline asm
	dp4a.s32.s32 %r92, %r229, %r94, %r88;
	// end inline asm
	// begin inline asm
	dp4a.s32.s32 %r96, %r233, %r98, %r92;
	// end inline asm
	mul.f32 	%f70, %f43, %f45;
	mul.f32 	%f71, %f44, %f46;
	cvt.rn.f32.s32 	%f72, %r96;
	mul.f32 	%f73, %f71, 0f3F000000;
	fma.rn.f32 	%f74, %f70, %f72, %f73;
	add.f32 	%f285, %f285, %f74;
	add.s64 	%rd32, %rd57, %rd6;
	add.s64 	%rd33, %rd6, %rd3;
	add.s64 	%rd34, %rd57, %rd33;
	ld.global.u32 	%r120, [%rd34+4];
	ld.global.u32 	%r124, [%rd34+20];
	ld.global.u32 	%r128, [%rd34+8];
	ld.global.u32 	%r132, [%rd34+24];
	// begin inline asm
	dp4a.s32.s32 %r100, %r203, %r120, %r223;
	// end inline asm
	// begin inline asm
	dp4a.s32.s32 %r104, %r207, %r124, %r100;
	// end inline asm
	// begin inline asm
	dp4a.s32.s32 %r108, %r211, %r128, %r104;
	// end inline asm
	// begin inline asm
	dp4a.s32.s32 %r112, %r215, %r132, %r108;
	// end inline asm
	ld.global.u32 	%r117, [%rd32];
	// begin inline asm
	{.reg .f16 low,high;
  mov.b32 {low,high},%r117;
  cvt.f32.f16 %f47, low;}

	// end inline asm
	// begin inline asm
	{.reg .f16 low,high;
  mov.b32 {low,high},%r117;
  cvt.f32.f16 %f48, high;}

	// end inline asm
	mul.f32 	%f75, %f39, %f47;
	mul.f32 	%f76, %f40, %f48;
	cvt.rn.f32.s32 	%f77, %r112;
	mul.f32 	%f78, %f76, 0f3F000000;
	fma.rn.f32 	%f79, %f75, %f77, %f78;
	add.f32 	%f284, %f284, %f79;
	// begin inline asm
	dp4a.s32.s32 %r118, %r221, %r120, %r223;
	// end inline asm
	// begin inline asm
	dp4a.s32.s32 %r122, %r225, %r124, %r118;
	// end inline asm
	// begin inline asm
	dp4a.s32.s32 %r126, %r229, %r128, %r122;
	// end inline asm
	// begin inline asm
	dp4a.s32.s32 %r130, %r233, %r132, %r126;
	// end inline asm
	mul.f32 	%f80, %f43, %f47;
	mul.f32 	%f81, %f44, %f48;
	cvt.rn.f32.s32 	%f82, %r130;
	mul.f32 	%f83, %f81, 0f3F000000;
	fma.rn.f32 	%f84, %f80, %f82, %f83;
	add.f32 	%f283, %f283, %f84;
	add.s64 	%rd35, %rd57, %rd7;
	add.s64 	%rd36, %rd7, %rd3;
	add.s64 	%rd37, %rd57, %rd36;
	ld.global.u32 	%r154, [%rd37+4];
	ld.global.u32 	%r158, [%rd37+20];
	ld.global.u32 	%r162, [%rd37+8];
	ld.global.u32 	%r166, [%rd37+24];
	// begin inline asm
	dp4a.s32.s32 %r134, %r203, %r154, %r223;
	// end inline asm
	// begin inline asm
	dp4a.s32.s32 %r138, %r207, %r158, %r134;
	// end inline asm
	// begin inline asm
	dp4a.s32.s32 %r142, %r211, %r162, %r138;
	// end inline asm
	// begin inline asm
	dp4a.s32.s32 %r146, %r215, %r166, %r142;
	// end inline asm
	ld.global.u32 	%r151, [%rd35];
	// begin inline asm
	{.reg .f16 low,high;
  mov.b32 {low,high},%r151;
  cvt.f32.f16 %f49, low;}

	// end inline asm
	// begin inline asm
	{.reg .f16 low,high;
  mov.b32 {low,high},%r151;
  cvt.f32.f16 %f50, high;}

	// end inline asm
	mul.f32 	%f85, %f39, %f49;
	mul.f32 	%f86, %f40, %f50;
	cvt.rn.f32.s32 	%f87, %r146;
	mul.f32 	%f88, %f86, 0f3F000000;
	fma.rn.f32 	%f89, %f85, %f87, %f88;
	add.f32 	%f282, %f282, %f89;
	// begin inline asm
	dp4a.s32.s32 %r152, %r221, %r154, %r223;
	// end inline asm
	// begin inline asm
	dp4a.s32.s32 %r156, %r225, %r158, %r152;
	// end inline asm
	// begin inline asm
	dp4a.s32.s32 %r160, %r229, %r162, %r156;
	// end inline asm
	// begin inline asm
	dp4a.s32.s32 %r164, %r233, %r166, %r160;
	// end inline asm
	mul.f32 	%f90, %f43, %f49;
	mul.f32 	%f91, %f44, %f50;
	cvt.rn.f32.s32 	%f92, %r164;
	mul.f32 	%f93, %f91, 0f3F000000;
	fma.rn.f32 	%f94, %f90, %f92, %f93;
	add.f32 	%f281, %f281, %f94;
	add.s64 	%rd38, %rd57, %rd8;
	add.s64 	%rd39, %rd8, %rd3;
	add.s64 	%rd40, %rd57, %rd39;
	ld.global.u32 	%r188, [%rd40+4];
	ld.global.u32 	%r192, [%rd40+20];
	ld.global.u32 	%r196, [%rd40+8];
	ld.global.u32 	%r200, [%rd40+24];
	// begin inline asm
	dp4a.s32.s32 %r168, %r203, %r188, %r223;
	// end inline asm
	// begin inline asm
	dp4a.s32.s32 %r172, %r207, %r192, %r168;
	// end inline asm
	// begin inline asm
	dp4a.s32.s32 %r176, %r211, %r196, %r172;
	// end inline asm
	// begin inline asm
	dp4a.s32.s32 %r180, %r215, %r200, %r176;
	// end inline asm
	ld.global.u32 	%r185, [%rd38];
	// begin inline asm
	{.reg .f16 low,high;
  mov.b32 {low,high},%r185;
  cvt.f32.f16 %f51, low;}

	// end inline asm
	// begin inline asm
	{.reg .f16 low,high;
  mov.b32 {low,high},%r185;
  cvt.f32.f16 %f52, high;}

	// end inline asm
	mul.f32 	%f95, %f39, %f51;
	mul.f32 	%f96, %f40, %f52;
	cvt.rn.f32.s32 	%f97, %r180;
	mul.f32 	%f98, %f96, 0f3F000000;
	fma.rn.f32 	%f99, %f95, %f97, %f98;
	add.f32 	%f280, %f280, %f99;
	// begin inline asm
	dp4a.s32.s32 %r186, %r221, %r188, %r223;
	// end inline asm
	// begin inline asm
	dp4a.s32.s32 %r190, %r225, %r192, %r186;
	// end inline asm
	// begin inline asm
	dp4a.s32.s32 %r194, %r229, %r196, %r190;
	// end inline asm
	// begin inline asm
	dp4a.s32.s32 %r198, %r233, %r200, %r194;
	// end inline asm
	mul.f32 	%f100, %f43, %f51;
	mul.f32 	%f101, %f44, %f52;
	cvt.rn.f32.s32 	%f102, %r198;
	mul.f32 	%f103, %f101, 0f3F000000;
	fma.rn.f32 	%f104, %f100, %f102, %f103;
	add.f32 	%f279, %f279, %f104;
	add.s64 	%rd41, %rd57, %rd9;
	add.s64 	%rd42, %rd9, %rd3;
	add.s64 	%rd43, %rd57, %rd42;
	ld.global.u32 	%r222, [%rd43+4];
	ld.global.u32 	%r226, [%rd43+20];
	ld.global.u32 	%r230, [%rd43+8];
	ld.global.u32 	%r234, [%rd43+24];
	// begin inline asm
	dp4a.s32.s32 %r202, %r203, %r222, %r223;
	// end inline asm
	// begin inline asm
	dp4a.s32.s32 %r206, %r207, %r226, %r202;
	// end inline asm
	// begin inline asm
	dp4a.s32.s32 %r210, %r211, %r230, %r206;
	// end inline asm
	// begin inline asm
	dp4a.s32.s32 %r214, %r215, %r234, %r210;
	// end inline asm
	ld.global.u32 	%r219, [%rd41];
	// begin inline asm
	{.reg .f16 low,high;
  mov.b32 {low,high},%r219;
  cvt.f32.f16 %f53, low;}

	// end inline asm
	// begin inline asm
	{.reg .f16 low,high;
  mov.b32 {low,high},%r219;
  cvt.f32.f16 %f54, high;}

	// end inline asm
	mul.f32 	%f105, %f39, %f53;
	mul.f32 	%f106, %f40, %f54;
	cvt.rn.f32.s32 	%f107, %r214;
	mul.f32 	%f108, %f106, 0f3F000000;
	fma.rn.f32 	%f109, %f105, %f107, %f108;
	add.f32 	%f278, %f278, %f109;
	// begin inline asm
	dp4a.s32.s32 %r220, %r221, %r222, %r223;
	// end inline asm
	// begin inline asm
	dp4a.s32.s32 %r224, %r225, %r226, %r220;
	// end inline asm
	// begin inline asm
	dp4a.s32.s32 %r228, %r229, %r230, %r224;
	// end inline asm
	// begin inline asm
	dp4a.s32.s32 %r232, %r233, %r234, %r228;
	// end inline asm
	mul.f32 	%f110, %f43, %f53;
	mul.f32 	%f111, %f44, %f54;
	cvt.rn.f32.s32 	%f112, %r232;
	mul.f32 	%f113, %f111, 0f3F000000;
	fma.rn.f32 	%f114, %f110, %f112, %f113;
	add.f32 	%f277, %f277, %f114;
	add.s32 	%r378, %r378, 32;
	add.s64 	%rd57, %rd57, 1152;
	add.s32 	%r377, %r377, 32;
	setp.lt.s32 	%p2, %r378, %r4;
	@%p2 bra 	$L__BB83_2;
	st.local.v4.f32 	[%rd2], {%f288, %f287, %f286, %f285};
	st.local.v4.f32 	[%rd2+16], {%f284, %f283, %f282, %f281};
	st.local.v4.f32 	[%rd2+32], {%f280, %f279, %f278, %f277};
$L__BB83_4:
	setp.eq.s32 	%p3, %r1, 0;
	@%p3 bra 	$L__BB83_6;
	mov.u32 	%r244, _ZZN34_INTERNAL_c8396950_4_k_cu_1fba617b13mul_mat_vec_qILi6ELi32ELi4E10block_q4_1Li2EXadL_ZNS_17vec_dot_q4_1_q8_1EPKvPK10block_q8_1RKiEEEEvS3_S3_PfiiiiE10tmp_shared;
	mad.lo.s32 	%r245, %r1, 1536, %r244;
	shl.b32 	%r246, %r2, 2;
	add.s32 	%r247, %r245, %r246;
	st.shared.f32 	[%r247+-1536], %f288;
	st.shared.f32 	[%r247+-1408], %f287;
	st.shared.f32 	[%r247+-1280], %f286;
	st.shared.f32 	[%r247+-1152], %f285;
	st.shared.f32 	[%r247+-1024], %f284;
	st.shared.f32 	[%r247+-896], %f283;
	st.shared.f32 	[%r247+-768], %f282;
	st.shared.f32 	[%r247+-640], %f281;
	st.shared.f32 	[%r247+-512], %f280;
	st.shared.f32 	[%r247+-384], %f279;
	st.shared.f32 	[%r247+-256], %f278;
	st.shared.f32 	[%r247+-128], %f277;
$L__BB83_6:
	setp.ne.s32 	%p4, %r1, 0;
	bar.sync 	0;
	@%p4 bra 	$L__BB83_19;
	shl.b32 	%r248, %r2, 2;
	mov.u32 	%r249, _ZZN34_INTERNAL_c8396950_4_k_cu_1fba617b13mul_mat_vec_qILi6ELi32ELi4E10block_q4_1Li2EXadL_ZNS_17vec_dot_q4_1_q8_1EPKvPK10block_q8_1RKiEEEEvS3_S3_PfiiiiE10tmp_shared;
	add.s32 	%r11, %r249, %r248;
	setp.gt.u32 	%p5, %r2, 1;
	mul.wide.u32 	%rd44, %r2, 4;
	add.s64 	%rd14, %rd2, %rd44;
	add.s32 	%r12, %r3, %r2;
	ld.shared.f32 	%f115, [%r11];
	add.f32 	%f116, %f115, %f288;
	mov.b32 	%r250, %f116;
	shfl.sync.bfly.b32	%r251|%p6, %r250, 16, 31, -1;
	mov.b32 	%f117, %r251;
	add.f32 	%f118, %f116, %f117;
	mov.b32 	%r252, %f118;
	shfl.sync.bfly.b32	%r253|%p7, %r252, 8, 31, -1;
	mov.b32 	%f119, %r253;
	add.f32 	%f120, %f118, %f119;
	mov.b32 	%r254, %f120;
	shfl.sync.bfly.b32	%r255|%p8, %r254, 4, 31, -1;
	mov.b32 	%f121, %r255;
	add.f32 	%f122, %f120, %f121;
	mov.b32 	%r256, %f122;
	shfl.sync.bfly.b32	%r257|%p9, %r256, 2, 31, -1;
	mov.b32 	%f123, %r257;
	add.f32 	%f124, %f122, %f123;
	mov.b32 	%r258, %f124;
	shfl.sync.bfly.b32	%r259|%p10, %r258, 1, 31, -1;
	mov.b32 	%f125, %r259;
	add.f32 	%f126, %f124, %f125;
	st.local.f32 	[%rd2], %f126;
	ld.shared.f32 	%f127, [%r11+128];
	add.f32 	%f128, %f127, %f287;
	mov.b32 	%r260, %f128;
	shfl.sync.bfly.b32	%r261|%p11, %r260, 16, 31, -1;
	mov.b32 	%f129, %r261;
	add.f32 	%f130, %f128, %f129;
	mov.b32 	%r262, %f130;
	shfl.sync.bfly.b32	%r263|%p12, %r262, 8, 31, -1;
	mov.b32 	%f131, %r263;
	add.f32 	%f132, %f130, %f131;
	mov.b32 	%r264, %f132;
	shfl.sync.bfly.b32	%r265|%p13, %r264, 4, 31, -1;
	mov.b32 	%f133, %r265;
	add.f32 	%f134, %f132, %f133;
	mov.b32 	%r266, %f134;
	shfl.sync.bfly.b32	%r267|%p14, %r266, 2, 31, -1;
	mov.b32 	%f135, %r267;
	add.f32 	%f136, %f134, %f135;
	mov.b32 	%r268, %f136;
	shfl.sync.bfly.b32	%r269|%p15, %r268, 1, 31, -1;
	mov.b32 	%f137, %r269;
	add.f32 	%f138, %f136, %f137;
	st.local.f32 	[%rd2+4], %f138;
	@%p5 bra 	$L__BB83_9;
	ld.local.f32 	%f139, [%rd14];
	mul.wide.u32 	%rd45, %r12, 4;
	add.s64 	%rd46, %rd1, %rd45;
	st.global.f32 	[%rd46], %f139;
$L__BB83_9:
	setp.gt.u32 	%p16, %r2, 1;
	ld.shared.f32 	%f140, [%r11+256];
	add.f32 	%f141, %f140, %f286;
	mov.b32 	%r270, %f141;
	shfl.sync.bfly.b32	%r271|%p17, %r270, 16, 31, -1;
	mov.b32 	%f142, %r271;
	add.f32 	%f143, %f141, %f142;
	mov.b32 	%r272, %f143;
	shfl.sync.bfly.b32	%r273|%p18, %r272, 8, 31, -1;
	mov.b32 	%f144, %r273;
	add.f32 	%f145, %f143, %f144;
	mov.b32 	%r274, %f145;
	shfl.sync.bfly.b32	%r275|%p19, %r274, 4, 31, -1;
	mov.b32 	%f146, %r275;
	add.f32 	%f147, %f145, %f146;
	mov.b32 	%r276, %f147;
	shfl.sync.bfly.b32	%r277|%p20, %r276, 2, 31, -1;
	mov.b32 	%f148, %r277;
	add.f32 	%f149, %f147, %f148;
	mov.b32 	%r278, %f149;
	shfl.sync.bfly.b32	%r279|%p21, %r278, 1, 31, -1;
	mov.b32 	%f150, %r279;
	add.f32 	%f151, %f149, %f150;
	st.local.f32 	[%rd2+8], %f151;
	ld.shared.f32 	%f152, [%r11+384];
	add.f32 	%f153, %f152, %f285;
	mov.b32 	%r280, %f153;
	shfl.sync.bfly.b32	%r281|%p22, %r280, 16, 31, -1;
	mov.b32 	%f154, %r281;
	add.f32 	%f155, %f153, %f154;
	mov.b32 	%r282, %f155;
	shfl.sync.bfly.b32	%r283|%p23, %r282, 8, 31, -1;
	mov.b32 	%f156, %r283;
	add.f32 	%f157, %f155, %f156;
	mov.b32 	%r284, %f157;
	shfl.sync.bfly.b32	%r285|%p24, %r284, 4, 31, -1;
	mov.b32 	%f158, %r285;
	add.f32 	%f159, %f157, %f158;
	mov.b32 	%r286, %f159;
	shfl.sync.bfly.b32	%r287|%p25, %r286, 2, 31, -1;
	mov.b32 	%f160, %r287;
	add.f32 	%f161, %f159, %f160;
	mov.b32 	%r288, %f161;
	shfl.sync.bfly.b32	%r289|%p26, %r288, 1, 31, -1;
	mov.b32 	%f162, %r289;
	add.f32 	%f163, %f161, %f162;
	st.local.f32 	[%rd2+12], %f163;
	@%p16 bra 	$L__BB83_11;
	ld.local.f32 	%f164, [%rd14+8];
	add.s32 	%r290, %r12, %r14;
	mul.wide.u32 	%rd47, %r290, 4;
	add.s64 	%rd48, %rd1, %rd47;
	st.global.f32 	[%rd48], %f164;
$L__BB83_11:
	setp.gt.u32 	%p27, %r2, 1;
	ld.shared.f32 	%f165, [%r11+512];
	add.f32 	%f166, %f165, %f284;
	mov.b32 	%r291, %f166;
	shfl.sync.bfly.b32	%r292|%p28, %r291, 16, 31, -1;
	mov.b32 	%f167, %r292;
	add.f32 	%f168, %f166, %f167;
	mov.b32 	%r293, %f168;
	shfl.sync.bfly.b32	%r294|%p29, %r293, 8, 31, -1;
	mov.b32 	%f169, %r294;
	add.f32 	%f170, %f168, %f169;
	mov.b32 	%r295, %f170;
	shfl.sync.bfly.b32	%r296|%p30, %r295, 4, 31, -1;
	mov.b32 	%f171, %r296;
	add.f32 	%f172, %f170, %f171;
	mov.b32 	%r297, %f172;
	shfl.sync.bfly.b32	%r298|%p31, %r297, 2, 31, -1;
	mov.b32 	%f173, %r298;
	add.f32 	%f174, %f172, %f173;
	mov.b32 	%r299, %f174;
	shfl.sync.bfly.b32	%r300|%p32, %r299, 1, 31, -1;
	mov.b32 	%f175, %r300;
	add.f32 	%f176, %f174, %f175;
	st.local.f32 	[%rd2+16], %f176;
	ld.shared.f32 	%f177, [%r11+640];
	add.f32 	%f178, %f177, %f283;
	mov.b32 	%r301, %f178;
	shfl.sync.bfly.b32	%r302|%p33, %r301, 16, 31, -1;
	mov.b32 	%f179, %r302;
	add.f32 	%f180, %f178, %f179;
	mov.b32 	%r303, %f180;
	shfl.sync.bfly.b32	%r304|%p34, %r303, 8, 31, -1;
	mov.b32 	%f181, %r304;
	add.f32 	%f182, %f180, %f181;
	mov.b32 	%r305, %f182;
	shfl.sync.bfly.b32	%r306|%p35, %r305, 4, 31, -1;
	mov.b32 	%f183, %r306;
	add.f32 	%f184, %f182, %f183;
	mov.b32 	%r307, %f184;
	shfl.sync.bfly.b32	%r308|%p36, %r307, 2, 31, -1;
	mov.b32 	%f185, %r308;
	add.f32 	%f186, %f184, %f185;
	mov.b32 	%r309, %f186;
	shfl.sync.bfly.b32	%r310|%p37, %r309, 1, 31, -1;
	mov.b32 	%f187, %r310;
	add.f32 	%f188, %f186, %f187;
	st.local.f32 	[%rd2+20], %f188;
	@%p27 bra 	$L__BB83_13;
	ld.local.f32 	%f189, [%rd14+16];
	shl.b32 	%r311, %r14, 1;
	add.s32 	%r312, %r12, %r311;
	mul.wide.u32 	%rd49, %r312, 4;
	add.s64 	%rd50, %rd1, %rd49;
	st.global.f32 	[%rd50], %f189;
$L__BB83_13:
	setp.gt.u32 	%p38, %r2, 1;
	ld.shared.f32 	%f190, [%r11+768];
	add.f32 	%f191, %f190, %f282;
	mov.b32 	%r313, %f191;
	shfl.sync.bfly.b32	%r314|%p39, %r313, 16, 31, -1;
	mov.b32 	%f192, %r314;
	add.f32 	%f193, %f191, %f192;
	mov.b32 	%r315, %f193;
	shfl.sync.bfly.b32	%r316|%p40, %r315, 8, 31, -1;
	mov.b32 	%f194, %r316;
	add.f32 	%f195, %f193, %f194;
	mov.b32 	%r317, %f195;
	shfl.sync.bfly.b32	%r318|%p41, %r317, 4, 31, -1;
	mov.b32 	%f196, %r318;
	add.f32 	%f197, %f195, %f196;
	mov.b32 	%r319, %f197;
	shfl.sync.bfly.b32	%r320|%p42, %r319, 2, 31, -1;
	mov.b32 	%f198, %r320;
	add.f32 	%f199, %f197, %f198;
	mov.b32 	%r321, %f199;
	shfl.sync.bfly.b32	%r322|%p43, %r321, 1, 31, -1;
	mov.b32 	%f200, %r322;
	add.f32 	%f201, %f199, %f200;
	st.local.f32 	[%rd2+24], %f201;
	ld.shared.f32 	%f202, [%r11+896];
	add.f32 	%f203, %f202, %f281;
	mov.b32 	%r323, %f203;
	shfl.sync.bfly.b32	%r324|%p44, %r323, 16, 31, -1;
	mov.b32 	%f204, %r324;
	add.f32 	%f205, %f203, %f204;
	mov.b32 	%r325, %f205;
	shfl.sync.bfly.b32	%r326|%p45, %r325, 8, 31, -1;
	mov.b32 	%f206, %r326;
	add.f32 	%f207, %f205, %f206;
	mov.b32 	%r327, %f207;
	shfl.sync.bfly.b32	%r328|%p46, %r327, 4, 31, -1;
	mov.b32 	%f208, %r328;
	add.f32 	%f209, %f207, %f208;
	mov.b32 	%r329, %f209;
	shfl.sync.bfly.b32	%r330|%p47, %r329, 2, 31, -1;
	mov.b32 	%f210, %r330;
	add.f32 	%f211, %f209, %f210;
	mov.b32 	%r331, %f211;
	shfl.sync.bfly.b32	%r332|%p48, %r331, 1, 31, -1;
	mov.b32 	%f212, %r332;
	add.f32 	%f213, %f211, %f212;
	st.local.f32 	[%rd2+28], %f213;
	@%p38 bra 	$L__BB83_15;
	ld.local.f32 	%f214, [%rd14+24];
	mad.lo.s32 	%r333, %r14, 3, %r12;
	mul.wide.u32 	%rd51, %r333, 4;
	add.s64 	%rd52, %rd1, %rd51;
	st.global.f32 	[%rd52], %f214;
$L__BB83_15:
	setp.gt.u32 	%p49, %r2, 1;
	ld.shared.f32 	%f215, [%r11+1024];
	add.f32 	%f216, %f215, %f280;
	mov.b32 	%r334, %f216;
	shfl.sync.bfly.b32	%r335|%p50, %r334, 16, 31, -1;
	mov.b32 	%f217, %r335;
	add.f32 	%f218, %f216, %f217;
	mov.b32 	%r336, %f218;
	shfl.sync.bfly.b32	%r337|%p51, %r336, 8, 31, -1;
	mov.b32 	%f219, %r337;
	add.f32 	%f220, %f218, %f219;
	mov.b32 	%r338, %f220;
	shfl.sync.bfly.b32	%r339|%p52, %r338, 4, 31, -1;
	mov.b32 	%f221, %r339;
	add.f32 	%f222, %f220, %f221;
	mov.b32 	%r340, %f222;
	shfl.sync.bfly.b32	%r341|%p53, %r340, 2, 31, -1;
	mov.b32 	%f223, %r341;
	add.f32 	%f224, %f222, %f223;
	mov.b32 	%r342, %f224;
	shfl.sync.bfly.b32	%r343|%p54, %r342, 1, 31, -1;
	mov.b32 	%f225, %r343;
	add.f32 	%f226, %f224, %f225;
	st.local.f32 	[%rd2+32], %f226;
	ld.shared.f32 	%f227, [%r11+1152];
	add.f32 	%f228, %f227, %f279;
	mov.b32 	%r344, %f228;
	shfl.sync.bfly.b32	%r345|%p55, %r344, 16, 31, -1;
	mov.b32 	%f229, %r345;
	add.f32 	%f230, %f228, %f229;
	mov.b32 	%r346, %f230;
	shfl.sync.bfly.b32	%r347|%p56, %r346, 8, 31, -1;
	mov.b32 	%f231, %r347;
	add.f32 	%f232, %f230, %f231;
	mov.b32 	%r348, %f232;
	shfl.sync.bfly.b32	%r349|%p57, %r348, 4, 31, -1;
	mov.b32 	%f233, %r349;
	add.f32 	%f234, %f232, %f233;
	mov.b32 	%r350, %f234;
	shfl.sync.bfly.b32	%r351|%p58, %r350, 2, 31, -1;
	mov.b32 	%f235, %r351;
	add.f32 	%f236, %f234, %f235;
	mov.b32 	%r352, %f236;
	shfl.sync.bfly.b32	%r353|%p59, %r352, 1, 31, -1;
	mov.b32 	%f237, %r353;
	add.f32 	%f238, %f236, %f237;
	st.local.f32 	[%rd2+36], %f238;
	@%p49 bra 	$L__BB83_17;
	ld.local.f32 	%f239, [%rd14+32];
	shl.b32 	%r354, %r14, 2;
	add.s32 	%r355, %r12, %r354;
	mul.wide.u32 	%rd53, %r355, 4;
	add.s64 	%rd54, %rd1, %rd53;
	st.global.f32 	[%rd54], %f239;
$L__BB83_17:
	setp.gt.u32 	%p60, %r2, 1;
	ld.shared.f32 	%f240, [%r11+1280];
	add.f32 	%f241, %f240, %f278;
	mov.b32 	%r356, %f241;
	shfl.sync.bfly.b32	%r357|%p61, %r356, 16, 31, -1;
	mov.b32 	%f242, %r357;
	add.f32 	%f243, %f241, %f242;
	mov.b32 	%r358, %f243;
	shfl.sync.bfly.b32	%r359|%p62, %r358, 8, 31, -1;
	mov.b32 	%f244, %r359;
	add.f32 	%f245, %f243, %f244;
	mov.b32 	%r360, %f245;
	shfl.sync.bfly.b32	%r361|%p63, %r360, 4, 31, -1;
	mov.b32 	%f246, %r361;
	add.f32 	%f247, %f245, %f246;
	mov.b32 	%r362, %f247;
	shfl.sync.bfly.b32	%r363|%p64, %r362, 2, 31, -1;
	mov.b32 	%f248, %r363;
	add.f32 	%f249, %f247, %f248;
	mov.b32 	%r364, %f249;
	shfl.sync.bfly.b32	%r365|%p65, %r364, 1, 31, -1;
	mov.b32 	%f250, %r365;
	add.f32 	%f251, %f249, %f250;
	st.local.f32 	[%rd2+40], %f251;
	ld.shared.f32 	%f252, [%r11+1408];
	add.f32 	%f253, %f252, %f277;
	mov.b32 	%r366, %f253;
	shfl.sync.bfly.b32	%r367|%p66, %r366, 16, 31, -1;
	mov.b32 	%f254, %r367;
	add.f32 	%f255, %f253, %f254;
	mov.b32 	%r368, %f255;
	shfl.sync.bfly.b32	%r369|%p67, %r368, 8, 31, -1;
	mov.b32 	%f256, %r369;
	add.f32 	%f257, %f255, %f256;
	mov.b32 	%r370, %f257;
	shfl.sync.bfly.b32	%r371|%p68, %r370, 4, 31, -1;
	mov.b32 	%f258, %r371;
	add.f32 	%f259, %f257, %f258;
	mov.b32 	%r372, %f259;
	shfl.sync.bfly.b32	%r373|%p69, %r372, 2, 31, -1;
	mov.b32 	%f260, %r373;
	add.f32 	%f261, %f259, %f260;
	mov.b32 	%r374, %f261;
	shfl.sync.bfly.b32	%r375|%p70, %r374, 1, 31, -1;
	mov.b32 	%f262, %r375;
	add.f32 	%f263, %f261, %f262;
	st.local.f32 	[%rd2+44], %f263;
	@%p60 bra 	$L__BB83_19;
	ld.local.f32 	%f264, [%rd14+40];
	mad.lo.s32 	%r376, %r14, 5, %r12;
	mul.wide.u32 	%rd55, %r376, 4;
	add.s64 	%rd56, %rd1, %rd55;
	st.global.f32 	[%rd56], %f264;
$L__BB83_19:
	ret;

}
	// .globl	mul_mat_vec_q5_0_q8_1_cuda6
.visible .entry mul_mat_vec_q5_0_q8_1_cuda6(
	.param .u64 .ptr .align 1 mul_mat_vec_q5_0_q8_1_cuda6_param_0,
	.param .u64 .ptr .align 1 mul_mat_vec_q5_0_q8_1_cuda6_param_1,
	.param .u64 .ptr .align 1 mul_mat_vec_q5_0_q8_1_cuda6_param_2,
	.param .u32 mul_mat_vec_q5_0_q8_1_cuda6_param_3,
	.param .u32 mul_mat_vec_q5_0_q8_1_cuda6_param_4,
	.param .u32 mul_mat_vec_q5_0_q8_1_cuda6_param_5,
	.param .u32 mul_mat_vec_q5_0_q8_1_cuda6_param_6
)
{
	.local .align 16 .b8 	__local_depot84[48];
	.reg .b64 	%SP;
	.reg .b64 	%SPL;
	.reg .pred 	%p<71>;
	.reg .b16 	%rs<13>;
	.reg .b32 	%r<497>;
	.reg .b32 	%f<269>;
	.reg .b64 	%rd<58>;
	// demoted variable
	.shared .align 4 .b8 _ZZN34_INTERNAL_c8396950_4_k_cu_1fba617b13mul_mat_vec_qILi6ELi32ELi4E10block_q5_0Li2EXadL_ZNS_17vec_dot_q5_0_q8_1EPKvPK10block_q8_1RKiEEEEvS3_S3_PfiiiiE10tmp_shared[1536];
	mov.u64 	%SPL, __local_depot84;
	ld.param.u64 	%rd15, [mul_mat_vec_q5_0_q8_1_cuda6_param_0];
	ld.param.u64 	%rd16, [mul_mat_vec_q5_0_q8_1_cuda6_param_1];
	ld.param.u64 	%rd17, [mul_mat_vec_q5_0_q8_1_cuda6_param_2];
	ld.param.u32 	%r16, [mul_mat_vec_q5_0_q8_1_cuda6_param_3];
	ld.param.u32 	%r14, [mul_mat_vec_q5_0_q8_1_cuda6_param_5];
	ld.param.u32 	%r15, [mul_mat_vec_q5_0_q8_1_cuda6_param_6];
	cvta.to.global.u64 	%rd1, %rd17;
	add.u64 	%rd2, %SPL, 0;
	mov.u32 	%r1, %tid.y;
	mov.u32 	%r2, %tid.x;
	mov.u32 	%r17, %ctaid.x;
	shl.b32 	%r3, %r17, 1;
	shr.s32 	%r18, %r16, 31;
	shr.u32 	%r19, %r18, 27;
	add.s32 	%r20, %r16, %r19;
	shr.s32 	%r4, %r20, 5;
	mov.f32 	%f257, 0f00000000;
	st.local.v4.f32 	[%rd2], {%f257, %f257, %f257, %f257};
	st.local.v4.f32 	[%rd2+16], {%f257, %f257, %f257, %f257};
	st.local.v4.f32 	[%rd2+32], {%f257, %f257, %f257, %f257};
	cvt.u16.u32 	%rs1, %r2;
	cvt.u16.u32 	%rs2, %r1;
	shl.b16 	%rs3, %rs2, 5;
	add.s16 	%rs4, %rs3, %rs1;
	shr.u16 	%rs5, %rs4, 1;
	cvt.u32.u16 	%r496, %rs5;
	setp.ge.s32 	%p1, %r496, %r4;
	mov.f32 	%f258, %f257;
	mov.f32 	%f259, %f257;
	mov.f32 	%f260, %f257;
	mov.f32 	%f261, %f257;
	mov.f32 	%f262, %f257;
	mov.f32 	%f263, %f257;
	mov.f32 	%f264, %f257;
	mov.f32 	%f265, %f257;
	mov.f32 	%f266, %f257;
	mov.f32 	%f267, %f257;
	mov.f32 	%f268, %f257;
	@%p1 bra 	$L__BB84_4;
	cvta.to.global.u64 	%rd19, %rd15;
	shl.b32 	%r21, %r2, 3;
	and.b32  	%r22, %r21, 8;
	cvt.u64.u32 	%rd3, %r22;
	or.b32  	%r6, %r22, 4;
	shr.s32 	%r23, %r14, 31;
	shr.u32 	%r24, %r23, 27;
	add.s32 	%r25, %r14, %r24;
	shr.s32 	%r26, %r25, 5;
	mul.wide.s32 	%rd4, %r26, 36;
	mul.wide.u32 	%rd20, %r496, 36;
	cvta.to.global.u64 	%rd21, %rd16;
	add.s64 	%rd57, %rd21, %rd20;
	mul.wide.s32 	%rd6, %r26, 72;
	mul.wide.s32 	%rd7, %r26, 108;
	mul.wide.s32 	%rd8, %r26, 144;
	mul.wide.s32 	%rd9, %r26, 180;
	add.s64 	%rd10, %rd19, 12;
	mad.lo.s32 	%r495, %r3, %r4, %r496;
	mul.lo.s32 	%r28, %r4, 22;
	cvt.s64.s32 	%rd22, %r28;
	add.s64 	%rd11, %rd19, %rd22;
	mov.f32 	%f257, 0f00000000;
$L__BB84_2:
	cvt.u32.u64 	%r233, %rd3;
	mul.wide.s32 	%rd23, %r495, 22;
	add.s64 	%rd24, %rd10, %rd23;
	add.s64 	%rd25, %rd11, %rd23;
	ld.global.u16 	%r234, [%rd24+-10];
	ld.global.u16 	%r235, [%rd24+-8];
	shl.b32 	%r236, %r235, 16;
	or.b32  	%r237, %r236, %r234;
	add.s64 	%rd26, %rd24, %rd3;
	ld.global.u16 	%r238, [%rd26+-6];
	ld.global.u16 	%r239, [%rd26+-4];
	shl.b32 	%r240, %r239, 16;
	or.b32  	%r241, %r240, %r238;
	shr.s32 	%r242, %r237, %r233;
	add.s64 	%rd27, %rd57, %rd3;
	ld.global.u32 	%r31, [%rd27+4];
	ld.global.u32 	%r35, [%rd27+20];
	ld.global.u16 	%r243, [%rd26+-2];
	ld.global.u16 	%r244, [%rd26];
	shl.b32 	%r245, %r244, 16;
	or.b32  	%r246, %r245, %r243;
	shr.s32 	%r247, %r237, %r6;
	ld.global.u32 	%r39, [%rd27+8];
	ld.global.u32 	%r43, [%rd27+24];
	ld.global.u16 	%rs11, [%rd24+-12];
	// begin inline asm
	{  cvt.f32.f16 %f39, %rs11;}

	// end inline asm
	and.b32  	%r248, %r241, 252645135;
	shl.b32 	%r249, %r242, 4;
	and.b32  	%r250, %r249, 16;
	or.b32  	%r251, %r250, %r248;
	shl.b32 	%r252, %r242, 11;
	and.b32  	%r253, %r252, 4096;
	or.b32  	%r254, %r251, %r253;
	shl.b32 	%r255, %r242, 18;
	and.b32  	%r256, %r255, 1048576;
	or.b32  	%r257, %r254, %r256;
	shl.b32 	%r258, %r242, 25;
	and.b32  	%r259, %r258, 268435456;
	or.b32  	%r200, %r257, %r259;
	mov.b32 	%r220, 0;
	// begin inline asm
	dp4a.s32.s32 %r29, %r200, %r31, %r220;
	// end inline asm
	shr.u32 	%r260, %r241, 4;
	and.b32  	%r261, %r260, 252645135;
	shr.u32 	%r262, %r242, 12;
	and.b32  	%r263, %r262, 16;
	or.b32  	%r264, %r263, %r261;
	shr.u32 	%r265, %r242, 5;
	and.b32  	%r266, %r265, 4096;
	or.b32  	%r267, %r264, %r266;
	shl.b32 	%r268, %r242, 2;
	and.b32  	%r269, %r268, 1048576;
	or.b32  	%r270, %r267, %r269;
	shl.b32 	%r271, %r242, 9;
	and.b32  	%r272, %r271, 268435456;
	or.b32  	%r204, %r270, %r272;
	// begin inline asm
	dp4a.s32.s32 %r33, %r204, %r35, %r29;
	// end inline asm
	and.b32  	%r273, %r246, 252645135;
	shl.b32 	%r274, %r247, 4;
	and.b32  	%r275, %r274, 16;
	or.b32  	%r276, %r275, %r273;
	shl.b32 	%r277, %r247, 11;
	and.b32  	%r278, %r277, 4096;
	or.b32  	%r279, %r276, %r278;
	shl.b32 	%r280, %r247, 18;
	and.b32  	%r281, %r280, 1048576;
	or.b32  	%r282, %r279, %r281;
	shl.b32 	%r283, %r247, 25;
	and.b32  	%r284, %r283, 268435456;
	or.b32  	%r208, %r282, %r284;
	// begin inline asm
	dp4a.s32.s32 %r37, %r208, %r39, %r33;
	// end inline asm
	shr.u32 	%r285, %r246, 4;
	and.b32  	%r286, %r285, 252645135;
	shr.u32 	%r287, %r247, 12;
	and.b32  	%r288, %r287, 16;
	or.b32  	%r289, %r288, %r286;
	shr.u32 	%r290, %r247, 5;
	and.b32  	%r291, %r290, 4096;
	or.b32  	%r292, %r289, %r291;
	shl.b32 	%r293, %r247, 2;
	and.b32  	%r294, %r293, 1048576;
	or.b32  	%r295, %r292, %r294;
	shl.b32 	%r296, %r247, 9;
	and.b32  	%r297, %r296, 268435456;
	or.b32  	%r212, %r295, %r297;
	// begin inline asm
	dp4a.s32.s32 %r41, %r212, %r43, %r37;
	// end inline asm
	ld.global.u32 	%r46, [%rd57];
	// begin inline asm
	{.reg .f16 low,high;
  mov.b32 {low,high},%r46;
  cvt.f32.f16 %f40, low;}

	// end inline asm
	// begin inline asm
	{.reg .f16 low,high;
  mov.b32 {low,high},%r46;
  cvt.f32.f16 %f41, high;}

	// end inline asm
	cvt.rn.f32.s32 	%f53, %r41;
	mul.f32 	%f54, %f40, %f53;
	mul.f32 	%f55, %f41, 0f41000000;
	sub.f32 	%f56, %f54, %f55;
	fma.rn.f32 	%f268, %f39, %f56, %f268;
	ld.global.u16 	%r298, [%rd25+2];
	ld.global.u16 	%r299, [%rd25+4];
	shl.b32 	%r300, %r299, 16;
	or.b32  	%r301, %r300, %r298;
	add.s64 	%rd28, %rd25, %rd3;
	ld.global.u16 	%r302, [%rd28+6];
	ld.global.u16 	%r303, [%rd28+8];
	shl.b32 	%r304, %r303, 16;
	or.b32  	%r305, %r304, %r302;
	shr.s32 	%r306, %r301, %r233;
	ld.global.u16 	%r307, [%rd28+10];
	ld.global.u16 	%r308, [%rd28+12];
	shl.b32 	%r309, %r308, 16;
	or.b32  	%r310, %r309, %r307;
	shr.s32 	%r311, %r301, %r6;
	ld.global.u16 	%rs12, [%rd25];
	// begin inline asm
	{  cvt.f32.f16 %f42, %rs12;}

	// end inline asm
	and.b32  	%r312, %r305, 252645135;
	shl.b32 	%r313, %r306, 4;
	and.b32  	%r314, %r313, 16;
	or.b32  	%r315, %r314, %r312;
	shl.b32 	%r316, %r306, 11;
	and.b32  	%r317, %r316, 4096;
	or.b32  	%r318, %r315, %r317;
	shl.b32 	%r319, %r306, 18;
	and.b32  	%r320, %r319, 1048576;
	or.b32  	%r321, %r318, %r320;
	shl.b32 	%r322, %r306, 25;
	and.b32  	%r323, %r322, 268435456;
	or.b32  	%r218, %r321, %r323;
	// begin inline asm
	dp4a.s32.s32 %r47, %r218, %r31, %r220;
	// end inline asm
	shr.u32 	%r324, %r305, 4;
	and.b32  	%r325, %r324, 252645135;
	shr.u32 	%r326, %r306, 12;
	and.b32  	%r327, %r326, 16;
	or.b32  	%r328, %r327, %r325;
	shr.u32 	%r329, %r306, 5;
	and.b32  	%r330, %r329, 4096;
	or.b32  	%r331, %r328, %r330;
	shl.b32 	%r332, %r306, 2;
	and.b32  	%r333, %r332, 1048576;
	or.b32  	%r334, %r331, %r333;
	shl.b32 	%r335, %r306, 9;
	and.b32  	%r336, %r335, 268435456;
	or.b32  	%r222, %r334, %r336;
	// begin inline asm
	dp4a.s32.s32 %r51, %r222, %r35, %r47;
	// end inline asm
	and.b32  	%r337, %r310, 252645135;
	shl.b32 	%r338, %r311, 4;
	and.b32  	%r339, %r338, 16;
	or.b32  	%r340, %r339, %r337;
	shl.b32 	%r341, %r311, 11;
	and.b32  	%r342, %r341, 4096;
	or.b32  	%r343, %r340, %r342;
	shl.b32 	%r344, %r311, 18;
	and.b32  	%r345, %r344, 1048576;
	or.b32  	%r346, %r343, %r345;
	shl.b32 	%r347, %r311, 25;
	and.b32  	%r348, %r347, 268435456;
	or.b32  	%r226, %r346, %r348;
	// begin inline asm
	dp4a.s32.s32 %r55, %r226, %r39, %r51;
	// end inline asm
	shr.u32 	%r349, %r310, 4;
	and.b32  	%r350, %r349, 252645135;
	shr.u32 	%r351, %r311, 12;
	and.b32  	%r352, %r351, 16;
	or.b32  	%r353, %r352, %r350;
	shr.u32 	%r354, %r311, 5;
	and.b32  	%r355, %r354, 4096;
	or.b32  	%r356, %r353, %r355;
	shl.b32 	%r357, %r311, 2;
	and.b32  	%r358, %r357, 1048576;
	or.b32  	%r359, %r356, %r358;
	shl.b32 	%r360, %r311, 9;
	and.b32  	%r361, %r360, 268435456;
	or.b32  	%r230, %r359, %r361;
	// begin inline asm
	dp4a.s32.s32 %r59, %r230, %r43, %r55;
	// end inline asm
	cvt.rn.f32.s32 	%f57, %r59;
	mul.f32 	%f58, %f40, %f57;
	sub.f32 	%f59, %f58, %f55;
	fma.rn.f32 	%f267, %f42, %f59, %f267;
	add.s64 	%rd29, %rd57, %rd4;
	add.s64 	%rd30, %rd4, %rd3;
	add.s64 	%rd31, %rd57, %rd30;
	ld.global.u32 	%r83, [%rd31+4];
	ld.global.u32 	%r87, [%rd31+20];
	ld.global.u32 	%r91, [%rd31+8];
	ld.global.u32 	%r95, [%rd31+24];
	// begin inline asm
	dp4a.s32.s32 %r63, %r200, %r83, %r220;
	// end inline asm
	// begin inline asm
	dp4a.s32.s32 %r67, %r204, %r87, %r63;
	// end inline asm
	// begin inline asm
	dp4a.s32.s32 %r71, %r208, %r91, %r67;
	// end inline asm
	// begin inline asm
	dp4a.s32.s32 %r75, %r212, %r95, %r71;
	// end inline asm
	ld.global.u32 	%r80, [%rd29];
	// begin inline asm
	{.reg .f16 low,high;
  mov.b32 {low,high},%r80;
  cvt.f32.f16 %f43, low;}

	// end inline asm
	// begin inline asm
	{.reg .f16 low,high;
  mov.b32 {low,high},%r80;
  cvt.f32.f16 %f44, high;}

	// end inline asm
	cvt.rn.f32.s32 	%f60, %r75;
	mul.f32 	%f61, %f43, %f60;
	mul.f32 	%f62, %f44, 0f41000000;
	sub.f32 	%f63, %f61, %f62;
	fma.rn.f32 	%f266, %f39, %f63, %f266;
	// begin inline asm
	dp4a.s32.s32 %r81, %r218, %r83, %r220;
	// end inline asm
	// begin inline asm
	dp4a.s32.s32 %r85, %r222, %r87, %r81;
	// end inline asm
	// begin inline asm
	dp4a.s32.s32 %r89, %r226, %r91, %r85;
	// end inline asm
	// begin inline asm
	dp4a.s32.s32 %r93, %r230, %r95, %r89;
	// end inline asm
	cvt.rn.f32.s32 	%f64, %r93;
	mul.f32 	%f65, %f43, %f64;
	sub.f32 	%f66, %f65, %f62;
	fma.rn.f32 	%f265, %f42, %f66, %f265;
	add.s64 	%rd32, %rd57, %rd6;
	add.s64 	%rd33, %rd6, %rd3;
	add.s64 	%rd34, %rd57, %rd33;
	ld.global.u32 	%r117, [%rd34+4];
	ld.global.u32 	%r121, [%rd34+20];
	ld.global.u32 	%r125, [%rd34+8];
	ld.global.u32 	%r129, [%rd34+24];
	// begin inline asm
	dp4a.s32.s32 %r97, %r200, %r117, %r220;
	// end inline asm
	// begin inline asm
	dp4a.s32.s32 %r101, %r204, %r121, %r97;
	// end inline asm
	// begin inline asm
	dp4a.s32.s32 %r105, %r208, %r125, %r101;
	// end inline asm
	// begin inline asm
	dp4a.s32.s32 %r109, %r212, %r129, %r105;
	// end inline asm
	ld.global.u32 	%r114, [%rd32];
	// begin inline asm
	{.reg .f16 low,high;
  mov.b32 {low,high},%r114;
  cvt.f32.f16 %f45, low;}

	// end inline asm
	// begin inline asm
	{.reg .f16 low,high;
  mov.b32 {low,high},%r114;
  cvt.f32.f16 %f46, high;}

	// end inline asm
	cvt.rn.f32.s32 	%f67, %r109;
	mul.f32 	%f68, %f45, %f67;
	mul.f32 	%f69, %f46, 0f41000000;
	sub.f32 	%f70, %f68, %f69;
	fma.rn.f32 	%f264, %f39, %f70, %f264;
	// begin inline asm
	dp4a.s32.s32 %r115, %r218, %r117, %r220;
	// end inline asm
	// begin inline asm
	dp4a.s32.s32 %r119, %r222, %r121, %r115;
	// end inline asm
	// begin inline asm
	dp4a.s32.s32 %r123, %r226, %r125, %r119;
	// end inline asm
	// begin inline asm
	dp4a.s32.s32 %r127, %r230, %r129, %r123;
	// end inline asm
	cvt.rn.f32.s32 	%f71, %r127;
	mul.f32 	%f72, %f45, %f71;
	sub.f32 	%f73, %f72, %f69;
	fma.rn.f32 	%f263, %f42, %f73, %f263;
	add.s64 	%rd35, %rd57, %rd7;
	add.s64 	%rd36, %rd7, %rd3;
	add.s64 	%rd37, %rd57, %rd36;
	ld.global.u32 	%r151, [%rd37+4];
	ld.global.u32 	%r155, [%rd37+20];
	ld.global.u32 	%r159, [%rd37+8];
	ld.global.u32 	%r163, [%rd37+24];
	// begin inline asm
	dp4a.s32.s32 %r131, %r200, %r151, %r220;
	// end inline asm
	// begin inline asm
	dp4a.s32.s32 %r135, %r204, %r155, %r131;
	// end inline asm
	// begin inline asm
	dp4a.s32.s32 %r139, %r208, %r159, %r135;
	// end inline asm
	// begin inline asm
	dp4a.s32.s32 %r143, %r212, %r163, %r139;
	// end inline asm
	ld.global.u32 	%r148, [%rd35];
	// begin inline asm
	{.reg .f16 low,high;
  mov.b32 {low,high},%r148;
  cvt.f32.f16 %f47, low;}

	// end inline asm
	// begin inline asm
	{.reg .f16 low,high;
  mov.b32 {low,high},%r148;
  cvt.f32.f16 %f48, high;}

	// end inline asm
	cvt.rn.f32.s32 	%f74, %r143;
	mul.f32 	%f75, %f47, %f74;
	mul.f32 	%f76, %f48, 0f41000000;
	sub.f32 	%f77, %f75, %f76;
	fma.rn.f32 	%f262, %f39, %f77, %f262;
	// begin inline asm
	dp4a.s32.s32 %r149, %r218, %r151, %r220;
	// end inline asm
	// begin inline asm
	dp4a.s32.s32 %r153, %r222, %r155, %r149;
	// end inline asm
	// begin inline asm
	dp4a.s32.s32 %r157, %r226, %r159, %r153;
	// end inline asm
	// begin inline asm
	dp4a.s32.s32 %r161, %r230, %r163, %r157;
	// end inline asm
	cvt.rn.f32.s32 	%f78, %r161;
	mul.f32 	%f79, %f47, %f78;
	sub.f32 	%f80, %f79, %f76;
	fma.rn.f32 	%f261, %f42, %f80, %f261;
	add.s64 	%rd38, %rd57, %rd8;
	add.s64 	%rd39, %rd8, %rd3;
	add.s64 	%rd40, %rd57, %rd39;
	ld.global.u32 	%r185, [%rd40+4];
	ld.global.u32 	%r189, [%rd40+20];
	ld.global.u32 	%r193, [%rd40+8];
	ld.global.u32 	%r197, [%rd40+24];
	// begin inline asm
	dp4a.s32.s32 %r165, %r200, %r185, %r220;
	// end inline asm
	// begin inline asm
	dp4a.s32.s32 %r169, %r204, %r189, %r165;
	// end inline asm
	// begin inline asm
	dp4a.s32.s32 %r173, %r208, %r193, %r169;
	// end inline asm
	// begin inline asm
	dp4a.s32.s32 %r177, %r212, %r197, %r173;
	// end inline asm
	ld.global.u32 	%r182, [%rd38];
	// begin inline asm
	{.reg .f16 low,high;
  mov.b32 {low,high},%r182;
  cvt.f32.f16 %f49, low;}

	// end inline asm
	// begin inline asm
	{.reg .f16 low,high;
  mov.b32 {low,high},%r182;
  cvt.f32.f16 %f50, high;}

	// end inline asm
	cvt.rn.f32.s32 	%f81, %r177;
	mul.f32 	%f82, %f49, %f81;
	mul.f32 	%f83, %f50, 0f41000000;
	sub.f32 	%f84, %f82, %f83;
	fma.rn.f32 	%f260, %f39, %f84, %f260;
	// begin inline asm
	dp4a.s32.s32 %r183, %r218, %r185, %r220;
	// end inline asm
	// begin inline asm
	dp4a.s32.s32 %r187, %r222, %r189, %r183;
	// end inline asm
	// begin inline asm
	dp4a.s32.s32 %r191, %r226, %r193, %r187;
	// end inline asm
	// begin inline asm
	dp4a.s32.s32 %r195, %r230, %r197, %r191;
	// end inline asm
	cvt.rn.f32.s32 	%f85, %r195;
	mul.f32 	%f86, %f49, %f85;
	sub.f32 	%f87, %f86, %f83;
	fma.rn.f32 	%f259, %f42, %f87, %f259;
	add.s64 	%rd41, %rd57, %rd9;
	add.s64 	%rd42, %rd9, %rd3;
	add.s64 	%rd43, %rd57, %rd42;
	ld.global.u32 	%r219, [%rd43+4];
	ld.global.u32 	%r223, [%rd43+20];
	ld.global.u32 	%r227, [%rd43+8];
	ld.global.u32 	%r231, [%rd43+24];
	// begin inline asm
	dp4a.s32.s32 %r199, %r200, %r219, %r220;
	// end inline asm
	// begin inline asm
	dp4a.s32.s32 %r203, %r204, %r223, %r199;
	// end inline asm
	// begin inline asm
	dp4a.s32.s32 %r207, %r208, %r227, %r203;
	// end inline asm
	// begin inline asm
	dp4a.s32.s32 %r211, %r212, %r231, %r207;
	// end inline asm
	ld.global.u32 	%r216, [%rd41];
	// begin inline asm
	{.reg .f16 low,high;
  mov.b32 {low,high},%r216;
  cvt.f32.f16 %f51, low;}

	// end inline asm
	// begin inline asm
	{.reg .f16 low,high;
  mov.b32 {low,high},%r216;
  cvt.f32.f16 %f52, high;}

	// end inline asm
	cvt.rn.f32.s32 	%f88, %r211;
	mul.f32 	%f89, %f51, %f88;
	mul.f32 	%f90, %f52, 0f41000000;
	sub.f32 	%f91, %f89, %f90;
	fma.rn.f32 	%f258, %f39, %f91, %f258;
	// begin inline asm
	dp4a.s32.s32 %r217, %r218, %r219, %r220;
	// end inline asm
	// begin inline asm
	dp4a.s32.s32 %r221, %r222, %r223, %r217;
	// end inline asm
	// begin inline asm
	dp4a.s32.s32 %r225, %r226, %r227, %r221;
	// end inline asm
	// begin inline asm
	dp4a.s32.s32 %r229, %r230, %r231, %r225;
	// end inline asm
	cvt.rn.f32.s32 	%f92, %r229;
	mul.f32 	%f93, %f51, %f92;
	sub.f32 	%f94, %f93, %f90;
	fma.rn.f32 	%f257, %f42, %f94, %f257;
	add.s32 	%r496, %r496, 32;
	add.s64 	%rd57, %rd57, 1152;
	add.s32 	%r495, %r495, 32;
	setp.lt.s32 	%p2, %r496, %r4;
	@%p2 bra 	$L__BB84_2;
	st.local.v4.f32 	[%rd2], {%f268, %f267, %f266, %f265};
	st.local.v4.f32 	[%rd2+16], {%f264, %f263, %f262, %f261};
	st.local.v4.f32 	[%rd2+32], {%f260, %f259, %f258, %f257};
$L__BB84_4:
	setp.eq.s32 	%p3, %r1, 0;
	@%p3 bra 	$L__BB84_6;
	mov.u32 	%r362, _ZZN34_INTERNAL_c8396950_4_k_cu_1fba617b13mul_mat_vec_qILi6ELi32ELi4E10block_q5_0Li2EXadL_ZNS_17vec_dot_q5_0_q8_1EPKvPK10block_q8_1RKiEEEEvS3_S3_PfiiiiE10tmp_shared;
	mad.lo.s32 	%r363, %r1, 1536, %r362;
	shl.b32 	%r364, %r2, 2;
	add.s32 	%r365, %r363, %r364;
	st.shared.f32 	[%r365+-1536], %f268;
	st.shared.f32 	[%r365+-1408], %f267;
	st.shared.f32 	[%r365+-1280], %f266;
	st.shared.f32 	[%r365+-1152], %f265;
	st.shared.f32 	[%r365+-1024], %f264;
	st.shared.f32 	[%r365+-896], %f263;
	st.shared.f32 	[%r365+-768], %f262;
	st.shared.f32 	[%r365+-640], %f261;
	st.shared.f32 	[%r365+-512], %f260;
	st.shared.f32 	[%r365+-384], %f259;
	st.shared.f32 	[%r365+-256], %f258;
	st.shared.f32 	[%r365+-128], %f257;
$L__BB84_6:
	setp.ne.s32 	%p4, %r1, 0;
	bar.sync 	0;
	@%p4 bra 	$L__BB84_19;
	shl.b32 	%r366, %r2, 2;
	mov.u32 	%r367, _ZZN34_INTERNAL_c8396950_4_k_cu_1fba617b13mul_mat_vec_qILi6ELi32ELi4E10block_q5_0Li2EXadL_ZNS_17vec_dot_q5_0_q8_1EPKvPK10block_q8_1RKiEEEEvS3_S3_PfiiiiE10tmp_shared;
	add.s32 	%r12, %r367, %r366;
	setp.gt.u32 	%p5, %r2, 1;
	mul.wide.u32 	%rd44, %r2, 4;
	add.s64 	%rd14, %rd2, %rd44;
	add.s32 	%r13, %r3, %r2;
	ld.shared.f32 	%f95, [%r12];
	add.f32 	%f96, %f95, %f268;
	mov.b32 	%r368, %f96;
	shfl.sync.bfly.b32	%r369|%p6, %r368, 16, 31, -1;
	mov.b32 	%f97, %r369;
	add.f32 	%f98, %f96, %f97;
	mov.b32 	%r370, %f98;
	shfl.sync.bfly.b32	%r371|%p7, %r370, 8, 31, -1;
	mov.b32 	%f99, %r371;
	add.f32 	%f100, %f98, %f99;
	mov.b32 	%r372, %f100;
	shfl.sync.bfly.b32	%r373|%p8, %r372, 4, 31, -1;
	mov.b32 	%f101, %r373;
	add.f32 	%f102, %f100, %f101;
	mov.b32 	%r374, %f102;
	shfl.sync.bfly.b32	%r375|%p9, %r374, 2, 31, -1;
	mov.b32 	%f103, %r375;
	add.f32 	%f104, %f102, %f103;
	mov.b32 	%r376, %f104;
	shfl.sync.bfly.b32	%r377|%p10, %r376, 1, 31, -1;
	mov.b32 	%f105, %r377;
	add.f32 	%f106, %f104, %f105;
	st.local.f32 	[%rd2], %f106;
	ld.shared.f32 	%f107, [%r12+128];
	add.f32 	%f108, %f107, %f267;
	mov.b32 	%r378, %f108;
	shfl.sync.bfly.b32	%r379|%p11, %r378, 16, 31, -1;
	mov.b32 	%f109, %r379;
	add.f32 	%f110, %f108, %f109;
	mov.b32 	%r380, %f110;
	shfl.sync.bfly.b32	%r381|%p12, %r380, 8, 31, -1;
	mov.b32 	%f111, %r381;
	add.f32 	%f112, %f110, %f111;
	mov.b32 	%r382, %f112;
	shfl.sync.bfly.b32	%r383|%p13, %r382, 4, 31, -1;
	mov.b32 	%f113, %r383;
	add.f32 	%f114, %f112, %f113;
	mov.b32 	%r384, %f114;
	shfl.sync.bfly.b32	%r385|%p14, %r384, 2, 31, -1;
	mov.b32 	%f115, %r385;
	add.f32 	%f116, %f114, %f115;
	mov.b32 	%r386, %f116;
	shfl.sync.bfly.b32	%r387|%p15, %r386, 1, 31, -1;
	mov.b32 	%f117, %r387;
	add.f32 	%f118, %f116, %f117;
	st.local.f32 	[%rd2+4], %f118;
	@%p5 bra 	$L__BB84_9;
	ld.local.f32 	%f119, [%rd14];
	mul.wide.u32 	%rd45, %r13, 4;
	add.s64 	%rd46, %rd1, %rd45;
	st.global.f32 	[%rd46], %f119;
$L__BB84_9:
	setp.gt.u32 	%p16, %r2, 1;
	ld.shared.f32 	%f120, [%r12+256];
	add.f32 	%f121, %f120, %f266;
	mov.b32 	%r388, %f121;
	shfl.sync.bfly.b32	%r389|%p17, %r388, 16, 31, -1;
	mov.b32 	%f122, %r389;
	add.f32 	%f123, %f121, %f122;
	mov.b32 	%r390, %f123;
	shfl.sync.bfly.b32	%r391|%p18, %r390, 8, 31, -1;
	mov.b32 	%f124, %r391;
	add.f32 	%f125, %f123, %f124;
	mov.b32 	%r392, %f125;
	shfl.sync.bfly.b32	%r393|%p19, %r392, 4, 31, -1;
	mov.b32 	%f126, %r393;
	add.f32 	%f127, %f125, %f126;
	mov.b32 	%r394, %f127;
	shfl.sync.bfly.b32	%r395|%p20, %r394, 2, 31, -1;
	mov.b32 	%f128, %r395;
	add.f32 	%f129, %f127, %f128;
	mov.b32 	%r396, %f129;
	shfl.sync.bfly.b32	%r397|%p21, %r396, 1, 31, -1;
	mov.b32 	%f130, %r397;
	add.f32 	%f131, %f129, %f130;
	st.local.f32 	[%rd2+8], %f131;
	ld.shared.f32 	%f132, [%r12+384];
	add.f32 	%f133, %f132, %f265;
	mov.b32 	%r398, %f133;
	shfl.sync.bfly.b32	%r399|%p22, %r398, 16, 31, -1;
	mov.b32 	%f134, %r399;
	add.f32 	%f135, %f133, %f134;
	mov.b32 	%r400, %f135;
	shfl.sync.bfly.b32	%r401|%p23, %r400, 8, 31, -1;
	mov.b32 	%f136, %r401;
	add.f32 	%f137, %f135, %f136;
	mov.b32 	%r402, %f137;
	shfl.sync.bfly.b32	%r403|%p24, %r402, 4, 31, -1;
	mov.b32 	%f138, %r403;
	add.f32 	%f139, %f137, %f138;
	mov.b32 	%r404, %f139;
	shfl.sync.bfly.b32	%r405|%p25, %r404, 2, 31, -1;
	mov.b32 	%f140, %r405;
	add.f32 	%f141, %f139, %f140;
	mov.b32 	%r406, %f141;
	shfl.sync.bfly.b32	%r407|%p26, %r406, 1, 31, -1;
	mov.b32 	%f142, %r407;
	add.f32 	%f143, %f141, %f142;
	st.local.f32 	[%rd2+12], %f143;
	@%p16 bra 	$L__BB84_11;
	ld.local.f32 	%f144, [%rd14+8];
	add.s32 	%r408, %r13, %r15;
	mul.wide.u32 	%rd47, %r408, 4;
	add.s64 	%rd48, %rd1, %rd47;
	st.global.f32 	[%rd48], %f144;
$L__BB84_11:
	setp.gt.u32 	%p27, %r2, 1;
	ld.shared.f32 	%f145, [%r12+512];
	add.f32 	%f146, %f145, %f264;
	mov.b32 	%r409, %f146;
	shfl.sync.bfly.b32	%r410|%p28, %r409, 16, 31, -1;
	mov.b32 	%f147, %r410;
	add.f32 	%f148, %f146, %f147;
	mov.b32 	%r411, %f148;
	shfl.sync.bfly.b32	%r412|%p29, %r411, 8, 31, -1;
	mov.b32 	%f149, %r412;
	add.f32 	%f150, %f148, %f149;
	mov.b32 	%r413, %f150;
	shfl.sync.bfly.b32	%r414|%p30, %r413, 4, 31, -1;
	mov.b32 	%f151, %r414;
	add.f32 	%f152, %f150, %f151;
	mov.b32 	%r415, %f152;
	shfl.sync.bfly.b32	%r416|%p31, %r415, 2, 31, -1;
	mov.b32 	%f153, %r416;
	add.f32 	%f154, %f152, %f153;
	mov.b32 	%r417, %f154;
	shfl.sync.bfly.b32	%r418|%p32, %r417, 1, 31, -1;
	mov.b32 	%f155, %r418;
	add.f32 	%f156, %f154, %f155;
	st.local.f32 	[%rd2+16], %f156;
	ld.shared.f32 	%f157, [%r12+640];
	add.f32 	%f158, %f157, %f263;
	mov.b32 	%r419, %f158;
	shfl.sync.bfly.b32	%r420|%p33, %r419, 16, 31, -1;
	mov.b32 	%f159, %r420;
	add.f32 	%f160, %f158, %f159;
	mov.b32 	%r421, %f160;
	shfl.sync.bfly.b32	%r422|%p34, %r421, 8, 31, -1;
	mov.b32 	%f161, %r422;
	add.f32 	%f162, %f160, %f161;
	mov.b32 	%r423, %f162;
	shfl.sync.bfly.b32	%r424|%p35, %r423, 4, 31, -1;
	mov.b32 	%f163, %r424;
	add.f32 	%f164, %f162, %f163;
	mov.b32 	%r425, %f164;
	shfl.sync.bfly.b32	%r426|%p36, %r425, 2, 31, -1;
	mov.b32 	%f165, %r426;
	add.f32 	%f166, %f164, %f165;
	mov.b32 	%r427, %f166;
	shfl.sync.bfly.b32	%r428|%p37, %r427, 1, 31, -1;
	mov.b32 	%f167, %r428;
	add.f32 	%f168, %f166, %f167;
	st.local.f32 	[%rd2+20], %f168;
	@%p27 bra 	$L__BB84_13;
	ld.local.f32 	%f169, [%rd14+16];
	shl.b32 	%r429, %r15, 1;
	add.s32 	%r430, %r13, %r429;
	mul.wide.u32 	%rd49, %r430, 4;
	add.s64 	%rd50, %rd1, %rd49;
	st.global.f32 	[%rd50], %f169;
$L__BB84_13:
	setp.gt.u32 	%p38, %r2, 1;
	ld.shared.f32 	%f170, [%r12+768];
	add.f32 	%f171, %f170, %f262;
	mov.b32 	%r431, %f171;
	shfl.sync.bfly.b32	%r432|%p39, %r431, 16, 31, -1;
	mov.b32 	%f172, %r432;
	add.f32 	%f173, %f171, %f172;
	mov.b32 	%r433, %f173;
	shfl.sync.bfly.b32	%r434|%p40, %r433, 8, 31, -1;
	mov.b32 	%f174, %r434;
	add.f32 	%f175, %f173, %f174;
	mov.b32 	%r435, %f175;
	shfl.sync.bfly.b32	%r436|%p41, %r435, 4, 31, -1;
	mov.b32 	%f176, %r436;
	add.f32 	%f177, %f175, %f176;
	mov.b32 	%r437, %f177;
	shfl.sync.bfly.b32	%r438|%p42, %r437, 2, 31, -1;
	mov.b32 	%f178, %r438;
	add.f32 	%f179, %f177, %f178;
	mov.b32 	%r439, %f179;
	shfl.sync.bfly.b32	%r440|%p43, %r439, 1, 31, -1;
	mov.b32 	%f180, %r440;
	add.f32 	%f181, %f179, %f180;
	st.local.f32 	[%rd2+24], %f181;
	ld.shared.f32 	%f182, [%r12+896];
	add.f32 	%f183, %f182, %f261;
	mov.b32 	%r441, %f183;
	shfl.sync.bfly.b32	%r442|%p44, %r441, 16, 31, -1;
	mov.b32 	%f184, %r442;
	add.f32 	%f185, %f183, %f184;
	mov.b32 	%r443, %f185;
	shfl.sync.bfly.b32	%r444|%p45, %r443, 8, 31, -1;
	mov.b32 	%f186, %r444;
	add.f32 	%f187, %f185, %f186;
	mov.b32 	%r445, %f187;
	shfl.sync.bfly.b32	%r446|%p46, %r445, 4, 31, -1;
	mov.b32 	%f188, %r446;
	add.f32 	%f189, %f187, %f188;
	mov.b32 	%r447, %f189;
	shfl.sync.bfly.b32	%r448|%p47, %r447, 2, 31, -1;
	mov.b32 	%f190, %r448;
	add.f32 	%f191, %f189, %f190;
	mov.b32 	%r449, %f191;
	shfl.sync.bfly.b32	%r450|%p48, %r449, 1, 31, -1;
	mov.b32 	%f192, %r450;
	add.f32 	%f193, %f191, %f192;
	st.local.f32 	[%rd2+28], %f193;
	@%p38 bra 	$L__BB84_15;
	ld.local.f32 	%f194, [%rd14+24];
	mad.lo.s32 	%r451, %r15, 3, %r13;
	mul.wide.u32 	%rd51, %r451, 4;
	add.s64 	%rd52, %rd1, %rd51;
	st.global.f32 	[%rd52], %f194;
$L__BB84_15:
	setp.gt.u32 	%p49, %r2, 1;
	ld.shared.f32 	%f195, [%r12+1024];
	add.f32 	%f196, %f195, %f260;
	mov.b32 	%r452, %f196;
	shfl.sync.bfly.b32	%r453|%p50, %r452, 16, 31, -1;
	mov.b32 	%f197, %r453;
	add.f32 	%f198, %f196, %f197;
	mov.b32 	%r454, %f198;
	shfl.sync.bfly.b32	%r455|%p51, %r454, 8, 31, -1;
	mov.b32 	%f199, %r455;
	add.f32 	%f200, %f198, %f199;
	mov.b32 	%r456, %f200;
	shfl.sync.bfly.b32	%r457|%p52, %r456, 4, 31, -1;
	mov.b32 	%f201, %r457;
	add.f32 	%f202, %f200, %f201;
	mov.b32 	%r458, %f202;
	shfl.sync.bfly.b32	%r459|%p53, %r458, 2, 31, -1;
	mov.b32 	%f203, %r459;
	add.f32 	%f204, %f202, %f203;
	mov.b32 	%r460, %f204;
	shfl.sync.bfly.b32	%r461|%p54, %r460, 1, 31, -1;
	mov.b32 	%f205, %r461;
	add.f32 	%f206, %f204, %f205;
	st.local.f32 	[%rd2+32], %f206;
	ld.shared.f32 	%f207, [%r12+1152];
	add.f32 	%f208, %f207, %f259;
	mov.b32 	%r462, %f208;
	shfl.sync.bfly.b32	%r463|%p55, %r462, 16, 31, -1;
	mov.b32 	%f209, %r463;
	add.f32 	%f210, %f208, %f209;
	mov.b32 	%r464, %f210;
	shfl.sync.bfly.b32	%r465|%p56, %r464, 8, 31, -1;
	mov.b32 	%f211, %r465;
	add.f32 	%f212, %f210, %f211;
	mov.b32 	%r466, %f212;
	shfl.sync.bfly.b32	%r467|%p57, %r466, 4, 31, -1;
	mov.b32 	%f213, %r467;
	add.f32 	%f214, %f212, %f213;
	mov.b32 	%r468, %f214;
	shfl.sync.bfly.b32	%r469|%p58, %r468, 2, 31, -1;
	mov.b32 	%f215, %r469;
	add.f32 	%f216, %f214, %f215;
	mov.b32 	%r470, %f216;
	shfl.sync.bfly.b32	%r471|%p59, %r470, 1, 31, -1;
	mov.b32 	%f217, %r471;
	add.f32 	%f218, %f216, %f217;
	st.local.f32 	[%rd2+36], %f218;
	@%p49 bra 	$L__BB84_17;
	ld.local.f32 	%f219, [%rd14+32];
	shl.b32 	%r472, %r15, 2;
	add.s32 	%r473, %r13, %r472;
	mul.wide.u32 	%rd53, %r473, 4;
	add.s64 	%rd54, %rd1, %rd53;
	st.global.f32 	[%rd54], %f219;
$L__BB84_17:
	setp.gt.u32 	%p60, %r2, 1;
	ld.shared.f32 	%f220, [%r12+1280];
	add.f32 	%f221, %f220, %f258;
	mov.b32 	%r474, %f221;
	shfl.sync.bfly.b32	%r475|%p61, %r474, 16, 31, -1;
	mov.b32 	%f222, %r475;
	add.f32 	%f223, %f221, %f222;
	mov.b32 	%r476, %f223;
	shfl.sync.bfly.b32	%r477|%p62, %r476, 8, 31, -1;
	mov.b32 	%f224, %r477;
	add.f32 	%f225, %f223, %f224;
	mov.b32 	%r478, %f225;
	shfl.sync.bfly.b32	%r479|%p63, %r478, 4, 31, -1;
	mov.b32 	%f226, %r479;
	add.f32 	%f227, %f225, %f226;
	mov.b32 	%r480, %f227;
	shfl.sync.bfly.b32	%r481|%p64, %r480, 2, 31, -1;
	mov.b32 	%f228, %r481;
	add.f32 	%f229, %f227, %f228;
	mov.b32 	%r482, %f229;
	shfl.sync.bfly.b32	%r483|%p65, %r482, 1, 31, -1;
	mov.b32 	%f230, %r483;
	add.f32 	%f231, %f229, %f230;
	st.local.f32 	[%rd2+40], %f231;
	ld.shared.f32 	%f232, [%r12+1408];
	add.f32 	%f233, %f232, %f257;
	mov.b32 	%r484, %f233;
	shfl.sync.bfly.b32	%r485|%p66, %r484, 16, 31, -1;
	mov.b32 	%f234, %r485;
	add.f32 	%f235, %f233, %f234;
	mov.b32 	%r486, %f235;
	shfl.sync.bfly.b32	%r487|%p67, %r486, 8, 31, -1;
	mov.b32 	%f236, %r487;
	add.f32 	%f237, %f235, %f236;
	mov.b32 	%r488, %f237;
	shfl.sync.bfly.b32	%r489|%p68, %r488, 4, 31, -1;
	mov.b32 	%f238, %r489;
	add.f32 	%f239, %f237, %f238;
	mov.b32 	%r490, %f239;
	shfl.sync.bfly.b32	%r491|%p69, %r490, 2, 31, -1;
	mov.b32 	%f240, %r491;
	add.f32 	%f241, %f239, %f240;
	mov.b32 	%r492, %f241;
	shfl.sync.bfly.b32	%r493|%p70, %r492, 1, 31, -1;
	mov.b32 	%f242, %r493;
	add.f32 	%f243, %f241, %f242;
	st.local.f32 	[%rd2+44], %f243;
	@%p60 bra 	$L__BB84_19;
	ld.local.f32 	%f244, [%rd14+40];
	mad.lo.s32 	%r494, %r15, 5, %r13;
	mul.wide.u32 	%rd55, %r494, 4;
	add.s64 	%rd56, %rd1, %rd55;
	st.global.f32 	[%rd56], %f244;
$L__BB84_19:
	ret;

}
	// .globl	mul_mat_vec_q5_1_q8_1_cuda6
.visible .entry mul_mat_vec_q5_1_q8_1_cuda6(
	.param .u64 .ptr .align 1 mul_mat_vec_q5_1_q8_1_cuda6_param_0,
	.param .u64 .ptr .align 1 mul_mat_vec_q5_1_q8_1_cuda6_param_1,
	.param .u64 .ptr .align 1 mul_mat_vec_q5_1_q8_1_cuda6_param_2,
	.param .u32 mul_mat_vec_q5_1_q8_1_cuda6_param_3,
	.param .u32 mul_mat_vec_q5_1_q8_1_cuda6_param_4,
	.param .u32 mul_mat_vec_q5_1_q8_1_cuda6_param_5,
	.param .u32 mul_mat_vec_q5_1_q8_1_cuda6_param_6
)
{
	.local .align 16 .b8 	__local_depot85[48];
	.reg .b64 	%SP;
	.reg .b64 	%SPL;
	.reg .pred 	%p<71>;
	.reg .b16 	%rs<11>;
	.reg .b32 	%r<483>;
	.reg .b32 	%f<289>;
	.reg .b64 	%rd<58>;
	// demoted variable
	.shared .align 4 .b8 _ZZN34_INTERNAL_c8396950_4_k_cu_1fba617b13mul_mat_vec_qILi6ELi32ELi4E10block_q5_1Li2EXadL_ZNS_17vec_dot_q5_1_q8_1EPKvPK10block_q8_1RKiEEEEvS3_S3_PfiiiiE10tmp_shared[1536];
	mov.u64 	%SPL, __local_depot85;
	ld.param.u64 	%rd15, [mul_mat_vec_q5_1_q8_1_cuda6_param_0];
	ld.param.u64 	%rd16, [mul_mat_vec_q5_1_q8_1_cuda6_param_1];
	ld.param.u64 	%rd17, [mul_mat_vec_q5_1_q8_1_cuda6_param_2];
	ld.param.u32 	%r16, [mul_mat_vec_q5_1_q8_1_cuda6_param_3];
	ld.param.u32 	%r14, [mul_mat_vec_q5_1_q8_1_cuda6_param_5];
	ld.param.u32 	%r15, [mul_mat_vec_q5_1_q8_1_cuda6_param_6];
	cvta.to.global.u64 	%rd1, %rd17;
	add.u64 	%rd2, %SPL, 0;
	mov.u32 	%r1, %tid.y;
	mov.u32 	%r2, %tid.x;
	mov.u32 	%r17, %ctaid.x;
	shl.b32 	%r3, %r17, 1;
	shr.s32 	%r18, %r16, 31;
	shr.u32 	%r19, %r18, 27;
	add.s32 	%r20, %r16, %r19;
	shr.s32 	%r4, %r20, 5;
	mov.f32 	%f277, 0f00000000;
	st.local.v4.f32 	[%rd2], {%f277, %f277, %f277, %f277};
	st.local.v4.f32 	[%rd2+16], {%f277, %f277, %f277, %f277};
	st.local.v4.f32 	[%rd2+32], {%f277, %f277, %f277, %f277};
	cvt.u16.u32 	%rs1, %r2;
	cvt.u16.u32 	%rs2, %r1;
	shl.b16 	%rs3, %rs2, 5;
	add.s16 	%rs4, %rs3, %rs1;
	shr.u16 	%rs5, %rs4, 1;
	cvt.u32.u16 	%r482, %rs5;
	setp.ge.s32 	%p1, %r482, %r4;
	mov.f32 	%f278, %f277;
	mov.f32 	%f279, %f277;
	mov.f32 	%f280, %f277;
	mov.f32 	%f281, %f277;
	mov.f32 	%f282, %f277;
	mov.f32 	%f283, %f277;
	mov.f32 	%f284, %f277;
	mov.f32 	%f285, %f277;
	mov.f32 	%f286, %f277;
	mov.f32 	%f287, %f277;
	mov.f32 	%f288, %f277;
	@%p1 bra 	$L__BB85_4;
	cvta.to.global.u64 	%rd19, %rd15;
	shl.b32 	%r21, %r2, 3;
	and.b32  	%r22, %r21, 8;
	cvt.u64.u32 	%rd3, %r22;
	or.b32  	%r6, %r22, 4;
	shr.s32 	%r23, %r14, 31;
	shr.u32 	%r24, %r23, 27;
	add.s32 	%r25, %r14, %r24;
	shr.s32 	%r26, %r25, 5;
	mul.wide.s32 	%rd4, %r26, 36;
	mul.wide.u32 	%rd20, %r482, 36;
	cvta.to.global.u64 	%rd21, %rd16;
	add.s64 	%rd57, %rd21, %rd20;
	mul.wide.s32 	%rd6, %r26, 72;
	mul.wide.s32 	%rd7, %r26, 108;
	mul.wide.s32 	%rd8, %r26, 144;
	mul.wide.s32 	%rd9, %r26, 180;
	add.s64 	%rd10, %rd19, 12;
	mad.lo.s32 	%r481, %r3, %r4, %r482;
	mul.lo.s32 	%r28, %r4, 24;
	cvt.s64.s32 	%rd22, %r28;
	add.s64 	%rd11, %rd19, %rd22;
	mov.f32 	%f277, 0f00000000;
$L__BB85_2:
	cvt.u32.u64 	%r237, %rd3;
	mul.wide.s32 	%rd23, %r481, 24;
	add.s64 	%rd24, %rd10, %rd23;
	add.s64 	%rd25, %rd11, %rd23;
	ld.global.u32 	%r238, [%rd24+-8];
	add.s64 	%rd26, %rd24, %rd3;
	ld.global.u32 	%r239, [%rd26+-4];
	shr.s32 	%r240, %r238, %r237;
	add.s64 	%rd27, %rd57, %rd3;
	ld.global.u32 	%r31, [%rd27+4];
	ld.global.u32 	%r35, [%rd27+20];
	ld.global.u32 	%r241, [%rd26];
	shr.s32 	%r242, %r238, %r6;
	ld.global.u32 	%r39, [%rd27+8];
	ld.global.u32 	%r43, [%rd27+24];
	and.b32  	%r243, %r239, 252645135;
	shl.b32 	%r244, %r240, 4;
	and.b32  	%r245, %r244, 16;
	or.b32  	%r246, %r245, %r243;
	shl.b32 	%r247, %r240, 11;
	and.b32  	%r248, %r247, 4096;
	or.b32  	%r249, %r246, %r248;
	shl.b32 	%r250, %r240, 18;
	and.b32  	%r251, %r250, 1048576;
	or.b32  	%r252, %r249, %r251;
	shl.b32 	%r253, %r240, 25;
	and.b32  	%r254, %r253, 268435456;
	or.b32  	%r204, %r252, %r254;
	mov.b32 	%r224, 0;
	// begin inline asm
	dp4a.s32.s32 %r29, %r204, %r31, %r224;
	// end inline asm
	shr.u32 	%r255, %r239, 4;
	and.b32  	%r256, %r255, 252645135;
	shr.u32 	%r257, %r240, 12;
	and.b32  	%r258, %r257, 16;
	or.b32  	%r259, %r258, %r256;
	shr.u32 	%r260, %r240, 5;
	and.b32  	%r261, %r260, 4096;
	or.b32  	%r262, %r259, %r261;
	shl.b32 	%r263, %r240, 2;
	and.b32  	%r264, %r263, 1048576;
	or.b32  	%r265, %r262, %r264;
	shl.b32 	%r266, %r240, 9;
	and.b32  	%r267, %r266, 268435456;
	or.b32  	%r208, %r265, %r267;
	// begin inline asm
	dp4a.s32.s32 %r33, %r208, %r35, %r29;
	// end inline asm
	and.b32  	%r268, %r241, 252645135;
	shl.b32 	%r269, %r242, 4;
	and.b32  	%r270, %r269, 16;
	or.b32  	%r271, %r270, %r268;
	shl.b32 	%r272, %r242, 11;
	and.b32  	%r273, %r272, 4096;
	or.b32  	%r274, %r271, %r273;
	shl.b32 	%r275, %r242, 18;
	and.b32  	%r276, %r275, 1048576;
	or.b32  	%r277, %r274, %r276;
	shl.b32 	%r278, %r242, 25;
	and.b32  	%r279, %r278, 268435456;
	or.b32  	%r212, %r277, %r279;
	// begin inline asm
	dp4a.s32.s32 %r37, %r212, %r39, %r33;
	// end inline asm
	shr.u32 	%r280, %r241, 4;
	and.b32  	%r281, %r280, 252645135;
	shr.u32 	%r282, %r242, 12;
	and.b32  	%r283, %r282, 16;
	or.b32  	%r284, %r283, %r281;
	shr.u32 	%r285, %r242, 5;
	and.b32  	%r286, %r285, 4096;
	or.b32  	%r287, %r284, %r286;
	shl.b32 	%r288, %r242, 2;
	and.b32  	%r289, %r288, 1048576;
	or.b32  	%r290, %r287, %r289;
	shl.b32 	%r291, %r242, 9;
	and.b32  	%r292, %r291, 268435456;
	or.b32  	%r216, %r290, %r292;
	// begin inline asm
	dp4a.s32.s32 %r41, %r216, %r43, %r37;
	// end inline asm
	ld.global.u32 	%r46, [%rd24+-12];
	// begin inline asm
	{.reg .f16 low,high;
  mov.b32 {low,high},%r46;
  cvt.f32.f16 %f39, low;}

	// end inline asm
	// begin inline asm
	{.reg .f16 low,high;
  mov.b32 {low,high},%r46;
  cvt.f32.f16 %f40, high;}

	// end inline asm
	ld.global.u32 	%r48, [%rd57];
	// begin inline asm
	{.reg .f16 low,high;
  mov.b32 {low,high},%r48;
  cvt.f32.f16 %f41, low;}

	// end inline asm
	// begin inline asm
	{.reg .f16 low,high;
  mov.b32 {low,high},%r48;
  cvt.f32.f16 %f42, high;}

	// end inline asm
	mul.f32 	%f55, %f39, %f41;
	mul.f32 	%f56, %f40, %f42;
	cvt.rn.f32.s32 	%f57, %r41;
	mul.f32 	%f58, %f56, 0f3F000000;
	fma.rn.f32 	%f59, %f55, %f57, %f58;
	add.f32 	%f288, %f59, %f288;
	ld.global.u32 	%r293, [%rd25+4];
	add.s64 	%rd28, %rd25, %rd3;
	ld.global.u32 	%r294, [%rd28+8];
	shr.s32 	%r295, %r293, %r237;
	ld.global.u32 	%r296, [%rd28+12];
	shr.s32 	%r297, %r293, %r6;
	and.b32  	%r298, %r294, 252645135;
	shl.b32 	%r299, %r295, 4;
	and.b32  	%r300, %r299, 16;
	or.b32  	%r301, %r300, %r298;
	shl.b32 	%r302, %r295, 11;
	and.b32  	%r303, %r302, 4096;
	or.b32  	%r304, %r301, %r303;
	shl.b32 	%r305, %r295, 18;
	and.b32  	%r306, %r305, 1048576;
	or.b32  	%r307, %r304, %r306;
	shl.b32 	%r308, %r295, 25;
	and.b32  	%r309, %r308, 268435456;
	or.b32  	%r222, %r307, %r309;
	// begin inline asm
	dp4a.s32.s32 %r49, %r222, %r31, %r224;
	// end inline asm
	shr.u32 	%r310, %r294, 4;
	and.b32  	%r311, %r310, 252645135;
	shr.u32 	%r312, %r295, 12;
	and.b32  	%r313, %r312, 16;
	or.b32  	%r314, %r313, %r311;
	shr.u32 	%r315, %r295, 5;
	and.b32  	%r316, %r315, 4096;
	or.b32  	%r317, %r314, %r316;
	shl.b32 	%r318, %r295, 2;
	and.b32  	%r319, %r318, 1048576;
	or.b32  	%r320, %r317, %r319;
	shl.b32 	%r321, %r295, 9;
	and.b32  	%r322, %r321, 268435456;
	or.b32  	%r226, %r320, %r322;
	// begin inline asm
	dp4a.s32.s32 %r53, %r226, %r35, %r49;
	// end inline asm
	and.b32  	%r323, %r296, 252645135;
	shl.b32 	%r324, %r297, 4;
	and.b32  	%r325, %r324, 16;
	or.b32  	%r326, %r325, %r323;
	shl.b32 	%r327, %r297, 11;
	and.b32  	%r328, %r327, 4096;
	or.b32  	%r329, %r326, %r328;
	shl.b32 	%r330, %r297, 18;
	and.b32  	%r331, %r330, 1048576;
	or.b32  	%r332, %r329, %r331;
	shl.b32 	%r333, %r297, 25;
	and.b32  	%r334, %r333, 268435456;
	or.b32  	%r230, %r332, %r334;
	// begin inline asm
	dp4a.s32.s32 %r57, %r230, %r39, %r53;
	// end inline asm
	shr.u32 	%r335, %r296, 4;
	and.b32  	%r336, %r335, 252645135;
	shr.u32 	%r337, %r297, 12;
	and.b32  	%r338, %r337, 16;
	or.b32  	%r339, %r338, %r336;
	shr.u32 	%r340, %r297, 5;
	and.b32  	%r341, %r340, 4096;
	or.b32  	%r342, %r339, %r341;
	shl.b32 	%r343, %r297, 2;
	and.b32  	%r344, %r343, 1048576;
	or.b32  	%r345, %r342, %r344;
	shl.b32 	%r346, %r297, 9;
	and.b32  	%r347, %r346, 268435456;
	or.b32  	%r234, %r345, %r347;
	// begin inline asm
	dp4a.s32.s32 %r61, %r234, %r43, %r57;
	// end inline asm
	ld.global.u32 	%r66, [%rd25];
	// begin inline asm
	{.reg .f16 low,high;
  mov.b32 {low,high},%r66;
  cvt.f32.f16 %f43, low;}

	// end inline asm
	// begin inline asm
	{.reg .f16 low,high;
  mov.b32 {low,high},%r66;
  cvt.f32.f16 %f44, high;}

	// end inline asm
	mul.f32 	%f60, %f43, %f41;
	mul.f32 	%f61, %f44, %f42;
	cvt.rn.f32.s32 	%f62, %r61;
	mul.f32 	%f63, %f61, 0f3F000000;
	fma.rn.f32 	%f64, %f60, %f62, %f63;
	add.f32 	%f287, %f64, %f287;
	add.s64 	%rd29, %rd57, %rd4;
	add.s64 	%rd30, %rd4, %rd3;
	add.s64 	%rd31, %rd57, %rd30;
	ld.global.u32 	%r87, [%rd31+4];
	ld.global.u32 	%r91, [%rd31+20];
	ld.global.u32 	%r95, [%rd31+8];
	ld.global.u32 	%r99, [%rd31+24];
	// begin inline asm
	dp4a.s32.s32 %r67, %r204, %r87, %r224;
	// end inline asm
	// begin inline asm
	dp4a.s32.s32 %r71, %r208, %r91, %r67;
	// end inline asm
	// begin inline asm
	dp4a.s32.s32 %r75, %r212, %r95, %r71;
	// end inline asm
	// begin inline asm
	dp4a.s32.s32 %r79, %r216, %r99, %r75;
	// end inline asm
	ld.global.u32 	%r84, [%rd29];
	// begin inline asm
	{.reg .f16 low,high;
  mov.b32 {low,high},%r84;
  cvt.f32.f16 %f45, low;}

	// end inline asm
	// begin inline asm
	{.reg .f16 low,high;
  mov.b32 {low,high},%r84;
  cvt.f32.f16 %f46, high;}

	// end inline asm
	mul.f32 	%f65, %f39, %f45;
	mul.f32 	%f66, %f40, %f46;
	cvt.rn.f32.s32 	%f67, %r79;
	mul.f32 	%f68, %f66, 0f3F000000;
	fma.rn.f32 	%f69, %f65, %f67, %f68;
	add.f32 	%f286, %f69, %f286;
	// begin inline asm
	dp4a.s32.s32 %r85, %r222, %r87, %r224;
	// end inline asm
	// begin inline asm
	dp4a.s32.s32 %r89, %r226, %r91, %r85;
	// end inline asm
	// begin inline asm
	dp4a.s32.s32 %r93, %r230, %r95, %r89;
	// end inline asm
	// begin inline asm
	dp4a.s32.s32 %r97, %r234, %r99, %r93;
	// end inline asm
	mul.f32 	%f70, %f43, %f45;
	mul.f32 	%f71, %f44, %f46;
	cvt.rn.f32.s32 	%f72, %r97;
	mul.f32 	%f73, %f71, 0f3F000000;
	fma.rn.f32 	%f74, %f70, %f72, %f73;
	add.f32 	%f285, %f74, %f285;
	add.s64 	%rd32, %rd57, %rd6;
	add.s64 	%rd33, %rd6, %rd3;
	add.s64 	%rd34, %rd57, %rd33;
	ld.global.u32 	%r121, [%rd34+4];
	ld.global.u32 	%r125, [%rd34+20];
	ld.global.u32 	%r129, [%rd34+8];
	ld.global.u32 	%r133, [%rd34+24];
	// begin inline asm
	dp4a.s32.s32 %r101, %r204, %r121, %r224;
	// end inline asm
	// begin inline asm
	dp4a.s32.s32 %r105, %r208, %r125, %r101;
	// end inline asm
	// begin inline asm
	dp4a.s32.s32 %r109, %r212, %r129, %r105;
	// end inline asm
	// begin inline asm
	dp4a.s32.s32 %r113, %r216, %r133, %r109;
	// end inline asm
	ld.global.u32 	%r118, [%rd32];
	// begin inline asm
	{.reg .f16 low,high;
  mov.b32 {low,high},%r118;
  cvt.f32.f16 %f47, low;}

	// end inline asm
	// begin inline asm
	{.reg .f16 low,high;
  mov.b32 {low,high},%r118;
  cvt.f32.f16 %f48, high;}

	// end inline asm
	mul.f32 	%f75, %f39, %f47;
	mul.f32 	%f76, %f40, %f48;
	cvt.rn.f32.s32 	%f77, %r113;
	mul.f32 	%f78, %f76, 0f3F000000;
	fma.rn.f32 	%f79, %f75, %f77, %f78;
	add.f32 	%f284, %f79, %f284;
	// begin inline asm
	dp4a.s32.s32 %r119, %r222, %r121, %r224;
	// end inline asm
	// begin inline asm
	dp4a.s32.s32 %r123, %r226, %r125, %r119;
	// end inline asm
	// begin inline asm
	dp4a.s32.s32 %r127, %r230, %r129, %r123;
	// end inline asm
	// begin inline asm
	dp4a.s32.s32 %r131, %r234, %r133, %r127;
	// end inline asm
	mul.f32 	%f80, %f43, %f47;
	mul.f32 	%f81, %f44, %f48;
	cvt.rn.f32.s32 	%f82, %r131;
	mul.f32 	%f83, %f81, 0f3F000000;
	fma.rn.f32 	%f84, %f80, %f82, %f83;
	add.f32 	%f283, %f84, %f283;
	add.s64 	%rd35, %rd57, %rd7;
	add.s64 	%rd36, %rd7, %rd3;
	add.s64 	%rd37, %rd57, %rd36;
	ld.global.u32 	%r155, [%rd37+4];
	ld.global.u32 	%r159, [%rd37+20];
	ld.global.u32 	%r163, [%rd37+8];
	ld.global.u32 	%r167, [%rd37+24];
	// begin inline asm
	dp4a.s32.s32 %r135, %r204, %r155, %r224;
	// end inline asm
	// begin inline asm
	dp4a.s32.s32 %r139, %r208, %r159, %r135;
	// end inline asm
	// begin inline asm
	dp4a.s32.s32 %r143, %r212, %r163, %r139;
	// end inline asm
	// begin inline asm
	dp4a.s32.s32 %r147, %r216, %r167, %r143;
	// end inline asm
	ld.global.u32 	%r152, [%rd35];
	// begin inline asm
	{.reg .f16 low,high;
  mov.b32 {low,high},%r152;
  cvt.f32.f16 %f49, low;}

	// end inline asm
	// begin inline asm
	{.reg .f16 low,high;
  mov.b32 {low,high},%r152;
  cvt.f32.f16 %f50, high;}

	// end inline asm
	mul.f32 	%f85, %f39, %f49;
	mul.f32 	%f86, %f40, %f50;
	cvt.rn.f32.s32 	%f87, %r147;
	mul.f32 	%f88, %f86, 0f3F000000;
	fma.rn.f32 	%f89, %f85, %f87, %f88;
	add.f32 	%f282, %f89, %f282;
	// begin inline asm
	dp4a.s32.s32 %r153, %r222, %r155, %r224;
	// end inline asm
	// begin inline asm
	dp4a.s32.s32 %r157, %r226, %r159, %r153;
	// end inline asm
	// begin inline asm
	dp4a.s32.s32 %r161, %r230, %r163, %r157;
	// end inline asm
	// begin inline asm
	dp4a.s32.s32 %r165, %r234, %r167, %r161;
	// end inline asm
	mul.f32 	%f90, %f43, %f49;
	mul.f32 	%f91, %f44, %f50;
	cvt.rn.f32.s32 	%f92, %r165;
	mul.f32 	%f93, %f91, 0f3F000000;
	fma.rn.f32 	%f94, %f90, %f92, %f93;
	add.f32 	%f281, %f94, %f281;
	add.s64 	%rd38, %rd57, %rd8;
	add.s64 	%rd39, %rd8, %rd3;
	add.s64 	%rd40, %rd57, %rd39;
	ld.global.u32 	%r189, [%rd40+4];
	ld.global.u32 	%r193, [%rd40+20];
	ld.global.u32 	%r197, [%rd40+8];
	ld.global.u32 	%r201, [%rd40+24];
	// begin inline asm
	dp4a.s32.s32 %r169, %r204, %r189, %r224;
	// end inline asm
	// begin inline asm
	dp4a.s32.s32 %r173, %r208, %r193, %r169;
	// end inline asm
	// begin inline asm
	dp4a.s32.s32 %r177, %r212, %r197, %r173;
	// end inline asm
	// begin inline asm
	dp4a.s32.s32 %r181, %r216, %r201, %r177;
	// end inline asm
	ld.global.u32 	%r186, [%rd38];
	// begin inline asm
	{.reg .f16 low,high;
  mov.b32 {low,high},%r186;
  cvt.f32.f16 %f51, low;}

	// end inline asm
	// begin inline asm
	{.reg .f16 low,high;
  mov.b32 {low,high},%r186;
  cvt.f32.f16 %f52, high;}

	// end inline asm
	mul.f32 	%f95, %f39, %f51;
	mul.f32 	%f96, %f40, %f52;
	cvt.rn.f32.s32 	%f97, %r181;
	mul.f32 	%f98, %f96, 0f3F000000;
	fma.rn.f32 	%f99, %f95, %f97, %f98;
	add.f32 	%f280, %f99, %f280;
	// begin inline asm
	dp4a.s32.s32 %r187, %r222, %r189, %r224;
	// end inline asm
	// begin inline asm
	dp4a.s32.s32 %r191, %r226, %r193, %r187;
	// end inline asm
	// begin inline asm
	dp4a.s32.s32 %r195, %r230, %r197, %r191;
	// end inline asm
	// begin inline asm
	dp4a.s32.s32 %r199, %r234, %r201, %r195;
	// end inline asm
	mul.f32 	%f100, %f43, %f51;
	mul.f32 	%f101, %f44, %f52;
	cvt.rn.f32.s32 	%f102, %r199;
	mul.f32 	%f103, %f101, 0f3F000000;
	fma.rn.f32 	%f104, %f100, %f102, %f103;
	add.f32 	%f279, %f104, %f279;
	add.s64 	%rd41, %rd57, %rd9;
	add.s64 	%rd42, %rd9, %rd3;
	add.s64 	%rd43, %rd57, %rd42;
	ld.global.u32 	%r223, [%rd43+4];
	ld.global.u32 	%r227, [%rd43+20];
	ld.global.u32 	%r231, [%rd43+8];
	ld.global.u32 	%r235, [%rd43+24];
	// begin inline asm
	dp4a.s32.s32 %r203, %r204, %r223, %r224;
	// end inline asm
	// begin inline asm
	dp4a.s32.s32 %r207, %r208, %r227, %r203;
	// end inline asm
	// begin inline asm
	dp4a.s32.s32 %r211, %r212, %r231, %r207;
	// end inline asm
	// begin inline asm
	dp4a.s32.s32 %r215, %r216, %r235, %r211;
	// end inline asm
	ld.global.u32 	%r220, [%rd41];
	// begin inline asm
	{.reg .f16 low,high;
  mov.b32 {low,high},%r220;
  cvt.f32.f16 %f53, low;}

	// end inline asm
	// begin inline asm
	{.reg .f16 low,high;
  mov.b32 {low,high},%r220;
  cvt.f32.f16 %f54, high;}

	// end inline asm
	mul.f32 	%f105, %f39, %f53;
	mul.f32 	%f106, %f40, %f54;
	cvt.rn.f32.s32 	%f107, %r215;
	mul.f32 	%f108, %f106, 0f3F000000;
	fma.rn.f32 	%f109, %f105, %f107, %f108;
	add.f32 	%f278, %f109, %f278;
	// begin inline asm
	dp4a.s32.s32 %r221, %r222, %r223, %r224;
	// end inline asm
	// begin inline asm
	dp4a.s32.s32 %r225, %r226, %r227, %r221;
	// end inline asm
	// begin inline asm
	dp4a.s32.s32 %r229, %r230, %r231, %r225;
	// end inline asm
	// begin inline asm
	dp4a.s32.s32 %r233, %r234, %r235, %r229;
	// end inline asm
	mul.f32 	%f110, %f43, %f53;
	mul.f32 	%f111, %f44, %f54;
	cvt.rn.f32.s32 	%f112, %r233;
	mul.f32 	%f113, %f111, 0f3F000000;
	fma.rn.f32 	%f114, %f110, %f112, %f113;
	add.f32 	%f277, %f114, %f277;
	add.s32 	%r482, %r482, 32;
	add.s64 	%rd57, %rd57, 1152;
	add.s32 	%r481, %r481, 32;
	setp.lt.s32 	%p2, %r482, %r4;
	@%p2 bra 	$L__BB85_2;
	st.local.v4.f32 	[%rd2], {%f288, %f287, %f286, %f285};
	st.local.v4.f32 	[%rd2+16], {%f284, %f283, %f282, %f281};
	st.local.v4.f32 	[%rd2+32], {%f280, %f279, %f278, %f277};
$L__BB85_4:
	setp.eq.s32 	%p3, %r1, 0;
	@%p3 bra 	$L__BB85_6;
	mov.u32 	%r348, _ZZN34_INTERNAL_c8396950_4_k_cu_1fba617b13mul_mat_vec_qILi6ELi32ELi4E10block_q5_1Li2EXadL_ZNS_17vec_dot_q5_1_q8_1EPKvPK10block_q8_1RKiEEEEvS3_S3_PfiiiiE10tmp_shared;
	mad.lo.s32 	%r349, %r1, 1536, %r348;
	shl.b32 	%r350, %r2, 2;
	add.s32 	%r351, %r349, %r350;
	st.shared.f32 	[%r351+-1536], %f288;
	st.shared.f32 	[%r351+-1408], %f287;
	st.shared.f32 	[%r351+-1280], %f286;
	st.shared.f32 	[%r351+-1152], %f285;
	st.shared.f32 	[%r351+-1024], %f284;
	st.shared.f32 	[%r351+-896], %f283;
	st.shared.f32 	[%r351+-768], %f282;
	st.shared.f32 	[%r351+-640], %f281;
	st.shared.f32 	[%r351+-512], %f280;
	st.shared.f32 	[%r351+-384], %f279;
	st.shared.f32 	[%r351+-256], %f278;
	st.shared.f32 	[%r351+-128], %f277;
$L__BB85_6:
	setp.ne.s32 	%p4, %r1, 0;
	bar.sync 	0;
	@%p4 bra 	$L__BB85_19;
	shl.b32 	%r352, %r2, 2;
	mov.u32 	%r353, _ZZN34_INTERNAL_c8396950_4_k_cu_1fba617b13mul_mat_vec_qILi6ELi32ELi4E10block_q5_1Li2EXadL_ZNS_17vec_dot_q5_1_q8_1EPKvPK10block_q8_1RKiEEEEvS3_S3_PfiiiiE10tmp_shared;
	add.s32 	%r12, %r353, %r352;
	setp.gt.u32 	%p5, %r2, 1;
	mul.wide.u32 	%rd44, %r2, 4;
	add.s64 	%rd14, %rd2, %rd44;
	add.s32 	%r13, %r3, %r2;
	ld.shared.f32 	%f115, [%r12];
	add.f32 	%f116, %f115, %f288;
	mov.b32 	%r354, %f116;
	shfl.sync.bfly.b32	%r355|%p6, %r354, 16, 31, -1;
	mov.b32 	%f117, %r355;
	add.f32 	%f118, %f116, %f117;
	mov.b32 	%r356, %f118;
	shfl.sync.bfly.b32	%r357|%p7, %r356, 8, 31, -1;
	mov.b32 	%f119, %r357;
	add.f32 	%f120, %f118, %f119;
	mov.b32 	%r358, %f120;
	shfl.sync.bfly.b32	%r359|%p8, %r358, 4, 31, -1;
	mov.b32 	%f121, %r359;
	add.f32 	%f122, %f120, %f121;
	mov.b32 	%r360, %f122;
	shfl.sync.bfly.b32	%r361|%p9, %r360, 2, 31, -1;
	mov.b32 	%f123, %r361;
	add.f32 	%f124, %f122, %f123;
	mov.b32 	%r362, %f124;
	shfl.sync.bfly.b32	%r363|%p10, %r362, 1, 31, -1;
	mov.b32 	%f125, %r363;
	add.f32 	%f126, %f124, %f125;
	st.local.f32 	[%rd2], %f126;
	ld.shared.f32 	%f127, [%r12+128];
	add.f32 	%f128, %f127, %f287;
	mov.b32 	%r364, %f128;
	shfl.sync.bfly.b32	%r365|%p11, %r364, 16, 31, -1;
	mov.b32 	%f129, %r365;
	add.f32 	%f130, %f128, %f129;
	mov.b32 	%r366, %f130;
	shfl.sync.bfly.b32	%r367|%p12, %r366, 8, 31, -1;
	mov.b32 	%f131, %r367;
	add.f32 	%f132, %f130, %f131;
	mov.b32 	%r368, %f132;
	shfl.sync.bfly.b32	%r369|%p13, %r368, 4, 31, -1;
	mov.b32 	%f133, %r369;
	add.f32 	%f134, %f132, %f133;
	mov.b32 	%r370, %f134;
	shfl.sync.bfly.b32	%r371|%p14, %r370, 2, 31, -1;
	mov.b32 	%f135, %r371;
	add.f32 	%f136, %f134, %f135;
	mov.b32 	%r372, %f136;
	shfl.sync.bfly.b32	%r373|%p15, %r372, 1, 31, -1;
	mov.b32 	%f137, %r373;
	add.f32 	%f138, %f136, %f137;
	st.local.f32 	[%rd2+4], %f138;
	@%p5 bra 	$L__BB85_9;
	ld.local.f32 	%f139, [%rd14];
	mul.wide.u32 	%rd45, %r13, 4;
	add.s64 	%rd46, %rd1, %rd45;
	st.global.f32 	[%rd46], %f139;
$L__BB85_9:
	setp.gt.u32 	%p16, %r2, 1;
	ld.shared.f32 	%f140, [%r12+256];
	add.f32 	%f141, %f140, %f286;
	mov.b32 	%r374, %f141;
	shfl.sync.bfly.b32	%r375|%p17, %r374, 16, 31, -1;
	mov.b32 	%f142, %r375;
	add.f32 	%f143, %f141, %f142;
	mov.b32 	%r376, %f143;
	shfl.sync.bfly.b32	%r377|%p18, %r376, 8, 31, -1;
	mov.b32 	%f144, %r377;
	add.f32 	%f145, %f143, %f144;
	mov.b32 	%r378, %f145;
	shfl.sync.bfly.b32	%r379|%p19, %r378, 4, 31, -1;
	mov.b32 	%f146, %r379;
	add.f32 	%f147, %f145, %f146;
	mov.b32 	%r380, %f147;
	shfl.sync.bfly.b32	%r381|%p20, %r380, 2, 31, -1;
	mov.b32 	%f148, %r381;
	add.f32 	%f149, %f147, %f148;
	mov.b32 	%r382, %f149;
	shfl.sync.bfly.b32	%r383|%p21, %r382, 1, 31, -1;
	mov.b32 	%f150, %r383;
	add.f32 	%f151, %f149, %f150;
	st.local.f32 	[%rd2+8], %f151;
	ld.shared.f32 	%f152, [%r12+384];
	add.f32 	%f153, %f152, %f285;
	mov.b32 	%r384, %f153;
	shfl.sync.bfly.b32	%r385|%p22, %r384, 16, 31, -1;
	mov.b32 	%f154, %r385;
	add.f32 	%f155, %f153, %f154;
	mov.b32 	%r386, %f155;
	shfl.sync.bfly.b32	%r387|%p23, %r386, 8, 31, -1;
	mov.b32 	%f156, %r387;
	add.f32 	%f157, %f155, %f156;
	mov.b32 	%r388, %f157;
	shfl.sync.bfly.b32	%r389|%p24, %r388, 4, 31, -1;
	mov.b32 	%f158, %r389;
	add.f32 	%f159, %f157, %f158;
	mov.b32 	%r390, %f159;
	shfl.sync.bfly.b32	%r391|%p25, %r390, 2, 31, -1;
	mov.b32 	%f160, %r391;
	add.f32 	%f161, %f159, %f160;
	mov.b32 	%r392, %f161;
	shfl.sync.bfly.b32	%r393|%p26, %r392, 1, 31, -1;
	mov.b32 	%f162, %r393;
	add.f32 	%f163, %f161, %f162;
	st.local.f32 	[%rd2+12], %f163;
	@%p16 bra 	$L__BB85_11;
	ld.local.f32 	%f164, [%rd14+8];
	add.s32 	%r394, %r13, %r15;
	mul.wide.u32 	%rd47, %r394, 4;
	add.s64 	%rd48, %rd1, %rd47;
	st.global.f32 	[%rd48], %f164;
$L__BB85_11:
	setp.gt.u32 	%p27, %r2, 1;
	ld.shared.f32 	%f165, [%r12+512];
	add.f32 	%f166, %f165, %f284;
	mov.b32 	%r395, %f166;
	shfl.sync.bfly.b32	%r396|%p28, %r395, 16, 31, -1;
	mov.b32 	%f167, %r396;
	add.f32 	%f168, %f166, %f167;
	mov.b32 	%r397, %f168;
	shfl.sync.bfly.b32	%r398|%p29, %r397, 8, 31, -1;
	mov.b32 	%f169, %r398;
	add.f32 	%f170, %f168, %f169;
	mov.b32 	%r399, %f170;
	shfl.sync.bfly.b32	%r400|%p30, %r399, 4, 31, -1;
	mov.b32 	%f171, %r400;
	add.f32 	%f172, %f170, %f171;
	mov.b32 	%r401, %f172;
	shfl.sync.bfly.b32	%r402|%p31, %r401, 2, 31, -1;
	mov.b32 	%f173, %r402;
	add.f32 	%f174, %f172, %f173;
	mov.b32 	%r403, %f174;
	shfl.sync.bfly.b32	%r404|%p32, %r403, 1, 31, -1;
	mov.b32 	%f175, %r404;
	add.f32 	%f176, %f174, %f175;
	st.local.f32 	[%rd2+16], %f176;
	ld.shared.f32 	%f177, [%r12+640];
	add.f32 	%f178, %f177, %f283;
	mov.b32 	%r405, %f178;
	shfl.sync.bfly.b32	%r406|%p33, %r405, 16, 31, -1;
	mov.b32 	%f179, %r406;
	add.f32 	%f180, %f178, %f179;
	mov.b32 	%r407, %f180;
	shfl.sync.bfly.b32	%r408|%p34, %r407, 8, 31, -1;
	mov.b32 	%f181, %r408;
	add.f32 	%f182, %f180, %f181;
	mov.b32 	%r409, %f182;
	shfl.sync.bfly.b32	%r410|%p35, %r409, 4, 31, -1;
	mov.b32 	%f183, %r410;
	add.f32 	%f184, %f182, %f183;
	mov.b32 	%r411, %f184;
	shfl.sync.bfly.b32	%r412|%p36, %r411, 2, 31, -1;
	mov.b32 	%f185, %r412;
	add.f32 	%f186, %f184, %f185;
	mov.b32 	%r413, %f186;
	shfl.sync.bfly.b32	%r414|%p37, %r413, 1, 31, -1;
	mov.b32 	%f187, %r414;
	add.f32 	%f188, %f186, %f187;
	st.local.f32 	[%rd2+20], %f188;
	@%p27 bra 	$L__BB85_13;
	ld.local.f32 	%f189, [%rd14+16];
	shl.b32 	%r415, %r15, 1;
	add.s32 	%r416, %r13, %r415;
	mul.wide.u32 	%rd49, %r416, 4;
	add.s64 	%rd50, %rd1, %rd49;
	st.global.f32 	[%rd50], %f189;
$L__BB85_13:
	setp.gt.u32 	%p38, %r2, 1;
	ld.shared.f32 	%f190, [%r12+768];
	add.f32 	%f191, %f190, %f282;
	mov.b32 	%r417, %f191;
	shfl.sync.bfly.b32	%r418|%p39, %r417, 16, 31, -1;
	mov.b32 	%f192, %r418;
	add.f32 	%f193, %f191, %f192;
	mov.b32 	%r419, %f193;
	shfl.sync.bfly.b32	%r420|%p40, %r419, 8, 31, -1;
	mov.b32 	%f194, %r420;
	add.f32 	%f195, %f193, %f194;
	mov.b32 	%r421, %f195;
	shfl.sync.bfly.b32	%r422|%p41, %r421, 4, 31, -1;
	mov.b32 	%f196, %r422;
	add.f32 	%f197, %f195, %f196;
	mov.b32 	%r423, %f197;
	shfl.sync.bfly.b32	%r424|%p42, %r423, 2, 31, -1;
	mov.b32 	%f198, %r424;
	add.f32 	%f199, %f197, %f198;
	mov.b32 	%r425, %f199;
	shfl.sync.bfly.b32	%r426|%p43, %r425, 1, 31, -1;
	mov.b32 	%f200, %r426;
	add.f32 	%f201, %f199, %f200;
	st.local.f32 	[%rd2+24], %f201;
	ld.shared.f32 	%f202, [%r12+896];
	add.f32 	%f203, %f202, %f281;
	mov.b32 	%r427, %f203;
	shfl.sync.bfly.b32	%r428|%p44, %r427, 16, 31, -1;
	mov.b32 	%f204, %r428;
	add.f32 	%f205, %f203, %f204;
	mov.b32 	%r429, %f205;
	shfl.sync.bfly.b32	%r430|%p45, %r429, 8, 31, -1;
	mov.b32 	%f206, %r430;
	add.f32 	%f207, %f205, %f206;
	mov.b32 	%r431, %f207;
	shfl.sync.bfly.b32	%r432|%p46, %r431, 4, 31, -1;
	mov.b32 	%f208, %r432;
	add.f32 	%f209, %f207, %f208;
	mov.b32 	%r433, %f209;
	shfl.sync.bfly.b32	%r434|%p47, %r433, 2, 31, -1;
	mov.b32 	%f210, %r434;
	add.f32 	%f211, %f209, %f210;
	mov.b32 	%r435, %f211;
	shfl.sync.bfly.b32	%r436|%p48, %r435, 1, 31, -1;
	mov.b32 	%f212, %r436;
	add.f32 	%f213, %f211, %f212;
	st.local.f32 	[%rd2+28], %f213;
	@%p38 bra 	$L__BB85_15;
	ld.local.f32 	%f214, [%rd14+24];
	mad.lo.s32 	%r437, %r15, 3, %r13;
	mul.wide.u32 	%rd51, %r437, 4;
	add.s64 	%rd52, %rd1, %rd51;
	st.global.f32 	[%rd52], %f214;
$L__BB85_15:
	setp.gt.u32 	%p49, %r2, 1;
	ld.shared.f32 	%f215, [%r12+1024];
	add.f32 	%f216, %f215, %f280;
	mov.b32 	%r438, %f216;
	shfl.sync.bfly.b32	%r439|%p50, %r438, 16, 31, -1;
	mov.b32 	%f217, %r439;
	add.f32 	%f218, %f216, %f217;
	mov.b32 	%r440, %f218;
	shfl.sync.bfly.b32	%r441|%p51, %r440, 8, 31, -1;
	mov.b32 	%f219, %r441;
	add.f32 	%f220, %f218, %f219;
	mov.b32 	%r442, %f220;
	shfl.sync.bfly.b32	%r443|%p52, %r442, 4, 31, -1;
	mov.b32 	%f221, %r443;
	add.f32 	%f222, %f220, %f221;
	mov.b32 	%r444, %f222;
	shfl.sync.bfly.b32	%r445|%p53, %r444, 2, 31, -1;
	mov.b32 	%f223, %r445;
	add.f32 	%f224, %f222, %f223;
	mov.b32 	%r446, %f224;
	shfl.sync.bfly.b32	%r447|%p54, %r446, 1, 31, -1;
	mov.b32 	%f225, %r447;
	add.f32 	%f226, %f224, %f225;
	st.local.f32 	[%rd2+32], %f226;
	ld.shared.f32 	%f227, [%r12+1152];
	add.f32 	%f228, %f227, %f279;
	mov.b32 	%r448, %f228;
	shfl.sync.bfly.b32	%r449|%p55, %r448, 16, 31, -1;
	mov.b32 	%f229, %r449;
	add.f32 	%f230, %f228, %f229;
	mov.b32 	%r450, %f230;
	shfl.sync.bfly.b32	%r451|%p56, %r450, 8, 31, -1;
	mov.b32 	%f231, %r451;
	add.f32 	%f232, %f230, %f231;
	mov.b32 	%r452, %f232;
	shfl.sync.bfly.b32	%r453|%p57, %r452, 4, 31, -1;
	mov.b32 	%f233, %r453;
	add.f32 	%f234, %f232, %f233;
	mov.b32 	%r454, %f234;
	shfl.sync.bfly.b32	%r455|%p58, %r454, 2, 31, -1;
	mov.b32 	%f235, %r455;
	add.f32 	%f236, %f234, %f235;
	mov.b32 	%r456, %f236;
	shfl.sync.bfly.b32	%r457|%p59, %r456, 1, 31, -1;
	mov.b32 	%f237, %r457;
	add.f32 	%f238, %f236, %f237;
	st.local.f32 	[%rd2+36], %f238;
	@%p49 bra 	$L__BB85_17;
	ld.local.f32 	%f239, [%rd14+32];
	shl.b32 	%r458, %r15, 2;
	add.s32 	%r459, %r13, %r458;
	mul.wide.u32 	%rd53, %r459, 4;
	add.s64 	%rd54, %rd1, %rd53;
	st.global.f32 	[%rd54], %f239;
$L__BB85_17:
	setp.gt.u32 	%p60, %r2, 1;
	ld.shared.f32 	%f240, [%r12+1280];
	add.f32 	%f241, %f240, %f278;
	mov.b32 	%r460, %f241;
	shfl.sync.bfly.b32	%r461|%p61, %r460, 16, 31, -1;
	mov.b32 	%f242, %r461;
	add.f32 	%f243, %f241, %f242;
	mov.b32 	%r462, %f243;
	shfl.sync.bfly.b32	%r463|%p62, %r462, 8, 31, -1;
	mov.b32 	%f244, %r463;
	add.f32 	%f245, %f243, %f244;
	mov.b32 	%r464, %f245;
	shfl.sync.bfly.b32	%r465|%p63, %r464, 4, 31, -1;
	mov.b32 	%f246, %r465;
	add.f32 	%f247, %f245, %f246;
	mov.b32 	%r466, %f247;
	shfl.sync.bfly.b32	%r467|%p64, %r466, 2, 31, -1;
	mov.b32 	%f248, %r467;
	add.f32 	%f249, %f247, %f248;
	mov.b32 	%r468, %f249;
	shfl.sync.bfly.b32	%r469|%p65, %r468, 1, 31, -1;
	mov.b32 	%f250, %r469;
	add.f32 	%f251, %f249, %f250;
	st.local.f32 	[%rd2+40], %f251;
	ld.shared.f32 	%f252, [%r12+1408];
	add.f32 	%f253, %f252, %f277;
	mov.b32 	%r470, %f253;
	shfl.sync.bfly.b32	%r471|%p66, %r470, 16, 31, -1;
	mov.b32 	%f254, %r471;
	add.f32 	%f255, %f253, %f254;
	mov.b32 	%r472, %f255;
	shfl.sync.bfly.b32	%r473|%p67, %r472, 8, 31, -1;
	mov.b32 	%f256, %r473;
	add.f32 	%f257, %f255, %f256;
	mov.b32 	%r474, %f257;
	shfl.sync.bfly.b32	%r475|%p68, %r474, 4, 31, -1;
	mov.b32 	%f258, %r475;
	add.f32 	%f259, %f257, %f258;
	mov.b32 	%r476, %f259;
	shfl.sync.bfly.b32	%r477|%p69, %r476, 2, 31, -1;
	mov.b32 	%f260, %r477;
	add.f32 	%f261, %f259, %f260;
	mov.b32 	%r478, %f261;
	shfl.sync.bfly.b32	%r479|%p70, %r478, 1, 31, -1;
	mov.b32 	%f262, %r479;
	add.f32 	%f263, %f261, %f262;
	st.local.f32 	[%rd2+44], %f263;
	@%p60 bra 	$L__BB85_19;
	ld.local.f32 	%f264, [%rd14+40];
	mad.lo.s32 	%r480, %r15, 5, %r13;
	mul.wide.u32 	%rd55, %r480, 4;
	add.s64 	%rd56, %rd1, %rd55;
	st.global.f32 	[%rd56], %f264;
$L__BB85_19:
	ret;

}
	// .globl	mul_mat_vec_q8_0_q8_1_cuda6
.visible .entry mul_mat_vec_q8_0_q8_1_cuda6(
	.param .u64 .ptr .align 1 mul_mat_vec_q8_0_q8_1_cuda6_param_0,
	.param .u64 .ptr .align 1 mul_mat_vec_q8_0_q8_1_cuda6_param_1,
	.param .u64 .ptr .align 1 mul_mat_vec_q8_0_q8_1_cuda6_param_2,
	.param .u32 mul_mat_vec_q8_0_q8_1_cuda6_param_3,
	.param .u32 mul_mat_vec_q8_0_q8_1_cuda6_param_4,
	.param .u32 mul_mat_vec_q8_0_q8_1_cuda6_param_5,
	.param .u32 mul_mat_vec_q8_0_q8_1_cuda6_param_6
)
{
	.local .align 16 .b8 	__local_depot86[48];
	.reg .b64 	%SP;
	.reg .b64 	%SPL;
	.reg .pred 	%p<71>;
	.reg .b16 	%rs<15>;
	.reg .b32 	%r<285>;
	.reg .b32 	%f<245>;
	.reg .b64 	%rd<60>;
	// demoted variable
	.shared .align 4 .b8 _ZZN34_INTERNAL_c8396950_4_k_cu_1fba617b13mul_mat_vec_qILi6ELi32ELi8E10block_q8_0Li2EXadL_ZNS_17vec_dot_q8_0_q8_1EPKvPK10block_q8_1RKiEEEEvS3_S3_PfiiiiE10tmp_shared[1536];
	mov.u64 	%SPL, __local_depot86;
	ld.param.u64 	%rd13, [mul_mat_vec_q8_0_q8_1_cuda6_param_1];
	ld.param.u64 	%rd14, [mul_mat_vec_q8_0_q8_1_cuda6_param_2];
	ld.param.u32 	%r14, [mul_mat_vec_q8_0_q8_1_cuda6_param_3];
	ld.param.u32 	%r12, [mul_mat_vec_q8_0_q8_1_cuda6_param_5];
	cvta.to.global.u64 	%rd1, %rd14;
	add.u64 	%rd2, %SPL, 0;
	mov.u32 	%r1, %tid.y;
	shl.b32 	%r15, %r1, 5;
	mov.u32 	%r2, %tid.x;
	add.s32 	%r16, %r15, %r2;
	shr.s32 	%r17, %r14, 31;
	shr.u32 	%r18, %r17, 27;
	add.s32 	%r19, %r14, %r18;
	shr.s32 	%r3, %r19, 5;
	mov.f32 	%f233, 0f00000000;
	st.local.v4.f32 	[%rd2], {%f233, %f233, %f233, %f233};
	st.local.v4.f32 	[%rd2+16], {%f233, %f233, %f233, %f233};
	st.local.v4.f32 	[%rd2+32], {%f233, %f233, %f233, %f233};
	shr.u32 	%r284, %r16, 2;
	setp.ge.s32 	%p1, %r284, %r3;
	mov.f32 	%f234, %f233;
	mov.f32 	%f235, %f233;
	mov.f32 	%f236, %f233;
	mov.f32 	%f237, %f233;
	mov.f32 	%f238, %f233;
	mov.f32 	%f239, %f233;
	mov.f32 	%f240, %f233;
	mov.f32 	%f241, %f233;
	mov.f32 	%f242, %f233;
	mov.f32 	%f243, %f233;
	mov.f32 	%f244, %f233;
	@%p1 bra 	$L__BB86_4;
	mov.u32 	%r20, %ctaid.x;
	mul.lo.s32 	%r21, %r20, %r3;
	shl.b32 	%r22, %r21, 1;
	shr.s32 	%r23, %r12, 31;
	shr.u32 	%r24, %r23, 27;
	add.s32 	%r25, %r12, %r24;
	shr.s32 	%r26, %r25, 5;
	mul.wide.s32 	%rd3, %r26, 36;
	mul.wide.u32 	%rd16, %r1, 32;
	cvt.u64.u32 	%rd17, %r2;
	add.s64 	%rd18, %rd16, %rd17;
	shr.u64 	%rd19, %rd18, 2;
	cvta.to.global.u64 	%rd20, %rd13;
	mad.lo.s64 	%rd59, %rd19, 36, %rd20;
	mul.wide.s32 	%rd5, %r26, 72;
	mul.wide.s32 	%rd6, %r26, 108;
	mul.wide.s32 	%rd7, %r26, 144;
	mul.wide.s32 	%rd8, %r26, 180;
	add.s32 	%r283, %r284, %r22;
	mov.f32 	%f233, 0f00000000;
$L__BB86_2:
	ld.param.u64 	%rd58, [mul_mat_vec_q8_0_q8_1_cuda6_param_0];
	mul.wide.s32 	%rd21, %r283, 34;
	cvta.to.global.u64 	%rd22, %rd58;
	add.s64 	%rd23, %rd22, %rd21;
	shl.b32 	%r129, %r2, 3;
	and.b32  	%r130, %r129, 24;
	cvt.u64.u32 	%rd24, %r130;
	add.s64 	%rd25, %rd23, %rd24;
	mul.wide.s32 	%rd26, %r3, 34;
	add.s64 	%rd27, %rd23, %rd26;
	ld.global.u32 	%r27, [%rd59];
	// begin inline asm
	{.reg .f16 low,high;
 mov.b32 {low,high}, %r27;
 mov.b16 %rs1, low;}
	// end inline asm
	// begin inline asm
	{  cvt.f32.f16 %f39, %rs1;}

	// end inline asm
	ld.global.u16 	%r131, [%rd25+2];
	ld.global.u16 	%r132, [%rd25+4];
	shl.b32 	%r133, %r132, 16;
	or.b32  	%r114, %r133, %r131;
	add.s64 	%rd28, %rd59, %rd24;
	ld.global.u32 	%r30, [%rd28+4];
	ld.global.u16 	%r134, [%rd25+6];
	ld.global.u16 	%r135, [%rd25+8];
	shl.b32 	%r136, %r135, 16;
	or.b32  	%r118, %r136, %r134;
	ld.global.u32 	%r34, [%rd28+8];
	ld.global.u16 	%rs3, [%rd23];
	// begin inline asm
	{  cvt.f32.f16 %f40, %rs3;}

	// end inline asm
	mov.b32 	%r124, 0;
	// begin inline asm
	dp4a.s32.s32 %r28, %r114, %r30, %r124;
	// end inline asm
	// begin inline asm
	dp4a.s32.s32 %r32, %r118, %r34, %r28;
	// end inline asm
	mul.f32 	%f47, %f40, %f39;
	cvt.rn.f32.s32 	%f48, %r32;
	fma.rn.f32 	%f244, %f47, %f48, %f244;
	add.s64 	%rd29, %rd27, %rd24;
	ld.global.u16 	%r137, [%rd29+2];
	ld.global.u16 	%r138, [%rd29+4];
	shl.b32 	%r139, %r138, 16;
	or.b32  	%r122, %r139, %r137;
	ld.global.u16 	%r140, [%rd29+6];
	ld.global.u16 	%r141, [%rd29+8];
	shl.b32 	%r142, %r141, 16;
	or.b32  	%r126, %r142, %r140;
	ld.global.u16 	%rs4, [%rd27];
	// begin inline asm
	{  cvt.f32.f16 %f41, %rs4;}

	// end inline asm
	// begin inline asm
	dp4a.s32.s32 %r36, %r122, %r30, %r124;
	// end inline asm
	// begin inline asm
	dp4a.s32.s32 %r40, %r126, %r34, %r36;
	// end inline asm
	mul.f32 	%f49, %f41, %f39;
	cvt.rn.f32.s32 	%f50, %r40;
	fma.rn.f32 	%f243, %f49, %f50, %f243;
	add.s64 	%rd30, %rd59, %rd3;
	ld.global.u32 	%r44, [%rd30];
	// begin inline asm
	{.reg .f16 low,high;
 mov.b32 {low,high}, %r44;
 mov.b16 %rs5, low;}
	// end inline asm
	// begin inline asm
	{  cvt.f32.f16 %f42, %rs5;}

	// end inline asm
	add.s64 	%rd31, %rd3, %rd24;
	add.s64 	%rd32, %rd59, %rd31;
	ld.global.u32 	%r55, [%rd32+4];
	ld.global.u32 	%r59, [%rd32+8];
	// begin inline asm
	dp4a.s32.s32 %r45, %r114, %r55, %r124;
	// end inline asm
	// begin inline asm
	dp4a.s32.s32 %r49, %r118, %r59, %r45;
	// end inline asm
	mul.f32 	%f51, %f40, %f42;
	cvt.rn.f32.s32 	%f52, %r49;
	fma.rn.f32 	%f242, %f51, %f52, %f242;
	// begin inline asm
	dp4a.s32.s32 %r53, %r122, %r55, %r124;
	// end inline asm
	// begin inline asm
	dp4a.s32.s32 %r57, %r126, %r59, %r53;
	// end inline asm
	mul.f32 	%f53, %f41, %f42;
	cvt.rn.f32.s32 	%f54, %r57;
	fma.rn.f32 	%f241, %f53, %f54, %f241;
	add.s64 	%rd33, %rd59, %rd5;
	ld.global.u32 	%r61, [%rd33];
	// begin inline asm
	{.reg .f16 low,high;
 mov.b32 {low,high}, %r61;
 mov.b16 %rs7, low;}
	// end inline asm
	// begin inline asm
	{  cvt.f32.f16 %f43, %rs7;}

	// end inline asm
	add.s64 	%rd34, %rd5, %rd24;
	add.s64 	%rd35, %rd59, %rd34;
	ld.global.u32 	%r72, [%rd35+4];
	ld.global.u32 	%r76, [%rd35+8];
	// begin inline asm
	dp4a.s32.s32 %r62, %r114, %r72, %r124;
	// end inline asm
	// begin inline asm
	dp4a.s32.s32 %r66, %r118, %r76, %r62;
	// end inline asm
	mul.f32 	%f55, %f40, %f43;
	cvt.rn.f32.s32 	%f56, %r66;
	fma.rn.f32 	%f240, %f55, %f56, %f240;
	// begin inline asm
	dp4a.s32.s32 %r70, %r122, %r72, %r124;
	// end inline asm
	// begin inline asm
	dp4a.s32.s32 %r74, %r126, %r76, %r70;
	// end inline asm
	mul.f32 	%f57, %f41, %f43;
	cvt.rn.f32.s32 	%f58, %r74;
	fma.rn.f32 	%f239, %f57, %f58, %f239;
	add.s64 	%rd36, %rd59, %rd6;
	ld.global.u32 	%r78, [%rd36];
	// begin inline asm
	{.reg .f16 low,high;
 mov.b32 {low,high}, %r78;
 mov.b16 %rs9, low;}
	// end inline asm
	// begin inline asm
	{  cvt.f32.f16 %f44, %rs9;}

	// end inline asm
	add.s64 	%rd37, %rd6, %rd24;
	add.s64 	%rd38, %rd59, %rd37;
	ld.global.u32 	%r89, [%rd38+4];
	ld.global.u32 	%r93, [%rd38+8];
	// begin inline asm
	dp4a.s32.s32 %r79, %r114, %r89, %r124;
	// end inline asm
	// begin inline asm
	dp4a.s32.s32 %r83, %r118, %r93, %r79;
	// end inline asm
	mul.f32 	%f59, %f40, %f44;
	cvt.rn.f32.s32 	%f60, %r83;
	fma.rn.f32 	%f238, %f59, %f60, %f238;
	// begin inline asm
	dp4a.s32.s32 %r87, %r122, %r89, %r124;
	// end inline asm
	// begin inline asm
	dp4a.s32.s32 %r91, %r126, %r93, %r87;
	// end inline asm
	mul.f32 	%f61, %f41, %f44;
	cvt.rn.f32.s32 	%f62, %r91;
	fma.rn.f32 	%f237, %f61, %f62, %f237;
	add.s64 	%rd39, %rd59, %rd7;
	ld.global.u32 	%r95, [%rd39];
	// begin inline asm
	{.reg .f16 low,high;
 mov.b32 {low,high}, %r95;
 mov.b16 %rs11, low;}
	// end inline asm
	// begin inline asm
	{  cvt.f32.f16 %f45, %rs11;}

	// end inline asm
	add.s64 	%rd40, %rd7, %rd24;
	add.s64 	%rd41, %rd59, %rd40;
	ld.global.u32 	%r106, [%rd41+4];
	ld.global.u32 	%r110, [%rd41+8];
	// begin inline asm
	dp4a.s32.s32 %r96, %r114, %r106, %r124;
	// end inline asm
	// begin inline asm
	dp4a.s32.s32 %r100, %r118, %r110, %r96;
	// end inline asm
	mul.f32 	%f63, %f40, %f45;
	cvt.rn.f32.s32 	%f64, %r100;
	fma.rn.f32 	%f236, %f63, %f64, %f236;
	// begin inline asm
	dp4a.s32.s32 %r104, %r122, %r106, %r124;
	// end inline asm
	// begin inline asm
	dp4a.s32.s32 %r108, %r126, %r110, %r104;
	// end inline asm
	mul.f32 	%f65, %f41, %f45;
	cvt.rn.f32.s32 	%f66, %r108;
	fma.rn.f32 	%f235, %f65, %f66, %f235;
	add.s64 	%rd42, %rd59, %rd8;
	ld.global.u32 	%r112, [%rd42];
	// begin inline asm
	{.reg .f16 low,high;
 mov.b32 {low,high}, %r112;
 mov.b16 %rs13, low;}
	// end inline asm
	// begin inline asm
	{  cvt.f32.f16 %f46, %rs13;}

	// end inline asm
	add.s64 	%rd43, %rd8, %rd24;
	add.s64 	%rd44, %rd59, %rd43;
	ld.global.u32 	%r123, [%rd44+4];
	ld.global.u32 	%r127, [%rd44+8];
	// begin inline asm
	dp4a.s32.s32 %r113, %r114, %r123, %r124;
	// end inline asm
	// begin inline asm
	dp4a.s32.s32 %r117, %r118, %r127, %r113;
	// end inline asm
	mul.f32 	%f67, %f40, %f46;
	cvt.rn.f32.s32 	%f68, %r117;
	fma.rn.f32 	%f234, %f67, %f68, %f234;
	// begin inline asm
	dp4a.s32.s32 %r121, %r122, %r123, %r124;
	// end inline asm
	// begin inline asm
	dp4a.s32.s32 %r125, %r126, %r127, %r121;
	// end inline asm
	mul.f32 	%f69, %f41, %f46;
	cvt.rn.f32.s32 	%f70, %r125;
	fma.rn.f32 	%f233, %f69, %f70, %f233;
	add.s32 	%r284, %r284, 16;
	add.s64 	%rd59, %rd59, 576;
	add.s32 	%r283, %r283, 16;
	setp.lt.s32 	%p2, %r284, %r3;
	@%p2 bra 	$L__BB86_2;
	st.local.v4.f32 	[%rd2], {%f244, %f243, %f242, %f241};
	st.local.v4.f32 	[%rd2+16], {%f240, %f239, %f238, %f237};
	st.local.v4.f32 	[%rd2+32], {%f236, %f235, %f234, %f233};
$L__BB86_4:
	setp.eq.s32 	%p3, %r1, 0;
	@%p3 bra 	$L__BB86_6;
	mov.u32 	%r143, _ZZN34_INTERNAL_c8396950_4_k_cu_1fba617b13mul_mat_vec_qILi6ELi32ELi8E10block_q8_0Li2EXadL_ZNS_17vec_dot_q8_0_q8_1EPKvPK10block_q8_1RKiEEEEvS3_S3_PfiiiiE10tmp_shared;
	mad.lo.s32 	%r144, %r1, 1536, %r143;
	shl.b32 	%r145, %r2, 2;
	add.s32 	%r146, %r144, %r145;
	st.shared.f32 	[%r146+-1536], %f244;
	st.shared.f32 	[%r146+-1408], %f243;
	st.shared.f32 	[%r146+-1280], %f242;
	st.shared.f32 	[%r146+-1152], %f241;
	st.shared.f32 	[%r146+-1024], %f240;
	st.shared.f32 	[%r146+-896], %f239;
	st.shared.f32 	[%r146+-768], %f238;
	st.shared.f32 	[%r146+-640], %f237;
	st.shared.f32 	[%r146+-512], %f236;
	st.shared.f32 	[%r146+-384], %f235;
	st.shared.f32 	[%r146+-256], %f234;
	st.shared.f32 	[%r146+-128], %f233;
$L__BB86_6:
	setp.ne.s32 	%p4, %r1, 0;
	bar.sync 	0;
	@%p4 bra 	$L__BB86_19;
	shl.b32 	%r147, %r2, 2;
	mov.u32 	%r148, _ZZN34_INTERNAL_c8396950_4_k_cu_1fba617b13mul_mat_vec_qILi6ELi32ELi8E10block_q8_0Li2EXadL_ZNS_17vec_dot_q8_0_q8_1EPKvPK10block_q8_1RKiEEEEvS3_S3_PfiiiiE10tmp_shared;
	add.s32 	%r10, %r148, %r147;
	setp.gt.u32 	%p5, %r2, 1;
	mul.wide.u32 	%rd45, %r2, 4;
	add.s64 	%rd11, %rd2, %rd45;
	mov.u32 	%r149, %ctaid.x;
	shl.b32 	%r150, %r149, 1;
	add.s32 	%r11, %r150, %r2;
	ld.shared.f32 	%f71, [%r10];
	add.f32 	%f72, %f71, %f244;
	mov.b32 	%r151, %f72;
	shfl.sync.bfly.b32	%r152|%p6, %r151, 16, 31, -1;
	mov.b32 	%f73, %r152;
	add.f32 	%f74, %f72, %f73;
	mov.b32 	%r153, %f74;
	shfl.sync.bfly.b32	%r154|%p7, %r153, 8, 31, -1;
	mov.b32 	%f75, %r154;
	add.f32 	%f76, %f74, %f75;
	mov.b32 	%r155, %f76;
	shfl.sync.bfly.b32	%r156|%p8, %r155, 4, 31, -1;
	mov.b32 	%f77, %r156;
	add.f32 	%f78, %f76, %f77;
	mov.b32 	%r157, %f78;
	shfl.sync.bfly.b32	%r158|%p9, %r157, 2, 31, -1;
	mov.b32 	%f79, %r158;
	add.f32 	%f80, %f78, %f79;
	mov.b32 	%r159, %f80;
	shfl.sync.bfly.b32	%r160|%p10, %r159, 1, 31, -1;
	mov.b32 	%f81, %r160;
	add.f32 	%f82, %f80, %f81;
	st.local.f32 	[%rd2], %f82;
	ld.shared.f32 	%f83, [%r10+128];
	add.f32 	%f84, %f83, %f243;
	mov.b32 	%r161, %f84;
	shfl.sync.bfly.b32	%r162|%p11, %r161, 16, 31, -1;
	mov.b32 	%f85, %r162;
	add.f32 	%f86, %f84, %f85;
	mov.b32 	%r163, %f86;
	shfl.sync.bfly.b32	%r164|%p12, %r163, 8, 31, -1;
	mov.b32 	%f87, %r164;
	add.f32 	%f88, %f86, %f87;
	mov.b32 	%r165, %f88;
	shfl.sync.bfly.b32	%r166|%p13, %r165, 4, 31, -1;
	mov.b32 	%f89, %r166;
	add.f32 	%f90, %f88, %f89;
	mov.b32 	%r167, %f90;
	shfl.sync.bfly.b32	%r168|%p14, %r167, 2, 31, -1;
	mov.b32 	%f91, %r168;
	add.f32 	%f92, %f90, %f91;
	mov.b32 	%r169, %f92;
	shfl.sync.bfly.b32	%r170|%p15, %r169, 1, 31, -1;
	mov.b32 	%f93, %r170;
	add.f32 	%f94, %f92, %f93;
	st.local.f32 	[%rd2+4], %f94;
	@%p5 bra 	$L__BB86_9;
	ld.local.f32 	%f95, [%rd11];
	mul.wide.u32 	%rd46, %r11, 4;
	add.s64 	%rd47, %rd1, %rd46;
	st.global.f32 	[%rd47], %f95;
$L__BB86_9:
	setp.gt.u32 	%p16, %r2, 1;
	ld.shared.f32 	%f96, [%r10+256];
	add.f32 	%f97, %f96, %f242;
	mov.b32 	%r171, %f97;
	shfl.sync.bfly.b32	%r172|%p17, %r171, 16, 31, -1;
	mov.b32 	%f98, %r172;
	add.f32 	%f99, %f97, %f98;
	mov.b32 	%r173, %f99;
	shfl.sync.bfly.b32	%r174|%p18, %r173, 8, 31, -1;
	mov.b32 	%f100, %r174;
	add.f32 	%f101, %f99, %f100;
	mov.b32 	%r175, %f101;
	shfl.sync.bfly.b32	%r176|%p19, %r175, 4, 31, -1;
	mov.b32 	%f102, %r176;
	add.f32 	%f103, %f101, %f102;
	mov.b32 	%r177, %f103;
	shfl.sync.bfly.b32	%r178|%p20, %r177, 2, 31, -1;
	mov.b32 	%f104, %r178;
	add.f32 	%f105, %f103, %f104;
	mov.b32 	%r179, %f105;
	shfl.sync.bfly.b32	%r180|%p21, %r179, 1, 31, -1;
	mov.b32 	%f106, %r180;
	add.f32 	%f107, %f105, %f106;
	st.local.f32 	[%rd2+8], %f107;
	ld.shared.f32 	%f108, [%r10+384];
	add.f32 	%f109, %f108, %f241;
	mov.b32 	%r181, %f109;
	shfl.sync.bfly.b32	%r182|%p22, %r181, 16, 31, -1;
	mov.b32 	%f110, %r182;
	add.f32 	%f111, %f109, %f110;
	mov.b32 	%r183, %f111;
	shfl.sync.bfly.b32	%r184|%p23, %r183, 8, 31, -1;
	mov.b32 	%f112, %r184;
	add.f32 	%f113, %f111, %f112;
	mov.b32 	%r185, %f113;
	shfl.sync.bfly.b32	%r186|%p24, %r185, 4, 31, -1;
	mov.b32 	%f114, %r186;
	add.f32 	%f115, %f113, %f114;
	mov.b32 	%r187, %f115;
	shfl.sync.bfly.b32	%r188|%p25, %r187, 2, 31, -1;
	mov.b32 	%f116, %r188;
	add.f32 	%f117, %f115, %f116;
	mov.b32 	%r189, %f117;
	shfl.sync.bfly.b32	%r190|%p26, %r189, 1, 31, -1;
	mov.b32 	%f118, %r190;
	add.f32 	%f119, %f117, %f118;
	st.local.f32 	[%rd2+12], %f119;
	@%p16 bra 	$L__BB86_11;
	ld.param.u32 	%r278, [mul_mat_vec_q8_0_q8_1_cuda6_param_6];
	ld.local.f32 	%f120, [%rd11+8];
	add.s32 	%r191, %r11, %r278;
	mul.wide.u32 	%rd48, %r191, 4;
	add.s64 	%rd49, %rd1, %rd48;
	st.global.f32 	[%rd49], %f120;
$L__BB86_11:
	setp.gt.u32 	%p27, %r2, 1;
	ld.shared.f32 	%f121, [%r10+512];
	add.f32 	%f122, %f121, %f240;
	mov.b32 	%r192, %f122;
	shfl.sync.bfly.b32	%r193|%p28, %r192, 16, 31, -1;
	mov.b32 	%f123, %r193;
	add.f32 	%f124, %f122, %f123;
	mov.b32 	%r194, %f124;
	shfl.sync.bfly.b32	%r195|%p29, %r194, 8, 31, -1;
	mov.b32 	%f125, %r195;
	add.f32 	%f126, %f124, %f125;
	mov.b32 	%r196, %f126;
	shfl.sync.bfly.b32	%r197|%p30, %r196, 4, 31, -1;
	mov.b32 	%f127, %r197;
	add.f32 	%f128, %f126, %f127;
	mov.b32 	%r198, %f128;
	shfl.sync.bfly.b32	%r199|%p31, %r198, 2, 31, -1;
	mov.b32 	%f129, %r199;
	add.f32 	%f130, %f128, %f129;
	mov.b32 	%r200, %f130;
	shfl.sync.bfly.b32	%r201|%p32, %r200, 1, 31, -1;
	mov.b32 	%f131, %r201;
	add.f32 	%f132, %f130, %f131;
	st.local.f32 	[%rd2+16], %f132;
	ld.shared.f32 	%f133, [%r10+640];
	add.f32 	%f134, %f133, %f239;
	mov.b32 	%r202, %f134;
	shfl.sync.bfly.b32	%r203|%p33, %r202, 16, 31, -1;
	mov.b32 	%f135, %r203;
	add.f32 	%f136, %f134, %f135;
	mov.b32 	%r204, %f136;
	shfl.sync.bfly.b32	%r205|%p34, %r204, 8, 31, -1;
	mov.b32 	%f137, %r205;
	add.f32 	%f138, %f136, %f137;
	mov.b32 	%r206, %f138;
	shfl.sync.bfly.b32	%r207|%p35, %r206, 4, 31, -1;
	mov.b32 	%f139, %r207;
	add.f32 	%f140, %f138, %f139;
	mov.b32 	%r208, %f140;
	shfl.sync.bfly.b32	%r209|%p36, %r208, 2, 31, -1;
	mov.b32 	%f141, %r209;
	add.f32 	%f142, %f140, %f141;
	mov.b32 	%r210, %f142;
	shfl.sync.bfly.b32	%r211|%p37, %r210, 1, 31, -1;
	mov.b32 	%f143, %r211;
	add.f32 	%f144, %f142, %f143;
	st.local.f32 	[%rd2+20], %f144;
	@%p27 bra 	$L__BB86_13;
	ld.param.u32 	%r279, [mul_mat_vec_q8_0_q8_1_cuda6_param_6];
	ld.local.f32 	%f145, [%rd11+16];
	shl.b32 	%r212, %r279, 1;
	add.s32 	%r213, %r11, %r212;
	mul.wide.u32 	%rd50, %r213, 4;
	add.s64 	%rd51, %rd1, %rd50;
	st.global.f32 	[%rd51], %f145;
$L__BB86_13:
	setp.gt.u32 	%p38, %r2, 1;
	ld.shared.f32 	%f146, [%r10+768];
	add.f32 	%f147, %f146, %f238;
	mov.b32 	%r214, %f147;
	shfl.sync.bfly.b32	%r215|%p39, %r214, 16, 31, -1;
	mov.b32 	%f148, %r215;
	add.f32 	%f149, %f147, %f148;
	mov.b32 	%r216, %f149;
	shfl.sync.bfly.b32	%r217|%p40, %r216, 8, 31, -1;
	mov.b32 	%f150, %r217;
	add.f32 	%f151, %f149, %f150;
	mov.b32 	%r218, %f151;
	shfl.sync.bfly.b32	%r219|%p41, %r218, 4, 31, -1;
	mov.b32 	%f152, %r219;
	add.f32 	%f153, %f151, %f152;
	mov.b32 	%r220, %f153;
	shfl.sync.bfly.b32	%r221|%p42, %r220, 2, 31, -1;
	mov.b32 	%f154, %r221;
	add.f32 	%f155, %f153, %f154;
	mov.b32 	%r222, %f155;
	shfl.sync.bfly.b32	%r223|%p43, %r222, 1, 31, -1;
	mov.b32 	%f156, %r223;
	add.f32 	%f157, %f155, %f156;
	st.local.f32 	[%rd2+24], %f157;
	ld.shared.f32 	%f158, [%r10+896];
	add.f32 	%f159, %f158, %f237;
	mov.b32 	%r224, %f159;
	shfl.sync.bfly.b32	%r225|%p44, %r224, 16, 31, -1;
	mov.b32 	%f160, %r225;
	add.f32 	%f161, %f159, %f160;
	mov.b32 	%r226, %f161;
	shfl.sync.bfly.b32	%r227|%p45, %r226, 8, 31, -1;
	mov.b32 	%f162, %r227;
	add.f32 	%f163, %f161, %f162;
	mov.b32 	%r228, %f163;
	shfl.sync.bfly.b32	%r229|%p46, %r228, 4, 31, -1;
	mov.b32 	%f164, %r229;
	add.f32 	%f165, %f163, %f164;
	mov.b32 	%r230, %f165;
	shfl.sync.bfly.b32	%r231|%p47, %r230, 2, 31, -1;
	mov.b32 	%f166, %r231;
	add.f32 	%f167, %f165, %f166;
	mov.b32 	%r232, %f167;
	shfl.sync.bfly.b32	%r233|%p48, %r232, 1, 31, -1;
	mov.b32 	%f168, %r233;
	add.f32 	%f169, %f167, %f168;
	st.local.f32 	[%rd2+28], %f169;
	@%p38 bra 	$L__BB86_15;
	ld.param.u32 	%r280, [mul_mat_vec_q8_0_q8_1_cuda6_param_6];
	ld.local.f32 	%f170, [%rd11+24];
	mad.lo.s32 	%r234, %r280, 3, %r11;
	mul.wide.u32 	%rd52, %r234, 4;
	add.s64 	%rd53, %rd1, %rd52;
	st.global.f32 	[%rd53], %f170;
$L__BB86_15:
	setp.gt.u32 	%p49, %r2, 1;
	ld.shared.f32 	%f171, [%r10+1024];
	add.f32 	%f172, %f171, %f236;
	mov.b32 	%r235, %f172;
	shfl.sync.bfly.b32	%r236|%p50, %r235, 16, 31, -1;
	mov.b32 	%f173, %r236;
	add.f32 	%f174, %f172, %f173;
	mov.b32 	%r237, %f174;
	shfl.sync.bfly.b32	%r238|%p51, %r237, 8, 31, -1;
	mov.b32 	%f175, %r238;
	add.f32 	%f176, %f174, %f175;
	mov.b32 	%r239, %f176;
	shfl.sync.bfly.b32	%r240|%p52, %r239, 4, 31, -1;
	mov.b32 	%f177, %r240;
	add.f32 	%f178, %f176, %f177;
	mov.b32 	%r241, %f178;
	shfl.sync.bfly.b32	%r242|%p53, %r241, 2, 31, -1;
	mov.b32 	%f179, %r242;
	add.f32 	%f180, %f178, %f179;
	mov.b32 	%r243, %f180;
	shfl.sync.bfly.b32	%r244|%p54, %r243, 1, 31, -1;
	mov.b32 	%f181, %r244;
	add.f32 	%f182, %f180, %f181;
	st.local.f32 	[%rd2+32], %f182;
	ld.shared.f32 	%f183, [%r10+1152];
	add.f32 	%f184, %f183, %f235;
	mov.b32 	%r245, %f184;
	shfl.sync.bfly.b32	%r246|%p55, %r245, 16, 31, -1;
	mov.b32 	%f185, %r246;
	add.f32 	%f186, %f184, %f185;
	mov.b32 	%r247, %f186;
	shfl.sync.bfly.b32	%r248|%p56, %r247, 8, 31, -1;
	mov.b32 	%f187, %r248;
	add.f32 	%f188, %f186, %f187;
	mov.b32 	%r249, %f188;
	shfl.sync.bfly.b32	%r250|%p57, %r249, 4, 31, -1;
	mov.b32 	%f189, %r250;
	add.f32 	%f190, %f188, %f189;
	mov.b32 	%r251, %f190;
	shfl.sync.bfly.b32	%r252|%p58, %r251, 2, 31, -1;
	mov.b32 	%f191, %r252;
	add.f32 	%f192, %f190, %f191;
	mov.b32 	%r253, %f192;
	shfl.sync.bfly.b32	%r254|%p59, %r253, 1, 31, -1;
	mov.b32 	%f193, %r254;
	add.f32 	%f194, %f192, %f193;
	st.local.f32 	[%rd2+36], %f194;
	@%p49 bra 	$L__BB86_17;
	ld.param.u32 	%r281, [mul_mat_vec_q8_0_q8_1_cuda6_param_6];
	ld.local.f32 	%f195, [%rd11+32];
	shl.b32 	%r255, %r281, 2;
	add.s32 	%r256, %r11, %r255;
	mul.wide.u32 	%rd54, %r256, 4;
	add.s64 	%rd55, %rd1, %rd54;
	st.global.f32 	[%rd55], %f195;
$L__BB86_17:
	setp.gt.u32 	%p60, %r2, 1;
	ld.shared.f32 	%f196, [%r10+1280];
	add.f32 	%f197, %f196, %f234;
	mov.b32 	%r257, %f197;
	shfl.sync.bfly.b32	%r258|%p61, %r257, 16, 31, -1;
	mov.b32 	%f198, %r258;
	add.f32 	%f199, %f197, %f198;
	mov.b32 	%r259, %f199;
	shfl.sync.bfly.b32	%r260|%p62, %r259, 8, 31, -1;
	mov.b32 	%f200, %r260;
	add.f32 	%f201, %f199, %f200;
	mov.b32 	%r261, %f201;
	shfl.sync.bfly.b32	%r262|%p63, %r261, 4, 31, -1;
	mov.b32 	%f202, %r262;
	add.f32 	%f203, %f201, %f202;
	mov.b32 	%r263, %f203;
	shfl.sync.bfly.b32	%r264|%p64, %r263, 2, 31, -1;
	mov.b32 	%f204, %r264;
	add.f32 	%f205, %f203, %f204;
	mov.b32 	%r265, %f205;
	shfl.sync.bfly.b32	%r266|%p65, %r265, 1, 31, -1;
	mov.b32 	%f206, %r266;
	add.f32 	%f207, %f205, %f206;
	st.local.f32 	[%rd2+40], %f207;
	ld.shared.f32 	%f208, [%r10+1408];
	add.f32 	%f209, %f208, %f233;
	mov.b32 	%r267, %f209;
	shfl.sync.bfly.b32	%r268|%p66, %r267, 16, 31, -1;
	mov.b32 	%f210, %r268;
	add.f32 	%f211, %f209, %f210;
	mov.b32 	%r269, %f211;
	shfl.sync.bfly.b32	%r270|%p67, %r269, 8, 31, -1;
	mov.b32 	%f212, %r270;
	add.f32 	%f213, %f211, %f212;
	mov.b32 	%r271, %f213;
	shfl.sync.bfly.b32	%r272|%p68, %r271, 4, 31, -1;
	mov.b32 	%f214, %r272;
	add.f32 	%f215, %f213, %f214;
	mov.b32 	%r273, %f215;
	shfl.sync.bfly.b32	%r274|%p69, %r273, 2, 31, -1;
	mov.b32 	%f216, %r274;
	add.f32 	%f217, %f215, %f216;
	mov.b32 	%r275, %f217;
	shfl.sync.bfly.b32	%r276|%p70, %r275, 1, 31, -1;
	mov.b32 	%f218, %r276;
	add.f32 	%f219, %f217, %f218;
	st.local.f32 	[%rd2+44], %f219;
	@%p60 bra 	$L__BB86_19;
	ld.param.u32 	%r282, [mul_mat_vec_q8_0_q8_1_cuda6_param_6];
	ld.local.f32 	%f220, [%rd11+40];
	mad.lo.s32 	%r277, %r282, 5, %r11;
	mul.wide.u32 	%rd56, %r277, 4;
	add.s64 	%rd57, %rd1, %rd56;
	st.global.f32 	[%rd57], %f220;
$L__BB86_19:
	ret;

}
	// .globl	mul_mat_vec_q2_K_q8_1_cuda6
.visible .entry mul_mat_vec_q2_K_q8_1_cuda6(
	.param .u64 .ptr .align 1 mul_mat_vec_q2_K_q8_1_cuda6_param_0,
	.param .u64 .ptr .align 1 mul_mat_vec_q2_K_q8_1_cuda6_param_1,
	.param .u64 .ptr .align 1 mul_mat_vec_q2_K_q8_1_cuda6_param_2,
	.param .u32 mul_mat_vec_q2_K_q8_1_cuda6_param_3,
	.param .u32 mul_mat_vec_q2_K_q8_1_cuda6_param_4,
	.param .u32 mul_mat_vec_q2_K_q8_1_cuda6_param_5,
	.param .u32 mul_mat_vec_q2_K_q8_1_cuda6_param_6
)
{
	.local .align 16 .b8 	__local_depot87[48];
	.reg .b64 	%SP;
	.reg .b64 	%SPL;
	.reg .pred 	%p<71>;
	.reg .b16 	%rs<9>;
	.reg .b32 	%r<693>;
	.reg .b32 	%f<469>;
	.reg .b64 	%rd<66>;
	// demoted variable
	.shared .align 4 .b8 _ZZN34_INTERNAL_c8396950_4_k_cu_1fba617b13mul_mat_vec_qILi6ELi256ELi16E10block_q2_KLi1EXadL_ZNS_17vec_dot_q2_K_q8_1EPKvPK10block_q8_1RKiEEEEvS3_S3_PfiiiiE10tmp_shared[1536];
	mov.u64 	%SPL, __local_depot87;
	ld.param.u64 	%rd14, [mul_mat_vec_q2_K_q8_1_cuda6_param_0];
	ld.param.u64 	%rd15, [mul_mat_vec_q2_K_q8_1_cuda6_param_1];
	ld.param.u64 	%rd16, [mul_mat_vec_q2_K_q8_1_cuda6_param_2];
	ld.param.u32 	%r18, [mul_mat_vec_q2_K_q8_1_cuda6_param_3];
	ld.param.u32 	%r16, [mul_mat_vec_q2_K_q8_1_cuda6_param_5];
	ld.param.u32 	%r17, [mul_mat_vec_q2_K_q8_1_cuda6_param_6];
	cvta.to.global.u64 	%rd1, %rd16;
	add.u64 	%rd2, %SPL, 0;
	mov.u32 	%r1, %tid.y;
	shl.b32 	%r19, %r1, 5;
	mov.u32 	%r2, %tid.x;
	add.s32 	%r20, %r19, %r2;
	mov.u32 	%r21, %ctaid.x;
	shl.b32 	%r3, %r21, 1;
	shr.s32 	%r22, %r18, 31;
	shr.u32 	%r23, %r22, 24;
	add.s32 	%r24, %r18, %r23;
	shr.s32 	%r4, %r24, 8;
	mov.f32 	%f457, 0f00000000;
	st.local.v4.f32 	[%rd2], {%f457, %f457, %f457, %f457};
	st.local.v4.f32 	[%rd2+16], {%f457, %f457, %f457, %f457};
	st.local.v4.f32 	[%rd2+32], {%f457, %f457, %f457, %f457};
	shr.u32 	%r692, %r20, 4;
	setp.ge.s32 	%p1, %r692, %r4;
	mov.f32 	%f458, %f457;
	mov.f32 	%f459, %f457;
	mov.f32 	%f460, %f457;
	mov.f32 	%f461, %f457;
	mov.f32 	%f462, %f457;
	mov.f32 	%f463, %f457;
	mov.f32 	%f464, %f457;
	mov.f32 	%f465, %f457;
	mov.f32 	%f466, %f457;
	mov.f32 	%f467, %f457;
	mov.f32 	%f468, %f457;
	@%p1 bra 	$L__BB87_4;
	cvta.to.global.u64 	%rd3, %rd14;
	shl.b32 	%r25, %r2, 2;
	and.b32  	%r26, %r25, 28;
	cvt.u64.u32 	%rd4, %r26;
	mul.lo.s32 	%r27, %r3, %r4;
	add.s32 	%r28, %r27, %r4;
	add.s32 	%r691, %r692, %r28;
	mul.wide.u32 	%rd18, %r1, 32;
	cvt.u64.u32 	%rd19, %r2;
	add.s64 	%rd20, %rd18, %rd19;
	shr.u64 	%rd21, %rd20, 4;
	shr.u32 	%r29, %r2, 3;
	and.b32  	%r30, %r29, 1;
	mul.wide.u32 	%rd22, %r30, 144;
	mad.lo.s64 	%rd23, %rd21, 288, %rd22;
	cvta.to.global.u64 	%rd24, %rd15;
	add.s64 	%rd65, %rd24, %rd23;
	shr.s32 	%r31, %r16, 31;
	shr.u32 	%r32, %r31, 27;
	add.s32 	%r33, %r16, %r32;
	shr.s32 	%r34, %r33, 5;
	mul.wide.s32 	%rd6, %r34, 180;
	add.s32 	%r690, %r692, %r27;
	mul.wide.s32 	%rd7, %r34, 144;
	mul.wide.s32 	%rd8, %r34, 108;
	mul.wide.s32 	%rd9, %r34, 36;
	mul.wide.s32 	%rd10, %r34, 72;
	mov.f32 	%f457, 0f00000000;
$L__BB87_2:
	shr.u32 	%r447, %r2, 2;
	and.b32  	%r448, %r447, 1;
	and.b32  	%r449, %r2, 8;
	or.b32  	%r450, %r448, %r449;
	cvt.u64.u32 	%rd25, %r450;
	mul.wide.s32 	%rd26, %r691, 84;
	add.s64 	%rd27, %rd3, %rd26;
	mul.wide.s32 	%rd28, %r690, 84;
	add.s64 	%rd29, %rd3, %rd28;
	add.s64 	%rd30, %rd27, %rd25;
	shl.b32 	%r451, %r2, 2;
	and.b32  	%r452, %r451, 60;
	cvt.u64.u32 	%rd31, %r452;
	add.s64 	%rd32, %rd31, 16;
	add.s64 	%rd33, %rd29, %rd32;
	ld.global.nc.u32 	%r453, [%rd33];
	add.s64 	%rd34, %rd65, %rd4;
	ld.global.nc.u32 	%r41, [%rd34+4];
	ld.global.nc.u32 	%r35, [%rd65];
	// begin inline asm
	{.reg .f16 low,high;
  mov.b32 {low,high},%r35;
  cvt.f32.f16 %f39, low;}

	// end inline asm
	ld.global.nc.u32 	%r49, [%rd34+40];
	ld.global.nc.u32 	%r36, [%rd65+36];
	// begin inline asm
	{.reg .f16 low,high;
  mov.b32 {low,high},%r36;
  cvt.f32.f16 %f40, low;}

	// end inline asm
	ld.global.nc.u32 	%r57, [%rd34+76];
	ld.global.nc.u32 	%r37, [%rd65+72];
	// begin inline asm
	{.reg .f16 low,high;
  mov.b32 {low,high},%r37;
  cvt.f32.f16 %f41, low;}

	// end inline asm
	ld.global.nc.u32 	%r65, [%rd34+112];
	ld.global.nc.u32 	%r38, [%rd65+108];
	// begin inline asm
	{.reg .f16 low,high;
  mov.b32 {low,high},%r38;
  cvt.f32.f16 %f42, low;}

	// end inline asm
	add.s64 	%rd35, %rd29, %rd25;
	ld.global.nc.u8 	%rs1, [%rd35];
	cvt.u32.u8 	%r454, %rs1;
	and.b32  	%r384, %r453, 50529027;
	mov.b32 	%r446, 0;
	// begin inline asm
	dp4a.s32.s32 %r39, %r384, %r41, %r446;
	// end inline asm
	and.b32  	%r455, %r454, 15;
	mul.lo.s32 	%r456, %r39, %r455;
	cvt.rn.f32.s32 	%f67, %r456;
	fma.rn.f32 	%f68, %f39, %f67, 0f00000000;
	shr.u32 	%r457, %r454, 4;
	shl.b32 	%r458, %r457, 8;
	or.b32  	%r459, %r458, %r457;
	shl.b32 	%r460, %r459, 16;
	or.b32  	%r44, %r460, %r459;
	// begin inline asm
	dp4a.s32.s32 %r43, %r44, %r41, %r446;
	// end inline asm
	cvt.rn.f32.s32 	%f69, %r43;
	fma.rn.f32 	%f70, %f39, %f69, 0f00000000;
	ld.global.nc.u8 	%rs2, [%rd35+2];
	cvt.u32.u8 	%r461, %rs2;
	shr.u32 	%r462, %r453, 2;
	and.b32  	%r392, %r462, 50529027;
	// begin inline asm
	dp4a.s32.s32 %r47, %r392, %r49, %r446;
	// end inline asm
	and.b32  	%r463, %r461, 15;
	mul.lo.s32 	%r464, %r47, %r463;
	cvt.rn.f32.s32 	%f71, %r464;
	fma.rn.f32 	%f72, %f40, %f71, %f68;
	shr.u32 	%r465, %r461, 4;
	shl.b32 	%r466, %r465, 8;
	or.b32  	%r467, %r466, %r465;
	shl.b32 	%r468, %r467, 16;
	or.b32  	%r52, %r468, %r467;
	// begin inline asm
	dp4a.s32.s32 %r51, %r52, %r49, %r446;
	// end inline asm
	cvt.rn.f32.s32 	%f73, %r51;
	fma.rn.f32 	%f74, %f40, %f73, %f70;
	ld.global.nc.u8 	%rs3, [%rd35+4];
	cvt.u32.u8 	%r469, %rs3;
	shr.u32 	%r470, %r453, 4;
	and.b32  	%r400, %r470, 50529027;
	// begin inline asm
	dp4a.s32.s32 %r55, %r400, %r57, %r446;
	// end inline asm
	and.b32  	%r471, %r469, 15;
	mul.lo.s32 	%r472, %r55, %r471;
	cvt.rn.f32.s32 	%f75, %r472;
	fma.rn.f32 	%f76, %f41, %f75, %f72;
	shr.u32 	%r473, %r469, 4;
	shl.b32 	%r474, %r473, 8;
	or.b32  	%r475, %r474, %r473;
	shl.b32 	%r476, %r475, 16;
	or.b32  	%r60, %r476, %r475;
	// begin inline asm
	dp4a.s32.s32 %r59, %r60, %r57, %r446;
	// end inline asm
	cvt.rn.f32.s32 	%f77, %r59;
	fma.rn.f32 	%f78, %f41, %f77, %f74;
	ld.global.nc.u8 	%rs4, [%rd35+6];
	cvt.u32.u8 	%r477, %rs4;
	shr.u32 	%r478, %r453, 6;
	and.b32  	%r408, %r478, 50529027;
	// begin inline asm
	dp4a.s32.s32 %r63, %r408, %r65, %r446;
	// end inline asm
	and.b32  	%r479, %r477, 15;
	mul.lo.s32 	%r480, %r63, %r479;
	cvt.rn.f32.s32 	%f79, %r480;
	fma.rn.f32 	%f80, %f42, %f79, %f76;
	shr.u32 	%r481, %r477, 4;
	shl.b32 	%r482, %r481, 8;
	or.b32  	%r483, %r482, %r481;
	shl.b32 	%r484, %r483, 16;
	or.b32  	%r68, %r484, %r483;
	// begin inline asm
	dp4a.s32.s32 %r67, %r68, %r65, %r446;
	// end inline asm
	cvt.rn.f32.s32 	%f81, %r67;
	fma.rn.f32 	%f82, %f42, %f81, %f78;
	ld.global.nc.u32 	%r72, [%rd29+80];
	// begin inline asm
	{.reg .f16 low,high;
  mov.b32 {low,high},%r72;
  cvt.f32.f16 %f43, low;}

	// end inline asm
	// begin inline asm
	{.reg .f16 low,high;
  mov.b32 {low,high},%r72;
  cvt.f32.f16 %f44, high;}

	// end inline asm
	mul.f32 	%f83, %f80, %f43;
	mul.f32 	%f84, %f82, %f44;
	sub.f32 	%f85, %f83, %f84;
	add.f32 	%f468, %f85, %f468;
	add.s64 	%rd36, %rd27, %rd32;
	ld.global.nc.u32 	%r485, [%rd36];
	ld.global.nc.u8 	%rs5, [%rd30];
	cvt.u32.u8 	%r486, %rs5;
	and.b32  	%r416, %r485, 50529027;
	// begin inline asm
	dp4a.s32.s32 %r73, %r416, %r41, %r446;
	// end inline asm
	and.b32  	%r487, %r486, 15;
	mul.lo.s32 	%r488, %r73, %r487;
	cvt.rn.f32.s32 	%f86, %r488;
	fma.rn.f32 	%f87, %f39, %f86, 0f00000000;
	shr.u32 	%r489, %r486, 4;
	shl.b32 	%r490, %r489, 8;
	or.b32  	%r491, %r490, %r489;
	shl.b32 	%r492, %r491, 16;
	or.b32  	%r78, %r492, %r491;
	// begin inline asm
	dp4a.s32.s32 %r77, %r78, %r41, %r446;
	// end inline asm
	cvt.rn.f32.s32 	%f88, %r77;
	fma.rn.f32 	%f89, %f39, %f88, 0f00000000;
	ld.global.nc.u8 	%rs6, [%rd30+2];
	cvt.u32.u8 	%r493, %rs6;
	shr.u32 	%r494, %r485, 2;
	and.b32  	%r424, %r494, 50529027;
	// begin inline asm
	dp4a.s32.s32 %r81, %r424, %r49, %r446;
	// end inline asm
	and.b32  	%r495, %r493, 15;
	mul.lo.s32 	%r496, %r81, %r495;
	cvt.rn.f32.s32 	%f90, %r496;
	fma.rn.f32 	%f91, %f40, %f90, %f87;
	shr.u32 	%r497, %r493, 4;
	shl.b32 	%r498, %r497, 8;
	or.b32  	%r499, %r498, %r497;
	shl.b32 	%r500, %r499, 16;
	or.b32  	%r86, %r500, %r499;
	// begin inline asm
	dp4a.s32.s32 %r85, %r86, %r49, %r446;
	// end inline asm
	cvt.rn.f32.s32 	%f92, %r85;
	fma.rn.f32 	%f93, %f40, %f92, %f89;
	ld.global.nc.u8 	%rs7, [%rd30+4];
	cvt.u32.u8 	%r501, %rs7;
	shr.u32 	%r502, %r485, 4;
	and.b32  	%r432, %r502, 50529027;
	// begin inline asm
	dp4a.s32.s32 %r89, %r432, %r57, %r446;
	// end inline asm
	and.b32  	%r503, %r501, 15;
	mul.lo.s32 	%r504, %r89, %r503;
	cvt.rn.f32.s32 	%f94, %r504;
	fma.rn.f32 	%f95, %f41, %f94, %f91;
	shr.u32 	%r505, %r501, 4;
	shl.b32 	%r506, %r505, 8;
	or.b32  	%r507, %r506, %r505;
	shl.b32 	%r508, %r507, 16;
	or.b32  	%r94, %r508, %r507;
	// begin inline asm
	dp4a.s32.s32 %r93, %r94, %r57, %r446;
	// end inline asm
	cvt.rn.f32.s32 	%f96, %r93;
	fma.rn.f32 	%f97, %f41, %f96, %f93;
	ld.global.nc.u8 	%rs8, [%rd30+6];
	cvt.u32.u8 	%r509, %rs8;
	shr.u32 	%r510, %r485, 6;
	and.b32  	%r440, %r510, 50529027;
	// begin inline asm
	dp4a.s32.s32 %r97, %r440, %r65, %r446;
	// end inline asm
	and.b32  	%r511, %r509, 15;
	mul.lo.s32 	%r512, %r97, %r511;
	cvt.rn.f32.s32 	%f98, %r512;
	fma.rn.f32 	%f99, %f42, %f98, %f95;
	shr.u32 	%r513, %r509, 4;
	shl.b32 	%r514, %r513, 8;
	or.b32  	%r515, %r514, %r513;
	shl.b32 	%r516, %r515, 16;
	or.b32  	%r102, %r516, %r515;
	// begin inline asm
	dp4a.s32.s32 %r101, %r102, %r65, %r446;
	// end inline asm
	cvt.rn.f32.s32 	%f100, %r101;
	fma.rn.f32 	%f101, %f42, %f100, %f97;
	ld.global.nc.u32 	%r106, [%rd27+80];
	// begin inline asm
	{.reg .f16 low,high;
  mov.b32 {low,high},%r106;
  cvt.f32.f16 %f45, low;}

	// end inline asm
	// begin inline asm
	{.reg .f16 low,high;
  mov.b32 {low,high},%r106;
  cvt.f32.f16 %f46, high;}

	// end inline asm
	mul.f32 	%f102, %f99, %f45;
	mul.f32 	%f103, %f101, %f46;
	sub.f32 	%f104, %f102, %f103;
	add.f32 	%f467, %f104, %f467;
	add.s64 	%rd37, %rd9, %rd4;
	add.s64 	%rd38, %rd37, %rd65;
	ld.global.nc.u32 	%r149, [%rd38+4];
	add.s64 	%rd39, %rd65, %rd9;
	ld.global.nc.u32 	%r107, [%rd39];
	// begin inline asm
	{.reg .f16 low,high;
  mov.b32 {low,high},%r107;
  cvt.f32.f16 %f47, low;}

	// end inline asm
	ld.global.nc.u32 	%r157, [%rd38+40];
	ld.global.nc.u32 	%r108, [%rd39+36];
	// begin inline asm
	{.reg .f16 low,high;
  mov.b32 {low,high},%r108;
  cvt.f32.f16 %f48, low;}

	// end inline asm
	ld.global.nc.u32 	%r165, [%rd38+76];
	ld.global.nc.u32 	%r109, [%rd39+72];
	// begin inline asm
	{.reg .f16 low,high;
  mov.b32 {low,high},%r109;
  cvt.f32.f16 %f49, low;}

	// end inline asm
	ld.global.nc.u32 	%r173, [%rd38+112];
	ld.global.nc.u32 	%r110, [%rd39+108];
	// begin inline asm
	{.reg .f16 low,high;
  mov.b32 {low,high},%r110;
  cvt.f32.f16 %f50, low;}

	// end inline asm
	// begin inline asm
	dp4a.s32.s32 %r111, %r384, %r149, %r446;
	// end inline asm
	mul.lo.s32 	%r517, %r111, %r455;
	cvt.rn.f32.s32 	%f105, %r517;
	fma.rn.f32 	%f106, %f47, %f105, 0f00000000;
	// begin inline asm
	dp4a.s32.s32 %r115, %r44, %r149, %r446;
	// end inline asm
	cvt.rn.f32.s32 	%f107, %r115;
	fma.rn.f32 	%f108, %f47, %f107, 0f00000000;
	// begin inline asm
	dp4a.s32.s32 %r119, %r392, %r157, %r446;
	// end inline asm
	mul.lo.s32 	%r518, %r119, %r463;
	cvt.rn.f32.s32 	%f109, %r518;
	fma.rn.f32 	%f110, %f48, %f109, %f106;
	// begin inline asm
	dp4a.s32.s32 %r123, %r52, %r157, %r446;
	// end inline asm
	cvt.rn.f32.s32 	%f111, %r123;
	fma.rn.f32 	%f112, %f48, %f111, %f108;
	// begin inline asm
	dp4a.s32.s32 %r127, %r400, %r165, %r446;
	// end inline asm
	mul.lo.s32 	%r519, %r127, %r471;
	cvt.rn.f32.s32 	%f113, %r519;
	fma.rn.f32 	%f114, %f49, %f113, %f110;
	// begin inline asm
	dp4a.s32.s32 %r131, %r60, %r165, %r446;
	// end inline asm
	cvt.rn.f32.s32 	%f115, %r131;
	fma.rn.f32 	%f116, %f49, %f115, %f112;
	// begin inline asm
	dp4a.s32.s32 %r135, %r408, %r173, %r446;
	// end inline asm
	mul.lo.s32 	%r520, %r135, %r479;
	cvt.rn.f32.s32 	%f117, %r520;
	fma.rn.f32 	%f118, %f50, %f117, %f114;
	// begin inline asm
	dp4a.s32.s32 %r139, %r68, %r173, %r446;
	// end inline asm
	cvt.rn.f32.s32 	%f119, %r139;
	fma.rn.f32 	%f120, %f50, %f119, %f116;
	mul.f32 	%f121, %f118, %f43;
	mul.f32 	%f122, %f120, %f44;
	sub.f32 	%f123, %f121, %f122;
	add.f32 	%f466, %f123, %f466;
	// begin inline asm
	dp4a.s32.s32 %r143, %r416, %r149, %r446;
	// end inline asm
	mul.lo.s32 	%r521, %r143, %r487;
	cvt.rn.f32.s32 	%f124, %r521;
	fma.rn.f32 	%f125, %f47, %f124, 0f00000000;
	// begin inline asm
	dp4a.s32.s32 %r147, %r78, %r149, %r446;
	// end inline asm
	cvt.rn.f32.s32 	%f126, %r147;
	fma.rn.f32 	%f127, %f47, %f126, 0f00000000;
	// begin inline asm
	dp4a.s32.s32 %r151, %r424, %r157, %r446;
	// end inline asm
	mul.lo.s32 	%r522, %r151, %r495;
	cvt.rn.f32.s32 	%f128, %r522;
	fma.rn.f32 	%f129, %f48, %f128, %f125;
	// begin inline asm
	dp4a.s32.s32 %r155, %r86, %r157, %r446;
	// end inline asm
	cvt.rn.f32.s32 	%f130, %r155;
	fma.rn.f32 	%f131, %f48, %f130, %f127;
	// begin inline asm
	dp4a.s32.s32 %r159, %r432, %r165, %r446;
	// end inline asm
	mul.lo.s32 	%r523, %r159, %r503;
	cvt.rn.f32.s32 	%f132, %r523;
	fma.rn.f32 	%f133, %f49, %f132, %f129;
	// begin inline asm
	dp4a.s32.s32 %r163, %r94, %r165, %r446;
	// end inline asm
	cvt.rn.f32.s32 	%f134, %r163;
	fma.rn.f32 	%f135, %f49, %f134, %f131;
	// begin inline asm
	dp4a.s32.s32 %r167, %r440, %r173, %r446;
	// end inline asm
	mul.lo.s32 	%r524, %r167, %r511;
	cvt.rn.f32.s32 	%f136, %r524;
	fma.rn.f32 	%f137, %f50, %f136, %f133;
	// begin inline asm
	dp4a.s32.s32 %r171, %r102, %r173, %r446;
	// end inline asm
	cvt.rn.f32.s32 	%f138, %r171;
	fma.rn.f32 	%f139, %f50, %f138, %f135;
	mul.f32 	%f140, %f137, %f45;
	mul.f32 	%f141, %f139, %f46;
	sub.f32 	%f142, %f140, %f141;
	add.f32 	%f465, %f142, %f465;
	add.s64 	%rd40, %rd10, %rd4;
	add.s64 	%rd41, %rd40, %rd65;
	ld.global.nc.u32 	%r217, [%rd41+4];
	add.s64 	%rd42, %rd65, %rd10;
	ld.global.nc.u32 	%r175, [%rd42];
	// begin inline asm
	{.reg .f16 low,high;
  mov.b32 {low,high},%r175;
  cvt.f32.f16 %f51, low;}

	// end inline asm
	ld.global.nc.u32 	%r225, [%rd41+40];
	ld.global.nc.u32 	%r176, [%rd42+36];
	// begin inline asm
	{.reg .f16 low,high;
  mov.b32 {low,high},%r176;
  cvt.f32.f16 %f52, low;}

	// end inline asm
	ld.global.nc.u32 	%r233, [%rd41+76];
	ld.global.nc.u32 	%r177, [%rd42+72];
	// begin inline asm
	{.reg .f16 low,high;
  mov.b32 {low,high},%r177;
  cvt.f32.f16 %f53, low;}

	// end inline asm
	ld.global.nc.u32 	%r241, [%rd41+112];
	ld.global.nc.u32 	%r178, [%rd42+108];
	// begin inline asm
	{.reg .f16 low,high;
  mov.b32 {low,high},%r178;
  cvt.f32.f16 %f54, low;}

	// end inline asm
	// begin inline asm
	dp4a.s32.s32 %r179, %r384, %r217, %r446;
	// end inline asm
	mul.lo.s32 	%r525, %r179, %r455;
	cvt.rn.f32.s32 	%f143, %r525;
	fma.rn.f32 	%f144, %f51, %f143, 0f00000000;
	// begin inline asm
	dp4a.s32.s32 %r183, %r44, %r217, %r446;
	// end inline asm
	cvt.rn.f32.s32 	%f145, %r183;
	fma.rn.f32 	%f146, %f51, %f145, 0f00000000;
	// begin inline asm
	dp4a.s32.s32 %r187, %r392, %r225, %r446;
	// end inline asm
	mul.lo.s32 	%r526, %r187, %r463;
	cvt.rn.f32.s32 	%f147, %r526;
	fma.rn.f32 	%f148, %f52, %f147, %f144;
	// begin inline asm
	dp4a.s32.s32 %r191, %r52, %r225, %r446;
	// end inline asm
	cvt.rn.f32.s32 	%f149, %r191;
	fma.rn.f32 	%f150, %f52, %f149, %f146;
	// begin inline asm
	dp4a.s32.s32 %r195, %r400, %r233, %r446;
	// end inline asm
	mul.lo.s32 	%r527, %r195, %r471;
	cvt.rn.f32.s32 	%f151, %r527;
	fma.rn.f32 	%f152, %f53, %f151, %f148;
	// begin inline asm
	dp4a.s32.s32 %r199, %r60, %r233, %r446;
	// end inline asm
	cvt.rn.f32.s32 	%f153, %r199;
	fma.rn.f32 	%f154, %f53, %f153, %f150;
	// begin inline asm
	dp4a.s32.s32 %r203, %r408, %r241, %r446;
	// end inline asm
	mul.lo.s32 	%r528, %r203, %r479;
	cvt.rn.f32.s32 	%f155, %r528;
	fma.rn.f32 	%f156, %f54, %f155, %f152;
	// begin inline asm
	dp4a.s32.s32 %r207, %r68, %r241, %r446;
	// end inline asm
	cvt.rn.f32.s32 	%f157, %r207;
	fma.rn.f32 	%f158, %f54, %f157, %f154;
	mul.f32 	%f159, %f156, %f43;
	mul.f32 	%f160, %f158, %f44;
	sub.f32 	%f161, %f159, %f160;
	add.f32 	%f464, %f161, %f464;
	// begin inline asm
	dp4a.s32.s32 %r211, %r416, %r217, %r446;
	// end inline asm
	mul.lo.s32 	%r529, %r211, %r487;
	cvt.rn.f32.s32 	%f162, %r529;
	fma.rn.f32 	%f163, %f51, %f162, 0f00000000;
	// begin inline asm
	dp4a.s32.s32 %r215, %r78, %r217, %r446;
	// end inline asm
	cvt.rn.f32.s32 	%f164, %r215;
	fma.rn.f32 	%f165, %f51, %f164, 0f00000000;
	// begin inline asm
	dp4a.s32.s32 %r219, %r424, %r225, %r446;
	// end inline asm
	mul.lo.s32 	%r530, %r219, %r495;
	cvt.rn.f32.s32 	%f166, %r530;
	fma.rn.f32 	%f167, %f52, %f166, %f163;
	// begin inline asm
	dp4a.s32.s32 %r223, %r86, %r225, %r446;
	// end inline asm
	cvt.rn.f32.s32 	%f168, %r223;
	fma.rn.f32 	%f169, %f52, %f168, %f165;
	// begin inline asm
	dp4a.s32.s32 %r227, %r432, %r233, %r446;
	// end inline asm
	mul.lo.s32 	%r531, %r227, %r503;
	cvt.rn.f32.s32 	%f170, %r531;
	fma.rn.f32 	%f171, %f53, %f170, %f167;
	// begin inline asm
	dp4a.s32.s32 %r231, %r94, %r233, %r446;
	// end inline asm
	cvt.rn.f32.s32 	%f172, %r231;
	fma.rn.f32 	%f173, %f53, %f172, %f169;
	// begin inline asm
	dp4a.s32.s32 %r235, %r440, %r241, %r446;
	// end inline asm
	mul.lo.s32 	%r532, %r235, %r511;
	cvt.rn.f32.s32 	%f174, %r532;
	fma.rn.f32 	%f175, %f54, %f174, %f171;
	// begin inline asm
	dp4a.s32.s32 %r239, %r102, %r241, %r446;
	// end inline asm
	cvt.rn.f32.s32 	%f176, %r239;
	fma.rn.f32 	%f177, %f54, %f176, %f173;
	mul.f32 	%f178, %f175, %f45;
	mul.f32 	%f179, %f177, %f46;
	sub.f32 	%f180, %f178, %f179;
	add.f32 	%f463, %f180, %f463;
	add.s64 	%rd43, %rd8, %rd4;
	add.s64 	%rd44, %rd43, %rd65;
	ld.global.nc.u32 	%r285, [%rd44+4];
	add.s64 	%rd45, %rd65, %rd8;
	ld.global.nc.u32 	%r243, [%rd45];
	// begin inline asm
	{.reg .f16 low,high;
  mov.b32 {low,high},%r243;
  cvt.f32.f16 %f55, low;}

	// end inline asm
	ld.global.nc.u32 	%r293, [%rd44+40];
	ld.global.nc.u32 	%r244, [%rd45+36];
	// begin inline asm
	{.reg .f16 low,high;
  mov.b32 {low,high},%r244;
  cvt.f32.f16 %f56, low;}

	// end inline asm
	ld.global.nc.u32 	%r301, [%rd44+76];
	ld.global.nc.u32 	%r245, [%rd45+72];
	// begin inline asm
	{.reg .f16 low,high;
  mov.b32 {low,high},%r245;
  cvt.f32.f16 %f57, low;}

	// end inline asm
	ld.global.nc.u32 	%r309, [%rd44+112];
	ld.global.nc.u32 	%r246, [%rd45+108];
	// begin inline asm
	{.reg .f16 low,high;
  mov.b32 {low,high},%r246;
  cvt.f32.f16 %f58, low;}

	// end inline asm
	// begin inline asm
	dp4a.s32.s32 %r247, %r384, %r285, %r446;
	// end inline asm
	mul.lo.s32 	%r533, %r247, %r455;
	cvt.rn.f32.s32 	%f181, %r533;
	fma.rn.f32 	%f182, %f55, %f181, 0f00000000;
	// begin inline asm
	dp4a.s32.s32 %r251, %r44, %r285, %r446;
	// end inline asm
	cvt.rn.f32.s32 	%f183, %r251;
	fma.rn.f32 	%f184, %f55, %f183, 0f00000000;
	// begin inline asm
	dp4a.s32.s32 %r255, %r392, %r293, %r446;
	// end inline asm
	mul.lo.s32 	%r534, %r255, %r463;
	cvt.rn.f32.s32 	%f185, %r534;
	fma.rn.f32 	%f186, %f56, %f185, %f182;
	// begin inline asm
	dp4a.s32.s32 %r259, %r52, %r293, %r446;
	// end inline asm
	cvt.rn.f32.s32 	%f187, %r259;
	fma.rn.f32 	%f188, %f56, %f187, %f184;
	// begin inline asm
	dp4a.s32.s32 %r263, %r400, %r301, %r446;
	// end inline asm
	mul.lo.s32 	%r535, %r263, %r471;
	cvt.rn.f32.s32 	%f189, %r535;
	fma.rn.f32 	%f190, %f57, %f189, %f186;
	// begin inline asm
	dp4a.s32.s32 %r267, %r60, %r301, %r446;
	// end inline asm
	cvt.rn.f32.s32 	%f191, %r267;
	fma.rn.f32 	%f192, %f57, %f191, %f188;
	// begin inline asm
	dp4a.s32.s32 %r271, %r408, %r309, %r446;
	// end inline asm
	mul.lo.s32 	%r536, %r271, %r479;
	cvt.rn.f32.s32 	%f193, %r536;
	fma.rn.f32 	%f194, %f58, %f193, %f190;
	// begin inline asm
	dp4a.s32.s32 %r275, %r68, %r309, %r446;
	// end inline asm
	cvt.rn.f32.s32 	%f195, %r275;
	fma.rn.f32 	%f196, %f58, %f195, %f192;
	mul.f32 	%f197, %f194, %f43;
	mul.f32 	%f198, %f196, %f44;
	sub.f32 	%f199, %f197, %f198;
	add.f32 	%f462, %f199, %f462;
	// begin inline asm
	dp4a.s32.s32 %r279, %r416, %r285, %r446;
	// end inline asm
	mul.lo.s32 	%r537, %r279, %r487;
	cvt.rn.f32.s32 	%f200, %r537;
	fma.rn.f32 	%f201, %f55, %f200, 0f00000000;
	// begin inline asm
	dp4a.s32.s32 %r283, %r78, %r285, %r446;
	// end inline asm
	cvt.rn.f32.s32 	%f202, %r283;
	fma.rn.f32 	%f203, %f55, %f202, 0f00000000;
	// begin inline asm
	dp4a.s32.s32 %r287, %r424, %r293, %r446;
	// end inline asm
	mul.lo.s32 	%r538, %r287, %r495;
	cvt.rn.f32.s32 	%f204, %r538;
	fma.rn.f32 	%f205, %f56, %f204, %f201;
	// begin inline asm
	dp4a.s32.s32 %r291, %r86, %r293, %r446;
	// end inline asm
	cvt.rn.f32.s32 	%f206, %r291;
	fma.rn.f32 	%f207, %f56, %f206, %f203;
	// begin inline asm
	dp4a.s32.s32 %r295, %r432, %r301, %r446;
	// end inline asm
	mul.lo.s32 	%r539, %r295, %r503;
	cvt.rn.f32.s32 	%f208, %r539;
	fma.rn.f32 	%f209, %f57, %f208, %f205;
	// begin inline asm
	dp4a.s32.s32 %r299, %r94, %r301, %r446;
	// end inline asm
	cvt.rn.f32.s32 	%f210, %r299;
	fma.rn.f32 	%f211, %f57, %f210, %f207;
	// begin inline asm
	dp4a.s32.s32 %r303, %r440, %r309, %r446;
	// end inline asm
	mul.lo.s32 	%r540, %r303, %r511;
	cvt.rn.f32.s32 	%f212, %r540;
	fma.rn.f32 	%f213, %f58, %f212, %f209;
	// begin inline asm
	dp4a.s32.s32 %r307, %r102, %r309, %r446;
	// end inline asm
	cvt.rn.f32.s32 	%f214, %r307;
	fma.rn.f32 	%f215, %f58, %f214, %f211;
	mul.f32 	%f216, %f213, %f45;
	mul.f32 	%f217, %f215, %f46;
	sub.f32 	%f218, %f216, %f217;
	add.f32 	%f461, %f218, %f461;
	add.s64 	%rd46, %rd7, %rd4;
	add.s64 	%rd47, %rd46, %rd65;
	ld.global.nc.u32 	%r353, [%rd47+4];
	add.s64 	%rd48, %rd65, %rd7;
	ld.global.nc.u32 	%r311, [%rd48];
	// begin inline asm
	{.reg .f16 low,high;
  mov.b32 {low,high},%r311;
  cvt.f32.f16 %f59, low;}

	// end inline asm
	ld.global.nc.u32 	%r361, [%rd47+40];
	ld.global.nc.u32 	%r312, [%rd48+36];
	// begin inline asm
	{.reg .f16 low,high;
  mov.b32 {low,high},%r312;
  cvt.f32.f16 %f60, low;}

	// end inline asm
	ld.global.nc.u32 	%r369, [%rd47+76];
	ld.global.nc.u32 	%r313, [%rd48+72];
	// begin inline asm
	{.reg .f16 low,high;
  mov.b32 {low,high},%r313;
  cvt.f32.f16 %f61, low;}

	// end inline asm
	ld.global.nc.u32 	%r377, [%rd47+112];
	ld.global.nc.u32 	%r314, [%rd48+108];
	// begin inline asm
	{.reg .f16 low,high;
  mov.b32 {low,high},%r314;
  cvt.f32.f16 %f62, low;}

	// end inline asm
	// begin inline asm
	dp4a.s32.s32 %r315, %r384, %r353, %r446;
	// end inline asm
	mul.lo.s32 	%r541, %r315, %r455;
	cvt.rn.f32.s32 	%f219, %r541;
	fma.rn.f32 	%f220, %f59, %f219, 0f00000000;
	// begin inline asm
	dp4a.s32.s32 %r319, %r44, %r353, %r446;
	// end inline asm
	cvt.rn.f32.s32 	%f221, %r319;
	fma.rn.f32 	%f222, %f59, %f221, 0f00000000;
	// begin inline asm
	dp4a.s32.s32 %r323, %r392, %r361, %r446;
	// end inline asm
	mul.lo.s32 	%r542, %r323, %r463;
	cvt.rn.f32.s32 	%f223, %r542;
	fma.rn.f32 	%f224, %f60, %f223, %f220;
	// begin inline asm
	dp4a.s32.s32 %r327, %r52, %r361, %r446;
	// end inline asm
	cvt.rn.f32.s32 	%f225, %r327;
	fma.rn.f32 	%f226, %f60, %f225, %f222;
	// begin inline asm
	dp4a.s32.s32 %r331, %r400, %r369, %r446;
	// end inline asm
	mul.lo.s32 	%r543, %r331, %r471;
	cvt.rn.f32.s32 	%f227, %r543;
	fma.rn.f32 	%f228, %f61, %f227, %f224;
	// begin inline asm
	dp4a.s32.s32 %r335, %r60, %r369, %r446;
	// end inline asm
	cvt.rn.f32.s32 	%f229, %r335;
	fma.rn.f32 	%f230, %f61, %f229, %f226;
	// begin inline asm
	dp4a.s32.s32 %r339, %r408, %r377, %r446;
	// end inline asm
	mul.lo.s32 	%r544, %r339, %r479;
	cvt.rn.f32.s32 	%f231, %r544;
	fma.rn.f32 	%f232, %f62, %f231, %f228;
	// begin inline asm
	dp4a.s32.s32 %r343, %r68, %r377, %r446;
	// end inline asm
	cvt.rn.f32.s32 	%f233, %r343;
	fma.rn.f32 	%f234, %f62, %f233, %f230;
	mul.f32 	%f235, %f232, %f43;
	mul.f32 	%f236, %f234, %f44;
	sub.f32 	%f237, %f235, %f236;
	add.f32 	%f460, %f237, %f460;
	// begin inline asm
	dp4a.s32.s32 %r347, %r416, %r353, %r446;
	// end inline asm
	mul.lo.s32 	%r545, %r347, %r487;
	cvt.rn.f32.s32 	%f238, %r545;
	fma.rn.f32 	%f239, %f59, %f238, 0f00000000;
	// begin inline asm
	dp4a.s32.s32 %r351, %r78, %r353, %r446;
	// end inline asm
	cvt.rn.f32.s32 	%f240, %r351;
	fma.rn.f32 	%f241, %f59, %f240, 0f00000000;
	// begin inline asm
	dp4a.s32.s32 %r355, %r424, %r361, %r446;
	// end inline asm
	mul.lo.s32 	%r546, %r355, %r495;
	cvt.rn.f32.s32 	%f242, %r546;
	fma.rn.f32 	%f243, %f60, %f242, %f239;
	// begin inline asm
	dp4a.s32.s32 %r359, %r86, %r361, %r446;
	// end inline asm
	cvt.rn.f32.s32 	%f244, %r359;
	fma.rn.f32 	%f245, %f60, %f244, %f241;
	// begin inline asm
	dp4a.s32.s32 %r363, %r432, %r369, %r446;
	// end inline asm
	mul.lo.s32 	%r547, %r363, %r503;
	cvt.rn.f32.s32 	%f246, %r547;
	fma.rn.f32 	%f247, %f61, %f246, %f243;
	// begin inline asm
	dp4a.s32.s32 %r367, %r94, %r369, %r446;
	// end inline asm
	cvt.rn.f32.s32 	%f248, %r367;
	fma.rn.f32 	%f249, %f61, %f248, %f245;
	// begin inline asm
	dp4a.s32.s32 %r371, %r440, %r377, %r446;
	// end inline asm
	mul.lo.s32 	%r548, %r371, %r511;
	cvt.rn.f32.s32 	%f250, %r548;
	fma.rn.f32 	%f251, %f62, %f250, %f247;
	// begin inline asm
	dp4a.s32.s32 %r375, %r102, %r377, %r446;
	// end inline asm
	cvt.rn.f32.s32 	%f252, %r375;
	fma.rn.f32 	%f253, %f62, %f252, %f249;
	mul.f32 	%f254, %f251, %f45;
	mul.f32 	%f255, %f253, %f46;
	sub.f32 	%f256, %f254, %f255;
	add.f32 	%f459, %f256, %f459;
	add.s64 	%rd49, %rd6, %rd4;
	add.s64 	%rd50, %rd49, %rd65;
	ld.global.nc.u32 	%r421, [%rd50+4];
	add.s64 	%rd51, %rd65, %rd6;
	ld.global.nc.u32 	%r379, [%rd51];
	// begin inline asm
	{.reg .f16 low,high;
  mov.b32 {low,high},%r379;
  cvt.f32.f16 %f63, low;}

	// end inline asm
	ld.global.nc.u32 	%r429, [%rd50+40];
	ld.global.nc.u32 	%r380, [%rd51+36];
	// begin inline asm
	{.reg .f16 low,high;
  mov.b32 {low,high},%r380;
  cvt.f32.f16 %f64, low;}

	// end inline asm
	ld.global.nc.u32 	%r437, [%rd50+76];
	ld.global.nc.u32 	%r381, [%rd51+72];
	// begin inline asm
	{.reg .f16 low,high;
  mov.b32 {low,high},%r381;
  cvt.f32.f16 %f65, low;}

	// end inline asm
	ld.global.nc.u32 	%r445, [%rd50+112];
	ld.global.nc.u32 	%r382, [%rd51+108];
	// begin inline asm
	{.reg .f16 low,high;
  mov.b32 {low,high},%r382;
  cvt.f32.f16 %f66, low;}

	// end inline asm
	// begin inline asm
	dp4a.s32.s32 %r383, %r384, %r421, %r446;
	// end inline asm
	mul.lo.s32 	%r549, %r383, %r455;
	cvt.rn.f32.s32 	%f257, %r549;
	fma.rn.f32 	%f258, %f63, %f257, 0f00000000;
	// begin inline asm
	dp4a.s32.s32 %r387, %r44, %r421, %r446;
	// end inline asm
	cvt.rn.f32.s32 	%f259, %r387;
	fma.rn.f32 	%f260, %f63, %f259, 0f00000000;
	// begin inline asm
	dp4a.s32.s32 %r391, %r392, %r429, %r446;
	// end inline asm
	mul.lo.s32 	%r550, %r391, %r463;
	cvt.rn.f32.s32 	%f261, %r550;
	fma.rn.f32 	%f262, %f64, %f261, %f258;
	// begin inline asm
	dp4a.s32.s32 %r395, %r52, %r429, %r446;
	// end inline asm
	cvt.rn.f32.s32 	%f263, %r395;
	fma.rn.f32 	%f264, %f64, %f263, %f260;
	// begin inline asm
	dp4a.s32.s32 %r399, %r400, %r437, %r446;
	// end inline asm
	mul.lo.s32 	%r551, %r399, %r471;
	cvt.rn.f32.s32 	%f265, %r551;
	fma.rn.f32 	%f266, %f65, %f265, %f262;
	// begin inline asm
	dp4a.s32.s32 %r403, %r60, %r437, %r446;
	// end inline asm
	cvt.rn.f32.s32 	%f267, %r403;
	fma.rn.f32 	%f268, %f65, %f267, %f264;
	// begin inline asm
	dp4a.s32.s32 %r407, %r408, %r445, %r446;
	// end inline asm
	mul.lo.s32 	%r552, %r407, %r479;
	cvt.rn.f32.s32 	%f269, %r552;
	fma.rn.f32 	%f270, %f66, %f269, %f266;
	// begin inline asm
	dp4a.s32.s32 %r411, %r68, %r445, %r446;
	// end inline asm
	cvt.rn.f32.s32 	%f271, %r411;
	fma.rn.f32 	%f272, %f66, %f271, %f268;
	mul.f32 	%f273, %f270, %f43;
	mul.f32 	%f274, %f272, %f44;
	sub.f32 	%f275, %f273, %f274;
	add.f32 	%f458, %f275, %f458;
	// begin inline asm
	dp4a.s32.s32 %r415, %r416, %r421, %r446;
	// end inline asm
	mul.lo.s32 	%r553, %r415, %r487;
	cvt.rn.f32.s32 	%f276, %r553;
	fma.rn.f32 	%f277, %f63, %f276, 0f00000000;
	// begin inline asm
	dp4a.s32.s32 %r419, %r78, %r421, %r446;
	// end inline asm
	cvt.rn.f32.s32 	%f278, %r419;
	fma.rn.f32 	%f279, %f63, %f278, 0f00000000;
	// begin inline asm
	dp4a.s32.s32 %r423, %r424, %r429, %r446;
	// end inline asm
	mul.lo.s32 	%r554, %r423, %r495;
	cvt.rn.f32.s32 	%f280, %r554;
	fma.rn.f32 	%f281, %f64, %f280, %f277;
	// begin inline asm
	dp4a.s32.s32 %r427, %r86, %r429, %r446;
	// end inline asm
	cvt.rn.f32.s32 	%f282, %r427;
	fma.rn.f32 	%f283, %f64, %f282, %f279;
	// begin inline asm
	dp4a.s32.s32 %r431, %r432, %r437, %r446;
	// end inline asm
	mul.lo.s32 	%r555, %r431, %r503;
	cvt.rn.f32.s32 	%f284, %r555;
	fma.rn.f32 	%f285, %f65, %f284, %f281;
	// begin inline asm
	dp4a.s32.s32 %r435, %r94, %r437, %r446;
	// end inline asm
	cvt.rn.f32.s32 	%f286, %r435;
	fma.rn.f32 	%f287, %f65, %f286, %f283;
	// begin inline asm
	dp4a.s32.s32 %r439, %r440, %r445, %r446;
	// end inline asm
	mul.lo.s32 	%r556, %r439, %r511;
	cvt.rn.f32.s32 	%f288, %r556;
	fma.rn.f32 	%f289, %f66, %f288, %f285;
	// begin inline asm
	dp4a.s32.s32 %r443, %r102, %r445, %r446;
	// end inline asm
	cvt.rn.f32.s32 	%f290, %r443;
	fma.rn.f32 	%f291, %f66, %f290, %f287;
	mul.f32 	%f292, %f289, %f45;
	mul.f32 	%f293, %f291, %f46;
	sub.f32 	%f294, %f292, %f293;
	add.f32 	%f457, %f294, %f457;
	add.s32 	%r692, %r692, 4;
	add.s32 	%r691, %r691, 4;
	add.s64 	%rd65, %rd65, 1152;
	add.s32 	%r690, %r690, 4;
	setp.lt.s32 	%p2, %r692, %r4;
	@%p2 bra 	$L__BB87_2;
	st.local.v4.f32 	[%rd2], {%f468, %f467, %f466, %f465};
	st.local.v4.f32 	[%rd2+16], {%f464, %f463, %f462, %f461};
	st.local.v4.f32 	[%rd2+32], {%f460, %f459, %f458, %f457};
$L__BB87_4:
	setp.eq.s32 	%p3, %r1, 0;
	@%p3 bra 	$L__BB87_6;
	mov.u32 	%r557, _ZZN34_INTERNAL_c8396950_4_k_cu_1fba617b13mul_mat_vec_qILi6ELi256ELi16E10block_q2_KLi1EXadL_ZNS_17vec_dot_q2_K_q8_1EPKvPK10block_q8_1RKiEEEEvS3_S3_PfiiiiE10tmp_shared;
	mad.lo.s32 	%r558, %r1, 1536, %r557;
	shl.b32 	%r559, %r2, 2;
	add.s32 	%r560, %r558, %r559;
	st.shared.f32 	[%r560+-1536], %f468;
	st.shared.f32 	[%r560+-1408], %f467;
	st.shared.f32 	[%r560+-1280], %f466;
	st.shared.f32 	[%r560+-1152], %f465;
	st.shared.f32 	[%r560+-1024], %f464;
	st.shared.f32 	[%r560+-896], %f463;
	st.shared.f32 	[%r560+-768], %f462;
	st.shared.f32 	[%r560+-640], %f461;
	st.shared.f32 	[%r560+-512], %f460;
	st.shared.f32 	[%r560+-384], %f459;
	st.shared.f32 	[%r560+-256], %f458;
	st.shared.f32 	[%r560+-128], %f457;
$L__BB87_6:
	setp.ne.s32 	%p4, %r1, 0;
	bar.sync 	0;
	@%p4 bra 	$L__BB87_19;
	shl.b32 	%r561, %r2, 2;
	mov.u32 	%r562, _ZZN34_INTERNAL_c8396950_4_k_cu_1fba617b13mul_mat_vec_qILi6ELi256ELi16E10block_q2_KLi1EXadL_ZNS_17vec_dot_q2_K_q8_1EPKvPK10block_q8_1RKiEEEEvS3_S3_PfiiiiE10tmp_shared;
	add.s32 	%r14, %r562, %r561;
	setp.gt.u32 	%p5, %r2, 1;
	mul.wide.u32 	%rd52, %r2, 4;
	add.s64 	%rd13, %rd2, %rd52;
	add.s32 	%r15, %r3, %r2;
	ld.shared.f32 	%f295, [%r14];
	add.f32 	%f296, %f295, %f468;
	mov.b32 	%r563, %f296;
	shfl.sync.bfly.b32	%r564|%p6, %r563, 16, 31, -1;
	mov.b32 	%f297, %r564;
	add.f32 	%f298, %f296, %f297;
	mov.b32 	%r565, %f298;
	shfl.sync.bfly.b32	%r566|%p7, %r565, 8, 31, -1;
	mov.b32 	%f299, %r566;
	add.f32 	%f300, %f298, %f299;
	mov.b32 	%r567, %f300;
	shfl.sync.bfly.b32	%r568|%p8, %r567, 4, 31, -1;
	mov.b32 	%f301, %r568;
	add.f32 	%f302, %f300, %f301;
	mov.b32 	%r569, %f302;
	shfl.sync.bfly.b32	%r570|%p9, %r569, 2, 31, -1;
	mov.b32 	%f303, %r570;
	add.f32 	%f304, %f302, %f303;
	mov.b32 	%r571, %f304;
	shfl.sync.bfly.b32	%r572|%p10, %r571, 1, 31, -1;
	mov.b32 	%f305, %r572;
	add.f32 	%f306, %f304, %f305;
	st.local.f32 	[%rd2], %f306;
	ld.shared.f32 	%f307, [%r14+128];
	add.f32 	%f308, %f307, %f467;
	mov.b32 	%r573, %f308;
	shfl.sync.bfly.b32	%r574|%p11, %r573, 16, 31, -1;
	mov.b32 	%f309, %r574;
	add.f32 	%f310, %f308, %f309;
	mov.b32 	%r575, %f310;
	shfl.sync.bfly.b32	%r576|%p12, %r575, 8, 31, -1;
	mov.b32 	%f311, %r576;
	add.f32 	%f312, %f310, %f311;
	mov.b32 	%r577, %f312;
	shfl.sync.bfly.b32	%r578|%p13, %r577, 4, 31, -1;
	mov.b32 	%f313, %r578;
	add.f32 	%f314, %f312, %f313;
	mov.b32 	%r579, %f314;
	shfl.sync.bfly.b32	%r580|%p14, %r579, 2, 31, -1;
	mov.b32 	%f315, %r580;
	add.f32 	%f316, %f314, %f315;
	mov.b32 	%r581, %f316;
	shfl.sync.bfly.b32	%r582|%p15, %r581, 1, 31, -1;
	mov.b32 	%f317, %r582;
	add.f32 	%f318, %f316, %f317;
	st.local.f32 	[%rd2+4], %f318;
	@%p5 bra 	$L__BB87_9;
	ld.local.f32 	%f319, [%rd13];
	mul.wide.u32 	%rd53, %r15, 4;
	add.s64 	%rd54, %rd1, %rd53;
	st.global.f32 	[%rd54], %f319;
$L__BB87_9:
	setp.gt.u32 	%p16, %r2, 1;
	ld.shared.f32 	%f320, [%r14+256];
	add.f32 	%f321, %f320, %f466;
	mov.b32 	%r583, %f321;
	shfl.sync.bfly.b32	%r584|%p17, %r583, 16, 31, -1;
	mov.b32 	%f322, %r584;
	add.f32 	%f323, %f321, %f322;
	mov.b32 	%r585, %f323;
	shfl.sync.bfly.b32	%r586|%p18, %r585, 8, 31, -1;
	mov.b32 	%f324, %r586;
	add.f32 	%f325, %f323, %f324;
	mov.b32 	%r587, %f325;
	shfl.sync.bfly.b32	%r588|%p19, %r587, 4, 31, -1;
	mov.b32 	%f326, %r588;
	add.f32 	%f327, %f325, %f326;
	mov.b32 	%r589, %f327;
	shfl.sync.bfly.b32	%r590|%p20, %r589, 2, 31, -1;
	mov.b32 	%f328, %r590;
	add.f32 	%f329, %f327, %f328;
	mov.b32 	%r591, %f329;
	shfl.sync.bfly.b32	%r592|%p21, %r591, 1, 31, -1;
	mov.b32 	%f330, %r592;
	add.f32 	%f331, %f329, %f330;
	st.local.f32 	[%rd2+8], %f331;
	ld.shared.f32 	%f332, [%r14+384];
	add.f32 	%f333, %f332, %f465;
	mov.b32 	%r593, %f333;
	shfl.sync.bfly.b32	%r594|%p22, %r593, 16, 31, -1;
	mov.b32 	%f334, %r594;
	add.f32 	%f335, %f333, %f334;
	mov.b32 	%r595, %f335;
	shfl.sync.bfly.b32	%r596|%p23, %r595, 8, 31, -1;
	mov.b32 	%f336, %r596;
	add.f32 	%f337, %f335, %f336;
	mov.b32 	%r597, %f337;
	shfl.sync.bfly.b32	%r598|%p24, %r597, 4, 31, -1;
	mov.b32 	%f338, %r598;
	add.f32 	%f339, %f337, %f338;
	mov.b32 	%r599, %f339;
	shfl.sync.bfly.b32	%r600|%p25, %r599, 2, 31, -1;
	mov.b32 	%f340, %r600;
	add.f32 	%f341, %f339, %f340;
	mov.b32 	%r601, %f341;
	shfl.sync.bfly.b32	%r602|%p26, %r601, 1, 31, -1;
	mov.b32 	%f342, %r602;
	add.f32 	%f343, %f341, %f342;
	st.local.f32 	[%rd2+12], %f343;
	@%p16 bra 	$L__BB87_11;
	ld.local.f32 	%f344, [%rd13+8];
	add.s32 	%r603, %r15, %r17;
	mul.wide.u32 	%rd55, %r603, 4;
	add.s64 	%rd56, %rd1, %rd55;
	st.global.f32 	[%rd56], %f344;
$L__BB87_11:
	setp.gt.u32 	%p27, %r2, 1;
	ld.shared.f32 	%f345, [%r14+512];
	add.f32 	%f346, %f345, %f464;
	mov.b32 	%r604, %f346;
	shfl.sync.bfly.b32	%r605|%p28, %r604, 16, 31, -1;
	mov.b32 	%f347, %r605;
	add.f32 	%f348, %f346, %f347;
	mov.b32 	%r606, %f348;
	shfl.sync.bfly.b32	%r607|%p29, %r606, 8, 31, -1;
	mov.b32 	%f349, %r607;
	add.f32 	%f350, %f348, %f349;
	mov.b32 	%r608, %f350;
	shfl.sync.bfly.b32	%r609|%p30, %r608, 4, 31, -1;
	mov.b32 	%f351, %r609;
	add.f32 	%f352, %f350, %f351;
	mov.b32 	%r610, %f352;
	shfl.sync.bfly.b32	%r611|%p31, %r610, 2, 31, -1;
	mov.b32 	%f353, %r611;
	add.f32 	%f354, %f352, %f353;
	mov.b32 	%r612, %f354;
	shfl.sync.bfly.b32	%r613|%p32, %r612, 1, 31, -1;
	mov.b32 	%f355, %r613;
	add.f32 	%f356, %f354, %f355;
	st.local.f32 	[%rd2+16], %f356;
	ld.shared.f32 	%f357, [%r14+640];
	add.f32 	%f358, %f357, %f463;
	mov.b32 	%r614, %f358;
	shfl.sync.bfly.b32	%r615|%p33, %r614, 16, 31, -1;
	mov.b32 	%f359, %r615;
	add.f32 	%f360, %f358, %f359;
	mov.b32 	%r616, %f360;
	shfl.sync.bfly.b32	%r617|%p34, %r616, 8, 31, -1;
	mov.b32 	%f361, %r617;
	add.f32 	%f362, %f360, %f361;
	mov.b32 	%r618, %f362;
	shfl.sync.bfly.b32	%r619|%p35, %r618, 4, 31, -1;
	mov.b32 	%f363, %r619;
	add.f32 	%f364, %f362, %f363;
	mov.b32 	%r620, %f364;
	shfl.sync.bfly.b32	%r621|%p36, %r620, 2, 31, -1;
	mov.b32 	%f365, %r621;
	add.f32 	%f366, %f364, %f365;
	mov.b32 	%r622, %f366;
	shfl.sync.bfly.b32	%r623|%p37, %r622, 1, 31, -1;
	mov.b32 	%f367, %r623;
	add.f32 	%f368, %f366, %f367;
	st.local.f32 	[%rd2+20], %f368;
	@%p27 bra 	$L__BB87_13;
	ld.local.f32 	%f369, [%rd13+16];
	shl.b32 	%r624, %r17, 1;
	add.s32 	%r625, %r15, %r624;
	mul.wide.u32 	%rd57, %r625, 4;
	add.s64 	%rd58, %rd1, %rd57;
	st.global.f32 	[%rd58], %f369;
$L__BB87_13:
	setp.gt.u32 	%p38, %r2, 1;
	ld.shared.f32 	%f370, [%r14+768];
	add.f32 	%f371, %f370, %f462;
	mov.b32 	%r626, %f371;
	shfl.sync.bfly.b32	%r627|%p39, %r626, 16, 31, -1;
	mov.b32 	%f372, %r627;
	add.f32 	%f373, %f371, %f372;
	mov.b32 	%r628, %f373;
	shfl.sync.bfly.b32	%r629|%p40, %r628, 8, 31, -1;
	mov.b32 	%f374, %r629;
	add.f32 	%f375, %f373, %f374;
	mov.b32 	%r630, %f375;
	shfl.sync.bfly.b32	%r631|%p41, %r630, 4, 31, -1;
	mov.b32 	%f376, %r631;
	add.f32 	%f377, %f375, %f376;
	mov.b32 	%r632, %f377;
	shfl.sync.bfly.b32	%r633|%p42, %r632, 2, 31, -1;
	mov.b32 	%f378, %r633;
	add.f32 	%f379, %f377, %f378;
	mov.b32 	%r634, %f379;
	shfl.sync.bfly.b32	%r635|%p43, %r634, 1, 31, -1;
	mov.b32 	%f380, %r635;
	add.f32 	%f381, %f379, %f380;
	st.local.f32 	[%rd2+24], %f381;
	ld.shared.f32 	%f382, [%r14+896];
	add.f32 	%f383, %f382, %f461;
	mov.b32 	%r636, %f383;
	shfl.sync.bfly.b32	%r637|%p44, %r636, 16, 31, -1;
	mov.b32 	%f384, %r637;
	add.f32 	%f385, %f383, %f384;
	mov.b32 	%r638, %f385;
	shfl.sync.bfly.b32	%r639|%p45, %r638, 8, 31, -1;
	mov.b32 	%f386, %r639;
	add.f32 	%f387, %f385, %f386;
	mov.b32 	%r640, %f387;
	shfl.sync.bfly.b32	%r641|%p46, %r640, 4, 31, -1;
	mov.b32 	%f388, %r641;
	add.f32 	%f389, %f387, %f388;
	mov.b32 	%r642, %f389;
	shfl.sync.bfly.b32	%r643|%p47, %r642, 2, 31, -1;
	mov.b32 	%f390, %r643;
	add.f32 	%f391, %f389, %f390;
	mov.b32 	%r644, %f391;
	shfl.sync.bfly.b32	%r645|%p48, %r644, 1, 31, -1;
	mov.b32 	%f392, %r645;
	add.f32 	%f393, %f391, %f392;
	st.local.f32 	[%rd2+28], %f393;
	@%p38 bra 	$L__BB87_15;
	ld.local.f32 	%f394, [%rd13+24];
	mad.lo.s32 	%r646, %r17, 3, %r15;
	mul.wide.u32 	%rd59, %r646, 4;
	add.s64 	%rd60, %rd1, %rd59;
	st.global.f32 	[%rd60], %f394;
$L__BB87_15:
	setp.gt.u32 	%p49, %r2, 1;
	ld.shared.f32 	%f395, [%r14+1024];
	add.f32 	%f396, %f395, %f460;
	mov.b32 	%r647, %f396;
	shfl.sync.bfly.b32	%r648|%p50, %r647, 16, 31, -1;
	mov.b32 	%f397, %r648;
	add.f32 	%f398, %f396, %f397;
	mov.b32 	%r649, %f398;
	shfl.sync.bfly.b32	%r650|%p51, %r649, 8, 31, -1;
	mov.b32 	%f399, %r650;
	add.f32 	%f400, %f398, %f399;
	mov.b32 	%r651, %f400;
	shfl.sync.bfly.b32	%r652|%p52, %r651, 4, 31, -1;
	mov.b32 	%f401, %r652;
	add.f32 	%f402, %f400, %f401;
	mov.b32 	%r653, %f402;
	shfl.sync.bfly.b32	%r654|%p53, %r653, 2, 31, -1;
	mov.b32 	%f403, %r654;
	add.f32 	%f404, %f402, %f403;
	mov.b32 	%r655, %f404;
	shfl.sync.bfly.b32	%r656|%p54, %r655, 1, 31, -1;
	mov.b32 	%f405, %r656;
	add.f32 	%f406, %f404, %f405;
	st.local.f32 	[%rd2+32], %f406;
	ld.shared.f32 	%f407, [%r14+1152];
	add.f32 	%f408, %f407, %f459;
	mov.b32 	%r657, %f408;
	shfl.sync.bfly.b32	%r658|%p55, %r657, 16, 31, -1;
	mov.b32 	%f409, %r658;
	add.f32 	%f410, %f408, %f409;
	mov.b32 	%r659, %f410;
	shfl.sync.bfly.b32	%r660|%p56, %r659, 8, 31, -1;
	mov.b32 	%f411, %r660;
	add.f32 	%f412, %f410, %f411;
	mov.b32 	%r661, %f412;
	shfl.sync.bfly.b32	%r662|%p57, %r661, 4, 31, -1;
	mov.b32 	%f413, %r662;
	add.f32 	%f414, %f412, %f413;
	mov.b32 	%r663, %f414;
	shfl.sync.bfly.b32	%r664|%p58, %r663, 2, 31, -1;
	mov.b32 	%f415, %r664;
	add.f32 	%f416, %f414, %f415;
	mov.b32 	%r665, %f416;
	shfl.sync.bfly.b32	%r666|%p59, %r665, 1, 31, -1;
	mov.b32 	%f417, %r666;
	add.f32 	%f418, %f416, %f417;
	st.local.f32 	[%rd2+36], %f418;
	@%p49 bra 	$L__BB87_17;
	ld.local.f32 	%f419, [%rd13+32];
	shl.b32 	%r667, %r17, 2;
	add.s32 	%r668, %r15, %r667;
	mul.wide.u32 	%rd61, %r668, 4;
	add.s64 	%rd62, %rd1, %rd61;
	st.global.f32 	[%rd62], %f419;
$L__BB87_17:
	setp.gt.u32 	%p60, %r2, 1;
	ld.shared.f32 	%f420, [%r14+1280];
	add.f32 	%f421, %f420, %f458;
	mov.b32 	%r669, %f421;
	shfl.sync.bfly.b32	%r670|%p61, %r669, 16, 31, -1;
	mov.b32 	%f422, %r670;
	add.f32 	%f423, %f421, %f422;
	mov.b32 	%r671, %f423;
	shfl.sync.bfly.b32	%r672|%p62, %r671, 8, 31, -1;
	mov.b32 	%f424, %r672;
	add.f32 	%f425, %f423, %f424;
	mov.b32 	%r673, %f425;
	shfl.sync.bfly.b32	%r674|%p63, %r673, 4, 31, -1;
	mov.b32 	%f426, %r674;
	add.f32 	%f427, %f425, %f426;
	mov.b32 	%r675, %f427;
	shfl.sync.bfly.b32	%r676|%p64, %r675, 2, 31, -1;
	mov.b32 	%f428, %r676;
	add.f32 	%f429, %f427, %f428;
	mov.b32 	%r677, %f429;
	shfl.sync.bfly.b32	%r678|%p65, %r677, 1, 31, -1;
	mov.b32 	%f430, %r678;
	add.f32 	%f431, %f429, %f430;
	st.local.f32 	[%rd2+40], %f431;
	ld.shared.f32 	%f432, [%r14+1408];
	add.f32 	%f433, %f432, %f457;
	mov.b32 	%r679, %f433;
	shfl.sync.bfly.b32	%r680|%p66, %r679, 16, 31, -1;
	mov.b32 	%f434, %r680;
	add.f32 	%f435, %f433, %f434;
	mov.b32 	%r681, %f435;
	shfl.sync.bfly.b32	%r682|%p67, %r681, 8, 31, -1;
	mov.b32 	%f436, %r682;
	add.f32 	%f437, %f435, %f436;
	mov.b32 	%r683, %f437;
	shfl.sync.bfly.b32	%r684|%p68, %r683, 4, 31, -1;
	mov.b32 	%f438, %r684;
	add.f32 	%f439, %f437, %f438;
	mov.b32 	%r685, %f439;
	shfl.sync.bfly.b32	%r686|%p69, %r685, 2, 31, -1;
	mov.b32 	%f440, %r686;
	add.f32 	%f441, %f439, %f440;
	mov.b32 	%r687, %f441;
	shfl.sync.bfly.b32	%r688|%p70, %r687, 1, 31, -1;
	mov.b32 	%f442, %r688;
	add.f32 	%f443, %f441, %f442;
	st.local.f32 	[%rd2+44], %f443;
	@%p60 bra 	$L__BB87_19;
	ld.local.f32 	%f444, [%rd13+40];
	mad.lo.s32 	%r689, %r17, 5, %r15;
	mul.wide.u32 	%rd63, %r689, 4;
	add.s64 	%rd64, %rd1, %rd63;
	st.global.f32 	[%rd64], %f444;
$L__BB87_19:
	ret;

}
	// .globl	mul_mat_vec_q3_K_q8_1_cuda6
.visible .entry mul_mat_vec_q3_K_q8_1_cuda6(
	.param .u64 .ptr .align 1 mul_mat_vec_q3_K_q8_1_cuda6_param_0,
	.param .u64 .ptr .align 1 mul_mat_vec_q3_K_q8_1_cuda6_param_1,
	.param .u64 .ptr .align 1 mul_mat_vec_q3_K_q8_1_cuda6_param_2,
	.param .u32 mul_mat_vec_q3_K_q8_1_cuda6_param_3,
	.param .u32 mul_mat_vec_q3_K_q8_1_cuda6_param_4,
	.param .u32 mul_mat_vec_q3_K_q8_1_cuda6_param_5,
	.param .u32 mul_mat_vec_q3_K_q8_1_cuda6_param_6
)
{
	.local .align 16 .b8 	__local_depot88[48];
	.reg .b64 	%SP;
	.reg .b64 	%SPL;
	.reg .pred 	%p<71>;
	.reg .b16 	%rs<25>;
	.reg .b32 	%r<668>;
	.reg .b32 	%f<335>;
	.reg .b64 	%rd<64>;
	// demoted variable
	.shared .align 4 .b8 _ZZN34_INTERNAL_c8396950_4_k_cu_1fba617b13mul_mat_vec_qILi6ELi256ELi16E10block_q3_KLi1EXadL_ZNS_17vec_dot_q3_K_q8_1EPKvPK10block_q8_1RKiEEEEvS3_S3_PfiiiiE10tmp_shared[1536];
	mov.u64 	%SPL, __local_depot88;
	ld.param.u64 	%rd16, [mul_mat_vec_q3_K_q8_1_cuda6_param_0];
	ld.param.u64 	%rd17, [mul_mat_vec_q3_K_q8_1_cuda6_param_1];
	ld.param.u64 	%rd18, [mul_mat_vec_q3_K_q8_1_cuda6_param_2];
	ld.param.u32 	%r23, [mul_mat_vec_q3_K_q8_1_cuda6_param_3];
	ld.param.u32 	%r21, [mul_mat_vec_q3_K_q8_1_cuda6_param_5];
	ld.param.u32 	%r22, [mul_mat_vec_q3_K_q8_1_cuda6_param_6];
	cvta.to.global.u64 	%rd1, %rd18;
	add.u64 	%rd2, %SPL, 0;
	mov.u32 	%r1, %tid.y;
	shl.b32 	%r24, %r1, 5;
	mov.u32 	%r2, %tid.x;
	add.s32 	%r25, %r24, %r2;
	mov.u32 	%r26, %ctaid.x;
	shl.b32 	%r3, %r26, 1;
	shr.s32 	%r27, %r23, 31;
	shr.u32 	%r28, %r27, 24;
	add.s32 	%r29, %r23, %r28;
	shr.s32 	%r4, %r29, 8;
	mov.f32 	%f323, 0f00000000;
	st.local.v4.f32 	[%rd2], {%f323, %f323, %f323, %f323};
	st.local.v4.f32 	[%rd2+16], {%f323, %f323, %f323, %f323};
	st.local.v4.f32 	[%rd2+32], {%f323, %f323, %f323, %f323};
	shr.u32 	%r667, %r25, 4;
	setp.ge.s32 	%p1, %r667, %r4;
	mov.f32 	%f324, %f323;
	mov.f32 	%f325, %f323;
	mov.f32 	%f326, %f323;
	mov.f32 	%f327, %f323;
	mov.f32 	%f328, %f323;
	mov.f32 	%f329, %f323;
	mov.f32 	%f330, %f323;
	mov.f32 	%f331, %f323;
	mov.f32 	%f332, %f323;
	mov.f32 	%f333, %f323;
	mov.f32 	%f334, %f323;
	@%p1 bra 	$L__BB88_4;
	cvta.to.global.u64 	%rd3, %rd16;
	and.b32  	%r30, %r2, 8;
	shr.u32 	%r31, %r2, 2;
	and.b32  	%r32, %r31, 1;
	shl.b32 	%r33, %r2, 2;
	and.b32  	%r34, %r33, 60;
	cvt.u64.u32 	%rd20, %r34;
	and.b32  	%r35, %r33, 28;
	cvt.u64.u32 	%rd4, %r35;
	mul.lo.s32 	%r36, %r3, %r4;
	add.s32 	%r37, %r36, %r4;
	cvt.u64.u32 	%rd21, %r32;
	cvt.u16.u32 	%rs1, %r30;
	shr.u16 	%rs2, %rs1, 1;
	cvt.u32.u16 	%r6, %rs2;
	or.b32  	%r38, %r30, 4;
	shr.u32 	%r8, %r38, 1;
	or.b32  	%r39, %r30, 6;
	shr.u32 	%r40, %r39, 1;
	and.b32  	%r9, %r40, 4;
	and.b32  	%r10, %r40, 6;
	mul.wide.u32 	%rd22, %r1, 32;
	cvt.u64.u32 	%rd23, %r2;
	add.s64 	%rd24, %rd22, %rd23;
	shr.u64 	%rd25, %rd24, 4;
	shr.u32 	%r41, %r2, 3;
	and.b32  	%r42, %r41, 1;
	mul.wide.u32 	%rd26, %r42, 144;
	mad.lo.s64 	%rd27, %rd25, 288, %rd26;
	cvta.to.global.u64 	%rd28, %rd17;
	add.s64 	%rd63, %rd28, %rd27;
	add.s64 	%rd6, %rd20, 32;
	add.s32 	%r666, %r667, %r37;
	shr.s32 	%r43, %r21, 31;
	shr.u32 	%r44, %r43, 27;
	add.s32 	%r45, %r21, %r44;
	shr.s32 	%r46, %r45, 5;
	mul.wide.s32 	%rd7, %r46, 180;
	mul.wide.s32 	%rd8, %r46, 144;
	or.b64  	%rd9, %rd21, 96;
	mul.wide.s32 	%rd10, %r46, 108;
	mul.wide.s32 	%rd11, %r46, 72;
	mul.wide.s32 	%rd12, %r46, 36;
	add.s32 	%r665, %r667, %r36;
	mov.f32 	%f323, 0f00000000;
$L__BB88_2:
	mul.wide.s32 	%rd29, %r666, 110;
	add.s64 	%rd30, %rd3, %rd29;
	mul.wide.s32 	%rd31, %r665, 110;
	add.s64 	%rd32, %rd3, %rd31;
	add.s64 	%rd33, %rd30, %rd9;
	ld.global.nc.u16 	%rs3, [%rd32+108];
	// begin inline asm
	{  cvt.f32.f16 %f39, %rs3;}

	// end inline asm
	add.s64 	%rd34, %rd32, %rd6;
	ld.global.nc.u16 	%rs5, [%rd34];
	cvt.u32.u16 	%r295, %rs5;
	ld.global.nc.u16 	%rs6, [%rd34+2];
	cvt.u32.u16 	%r296, %rs6;
	shl.b32 	%r297, %r296, 16;
	or.b32  	%r298, %r297, %r295;
	add.s64 	%rd35, %rd32, %rd4;
	ld.global.nc.u16 	%rs7, [%rd35];
	cvt.u32.u16 	%r299, %rs7;
	ld.global.nc.u16 	%rs8, [%rd35+2];
	cvt.u32.u16 	%r300, %rs8;
	shl.b32 	%r301, %r300, 16;
	or.b32  	%r302, %r301, %r299;
	shr.u32 	%r303, %r2, 1;
	and.b32  	%r304, %r303, 4;
	shr.s32 	%r305, %r302, %r304;
	add.s64 	%rd36, %rd4, %rd63;
	ld.global.nc.u32 	%r57, [%rd36+4];
	ld.global.nc.u32 	%r47, [%rd63];
	// begin inline asm
	{.reg .f16 low,high;
  mov.b32 {low,high},%r47;
  cvt.f32.f16 %f40, low;}

	// end inline asm
	ld.global.nc.u32 	%r65, [%rd36+40];
	ld.global.nc.u32 	%r48, [%rd63+36];
	// begin inline asm
	{.reg .f16 low,high;
  mov.b32 {low,high},%r48;
  cvt.f32.f16 %f41, low;}

	// end inline asm
	ld.global.nc.u32 	%r73, [%rd36+76];
	ld.global.nc.u32 	%r49, [%rd63+72];
	// begin inline asm
	{.reg .f16 low,high;
  mov.b32 {low,high},%r49;
  cvt.f32.f16 %f42, low;}

	// end inline asm
	ld.global.nc.u32 	%r81, [%rd36+112];
	ld.global.nc.u32 	%r50, [%rd63+108];
	// begin inline asm
	{.reg .f16 low,high;
  mov.b32 {low,high},%r50;
  cvt.f32.f16 %f43, low;}

	// end inline asm
	add.s64 	%rd37, %rd32, %rd9;
	ld.global.nc.u8 	%rs9, [%rd37];
	cvt.u32.u8 	%r306, %rs9;
	shr.u32 	%r307, %r306, %r6;
	and.b32  	%r308, %r307, 15;
	ld.global.nc.u8 	%rs10, [%rd37+8];
	cvt.u32.u8 	%r309, %rs10;
	shr.u32 	%r310, %r309, %r6;
	shl.b32 	%r311, %r310, 4;
	and.b32  	%r312, %r311, 48;
	or.b32  	%r313, %r308, %r312;
	add.s32 	%r314, %r313, -32;
	and.b32  	%r53, %r298, 50529027;
	not.b32 	%r315, %r305;
	shl.b32 	%r316, %r305, 2;
	not.b32 	%r317, %r316;
	and.b32  	%r318, %r317, 67372036;
	or.b32  	%r319, %r318, %r53;
	sub.s32 	%r320, %r53, %r318;
	add.s32 	%r321, %r320, -2139062144;
	xor.b32  	%r322, %r321, -2139062144;
	xor.b32  	%r323, %r321, %r53;
	and.b32  	%r51, %r323, %r319;
	// begin inline asm
	prmt.b32 %r51, %r51, 0, 0xba98;
	// end inline asm
	// begin inline asm
	prmt.b32 %r53, %r53, 0, 0xba98;
	// end inline asm
	xor.b32  	%r324, %r53, 2139062143;
	not.b32 	%r325, %r51;
	and.b32  	%r326, %r322, %r325;
	and.b32  	%r327, %r324, %r51;
	or.b32  	%r264, %r327, %r326;
	mov.b32 	%r294, 0;
	// begin inline asm
	dp4a.s32.s32 %r55, %r264, %r57, %r294;
	// end inline asm
	mul.lo.s32 	%r328, %r55, %r314;
	cvt.rn.f32.s32 	%f65, %r328;
	fma.rn.f32 	%f66, %f40, %f65, 0f00000000;
	ld.global.nc.u8 	%rs11, [%rd37+2];
	cvt.u32.u8 	%r329, %rs11;
	shr.u32 	%r330, %r329, %r6;
	and.b32  	%r331, %r330, 15;
	ld.global.nc.u8 	%rs12, [%rd37+10];
	cvt.u32.u8 	%r332, %rs12;
	shr.u32 	%r333, %r332, %r6;
	shl.b32 	%r334, %r333, 4;
	and.b32  	%r335, %r334, 48;
	or.b32  	%r336, %r331, %r335;
	add.s32 	%r337, %r336, -32;
	shr.u32 	%r338, %r298, 2;
	and.b32  	%r61, %r338, 50529027;
	shr.u32 	%r339, %r305, 1;
	not.b32 	%r340, %r339;
	shl.b32 	%r341, %r305, 1;
	not.b32 	%r342, %r341;
	and.b32  	%r343, %r342, 67372036;
	or.b32  	%r344, %r343, %r61;
	sub.s32 	%r345, %r61, %r343;
	add.s32 	%r346, %r345, -2139062144;
	xor.b32  	%r347, %r346, -2139062144;
	xor.b32  	%r348, %r346, %r61;
	and.b32  	%r59, %r348, %r344;
	// begin inline asm
	prmt.b32 %r59, %r59, 0, 0xba98;
	// end inline asm
	// begin inline asm
	prmt.b32 %r61, %r61, 0, 0xba98;
	// end inline asm
	xor.b32  	%r349, %r61, 2139062143;
	not.b32 	%r350, %r59;
	and.b32  	%r351, %r347, %r350;
	and.b32  	%r352, %r349, %r59;
	or.b32  	%r268, %r352, %r351;
	// begin inline asm
	dp4a.s32.s32 %r63, %r268, %r65, %r294;
	// end inline asm
	mul.lo.s32 	%r353, %r63, %r337;
	cvt.rn.f32.s32 	%f67, %r353;
	fma.rn.f32 	%f68, %f41, %f67, %f66;
	ld.global.nc.u8 	%rs13, [%rd37+4];
	cvt.u32.u8 	%r354, %rs13;
	and.b32  	%r355, %r8, 4;
	shr.u32 	%r356, %r354, %r355;
	and.b32  	%r357, %r356, 15;
	shr.u32 	%r358, %r309, %r8;
	shl.b32 	%r359, %r358, 4;
	and.b32  	%r360, %r359, 48;
	or.b32  	%r361, %r357, %r360;
	add.s32 	%r362, %r361, -32;
	shr.u32 	%r363, %r298, 4;
	and.b32  	%r69, %r363, 50529027;
	and.b32  	%r364, %r315, 67372036;
	or.b32  	%r365, %r364, %r69;
	sub.s32 	%r366, %r69, %r364;
	add.s32 	%r367, %r366, -2139062144;
	xor.b32  	%r368, %r367, -2139062144;
	xor.b32  	%r369, %r367, %r69;
	and.b32  	%r67, %r369, %r365;
	// begin inline asm
	prmt.b32 %r67, %r67, 0, 0xba98;
	// end inline asm
	// begin inline asm
	prmt.b32 %r69, %r69, 0, 0xba98;
	// end inline asm
	xor.b32  	%r370, %r69, 2139062143;
	not.b32 	%r371, %r67;
	and.b32  	%r372, %r368, %r371;
	and.b32  	%r373, %r370, %r67;
	or.b32  	%r272, %r373, %r372;
	// begin inline asm
	dp4a.s32.s32 %r71, %r272, %r73, %r294;
	// end inline asm
	mul.lo.s32 	%r374, %r71, %r362;
	cvt.rn.f32.s32 	%f69, %r374;
	fma.rn.f32 	%f70, %f42, %f69, %f68;
	ld.global.nc.u8 	%rs14, [%rd37+6];
	cvt.u32.u8 	%r375, %rs14;
	shr.u32 	%r376, %r375, %r9;
	and.b32  	%r377, %r376, 15;
	shr.u32 	%r378, %r332, %r10;
	shl.b32 	%r379, %r378, 4;
	and.b32  	%r380, %r379, 48;
	or.b32  	%r381, %r377, %r380;
	add.s32 	%r382, %r381, -32;
	shr.u32 	%r383, %r298, 6;
	and.b32  	%r77, %r383, 50529027;
	and.b32  	%r384, %r340, 67372036;
	or.b32  	%r385, %r384, %r77;
	sub.s32 	%r386, %r77, %r384;
	add.s32 	%r387, %r386, -2139062144;
	xor.b32  	%r388, %r387, -2139062144;
	xor.b32  	%r389, %r387, %r77;
	and.b32  	%r75, %r389, %r385;
	// begin inline asm
	prmt.b32 %r75, %r75, 0, 0xba98;
	// end inline asm
	// begin inline asm
	prmt.b32 %r77, %r77, 0, 0xba98;
	// end inline asm
	xor.b32  	%r390, %r77, 2139062143;
	not.b32 	%r391, %r75;
	and.b32  	%r392, %r388, %r391;
	and.b32  	%r393, %r390, %r75;
	or.b32  	%r276, %r393, %r392;
	// begin inline asm
	dp4a.s32.s32 %r79, %r276, %r81, %r294;
	// end inline asm
	mul.lo.s32 	%r394, %r79, %r382;
	cvt.rn.f32.s32 	%f71, %r394;
	fma.rn.f32 	%f72, %f43, %f71, %f70;
	fma.rn.f32 	%f334, %f39, %f72, %f334;
	ld.global.nc.u16 	%rs4, [%rd30+108];
	// begin inline asm
	{  cvt.f32.f16 %f44, %rs4;}

	// end inline asm
	add.s64 	%rd38, %rd30, %rd6;
	ld.global.nc.u16 	%rs15, [%rd38];
	cvt.u32.u16 	%r395, %rs15;
	ld.global.nc.u16 	%rs16, [%rd38+2];
	cvt.u32.u16 	%r396, %rs16;
	shl.b32 	%r397, %r396, 16;
	or.b32  	%r398, %r397, %r395;
	add.s64 	%rd39, %rd30, %rd4;
	ld.global.nc.u16 	%rs17, [%rd39];
	cvt.u32.u16 	%r399, %rs17;
	ld.global.nc.u16 	%rs18, [%rd39+2];
	cvt.u32.u16 	%r400, %rs18;
	shl.b32 	%r401, %r400, 16;
	or.b32  	%r402, %r401, %r399;
	shr.s32 	%r403, %r402, %r304;
	ld.global.nc.u8 	%rs19, [%rd33];
	cvt.u32.u8 	%r404, %rs19;
	shr.u32 	%r405, %r404, %r6;
	and.b32  	%r406, %r405, 15;
	ld.global.nc.u8 	%rs20, [%rd33+8];
	cvt.u32.u8 	%r407, %rs20;
	shr.u32 	%r408, %r407, %r6;
	shl.b32 	%r409, %r408, 4;
	and.b32  	%r410, %r409, 48;
	or.b32  	%r411, %r406, %r410;
	add.s32 	%r412, %r411, -32;
	and.b32  	%r85, %r398, 50529027;
	not.b32 	%r413, %r403;
	shl.b32 	%r414, %r403, 2;
	not.b32 	%r415, %r414;
	and.b32  	%r416, %r415, 67372036;
	or.b32  	%r417, %r416, %r85;
	sub.s32 	%r418, %r85, %r416;
	add.s32 	%r419, %r418, -2139062144;
	xor.b32  	%r420, %r419, -2139062144;
	xor.b32  	%r421, %r419, %r85;
	and.b32  	%r83, %r421, %r417;
	// begin inline asm
	prmt.b32 %r83, %r83, 0, 0xba98;
	// end inline asm
	// begin inline asm
	prmt.b32 %r85, %r85, 0, 0xba98;
	// end inline asm
	xor.b32  	%r422, %r85, 2139062143;
	not.b32 	%r423, %r83;
	and.b32  	%r424, %r420, %r423;
	and.b32  	%r425, %r422, %r83;
	or.b32  	%r280, %r425, %r424;
	// begin inline asm
	dp4a.s32.s32 %r87, %r280, %r57, %r294;
	// end inline asm
	mul.lo.s32 	%r426, %r87, %r412;
	cvt.rn.f32.s32 	%f73, %r426;
	fma.rn.f32 	%f74, %f40, %f73, 0f00000000;
	ld.global.nc.u8 	%rs21, [%rd33+2];
	cvt.u32.u8 	%r427, %rs21;
	shr.u32 	%r428, %r427, %r6;
	and.b32  	%r429, %r428, 15;
	ld.global.nc.u8 	%rs22, [%rd33+10];
	cvt.u32.u8 	%r430, %rs22;
	shr.u32 	%r431, %r430, %r6;
	shl.b32 	%r432, %r431, 4;
	and.b32  	%r433, %r432, 48;
	or.b32  	%r434, %r429, %r433;
	add.s32 	%r435, %r434, -32;
	shr.u32 	%r436, %r398, 2;
	and.b32  	%r93, %r436, 50529027;
	shr.u32 	%r437, %r403, 1;
	not.b32 	%r438, %r437;
	shl.b32 	%r439, %r403, 1;
	not.b32 	%r440, %r439;
	and.b32  	%r441, %r440, 67372036;
	or.b32  	%r442, %r441, %r93;
	sub.s32 	%r443, %r93, %r441;
	add.s32 	%r444, %r443, -2139062144;
	xor.b32  	%r445, %r444, -2139062144;
	xor.b32  	%r446, %r444, %r93;
	and.b32  	%r91, %r446, %r442;
	// begin inline asm
	prmt.b32 %r91, %r91, 0, 0xba98;
	// end inline asm
	// begin inline asm
	prmt.b32 %r93, %r93, 0, 0xba98;
	// end inline asm
	xor.b32  	%r447, %r93, 2139062143;
	not.b32 	%r448, %r91;
	and.b32  	%r449, %r445, %r448;
	and.b32  	%r450, %r447, %r91;
	or.b32  	%r284, %r450, %r449;
	// begin inline asm
	dp4a.s32.s32 %r95, %r284, %r65, %r294;
	// end inline asm
	mul.lo.s32 	%r451, %r95, %r435;
	cvt.rn.f32.s32 	%f75, %r451;
	fma.rn.f32 	%f76, %f41, %f75, %f74;
	ld.global.nc.u8 	%rs23, [%rd33+4];
	cvt.u32.u8 	%r452, %rs23;
	shr.u32 	%r453, %r452, %r355;
	and.b32  	%r454, %r453, 15;
	shr.u32 	%r455, %r407, %r8;
	shl.b32 	%r456, %r455, 4;
	and.b32  	%r457, %r456, 48;
	or.b32  	%r458, %r454, %r457;
	add.s32 	%r459, %r458, -32;
	shr.u32 	%r460, %r398, 4;
	and.b32  	%r101, %r460, 50529027;
	and.b32  	%r461, %r413, 67372036;
	or.b32  	%r462, %r461, %r101;
	sub.s32 	%r463, %r101, %r461;
	add.s32 	%r464, %r463, -2139062144;
	xor.b32  	%r465, %r464, -2139062144;
	xor.b32  	%r466, %r464, %r101;
	and.b32  	%r99, %r466, %r462;
	// begin inline asm
	prmt.b32 %r99, %r99, 0, 0xba98;
	// end inline asm
	// begin inline asm
	prmt.b32 %r101, %r101, 0, 0xba98;
	// end inline asm
	xor.b32  	%r467, %r101, 2139062143;
	not.b32 	%r468, %r99;
	and.b32  	%r469, %r465, %r468;
	and.b32  	%r470, %r467, %r99;
	or.b32  	%r288, %r470, %r469;
	// begin inline asm
	dp4a.s32.s32 %r103, %r288, %r73, %r294;
	// end inline asm
	mul.lo.s32 	%r471, %r103, %r459;
	cvt.rn.f32.s32 	%f77, %r471;
	fma.rn.f32 	%f78, %f42, %f77, %f76;
	ld.global.nc.u8 	%rs24, [%rd33+6];
	cvt.u32.u8 	%r472, %rs24;
	shr.u32 	%r473, %r472, %r9;
	and.b32  	%r474, %r473, 15;
	shr.u32 	%r475, %r430, %r10;
	shl.b32 	%r476, %r475, 4;
	and.b32  	%r477, %r476, 48;
	or.b32  	%r478, %r474, %r477;
	add.s32 	%r479, %r478, -32;
	shr.u32 	%r480, %r398, 6;
	and.b32  	%r109, %r480, 50529027;
	and.b32  	%r481, %r438, 67372036;
	or.b32  	%r482, %r481, %r109;
	sub.s32 	%r483, %r109, %r481;
	add.s32 	%r484, %r483, -2139062144;
	xor.b32  	%r485, %r484, -2139062144;
	xor.b32  	%r486, %r484, %r109;
	and.b32  	%r107, %r486, %r482;
	// begin inline asm
	prmt.b32 %r107, %r107, 0, 0xba98;
	// end inline asm
	// begin inline asm
	prmt.b32 %r109, %r109, 0, 0xba98;
	// end inline asm
	xor.b32  	%r487, %r109, 2139062143;
	not.b32 	%r488, %r107;
	and.b32  	%r489, %r485, %r488;
	and.b32  	%r490, %r487, %r107;
	or.b32  	%r292, %r490, %r489;
	// begin inline asm
	dp4a.s32.s32 %r111, %r292, %r81, %r294;
	// end inline asm
	mul.lo.s32 	%r491, %r111, %r479;
	cvt.rn.f32.s32 	%f79, %r491;
	fma.rn.f32 	%f80, %f43, %f79, %f78;
	fma.rn.f32 	%f333, %f44, %f80, %f333;
	add.s64 	%rd40, %rd36, %rd12;
	ld.global.nc.u32 	%r137, [%rd40+4];
	add.s64 	%rd41, %rd63, %rd12;
	ld.global.nc.u32 	%r115, [%rd41];
	// begin inline asm
	{.reg .f16 low,high;
  mov.b32 {low,high},%r115;
  cvt.f32.f16 %f45, low;}

	// end inline asm
	ld.global.nc.u32 	%r141, [%rd40+40];
	ld.global.nc.u32 	%r116, [%rd41+36];
	// begin inline asm
	{.reg .f16 low,high;
  mov.b32 {low,high},%r116;
  cvt.f32.f16 %f46, low;}

	// end inline asm
	ld.global.nc.u32 	%r145, [%rd40+76];
	ld.global.nc.u32 	%r117, [%rd41+72];
	// begin inline asm
	{.reg .f16 low,high;
  mov.b32 {low,high},%r117;
  cvt.f32.f16 %f47, low;}

	// end inline asm
	ld.global.nc.u32 	%r149, [%rd40+112];
	ld.global.nc.u32 	%r118, [%rd41+108];
	// begin inline asm
	{.reg .f16 low,high;
  mov.b32 {low,high},%r118;
  cvt.f32.f16 %f48, low;}

	// end inline asm
	// begin inline asm
	dp4a.s32.s32 %r119, %r264, %r137, %r294;
	// end inline asm
	mul.lo.s32 	%r492, %r119, %r314;
	cvt.rn.f32.s32 	%f81, %r492;
	fma.rn.f32 	%f82, %f45, %f81, 0f00000000;
	// begin inline asm
	dp4a.s32.s32 %r123, %r268, %r141, %r294;
	// end inline asm
	mul.lo.s32 	%r493, %r123, %r337;
	cvt.rn.f32.s32 	%f83, %r493;
	fma.rn.f32 	%f84, %f46, %f83, %f82;
	// begin inline asm
	dp4a.s32.s32 %r127, %r272, %r145, %r294;
	// end inline asm
	mul.lo.s32 	%r494, %r127, %r362;
	cvt.rn.f32.s32 	%f85, %r494;
	fma.rn.f32 	%f86, %f47, %f85, %f84;
	// begin inline asm
	dp4a.s32.s32 %r131, %r276, %r149, %r294;
	// end inline asm
	mul.lo.s32 	%r495, %r131, %r382;
	cvt.rn.f32.s32 	%f87, %r495;
	fma.rn.f32 	%f88, %f48, %f87, %f86;
	fma.rn.f32 	%f332, %f39, %f88, %f332;
	// begin inline asm
	dp4a.s32.s32 %r135, %r280, %r137, %r294;
	// end inline asm
	mul.lo.s32 	%r496, %r135, %r412;
	cvt.rn.f32.s32 	%f89, %r496;
	fma.rn.f32 	%f90, %f45, %f89, 0f00000000;
	// begin inline asm
	dp4a.s32.s32 %r139, %r284, %r141, %r294;
	// end inline asm
	mul.lo.s32 	%r497, %r139, %r435;
	cvt.rn.f32.s32 	%f91, %r497;
	fma.rn.f32 	%f92, %f46, %f91, %f90;
	// begin inline asm
	dp4a.s32.s32 %r143, %r288, %r145, %r294;
	// end inline asm
	mul.lo.s32 	%r498, %r143, %r459;
	cvt.rn.f32.s32 	%f93, %r498;
	fma.rn.f32 	%f94, %f47, %f93, %f92;
	// begin inline asm
	dp4a.s32.s32 %r147, %r292, %r149, %r294;
	// end inline asm
	mul.lo.s32 	%r499, %r147, %r479;
	cvt.rn.f32.s32 	%f95, %r499;
	fma.rn.f32 	%f96, %f48, %f95, %f94;
	fma.rn.f32 	%f331, %f44, %f96, %f331;
	add.s64 	%rd42, %rd36, %rd11;
	ld.global.nc.u32 	%r173, [%rd42+4];
	add.s64 	%rd43, %rd63, %rd11;
	ld.global.nc.u32 	%r151, [%rd43];
	// begin inline asm
	{.reg .f16 low,high;
  mov.b32 {low,high},%r151;
  cvt.f32.f16 %f49, low;}

	// end inline asm
	ld.global.nc.u32 	%r177, [%rd42+40];
	ld.global.nc.u32 	%r152, [%rd43+36];
	// begin inline asm
	{.reg .f16 low,high;
  mov.b32 {low,high},%r152;
  cvt.f32.f16 %f50, low;}

	// end inline asm
	ld.global.nc.u32 	%r181, [%rd42+76];
	ld.global.nc.u32 	%r153, [%rd43+72];
	// begin inline asm
	{.reg .f16 low,high;
  mov.b32 {low,high},%r153;
  cvt.f32.f16 %f51, low;}

	// end inline asm
	ld.global.nc.u32 	%r185, [%rd42+112];
	ld.global.nc.u32 	%r154, [%rd43+108];
	// begin inline asm
	{.reg .f16 low,high;
  mov.b32 {low,high},%r154;
  cvt.f32.f16 %f52, low;}

	// end inline asm
	// begin inline asm
	dp4a.s32.s32 %r155, %r264, %r173, %r294;
	// end inline asm
	mul.lo.s32 	%r500, %r155, %r314;
	cvt.rn.f32.s32 	%f97, %r500;
	fma.rn.f32 	%f98, %f49, %f97, 0f00000000;
	// begin inline asm
	dp4a.s32.s32 %r159, %r268, %r177, %r294;
	// end inline asm
	mul.lo.s32 	%r501, %r159, %r337;
	cvt.rn.f32.s32 	%f99, %r501;
	fma.rn.f32 	%f100, %f50, %f99, %f98;
	// begin inline asm
	dp4a.s32.s32 %r163, %r272, %r181, %r294;
	// end inline asm
	mul.lo.s32 	%r502, %r163, %r362;
	cvt.rn.f32.s32 	%f101, %r502;
	fma.rn.f32 	%f102, %f51, %f101, %f100;
	// begin inline asm
	dp4a.s32.s32 %r167, %r276, %r185, %r294;
	// end inline asm
	mul.lo.s32 	%r503, %r167, %r382;
	cvt.rn.f32.s32 	%f103, %r503;
	fma.rn.f32 	%f104, %f52, %f103, %f102;
	fma.rn.f32 	%f330, %f39, %f104, %f330;
	// begin inline asm
	dp4a.s32.s32 %r171, %r280, %r173, %r294;
	// end inline asm
	mul.lo.s32 	%r504, %r171, %r412;
	cvt.rn.f32.s32 	%f105, %r504;
	fma.rn.f32 	%f106, %f49, %f105, 0f00000000;
	// begin inline asm
	dp4a.s32.s32 %r175, %r284, %r177, %r294;
	// end inline asm
	mul.lo.s32 	%r505, %r175, %r435;
	cvt.rn.f32.s32 	%f107, %r505;
	fma.rn.f32 	%f108, %f50, %f107, %f106;
	// begin inline asm
	dp4a.s32.s32 %r179, %r288, %r181, %r294;
	// end inline asm
	mul.lo.s32 	%r506, %r179, %r459;
	cvt.rn.f32.s32 	%f109, %r506;
	fma.rn.f32 	%f110, %f51, %f109, %f108;
	// begin inline asm
	dp4a.s32.s32 %r183, %r292, %r185, %r294;
	// end inline asm
	mul.lo.s32 	%r507, %r183, %r479;
	cvt.rn.f32.s32 	%f111, %r507;
	fma.rn.f32 	%f112, %f52, %f111, %f110;
	fma.rn.f32 	%f329, %f44, %f112, %f329;
	add.s64 	%rd44, %rd36, %rd10;
	ld.global.nc.u32 	%r209, [%rd44+4];
	add.s64 	%rd45, %rd63, %rd10;
	ld.global.nc.u32 	%r187, [%rd45];
	// begin inline asm
	{.reg .f16 low,high;
  mov.b32 {low,high},%r187;
  cvt.f32.f16 %f53, low;}

	// end inline asm
	ld.global.nc.u32 	%r213, [%rd44+40];
	ld.global.nc.u32 	%r188, [%rd45+36];
	// begin inline asm
	{.reg .f16 low,high;
  mov.b32 {low,high},%r188;
  cvt.f32.f16 %f54, low;}

	// end inline asm
	ld.global.nc.u32 	%r217, [%rd44+76];
	ld.global.nc.u32 	%r189, [%rd45+72];
	// begin inline asm
	{.reg .f16 low,high;
  mov.b32 {low,high},%r189;
  cvt.f32.f16 %f55, low;}

	// end inline asm
	ld.global.nc.u32 	%r221, [%rd44+112];
	ld.global.nc.u32 	%r190, [%rd45+108];
	// begin inline asm
	{.reg .f16 low,high;
  mov.b32 {low,high},%r190;
  cvt.f32.f16 %f56, low;}

	// end inline asm
	// begin inline asm
	dp4a.s32.s32 %r191, %r264, %r209, %r294;
	// end inline asm
	mul.lo.s32 	%r508, %r191, %r314;
	cvt.rn.f32.s32 	%f113, %r508;
	fma.rn.f32 	%f114, %f53, %f113, 0f00000000;
	// begin inline asm
	dp4a.s32.s32 %r195, %r268, %r213, %r294;
	// end inline asm
	mul.lo.s32 	%r509, %r195, %r337;
	cvt.rn.f32.s32 	%f115, %r509;
	fma.rn.f32 	%f116, %f54, %f115, %f114;
	// begin inline asm
	dp4a.s32.s32 %r199, %r272, %r217, %r294;
	// end inline asm
	mul.lo.s32 	%r510, %r199, %r362;
	cvt.rn.f32.s32 	%f117, %r510;
	fma.rn.f32 	%f118, %f55, %f117, %f116;
	// begin inline asm
	dp4a.s32.s32 %r203, %r276, %r221, %r294;
	// end inline asm
	mul.lo.s32 	%r511, %r203, %r382;
	cvt.rn.f32.s32 	%f119, %r511;
	fma.rn.f32 	%f120, %f56, %f119, %f118;
	fma.rn.f32 	%f328, %f39, %f120, %f328;
	// begin inline asm
	dp4a.s32.s32 %r207, %r280, %r209, %r294;
	// end inline asm
	mul.lo.s32 	%r512, %r207, %r412;
	cvt.rn.f32.s32 	%f121, %r512;
	fma.rn.f32 	%f122, %f53, %f121, 0f00000000;
	// begin inline asm
	dp4a.s32.s32 %r211, %r284, %r213, %r294;
	// end inline asm
	mul.lo.s32 	%r513, %r211, %r435;
	cvt.rn.f32.s32 	%f123, %r513;
	fma.rn.f32 	%f124, %f54, %f123, %f122;
	// begin inline asm
	dp4a.s32.s32 %r215, %r288, %r217, %r294;
	// end inline asm
	mul.lo.s32 	%r514, %r215, %r459;
	cvt.rn.f32.s32 	%f125, %r514;
	fma.rn.f32 	%f126, %f55, %f125, %f124;
	// begin inline asm
	dp4a.s32.s32 %r219, %r292, %r221, %r294;
	// end inline asm
	mul.lo.s32 	%r515, %r219, %r479;
	cvt.rn.f32.s32 	%f127, %r515;
	fma.rn.f32 	%f128, %f56, %f127, %f126;
	fma.rn.f32 	%f327, %f44, %f128, %f327;
	add.s64 	%rd46, %rd36, %rd8;
	ld.global.nc.u32 	%r245, [%rd46+4];
	add.s64 	%rd47, %rd63, %rd8;
	ld.global.nc.u32 	%r223, [%rd47];
	// begin inline asm
	{.reg .f16 low,high;
  mov.b32 {low,high},%r223;
  cvt.f32.f16 %f57, low;}

	// end inline asm
	ld.global.nc.u32 	%r249, [%rd46+40];
	ld.global.nc.u32 	%r224, [%rd47+36];
	// begin inline asm
	{.reg .f16 low,high;
  mov.b32 {low,high},%r224;
  cvt.f32.f16 %f58, low;}

	// end inline asm
	ld.global.nc.u32 	%r253, [%rd46+76];
	ld.global.nc.u32 	%r225, [%rd47+72];
	// begin inline asm
	{.reg .f16 low,high;
  mov.b32 {low,high},%r225;
  cvt.f32.f16 %f59, low;}

	// end inline asm
	ld.global.nc.u32 	%r257, [%rd46+112];
	ld.global.nc.u32 	%r226, [%rd47+108];
	// begin inline asm
	{.reg .f16 low,high;
  mov.b32 {low,high},%r226;
  cvt.f32.f16 %f60, low;}

	// end inline asm
	// begin inline asm
	dp4a.s32.s32 %r227, %r264, %r245, %r294;
	// end inline asm
	mul.lo.s32 	%r516, %r227, %r314;
	cvt.rn.f32.s32 	%f129, %r516;
	fma.rn.f32 	%f130, %f57, %f129, 0f00000000;
	// begin inline asm
	dp4a.s32.s32 %r231, %r268, %r249, %r294;
	// end inline asm
	mul.lo.s32 	%r517, %r231, %r337;
	cvt.rn.f32.s32 	%f131, %r517;
	fma.rn.f32 	%f132, %f58, %f131, %f130;
	// begin inline asm
	dp4a.s32.s32 %r235, %r272, %r253, %r294;
	// end inline asm
	mul.lo.s32 	%r518, %r235, %r362;
	cvt.rn.f32.s32 	%f133, %r518;
	fma.rn.f32 	%f134, %f59, %f133, %f132;
	// begin inline asm
	dp4a.s32.s32 %r239, %r276, %r257, %r294;
	// end inline asm
	mul.lo.s32 	%r519, %r239, %r382;
	cvt.rn.f32.s32 	%f135, %r519;
	fma.rn.f32 	%f136, %f60, %f135, %f134;
	fma.rn.f32 	%f326, %f39, %f136, %f326;
	// begin inline asm
	dp4a.s32.s32 %r243, %r280, %r245, %r294;
	// end inline asm
	mul.lo.s32 	%r520, %r243, %r412;
	cvt.rn.f32.s32 	%f137, %r520;
	fma.rn.f32 	%f138, %f57, %f137, 0f00000000;
	// begin inline asm
	dp4a.s32.s32 %r247, %r284, %r249, %r294;
	// end inline asm
	mul.lo.s32 	%r521, %r247, %r435;
	cvt.rn.f32.s32 	%f139, %r521;
	fma.rn.f32 	%f140, %f58, %f139, %f138;
	// begin inline asm
	dp4a.s32.s32 %r251, %r288, %r253, %r294;
	// end inline asm
	mul.lo.s32 	%r522, %r251, %r459;
	cvt.rn.f32.s32 	%f141, %r522;
	fma.rn.f32 	%f142, %f59, %f141, %f140;
	// begin inline asm
	dp4a.s32.s32 %r255, %r292, %r257, %r294;
	// end inline asm
	mul.lo.s32 	%r523, %r255, %r479;
	cvt.rn.f32.s32 	%f143, %r523;
	fma.rn.f32 	%f144, %f60, %f143, %f142;
	fma.rn.f32 	%f325, %f44, %f144, %f325;
	add.s64 	%rd48, %rd36, %rd7;
	ld.global.nc.u32 	%r281, [%rd48+4];
	add.s64 	%rd49, %rd63, %rd7;
	ld.global.nc.u32 	%r259, [%rd49];
	// begin inline asm
	{.reg .f16 low,high;
  mov.b32 {low,high},%r259;
  cvt.f32.f16 %f61, low;}

	// end inline asm
	ld.global.nc.u32 	%r285, [%rd48+40];
	ld.global.nc.u32 	%r260, [%rd49+36];
	// begin inline asm
	{.reg .f16 low,high;
  mov.b32 {low,high},%r260;
  cvt.f32.f16 %f62, low;}

	// end inline asm
	ld.global.nc.u32 	%r289, [%rd48+76];
	ld.global.nc.u32 	%r261, [%rd49+72];
	// begin inline asm
	{.reg .f16 low,high;
  mov.b32 {low,high},%r261;
  cvt.f32.f16 %f63, low;}

	// end inline asm
	ld.global.nc.u32 	%r293, [%rd48+112];
	ld.global.nc.u32 	%r262, [%rd49+108];
	// begin inline asm
	{.reg .f16 low,high;
  mov.b32 {low,high},%r262;
  cvt.f32.f16 %f64, low;}

	// end inline asm
	// begin inline asm
	dp4a.s32.s32 %r263, %r264, %r281, %r294;
	// end inline asm
	mul.lo.s32 	%r524, %r263, %r314;
	cvt.rn.f32.s32 	%f145, %r524;
	fma.rn.f32 	%f146, %f61, %f145, 0f00000000;
	// begin inline asm
	dp4a.s32.s32 %r267, %r268, %r285, %r294;
	// end inline asm
	mul.lo.s32 	%r525, %r267, %r337;
	cvt.rn.f32.s32 	%f147, %r525;
	fma.rn.f32 	%f148, %f62, %f147, %f146;
	// begin inline asm
	dp4a.s32.s32 %r271, %r272, %r289, %r294;
	// end inline asm
	mul.lo.s32 	%r526, %r271, %r362;
	cvt.rn.f32.s32 	%f149, %r526;
	fma.rn.f32 	%f150, %f63, %f149, %f148;
	// begin inline asm
	dp4a.s32.s32 %r275, %r276, %r293, %r294;
	// end inline asm
	mul.lo.s32 	%r527, %r275, %r382;
	cvt.rn.f32.s32 	%f151, %r527;
	fma.rn.f32 	%f152, %f64, %f151, %f150;
	fma.rn.f32 	%f324, %f39, %f152, %f324;
	// begin inline asm
	dp4a.s32.s32 %r279, %r280, %r281, %r294;
	// end inline asm
	mul.lo.s32 	%r528, %r279, %r412;
	cvt.rn.f32.s32 	%f153, %r528;
	fma.rn.f32 	%f154, %f61, %f153, 0f00000000;
	// begin inline asm
	dp4a.s32.s32 %r283, %r284, %r285, %r294;
	// end inline asm
	mul.lo.s32 	%r529, %r283, %r435;
	cvt.rn.f32.s32 	%f155, %r529;
	fma.rn.f32 	%f156, %f62, %f155, %f154;
	// begin inline asm
	dp4a.s32.s32 %r287, %r288, %r289, %r294;
	// end inline asm
	mul.lo.s32 	%r530, %r287, %r459;
	cvt.rn.f32.s32 	%f157, %r530;
	fma.rn.f32 	%f158, %f63, %f157, %f156;
	// begin inline asm
	dp4a.s32.s32 %r291, %r292, %r293, %r294;
	// end inline asm
	mul.lo.s32 	%r531, %r291, %r479;
	cvt.rn.f32.s32 	%f159, %r531;
	fma.rn.f32 	%f160, %f64, %f159, %f158;
	fma.rn.f32 	%f323, %f44, %f160, %f323;
	add.s32 	%r667, %r667, 4;
	add.s64 	%rd63, %rd63, 1152;
	add.s32 	%r666, %r666, 4;
	add.s32 	%r665, %r665, 4;
	setp.lt.s32 	%p2, %r667, %r4;
	@%p2 bra 	$L__BB88_2;
	st.local.v4.f32 	[%rd2], {%f334, %f333, %f332, %f331};
	st.local.v4.f32 	[%rd2+16], {%f330, %f329, %f328, %f327};
	st.local.v4.f32 	[%rd2+32], {%f326, %f325, %f324, %f323};
$L__BB88_4:
	setp.eq.s32 	%p3, %r1, 0;
	@%p3 bra 	$L__BB88_6;
	mov.u32 	%r532, _ZZN34_INTERNAL_c8396950_4_k_cu_1fba617b13mul_mat_vec_qILi6ELi256ELi16E10block_q3_KLi1EXadL_ZNS_17vec_dot_q3_K_q8_1EPKvPK10block_q8_1RKiEEEEvS3_S3_PfiiiiE10tmp_shared;
	mad.lo.s32 	%r533, %r1, 1536, %r532;
	shl.b32 	%r534, %r2, 2;
	add.s32 	%r535, %r533, %r534;
	st.shared.f32 	[%r535+-1536], %f334;
	st.shared.f32 	[%r535+-1408], %f333;
	st.shared.f32 	[%r535+-1280], %f332;
	st.shared.f32 	[%r535+-1152], %f331;
	st.shared.f32 	[%r535+-1024], %f330;
	st.shared.f32 	[%r535+-896], %f329;
	st.shared.f32 	[%r535+-768], %f328;
	st.shared.f32 	[%r535+-640], %f327;
	st.shared.f32 	[%r535+-512], %f326;
	st.shared.f32 	[%r535+-384], %f325;
	st.shared.f32 	[%r535+-256], %f324;
	st.shared.f32 	[%r535+-128], %f323;
$L__BB88_6:
	setp.ne.s32 	%p4, %r1, 0;
	bar.sync 	0;
	@%p4 bra 	$L__BB88_19;
	shl.b32 	%r536, %r2, 2;
	mov.u32 	%r537, _ZZN34_INTERNAL_c8396950_4_k_cu_1fba617b13mul_mat_vec_qILi6ELi256ELi16E10block_q3_KLi1EXadL_ZNS_17vec_dot_q3_K_q8_1EPKvPK10block_q8_1RKiEEEEvS3_S3_PfiiiiE10tmp_shared;
	add.s32 	%r19, %r537, %r536;
	setp.gt.u32 	%p5, %r2, 1;
	mul.wide.u32 	%rd50, %r2, 4;
	add.s64 	%rd15, %rd2, %rd50;
	add.s32 	%r20, %r3, %r2;
	ld.shared.f32 	%f161, [%r19];
	add.f32 	%f162, %f161, %f334;
	mov.b32 	%r538, %f162;
	shfl.sync.bfly.b32	%r539|%p6, %r538, 16, 31, -1;
	mov.b32 	%f163, %r539;
	add.f32 	%f164, %f162, %f163;
	mov.b32 	%r540, %f164;
	shfl.sync.bfly.b32	%r541|%p7, %r540, 8, 31, -1;
	mov.b32 	%f165, %r541;
	add.f32 	%f166, %f164, %f165;
	mov.b32 	%r542, %f166;
	shfl.sync.bfly.b32	%r543|%p8, %r542, 4, 31, -1;
	mov.b32 	%f167, %r543;
	add.f32 	%f168, %f166, %f167;
	mov.b32 	%r544, %f168;
	shfl.sync.bfly.b32	%r545|%p9, %r544, 2, 31, -1;
	mov.b32 	%f169, %r545;
	add.f32 	%f170, %f168, %f169;
	mov.b32 	%r546, %f170;
	shfl.sync.bfly.b32	%r547|%p10, %r546, 1, 31, -1;
	mov.b32 	%f171, %r547;
	add.f32 	%f172, %f170, %f171;
	st.local.f32 	[%rd2], %f172;
	ld.shared.f32 	%f173, [%r19+128];
	add.f32 	%f174, %f173, %f333;
	mov.b32 	%r548, %f174;
	shfl.sync.bfly.b32	%r549|%p11, %r548, 16, 31, -1;
	mov.b32 	%f175, %r549;
	add.f32 	%f176, %f174, %f175;
	mov.b32 	%r550, %f176;
	shfl.sync.bfly.b32	%r551|%p12, %r550, 8, 31, -1;
	mov.b32 	%f177, %r551;
	add.f32 	%f178, %f176, %f177;
	mov.b32 	%r552, %f178;
	shfl.sync.bfly.b32	%r553|%p13, %r552, 4, 31, -1;
	mov.b32 	%f179, %r553;
	add.f32 	%f180, %f178, %f179;
	mov.b32 	%r554, %f180;
	shfl.sync.bfly.b32	%r555|%p14, %r554, 2, 31, -1;
	mov.b32 	%f181, %r555;
	add.f32 	%f182, %f180, %f181;
	mov.b32 	%r556, %f182;
	shfl.sync.bfly.b32	%r557|%p15, %r556, 1, 31, -1;
	mov.b32 	%f183, %r557;
	add.f32 	%f184, %f182, %f183;
	st.local.f32 	[%rd2+4], %f184;
	@%p5 bra 	$L__BB88_9;
	ld.local.f32 	%f185, [%rd15];
	mul.wide.u32 	%rd51, %r20, 4;
	add.s64 	%rd52, %rd1, %rd51;
	st.global.f32 	[%rd52], %f185;
$L__BB88_9:
	setp.gt.u32 	%p16, %r2, 1;
	ld.shared.f32 	%f186, [%r19+256];
	add.f32 	%f187, %f186, %f332;
	mov.b32 	%r558, %f187;
	shfl.sync.bfly.b32	%r559|%p17, %r558, 16, 31, -1;
	mov.b32 	%f188, %r559;
	add.f32 	%f189, %f187, %f188;
	mov.b32 	%r560, %f189;
	shfl.sync.bfly.b32	%r561|%p18, %r560, 8, 31, -1;
	mov.b32 	%f190, %r561;
	add.f32 	%f191, %f189, %f190;
	mov.b32 	%r562, %f191;
	shfl.sync.bfly.b32	%r563|%p19, %r562, 4, 31, -1;
	mov.b32 	%f192, %r563;
	add.f32 	%f193, %f191, %f192;
	mov.b32 	%r564, %f193;
	shfl.sync.bfly.b32	%r565|%p20, %r564, 2, 31, -1;
	mov.b32 	%f194, %r565;
	add.f32 	%f195, %f193, %f194;
	mov.b32 	%r566, %f195;
	shfl.sync.bfly.b32	%r567|%p21, %r566, 1, 31, -1;
	mov.b32 	%f196, %r567;
	add.f32 	%f197, %f195, %f196;
	st.local.f32 	[%rd2+8], %f197;
	ld.shared.f32 	%f198, [%r19+384];
	add.f32 	%f199, %f198, %f331;
	mov.b32 	%r568, %f199;
	shfl.sync.bfly.b32	%r569|%p22, %r568, 16, 31, -1;
	mov.b32 	%f200, %r569;
	add.f32 	%f201, %f199, %f200;
	mov.b32 	%r570, %f201;
	shfl.sync.bfly.b32	%r571|%p23, %r570, 8, 31, -1;
	mov.b32 	%f202, %r571;
	add.f32 	%f203, %f201, %f202;
	mov.b32 	%r572, %f203;
	shfl.sync.bfly.b32	%r573|%p24, %r572, 4, 31, -1;
	mov.b32 	%f204, %r573;
	add.f32 	%f205, %f203, %f204;
	mov.b32 	%r574, %f205;
	shfl.sync.bfly.b32	%r575|%p25, %r574, 2, 31, -1;
	mov.b32 	%f206, %r575;
	add.f32 	%f207, %f205, %f206;
	mov.b32 	%r576, %f207;
	shfl.sync.bfly.b32	%r577|%p26, %r576, 1, 31, -1;
	mov.b32 	%f208, %r577;
	add.f32 	%f209, %f207, %f208;
	st.local.f32 	[%rd2+12], %f209;
	@%p16 bra 	$L__BB88_11;
	ld.local.f32 	%f210, [%rd15+8];
	add.s32 	%r578, %r20, %r22;
	mul.wide.u32 	%rd53, %r578, 4;
	add.s64 	%rd54, %rd1, %rd53;
	st.global.f32 	[%rd54], %f210;
$L__BB88_11:
	setp.gt.u32 	%p27, %r2, 1;
	ld.shared.f32 	%f211, [%r19+512];
	add.f32 	%f212, %f211, %f330;
	mov.b32 	%r579, %f212;
	shfl.sync.bfly.b32	%r580|%p28, %r579, 16, 31, -1;
	mov.b32 	%f213, %r580;
	add.f32 	%f214, %f212, %f213;
	mov.b32 	%r581, %f214;
	shfl.sync.bfly.b32	%r582|%p29, %r581, 8, 31, -1;
	mov.b32 	%f215, %r582;
	add.f32 	%f216, %f214, %f215;
	mov.b32 	%r583, %f216;
	shfl.sync.bfly.b32	%r584|%p30, %r583, 4, 31, -1;
	mov.b32 	%f217, %r584;
	add.f32 	%f218, %f216, %f217;
	mov.b32 	%r585, %f218;
	shfl.sync.bfly.b32	%r586|%p31, %r585, 2, 31, -1;
	mov.b32 	%f219, %r586;
	add.f32 	%f220, %f218, %f219;
	mov.b32 	%r587, %f220;
	shfl.sync.bfly.b32	%r588|%p32, %r587, 1, 31, -1;
	mov.b32 	%f221, %r588;
	add.f32 	%f222, %f220, %f221;
	st.local.f32 	[%rd2+16], %f222;
	ld.shared.f32 	%f223, [%r19+640];
	add.f32 	%f224, %f223, %f329;
	mov.b32 	%r589, %f224;
	shfl.sync.bfly.b32	%r590|%p33, %r589, 16, 31, -1;
	mov.b32 	%f225, %r590;
	add.f32 	%f226, %f224, %f225;
	mov.b32 	%r591, %f226;
	shfl.sync.bfly.b32	%r592|%p34, %r591, 8, 31, -1;
	mov.b32 	%f227, %r592;
	add.f32 	%f228, %f226, %f227;
	mov.b32 	%r593, %f228;
	shfl.sync.bfly.b32	%r594|%p35, %r593, 4, 31, -1;
	mov.b32 	%f229, %r594;
	add.f32 	%f230, %f228, %f229;
	mov.b32 	%r595, %f230;
	shfl.sync.bfly.b32	%r596|%p36, %r595, 2, 31, -1;
	mov.b32 	%f231, %r596;
	add.f32 	%f232, %f230, %f231;
	mov.b32 	%r597, %f232;
	shfl.sync.bfly.b32	%r598|%p37, %r597, 1, 31, -1;
	mov.b32 	%f233, %r598;
	add.f32 	%f234, %f232, %f233;
	st.local.f32 	[%rd2+20], %f234;
	@%p27 bra 	$L__BB88_13;
	ld.local.f32 	%f235, [%rd15+16];
	shl.b32 	%r599, %r22, 1;
	add.s32 	%r600, %r20, %r599;
	mul.wide.u32 	%rd55, %r600, 4;
	add.s64 	%rd56, %rd1, %rd55;
	st.global.f32 	[%rd56], %f235;
$L__BB88_13:
	setp.gt.u32 	%p38, %r2, 1;
	ld.shared.f32 	%f236, [%r19+768];
	add.f32 	%f237, %f236, %f328;
	mov.b32 	%r601, %f237;
	shfl.sync.bfly.b32	%r602|%p39, %r601, 16, 31, -1;
	mov.b32 	%f238, %r602;
	add.f32 	%f239, %f237, %f238;
	mov.b32 	%r603, %f239;
	shfl.sync.bfly.b32	%r604|%p40, %r603, 8, 31, -1;
	mov.b32 	%f240, %r604;
	add.f32 	%f241, %f239, %f240;
	mov.b32 	%r605, %f241;
	shfl.sync.bfly.b32	%r606|%p41, %r605, 4, 31, -1;
	mov.b32 	%f242, %r606;
	add.f32 	%f243, %f241, %f242;
	mov.b32 	%r607, %f243;
	shfl.sync.bfly.b32	%r608|%p42, %r607, 2, 31, -1;
	mov.b32 	%f244, %r608;
	add.f32 	%f245, %f243, %f244;
	mov.b32 	%r609, %f245;
	shfl.sync.bfly.b32	%r610|%p43, %r609, 1, 31, -1;
	mov.b32 	%f246, %r610;
	add.f32 	%f247, %f245, %f246;
	st.local.f32 	[%rd2+24], %f247;
	ld.shared.f32 	%f248, [%r19+896];
	add.f32 	%f249, %f248, %f327;
	mov.b32 	%r611, %f249;
	shfl.sync.bfly.b32	%r612|%p44, %r611, 16, 31, -1;
	mov.b32 	%f250, %r612;
	add.f32 	%f251, %f249, %f250;
	mov.b32 	%r613, %f251;
	shfl.sync.bfly.b32	%r614|%p45, %r613, 8, 31, -1;
	mov.b32 	%f252, %r614;
	add.f32 	%f253, %f251, %f252;
	mov.b32 	%r615, %f253;
	shfl.sync.bfly.b32	%r616|%p46, %r615, 4, 31, -1;
	mov.b32 	%f254, %r616;
	add.f32 	%f255, %f253, %f254;
	mov.b32 	%r617, %f255;
	shfl.sync.bfly.b32	%r618|%p47, %r617, 2, 31, -1;
	mov.b32 	%f256, %r618;
	add.f32 	%f257, %f255, %f256;
	mov.b32 	%r619, %f257;
	shfl.sync.bfly.b32	%r620|%p48, %r619, 1, 31, -1;
	mov.b32 	%f258, %r620;
	add.f32 	%f259, %f257, %f258;
	st.local.f32 	[%rd2+28], %f259;
	@%p38 bra 	$L__BB88_15;
	ld.local.f32 	%f260, [%rd15+24];
	mad.lo.s32 	%r621, %r22, 3, %r20;
	mul.wide.u32 	%rd57, %r621, 4;
	add.s64 	%rd58, %rd1, %rd57;
	st.global.f32 	[%rd58], %f260;
$L__BB88_15:
	setp.gt.u32 	%p49, %r2, 1;
	ld.shared.f32 	%f261, [%r19+1024];
	add.f32 	%f262, %f261, %f326;
	mov.b32 	%r622, %f262;
	shfl.sync.bfly.b32	%r623|%p50, %r622, 16, 31, -1;
	mov.b32 	%f263, %r623;
	add.f32 	%f264, %f262, %f263;
	mov.b32 	%r624, %f264;
	shfl.sync.bfly.b32	%r625|%p51, %r624, 8, 31, -1;
	mov.b32 	%f265, %r625;
	add.f32 	%f266, %f264, %f265;
	mov.b32 	%r626, %f266;
	shfl.sync.bfly.b32	%r627|%p52, %r626, 4, 31, -1;
	mov.b32 	%f267, %r627;
	add.f32 	%f268, %f266, %f267;
	mov.b32 	%r628, %f268;
	shfl.sync.bfly.b32	%r629|%p53, %r628, 2, 31, -1;
	mov.b32 	%f269, %r629;
	add.f32 	%f270, %f268, %f269;
	mov.b32 	%r630, %f270;
	shfl.sync.bfly.b32	%r631|%p54, %r630, 1, 31, -1;
	mov.b32 	%f271, %r631;
	add.f32 	%f272, %f270, %f271;
	st.local.f32 	[%rd2+32], %f272;
	ld.shared.f32 	%f273, [%r19+1152];
	add.f32 	%f274, %f273, %f325;
	mov.b32 	%r632, %f274;
	shfl.sync.bfly.b32	%r633|%p55, %r632, 16, 31, -1;
	mov.b32 	%f275, %r633;
	add.f32 	%f276, %f274, %f275;
	mov.b32 	%r634, %f276;
	shfl.sync.bfly.b32	%r635|%p56, %r634, 8, 31, -1;
	mov.b32 	%f277, %r635;
	add.f32 	%f278, %f276, %f277;
	mov.b32 	%r636, %f278;
	shfl.sync.bfly.b32	%r637|%p57, %r636, 4, 31, -1;
	mov.b32 	%f279, %r637;
	add.f32 	%f280, %f278, %f279;
	mov.b32 	%r638, %f280;
	shfl.sync.bfly.b32	%r639|%p58, %r638, 2, 31, -1;
	mov.b32 	%f281, %r639;
	add.f32 	%f282, %f280, %f281;
	mov.b32 	%r640, %f282;
	shfl.sync.bfly.b32	%r641|%p59, %r640, 1, 31, -1;
	mov.b32 	%f283, %r641;
	add.f32 	%f284, %f282, %f283;
	st.local.f32 	[%rd2+36], %f284;
	@%p49 bra 	$L__BB88_17;
	ld.local.f32 	%f285, [%rd15+32];
	shl.b32 	%r642, %r22, 2;
	add.s32 	%r643, %r20, %r642;
	mul.wide.u32 	%rd59, %r643, 4;
	add.s64 	%rd60, %rd1, %rd59;
	st.global.f32 	[%rd60], %f285;
$L__BB88_17:
	setp.gt.u32 	%p60, %r2, 1;
	ld.shared.f32 	%f286, [%r19+1280];
	add.f32 	%f287, %f286, %f324;
	mov.b32 	%r644, %f287;
	shfl.sync.bfly.b32	%r645|%p61, %r644, 16, 31, -1;
	mov.b32 	%f288, %r645;
	add.f32 	%f289, %f287, %f288;
	mov.b32 	%r646, %f289;
	shfl.sync.bfly.b32	%r647|%p62, %r646, 8, 31, -1;
	mov.b32 	%f290, %r647;
	add.f32 	%f291, %f289, %f290;
	mov.b32 	%r648, %f291;
	shfl.sync.bfly.b32	%r649|%p63, %r648, 4, 31, -1;
	mov.b32 	%f292, %r649;
	add.f32 	%f293, %f291, %f292;
	mov.b32 	%r650, %f293;
	shfl.sync.bfly.b32	%r651|%p64, %r650, 2, 31, -1;
	mov.b32 	%f294, %r651;
	add.f32 	%f295, %f293, %f294;
	mov.b32 	%r652, %f295;
	shfl.sync.bfly.b32	%r653|%p65, %r652, 1, 31, -1;
	mov.b32 	%f296, %r653;
	add.f32 	%f297, %f295, %f296;
	st.local.f32 	[%rd2+40], %f297;
	ld.shared.f32 	%f298, [%r19+1408];
	add.f32 	%f299, %f298, %f323;
	mov.b32 	%r654, %f299;
	shfl.sync.bfly.b32	%r655|%p66, %r654, 16, 31, -1;
	mov.b32 	%f300, %r655;
	add.f32 	%f301, %f299, %f300;
	mov.b32 	%r656, %f301;
	shfl.sync.bfly.b32	%r657|%p67, %r656, 8, 31, -1;
	mov.b32 	%f302, %r657;
	add.f32 	%f303, %f301, %f302;
	mov.b32 	%r658, %f303;
	shfl.sync.bfly.b32	%r659|%p68, %r658, 4, 31, -1;
	mov.b32 	%f304, %r659;
	add.f32 	%f305, %f303, %f304;
	mov.b32 	%r660, %f305;
	shfl.sync.bfly.b32	%r661|%p69, %r660, 2, 31, -1;
	mov.b32 	%f306, %r661;
	add.f32 	%f307, %f305, %f306;
	mov.b32 	%r662, %f307;
	shfl.sync.bfly.b32	%r663|%p70, %r662, 1, 31, -1;
	mov.b32 	%f308, %r663;
	add.f32 	%f309, %f307, %f308;
	st.local.f32 	[%rd2+44], %f309;
	@%p60 bra 	$L__BB88_19;
	ld.local.f32 	%f310, [%rd15+40];
	mad.lo.s32 	%r664, %r22, 5, %r20;
	mul.wide.u32 	%rd61, %r664, 4;
	add.s64 	%rd62, %rd1, %rd61;
	st.global.f32 	[%rd62], %f310;
$L__BB88_19:
	ret;

}
	// .globl	mul_mat_vec_q4_K_q8_1_cuda6
.visible .entry mul_mat_vec_q4_K_q8_1_cuda6(
	.param .u64 .ptr .align 1 mul_mat_vec_q4_K_q8_1_cuda6_param_0,
	.param .u64 .ptr .align 1 mul_mat_vec_q4_K_q8_1_cuda6_param_1,
	.param .u64 .ptr .align 1 mul_mat_vec_q4_K_q8_1_cuda6_param_2,
	.param .u32 mul_mat_vec_q4_K_q8_1_cuda6_param_3,
	.param .u32 mul_mat_vec_q4_K_q8_1_cuda6_param_4,
	.param .u32 mul_mat_vec_q4_K_q8_1_cuda6_param_5,
	.param .u32 mul_mat_vec_q4_K_q8_1_cuda6_param_6
)
{
	.local .align 16 .b8 	__local_depot89[48];
	.reg .b64 	%SP;
	.reg .b64 	%SPL;
	.reg .pred 	%p<83>;
	.reg .b16 	%rs<233>;
	.reg .b32 	%r<770>;
	.reg .b32 	%f<377>;
	.reg .b64 	%rd<80>;
	// demoted variable
	.shared .align 4 .b8 _ZZN34_INTERNAL_c8396950_4_k_cu_1fba617b13mul_mat_vec_qILi6ELi256ELi32E10block_q4_KLi2EXadL_ZNS_17vec_dot_q4_K_q8_1EPKvPK10block_q8_1RKiEEEEvS3_S3_PfiiiiE10tmp_shared[1536];
	mov.u64 	%SPL, __local_depot89;
	ld.param.u64 	%rd15, [mul_mat_vec_q4_K_q8_1_cuda6_param_2];
	ld.param.u32 	%r67, [mul_mat_vec_q4_K_q8_1_cuda6_param_3];
	ld.param.u32 	%r65, [mul_mat_vec_q4_K_q8_1_cuda6_param_5];
	ld.param.u32 	%r66, [mul_mat_vec_q4_K_q8_1_cuda6_param_6];
	cvta.to.global.u64 	%rd1, %rd15;
	add.u64 	%rd2, %SPL, 0;
	mov.u32 	%r1, %tid.y;
	shl.b32 	%r68, %r1, 5;
	mov.u32 	%r2, %tid.x;
	add.s32 	%r69, %r68, %r2;
	mov.u32 	%r70, %ctaid.x;
	shl.b32 	%r3, %r70, 1;
	shr.s32 	%r71, %r67, 31;
	shr.u32 	%r72, %r71, 24;
	add.s32 	%r73, %r67, %r72;
	shr.s32 	%r4, %r73, 8;
	mov.f32 	%f365, 0f00000000;
	st.local.v4.f32 	[%rd2], {%f365, %f365, %f365, %f365};
	st.local.v4.f32 	[%rd2+16], {%f365, %f365, %f365, %f365};
	st.local.v4.f32 	[%rd2+32], {%f365, %f365, %f365, %f365};
	shr.u32 	%r769, %r69, 4;
	setp.ge.s32 	%p1, %r769, %r4;
	mov.f32 	%f366, %f365;
	mov.f32 	%f367, %f365;
	mov.f32 	%f368, %f365;
	mov.f32 	%f369, %f365;
	mov.f32 	%f370, %f365;
	mov.f32 	%f371, %f365;
	mov.f32 	%f372, %f365;
	mov.f32 	%f373, %f365;
	mov.f32 	%f374, %f365;
	mov.f32 	%f375, %f365;
	mov.f32 	%f376, %f365;
	@%p1 bra 	$L__BB89_40;
	ld.param.u64 	%rd77, [mul_mat_vec_q4_K_q8_1_cuda6_param_1];
	cvta.to.global.u64 	%rd17, %rd77;
	shr.s32 	%r74, %r65, 31;
	shr.u32 	%r75, %r74, 27;
	add.s32 	%r76, %r65, %r75;
	shr.s32 	%r77, %r76, 5;
	shl.b32 	%r78, %r2, 1;
	and.b32  	%r6, %r78, 30;
	shr.u32 	%r79, %r6, 3;
	shl.b32 	%r80, %r79, 1;
	mul.wide.u32 	%rd18, %r79, 72;
	shl.b32 	%r81, %r769, 3;
	add.s32 	%r768, %r77, %r81;
	mad.lo.s32 	%r767, %r3, %r4, %r769;
	add.s64 	%rd3, %rd17, %rd18;
	mad.lo.s32 	%r766, %r77, 5, %r81;
	shl.b32 	%r82, %r77, 2;
	add.s32 	%r765, %r81, %r82;
	or.b32  	%r83, %r81, %r80;
	mul.wide.u32 	%rd19, %r83, 36;
	add.s64 	%rd20, %rd19, %rd17;
	add.s64 	%rd79, %rd20, 36;
	mad.lo.s32 	%r764, %r77, 3, %r81;
	shl.b32 	%r84, %r77, 1;
	add.s32 	%r763, %r81, %r84;
	mov.f32 	%f365, 0f00000000;
$L__BB89_2:
	ld.param.u64 	%rd75, [mul_mat_vec_q4_K_q8_1_cuda6_param_0];
	shr.u32 	%r85, %r6, 3;
	shl.b32 	%r86, %r85, 1;
	cvt.u64.u32 	%rd21, %r86;
	setp.gt.u32 	%p2, %r6, 15;
	shl.b32 	%r87, %r2, 2;
	and.b32  	%r88, %r87, 12;
	shl.b32 	%r89, %r85, 5;
	or.b32  	%r90, %r88, %r89;
	cvt.u64.u32 	%rd22, %r90;
	mul.wide.s32 	%rd6, %r767, 144;
	cvta.to.global.u64 	%rd23, %rd75;
	add.s64 	%rd7, %rd23, %rd6;
	add.s64 	%rd24, %rd7, %rd22;
	ld.global.u32 	%r20, [%rd24+16];
	ld.global.u32 	%r21, [%rd24+32];
	add.s64 	%rd8, %rd7, %rd21;
	@%p2 bra 	$L__BB89_4;
	ld.global.u16 	%rs205, [%rd8+4];
	and.b16  	%rs208, %rs205, 16191;
	ld.global.u16 	%rs206, [%rd8+8];
	and.b16  	%rs207, %rs206, 16191;
	bra.uni 	$L__BB89_5;
$L__BB89_4:
	ld.global.u16 	%rs206, [%rd8+8];
	and.b16  	%rs85, %rs206, 3855;
	ld.global.u16 	%rs86, [%rd8];
	shr.u16 	%rs87, %rs86, 2;
	and.b16  	%rs88, %rs87, 12336;
	or.b16  	%rs208, %rs88, %rs85;
	shr.u16 	%rs89, %rs206, 4;
	and.b16  	%rs90, %rs89, 3855;
	ld.global.u16 	%rs205, [%rd8+4];
	shr.u16 	%rs91, %rs205, 2;
	and.b16  	%rs92, %rs91, 12336;
	or.b16  	%rs207, %rs92, %rs90;
$L__BB89_5:
	ld.param.u64 	%rd76, [mul_mat_vec_q4_K_q8_1_cuda6_param_0];
	mul.lo.s32 	%r127, %r4, 144;
	cvt.s64.s32 	%rd25, %r127;
	cvta.to.global.u64 	%rd26, %rd76;
	add.s64 	%rd27, %rd26, %rd25;
	add.s64 	%rd9, %rd27, %rd6;
	shr.u32 	%r128, %r6, 3;
	shl.b32 	%r129, %r128, 1;
	cvt.u64.u32 	%rd28, %r129;
	setp.lt.u32 	%p3, %r6, 16;
	shl.b32 	%r130, %r2, 2;
	and.b32  	%r131, %r130, 12;
	shl.b32 	%r132, %r128, 5;
	or.b32  	%r133, %r131, %r132;
	cvt.u64.u32 	%rd29, %r133;
	ld.global.u32 	%r91, [%rd79+-36];
	// begin inline asm
	{.reg .f16 low,high;
  mov.b32 {low,high},%r91;
  cvt.f32.f16 %f55, low;}

	// end inline asm
	cvt.u64.u32 	%rd30, %r130;
	and.b64  	%rd31, %rd30, 12;
	add.s64 	%rd32, %rd31, %rd79;
	ld.global.u32 	%r22, [%rd32+-32];
	ld.global.u32 	%r23, [%rd32+-16];
	ld.global.u32 	%r92, [%rd79];
	// begin inline asm
	{.reg .f16 low,high;
  mov.b32 {low,high},%r92;
  cvt.f32.f16 %f56, low;}

	// end inline asm
	ld.global.u32 	%r24, [%rd32+4];
	ld.global.u32 	%r25, [%rd32+20];
	and.b32  	%r94, %r20, 252645135;
	and.b32  	%r98, %r21, 252645135;
	mov.b32 	%r120, 0;
	// begin inline asm
	dp4a.s32.s32 %r93, %r94, %r22, %r120;
	// end inline asm
	// begin inline asm
	dp4a.s32.s32 %r97, %r98, %r23, %r93;
	// end inline asm
	mov.b32 	%r122, 16843009;
	// begin inline asm
	dp4a.s32.s32 %r101, %r122, %r22, %r120;
	// end inline asm
	// begin inline asm
	dp4a.s32.s32 %r105, %r122, %r23, %r101;
	// end inline asm
	shr.u16 	%rs93, %rs208, 8;
	cvt.u32.u16 	%r134, %rs208;
	and.b32  	%r135, %r134, 255;
	mul.lo.s32 	%r136, %r97, %r135;
	cvt.rn.f32.s32 	%f59, %r136;
	fma.rn.f32 	%f60, %f55, %f59, 0f00000000;
	shr.u16 	%rs94, %rs207, 8;
	cvt.u32.u16 	%r137, %rs207;
	and.b32  	%r138, %r137, 255;
	mul.lo.s32 	%r139, %r105, %r138;
	cvt.rn.f32.s32 	%f61, %r139;
	fma.rn.f32 	%f62, %f55, %f61, 0f00000000;
	shr.u32 	%r140, %r20, 4;
	and.b32  	%r110, %r140, 252645135;
	shr.u32 	%r141, %r21, 4;
	and.b32  	%r114, %r141, 252645135;
	// begin inline asm
	dp4a.s32.s32 %r109, %r110, %r24, %r120;
	// end inline asm
	// begin inline asm
	dp4a.s32.s32 %r113, %r114, %r25, %r109;
	// end inline asm
	// begin inline asm
	dp4a.s32.s32 %r117, %r122, %r24, %r120;
	// end inline asm
	// begin inline asm
	dp4a.s32.s32 %r121, %r122, %r25, %r117;
	// end inline asm
	cvt.u32.u16 	%r142, %rs93;
	mul.lo.s32 	%r143, %r113, %r142;
	cvt.rn.f32.s32 	%f63, %r143;
	fma.rn.f32 	%f64, %f56, %f63, %f60;
	cvt.u32.u16 	%r144, %rs94;
	mul.lo.s32 	%r145, %r121, %r144;
	cvt.rn.f32.s32 	%f65, %r145;
	fma.rn.f32 	%f66, %f56, %f65, %f62;
	ld.global.u32 	%r126, [%rd7];
	// begin inline asm
	{.reg .f16 low,high;
  mov.b32 {low,high},%r126;
  cvt.f32.f16 %f57, low;}

	// end inline asm
	// begin inline asm
	{.reg .f16 low,high;
  mov.b32 {low,high},%r126;
  cvt.f32.f16 %f58, high;}

	// end inline asm
	mul.f32 	%f67, %f64, %f57;
	mul.f32 	%f68, %f66, %f58;
	sub.f32 	%f69, %f67, %f68;
	add.f32 	%f376, %f69, %f376;
	add.s64 	%rd33, %rd9, %rd29;
	ld.global.u32 	%r30, [%rd33+16];
	ld.global.u32 	%r31, [%rd33+32];
	add.s64 	%rd10, %rd9, %rd28;
	@%p3 bra 	$L__BB89_7;
	ld.global.u16 	%rs210, [%rd10+8];
	and.b16  	%rs95, %rs210, 3855;
	ld.global.u16 	%rs96, [%rd10];
	shr.u16 	%rs97, %rs96, 2;
	and.b16  	%rs98, %rs97, 12336;
	or.b16  	%rs212, %rs98, %rs95;
	shr.u16 	%rs99, %rs210, 4;
	and.b16  	%rs100, %rs99, 3855;
	ld.global.u16 	%rs209, [%rd10+4];
	shr.u16 	%rs101, %rs209, 2;
	and.b16  	%rs102, %rs101, 12336;
	or.b16  	%rs211, %rs102, %rs100;
	bra.uni 	$L__BB89_8;
$L__BB89_7:
	ld.global.u16 	%rs209, [%rd10+4];
	and.b16  	%rs212, %rs209, 16191;
	ld.global.u16 	%rs210, [%rd10+8];
	and.b16  	%rs211, %rs210, 16191;
$L__BB89_8:
	and.b32  	%r147, %r30, 252645135;
	and.b32  	%r151, %r31, 252645135;
	mov.b32 	%r173, 0;
	// begin inline asm
	dp4a.s32.s32 %r146, %r147, %r22, %r173;
	// end inline asm
	// begin inline asm
	dp4a.s32.s32 %r150, %r151, %r23, %r146;
	// end inline asm
	mov.b32 	%r175, 16843009;
	// begin inline asm
	dp4a.s32.s32 %r154, %r175, %r22, %r173;
	// end inline asm
	// begin inline asm
	dp4a.s32.s32 %r158, %r175, %r23, %r154;
	// end inline asm
	shr.u16 	%rs103, %rs212, 8;
	cvt.u32.u16 	%r180, %rs212;
	and.b32  	%r181, %r180, 255;
	mul.lo.s32 	%r182, %r150, %r181;
	cvt.rn.f32.s32 	%f72, %r182;
	fma.rn.f32 	%f73, %f55, %f72, 0f00000000;
	shr.u16 	%rs104, %rs211, 8;
	cvt.u32.u16 	%r183, %rs211;
	and.b32  	%r184, %r183, 255;
	mul.lo.s32 	%r185, %r158, %r184;
	cvt.rn.f32.s32 	%f74, %r185;
	fma.rn.f32 	%f75, %f55, %f74, 0f00000000;
	shr.u32 	%r186, %r30, 4;
	and.b32  	%r163, %r186, 252645135;
	shr.u32 	%r187, %r31, 4;
	and.b32  	%r167, %r187, 252645135;
	// begin inline asm
	dp4a.s32.s32 %r162, %r163, %r24, %r173;
	// end inline asm
	// begin inline asm
	dp4a.s32.s32 %r166, %r167, %r25, %r162;
	// end inline asm
	// begin inline asm
	dp4a.s32.s32 %r170, %r175, %r24, %r173;
	// end inline asm
	// begin inline asm
	dp4a.s32.s32 %r174, %r175, %r25, %r170;
	// end inline asm
	cvt.u32.u16 	%r188, %rs103;
	mul.lo.s32 	%r189, %r166, %r188;
	cvt.rn.f32.s32 	%f76, %r189;
	fma.rn.f32 	%f77, %f56, %f76, %f73;
	cvt.u32.u16 	%r190, %rs104;
	mul.lo.s32 	%r191, %r174, %r190;
	cvt.rn.f32.s32 	%f78, %r191;
	fma.rn.f32 	%f79, %f56, %f78, %f75;
	ld.global.u32 	%r179, [%rd9];
	// begin inline asm
	{.reg .f16 low,high;
  mov.b32 {low,high},%r179;
  cvt.f32.f16 %f70, low;}

	// end inline asm
	// begin inline asm
	{.reg .f16 low,high;
  mov.b32 {low,high},%r179;
  cvt.f32.f16 %f71, high;}

	// end inline asm
	mul.f32 	%f80, %f77, %f70;
	mul.f32 	%f81, %f79, %f71;
	sub.f32 	%f82, %f80, %f81;
	add.f32 	%f375, %f82, %f375;
	@%p3 bra 	$L__BB89_10;
	and.b16  	%rs105, %rs206, 3855;
	ld.global.u16 	%rs106, [%rd8];
	shr.u16 	%rs107, %rs106, 2;
	and.b16  	%rs108, %rs107, 12336;
	or.b16  	%rs214, %rs108, %rs105;
	shr.u16 	%rs109, %rs206, 4;
	and.b16  	%rs110, %rs109, 3855;
	shr.u16 	%rs111, %rs205, 2;
	and.b16  	%rs112, %rs111, 12336;
	or.b16  	%rs213, %rs112, %rs110;
	bra.uni 	$L__BB89_11;
$L__BB89_10:
	and.b16  	%rs214, %rs205, 16191;
	and.b16  	%rs213, %rs206, 16191;
$L__BB89_11:
	ld.param.u64 	%rd78, [mul_mat_vec_q4_K_q8_1_cuda6_param_1];
	mul.wide.s32 	%rd34, %r768, 36;
	cvta.to.global.u64 	%rd35, %rd78;
	shr.u32 	%r226, %r6, 3;
	mul.wide.u32 	%rd36, %r226, 72;
	shl.b32 	%r227, %r2, 2;
	cvt.u64.u32 	%rd37, %r227;
	and.b64  	%rd38, %rd37, 12;
	add.s64 	%rd39, %rd36, %rd35;
	add.s64 	%rd40, %rd39, %rd34;
	add.s64 	%rd41, %rd40, %rd38;
	ld.global.u32 	%r192, [%rd40];
	// begin inline asm
	{.reg .f16 low,high;
  mov.b32 {low,high},%r192;
  cvt.f32.f16 %f83, low;}

	// end inline asm
	ld.global.u32 	%r36, [%rd41+4];
	ld.global.u32 	%r37, [%rd41+20];
	ld.global.u32 	%r193, [%rd40+36];
	// begin inline asm
	{.reg .f16 low,high;
  mov.b32 {low,high},%r193;
  cvt.f32.f16 %f84, low;}

	// end inline asm
	ld.global.u32 	%r38, [%rd41+40];
	ld.global.u32 	%r39, [%rd41+56];
	mov.b32 	%r221, 0;
	// begin inline asm
	dp4a.s32.s32 %r194, %r94, %r36, %r221;
	// end inline asm
	// begin inline asm
	dp4a.s32.s32 %r198, %r98, %r37, %r194;
	// end inline asm
	mov.b32 	%r223, 16843009;
	// begin inline asm
	dp4a.s32.s32 %r202, %r223, %r36, %r221;
	// end inline asm
	// begin inline asm
	dp4a.s32.s32 %r206, %r223, %r37, %r202;
	// end inline asm
	shr.u16 	%rs113, %rs214, 8;
	cvt.u32.u16 	%r228, %rs214;
	and.b32  	%r229, %r228, 255;
	mul.lo.s32 	%r230, %r198, %r229;
	cvt.rn.f32.s32 	%f85, %r230;
	fma.rn.f32 	%f86, %f83, %f85, 0f00000000;
	shr.u16 	%rs114, %rs213, 8;
	cvt.u32.u16 	%r231, %rs213;
	and.b32  	%r232, %r231, 255;
	mul.lo.s32 	%r233, %r206, %r232;
	cvt.rn.f32.s32 	%f87, %r233;
	fma.rn.f32 	%f88, %f83, %f87, 0f00000000;
	// begin inline asm
	dp4a.s32.s32 %r210, %r110, %r38, %r221;
	// end inline asm
	// begin inline asm
	dp4a.s32.s32 %r214, %r114, %r39, %r210;
	// end inline asm
	// begin inline asm
	dp4a.s32.s32 %r218, %r223, %r38, %r221;
	// end inline asm
	// begin inline asm
	dp4a.s32.s32 %r222, %r223, %r39, %r218;
	// end inline asm
	cvt.u32.u16 	%r234, %rs113;
	mul.lo.s32 	%r235, %r214, %r234;
	cvt.rn.f32.s32 	%f89, %r235;
	fma.rn.f32 	%f90, %f84, %f89, %f86;
	cvt.u32.u16 	%r236, %rs114;
	mul.lo.s32 	%r237, %r222, %r236;
	cvt.rn.f32.s32 	%f91, %r237;
	fma.rn.f32 	%f92, %f84, %f91, %f88;
	mul.f32 	%f93, %f90, %f57;
	mul.f32 	%f94, %f92, %f58;
	sub.f32 	%f95, %f93, %f94;
	add.f32 	%f374, %f95, %f374;
	@%p3 bra 	$L__BB89_13;
	and.b16  	%rs115, %rs210, 3855;
	ld.global.u16 	%rs116, [%rd10];
	shr.u16 	%rs117, %rs116, 2;
	and.b16  	%rs118, %rs117, 12336;
	or.b16  	%rs216, %rs118, %rs115;
	shr.u16 	%rs119, %rs210, 4;
	and.b16  	%rs120, %rs119, 3855;
	shr.u16 	%rs121, %rs209, 2;
	and.b16  	%rs122, %rs121, 12336;
	or.b16  	%rs215, %rs122, %rs120;
	bra.uni 	$L__BB89_14;
$L__BB89_13:
	and.b16  	%rs216, %rs209, 16191;
	and.b16  	%rs215, %rs210, 16191;
$L__BB89_14:
	mov.b32 	%r265, 0;
	// begin inline asm
	dp4a.s32.s32 %r238, %r147, %r36, %r265;
	// end inline asm
	// begin inline asm
	dp4a.s32.s32 %r242, %r151, %r37, %r238;
	// end inline asm
	mov.b32 	%r267, 16843009;
	// begin inline asm
	dp4a.s32.s32 %r246, %r267, %r36, %r265;
	// end inline asm
	// begin inline asm
	dp4a.s32.s32 %r250, %r267, %r37, %r246;
	// end inline asm
	shr.u16 	%rs123, %rs216, 8;
	cvt.u32.u16 	%r270, %rs216;
	and.b32  	%r271, %r270, 255;
	mul.lo.s32 	%r272, %r242, %r271;
	cvt.rn.f32.s32 	%f96, %r272;
	fma.rn.f32 	%f97, %f83, %f96, 0f00000000;
	shr.u16 	%rs124, %rs215, 8;
	cvt.u32.u16 	%r273, %rs215;
	and.b32  	%r274, %r273, 255;
	mul.lo.s32 	%r275, %r250, %r274;
	cvt.rn.f32.s32 	%f98, %r275;
	fma.rn.f32 	%f99, %f83, %f98, 0f00000000;
	// begin inline asm
	dp4a.s32.s32 %r254, %r163, %r38, %r265;
	// end inline asm
	// begin inline asm
	dp4a.s32.s32 %r258, %r167, %r39, %r254;
	// end inline asm
	// begin inline asm
	dp4a.s32.s32 %r262, %r267, %r38, %r265;
	// end inline asm
	// begin inline asm
	dp4a.s32.s32 %r266, %r267, %r39, %r262;
	// end inline asm
	cvt.u32.u16 	%r276, %rs123;
	mul.lo.s32 	%r277, %r258, %r276;
	cvt.rn.f32.s32 	%f100, %r277;
	fma.rn.f32 	%f101, %f84, %f100, %f97;
	cvt.u32.u16 	%r278, %rs124;
	mul.lo.s32 	%r279, %r266, %r278;
	cvt.rn.f32.s32 	%f102, %r279;
	fma.rn.f32 	%f103, %f84, %f102, %f99;
	mul.f32 	%f104, %f101, %f70;
	mul.f32 	%f105, %f103, %f71;
	sub.f32 	%f106, %f104, %f105;
	add.f32 	%f373, %f106, %f373;
	@%p3 bra 	$L__BB89_16;
	and.b16  	%rs125, %rs206, 3855;
	ld.global.u16 	%rs126, [%rd8];
	shr.u16 	%rs127, %rs126, 2;
	and.b16  	%rs128, %rs127, 12336;
	or.b16  	%rs218, %rs128, %rs125;
	shr.u16 	%rs129, %rs206, 4;
	and.b16  	%rs130, %rs129, 3855;
	shr.u16 	%rs131, %rs205, 2;
	and.b16  	%rs132, %rs131, 12336;
	or.b16  	%rs217, %rs132, %rs130;
	bra.uni 	$L__BB89_17;
$L__BB89_16:
	and.b16  	%rs218, %rs205, 16191;
	and.b16  	%rs217, %rs206, 16191;
$L__BB89_17:
	mul.wide.s32 	%rd42, %r763, 36;
	add.s64 	%rd43, %rd3, %rd42;
	ld.global.u32 	%r280, [%rd43];
	// begin inline asm
	{.reg .f16 low,high;
  mov.b32 {low,high},%r280;
  cvt.f32.f16 %f107, low;}

	// end inline asm
	shl.b32 	%r314, %r2, 2;
	cvt.u64.u32 	%rd44, %r314;
	and.b64  	%rd45, %rd44, 12;
	add.s64 	%rd46, %rd45, %rd43;
	ld.global.u32 	%r40, [%rd46+4];
	ld.global.u32 	%r41, [%rd46+20];
	ld.global.u32 	%r281, [%rd43+36];
	// begin inline asm
	{.reg .f16 low,high;
  mov.b32 {low,high},%r281;
  cvt.f32.f16 %f108, low;}

	// end inline asm
	ld.global.u32 	%r42, [%rd46+40];
	ld.global.u32 	%r43, [%rd46+56];
	mov.b32 	%r309, 0;
	// begin inline asm
	dp4a.s32.s32 %r282, %r94, %r40, %r309;
	// end inline asm
	// begin inline asm
	dp4a.s32.s32 %r286, %r98, %r41, %r282;
	// end inline asm
	mov.b32 	%r311, 16843009;
	// begin inline asm
	dp4a.s32.s32 %r290, %r311, %r40, %r309;
	// end inline asm
	// begin inline asm
	dp4a.s32.s32 %r294, %r311, %r41, %r290;
	// end inline asm
	shr.u16 	%rs133, %rs218, 8;
	cvt.u32.u16 	%r315, %rs218;
	and.b32  	%r316, %r315, 255;
	mul.lo.s32 	%r317, %r286, %r316;
	cvt.rn.f32.s32 	%f109, %r317;
	fma.rn.f32 	%f110, %f107, %f109, 0f00000000;
	shr.u16 	%rs134, %rs217, 8;
	cvt.u32.u16 	%r318, %rs217;
	and.b32  	%r319, %r318, 255;
	mul.lo.s32 	%r320, %r294, %r319;
	cvt.rn.f32.s32 	%f111, %r320;
	fma.rn.f32 	%f112, %f107, %f111, 0f00000000;
	// begin inline asm
	dp4a.s32.s32 %r298, %r110, %r42, %r309;
	// end inline asm
	// begin inline asm
	dp4a.s32.s32 %r302, %r114, %r43, %r298;
	// end inline asm
	// begin inline asm
	dp4a.s32.s32 %r306, %r311, %r42, %r309;
	// end inline asm
	// begin inline asm
	dp4a.s32.s32 %r310, %r311, %r43, %r306;
	// end inline asm
	cvt.u32.u16 	%r321, %rs133;
	mul.lo.s32 	%r322, %r302, %r321;
	cvt.rn.f32.s32 	%f113, %r322;
	fma.rn.f32 	%f114, %f108, %f113, %f110;
	cvt.u32.u16 	%r323, %rs134;
	mul.lo.s32 	%r324, %r310, %r323;
	cvt.rn.f32.s32 	%f115, %r324;
	fma.rn.f32 	%f116, %f108, %f115, %f112;
	mul.f32 	%f117, %f114, %f57;
	mul.f32 	%f118, %f116, %f58;
	sub.f32 	%f119, %f117, %f118;
	add.f32 	%f372, %f119, %f372;
	@%p3 bra 	$L__BB89_19;
	and.b16  	%rs135, %rs210, 3855;
	ld.global.u16 	%rs136, [%rd10];
	shr.u16 	%rs137, %rs136, 2;
	and.b16  	%rs138, %rs137, 12336;
	or.b16  	%rs220, %rs138, %rs135;
	shr.u16 	%rs139, %rs210, 4;
	and.b16  	%rs140, %rs139, 3855;
	shr.u16 	%rs141, %rs209, 2;
	and.b16  	%rs142, %rs141, 12336;
	or.b16  	%rs219, %rs142, %rs140;
	bra.uni 	$L__BB89_20;
$L__BB89_19:
	and.b16  	%rs220, %rs209, 16191;
	and.b16  	%rs219, %rs210, 16191;
$L__BB89_20:
	mov.b32 	%r352, 0;
	// begin inline asm
	dp4a.s32.s32 %r325, %r147, %r40, %r352;
	// end inline asm
	// begin inline asm
	dp4a.s32.s32 %r329, %r151, %r41, %r325;
	// end inline asm
	mov.b32 	%r354, 16843009;
	// begin inline asm
	dp4a.s32.s32 %r333, %r354, %r40, %r352;
	// end inline asm
	// begin inline asm
	dp4a.s32.s32 %r337, %r354, %r41, %r333;
	// end inline asm
	shr.u16 	%rs143, %rs220, 8;
	cvt.u32.u16 	%r357, %rs220;
	and.b32  	%r358, %r357, 255;
	mul.lo.s32 	%r359, %r329, %r358;
	cvt.rn.f32.s32 	%f120, %r359;
	fma.rn.f32 	%f121, %f107, %f120, 0f00000000;
	shr.u16 	%rs144, %rs219, 8;
	cvt.u32.u16 	%r360, %rs219;
	and.b32  	%r361, %r360, 255;
	mul.lo.s32 	%r362, %r337, %r361;
	cvt.rn.f32.s32 	%f122, %r362;
	fma.rn.f32 	%f123, %f107, %f122, 0f00000000;
	// begin inline asm
	dp4a.s32.s32 %r341, %r163, %r42, %r352;
	// end inline asm
	// begin inline asm
	dp4a.s32.s32 %r345, %r167, %r43, %r341;
	// end inline asm
	// begin inline asm
	dp4a.s32.s32 %r349, %r354, %r42, %r352;
	// end inline asm
	// begin inline asm
	dp4a.s32.s32 %r353, %r354, %r43, %r349;
	// end inline asm
	cvt.u32.u16 	%r363, %rs143;
	mul.lo.s32 	%r364, %r345, %r363;
	cvt.rn.f32.s32 	%f124, %r364;
	fma.rn.f32 	%f125, %f108, %f124, %f121;
	cvt.u32.u16 	%r365, %rs144;
	mul.lo.s32 	%r366, %r353, %r365;
	cvt.rn.f32.s32 	%f126, %r366;
	fma.rn.f32 	%f127, %f108, %f126, %f123;
	mul.f32 	%f128, %f125, %f70;
	mul.f32 	%f129, %f127, %f71;
	sub.f32 	%f130, %f128, %f129;
	add.f32 	%f371, %f130, %f371;
	@%p3 bra 	$L__BB89_22;
	and.b16  	%rs145, %rs206, 3855;
	ld.global.u16 	%rs146, [%rd8];
	shr.u16 	%rs147, %rs146, 2;
	and.b16  	%rs148, %rs147, 12336;
	or.b16  	%rs222, %rs148, %rs145;
	shr.u16 	%rs149, %rs206, 4;
	and.b16  	%rs150, %rs149, 3855;
	shr.u16 	%rs151, %rs205, 2;
	and.b16  	%rs152, %rs151, 12336;
	or.b16  	%rs221, %rs152, %rs150;
	bra.uni 	$L__BB89_23;
$L__BB89_22:
	and.b16  	%rs222, %rs205, 16191;
	and.b16  	%rs221, %rs206, 16191;
$L__BB89_23:
	mul.wide.s32 	%rd47, %r764, 36;
	add.s64 	%rd48, %rd3, %rd47;
	ld.global.u32 	%r367, [%rd48];
	// begin inline asm
	{.reg .f16 low,high;
  mov.b32 {low,high},%r367;
  cvt.f32.f16 %f131, low;}

	// end inline asm
	shl.b32 	%r401, %r2, 2;
	cvt.u64.u32 	%rd49, %r401;
	and.b64  	%rd50, %rd49, 12;
	add.s64 	%rd51, %rd50, %rd48;
	ld.global.u32 	%r44, [%rd51+4];
	ld.global.u32 	%r45, [%rd51+20];
	ld.global.u32 	%r368, [%rd48+36];
	// begin inline asm
	{.reg .f16 low,high;
  mov.b32 {low,high},%r368;
  cvt.f32.f16 %f132, low;}

	// end inline asm
	ld.global.u32 	%r46, [%rd51+40];
	ld.global.u32 	%r47, [%rd51+56];
	mov.b32 	%r396, 0;
	// begin inline asm
	dp4a.s32.s32 %r369, %r94, %r44, %r396;
	// end inline asm
	// begin inline asm
	dp4a.s32.s32 %r373, %r98, %r45, %r369;
	// end inline asm
	mov.b32 	%r398, 16843009;
	// begin inline asm
	dp4a.s32.s32 %r377, %r398, %r44, %r396;
	// end inline asm
	// begin inline asm
	dp4a.s32.s32 %r381, %r398, %r45, %r377;
	// end inline asm
	shr.u16 	%rs153, %rs222, 8;
	cvt.u32.u16 	%r402, %rs222;
	and.b32  	%r403, %r402, 255;
	mul.lo.s32 	%r404, %r373, %r403;
	cvt.rn.f32.s32 	%f133, %r404;
	fma.rn.f32 	%f134, %f131, %f133, 0f00000000;
	shr.u16 	%rs154, %rs221, 8;
	cvt.u32.u16 	%r405, %rs221;
	and.b32  	%r406, %r405, 255;
	mul.lo.s32 	%r407, %r381, %r406;
	cvt.rn.f32.s32 	%f135, %r407;
	fma.rn.f32 	%f136, %f131, %f135, 0f00000000;
	// begin inline asm
	dp4a.s32.s32 %r385, %r110, %r46, %r396;
	// end inline asm
	// begin inline asm
	dp4a.s32.s32 %r389, %r114, %r47, %r385;
	// end inline asm
	// begin inline asm
	dp4a.s32.s32 %r393, %r398, %r46, %r396;
	// end inline asm
	// begin inline asm
	dp4a.s32.s32 %r397, %r398, %r47, %r393;
	// end inline asm
	cvt.u32.u16 	%r408, %rs153;
	mul.lo.s32 	%r409, %r389, %r408;
	cvt.rn.f32.s32 	%f137, %r409;
	fma.rn.f32 	%f138, %f132, %f137, %f134;
	cvt.u32.u16 	%r410, %rs154;
	mul.lo.s32 	%r411, %r397, %r410;
	cvt.rn.f32.s32 	%f139, %r411;
	fma.rn.f32 	%f140, %f132, %f139, %f136;
	mul.f32 	%f141, %f138, %f57;
	mul.f32 	%f142, %f140, %f58;
	sub.f32 	%f143, %f141, %f142;
	add.f32 	%f370, %f143, %f370;
	@%p3 bra 	$L__BB89_25;
	and.b16  	%rs155, %rs210, 3855;
	ld.global.u16 	%rs156, [%rd10];
	shr.u16 	%rs157, %rs156, 2;
	and.b16  	%rs158, %rs157, 12336;
	or.b16  	%rs224, %rs158, %rs155;
	shr.u16 	%rs159, %rs210, 4;
	and.b16  	%rs160, %rs159, 3855;
	shr.u16 	%rs161, %rs209, 2;
	and.b16  	%rs162, %rs161, 12336;
	or.b16  	%rs223, %rs162, %rs160;
	bra.uni 	$L__BB89_26;
$L__BB89_25:
	and.b16  	%rs224, %rs209, 16191;
	and.b16  	%rs223, %rs210, 16191;
$L__BB89_26:
	mov.b32 	%r439, 0;
	// begin inline asm
	dp4a.s32.s32 %r412, %r147, %r44, %r439;
	// end inline asm
	// begin inline asm
	dp4a.s32.s32 %r416, %r151, %r45, %r412;
	// end inline asm
	mov.b32 	%r441, 16843009;
	// begin inline asm
	dp4a.s32.s32 %r420, %r441, %r44, %r439;
	// end inline asm
	// begin inline asm
	dp4a.s32.s32 %r424, %r441, %r45, %r420;
	// end inline asm
	shr.u16 	%rs163, %rs224, 8;
	cvt.u32.u16 	%r444, %rs224;
	and.b32  	%r445, %r444, 255;
	mul.lo.s32 	%r446, %r416, %r445;
	cvt.rn.f32.s32 	%f144, %r446;
	fma.rn.f32 	%f145, %f131, %f144, 0f00000000;
	shr.u16 	%rs164, %rs223, 8;
	cvt.u32.u16 	%r447, %rs223;
	and.b32  	%r448, %r447, 255;
	mul.lo.s32 	%r449, %r424, %r448;
	cvt.rn.f32.s32 	%f146, %r449;
	fma.rn.f32 	%f147, %f131, %f146, 0f00000000;
	// begin inline asm
	dp4a.s32.s32 %r428, %r163, %r46, %r439;
	// end inline asm
	// begin inline asm
	dp4a.s32.s32 %r432, %r167, %r47, %r428;
	// end inline asm
	// begin inline asm
	dp4a.s32.s32 %r436, %r441, %r46, %r439;
	// end inline asm
	// begin inline asm
	dp4a.s32.s32 %r440, %r441, %r47, %r436;
	// end inline asm
	cvt.u32.u16 	%r450, %rs163;
	mul.lo.s32 	%r451, %r432, %r450;
	cvt.rn.f32.s32 	%f148, %r451;
	fma.rn.f32 	%f149, %f132, %f148, %f145;
	cvt.u32.u16 	%r452, %rs164;
	mul.lo.s32 	%r453, %r440, %r452;
	cvt.rn.f32.s32 	%f150, %r453;
	fma.rn.f32 	%f151, %f132, %f150, %f147;
	mul.f32 	%f152, %f149, %f70;
	mul.f32 	%f153, %f151, %f71;
	sub.f32 	%f154, %f152, %f153;
	add.f32 	%f369, %f154, %f369;
	@%p3 bra 	$L__BB89_28;
	and.b16  	%rs165, %rs206, 3855;
	ld.global.u16 	%rs166, [%rd8];
	shr.u16 	%rs167, %rs166, 2;
	and.b16  	%rs168, %rs167, 12336;
	or.b16  	%rs226, %rs168, %rs165;
	shr.u16 	%rs169, %rs206, 4;
	and.b16  	%rs170, %rs169, 3855;
	shr.u16 	%rs171, %rs205, 2;
	and.b16  	%rs172, %rs171, 12336;
	or.b16  	%rs225, %rs172, %rs170;
	bra.uni 	$L__BB89_29;
$L__BB89_28:
	and.b16  	%rs226, %rs205, 16191;
	and.b16  	%rs225, %rs206, 16191;
$L__BB89_29:
	mul.wide.s32 	%rd52, %r765, 36;
	add.s64 	%rd53, %rd3, %rd52;
	ld.global.u32 	%r454, [%rd53];
	// begin inline asm
	{.reg .f16 low,high;
  mov.b32 {low,high},%r454;
  cvt.f32.f16 %f155, low;}

	// end inline asm
	shl.b32 	%r488, %r2, 2;
	cvt.u64.u32 	%rd54, %r488;
	and.b64  	%rd55, %rd54, 12;
	add.s64 	%rd56, %rd55, %rd53;
	ld.global.u32 	%r48, [%rd56+4];
	ld.global.u32 	%r49, [%rd56+20];
	ld.global.u32 	%r455, [%rd53+36];
	// begin inline asm
	{.reg .f16 low,high;
  mov.b32 {low,high},%r455;
  cvt.f32.f16 %f156, low;}

	// end inline asm
	ld.global.u32 	%r50, [%rd56+40];
	ld.global.u32 	%r51, [%rd56+56];
	mov.b32 	%r483, 0;
	// begin inline asm
	dp4a.s32.s32 %r456, %r94, %r48, %r483;
	// end inline asm
	// begin inline asm
	dp4a.s32.s32 %r460, %r98, %r49, %r456;
	// end inline asm
	mov.b32 	%r485, 16843009;
	// begin inline asm
	dp4a.s32.s32 %r464, %r485, %r48, %r483;
	// end inline asm
	// begin inline asm
	dp4a.s32.s32 %r468, %r485, %r49, %r464;
	// end inline asm
	shr.u16 	%rs173, %rs226, 8;
	cvt.u32.u16 	%r489, %rs226;
	and.b32  	%r490, %r489, 255;
	mul.lo.s32 	%r491, %r460, %r490;
	cvt.rn.f32.s32 	%f157, %r491;
	fma.rn.f32 	%f158, %f155, %f157, 0f00000000;
	shr.u16 	%rs174, %rs225, 8;
	cvt.u32.u16 	%r492, %rs225;
	and.b32  	%r493, %r492, 255;
	mul.lo.s32 	%r494, %r468, %r493;
	cvt.rn.f32.s32 	%f159, %r494;
	fma.rn.f32 	%f160, %f155, %f159, 0f00000000;
	// begin inline asm
	dp4a.s32.s32 %r472, %r110, %r50, %r483;
	// end inline asm
	// begin inline asm
	dp4a.s32.s32 %r476, %r114, %r51, %r472;
	// end inline asm
	// begin inline asm
	dp4a.s32.s32 %r480, %r485, %r50, %r483;
	// end inline asm
	// begin inline asm
	dp4a.s32.s32 %r484, %r485, %r51, %r480;
	// end inline asm
	cvt.u32.u16 	%r495, %rs173;
	mul.lo.s32 	%r496, %r476, %r495;
	cvt.rn.f32.s32 	%f161, %r496;
	fma.rn.f32 	%f162, %f156, %f161, %f158;
	cvt.u32.u16 	%r497, %rs174;
	mul.lo.s32 	%r498, %r484, %r497;
	cvt.rn.f32.s32 	%f163, %r498;
	fma.rn.f32 	%f164, %f156, %f163, %f160;
	mul.f32 	%f165, %f162, %f57;
	mul.f32 	%f166, %f164, %f58;
	sub.f32 	%f167, %f165, %f166;
	add.f32 	%f368, %f167, %f368;
	@%p3 bra 	$L__BB89_31;
	and.b16  	%rs175, %rs210, 3855;
	ld.global.u16 	%rs176, [%rd10];
	shr.u16 	%rs177, %rs176, 2;
	and.b16  	%rs178, %rs177, 12336;
	or.b16  	%rs228, %rs178, %rs175;
	shr.u16 	%rs179, %rs210, 4;
	and.b16  	%rs180, %rs179, 3855;
	shr.u16 	%rs181, %rs209, 2;
	and.b16  	%rs182, %rs181, 12336;
	or.b16  	%rs227, %rs182, %rs180;
	bra.uni 	$L__BB89_32;
$L__BB89_31:
	and.b16  	%rs228, %rs209, 16191;
	and.b16  	%rs227, %rs210, 16191;
$L__BB89_32:
	mov.b32 	%r526, 0;
	// begin inline asm
	dp4a.s32.s32 %r499, %r147, %r48, %r526;
	// end inline asm
	// begin inline asm
	dp4a.s32.s32 %r503, %r151, %r49, %r499;
	// end inline asm
	mov.b32 	%r528, 16843009;
	// begin inline asm
	dp4a.s32.s32 %r507, %r528, %r48, %r526;
	// end inline asm
	// begin inline asm
	dp4a.s32.s32 %r511, %r528, %r49, %r507;
	// end inline asm
	shr.u16 	%rs183, %rs228, 8;
	cvt.u32.u16 	%r531, %rs228;
	and.b32  	%r532, %r531, 255;
	mul.lo.s32 	%r533, %r503, %r532;
	cvt.rn.f32.s32 	%f168, %r533;
	fma.rn.f32 	%f169, %f155, %f168, 0f00000000;
	shr.u16 	%rs184, %rs227, 8;
	cvt.u32.u16 	%r534, %rs227;
	and.b32  	%r535, %r534, 255;
	mul.lo.s32 	%r536, %r511, %r535;
	cvt.rn.f32.s32 	%f170, %r536;
	fma.rn.f32 	%f171, %f155, %f170, 0f00000000;
	// begin inline asm
	dp4a.s32.s32 %r515, %r163, %r50, %r526;
	// end inline asm
	// begin inline asm
	dp4a.s32.s32 %r519, %r167, %r51, %r515;
	// end inline asm
	// begin inline asm
	dp4a.s32.s32 %r523, %r528, %r50, %r526;
	// end inline asm
	// begin inline asm
	dp4a.s32.s32 %r527, %r528, %r51, %r523;
	// end inline asm
	cvt.u32.u16 	%r537, %rs183;
	mul.lo.s32 	%r538, %r519, %r537;
	cvt.rn.f32.s32 	%f172, %r538;
	fma.rn.f32 	%f173, %f156, %f172, %f169;
	cvt.u32.u16 	%r539, %rs184;
	mul.lo.s32 	%r540, %r527, %r539;
	cvt.rn.f32.s32 	%f174, %r540;
	fma.rn.f32 	%f175, %f156, %f174, %f171;
	mul.f32 	%f176, %f173, %f70;
	mul.f32 	%f177, %f175, %f71;
	sub.f32 	%f178, %f176, %f177;
	add.f32 	%f367, %f178, %f367;
	@%p3 bra 	$L__BB89_34;
	and.b16  	%rs185, %rs206, 3855;
	ld.global.u16 	%rs186, [%rd8];
	shr.u16 	%rs187, %rs186, 2;
	and.b16  	%rs188, %rs187, 12336;
	or.b16  	%rs230, %rs188, %rs185;
	shr.u16 	%rs189, %rs206, 4;
	and.b16  	%rs190, %rs189, 3855;
	shr.u16 	%rs191, %rs205, 2;
	and.b16  	%rs192, %rs191, 12336;
	or.b16  	%rs229, %rs192, %rs190;
	bra.uni 	$L__BB89_35;
$L__BB89_34:
	and.b16  	%rs230, %rs205, 16191;
	and.b16  	%rs229, %rs206, 16191;
$L__BB89_35:
	mul.wide.s32 	%rd57, %r766, 36;
	add.s64 	%rd58, %rd3, %rd57;
	ld.global.u32 	%r541, [%rd58];
	// begin inline asm
	{.reg .f16 low,high;
  mov.b32 {low,high},%r541;
  cvt.f32.f16 %f179, low;}

	// end inline asm
	shl.b32 	%r575, %r2, 2;
	cvt.u64.u32 	%rd59, %r575;
	and.b64  	%rd60, %rd59, 12;
	add.s64 	%rd61, %rd60, %rd58;
	ld.global.u32 	%r52, [%rd61+4];
	ld.global.u32 	%r53, [%rd61+20];
	ld.global.u32 	%r542, [%rd58+36];
	// begin inline asm
	{.reg .f16 low,high;
  mov.b32 {low,high},%r542;
  cvt.f32.f16 %f180, low;}

	// end inline asm
	ld.global.u32 	%r54, [%rd61+40];
	ld.global.u32 	%r55, [%rd61+56];
	mov.b32 	%r570, 0;
	// begin inline asm
	dp4a.s32.s32 %r543, %r94, %r52, %r570;
	// end inline asm
	// begin inline asm
	dp4a.s32.s32 %r547, %r98, %r53, %r543;
	// end inline asm
	mov.b32 	%r572, 16843009;
	// begin inline asm
	dp4a.s32.s32 %r551, %r572, %r52, %r570;
	// end inline asm
	// begin inline asm
	dp4a.s32.s32 %r555, %r572, %r53, %r551;
	// end inline asm
	shr.u16 	%rs193, %rs230, 8;
	cvt.u32.u16 	%r576, %rs230;
	and.b32  	%r577, %r576, 255;
	mul.lo.s32 	%r578, %r547, %r577;
	cvt.rn.f32.s32 	%f181, %r578;
	fma.rn.f32 	%f182, %f179, %f181, 0f00000000;
	shr.u16 	%rs194, %rs229, 8;
	cvt.u32.u16 	%r579, %rs229;
	and.b32  	%r580, %r579, 255;
	mul.lo.s32 	%r581, %r555, %r580;
	cvt.rn.f32.s32 	%f183, %r581;
	fma.rn.f32 	%f184, %f179, %f183, 0f00000000;
	// begin inline asm
	dp4a.s32.s32 %r559, %r110, %r54, %r570;
	// end inline asm
	// begin inline asm
	dp4a.s32.s32 %r563, %r114, %r55, %r559;
	// end inline asm
	// begin inline asm
	dp4a.s32.s32 %r567, %r572, %r54, %r570;
	// end inline asm
	// begin inline asm
	dp4a.s32.s32 %r571, %r572, %r55, %r567;
	// end inline asm
	cvt.u32.u16 	%r582, %rs193;
	mul.lo.s32 	%r583, %r563, %r582;
	cvt.rn.f32.s32 	%f185, %r583;
	fma.rn.f32 	%f186, %f180, %f185, %f182;
	cvt.u32.u16 	%r584, %rs194;
	mul.lo.s32 	%r585, %r571, %r584;
	cvt.rn.f32.s32 	%f187, %r585;
	fma.rn.f32 	%f188, %f180, %f187, %f184;
	mul.f32 	%f189, %f186, %f57;
	mul.f32 	%f190, %f188, %f58;
	sub.f32 	%f191, %f189, %f190;
	add.f32 	%f366, %f191, %f366;
	@%p3 bra 	$L__BB89_37;
	and.b16  	%rs195, %rs210, 3855;
	ld.global.u16 	%rs196, [%rd10];
	shr.u16 	%rs197, %rs196, 2;
	and.b16  	%rs198, %rs197, 12336;
	or.b16  	%rs232, %rs198, %rs195;
	shr.u16 	%rs199, %rs210, 4;
	and.b16  	%rs200, %rs199, 3855;
	shr.u16 	%rs201, %rs209, 2;
	and.b16  	%rs202, %rs201, 12336;
	or.b16  	%rs231, %rs202, %rs200;
	bra.uni 	$L__BB89_38;
$L__BB89_37:
	and.b16  	%rs232, %rs209, 16191;
	and.b16  	%rs231, %rs210, 16191;
$L__BB89_38:
	mov.b32 	%r613, 0;
	// begin inline asm
	dp4a.s32.s32 %r586, %r147, %r52, %r613;
	// end inline asm
	// begin inline asm
	dp4a.s32.s32 %r590, %r151, %r53, %r586;
	// end inline asm
	mov.b32 	%r615, 16843009;
	// begin inline asm
	dp4a.s32.s32 %r594, %r615, %r52, %r613;
	// end inline asm
	// begin inline asm
	dp4a.s32.s32 %r598, %r615, %r53, %r594;
	// end inline asm
	shr.u16 	%rs203, %rs232, 8;
	cvt.u32.u16 	%r618, %rs232;
	and.b32  	%r619, %r618, 255;
	mul.lo.s32 	%r620, %r590, %r619;
	cvt.rn.f32.s32 	%f192, %r620;
	fma.rn.f32 	%f193, %f179, %f192, 0f00000000;
	shr.u16 	%rs204, %rs231, 8;
	cvt.u32.u16 	%r621, %rs231;
	and.b32  	%r622, %r621, 255;
	mul.lo.s32 	%r623, %r598, %r622;
	cvt.rn.f32.s32 	%f194, %r623;
	fma.rn.f32 	%f195, %f179, %f194, 0f00000000;
	// begin inline asm
	dp4a.s32.s32 %r602, %r163, %r54, %r613;
	// end inline asm
	// begin inline asm
	dp4a.s32.s32 %r606, %r167, %r55, %r602;
	// end inline asm
	// begin inline asm
	dp4a.s32.s32 %r610, %r615, %r54, %r613;
	// end inline asm
	// begin inline asm
	dp4a.s32.s32 %r614, %r615, %r55, %r610;
	// end inline asm
	cvt.u32.u16 	%r624, %rs203;
	mul.lo.s32 	%r625, %r606, %r624;
	cvt.rn.f32.s32 	%f196, %r625;
	fma.rn.f32 	%f197, %f180, %f196, %f193;
	cvt.u32.u16 	%r626, %rs204;
	mul.lo.s32 	%r627, %r614, %r626;
	cvt.rn.f32.s32 	%f198, %r627;
	fma.rn.f32 	%f199, %f180, %f198, %f195;
	mul.f32 	%f200, %f197, %f70;
	mul.f32 	%f201, %f199, %f71;
	sub.f32 	%f202, %f200, %f201;
	add.f32 	%f365, %f202, %f365;
	add.s32 	%r769, %r769, 4;
	add.s32 	%r768, %r768, 32;
	add.s32 	%r767, %r767, 4;
	add.s32 	%r766, %r766, 32;
	add.s32 	%r765, %r765, 32;
	add.s64 	%rd79, %rd79, 1152;
	add.s32 	%r764, %r764, 32;
	add.s32 	%r763, %r763, 32;
	setp.lt.s32 	%p14, %r769, %r4;
	@%p14 bra 	$L__BB89_2;
	st.local.v4.f32 	[%rd2], {%f376, %f375, %f374, %f373};
	st.local.v4.f32 	[%rd2+16], {%f372, %f371, %f370, %f369};
	st.local.v4.f32 	[%rd2+32], {%f368, %f367, %f366, %f365};
$L__BB89_40:
	setp.eq.s32 	%p15, %r1, 0;
	@%p15 bra 	$L__BB89_42;
	mov.u32 	%r628, _ZZN34_INTERNAL_c8396950_4_k_cu_1fba617b13mul_mat_vec_qILi6ELi256ELi32E10block_q4_KLi2EXadL_ZNS_17vec_dot_q4_K_q8_1EPKvPK10block_q8_1RKiEEEEvS3_S3_PfiiiiE10tmp_shared;
	mad.lo.s32 	%r629, %r1, 1536, %r628;
	shl.b32 	%r630, %r2, 2;
	add.s32 	%r631, %r629, %r630;
	st.shared.f32 	[%r631+-1536], %f376;
	st.shared.f32 	[%r631+-1408], %f375;
	st.shared.f32 	[%r631+-1280], %f374;
	st.shared.f32 	[%r631+-1152], %f373;
	st.shared.f32 	[%r631+-1024], %f372;
	st.shared.f32 	[%r631+-896], %f371;
	st.shared.f32 	[%r631+-768], %f370;
	st.shared.f32 	[%r631+-640], %f369;
	st.shared.f32 	[%r631+-512], %f368;
	st.shared.f32 	[%r631+-384], %f367;
	st.shared.f32 	[%r631+-256], %f366;
	st.shared.f32 	[%r631+-128], %f365;
$L__BB89_42:
	setp.ne.s32 	%p16, %r1, 0;
	bar.sync 	0;
	@%p16 bra 	$L__BB89_55;
	shl.b32 	%r632, %r2, 2;
	mov.u32 	%r633, _ZZN34_INTERNAL_c8396950_4_k_cu_1fba617b13mul_mat_vec_qILi6ELi256ELi32E10block_q4_KLi2EXadL_ZNS_17vec_dot_q4_K_q8_1EPKvPK10block_q8_1RKiEEEEvS3_S3_PfiiiiE10tmp_shared;
	add.s32 	%r63, %r633, %r632;
	setp.gt.u32 	%p17, %r2, 1;
	mul.wide.u32 	%rd62, %r2, 4;
	add.s64 	%rd12, %rd2, %rd62;
	mov.u32 	%r634, %ctaid.x;
	shl.b32 	%r635, %r634, 1;
	add.s32 	%r64, %r635, %r2;
	ld.shared.f32 	%f203, [%r63];
	add.f32 	%f204, %f203, %f376;
	mov.b32 	%r636, %f204;
	shfl.sync.bfly.b32	%r637|%p18, %r636, 16, 31, -1;
	mov.b32 	%f205, %r637;
	add.f32 	%f206, %f204, %f205;
	mov.b32 	%r638, %f206;
	shfl.sync.bfly.b32	%r639|%p19, %r638, 8, 31, -1;
	mov.b32 	%f207, %r639;
	add.f32 	%f208, %f206, %f207;
	mov.b32 	%r640, %f208;
	shfl.sync.bfly.b32	%r641|%p20, %r640, 4, 31, -1;
	mov.b32 	%f209, %r641;
	add.f32 	%f210, %f208, %f209;
	mov.b32 	%r642, %f210;
	shfl.sync.bfly.b32	%r643|%p21, %r642, 2, 31, -1;
	mov.b32 	%f211, %r643;
	add.f32 	%f212, %f210, %f211;
	mov.b32 	%r644, %f212;
	shfl.sync.bfly.b32	%r645|%p22, %r644, 1, 31, -1;
	mov.b32 	%f213, %r645;
	add.f32 	%f214, %f212, %f213;
	st.local.f32 	[%rd2], %f214;
	ld.shared.f32 	%f215, [%r63+128];
	add.f32 	%f216, %f215, %f375;
	mov.b32 	%r646, %f216;
	shfl.sync.bfly.b32	%r647|%p23, %r646, 16, 31, -1;
	mov.b32 	%f217, %r647;
	add.f32 	%f218, %f216, %f217;
	mov.b32 	%r648, %f218;
	shfl.sync.bfly.b32	%r649|%p24, %r648, 8, 31, -1;
	mov.b32 	%f219, %r649;
	add.f32 	%f220, %f218, %f219;
	mov.b32 	%r650, %f220;
	shfl.sync.bfly.b32	%r651|%p25, %r650, 4, 31, -1;
	mov.b32 	%f221, %r651;
	add.f32 	%f222, %f220, %f221;
	mov.b32 	%r652, %f222;
	shfl.sync.bfly.b32	%r653|%p26, %r652, 2, 31, -1;
	mov.b32 	%f223, %r653;
	add.f32 	%f224, %f222, %f223;
	mov.b32 	%r654, %f224;
	shfl.sync.bfly.b32	%r655|%p27, %r654, 1, 31, -1;
	mov.b32 	%f225, %r655;
	add.f32 	%f226, %f224, %f225;
	st.local.f32 	[%rd2+4], %f226;
	@%p17 bra 	$L__BB89_45;
	ld.local.f32 	%f227, [%rd12];
	mul.wide.u32 	%rd63, %r64, 4;
	add.s64 	%rd64, %rd1, %rd63;
	st.global.f32 	[%rd64], %f227;
$L__BB89_45:
	setp.gt.u32 	%p28, %r2, 1;
	ld.shared.f32 	%f228, [%r63+256];
	add.f32 	%f229, %f228, %f374;
	mov.b32 	%r656, %f229;
	shfl.sync.bfly.b32	%r657|%p29, %r656, 16, 31, -1;
	mov.b32 	%f230, %r657;
	add.f32 	%f231, %f229, %f230;
	mov.b32 	%r658, %f231;
	shfl.sync.bfly.b32	%r659|%p30, %r658, 8, 31, -1;
	mov.b32 	%f232, %r659;
	add.f32 	%f233, %f231, %f232;
	mov.b32 	%r660, %f233;
	shfl.sync.bfly.b32	%r661|%p31, %r660, 4, 31, -1;
	mov.b32 	%f234, %r661;
	add.f32 	%f235, %f233, %f234;
	mov.b32 	%r662, %f235;
	shfl.sync.bfly.b32	%r663|%p32, %r662, 2, 31, -1;
	mov.b32 	%f236, %r663;
	add.f32 	%f237, %f235, %f236;
	mov.b32 	%r664, %f237;
	shfl.sync.bfly.b32	%r665|%p33, %r664, 1, 31, -1;
	mov.b32 	%f238, %r665;
	add.f32 	%f239, %f237, %f238;
	st.local.f32 	[%rd2+8], %f239;
	ld.shared.f32 	%f240, [%r63+384];
	add.f32 	%f241, %f240, %f373;
	mov.b32 	%r666, %f241;
	shfl.sync.bfly.b32	%r667|%p34, %r666, 16, 31, -1;
	mov.b32 	%f242, %r667;
	add.f32 	%f243, %f241, %f242;
	mov.b32 	%r668, %f243;
	shfl.sync.bfly.b32	%r669|%p35, %r668, 8, 31, -1;
	mov.b32 	%f244, %r669;
	add.f32 	%f245, %f243, %f244;
	mov.b32 	%r670, %f245;
	shfl.sync.bfly.b32	%r671|%p36, %r670, 4, 31, -1;
	mov.b32 	%f246, %r671;
	add.f32 	%f247, %f245, %f246;
	mov.b32 	%r672, %f247;
	shfl.sync.bfly.b32	%r673|%p37, %r672, 2, 31, -1;
	mov.b32 	%f248, %r673;
	add.f32 	%f249, %f247, %f248;
	mov.b32 	%r674, %f249;
	shfl.sync.bfly.b32	%r675|%p38, %r674, 1, 31, -1;
	mov.b32 	%f250, %r675;
	add.f32 	%f251, %f249, %f250;
	st.local.f32 	[%rd2+12], %f251;
	@%p28 bra 	$L__BB89_47;
	ld.local.f32 	%f252, [%rd12+8];
	add.s32 	%r676, %r64, %r66;
	mul.wide.u32 	%rd65, %r676, 4;
	add.s64 	%rd66, %rd1, %rd65;
	st.global.f32 	[%rd66], %f252;
$L__BB89_47:
	setp.gt.u32 	%p39, %r2, 1;
	ld.shared.f32 	%f253, [%r63+512];
	add.f32 	%f254, %f253, %f372;
	mov.b32 	%r677, %f254;
	shfl.sync.bfly.b32	%r678|%p40, %r677, 16, 31, -1;
	mov.b32 	%f255, %r678;
	add.f32 	%f256, %f254, %f255;
	mov.b32 	%r679, %f256;
	shfl.sync.bfly.b32	%r680|%p41, %r679, 8, 31, -1;
	mov.b32 	%f257, %r680;
	add.f32 	%f258, %f256, %f257;
	mov.b32 	%r681, %f258;
	shfl.sync.bfly.b32	%r682|%p42, %r681, 4, 31, -1;
	mov.b32 	%f259, %r682;
	add.f32 	%f260, %f258, %f259;
	mov.b32 	%r683, %f260;
	shfl.sync.bfly.b32	%r684|%p43, %r683, 2, 31, -1;
	mov.b32 	%f261, %r684;
	add.f32 	%f262, %f260, %f261;
	mov.b32 	%r685, %f262;
	shfl.sync.bfly.b32	%r686|%p44, %r685, 1, 31, -1;
	mov.b32 	%f263, %r686;
	add.f32 	%f264, %f262, %f263;
	st.local.f32 	[%rd2+16], %f264;
	ld.shared.f32 	%f265, [%r63+640];
	add.f32 	%f266, %f265, %f371;
	mov.b32 	%r687, %f266;
	shfl.sync.bfly.b32	%r688|%p45, %r687, 16, 31, -1;
	mov.b32 	%f267, %r688;
	add.f32 	%f268, %f266, %f267;
	mov.b32 	%r689, %f268;
	shfl.sync.bfly.b32	%r690|%p46, %r689, 8, 31, -1;
	mov.b32 	%f269, %r690;
	add.f32 	%f270, %f268, %f269;
	mov.b32 	%r691, %f270;
	shfl.sync.bfly.b32	%r692|%p47, %r691, 4, 31, -1;
	mov.b32 	%f271, %r692;
	add.f32 	%f272, %f270, %f271;
	mov.b32 	%r693, %f272;
	shfl.sync.bfly.b32	%r694|%p48, %r693, 2, 31, -1;
	mov.b32 	%f273, %r694;
	add.f32 	%f274, %f272, %f273;
	mov.b32 	%r695, %f274;
	shfl.sync.bfly.b32	%r696|%p49, %r695, 1, 31, -1;
	mov.b32 	%f275, %r696;
	add.f32 	%f276, %f274, %f275;
	st.local.f32 	[%rd2+20], %f276;
	@%p39 bra 	$L__BB89_49;
	ld.local.f32 	%f277, [%rd12+16];
	shl.b32 	%r697, %r66, 1;
	add.s32 	%r698, %r64, %r697;
	mul.wide.u32 	%rd67, %r698, 4;
	add.s64 	%rd68, %rd1, %rd67;
	st.global.f32 	[%rd68], %f277;
$L__BB89_49:
	setp.gt.u32 	%p50, %r2, 1;
	ld.shared.f32 	%f278, [%r63+768];
	add.f32 	%f279, %f278, %f370;
	mov.b32 	%r699, %f279;
	shfl.sync.bfly.b32	%r700|%p51, %r699, 16, 31, -1;
	mov.b32 	%f280, %r700;
	add.f32 	%f281, %f279, %f280;
	mov.b32 	%r701, %f281;
	shfl.sync.bfly.b32	%r702|%p52, %r701, 8, 31, -1;
	mov.b32 	%f282, %r702;
	add.f32 	%f283, %f281, %f282;
	mov.b32 	%r703, %f283;
	shfl.sync.bfly.b32	%r704|%p53, %r703, 4, 31, -1;
	mov.b32 	%f284, %r704;
	add.f32 	%f285, %f283, %f284;
	mov.b32 	%r705, %f285;
	shfl.sync.bfly.b32	%r706|%p54, %r705, 2, 31, -1;
	mov.b32 	%f286, %r706;
	add.f32 	%f287, %f285, %f286;
	mov.b32 	%r707, %f287;
	shfl.sync.bfly.b32	%r708|%p55, %r707, 1, 31, -1;
	mov.b32 	%f288, %r708;
	add.f32 	%f289, %f287, %f288;
	st.local.f32 	[%rd2+24], %f289;
	ld.shared.f32 	%f290, [%r63+896];
	add.f32 	%f291, %f290, %f369;
	mov.b32 	%r709, %f291;
	shfl.sync.bfly.b32	%r710|%p56, %r709, 16, 31, -1;
	mov.b32 	%f292, %r710;
	add.f32 	%f293, %f291, %f292;
	mov.b32 	%r711, %f293;
	shfl.sync.bfly.b32	%r712|%p57, %r711, 8, 31, -1;
	mov.b32 	%f294, %r712;
	add.f32 	%f295, %f293, %f294;
	mov.b32 	%r713, %f295;
	shfl.sync.bfly.b32	%r714|%p58, %r713, 4, 31, -1;
	mov.b32 	%f296, %r714;
	add.f32 	%f297, %f295, %f296;
	mov.b32 	%r715, %f297;
	shfl.sync.bfly.b32	%r716|%p59, %r715, 2, 31, -1;
	mov.b32 	%f298, %r716;
	add.f32 	%f299, %f297, %f298;
	mov.b32 	%r717, %f299;
	shfl.sync.bfly.b32	%r718|%p60, %r717, 1, 31, -1;
	mov.b32 	%f300, %r718;
	add.f32 	%f301, %f299, %f300;
	st.local.f32 	[%rd2+28], %f301;
	@%p50 bra 	$L__BB89_51;
	ld.local.f32 	%f302, [%rd12+24];
	mad.lo.s32 	%r719, %r66, 3, %r64;
	mul.wide.u32 	%rd69, %r719, 4;
	add.s64 	%rd70, %rd1, %rd69;
	st.global.f32 	[%rd70], %f302;
$L__BB89_51:
	setp.gt.u32 	%p61, %r2, 1;
	ld.shared.f32 	%f303, [%r63+1024];
	add.f32 	%f304, %f303, %f368;
	mov.b32 	%r720, %f304;
	shfl.sync.bfly.b32	%r721|%p62, %r720, 16, 31, -1;
	mov.b32 	%f305, %r721;
	add.f32 	%f306, %f304, %f305;
	mov.b32 	%r722, %f306;
	shfl.sync.bfly.b32	%r723|%p63, %r722, 8, 31, -1;
	mov.b32 	%f307, %r723;
	add.f32 	%f308, %f306, %f307;
	mov.b32 	%r724, %f308;
	shfl.sync.bfly.b32	%r725|%p64, %r724, 4, 31, -1;
	mov.b32 	%f309, %r725;
	add.f32 	%f310, %f308, %f309;
	mov.b32 	%r726, %f310;
	shfl.sync.bfly.b32	%r727|%p65, %r726, 2, 31, -1;
	mov.b32 	%f311, %r727;
	add.f32 	%f312, %f310, %f311;
	mov.b32 	%r728, %f312;
	shfl.sync.bfly.b32	%r729|%p66, %r728, 1, 31, -1;
	mov.b32 	%f313, %r729;
	add.f32 	%f314, %f312, %f313;
	st.local.f32 	[%rd2+32], %f314;
	ld.shared.f32 	%f315, [%r63+1152];
	add.f32 	%f316, %f315, %f367;
	mov.b32 	%r730, %f316;
	shfl.sync.bfly.b32	%r731|%p67, %r730, 16, 31, -1;
	mov.b32 	%f317, %r731;
	add.f32 	%f318, %f316, %f317;
	mov.b32 	%r732, %f318;
	shfl.sync.bfly.b32	%r733|%p68, %r732, 8, 31, -1;
	mov.b32 	%f319, %r733;
	add.f32 	%f320, %f318, %f319;
	mov.b32 	%r734, %f320;
	shfl.sync.bfly.b32	%r735|%p69, %r734, 4, 31, -1;
	mov.b32 	%f321, %r735;
	add.f32 	%f322, %f320, %f321;
	mov.b32 	%r736, %f322;
	shfl.sync.bfly.b32	%r737|%p70, %r736, 2, 31, -1;
	mov.b32 	%f323, %r737;
	add.f32 	%f324, %f322, %f323;
	mov.b32 	%r738, %f324;
	shfl.sync.bfly.b32	%r739|%p71, %r738, 1, 31, -1;
	mov.b32 	%f325, %r739;
	add.f32 	%f326, %f324, %f325;
	st.local.f32 	[%rd2+36], %f326;
	@%p61 bra 	$L__BB89_53;
	ld.local.f32 	%f327, [%rd12+32];
	shl.b32 	%r740, %r66, 2;
	add.s32 	%r741, %r64, %r740;
	mul.wide.u32 	%rd71, %r741, 4;
	add.s64 	%rd72, %rd1, %rd71;
	st.global.f32 	[%rd72], %f327;
$L__BB89_53:
	setp.gt.u32 	%p72, %r2, 1;
	ld.shared.f32 	%f328, [%r63+1280];
	add.f32 	%f329, %f328, %f366;
	mov.b32 	%r742, %f329;
	shfl.sync.bfly.b32	%r743|%p73, %r742, 16, 31, -1;
	mov.b32 	%f330, %r743;
	add.f32 	%f331, %f329, %f330;
	mov.b32 	%r744, %f331;
	shfl.sync.bfly.b32	%r745|%p74, %r744, 8, 31, -1;
	mov.b32 	%f332, %r745;
	add.f32 	%f333, %f331, %f332;
	mov.b32 	%r746, %f333;
	shfl.sync.bfly.b32	%r747|%p75, %r746, 4, 31, -1;
	mov.b32 	%f334, %r747;
	add.f32 	%f335, %f333, %f334;
	mov.b32 	%r748, %f335;
	shfl.sync.bfly.b32	%r749|%p76, %r748, 2, 31, -1;
	mov.b32 	%f336, %r749;
	add.f32 	%f337, %f335, %f336;
	mov.b32 	%r750, %f337;
	shfl.sync.bfly.b32	%r751|%p77, %r750, 1, 31, -1;
	mov.b32 	%f338, %r751;
	add.f32 	%f339, %f337, %f338;
	st.local.f32 	[%rd2+40], %f339;
	ld.shared.f32 	%f340, [%r63+1408];
	add.f32 	%f341, %f340, %f365;
	mov.b32 	%r752, %f341;
	shfl.sync.bfly.b32	%r753|%p78, %r752, 16, 31, -1;
	mov.b32 	%f342, %r753;
	add.f32 	%f343, %f341, %f342;
	mov.b32 	%r754, %f343;
	shfl.sync.bfly.b32	%r755|%p79, %r754, 8, 31, -1;
	mov.b32 	%f344, %r755;
	add.f32 	%f345, %f343, %f344;
	mov.b32 	%r756, %f345;
	shfl.sync.bfly.b32	%r757|%p80, %r756, 4, 31, -1;
	mov.b32 	%f346, %r757;
	add.f32 	%f347, %f345, %f346;
	mov.b32 	%r758, %f347;
	shfl.sync.bfly.b32	%r759|%p81, %r758, 2, 31, -1;
	mov.b32 	%f348, %r759;
	add.f32 	%f349, %f347, %f348;
	mov.b32 	%r760, %f349;
	shfl.sync.bfly.b32	%r761|%p82, %r760, 1, 31, -1;
	mov.b32 	%f350, %r761;
	add.f32 	%f351, %f349, %f350;
	st.local.f32 	[%rd2+44], %f351;
	@%p72 bra 	$L__BB89_55;
	ld.local.f32 	%f352, [%rd12+40];
	mad.lo.s32 	%r762, %r66, 5, %r64;
	mul.wide.u32 	%rd73, %r762, 4;
	add.s64 	%rd74, %rd1, %rd73;
	st.global.f32 	[%rd74], %f352;
$L__BB89_55:
	ret;

}
	// .globl	mul_mat_vec_q5_K_q8_1_cuda6
.visible .entry mul_mat_vec_q5_K_q8_1_cuda6(
	.param .u64 .ptr .align 1 mul_mat_vec_q5_K_q8_1_cuda6_param_0,
	.param .u64 .ptr .align 1 mul_mat_vec_q5_K_q8_1_cuda6_param_1,
	.param .u64 .ptr .align 1 mul_mat_vec_q5_K_q8_1_cuda6_param_2,
	.param .u32 mul_mat_vec_q5_K_q8_1_cuda6_param_3,
	.param .u32 mul_mat_vec_q5_K_q8_1_cuda6_param_4,
	.param .u32 mul_mat_vec_q5_K_q8_1_cuda6_param_5,
	.param .u32 mul_mat_vec_q5_K_q8_1_cuda6_param_6
)
{
	.local .align 16 .b8 	__local_depot90[48];
	.reg .b64 	%SP;
	.reg .b64 	%SPL;
	.reg .pred 	%p<83>;
	.reg .b16 	%rs<233>;
	.reg .b32 	%r<789>;
	.reg .b32 	%f<377>;
	.reg .b64 	%rd<69>;
	// demoted variable
	.shared .align 4 .b8 _ZZN34_INTERNAL_c8396950_4_k_cu_1fba617b13mul_mat_vec_qILi6ELi256ELi32E10block_q5_KLi2EXadL_ZNS_17vec_dot_q5_K_q8_1EPKvPK10block_q8_1RKiEEEEvS3_S3_PfiiiiE10tmp_shared[1536];
	mov.u64 	%SPL, __local_depot90;
	ld.param.u64 	%rd21, [mul_mat_vec_q5_K_q8_1_cuda6_param_0];
	ld.param.u64 	%rd20, [mul_mat_vec_q5_K_q8_1_cuda6_param_1];
	ld.param.u64 	%rd22, [mul_mat_vec_q5_K_q8_1_cuda6_param_2];
	ld.param.u32 	%r71, [mul_mat_vec_q5_K_q8_1_cuda6_param_3];
	ld.param.u32 	%r69, [mul_mat_vec_q5_K_q8_1_cuda6_param_5];
	ld.param.u32 	%r70, [mul_mat_vec_q5_K_q8_1_cuda6_param_6];
	cvta.to.global.u64 	%rd1, %rd21;
	cvta.to.global.u64 	%rd2, %rd22;
	add.u64 	%rd3, %SPL, 0;
	mov.u32 	%r1, %tid.y;
	shl.b32 	%r72, %r1, 5;
	mov.u32 	%r2, %tid.x;
	add.s32 	%r73, %r72, %r2;
	mov.u32 	%r74, %ctaid.x;
	shl.b32 	%r3, %r74, 1;
	shr.s32 	%r75, %r71, 31;
	shr.u32 	%r76, %r75, 24;
	add.s32 	%r77, %r71, %r76;
	shr.s32 	%r4, %r77, 8;
	mov.f32 	%f365, 0f00000000;
	st.local.v4.f32 	[%rd3], {%f365, %f365, %f365, %f365};
	st.local.v4.f32 	[%rd3+16], {%f365, %f365, %f365, %f365};
	st.local.v4.f32 	[%rd3+32], {%f365, %f365, %f365, %f365};
	shr.u32 	%r788, %r73, 4;
	setp.ge.s32 	%p1, %r788, %r4;
	mov.f32 	%f366, %f365;
	mov.f32 	%f367, %f365;
	mov.f32 	%f368, %f365;
	mov.f32 	%f369, %f365;
	mov.f32 	%f370, %f365;
	mov.f32 	%f371, %f365;
	mov.f32 	%f372, %f365;
	mov.f32 	%f373, %f365;
	mov.f32 	%f374, %f365;
	mov.f32 	%f375, %f365;
	mov.f32 	%f376, %f365;
	@%p1 bra 	$L__BB90_40;
	cvta.to.global.u64 	%rd24, %rd20;
	shr.s32 	%r78, %r69, 31;
	shr.u32 	%r79, %r78, 27;
	add.s32 	%r80, %r69, %r79;
	shr.s32 	%r81, %r80, 5;
	shl.b32 	%r82, %r2, 1;
	and.b32  	%r6, %r82, 30;
	shr.u32 	%r83, %r6, 3;
	shl.b32 	%r84, %r83, 1;
	shl.b32 	%r85, %r83, 5;
	shl.b32 	%r86, %r2, 2;
	and.b32  	%r87, %r86, 12;
	or.b32  	%r88, %r87, %r85;
	cvt.u64.u32 	%rd25, %r88;
	cvt.u64.u32 	%rd4, %r87;
	cvt.u64.u32 	%rd5, %r84;
	mul.wide.u32 	%rd26, %r83, 72;
	add.s64 	%rd27, %rd26, %rd4;
	add.s64 	%rd28, %rd27, %rd24;
	add.s64 	%rd6, %rd28, 40;
	shl.b32 	%r89, %r788, 3;
	add.s32 	%r787, %r81, %r89;
	add.s64 	%rd9, %rd24, %rd26;
	add.s64 	%rd7, %rd9, 36;
	mul.lo.s32 	%r90, %r4, 176;
	cvt.s64.s32 	%rd29, %r90;
	or.b64  	%rd30, %rd5, %rd29;
	add.s64 	%rd8, %rd1, %rd30;
	mad.lo.s32 	%r786, %r3, %r4, %r788;
	mad.lo.s32 	%r785, %r81, 5, %r89;
	add.s64 	%rd10, %rd25, 48;
	shl.b32 	%r91, %r81, 2;
	add.s32 	%r784, %r89, %r91;
	mad.lo.s32 	%r783, %r81, 3, %r89;
	shl.b32 	%r92, %r81, 1;
	add.s32 	%r782, %r89, %r92;
	or.b32  	%r93, %r89, %r84;
	mul.wide.u32 	%rd31, %r93, 36;
	add.s64 	%rd32, %rd31, %rd24;
	add.s64 	%rd68, %rd32, 36;
	mov.f32 	%f365, 0f00000000;
$L__BB90_2:
	setp.gt.u32 	%p2, %r6, 15;
	mul.wide.s32 	%rd13, %r786, 176;
	add.s64 	%rd14, %rd1, %rd13;
	add.s64 	%rd33, %rd14, %rd10;
	add.s64 	%rd34, %rd14, %rd4;
	ld.global.u32 	%r20, [%rd33];
	ld.global.u32 	%r21, [%rd33+16];
	ld.global.u32 	%r22, [%rd34+16];
	ld.global.u32 	%r23, [%rd34+32];
	add.s64 	%rd15, %rd14, %rd5;
	@%p2 bra 	$L__BB90_4;
	ld.global.u16 	%rs205, [%rd15+4];
	and.b16  	%rs208, %rs205, 16191;
	ld.global.u16 	%rs206, [%rd15+8];
	and.b16  	%rs207, %rs206, 16191;
	bra.uni 	$L__BB90_5;
$L__BB90_4:
	ld.global.u16 	%rs206, [%rd15+8];
	and.b16  	%rs85, %rs206, 3855;
	ld.global.u16 	%rs86, [%rd15];
	shr.u16 	%rs87, %rs86, 2;
	and.b16  	%rs88, %rs87, 12336;
	or.b16  	%rs208, %rs88, %rs85;
	shr.u16 	%rs89, %rs206, 4;
	and.b16  	%rs90, %rs89, 3855;
	ld.global.u16 	%rs205, [%rd15+4];
	shr.u16 	%rs91, %rs205, 2;
	and.b16  	%rs92, %rs91, 12336;
	or.b16  	%rs207, %rs92, %rs90;
$L__BB90_5:
	add.s64 	%rd16, %rd8, %rd13;
	mul.lo.s32 	%r130, %r4, 176;
	cvt.s64.s32 	%rd35, %r130;
	add.s64 	%rd36, %rd1, %rd35;
	add.s64 	%rd17, %rd36, %rd13;
	cvt.u32.u64 	%r131, %rd5;
	shr.s32 	%r132, %r22, %r131;
	shr.s32 	%r133, %r23, %r131;
	setp.lt.u32 	%p3, %r6, 16;
	ld.global.u32 	%r94, [%rd68+-36];
	// begin inline asm
	{.reg .f16 low,high;
  mov.b32 {low,high},%r94;
  cvt.f32.f16 %f55, low;}

	// end inline asm
	add.s64 	%rd37, %rd68, %rd4;
	ld.global.u32 	%r24, [%rd37+-32];
	ld.global.u32 	%r25, [%rd37+-16];
	ld.global.u32 	%r95, [%rd68];
	// begin inline asm
	{.reg .f16 low,high;
  mov.b32 {low,high},%r95;
  cvt.f32.f16 %f56, low;}

	// end inline asm
	ld.global.u32 	%r26, [%rd37+4];
	ld.global.u32 	%r27, [%rd37+20];
	and.b32  	%r134, %r20, 252645135;
	and.b32  	%r135, %r21, 252645135;
	shl.b32 	%r136, %r132, 4;
	and.b32  	%r137, %r136, 269488144;
	shl.b32 	%r138, %r133, 4;
	and.b32  	%r139, %r138, 269488144;
	or.b32  	%r101, %r134, %r137;
	or.b32  	%r97, %r135, %r139;
	mov.b32 	%r123, 0;
	// begin inline asm
	dp4a.s32.s32 %r96, %r97, %r25, %r123;
	// end inline asm
	// begin inline asm
	dp4a.s32.s32 %r100, %r101, %r24, %r96;
	// end inline asm
	mov.b32 	%r125, 16843009;
	// begin inline asm
	dp4a.s32.s32 %r104, %r125, %r25, %r123;
	// end inline asm
	// begin inline asm
	dp4a.s32.s32 %r108, %r125, %r24, %r104;
	// end inline asm
	shr.u16 	%rs93, %rs208, 8;
	cvt.u32.u16 	%r140, %rs208;
	and.b32  	%r141, %r140, 255;
	mul.lo.s32 	%r142, %r100, %r141;
	cvt.rn.f32.s32 	%f59, %r142;
	fma.rn.f32 	%f60, %f55, %f59, 0f00000000;
	shr.u16 	%rs94, %rs207, 8;
	cvt.u32.u16 	%r143, %rs207;
	and.b32  	%r144, %r143, 255;
	mul.lo.s32 	%r145, %r108, %r144;
	cvt.rn.f32.s32 	%f61, %r145;
	fma.rn.f32 	%f62, %f55, %f61, 0f00000000;
	shr.u32 	%r146, %r20, 4;
	and.b32  	%r147, %r146, 252645135;
	shr.u32 	%r148, %r21, 4;
	and.b32  	%r149, %r148, 252645135;
	shl.b32 	%r150, %r132, 3;
	and.b32  	%r151, %r150, 269488144;
	shl.b32 	%r152, %r133, 3;
	and.b32  	%r153, %r152, 269488144;
	or.b32  	%r117, %r147, %r151;
	or.b32  	%r113, %r149, %r153;
	// begin inline asm
	dp4a.s32.s32 %r112, %r113, %r27, %r123;
	// end inline asm
	// begin inline asm
	dp4a.s32.s32 %r116, %r117, %r26, %r112;
	// end inline asm
	// begin inline asm
	dp4a.s32.s32 %r120, %r125, %r27, %r123;
	// end inline asm
	// begin inline asm
	dp4a.s32.s32 %r124, %r125, %r26, %r120;
	// end inline asm
	cvt.u32.u16 	%r154, %rs93;
	mul.lo.s32 	%r155, %r116, %r154;
	cvt.rn.f32.s32 	%f63, %r155;
	fma.rn.f32 	%f64, %f56, %f63, %f60;
	cvt.u32.u16 	%r156, %rs94;
	mul.lo.s32 	%r157, %r124, %r156;
	cvt.rn.f32.s32 	%f65, %r157;
	fma.rn.f32 	%f66, %f56, %f65, %f62;
	ld.global.u32 	%r129, [%rd14];
	// begin inline asm
	{.reg .f16 low,high;
  mov.b32 {low,high},%r129;
  cvt.f32.f16 %f57, low;}

	// end inline asm
	// begin inline asm
	{.reg .f16 low,high;
  mov.b32 {low,high},%r129;
  cvt.f32.f16 %f58, high;}

	// end inline asm
	mul.f32 	%f67, %f64, %f57;
	mul.f32 	%f68, %f66, %f58;
	sub.f32 	%f69, %f67, %f68;
	add.f32 	%f376, %f69, %f376;
	add.s64 	%rd38, %rd17, %rd10;
	add.s64 	%rd39, %rd17, %rd4;
	ld.global.u32 	%r32, [%rd38];
	ld.global.u32 	%r33, [%rd38+16];
	ld.global.u32 	%r34, [%rd39+16];
	ld.global.u32 	%r35, [%rd39+32];
	@%p3 bra 	$L__BB90_7;
	ld.global.u16 	%rs210, [%rd16+8];
	and.b16  	%rs95, %rs210, 3855;
	ld.global.u16 	%rs96, [%rd16];
	shr.u16 	%rs97, %rs96, 2;
	and.b16  	%rs98, %rs97, 12336;
	or.b16  	%rs212, %rs98, %rs95;
	shr.u16 	%rs99, %rs210, 4;
	and.b16  	%rs100, %rs99, 3855;
	ld.global.u16 	%rs209, [%rd16+4];
	shr.u16 	%rs101, %rs209, 2;
	and.b16  	%rs102, %rs101, 12336;
	or.b16  	%rs211, %rs102, %rs100;
	bra.uni 	$L__BB90_8;
$L__BB90_7:
	ld.global.u16 	%rs209, [%rd16+4];
	and.b16  	%rs212, %rs209, 16191;
	ld.global.u16 	%rs210, [%rd16+8];
	and.b16  	%rs211, %rs210, 16191;
$L__BB90_8:
	cvt.u32.u64 	%r192, %rd5;
	shr.s32 	%r193, %r34, %r192;
	shr.s32 	%r194, %r35, %r192;
	and.b32  	%r195, %r32, 252645135;
	and.b32  	%r196, %r33, 252645135;
	shl.b32 	%r197, %r193, 4;
	and.b32  	%r198, %r197, 269488144;
	shl.b32 	%r199, %r194, 4;
	and.b32  	%r200, %r199, 269488144;
	or.b32  	%r163, %r195, %r198;
	or.b32  	%r159, %r196, %r200;
	mov.b32 	%r185, 0;
	// begin inline asm
	dp4a.s32.s32 %r158, %r159, %r25, %r185;
	// end inline asm
	// begin inline asm
	dp4a.s32.s32 %r162, %r163, %r24, %r158;
	// end inline asm
	mov.b32 	%r187, 16843009;
	// begin inline asm
	dp4a.s32.s32 %r166, %r187, %r25, %r185;
	// end inline asm
	// begin inline asm
	dp4a.s32.s32 %r170, %r187, %r24, %r166;
	// end inline asm
	shr.u16 	%rs103, %rs212, 8;
	cvt.u32.u16 	%r201, %rs212;
	and.b32  	%r202, %r201, 255;
	mul.lo.s32 	%r203, %r162, %r202;
	cvt.rn.f32.s32 	%f72, %r203;
	fma.rn.f32 	%f73, %f55, %f72, 0f00000000;
	shr.u16 	%rs104, %rs211, 8;
	cvt.u32.u16 	%r204, %rs211;
	and.b32  	%r205, %r204, 255;
	mul.lo.s32 	%r206, %r170, %r205;
	cvt.rn.f32.s32 	%f74, %r206;
	fma.rn.f32 	%f75, %f55, %f74, 0f00000000;
	shr.u32 	%r207, %r32, 4;
	and.b32  	%r208, %r207, 252645135;
	shr.u32 	%r209, %r33, 4;
	and.b32  	%r210, %r209, 252645135;
	shl.b32 	%r211, %r193, 3;
	and.b32  	%r212, %r211, 269488144;
	shl.b32 	%r213, %r194, 3;
	and.b32  	%r214, %r213, 269488144;
	or.b32  	%r179, %r208, %r212;
	or.b32  	%r175, %r210, %r214;
	// begin inline asm
	dp4a.s32.s32 %r174, %r175, %r27, %r185;
	// end inline asm
	// begin inline asm
	dp4a.s32.s32 %r178, %r179, %r26, %r174;
	// end inline asm
	// begin inline asm
	dp4a.s32.s32 %r182, %r187, %r27, %r185;
	// end inline asm
	// begin inline asm
	dp4a.s32.s32 %r186, %r187, %r26, %r182;
	// end inline asm
	cvt.u32.u16 	%r215, %rs103;
	mul.lo.s32 	%r216, %r178, %r215;
	cvt.rn.f32.s32 	%f76, %r216;
	fma.rn.f32 	%f77, %f56, %f76, %f73;
	cvt.u32.u16 	%r217, %rs104;
	mul.lo.s32 	%r218, %r186, %r217;
	cvt.rn.f32.s32 	%f78, %r218;
	fma.rn.f32 	%f79, %f56, %f78, %f75;
	ld.global.u32 	%r191, [%rd17];
	// begin inline asm
	{.reg .f16 low,high;
  mov.b32 {low,high},%r191;
  cvt.f32.f16 %f70, low;}

	// end inline asm
	// begin inline asm
	{.reg .f16 low,high;
  mov.b32 {low,high},%r191;
  cvt.f32.f16 %f71, high;}

	// end inline asm
	mul.f32 	%f80, %f77, %f70;
	mul.f32 	%f81, %f79, %f71;
	sub.f32 	%f82, %f80, %f81;
	add.f32 	%f375, %f82, %f375;
	@%p3 bra 	$L__BB90_10;
	and.b16  	%rs105, %rs206, 3855;
	ld.global.u16 	%rs106, [%rd15];
	shr.u16 	%rs107, %rs106, 2;
	and.b16  	%rs108, %rs107, 12336;
	or.b16  	%rs214, %rs108, %rs105;
	shr.u16 	%rs109, %rs206, 4;
	and.b16  	%rs110, %rs109, 3855;
	shr.u16 	%rs111, %rs205, 2;
	and.b16  	%rs112, %rs111, 12336;
	or.b16  	%rs213, %rs112, %rs110;
	bra.uni 	$L__BB90_11;
$L__BB90_10:
	and.b16  	%rs214, %rs205, 16191;
	and.b16  	%rs213, %rs206, 16191;
$L__BB90_11:
	mul.wide.s32 	%rd40, %r787, 36;
	add.s64 	%rd41, %rd6, %rd40;
	add.s64 	%rd42, %rd7, %rd40;
	ld.global.u32 	%r219, [%rd42+-36];
	// begin inline asm
	{.reg .f16 low,high;
  mov.b32 {low,high},%r219;
  cvt.f32.f16 %f83, low;}

	// end inline asm
	ld.global.u32 	%r40, [%rd41+-36];
	ld.global.u32 	%r41, [%rd41+-20];
	ld.global.u32 	%r220, [%rd42];
	// begin inline asm
	{.reg .f16 low,high;
  mov.b32 {low,high},%r220;
  cvt.f32.f16 %f84, low;}

	// end inline asm
	ld.global.u32 	%r42, [%rd41];
	ld.global.u32 	%r43, [%rd41+16];
	mov.b32 	%r248, 0;
	// begin inline asm
	dp4a.s32.s32 %r221, %r97, %r41, %r248;
	// end inline asm
	// begin inline asm
	dp4a.s32.s32 %r225, %r101, %r40, %r221;
	// end inline asm
	mov.b32 	%r250, 16843009;
	// begin inline asm
	dp4a.s32.s32 %r229, %r250, %r41, %r248;
	// end inline asm
	// begin inline asm
	dp4a.s32.s32 %r233, %r250, %r40, %r229;
	// end inline asm
	shr.u16 	%rs113, %rs214, 8;
	cvt.u32.u16 	%r253, %rs214;
	and.b32  	%r254, %r253, 255;
	mul.lo.s32 	%r255, %r225, %r254;
	cvt.rn.f32.s32 	%f85, %r255;
	fma.rn.f32 	%f86, %f83, %f85, 0f00000000;
	shr.u16 	%rs114, %rs213, 8;
	cvt.u32.u16 	%r256, %rs213;
	and.b32  	%r257, %r256, 255;
	mul.lo.s32 	%r258, %r233, %r257;
	cvt.rn.f32.s32 	%f87, %r258;
	fma.rn.f32 	%f88, %f83, %f87, 0f00000000;
	// begin inline asm
	dp4a.s32.s32 %r237, %r113, %r43, %r248;
	// end inline asm
	// begin inline asm
	dp4a.s32.s32 %r241, %r117, %r42, %r237;
	// end inline asm
	// begin inline asm
	dp4a.s32.s32 %r245, %r250, %r43, %r248;
	// end inline asm
	// begin inline asm
	dp4a.s32.s32 %r249, %r250, %r42, %r245;
	// end inline asm
	cvt.u32.u16 	%r259, %rs113;
	mul.lo.s32 	%r260, %r241, %r259;
	cvt.rn.f32.s32 	%f89, %r260;
	fma.rn.f32 	%f90, %f84, %f89, %f86;
	cvt.u32.u16 	%r261, %rs114;
	mul.lo.s32 	%r262, %r249, %r261;
	cvt.rn.f32.s32 	%f91, %r262;
	fma.rn.f32 	%f92, %f84, %f91, %f88;
	mul.f32 	%f93, %f90, %f57;
	mul.f32 	%f94, %f92, %f58;
	sub.f32 	%f95, %f93, %f94;
	add.f32 	%f374, %f95, %f374;
	@%p3 bra 	$L__BB90_13;
	and.b16  	%rs115, %rs210, 3855;
	ld.global.u16 	%rs116, [%rd16];
	shr.u16 	%rs117, %rs116, 2;
	and.b16  	%rs118, %rs117, 12336;
	or.b16  	%rs216, %rs118, %rs115;
	shr.u16 	%rs119, %rs210, 4;
	and.b16  	%rs120, %rs119, 3855;
	shr.u16 	%rs121, %rs209, 2;
	and.b16  	%rs122, %rs121, 12336;
	or.b16  	%rs215, %rs122, %rs120;
	bra.uni 	$L__BB90_14;
$L__BB90_13:
	and.b16  	%rs216, %rs209, 16191;
	and.b16  	%rs215, %rs210, 16191;
$L__BB90_14:
	mov.b32 	%r290, 0;
	// begin inline asm
	dp4a.s32.s32 %r263, %r159, %r41, %r290;
	// end inline asm
	// begin inline asm
	dp4a.s32.s32 %r267, %r163, %r40, %r263;
	// end inline asm
	mov.b32 	%r292, 16843009;
	// begin inline asm
	dp4a.s32.s32 %r271, %r292, %r41, %r290;
	// end inline asm
	// begin inline asm
	dp4a.s32.s32 %r275, %r292, %r40, %r271;
	// end inline asm
	shr.u16 	%rs123, %rs216, 8;
	cvt.u32.u16 	%r295, %rs216;
	and.b32  	%r296, %r295, 255;
	mul.lo.s32 	%r297, %r267, %r296;
	cvt.rn.f32.s32 	%f96, %r297;
	fma.rn.f32 	%f97, %f83, %f96, 0f00000000;
	shr.u16 	%rs124, %rs215, 8;
	cvt.u32.u16 	%r298, %rs215;
	and.b32  	%r299, %r298, 255;
	mul.lo.s32 	%r300, %r275, %r299;
	cvt.rn.f32.s32 	%f98, %r300;
	fma.rn.f32 	%f99, %f83, %f98, 0f00000000;
	// begin inline asm
	dp4a.s32.s32 %r279, %r175, %r43, %r290;
	// end inline asm
	// begin inline asm
	dp4a.s32.s32 %r283, %r179, %r42, %r279;
	// end inline asm
	// begin inline asm
	dp4a.s32.s32 %r287, %r292, %r43, %r290;
	// end inline asm
	// begin inline asm
	dp4a.s32.s32 %r291, %r292, %r42, %r287;
	// end inline asm
	cvt.u32.u16 	%r301, %rs123;
	mul.lo.s32 	%r302, %r283, %r301;
	cvt.rn.f32.s32 	%f100, %r302;
	fma.rn.f32 	%f101, %f84, %f100, %f97;
	cvt.u32.u16 	%r303, %rs124;
	mul.lo.s32 	%r304, %r291, %r303;
	cvt.rn.f32.s32 	%f102, %r304;
	fma.rn.f32 	%f103, %f84, %f102, %f99;
	mul.f32 	%f104, %f101, %f70;
	mul.f32 	%f105, %f103, %f71;
	sub.f32 	%f106, %f104, %f105;
	add.f32 	%f373, %f106, %f373;
	@%p3 bra 	$L__BB90_16;
	and.b16  	%rs125, %rs206, 3855;
	ld.global.u16 	%rs126, [%rd15];
	shr.u16 	%rs127, %rs126, 2;
	and.b16  	%rs128, %rs127, 12336;
	or.b16  	%rs218, %rs128, %rs125;
	shr.u16 	%rs129, %rs206, 4;
	and.b16  	%rs130, %rs129, 3855;
	shr.u16 	%rs131, %rs205, 2;
	and.b16  	%rs132, %rs131, 12336;
	or.b16  	%rs217, %rs132, %rs130;
	bra.uni 	$L__BB90_17;
$L__BB90_16:
	and.b16  	%rs218, %rs205, 16191;
	and.b16  	%rs217, %rs206, 16191;
$L__BB90_17:
	mul.wide.s32 	%rd43, %r782, 36;
	add.s64 	%rd44, %rd9, %rd43;
	ld.global.u32 	%r305, [%rd44];
	// begin inline asm
	{.reg .f16 low,high;
  mov.b32 {low,high},%r305;
  cvt.f32.f16 %f107, low;}

	// end inline asm
	add.s64 	%rd45, %rd44, %rd4;
	ld.global.u32 	%r44, [%rd45+4];
	ld.global.u32 	%r45, [%rd45+20];
	ld.global.u32 	%r306, [%rd44+36];
	// begin inline asm
	{.reg .f16 low,high;
  mov.b32 {low,high},%r306;
  cvt.f32.f16 %f108, low;}

	// end inline asm
	ld.global.u32 	%r46, [%rd45+40];
	ld.global.u32 	%r47, [%rd45+56];
	mov.b32 	%r334, 0;
	// begin inline asm
	dp4a.s32.s32 %r307, %r97, %r45, %r334;
	// end inline asm
	// begin inline asm
	dp4a.s32.s32 %r311, %r101, %r44, %r307;
	// end inline asm
	mov.b32 	%r336, 16843009;
	// begin inline asm
	dp4a.s32.s32 %r315, %r336, %r45, %r334;
	// end inline asm
	// begin inline asm
	dp4a.s32.s32 %r319, %r336, %r44, %r315;
	// end inline asm
	shr.u16 	%rs133, %rs218, 8;
	cvt.u32.u16 	%r339, %rs218;
	and.b32  	%r340, %r339, 255;
	mul.lo.s32 	%r341, %r311, %r340;
	cvt.rn.f32.s32 	%f109, %r341;
	fma.rn.f32 	%f110, %f107, %f109, 0f00000000;
	shr.u16 	%rs134, %rs217, 8;
	cvt.u32.u16 	%r342, %rs217;
	and.b32  	%r343, %r342, 255;
	mul.lo.s32 	%r344, %r319, %r343;
	cvt.rn.f32.s32 	%f111, %r344;
	fma.rn.f32 	%f112, %f107, %f111, 0f00000000;
	// begin inline asm
	dp4a.s32.s32 %r323, %r113, %r47, %r334;
	// end inline asm
	// begin inline asm
	dp4a.s32.s32 %r327, %r117, %r46, %r323;
	// end inline asm
	// begin inline asm
	dp4a.s32.s32 %r331, %r336, %r47, %r334;
	// end inline asm
	// begin inline asm
	dp4a.s32.s32 %r335, %r336, %r46, %r331;
	// end inline asm
	cvt.u32.u16 	%r345, %rs133;
	mul.lo.s32 	%r346, %r327, %r345;
	cvt.rn.f32.s32 	%f113, %r346;
	fma.rn.f32 	%f114, %f108, %f113, %f110;
	cvt.u32.u16 	%r347, %rs134;
	mul.lo.s32 	%r348, %r335, %r347;
	cvt.rn.f32.s32 	%f115, %r348;
	fma.rn.f32 	%f116, %f108, %f115, %f112;
	mul.f32 	%f117, %f114, %f57;
	mul.f32 	%f118, %f116, %f58;
	sub.f32 	%f119, %f117, %f118;
	add.f32 	%f372, %f119, %f372;
	@%p3 bra 	$L__BB90_19;
	and.b16  	%rs135, %rs210, 3855;
	ld.global.u16 	%rs136, [%rd16];
	shr.u16 	%rs137, %rs136, 2;
	and.b16  	%rs138, %rs137, 12336;
	or.b16  	%rs220, %rs138, %rs135;
	shr.u16 	%rs139, %rs210, 4;
	and.b16  	%rs140, %rs139, 3855;
	shr.u16 	%rs141, %rs209, 2;
	and.b16  	%rs142, %rs141, 12336;
	or.b16  	%rs219, %rs142, %rs140;
	bra.uni 	$L__BB90_20;
$L__BB90_19:
	and.b16  	%rs220, %rs209, 16191;
	and.b16  	%rs219, %rs210, 16191;
$L__BB90_20:
	mov.b32 	%r376, 0;
	// begin inline asm
	dp4a.s32.s32 %r349, %r159, %r45, %r376;
	// end inline asm
	// begin inline asm
	dp4a.s32.s32 %r353, %r163, %r44, %r349;
	// end inline asm
	mov.b32 	%r378, 16843009;
	// begin inline asm
	dp4a.s32.s32 %r357, %r378, %r45, %r376;
	// end inline asm
	// begin inline asm
	dp4a.s32.s32 %r361, %r378, %r44, %r357;
	// end inline asm
	shr.u16 	%rs143, %rs220, 8;
	cvt.u32.u16 	%r381, %rs220;
	and.b32  	%r382, %r381, 255;
	mul.lo.s32 	%r383, %r353, %r382;
	cvt.rn.f32.s32 	%f120, %r383;
	fma.rn.f32 	%f121, %f107, %f120, 0f00000000;
	shr.u16 	%rs144, %rs219, 8;
	cvt.u32.u16 	%r384, %rs219;
	and.b32  	%r385, %r384, 255;
	mul.lo.s32 	%r386, %r361, %r385;
	cvt.rn.f32.s32 	%f122, %r386;
	fma.rn.f32 	%f123, %f107, %f122, 0f00000000;
	// begin inline asm
	dp4a.s32.s32 %r365, %r175, %r47, %r376;
	// end inline asm
	// begin inline asm
	dp4a.s32.s32 %r369, %r179, %r46, %r365;
	// end inline asm
	// begin inline asm
	dp4a.s32.s32 %r373, %r378, %r47, %r376;
	// end inline asm
	// begin inline asm
	dp4a.s32.s32 %r377, %r378, %r46, %r373;
	// end inline asm
	cvt.u32.u16 	%r387, %rs143;
	mul.lo.s32 	%r388, %r369, %r387;
	cvt.rn.f32.s32 	%f124, %r388;
	fma.rn.f32 	%f125, %f108, %f124, %f121;
	cvt.u32.u16 	%r389, %rs144;
	mul.lo.s32 	%r390, %r377, %r389;
	cvt.rn.f32.s32 	%f126, %r390;
	fma.rn.f32 	%f127, %f108, %f126, %f123;
	mul.f32 	%f128, %f125, %f70;
	mul.f32 	%f129, %f127, %f71;
	sub.f32 	%f130, %f128, %f129;
	add.f32 	%f371, %f130, %f371;
	@%p3 bra 	$L__BB90_22;
	and.b16  	%rs145, %rs206, 3855;
	ld.global.u16 	%rs146, [%rd15];
	shr.u16 	%rs147, %rs146, 2;
	and.b16  	%rs148, %rs147, 12336;
	or.b16  	%rs222, %rs148, %rs145;
	shr.u16 	%rs149, %rs206, 4;
	and.b16  	%rs150, %rs149, 3855;
	shr.u16 	%rs151, %rs205, 2;
	and.b16  	%rs152, %rs151, 12336;
	or.b16  	%rs221, %rs152, %rs150;
	bra.uni 	$L__BB90_23;
$L__BB90_22:
	and.b16  	%rs222, %rs205, 16191;
	and.b16  	%rs221, %rs206, 16191;
$L__BB90_23:
	mul.wide.s32 	%rd46, %r783, 36;
	add.s64 	%rd47, %rd9, %rd46;
	ld.global.u32 	%r391, [%rd47];
	// begin inline asm
	{.reg .f16 low,high;
  mov.b32 {low,high},%r391;
  cvt.f32.f16 %f131, low;}

	// end inline asm
	add.s64 	%rd48, %rd47, %rd4;
	ld.global.u32 	%r48, [%rd48+4];
	ld.global.u32 	%r49, [%rd48+20];
	ld.global.u32 	%r392, [%rd47+36];
	// begin inline asm
	{.reg .f16 low,high;
  mov.b32 {low,high},%r392;
  cvt.f32.f16 %f132, low;}

	// end inline asm
	ld.global.u32 	%r50, [%rd48+40];
	ld.global.u32 	%r51, [%rd48+56];
	mov.b32 	%r420, 0;
	// begin inline asm
	dp4a.s32.s32 %r393, %r97, %r49, %r420;
	// end inline asm
	// begin inline asm
	dp4a.s32.s32 %r397, %r101, %r48, %r393;
	// end inline asm
	mov.b32 	%r422, 16843009;
	// begin inline asm
	dp4a.s32.s32 %r401, %r422, %r49, %r420;
	// end inline asm
	// begin inline asm
	dp4a.s32.s32 %r405, %r422, %r48, %r401;
	// end inline asm
	shr.u16 	%rs153, %rs222, 8;
	cvt.u32.u16 	%r425, %rs222;
	and.b32  	%r426, %r425, 255;
	mul.lo.s32 	%r427, %r397, %r426;
	cvt.rn.f32.s32 	%f133, %r427;
	fma.rn.f32 	%f134, %f131, %f133, 0f00000000;
	shr.u16 	%rs154, %rs221, 8;
	cvt.u32.u16 	%r428, %rs221;
	and.b32  	%r429, %r428, 255;
	mul.lo.s32 	%r430, %r405, %r429;
	cvt.rn.f32.s32 	%f135, %r430;
	fma.rn.f32 	%f136, %f131, %f135, 0f00000000;
	// begin inline asm
	dp4a.s32.s32 %r409, %r113, %r51, %r420;
	// end inline asm
	// begin inline asm
	dp4a.s32.s32 %r413, %r117, %r50, %r409;
	// end inline asm
	// begin inline asm
	dp4a.s32.s32 %r417, %r422, %r51, %r420;
	// end inline asm
	// begin inline asm
	dp4a.s32.s32 %r421, %r422, %r50, %r417;
	// end inline asm
	cvt.u32.u16 	%r431, %rs153;
	mul.lo.s32 	%r432, %r413, %r431;
	cvt.rn.f32.s32 	%f137, %r432;
	fma.rn.f32 	%f138, %f132, %f137, %f134;
	cvt.u32.u16 	%r433, %rs154;
	mul.lo.s32 	%r434, %r421, %r433;
	cvt.rn.f32.s32 	%f139, %r434;
	fma.rn.f32 	%f140, %f132, %f139, %f136;
	mul.f32 	%f141, %f138, %f57;
	mul.f32 	%f142, %f140, %f58;
	sub.f32 	%f143, %f141, %f142;
	add.f32 	%f370, %f143, %f370;
	@%p3 bra 	$L__BB90_25;
	and.b16  	%rs155, %rs210, 3855;
	ld.global.u16 	%rs156, [%rd16];
	shr.u16 	%rs157, %rs156, 2;
	and.b16  	%rs158, %rs157, 12336;
	or.b16  	%rs224, %rs158, %rs155;
	shr.u16 	%rs159, %rs210, 4;
	and.b16  	%rs160, %rs159, 3855;
	shr.u16 	%rs161, %rs209, 2;
	and.b16  	%rs162, %rs161, 12336;
	or.b16  	%rs223, %rs162, %rs160;
	bra.uni 	$L__BB90_26;
$L__BB90_25:
	and.b16  	%rs224, %rs209, 16191;
	and.b16  	%rs223, %rs210, 16191;
$L__BB90_26:
	mov.b32 	%r462, 0;
	// begin inline asm
	dp4a.s32.s32 %r435, %r159, %r49, %r462;
	// end inline asm
	// begin inline asm
	dp4a.s32.s32 %r439, %r163, %r48, %r435;
	// end inline asm
	mov.b32 	%r464, 16843009;
	// begin inline asm
	dp4a.s32.s32 %r443, %r464, %r49, %r462;
	// end inline asm
	// begin inline asm
	dp4a.s32.s32 %r447, %r464, %r48, %r443;
	// end inline asm
	shr.u16 	%rs163, %rs224, 8;
	cvt.u32.u16 	%r467, %rs224;
	and.b32  	%r468, %r467, 255;
	mul.lo.s32 	%r469, %r439, %r468;
	cvt.rn.f32.s32 	%f144, %r469;
	fma.rn.f32 	%f145, %f131, %f144, 0f00000000;
	shr.u16 	%rs164, %rs223, 8;
	cvt.u32.u16 	%r470, %rs223;
	and.b32  	%r471, %r470, 255;
	mul.lo.s32 	%r472, %r447, %r471;
	cvt.rn.f32.s32 	%f146, %r472;
	fma.rn.f32 	%f147, %f131, %f146, 0f00000000;
	// begin inline asm
	dp4a.s32.s32 %r451, %r175, %r51, %r462;
	// end inline asm
	// begin inline asm
	dp4a.s32.s32 %r455, %r179, %r50, %r451;
	// end inline asm
	// begin inline asm
	dp4a.s32.s32 %r459, %r464, %r51, %r462;
	// end inline asm
	// begin inline asm
	dp4a.s32.s32 %r463, %r464, %r50, %r459;
	// end inline asm
	cvt.u32.u16 	%r473, %rs163;
	mul.lo.s32 	%r474, %r455, %r473;
	cvt.rn.f32.s32 	%f148, %r474;
	fma.rn.f32 	%f149, %f132, %f148, %f145;
	cvt.u32.u16 	%r475, %rs164;
	mul.lo.s32 	%r476, %r463, %r475;
	cvt.rn.f32.s32 	%f150, %r476;
	fma.rn.f32 	%f151, %f132, %f150, %f147;
	mul.f32 	%f152, %f149, %f70;
	mul.f32 	%f153, %f151, %f71;
	sub.f32 	%f154, %f152, %f153;
	add.f32 	%f369, %f154, %f369;
	@%p3 bra 	$L__BB90_28;
	and.b16  	%rs165, %rs206, 3855;
	ld.global.u16 	%rs166, [%rd15];
	shr.u16 	%rs167, %rs166, 2;
	and.b16  	%rs168, %rs167, 12336;
	or.b16  	%rs226, %rs168, %rs165;
	shr.u16 	%rs169, %rs206, 4;
	and.b16  	%rs170, %rs169, 3855;
	shr.u16 	%rs171, %rs205, 2;
	and.b16  	%rs172, %rs171, 12336;
	or.b16  	%rs225, %rs172, %rs170;
	bra.uni 	$L__BB90_29;
$L__BB90_28:
	and.b16  	%rs226, %rs205, 16191;
	and.b16  	%rs225, %rs206, 16191;
$L__BB90_29:
	mul.wide.s32 	%rd49, %r784, 36;
	add.s64 	%rd50, %rd9, %rd49;
	ld.global.u32 	%r477, [%rd50];
	// begin inline asm
	{.reg .f16 low,high;
  mov.b32 {low,high},%r477;
  cvt.f32.f16 %f155, low;}

	// end inline asm
	add.s64 	%rd51, %rd50, %rd4;
	ld.global.u32 	%r52, [%rd51+4];
	ld.global.u32 	%r53, [%rd51+20];
	ld.global.u32 	%r478, [%rd50+36];
	// begin inline asm
	{.reg .f16 low,high;
  mov.b32 {low,high},%r478;
  cvt.f32.f16 %f156, low;}

	// end inline asm
	ld.global.u32 	%r54, [%rd51+40];
	ld.global.u32 	%r55, [%rd51+56];
	mov.b32 	%r506, 0;
	// begin inline asm
	dp4a.s32.s32 %r479, %r97, %r53, %r506;
	// end inline asm
	// begin inline asm
	dp4a.s32.s32 %r483, %r101, %r52, %r479;
	// end inline asm
	mov.b32 	%r508, 16843009;
	// begin inline asm
	dp4a.s32.s32 %r487, %r508, %r53, %r506;
	// end inline asm
	// begin inline asm
	dp4a.s32.s32 %r491, %r508, %r52, %r487;
	// end inline asm
	shr.u16 	%rs173, %rs226, 8;
	cvt.u32.u16 	%r511, %rs226;
	and.b32  	%r512, %r511, 255;
	mul.lo.s32 	%r513, %r483, %r512;
	cvt.rn.f32.s32 	%f157, %r513;
	fma.rn.f32 	%f158, %f155, %f157, 0f00000000;
	shr.u16 	%rs174, %rs225, 8;
	cvt.u32.u16 	%r514, %rs225;
	and.b32  	%r515, %r514, 255;
	mul.lo.s32 	%r516, %r491, %r515;
	cvt.rn.f32.s32 	%f159, %r516;
	fma.rn.f32 	%f160, %f155, %f159, 0f00000000;
	// begin inline asm
	dp4a.s32.s32 %r495, %r113, %r55, %r506;
	// end inline asm
	// begin inline asm
	dp4a.s32.s32 %r499, %r117, %r54, %r495;
	// end inline asm
	// begin inline asm
	dp4a.s32.s32 %r503, %r508, %r55, %r506;
	// end inline asm
	// begin inline asm
	dp4a.s32.s32 %r507, %r508, %r54, %r503;
	// end inline asm
	cvt.u32.u16 	%r517, %rs173;
	mul.lo.s32 	%r518, %r499, %r517;
	cvt.rn.f32.s32 	%f161, %r518;
	fma.rn.f32 	%f162, %f156, %f161, %f158;
	cvt.u32.u16 	%r519, %rs174;
	mul.lo.s32 	%r520, %r507, %r519;
	cvt.rn.f32.s32 	%f163, %r520;
	fma.rn.f32 	%f164, %f156, %f163, %f160;
	mul.f32 	%f165, %f162, %f57;
	mul.f32 	%f166, %f164, %f58;
	sub.f32 	%f167, %f165, %f166;
	add.f32 	%f368, %f167, %f368;
	@%p3 bra 	$L__BB90_31;
	and.b16  	%rs175, %rs210, 3855;
	ld.global.u16 	%rs176, [%rd16];
	shr.u16 	%rs177, %rs176, 2;
	and.b16  	%rs178, %rs177, 12336;
	or.b16  	%rs228, %rs178, %rs175;
	shr.u16 	%rs179, %rs210, 4;
	and.b16  	%rs180, %rs179, 3855;
	shr.u16 	%rs181, %rs209, 2;
	and.b16  	%rs182, %rs181, 12336;
	or.b16  	%rs227, %rs182, %rs180;
	bra.uni 	$L__BB90_32;
$L__BB90_31:
	and.b16  	%rs228, %rs209, 16191;
	and.b16  	%rs227, %rs210, 16191;
$L__BB90_32:
	mov.b32 	%r548, 0;
	// begin inline asm
	dp4a.s32.s32 %r521, %r159, %r53, %r548;
	// end inline asm
	// begin inline asm
	dp4a.s32.s32 %r525, %r163, %r52, %r521;
	// end inline asm
	mov.b32 	%r550, 16843009;
	// begin inline asm
	dp4a.s32.s32 %r529, %r550, %r53, %r548;
	// end inline asm
	// begin inline asm
	dp4a.s32.s32 %r533, %r550, %r52, %r529;
	// end inline asm
	shr.u16 	%rs183, %rs228, 8;
	cvt.u32.u16 	%r553, %rs228;
	and.b32  	%r554, %r553, 255;
	mul.lo.s32 	%r555, %r525, %r554;
	cvt.rn.f32.s32 	%f168, %r555;
	fma.rn.f32 	%f169, %f155, %f168, 0f00000000;
	shr.u16 	%rs184, %rs227, 8;
	cvt.u32.u16 	%r556, %rs227;
	and.b32  	%r557, %r556, 255;
	mul.lo.s32 	%r558, %r533, %r557;
	cvt.rn.f32.s32 	%f170, %r558;
	fma.rn.f32 	%f171, %f155, %f170, 0f00000000;
	// begin inline asm
	dp4a.s32.s32 %r537, %r175, %r55, %r548;
	// end inline asm
	// begin inline asm
	dp4a.s32.s32 %r541, %r179, %r54, %r537;
	// end inline asm
	// begin inline asm
	dp4a.s32.s32 %r545, %r550, %r55, %r548;
	// end inline asm
	// begin inline asm
	dp4a.s32.s32 %r549, %r550, %r54, %r545;
	// end inline asm
	cvt.u32.u16 	%r559, %rs183;
	mul.lo.s32 	%r560, %r541, %r559;
	cvt.rn.f32.s32 	%f172, %r560;
	fma.rn.f32 	%f173, %f156, %f172, %f169;
	cvt.u32.u16 	%r561, %rs184;
	mul.lo.s32 	%r562, %r549, %r561;
	cvt.rn.f32.s32 	%f174, %r562;
	fma.rn.f32 	%f175, %f156, %f174, %f171;
	mul.f32 	%f176, %f173, %f70;
	mul.f32 	%f177, %f175, %f71;
	sub.f32 	%f178, %f176, %f177;
	add.f32 	%f367, %f178, %f367;
	@%p3 bra 	$L__BB90_34;
	and.b16  	%rs185, %rs206, 3855;
	ld.global.u16 	%rs186, [%rd15];
	shr.u16 	%rs187, %rs186, 2;
	and.b16  	%rs188, %rs187, 12336;
	or.b16  	%rs230, %rs188, %rs185;
	shr.u16 	%rs189, %rs206, 4;
	and.b16  	%rs190, %rs189, 3855;
	shr.u16 	%rs191, %rs205, 2;
	and.b16  	%rs192, %rs191, 12336;
	or.b16  	%rs229, %rs192, %rs190;
	bra.uni 	$L__BB90_35;
$L__BB90_34:
	and.b16  	%rs230, %rs205, 16191;
	and.b16  	%rs229, %rs206, 16191;
$L__BB90_35:
	mul.wide.s32 	%rd52, %r785, 36;
	add.s64 	%rd53, %rd9, %rd52;
	ld.global.u32 	%r563, [%rd53];
	// begin inline asm
	{.reg .f16 low,high;
  mov.b32 {low,high},%r563;
  cvt.f32.f16 %f179, low;}

	// end inline asm
	add.s64 	%rd54, %rd53, %rd4;
	ld.global.u32 	%r56, [%rd54+4];
	ld.global.u32 	%r57, [%rd54+20];
	ld.global.u32 	%r564, [%rd53+36];
	// begin inline asm
	{.reg .f16 low,high;
  mov.b32 {low,high},%r564;
  cvt.f32.f16 %f180, low;}

	// end inline asm
	ld.global.u32 	%r58, [%rd54+40];
	ld.global.u32 	%r59, [%rd54+56];
	mov.b32 	%r592, 0;
	// begin inline asm
	dp4a.s32.s32 %r565, %r97, %r57, %r592;
	// end inline asm
	// begin inline asm
	dp4a.s32.s32 %r569, %r101, %r56, %r565;
	// end inline asm
	mov.b32 	%r594, 16843009;
	// begin inline asm
	dp4a.s32.s32 %r573, %r594, %r57, %r592;
	// end inline asm
	// begin inline asm
	dp4a.s32.s32 %r577, %r594, %r56, %r573;
	// end inline asm
	shr.u16 	%rs193, %rs230, 8;
	cvt.u32.u16 	%r597, %rs230;
	and.b32  	%r598, %r597, 255;
	mul.lo.s32 	%r599, %r569, %r598;
	cvt.rn.f32.s32 	%f181, %r599;
	fma.rn.f32 	%f182, %f179, %f181, 0f00000000;
	shr.u16 	%rs194, %rs229, 8;
	cvt.u32.u16 	%r600, %rs229;
	and.b32  	%r601, %r600, 255;
	mul.lo.s32 	%r602, %r577, %r601;
	cvt.rn.f32.s32 	%f183, %r602;
	fma.rn.f32 	%f184, %f179, %f183, 0f00000000;
	// begin inline asm
	dp4a.s32.s32 %r581, %r113, %r59, %r592;
	// end inline asm
	// begin inline asm
	dp4a.s32.s32 %r585, %r117, %r58, %r581;
	// end inline asm
	// begin inline asm
	dp4a.s32.s32 %r589, %r594, %r59, %r592;
	// end inline asm
	// begin inline asm
	dp4a.s32.s32 %r593, %r594, %r58, %r589;
	// end inline asm
	cvt.u32.u16 	%r603, %rs193;
	mul.lo.s32 	%r604, %r585, %r603;
	cvt.rn.f32.s32 	%f185, %r604;
	fma.rn.f32 	%f186, %f180, %f185, %f182;
	cvt.u32.u16 	%r605, %rs194;
	mul.lo.s32 	%r606, %r593, %r605;
	cvt.rn.f32.s32 	%f187, %r606;
	fma.rn.f32 	%f188, %f180, %f187, %f184;
	mul.f32 	%f189, %f186, %f57;
	mul.f32 	%f190, %f188, %f58;
	sub.f32 	%f191, %f189, %f190;
	add.f32 	%f366, %f191, %f366;
	@%p3 bra 	$L__BB90_37;
	and.b16  	%rs195, %rs210, 3855;
	ld.global.u16 	%rs196, [%rd16];
	shr.u16 	%rs197, %rs196, 2;
	and.b16  	%rs198, %rs197, 12336;
	or.b16  	%rs232, %rs198, %rs195;
	shr.u16 	%rs199, %rs210, 4;
	and.b16  	%rs200, %rs199, 3855;
	shr.u16 	%rs201, %rs209, 2;
	and.b16  	%rs202, %rs201, 12336;
	or.b16  	%rs231, %rs202, %rs200;
	bra.uni 	$L__BB90_38;
$L__BB90_37:
	and.b16  	%rs232, %rs209, 16191;
	and.b16  	%rs231, %rs210, 16191;
$L__BB90_38:
	mov.b32 	%r634, 0;
	// begin inline asm
	dp4a.s32.s32 %r607, %r159, %r57, %r634;
	// end inline asm
	// begin inline asm
	dp4a.s32.s32 %r611, %r163, %r56, %r607;
	// end inline asm
	mov.b32 	%r636, 16843009;
	// begin inline asm
	dp4a.s32.s32 %r615, %r636, %r57, %r634;
	// end inline asm
	// begin inline asm
	dp4a.s32.s32 %r619, %r636, %r56, %r615;
	// end inline asm
	shr.u16 	%rs203, %rs232, 8;
	cvt.u32.u16 	%r639, %rs232;
	and.b32  	%r640, %r639, 255;
	mul.lo.s32 	%r641, %r611, %r640;
	cvt.rn.f32.s32 	%f192, %r641;
	fma.rn.f32 	%f193, %f179, %f192, 0f00000000;
	shr.u16 	%rs204, %rs231, 8;
	cvt.u32.u16 	%r642, %rs231;
	and.b32  	%r643, %r642, 255;
	mul.lo.s32 	%r644, %r619, %r643;
	cvt.rn.f32.s32 	%f194, %r644;
	fma.rn.f32 	%f195, %f179, %f194, 0f00000000;
	// begin inline asm
	dp4a.s32.s32 %r623, %r175, %r59, %r634;
	// end inline asm
	// begin inline asm
	dp4a.s32.s32 %r627, %r179, %r58, %r623;
	// end inline asm
	// begin inline asm
	dp4a.s32.s32 %r631, %r636, %r59, %r634;
	// end inline asm
	// begin inline asm
	dp4a.s32.s32 %r635, %r636, %r58, %r631;
	// end inline asm
	cvt.u32.u16 	%r645, %rs203;
	mul.lo.s32 	%r646, %r627, %r645;
	cvt.rn.f32.s32 	%f196, %r646;
	fma.rn.f32 	%f197, %f180, %f196, %f193;
	cvt.u32.u16 	%r647, %rs204;
	mul.lo.s32 	%r648, %r635, %r647;
	cvt.rn.f32.s32 	%f198, %r648;
	fma.rn.f32 	%f199, %f180, %f198, %f195;
	mul.f32 	%f200, %f197, %f70;
	mul.f32 	%f201, %f199, %f71;
	sub.f32 	%f202, %f200, %f201;
	add.f32 	%f365, %f202, %f365;
	add.s32 	%r788, %r788, 4;
	add.s32 	%r787, %r787, 32;
	add.s32 	%r786, %r786, 4;
	add.s32 	%r785, %r785, 32;
	add.s32 	%r784, %r784, 32;
	add.s32 	%r783, %r783, 32;
	add.s32 	%r782, %r782, 32;
	add.s64 	%rd68, %rd68, 1152;
	setp.lt.s32 	%p14, %r788, %r4;
	@%p14 bra 	$L__BB90_2;
	st.local.v4.f32 	[%rd3], {%f376, %f375, %f374, %f373};
	st.local.v4.f32 	[%rd3+16], {%f372, %f371, %f370, %f369};
	st.local.v4.f32 	[%rd3+32], {%f368, %f367, %f366, %f365};
$L__BB90_40:
	setp.eq.s32 	%p15, %r1, 0;
	@%p15 bra 	$L__BB90_42;
	mov.u32 	%r649, _ZZN34_INTERNAL_c8396950_4_k_cu_1fba617b13mul_mat_vec_qILi6ELi256ELi32E10block_q5_KLi2EXadL_ZNS_17vec_dot_q5_K_q8_1EPKvPK10block_q8_1RKiEEEEvS3_S3_PfiiiiE10tmp_shared;
	mad.lo.s32 	%r650, %r1, 1536, %r649;
	shl.b32 	%r651, %r2, 2;
	add.s32 	%r652, %r650, %r651;
	st.shared.f32 	[%r652+-1536], %f376;
	st.shared.f32 	[%r652+-1408], %f375;
	st.shared.f32 	[%r652+-1280], %f374;
	st.shared.f32 	[%r652+-1152], %f373;
	st.shared.f32 	[%r652+-1024], %f372;
	st.shared.f32 	[%r652+-896], %f371;
	st.shared.f32 	[%r652+-768], %f370;
	st.shared.f32 	[%r652+-640], %f369;
	st.shared.f32 	[%r652+-512], %f368;
	st.shared.f32 	[%r652+-384], %f367;
	st.shared.f32 	[%r652+-256], %f366;
	st.shared.f32 	[%r652+-128], %f365;
$L__BB90_42:
	setp.ne.s32 	%p16, %r1, 0;
	bar.sync 	0;
	@%p16 bra 	$L__BB90_55;
	shl.b32 	%r653, %r2, 2;
	mov.u32 	%r654, _ZZN34_INTERNAL_c8396950_4_k_cu_1fba617b13mul_mat_vec_qILi6ELi256ELi32E10block_q5_KLi2EXadL_ZNS_17vec_dot_q5_K_q8_1EPKvPK10block_q8_1RKiEEEEvS3_S3_PfiiiiE10tmp_shared;
	add.s32 	%r67, %r654, %r653;
	setp.gt.u32 	%p17, %r2, 1;
	mul.wide.u32 	%rd55, %r2, 4;
	add.s64 	%rd19, %rd3, %rd55;
	add.s32 	%r68, %r3, %r2;
	ld.shared.f32 	%f203, [%r67];
	add.f32 	%f204, %f203, %f376;
	mov.b32 	%r655, %f204;
	shfl.sync.bfly.b32	%r656|%p18, %r655, 16, 31, -1;
	mov.b32 	%f205, %r656;
	add.f32 	%f206, %f204, %f205;
	mov.b32 	%r657, %f206;
	shfl.sync.bfly.b32	%r658|%p19, %r657, 8, 31, -1;
	mov.b32 	%f207, %r658;
	add.f32 	%f208, %f206, %f207;
	mov.b32 	%r659, %f208;
	shfl.sync.bfly.b32	%r660|%p20, %r659, 4, 31, -1;
	mov.b32 	%f209, %r660;
	add.f32 	%f210, %f208, %f209;
	mov.b32 	%r661, %f210;
	shfl.sync.bfly.b32	%r662|%p21, %r661, 2, 31, -1;
	mov.b32 	%f211, %r662;
	add.f32 	%f212, %f210, %f211;
	mov.b32 	%r663, %f212;
	shfl.sync.bfly.b32	%r664|%p22, %r663, 1, 31, -1;
	mov.b32 	%f213, %r664;
	add.f32 	%f214, %f212, %f213;
	st.local.f32 	[%rd3], %f214;
	ld.shared.f32 	%f215, [%r67+128];
	add.f32 	%f216, %f215, %f375;
	mov.b32 	%r665, %f216;
	shfl.sync.bfly.b32	%r666|%p23, %r665, 16, 31, -1;
	mov.b32 	%f217, %r666;
	add.f32 	%f218, %f216, %f217;
	mov.b32 	%r667, %f218;
	shfl.sync.bfly.b32	%r668|%p24, %r667, 8, 31, -1;
	mov.b32 	%f219, %r668;
	add.f32 	%f220, %f218, %f219;
	mov.b32 	%r669, %f220;
	shfl.sync.bfly.b32	%r670|%p25, %r669, 4, 31, -1;
	mov.b32 	%f221, %r670;
	add.f32 	%f222, %f220, %f221;
	mov.b32 	%r671, %f222;
	shfl.sync.bfly.b32	%r672|%p26, %r671, 2, 31, -1;
	mov.b32 	%f223, %r672;
	add.f32 	%f224, %f222, %f223;
	mov.b32 	%r673, %f224;
	shfl.sync.bfly.b32	%r674|%p27, %r673, 1, 31, -1;
	mov.b32 	%f225, %r674;
	add.f32 	%f226, %f224, %f225;
	st.local.f32 	[%rd3+4], %f226;
	@%p17 bra 	$L__BB90_45;
	ld.local.f32 	%f227, [%rd19];
	mul.wide.u32 	%rd56, %r68, 4;
	add.s64 	%rd57, %rd2, %rd56;
	st.global.f32 	[%rd57], %f227;
$L__BB90_45:
	setp.gt.u32 	%p28, %r2, 1;
	ld.shared.f32 	%f228, [%r67+256];
	add.f32 	%f229, %f228, %f374;
	mov.b32 	%r675, %f229;
	shfl.sync.bfly.b32	%r676|%p29, %r675, 16, 31, -1;
	mov.b32 	%f230, %r676;
	add.f32 	%f231, %f229, %f230;
	mov.b32 	%r677, %f231;
	shfl.sync.bfly.b32	%r678|%p30, %r677, 8, 31, -1;
	mov.b32 	%f232, %r678;
	add.f32 	%f233, %f231, %f232;
	mov.b32 	%r679, %f233;
	shfl.sync.bfly.b32	%r680|%p31, %r679, 4, 31, -1;
	mov.b32 	%f234, %r680;
	add.f32 	%f235, %f233, %f234;
	mov.b32 	%r681, %f235;
	shfl.sync.bfly.b32	%r682|%p32, %r681, 2, 31, -1;
	mov.b32 	%f236, %r682;
	add.f32 	%f237, %f235, %f236;
	mov.b32 	%r683, %f237;
	shfl.sync.bfly.b32	%r684|%p33, %r683, 1, 31, -1;
	mov.b32 	%f238, %r684;
	add.f32 	%f239, %f237, %f238;
	st.local.f32 	[%rd3+8], %f239;
	ld.shared.f32 	%f240, [%r67+384];
	add.f32 	%f241, %f240, %f373;
	mov.b32 	%r685, %f241;
	shfl.sync.bfly.b32	%r686|%p34, %r685, 16, 31, -1;
	mov.b32 	%f242, %r686;
	add.f32 	%f243, %f241, %f242;
	mov.b32 	%r687, %f243;
	shfl.sync.bfly.b32	%r688|%p35, %r687, 8, 31, -1;
	mov.b32 	%f244, %r688;
	add.f32 	%f245, %f243, %f244;
	mov.b32 	%r689, %f245;
	shfl.sync.bfly.b32	%r690|%p36, %r689, 4, 31, -1;
	mov.b32 	%f246, %r690;
	add.f32 	%f247, %f245, %f246;
	mov.b32 	%r691, %f247;
	shfl.sync.bfly.b32	%r692|%p37, %r691, 2, 31, -1;
	mov.b32 	%f248, %r692;
	add.f32 	%f249, %f247, %f248;
	mov.b32 	%r693, %f249;
	shfl.sync.bfly.b32	%r694|%p38, %r693, 1, 31, -1;
	mov.b32 	%f250, %r694;
	add.f32 	%f251, %f249, %f250;
	st.local.f32 	[%rd3+12], %f251;
	@%p28 bra 	$L__BB90_47;
	ld.local.f32 	%f252, [%rd19+8];
	add.s32 	%r695, %r68, %r70;
	mul.wide.u32 	%rd58, %r695, 4;
	add.s64 	%rd59, %rd2, %rd58;
	st.global.f32 	[%rd59], %f252;
$L__BB90_47:
	setp.gt.u32 	%p39, %r2, 1;
	ld.shared.f32 	%f253, [%r67+512];
	add.f32 	%f254, %f253, %f372;
	mov.b32 	%r696, %f254;
	shfl.sync.bfly.b32	%r697|%p40, %r696, 16, 31, -1;
	mov.b32 	%f255, %r697;
	add.f32 	%f256, %f254, %f255;
	mov.b32 	%r698, %f256;
	shfl.sync.bfly.b32	%r699|%p41, %r698, 8, 31, -1;
	mov.b32 	%f257, %r699;
	add.f32 	%f258, %f256, %f257;
	mov.b32 	%r700, %f258;
	shfl.sync.bfly.b32	%r701|%p42, %r700, 4, 31, -1;
	mov.b32 	%f259, %r701;
	add.f32 	%f260, %f258, %f259;
	mov.b32 	%r702, %f260;
	shfl.sync.bfly.b32	%r703|%p43, %r702, 2, 31, -1;
	mov.b32 	%f261, %r703;
	add.f32 	%f262, %f260, %f261;
	mov.b32 	%r704, %f262;
	shfl.sync.bfly.b32	%r705|%p44, %r704, 1, 31, -1;
	mov.b32 	%f263, %r705;
	add.f32 	%f264, %f262, %f263;
	st.local.f32 	[%rd3+16], %f264;
	ld.shared.f32 	%f265, [%r67+640];
	add.f32 	%f266, %f265, %f371;
	mov.b32 	%r706, %f266;
	shfl.sync.bfly.b32	%r707|%p45, %r706, 16, 31, -1;
	mov.b32 	%f267, %r707;
	add.f32 	%f268, %f266, %f267;
	mov.b32 	%r708, %f268;
	shfl.sync.bfly.b32	%r709|%p46, %r708, 8, 31, -1;
	mov.b32 	%f269, %r709;
	add.f32 	%f270, %f268, %f269;
	mov.b32 	%r710, %f270;
	shfl.sync.bfly.b32	%r711|%p47, %r710, 4, 31, -1;
	mov.b32 	%f271, %r711;
	add.f32 	%f272, %f270, %f271;
	mov.b32 	%r712, %f272;
	shfl.sync.bfly.b32	%r713|%p48, %r712, 2, 31, -1;
	mov.b32 	%f273, %r713;
	add.f32 	%f274, %f272, %f273;
	mov.b32 	%r714, %f274;
	shfl.sync.bfly.b32	%r715|%p49, %r714, 1, 31, -1;
	mov.b32 	%f275, %r715;
	add.f32 	%f276, %f274, %f275;
	st.local.f32 	[%rd3+20], %f276;
	@%p39 bra 	$L__BB90_49;
	ld.local.f32 	%f277, [%rd19+16];
	shl.b32 	%r716, %r70, 1;
	add.s32 	%r717, %r68, %r716;
	mul.wide.u32 	%rd60, %r717, 4;
	add.s64 	%rd61, %rd2, %rd60;
	st.global.f32 	[%rd61], %f277;
$L__BB90_49:
	setp.gt.u32 	%p50, %r2, 1;
	ld.shared.f32 	%f278, [%r67+768];
	add.f32 	%f279, %f278, %f370;
	mov.b32 	%r718, %f279;
	shfl.sync.bfly.b32	%r719|%p51, %r718, 16, 31, -1;
	mov.b32 	%f280, %r719;
	add.f32 	%f281, %f279, %f280;
	mov.b32 	%r720, %f281;
	shfl.sync.bfly.b32	%r721|%p52, %r720, 8, 31, -1;
	mov.b32 	%f282, %r721;
	add.f32 	%f283, %f281, %f282;
	mov.b32 	%r722, %f283;
	shfl.sync.bfly.b32	%r723|%p53, %r722, 4, 31, -1;
	mov.b32 	%f284, %r723;
	add.f32 	%f285, %f283, %f284;
	mov.b32 	%r724, %f285;
	shfl.sync.bfly.b32	%r725|%p54, %r724, 2, 31, -1;
	mov.b32 	%f286, %r725;
	add.f32 	%f287, %f285, %f286;
	mov.b32 	%r726, %f287;
	shfl.sync.bfly.b32	%r727|%p55, %r726, 1, 31, -1;
	mov.b32 	%f288, %r727;
	add.f32 	%f289, %f287, %f288;
	st.local.f32 	[%rd3+24], %f289;
	ld.shared.f32 	%f290, [%r67+896];
	add.f32 	%f291, %f290, %f369;
	mov.b32 	%r728, %f291;
	shfl.sync.bfly.b32	%r729|%p56, %r728, 16, 31, -1;
	mov.b32 	%f292, %r729;
	add.f32 	%f293, %f291, %f292;
	mov.b32 	%r730, %f293;
	shfl.sync.bfly.b32	%r731|%p57, %r730, 8, 31, -1;
	mov.b32 	%f294, %r731;
	add.f32 	%f295, %f293, %f294;
	mov.b32 	%r732, %f295;
	shfl.sync.bfly.b32	%r733|%p58, %r732, 4, 31, -1;
	mov.b32 	%f296, %r733;
	add.f32 	%f297, %f295, %f296;
	mov.b32 	%r734, %f297;
	shfl.sync.bfly.b32	%r735|%p59, %r734, 2, 31, -1;
	mov.b32 	%f298, %r735;
	add.f32 	%f299, %f297, %f298;
	mov.b32 	%r736, %f299;
	shfl.sync.bfly.b32	%r737|%p60, %r736, 1, 31, -1;
	mov.b32 	%f300, %r737;
	add.f32 	%f301, %f299, %f300;
	st.local.f32 	[%rd3+28], %f301;
	@%p50 bra 	$L__BB90_51;
	ld.local.f32 	%f302, [%rd19+24];
	mad.lo.s32 	%r738, %r70, 3, %r68;
	mul.wide.u32 	%rd62, %r738, 4;
	add.s64 	%rd63, %rd2, %rd62;
	st.global.f32 	[%rd63], %f302;
$L__BB90_51:
	setp.gt.u32 	%p61, %r2, 1;
	ld.shared.f32 	%f303, [%r67+1024];
	add.f32 	%f304, %f303, %f368;
	mov.b32 	%r739, %f304;
	shfl.sync.bfly.b32	%r740|%p62, %r739, 16, 31, -1;
	mov.b32 	%f305, %r740;
	add.f32 	%f306, %f304, %f305;
	mov.b32 	%r741, %f306;
	shfl.sync.bfly.b32	%r742|%p63, %r741, 8, 31, -1;
	mov.b32 	%f307, %r742;
	add.f32 	%f308, %f306, %f307;
	mov.b32 	%r743, %f308;
	shfl.sync.bfly.b32	%r744|%p64, %r743, 4, 31, -1;
	mov.b32 	%f309, %r744;
	add.f32 	%f310, %f308, %f309;
	mov.b32 	%r745, %f310;
	shfl.sync.bfly.b32	%r746|%p65, %r745, 2, 31, -1;
	mov.b32 	%f311, %r746;
	add.f32 	%f312, %f310, %f311;
	mov.b32 	%r747, %f312;
	shfl.sync.bfly.b32	%r748|%p66, %r747, 1, 31, -1;
	mov.b32 	%f313, %r748;
	add.f32 	%f314, %f312, %f313;
	st.local.f32 	[%rd3+32], %f314;
	ld.shared.f32 	%f315, [%r67+1152];
	add.f32 	%f316, %f315, %f367;
	mov.b32 	%r749, %f316;
	shfl.sync.bfly.b32	%r750|%p67, %r749, 16, 31, -1;
	mov.b32 	%f317, %r750;
	add.f32 	%f318, %f316, %f317;
	mov.b32 	%r751, %f318;
	shfl.sync.bfly.b32	%r752|%p68, %r751, 8, 31, -1;
	mov.b32 	%f319, %r752;
	add.f32 	%f320, %f318, %f319;
	mov.b32 	%r753, %f320;
	shfl.sync.bfly.b32	%r754|%p69, %r753, 4, 31, -1;
	mov.b32 	%f321, %r754;
	add.f32 	%f322, %f320, %f321;
	mov.b32 	%r755, %f322;
	shfl.sync.bfly.b32	%r756|%p70, %r755, 2, 31, -1;
	mov.b32 	%f323, %r756;
	add.f32 	%f324, %f322, %f323;
	mov.b32 	%r757, %f324;
	shfl.sync.bfly.b32	%r758|%p71, %r757, 1, 31, -1;
	mov.b32 	%f325, %r758;
	add.f32 	%f326, %f324, %f325;
	st.local.f32 	[%rd3+36], %f326;
	@%p61 bra 	$L__BB90_53;
	ld.local.f32 	%f327, [%rd19+32];
	shl.b32 	%r759, %r70, 2;
	add.s32 	%r760, %r68, %r759;
	mul.wide.u32 	%rd64, %r760, 4;
	add.s64 	%rd65, %rd2, %rd64;
	st.global.f32 	[%rd65], %f327;
$L__BB90_53:
	setp.gt.u32 	%p72, %r2, 1;
	ld.shared.f32 	%f328, [%r67+1280];
	add.f32 	%f329, %f328, %f366;
	mov.b32 	%r761, %f329;
	shfl.sync.bfly.b32	%r762|%p73, %r761, 16, 31, -1;
	mov.b32 	%f330, %r762;
	add.f32 	%f331, %f329, %f330;
	mov.b32 	%r763, %f331;
	shfl.sync.bfly.b32	%r764|%p74, %r763, 8, 31, -1;
	mov.b32 	%f332, %r764;
	add.f32 	%f333, %f331, %f332;
	mov.b32 	%r765, %f333;
	shfl.sync.bfly.b32	%r766|%p75, %r765, 4, 31, -1;
	mov.b32 	%f334, %r766;
	add.f32 	%f335, %f333, %f334;
	mov.b32 	%r767, %f335;
	shfl.sync.bfly.b32	%r768|%p76, %r767, 2, 31, -1;
	mov.b32 	%f336, %r768;
	add.f32 	%f337, %f335, %f336;
	mov.b32 	%r769, %f337;
	shfl.sync.bfly.b32	%r770|%p77, %r769, 1, 31, -1;
	mov.b32 	%f338, %r770;
	add.f32 	%f339, %f337, %f338;
	st.local.f32 	[%rd3+40], %f339;
	ld.shared.f32 	%f340, [%r67+1408];
	add.f32 	%f341, %f340, %f365;
	mov.b32 	%r771, %f341;
	shfl.sync.bfly.b32	%r772|%p78, %r771, 16, 31, -1;
	mov.b32 	%f342, %r772;
	add.f32 	%f343, %f341, %f342;
	mov.b32 	%r773, %f343;
	shfl.sync.bfly.b32	%r774|%p79, %r773, 8, 31, -1;
	mov.b32 	%f344, %r774;
	add.f32 	%f345, %f343, %f344;
	mov.b32 	%r775, %f345;
	shfl.sync.bfly.b32	%r776|%p80, %r775, 4, 31, -1;
	mov.b32 	%f346, %r776;
	add.f32 	%f347, %f345, %f346;
	mov.b32 	%r777, %f347;
	shfl.sync.bfly.b32	%r778|%p81, %r777, 2, 31, -1;
	mov.b32 	%f348, %r778;
	add.f32 	%f349, %f347, %f348;
	mov.b32 	%r779, %f349;
	shfl.sync.bfly.b32	%r780|%p82, %r779, 1, 31, -1;
	mov.b32 	%f350, %r780;
	add.f32 	%f351, %f349, %f350;
	st.local.f32 	[%rd3+44], %f351;
	@%p72 bra 	$L__BB90_55;
	ld.local.f32 	%f352, [%rd19+40];
	mad.lo.s32 	%r781, %r70, 5, %r68;
	mul.wide.u32 	%rd66, %r781, 4;
	add.s64 	%rd67, %rd2, %rd66;
	st.global.f32 	[%rd67], %f352;
$L__BB90_55:
	ret;

}
	// .globl	mul_mat_vec_q6_K_q8_1_cuda6
.visible .entry mul_mat_vec_q6_K_q8_1_cuda6(
	.param .u64 .ptr .align 1 mul_mat_vec_q6_K_q8_1_cuda6_param_0,
	.param .u64 .ptr .align 1 mul_mat_vec_q6_K_q8_1_cuda6_param_1,
	.param .u64 .ptr .align 1 mul_mat_vec_q6_K_q8_1_cuda6_param_2,
	.param .u32 mul_mat_vec_q6_K_q8_1_cuda6_param_3,
	.param .u32 mul_mat_vec_q6_K_q8_1_cuda6_param_4,
	.param .u32 mul_mat_vec_q6_K_q8_1_cuda6_param_5,
	.param .u32 mul_mat_vec_q6_K_q8_1_cuda6_param_6
)
{
	.local .align 16 .b8 	__local_depot91[48];
	.reg .b64 	%SP;
	.reg .b64 	%SPL;
	.reg .pred 	%p<71>;
	.reg .b16 	%rs<15>;
	.reg .b32 	%r<397>;
	.reg .b32 	%f<275>;
	.reg .b64 	%rd<65>;
	// demoted variable
	.shared .align 4 .b8 _ZZN34_INTERNAL_c8396950_4_k_cu_1fba617b13mul_mat_vec_qILi6ELi256ELi32E10block_q6_KLi1EXadL_ZNS_17vec_dot_q6_K_q8_1EPKvPK10block_q8_1RKiEEEEvS3_S3_PfiiiiE10tmp_shared[1536];
	mov.u64 	%SPL, __local_depot91;
	ld.param.u64 	%rd15, [mul_mat_vec_q6_K_q8_1_cuda6_param_0];
	ld.param.u64 	%rd16, [mul_mat_vec_q6_K_q8_1_cuda6_param_1];
	ld.param.u64 	%rd17, [mul_mat_vec_q6_K_q8_1_cuda6_param_2];
	ld.param.u32 	%r18, [mul_mat_vec_q6_K_q8_1_cuda6_param_3];
	ld.param.u32 	%r16, [mul_mat_vec_q6_K_q8_1_cuda6_param_5];
	ld.param.u32 	%r17, [mul_mat_vec_q6_K_q8_1_cuda6_param_6];
	cvta.to.global.u64 	%rd1, %rd17;
	add.u64 	%rd2, %SPL, 0;
	mov.u32 	%r1, %tid.y;
	mov.u32 	%r2, %tid.x;
	mov.u32 	%r19, %ctaid.x;
	shl.b32 	%r3, %r19, 1;
	shr.s32 	%r20, %r18, 31;
	shr.u32 	%r21, %r20, 24;
	add.s32 	%r22, %r18, %r21;
	shr.s32 	%r4, %r22, 8;
	mov.f32 	%f263, 0f00000000;
	st.local.v4.f32 	[%rd2], {%f263, %f263, %f263, %f263};
	st.local.v4.f32 	[%rd2+16], {%f263, %f263, %f263, %f263};
	st.local.v4.f32 	[%rd2+32], {%f263, %f263, %f263, %f263};
	shr.u32 	%r23, %r2, 5;
	add.s32 	%r396, %r23, %r1;
	setp.ge.s32 	%p1, %r396, %r4;
	mov.f32 	%f264, %f263;
	mov.f32 	%f265, %f263;
	mov.f32 	%f266, %f263;
	mov.f32 	%f267, %f263;
	mov.f32 	%f268, %f263;
	mov.f32 	%f269, %f263;
	mov.f32 	%f270, %f263;
	mov.f32 	%f271, %f263;
	mov.f32 	%f272, %f263;
	mov.f32 	%f273, %f263;
	mov.f32 	%f274, %f263;
	@%p1 bra 	$L__BB91_4;
	cvta.to.global.u64 	%rd3, %rd15;
	shr.u32 	%r24, %r2, 2;
	and.b32  	%r25, %r24, 4;
	shr.u32 	%r26, %r2, 3;
	and.b32  	%r27, %r26, 1;
	or.b32  	%r28, %r25, %r27;
	shr.u32 	%r29, %r2, 1;
	and.b32  	%r30, %r29, 8;
	and.b32  	%r31, %r24, 3;
	and.b32  	%r32, %r2, 7;
	or.b32  	%r33, %r30, %r32;
	shl.b32 	%r34, %r33, 2;
	cvt.u64.u32 	%rd19, %r34;
	mul.lo.s32 	%r35, %r3, %r4;
	add.s32 	%r36, %r35, %r4;
	or.b32  	%r37, %r31, %r30;
	cvt.u64.u32 	%rd20, %r37;
	cvt.u64.u32 	%rd21, %r2;
	shr.u64 	%rd22, %rd21, 5;
	cvt.u64.u32 	%rd23, %r1;
	add.s64 	%rd24, %rd22, %rd23;
	mul.wide.u32 	%rd25, %r28, 36;
	mad.lo.s64 	%rd26, %rd24, 288, %rd25;
	cvta.to.global.u64 	%rd27, %rd16;
	add.s64 	%rd64, %rd27, %rd26;
	or.b64  	%rd5, %rd19, 128;
	add.s32 	%r395, %r396, %r36;
	or.b64  	%rd6, %rd20, 192;
	shr.s32 	%r38, %r16, 31;
	shr.u32 	%r39, %r38, 27;
	add.s32 	%r40, %r16, %r39;
	shr.s32 	%r41, %r40, 5;
	mul.wide.s32 	%rd7, %r41, 180;
	add.s32 	%r394, %r396, %r35;
	mul.wide.s32 	%rd8, %r41, 144;
	mul.wide.s32 	%rd9, %r41, 36;
	mul.wide.s32 	%rd10, %r41, 108;
	mul.wide.s32 	%rd11, %r41, 72;
	mov.f32 	%f263, 0f00000000;
$L__BB91_2:
	shl.b32 	%r166, %r2, 2;
	and.b32  	%r167, %r166, 124;
	cvt.u64.u32 	%rd28, %r167;
	mul.wide.s32 	%rd29, %r395, 210;
	add.s64 	%rd30, %rd3, %rd29;
	mul.wide.s32 	%rd31, %r394, 210;
	add.s64 	%rd32, %rd3, %rd31;
	add.s64 	%rd33, %rd30, %rd6;
	add.s64 	%rd34, %rd32, %rd28;
	ld.global.nc.u16 	%rs3, [%rd34];
	cvt.u32.u16 	%r168, %rs3;
	ld.global.nc.u16 	%rs4, [%rd34+2];
	cvt.u32.u16 	%r169, %rs4;
	shl.b32 	%r170, %r169, 16;
	or.b32  	%r171, %r170, %r168;
	add.s64 	%rd35, %rd32, %rd5;
	ld.global.nc.u16 	%rs5, [%rd35];
	cvt.u32.u16 	%r172, %rs5;
	ld.global.nc.u16 	%rs6, [%rd35+2];
	cvt.u32.u16 	%r173, %rs6;
	shl.b32 	%r174, %r173, 16;
	or.b32  	%r175, %r174, %r172;
	shr.u32 	%r176, %r2, 2;
	and.b32  	%r177, %r176, 2;
	shr.s32 	%r178, %r175, %r177;
	and.b32  	%r179, %r166, 28;
	cvt.u64.u32 	%rd36, %r179;
	add.s64 	%rd37, %rd36, %rd64;
	ld.global.nc.u32 	%r50, [%rd37+4];
	ld.global.nc.u32 	%r42, [%rd64];
	// begin inline asm
	{.reg .f16 low,high;
  mov.b32 {low,high},%r42;
  cvt.f32.f16 %f39, low;}

	// end inline asm
	ld.global.nc.u32 	%r58, [%rd37+76];
	ld.global.nc.u32 	%r43, [%rd64+72];
	// begin inline asm
	{.reg .f16 low,high;
  mov.b32 {low,high},%r43;
  cvt.f32.f16 %f40, low;}

	// end inline asm
	ld.global.nc.u16 	%rs1, [%rd32+208];
	// begin inline asm
	{  cvt.f32.f16 %f41, %rs1;}

	// end inline asm
	add.s64 	%rd38, %rd32, %rd6;
	ld.global.nc.u8 	%rs7, [%rd38];
	cvt.s32.s8 	%r180, %rs7;
	and.b32  	%r181, %r171, 252645135;
	shl.b32 	%r182, %r178, 4;
	and.b32  	%r183, %r182, 808464432;
	or.b32  	%r46, %r183, %r181;
	xor.b32  	%r184, %r46, 538976288;
	add.s32 	%r185, %r46, 1616928864;
	xor.b32  	%r186, %r185, -2139062144;
	xor.b32  	%r187, %r185, %r46;
	and.b32  	%r44, %r187, %r184;
	// begin inline asm
	prmt.b32 %r44, %r44, 0, 0xba98;
	// end inline asm
	// begin inline asm
	prmt.b32 %r46, %r46, 0, 0xba98;
	// end inline asm
	xor.b32  	%r188, %r46, 2139062143;
	not.b32 	%r189, %r44;
	and.b32  	%r190, %r186, %r189;
	and.b32  	%r191, %r188, %r44;
	or.b32  	%r151, %r191, %r190;
	mov.b32 	%r165, 0;
	// begin inline asm
	dp4a.s32.s32 %r48, %r151, %r50, %r165;
	// end inline asm
	mul.lo.s32 	%r192, %r48, %r180;
	cvt.rn.f32.s32 	%f53, %r192;
	fma.rn.f32 	%f54, %f39, %f53, 0f00000000;
	ld.global.nc.u8 	%rs8, [%rd38+4];
	cvt.s32.s8 	%r193, %rs8;
	shr.u32 	%r194, %r171, 4;
	and.b32  	%r195, %r194, 252645135;
	and.b32  	%r196, %r178, 808464432;
	or.b32  	%r54, %r196, %r195;
	xor.b32  	%r197, %r54, 538976288;
	add.s32 	%r198, %r54, 1616928864;
	xor.b32  	%r199, %r198, -2139062144;
	xor.b32  	%r200, %r198, %r54;
	and.b32  	%r52, %r200, %r197;
	// begin inline asm
	prmt.b32 %r52, %r52, 0, 0xba98;
	// end inline asm
	// begin inline asm
	prmt.b32 %r54, %r54, 0, 0xba98;
	// end inline asm
	xor.b32  	%r201, %r54, 2139062143;
	not.b32 	%r202, %r52;
	and.b32  	%r203, %r199, %r202;
	and.b32  	%r204, %r201, %r52;
	or.b32  	%r155, %r204, %r203;
	// begin inline asm
	dp4a.s32.s32 %r56, %r155, %r58, %r165;
	// end inline asm
	mul.lo.s32 	%r205, %r56, %r193;
	cvt.rn.f32.s32 	%f55, %r205;
	fma.rn.f32 	%f56, %f40, %f55, %f54;
	fma.rn.f32 	%f274, %f41, %f56, %f274;
	add.s64 	%rd39, %rd30, %rd28;
	ld.global.nc.u16 	%rs9, [%rd39];
	cvt.u32.u16 	%r206, %rs9;
	ld.global.nc.u16 	%rs10, [%rd39+2];
	cvt.u32.u16 	%r207, %rs10;
	shl.b32 	%r208, %r207, 16;
	or.b32  	%r209, %r208, %r206;
	add.s64 	%rd40, %rd30, %rd5;
	ld.global.nc.u16 	%rs11, [%rd40];
	cvt.u32.u16 	%r210, %rs11;
	ld.global.nc.u16 	%rs12, [%rd40+2];
	cvt.u32.u16 	%r211, %rs12;
	shl.b32 	%r212, %r211, 16;
	or.b32  	%r213, %r212, %r210;
	shr.s32 	%r214, %r213, %r177;
	ld.global.nc.u16 	%rs2, [%rd30+208];
	// begin inline asm
	{  cvt.f32.f16 %f42, %rs2;}

	// end inline asm
	ld.global.nc.u8 	%rs13, [%rd33];
	cvt.s32.s8 	%r215, %rs13;
	and.b32  	%r216, %r209, 252645135;
	shl.b32 	%r217, %r214, 4;
	and.b32  	%r218, %r217, 808464432;
	or.b32  	%r62, %r218, %r216;
	xor.b32  	%r219, %r62, 538976288;
	add.s32 	%r220, %r62, 1616928864;
	xor.b32  	%r221, %r220, -2139062144;
	xor.b32  	%r222, %r220, %r62;
	and.b32  	%r60, %r222, %r219;
	// begin inline asm
	prmt.b32 %r60, %r60, 0, 0xba98;
	// end inline asm
	// begin inline asm
	prmt.b32 %r62, %r62, 0, 0xba98;
	// end inline asm
	xor.b32  	%r223, %r62, 2139062143;
	not.b32 	%r224, %r60;
	and.b32  	%r225, %r221, %r224;
	and.b32  	%r226, %r223, %r60;
	or.b32  	%r159, %r226, %r225;
	// begin inline asm
	dp4a.s32.s32 %r64, %r159, %r50, %r165;
	// end inline asm
	mul.lo.s32 	%r227, %r64, %r215;
	cvt.rn.f32.s32 	%f57, %r227;
	fma.rn.f32 	%f58, %f39, %f57, 0f00000000;
	ld.global.nc.u8 	%rs14, [%rd33+4];
	cvt.s32.s8 	%r228, %rs14;
	shr.u32 	%r229, %r209, 4;
	and.b32  	%r230, %r229, 252645135;
	and.b32  	%r231, %r214, 808464432;
	or.b32  	%r70, %r231, %r230;
	xor.b32  	%r232, %r70, 538976288;
	add.s32 	%r233, %r70, 1616928864;
	xor.b32  	%r234, %r233, -2139062144;
	xor.b32  	%r235, %r233, %r70;
	and.b32  	%r68, %r235, %r232;
	// begin inline asm
	prmt.b32 %r68, %r68, 0, 0xba98;
	// end inline asm
	// begin inline asm
	prmt.b32 %r70, %r70, 0, 0xba98;
	// end inline asm
	xor.b32  	%r236, %r70, 2139062143;
	not.b32 	%r237, %r68;
	and.b32  	%r238, %r234, %r237;
	and.b32  	%r239, %r236, %r68;
	or.b32  	%r163, %r239, %r238;
	// begin inline asm
	dp4a.s32.s32 %r72, %r163, %r58, %r165;
	// end inline asm
	mul.lo.s32 	%r240, %r72, %r228;
	cvt.rn.f32.s32 	%f59, %r240;
	fma.rn.f32 	%f60, %f40, %f59, %f58;
	fma.rn.f32 	%f273, %f42, %f60, %f273;
	add.s64 	%rd41, %rd37, %rd9;
	ld.global.nc.u32 	%r88, [%rd41+4];
	add.s64 	%rd42, %rd64, %rd9;
	ld.global.nc.u32 	%r76, [%rd42];
	// begin inline asm
	{.reg .f16 low,high;
  mov.b32 {low,high},%r76;
  cvt.f32.f16 %f43, low;}

	// end inline asm
	ld.global.nc.u32 	%r92, [%rd41+76];
	ld.global.nc.u32 	%r77, [%rd42+72];
	// begin inline asm
	{.reg .f16 low,high;
  mov.b32 {low,high},%r77;
  cvt.f32.f16 %f44, low;}

	// end inline asm
	// begin inline asm
	dp4a.s32.s32 %r78, %r151, %r88, %r165;
	// end inline asm
	mul.lo.s32 	%r241, %r78, %r180;
	cvt.rn.f32.s32 	%f61, %r241;
	fma.rn.f32 	%f62, %f43, %f61, 0f00000000;
	// begin inline asm
	dp4a.s32.s32 %r82, %r155, %r92, %r165;
	// end inline asm
	mul.lo.s32 	%r242, %r82, %r193;
	cvt.rn.f32.s32 	%f63, %r242;
	fma.rn.f32 	%f64, %f44, %f63, %f62;
	fma.rn.f32 	%f272, %f41, %f64, %f272;
	// begin inline asm
	dp4a.s32.s32 %r86, %r159, %r88, %r165;
	// end inline asm
	mul.lo.s32 	%r243, %r86, %r215;
	cvt.rn.f32.s32 	%f65, %r243;
	fma.rn.f32 	%f66, %f43, %f65, 0f00000000;
	// begin inline asm
	dp4a.s32.s32 %r90, %r163, %r92, %r165;
	// end inline asm
	mul.lo.s32 	%r244, %r90, %r228;
	cvt.rn.f32.s32 	%f67, %r244;
	fma.rn.f32 	%f68, %f44, %f67, %f66;
	fma.rn.f32 	%f271, %f42, %f68, %f271;
	add.s64 	%rd43, %rd37, %rd11;
	ld.global.nc.u32 	%r106, [%rd43+4];
	add.s64 	%rd44, %rd64, %rd11;
	ld.global.nc.u32 	%r94, [%rd44];
	// begin inline asm
	{.reg .f16 low,high;
  mov.b32 {low,high},%r94;
  cvt.f32.f16 %f45, low;}

	// end inline asm
	ld.global.nc.u32 	%r110, [%rd43+76];
	ld.global.nc.u32 	%r95, [%rd44+72];
	// begin inline asm
	{.reg .f16 low,high;
  mov.b32 {low,high},%r95;
  cvt.f32.f16 %f46, low;}

	// end inline asm
	// begin inline asm
	dp4a.s32.s32 %r96, %r151, %r106, %r165;
	// end inline asm
	mul.lo.s32 	%r245, %r96, %r180;
	cvt.rn.f32.s32 	%f69, %r245;
	fma.rn.f32 	%f70, %f45, %f69, 0f00000000;
	// begin inline asm
	dp4a.s32.s32 %r100, %r155, %r110, %r165;
	// end inline asm
	mul.lo.s32 	%r246, %r100, %r193;
	cvt.rn.f32.s32 	%f71, %r246;
	fma.rn.f32 	%f72, %f46, %f71, %f70;
	fma.rn.f32 	%f270, %f41, %f72, %f270;
	// begin inline asm
	dp4a.s32.s32 %r104, %r159, %r106, %r165;
	// end inline asm
	mul.lo.s32 	%r247, %r104, %r215;
	cvt.rn.f32.s32 	%f73, %r247;
	fma.rn.f32 	%f74, %f45, %f73, 0f00000000;
	// begin inline asm
	dp4a.s32.s32 %r108, %r163, %r110, %r165;
	// end inline asm
	mul.lo.s32 	%r248, %r108, %r228;
	cvt.rn.f32.s32 	%f75, %r248;
	fma.rn.f32 	%f76, %f46, %f75, %f74;
	fma.rn.f32 	%f269, %f42, %f76, %f269;
	add.s64 	%rd45, %rd37, %rd10;
	ld.global.nc.u32 	%r124, [%rd45+4];
	add.s64 	%rd46, %rd64, %rd10;
	ld.global.nc.u32 	%r112, [%rd46];
	// begin inline asm
	{.reg .f16 low,high;
  mov.b32 {low,high},%r112;
  cvt.f32.f16 %f47, low;}

	// end inline asm
	ld.global.nc.u32 	%r128, [%rd45+76];
	ld.global.nc.u32 	%r113, [%rd46+72];
	// begin inline asm
	{.reg .f16 low,high;
  mov.b32 {low,high},%r113;
  cvt.f32.f16 %f48, low;}

	// end inline asm
	// begin inline asm
	dp4a.s32.s32 %r114, %r151, %r124, %r165;
	// end inline asm
	mul.lo.s32 	%r249, %r114, %r180;
	cvt.rn.f32.s32 	%f77, %r249;
	fma.rn.f32 	%f78, %f47, %f77, 0f00000000;
	// begin inline asm
	dp4a.s32.s32 %r118, %r155, %r128, %r165;
	// end inline asm
	mul.lo.s32 	%r250, %r118, %r193;
	cvt.rn.f32.s32 	%f79, %r250;
	fma.rn.f32 	%f80, %f48, %f79, %f78;
	fma.rn.f32 	%f268, %f41, %f80, %f268;
	// begin inline asm
	dp4a.s32.s32 %r122, %r159, %r124, %r165;
	// end inline asm
	mul.lo.s32 	%r251, %r122, %r215;
	cvt.rn.f32.s32 	%f81, %r251;
	fma.rn.f32 	%f82, %f47, %f81, 0f00000000;
	// begin inline asm
	dp4a.s32.s32 %r126, %r163, %r128, %r165;
	// end inline asm
	mul.lo.s32 	%r252, %r126, %r228;
	cvt.rn.f32.s32 	%f83, %r252;
	fma.rn.f32 	%f84, %f48, %f83, %f82;
	fma.rn.f32 	%f267, %f42, %f84, %f267;
	add.s64 	%rd47, %rd37, %rd8;
	ld.global.nc.u32 	%r142, [%rd47+4];
	add.s64 	%rd48, %rd64, %rd8;
	ld.global.nc.u32 	%r130, [%rd48];
	// begin inline asm
	{.reg .f16 low,high;
  mov.b32 {low,high},%r130;
  cvt.f32.f16 %f49, low;}

	// end inline asm
	ld.global.nc.u32 	%r146, [%rd47+76];
	ld.global.nc.u32 	%r131, [%rd48+72];
	// begin inline asm
	{.reg .f16 low,high;
  mov.b32 {low,high},%r131;
  cvt.f32.f16 %f50, low;}

	// end inline asm
	// begin inline asm
	dp4a.s32.s32 %r132, %r151, %r142, %r165;
	// end inline asm
	mul.lo.s32 	%r253, %r132, %r180;
	cvt.rn.f32.s32 	%f85, %r253;
	fma.rn.f32 	%f86, %f49, %f85, 0f00000000;
	// begin inline asm
	dp4a.s32.s32 %r136, %r155, %r146, %r165;
	// end inline asm
	mul.lo.s32 	%r254, %r136, %r193;
	cvt.rn.f32.s32 	%f87, %r254;
	fma.rn.f32 	%f88, %f50, %f87, %f86;
	fma.rn.f32 	%f266, %f41, %f88, %f266;
	// begin inline asm
	dp4a.s32.s32 %r140, %r159, %r142, %r165;
	// end inline asm
	mul.lo.s32 	%r255, %r140, %r215;
	cvt.rn.f32.s32 	%f89, %r255;
	fma.rn.f32 	%f90, %f49, %f89, 0f00000000;
	// begin inline asm
	dp4a.s32.s32 %r144, %r163, %r146, %r165;
	// end inline asm
	mul.lo.s32 	%r256, %r144, %r228;
	cvt.rn.f32.s32 	%f91, %r256;
	fma.rn.f32 	%f92, %f50, %f91, %f90;
	fma.rn.f32 	%f265, %f42, %f92, %f265;
	add.s64 	%rd49, %rd37, %rd7;
	ld.global.nc.u32 	%r160, [%rd49+4];
	add.s64 	%rd50, %rd64, %rd7;
	ld.global.nc.u32 	%r148, [%rd50];
	// begin inline asm
	{.reg .f16 low,high;
  mov.b32 {low,high},%r148;
  cvt.f32.f16 %f51, low;}

	// end inline asm
	ld.global.nc.u32 	%r164, [%rd49+76];
	ld.global.nc.u32 	%r149, [%rd50+72];
	// begin inline asm
	{.reg .f16 low,high;
  mov.b32 {low,high},%r149;
  cvt.f32.f16 %f52, low;}

	// end inline asm
	// begin inline asm
	dp4a.s32.s32 %r150, %r151, %r160, %r165;
	// end inline asm
	mul.lo.s32 	%r257, %r150, %r180;
	cvt.rn.f32.s32 	%f93, %r257;
	fma.rn.f32 	%f94, %f51, %f93, 0f00000000;
	// begin inline asm
	dp4a.s32.s32 %r154, %r155, %r164, %r165;
	// end inline asm
	mul.lo.s32 	%r258, %r154, %r193;
	cvt.rn.f32.s32 	%f95, %r258;
	fma.rn.f32 	%f96, %f52, %f95, %f94;
	fma.rn.f32 	%f264, %f41, %f96, %f264;
	// begin inline asm
	dp4a.s32.s32 %r158, %r159, %r160, %r165;
	// end inline asm
	mul.lo.s32 	%r259, %r158, %r215;
	cvt.rn.f32.s32 	%f97, %r259;
	fma.rn.f32 	%f98, %f51, %f97, 0f00000000;
	// begin inline asm
	dp4a.s32.s32 %r162, %r163, %r164, %r165;
	// end inline asm
	mul.lo.s32 	%r260, %r162, %r228;
	cvt.rn.f32.s32 	%f99, %r260;
	fma.rn.f32 	%f100, %f52, %f99, %f98;
	fma.rn.f32 	%f263, %f42, %f100, %f263;
	add.s32 	%r396, %r396, 2;
	add.s64 	%rd64, %rd64, 576;
	add.s32 	%r395, %r395, 2;
	add.s32 	%r394, %r394, 2;
	setp.lt.s32 	%p2, %r396, %r4;
	@%p2 bra 	$L__BB91_2;
	st.local.v4.f32 	[%rd2], {%f274, %f273, %f272, %f271};
	st.local.v4.f32 	[%rd2+16], {%f270, %f269, %f268, %f267};
	st.local.v4.f32 	[%rd2+32], {%f266, %f265, %f264, %f263};
$L__BB91_4:
	setp.eq.s32 	%p3, %r1, 0;
	@%p3 bra 	$L__BB91_6;
	mov.u32 	%r261, _ZZN34_INTERNAL_c8396950_4_k_cu_1fba617b13mul_mat_vec_qILi6ELi256ELi32E10block_q6_KLi1EXadL_ZNS_17vec_dot_q6_K_q8_1EPKvPK10block_q8_1RKiEEEEvS3_S3_PfiiiiE10tmp_shared;
	mad.lo.s32 	%r262, %r1, 1536, %r261;
	shl.b32 	%r263, %r2, 2;
	add.s32 	%r264, %r262, %r263;
	st.shared.f32 	[%r264+-1536], %f274;
	st.shared.f32 	[%r264+-1408], %f273;
	st.shared.f32 	[%r264+-1280], %f272;
	st.shared.f32 	[%r264+-1152], %f271;
	st.shared.f32 	[%r264+-1024], %f270;
	st.shared.f32 	[%r264+-896], %f269;
	st.shared.f32 	[%r264+-768], %f268;
	st.shared.f32 	[%r264+-640], %f267;
	st.shared.f32 	[%r264+-512], %f266;
	st.shared.f32 	[%r264+-384], %f265;
	st.shared.f32 	[%r264+-256], %f264;
	st.shared.f32 	[%r264+-128], %f263;
$L__BB91_6:
	setp.ne.s32 	%p4, %r1, 0;
	bar.sync 	0;
	@%p4 bra 	$L__BB91_19;
	shl.b32 	%r265, %r2, 2;
	mov.u32 	%r266, _ZZN34_INTERNAL_c8396950_4_k_cu_1fba617b13mul_mat_vec_qILi6ELi256ELi32E10block_q6_KLi1EXadL_ZNS_17vec_dot_q6_K_q8_1EPKvPK10block_q8_1RKiEEEEvS3_S3_PfiiiiE10tmp_shared;
	add.s32 	%r14, %r266, %r265;
	setp.gt.u32 	%p5, %r2, 1;
	mul.wide.u32 	%rd51, %r2, 4;
	add.s64 	%rd14, %rd2, %rd51;
	add.s32 	%r15, %r3, %r2;
	ld.shared.f32 	%f101, [%r14];
	add.f32 	%f102, %f101, %f274;
	mov.b32 	%r267, %f102;
	shfl.sync.bfly.b32	%r268|%p6, %r267, 16, 31, -1;
	mov.b32 	%f103, %r268;
	add.f32 	%f104, %f102, %f103;
	mov.b32 	%r269, %f104;
	shfl.sync.bfly.b32	%r270|%p7, %r269, 8, 31, -1;
	mov.b32 	%f105, %r270;
	add.f32 	%f106, %f104, %f105;
	mov.b32 	%r271, %f106;
	shfl.sync.bfly.b32	%r272|%p8, %r271, 4, 31, -1;
	mov.b32 	%f107, %r272;
	add.f32 	%f108, %f106, %f107;
	mov.b32 	%r273, %f108;
	shfl.sync.bfly.b32	%r274|%p9, %r273, 2, 31, -1;
	mov.b32 	%f109, %r274;
	add.f32 	%f110, %f108, %f109;
	mov.b32 	%r275, %f110;
	shfl.sync.bfly.b32	%r276|%p10, %r275, 1, 31, -1;
	mov.b32 	%f111, %r276;
	add.f32 	%f112, %f110, %f111;
	st.local.f32 	[%rd2], %f112;
	ld.shared.f32 	%f113, [%r14+128];
	add.f32 	%f114, %f113, %f273;
	mov.b32 	%r277, %f114;
	shfl.sync.bfly.b32	%r278|%p11, %r277, 16, 31, -1;
	mov.b32 	%f115, %r278;
	add.f32 	%f116, %f114, %f115;
	mov.b32 	%r279, %f116;
	shfl.sync.bfly.b32	%r280|%p12, %r279, 8, 31, -1;
	mov.b32 	%f117, %r280;
	add.f32 	%f118, %f116, %f117;
	mov.b32 	%r281, %f118;
	shfl.sync.bfly.b32	%r282|%p13, %r281, 4, 31, -1;
	mov.b32 	%f119, %r282;
	add.f32 	%f120, %f118, %f119;
	mov.b32 	%r283, %f120;
	shfl.sync.bfly.b32	%r284|%p14, %r283, 2, 31, -1;
	mov.b32 	%f121, %r284;
	add.f32 	%f122, %f120, %f121;
	mov.b32 	%r285, %f122;
	shfl.sync.bfly.b32	%r286|%p15, %r285, 1, 31, -1;
	mov.b32 	%f123, %r286;
	add.f32 	%f124, %f122, %f123;
	st.local.f32 	[%rd2+4], %f124;
	@%p5 bra 	$L__BB91_9;
	ld.local.f32 	%f125, [%rd14];
	mul.wide.u32 	%rd52, %r15, 4;
	add.s64 	%rd53, %rd1, %rd52;
	st.global.f32 	[%rd53], %f125;
$L__BB91_9:
	setp.gt.u32 	%p16, %r2, 1;
	ld.shared.f32 	%f126, [%r14+256];
	add.f32 	%f127, %f126, %f272;
	mov.b32 	%r287, %f127;
	shfl.sync.bfly.b32	%r288|%p17, %r287, 16, 31, -1;
	mov.b32 	%f128, %r288;
	add.f32 	%f129, %f127, %f128;
	mov.b32 	%r289, %f129;
	shfl.sync.bfly.b32	%r290|%p18, %r289, 8, 31, -1;
	mov.b32 	%f130, %r290;
	add.f32 	%f131, %f129, %f130;
	mov.b32 	%r291, %f131;
	shfl.sync.bfly.b32	%r292|%p19, %r291, 4, 31, -1;
	mov.b32 	%f132, %r292;
	add.f32 	%f133, %f131, %f132;
	mov.b32 	%r293, %f133;
	shfl.sync.bfly.b32	%r294|%p20, %r293, 2, 31, -1;
	mov.b32 	%f134, %r294;
	add.f32 	%f135, %f133, %f134;
	mov.b32 	%r295, %f135;
	shfl.sync.bfly.b32	%r296|%p21, %r295, 1, 31, -1;
	mov.b32 	%f136, %r296;
	add.f32 	%f137, %f135, %f136;
	st.local.f32 	[%rd2+8], %f137;
	ld.shared.f32 	%f138, [%r14+384];
	add.f32 	%f139, %f138, %f271;
	mov.b32 	%r297, %f139;
	shfl.sync.bfly.b32	%r298|%p22, %r297, 16, 31, -1;
	mov.b32 	%f140, %r298;
	add.f32 	%f141, %f139, %f140;
	mov.b32 	%r299, %f141;
	shfl.sync.bfly.b32	%r300|%p23, %r299, 8, 31, -1;
	mov.b32 	%f142, %r300;
	add.f32 	%f143, %f141, %f142;
	mov.b32 	%r301, %f143;
	shfl.sync.bfly.b32	%r302|%p24, %r301, 4, 31, -1;
	mov.b32 	%f144, %r302;
	add.f32 	%f145, %f143, %f144;
	mov.b32 	%r303, %f145;
	shfl.sync.bfly.b32	%r304|%p25, %r303, 2, 31, -1;
	mov.b32 	%f146, %r304;
	add.f32 	%f147, %f145, %f146;
	mov.b32 	%r305, %f147;
	shfl.sync.bfly.b32	%r306|%p26, %r305, 1, 31, -1;
	mov.b32 	%f148, %r306;
	add.f32 	%f149, %f147, %f148;
	st.local.f32 	[%rd2+12], %f149;
	@%p16 bra 	$L__BB91_11;
	ld.local.f32 	%f150, [%rd14+8];
	add.s32 	%r307, %r15, %r17;
	mul.wide.u32 	%rd54, %r307, 4;
	add.s64 	%rd55, %rd1, %rd54;
	st.global.f32 	[%rd55], %f150;
$L__BB91_11:
	setp.gt.u32 	%p27, %r2, 1;
	ld.shared.f32 	%f151, [%r14+512];
	add.f32 	%f152, %f151, %f270;
	mov.b32 	%r308, %f152;
	shfl.sync.bfly.b32	%r309|%p28, %r308, 16, 31, -1;
	mov.b32 	%f153, %r309;
	add.f32 	%f154, %f152, %f153;
	mov.b32 	%r310, %f154;
	shfl.sync.bfly.b32	%r311|%p29, %r310, 8, 31, -1;
	mov.b32 	%f155, %r311;
	add.f32 	%f156, %f154, %f155;
	mov.b32 	%r312, %f156;
	shfl.sync.bfly.b32	%r313|%p30, %r312, 4, 31, -1;
	mov.b32 	%f157, %r313;
	add.f32 	%f158, %f156, %f157;
	mov.b32 	%r314, %f158;
	shfl.sync.bfly.b32	%r315|%p31, %r314, 2, 31, -1;
	mov.b32 	%f159, %r315;
	add.f32 	%f160, %f158, %f159;
	mov.b32 	%r316, %f160;
	shfl.sync.bfly.b32	%r317|%p32, %r316, 1, 31, -1;
	mov.b32 	%f161, %r317;
	add.f32 	%f162, %f160, %f161;
	st.local.f32 	[%rd2+16], %f162;
	ld.shared.f32 	%f163, [%r14+640];
	add.f32 	%f164, %f163, %f269;
	mov.b32 	%r318, %f164;
	shfl.sync.bfly.b32	%r319|%p33, %r318, 16, 31, -1;
	mov.b32 	%f165, %r319;
	add.f32 	%f166, %f164, %f165;
	mov.b32 	%r320, %f166;
	shfl.sync.bfly.b32	%r321|%p34, %r320, 8, 31, -1;
	mov.b32 	%f167, %r321;
	add.f32 	%f168, %f166, %f167;
	mov.b32 	%r322, %f168;
	shfl.sync.bfly.b32	%r323|%p35, %r322, 4, 31, -1;
	mov.b32 	%f169, %r323;
	add.f32 	%f170, %f168, %f169;
	mov.b32 	%r324, %f170;
	shfl.sync.bfly.b32	%r325|%p36, %r324, 2, 31, -1;
	mov.b32 	%f171, %r325;
	add.f32 	%f172, %f170, %f171;
	mov.b32 	%r326, %f172;
	shfl.sync.bfly.b32	%r327|%p37, %r326, 1, 31, -1;
	mov.b32 	%f173, %r327;
	add.f32 	%f174, %f172, %f173;
	st.local.f32 	[%rd2+20], %f174;
	@%p27 bra 	$L__BB91_13;
	ld.local.f32 	%f175, [%rd14+16];
	shl.b32 	%r328, %r17, 1;
	add.s32 	%r329, %r15, %r328;
	mul.wide.u32 	%rd56, %r329, 4;
	add.s64 	%rd57, %rd1, %rd56;
	st.global.f32 	[%rd57], %f175;
$L__BB91_13:
	setp.gt.u32 	%p38, %r2, 1;
	ld.shared.f32 	%f176, [%r14+768];
	add.f32 	%f177, %f176, %f268;
	mov.b32 	%r330, %f177;
	shfl.sync.bfly.b32	%r331|%p39, %r330, 16, 31, -1;
	mov.b32 	%f178, %r331;
	add.f32 	%f179, %f177, %f178;
	mov.b32 	%r332, %f179;
	shfl.sync.bfly.b32	%r333|%p40, %r332, 8, 31, -1;
	mov.b32 	%f180, %r333;
	add.f32 	%f181, %f179, %f180;
	mov.b32 	%r334, %f181;
	shfl.sync.bfly.b32	%r335|%p41, %r334, 4, 31, -1;
	mov.b32 	%f182, %r335;
	add.f32 	%f183, %f181, %f182;
	mov.b32 	%r336, %f183;
	shfl.sync.bfly.b32	%r337|%p42, %r336, 2, 31, -1;
	mov.b32 	%f184, %r337;
	add.f32 	%f185, %f183, %f184;
	mov.b32 	%r338, %f185;
	shfl.sync.bfly.b32	%r339|%p43, %r338, 1, 31, -1;
	mov.b32 	%f186, %r339;
	add.f32 	%f187, %f185, %f186;
	st.local.f32 	[%rd2+24], %f187;
	ld.shared.f32 	%f188, [%r14+896];
	add.f32 	%f189, %f188, %f267;
	mov.b32 	%r340, %f189;
	shfl.sync.bfly.b32	%r341|%p44, %r340, 16, 31, -1;
	mov.b32 	%f190, %r341;
	add.f32 	%f191, %f189, %f190;
	mov.b32 	%r342, %f191;
	shfl.sync.bfly.b32	%r343|%p45, %r342, 8, 31, -1;
	mov.b32 	%f192, %r343;
	add.f32 	%f193, %f191, %f192;
	mov.b32 	%r344, %f193;
	shfl.sync.bfly.b32	%r345|%p46, %r344, 4, 31, -1;
	mov.b32 	%f194, %r345;
	add.f32 	%f195, %f193, %f194;
	mov.b32 	%r346, %f195;
	shfl.sync.bfly.b32	%r347|%p47, %r346, 2, 31, -1;
	mov.b32 	%f196, %r347;
	add.f32 	%f197, %f195, %f196;
	mov.b32 	%r348, %f197;
	shfl.sync.bfly.b32	%r349|%p48, %r348, 1, 31, -1;
	mov.b32 	%f198, %r349;
	add.f32 	%f199, %f197, %f198;
	st.local.f32 	[%rd2+28], %f199;
	@%p38 bra 	$L__BB91_15;
	ld.local.f32 	%f200, [%rd14+24];
	mad.lo.s32 	%r350, %r17, 3, %r15;
	mul.wide.u32 	%rd58, %r350, 4;
	add.s64 	%rd59, %rd1, %rd58;
	st.global.f32 	[%rd59], %f200;
$L__BB91_15:
	setp.gt.u32 	%p49, %r2, 1;
	ld.shared.f32 	%f201, [%r14+1024];
	add.f32 	%f202, %f201, %f266;
	mov.b32 	%r351, %f202;
	shfl.sync.bfly.b32	%r352|%p50, %r351, 16, 31, -1;
	mov.b32 	%f203, %r352;
	add.f32 	%f204, %f202, %f203;
	mov.b32 	%r353, %f204;
	shfl.sync.bfly.b32	%r354|%p51, %r353, 8, 31, -1;
	mov.b32 	%f205, %r354;
	add.f32 	%f206, %f204, %f205;
	mov.b32 	%r355, %f206;
	shfl.sync.bfly.b32	%r356|%p52, %r355, 4, 31, -1;
	mov.b32 	%f207, %r356;
	add.f32 	%f208, %f206, %f207;
	mov.b32 	%r357, %f208;
	shfl.sync.bfly.b32	%r358|%p53, %r357, 2, 31, -1;
	mov.b32 	%f209, %r358;
	add.f32 	%f210, %f208, %f209;
	mov.b32 	%r359, %f210;
	shfl.sync.bfly.b32	%r360|%p54, %r359, 1, 31, -1;
	mov.b32 	%f211, %r360;
	add.f32 	%f212, %f210, %f211;
	st.local.f32 	[%rd2+32], %f212;
	ld.shared.f32 	%f213, [%r14+1152];
	add.f32 	%f214, %f213, %f265;
	mov.b32 	%r361, %f214;
	shfl.sync.bfly.b32	%r362|%p55, %r361, 16, 31, -1;
	mov.b32 	%f215, %r362;
	add.f32 	%f216, %f214, %f215;
	mov.b32 	%r363, %f216;
	shfl.sync.bfly.b32	%r364|%p56, %r363, 8, 31, -1;
	mov.b32 	%f217, %r364;
	add.f32 	%f218, %f216, %f217;
	mov.b32 	%r365, %f218;
	shfl.sync.bfly.b32	%r366|%p57, %r365, 4, 31, -1;
	mov.b32 	%f219, %r366;
	add.f32 	%f220, %f218, %f219;
	mov.b32 	%r367, %f220;
	shfl.sync.bfly.b32	%r368|%p58, %r367, 2, 31, -1;
	mov.b32 	%f221, %r368;
	add.f32 	%f222, %f220, %f221;
	mov.b32 	%r369, %f222;
	shfl.sync.bfly.b32	%r370|%p59, %r369, 1, 31, -1;
	mov.b32 	%f223, %r370;
	add.f32 	%f224, %f222, %f223;
	st.local.f32 	[%rd2+36], %f224;
	@%p49 bra 	$L__BB91_17;
	ld.local.f32 	%f225, [%rd14+32];
	shl.b32 	%r371, %r17, 2;
	add.s32 	%r372, %r15, %r371;
	mul.wide.u32 	%rd60, %r372, 4;
	add.s64 	%rd61, %rd1, %rd60;
	st.global.f32 	[%rd61], %f225;
$L__BB91_17:
	setp.gt.u32 	%p60, %r2, 1;
	ld.shared.f32 	%f226, [%r14+1280];
	add.f32 	%f227, %f226, %f264;
	mov.b32 	%r373, %f227;
	shfl.sync.bfly.b32	%r374|%p61, %r373, 16, 31, -1;
	mov.b32 	%f228, %r374;
	add.f32 	%f229, %f227, %f228;
	mov.b32 	%r375, %f229;
	shfl.sync.bfly.b32	%r376|%p62, %r375, 8, 31, -1;
	mov.b32 	%f230, %r376;
	add.f32 	%f231, %f229, %f230;
	mov.b32 	%r377, %f231;
	shfl.sync.bfly.b32	%r378|%p63, %r377, 4, 31, -1;
	mov.b32 	%f232, %r378;
	add.f32 	%f233, %f231, %f232;
	mov.b32 	%r379, %f233;
	shfl.sync.bfly.b32	%r380|%p64, %r379, 2, 31, -1;
	mov.b32 	%f234, %r380;
	add.f32 	%f235, %f233, %f234;
	mov.b32 	%r381, %f235;
	shfl.sync.bfly.b32	%r382|%p65, %r381, 1, 31, -1;
	mov.b32 	%f236, %r382;
	add.f32 	%f237, %f235, %f236;
	st.local.f32 	[%rd2+40], %f237;
	ld.shared.f32 	%f238, [%r14+1408];
	add.f32 	%f239, %f238, %f263;
	mov.b32 	%r383, %f239;
	shfl.sync.bfly.b32	%r384|%p66, %r383, 16, 31, -1;
	mov.b32 	%f240, %r384;
	add.f32 	%f241, %f239, %f240;
	mov.b32 	%r385, %f241;
	shfl.sync.bfly.b32	%r386|%p67, %r385, 8, 31, -1;
	mov.b32 	%f242, %r386;
	add.f32 	%f243, %f241, %f242;
	mov.b32 	%r387, %f243;
	shfl.sync.bfly.b32	%r388|%p68, %r387, 4, 31, -1;
	mov.b32 	%f244, %r388;
	add.f32 	%f245, %f243, %f244;
	mov.b32 	%r389, %f245;
	shfl.sync.bfly.b32	%r390|%p69, %r389, 2, 31, -1;
	mov.b32 	%f246, %r390;
	add.f32 	%f247, %f245, %f246;
	mov.b32 	%r391, %f247;
	shfl.sync.bfly.b32	%r392|%p70, %r391, 1, 31, -1;
	mov.b32 	%f248, %r392;
	add.f32 	%f249, %f247, %f248;
	st.local.f32 	[%rd2+44], %f249;
	@%p60 bra 	$L__BB91_19;
	ld.local.f32 	%f250, [%rd14+40];
	mad.lo.s32 	%r393, %r17, 5, %r15;
	mul.wide.u32 	%rd62, %r393, 4;
	add.s64 	%rd63, %rd1, %rd62;
	st.global.f32 	[%rd63], %f250;
$L__BB91_19:
	ret;

}
	// .globl	mul_mat_vec_q4_0_q8_1_cuda7
.visible .entry mul_mat_vec_q4_0_q8_1_cuda7(
	.param .u64 .ptr .align 1 mul_mat_vec_q4_0_q8_1_cuda7_param_0,
	.param .u64 .ptr .align 1 mul_mat_vec_q4_0_q8_1_cuda7_param_1,
	.param .u64 .ptr .align 1 mul_mat_vec_q4_0_q8_1_cuda7_param_2,
	.param .u32 mul_mat_vec_q4_0_q8_1_cuda7_param_3,
	.param .u32 mul_mat_vec_q4_0_q8_1_cuda7_param_4,
	.param .u32 mul_mat_vec_q4_0_q8_1_cuda7_param_5,
	.param .u32 mul_mat_vec_q4_0_q8_1_cuda7_param_6
)
{
	.local .align 8 .b8 	__local_depot92[56];
	.reg .b64 	%SP;
	.reg .b64 	%SPL;
	.reg .pred 	%p<82>;
	.reg .b16 	%rs<13>;
	.reg .b32 	%r<442>;
	.reg .b32 	%f<313>;
	.reg .b64 	%rd<64>;
	// demoted variable
	.shared .align 4 .b8 _ZZN34_INTERNAL_c8396950_4_k_cu_1fba617b13mul_mat_vec_qILi7ELi32ELi4E10block_q4_0Li2EXadL_ZNS_17vec_dot_q4_0_q8_1EPKvPK10block_q8_1RKiEEEEvS3_S3_PfiiiiE10tmp_shared[1792];
	mov.u64 	%SPL, __local_depot92;
	ld.param.u64 	%rd16, [mul_mat_vec_q4_0_q8_1_cuda7_param_0];
	ld.param.u64 	%rd17, [mul_mat_vec_q4_0_q8_1_cuda7_param_1];
	ld.param.u64 	%rd18, [mul_mat_vec_q4_0_q8_1_cuda7_param_2];
	ld.param.u32 	%r15, [mul_mat_vec_q4_0_q8_1_cuda7_param_3];
	ld.param.u32 	%r13, [mul_mat_vec_q4_0_q8_1_cuda7_param_5];
	ld.param.u32 	%r14, [mul_mat_vec_q4_0_q8_1_cuda7_param_6];
	cvta.to.global.u64 	%rd1, %rd18;
	add.u64 	%rd2, %SPL, 0;
	mov.u32 	%r1, %tid.y;
	mov.u32 	%r2, %tid.x;
	mov.u32 	%r16, %ctaid.x;
	shl.b32 	%r3, %r16, 1;
	shr.s32 	%r17, %r15, 31;
	shr.u32 	%r18, %r17, 27;
	add.s32 	%r19, %r15, %r18;
	shr.s32 	%r4, %r19, 5;
	mov.f32 	%f299, 0f00000000;
	st.local.v2.f32 	[%rd2], {%f299, %f299};
	st.local.v2.f32 	[%rd2+8], {%f299, %f299};
	st.local.v2.f32 	[%rd2+16], {%f299, %f299};
	st.local.v2.f32 	[%rd2+24], {%f299, %f299};
	st.local.v2.f32 	[%rd2+32], {%f299, %f299};
	st.local.v2.f32 	[%rd2+40], {%f299, %f299};
	st.local.v2.f32 	[%rd2+48], {%f299, %f299};
	cvt.u16.u32 	%rs1, %r2;
	cvt.u16.u32 	%rs2, %r1;
	shl.b16 	%rs3, %rs2, 5;
	add.s16 	%rs4, %rs3, %rs1;
	shr.u16 	%rs5, %rs4, 1;
	cvt.u32.u16 	%r441, %rs5;
	setp.ge.s32 	%p1, %r441, %r4;
	mov.f32 	%f300, %f299;
	mov.f32 	%f301, %f299;
	mov.f32 	%f302, %f299;
	mov.f32 	%f303, %f299;
	mov.f32 	%f304, %f299;
	mov.f32 	%f305, %f299;
	mov.f32 	%f306, %f299;
	mov.f32 	%f307, %f299;
	mov.f32 	%f308, %f299;
	mov.f32 	%f309, %f299;
	mov.f32 	%f310, %f299;
	mov.f32 	%f311, %f299;
	mov.f32 	%f312, %f299;
	@%p1 bra 	$L__BB92_4;
	cvta.to.global.u64 	%rd20, %rd16;
	shl.b32 	%r20, %r2, 3;
	and.b32  	%r21, %r20, 8;
	cvt.u64.u32 	%rd3, %r21;
	shr.s32 	%r22, %r13, 31;
	shr.u32 	%r23, %r22, 27;
	add.s32 	%r24, %r13, %r23;
	shr.s32 	%r25, %r24, 5;
	mul.wide.s32 	%rd4, %r25, 36;
	mul.wide.u32 	%rd21, %r441, 36;
	cvta.to.global.u64 	%rd22, %rd17;
	add.s64 	%rd63, %rd22, %rd21;
	mul.wide.s32 	%rd6, %r25, 72;
	mul.wide.s32 	%rd7, %r25, 108;
	mul.wide.s32 	%rd8, %r25, 144;
	mul.wide.s32 	%rd9, %r25, 180;
	mul.wide.s32 	%rd10, %r25, 216;
	add.s64 	%rd11, %rd20, 8;
	mad.lo.s32 	%r440, %r3, %r4, %r441;
	mul.lo.s32 	%r27, %r4, 18;
	cvt.s64.s32 	%rd23, %r27;
	add.s64 	%rd12, %rd20, %rd23;
	mov.f32 	%f299, 0f00000000;
$L__BB92_2:
	mul.wide.s32 	%rd24, %r440, 18;
	add.s64 	%rd25, %rd11, %rd24;
	add.s64 	%rd26, %rd12, %rd24;
	add.s64 	%rd27, %rd25, %rd3;
	ld.global.u16 	%r266, [%rd27+-6];
	ld.global.u16 	%r267, [%rd27+-4];
	shl.b32 	%r268, %r267, 16;
	or.b32  	%r269, %r268, %r266;
	add.s64 	%rd28, %rd63, %rd3;
	ld.global.u32 	%r30, [%rd28+4];
	ld.global.u32 	%r34, [%rd28+20];
	ld.global.u16 	%r270, [%rd27+-2];
	ld.global.u16 	%r271, [%rd27];
	shl.b32 	%r272, %r271, 16;
	or.b32  	%r273, %r272, %r270;
	ld.global.u32 	%r38, [%rd28+8];
	ld.global.u32 	%r42, [%rd28+24];
	ld.global.u16 	%rs11, [%rd25+-8];
	// begin inline asm
	{  cvt.f32.f16 %f45, %rs11;}

	// end inline asm
	and.b32  	%r233, %r269, 252645135;
	shr.u32 	%r274, %r269, 4;
	and.b32  	%r237, %r274, 252645135;
	mov.b32 	%r253, 0;
	// begin inline asm
	dp4a.s32.s32 %r28, %r233, %r30, %r253;
	// end inline asm
	// begin inline asm
	dp4a.s32.s32 %r32, %r237, %r34, %r28;
	// end inline asm
	and.b32  	%r241, %r273, 252645135;
	shr.u32 	%r275, %r273, 4;
	and.b32  	%r245, %r275, 252645135;
	// begin inline asm
	dp4a.s32.s32 %r36, %r241, %r38, %r32;
	// end inline asm
	// begin inline asm
	dp4a.s32.s32 %r40, %r245, %r42, %r36;
	// end inline asm
	ld.global.u32 	%r45, [%rd63];
	// begin inline asm
	{.reg .f16 low,high;
  mov.b32 {low,high},%r45;
  cvt.f32.f16 %f46, low;}

	// end inline asm
	// begin inline asm
	{.reg .f16 low,high;
  mov.b32 {low,high},%r45;
  cvt.f32.f16 %f47, high;}

	// end inline asm
	cvt.rn.f32.s32 	%f61, %r40;
	mul.f32 	%f62, %f46, %f61;
	mul.f32 	%f63, %f47, 0f40800000;
	sub.f32 	%f64, %f62, %f63;
	fma.rn.f32 	%f312, %f45, %f64, %f312;
	add.s64 	%rd29, %rd26, %rd3;
	ld.global.u16 	%r276, [%rd29+2];
	ld.global.u16 	%r277, [%rd29+4];
	shl.b32 	%r278, %r277, 16;
	or.b32  	%r279, %r278, %r276;
	ld.global.u16 	%r280, [%rd29+6];
	ld.global.u16 	%r281, [%rd29+8];
	shl.b32 	%r282, %r281, 16;
	or.b32  	%r283, %r282, %r280;
	ld.global.u16 	%rs12, [%rd26];
	// begin inline asm
	{  cvt.f32.f16 %f48, %rs12;}

	// end inline asm
	and.b32  	%r251, %r279, 252645135;
	shr.u32 	%r284, %r279, 4;
	and.b32  	%r255, %r284, 252645135;
	// begin inline asm
	dp4a.s32.s32 %r46, %r251, %r30, %r253;
	// end inline asm
	// begin inline asm
	dp4a.s32.s32 %r50, %r255, %r34, %r46;
	// end inline asm
	and.b32  	%r259, %r283, 252645135;
	shr.u32 	%r285, %r283, 4;
	and.b32  	%r263, %r285, 252645135;
	// begin inline asm
	dp4a.s32.s32 %r54, %r259, %r38, %r50;
	// end inline asm
	// begin inline asm
	dp4a.s32.s32 %r58, %r263, %r42, %r54;
	// end inline asm
	cvt.rn.f32.s32 	%f65, %r58;
	mul.f32 	%f66, %f46, %f65;
	sub.f32 	%f67, %f66, %f63;
	fma.rn.f32 	%f311, %f48, %f67, %f311;
	add.s64 	%rd30, %rd63, %rd4;
	add.s64 	%rd31, %rd4, %rd3;
	add.s64 	%rd32, %rd63, %rd31;
	ld.global.u32 	%r82, [%rd32+4];
	ld.global.u32 	%r86, [%rd32+20];
	ld.global.u32 	%r90, [%rd32+8];
	ld.global.u32 	%r94, [%rd32+24];
	// begin inline asm
	dp4a.s32.s32 %r62, %r233, %r82, %r253;
	// end inline asm
	// begin inline asm
	dp4a.s32.s32 %r66, %r237, %r86, %r62;
	// end inline asm
	// begin inline asm
	dp4a.s32.s32 %r70, %r241, %r90, %r66;
	// end inline asm
	// begin inline asm
	dp4a.s32.s32 %r74, %r245, %r94, %r70;
	// end inline asm
	ld.global.u32 	%r79, [%rd30];
	// begin inline asm
	{.reg .f16 low,high;
  mov.b32 {low,high},%r79;
  cvt.f32.f16 %f49, low;}

	// end inline asm
	// begin inline asm
	{.reg .f16 low,high;
  mov.b32 {low,high},%r79;
  cvt.f32.f16 %f50, high;}

	// end inline asm
	cvt.rn.f32.s32 	%f68, %r74;
	mul.f32 	%f69, %f49, %f68;
	mul.f32 	%f70, %f50, 0f40800000;
	sub.f32 	%f71, %f69, %f70;
	fma.rn.f32 	%f310, %f45, %f71, %f310;
	// begin inline asm
	dp4a.s32.s32 %r80, %r251, %r82, %r253;
	// end inline asm
	// begin inline asm
	dp4a.s32.s32 %r84, %r255, %r86, %r80;
	// end inline asm
	// begin inline asm
	dp4a.s32.s32 %r88, %r259, %r90, %r84;
	// end inline asm
	// begin inline asm
	dp4a.s32.s32 %r92, %r263, %r94, %r88;
	// end inline asm
	cvt.rn.f32.s32 	%f72, %r92;
	mul.f32 	%f73, %f49, %f72;
	sub.f32 	%f74, %f73, %f70;
	fma.rn.f32 	%f309, %f48, %f74, %f309;
	add.s64 	%rd33, %rd63, %rd6;
	add.s64 	%rd34, %rd6, %rd3;
	add.s64 	%rd35, %rd63, %rd34;
	ld.global.u32 	%r116, [%rd35+4];
	ld.global.u32 	%r120, [%rd35+20];
	ld.global.u32 	%r124, [%rd35+8];
	ld.global.u32 	%r128, [%rd35+24];
	// begin inline asm
	dp4a.s32.s32 %r96, %r233, %r116, %r253;
	// end inline asm
	// begin inline asm
	dp4a.s32.s32 %r100, %r237, %r120, %r96;
	// end inline asm
	// begin inline asm
	dp4a.s32.s32 %r104, %r241, %r124, %r100;
	// end inline asm
	// begin inline asm
	dp4a.s32.s32 %r108, %r245, %r128, %r104;
	// end inline asm
	ld.global.u32 	%r113, [%rd33];
	// begin inline asm
	{.reg .f16 low,high;
  mov.b32 {low,high},%r113;
  cvt.f32.f16 %f51, low;}

	// end inline asm
	// begin inline asm
	{.reg .f16 low,high;
  mov.b32 {low,high},%r113;
  cvt.f32.f16 %f52, high;}

	// end inline asm
	cvt.rn.f32.s32 	%f75, %r108;
	mul.f32 	%f76, %f51, %f75;
	mul.f32 	%f77, %f52, 0f40800000;
	sub.f32 	%f78, %f76, %f77;
	fma.rn.f32 	%f308, %f45, %f78, %f308;
	// begin inline asm
	dp4a.s32.s32 %r114, %r251, %r116, %r253;
	// end inline asm
	// begin inline asm
	dp4a.s32.s32 %r118, %r255, %r120, %r114;
	// end inline asm
	// begin inline asm
	dp4a.s32.s32 %r122, %r259, %r124, %r118;
	// end inline asm
	// begin inline asm
	dp4a.s32.s32 %r126, %r263, %r128, %r122;
	// end inline asm
	cvt.rn.f32.s32 	%f79, %r126;
	mul.f32 	%f80, %f51, %f79;
	sub.f32 	%f81, %f80, %f77;
	fma.rn.f32 	%f307, %f48, %f81, %f307;
	add.s64 	%rd36, %rd63, %rd7;
	add.s64 	%rd37, %rd7, %rd3;
	add.s64 	%rd38, %rd63, %rd37;
	ld.global.u32 	%r150, [%rd38+4];
	ld.global.u32 	%r154, [%rd38+20];
	ld.global.u32 	%r158, [%rd38+8];
	ld.global.u32 	%r162, [%rd38+24];
	// begin inline asm
	dp4a.s32.s32 %r130, %r233, %r150, %r253;
	// end inline asm
	// begin inline asm
	dp4a.s32.s32 %r134, %r237, %r154, %r130;
	// end inline asm
	// begin inline asm
	dp4a.s32.s32 %r138, %r241, %r158, %r134;
	// end inline asm
	// begin inline asm
	dp4a.s32.s32 %r142, %r245, %r162, %r138;
	// end inline asm
	ld.global.u32 	%r147, [%rd36];
	// begin inline asm
	{.reg .f16 low,high;
  mov.b32 {low,high},%r147;
  cvt.f32.f16 %f53, low;}

	// end inline asm
	// begin inline asm
	{.reg .f16 low,high;
  mov.b32 {low,high},%r147;
  cvt.f32.f16 %f54, high;}

	// end inline asm
	cvt.rn.f32.s32 	%f82, %r142;
	mul.f32 	%f83, %f53, %f82;
	mul.f32 	%f84, %f54, 0f40800000;
	sub.f32 	%f85, %f83, %f84;
	fma.rn.f32 	%f306, %f45, %f85, %f306;
	// begin inline asm
	dp4a.s32.s32 %r148, %r251, %r150, %r253;
	// end inline asm
	// begin inline asm
	dp4a.s32.s32 %r152, %r255, %r154, %r148;
	// end inline asm
	// begin inline asm
	dp4a.s32.s32 %r156, %r259, %r158, %r152;
	// end inline asm
	// begin inline asm
	dp4a.s32.s32 %r160, %r263, %r162, %r156;
	// end inline asm
	cvt.rn.f32.s32 	%f86, %r160;
	mul.f32 	%f87, %f53, %f86;
	sub.f32 	%f88, %f87, %f84;
	fma.rn.f32 	%f305, %f48, %f88, %f305;
	add.s64 	%rd39, %rd63, %rd8;
	add.s64 	%rd40, %rd8, %rd3;
	add.s64 	%rd41, %rd63, %rd40;
	ld.global.u32 	%r184, [%rd41+4];
	ld.global.u32 	%r188, [%rd41+20];
	ld.global.u32 	%r192, [%rd41+8];
	ld.global.u32 	%r196, [%rd41+24];
	// begin inline asm
	dp4a.s32.s32 %r164, %r233, %r184, %r253;
	// end inline asm
	// begin inline asm
	dp4a.s32.s32 %r168, %r237, %r188, %r164;
	// end inline asm
	// begin inline asm
	dp4a.s32.s32 %r172, %r241, %r192, %r168;
	// end inline asm
	// begin inline asm
	dp4a.s32.s32 %r176, %r245, %r196, %r172;
	// end inline asm
	ld.global.u32 	%r181, [%rd39];
	// begin inline asm
	{.reg .f16 low,high;
  mov.b32 {low,high},%r181;
  cvt.f32.f16 %f55, low;}

	// end inline asm
	// begin inline asm
	{.reg .f16 low,high;
  mov.b32 {low,high},%r181;
  cvt.f32.f16 %f56, high;}

	// end inline asm
	cvt.rn.f32.s32 	%f89, %r176;
	mul.f32 	%f90, %f55, %f89;
	mul.f32 	%f91, %f56, 0f40800000;
	sub.f32 	%f92, %f90, %f91;
	fma.rn.f32 	%f304, %f45, %f92, %f304;
	// begin inline asm
	dp4a.s32.s32 %r182, %r251, %r184, %r253;
	// end inline asm
	// begin inline asm
	dp4a.s32.s32 %r186, %r255, %r188, %r182;
	// end inline asm
	// begin inline asm
	dp4a.s32.s32 %r190, %r259, %r192, %r186;
	// end inline asm
	// begin inline asm
	dp4a.s32.s32 %r194, %r263, %r196, %r190;
	// end inline asm
	cvt.rn.f32.s32 	%f93, %r194;
	mul.f32 	%f94, %f55, %f93;
	sub.f32 	%f95, %f94, %f91;
	fma.rn.f32 	%f303, %f48, %f95, %f303;
	add.s64 	%rd42, %rd63, %rd9;
	add.s64 	%rd43, %rd9, %rd3;
	add.s64 	%rd44, %rd63, %rd43;
	ld.global.u32 	%r218, [%rd44+4];
	ld.global.u32 	%r222, [%rd44+20];
	ld.global.u32 	%r226, [%rd44+8];
	ld.global.u32 	%r230, [%rd44+24];
	// begin inline asm
	dp4a.s32.s32 %r198, %r233, %r218, %r253;
	// end inline asm
	// begin inline asm
	dp4a.s32.s32 %r202, %r237, %r222, %r198;
	// end inline asm
	// begin inline asm
	dp4a.s32.s32 %r206, %r241, %r226, %r202;
	// end inline asm
	// begin inline asm
	dp4a.s32.s32 %r210, %r245, %r230, %r206;
	// end inline asm
	ld.global.u32 	%r215, [%rd42];
	// begin inline asm
	{.reg .f16 low,high;
  mov.b32 {low,high},%r215;
  cvt.f32.f16 %f57, low;}

	// end inline asm
	// begin inline asm
	{.reg .f16 low,high;
  mov.b32 {low,high},%r215;
  cvt.f32.f16 %f58, high;}

	// end inline asm
	cvt.rn.f32.s32 	%f96, %r210;
	mul.f32 	%f97, %f57, %f96;
	mul.f32 	%f98, %f58, 0f40800000;
	sub.f32 	%f99, %f97, %f98;
	fma.rn.f32 	%f302, %f45, %f99, %f302;
	// begin inline asm
	dp4a.s32.s32 %r216, %r251, %r218, %r253;
	// end inline asm
	// begin inline asm
	dp4a.s32.s32 %r220, %r255, %r222, %r216;
	// end inline asm
	// begin inline asm
	dp4a.s32.s32 %r224, %r259, %r226, %r220;
	// end inline asm
	// begin inline asm
	dp4a.s32.s32 %r228, %r263, %r230, %r224;
	// end inline asm
	cvt.rn.f32.s32 	%f100, %r228;
	mul.f32 	%f101, %f57, %f100;
	sub.f32 	%f102, %f101, %f98;
	fma.rn.f32 	%f301, %f48, %f102, %f301;
	add.s64 	%rd45, %rd63, %rd10;
	add.s64 	%rd46, %rd10, %rd3;
	add.s64 	%rd47, %rd63, %rd46;
	ld.global.u32 	%r252, [%rd47+4];
	ld.global.u32 	%r256, [%rd47+20];
	ld.global.u32 	%r260, [%rd47+8];
	ld.global.u32 	%r264, [%rd47+24];
	// begin inline asm
	dp4a.s32.s32 %r232, %r233, %r252, %r253;
	// end inline asm
	// begin inline asm
	dp4a.s32.s32 %r236, %r237, %r256, %r232;
	// end inline asm
	// begin inline asm
	dp4a.s32.s32 %r240, %r241, %r260, %r236;
	// end inline asm
	// begin inline asm
	dp4a.s32.s32 %r244, %r245, %r264, %r240;
	// end inline asm
	ld.global.u32 	%r249, [%rd45];
	// begin inline asm
	{.reg .f16 low,high;
  mov.b32 {low,high},%r249;
  cvt.f32.f16 %f59, low;}

	// end inline asm
	// begin inline asm
	{.reg .f16 low,high;
  mov.b32 {low,high},%r249;
  cvt.f32.f16 %f60, high;}

	// end inline asm
	cvt.rn.f32.s32 	%f103, %r244;
	mul.f32 	%f104, %f59, %f103;
	mul.f32 	%f105, %f60, 0f40800000;
	sub.f32 	%f106, %f104, %f105;
	fma.rn.f32 	%f300, %f45, %f106, %f300;
	// begin inline asm
	dp4a.s32.s32 %r250, %r251, %r252, %r253;
	// end inline asm
	// begin inline asm
	dp4a.s32.s32 %r254, %r255, %r256, %r250;
	// end inline asm
	// begin inline asm
	dp4a.s32.s32 %r258, %r259, %r260, %r254;
	// end inline asm
	// begin inline asm
	dp4a.s32.s32 %r262, %r263, %r264, %r258;
	// end inline asm
	cvt.rn.f32.s32 	%f107, %r262;
	mul.f32 	%f108, %f59, %f107;
	sub.f32 	%f109, %f108, %f105;
	fma.rn.f32 	%f299, %f48, %f109, %f299;
	add.s32 	%r441, %r441, 32;
	add.s64 	%rd63, %rd63, 1152;
	add.s32 	%r440, %r440, 32;
	setp.lt.s32 	%p2, %r441, %r4;
	@%p2 bra 	$L__BB92_2;
	st.local.v2.f32 	[%rd2], {%f312, %f311};
	st.local.v2.f32 	[%rd2+8], {%f310, %f309};
	st.local.v2.f32 	[%rd2+16], {%f308, %f307};
	st.local.v2.f32 	[%rd2+24], {%f306, %f305};
	st.local.v2.f32 	[%rd2+32], {%f304, %f303};
	st.local.v2.f32 	[%rd2+40], {%f302, %f301};
	st.local.v2.f32 	[%rd2+48], {%f300, %f299};
$L__BB92_4:
	setp.eq.s32 	%p3, %r1, 0;
	@%p3 bra 	$L__BB92_6;
	mov.u32 	%r286, _ZZN34_INTERNAL_c8396950_4_k_cu_1fba617b13mul_mat_vec_qILi7ELi32ELi4E10block_q4_0Li2EXadL_ZNS_17vec_dot_q4_0_q8_1EPKvPK10block_q8_1RKiEEEEvS3_S3_PfiiiiE10tmp_shared;
	mad.lo.s32 	%r287, %r1, 1792, %r286;
	shl.b32 	%r288, %r2, 2;
	add.s32 	%r289, %r287, %r288;
	st.shared.f32 	[%r289+-1792], %f312;
	st.shared.f32 	[%r289+-1664], %f311;
	st.shared.f32 	[%r289+-1536], %f310;
	st.shared.f32 	[%r289+-1408], %f309;
	st.shared.f32 	[%r289+-1280], %f308;
	st.shared.f32 	[%r289+-1152], %f307;
	st.shared.f32 	[%r289+-1024], %f306;
	st.shared.f32 	[%r289+-896], %f305;
	st.shared.f32 	[%r289+-768], %f304;
	st.shared.f32 	[%r289+-640], %f303;
	st.shared.f32 	[%r289+-512], %f302;
	st.shared.f32 	[%r289+-384], %f301;
	st.shared.f32 	[%r289+-256], %f300;
	st.shared.f32 	[%r289+-128], %f299;
$L__BB92_6:
	setp.ne.s32 	%p4, %r1, 0;
	bar.sync 	0;
	@%p4 bra 	$L__BB92_21;
	shl.b32 	%r290, %r2, 2;
	mov.u32 	%r291, _ZZN34_INTERNAL_c8396950_4_k_cu_1fba617b13mul_mat_vec_qILi7ELi32ELi4E10block_q4_0Li2EXadL_ZNS_17vec_dot_q4_0_q8_1EPKvPK10block_q8_1RKiEEEEvS3_S3_PfiiiiE10tmp_shared;
	add.s32 	%r11, %r291, %r290;
	setp.gt.u32 	%p5, %r2, 1;
	mul.wide.u32 	%rd48, %r2, 4;
	add.s64 	%rd15, %rd2, %rd48;
	add.s32 	%r12, %r3, %r2;
	ld.shared.f32 	%f110, [%r11];
	add.f32 	%f111, %f110, %f312;
	mov.b32 	%r292, %f111;
	shfl.sync.bfly.b32	%r293|%p6, %r292, 16, 31, -1;
	mov.b32 	%f112, %r293;
	add.f32 	%f113, %f111, %f112;
	mov.b32 	%r294, %f113;
	shfl.sync.bfly.b32	%r295|%p7, %r294, 8, 31, -1;
	mov.b32 	%f114, %r295;
	add.f32 	%f115, %f113, %f114;
	mov.b32 	%r296, %f115;
	shfl.sync.bfly.b32	%r297|%p8, %r296, 4, 31, -1;
	mov.b32 	%f116, %r297;
	add.f32 	%f117, %f115, %f116;
	mov.b32 	%r298, %f117;
	shfl.sync.bfly.b32	%r299|%p9, %r298, 2, 31, -1;
	mov.b32 	%f118, %r299;
	add.f32 	%f119, %f117, %f118;
	mov.b32 	%r300, %f119;
	shfl.sync.bfly.b32	%r301|%p10, %r300, 1, 31, -1;
	mov.b32 	%f120, %r301;
	add.f32 	%f121, %f119, %f120;
	st.local.f32 	[%rd2], %f121;
	ld.shared.f32 	%f122, [%r11+128];
	add.f32 	%f123, %f122, %f311;
	mov.b32 	%r302, %f123;
	shfl.sync.bfly.b32	%r303|%p11, %r302, 16, 31, -1;
	mov.b32 	%f124, %r303;
	add.f32 	%f125, %f123, %f124;
	mov.b32 	%r304, %f125;
	shfl.sync.bfly.b32	%r305|%p12, %r304, 8, 31, -1;
	mov.b32 	%f126, %r305;
	add.f32 	%f127, %f125, %f126;
	mov.b32 	%r306, %f127;
	shfl.sync.bfly.b32	%r307|%p13, %r306, 4, 31, -1;
	mov.b32 	%f128, %r307;
	add.f32 	%f129, %f127, %f128;
	mov.b32 	%r308, %f129;
	shfl.sync.bfly.b32	%r309|%p14, %r308, 2, 31, -1;
	mov.b32 	%f130, %r309;
	add.f32 	%f131, %f129, %f130;
	mov.b32 	%r310, %f131;
	shfl.sync.bfly.b32	%r311|%p15, %r310, 1, 31, -1;
	mov.b32 	%f132, %r311;
	add.f32 	%f133, %f131, %f132;
	st.local.f32 	[%rd2+4], %f133;
	@%p5 bra 	$L__BB92_9;
	ld.local.f32 	%f134, [%rd15];
	mul.wide.u32 	%rd49, %r12, 4;
	add.s64 	%rd50, %rd1, %rd49;
	st.global.f32 	[%rd50], %f134;
$L__BB92_9:
	setp.gt.u32 	%p16, %r2, 1;
	ld.shared.f32 	%f135, [%r11+256];
	add.f32 	%f136, %f135, %f310;
	mov.b32 	%r312, %f136;
	shfl.sync.bfly.b32	%r313|%p17, %r312, 16, 31, -1;
	mov.b32 	%f137, %r313;
	add.f32 	%f138, %f136, %f137;
	mov.b32 	%r314, %f138;
	shfl.sync.bfly.b32	%r315|%p18, %r314, 8, 31, -1;
	mov.b32 	%f139, %r315;
	add.f32 	%f140, %f138, %f139;
	mov.b32 	%r316, %f140;
	shfl.sync.bfly.b32	%r317|%p19, %r316, 4, 31, -1;
	mov.b32 	%f141, %r317;
	add.f32 	%f142, %f140, %f141;
	mov.b32 	%r318, %f142;
	shfl.sync.bfly.b32	%r319|%p20, %r318, 2, 31, -1;
	mov.b32 	%f143, %r319;
	add.f32 	%f144, %f142, %f143;
	mov.b32 	%r320, %f144;
	shfl.sync.bfly.b32	%r321|%p21, %r320, 1, 31, -1;
	mov.b32 	%f145, %r321;
	add.f32 	%f146, %f144, %f145;
	st.local.f32 	[%rd2+8], %f146;
	ld.shared.f32 	%f147, [%r11+384];
	add.f32 	%f148, %f147, %f309;
	mov.b32 	%r322, %f148;
	shfl.sync.bfly.b32	%r323|%p22, %r322, 16, 31, -1;
	mov.b32 	%f149, %r323;
	add.f32 	%f150, %f148, %f149;
	mov.b32 	%r324, %f150;
	shfl.sync.bfly.b32	%r325|%p23, %r324, 8, 31, -1;
	mov.b32 	%f151, %r325;
	add.f32 	%f152, %f150, %f151;
	mov.b32 	%r326, %f152;
	shfl.sync.bfly.b32	%r327|%p24, %r326, 4, 31, -1;
	mov.b32 	%f153, %r327;
	add.f32 	%f154, %f152, %f153;
	mov.b32 	%r328, %f154;
	shfl.sync.bfly.b32	%r329|%p25, %r328, 2, 31, -1;
	mov.b32 	%f155, %r329;
	add.f32 	%f156, %f154, %f155;
	mov.b32 	%r330, %f156;
	shfl.sync.bfly.b32	%r331|%p26, %r330, 1, 31, -1;
	mov.b32 	%f157, %r331;
	add.f32 	%f158, %f156, %f157;
	st.local.f32 	[%rd2+12], %f158;
	@%p16 bra 	$L__BB92_11;
	ld.local.f32 	%f159, [%rd15+8];
	add.s32 	%r332, %r12, %r14;
	mul.wide.u32 	%rd51, %r332, 4;
	add.s64 	%rd52, %rd1, %rd51;
	st.global.f32 	[%rd52], %f159;
$L__BB92_11:
	setp.gt.u32 	%p27, %r2, 1;
	ld.shared.f32 	%f160, [%r11+512];
	add.f32 	%f161, %f160, %f308;
	mov.b32 	%r333, %f161;
	shfl.sync.bfly.b32	%r334|%p28, %r333, 16, 31, -1;
	mov.b32 	%f162, %r334;
	add.f32 	%f163, %f161, %f162;
	mov.b32 	%r335, %f163;
	shfl.sync.bfly.b32	%r336|%p29, %r335, 8, 31, -1;
	mov.b32 	%f164, %r336;
	add.f32 	%f165, %f163, %f164;
	mov.b32 	%r337, %f165;
	shfl.sync.bfly.b32	%r338|%p30, %r337, 4, 31, -1;
	mov.b32 	%f166, %r338;
	add.f32 	%f167, %f165, %f166;
	mov.b32 	%r339, %f167;
	shfl.sync.bfly.b32	%r340|%p31, %r339, 2, 31, -1;
	mov.b32 	%f168, %r340;
	add.f32 	%f169, %f167, %f168;
	mov.b32 	%r341, %f169;
	shfl.sync.bfly.b32	%r342|%p32, %r341, 1, 31, -1;
	mov.b32 	%f170, %r342;
	add.f32 	%f171, %f169, %f170;
	st.local.f32 	[%rd2+16], %f171;
	ld.shared.f32 	%f172, [%r11+640];
	add.f32 	%f173, %f172, %f307;
	mov.b32 	%r343, %f173;
	shfl.sync.bfly.b32	%r344|%p33, %r343, 16, 31, -1;
	mov.b32 	%f174, %r344;
	add.f32 	%f175, %f173, %f174;
	mov.b32 	%r345, %f175;
	shfl.sync.bfly.b32	%r346|%p34, %r345, 8, 31, -1;
	mov.b32 	%f176, %r346;
	add.f32 	%f177, %f175, %f176;
	mov.b32 	%r347, %f177;
	shfl.sync.bfly.b32	%r348|%p35, %r347, 4, 31, -1;
	mov.b32 	%f178, %r348;
	add.f32 	%f179, %f177, %f178;
	mov.b32 	%r349, %f179;
	shfl.sync.bfly.b32	%r350|%p36, %r349, 2, 31, -1;
	mov.b32 	%f180, %r350;
	add.f32 	%f181, %f179, %f180;
	mov.b32 	%r351, %f181;
	shfl.sync.bfly.b32	%r352|%p37, %r351, 1, 31, -1;
	mov.b32 	%f182, %r352;
	add.f32 	%f183, %f181, %f182;
	st.local.f32 	[%rd2+20], %f183;
	@%p27 bra 	$L__BB92_13;
	ld.local.f32 	%f184, [%rd15+16];
	shl.b32 	%r353, %r14, 1;
	add.s32 	%r354, %r12, %r353;
	mul.wide.u32 	%rd53, %r354, 4;
	add.s64 	%rd54, %rd1, %rd53;
	st.global.f32 	[%rd54], %f184;
$L__BB92_13:
	setp.gt.u32 	%p38, %r2, 1;
	ld.shared.f32 	%f185, [%r11+768];
	add.f32 	%f186, %f185, %f306;
	mov.b32 	%r355, %f186;
	shfl.sync.bfly.b32	%r356|%p39, %r355, 16, 31, -1;
	mov.b32 	%f187, %r356;
	add.f32 	%f188, %f186, %f187;
	mov.b32 	%r357, %f188;
	shfl.sync.bfly.b32	%r358|%p40, %r357, 8, 31, -1;
	mov.b32 	%f189, %r358;
	add.f32 	%f190, %f188, %f189;
	mov.b32 	%r359, %f190;
	shfl.sync.bfly.b32	%r360|%p41, %r359, 4, 31, -1;
	mov.b32 	%f191, %r360;
	add.f32 	%f192, %f190, %f191;
	mov.b32 	%r361, %f192;
	shfl.sync.bfly.b32	%r362|%p42, %r361, 2, 31, -1;
	mov.b32 	%f193, %r362;
	add.f32 	%f194, %f192, %f193;
	mov.b32 	%r363, %f194;
	shfl.sync.bfly.b32	%r364|%p43, %r363, 1, 31, -1;
	mov.b32 	%f195, %r364;
	add.f32 	%f196, %f194, %f195;
	st.local.f32 	[%rd2+24], %f196;
	ld.shared.f32 	%f197, [%r11+896];
	add.f32 	%f198, %f197, %f305;
	mov.b32 	%r365, %f198;
	shfl.sync.bfly.b32	%r366|%p44, %r365, 16, 31, -1;
	mov.b32 	%f199, %r366;
	add.f32 	%f200, %f198, %f199;
	mov.b32 	%r367, %f200;
	shfl.sync.bfly.b32	%r368|%p45, %r367, 8, 31, -1;
	mov.b32 	%f201, %r368;
	add.f32 	%f202, %f200, %f201;
	mov.b32 	%r369, %f202;
	shfl.sync.bfly.b32	%r370|%p46, %r369, 4, 31, -1;
	mov.b32 	%f203, %r370;
	add.f32 	%f204, %f202, %f203;
	mov.b32 	%r371, %f204;
	shfl.sync.bfly.b32	%r372|%p47, %r371, 2, 31, -1;
	mov.b32 	%f205, %r372;
	add.f32 	%f206, %f204, %f205;
	mov.b32 	%r373, %f206;
	shfl.sync.bfly.b32	%r374|%p48, %r373, 1, 31, -1;
	mov.b32 	%f207, %r374;
	add.f32 	%f208, %f206, %f207;
	st.local.f32 	[%rd2+28], %f208;
	@%p38 bra 	$L__BB92_15;
	ld.local.f32 	%f209, [%rd15+24];
	mad.lo.s32 	%r375, %r14, 3, %r12;
	mul.wide.u32 	%rd55, %r375, 4;
	add.s64 	%rd56, %rd1, %rd55;
	st.global.f32 	[%rd56], %f209;
$L__BB92_15:
	setp.gt.u32 	%p49, %r2, 1;
	ld.shared.f32 	%f210, [%r11+1024];
	add.f32 	%f211, %f210, %f304;
	mov.b32 	%r376, %f211;
	shfl.sync.bfly.b32	%r377|%p50, %r376, 16, 31, -1;
	mov.b32 	%f212, %r377;
	add.f32 	%f213, %f211, %f212;
	mov.b32 	%r378, %f213;
	shfl.sync.bfly.b32	%r379|%p51, %r378, 8, 31, -1;
	mov.b32 	%f214, %r379;
	add.f32 	%f215, %f213, %f214;
	mov.b32 	%r380, %f215;
	shfl.sync.bfly.b32	%r381|%p52, %r380, 4, 31, -1;
	mov.b32 	%f216, %r381;
	add.f32 	%f217, %f215, %f216;
	mov.b32 	%r382, %f217;
	shfl.sync.bfly.b32	%r383|%p53, %r382, 2, 31, -1;
	mov.b32 	%f218, %r383;
	add.f32 	%f219, %f217, %f218;
	mov.b32 	%r384, %f219;
	shfl.sync.bfly.b32	%r385|%p54, %r384, 1, 31, -1;
	mov.b32 	%f220, %r385;
	add.f32 	%f221, %f219, %f220;
	st.local.f32 	[%rd2+32], %f221;
	ld.shared.f32 	%f222, [%r11+1152];
	add.f32 	%f223, %f222, %f303;
	mov.b32 	%r386, %f223;
	shfl.sync.bfly.b32	%r387|%p55, %r386, 16, 31, -1;
	mov.b32 	%f224, %r387;
	add.f32 	%f225, %f223, %f224;
	mov.b32 	%r388, %f225;
	shfl.sync.bfly.b32	%r389|%p56, %r388, 8, 31, -1;
	mov.b32 	%f226, %r389;
	add.f32 	%f227, %f225, %f226;
	mov.b32 	%r390, %f227;
	shfl.sync.bfly.b32	%r391|%p57, %r390, 4, 31, -1;
	mov.b32 	%f228, %r391;
	add.f32 	%f229, %f227, %f228;
	mov.b32 	%r392, %f229;
	shfl.sync.bfly.b32	%r393|%p58, %r392, 2, 31, -1;
	mov.b32 	%f230, %r393;
	add.f32 	%f231, %f229, %f230;
	mov.b32 	%r394, %f231;
	shfl.sync.bfly.b32	%r395|%p59, %r394, 1, 31, -1;
	mov.b32 	%f232, %r395;
	add.f32 	%f233, %f231, %f232;
	st.local.f32 	[%rd2+36], %f233;
	@%p49 bra 	$L__BB92_17;
	ld.local.f32 	%f234, [%rd15+32];
	shl.b32 	%r396, %r14, 2;
	add.s32 	%r397, %r12, %r396;
	mul.wide.u32 	%rd57, %r397, 4;
	add.s64 	%rd58, %rd1, %rd57;
	st.global.f32 	[%rd58], %f234;
$L__BB92_17:
	setp.gt.u32 	%p60, %r2, 1;
	ld.shared.f32 	%f235, [%r11+1280];
	add.f32 	%f236, %f235, %f302;
	mov.b32 	%r398, %f236;
	shfl.sync.bfly.b32	%r399|%p61, %r398, 16, 31, -1;
	mov.b32 	%f237, %r399;
	add.f32 	%f238, %f236, %f237;
	mov.b32 	%r400, %f238;
	shfl.sync.bfly.b32	%r401|%p62, %r400, 8, 31, -1;
	mov.b32 	%f239, %r401;
	add.f32 	%f240, %f238, %f239;
	mov.b32 	%r402, %f240;
	shfl.sync.bfly.b32	%r403|%p63, %r402, 4, 31, -1;
	mov.b32 	%f241, %r403;
	add.f32 	%f242, %f240, %f241;
	mov.b32 	%r404, %f242;
	shfl.sync.bfly.b32	%r405|%p64, %r404, 2, 31, -1;
	mov.b32 	%f243, %r405;
	add.f32 	%f244, %f242, %f243;
	mov.b32 	%r406, %f244;
	shfl.sync.bfly.b32	%r407|%p65, %r406, 1, 31, -1;
	mov.b32 	%f245, %r407;
	add.f32 	%f246, %f244, %f245;
	st.local.f32 	[%rd2+40], %f246;
	ld.shared.f32 	%f247, [%r11+1408];
	add.f32 	%f248, %f247, %f301;
	mov.b32 	%r408, %f248;
	shfl.sync.bfly.b32	%r409|%p66, %r408, 16, 31, -1;
	mov.b32 	%f249, %r409;
	add.f32 	%f250, %f248, %f249;
	mov.b32 	%r410, %f250;
	shfl.sync.bfly.b32	%r411|%p67, %r410, 8, 31, -1;
	mov.b32 	%f251, %r411;
	add.f32 	%f252, %f250, %f251;
	mov.b32 	%r412, %f252;
	shfl.sync.bfly.b32	%r413|%p68, %r412, 4, 31, -1;
	mov.b32 	%f253, %r413;
	add.f32 	%f254, %f252, %f253;
	mov.b32 	%r414, %f254;
	shfl.sync.bfly.b32	%r415|%p69, %r414, 2, 31, -1;
	mov.b32 	%f255, %r415;
	add.f32 	%f256, %f254, %f255;
	mov.b32 	%r416, %f256;
	shfl.sync.bfly.b32	%r417|%p70, %r416, 1, 31, -1;
	mov.b32 	%f257, %r417;
	add.f32 	%f258, %f256, %f257;
	st.local.f32 	[%rd2+44], %f258;
	@%p60 bra 	$L__BB92_19;
	ld.local.f32 	%f259, [%rd15+40];
	mad.lo.s32 	%r418, %r14, 5, %r12;
	mul.wide.u32 	%rd59, %r418, 4;
	add.s64 	%rd60, %rd1, %rd59;
	st.global.f32 	[%rd60], %f259;
$L__BB92_19:
	setp.gt.u32 	%p71, %r2, 1;
	ld.shared.f32 	%f260, [%r11+1536];
	add.f32 	%f261, %f260, %f300;
	mov.b32 	%r419, %f261;
	shfl.sync.bfly.b32	%r420|%p72, %r419, 16, 31, -1;
	mov.b32 	%f262, %r420;
	add.f32 	%f263, %f261, %f262;
	mov.b32 	%r421, %f263;
	shfl.sync.bfly.b32	%r422|%p73, %r421, 8, 31, -1;
	mov.b32 	%f264, %r422;
	add.f32 	%f265, %f263, %f264;
	mov.b32 	%r423, %f265;
	shfl.sync.bfly.b32	%r424|%p74, %r423, 4, 31, -1;
	mov.b32 	%f266, %r424;
	add.f32 	%f267, %f265, %f266;
	mov.b32 	%r425, %f267;
	shfl.sync.bfly.b32	%r426|%p75, %r425, 2, 31, -1;
	mov.b32 	%f268, %r426;
	add.f32 	%f269, %f267, %f268;
	mov.b32 	%r427, %f269;
	shfl.sync.bfly.b32	%r428|%p76, %r427, 1, 31, -1;
	mov.b32 	%f270, %r428;
	add.f32 	%f271, %f269, %f270;
	st.local.f32 	[%rd2+48], %f271;
	ld.shared.f32 	%f272, [%r11+1664];
	add.f32 	%f273, %f272, %f299;
	mov.b32 	%r429, %f273;
	shfl.sync.bfly.b32	%r430|%p77, %r429, 16, 31, -1;
	mov.b32 	%f274, %r430;
	add.f32 	%f275, %f273, %f274;
	mov.b32 	%r431, %f275;
	shfl.sync.bfly.b32	%r432|%p78, %r431, 8, 31, -1;
	mov.b32 	%f276, %r432;
	add.f32 	%f277, %f275, %f276;
	mov.b32 	%r433, %f277;
	shfl.sync.bfly.b32	%r434|%p79, %r433, 4, 31, -1;
	mov.b32 	%f278, %r434;
	add.f32 	%f279, %f277, %f278;
	mov.b32 	%r435, %f279;
	shfl.sync.bfly.b32	%r436|%p80, %r435, 2, 31, -1;
	mov.b32 	%f280, %r436;
	add.f32 	%f281, %f279, %f280;
	mov.b32 	%r437, %f281;
	shfl.sync.bfly.b32	%r438|%p81, %r437, 1, 31, -1;
	mov.b32 	%f282, %r438;
	add.f32 	%f283, %f281, %f282;
	st.local.f32 	[%rd2+52], %f283;
	@%p71 bra 	$L__BB92_21;
	ld.local.f32 	%f284, [%rd15+48];
	mad.lo.s32 	%r439, %r14, 6, %r12;
	mul.wide.u32 	%rd61, %r439, 4;
	add.s64 	%rd62, %rd1, %rd61;
	st.global.f32 	[%rd62], %f284;
$L__BB92_21:
	ret;

}
	// .globl	mul_mat_vec_q4_1_q8_1_cuda7
.visible .entry mul_mat_vec_q4_1_q8_1_cuda7(
	.param .u64 .ptr .align 1 mul_mat_vec_q4_1_q8_1_cuda7_param_0,
	.param .u64 .ptr .align 1 mul_mat_vec_q4_1_q8_1_cuda7_param_1,
	.param .u64 .ptr .align 1 mul_mat_vec_q4_1_q8_1_cuda7_param_2,
	.param .u32 mul_mat_vec_q4_1_q8_1_cuda7_param_3,
	.param .u32 mul_mat_vec_q4_1_q8_1_cuda7_param_4,
	.param .u32 mul_mat_vec_q4_1_q8_1_cuda7_param_5,
	.param .u32 mul_mat_vec_q4_1_q8_1_cuda7_param_6
)
{
	.local .align 8 .b8 	__local_depot93[56];
	.reg .b64 	%SP;
	.reg .b64 	%SPL;
	.reg .pred 	%p<82>;
	.reg .b16 	%rs<11>;
	.reg .b32 	%r<434>;
	.reg .b32 	%f<336>;
	.reg .b64 	%rd<63>;
	// demoted variable
	.shared .align 4 .b8 _ZZN34_INTERNAL_c8396950_4_k_cu_1fba617b13mul_mat_vec_qILi7ELi32ELi4E10block_q4_1Li2EXadL_ZNS_17vec_dot_q4_1_q8_1EPKvPK10block_q8_1RKiEEEEvS3_S3_PfiiiiE10tmp_shared[1792];
	mov.u64 	%SPL, __local_depot93;
	ld.param.u64 	%rd15, [mul_mat_vec_q4_1_q8_1_cuda7_param_1];
	ld.param.u64 	%rd16, [mul_mat_vec_q4_1_q8_1_cuda7_param_2];
	ld.param.u32 	%r15, [mul_mat_vec_q4_1_q8_1_cuda7_param_3];
	ld.param.u32 	%r13, [mul_mat_vec_q4_1_q8_1_cuda7_param_5];
	ld.param.u32 	%r14, [mul_mat_vec_q4_1_q8_1_cuda7_param_6];
	cvta.to.global.u64 	%rd1, %rd16;
	add.u64 	%rd2, %SPL, 0;
	mov.u32 	%r1, %tid.y;
	mov.u32 	%r2, %tid.x;
	mov.u32 	%r16, %ctaid.x;
	shl.b32 	%r3, %r16, 1;
	shr.s32 	%r17, %r15, 31;
	shr.u32 	%r18, %r17, 27;
	add.s32 	%r19, %r15, %r18;
	shr.s32 	%r4, %r19, 5;
	mov.f32 	%f322, 0f00000000;
	st.local.v2.f32 	[%rd2], {%f322, %f322};
	st.local.v2.f32 	[%rd2+8], {%f322, %f322};
	st.local.v2.f32 	[%rd2+16], {%f322, %f322};
	st.local.v2.f32 	[%rd2+24], {%f322, %f322};
	st.local.v2.f32 	[%rd2+32], {%f322, %f322};
	st.local.v2.f32 	[%rd2+40], {%f322, %f322};
	st.local.v2.f32 	[%rd2+48], {%f322, %f322};
	cvt.u16.u32 	%rs1, %r2;
	cvt.u16.u32 	%rs2, %r1;
	shl.b16 	%rs3, %rs2, 5;
	add.s16 	%rs4, %rs3, %rs1;
	shr.u16 	%rs5, %rs4, 1;
	cvt.u32.u16 	%r433, %rs5;
	setp.ge.s32 	%p1, %r433, %r4;
	mov.f32 	%f323, %f322;
	mov.f32 	%f324, %f322;
	mov.f32 	%f325, %f322;
	mov.f32 	%f326, %f322;
	mov.f32 	%f327, %f322;
	mov.f32 	%f328, %f322;
	mov.f32 	%f329, %f322;
	mov.f32 	%f330, %f322;
	mov.f32 	%f331, %f322;
	mov.f32 	%f332, %f322;
	mov.f32 	%f333, %f322;
	mov.f32 	%f334, %f322;
	mov.f32 	%f335, %f322;
	@%p1 bra 	$L__BB93_4;
	shl.b32 	%r20, %r2, 3;
	and.b32  	%r21, %r20, 8;
	cvt.u64.u32 	%rd3, %r21;
	shr.s32 	%r22, %r13, 31;
	shr.u32 	%r23, %r22, 27;
	add.s32 	%r24, %r13, %r23;
	shr.s32 	%r25, %r24, 5;
	mul.wide.s32 	%rd4, %r25, 36;
	mul.wide.u32 	%rd18, %r433, 36;
	cvta.to.global.u64 	%rd19, %rd15;
	add.s64 	%rd62, %rd19, %rd18;
	mul.wide.s32 	%rd6, %r25, 72;
	mul.wide.s32 	%rd7, %r25, 108;
	mul.wide.s32 	%rd8, %r25, 144;
	mul.wide.s32 	%rd9, %r25, 180;
	mul.wide.s32 	%rd10, %r25, 216;
	mad.lo.s32 	%r432, %r3, %r4, %r433;
	mov.f32 	%f322, 0f00000000;
$L__BB93_2:
	ld.param.u64 	%rd61, [mul_mat_vec_q4_1_q8_1_cuda7_param_0];
	mul.wide.s32 	%rd20, %r432, 20;
	cvta.to.global.u64 	%rd21, %rd61;
	add.s64 	%rd22, %rd21, %rd20;
	add.s64 	%rd23, %rd22, %rd3;
	mul.lo.s32 	%r269, %r4, 20;
	cvt.s64.s32 	%rd24, %r269;
	add.s64 	%rd25, %rd22, %rd24;
	ld.global.u32 	%r270, [%rd23+4];
	add.s64 	%rd26, %rd62, %rd3;
	ld.global.u32 	%r29, [%rd26+4];
	ld.global.u32 	%r33, [%rd26+20];
	ld.global.u32 	%r271, [%rd23+8];
	ld.global.u32 	%r37, [%rd26+8];
	ld.global.u32 	%r41, [%rd26+24];
	and.b32  	%r236, %r270, 252645135;
	shr.u32 	%r272, %r270, 4;
	and.b32  	%r240, %r272, 252645135;
	mov.b32 	%r256, 0;
	// begin inline asm
	dp4a.s32.s32 %r27, %r236, %r29, %r256;
	// end inline asm
	// begin inline asm
	dp4a.s32.s32 %r31, %r240, %r33, %r27;
	// end inline asm
	and.b32  	%r244, %r271, 252645135;
	shr.u32 	%r273, %r271, 4;
	and.b32  	%r248, %r273, 252645135;
	// begin inline asm
	dp4a.s32.s32 %r35, %r244, %r37, %r31;
	// end inline asm
	// begin inline asm
	dp4a.s32.s32 %r39, %r248, %r41, %r35;
	// end inline asm
	ld.global.u32 	%r44, [%rd22];
	// begin inline asm
	{.reg .f16 low,high;
  mov.b32 {low,high},%r44;
  cvt.f32.f16 %f45, low;}

	// end inline asm
	// begin inline asm
	{.reg .f16 low,high;
  mov.b32 {low,high},%r44;
  cvt.f32.f16 %f46, high;}

	// end inline asm
	ld.global.u32 	%r46, [%rd62];
	// begin inline asm
	{.reg .f16 low,high;
  mov.b32 {low,high},%r46;
  cvt.f32.f16 %f47, low;}

	// end inline asm
	// begin inline asm
	{.reg .f16 low,high;
  mov.b32 {low,high},%r46;
  cvt.f32.f16 %f48, high;}

	// end inline asm
	mul.f32 	%f63, %f45, %f47;
	mul.f32 	%f64, %f46, %f48;
	cvt.rn.f32.s32 	%f65, %r39;
	mul.f32 	%f66, %f64, 0f3F000000;
	fma.rn.f32 	%f67, %f63, %f65, %f66;
	add.f32 	%f335, %f335, %f67;
	add.s64 	%rd27, %rd25, %rd3;
	ld.global.u32 	%r274, [%rd27+4];
	ld.global.u32 	%r275, [%rd27+8];
	and.b32  	%r254, %r274, 252645135;
	shr.u32 	%r276, %r274, 4;
	and.b32  	%r258, %r276, 252645135;
	// begin inline asm
	dp4a.s32.s32 %r47, %r254, %r29, %r256;
	// end inline asm
	// begin inline asm
	dp4a.s32.s32 %r51, %r258, %r33, %r47;
	// end inline asm
	and.b32  	%r262, %r275, 252645135;
	shr.u32 	%r277, %r275, 4;
	and.b32  	%r266, %r277, 252645135;
	// begin inline asm
	dp4a.s32.s32 %r55, %r262, %r37, %r51;
	// end inline asm
	// begin inline asm
	dp4a.s32.s32 %r59, %r266, %r41, %r55;
	// end inline asm
	ld.global.u32 	%r64, [%rd25];
	// begin inline asm
	{.reg .f16 low,high;
  mov.b32 {low,high},%r64;
  cvt.f32.f16 %f49, low;}

	// end inline asm
	// begin inline asm
	{.reg .f16 low,high;
  mov.b32 {low,high},%r64;
  cvt.f32.f16 %f50, high;}

	// end inline asm
	mul.f32 	%f68, %f49, %f47;
	mul.f32 	%f69, %f50, %f48;
	cvt.rn.f32.s32 	%f70, %r59;
	mul.f32 	%f71, %f69, 0f3F000000;
	fma.rn.f32 	%f72, %f68, %f70, %f71;
	add.f32 	%f334, %f334, %f72;
	add.s64 	%rd28, %rd62, %rd4;
	add.s64 	%rd29, %rd4, %rd3;
	add.s64 	%rd30, %rd62, %rd29;
	ld.global.u32 	%r85, [%rd30+4];
	ld.global.u32 	%r89, [%rd30+20];
	ld.global.u32 	%r93, [%rd30+8];
	ld.global.u32 	%r97, [%rd30+24];
	// begin inline asm
	dp4a.s32.s32 %r65, %r236, %r85, %r256;
	// end inline asm
	// begin inline asm
	dp4a.s32.s32 %r69, %r240, %r89, %r65;
	// end inline asm
	// begin inline asm
	dp4a.s32.s32 %r73, %r244, %r93, %r69;
	// end inline asm
	// begin inline asm
	dp4a.s32.s32 %r77, %r248, %r97, %r73;
	// end inline asm
	ld.global.u32 	%r82, [%rd28];
	// begin inline asm
	{.reg .f16 low,high;
  mov.b32 {low,high},%r82;
  cvt.f32.f16 %f51, low;}

	// end inline asm
	// begin inline asm
	{.reg .f16 low,high;
  mov.b32 {low,high},%r82;
  cvt.f32.f16 %f52, high;}

	// end inline asm
	mul.f32 	%f73, %f45, %f51;
	mul.f32 	%f74, %f46, %f52;
	cvt.rn.f32.s32 	%f75, %r77;
	mul.f32 	%f76, %f74, 0f3F000000;
	fma.rn.f32 	%f77, %f73, %f75, %f76;
	add.f32 	%f333, %f333, %f77;
	// begin inline asm
	dp4a.s32.s32 %r83, %r254, %r85, %r256;
	// end inline asm
	// begin inline asm
	dp4a.s32.s32 %r87, %r258, %r89, %r83;
	// end inline asm
	// begin inline asm
	dp4a.s32.s32 %r91, %r262, %r93, %r87;
	// end inline asm
	// begin inline asm
	dp4a.s32.s32 %r95, %r266, %r97, %r91;
	// end inline asm
	mul.f32 	%f78, %f49, %f51;
	mul.f32 	%f79, %f50, %f52;
	cvt.rn.f32.s32 	%f80, %r95;
	mul.f32 	%f81, %f79, 0f3F000000;
	fma.rn.f32 	%f82, %f78, %f80, %f81;
	add.f32 	%f332, %f332, %f82;
	add.s64 	%rd31, %rd62, %rd6;
	add.s64 	%rd32, %rd6, %rd3;
	add.s64 	%rd33, %rd62, %rd32;
	ld.global.u32 	%r119, [%rd33+4];
	ld.global.u32 	%r123, [%rd33+20];
	ld.global.u32 	%r127, [%rd33+8];
	ld.global.u32 	%r131, [%rd33+24];
	// begin inline asm
	dp4a.s32.s32 %r99, %r236, %r119, %r256;
	// end inline asm
	// begin inline asm
	dp4a.s32.s32 %r103, %r240, %r123, %r99;
	// end inline asm
	// begin inline asm
	dp4a.s32.s32 %r107, %r244, %r127, %r103;
	// end inline asm
	// begin inline asm
	dp4a.s32.s32 %r111, %r248, %r131, %r107;
	// end inline asm
	ld.global.u32 	%r116, [%rd31];
	// begin inline asm
	{.reg .f16 low,high;
  mov.b32 {low,high},%r116;
  cvt.f32.f16 %f53, low;}

	// end inline asm
	// begin inline asm
	{.reg .f16 low,high;
  mov.b32 {low,high},%r116;
  cvt.f32.f16 %f54, high;}

	// end inline asm
	mul.f32 	%f83, %f45, %f53;
	mul.f32 	%f84, %f46, %f54;
	cvt.rn.f32.s32 	%f85, %r111;
	mul.f32 	%f86, %f84, 0f3F000000;
	fma.rn.f32 	%f87, %f83, %f85, %f86;
	add.f32 	%f331, %f331, %f87;
	// begin inline asm
	dp4a.s32.s32 %r117, %r254, %r119, %r256;
	// end inline asm
	// begin inline asm
	dp4a.s32.s32 %r121, %r258, %r123, %r117;
	// end inline asm
	// begin inline asm
	dp4a.s32.s32 %r125, %r262, %r127, %r121;
	// end inline asm
	// begin inline asm
	dp4a.s32.s32 %r129, %r266, %r131, %r125;
	// end inline asm
	mul.f32 	%f88, %f49, %f53;
	mul.f32 	%f89, %f50, %f54;
	cvt.rn.f32.s32 	%f90, %r129;
	mul.f32 	%f91, %f89, 0f3F000000;
	fma.rn.f32 	%f92, %f88, %f90, %f91;
	add.f32 	%f330, %f330, %f92;
	add.s64 	%rd34, %rd62, %rd7;
	add.s64 	%rd35, %rd7, %rd3;
	add.s64 	%rd36, %rd62, %rd35;
	ld.global.u32 	%r153, [%rd36+4];
	ld.global.u32 	%r157, [%rd36+20];
	ld.global.u32 	%r161, [%rd36+8];
	ld.global.u32 	%r165, [%rd36+24];
	// begin inline asm
	dp4a.s32.s32 %r133, %r236, %r153, %r256;
	// end inline asm
	// begin inline asm
	dp4a.s32.s32 %r137, %r240, %r157, %r133;
	// end inline asm
	// begin inline asm
	dp4a.s32.s32 %r141, %r244, %r161, %r137;
	// end inline asm
	// begin inline asm
	dp4a.s32.s32 %r145, %r248, %r165, %r141;
	// end inline asm
	ld.global.u32 	%r150, [%rd34];
	// begin inline asm
	{.reg .f16 low,high;
  mov.b32 {low,high},%r150;
  cvt.f32.f16 %f55, low;}

	// end inline asm
	// begin inline asm
	{.reg .f16 low,high;
  mov.b32 {low,high},%r150;
  cvt.f32.f16 %f56, high;}

	// end inline asm
	mul.f32 	%f93, %f45, %f55;
	mul.f32 	%f94, %f46, %f56;
	cvt.rn.f32.s32 	%f95, %r145;
	mul.f32 	%f96, %f94, 0f3F000000;
	fma.rn.f32 	%f97, %f93, %f95, %f96;
	add.f32 	%f329, %f329, %f97;
	// begin inline asm
	dp4a.s32.s32 %r151, %r254, %r153, %r256;
	// end inline asm
	// begin inline asm
	dp4a.s32.s32 %r155, %r258, %r157, %r151;
	// end inline asm
	// begin inline asm
	dp4a.s32.s32 %r159, %r262, %r161, %r155;
	// end inline asm
	// begin inline asm
	dp4a.s32.s32 %r163, %r266, %r165, %r159;
	// end inline asm
	mul.f32 	%f98, %f49, %f55;
	mul.f32 	%f99, %f50, %f56;
	cvt.rn.f32.s32 	%f100, %r163;
	mul.f32 	%f101, %f99, 0f3F000000;
	fma.rn.f32 	%f102, %f98, %f100, %f101;
	add.f32 	%f328, %f328, %f102;
	add.s64 	%rd37, %rd62, %rd8;
	add.s64 	%rd38, %rd8, %rd3;
	add.s64 	%rd39, %rd62, %rd38;
	ld.global.u32 	%r187, [%rd39+4];
	ld.global.u32 	%r191, [%rd39+20];
	ld.global.u32 	%r195, [%rd39+8];
	ld.global.u32 	%r199, [%rd39+24];
	// begin inline asm
	dp4a.s32.s32 %r167, %r236, %r187, %r256;
	// end inline asm
	// begin inline asm
	dp4a.s32.s32 %r171, %r240, %r191, %r167;
	// end inline asm
	// begin inline asm
	dp4a.s32.s32 %r175, %r244, %r195, %r171;
	// end inline asm
	// begin inline asm
	dp4a.s32.s32 %r179, %r248, %r199, %r175;
	// end inline asm
	ld.global.u32 	%r184, [%rd37];
	// begin inline asm
	{.reg .f16 low,high;
  mov.b32 {low,high},%r184;
  cvt.f32.f16 %f57, low;}

	// end inline asm
	// begin inline asm
	{.reg .f16 low,high;
  mov.b32 {low,high},%r184;
  cvt.f32.f16 %f58, high;}

	// end inline asm
	mul.f32 	%f103, %f45, %f57;
	mul.f32 	%f104, %f46, %f58;
	cvt.rn.f32.s32 	%f105, %r179;
	mul.f32 	%f106, %f104, 0f3F000000;
	fma.rn.f32 	%f107, %f103, %f105, %f106;
	add.f32 	%f327, %f327, %f107;
	// begin inline asm
	dp4a.s32.s32 %r185, %r254, %r187, %r256;
	// end inline asm
	// begin inline asm
	dp4a.s32.s32 %r189, %r258, %r191, %r185;
	// end inline asm
	// begin inline asm
	dp4a.s32.s32 %r193, %r262, %r195, %r189;
	// end inline asm
	// begin inline asm
	dp4a.s32.s32 %r197, %r266, %r199, %r193;
	// end inline asm
	mul.f32 	%f108, %f49, %f57;
	mul.f32 	%f109, %f50, %f58;
	cvt.rn.f32.s32 	%f110, %r197;
	mul.f32 	%f111, %f109, 0f3F000000;
	fma.rn.f32 	%f112, %f108, %f110, %f111;
	add.f32 	%f326, %f326, %f112;
	add.s64 	%rd40, %rd62, %rd9;
	add.s64 	%rd41, %rd9, %rd3;
	add.s64 	%rd42, %rd62, %rd41;
	ld.global.u32 	%r221, [%rd42+4];
	ld.global.u32 	%r225, [%rd42+20];
	ld.global.u32 	%r229, [%rd42+8];
	ld.global.u32 	%r233, [%rd42+24];
	// begin inline asm
	dp4a.s32.s32 %r201, %r236, %r221, %r256;
	// end inline asm
	// begin inline asm
	dp4a.s32.s32 %r205, %r240, %r225, %r201;
	// end inline asm
	// begin inline asm
	dp4a.s32.s32 %r209, %r244, %r229, %r205;
	// end inline asm
	// begin inline asm
	dp4a.s32.s32 %r213, %r248, %r233, %r209;
	// end inline asm
	ld.global.u32 	%r218, [%rd40];
	// begin inline asm
	{.reg .f16 low,high;
  mov.b32 {low,high},%r218;
  cvt.f32.f16 %f59, low;}

	// end inline asm
	// begin inline asm
	{.reg .f16 low,high;
  mov.b32 {low,high},%r218;
  cvt.f32.f16 %f60, high;}

	// end inline asm
	mul.f32 	%f113, %f45, %f59;
	mul.f32 	%f114, %f46, %f60;
	cvt.rn.f32.s32 	%f115, %r213;
	mul.f32 	%f116, %f114, 0f3F000000;
	fma.rn.f32 	%f117, %f113, %f115, %f116;
	add.f32 	%f325, %f325, %f117;
	// begin inline asm
	dp4a.s32.s32 %r219, %r254, %r221, %r256;
	// end inline asm
	// begin inline asm
	dp4a.s32.s32 %r223, %r258, %r225, %r219;
	// end inline asm
	// begin inline asm
	dp4a.s32.s32 %r227, %r262, %r229, %r223;
	// end inline asm
	// begin inline asm
	dp4a.s32.s32 %r231, %r266, %r233, %r227;
	// end inline asm
	mul.f32 	%f118, %f49, %f59;
	mul.f32 	%f119, %f50, %f60;
	cvt.rn.f32.s32 	%f120, %r231;
	mul.f32 	%f121, %f119, 0f3F000000;
	fma.rn.f32 	%f122, %f118, %f120, %f121;
	add.f32 	%f324, %f324, %f122;
	add.s64 	%rd43, %rd62, %rd10;
	add.s64 	%rd44, %rd10, %rd3;
	add.s64 	%rd45, %rd62, %rd44;
	ld.global.u32 	%r255, [%rd45+4];
	ld.global.u32 	%r259, [%rd45+20];
	ld.global.u32 	%r263, [%rd45+8];
	ld.global.u32 	%r267, [%rd45+24];
	// begin inline asm
	dp4a.s32.s32 %r235, %r236, %r255, %r256;
	// end inline asm
	// begin inline asm
	dp4a.s32.s32 %r239, %r240, %r259, %r235;
	// end inline asm
	// begin inline asm
	dp4a.s32.s32 %r243, %r244, %r263, %r239;
	// end inline asm
	// begin inline asm
	dp4a.s32.s32 %r247, %r248, %r267, %r243;
	// end inline asm
	ld.global.u32 	%r252, [%rd43];
	// begin inline asm
	{.reg .f16 low,high;
  mov.b32 {low,high},%r252;
  cvt.f32.f16 %f61, low;}

	// end inline asm
	// begin inline asm
	{.reg .f16 low,high;
  mov.b32 {low,high},%r252;
  cvt.f32.f16 %f62, high;}

	// end inline asm
	mul.f32 	%f123, %f45, %f61;
	mul.f32 	%f124, %f46, %f62;
	cvt.rn.f32.s32 	%f125, %r247;
	mul.f32 	%f126, %f124, 0f3F000000;
	fma.rn.f32 	%f127, %f123, %f125, %f126;
	add.f32 	%f323, %f323, %f127;
	// begin inline asm
	dp4a.s32.s32 %r253, %r254, %r255, %r256;
	// end inline asm
	// begin inline asm
	dp4a.s32.s32 %r257, %r258, %r259, %r253;
	// end inline asm
	// begin inline asm
	dp4a.s32.s32 %r261, %r262, %r263, %r257;
	// end inline asm
	// begin inline asm
	dp4a.s32.s32 %r265, %r266, %r267, %r261;
	// end inline asm
	mul.f32 	%f128, %f49, %f61;
	mul.f32 	%f129, %f50, %f62;
	cvt.rn.f32.s32 	%f130, %r265;
	mul.f32 	%f131, %f129, 0f3F000000;
	fma.rn.f32 	%f132, %f128, %f130, %f131;
	add.f32 	%f322, %f322, %f132;
	add.s32 	%r433, %r433, 32;
	add.s64 	%rd62, %rd62, 1152;
	add.s32 	%r432, %r432, 32;
	setp.lt.s32 	%p2, %r433, %r4;
	@%p2 bra 	$L__BB93_2;
	st.local.v2.f32 	[%rd2], {%f335, %f334};
	st.local.v2.f32 	[%rd2+8], {%f333, %f332};
	st.local.v2.f32 	[%rd2+16], {%f331, %f330};
	st.local.v2.f32 	[%rd2+24], {%f329, %f328};
	st.local.v2.f32 	[%rd2+32], {%f327, %f326};
	st.local.v2.f32 	[%rd2+40], {%f325, %f324};
	st.local.v2.f32 	[%rd2+48], {%f323, %f322};
$L__BB93_4:
	setp.eq.s32 	%p3, %r1, 0;
	@%p3 bra 	$L__BB93_6;
	mov.u32 	%r278, _ZZN34_INTERNAL_c8396950_4_k_cu_1fba617b13mul_mat_vec_qILi7ELi32ELi4E10block_q4_1Li2EXadL_ZNS_17vec_dot_q4_1_q8_1EPKvPK10block_q8_1RKiEEEEvS3_S3_PfiiiiE10tmp_shared;
	mad.lo.s32 	%r279, %r1, 1792, %r278;
	shl.b32 	%r280, %r2, 2;
	add.s32 	%r281, %r279, %r280;
	st.shared.f32 	[%r281+-1792], %f335;
	st.shared.f32 	[%r281+-1664], %f334;
	st.shared.f32 	[%r281+-1536], %f333;
	st.shared.f32 	[%r281+-1408], %f332;
	st.shared.f32 	[%r281+-1280], %f331;
	st.shared.f32 	[%r281+-1152], %f330;
	st.shared.f32 	[%r281+-1024], %f329;
	st.shared.f32 	[%r281+-896], %f328;
	st.shared.f32 	[%r281+-768], %f327;
	st.shared.f32 	[%r281+-640], %f326;
	st.shared.f32 	[%r281+-512], %f325;
	st.shared.f32 	[%r281+-384], %f324;
	st.shared.f32 	[%r281+-256], %f323;
	st.shared.f32 	[%r281+-128], %f322;
$L__BB93_6:
	setp.ne.s32 	%p4, %r1, 0;
	bar.sync 	0;
	@%p4 bra 	$L__BB93_21;
	shl.b32 	%r282, %r2, 2;
	mov.u32 	%r283, _ZZN34_INTERNAL_c8396950_4_k_cu_1fba617b13mul_mat_vec_qILi7ELi32ELi4E10block_q4_1Li2EXadL_ZNS_17vec_dot_q4_1_q8_1EPKvPK10block_q8_1RKiEEEEvS3_S3_PfiiiiE10tmp_shared;
	add.s32 	%r11, %r283, %r282;
	setp.gt.u32 	%p5, %r2, 1;
	mul.wide.u32 	%rd46, %r2, 4;
	add.s64 	%rd13, %rd2, %rd46;
	add.s32 	%r12, %r3, %r2;
	ld.shared.f32 	%f133, [%r11];
	add.f32 	%f134, %f133, %f335;
	mov.b32 	%r284, %f134;
	shfl.sync.bfly.b32	%r285|%p6, %r284, 16, 31, -1;
	mov.b32 	%f135, %r285;
	add.f32 	%f136, %f134, %f135;
	mov.b32 	%r286, %f136;
	shfl.sync.bfly.b32	%r287|%p7, %r286, 8, 31, -1;
	mov.b32 	%f137, %r287;
	add.f32 	%f138, %f136, %f137;
	mov.b32 	%r288, %f138;
	shfl.sync.bfly.b32	%r289|%p8, %r288, 4, 31, -1;
	mov.b32 	%f139, %r289;
	add.f32 	%f140, %f138, %f139;
	mov.b32 	%r290, %f140;
	shfl.sync.bfly.b32	%r291|%p9, %r290, 2, 31, -1;
	mov.b32 	%f141, %r291;
	add.f32 	%f142, %f140, %f141;
	mov.b32 	%r292, %f142;
	shfl.sync.bfly.b32	%r293|%p10, %r292, 1, 31, -1;
	mov.b32 	%f143, %r293;
	add.f32 	%f144, %f142, %f143;
	st.local.f32 	[%rd2], %f144;
	ld.shared.f32 	%f145, [%r11+128];
	add.f32 	%f146, %f145, %f334;
	mov.b32 	%r294, %f146;
	shfl.sync.bfly.b32	%r295|%p11, %r294, 16, 31, -1;
	mov.b32 	%f147, %r295;
	add.f32 	%f148, %f146, %f147;
	mov.b32 	%r296, %f148;
	shfl.sync.bfly.b32	%r297|%p12, %r296, 8, 31, -1;
	mov.b32 	%f149, %r297;
	add.f32 	%f150, %f148, %f149;
	mov.b32 	%r298, %f150;
	shfl.sync.bfly.b32	%r299|%p13, %r298, 4, 31, -1;
	mov.b32 	%f151, %r299;
	add.f32 	%f152, %f150, %f151;
	mov.b32 	%r300, %f152;
	shfl.sync.bfly.b32	%r301|%p14, %r300, 2, 31, -1;
	mov.b32 	%f153, %r301;
	add.f32 	%f154, %f152, %f153;
	mov.b32 	%r302, %f154;
	shfl.sync.bfly.b32	%r303|%p15, %r302, 1, 31, -1;
	mov.b32 	%f155, %r303;
	add.f32 	%f156, %f154, %f155;
	st.local.f32 	[%rd2+4], %f156;
	@%p5 bra 	$L__BB93_9;
	ld.local.f32 	%f157, [%rd13];
	mul.wide.u32 	%rd47, %r12, 4;
	add.s64 	%rd48, %rd1, %rd47;
	st.global.f32 	[%rd48], %f157;
$L__BB93_9:
	setp.gt.u32 	%p16, %r2, 1;
	ld.shared.f32 	%f158, [%r11+256];
	add.f32 	%f159, %f158, %f333;
	mov.b32 	%r304, %f159;
	shfl.sync.bfly.b32	%r305|%p17, %r304, 16, 31, -1;
	mov.b32 	%f160, %r305;
	add.f32 	%f161, %f159, %f160;
	mov.b32 	%r306, %f161;
	shfl.sync.bfly.b32	%r307|%p18, %r306, 8, 31, -1;
	mov.b32 	%f162, %r307;
	add.f32 	%f163, %f161, %f162;
	mov.b32 	%r308, %f163;
	shfl.sync.bfly.b32	%r309|%p19, %r308, 4, 31, -1;
	mov.b32 	%f164, %r309;
	add.f32 	%f165, %f163, %f164;
	mov.b32 	%r310, %f165;
	shfl.sync.bfly.b32	%r311|%p20, %r310, 2, 31, -1;
	mov.b32 	%f166, %r311;
	add.f32 	%f167, %f165, %f166;
	mov.b32 	%r312, %f167;
	shfl.sync.bfly.b32	%r313|%p21, %r312, 1, 31, -1;
	mov.b32 	%f168, %r313;
	add.f32 	%f169, %f167, %f168;
	st.local.f32 	[%rd2+8], %f169;
	ld.shared.f32 	%f170, [%r11+384];
	add.f32 	%f171, %f170, %f332;
	mov.b32 	%r314, %f171;
	shfl.sync.bfly.b32	%r315|%p22, %r314, 16, 31, -1;
	mov.b32 	%f172, %r315;
	add.f32 	%f173, %f171, %f172;
	mov.b32 	%r316, %f173;
	shfl.sync.bfly.b32	%r317|%p23, %r316, 8, 31, -1;
	mov.b32 	%f174, %r317;
	add.f32 	%f175, %f173, %f174;
	mov.b32 	%r318, %f175;
	shfl.sync.bfly.b32	%r319|%p24, %r318, 4, 31, -1;
	mov.b32 	%f176, %r319;
	add.f32 	%f177, %f175, %f176;
	mov.b32 	%r320, %f177;
	shfl.sync.bfly.b32	%r321|%p25, %r320, 2, 31, -1;
	mov.b32 	%f178, %r321;
	add.f32 	%f179, %f177, %f178;
	mov.b32 	%r322, %f179;
	shfl.sync.bfly.b32	%r323|%p26, %r322, 1, 31, -1;
	mov.b32 	%f180, %r323;
	add.f32 	%f181, %f179, %f180;
	st.local.f32 	[%rd2+12], %f181;
	@%p16 bra 	$L__BB93_11;
	ld.local.f32 	%f182, [%rd13+8];
	add.s32 	%r324, %r12, %r14;
	mul.wide.u32 	%rd49, %r324, 4;
	add.s64 	%rd50, %rd1, %rd49;
	st.global.f32 	[%rd50], %f182;
$L__BB93_11:
	setp.gt.u32 	%p27, %r2, 1;
	ld.shared.f32 	%f183, [%r11+512];
	add.f32 	%f184, %f183, %f331;
	mov.b32 	%r325, %f184;
	shfl.sync.bfly.b32	%r326|%p28, %r325, 16, 31, -1;
	mov.b32 	%f185, %r326;
	add.f32 	%f186, %f184, %f185;
	mov.b32 	%r327, %f186;
	shfl.sync.bfly.b32	%r328|%p29, %r327, 8, 31, -1;
	mov.b32 	%f187, %r328;
	add.f32 	%f188, %f186, %f187;
	mov.b32 	%r329, %f188;
	shfl.sync.bfly.b32	%r330|%p30, %r329, 4, 31, -1;
	mov.b32 	%f189, %r330;
	add.f32 	%f190, %f188, %f189;
	mov.b32 	%r331, %f190;
	shfl.sync.bfly.b32	%r332|%p31, %r331, 2, 31, -1;
	mov.b32 	%f191, %r332;
	add.f32 	%f192, %f190, %f191;
	mov.b32 	%r333, %f192;
	shfl.sync.bfly.b32	%r334|%p32, %r333, 1, 31, -1;
	mov.b32 	%f193, %r334;
	add.f32 	%f194, %f192, %f193;
	st.local.f32 	[%rd2+16], %f194;
	ld.shared.f32 	%f195, [%r11+640];
	add.f32 	%f196, %f195, %f330;
	mov.b32 	%r335, %f196;
	shfl.sync.bfly.b32	%r336|%p33, %r335, 16, 31, -1;
	mov.b32 	%f197, %r336;
	add.f32 	%f198, %f196, %f197;
	mov.b32 	%r337, %f198;
	shfl.sync.bfly.b32	%r338|%p34, %r337, 8, 31, -1;
	mov.b32 	%f199, %r338;
	add.f32 	%f200, %f198, %f199;
	mov.b32 	%r339, %f200;
	shfl.sync.bfly.b32	%r340|%p35, %r339, 4, 31, -1;
	mov.b32 	%f201, %r340;
	add.f32 	%f202, %f200, %f201;
	mov.b32 	%r341, %f202;
	shfl.sync.bfly.b32	%r342|%p36, %r341, 2, 31, -1;
	mov.b32 	%f203, %r342;
	add.f32 	%f204, %f202, %f203;
	mov.b32 	%r343, %f204;
	shfl.sync.bfly.b32	%r344|%p37, %r343, 1, 31, -1;
	mov.b32 	%f205, %r344;
	add.f32 	%f206, %f204, %f205;
	st.local.f32 	[%rd2+20], %f206;
	@%p27 bra 	$L__BB93_13;
	ld.local.f32 	%f207, [%rd13+16];
	shl.b32 	%r345, %r14, 1;
	add.s32 	%r346, %r12, %r345;
	mul.wide.u32 	%rd51, %r346, 4;
	add.s64 	%rd52, %rd1, %rd51;
	st.global.f32 	[%rd52], %f207;
$L__BB93_13:
	setp.gt.u32 	%p38, %r2, 1;
	ld.shared.f32 	%f208, [%r11+768];
	add.f32 	%f209, %f208, %f329;
	mov.b32 	%r347, %f209;
	shfl.sync.bfly.b32	%r348|%p39, %r347, 16, 31, -1;
	mov.b32 	%f210, %r348;
	add.f32 	%f211, %f209, %f210;
	mov.b32 	%r349, %f211;
	shfl.sync.bfly.b32	%r350|%p40, %r349, 8, 31, -1;
	mov.b32 	%f212, %r350;
	add.f32 	%f213, %f211, %f212;
	mov.b32 	%r351, %f213;
	shfl.sync.bfly.b32	%r352|%p41, %r351, 4, 31, -1;
	mov.b32 	%f214, %r352;
	add.f32 	%f215, %f213, %f214;
	mov.b32 	%r353, %f215;
	shfl.sync.bfly.b32	%r354|%p42, %r353, 2, 31, -1;
	mov.b32 	%f216, %r354;
	add.f32 	%f217, %f215, %f216;
	mov.b32 	%r355, %f217;
	shfl.sync.bfly.b32	%r356|%p43, %r355, 1, 31, -1;
	mov.b32 	%f218, %r356;
	add.f32 	%f219, %f217, %f218;
	st.local.f32 	[%rd2+24], %f219;
	ld.shared.f32 	%f220, [%r11+896];
	add.f32 	%f221, %f220, %f328;
	mov.b32 	%r357, %f221;
	shfl.sync.bfly.b32	%r358|%p44, %r357, 16, 31, -1;
	mov.b32 	%f222, %r358;
	add.f32 	%f223, %f221, %f222;
	mov.b32 	%r359, %f223;
	shfl.sync.bfly.b32	%r360|%p45, %r359, 8, 31, -1;
	mov.b32 	%f224, %r360;
	add.f32 	%f225, %f223, %f224;
	mov.b32 	%r361, %f225;
	shfl.sync.bfly.b32	%r362|%p46, %r361, 4, 31, -1;
	mov.b32 	%f226, %r362;
	add.f32 	%f227, %f225, %f226;
	mov.b32 	%r363, %f227;
	shfl.sync.bfly.b32	%r364|%p47, %r363, 2, 31, -1;
	mov.b32 	%f228, %r364;
	add.f32 	%f229, %f227, %f228;
	mov.b32 	%r365, %f229;
	shfl.sync.bfly.b32	%r366|%p48, %r365, 1, 31, -1;
	mov.b32 	%f230, %r366;
	add.f32 	%f231, %f229, %f230;
	st.local.f32 	[%rd2+28], %f231;
	@%p38 bra 	$L__BB93_15;
	ld.local.f32 	%f232, [%rd13+24];
	mad.lo.s32 	%r367, %r14, 3, %r12;
	mul.wide.u32 	%rd53, %r367, 4;
	add.s64 	%rd54, %rd1, %rd53;
	st.global.f32 	[%rd54], %f232;
$L__BB93_15:
	setp.gt.u32 	%p49, %r2, 1;
	ld.shared.f32 	%f233, [%r11+1024];
	add.f32 	%f234, %f233, %f327;
	mov.b32 	%r368, %f234;
	shfl.sync.bfly.b32	%r369|%p50, %r368, 16, 31, -1;
	mov.b32 	%f235, %r369;
	add.f32 	%f236, %f234, %f235;
	mov.b32 	%r370, %f236;
	shfl.sync.bfly.b32	%r371|%p51, %r370, 8, 31, -1;
	mov.b32 	%f237, %r371;
	add.f32 	%f238, %f236, %f237;
	mov.b32 	%r372, %f238;
	shfl.sync.bfly.b32	%r373|%p52, %r372, 4, 31, -1;
	mov.b32 	%f239, %r373;
	add.f32 	%f240, %f238, %f239;
	mov.b32 	%r374, %f240;
	shfl.sync.bfly.b32	%r375|%p53, %r374, 2, 31, -1;
	mov.b32 	%f241, %r375;
	add.f32 	%f242, %f240, %f241;
	mov.b32 	%r376, %f242;
	shfl.sync.bfly.b32	%r377|%p54, %r376, 1, 31, -1;
	mov.b32 	%f243, %r377;
	add.f32 	%f244, %f242, %f243;
	st.local.f32 	[%rd2+32], %f244;
	ld.shared.f32 	%f245, [%r11+1152];
	add.f32 	%f246, %f245, %f326;
	mov.b32 	%r378, %f246;
	shfl.sync.bfly.b32	%r379|%p55, %r378, 16, 31, -1;
	mov.b32 	%f247, %r379;
	add.f32 	%f248, %f246, %f247;
	mov.b32 	%r380, %f248;
	shfl.sync.bfly.b32	%r381|%p56, %r380, 8, 31, -1;
	mov.b32 	%f249, %r381;
	add.f32 	%f250, %f248, %f249;
	mov.b32 	%r382, %f250;
	shfl.sync.bfly.b32	%r383|%p57, %r382, 4, 31, -1;
	mov.b32 	%f251, %r383;
	add.f32 	%f252, %f250, %f251;
	mov.b32 	%r384, %f252;
	shfl.sync.bfly.b32	%r385|%p58, %r384, 2, 31, -1;
	mov.b32 	%f253, %r385;
	add.f32 	%f254, %f252, %f253;
	mov.b32 	%r386, %f254;
	shfl.sync.bfly.b32	%r387|%p59, %r386, 1, 31, -1;
	mov.b32 	%f255, %r387;
	add.f32 	%f256, %f254, %f255;
	st.local.f32 	[%rd2+36], %f256;
	@%p49 bra 	$L__BB93_17;
	ld.local.f32 	%f257, [%rd13+32];
	shl.b32 	%r388, %r14, 2;
	add.s32 	%r389, %r12, %r388;
	mul.wide.u32 	%rd55, %r389, 4;
	add.s64 	%rd56, %rd1, %rd55;
	st.global.f32 	[%rd56], %f257;
$L__BB93_17:
	setp.gt.u32 	%p60, %r2, 1;
	ld.shared.f32 	%f258, [%r11+1280];
	add.f32 	%f259, %f258, %f325;
	mov.b32 	%r390, %f259;
	shfl.sync.bfly.b32	%r391|%p61, %r390, 16, 31, -1;
	mov.b32 	%f260, %r391;
	add.f32 	%f261, %f259, %f260;
	mov.b32 	%r392, %f261;
	shfl.sync.bfly.b32	%r393|%p62, %r392, 8, 31, -1;
	mov.b32 	%f262, %r393;
	add.f32 	%f263, %f261, %f262;
	mov.b32 	%r394, %f263;
	shfl.sync.bfly.b32	%r395|%p63, %r394, 4, 31, -1;
	mov.b32 	%f264, %r395;
	add.f32 	%f265, %f263, %f264;
	mov.b32 	%r396, %f265;
	shfl.sync.bfly.b32	%r397|%p64, %r396, 2, 31, -1;
	mov.b32 	%f266, %r397;
	add.f32 	%f267, %f265, %f266;
	mov.b32 	%r398, %f267;
	shfl.sync.bfly.b32	%r399|%p65, %r398, 1, 31, -1;
	mov.b32 	%f268, %r399;
	add.f32 	%f269, %f267, %f268;
	st.local.f32 	[%rd2+40], %f269;
	ld.shared.f32 	%f270, [%r11+1408];
	add.f32 	%f271, %f270, %f324;
	mov.b32 	%r400, %f271;
	shfl.sync.bfly.b32	%r401|%p66, %r400, 16, 31, -1;
	mov.b32 	%f272, %r401;
	add.f32 	%f273, %f271, %f272;
	mov.b32 	%r402, %f273;
	shfl.sync.bfly.b32	%r403|%p67, %r402, 8, 31, -1;
	mov.b32 	%f274, %r403;
	add.f32 	%f275, %f273, %f274;
	mov.b32 	%r404, %f275;
	shfl.sync.bfly.b32	%r405|%p68, %r404, 4, 31, -1;
	mov.b32 	%f276, %r405;
	add.f32 	%f277, %f275, %f276;
	mov.b32 	%r406, %f277;
	shfl.sync.bfly.b32	%r407|%p69, %r406, 2, 31, -1;
	mov.b32 	%f278, %r407;
	add.f32 	%f279, %f277, %f278;
	mov.b32 	%r408, %f279;
	shfl.sync.bfly.b32	%r409|%p70, %r408, 1, 31, -1;
	mov.b32 	%f280, %r409;
	add.f32 	%f281, %f279, %f280;
	st.local.f32 	[%rd2+44], %f281;
	@%p60 bra 	$L__BB93_19;
	ld.local.f32 	%f282, [%rd13+40];
	mad.lo.s32 	%r410, %r14, 5, %r12;
	mul.wide.u32 	%rd57, %r410, 4;
	add.s64 	%rd58, %rd1, %rd57;
	st.global.f32 	[%rd58], %f282;
$L__BB93_19:
	setp.gt.u32 	%p71, %r2, 1;
	ld.shared.f32 	%f283, [%r11+1536];
	add.f32 	%f284, %f283, %f323;
	mov.b32 	%r411, %f284;
	shfl.sync.bfly.b32	%r412|%p72, %r411, 16, 31, -1;
	mov.b32 	%f285, %r412;
	add.f32 	%f286, %f284, %f285;
	mov.b32 	%r413, %f286;
	shfl.sync.bfly.b32	%r414|%p73, %r413, 8, 31, -1;
	mov.b32 	%f287, %r414;
	add.f32 	%f288, %f286, %f287;
	mov.b32 	%r415, %f288;
	shfl.sync.bfly.b32	%r416|%p74, %r415, 4, 31, -1;
	mov.b32 	%f289, %r416;
	add.f32 	%f290, %f288, %f289;
	mov.b32 	%r417, %f290;
	shfl.sync.bfly.b32	%r418|%p75, %r417, 2, 31, -1;
	mov.b32 	%f291, %r418;
	add.f32 	%f292, %f290, %f291;
	mov.b32 	%r419, %f292;
	shfl.sync.bfly.b32	%r420|%p76, %r419, 1, 31, -1;
	mov.b32 	%f293, %r420;
	add.f32 	%f294, %f292, %f293;
	st.local.f32 	[%rd2+48], %f294;
	ld.shared.f32 	%f295, [%r11+1664];
	add.f32 	%f296, %f295, %f322;
	mov.b32 	%r421, %f296;
	shfl.sync.bfly.b32	%r422|%p77, %r421, 16, 31, -1;
	mov.b32 	%f297, %r422;
	add.f32 	%f298, %f296, %f297;
	mov.b32 	%r423, %f298;
	shfl.sync.bfly.b32	%r424|%p78, %r423, 8, 31, -1;
	mov.b32 	%f299, %r424;
	add.f32 	%f300, %f298, %f299;
	mov.b32 	%r425, %f300;
	shfl.sync.bfly.b32	%r426|%p79, %r425, 4, 31, -1;
	mov.b32 	%f301, %r426;
	add.f32 	%f302, %f300, %f301;
	mov.b32 	%r427, %f302;
	shfl.sync.bfly.b32	%r428|%p80, %r427, 2, 31, -1;
	mov.b32 	%f303, %r428;
	add.f32 	%f304, %f302, %f303;
	mov.b32 	%r429, %f304;
	shfl.sync.bfly.b32	%r430|%p81, %r429, 1, 31, -1;
	mov.b32 	%f305, %r430;
	add.f32 	%f306, %f304, %f305;
	st.local.f32 	[%rd2+52], %f306;
	@%p71 bra 	$L__BB93_21;
	ld.local.f32 	%f307, [%rd13+48];
	mad.lo.s32 	%r431, %r14, 6, %r12;
	mul.wide.u32 	%rd59, %r431, 4;
	add.s64 	%rd60, %rd1, %rd59;
	st.global.f32 	[%rd60], %f307;
$L__BB93_21:
	ret;

}
	// .globl	mul_mat_vec_q5_0_q8_1_cuda7
.visible .entry mul_mat_vec_q5_0_q8_1_cuda7(
	.param .u64 .ptr .align 1 mul_mat_vec_q5_0_q8_1_cuda7_param_0,
	.param .u64 .ptr .align 1 mul_mat_vec_q5_0_q8_1_cuda7_param_1,
	.param .u64 .ptr .align 1 mul_mat_vec_q5_0_q8_1_cuda7_param_2,
	.param .u32 mul_mat_vec_q5_0_q8_1_cuda7_param_3,
	.param .u32 mul_mat_vec_q5_0_q8_1_cuda7_param_4,
	.param .u32 mul_mat_vec_q5_0_q8_1_cuda7_param_5,
	.param .u32 mul_mat_vec_q5_0_q8_1_cuda7_param_6
)
{
	.local .align 8 .b8 	__local_depot94[56];
	.reg .b64 	%SP;
	.reg .b64 	%SPL;
	.reg .pred 	%p<82>;
	.reg .b16 	%rs<13>;
	.reg .b32 	%r<554>;
	.reg .b32 	%f<313>;
	.reg .b64 	%rd<66>;
	// demoted variable
	.shared .align 4 .b8 _ZZN34_INTERNAL_c8396950_4_k_cu_1fba617b13mul_mat_vec_qILi7ELi32ELi4E10block_q5_0Li2EXadL_ZNS_17vec_dot_q5_0_q8_1EPKvPK10block_q8_1RKiEEEEvS3_S3_PfiiiiE10tmp_shared[1792];
	mov.u64 	%SPL, __local_depot94;
	ld.param.u64 	%rd16, [mul_mat_vec_q5_0_q8_1_cuda7_param_1];
	ld.param.u64 	%rd17, [mul_mat_vec_q5_0_q8_1_cuda7_param_2];
	ld.param.u32 	%r15, [mul_mat_vec_q5_0_q8_1_cuda7_param_3];
	ld.param.u32 	%r13, [mul_mat_vec_q5_0_q8_1_cuda7_param_5];
	ld.param.u32 	%r14, [mul_mat_vec_q5_0_q8_1_cuda7_param_6];
	cvta.to.global.u64 	%rd1, %rd17;
	add.u64 	%rd2, %SPL, 0;
	mov.u32 	%r1, %tid.y;
	mov.u32 	%r2, %tid.x;
	mov.u32 	%r16, %ctaid.x;
	shl.b32 	%r3, %r16, 1;
	shr.s32 	%r17, %r15, 31;
	shr.u32 	%r18, %r17, 27;
	add.s32 	%r19, %r15, %r18;
	shr.s32 	%r4, %r19, 5;
	mov.f32 	%f299, 0f00000000;
	st.local.v2.f32 	[%rd2], {%f299, %f299};
	st.local.v2.f32 	[%rd2+8], {%f299, %f299};
	st.local.v2.f32 	[%rd2+16], {%f299, %f299};
	st.local.v2.f32 	[%rd2+24], {%f299, %f299};
	st.local.v2.f32 	[%rd2+32], {%f299, %f299};
	st.local.v2.f32 	[%rd2+40], {%f299, %f299};
	st.local.v2.f32 	[%rd2+48], {%f299, %f299};
	cvt.u16.u32 	%rs1, %r2;
	cvt.u16.u32 	%rs2, %r1;
	shl.b16 	%rs3, %rs2, 5;
	add.s16 	%rs4, %rs3, %rs1;
	shr.u16 	%rs5, %rs4, 1;
	cvt.u32.u16 	%r553, %rs5;
	setp.ge.s32 	%p1, %r553, %r4;
	mov.f32 	%f300, %f299;
	mov.f32 	%f301, %f299;
	mov.f32 	%f302, %f299;
	mov.f32 	%f303, %f299;
	mov.f32 	%f304, %f299;
	mov.f32 	%f305, %f299;
	mov.f32 	%f306, %f299;
	mov.f32 	%f307, %f299;
	mov.f32 	%f308, %f299;
	mov.f32 	%f309, %f299;
	mov.f32 	%f310, %f299;
	mov.f32 	%f311, %f299;
	mov.f32 	%f312, %f299;
	@%p1 bra 	$L__BB94_4;
	ld.param.u64 	%rd63, [mul_mat_vec_q5_0_q8_1_cuda7_param_0];
	cvta.to.global.u64 	%rd19, %rd63;
	shl.b32 	%r20, %r2, 3;
	and.b32  	%r21, %r20, 8;
	cvt.u64.u32 	%rd3, %r21;
	shr.s32 	%r22, %r13, 31;
	shr.u32 	%r23, %r22, 27;
	add.s32 	%r24, %r13, %r23;
	shr.s32 	%r25, %r24, 5;
	mul.wide.s32 	%rd4, %r25, 36;
	mul.wide.u32 	%rd20, %r553, 36;
	cvta.to.global.u64 	%rd21, %rd16;
	add.s64 	%rd65, %rd21, %rd20;
	mul.wide.s32 	%rd6, %r25, 72;
	mul.wide.s32 	%rd7, %r25, 108;
	mul.wide.s32 	%rd8, %r25, 144;
	mul.wide.s32 	%rd9, %r25, 180;
	mul.wide.s32 	%rd10, %r25, 216;
	mad.lo.s32 	%r552, %r3, %r4, %r553;
	mul.lo.s32 	%r27, %r4, 22;
	cvt.s64.s32 	%rd22, %r27;
	add.s64 	%rd11, %rd19, %rd22;
	mov.f32 	%f299, 0f00000000;
$L__BB94_2:
	ld.param.u64 	%rd64, [mul_mat_vec_q5_0_q8_1_cuda7_param_0];
	cvt.u32.u64 	%r266, %rd3;
	mul.wide.s32 	%rd23, %r552, 22;
	cvta.to.global.u64 	%rd24, %rd64;
	add.s64 	%rd25, %rd24, %rd23;
	add.s64 	%rd26, %rd25, %rd3;
	add.s64 	%rd27, %rd11, %rd23;
	ld.global.u16 	%r267, [%rd25+2];
	ld.global.u16 	%r268, [%rd25+4];
	shl.b32 	%r269, %r268, 16;
	or.b32  	%r270, %r269, %r267;
	ld.global.u16 	%r271, [%rd26+6];
	ld.global.u16 	%r272, [%rd26+8];
	shl.b32 	%r273, %r272, 16;
	or.b32  	%r274, %r273, %r271;
	shr.s32 	%r275, %r270, %r266;
	add.s64 	%rd28, %rd65, %rd3;
	ld.global.u32 	%r30, [%rd28+4];
	ld.global.u32 	%r34, [%rd28+20];
	ld.global.u16 	%r276, [%rd26+10];
	ld.global.u16 	%r277, [%rd26+12];
	shl.b32 	%r278, %r277, 16;
	or.b32  	%r279, %r278, %r276;
	shl.b32 	%r280, %r2, 3;
	and.b32  	%r281, %r280, 8;
	or.b32  	%r282, %r281, 4;
	shr.s32 	%r283, %r270, %r282;
	ld.global.u32 	%r38, [%rd28+8];
	ld.global.u32 	%r42, [%rd28+24];
	ld.global.u16 	%rs11, [%rd25];
	// begin inline asm
	{  cvt.f32.f16 %f45, %rs11;}

	// end inline asm
	and.b32  	%r284, %r274, 252645135;
	shl.b32 	%r285, %r275, 4;
	and.b32  	%r286, %r285, 16;
	or.b32  	%r287, %r286, %r284;
	shl.b32 	%r288, %r275, 11;
	and.b32  	%r289, %r288, 4096;
	or.b32  	%r290, %r287, %r289;
	shl.b32 	%r291, %r275, 18;
	and.b32  	%r292, %r291, 1048576;
	or.b32  	%r293, %r290, %r292;
	shl.b32 	%r294, %r275, 25;
	and.b32  	%r295, %r294, 268435456;
	or.b32  	%r233, %r293, %r295;
	mov.b32 	%r253, 0;
	// begin inline asm
	dp4a.s32.s32 %r28, %r233, %r30, %r253;
	// end inline asm
	shr.u32 	%r296, %r274, 4;
	and.b32  	%r297, %r296, 252645135;
	shr.u32 	%r298, %r275, 12;
	and.b32  	%r299, %r298, 16;
	or.b32  	%r300, %r299, %r297;
	shr.u32 	%r301, %r275, 5;
	and.b32  	%r302, %r301, 4096;
	or.b32  	%r303, %r300, %r302;
	shl.b32 	%r304, %r275, 2;
	and.b32  	%r305, %r304, 1048576;
	or.b32  	%r306, %r303, %r305;
	shl.b32 	%r307, %r275, 9;
	and.b32  	%r308, %r307, 268435456;
	or.b32  	%r237, %r306, %r308;
	// begin inline asm
	dp4a.s32.s32 %r32, %r237, %r34, %r28;
	// end inline asm
	and.b32  	%r309, %r279, 252645135;
	shl.b32 	%r310, %r283, 4;
	and.b32  	%r311, %r310, 16;
	or.b32  	%r312, %r311, %r309;
	shl.b32 	%r313, %r283, 11;
	and.b32  	%r314, %r313, 4096;
	or.b32  	%r315, %r312, %r314;
	shl.b32 	%r316, %r283, 18;
	and.b32  	%r317, %r316, 1048576;
	or.b32  	%r318, %r315, %r317;
	shl.b32 	%r319, %r283, 25;
	and.b32  	%r320, %r319, 268435456;
	or.b32  	%r241, %r318, %r320;
	// begin inline asm
	dp4a.s32.s32 %r36, %r241, %r38, %r32;
	// end inline asm
	shr.u32 	%r321, %r279, 4;
	and.b32  	%r322, %r321, 252645135;
	shr.u32 	%r323, %r283, 12;
	and.b32  	%r324, %r323, 16;
	or.b32  	%r325, %r324, %r322;
	shr.u32 	%r326, %r283, 5;
	and.b32  	%r327, %r326, 4096;
	or.b32  	%r328, %r325, %r327;
	shl.b32 	%r329, %r283, 2;
	and.b32  	%r330, %r329, 1048576;
	or.b32  	%r331, %r328, %r330;
	shl.b32 	%r332, %r283, 9;
	and.b32  	%r333, %r332, 268435456;
	or.b32  	%r245, %r331, %r333;
	// begin inline asm
	dp4a.s32.s32 %r40, %r245, %r42, %r36;
	// end inline asm
	ld.global.u32 	%r45, [%rd65];
	// begin inline asm
	{.reg .f16 low,high;
  mov.b32 {low,high},%r45;
  cvt.f32.f16 %f46, low;}

	// end inline asm
	// begin inline asm
	{.reg .f16 low,high;
  mov.b32 {low,high},%r45;
  cvt.f32.f16 %f47, high;}

	// end inline asm
	cvt.rn.f32.s32 	%f61, %r40;
	mul.f32 	%f62, %f46, %f61;
	mul.f32 	%f63, %f47, 0f41000000;
	sub.f32 	%f64, %f62, %f63;
	fma.rn.f32 	%f312, %f45, %f64, %f312;
	ld.global.u16 	%r334, [%rd27+2];
	ld.global.u16 	%r335, [%rd27+4];
	shl.b32 	%r336, %r335, 16;
	or.b32  	%r337, %r336, %r334;
	add.s64 	%rd29, %rd27, %rd3;
	ld.global.u16 	%r338, [%rd29+6];
	ld.global.u16 	%r339, [%rd29+8];
	shl.b32 	%r340, %r339, 16;
	or.b32  	%r341, %r340, %r338;
	shr.s32 	%r342, %r337, %r266;
	ld.global.u16 	%r343, [%rd29+10];
	ld.global.u16 	%r344, [%rd29+12];
	shl.b32 	%r345, %r344, 16;
	or.b32  	%r346, %r345, %r343;
	shr.s32 	%r347, %r337, %r282;
	ld.global.u16 	%rs12, [%rd27];
	// begin inline asm
	{  cvt.f32.f16 %f48, %rs12;}

	// end inline asm
	and.b32  	%r348, %r341, 252645135;
	shl.b32 	%r349, %r342, 4;
	and.b32  	%r350, %r349, 16;
	or.b32  	%r351, %r350, %r348;
	shl.b32 	%r352, %r342, 11;
	and.b32  	%r353, %r352, 4096;
	or.b32  	%r354, %r351, %r353;
	shl.b32 	%r355, %r342, 18;
	and.b32  	%r356, %r355, 1048576;
	or.b32  	%r357, %r354, %r356;
	shl.b32 	%r358, %r342, 25;
	and.b32  	%r359, %r358, 268435456;
	or.b32  	%r251, %r357, %r359;
	// begin inline asm
	dp4a.s32.s32 %r46, %r251, %r30, %r253;
	// end inline asm
	shr.u32 	%r360, %r341, 4;
	and.b32  	%r361, %r360, 252645135;
	shr.u32 	%r362, %r342, 12;
	and.b32  	%r363, %r362, 16;
	or.b32  	%r364, %r363, %r361;
	shr.u32 	%r365, %r342, 5;
	and.b32  	%r366, %r365, 4096;
	or.b32  	%r367, %r364, %r366;
	shl.b32 	%r368, %r342, 2;
	and.b32  	%r369, %r368, 1048576;
	or.b32  	%r370, %r367, %r369;
	shl.b32 	%r371, %r342, 9;
	and.b32  	%r372, %r371, 268435456;
	or.b32  	%r255, %r370, %r372;
	// begin inline asm
	dp4a.s32.s32 %r50, %r255, %r34, %r46;
	// end inline asm
	and.b32  	%r373, %r346, 252645135;
	shl.b32 	%r374, %r347, 4;
	and.b32  	%r375, %r374, 16;
	or.b32  	%r376, %r375, %r373;
	shl.b32 	%r377, %r347, 11;
	and.b32  	%r378, %r377, 4096;
	or.b32  	%r379, %r376, %r378;
	shl.b32 	%r380, %r347, 18;
	and.b32  	%r381, %r380, 1048576;
	or.b32  	%r382, %r379, %r381;
	shl.b32 	%r383, %r347, 25;
	and.b32  	%r384, %r383, 268435456;
	or.b32  	%r259, %r382, %r384;
	// begin inline asm
	dp4a.s32.s32 %r54, %r259, %r38, %r50;
	// end inline asm
	shr.u32 	%r385, %r346, 4;
	and.b32  	%r386, %r385, 252645135;
	shr.u32 	%r387, %r347, 12;
	and.b32  	%r388, %r387, 16;
	or.b32  	%r389, %r388, %r386;
	shr.u32 	%r390, %r347, 5;
	and.b32  	%r391, %r390, 4096;
	or.b32  	%r392, %r389, %r391;
	shl.b32 	%r393, %r347, 2;
	and.b32  	%r394, %r393, 1048576;
	or.b32  	%r395, %r392, %r394;
	shl.b32 	%r396, %r347, 9;
	and.b32  	%r397, %r396, 268435456;
	or.b32  	%r263, %r395, %r397;
	// begin inline asm
	dp4a.s32.s32 %r58, %r263, %r42, %r54;
	// end inline asm
	cvt.rn.f32.s32 	%f65, %r58;
	mul.f32 	%f66, %f46, %f65;
	sub.f32 	%f67, %f66, %f63;
	fma.rn.f32 	%f311, %f48, %f67, %f311;
	add.s64 	%rd30, %rd65, %rd4;
	add.s64 	%rd31, %rd4, %rd3;
	add.s64 	%rd32, %rd65, %rd31;
	ld.global.u32 	%r82, [%rd32+4];
	ld.global.u32 	%r86, [%rd32+20];
	ld.global.u32 	%r90, [%rd32+8];
	ld.global.u32 	%r94, [%rd32+24];
	// begin inline asm
	dp4a.s32.s32 %r62, %r233, %r82, %r253;
	// end inline asm
	// begin inline asm
	dp4a.s32.s32 %r66, %r237, %r86, %r62;
	// end inline asm
	// begin inline asm
	dp4a.s32.s32 %r70, %r241, %r90, %r66;
	// end inline asm
	// begin inline asm
	dp4a.s32.s32 %r74, %r245, %r94, %r70;
	// end inline asm
	ld.global.u32 	%r79, [%rd30];
	// begin inline asm
	{.reg .f16 low,high;
  mov.b32 {low,high},%r79;
  cvt.f32.f16 %f49, low;}

	// end inline asm
	// begin inline asm
	{.reg .f16 low,high;
  mov.b32 {low,high},%r79;
  cvt.f32.f16 %f50, high;}

	// end inline asm
	cvt.rn.f32.s32 	%f68, %r74;
	mul.f32 	%f69, %f49, %f68;
	mul.f32 	%f70, %f50, 0f41000000;
	sub.f32 	%f71, %f69, %f70;
	fma.rn.f32 	%f310, %f45, %f71, %f310;
	// begin inline asm
	dp4a.s32.s32 %r80, %r251, %r82, %r253;
	// end inline asm
	// begin inline asm
	dp4a.s32.s32 %r84, %r255, %r86, %r80;
	// end inline asm
	// begin inline asm
	dp4a.s32.s32 %r88, %r259, %r90, %r84;
	// end inline asm
	// begin inline asm
	dp4a.s32.s32 %r92, %r263, %r94, %r88;
	// end inline asm
	cvt.rn.f32.s32 	%f72, %r92;
	mul.f32 	%f73, %f49, %f72;
	sub.f32 	%f74, %f73, %f70;
	fma.rn.f32 	%f309, %f48, %f74, %f309;
	add.s64 	%rd33, %rd65, %rd6;
	add.s64 	%rd34, %rd6, %rd3;
	add.s64 	%rd35, %rd65, %rd34;
	ld.global.u32 	%r116, [%rd35+4];
	ld.global.u32 	%r120, [%rd35+20];
	ld.global.u32 	%r124, [%rd35+8];
	ld.global.u32 	%r128, [%rd35+24];
	// begin inline asm
	dp4a.s32.s32 %r96, %r233, %r116, %r253;
	// end inline asm
	// begin inline asm
	dp4a.s32.s32 %r100, %r237, %r120, %r96;
	// end inline asm
	// begin inline asm
	dp4a.s32.s32 %r104, %r241, %r124, %r100;
	// end inline asm
	// begin inline asm
	dp4a.s32.s32 %r108, %r245, %r128, %r104;
	// end inline asm
	ld.global.u32 	%r113, [%rd33];
	// begin inline asm
	{.reg .f16 low,high;
  mov.b32 {low,high},%r113;
  cvt.f32.f16 %f51, low;}

	// end inline asm
	// begin inline asm
	{.reg .f16 low,high;
  mov.b32 {low,high},%r113;
  cvt.f32.f16 %f52, high;}

	// end inline asm
	cvt.rn.f32.s32 	%f75, %r108;
	mul.f32 	%f76, %f51, %f75;
	mul.f32 	%f77, %f52, 0f41000000;
	sub.f32 	%f78, %f76, %f77;
	fma.rn.f32 	%f308, %f45, %f78, %f308;
	// begin inline asm
	dp4a.s32.s32 %r114, %r251, %r116, %r253;
	// end inline asm
	// begin inline asm
	dp4a.s32.s32 %r118, %r255, %r120, %r114;
	// end inline asm
	// begin inline asm
	dp4a.s32.s32 %r122, %r259, %r124, %r118;
	// end inline asm
	// begin inline asm
	dp4a.s32.s32 %r126, %r263, %r128, %r122;
	// end inline asm
	cvt.rn.f32.s32 	%f79, %r126;
	mul.f32 	%f80, %f51, %f79;
	sub.f32 	%f81, %f80, %f77;
	fma.rn.f32 	%f307, %f48, %f81, %f307;
	add.s64 	%rd36, %rd65, %rd7;
	add.s64 	%rd37, %rd7, %rd3;
	add.s64 	%rd38, %rd65, %rd37;
	ld.global.u32 	%r150, [%rd38+4];
	ld.global.u32 	%r154, [%rd38+20];
	ld.global.u32 	%r158, [%rd38+8];
	ld.global.u32 	%r162, [%rd38+24];
	// begin inline asm
	dp4a.s32.s32 %r130, %r233, %r150, %r253;
	// end inline asm
	// begin inline asm
	dp4a.s32.s32 %r134, %r237, %r154, %r130;
	// end inline asm
	// begin inline asm
	dp4a.s32.s32 %r138, %r241, %r158, %r134;
	// end inline asm
	// begin inline asm
	dp4a.s32.s32 %r142, %r245, %r162, %r138;
	// end inline asm
	ld.global.u32 	%r147, [%rd36];
	// begin inline asm
	{.reg .f16 low,high;
  mov.b32 {low,high},%r147;
  cvt.f32.f16 %f53, low;}

	// end inline asm
	// begin inline asm
	{.reg .f16 low,high;
  mov.b32 {low,high},%r147;
  cvt.f32.f16 %f54, high;}

	// end inline asm
	cvt.rn.f32.s32 	%f82, %r142;
	mul.f32 	%f83, %f53, %f82;
	mul.f32 	%f84, %f54, 0f41000000;
	sub.f32 	%f85, %f83, %f84;
	fma.rn.f32 	%f306, %f45, %f85, %f306;
	// begin inline asm
	dp4a.s32.s32 %r148, %r251, %r150, %r253;
	// end inline asm
	// begin inline asm
	dp4a.s32.s32 %r152, %r255, %r154, %r148;
	// end inline asm
	// begin inline asm
	dp4a.s32.s32 %r156, %r259, %r158, %r152;
	// end inline asm
	// begin inline asm
	dp4a.s32.s32 %r160, %r263, %r162, %r156;
	// end inline asm
	cvt.rn.f32.s32 	%f86, %r160;
	mul.f32 	%f87, %f53, %f86;
	sub.f32 	%f88, %f87, %f84;
	fma.rn.f32 	%f305, %f48, %f88, %f305;
	add.s64 	%rd39, %rd65, %rd8;
	add.s64 	%rd40, %rd8, %rd3;
	add.s64 	%rd41, %rd65, %rd40;
	ld.global.u32 	%r184, [%rd41+4];
	ld.global.u32 	%r188, [%rd41+20];
	ld.global.u32 	%r192, [%rd41+8];
	ld.global.u32 	%r196, [%rd41+24];
	// begin inline asm
	dp4a.s32.s32 %r164, %r233, %r184, %r253;
	// end inline asm
	// begin inline asm
	dp4a.s32.s32 %r168, %r237, %r188, %r164;
	// end inline asm
	// begin inline asm
	dp4a.s32.s32 %r172, %r241, %r192, %r168;
	// end inline asm
	// begin inline asm
	dp4a.s32.s32 %r176, %r245, %r196, %r172;
	// end inline asm
	ld.global.u32 	%r181, [%rd39];
	// begin inline asm
	{.reg .f16 low,high;
  mov.b32 {low,high},%r181;
  cvt.f32.f16 %f55, low;}

	// end inline asm
	// begin inline asm
	{.reg .f16 low,high;
  mov.b32 {low,high},%r181;
  cvt.f32.f16 %f56, high;}

	// end inline asm
	cvt.rn.f32.s32 	%f89, %r176;
	mul.f32 	%f90, %f55, %f89;
	mul.f32 	%f91, %f56, 0f41000000;
	sub.f32 	%f92, %f90, %f91;
	fma.rn.f32 	%f304, %f45, %f92, %f304;
	// begin inline asm
	dp4a.s32.s32 %r182, %r251, %r184, %r253;
	// end inline asm
	// begin inline asm
	dp4a.s32.s32 %r186, %r255, %r188, %r182;
	// end inline asm
	// begin inline asm
	dp4a.s32.s32 %r190, %r259, %r192, %r186;
	// end inline asm
	// begin inline asm
	dp4a.s32.s32 %r194, %r263, %r196, %r190;
	// end inline asm
	cvt.rn.f32.s32 	%f93, %r194;
	mul.f32 	%f94, %f55, %f93;
	sub.f32 	%f95, %f94, %f91;
	fma.rn.f32 	%f303, %f48, %f95, %f303;
	add.s64 	%rd42, %rd65, %rd9;
	add.s64 	%rd43, %rd9, %rd3;
	add.s64 	%rd44, %rd65, %rd43;
	ld.global.u32 	%r218, [%rd44+4];
	ld.global.u32 	%r222, [%rd44+20];
	ld.global.u32 	%r226, [%rd44+8];
	ld.global.u32 	%r230, [%rd44+24];
	// begin inline asm
	dp4a.s32.s32 %r198, %r233, %r218, %r253;
	// end inline asm
	// begin inline asm
	dp4a.s32.s32 %r202, %r237, %r222, %r198;
	// end inline asm
	// begin inline asm
	dp4a.s32.s32 %r206, %r241, %r226, %r202;
	// end inline asm
	// begin inline asm
	dp4a.s32.s32 %r210, %r245, %r230, %r206;
	// end inline asm
	ld.global.u32 	%r215, [%rd42];
	// begin inline asm
	{.reg .f16 low,high;
  mov.b32 {low,high},%r215;
  cvt.f32.f16 %f57, low;}

	// end inline asm
	// begin inline asm
	{.reg .f16 low,high;
  mov.b32 {low,high},%r215;
  cvt.f32.f16 %f58, high;}

	// end inline asm
	cvt.rn.f32.s32 	%f96, %r210;
	mul.f32 	%f97, %f57, %f96;
	mul.f32 	%f98, %f58, 0f41000000;
	sub.f32 	%f99, %f97, %f98;
	fma.rn.f32 	%f302, %f45, %f99, %f302;
	// begin inline asm
	dp4a.s32.s32 %r216, %r251, %r218, %r253;
	// end inline asm
	// begin inline asm
	dp4a.s32.s32 %r220, %r255, %r222, %r216;
	// end inline asm
	// begin inline asm
	dp4a.s32.s32 %r224, %r259, %r226, %r220;
	// end inline asm
	// begin inline asm
	dp4a.s32.s32 %r228, %r263, %r230, %r224;
	// end inline asm
	cvt.rn.f32.s32 	%f100, %r228;
	mul.f32 	%f101, %f57, %f100;
	sub.f32 	%f102, %f101, %f98;
	fma.rn.f32 	%f301, %f48, %f102, %f301;
	add.s64 	%rd45, %rd65, %rd10;
	add.s64 	%rd46, %rd10, %rd3;
	add.s64 	%rd47, %rd65, %rd46;
	ld.global.u32 	%r252, [%rd47+4];
	ld.global.u32 	%r256, [%rd47+20];
	ld.global.u32 	%r260, [%rd47+8];
	ld.global.u32 	%r264, [%rd47+24];
	// begin inline asm
	dp4a.s32.s32 %r232, %r233, %r252, %r253;
	// end inline asm
	// begin inline asm
	dp4a.s32.s32 %r236, %r237, %r256, %r232;
	// end inline asm
	// begin inline asm
	dp4a.s32.s32 %r240, %r241, %r260, %r236;
	// end inline asm
	// begin inline asm
	dp4a.s32.s32 %r244, %r245, %r264, %r240;
	// end inline asm
	ld.global.u32 	%r249, [%rd45];
	// begin inline asm
	{.reg .f16 low,high;
  mov.b32 {low,high},%r249;
  cvt.f32.f16 %f59, low;}

	// end inline asm
	// begin inline asm
	{.reg .f16 low,high;
  mov.b32 {low,high},%r249;
  cvt.f32.f16 %f60, high;}

	// end inline asm
	cvt.rn.f32.s32 	%f103, %r244;
	mul.f32 	%f104, %f59, %f103;
	mul.f32 	%f105, %f60, 0f41000000;
	sub.f32 	%f106, %f104, %f105;
	fma.rn.f32 	%f300, %f45, %f106, %f300;
	// begin inline asm
	dp4a.s32.s32 %r250, %r251, %r252, %r253;
	// end inline asm
	// begin inline asm
	dp4a.s32.s32 %r254, %r255, %r256, %r250;
	// end inline asm
	// begin inline asm
	dp4a.s32.s32 %r258, %r259, %r260, %r254;
	// end inline asm
	// begin inline asm
	dp4a.s32.s32 %r262, %r263, %r264, %r258;
	// end inline asm
	cvt.rn.f32.s32 	%f107, %r262;
	mul.f32 	%f108, %f59, %f107;
	sub.f32 	%f109, %f108, %f105;
	fma.rn.f32 	%f299, %f48, %f109, %f299;
	add.s32 	%r553, %r553, 32;
	add.s64 	%rd65, %rd65, 1152;
	add.s32 	%r552, %r552, 32;
	setp.lt.s32 	%p2, %r553, %r4;
	@%p2 bra 	$L__BB94_2;
	st.local.v2.f32 	[%rd2], {%f312, %f311};
	st.local.v2.f32 	[%rd2+8], {%f310, %f309};
	st.local.v2.f32 	[%rd2+16], {%f308, %f307};
	st.local.v2.f32 	[%rd2+24], {%f306, %f305};
	st.local.v2.f32 	[%rd2+32], {%f304, %f303};
	st.local.v2.f32 	[%rd2+40], {%f302, %f301};
	st.local.v2.f32 	[%rd2+48], {%f300, %f299};
$L__BB94_4:
	setp.eq.s32 	%p3, %r1, 0;
	@%p3 bra 	$L__BB94_6;
	mov.u32 	%r398, _ZZN34_INTERNAL_c8396950_4_k_cu_1fba617b13mul_mat_vec_qILi7ELi32ELi4E10block_q5_0Li2EXadL_ZNS_17vec_dot_q5_0_q8_1EPKvPK10block_q8_1RKiEEEEvS3_S3_PfiiiiE10tmp_shared;
	mad.lo.s32 	%r399, %r1, 1792, %r398;
	shl.b32 	%r400, %r2, 2;
	add.s32 	%r401, %r399, %r400;
	st.shared.f32 	[%r401+-1792], %f312;
	st.shared.f32 	[%r401+-1664], %f311;
	st.shared.f32 	[%r401+-1536], %f310;
	st.shared.f32 	[%r401+-1408], %f309;
	st.shared.f32 	[%r401+-1280], %f308;
	st.shared.f32 	[%r401+-1152], %f307;
	st.shared.f32 	[%r401+-1024], %f306;
	st.shared.f32 	[%r401+-896], %f305;
	st.shared.f32 	[%r401+-768], %f304;
	st.shared.f32 	[%r401+-640], %f303;
	st.shared.f32 	[%r401+-512], %f302;
	st.shared.f32 	[%r401+-384], %f301;
	st.shared.f32 	[%r401+-256], %f300;
	st.shared.f32 	[%r401+-128], %f299;
$L__BB94_6:
	setp.ne.s32 	%p4, %r1, 0;
	bar.sync 	0;
	@%p4 bra 	$L__BB94_21;
	shl.b32 	%r402, %r2, 2;
	mov.u32 	%r403, _ZZN34_INTERNAL_c8396950_4_k_cu_1fba617b13mul_mat_vec_qILi7ELi32ELi4E10block_q5_0Li2EXadL_ZNS_17vec_dot_q5_0_q8_1EPKvPK10block_q8_1RKiEEEEvS3_S3_PfiiiiE10tmp_shared;
	add.s32 	%r11, %r403, %r402;
	setp.gt.u32 	%p5, %r2, 1;
	mul.wide.u32 	%rd48, %r2, 4;
	add.s64 	%rd14, %rd2, %rd48;
	add.s32 	%r12, %r3, %r2;
	ld.shared.f32 	%f110, [%r11];
	add.f32 	%f111, %f110, %f312;
	mov.b32 	%r404, %f111;
	shfl.sync.bfly.b32	%r405|%p6, %r404, 16, 31, -1;
	mov.b32 	%f112, %r405;
	add.f32 	%f113, %f111, %f112;
	mov.b32 	%r406, %f113;
	shfl.sync.bfly.b32	%r407|%p7, %r406, 8, 31, -1;
	mov.b32 	%f114, %r407;
	add.f32 	%f115, %f113, %f114;
	mov.b32 	%r408, %f115;
	shfl.sync.bfly.b32	%r409|%p8, %r408, 4, 31, -1;
	mov.b32 	%f116, %r409;
	add.f32 	%f117, %f115, %f116;
	mov.b32 	%r410, %f117;
	shfl.sync.bfly.b32	%r411|%p9, %r410, 2, 31, -1;
	mov.b32 	%f118, %r411;
	add.f32 	%f119, %f117, %f118;
	mov.b32 	%r412, %f119;
	shfl.sync.bfly.b32	%r413|%p10, %r412, 1, 31, -1;
	mov.b32 	%f120, %r413;
	add.f32 	%f121, %f119, %f120;
	st.local.f32 	[%rd2], %f121;
	ld.shared.f32 	%f122, [%r11+128];
	add.f32 	%f123, %f122, %f311;
	mov.b32 	%r414, %f123;
	shfl.sync.bfly.b32	%r415|%p11, %r414, 16, 31, -1;
	mov.b32 	%f124, %r415;
	add.f32 	%f125, %f123, %f124;
	mov.b32 	%r416, %f125;
	shfl.sync.bfly.b32	%r417|%p12, %r416, 8, 31, -1;
	mov.b32 	%f126, %r417;
	add.f32 	%f127, %f125, %f126;
	mov.b32 	%r418, %f127;
	shfl.sync.bfly.b32	%r419|%p13, %r418, 4, 31, -1;
	mov.b32 	%f128, %r419;
	add.f32 	%f129, %f127, %f128;
	mov.b32 	%r420, %f129;
	shfl.sync.bfly.b32	%r421|%p14, %r420, 2, 31, -1;
	mov.b32 	%f130, %r421;
	add.f32 	%f131, %f129, %f130;
	mov.b32 	%r422, %f131;
	shfl.sync.bfly.b32	%r423|%p15, %r422, 1, 31, -1;
	mov.b32 	%f132, %r423;
	add.f32 	%f133, %f131, %f132;
	st.local.f32 	[%rd2+4], %f133;
	@%p5 bra 	$L__BB94_9;
	ld.local.f32 	%f134, [%rd14];
	mul.wide.u32 	%rd49, %r12, 4;
	add.s64 	%rd50, %rd1, %rd49;
	st.global.f32 	[%rd50], %f134;
$L__BB94_9:
	setp.gt.u32 	%p16, %r2, 1;
	ld.shared.f32 	%f135, [%r11+256];
	add.f32 	%f136, %f135, %f310;
	mov.b32 	%r424, %f136;
	shfl.sync.bfly.b32	%r425|%p17, %r424, 16, 31, -1;
	mov.b32 	%f137, %r425;
	add.f32 	%f138, %f136, %f137;
	mov.b32 	%r426, %f138;
	shfl.sync.bfly.b32	%r427|%p18, %r426, 8, 31, -1;
	mov.b32 	%f139, %r427;
	add.f32 	%f140, %f138, %f139;
	mov.b32 	%r428, %f140;
	shfl.sync.bfly.b32	%r429|%p19, %r428, 4, 31, -1;
	mov.b32 	%f141, %r429;
	add.f32 	%f142, %f140, %f141;
	mov.b32 	%r430, %f142;
	shfl.sync.bfly.b32	%r431|%p20, %r430, 2, 31, -1;
	mov.b32 	%f143, %r431;
	add.f32 	%f144, %f142, %f143;
	mov.b32 	%r432, %f144;
	shfl.sync.bfly.b32	%r433|%p21, %r432, 1, 31, -1;
	mov.b32 	%f145, %r433;
	add.f32 	%f146, %f144, %f145;
	st.local.f32 	[%rd2+8], %f146;
	ld.shared.f32 	%f147, [%r11+384];
	add.f32 	%f148, %f147, %f309;
	mov.b32 	%r434, %f148;
	shfl.sync.bfly.b32	%r435|%p22, %r434, 16, 31, -1;
	mov.b32 	%f149, %r435;
	add.f32 	%f150, %f148, %f149;
	mov.b32 	%r436, %f150;
	shfl.sync.bfly.b32	%r437|%p23, %r436, 8, 31, -1;
	mov.b32 	%f151, %r437;
	add.f32 	%f152, %f150, %f151;
	mov.b32 	%r438, %f152;
	shfl.sync.bfly.b32	%r439|%p24, %r438, 4, 31, -1;
	mov.b32 	%f153, %r439;
	add.f32 	%f154, %f152, %f153;
	mov.b32 	%r440, %f154;
	shfl.sync.bfly.b32	%r441|%p25, %r440, 2, 31, -1;
	mov.b32 	%f155, %r441;
	add.f32 	%f156, %f154, %f155;
	mov.b32 	%r442, %f156;
	shfl.sync.bfly.b32	%r443|%p26, %r442, 1, 31, -1;
	mov.b32 	%f157, %r443;
	add.f32 	%f158, %f156, %f157;
	st.local.f32 	[%rd2+12], %f158;
	@%p16 bra 	$L__BB94_11;
	ld.local.f32 	%f159, [%rd14+8];
	add.s32 	%r444, %r12, %r14;
	mul.wide.u32 	%rd51, %r444, 4;
	add.s64 	%rd52, %rd1, %rd51;
	st.global.f32 	[%rd52], %f159;
$L__BB94_11:
	setp.gt.u32 	%p27, %r2, 1;
	ld.shared.f32 	%f160, [%r11+512];
	add.f32 	%f161, %f160, %f308;
	mov.b32 	%r445, %f161;
	shfl.sync.bfly.b32	%r446|%p28, %r445, 16, 31, -1;
	mov.b32 	%f162, %r446;
	add.f32 	%f163, %f161, %f162;
	mov.b32 	%r447, %f163;
	shfl.sync.bfly.b32	%r448|%p29, %r447, 8, 31, -1;
	mov.b32 	%f164, %r448;
	add.f32 	%f165, %f163, %f164;
	mov.b32 	%r449, %f165;
	shfl.sync.bfly.b32	%r450|%p30, %r449, 4, 31, -1;
	mov.b32 	%f166, %r450;
	add.f32 	%f167, %f165, %f166;
	mov.b32 	%r451, %f167;
	shfl.sync.bfly.b32	%r452|%p31, %r451, 2, 31, -1;
	mov.b32 	%f168, %r452;
	add.f32 	%f169, %f167, %f168;
	mov.b32 	%r453, %f169;
	shfl.sync.bfly.b32	%r454|%p32, %r453, 1, 31, -1;
	mov.b32 	%f170, %r454;
	add.f32 	%f171, %f169, %f170;
	st.local.f32 	[%rd2+16], %f171;
	ld.shared.f32 	%f172, [%r11+640];
	add.f32 	%f173, %f172, %f307;
	mov.b32 	%r455, %f173;
	shfl.sync.bfly.b32	%r456|%p33, %r455, 16, 31, -1;
	mov.b32 	%f174, %r456;
	add.f32 	%f175, %f173, %f174;
	mov.b32 	%r457, %f175;
	shfl.sync.bfly.b32	%r458|%p34, %r457, 8, 31, -1;
	mov.b32 	%f176, %r458;
	add.f32 	%f177, %f175, %f176;
	mov.b32 	%r459, %f177;
	shfl.sync.bfly.b32	%r460|%p35, %r459, 4, 31, -1;
	mov.b32 	%f178, %r460;
	add.f32 	%f179, %f177, %f178;
	mov.b32 	%r461, %f179;
	shfl.sync.bfly.b32	%r462|%p36, %r461, 2, 31, -1;
	mov.b32 	%f180, %r462;
	add.f32 	%f181, %f179, %f180;
	mov.b32 	%r463, %f181;
	shfl.sync.bfly.b32	%r464|%p37, %r463, 1, 31, -1;
	mov.b32 	%f182, %r464;
	add.f32 	%f183, %f181, %f182;
	st.local.f32 	[%rd2+20], %f183;
	@%p27 bra 	$L__BB94_13;
	ld.local.f32 	%f184, [%rd14+16];
	shl.b32 	%r465, %r14, 1;
	add.s32 	%r466, %r12, %r465;
	mul.wide.u32 	%rd53, %r466, 4;
	add.s64 	%rd54, %rd1, %rd53;
	st.global.f32 	[%rd54], %f184;
$L__BB94_13:
	setp.gt.u32 	%p38, %r2, 1;
	ld.shared.f32 	%f185, [%r11+768];
	add.f32 	%f186, %f185, %f306;
	mov.b32 	%r467, %f186;
	shfl.sync.bfly.b32	%r468|%p39, %r467, 16, 31, -1;
	mov.b32 	%f187, %r468;
	add.f32 	%f188, %f186, %f187;
	mov.b32 	%r469, %f188;
	shfl.sync.bfly.b32	%r470|%p40, %r469, 8, 31, -1;
	mov.b32 	%f189, %r470;
	add.f32 	%f190, %f188, %f189;
	mov.b32 	%r471, %f190;
	shfl.sync.bfly.b32	%r472|%p41, %r471, 4, 31, -1;
	mov.b32 	%f191, %r472;
	add.f32 	%f192, %f190, %f191;
	mov.b32 	%r473, %f192;
	shfl.sync.bfly.b32	%r474|%p42, %r473, 2, 31, -1;
	mov.b32 	%f193, %r474;
	add.f32 	%f194, %f192, %f193;
	mov.b32 	%r475, %f194;
	shfl.sync.bfly.b32	%r476|%p43, %r475, 1, 31, -1;
	mov.b32 	%f195, %r476;
	add.f32 	%f196, %f194, %f195;
	st.local.f32 	[%rd2+24], %f196;
	ld.shared.f32 	%f197, [%r11+896];
	add.f32 	%f198, %f197, %f305;
	mov.b32 	%r477, %f198;
	shfl.sync.bfly.b32	%r478|%p44, %r477, 16, 31, -1;
	mov.b32 	%f199, %r478;
	add.f32 	%f200, %f198, %f199;
	mov.b32 	%r479, %f200;
	shfl.sync.bfly.b32	%r480|%p45, %r479, 8, 31, -1;
	mov.b32 	%f201, %r480;
	add.f32 	%f202, %f200, %f201;
	mov.b32 	%r481, %f202;
	shfl.sync.bfly.b32	%r482|%p46, %r481, 4, 31, -1;
	mov.b32 	%f203, %r482;
	add.f32 	%f204, %f202, %f203;
	mov.b32 	%r483, %f204;
	shfl.sync.bfly.b32	%r484|%p47, %r483, 2, 31, -1;
	mov.b32 	%f205, %r484;
	add.f32 	%f206, %f204, %f205;
	mov.b32 	%r485, %f206;
	shfl.sync.bfly.b32	%r486|%p48, %r485, 1, 31, -1;
	mov.b32 	%f207, %r486;
	add.f32 	%f208, %f206, %f207;
	st.local.f32 	[%rd2+28], %f208;
	@%p38 bra 	$L__BB94_15;
	ld.local.f32 	%f209, [%rd14+24];
	mad.lo.s32 	%r487, %r14, 3, %r12;
	mul.wide.u32 	%rd55, %r487, 4;
	add.s64 	%rd56, %rd1, %rd55;
	st.global.f32 	[%rd56], %f209;
$L__BB94_15:
	setp.gt.u32 	%p49, %r2, 1;
	ld.shared.f32 	%f210, [%r11+1024];
	add.f32 	%f211, %f210, %f304;
	mov.b32 	%r488, %f211;
	shfl.sync.bfly.b32	%r489|%p50, %r488, 16, 31, -1;
	mov.b32 	%f212, %r489;
	add.f32 	%f213, %f211, %f212;
	mov.b32 	%r490, %f213;
	shfl.sync.bfly.b32	%r491|%p51, %r490, 8, 31, -1;
	mov.b32 	%f214, %r491;
	add.f32 	%f215, %f213, %f214;
	mov.b32 	%r492, %f215;
	shfl.sync.bfly.b32	%r493|%p52, %r492, 4, 31, -1;
	mov.b32 	%f216, %r493;
	add.f32 	%f217, %f215, %f216;
	mov.b32 	%r494, %f217;
	shfl.sync.bfly.b32	%r495|%p53, %r494, 2, 31, -1;
	mov.b32 	%f218, %r495;
	add.f32 	%f219, %f217, %f218;
	mov.b32 	%r496, %f219;
	shfl.sync.bfly.b32	%r497|%p54, %r496, 1, 31, -1;
	mov.b32 	%f220, %r497;
	add.f32 	%f221, %f219, %f220;
	st.local.f32 	[%rd2+32], %f221;
	ld.shared.f32 	%f222, [%r11+1152];
	add.f32 	%f223, %f222, %f303;
	mov.b32 	%r498, %f223;
	shfl.sync.bfly.b32	%r499|%p55, %r498, 16, 31, -1;
	mov.b32 	%f224, %r499;
	add.f32 	%f225, %f223, %f224;
	mov.b32 	%r500, %f225;
	shfl.sync.bfly.b32	%r501|%p56, %r500, 8, 31, -1;
	mov.b32 	%f226, %r501;
	add.f32 	%f227, %f225, %f226;
	mov.b32 	%r502, %f227;
	shfl.sync.bfly.b32	%r503|%p57, %r502, 4, 31, -1;
	mov.b32 	%f228, %r503;
	add.f32 	%f229, %f227, %f228;
	mov.b32 	%r504, %f229;
	shfl.sync.bfly.b32	%r505|%p58, %r504, 2, 31, -1;
	mov.b32 	%f230, %r505;
	add.f32 	%f231, %f229, %f230;
	mov.b32 	%r506, %f231;
	shfl.sync.bfly.b32	%r507|%p59, %r506, 1, 31, -1;
	mov.b32 	%f232, %r507;
	add.f32 	%f233, %f231, %f232;
	st.local.f32 	[%rd2+36], %f233;
	@%p49 bra 	$L__BB94_17;
	ld.local.f32 	%f234, [%rd14+32];
	shl.b32 	%r508, %r14, 2;
	add.s32 	%r509, %r12, %r508;
	mul.wide.u32 	%rd57, %r509, 4;
	add.s64 	%rd58, %rd1, %rd57;
	st.global.f32 	[%rd58], %f234;
$L__BB94_17:
	setp.gt.u32 	%p60, %r2, 1;
	ld.shared.f32 	%f235, [%r11+1280];
	add.f32 	%f236, %f235, %f302;
	mov.b32 	%r510, %f236;
	shfl.sync.bfly.b32	%r511|%p61, %r510, 16, 31, -1;
	mov.b32 	%f237, %r511;
	add.f32 	%f238, %f236, %f237;
	mov.b32 	%r512, %f238;
	shfl.sync.bfly.b32	%r513|%p62, %r512, 8, 31, -1;
	mov.b32 	%f239, %r513;
	add.f32 	%f240, %f238, %f239;
	mov.b32 	%r514, %f240;
	shfl.sync.bfly.b32	%r515|%p63, %r514, 4, 31, -1;
	mov.b32 	%f241, %r515;
	add.f32 	%f242, %f240, %f241;
	mov.b32 	%r516, %f242;
	shfl.sync.bfly.b32	%r517|%p64, %r516, 2, 31, -1;
	mov.b32 	%f243, %r517;
	add.f32 	%f244, %f242, %f243;
	mov.b32 	%r518, %f244;
	shfl.sync.bfly.b32	%r519|%p65, %r518, 1, 31, -1;
	mov.b32 	%f245, %r519;
	add.f32 	%f246, %f244, %f245;
	st.local.f32 	[%rd2+40], %f246;
	ld.shared.f32 	%f247, [%r11+1408];
	add.f32 	%f248, %f247, %f301;
	mov.b32 	%r520, %f248;
	shfl.sync.bfly.b32	%r521|%p66, %r520, 16, 31, -1;
	mov.b32 	%f249, %r521;
	add.f32 	%f250, %f248, %f249;
	mov.b32 	%r522, %f250;
	shfl.sync.bfly.b32	%r523|%p67, %r522, 8, 31, -1;
	mov.b32 	%f251, %r523;
	add.f32 	%f252, %f250, %f251;
	mov.b32 	%r524, %f252;
	shfl.sync.bfly.b32	%r525|%p68, %r524, 4, 31, -1;
	mov.b32 	%f253, %r525;
	add.f32 	%f254, %f252, %f253;
	mov.b32 	%r526, %f254;
	shfl.sync.bfly.b32	%r527|%p69, %r526, 2, 31, -1;
	mov.b32 	%f255, %r527;
	add.f32 	%f256, %f254, %f255;
	mov.b32 	%r528, %f256;
	shfl.sync.bfly.b32	%r529|%p70, %r528, 1, 31, -1;
	mov.b32 	%f257, %r529;
	add.f32 	%f258, %f256, %f257;
	st.local.f32 	[%rd2+44], %f258;
	@%p60 bra 	$L__BB94_19;
	ld.local.f32 	%f259, [%rd14+40];
	mad.lo.s32 	%r530, %r14, 5, %r12;
	mul.wide.u32 	%rd59, %r530, 4;
	add.s64 	%rd60, %rd1, %rd59;
	st.global.f32 	[%rd60], %f259;
$L__BB94_19:
	setp.gt.u32 	%p71, %r2, 1;
	ld.shared.f32 	%f260, [%r11+1536];
	add.f32 	%f261, %f260, %f300;
	mov.b32 	%r531, %f261;
	shfl.sync.bfly.b32	%r532|%p72, %r531, 16, 31, -1;
	mov.b32 	%f262, %r532;
	add.f32 	%f263, %f261, %f262;
	mov.b32 	%r533, %f263;
	shfl.sync.bfly.b32	%r534|%p73, %r533, 8, 31, -1;
	mov.b32 	%f264, %r534;
	add.f32 	%f265, %f263, %f264;
	mov.b32 	%r535, %f265;
	shfl.sync.bfly.b32	%r536|%p74, %r535, 4, 31, -1;
	mov.b32 	%f266, %r536;
	add.f32 	%f267, %f265, %f266;
	mov.b32 	%r537, %f267;
	shfl.sync.bfly.b32	%r538|%p75, %r537, 2, 31, -1;
	mov.b32 	%f268, %r538;
	add.f32 	%f269, %f267, %f268;
	mov.b32 	%r539, %f269;
	shfl.sync.bfly.b32	%r540|%p76, %r539, 1, 31, -1;
	mov.b32 	%f270, %r540;
	add.f32 	%f271, %f269, %f270;
	st.local.f32 	[%rd2+48], %f271;
	ld.shared.f32 	%f272, [%r11+1664];
	add.f32 	%f273, %f272, %f299;
	mov.b32 	%r541, %f273;
	shfl.sync.bfly.b32	%r542|%p77, %r541, 16, 31, -1;
	mov.b32 	%f274, %r542;
	add.f32 	%f275, %f273, %f274;
	mov.b32 	%r543, %f275;
	shfl.sync.bfly.b32	%r544|%p78, %r543, 8, 31, -1;
	mov.b32 	%f276, %r544;
	add.f32 	%f277, %f275, %f276;
	mov.b32 	%r545, %f277;
	shfl.sync.bfly.b32	%r546|%p79, %r545, 4, 31, -1;
	mov.b32 	%f278, %r546;
	add.f32 	%f279, %f277, %f278;
	mov.b32 	%r547, %f279;
	shfl.sync.bfly.b32	%r548|%p80, %r547, 2, 31, -1;
	mov.b32 	%f280, %r548;
	add.f32 	%f281, %f279, %f280;
	mov.b32 	%r549, %f281;
	shfl.sync.bfly.b32	%r550|%p81, %r549, 1, 31, -1;
	mov.b32 	%f282, %r550;
	add.f32 	%f283, %f281, %f282;
	st.local.f32 	[%rd2+52], %f283;
	@%p71 bra 	$L__BB94_21;
	ld.local.f32 	%f284, [%rd14+48];
	mad.lo.s32 	%r551, %r14, 6, %r12;
	mul.wide.u32 	%rd61, %r551, 4;
	add.s64 	%rd62, %rd1, %rd61;
	st.global.f32 	[%rd62], %f284;
$L__BB94_21:
	ret;

}
	// .globl	mul_mat_vec_q5_1_q8_1_cuda7
.visible .entry mul_mat_vec_q5_1_q8_1_cuda7(
	.param .u64 .ptr .align 1 mul_mat_vec_q5_1_q8_1_cuda7_param_0,
	.param .u64 .ptr .align 1 mul_mat_vec_q5_1_q8_1_cuda7_param_1,
	.param .u64 .ptr .align 1 mul_mat_vec_q5_1_q8_1_cuda7_param_2,
	.param .u32 mul_mat_vec_q5_1_q8_1_cuda7_param_3,
	.param .u32 mul_mat_vec_q5_1_q8_1_cuda7_param_4,
	.param .u32 mul_mat_vec_q5_1_q8_1_cuda7_param_5,
	.param .u32 mul_mat_vec_q5_1_q8_1_cuda7_param_6
)
{
	.local .align 8 .b8 	__local_depot95[56];
	.reg .b64 	%SP;
	.reg .b64 	%SPL;
	.reg .pred 	%p<82>;
	.reg .b16 	%rs<11>;
	.reg .b32 	%r<540>;
	.reg .b32 	%f<336>;
	.reg .b64 	%rd<63>;
	// demoted variable
	.shared .align 4 .b8 _ZZN34_INTERNAL_c8396950_4_k_cu_1fba617b13mul_mat_vec_qILi7ELi32ELi4E10block_q5_1Li2EXadL_ZNS_17vec_dot_q5_1_q8_1EPKvPK10block_q8_1RKiEEEEvS3_S3_PfiiiiE10tmp_shared[1792];
	mov.u64 	%SPL, __local_depot95;
	ld.param.u64 	%rd15, [mul_mat_vec_q5_1_q8_1_cuda7_param_1];
	ld.param.u64 	%rd16, [mul_mat_vec_q5_1_q8_1_cuda7_param_2];
	ld.param.u32 	%r15, [mul_mat_vec_q5_1_q8_1_cuda7_param_3];
	ld.param.u32 	%r13, [mul_mat_vec_q5_1_q8_1_cuda7_param_5];
	ld.param.u32 	%r14, [mul_mat_vec_q5_1_q8_1_cuda7_param_6];
	cvta.to.global.u64 	%rd1, %rd16;
	add.u64 	%rd2, %SPL, 0;
	mov.u32 	%r1, %tid.y;
	mov.u32 	%r2, %tid.x;
	mov.u32 	%r16, %ctaid.x;
	shl.b32 	%r3, %r16, 1;
	shr.s32 	%r17, %r15, 31;
	shr.u32 	%r18, %r17, 27;
	add.s32 	%r19, %r15, %r18;
	shr.s32 	%r4, %r19, 5;
	mov.f32 	%f322, 0f00000000;
	st.local.v2.f32 	[%rd2], {%f322, %f322};
	st.local.v2.f32 	[%rd2+8], {%f322, %f322};
	st.local.v2.f32 	[%rd2+16], {%f322, %f322};
	st.local.v2.f32 	[%rd2+24], {%f322, %f322};
	st.local.v2.f32 	[%rd2+32], {%f322, %f322};
	st.local.v2.f32 	[%rd2+40], {%f322, %f322};
	st.local.v2.f32 	[%rd2+48], {%f322, %f322};
	cvt.u16.u32 	%rs1, %r2;
	cvt.u16.u32 	%rs2, %r1;
	shl.b16 	%rs3, %rs2, 5;
	add.s16 	%rs4, %rs3, %rs1;
	shr.u16 	%rs5, %rs4, 1;
	cvt.u32.u16 	%r539, %rs5;
	setp.ge.s32 	%p1, %r539, %r4;
	mov.f32 	%f323, %f322;
	mov.f32 	%f324, %f322;
	mov.f32 	%f325, %f322;
	mov.f32 	%f326, %f322;
	mov.f32 	%f327, %f322;
	mov.f32 	%f328, %f322;
	mov.f32 	%f329, %f322;
	mov.f32 	%f330, %f322;
	mov.f32 	%f331, %f322;
	mov.f32 	%f332, %f322;
	mov.f32 	%f333, %f322;
	mov.f32 	%f334, %f322;
	mov.f32 	%f335, %f322;
	@%p1 bra 	$L__BB95_4;
	shl.b32 	%r20, %r2, 3;
	and.b32  	%r21, %r20, 8;
	cvt.u64.u32 	%rd3, %r21;
	shr.s32 	%r22, %r13, 31;
	shr.u32 	%r23, %r22, 27;
	add.s32 	%r24, %r13, %r23;
	shr.s32 	%r25, %r24, 5;
	mul.wide.s32 	%rd4, %r25, 36;
	mul.wide.u32 	%rd18, %r539, 36;
	cvta.to.global.u64 	%rd19, %rd15;
	add.s64 	%rd62, %rd19, %rd18;
	mul.wide.s32 	%rd6, %r25, 72;
	mul.wide.s32 	%rd7, %r25, 108;
	mul.wide.s32 	%rd8, %r25, 144;
	mul.wide.s32 	%rd9, %r25, 180;
	mul.wide.s32 	%rd10, %r25, 216;
	mad.lo.s32 	%r538, %r3, %r4, %r539;
	mov.f32 	%f322, 0f00000000;
$L__BB95_2:
	ld.param.u64 	%rd61, [mul_mat_vec_q5_1_q8_1_cuda7_param_0];
	cvt.u32.u64 	%r269, %rd3;
	mul.wide.s32 	%rd20, %r538, 24;
	cvta.to.global.u64 	%rd21, %rd61;
	add.s64 	%rd22, %rd21, %rd20;
	add.s64 	%rd23, %rd22, %rd3;
	mul.lo.s32 	%r270, %r4, 24;
	cvt.s64.s32 	%rd24, %r270;
	add.s64 	%rd25, %rd22, %rd24;
	ld.global.u32 	%r271, [%rd22+4];
	ld.global.u32 	%r272, [%rd23+8];
	shr.s32 	%r273, %r271, %r269;
	add.s64 	%rd26, %rd62, %rd3;
	ld.global.u32 	%r29, [%rd26+4];
	ld.global.u32 	%r33, [%rd26+20];
	ld.global.u32 	%r274, [%rd23+12];
	shl.b32 	%r275, %r2, 3;
	and.b32  	%r276, %r275, 8;
	or.b32  	%r277, %r276, 4;
	shr.s32 	%r278, %r271, %r277;
	ld.global.u32 	%r37, [%rd26+8];
	ld.global.u32 	%r41, [%rd26+24];
	and.b32  	%r279, %r272, 252645135;
	shl.b32 	%r280, %r273, 4;
	and.b32  	%r281, %r280, 16;
	or.b32  	%r282, %r281, %r279;
	shl.b32 	%r283, %r273, 11;
	and.b32  	%r284, %r283, 4096;
	or.b32  	%r285, %r282, %r284;
	shl.b32 	%r286, %r273, 18;
	and.b32  	%r287, %r286, 1048576;
	or.b32  	%r288, %r285, %r287;
	shl.b32 	%r289, %r273, 25;
	and.b32  	%r290, %r289, 268435456;
	or.b32  	%r236, %r288, %r290;
	mov.b32 	%r256, 0;
	// begin inline asm
	dp4a.s32.s32 %r27, %r236, %r29, %r256;
	// end inline asm
	shr.u32 	%r291, %r272, 4;
	and.b32  	%r292, %r291, 252645135;
	shr.u32 	%r293, %r273, 12;
	and.b32  	%r294, %r293, 16;
	or.b32  	%r295, %r294, %r292;
	shr.u32 	%r296, %r273, 5;
	and.b32  	%r297, %r296, 4096;
	or.b32  	%r298, %r295, %r297;
	shl.b32 	%r299, %r273, 2;
	and.b32  	%r300, %r299, 1048576;
	or.b32  	%r301, %r298, %r300;
	shl.b32 	%r302, %r273, 9;
	and.b32  	%r303, %r302, 268435456;
	or.b32  	%r240, %r301, %r303;
	// begin inline asm
	dp4a.s32.s32 %r31, %r240, %r33, %r27;
	// end inline asm
	and.b32  	%r304, %r274, 252645135;
	shl.b32 	%r305, %r278, 4;
	and.b32  	%r306, %r305, 16;
	or.b32  	%r307, %r306, %r304;
	shl.b32 	%r308, %r278, 11;
	and.b32  	%r309, %r308, 4096;
	or.b32  	%r310, %r307, %r309;
	shl.b32 	%r311, %r278, 18;
	and.b32  	%r312, %r311, 1048576;
	or.b32  	%r313, %r310, %r312;
	shl.b32 	%r314, %r278, 25;
	and.b32  	%r315, %r314, 268435456;
	or.b32  	%r244, %r313, %r315;
	// begin inline asm
	dp4a.s32.s32 %r35, %r244, %r37, %r31;
	// end inline asm
	shr.u32 	%r316, %r274, 4;
	and.b32  	%r317, %r316, 252645135;
	shr.u32 	%r318, %r278, 12;
	and.b32  	%r319, %r318, 16;
	or.b32  	%r320, %r319, %r317;
	shr.u32 	%r321, %r278, 5;
	and.b32  	%r322, %r321, 4096;
	or.b32  	%r323, %r320, %r322;
	shl.b32 	%r324, %r278, 2;
	and.b32  	%r325, %r324, 1048576;
	or.b32  	%r326, %r323, %r325;
	shl.b32 	%r327, %r278, 9;
	and.b32  	%r328, %r327, 268435456;
	or.b32  	%r248, %r326, %r328;
	// begin inline asm
	dp4a.s32.s32 %r39, %r248, %r41, %r35;
	// end inline asm
	ld.global.u32 	%r44, [%rd22];
	// begin inline asm
	{.reg .f16 low,high;
  mov.b32 {low,high},%r44;
  cvt.f32.f16 %f45, low;}

	// end inline asm
	// begin inline asm
	{.reg .f16 low,high;
  mov.b32 {low,high},%r44;
  cvt.f32.f16 %f46, high;}

	// end inline asm
	ld.global.u32 	%r46, [%rd62];
	// begin inline asm
	{.reg .f16 low,high;
  mov.b32 {low,high},%r46;
  cvt.f32.f16 %f47, low;}

	// end inline asm
	// begin inline asm
	{.reg .f16 low,high;
  mov.b32 {low,high},%r46;
  cvt.f32.f16 %f48, high;}

	// end inline asm
	mul.f32 	%f63, %f45, %f47;
	mul.f32 	%f64, %f46, %f48;
	cvt.rn.f32.s32 	%f65, %r39;
	mul.f32 	%f66, %f64, 0f3F000000;
	fma.rn.f32 	%f67, %f63, %f65, %f66;
	add.f32 	%f335, %f67, %f335;
	ld.global.u32 	%r329, [%rd25+4];
	add.s64 	%rd27, %rd25, %rd3;
	ld.global.u32 	%r330, [%rd27+8];
	shr.s32 	%r331, %r329, %r269;
	ld.global.u32 	%r332, [%rd27+12];
	shr.s32 	%r333, %r329, %r277;
	and.b32  	%r334, %r330, 252645135;
	shl.b32 	%r335, %r331, 4;
	and.b32  	%r336, %r335, 16;
	or.b32  	%r337, %r336, %r334;
	shl.b32 	%r338, %r331, 11;
	and.b32  	%r339, %r338, 4096;
	or.b32  	%r340, %r337, %r339;
	shl.b32 	%r341, %r331, 18;
	and.b32  	%r342, %r341, 1048576;
	or.b32  	%r343, %r340, %r342;
	shl.b32 	%r344, %r331, 25;
	and.b32  	%r345, %r344, 268435456;
	or.b32  	%r254, %r343, %r345;
	// begin inline asm
	dp4a.s32.s32 %r47, %r254, %r29, %r256;
	// end inline asm
	shr.u32 	%r346, %r330, 4;
	and.b32  	%r347, %r346, 252645135;
	shr.u32 	%r348, %r331, 12;
	and.b32  	%r349, %r348, 16;
	or.b32  	%r350, %r349, %r347;
	shr.u32 	%r351, %r331, 5;
	and.b32  	%r352, %r351, 4096;
	or.b32  	%r353, %r350, %r352;
	shl.b32 	%r354, %r331, 2;
	and.b32  	%r355, %r354, 1048576;
	or.b32  	%r356, %r353, %r355;
	shl.b32 	%r357, %r331, 9;
	and.b32  	%r358, %r357, 268435456;
	or.b32  	%r258, %r356, %r358;
	// begin inline asm
	dp4a.s32.s32 %r51, %r258, %r33, %r47;
	// end inline asm
	and.b32  	%r359, %r332, 252645135;
	shl.b32 	%r360, %r333, 4;
	and.b32  	%r361, %r360, 16;
	or.b32  	%r362, %r361, %r359;
	shl.b32 	%r363, %r333, 11;
	and.b32  	%r364, %r363, 4096;
	or.b32  	%r365, %r362, %r364;
	shl.b32 	%r366, %r333, 18;
	and.b32  	%r367, %r366, 1048576;
	or.b32  	%r368, %r365, %r367;
	shl.b32 	%r369, %r333, 25;
	and.b32  	%r370, %r369, 268435456;
	or.b32  	%r262, %r368, %r370;
	// begin inline asm
	dp4a.s32.s32 %r55, %r262, %r37, %r51;
	// end inline asm
	shr.u32 	%r371, %r332, 4;
	and.b32  	%r372, %r371, 252645135;
	shr.u32 	%r373, %r333, 12;
	and.b32  	%r374, %r373, 16;
	or.b32  	%r375, %r374, %r372;
	shr.u32 	%r376, %r333, 5;
	and.b32  	%r377, %r376, 4096;
	or.b32  	%r378, %r375, %r377;
	shl.b32 	%r379, %r333, 2;
	and.b32  	%r380, %r379, 1048576;
	or.b32  	%r381, %r378, %r380;
	shl.b32 	%r382, %r333, 9;
	and.b32  	%r383, %r382, 268435456;
	or.b32  	%r266, %r381, %r383;
	// begin inline asm
	dp4a.s32.s32 %r59, %r266, %r41, %r55;
	// end inline asm
	ld.global.u32 	%r64, [%rd25];
	// begin inline asm
	{.reg .f16 low,high;
  mov.b32 {low,high},%r64;
  cvt.f32.f16 %f49, low;}

	// end inline asm
	// begin inline asm
	{.reg .f16 low,high;
  mov.b32 {low,high},%r64;
  cvt.f32.f16 %f50, high;}

	// end inline asm
	mul.f32 	%f68, %f49, %f47;
	mul.f32 	%f69, %f50, %f48;
	cvt.rn.f32.s32 	%f70, %r59;
	mul.f32 	%f71, %f69, 0f3F000000;
	fma.rn.f32 	%f72, %f68, %f70, %f71;
	add.f32 	%f334, %f72, %f334;
	add.s64 	%rd28, %rd62, %rd4;
	add.s64 	%rd29, %rd4, %rd3;
	add.s64 	%rd30, %rd62, %rd29;
	ld.global.u32 	%r85, [%rd30+4];
	ld.global.u32 	%r89, [%rd30+20];
	ld.global.u32 	%r93, [%rd30+8];
	ld.global.u32 	%r97, [%rd30+24];
	// begin inline asm
	dp4a.s32.s32 %r65, %r236, %r85, %r256;
	// end inline asm
	// begin inline asm
	dp4a.s32.s32 %r69, %r240, %r89, %r65;
	// end inline asm
	// begin inline asm
	dp4a.s32.s32 %r73, %r244, %r93, %r69;
	// end inline asm
	// begin inline asm
	dp4a.s32.s32 %r77, %r248, %r97, %r73;
	// end inline asm
	ld.global.u32 	%r82, [%rd28];
	// begin inline asm
	{.reg .f16 low,high;
  mov.b32 {low,high},%r82;
  cvt.f32.f16 %f51, low;}

	// end inline asm
	// begin inline asm
	{.reg .f16 low,high;
  mov.b32 {low,high},%r82;
  cvt.f32.f16 %f52, high;}

	// end inline asm
	mul.f32 	%f73, %f45, %f51;
	mul.f32 	%f74, %f46, %f52;
	cvt.rn.f32.s32 	%f75, %r77;
	mul.f32 	%f76, %f74, 0f3F000000;
	fma.rn.f32 	%f77, %f73, %f75, %f76;
	add.f32 	%f333, %f77, %f333;
	// begin inline asm
	dp4a.s32.s32 %r83, %r254, %r85, %r256;
	// end inline asm
	// begin inline asm
	dp4a.s32.s32 %r87, %r258, %r89, %r83;
	// end inline asm
	// begin inline asm
	dp4a.s32.s32 %r91, %r262, %r93, %r87;
	// end inline asm
	// begin inline asm
	dp4a.s32.s32 %r95, %r266, %r97, %r91;
	// end inline asm
	mul.f32 	%f78, %f49, %f51;
	mul.f32 	%f79, %f50, %f52;
	cvt.rn.f32.s32 	%f80, %r95;
	mul.f32 	%f81, %f79, 0f3F000000;
	fma.rn.f32 	%f82, %f78, %f80, %f81;
	add.f32 	%f332, %f82, %f332;
	add.s64 	%rd31, %rd62, %rd6;
	add.s64 	%rd32, %rd6, %rd3;
	add.s64 	%rd33, %rd62, %rd32;
	ld.global.u32 	%r119, [%rd33+4];
	ld.global.u32 	%r123, [%rd33+20];
	ld.global.u32 	%r127, [%rd33+8];
	ld.global.u32 	%r131, [%rd33+24];
	// begin inline asm
	dp4a.s32.s32 %r99, %r236, %r119, %r256;
	// end inline asm
	// begin inline asm
	dp4a.s32.s32 %r103, %r240, %r123, %r99;
	// end inline asm
	// begin inline asm
	dp4a.s32.s32 %r107, %r244, %r127, %r103;
	// end inline asm
	// begin inline asm
	dp4a.s32.s32 %r111, %r248, %r131, %r107;
	// end inline asm
	ld.global.u32 	%r116, [%rd31];
	// begin inline asm
	{.reg .f16 low,high;
  mov.b32 {low,high},%r116;
  cvt.f32.f16 %f53, low;}

	// end inline asm
	// begin inline asm
	{.reg .f16 low,high;
  mov.b32 {low,high},%r116;
  cvt.f32.f16 %f54, high;}

	// end inline asm
	mul.f32 	%f83, %f45, %f53;
	mul.f32 	%f84, %f46, %f54;
	cvt.rn.f32.s32 	%f85, %r111;
	mul.f32 	%f86, %f84, 0f3F000000;
	fma.rn.f32 	%f87, %f83, %f85, %f86;
	add.f32 	%f331, %f87, %f331;
	// begin inline asm
	dp4a.s32.s32 %r117, %r254, %r119, %r256;
	// end inline asm
	// begin inline asm
	dp4a.s32.s32 %r121, %r258, %r123, %r117;
	// end inline asm
	// begin inline asm
	dp4a.s32.s32 %r125, %r262, %r127, %r121;
	// end inline asm
	// begin inline asm
	dp4a.s32.s32 %r129, %r266, %r131, %r125;
	// end inline asm
	mul.f32 	%f88, %f49, %f53;
	mul.f32 	%f89, %f50, %f54;
	cvt.rn.f32.s32 	%f90, %r129;
	mul.f32 	%f91, %f89, 0f3F000000;
	fma.rn.f32 	%f92, %f88, %f90, %f91;
	add.f32 	%f330, %f92, %f330;
	add.s64 	%rd34, %rd62, %rd7;
	add.s64 	%rd35, %rd7, %rd3;
	add.s64 	%rd36, %rd62, %rd35;
	ld.global.u32 	%r153, [%rd36+4];
	ld.global.u32 	%r157, [%rd36+20];
	ld.global.u32 	%r161, [%rd36+8];
	ld.global.u32 	%r165, [%rd36+24];
	// begin inline asm
	dp4a.s32.s32 %r133, %r236, %r153, %r256;
	// end inline asm
	// begin inline asm
	dp4a.s32.s32 %r137, %r240, %r157, %r133;
	// end inline asm
	// begin inline asm
	dp4a.s32.s32 %r141, %r244, %r161, %r137;
	// end inline asm
	// begin inline asm
	dp4a.s32.s32 %r145, %r248, %r165, %r141;
	// end inline asm
	ld.global.u32 	%r150, [%rd34];
	// begin inline asm
	{.reg .f16 low,high;
  mov.b32 {low,high},%r150;
  cvt.f32.f16 %f55, low;}

	// end inline asm
	// begin inline asm
	{.reg .f16 low,high;
  mov.b32 {low,high},%r150;
  cvt.f32.f16 %f56, high;}

	// end inline asm
	mul.f32 	%f93, %f45, %f55;
	mul.f32 	%f94, %f46, %f56;
	cvt.rn.f32.s32 	%f95, %r145;
	mul.f32 	%f96, %f94, 0f3F000000;
	fma.rn.f32 	%f97, %f93, %f95, %f96;
	add.f32 	%f329, %f97, %f329;
	// begin inline asm
	dp4a.s32.s32 %r151, %r254, %r153, %r256;
	// end inline asm
	// begin inline asm
	dp4a.s32.s32 %r155, %r258, %r157, %r151;
	// end inline asm
	// begin inline asm
	dp4a.s32.s32 %r159, %r262, %r161, %r155;
	// end inline asm
	// begin inline asm
	dp4a.s32.s32 %r163, %r266, %r165, %r159;
	// end inline asm
	mul.f32 	%f98, %f49, %f55;
	mul.f32 	%f99, %f50, %f56;
	cvt.rn.f32.s32 	%f100, %r163;
	mul.f32 	%f101, %f99, 0f3F000000;
	fma.rn.f32 	%f102, %f98, %f100, %f101;
	add.f32 	%f328, %f102, %f328;
	add.s64 	%rd37, %rd62, %rd8;
	add.s64 	%rd38, %rd8, %rd3;
	add.s64 	%rd39, %rd62, %rd38;
	ld.global.u32 	%r187, [%rd39+4];
	ld.global.u32 	%r191, [%rd39+20];
	ld.global.u32 	%r195, [%rd39+8];
	ld.global.u32 	%r199, [%rd39+24];
	// begin inline asm
	dp4a.s32.s32 %r167, %r236, %r187, %r256;
	// end inline asm
	// begin inline asm
	dp4a.s32.s32 %r171, %r240, %r191, %r167;
	// end inline asm
	// begin inline asm
	dp4a.s32.s32 %r175, %r244, %r195, %r171;
	// end inline asm
	// begin inline asm
	dp4a.s32.s32 %r179, %r248, %r199, %r175;
	// end inline asm
	ld.global.u32 	%r184, [%rd37];
	// begin inline asm
	{.reg .f16 low,high;
  mov.b32 {low,high},%r184;
  cvt.f32.f16 %f57, low;}

	// end inline asm
	// begin inline asm
	{.reg .f16 low,high;
  mov.b32 {low,high},%r184;
  cvt.f32.f16 %f58, high;}

	// end inline asm
	mul.f32 	%f103, %f45, %f57;
	mul.f32 	%f104, %f46, %f58;
	cvt.rn.f32.s32 	%f105, %r179;
	mul.f32 	%f106, %f104, 0f3F000000;
	fma.rn.f32 	%f107, %f103, %f105, %f106;
	add.f32 	%f327, %f107, %f327;
	// begin inline asm
	dp4a.s32.s32 %r185, %r254, %r187, %r256;
	// end inline asm
	// begin inline asm
	dp4a.s32.s32 %r189, %r258, %r191, %r185;
	// end inline asm
	// begin inline asm
	dp4a.s32.s32 %r193, %r262, %r195, %r189;
	// end inline asm
	// begin inline asm
	dp4a.s32.s32 %r197, %r266, %r199, %r193;
	// end inline asm
	mul.f32 	%f108, %f49, %f57;
	mul.f32 	%f109, %f50, %f58;
	cvt.rn.f32.s32 	%f110, %r197;
	mul.f32 	%f111, %f109, 0f3F000000;
	fma.rn.f32 	%f112, %f108, %f110, %f111;
	add.f32 	%f326, %f112, %f326;
	add.s64 	%rd40, %rd62, %rd9;
	add.s64 	%rd41, %rd9, %rd3;
	add.s64 	%rd42, %rd62, %rd41;
	ld.global.u32 	%r221, [%rd42+4];
	ld.global.u32 	%r225, [%rd42+20];
	ld.global.u32 	%r229, [%rd42+8];
	ld.global.u32 	%r233, [%rd42+24];
	// begin inline asm
	dp4a.s32.s32 %r201, %r236, %r221, %r256;
	// end inline asm
	// begin inline asm
	dp4a.s32.s32 %r205, %r240, %r225, %r201;
	// end inline asm
	// begin inline asm
	dp4a.s32.s32 %r209, %r244, %r229, %r205;
	// end inline asm
	// begin inline asm
	dp4a.s32.s32 %r213, %r248, %r233, %r209;
	// end inline asm
	ld.global.u32 	%r218, [%rd40];
	// begin inline asm
	{.reg .f16 low,high;
  mov.b32 {low,high},%r218;
  cvt.f32.f16 %f59, low;}

	// end inline asm
	// begin inline asm
	{.reg .f16 low,high;
  mov.b32 {low,high},%r218;
  cvt.f32.f16 %f60, high;}

	// end inline asm
	mul.f32 	%f113, %f45, %f59;
	mul.f32 	%f114, %f46, %f60;
	cvt.rn.f32.s32 	%f115, %r213;
	mul.f32 	%f116, %f114, 0f3F000000;
	fma.rn.f32 	%f117, %f113, %f115, %f116;
	add.f32 	%f325, %f117, %f325;
	// begin inline asm
	dp4a.s32.s32 %r219, %r254, %r221, %r256;
	// end inline asm
	// begin inline asm
	dp4a.s32.s32 %r223, %r258, %r225, %r219;
	// end inline asm
	// begin inline asm
	dp4a.s32.s32 %r227, %r262, %r229, %r223;
	// end inline asm
	// begin inline asm
	dp4a.s32.s32 %r231, %r266, %r233, %r227;
	// end inline asm
	mul.f32 	%f118, %f49, %f59;
	mul.f32 	%f119, %f50, %f60;
	cvt.rn.f32.s32 	%f120, %r231;
	mul.f32 	%f121, %f119, 0f3F000000;
	fma.rn.f32 	%f122, %f118, %f120, %f121;
	add.f32 	%f324, %f122, %f324;
	add.s64 	%rd43, %rd62, %rd10;
	add.s64 	%rd44, %rd10, %rd3;
	add.s64 	%rd45, %rd62, %rd44;
	ld.global.u32 	%r255, [%rd45+4];
	ld.global.u32 	%r259, [%rd45+20];
	ld.global.u32 	%r263, [%rd45+8];
	ld.global.u32 	%r267, [%rd45+24];
	// begin inline asm
	dp4a.s32.s32 %r235, %r236, %r255, %r256;
	// end inline asm
	// begin inline asm
	dp4a.s32.s32 %r239, %r240, %r259, %r235;
	// end inline asm
	// begin inline asm
	dp4a.s32.s32 %r243, %r244, %r263, %r239;
	// end inline asm
	// begin inline asm
	dp4a.s32.s32 %r247, %r248, %r267, %r243;
	// end inline asm
	ld.global.u32 	%r252, [%rd43];
	// begin inline asm
	{.reg .f16 low,high;
  mov.b32 {low,high},%r252;
  cvt.f32.f16 %f61, low;}

	// end inline asm
	// begin inline asm
	{.reg .f16 low,high;
  mov.b32 {low,high},%r252;
  cvt.f32.f16 %f62, high;}

	// end inline asm
	mul.f32 	%f123, %f45, %f61;
	mul.f32 	%f124, %f46, %f62;
	cvt.rn.f32.s32 	%f125, %r247;
	mul.f32 	%f126, %f124, 0f3F000000;
	fma.rn.f32 	%f127, %f123, %f125, %f126;
	add.f32 	%f323, %f127, %f323;
	// begin inline asm
	dp4a.s32.s32 %r253, %r254, %r255, %r256;
	// end inline asm
	// begin inline asm
	dp4a.s32.s32 %r257, %r258, %r259, %r253;
	// end inline asm
	// begin inline asm
	dp4a.s32.s32 %r261, %r262, %r263, %r257;
	// end inline asm
	// begin inline asm
	dp4a.s32.s32 %r265, %r266, %r267, %r261;
	// end inline asm
	mul.f32 	%f128, %f49, %f61;
	mul.f32 	%f129, %f50, %f62;
	cvt.rn.f32.s32 	%f130, %r265;
	mul.f32 	%f131, %f129, 0f3F000000;
	fma.rn.f32 	%f132, %f128, %f130, %f131;
	add.f32 	%f322, %f132, %f322;
	add.s32 	%r539, %r539, 32;
	add.s64 	%rd62, %rd62, 1152;
	add.s32 	%r538, %r538, 32;
	setp.lt.s32 	%p2, %r539, %r4;
	@%p2 bra 	$L__BB95_2;
	st.local.v2.f32 	[%rd2], {%f335, %f334};
	st.local.v2.f32 	[%rd2+8], {%f333, %f332};
	st.local.v2.f32 	[%rd2+16], {%f331, %f330};
	st.local.v2.f32 	[%rd2+24], {%f329, %f328};
	st.local.v2.f32 	[%rd2+32], {%f327, %f326};
	st.local.v2.f32 	[%rd2+40], {%f325, %f324};
	st.local.v2.f32 	[%rd2+48], {%f323, %f322};
$L__BB95_4:
	setp.eq.s32 	%p3, %r1, 0;
	@%p3 bra 	$L__BB95_6;
	mov.u32 	%r384, _ZZN34_INTERNAL_c8396950_4_k_cu_1fba617b13mul_mat_vec_qILi7ELi32ELi4E10block_q5_1Li2EXadL_ZNS_17vec_dot_q5_1_q8_1EPKvPK10block_q8_1RKiEEEEvS3_S3_PfiiiiE10tmp_shared;
	mad.lo.s32 	%r385, %r1, 1792, %r384;
	shl.b32 	%r386, %r2, 2;
	add.s32 	%r387, %r385, %r386;
	st.shared.f32 	[%r387+-1792], %f335;
	st.shared.f32 	[%r387+-1664], %f334;
	st.shared.f32 	[%r387+-1536], %f333;
	st.shared.f32 	[%r387+-1408], %f332;
	st.shared.f32 	[%r387+-1280], %f331;
	st.shared.f32 	[%r387+-1152], %f330;
	st.shared.f32 	[%r387+-1024], %f329;
	st.shared.f32 	[%r387+-896], %f328;
	st.shared.f32 	[%r387+-768], %f327;
	st.shared.f32 	[%r387+-640], %f326;
	st.shared.f32 	[%r387+-512], %f325;
	st.shared.f32 	[%r387+-384], %f324;
	st.shared.f32 	[%r387+-256], %f323;
	st.shared.f32 	[%r387+-128], %f322;
$L__BB95_6:
	setp.ne.s32 	%p4, %r1, 0;
	bar.sync 	0;
	@%p4 bra 	$L__BB95_21;
	shl.b32 	%r388, %r2, 2;
	mov.u32 	%r389, _ZZN34_INTERNAL_c8396950_4_k_cu_1fba617b13mul_mat_vec_qILi7ELi32ELi4E10block_q5_1Li2EXadL_ZNS_17vec_dot_q5_1_q8_1EPKvPK10block_q8_1RKiEEEEvS3_S3_PfiiiiE10tmp_shared;
	add.s32 	%r11, %r389, %r388;
	setp.gt.u32 	%p5, %r2, 1;
	mul.wide.u32 	%rd46, %r2, 4;
	add.s64 	%rd13, %rd2, %rd46;
	add.s32 	%r12, %r3, %r2;
	ld.shared.f32 	%f133, [%r11];
	add.f32 	%f134, %f133, %f335;
	mov.b32 	%r390, %f134;
	shfl.sync.bfly.b32	%r391|%p6, %r390, 16, 31, -1;
	mov.b32 	%f135, %r391;
	add.f32 	%f136, %f134, %f135;
	mov.b32 	%r392, %f136;
	shfl.sync.bfly.b32	%r393|%p7, %r392, 8, 31, -1;
	mov.b32 	%f137, %r393;
	add.f32 	%f138, %f136, %f137;
	mov.b32 	%r394, %f138;
	shfl.sync.bfly.b32	%r395|%p8, %r394, 4, 31, -1;
	mov.b32 	%f139, %r395;
	add.f32 	%f140, %f138, %f139;
	mov.b32 	%r396, %f140;
	shfl.sync.bfly.b32	%r397|%p9, %r396, 2, 31, -1;
	mov.b32 	%f141, %r397;
	add.f32 	%f142, %f140, %f141;
	mov.b32 	%r398, %f142;
	shfl.sync.bfly.b32	%r399|%p10, %r398, 1, 31, -1;
	mov.b32 	%f143, %r399;
	add.f32 	%f144, %f142, %f143;
	st.local.f32 	[%rd2], %f144;
	ld.shared.f32 	%f145, [%r11+128];
	add.f32 	%f146, %f145, %f334;
	mov.b32 	%r400, %f146;
	shfl.sync.bfly.b32	%r401|%p11, %r400, 16, 31, -1;
	mov.b32 	%f147, %r401;
	add.f32 	%f148, %f146, %f147;
	mov.b32 	%r402, %f148;
	shfl.sync.bfly.b32	%r403|%p12, %r402, 8, 31, -1;
	mov.b32 	%f149, %r403;
	add.f32 	%f150, %f148, %f149;
	mov.b32 	%r404, %f150;
	shfl.sync.bfly.b32	%r405|%p13, %r404, 4, 31, -1;
	mov.b32 	%f151, %r405;
	add.f32 	%f152, %f150, %f151;
	mov.b32 	%r406, %f152;
	shfl.sync.bfly.b32	%r407|%p14, %r406, 2, 31, -1;
	mov.b32 	%f153, %r407;
	add.f32 	%f154, %f152, %f153;
	mov.b32 	%r408, %f154;
	shfl.sync.bfly.b32	%r409|%p15, %r408, 1, 31, -1;
	mov.b32 	%f155, %r409;
	add.f32 	%f156, %f154, %f155;
	st.local.f32 	[%rd2+4], %f156;
	@%p5 bra 	$L__BB95_9;
	ld.local.f32 	%f157, [%rd13];
	mul.wide.u32 	%rd47, %r12, 4;
	add.s64 	%rd48, %rd1, %rd47;
	st.global.f32 	[%rd48], %f157;
$L__BB95_9:
	setp.gt.u32 	%p16, %r2, 1;
	ld.shared.f32 	%f158, [%r11+256];
	add.f32 	%f159, %f158, %f333;
	mov.b32 	%r410, %f159;
	shfl.sync.bfly.b32	%r411|%p17, %r410, 16, 31, -1;
	mov.b32 	%f160, %r411;
	add.f32 	%f161, %f159, %f160;
	mov.b32 	%r412, %f161;
	shfl.sync.bfly.b32	%r413|%p18, %r412, 8, 31, -1;
	mov.b32 	%f162, %r413;
	add.f32 	%f163, %f161, %f162;
	mov.b32 	%r414, %f163;
	shfl.sync.bfly.b32	%r415|%p19, %r414, 4, 31, -1;
	mov.b32 	%f164, %r415;
	add.f32 	%f165, %f163, %f164;
	mov.b32 	%r416, %f165;
	shfl.sync.bfly.b32	%r417|%p20, %r416, 2, 31, -1;
	mov.b32 	%f166, %r417;
	add.f32 	%f167, %f165, %f166;
	mov.b32 	%r418, %f167;
	shfl.sync.bfly.b32	%r419|%p21, %r418, 1, 31, -1;
	mov.b32 	%f168, %r419;
	add.f32 	%f169, %f167, %f168;
	st.local.f32 	[%rd2+8], %f169;
	ld.shared.f32 	%f170, [%r11+384];
	add.f32 	%f171, %f170, %f332;
	mov.b32 	%r420, %f171;
	shfl.sync.bfly.b32	%r421|%p22, %r420, 16, 31, -1;
	mov.b32 	%f172, %r421;
	add.f32 	%f173, %f171, %f172;
	mov.b32 	%r422, %f173;
	shfl.sync.bfly.b32	%r423|%p23, %r422, 8, 31, -1;
	mov.b32 	%f174, %r423;
	add.f32 	%f175, %f173, %f174;
	mov.b32 	%r424, %f175;
	shfl.sync.bfly.b32	%r425|%p24, %r424, 4, 31, -1;
	mov.b32 	%f176, %r425;
	add.f32 	%f177, %f175, %f176;
	mov.b32 	%r426, %f177;
	shfl.sync.bfly.b32	%r427|%p25, %r426, 2, 31, -1;
	mov.b32 	%f178, %r427;
	add.f32 	%f179, %f177, %f178;
	mov.b32 	%r428, %f179;
	shfl.sync.bfly.b32	%r429|%p26, %r428, 1, 31, -1;
	mov.b32 	%f180, %r429;
	add.f32 	%f181, %f179, %f180;
	st.local.f32 	[%rd2+12], %f181;
	@%p16 bra 	$L__BB95_11;
	ld.local.f32 	%f182, [%rd13+8];
	add.s32 	%r430, %r12, %r14;
	mul.wide.u32 	%rd49, %r430, 4;
	add.s64 	%rd50, %rd1, %rd49;
	st.global.f32 	[%rd50], %f182;
$L__BB95_11:
	setp.gt.u32 	%p27, %r2, 1;
	ld.shared.f32 	%f183, [%r11+512];
	add.f32 	%f184, %f183, %f331;
	mov.b32 	%r431, %f184;
	shfl.sync.bfly.b32	%r432|%p28, %r431, 16, 31, -1;
	mov.b32 	%f185, %r432;
	add.f32 	%f186, %f184, %f185;
	mov.b32 	%r433, %f186;
	shfl.sync.bfly.b32	%r434|%p29, %r433, 8, 31, -1;
	mov.b32 	%f187, %r434;
	add.f32 	%f188, %f186, %f187;
	mov.b32 	%r435, %f188;
	shfl.sync.bfly.b32	%r436|%p30, %r435, 4, 31, -1;
	mov.b32 	%f189, %r436;
	add.f32 	%f190, %f188, %f189;
	mov.b32 	%r437, %f190;
	shfl.sync.bfly.b32	%r438|%p31, %r437, 2, 31, -1;
	mov.b32 	%f191, %r438;
	add.f32 	%f192, %f190, %f191;
	mov.b32 	%r439, %f192;
	shfl.sync.bfly.b32	%r440|%p32, %r439, 1, 31, -1;
	mov.b32 	%f193, %r440;
	add.f32 	%f194, %f192, %f193;
	st.local.f32 	[%rd2+16], %f194;
	ld.shared.f32 	%f195, [%r11+640];
	add.f32 	%f196, %f195, %f330;
	mov.b32 	%r441, %f196;
	shfl.sync.bfly.b32	%r442|%p33, %r441, 16, 31, -1;
	mov.b32 	%f197, %r442;
	add.f32 	%f198, %f196, %f197;
	mov.b32 	%r443, %f198;
	shfl.sync.bfly.b32	%r444|%p34, %r443, 8, 31, -1;
	mov.b32 	%f199, %r444;
	add.f32 	%f200, %f198, %f199;
	mov.b32 	%r445, %f200;
	shfl.sync.bfly.b32	%r446|%p35, %r445, 4, 31, -1;
	mov.b32 	%f201, %r446;
	add.f32 	%f202, %f200, %f201;
	mov.b32 	%r447, %f202;
	shfl.sync.bfly.b32	%r448|%p36, %r447, 2, 31, -1;
	mov.b32 	%f203, %r448;
	add.f32 	%f204, %f202, %f203;
	mov.b32 	%r449, %f204;
	shfl.sync.bfly.b32	%r450|%p37, %r449, 1, 31, -1;
	mov.b32 	%f205, %r450;
	add.f32 	%f206, %f204, %f205;
	st.local.f32 	[%rd2+20], %f206;
	@%p27 bra 	$L__BB95_13;
	ld.local.f32 	%f207, [%rd13+16];
	shl.b32 	%r451, %r14, 1;
	add.s32 	%r452, %r12, %r451;
	mul.wide.u32 	%rd51, %r452, 4;
	add.s64 	%rd52, %rd1, %rd51;
	st.global.f32 	[%rd52], %f207;
$L__BB95_13:
	setp.gt.u32 	%p38, %r2, 1;
	ld.shared.f32 	%f208, [%r11+768];
	add.f32 	%f209, %f208, %f329;
	mov.b32 	%r453, %f209;
	shfl.sync.bfly.b32	%r454|%p39, %r453, 16, 31, -1;
	mov.b32 	%f210, %r454;
	add.f32 	%f211, %f209, %f210;
	mov.b32 	%r455, %f211;
	shfl.sync.bfly.b32	%r456|%p40, %r455, 8, 31, -1;
	mov.b32 	%f212, %r456;
	add.f32 	%f213, %f211, %f212;
	mov.b32 	%r457, %f213;
	shfl.sync.bfly.b32	%r458|%p41, %r457, 4, 31, -1;
	mov.b32 	%f214, %r458;
	add.f32 	%f215, %f213, %f214;
	mov.b32 	%r459, %f215;
	shfl.sync.bfly.b32	%r460|%p42, %r459, 2, 31, -1;
	mov.b32 	%f216, %r460;
	add.f32 	%f217, %f215, %f216;
	mov.b32 	%r461, %f217;
	shfl.sync.bfly.b32	%r462|%p43, %r461, 1, 31, -1;
	mov.b32 	%f218, %r462;
	add.f32 	%f219, %f217, %f218;
	st.local.f32 	[%rd2+24], %f219;
	ld.shared.f32 	%f220, [%r11+896];
	add.f32 	%f221, %f220, %f328;
	mov.b32 	%r463, %f221;
	shfl.sync.bfly.b32	%r464|%p44, %r463, 16, 31, -1;
	mov.b32 	%f222, %r464;
	add.f32 	%f223, %f221, %f222;
	mov.b32 	%r465, %f223;
	shfl.sync.bfly.b32	%r466|%p45, %r465, 8, 31, -1;
	mov.b32 	%f224, %r466;
	add.f32 	%f225, %f223, %f224;
	mov.b32 	%r467, %f225;
	shfl.sync.bfly.b32	%r468|%p46, %r467, 4, 31, -1;
	mov.b32 	%f226, %r468;
	add.f32 	%f227, %f225, %f226;
	mov.b32 	%r469, %f227;
	shfl.sync.bfly.b32	%r470|%p47, %r469, 2, 31, -1;
	mov.b32 	%f228, %r470;
	add.f32 	%f229, %f227, %f228;
	mov.b32 	%r471, %f229;
	shfl.sync.bfly.b32	%r472|%p48, %r471, 1, 31, -1;
	mov.b32 	%f230, %r472;
	add.f32 	%f231, %f229, %f230;
	st.local.f32 	[%rd2+28], %f231;
	@%p38 bra 	$L__BB95_15;
	ld.local.f32 	%f232, [%rd13+24];
	mad.lo.s32 	%r473, %r14, 3, %r12;
	mul.wide.u32 	%rd53, %r473, 4;
	add.s64 	%rd54, %rd1, %rd53;
	st.global.f32 	[%rd54], %f232;
$L__BB95_15:
	setp.gt.u32 	%p49, %r2, 1;
	ld.shared.f32 	%f233, [%r11+1024];
	add.f32 	%f234, %f233, %f327;
	mov.b32 	%r474, %f234;
	shfl.sync.bfly.b32	%r475|%p50, %r474, 16, 31, -1;
	mov.b32 	%f235, %r475;
	add.f32 	%f236, %f234, %f235;
	mov.b32 	%r476, %f236;
	shfl.sync.bfly.b32	%r477|%p51, %r476, 8, 31, -1;
	mov.b32 	%f237, %r477;
	add.f32 	%f238, %f236, %f237;
	mov.b32 	%r478, %f238;
	shfl.sync.bfly.b32	%r479|%p52, %r478, 4, 31, -1;
	mov.b32 	%f239, %r479;
	add.f32 	%f240, %f238, %f239;
	mov.b32 	%r480, %f240;
	shfl.sync.bfly.b32	%r481|%p53, %r480, 2, 31, -1;
	mov.b32 	%f241, %r481;
	add.f32 	%f242, %f240, %f241;
	mov.b32 	%r482, %f242;
	shfl.sync.bfly.b32	%r483|%p54, %r482, 1, 31, -1;
	mov.b32 	%f243, %r483;
	add.f32 	%f244, %f242, %f243;
	st.local.f32 	[%rd2+32], %f244;
	ld.shared.f32 	%f245, [%r11+1152];
	add.f32 	%f246, %f245, %f326;
	mov.b32 	%r484, %f246;
	shfl.sync.bfly.b32	%r485|%p55, %r484, 16, 31, -1;
	mov.b32 	%f247, %r485;
	add.f32 	%f248, %f246, %f247;
	mov.b32 	%r486, %f248;
	shfl.sync.bfly.b32	%r487|%p56, %r486, 8, 31, -1;
	mov.b32 	%f249, %r487;
	add.f32 	%f250, %f248, %f249;
	mov.b32 	%r488, %f250;
	shfl.sync.bfly.b32	%r489|%p57, %r488, 4, 31, -1;
	mov.b32 	%f251, %r489;
	add.f32 	%f252, %f250, %f251;
	mov.b32 	%r490, %f252;
	shfl.sync.bfly.b32	%r491|%p58, %r490, 2, 31, -1;
	mov.b32 	%f253, %r491;
	add.f32 	%f254, %f252, %f253;
	mov.b32 	%r492, %f254;
	shfl.sync.bfly.b32	%r493|%p59, %r492, 1, 31, -1;
	mov.b32 	%f255, %r493;
	add.f32 	%f256, %f254, %f255;
	st.local.f32 	[%rd2+36], %f256;
	@%p49 bra 	$L__BB95_17;
	ld.local.f32 	%f257, [%rd13+32];
	shl.b32 	%r494, %r14, 2;
	add.s32 	%r495, %r12, %r494;
	mul.wide.u32 	%rd55, %r495, 4;
	add.s64 	%rd56, %rd1, %rd55;
	st.global.f32 	[%rd56], %f257;
$L__BB95_17:
	setp.gt.u32 	%p60, %r2, 1;
	ld.shared.f32 	%f258, [%r11+1280];
	add.f32 	%f259, %f258, %f325;
	mov.b32 	%r496, %f259;
	shfl.sync.bfly.b32	%r497|%p61, %r496, 16, 31, -1;
	mov.b32 	%f260, %r497;
	add.f32 	%f261, %f259, %f260;
	mov.b32 	%r498, %f261;
	shfl.sync.bfly.b32	%r499|%p62, %r498, 8, 31, -1;
	mov.b32 	%f262, %r499;
	add.f32 	%f263, %f261, %f262;
	mov.b32 	%r500, %f263;
	shfl.sync.bfly.b32	%r501|%p63, %r500, 4, 31, -1;
	mov.b32 	%f264, %r501;
	add.f32 	%f265, %f263, %f264;
	mov.b32 	%r502, %f265;
	shfl.sync.bfly.b32	%r503|%p64, %r502, 2, 31, -1;
	mov.b32 	%f266, %r503;
	add.f32 	%f267, %f265, %f266;
	mov.b32 	%r504, %f267;
	shfl.sync.bfly.b32	%r505|%p65, %r504, 1, 31, -1;
	mov.b32 	%f268, %r505;
	add.f32 	%f269, %f267, %f268;
	st.local.f32 	[%rd2+40], %f269;
	ld.shared.f32 	%f270, [%r11+1408];
	add.f32 	%f271, %f270, %f324;
	mov.b32 	%r506, %f271;
	shfl.sync.bfly.b32	%r507|%p66, %r506, 16, 31, -1;
	mov.b32 	%f272, %r507;
	add.f32 	%f273, %f271, %f272;
	mov.b32 	%r508, %f273;
	shfl.sync.bfly.b32	%r509|%p67, %r508, 8, 31, -1;
	mov.b32 	%f274, %r509;
	add.f32 	%f275, %f273, %f274;
	mov.b32 	%r510, %f275;
	shfl.sync.bfly.b32	%r511|%p68, %r510, 4, 31, -1;
	mov.b32 	%f276, %r511;
	add.f32 	%f277, %f275, %f276;
	mov.b32 	%r512, %f277;
	shfl.sync.bfly.b32	%r513|%p69, %r512, 2, 31, -1;
	mov.b32 	%f278, %r513;
	add.f32 	%f279, %f277, %f278;
	mov.b32 	%r514, %f279;
	shfl.sync.bfly.b32	%r515|%p70, %r514, 1, 31, -1;
	mov.b32 	%f280, %r515;
	add.f32 	%f281, %f279, %f280;
	st.local.f32 	[%rd2+44], %f281;
	@%p60 bra 	$L__BB95_19;
	ld.local.f32 	%f282, [%rd13+40];
	mad.lo.s32 	%r516, %r14, 5, %r12;
	mul.wide.u32 	%rd57, %r516, 4;
	add.s64 	%rd58, %rd1, %rd57;
	st.global.f32 	[%rd58], %f282;
$L__BB95_19:
	setp.gt.u32 	%p71, %r2, 1;
	ld.shared.f32 	%f283, [%r11+1536];
	add.f32 	%f284, %f283, %f323;
	mov.b32 	%r517, %f284;
	shfl.sync.bfly.b32	%r518|%p72, %r517, 16, 31, -1;
	mov.b32 	%f285, %r518;
	add.f32 	%f286, %f284, %f285;
	mov.b32 	%r519, %f286;
	shfl.sync.bfly.b32	%r520|%p73, %r519, 8, 31, -1;
	mov.b32 	%f287, %r520;
	add.f32 	%f288, %f286, %f287;
	mov.b32 	%r521, %f288;
	shfl.sync.bfly.b32	%r522|%p74, %r521, 4, 31, -1;
	mov.b32 	%f289, %r522;
	add.f32 	%f290, %f288, %f289;
	mov.b32 	%r523, %f290;
	shfl.sync.bfly.b32	%r524|%p75, %r523, 2, 31, -1;
	mov.b32 	%f291, %r524;
	add.f32 	%f292, %f290, %f291;
	mov.b32 	%r525, %f292;
	shfl.sync.bfly.b32	%r526|%p76, %r525, 1, 31, -1;
	mov.b32 	%f293, %r526;
	add.f32 	%f294, %f292, %f293;
	st.local.f32 	[%rd2+48], %f294;
	ld.shared.f32 	%f295, [%r11+1664];
	add.f32 	%f296, %f295, %f322;
	mov.b32 	%r527, %f296;
	shfl.sync.bfly.b32	%r528|%p77, %r527, 16, 31, -1;
	mov.b32 	%f297, %r528;
	add.f32 	%f298, %f296, %f297;
	mov.b32 	%r529, %f298;
	shfl.sync.bfly.b32	%r530|%p78, %r529, 8, 31, -1;
	mov.b32 	%f299, %r530;
	add.f32 	%f300, %f298, %f299;
	mov.b32 	%r531, %f300;
	shfl.sync.bfly.b32	%r532|%p79, %r531, 4, 31, -1;
	mov.b32 	%f301, %r532;
	add.f32 	%f302, %f300, %f301;
	mov.b32 	%r533, %f302;
	shfl.sync.bfly.b32	%r534|%p80, %r533, 2, 31, -1;
	mov.b32 	%f303, %r534;
	add.f32 	%f304, %f302, %f303;
	mov.b32 	%r535, %f304;
	shfl.sync.bfly.b32	%r536|%p81, %r535, 1, 31, -1;
	mov.b32 	%f305, %r536;
	add.f32 	%f306, %f304, %f305;
	st.local.f32 	[%rd2+52], %f306;
	@%p71 bra 	$L__BB95_21;
	ld.local.f32 	%f307, [%rd13+48];
	mad.lo.s32 	%r537, %r14, 6, %r12;
	mul.wide.u32 	%rd59, %r537, 4;
	add.s64 	%rd60, %rd1, %rd59;
	st.global.f32 	[%rd60], %f307;
$L__BB95_21:
	ret;

}
	// .globl	mul_mat_vec_q8_0_q8_1_cuda7
.visible .entry mul_mat_vec_q8_0_q8_1_cuda7(
	.param .u64 .ptr .align 1 mul_mat_vec_q8_0_q8_1_cuda7_param_0,
	.param .u64 .ptr .align 1 mul_mat_vec_q8_0_q8_1_cuda7_param_1,
	.param .u64 .ptr .align 1 mul_mat_vec_q8_0_q8_1_cuda7_param_2,
	.param .u32 mul_mat_vec_q8_0_q8_1_cuda7_param_3,
	.param .u32 mul_mat_vec_q8_0_q8_1_cuda7_param_4,
	.param .u32 mul_mat_vec_q8_0_q8_1_cuda7_param_5,
	.param .u32 mul_mat_vec_q8_0_q8_1_cuda7_param_6
)
{
	.local .align 8 .b8 	__local_depot96[56];
	.reg .b64 	%SP;
	.reg .b64 	%SPL;
	.reg .pred 	%p<82>;
	.reg .b16 	%rs<17>;
	.reg .b32 	%r<315>;
	.reg .b32 	%f<285>;
	.reg .b64 	%rd<67>;
	// demoted variable
	.shared .align 4 .b8 _ZZN34_INTERNAL_c8396950_4_k_cu_1fba617b13mul_mat_vec_qILi7ELi32ELi8E10block_q8_0Li2EXadL_ZNS_17vec_dot_q8_0_q8_1EPKvPK10block_q8_1RKiEEEEvS3_S3_PfiiiiE10tmp_shared[1792];
	mov.u64 	%SPL, __local_depot96;
	ld.param.u64 	%rd18, [mul_mat_vec_q8_0_q8_1_cuda7_param_0];
	ld.param.u64 	%rd19, [mul_mat_vec_q8_0_q8_1_cuda7_param_1];
	ld.param.u64 	%rd20, [mul_mat_vec_q8_0_q8_1_cuda7_param_2];
	ld.param.u32 	%r15, [mul_mat_vec_q8_0_q8_1_cuda7_param_3];
	ld.param.u32 	%r13, [mul_mat_vec_q8_0_q8_1_cuda7_param_5];
	ld.param.u32 	%r14, [mul_mat_vec_q8_0_q8_1_cuda7_param_6];
	cvta.to.global.u64 	%rd1, %rd20;
	add.u64 	%rd2, %SPL, 0;
	mov.u32 	%r1, %tid.y;
	shl.b32 	%r16, %r1, 5;
	mov.u32 	%r2, %tid.x;
	add.s32 	%r17, %r16, %r2;
	mov.u32 	%r18, %ctaid.x;
	shl.b32 	%r3, %r18, 1;
	shr.s32 	%r19, %r15, 31;
	shr.u32 	%r20, %r19, 27;
	add.s32 	%r21, %r15, %r20;
	shr.s32 	%r4, %r21, 5;
	mov.f32 	%f271, 0f00000000;
	st.local.v2.f32 	[%rd2], {%f271, %f271};
	st.local.v2.f32 	[%rd2+8], {%f271, %f271};
	st.local.v2.f32 	[%rd2+16], {%f271, %f271};
	st.local.v2.f32 	[%rd2+24], {%f271, %f271};
	st.local.v2.f32 	[%rd2+32], {%f271, %f271};
	st.local.v2.f32 	[%rd2+40], {%f271, %f271};
	st.local.v2.f32 	[%rd2+48], {%f271, %f271};
	shr.u32 	%r314, %r17, 2;
	setp.ge.s32 	%p1, %r314, %r4;
	mov.f32 	%f272, %f271;
	mov.f32 	%f273, %f271;
	mov.f32 	%f274, %f271;
	mov.f32 	%f275, %f271;
	mov.f32 	%f276, %f271;
	mov.f32 	%f277, %f271;
	mov.f32 	%f278, %f271;
	mov.f32 	%f279, %f271;
	mov.f32 	%f280, %f271;
	mov.f32 	%f281, %f271;
	mov.f32 	%f282, %f271;
	mov.f32 	%f283, %f271;
	mov.f32 	%f284, %f271;
	@%p1 bra 	$L__BB96_4;
	cvta.to.global.u64 	%rd22, %rd18;
	shl.b32 	%r22, %r2, 3;
	and.b32  	%r23, %r22, 24;
	cvt.u64.u32 	%rd3, %r23;
	shr.s32 	%r24, %r13, 31;
	shr.u32 	%r25, %r24, 27;
	add.s32 	%r26, %r13, %r25;
	shr.s32 	%r27, %r26, 5;
	mul.wide.s32 	%rd4, %r27, 36;
	mul.wide.u32 	%rd23, %r1, 32;
	cvt.u64.u32 	%rd24, %r2;
	add.s64 	%rd25, %rd23, %rd24;
	shr.u64 	%rd26, %rd25, 2;
	cvta.to.global.u64 	%rd27, %rd19;
	mad.lo.s64 	%rd66, %rd26, 36, %rd27;
	mul.wide.s32 	%rd6, %r27, 72;
	mul.wide.s32 	%rd7, %r27, 108;
	mul.wide.s32 	%rd8, %r27, 144;
	mul.wide.s32 	%rd9, %r27, 180;
	add.s64 	%rd10, %rd9, %rd3;
	mul.wide.s32 	%rd11, %r27, 216;
	add.s64 	%rd12, %rd11, %rd3;
	add.s64 	%rd13, %rd22, 4;
	mad.lo.s32 	%r313, %r3, %r4, %r314;
	mul.wide.s32 	%rd28, %r4, 34;
	add.s64 	%rd14, %rd22, %rd28;
	mov.f32 	%f271, 0f00000000;
$L__BB96_2:
	mul.wide.s32 	%rd29, %r313, 34;
	add.s64 	%rd30, %rd13, %rd29;
	add.s64 	%rd31, %rd14, %rd29;
	ld.global.u32 	%r28, [%rd66];
	// begin inline asm
	{.reg .f16 low,high;
 mov.b32 {low,high}, %r28;
 mov.b16 %rs1, low;}
	// end inline asm
	// begin inline asm
	{  cvt.f32.f16 %f45, %rs1;}

	// end inline asm
	add.s64 	%rd32, %rd30, %rd3;
	ld.global.u16 	%r147, [%rd32+-2];
	ld.global.u16 	%r148, [%rd32];
	shl.b32 	%r149, %r148, 16;
	or.b32  	%r132, %r149, %r147;
	add.s64 	%rd33, %rd66, %rd3;
	ld.global.u32 	%r31, [%rd33+4];
	ld.global.u16 	%r150, [%rd32+2];
	ld.global.u16 	%r151, [%rd32+4];
	shl.b32 	%r152, %r151, 16;
	or.b32  	%r136, %r152, %r150;
	ld.global.u32 	%r35, [%rd33+8];
	ld.global.u16 	%rs3, [%rd30+-4];
	// begin inline asm
	{  cvt.f32.f16 %f46, %rs3;}

	// end inline asm
	mov.b32 	%r142, 0;
	// begin inline asm
	dp4a.s32.s32 %r29, %r132, %r31, %r142;
	// end inline asm
	// begin inline asm
	dp4a.s32.s32 %r33, %r136, %r35, %r29;
	// end inline asm
	mul.f32 	%f54, %f46, %f45;
	cvt.rn.f32.s32 	%f55, %r33;
	fma.rn.f32 	%f284, %f54, %f55, %f284;
	add.s64 	%rd34, %rd31, %rd3;
	ld.global.u16 	%r153, [%rd34+2];
	ld.global.u16 	%r154, [%rd34+4];
	shl.b32 	%r155, %r154, 16;
	or.b32  	%r140, %r155, %r153;
	ld.global.u16 	%r156, [%rd34+6];
	ld.global.u16 	%r157, [%rd34+8];
	shl.b32 	%r158, %r157, 16;
	or.b32  	%r144, %r158, %r156;
	ld.global.u16 	%rs4, [%rd31];
	// begin inline asm
	{  cvt.f32.f16 %f47, %rs4;}

	// end inline asm
	// begin inline asm
	dp4a.s32.s32 %r37, %r140, %r31, %r142;
	// end inline asm
	// begin inline asm
	dp4a.s32.s32 %r41, %r144, %r35, %r37;
	// end inline asm
	mul.f32 	%f56, %f47, %f45;
	cvt.rn.f32.s32 	%f57, %r41;
	fma.rn.f32 	%f283, %f56, %f57, %f283;
	add.s64 	%rd35, %rd66, %rd4;
	ld.global.u32 	%r45, [%rd35];
	// begin inline asm
	{.reg .f16 low,high;
 mov.b32 {low,high}, %r45;
 mov.b16 %rs5, low;}
	// end inline asm
	// begin inline asm
	{  cvt.f32.f16 %f48, %rs5;}

	// end inline asm
	add.s64 	%rd36, %rd4, %rd3;
	add.s64 	%rd37, %rd66, %rd36;
	ld.global.u32 	%r56, [%rd37+4];
	ld.global.u32 	%r60, [%rd37+8];
	// begin inline asm
	dp4a.s32.s32 %r46, %r132, %r56, %r142;
	// end inline asm
	// begin inline asm
	dp4a.s32.s32 %r50, %r136, %r60, %r46;
	// end inline asm
	mul.f32 	%f58, %f46, %f48;
	cvt.rn.f32.s32 	%f59, %r50;
	fma.rn.f32 	%f282, %f58, %f59, %f282;
	// begin inline asm
	dp4a.s32.s32 %r54, %r140, %r56, %r142;
	// end inline asm
	// begin inline asm
	dp4a.s32.s32 %r58, %r144, %r60, %r54;
	// end inline asm
	mul.f32 	%f60, %f47, %f48;
	cvt.rn.f32.s32 	%f61, %r58;
	fma.rn.f32 	%f281, %f60, %f61, %f281;
	add.s64 	%rd38, %rd66, %rd6;
	ld.global.u32 	%r62, [%rd38];
	// begin inline asm
	{.reg .f16 low,high;
 mov.b32 {low,high}, %r62;
 mov.b16 %rs7, low;}
	// end inline asm
	// begin inline asm
	{  cvt.f32.f16 %f49, %rs7;}

	// end inline asm
	add.s64 	%rd39, %rd6, %rd3;
	add.s64 	%rd40, %rd66, %rd39;
	ld.global.u32 	%r73, [%rd40+4];
	ld.global.u32 	%r77, [%rd40+8];
	// begin inline asm
	dp4a.s32.s32 %r63, %r132, %r73, %r142;
	// end inline asm
	// begin inline asm
	dp4a.s32.s32 %r67, %r136, %r77, %r63;
	// end inline asm
	mul.f32 	%f62, %f46, %f49;
	cvt.rn.f32.s32 	%f63, %r67;
	fma.rn.f32 	%f280, %f62, %f63, %f280;
	// begin inline asm
	dp4a.s32.s32 %r71, %r140, %r73, %r142;
	// end inline asm
	// begin inline asm
	dp4a.s32.s32 %r75, %r144, %r77, %r71;
	// end inline asm
	mul.f32 	%f64, %f47, %f49;
	cvt.rn.f32.s32 	%f65, %r75;
	fma.rn.f32 	%f279, %f64, %f65, %f279;
	add.s64 	%rd41, %rd66, %rd7;
	ld.global.u32 	%r79, [%rd41];
	// begin inline asm
	{.reg .f16 low,high;
 mov.b32 {low,high}, %r79;
 mov.b16 %rs9, low;}
	// end inline asm
	// begin inline asm
	{  cvt.f32.f16 %f50, %rs9;}

	// end inline asm
	add.s64 	%rd42, %rd7, %rd3;
	add.s64 	%rd43, %rd66, %rd42;
	ld.global.u32 	%r90, [%rd43+4];
	ld.global.u32 	%r94, [%rd43+8];
	// begin inline asm
	dp4a.s32.s32 %r80, %r132, %r90, %r142;
	// end inline asm
	// begin inline asm
	dp4a.s32.s32 %r84, %r136, %r94, %r80;
	// end inline asm
	mul.f32 	%f66, %f46, %f50;
	cvt.rn.f32.s32 	%f67, %r84;
	fma.rn.f32 	%f278, %f66, %f67, %f278;
	// begin inline asm
	dp4a.s32.s32 %r88, %r140, %r90, %r142;
	// end inline asm
	// begin inline asm
	dp4a.s32.s32 %r92, %r144, %r94, %r88;
	// end inline asm
	mul.f32 	%f68, %f47, %f50;
	cvt.rn.f32.s32 	%f69, %r92;
	fma.rn.f32 	%f277, %f68, %f69, %f277;
	add.s64 	%rd44, %rd66, %rd8;
	ld.global.u32 	%r96, [%rd44];
	// begin inline asm
	{.reg .f16 low,high;
 mov.b32 {low,high}, %r96;
 mov.b16 %rs11, low;}
	// end inline asm
	// begin inline asm
	{  cvt.f32.f16 %f51, %rs11;}

	// end inline asm
	add.s64 	%rd45, %rd8, %rd3;
	add.s64 	%rd46, %rd66, %rd45;
	ld.global.u32 	%r107, [%rd46+4];
	ld.global.u32 	%r111, [%rd46+8];
	// begin inline asm
	dp4a.s32.s32 %r97, %r132, %r107, %r142;
	// end inline asm
	// begin inline asm
	dp4a.s32.s32 %r101, %r136, %r111, %r97;
	// end inline asm
	mul.f32 	%f70, %f46, %f51;
	cvt.rn.f32.s32 	%f71, %r101;
	fma.rn.f32 	%f276, %f70, %f71, %f276;
	// begin inline asm
	dp4a.s32.s32 %r105, %r140, %r107, %r142;
	// end inline asm
	// begin inline asm
	dp4a.s32.s32 %r109, %r144, %r111, %r105;
	// end inline asm
	mul.f32 	%f72, %f47, %f51;
	cvt.rn.f32.s32 	%f73, %r109;
	fma.rn.f32 	%f275, %f72, %f73, %f275;
	add.s64 	%rd47, %rd66, %rd9;
	ld.global.u32 	%r113, [%rd47];
	// begin inline asm
	{.reg .f16 low,high;
 mov.b32 {low,high}, %r113;
 mov.b16 %rs13, low;}
	// end inline asm
	// begin inline asm
	{  cvt.f32.f16 %f52, %rs13;}

	// end inline asm
	add.s64 	%rd48, %rd66, %rd10;
	ld.global.u32 	%r124, [%rd48+4];
	ld.global.u32 	%r128, [%rd48+8];
	// begin inline asm
	dp4a.s32.s32 %r114, %r132, %r124, %r142;
	// end inline asm
	// begin inline asm
	dp4a.s32.s32 %r118, %r136, %r128, %r114;
	// end inline asm
	mul.f32 	%f74, %f46, %f52;
	cvt.rn.f32.s32 	%f75, %r118;
	fma.rn.f32 	%f274, %f74, %f75, %f274;
	// begin inline asm
	dp4a.s32.s32 %r122, %r140, %r124, %r142;
	// end inline asm
	// begin inline asm
	dp4a.s32.s32 %r126, %r144, %r128, %r122;
	// end inline asm
	mul.f32 	%f76, %f47, %f52;
	cvt.rn.f32.s32 	%f77, %r126;
	fma.rn.f32 	%f273, %f76, %f77, %f273;
	add.s64 	%rd49, %rd66, %rd11;
	ld.global.u32 	%r130, [%rd49];
	// begin inline asm
	{.reg .f16 low,high;
 mov.b32 {low,high}, %r130;
 mov.b16 %rs15, low;}
	// end inline asm
	// begin inline asm
	{  cvt.f32.f16 %f53, %rs15;}

	// end inline asm
	add.s64 	%rd50, %rd66, %rd12;
	ld.global.u32 	%r141, [%rd50+4];
	ld.global.u32 	%r145, [%rd50+8];
	// begin inline asm
	dp4a.s32.s32 %r131, %r132, %r141, %r142;
	// end inline asm
	// begin inline asm
	dp4a.s32.s32 %r135, %r136, %r145, %r131;
	// end inline asm
	mul.f32 	%f78, %f46, %f53;
	cvt.rn.f32.s32 	%f79, %r135;
	fma.rn.f32 	%f272, %f78, %f79, %f272;
	// begin inline asm
	dp4a.s32.s32 %r139, %r140, %r141, %r142;
	// end inline asm
	// begin inline asm
	dp4a.s32.s32 %r143, %r144, %r145, %r139;
	// end inline asm
	mul.f32 	%f80, %f47, %f53;
	cvt.rn.f32.s32 	%f81, %r143;
	fma.rn.f32 	%f271, %f80, %f81, %f271;
	add.s32 	%r314, %r314, 16;
	add.s64 	%rd66, %rd66, 576;
	add.s32 	%r313, %r313, 16;
	setp.lt.s32 	%p2, %r314, %r4;
	@%p2 bra 	$L__BB96_2;
	st.local.v2.f32 	[%rd2], {%f284, %f283};
	st.local.v2.f32 	[%rd2+8], {%f282, %f281};
	st.local.v2.f32 	[%rd2+16], {%f280, %f279};
	st.local.v2.f32 	[%rd2+24], {%f278, %f277};
	st.local.v2.f32 	[%rd2+32], {%f276, %f275};
	st.local.v2.f32 	[%rd2+40], {%f274, %f273};
	st.local.v2.f32 	[%rd2+48], {%f272, %f271};
$L__BB96_4:
	setp.eq.s32 	%p3, %r1, 0;
	@%p3 bra 	$L__BB96_6;
	mov.u32 	%r159, _ZZN34_INTERNAL_c8396950_4_k_cu_1fba617b13mul_mat_vec_qILi7ELi32ELi8E10block_q8_0Li2EXadL_ZNS_17vec_dot_q8_0_q8_1EPKvPK10block_q8_1RKiEEEEvS3_S3_PfiiiiE10tmp_shared;
	mad.lo.s32 	%r160, %r1, 1792, %r159;
	shl.b32 	%r161, %r2, 2;
	add.s32 	%r162, %r160, %r161;
	st.shared.f32 	[%r162+-1792], %f284;
	st.shared.f32 	[%r162+-1664], %f283;
	st.shared.f32 	[%r162+-1536], %f282;
	st.shared.f32 	[%r162+-1408], %f281;
	st.shared.f32 	[%r162+-1280], %f280;
	st.shared.f32 	[%r162+-1152], %f279;
	st.shared.f32 	[%r162+-1024], %f278;
	st.shared.f32 	[%r162+-896], %f277;
	st.shared.f32 	[%r162+-768], %f276;
	st.shared.f32 	[%r162+-640], %f275;
	st.shared.f32 	[%r162+-512], %f274;
	st.shared.f32 	[%r162+-384], %f273;
	st.shared.f32 	[%r162+-256], %f272;
	st.shared.f32 	[%r162+-128], %f271;
$L__BB96_6:
	setp.ne.s32 	%p4, %r1, 0;
	bar.sync 	0;
	@%p4 bra 	$L__BB96_21;
	shl.b32 	%r163, %r2, 2;
	mov.u32 	%r164, _ZZN34_INTERNAL_c8396950_4_k_cu_1fba617b13mul_mat_vec_qILi7ELi32ELi8E10block_q8_0Li2EXadL_ZNS_17vec_dot_q8_0_q8_1EPKvPK10block_q8_1RKiEEEEvS3_S3_PfiiiiE10tmp_shared;
	add.s32 	%r11, %r164, %r163;
	setp.gt.u32 	%p5, %r2, 1;
	mul.wide.u32 	%rd51, %r2, 4;
	add.s64 	%rd17, %rd2, %rd51;
	add.s32 	%r12, %r3, %r2;
	ld.shared.f32 	%f82, [%r11];
	add.f32 	%f83, %f82, %f284;
	mov.b32 	%r165, %f83;
	shfl.sync.bfly.b32	%r166|%p6, %r165, 16, 31, -1;
	mov.b32 	%f84, %r166;
	add.f32 	%f85, %f83, %f84;
	mov.b32 	%r167, %f85;
	shfl.sync.bfly.b32	%r168|%p7, %r167, 8, 31, -1;
	mov.b32 	%f86, %r168;
	add.f32 	%f87, %f85, %f86;
	mov.b32 	%r169, %f87;
	shfl.sync.bfly.b32	%r170|%p8, %r169, 4, 31, -1;
	mov.b32 	%f88, %r170;
	add.f32 	%f89, %f87, %f88;
	mov.b32 	%r171, %f89;
	shfl.sync.bfly.b32	%r172|%p9, %r171, 2, 31, -1;
	mov.b32 	%f90, %r172;
	add.f32 	%f91, %f89, %f90;
	mov.b32 	%r173, %f91;
	shfl.sync.bfly.b32	%r174|%p10, %r173, 1, 31, -1;
	mov.b32 	%f92, %r174;
	add.f32 	%f93, %f91, %f92;
	st.local.f32 	[%rd2], %f93;
	ld.shared.f32 	%f94, [%r11+128];
	add.f32 	%f95, %f94, %f283;
	mov.b32 	%r175, %f95;
	shfl.sync.bfly.b32	%r176|%p11, %r175, 16, 31, -1;
	mov.b32 	%f96, %r176;
	add.f32 	%f97, %f95, %f96;
	mov.b32 	%r177, %f97;
	shfl.sync.bfly.b32	%r178|%p12, %r177, 8, 31, -1;
	mov.b32 	%f98, %r178;
	add.f32 	%f99, %f97, %f98;
	mov.b32 	%r179, %f99;
	shfl.sync.bfly.b32	%r180|%p13, %r179, 4, 31, -1;
	mov.b32 	%f100, %r180;
	add.f32 	%f101, %f99, %f100;
	mov.b32 	%r181, %f101;
	shfl.sync.bfly.b32	%r182|%p14, %r181, 2, 31, -1;
	mov.b32 	%f102, %r182;
	add.f32 	%f103, %f101, %f102;
	mov.b32 	%r183, %f103;
	shfl.sync.bfly.b32	%r184|%p15, %r183, 1, 31, -1;
	mov.b32 	%f104, %r184;
	add.f32 	%f105, %f103, %f104;
	st.local.f32 	[%rd2+4], %f105;
	@%p5 bra 	$L__BB96_9;
	ld.local.f32 	%f106, [%rd17];
	mul.wide.u32 	%rd52, %r12, 4;
	add.s64 	%rd53, %rd1, %rd52;
	st.global.f32 	[%rd53], %f106;
$L__BB96_9:
	setp.gt.u32 	%p16, %r2, 1;
	ld.shared.f32 	%f107, [%r11+256];
	add.f32 	%f108, %f107, %f282;
	mov.b32 	%r185, %f108;
	shfl.sync.bfly.b32	%r186|%p17, %r185, 16, 31, -1;
	mov.b32 	%f109, %r186;
	add.f32 	%f110, %f108, %f109;
	mov.b32 	%r187, %f110;
	shfl.sync.bfly.b32	%r188|%p18, %r187, 8, 31, -1;
	mov.b32 	%f111, %r188;
	add.f32 	%f112, %f110, %f111;
	mov.b32 	%r189, %f112;
	shfl.sync.bfly.b32	%r190|%p19, %r189, 4, 31, -1;
	mov.b32 	%f113, %r190;
	add.f32 	%f114, %f112, %f113;
	mov.b32 	%r191, %f114;
	shfl.sync.bfly.b32	%r192|%p20, %r191, 2, 31, -1;
	mov.b32 	%f115, %r192;
	add.f32 	%f116, %f114, %f115;
	mov.b32 	%r193, %f116;
	shfl.sync.bfly.b32	%r194|%p21, %r193, 1, 31, -1;
	mov.b32 	%f117, %r194;
	add.f32 	%f118, %f116, %f117;
	st.local.f32 	[%rd2+8], %f118;
	ld.shared.f32 	%f119, [%r11+384];
	add.f32 	%f120, %f119, %f281;
	mov.b32 	%r195, %f120;
	shfl.sync.bfly.b32	%r196|%p22, %r195, 16, 31, -1;
	mov.b32 	%f121, %r196;
	add.f32 	%f122, %f120, %f121;
	mov.b32 	%r197, %f122;
	shfl.sync.bfly.b32	%r198|%p23, %r197, 8, 31, -1;
	mov.b32 	%f123, %r198;
	add.f32 	%f124, %f122, %f123;
	mov.b32 	%r199, %f124;
	shfl.sync.bfly.b32	%r200|%p24, %r199, 4, 31, -1;
	mov.b32 	%f125, %r200;
	add.f32 	%f126, %f124, %f125;
	mov.b32 	%r201, %f126;
	shfl.sync.bfly.b32	%r202|%p25, %r201, 2, 31, -1;
	mov.b32 	%f127, %r202;
	add.f32 	%f128, %f126, %f127;
	mov.b32 	%r203, %f128;
	shfl.sync.bfly.b32	%r204|%p26, %r203, 1, 31, -1;
	mov.b32 	%f129, %r204;
	add.f32 	%f130, %f128, %f129;
	st.local.f32 	[%rd2+12], %f130;
	@%p16 bra 	$L__BB96_11;
	ld.local.f32 	%f131, [%rd17+8];
	add.s32 	%r205, %r12, %r14;
	mul.wide.u32 	%rd54, %r205, 4;
	add.s64 	%rd55, %rd1, %rd54;
	st.global.f32 	[%rd55], %f131;
$L__BB96_11:
	setp.gt.u32 	%p27, %r2, 1;
	ld.shared.f32 	%f132, [%r11+512];
	add.f32 	%f133, %f132, %f280;
	mov.b32 	%r206, %f133;
	shfl.sync.bfly.b32	%r207|%p28, %r206, 16, 31, -1;
	mov.b32 	%f134, %r207;
	add.f32 	%f135, %f133, %f134;
	mov.b32 	%r208, %f135;
	shfl.sync.bfly.b32	%r209|%p29, %r208, 8, 31, -1;
	mov.b32 	%f136, %r209;
	add.f32 	%f137, %f135, %f136;
	mov.b32 	%r210, %f137;
	shfl.sync.bfly.b32	%r211|%p30, %r210, 4, 31, -1;
	mov.b32 	%f138, %r211;
	add.f32 	%f139, %f137, %f138;
	mov.b32 	%r212, %f139;
	shfl.sync.bfly.b32	%r213|%p31, %r212, 2, 31, -1;
	mov.b32 	%f140, %r213;
	add.f32 	%f141, %f139, %f140;
	mov.b32 	%r214, %f141;
	shfl.sync.bfly.b32	%r215|%p32, %r214, 1, 31, -1;
	mov.b32 	%f142, %r215;
	add.f32 	%f143, %f141, %f142;
	st.local.f32 	[%rd2+16], %f143;
	ld.shared.f32 	%f144, [%r11+640];
	add.f32 	%f145, %f144, %f279;
	mov.b32 	%r216, %f145;
	shfl.sync.bfly.b32	%r217|%p33, %r216, 16, 31, -1;
	mov.b32 	%f146, %r217;
	add.f32 	%f147, %f145, %f146;
	mov.b32 	%r218, %f147;
	shfl.sync.bfly.b32	%r219|%p34, %r218, 8, 31, -1;
	mov.b32 	%f148, %r219;
	add.f32 	%f149, %f147, %f148;
	mov.b32 	%r220, %f149;
	shfl.sync.bfly.b32	%r221|%p35, %r220, 4, 31, -1;
	mov.b32 	%f150, %r221;
	add.f32 	%f151, %f149, %f150;
	mov.b32 	%r222, %f151;
	shfl.sync.bfly.b32	%r223|%p36, %r222, 2, 31, -1;
	mov.b32 	%f152, %r223;
	add.f32 	%f153, %f151, %f152;
	mov.b32 	%r224, %f153;
	shfl.sync.bfly.b32	%r225|%p37, %r224, 1, 31, -1;
	mov.b32 	%f154, %r225;
	add.f32 	%f155, %f153, %f154;
	st.local.f32 	[%rd2+20], %f155;
	@%p27 bra 	$L__BB96_13;
	ld.local.f32 	%f156, [%rd17+16];
	shl.b32 	%r226, %r14, 1;
	add.s32 	%r227, %r12, %r226;
	mul.wide.u32 	%rd56, %r227, 4;
	add.s64 	%rd57, %rd1, %rd56;
	st.global.f32 	[%rd57], %f156;
$L__BB96_13:
	setp.gt.u32 	%p38, %r2, 1;
	ld.shared.f32 	%f157, [%r11+768];
	add.f32 	%f158, %f157, %f278;
	mov.b32 	%r228, %f158;
	shfl.sync.bfly.b32	%r229|%p39, %r228, 16, 31, -1;
	mov.b32 	%f159, %r229;
	add.f32 	%f160, %f158, %f159;
	mov.b32 	%r230, %f160;
	shfl.sync.bfly.b32	%r231|%p40, %r230, 8, 31, -1;
	mov.b32 	%f161, %r231;
	add.f32 	%f162, %f160, %f161;
	mov.b32 	%r232, %f162;
	shfl.sync.bfly.b32	%r233|%p41, %r232, 4, 31, -1;
	mov.b32 	%f163, %r233;
	add.f32 	%f164, %f162, %f163;
	mov.b32 	%r234, %f164;
	shfl.sync.bfly.b32	%r235|%p42, %r234, 2, 31, -1;
	mov.b32 	%f165, %r235;
	add.f32 	%f166, %f164, %f165;
	mov.b32 	%r236, %f166;
	shfl.sync.bfly.b32	%r237|%p43, %r236, 1, 31, -1;
	mov.b32 	%f167, %r237;
	add.f32 	%f168, %f166, %f167;
	st.local.f32 	[%rd2+24], %f168;
	ld.shared.f32 	%f169, [%r11+896];
	add.f32 	%f170, %f169, %f277;
	mov.b32 	%r238, %f170;
	shfl.sync.bfly.b32	%r239|%p44, %r238, 16, 31, -1;
	mov.b32 	%f171, %r239;
	add.f32 	%f172, %f170, %f171;
	mov.b32 	%r240, %f172;
	shfl.sync.bfly.b32	%r241|%p45, %r240, 8, 31, -1;
	mov.b32 	%f173, %r241;
	add.f32 	%f174, %f172, %f173;
	mov.b32 	%r242, %f174;
	shfl.sync.bfly.b32	%r243|%p46, %r242, 4, 31, -1;
	mov.b32 	%f175, %r243;
	add.f32 	%f176, %f174, %f175;
	mov.b32 	%r244, %f176;
	shfl.sync.bfly.b32	%r245|%p47, %r244, 2, 31, -1;
	mov.b32 	%f177, %r245;
	add.f32 	%f178, %f176, %f177;
	mov.b32 	%r246, %f178;
	shfl.sync.bfly.b32	%r247|%p48, %r246, 1, 31, -1;
	mov.b32 	%f179, %r247;
	add.f32 	%f180, %f178, %f179;
	st.local.f32 	[%rd2+28], %f180;
	@%p38 bra 	$L__BB96_15;
	ld.local.f32 	%f181, [%rd17+24];
	mad.lo.s32 	%r248, %r14, 3, %r12;
	mul.wide.u32 	%rd58, %r248, 4;
	add.s64 	%rd59, %rd1, %rd58;
	st.global.f32 	[%rd59], %f181;
$L__BB96_15:
	setp.gt.u32 	%p49, %r2, 1;
	ld.shared.f32 	%f182, [%r11+1024];
	add.f32 	%f183, %f182, %f276;
	mov.b32 	%r249, %f183;
	shfl.sync.bfly.b32	%r250|%p50, %r249, 16, 31, -1;
	mov.b32 	%f184, %r250;
	add.f32 	%f185, %f183, %f184;
	mov.b32 	%r251, %f185;
	shfl.sync.bfly.b32	%r252|%p51, %r251, 8, 31, -1;
	mov.b32 	%f186, %r252;
	add.f32 	%f187, %f185, %f186;
	mov.b32 	%r253, %f187;
	shfl.sync.bfly.b32	%r254|%p52, %r253, 4, 31, -1;
	mov.b32 	%f188, %r254;
	add.f32 	%f189, %f187, %f188;
	mov.b32 	%r255, %f189;
	shfl.sync.bfly.b32	%r256|%p53, %r255, 2, 31, -1;
	mov.b32 	%f190, %r256;
	add.f32 	%f191, %f189, %f190;
	mov.b32 	%r257, %f191;
	shfl.sync.bfly.b32	%r258|%p54, %r257, 1, 31, -1;
	mov.b32 	%f192, %r258;
	add.f32 	%f193, %f191, %f192;
	st.local.f32 	[%rd2+32], %f193;
	ld.shared.f32 	%f194, [%r11+1152];
	add.f32 	%f195, %f194, %f275;
	mov.b32 	%r259, %f195;
	shfl.sync.bfly.b32	%r260|%p55, %r259, 16, 31, -1;
	mov.b32 	%f196, %r260;
	add.f32 	%f197, %f195, %f196;
	mov.b32 	%r261, %f197;
	shfl.sync.bfly.b32	%r262|%p56, %r261, 8, 31, -1;
	mov.b32 	%f198, %r262;
	add.f32 	%f199, %f197, %f198;
	mov.b32 	%r263, %f199;
	shfl.sync.bfly.b32	%r264|%p57, %r263, 4, 31, -1;
	mov.b32 	%f200, %r264;
	add.f32 	%f201, %f199, %f200;
	mov.b32 	%r265, %f201;
	shfl.sync.bfly.b32	%r266|%p58, %r265, 2, 31, -1;
	mov.b32 	%f202, %r266;
	add.f32 	%f203, %f201, %f202;
	mov.b32 	%r267, %f203;
	shfl.sync.bfly.b32	%r268|%p59, %r267, 1, 31, -1;
	mov.b32 	%f204, %r268;
	add.f32 	%f205, %f203, %f204;
	st.local.f32 	[%rd2+36], %f205;
	@%p49 bra 	$L__BB96_17;
	ld.local.f32 	%f206, [%rd17+32];
	shl.b32 	%r269, %r14, 2;
	add.s32 	%r270, %r12, %r269;
	mul.wide.u32 	%rd60, %r270, 4;
	add.s64 	%rd61, %rd1, %rd60;
	st.global.f32 	[%rd61], %f206;
$L__BB96_17:
	setp.gt.u32 	%p60, %r2, 1;
	ld.shared.f32 	%f207, [%r11+1280];
	add.f32 	%f208, %f207, %f274;
	mov.b32 	%r271, %f208;
	shfl.sync.bfly.b32	%r272|%p61, %r271, 16, 31, -1;
	mov.b32 	%f209, %r272;
	add.f32 	%f210, %f208, %f209;
	mov.b32 	%r273, %f210;
	shfl.sync.bfly.b32	%r274|%p62, %r273, 8, 31, -1;
	mov.b32 	%f211, %r274;
	add.f32 	%f212, %f210, %f211;
	mov.b32 	%r275, %f212;
	shfl.sync.bfly.b32	%r276|%p63, %r275, 4, 31, -1;
	mov.b32 	%f213, %r276;
	add.f32 	%f214, %f212, %f213;
	mov.b32 	%r277, %f214;
	shfl.sync.bfly.b32	%r278|%p64, %r277, 2, 31, -1;
	mov.b32 	%f215, %r278;
	add.f32 	%f216, %f214, %f215;
	mov.b32 	%r279, %f216;
	shfl.sync.bfly.b32	%r280|%p65, %r279, 1, 31, -1;
	mov.b32 	%f217, %r280;
	add.f32 	%f218, %f216, %f217;
	st.local.f32 	[%rd2+40], %f218;
	ld.shared.f32 	%f219, [%r11+1408];
	add.f32 	%f220, %f219, %f273;
	mov.b32 	%r281, %f220;
	shfl.sync.bfly.b32	%r282|%p66, %r281, 16, 31, -1;
	mov.b32 	%f221, %r282;
	add.f32 	%f222, %f220, %f221;
	mov.b32 	%r283, %f222;
	shfl.sync.bfly.b32	%r284|%p67, %r283, 8, 31, -1;
	mov.b32 	%f223, %r284;
	add.f32 	%f224, %f222, %f223;
	mov.b32 	%r285, %f224;
	shfl.sync.bfly.b32	%r286|%p68, %r285, 4, 31, -1;
	mov.b32 	%f225, %r286;
	add.f32 	%f226, %f224, %f225;
	mov.b32 	%r287, %f226;
	shfl.sync.bfly.b32	%r288|%p69, %r287, 2, 31, -1;
	mov.b32 	%f227, %r288;
	add.f32 	%f228, %f226, %f227;
	mov.b32 	%r289, %f228;
	shfl.sync.bfly.b32	%r290|%p70, %r289, 1, 31, -1;
	mov.b32 	%f229, %r290;
	add.f32 	%f230, %f228, %f229;
	st.local.f32 	[%rd2+44], %f230;
	@%p60 bra 	$L__BB96_19;
	ld.local.f32 	%f231, [%rd17+40];
	mad.lo.s32 	%r291, %r14, 5, %r12;
	mul.wide.u32 	%rd62, %r291, 4;
	add.s64 	%rd63, %rd1, %rd62;
	st.global.f32 	[%rd63], %f231;
$L__BB96_19:
	setp.gt.u32 	%p71, %r2, 1;
	ld.shared.f32 	%f232, [%r11+1536];
	add.f32 	%f233, %f232, %f272;
	mov.b32 	%r292, %f233;
	shfl.sync.bfly.b32	%r293|%p72, %r292, 16, 31, -1;
	mov.b32 	%f234, %r293;
	add.f32 	%f235, %f233, %f234;
	mov.b32 	%r294, %f235;
	shfl.sync.bfly.b32	%r295|%p73, %r294, 8, 31, -1;
	mov.b32 	%f236, %r295;
	add.f32 	%f237, %f235, %f236;
	mov.b32 	%r296, %f237;
	shfl.sync.bfly.b32	%r297|%p74, %r296, 4, 31, -1;
	mov.b32 	%f238, %r297;
	add.f32 	%f239, %f237, %f238;
	mov.b32 	%r298, %f239;
	shfl.sync.bfly.b32	%r299|%p75, %r298, 2, 31, -1;
	mov.b32 	%f240, %r299;
	add.f32 	%f241, %f239, %f240;
	mov.b32 	%r300, %f241;
	shfl.sync.bfly.b32	%r301|%p76, %r300, 1, 31, -1;
	mov.b32 	%f242, %r301;
	add.f32 	%f243, %f241, %f242;
	st.local.f32 	[%rd2+48], %f243;
	ld.shared.f32 	%f244, [%r11+1664];
	add.f32 	%f245, %f244, %f271;
	mov.b32 	%r302, %f245;
	shfl.sync.bfly.b32	%r303|%p77, %r302, 16, 31, -1;
	mov.b32 	%f246, %r303;
	add.f32 	%f247, %f245, %f246;
	mov.b32 	%r304, %f247;
	shfl.sync.bfly.b32	%r305|%p78, %r304, 8, 31, -1;
	mov.b32 	%f248, %r305;
	add.f32 	%f249, %f247, %f248;
	mov.b32 	%r306, %f249;
	shfl.sync.bfly.b32	%r307|%p79, %r306, 4, 31, -1;
	mov.b32 	%f250, %r307;
	add.f32 	%f251, %f249, %f250;
	mov.b32 	%r308, %f251;
	shfl.sync.bfly.b32	%r309|%p80, %r308, 2, 31, -1;
	mov.b32 	%f252, %r309;
	add.f32 	%f253, %f251, %f252;
	mov.b32 	%r310, %f253;
	shfl.sync.bfly.b32	%r311|%p81, %r310, 1, 31, -1;
	mov.b32 	%f254, %r311;
	add.f32 	%f255, %f253, %f254;
	st.local.f32 	[%rd2+52], %f255;
	@%p71 bra 	$L__BB96_21;
	ld.local.f32 	%f256, [%rd17+48];
	mad.lo.s32 	%r312, %r14, 6, %r12;
	mul.wide.u32 	%rd64, %r312, 4;
	add.s64 	%rd65, %rd1, %rd64;
	st.global.f32 	[%rd65], %f256;
$L__BB96_21:
	ret;

}
	// .globl	mul_mat_vec_q2_K_q8_1_cuda7
.visible .entry mul_mat_vec_q2_K_q8_1_cuda7(
	.param .u64 .ptr .align 1 mul_mat_vec_q2_K_q8_1_cuda7_param_0,
	.param .u64 .ptr .align 1 mul_mat_vec_q2_K_q8_1_cuda7_param_1,
	.param .u64 .ptr .align 1 mul_mat_vec_q2_K_q8_1_cuda7_param_2,
	.param .u32 mul_mat_vec_q2_K_q8_1_cuda7_param_3,
	.param .u32 mul_mat_vec_q2_K_q8_1_cuda7_param_4,
	.param .u32 mul_mat_vec_q2_K_q8_1_cuda7_param_5,
	.param .u32 mul_mat_vec_q2_K_q8_1_cuda7_param_6
)
{
	.local .align 8 .b8 	__local_depot97[56];
	.reg .b64 	%SP;
	.reg .b64 	%SPL;
	.reg .pred 	%p<82>;
	.reg .b16 	%rs<9>;
	.reg .b32 	%r<791>;
	.reg .b32 	%f<546>;
	.reg .b64 	%rd<73>;
	// demoted variable
	.shared .align 4 .b8 _ZZN34_INTERNAL_c8396950_4_k_cu_1fba617b13mul_mat_vec_qILi7ELi256ELi16E10block_q2_KLi1EXadL_ZNS_17vec_dot_q2_K_q8_1EPKvPK10block_q8_1RKiEEEEvS3_S3_PfiiiiE10tmp_shared[1792];
	mov.u64 	%SPL, __local_depot97;
	ld.param.u64 	%rd14, [mul_mat_vec_q2_K_q8_1_cuda7_param_1];
	ld.param.u64 	%rd15, [mul_mat_vec_q2_K_q8_1_cuda7_param_2];
	ld.param.u32 	%r18, [mul_mat_vec_q2_K_q8_1_cuda7_param_3];
	ld.param.u32 	%r16, [mul_mat_vec_q2_K_q8_1_cuda7_param_5];
	ld.param.u32 	%r17, [mul_mat_vec_q2_K_q8_1_cuda7_param_6];
	cvta.to.global.u64 	%rd1, %rd15;
	add.u64 	%rd2, %SPL, 0;
	mov.u32 	%r1, %tid.y;
	shl.b32 	%r19, %r1, 5;
	mov.u32 	%r2, %tid.x;
	add.s32 	%r20, %r19, %r2;
	mov.u32 	%r21, %ctaid.x;
	shl.b32 	%r3, %r21, 1;
	shr.s32 	%r22, %r18, 31;
	shr.u32 	%r23, %r22, 24;
	add.s32 	%r24, %r18, %r23;
	shr.s32 	%r4, %r24, 8;
	mov.f32 	%f532, 0f00000000;
	st.local.v2.f32 	[%rd2], {%f532, %f532};
	st.local.v2.f32 	[%rd2+8], {%f532, %f532};
	st.local.v2.f32 	[%rd2+16], {%f532, %f532};
	st.local.v2.f32 	[%rd2+24], {%f532, %f532};
	st.local.v2.f32 	[%rd2+32], {%f532, %f532};
	st.local.v2.f32 	[%rd2+40], {%f532, %f532};
	st.local.v2.f32 	[%rd2+48], {%f532, %f532};
	shr.u32 	%r790, %r20, 4;
	setp.ge.s32 	%p1, %r790, %r4;
	mov.f32 	%f533, %f532;
	mov.f32 	%f534, %f532;
	mov.f32 	%f535, %f532;
	mov.f32 	%f536, %f532;
	mov.f32 	%f537, %f532;
	mov.f32 	%f538, %f532;
	mov.f32 	%f539, %f532;
	mov.f32 	%f540, %f532;
	mov.f32 	%f541, %f532;
	mov.f32 	%f542, %f532;
	mov.f32 	%f543, %f532;
	mov.f32 	%f544, %f532;
	mov.f32 	%f545, %f532;
	@%p1 bra 	$L__BB97_4;
	mul.lo.s32 	%r25, %r3, %r4;
	add.s32 	%r26, %r25, %r4;
	add.s32 	%r789, %r790, %r26;
	mul.wide.u32 	%rd17, %r1, 32;
	cvt.u64.u32 	%rd18, %r2;
	add.s64 	%rd19, %rd17, %rd18;
	shr.u64 	%rd20, %rd19, 4;
	shr.u32 	%r27, %r2, 3;
	and.b32  	%r28, %r27, 1;
	mul.wide.u32 	%rd21, %r28, 144;
	mad.lo.s64 	%rd22, %rd20, 288, %rd21;
	cvta.to.global.u64 	%rd23, %rd14;
	add.s64 	%rd72, %rd23, %rd22;
	shr.s32 	%r29, %r16, 31;
	shr.u32 	%r30, %r29, 27;
	add.s32 	%r31, %r16, %r30;
	shr.s32 	%r32, %r31, 5;
	mul.wide.s32 	%rd4, %r32, 216;
	add.s32 	%r788, %r790, %r25;
	mul.wide.s32 	%rd5, %r32, 180;
	mul.wide.s32 	%rd6, %r32, 144;
	mul.wide.s32 	%rd7, %r32, 36;
	mul.wide.s32 	%rd8, %r32, 108;
	mul.wide.s32 	%rd9, %r32, 72;
	mov.f32 	%f532, 0f00000000;
$L__BB97_2:
	ld.param.u64 	%rd71, [mul_mat_vec_q2_K_q8_1_cuda7_param_0];
	shr.u32 	%r513, %r2, 2;
	and.b32  	%r514, %r513, 1;
	and.b32  	%r515, %r2, 8;
	or.b32  	%r516, %r514, %r515;
	cvt.u64.u32 	%rd24, %r516;
	mul.wide.s32 	%rd25, %r789, 84;
	cvta.to.global.u64 	%rd26, %rd71;
	add.s64 	%rd27, %rd26, %rd25;
	mul.wide.s32 	%rd28, %r788, 84;
	add.s64 	%rd29, %rd26, %rd28;
	add.s64 	%rd30, %rd27, %rd24;
	shl.b32 	%r517, %r2, 2;
	and.b32  	%r518, %r517, 60;
	cvt.u64.u32 	%rd31, %r518;
	add.s64 	%rd32, %rd31, 16;
	add.s64 	%rd33, %rd29, %rd32;
	ld.global.nc.u32 	%r519, [%rd33];
	and.b32  	%r520, %r517, 28;
	cvt.u64.u32 	%rd34, %r520;
	add.s64 	%rd35, %rd72, %rd34;
	ld.global.nc.u32 	%r39, [%rd35+4];
	ld.global.nc.u32 	%r33, [%rd72];
	// begin inline asm
	{.reg .f16 low,high;
  mov.b32 {low,high},%r33;
  cvt.f32.f16 %f45, low;}

	// end inline asm
	ld.global.nc.u32 	%r47, [%rd35+40];
	ld.global.nc.u32 	%r34, [%rd72+36];
	// begin inline asm
	{.reg .f16 low,high;
  mov.b32 {low,high},%r34;
  cvt.f32.f16 %f46, low;}

	// end inline asm
	ld.global.nc.u32 	%r55, [%rd35+76];
	ld.global.nc.u32 	%r35, [%rd72+72];
	// begin inline asm
	{.reg .f16 low,high;
  mov.b32 {low,high},%r35;
  cvt.f32.f16 %f47, low;}

	// end inline asm
	ld.global.nc.u32 	%r63, [%rd35+112];
	ld.global.nc.u32 	%r36, [%rd72+108];
	// begin inline asm
	{.reg .f16 low,high;
  mov.b32 {low,high},%r36;
  cvt.f32.f16 %f48, low;}

	// end inline asm
	add.s64 	%rd36, %rd29, %rd24;
	ld.global.nc.u8 	%rs1, [%rd36];
	cvt.u32.u8 	%r521, %rs1;
	and.b32  	%r450, %r519, 50529027;
	mov.b32 	%r512, 0;
	// begin inline asm
	dp4a.s32.s32 %r37, %r450, %r39, %r512;
	// end inline asm
	and.b32  	%r522, %r521, 15;
	mul.lo.s32 	%r523, %r37, %r522;
	cvt.rn.f32.s32 	%f77, %r523;
	fma.rn.f32 	%f78, %f45, %f77, 0f00000000;
	shr.u32 	%r524, %r521, 4;
	shl.b32 	%r525, %r524, 8;
	or.b32  	%r526, %r525, %r524;
	shl.b32 	%r527, %r526, 16;
	or.b32  	%r42, %r527, %r526;
	// begin inline asm
	dp4a.s32.s32 %r41, %r42, %r39, %r512;
	// end inline asm
	cvt.rn.f32.s32 	%f79, %r41;
	fma.rn.f32 	%f80, %f45, %f79, 0f00000000;
	ld.global.nc.u8 	%rs2, [%rd36+2];
	cvt.u32.u8 	%r528, %rs2;
	shr.u32 	%r529, %r519, 2;
	and.b32  	%r458, %r529, 50529027;
	// begin inline asm
	dp4a.s32.s32 %r45, %r458, %r47, %r512;
	// end inline asm
	and.b32  	%r530, %r528, 15;
	mul.lo.s32 	%r531, %r45, %r530;
	cvt.rn.f32.s32 	%f81, %r531;
	fma.rn.f32 	%f82, %f46, %f81, %f78;
	shr.u32 	%r532, %r528, 4;
	shl.b32 	%r533, %r532, 8;
	or.b32  	%r534, %r533, %r532;
	shl.b32 	%r535, %r534, 16;
	or.b32  	%r50, %r535, %r534;
	// begin inline asm
	dp4a.s32.s32 %r49, %r50, %r47, %r512;
	// end inline asm
	cvt.rn.f32.s32 	%f83, %r49;
	fma.rn.f32 	%f84, %f46, %f83, %f80;
	ld.global.nc.u8 	%rs3, [%rd36+4];
	cvt.u32.u8 	%r536, %rs3;
	shr.u32 	%r537, %r519, 4;
	and.b32  	%r466, %r537, 50529027;
	// begin inline asm
	dp4a.s32.s32 %r53, %r466, %r55, %r512;
	// end inline asm
	and.b32  	%r538, %r536, 15;
	mul.lo.s32 	%r539, %r53, %r538;
	cvt.rn.f32.s32 	%f85, %r539;
	fma.rn.f32 	%f86, %f47, %f85, %f82;
	shr.u32 	%r540, %r536, 4;
	shl.b32 	%r541, %r540, 8;
	or.b32  	%r542, %r541, %r540;
	shl.b32 	%r543, %r542, 16;
	or.b32  	%r58, %r543, %r542;
	// begin inline asm
	dp4a.s32.s32 %r57, %r58, %r55, %r512;
	// end inline asm
	cvt.rn.f32.s32 	%f87, %r57;
	fma.rn.f32 	%f88, %f47, %f87, %f84;
	ld.global.nc.u8 	%rs4, [%rd36+6];
	cvt.u32.u8 	%r544, %rs4;
	shr.u32 	%r545, %r519, 6;
	and.b32  	%r474, %r545, 50529027;
	// begin inline asm
	dp4a.s32.s32 %r61, %r474, %r63, %r512;
	// end inline asm
	and.b32  	%r546, %r544, 15;
	mul.lo.s32 	%r547, %r61, %r546;
	cvt.rn.f32.s32 	%f89, %r547;
	fma.rn.f32 	%f90, %f48, %f89, %f86;
	shr.u32 	%r548, %r544, 4;
	shl.b32 	%r549, %r548, 8;
	or.b32  	%r550, %r549, %r548;
	shl.b32 	%r551, %r550, 16;
	or.b32  	%r66, %r551, %r550;
	// begin inline asm
	dp4a.s32.s32 %r65, %r66, %r63, %r512;
	// end inline asm
	cvt.rn.f32.s32 	%f91, %r65;
	fma.rn.f32 	%f92, %f48, %f91, %f88;
	ld.global.nc.u32 	%r70, [%rd29+80];
	// begin inline asm
	{.reg .f16 low,high;
  mov.b32 {low,high},%r70;
  cvt.f32.f16 %f49, low;}

	// end inline asm
	// begin inline asm
	{.reg .f16 low,high;
  mov.b32 {low,high},%r70;
  cvt.f32.f16 %f50, high;}

	// end inline asm
	mul.f32 	%f93, %f90, %f49;
	mul.f32 	%f94, %f92, %f50;
	sub.f32 	%f95, %f93, %f94;
	add.f32 	%f545, %f95, %f545;
	add.s64 	%rd37, %rd27, %rd32;
	ld.global.nc.u32 	%r552, [%rd37];
	ld.global.nc.u8 	%rs5, [%rd30];
	cvt.u32.u8 	%r553, %rs5;
	and.b32  	%r482, %r552, 50529027;
	// begin inline asm
	dp4a.s32.s32 %r71, %r482, %r39, %r512;
	// end inline asm
	and.b32  	%r554, %r553, 15;
	mul.lo.s32 	%r555, %r71, %r554;
	cvt.rn.f32.s32 	%f96, %r555;
	fma.rn.f32 	%f97, %f45, %f96, 0f00000000;
	shr.u32 	%r556, %r553, 4;
	shl.b32 	%r557, %r556, 8;
	or.b32  	%r558, %r557, %r556;
	shl.b32 	%r559, %r558, 16;
	or.b32  	%r76, %r559, %r558;
	// begin inline asm
	dp4a.s32.s32 %r75, %r76, %r39, %r512;
	// end inline asm
	cvt.rn.f32.s32 	%f98, %r75;
	fma.rn.f32 	%f99, %f45, %f98, 0f00000000;
	ld.global.nc.u8 	%rs6, [%rd30+2];
	cvt.u32.u8 	%r560, %rs6;
	shr.u32 	%r561, %r552, 2;
	and.b32  	%r490, %r561, 50529027;
	// begin inline asm
	dp4a.s32.s32 %r79, %r490, %r47, %r512;
	// end inline asm
	and.b32  	%r562, %r560, 15;
	mul.lo.s32 	%r563, %r79, %r562;
	cvt.rn.f32.s32 	%f100, %r563;
	fma.rn.f32 	%f101, %f46, %f100, %f97;
	shr.u32 	%r564, %r560, 4;
	shl.b32 	%r565, %r564, 8;
	or.b32  	%r566, %r565, %r564;
	shl.b32 	%r567, %r566, 16;
	or.b32  	%r84, %r567, %r566;
	// begin inline asm
	dp4a.s32.s32 %r83, %r84, %r47, %r512;
	// end inline asm
	cvt.rn.f32.s32 	%f102, %r83;
	fma.rn.f32 	%f103, %f46, %f102, %f99;
	ld.global.nc.u8 	%rs7, [%rd30+4];
	cvt.u32.u8 	%r568, %rs7;
	shr.u32 	%r569, %r552, 4;
	and.b32  	%r498, %r569, 50529027;
	// begin inline asm
	dp4a.s32.s32 %r87, %r498, %r55, %r512;
	// end inline asm
	and.b32  	%r570, %r568, 15;
	mul.lo.s32 	%r571, %r87, %r570;
	cvt.rn.f32.s32 	%f104, %r571;
	fma.rn.f32 	%f105, %f47, %f104, %f101;
	shr.u32 	%r572, %r568, 4;
	shl.b32 	%r573, %r572, 8;
	or.b32  	%r574, %r573, %r572;
	shl.b32 	%r575, %r574, 16;
	or.b32  	%r92, %r575, %r574;
	// begin inline asm
	dp4a.s32.s32 %r91, %r92, %r55, %r512;
	// end inline asm
	cvt.rn.f32.s32 	%f106, %r91;
	fma.rn.f32 	%f107, %f47, %f106, %f103;
	ld.global.nc.u8 	%rs8, [%rd30+6];
	cvt.u32.u8 	%r576, %rs8;
	shr.u32 	%r577, %r552, 6;
	and.b32  	%r506, %r577, 50529027;
	// begin inline asm
	dp4a.s32.s32 %r95, %r506, %r63, %r512;
	// end inline asm
	and.b32  	%r578, %r576, 15;
	mul.lo.s32 	%r579, %r95, %r578;
	cvt.rn.f32.s32 	%f108, %r579;
	fma.rn.f32 	%f109, %f48, %f108, %f105;
	shr.u32 	%r580, %r576, 4;
	shl.b32 	%r581, %r580, 8;
	or.b32  	%r582, %r581, %r580;
	shl.b32 	%r583, %r582, 16;
	or.b32  	%r100, %r583, %r582;
	// begin inline asm
	dp4a.s32.s32 %r99, %r100, %r63, %r512;
	// end inline asm
	cvt.rn.f32.s32 	%f110, %r99;
	fma.rn.f32 	%f111, %f48, %f110, %f107;
	ld.global.nc.u32 	%r104, [%rd27+80];
	// begin inline asm
	{.reg .f16 low,high;
  mov.b32 {low,high},%r104;
  cvt.f32.f16 %f51, low;}

	// end inline asm
	// begin inline asm
	{.reg .f16 low,high;
  mov.b32 {low,high},%r104;
  cvt.f32.f16 %f52, high;}

	// end inline asm
	mul.f32 	%f112, %f109, %f51;
	mul.f32 	%f113, %f111, %f52;
	sub.f32 	%f114, %f112, %f113;
	add.f32 	%f544, %f114, %f544;
	add.s64 	%rd38, %rd7, %rd34;
	add.s64 	%rd39, %rd38, %rd72;
	ld.global.nc.u32 	%r147, [%rd39+4];
	add.s64 	%rd40, %rd72, %rd7;
	ld.global.nc.u32 	%r105, [%rd40];
	// begin inline asm
	{.reg .f16 low,high;
  mov.b32 {low,high},%r105;
  cvt.f32.f16 %f53, low;}

	// end inline asm
	ld.global.nc.u32 	%r155, [%rd39+40];
	ld.global.nc.u32 	%r106, [%rd40+36];
	// begin inline asm
	{.reg .f16 low,high;
  mov.b32 {low,high},%r106;
  cvt.f32.f16 %f54, low;}

	// end inline asm
	ld.global.nc.u32 	%r163, [%rd39+76];
	ld.global.nc.u32 	%r107, [%rd40+72];
	// begin inline asm
	{.reg .f16 low,high;
  mov.b32 {low,high},%r107;
  cvt.f32.f16 %f55, low;}

	// end inline asm
	ld.global.nc.u32 	%r171, [%rd39+112];
	ld.global.nc.u32 	%r108, [%rd40+108];
	// begin inline asm
	{.reg .f16 low,high;
  mov.b32 {low,high},%r108;
  cvt.f32.f16 %f56, low;}

	// end inline asm
	// begin inline asm
	dp4a.s32.s32 %r109, %r450, %r147, %r512;
	// end inline asm
	mul.lo.s32 	%r584, %r109, %r522;
	cvt.rn.f32.s32 	%f115, %r584;
	fma.rn.f32 	%f116, %f53, %f115, 0f00000000;
	// begin inline asm
	dp4a.s32.s32 %r113, %r42, %r147, %r512;
	// end inline asm
	cvt.rn.f32.s32 	%f117, %r113;
	fma.rn.f32 	%f118, %f53, %f117, 0f00000000;
	// begin inline asm
	dp4a.s32.s32 %r117, %r458, %r155, %r512;
	// end inline asm
	mul.lo.s32 	%r585, %r117, %r530;
	cvt.rn.f32.s32 	%f119, %r585;
	fma.rn.f32 	%f120, %f54, %f119, %f116;
	// begin inline asm
	dp4a.s32.s32 %r121, %r50, %r155, %r512;
	// end inline asm
	cvt.rn.f32.s32 	%f121, %r121;
	fma.rn.f32 	%f122, %f54, %f121, %f118;
	// begin inline asm
	dp4a.s32.s32 %r125, %r466, %r163, %r512;
	// end inline asm
	mul.lo.s32 	%r586, %r125, %r538;
	cvt.rn.f32.s32 	%f123, %r586;
	fma.rn.f32 	%f124, %f55, %f123, %f120;
	// begin inline asm
	dp4a.s32.s32 %r129, %r58, %r163, %r512;
	// end inline asm
	cvt.rn.f32.s32 	%f125, %r129;
	fma.rn.f32 	%f126, %f55, %f125, %f122;
	// begin inline asm
	dp4a.s32.s32 %r133, %r474, %r171, %r512;
	// end inline asm
	mul.lo.s32 	%r587, %r133, %r546;
	cvt.rn.f32.s32 	%f127, %r587;
	fma.rn.f32 	%f128, %f56, %f127, %f124;
	// begin inline asm
	dp4a.s32.s32 %r137, %r66, %r171, %r512;
	// end inline asm
	cvt.rn.f32.s32 	%f129, %r137;
	fma.rn.f32 	%f130, %f56, %f129, %f126;
	mul.f32 	%f131, %f128, %f49;
	mul.f32 	%f132, %f130, %f50;
	sub.f32 	%f133, %f131, %f132;
	add.f32 	%f543, %f133, %f543;
	// begin inline asm
	dp4a.s32.s32 %r141, %r482, %r147, %r512;
	// end inline asm
	mul.lo.s32 	%r588, %r141, %r554;
	cvt.rn.f32.s32 	%f134, %r588;
	fma.rn.f32 	%f135, %f53, %f134, 0f00000000;
	// begin inline asm
	dp4a.s32.s32 %r145, %r76, %r147, %r512;
	// end inline asm
	cvt.rn.f32.s32 	%f136, %r145;
	fma.rn.f32 	%f137, %f53, %f136, 0f00000000;
	// begin inline asm
	dp4a.s32.s32 %r149, %r490, %r155, %r512;
	// end inline asm
	mul.lo.s32 	%r589, %r149, %r562;
	cvt.rn.f32.s32 	%f138, %r589;
	fma.rn.f32 	%f139, %f54, %f138, %f135;
	// begin inline asm
	dp4a.s32.s32 %r153, %r84, %r155, %r512;
	// end inline asm
	cvt.rn.f32.s32 	%f140, %r153;
	fma.rn.f32 	%f141, %f54, %f140, %f137;
	// begin inline asm
	dp4a.s32.s32 %r157, %r498, %r163, %r512;
	// end inline asm
	mul.lo.s32 	%r590, %r157, %r570;
	cvt.rn.f32.s32 	%f142, %r590;
	fma.rn.f32 	%f143, %f55, %f142, %f139;
	// begin inline asm
	dp4a.s32.s32 %r161, %r92, %r163, %r512;
	// end inline asm
	cvt.rn.f32.s32 	%f144, %r161;
	fma.rn.f32 	%f145, %f55, %f144, %f141;
	// begin inline asm
	dp4a.s32.s32 %r165, %r506, %r171, %r512;
	// end inline asm
	mul.lo.s32 	%r591, %r165, %r578;
	cvt.rn.f32.s32 	%f146, %r591;
	fma.rn.f32 	%f147, %f56, %f146, %f143;
	// begin inline asm
	dp4a.s32.s32 %r169, %r100, %r171, %r512;
	// end inline asm
	cvt.rn.f32.s32 	%f148, %r169;
	fma.rn.f32 	%f149, %f56, %f148, %f145;
	mul.f32 	%f150, %f147, %f51;
	mul.f32 	%f151, %f149, %f52;
	sub.f32 	%f152, %f150, %f151;
	add.f32 	%f542, %f152, %f542;
	add.s64 	%rd41, %rd9, %rd34;
	add.s64 	%rd42, %rd41, %rd72;
	ld.global.nc.u32 	%r215, [%rd42+4];
	add.s64 	%rd43, %rd72, %rd9;
	ld.global.nc.u32 	%r173, [%rd43];
	// begin inline asm
	{.reg .f16 low,high;
  mov.b32 {low,high},%r173;
  cvt.f32.f16 %f57, low;}

	// end inline asm
	ld.global.nc.u32 	%r223, [%rd42+40];
	ld.global.nc.u32 	%r174, [%rd43+36];
	// begin inline asm
	{.reg .f16 low,high;
  mov.b32 {low,high},%r174;
  cvt.f32.f16 %f58, low;}

	// end inline asm
	ld.global.nc.u32 	%r231, [%rd42+76];
	ld.global.nc.u32 	%r175, [%rd43+72];
	// begin inline asm
	{.reg .f16 low,high;
  mov.b32 {low,high},%r175;
  cvt.f32.f16 %f59, low;}

	// end inline asm
	ld.global.nc.u32 	%r239, [%rd42+112];
	ld.global.nc.u32 	%r176, [%rd43+108];
	// begin inline asm
	{.reg .f16 low,high;
  mov.b32 {low,high},%r176;
  cvt.f32.f16 %f60, low;}

	// end inline asm
	// begin inline asm
	dp4a.s32.s32 %r177, %r450, %r215, %r512;
	// end inline asm
	mul.lo.s32 	%r592, %r177, %r522;
	cvt.rn.f32.s32 	%f153, %r592;
	fma.rn.f32 	%f154, %f57, %f153, 0f00000000;
	// begin inline asm
	dp4a.s32.s32 %r181, %r42, %r215, %r512;
	// end inline asm
	cvt.rn.f32.s32 	%f155, %r181;
	fma.rn.f32 	%f156, %f57, %f155, 0f00000000;
	// begin inline asm
	dp4a.s32.s32 %r185, %r458, %r223, %r512;
	// end inline asm
	mul.lo.s32 	%r593, %r185, %r530;
	cvt.rn.f32.s32 	%f157, %r593;
	fma.rn.f32 	%f158, %f58, %f157, %f154;
	// begin inline asm
	dp4a.s32.s32 %r189, %r50, %r223, %r512;
	// end inline asm
	cvt.rn.f32.s32 	%f159, %r189;
	fma.rn.f32 	%f160, %f58, %f159, %f156;
	// begin inline asm
	dp4a.s32.s32 %r193, %r466, %r231, %r512;
	// end inline asm
	mul.lo.s32 	%r594, %r193, %r538;
	cvt.rn.f32.s32 	%f161, %r594;
	fma.rn.f32 	%f162, %f59, %f161, %f158;
	// begin inline asm
	dp4a.s32.s32 %r197, %r58, %r231, %r512;
	// end inline asm
	cvt.rn.f32.s32 	%f163, %r197;
	fma.rn.f32 	%f164, %f59, %f163, %f160;
	// begin inline asm
	dp4a.s32.s32 %r201, %r474, %r239, %r512;
	// end inline asm
	mul.lo.s32 	%r595, %r201, %r546;
	cvt.rn.f32.s32 	%f165, %r595;
	fma.rn.f32 	%f166, %f60, %f165, %f162;
	// begin inline asm
	dp4a.s32.s32 %r205, %r66, %r239, %r512;
	// end inline asm
	cvt.rn.f32.s32 	%f167, %r205;
	fma.rn.f32 	%f168, %f60, %f167, %f164;
	mul.f32 	%f169, %f166, %f49;
	mul.f32 	%f170, %f168, %f50;
	sub.f32 	%f171, %f169, %f170;
	add.f32 	%f541, %f171, %f541;
	// begin inline asm
	dp4a.s32.s32 %r209, %r482, %r215, %r512;
	// end inline asm
	mul.lo.s32 	%r596, %r209, %r554;
	cvt.rn.f32.s32 	%f172, %r596;
	fma.rn.f32 	%f173, %f57, %f172, 0f00000000;
	// begin inline asm
	dp4a.s32.s32 %r213, %r76, %r215, %r512;
	// end inline asm
	cvt.rn.f32.s32 	%f174, %r213;
	fma.rn.f32 	%f175, %f57, %f174, 0f00000000;
	// begin inline asm
	dp4a.s32.s32 %r217, %r490, %r223, %r512;
	// end inline asm
	mul.lo.s32 	%r597, %r217, %r562;
	cvt.rn.f32.s32 	%f176, %r597;
	fma.rn.f32 	%f177, %f58, %f176, %f173;
	// begin inline asm
	dp4a.s32.s32 %r221, %r84, %r223, %r512;
	// end inline asm
	cvt.rn.f32.s32 	%f178, %r221;
	fma.rn.f32 	%f179, %f58, %f178, %f175;
	// begin inline asm
	dp4a.s32.s32 %r225, %r498, %r231, %r512;
	// end inline asm
	mul.lo.s32 	%r598, %r225, %r570;
	cvt.rn.f32.s32 	%f180, %r598;
	fma.rn.f32 	%f181, %f59, %f180, %f177;
	// begin inline asm
	dp4a.s32.s32 %r229, %r92, %r231, %r512;
	// end inline asm
	cvt.rn.f32.s32 	%f182, %r229;
	fma.rn.f32 	%f183, %f59, %f182, %f179;
	// begin inline asm
	dp4a.s32.s32 %r233, %r506, %r239, %r512;
	// end inline asm
	mul.lo.s32 	%r599, %r233, %r578;
	cvt.rn.f32.s32 	%f184, %r599;
	fma.rn.f32 	%f185, %f60, %f184, %f181;
	// begin inline asm
	dp4a.s32.s32 %r237, %r100, %r239, %r512;
	// end inline asm
	cvt.rn.f32.s32 	%f186, %r237;
	fma.rn.f32 	%f187, %f60, %f186, %f183;
	mul.f32 	%f188, %f185, %f51;
	mul.f32 	%f189, %f187, %f52;
	sub.f32 	%f190, %f188, %f189;
	add.f32 	%f540, %f190, %f540;
	add.s64 	%rd44, %rd8, %rd34;
	add.s64 	%rd45, %rd44, %rd72;
	ld.global.nc.u32 	%r283, [%rd45+4];
	add.s64 	%rd46, %rd72, %rd8;
	ld.global.nc.u32 	%r241, [%rd46];
	// begin inline asm
	{.reg .f16 low,high;
  mov.b32 {low,high},%r241;
  cvt.f32.f16 %f61, low;}

	// end inline asm
	ld.global.nc.u32 	%r291, [%rd45+40];
	ld.global.nc.u32 	%r242, [%rd46+36];
	// begin inline asm
	{.reg .f16 low,high;
  mov.b32 {low,high},%r242;
  cvt.f32.f16 %f62, low;}

	// end inline asm
	ld.global.nc.u32 	%r299, [%rd45+76];
	ld.global.nc.u32 	%r243, [%rd46+72];
	// begin inline asm
	{.reg .f16 low,high;
  mov.b32 {low,high},%r243;
  cvt.f32.f16 %f63, low;}

	// end inline asm
	ld.global.nc.u32 	%r307, [%rd45+112];
	ld.global.nc.u32 	%r244, [%rd46+108];
	// begin inline asm
	{.reg .f16 low,high;
  mov.b32 {low,high},%r244;
  cvt.f32.f16 %f64, low;}

	// end inline asm
	// begin inline asm
	dp4a.s32.s32 %r245, %r450, %r283, %r512;
	// end inline asm
	mul.lo.s32 	%r600, %r245, %r522;
	cvt.rn.f32.s32 	%f191, %r600;
	fma.rn.f32 	%f192, %f61, %f191, 0f00000000;
	// begin inline asm
	dp4a.s32.s32 %r249, %r42, %r283, %r512;
	// end inline asm
	cvt.rn.f32.s32 	%f193, %r249;
	fma.rn.f32 	%f194, %f61, %f193, 0f00000000;
	// begin inline asm
	dp4a.s32.s32 %r253, %r458, %r291, %r512;
	// end inline asm
	mul.lo.s32 	%r601, %r253, %r530;
	cvt.rn.f32.s32 	%f195, %r601;
	fma.rn.f32 	%f196, %f62, %f195, %f192;
	// begin inline asm
	dp4a.s32.s32 %r257, %r50, %r291, %r512;
	// end inline asm
	cvt.rn.f32.s32 	%f197, %r257;
	fma.rn.f32 	%f198, %f62, %f197, %f194;
	// begin inline asm
	dp4a.s32.s32 %r261, %r466, %r299, %r512;
	// end inline asm
	mul.lo.s32 	%r602, %r261, %r538;
	cvt.rn.f32.s32 	%f199, %r602;
	fma.rn.f32 	%f200, %f63, %f199, %f196;
	// begin inline asm
	dp4a.s32.s32 %r265, %r58, %r299, %r512;
	// end inline asm
	cvt.rn.f32.s32 	%f201, %r265;
	fma.rn.f32 	%f202, %f63, %f201, %f198;
	// begin inline asm
	dp4a.s32.s32 %r269, %r474, %r307, %r512;
	// end inline asm
	mul.lo.s32 	%r603, %r269, %r546;
	cvt.rn.f32.s32 	%f203, %r603;
	fma.rn.f32 	%f204, %f64, %f203, %f200;
	// begin inline asm
	dp4a.s32.s32 %r273, %r66, %r307, %r512;
	// end inline asm
	cvt.rn.f32.s32 	%f205, %r273;
	fma.rn.f32 	%f206, %f64, %f205, %f202;
	mul.f32 	%f207, %f204, %f49;
	mul.f32 	%f208, %f206, %f50;
	sub.f32 	%f209, %f207, %f208;
	add.f32 	%f539, %f209, %f539;
	// begin inline asm
	dp4a.s32.s32 %r277, %r482, %r283, %r512;
	// end inline asm
	mul.lo.s32 	%r604, %r277, %r554;
	cvt.rn.f32.s32 	%f210, %r604;
	fma.rn.f32 	%f211, %f61, %f210, 0f00000000;
	// begin inline asm
	dp4a.s32.s32 %r281, %r76, %r283, %r512;
	// end inline asm
	cvt.rn.f32.s32 	%f212, %r281;
	fma.rn.f32 	%f213, %f61, %f212, 0f00000000;
	// begin inline asm
	dp4a.s32.s32 %r285, %r490, %r291, %r512;
	// end inline asm
	mul.lo.s32 	%r605, %r285, %r562;
	cvt.rn.f32.s32 	%f214, %r605;
	fma.rn.f32 	%f215, %f62, %f214, %f211;
	// begin inline asm
	dp4a.s32.s32 %r289, %r84, %r291, %r512;
	// end inline asm
	cvt.rn.f32.s32 	%f216, %r289;
	fma.rn.f32 	%f217, %f62, %f216, %f213;
	// begin inline asm
	dp4a.s32.s32 %r293, %r498, %r299, %r512;
	// end inline asm
	mul.lo.s32 	%r606, %r293, %r570;
	cvt.rn.f32.s32 	%f218, %r606;
	fma.rn.f32 	%f219, %f63, %f218, %f215;
	// begin inline asm
	dp4a.s32.s32 %r297, %r92, %r299, %r512;
	// end inline asm
	cvt.rn.f32.s32 	%f220, %r297;
	fma.rn.f32 	%f221, %f63, %f220, %f217;
	// begin inline asm
	dp4a.s32.s32 %r301, %r506, %r307, %r512;
	// end inline asm
	mul.lo.s32 	%r607, %r301, %r578;
	cvt.rn.f32.s32 	%f222, %r607;
	fma.rn.f32 	%f223, %f64, %f222, %f219;
	// begin inline asm
	dp4a.s32.s32 %r305, %r100, %r307, %r512;
	// end inline asm
	cvt.rn.f32.s32 	%f224, %r305;
	fma.rn.f32 	%f225, %f64, %f224, %f221;
	mul.f32 	%f226, %f223, %f51;
	mul.f32 	%f227, %f225, %f52;
	sub.f32 	%f228, %f226, %f227;
	add.f32 	%f538, %f228, %f538;
	add.s64 	%rd47, %rd6, %rd34;
	add.s64 	%rd48, %rd47, %rd72;
	ld.global.nc.u32 	%r351, [%rd48+4];
	add.s64 	%rd49, %rd72, %rd6;
	ld.global.nc.u32 	%r309, [%rd49];
	// begin inline asm
	{.reg .f16 low,high;
  mov.b32 {low,high},%r309;
  cvt.f32.f16 %f65, low;}

	// end inline asm
	ld.global.nc.u32 	%r359, [%rd48+40];
	ld.global.nc.u32 	%r310, [%rd49+36];
	// begin inline asm
	{.reg .f16 low,high;
  mov.b32 {low,high},%r310;
  cvt.f32.f16 %f66, low;}

	// end inline asm
	ld.global.nc.u32 	%r367, [%rd48+76];
	ld.global.nc.u32 	%r311, [%rd49+72];
	// begin inline asm
	{.reg .f16 low,high;
  mov.b32 {low,high},%r311;
  cvt.f32.f16 %f67, low;}

	// end inline asm
	ld.global.nc.u32 	%r375, [%rd48+112];
	ld.global.nc.u32 	%r312, [%rd49+108];
	// begin inline asm
	{.reg .f16 low,high;
  mov.b32 {low,high},%r312;
  cvt.f32.f16 %f68, low;}

	// end inline asm
	// begin inline asm
	dp4a.s32.s32 %r313, %r450, %r351, %r512;
	// end inline asm
	mul.lo.s32 	%r608, %r313, %r522;
	cvt.rn.f32.s32 	%f229, %r608;
	fma.rn.f32 	%f230, %f65, %f229, 0f00000000;
	// begin inline asm
	dp4a.s32.s32 %r317, %r42, %r351, %r512;
	// end inline asm
	cvt.rn.f32.s32 	%f231, %r317;
	fma.rn.f32 	%f232, %f65, %f231, 0f00000000;
	// begin inline asm
	dp4a.s32.s32 %r321, %r458, %r359, %r512;
	// end inline asm
	mul.lo.s32 	%r609, %r321, %r530;
	cvt.rn.f32.s32 	%f233, %r609;
	fma.rn.f32 	%f234, %f66, %f233, %f230;
	// begin inline asm
	dp4a.s32.s32 %r325, %r50, %r359, %r512;
	// end inline asm
	cvt.rn.f32.s32 	%f235, %r325;
	fma.rn.f32 	%f236, %f66, %f235, %f232;
	// begin inline asm
	dp4a.s32.s32 %r329, %r466, %r367, %r512;
	// end inline asm
	mul.lo.s32 	%r610, %r329, %r538;
	cvt.rn.f32.s32 	%f237, %r610;
	fma.rn.f32 	%f238, %f67, %f237, %f234;
	// begin inline asm
	dp4a.s32.s32 %r333, %r58, %r367, %r512;
	// end inline asm
	cvt.rn.f32.s32 	%f239, %r333;
	fma.rn.f32 	%f240, %f67, %f239, %f236;
	// begin inline asm
	dp4a.s32.s32 %r337, %r474, %r375, %r512;
	// end inline asm
	mul.lo.s32 	%r611, %r337, %r546;
	cvt.rn.f32.s32 	%f241, %r611;
	fma.rn.f32 	%f242, %f68, %f241, %f238;
	// begin inline asm
	dp4a.s32.s32 %r341, %r66, %r375, %r512;
	// end inline asm
	cvt.rn.f32.s32 	%f243, %r341;
	fma.rn.f32 	%f244, %f68, %f243, %f240;
	mul.f32 	%f245, %f242, %f49;
	mul.f32 	%f246, %f244, %f50;
	sub.f32 	%f247, %f245, %f246;
	add.f32 	%f537, %f247, %f537;
	// begin inline asm
	dp4a.s32.s32 %r345, %r482, %r351, %r512;
	// end inline asm
	mul.lo.s32 	%r612, %r345, %r554;
	cvt.rn.f32.s32 	%f248, %r612;
	fma.rn.f32 	%f249, %f65, %f248, 0f00000000;
	// begin inline asm
	dp4a.s32.s32 %r349, %r76, %r351, %r512;
	// end inline asm
	cvt.rn.f32.s32 	%f250, %r349;
	fma.rn.f32 	%f251, %f65, %f250, 0f00000000;
	// begin inline asm
	dp4a.s32.s32 %r353, %r490, %r359, %r512;
	// end inline asm
	mul.lo.s32 	%r613, %r353, %r562;
	cvt.rn.f32.s32 	%f252, %r613;
	fma.rn.f32 	%f253, %f66, %f252, %f249;
	// begin inline asm
	dp4a.s32.s32 %r357, %r84, %r359, %r512;
	// end inline asm
	cvt.rn.f32.s32 	%f254, %r357;
	fma.rn.f32 	%f255, %f66, %f254, %f251;
	// begin inline asm
	dp4a.s32.s32 %r361, %r498, %r367, %r512;
	// end inline asm
	mul.lo.s32 	%r614, %r361, %r570;
	cvt.rn.f32.s32 	%f256, %r614;
	fma.rn.f32 	%f257, %f67, %f256, %f253;
	// begin inline asm
	dp4a.s32.s32 %r365, %r92, %r367, %r512;
	// end inline asm
	cvt.rn.f32.s32 	%f258, %r365;
	fma.rn.f32 	%f259, %f67, %f258, %f255;
	// begin inline asm
	dp4a.s32.s32 %r369, %r506, %r375, %r512;
	// end inline asm
	mul.lo.s32 	%r615, %r369, %r578;
	cvt.rn.f32.s32 	%f260, %r615;
	fma.rn.f32 	%f261, %f68, %f260, %f257;
	// begin inline asm
	dp4a.s32.s32 %r373, %r100, %r375, %r512;
	// end inline asm
	cvt.rn.f32.s32 	%f262, %r373;
	fma.rn.f32 	%f263, %f68, %f262, %f259;
	mul.f32 	%f264, %f261, %f51;
	mul.f32 	%f265, %f263, %f52;
	sub.f32 	%f266, %f264, %f265;
	add.f32 	%f536, %f266, %f536;
	add.s64 	%rd50, %rd5, %rd34;
	add.s64 	%rd51, %rd50, %rd72;
	ld.global.nc.u32 	%r419, [%rd51+4];
	add.s64 	%rd52, %rd72, %rd5;
	ld.global.nc.u32 	%r377, [%rd52];
	// begin inline asm
	{.reg .f16 low,high;
  mov.b32 {low,high},%r377;
  cvt.f32.f16 %f69, low;}

	// end inline asm
	ld.global.nc.u32 	%r427, [%rd51+40];
	ld.global.nc.u32 	%r378, [%rd52+36];
	// begin inline asm
	{.reg .f16 low,high;
  mov.b32 {low,high},%r378;
  cvt.f32.f16 %f70, low;}

	// end inline asm
	ld.global.nc.u32 	%r435, [%rd51+76];
	ld.global.nc.u32 	%r379, [%rd52+72];
	// begin inline asm
	{.reg .f16 low,high;
  mov.b32 {low,high},%r379;
  cvt.f32.f16 %f71, low;}

	// end inline asm
	ld.global.nc.u32 	%r443, [%rd51+112];
	ld.global.nc.u32 	%r380, [%rd52+108];
	// begin inline asm
	{.reg .f16 low,high;
  mov.b32 {low,high},%r380;
  cvt.f32.f16 %f72, low;}

	// end inline asm
	// begin inline asm
	dp4a.s32.s32 %r381, %r450, %r419, %r512;
	// end inline asm
	mul.lo.s32 	%r616, %r381, %r522;
	cvt.rn.f32.s32 	%f267, %r616;
	fma.rn.f32 	%f268, %f69, %f267, 0f00000000;
	// begin inline asm
	dp4a.s32.s32 %r385, %r42, %r419, %r512;
	// end inline asm
	cvt.rn.f32.s32 	%f269, %r385;
	fma.rn.f32 	%f270, %f69, %f269, 0f00000000;
	// begin inline asm
	dp4a.s32.s32 %r389, %r458, %r427, %r512;
	// end inline asm
	mul.lo.s32 	%r617, %r389, %r530;
	cvt.rn.f32.s32 	%f271, %r617;
	fma.rn.f32 	%f272, %f70, %f271, %f268;
	// begin inline asm
	dp4a.s32.s32 %r393, %r50, %r427, %r512;
	// end inline asm
	cvt.rn.f32.s32 	%f273, %r393;
	fma.rn.f32 	%f274, %f70, %f273, %f270;
	// begin inline asm
	dp4a.s32.s32 %r397, %r466, %r435, %r512;
	// end inline asm
	mul.lo.s32 	%r618, %r397, %r538;
	cvt.rn.f32.s32 	%f275, %r618;
	fma.rn.f32 	%f276, %f71, %f275, %f272;
	// begin inline asm
	dp4a.s32.s32 %r401, %r58, %r435, %r512;
	// end inline asm
	cvt.rn.f32.s32 	%f277, %r401;
	fma.rn.f32 	%f278, %f71, %f277, %f274;
	// begin inline asm
	dp4a.s32.s32 %r405, %r474, %r443, %r512;
	// end inline asm
	mul.lo.s32 	%r619, %r405, %r546;
	cvt.rn.f32.s32 	%f279, %r619;
	fma.rn.f32 	%f280, %f72, %f279, %f276;
	// begin inline asm
	dp4a.s32.s32 %r409, %r66, %r443, %r512;
	// end inline asm
	cvt.rn.f32.s32 	%f281, %r409;
	fma.rn.f32 	%f282, %f72, %f281, %f278;
	mul.f32 	%f283, %f280, %f49;
	mul.f32 	%f284, %f282, %f50;
	sub.f32 	%f285, %f283, %f284;
	add.f32 	%f535, %f285, %f535;
	// begin inline asm
	dp4a.s32.s32 %r413, %r482, %r419, %r512;
	// end inline asm
	mul.lo.s32 	%r620, %r413, %r554;
	cvt.rn.f32.s32 	%f286, %r620;
	fma.rn.f32 	%f287, %f69, %f286, 0f00000000;
	// begin inline asm
	dp4a.s32.s32 %r417, %r76, %r419, %r512;
	// end inline asm
	cvt.rn.f32.s32 	%f288, %r417;
	fma.rn.f32 	%f289, %f69, %f288, 0f00000000;
	// begin inline asm
	dp4a.s32.s32 %r421, %r490, %r427, %r512;
	// end inline asm
	mul.lo.s32 	%r621, %r421, %r562;
	cvt.rn.f32.s32 	%f290, %r621;
	fma.rn.f32 	%f291, %f70, %f290, %f287;
	// begin inline asm
	dp4a.s32.s32 %r425, %r84, %r427, %r512;
	// end inline asm
	cvt.rn.f32.s32 	%f292, %r425;
	fma.rn.f32 	%f293, %f70, %f292, %f289;
	// begin inline asm
	dp4a.s32.s32 %r429, %r498, %r435, %r512;
	// end inline asm
	mul.lo.s32 	%r622, %r429, %r570;
	cvt.rn.f32.s32 	%f294, %r622;
	fma.rn.f32 	%f295, %f71, %f294, %f291;
	// begin inline asm
	dp4a.s32.s32 %r433, %r92, %r435, %r512;
	// end inline asm
	cvt.rn.f32.s32 	%f296, %r433;
	fma.rn.f32 	%f297, %f71, %f296, %f293;
	// begin inline asm
	dp4a.s32.s32 %r437, %r506, %r443, %r512;
	// end inline asm
	mul.lo.s32 	%r623, %r437, %r578;
	cvt.rn.f32.s32 	%f298, %r623;
	fma.rn.f32 	%f299, %f72, %f298, %f295;
	// begin inline asm
	dp4a.s32.s32 %r441, %r100, %r443, %r512;
	// end inline asm
	cvt.rn.f32.s32 	%f300, %r441;
	fma.rn.f32 	%f301, %f72, %f300, %f297;
	mul.f32 	%f302, %f299, %f51;
	mul.f32 	%f303, %f301, %f52;
	sub.f32 	%f304, %f302, %f303;
	add.f32 	%f534, %f304, %f534;
	add.s64 	%rd53, %rd4, %rd34;
	add.s64 	%rd54, %rd53, %rd72;
	ld.global.nc.u32 	%r487, [%rd54+4];
	add.s64 	%rd55, %rd72, %rd4;
	ld.global.nc.u32 	%r445, [%rd55];
	// begin inline asm
	{.reg .f16 low,high;
  mov.b32 {low,high},%r445;
  cvt.f32.f16 %f73, low;}

	// end inline asm
	ld.global.nc.u32 	%r495, [%rd54+40];
	ld.global.nc.u32 	%r446, [%rd55+36];
	// begin inline asm
	{.reg .f16 low,high;
  mov.b32 {low,high},%r446;
  cvt.f32.f16 %f74, low;}

	// end inline asm
	ld.global.nc.u32 	%r503, [%rd54+76];
	ld.global.nc.u32 	%r447, [%rd55+72];
	// begin inline asm
	{.reg .f16 low,high;
  mov.b32 {low,high},%r447;
  cvt.f32.f16 %f75, low;}

	// end inline asm
	ld.global.nc.u32 	%r511, [%rd54+112];
	ld.global.nc.u32 	%r448, [%rd55+108];
	// begin inline asm
	{.reg .f16 low,high;
  mov.b32 {low,high},%r448;
  cvt.f32.f16 %f76, low;}

	// end inline asm
	// begin inline asm
	dp4a.s32.s32 %r449, %r450, %r487, %r512;
	// end inline asm
	mul.lo.s32 	%r624, %r449, %r522;
	cvt.rn.f32.s32 	%f305, %r624;
	fma.rn.f32 	%f306, %f73, %f305, 0f00000000;
	// begin inline asm
	dp4a.s32.s32 %r453, %r42, %r487, %r512;
	// end inline asm
	cvt.rn.f32.s32 	%f307, %r453;
	fma.rn.f32 	%f308, %f73, %f307, 0f00000000;
	// begin inline asm
	dp4a.s32.s32 %r457, %r458, %r495, %r512;
	// end inline asm
	mul.lo.s32 	%r625, %r457, %r530;
	cvt.rn.f32.s32 	%f309, %r625;
	fma.rn.f32 	%f310, %f74, %f309, %f306;
	// begin inline asm
	dp4a.s32.s32 %r461, %r50, %r495, %r512;
	// end inline asm
	cvt.rn.f32.s32 	%f311, %r461;
	fma.rn.f32 	%f312, %f74, %f311, %f308;
	// begin inline asm
	dp4a.s32.s32 %r465, %r466, %r503, %r512;
	// end inline asm
	mul.lo.s32 	%r626, %r465, %r538;
	cvt.rn.f32.s32 	%f313, %r626;
	fma.rn.f32 	%f314, %f75, %f313, %f310;
	// begin inline asm
	dp4a.s32.s32 %r469, %r58, %r503, %r512;
	// end inline asm
	cvt.rn.f32.s32 	%f315, %r469;
	fma.rn.f32 	%f316, %f75, %f315, %f312;
	// begin inline asm
	dp4a.s32.s32 %r473, %r474, %r511, %r512;
	// end inline asm
	mul.lo.s32 	%r627, %r473, %r546;
	cvt.rn.f32.s32 	%f317, %r627;
	fma.rn.f32 	%f318, %f76, %f317, %f314;
	// begin inline asm
	dp4a.s32.s32 %r477, %r66, %r511, %r512;
	// end inline asm
	cvt.rn.f32.s32 	%f319, %r477;
	fma.rn.f32 	%f320, %f76, %f319, %f316;
	mul.f32 	%f321, %f318, %f49;
	mul.f32 	%f322, %f320, %f50;
	sub.f32 	%f323, %f321, %f322;
	add.f32 	%f533, %f323, %f533;
	// begin inline asm
	dp4a.s32.s32 %r481, %r482, %r487, %r512;
	// end inline asm
	mul.lo.s32 	%r628, %r481, %r554;
	cvt.rn.f32.s32 	%f324, %r628;
	fma.rn.f32 	%f325, %f73, %f324, 0f00000000;
	// begin inline asm
	dp4a.s32.s32 %r485, %r76, %r487, %r512;
	// end inline asm
	cvt.rn.f32.s32 	%f326, %r485;
	fma.rn.f32 	%f327, %f73, %f326, 0f00000000;
	// begin inline asm
	dp4a.s32.s32 %r489, %r490, %r495, %r512;
	// end inline asm
	mul.lo.s32 	%r629, %r489, %r562;
	cvt.rn.f32.s32 	%f328, %r629;
	fma.rn.f32 	%f329, %f74, %f328, %f325;
	// begin inline asm
	dp4a.s32.s32 %r493, %r84, %r495, %r512;
	// end inline asm
	cvt.rn.f32.s32 	%f330, %r493;
	fma.rn.f32 	%f331, %f74, %f330, %f327;
	// begin inline asm
	dp4a.s32.s32 %r497, %r498, %r503, %r512;
	// end inline asm
	mul.lo.s32 	%r630, %r497, %r570;
	cvt.rn.f32.s32 	%f332, %r630;
	fma.rn.f32 	%f333, %f75, %f332, %f329;
	// begin inline asm
	dp4a.s32.s32 %r501, %r92, %r503, %r512;
	// end inline asm
	cvt.rn.f32.s32 	%f334, %r501;
	fma.rn.f32 	%f335, %f75, %f334, %f331;
	// begin inline asm
	dp4a.s32.s32 %r505, %r506, %r511, %r512;
	// end inline asm
	mul.lo.s32 	%r631, %r505, %r578;
	cvt.rn.f32.s32 	%f336, %r631;
	fma.rn.f32 	%f337, %f76, %f336, %f333;
	// begin inline asm
	dp4a.s32.s32 %r509, %r100, %r511, %r512;
	// end inline asm
	cvt.rn.f32.s32 	%f338, %r509;
	fma.rn.f32 	%f339, %f76, %f338, %f335;
	mul.f32 	%f340, %f337, %f51;
	mul.f32 	%f341, %f339, %f52;
	sub.f32 	%f342, %f340, %f341;
	add.f32 	%f532, %f342, %f532;
	add.s32 	%r790, %r790, 4;
	add.s32 	%r789, %r789, 4;
	add.s64 	%rd72, %rd72, 1152;
	add.s32 	%r788, %r788, 4;
	setp.lt.s32 	%p2, %r790, %r4;
	@%p2 bra 	$L__BB97_2;
	st.local.v2.f32 	[%rd2], {%f545, %f544};
	st.local.v2.f32 	[%rd2+8], {%f543, %f542};
	st.local.v2.f32 	[%rd2+16], {%f541, %f540};
	st.local.v2.f32 	[%rd2+24], {%f539, %f538};
	st.local.v2.f32 	[%rd2+32], {%f537, %f536};
	st.local.v2.f32 	[%rd2+40], {%f535, %f534};
	st.local.v2.f32 	[%rd2+48], {%f533, %f532};
$L__BB97_4:
	setp.eq.s32 	%p3, %r1, 0;
	@%p3 bra 	$L__BB97_6;
	mov.u32 	%r632, _ZZN34_INTERNAL_c8396950_4_k_cu_1fba617b13mul_mat_vec_qILi7ELi256ELi16E10block_q2_KLi1EXadL_ZNS_17vec_dot_q2_K_q8_1EPKvPK10block_q8_1RKiEEEEvS3_S3_PfiiiiE10tmp_shared;
	mad.lo.s32 	%r633, %r1, 1792, %r632;
	shl.b32 	%r634, %r2, 2;
	add.s32 	%r635, %r633, %r634;
	st.shared.f32 	[%r635+-1792], %f545;
	st.shared.f32 	[%r635+-1664], %f544;
	st.shared.f32 	[%r635+-1536], %f543;
	st.shared.f32 	[%r635+-1408], %f542;
	st.shared.f32 	[%r635+-1280], %f541;
	st.shared.f32 	[%r635+-1152], %f540;
	st.shared.f32 	[%r635+-1024], %f539;
	st.shared.f32 	[%r635+-896], %f538;
	st.shared.f32 	[%r635+-768], %f537;
	st.shared.f32 	[%r635+-640], %f536;
	st.shared.f32 	[%r635+-512], %f535;
	st.shared.f32 	[%r635+-384], %f534;
	st.shared.f32 	[%r635+-256], %f533;
	st.shared.f32 	[%r635+-128], %f532;
$L__BB97_6:
	setp.ne.s32 	%p4, %r1, 0;
	bar.sync 	0;
	@%p4 bra 	$L__BB97_21;
	shl.b32 	%r636, %r2, 2;
	mov.u32 	%r637, _ZZN34_INTERNAL_c8396950_4_k_cu_1fba617b13mul_mat_vec_qILi7ELi256ELi16E10block_q2_KLi1EXadL_ZNS_17vec_dot_q2_K_q8_1EPKvPK10block_q8_1RKiEEEEvS3_S3_PfiiiiE10tmp_shared;
	add.s32 	%r14, %r637, %r636;
	setp.gt.u32 	%p5, %r2, 1;
	mul.wide.u32 	%rd56, %r2, 4;
	add.s64 	%rd12, %rd2, %rd56;
	mov.u32 	%r638, %ctaid.x;
	shl.b32 	%r639, %r638, 1;
	add.s32 	%r15, %r639, %r2;
	ld.shared.f32 	%f343, [%r14];
	add.f32 	%f344, %f343, %f545;
	mov.b32 	%r640, %f344;
	shfl.sync.bfly.b32	%r641|%p6, %r640, 16, 31, -1;
	mov.b32 	%f345, %r641;
	add.f32 	%f346, %f344, %f345;
	mov.b32 	%r642, %f346;
	shfl.sync.bfly.b32	%r643|%p7, %r642, 8, 31, -1;
	mov.b32 	%f347, %r643;
	add.f32 	%f348, %f346, %f347;
	mov.b32 	%r644, %f348;
	shfl.sync.bfly.b32	%r645|%p8, %r644, 4, 31, -1;
	mov.b32 	%f349, %r645;
	add.f32 	%f350, %f348, %f349;
	mov.b32 	%r646, %f350;
	shfl.sync.bfly.b32	%r647|%p9, %r646, 2, 31, -1;
	mov.b32 	%f351, %r647;
	add.f32 	%f352, %f350, %f351;
	mov.b32 	%r648, %f352;
	shfl.sync.bfly.b32	%r649|%p10, %r648, 1, 31, -1;
	mov.b32 	%f353, %r649;
	add.f32 	%f354, %f352, %f353;
	st.local.f32 	[%rd2], %f354;
	ld.shared.f32 	%f355, [%r14+128];
	add.f32 	%f356, %f355, %f544;
	mov.b32 	%r650, %f356;
	shfl.sync.bfly.b32	%r651|%p11, %r650, 16, 31, -1;
	mov.b32 	%f357, %r651;
	add.f32 	%f358, %f356, %f357;
	mov.b32 	%r652, %f358;
	shfl.sync.bfly.b32	%r653|%p12, %r652, 8, 31, -1;
	mov.b32 	%f359, %r653;
	add.f32 	%f360, %f358, %f359;
	mov.b32 	%r654, %f360;
	shfl.sync.bfly.b32	%r655|%p13, %r654, 4, 31, -1;
	mov.b32 	%f361, %r655;
	add.f32 	%f362, %f360, %f361;
	mov.b32 	%r656, %f362;
	shfl.sync.bfly.b32	%r657|%p14, %r656, 2, 31, -1;
	mov.b32 	%f363, %r657;
	add.f32 	%f364, %f362, %f363;
	mov.b32 	%r658, %f364;
	shfl.sync.bfly.b32	%r659|%p15, %r658, 1, 31, -1;
	mov.b32 	%f365, %r659;
	add.f32 	%f366, %f364, %f365;
	st.local.f32 	[%rd2+4], %f366;
	@%p5 bra 	$L__BB97_9;
	ld.local.f32 	%f367, [%rd12];
	mul.wide.u32 	%rd57, %r15, 4;
	add.s64 	%rd58, %rd1, %rd57;
	st.global.f32 	[%rd58], %f367;
$L__BB97_9:
	setp.gt.u32 	%p16, %r2, 1;
	ld.shared.f32 	%f368, [%r14+256];
	add.f32 	%f369, %f368, %f543;
	mov.b32 	%r660, %f369;
	shfl.sync.bfly.b32	%r661|%p17, %r660, 16, 31, -1;
	mov.b32 	%f370, %r661;
	add.f32 	%f371, %f369, %f370;
	mov.b32 	%r662, %f371;
	shfl.sync.bfly.b32	%r663|%p18, %r662, 8, 31, -1;
	mov.b32 	%f372, %r663;
	add.f32 	%f373, %f371, %f372;
	mov.b32 	%r664, %f373;
	shfl.sync.bfly.b32	%r665|%p19, %r664, 4, 31, -1;
	mov.b32 	%f374, %r665;
	add.f32 	%f375, %f373, %f374;
	mov.b32 	%r666, %f375;
	shfl.sync.bfly.b32	%r667|%p20, %r666, 2, 31, -1;
	mov.b32 	%f376, %r667;
	add.f32 	%f377, %f375, %f376;
	mov.b32 	%r668, %f377;
	shfl.sync.bfly.b32	%r669|%p21, %r668, 1, 31, -1;
	mov.b32 	%f378, %r669;
	add.f32 	%f379, %f377, %f378;
	st.local.f32 	[%rd2+8], %f379;
	ld.shared.f32 	%f380, [%r14+384];
	add.f32 	%f381, %f380, %f542;
	mov.b32 	%r670, %f381;
	shfl.sync.bfly.b32	%r671|%p22, %r670, 16, 31, -1;
	mov.b32 	%f382, %r671;
	add.f32 	%f383, %f381, %f382;
	mov.b32 	%r672, %f383;
	shfl.sync.bfly.b32	%r673|%p23, %r672, 8, 31, -1;
	mov.b32 	%f384, %r673;
	add.f32 	%f385, %f383, %f384;
	mov.b32 	%r674, %f385;
	shfl.sync.bfly.b32	%r675|%p24, %r674, 4, 31, -1;
	mov.b32 	%f386, %r675;
	add.f32 	%f387, %f385, %f386;
	mov.b32 	%r676, %f387;
	shfl.sync.bfly.b32	%r677|%p25, %r676, 2, 31, -1;
	mov.b32 	%f388, %r677;
	add.f32 	%f389, %f387, %f388;
	mov.b32 	%r678, %f389;
	shfl.sync.bfly.b32	%r679|%p26, %r678, 1, 31, -1;
	mov.b32 	%f390, %r679;
	add.f32 	%f391, %f389, %f390;
	st.local.f32 	[%rd2+12], %f391;
	@%p16 bra 	$L__BB97_11;
	ld.local.f32 	%f392, [%rd12+8];
	add.s32 	%r680, %r15, %r17;
	mul.wide.u32 	%rd59, %r680, 4;
	add.s64 	%rd60, %rd1, %rd59;
	st.global.f32 	[%rd60], %f392;
$L__BB97_11:
	setp.gt.u32 	%p27, %r2, 1;
	ld.shared.f32 	%f393, [%r14+512];
	add.f32 	%f394, %f393, %f541;
	mov.b32 	%r681, %f394;
	shfl.sync.bfly.b32	%r682|%p28, %r681, 16, 31, -1;
	mov.b32 	%f395, %r682;
	add.f32 	%f396, %f394, %f395;
	mov.b32 	%r683, %f396;
	shfl.sync.bfly.b32	%r684|%p29, %r683, 8, 31, -1;
	mov.b32 	%f397, %r684;
	add.f32 	%f398, %f396, %f397;
	mov.b32 	%r685, %f398;
	shfl.sync.bfly.b32	%r686|%p30, %r685, 4, 31, -1;
	mov.b32 	%f399, %r686;
	add.f32 	%f400, %f398, %f399;
	mov.b32 	%r687, %f400;
	shfl.sync.bfly.b32	%r688|%p31, %r687, 2, 31, -1;
	mov.b32 	%f401, %r688;
	add.f32 	%f402, %f400, %f401;
	mov.b32 	%r689, %f402;
	shfl.sync.bfly.b32	%r690|%p32, %r689, 1, 31, -1;
	mov.b32 	%f403, %r690;
	add.f32 	%f404, %f402, %f403;
	st.local.f32 	[%rd2+16], %f404;
	ld.shared.f32 	%f405, [%r14+640];
	add.f32 	%f406, %f405, %f540;
	mov.b32 	%r691, %f406;
	shfl.sync.bfly.b32	%r692|%p33, %r691, 16, 31, -1;
	mov.b32 	%f407, %r692;
	add.f32 	%f408, %f406, %f407;
	mov.b32 	%r693, %f408;
	shfl.sync.bfly.b32	%r694|%p34, %r693, 8, 31, -1;
	mov.b32 	%f409, %r694;
	add.f32 	%f410, %f408, %f409;
	mov.b32 	%r695, %f410;
	shfl.sync.bfly.b32	%r696|%p35, %r695, 4, 31, -1;
	mov.b32 	%f411, %r696;
	add.f32 	%f412, %f410, %f411;
	mov.b32 	%r697, %f412;
	shfl.sync.bfly.b32	%r698|%p36, %r697, 2, 31, -1;
	mov.b32 	%f413, %r698;
	add.f32 	%f414, %f412, %f413;
	mov.b32 	%r699, %f414;
	shfl.sync.bfly.b32	%r700|%p37, %r699, 1, 31, -1;
	mov.b32 	%f415, %r700;
	add.f32 	%f416, %f414, %f415;
	st.local.f32 	[%rd2+20], %f416;
	@%p27 bra 	$L__BB97_13;
	ld.local.f32 	%f417, [%rd12+16];
	shl.b32 	%r701, %r17, 1;
	add.s32 	%r702, %r15, %r701;
	mul.wide.u32 	%rd61, %r702, 4;
	add.s64 	%rd62, %rd1, %rd61;
	st.global.f32 	[%rd62], %f417;
$L__BB97_13:
	setp.gt.u32 	%p38, %r2, 1;
	ld.shared.f32 	%f418, [%r14+768];
	add.f32 	%f419, %f418, %f539;
	mov.b32 	%r703, %f419;
	shfl.sync.bfly.b32	%r704|%p39, %r703, 16, 31, -1;
	mov.b32 	%f420, %r704;
	add.f32 	%f421, %f419, %f420;
	mov.b32 	%r705, %f421;
	shfl.sync.bfly.b32	%r706|%p40, %r705, 8, 31, -1;
	mov.b32 	%f422, %r706;
	add.f32 	%f423, %f421, %f422;
	mov.b32 	%r707, %f423;
	shfl.sync.bfly.b32	%r708|%p41, %r707, 4, 31, -1;
	mov.b32 	%f424, %r708;
	add.f32 	%f425, %f423, %f424;
	mov.b32 	%r709, %f425;
	shfl.sync.bfly.b32	%r710|%p42, %r709, 2, 31, -1;
	mov.b32 	%f426, %r710;
	add.f32 	%f427, %f425, %f426;
	mov.b32 	%r711, %f427;
	shfl.sync.bfly.b32	%r712|%p43, %r711, 1, 31, -1;
	mov.b32 	%f428, %r712;
	add.f32 	%f429, %f427, %f428;
	st.local.f32 	[%rd2+24], %f429;
	ld.shared.f32 	%f430, [%r14+896];
	add.f32 	%f431, %f430, %f538;
	mov.b32 	%r713, %f431;
	shfl.sync.bfly.b32	%r714|%p44, %r713, 16, 31, -1;
	mov.b32 	%f432, %r714;
	add.f32 	%f433, %f431, %f432;
	mov.b32 	%r715, %f433;
	shfl.sync.bfly.b32	%r716|%p45, %r715, 8, 31, -1;
	mov.b32 	%f434, %r716;
	add.f32 	%f435, %f433, %f434;
	mov.b32 	%r717, %f435;
	shfl.sync.bfly.b32	%r718|%p46, %r717, 4, 31, -1;
	mov.b32 	%f436, %r718;
	add.f32 	%f437, %f435, %f436;
	mov.b32 	%r719, %f437;
	shfl.sync.bfly.b32	%r720|%p47, %r719, 2, 31, -1;
	mov.b32 	%f438, %r720;
	add.f32 	%f439, %f437, %f438;
	mov.b32 	%r721, %f439;
	shfl.sync.bfly.b32	%r722|%p48, %r721, 1, 31, -1;
	mov.b32 	%f440, %r722;
	add.f32 	%f441, %f439, %f440;
	st.local.f32 	[%rd2+28], %f441;
	@%p38 bra 	$L__BB97_15;
	ld.local.f32 	%f442, [%rd12+24];
	mad.lo.s32 	%r723, %r17, 3, %r15;
	mul.wide.u32 	%rd63, %r723, 4;
	add.s64 	%rd64, %rd1, %rd63;
	st.global.f32 	[%rd64], %f442;
$L__BB97_15:
	setp.gt.u32 	%p49, %r2, 1;
	ld.shared.f32 	%f443, [%r14+1024];
	add.f32 	%f444, %f443, %f537;
	mov.b32 	%r724, %f444;
	shfl.sync.bfly.b32	%r725|%p50, %r724, 16, 31, -1;
	mov.b32 	%f445, %r725;
	add.f32 	%f446, %f444, %f445;
	mov.b32 	%r726, %f446;
	shfl.sync.bfly.b32	%r727|%p51, %r726, 8, 31, -1;
	mov.b32 	%f447, %r727;
	add.f32 	%f448, %f446, %f447;
	mov.b32 	%r728, %f448;
	shfl.sync.bfly.b32	%r729|%p52, %r728, 4, 31, -1;
	mov.b32 	%f449, %r729;
	add.f32 	%f450, %f448, %f449;
	mov.b32 	%r730, %f450;
	shfl.sync.bfly.b32	%r731|%p53, %r730, 2, 31, -1;
	mov.b32 	%f451, %r731;
	add.f32 	%f452, %f450, %f451;
	mov.b32 	%r732, %f452;
	shfl.sync.bfly.b32	%r733|%p54, %r732, 1, 31, -1;
	mov.b32 	%f453, %r733;
	add.f32 	%f454, %f452, %f453;
	st.local.f32 	[%rd2+32], %f454;
	ld.shared.f32 	%f455, [%r14+1152];
	add.f32 	%f456, %f455, %f536;
	mov.b32 	%r734, %f456;
	shfl.sync.bfly.b32	%r735|%p55, %r734, 16, 31, -1;
	mov.b32 	%f457, %r735;
	add.f32 	%f458, %f456, %f457;
	mov.b32 	%r736, %f458;
	shfl.sync.bfly.b32	%r737|%p56, %r736, 8, 31, -1;
	mov.b32 	%f459, %r737;
	add.f32 	%f460, %f458, %f459;
	mov.b32 	%r738, %f460;
	shfl.sync.bfly.b32	%r739|%p57, %r738, 4, 31, -1;
	mov.b32 	%f461, %r739;
	add.f32 	%f462, %f460, %f461;
	mov.b32 	%r740, %f462;
	shfl.sync.bfly.b32	%r741|%p58, %r740, 2, 31, -1;
	mov.b32 	%f463, %r741;
	add.f32 	%f464, %f462, %f463;
	mov.b32 	%r742, %f464;
	shfl.sync.bfly.b32	%r743|%p59, %r742, 1, 31, -1;
	mov.b32 	%f465, %r743;
	add.f32 	%f466, %f464, %f465;
	st.local.f32 	[%rd2+36], %f466;
	@%p49 bra 	$L__BB97_17;
	ld.local.f32 	%f467, [%rd12+32];
	shl.b32 	%r744, %r17, 2;
	add.s32 	%r745, %r15, %r744;
	mul.wide.u32 	%rd65, %r745, 4;
	add.s64 	%rd66, %rd1, %rd65;
	st.global.f32 	[%rd66], %f467;
$L__BB97_17:
	setp.gt.u32 	%p60, %r2, 1;
	ld.shared.f32 	%f468, [%r14+1280];
	add.f32 	%f469, %f468, %f535;
	mov.b32 	%r746, %f469;
	shfl.sync.bfly.b32	%r747|%p61, %r746, 16, 31, -1;
	mov.b32 	%f470, %r747;
	add.f32 	%f471, %f469, %f470;
	mov.b32 	%r748, %f471;
	shfl.sync.bfly.b32	%r749|%p62, %r748, 8, 31, -1;
	mov.b32 	%f472, %r749;
	add.f32 	%f473, %f471, %f472;
	mov.b32 	%r750, %f473;
	shfl.sync.bfly.b32	%r751|%p63, %r750, 4, 31, -1;
	mov.b32 	%f474, %r751;
	add.f32 	%f475, %f473, %f474;
	mov.b32 	%r752, %f475;
	shfl.sync.bfly.b32	%r753|%p64, %r752, 2, 31, -1;
	mov.b32 	%f476, %r753;
	add.f32 	%f477, %f475, %f476;
	mov.b32 	%r754, %f477;
	shfl.sync.bfly.b32	%r755|%p65, %r754, 1, 31, -1;
	mov.b32 	%f478, %r755;
	add.f32 	%f479, %f477, %f478;
	st.local.f32 	[%rd2+40], %f479;
	ld.shared.f32 	%f480, [%r14+1408];
	add.f32 	%f481, %f480, %f534;
	mov.b32 	%r756, %f481;
	shfl.sync.bfly.b32	%r757|%p66, %r756, 16, 31, -1;
	mov.b32 	%f482, %r757;
	add.f32 	%f483, %f481, %f482;
	mov.b32 	%r758, %f483;
	shfl.sync.bfly.b32	%r759|%p67, %r758, 8, 31, -1;
	mov.b32 	%f484, %r759;
	add.f32 	%f485, %f483, %f484;
	mov.b32 	%r760, %f485;
	shfl.sync.bfly.b32	%r761|%p68, %r760, 4, 31, -1;
	mov.b32 	%f486, %r761;
	add.f32 	%f487, %f485, %f486;
	mov.b32 	%r762, %f487;
	shfl.sync.bfly.b32	%r763|%p69, %r762, 2, 31, -1;
	mov.b32 	%f488, %r763;
	add.f32 	%f489, %f487, %f488;
	mov.b32 	%r764, %f489;
	shfl.sync.bfly.b32	%r765|%p70, %r764, 1, 31, -1;
	mov.b32 	%f490, %r765;
	add.f32 	%f491, %f489, %f490;
	st.local.f32 	[%rd2+44], %f491;
	@%p60 bra 	$L__BB97_19;
	ld.local.f32 	%f492, [%rd12+40];
	mad.lo.s32 	%r766, %r17, 5, %r15;
	mul.wide.u32 	%rd67, %r766, 4;
	add.s64 	%rd68, %rd1, %rd67;
	st.global.f32 	[%rd68], %f492;
$L__BB97_19:
	setp.gt.u32 	%p71, %r2, 1;
	ld.shared.f32 	%f493, [%r14+1536];
	add.f32 	%f494, %f493, %f533;
	mov.b32 	%r767, %f494;
	shfl.sync.bfly.b32	%r768|%p72, %r767, 16, 31, -1;
	mov.b32 	%f495, %r768;
	add.f32 	%f496, %f494, %f495;
	mov.b32 	%r769, %f496;
	shfl.sync.bfly.b32	%r770|%p73, %r769, 8, 31, -1;
	mov.b32 	%f497, %r770;
	add.f32 	%f498, %f496, %f497;
	mov.b32 	%r771, %f498;
	shfl.sync.bfly.b32	%r772|%p74, %r771, 4, 31, -1;
	mov.b32 	%f499, %r772;
	add.f32 	%f500, %f498, %f499;
	mov.b32 	%r773, %f500;
	shfl.sync.bfly.b32	%r774|%p75, %r773, 2, 31, -1;
	mov.b32 	%f501, %r774;
	add.f32 	%f502, %f500, %f501;
	mov.b32 	%r775, %f502;
	shfl.sync.bfly.b32	%r776|%p76, %r775, 1, 31, -1;
	mov.b32 	%f503, %r776;
	add.f32 	%f504, %f502, %f503;
	st.local.f32 	[%rd2+48], %f504;
	ld.shared.f32 	%f505, [%r14+1664];
	add.f32 	%f506, %f505, %f532;
	mov.b32 	%r777, %f506;
	shfl.sync.bfly.b32	%r778|%p77, %r777, 16, 31, -1;
	mov.b32 	%f507, %r778;
	add.f32 	%f508, %f506, %f507;
	mov.b32 	%r779, %f508;
	shfl.sync.bfly.b32	%r780|%p78, %r779, 8, 31, -1;
	mov.b32 	%f509, %r780;
	add.f32 	%f510, %f508, %f509;
	mov.b32 	%r781, %f510;
	shfl.sync.bfly.b32	%r782|%p79, %r781, 4, 31, -1;
	mov.b32 	%f511, %r782;
	add.f32 	%f512, %f510, %f511;
	mov.b32 	%r783, %f512;
	shfl.sync.bfly.b32	%r784|%p80, %r783, 2, 31, -1;
	mov.b32 	%f513, %r784;
	add.f32 	%f514, %f512, %f513;
	mov.b32 	%r785, %f514;
	shfl.sync.bfly.b32	%r786|%p81, %r785, 1, 31, -1;
	mov.b32 	%f515, %r786;
	add.f32 	%f516, %f514, %f515;
	st.local.f32 	[%rd2+52], %f516;
	@%p71 bra 	$L__BB97_21;
	ld.local.f32 	%f517, [%rd12+48];
	mad.lo.s32 	%r787, %r17, 6, %r15;
	mul.wide.u32 	%rd69, %r787, 4;
	add.s64 	%rd70, %rd1, %rd69;
	st.global.f32 	[%rd70], %f517;
$L__BB97_21:
	ret;

}
	// .globl	mul_mat_vec_q3_K_q8_1_cuda7
.visible .entry mul_mat_vec_q3_K_q8_1_cuda7(
	.param .u64 .ptr .align 1 mul_mat_vec_q3_K_q8_1_cuda7_param_0,
	.param .u64 .ptr .align 1 mul_mat_vec_q3_K_q8_1_cuda7_param_1,
	.param .u64 .ptr .align 1 mul_mat_vec_q3_K_q8_1_cuda7_param_2,
	.param .u32 mul_mat_vec_q3_K_q8_1_cuda7_param_3,
	.param .u32 mul_mat_vec_q3_K_q8_1_cuda7_param_4,
	.param .u32 mul_mat_vec_q3_K_q8_1_cuda7_param_5,
	.param .u32 mul_mat_vec_q3_K_q8_1_cuda7_param_6
)
{
	.local .align 8 .b8 	__local_depot98[56];
	.reg .b64 	%SP;
	.reg .b64 	%SPL;
	.reg .pred 	%p<82>;
	.reg .b16 	%rs<25>;
	.reg .b32 	%r<734>;
	.reg .b32 	%f<390>;
	.reg .b64 	%rd<69>;
	// demoted variable
	.shared .align 4 .b8 _ZZN34_INTERNAL_c8396950_4_k_cu_1fba617b13mul_mat_vec_qILi7ELi256ELi16E10block_q3_KLi1EXadL_ZNS_17vec_dot_q3_K_q8_1EPKvPK10block_q8_1RKiEEEEvS3_S3_PfiiiiE10tmp_shared[1792];
	mov.u64 	%SPL, __local_depot98;
	ld.param.u64 	%rd15, [mul_mat_vec_q3_K_q8_1_cuda7_param_0];
	ld.param.u64 	%rd16, [mul_mat_vec_q3_K_q8_1_cuda7_param_1];
	ld.param.u64 	%rd17, [mul_mat_vec_q3_K_q8_1_cuda7_param_2];
	ld.param.u32 	%r23, [mul_mat_vec_q3_K_q8_1_cuda7_param_3];
	ld.param.u32 	%r21, [mul_mat_vec_q3_K_q8_1_cuda7_param_5];
	ld.param.u32 	%r22, [mul_mat_vec_q3_K_q8_1_cuda7_param_6];
	cvta.to.global.u64 	%rd1, %rd17;
	add.u64 	%rd2, %SPL, 0;
	mov.u32 	%r1, %tid.y;
	shl.b32 	%r24, %r1, 5;
	mov.u32 	%r2, %tid.x;
	add.s32 	%r25, %r24, %r2;
	mov.u32 	%r26, %ctaid.x;
	shl.b32 	%r3, %r26, 1;
	shr.s32 	%r27, %r23, 31;
	shr.u32 	%r28, %r27, 24;
	add.s32 	%r29, %r23, %r28;
	shr.s32 	%r4, %r29, 8;
	mov.f32 	%f376, 0f00000000;
	st.local.v2.f32 	[%rd2], {%f376, %f376};
	st.local.v2.f32 	[%rd2+8], {%f376, %f376};
	st.local.v2.f32 	[%rd2+16], {%f376, %f376};
	st.local.v2.f32 	[%rd2+24], {%f376, %f376};
	st.local.v2.f32 	[%rd2+32], {%f376, %f376};
	st.local.v2.f32 	[%rd2+40], {%f376, %f376};
	st.local.v2.f32 	[%rd2+48], {%f376, %f376};
	shr.u32 	%r733, %r25, 4;
	setp.ge.s32 	%p1, %r733, %r4;
	mov.f32 	%f377, %f376;
	mov.f32 	%f378, %f376;
	mov.f32 	%f379, %f376;
	mov.f32 	%f380, %f376;
	mov.f32 	%f381, %f376;
	mov.f32 	%f382, %f376;
	mov.f32 	%f383, %f376;
	mov.f32 	%f384, %f376;
	mov.f32 	%f385, %f376;
	mov.f32 	%f386, %f376;
	mov.f32 	%f387, %f376;
	mov.f32 	%f388, %f376;
	mov.f32 	%f389, %f376;
	@%p1 bra 	$L__BB98_4;
	cvta.to.global.u64 	%rd3, %rd15;
	and.b32  	%r30, %r2, 8;
	shl.b32 	%r31, %r2, 2;
	and.b32  	%r32, %r31, 28;
	cvt.u64.u32 	%rd4, %r32;
	mul.lo.s32 	%r33, %r3, %r4;
	add.s32 	%r34, %r33, %r4;
	cvt.u16.u32 	%rs1, %r30;
	shr.u16 	%rs2, %rs1, 1;
	cvt.u32.u16 	%r6, %rs2;
	or.b32  	%r35, %r30, 4;
	shr.u32 	%r8, %r35, 1;
	or.b32  	%r36, %r30, 6;
	shr.u32 	%r37, %r36, 1;
	and.b32  	%r9, %r37, 4;
	and.b32  	%r10, %r37, 6;
	mul.wide.u32 	%rd19, %r1, 32;
	cvt.u64.u32 	%rd20, %r2;
	add.s64 	%rd21, %rd19, %rd20;
	shr.u64 	%rd22, %rd21, 4;
	shr.u32 	%r38, %r2, 3;
	and.b32  	%r39, %r38, 1;
	mul.wide.u32 	%rd23, %r39, 144;
	mad.lo.s64 	%rd24, %rd22, 288, %rd23;
	cvta.to.global.u64 	%rd25, %rd16;
	add.s64 	%rd68, %rd25, %rd24;
	add.s32 	%r732, %r733, %r34;
	shr.s32 	%r40, %r21, 31;
	shr.u32 	%r41, %r40, 27;
	add.s32 	%r42, %r21, %r41;
	shr.s32 	%r43, %r42, 5;
	mul.wide.s32 	%rd6, %r43, 216;
	mul.wide.s32 	%rd7, %r43, 180;
	mul.wide.s32 	%rd8, %r43, 144;
	mul.wide.s32 	%rd9, %r43, 108;
	mul.wide.s32 	%rd10, %r43, 72;
	add.s32 	%r731, %r733, %r33;
	mul.wide.s32 	%rd11, %r43, 36;
	mov.f32 	%f376, 0f00000000;
$L__BB98_2:
	mul.wide.s32 	%rd26, %r732, 110;
	add.s64 	%rd27, %rd3, %rd26;
	mul.wide.s32 	%rd28, %r731, 110;
	add.s64 	%rd29, %rd3, %rd28;
	shr.u32 	%r328, %r2, 2;
	and.b32  	%r329, %r328, 1;
	cvt.u64.u32 	%rd30, %r329;
	or.b64  	%rd31, %rd30, 96;
	add.s64 	%rd32, %rd27, %rd31;
	ld.global.nc.u16 	%rs3, [%rd29+108];
	// begin inline asm
	{  cvt.f32.f16 %f45, %rs3;}

	// end inline asm
	shl.b32 	%r330, %r2, 2;
	and.b32  	%r331, %r330, 60;
	cvt.u64.u32 	%rd33, %r331;
	add.s64 	%rd34, %rd33, 32;
	add.s64 	%rd35, %rd29, %rd34;
	ld.global.nc.u16 	%rs5, [%rd35];
	cvt.u32.u16 	%r332, %rs5;
	ld.global.nc.u16 	%rs6, [%rd35+2];
	cvt.u32.u16 	%r333, %rs6;
	shl.b32 	%r334, %r333, 16;
	or.b32  	%r335, %r334, %r332;
	add.s64 	%rd36, %rd29, %rd4;
	ld.global.nc.u16 	%rs7, [%rd36];
	cvt.u32.u16 	%r336, %rs7;
	ld.global.nc.u16 	%rs8, [%rd36+2];
	cvt.u32.u16 	%r337, %rs8;
	shl.b32 	%r338, %r337, 16;
	or.b32  	%r339, %r338, %r336;
	shr.u32 	%r340, %r2, 1;
	and.b32  	%r341, %r340, 4;
	shr.s32 	%r342, %r339, %r341;
	add.s64 	%rd37, %rd4, %rd68;
	ld.global.nc.u32 	%r54, [%rd37+4];
	ld.global.nc.u32 	%r44, [%rd68];
	// begin inline asm
	{.reg .f16 low,high;
  mov.b32 {low,high},%r44;
  cvt.f32.f16 %f46, low;}

	// end inline asm
	ld.global.nc.u32 	%r62, [%rd37+40];
	ld.global.nc.u32 	%r45, [%rd68+36];
	// begin inline asm
	{.reg .f16 low,high;
  mov.b32 {low,high},%r45;
  cvt.f32.f16 %f47, low;}

	// end inline asm
	ld.global.nc.u32 	%r70, [%rd37+76];
	ld.global.nc.u32 	%r46, [%rd68+72];
	// begin inline asm
	{.reg .f16 low,high;
  mov.b32 {low,high},%r46;
  cvt.f32.f16 %f48, low;}

	// end inline asm
	ld.global.nc.u32 	%r78, [%rd37+112];
	ld.global.nc.u32 	%r47, [%rd68+108];
	// begin inline asm
	{.reg .f16 low,high;
  mov.b32 {low,high},%r47;
  cvt.f32.f16 %f49, low;}

	// end inline asm
	add.s64 	%rd38, %rd29, %rd31;
	ld.global.nc.u8 	%rs9, [%rd38];
	cvt.u32.u8 	%r343, %rs9;
	shr.u32 	%r344, %r343, %r6;
	and.b32  	%r345, %r344, 15;
	ld.global.nc.u8 	%rs10, [%rd38+8];
	cvt.u32.u8 	%r346, %rs10;
	shr.u32 	%r347, %r346, %r6;
	shl.b32 	%r348, %r347, 4;
	and.b32  	%r349, %r348, 48;
	or.b32  	%r350, %r345, %r349;
	add.s32 	%r351, %r350, -32;
	and.b32  	%r50, %r335, 50529027;
	not.b32 	%r352, %r342;
	shl.b32 	%r353, %r342, 2;
	not.b32 	%r354, %r353;
	and.b32  	%r355, %r354, 67372036;
	or.b32  	%r356, %r355, %r50;
	sub.s32 	%r357, %r50, %r355;
	add.s32 	%r358, %r357, -2139062144;
	xor.b32  	%r359, %r358, -2139062144;
	xor.b32  	%r360, %r358, %r50;
	and.b32  	%r48, %r360, %r356;
	// begin inline asm
	prmt.b32 %r48, %r48, 0, 0xba98;
	// end inline asm
	// begin inline asm
	prmt.b32 %r50, %r50, 0, 0xba98;
	// end inline asm
	xor.b32  	%r361, %r50, 2139062143;
	not.b32 	%r362, %r48;
	and.b32  	%r363, %r359, %r362;
	and.b32  	%r364, %r361, %r48;
	or.b32  	%r297, %r364, %r363;
	mov.b32 	%r327, 0;
	// begin inline asm
	dp4a.s32.s32 %r52, %r297, %r54, %r327;
	// end inline asm
	mul.lo.s32 	%r365, %r52, %r351;
	cvt.rn.f32.s32 	%f75, %r365;
	fma.rn.f32 	%f76, %f46, %f75, 0f00000000;
	ld.global.nc.u8 	%rs11, [%rd38+2];
	cvt.u32.u8 	%r366, %rs11;
	shr.u32 	%r367, %r366, %r6;
	and.b32  	%r368, %r367, 15;
	ld.global.nc.u8 	%rs12, [%rd38+10];
	cvt.u32.u8 	%r369, %rs12;
	shr.u32 	%r370, %r369, %r6;
	shl.b32 	%r371, %r370, 4;
	and.b32  	%r372, %r371, 48;
	or.b32  	%r373, %r368, %r372;
	add.s32 	%r374, %r373, -32;
	shr.u32 	%r375, %r335, 2;
	and.b32  	%r58, %r375, 50529027;
	shr.u32 	%r376, %r342, 1;
	not.b32 	%r377, %r376;
	shl.b32 	%r378, %r342, 1;
	not.b32 	%r379, %r378;
	and.b32  	%r380, %r379, 67372036;
	or.b32  	%r381, %r380, %r58;
	sub.s32 	%r382, %r58, %r380;
	add.s32 	%r383, %r382, -2139062144;
	xor.b32  	%r384, %r383, -2139062144;
	xor.b32  	%r385, %r383, %r58;
	and.b32  	%r56, %r385, %r381;
	// begin inline asm
	prmt.b32 %r56, %r56, 0, 0xba98;
	// end inline asm
	// begin inline asm
	prmt.b32 %r58, %r58, 0, 0xba98;
	// end inline asm
	xor.b32  	%r386, %r58, 2139062143;
	not.b32 	%r387, %r56;
	and.b32  	%r388, %r384, %r387;
	and.b32  	%r389, %r386, %r56;
	or.b32  	%r301, %r389, %r388;
	// begin inline asm
	dp4a.s32.s32 %r60, %r301, %r62, %r327;
	// end inline asm
	mul.lo.s32 	%r390, %r60, %r374;
	cvt.rn.f32.s32 	%f77, %r390;
	fma.rn.f32 	%f78, %f47, %f77, %f76;
	ld.global.nc.u8 	%rs13, [%rd38+4];
	cvt.u32.u8 	%r391, %rs13;
	and.b32  	%r392, %r8, 4;
	shr.u32 	%r393, %r391, %r392;
	and.b32  	%r394, %r393, 15;
	shr.u32 	%r395, %r346, %r8;
	shl.b32 	%r396, %r395, 4;
	and.b32  	%r397, %r396, 48;
	or.b32  	%r398, %r394, %r397;
	add.s32 	%r399, %r398, -32;
	shr.u32 	%r400, %r335, 4;
	and.b32  	%r66, %r400, 50529027;
	and.b32  	%r401, %r352, 67372036;
	or.b32  	%r402, %r401, %r66;
	sub.s32 	%r403, %r66, %r401;
	add.s32 	%r404, %r403, -2139062144;
	xor.b32  	%r405, %r404, -2139062144;
	xor.b32  	%r406, %r404, %r66;
	and.b32  	%r64, %r406, %r402;
	// begin inline asm
	prmt.b32 %r64, %r64, 0, 0xba98;
	// end inline asm
	// begin inline asm
	prmt.b32 %r66, %r66, 0, 0xba98;
	// end inline asm
	xor.b32  	%r407, %r66, 2139062143;
	not.b32 	%r408, %r64;
	and.b32  	%r409, %r405, %r408;
	and.b32  	%r410, %r407, %r64;
	or.b32  	%r305, %r410, %r409;
	// begin inline asm
	dp4a.s32.s32 %r68, %r305, %r70, %r327;
	// end inline asm
	mul.lo.s32 	%r411, %r68, %r399;
	cvt.rn.f32.s32 	%f79, %r411;
	fma.rn.f32 	%f80, %f48, %f79, %f78;
	ld.global.nc.u8 	%rs14, [%rd38+6];
	cvt.u32.u8 	%r412, %rs14;
	shr.u32 	%r413, %r412, %r9;
	and.b32  	%r414, %r413, 15;
	shr.u32 	%r415, %r369, %r10;
	shl.b32 	%r416, %r415, 4;
	and.b32  	%r417, %r416, 48;
	or.b32  	%r418, %r414, %r417;
	add.s32 	%r419, %r418, -32;
	shr.u32 	%r420, %r335, 6;
	and.b32  	%r74, %r420, 50529027;
	and.b32  	%r421, %r377, 67372036;
	or.b32  	%r422, %r421, %r74;
	sub.s32 	%r423, %r74, %r421;
	add.s32 	%r424, %r423, -2139062144;
	xor.b32  	%r425, %r424, -2139062144;
	xor.b32  	%r426, %r424, %r74;
	and.b32  	%r72, %r426, %r422;
	// begin inline asm
	prmt.b32 %r72, %r72, 0, 0xba98;
	// end inline asm
	// begin inline asm
	prmt.b32 %r74, %r74, 0, 0xba98;
	// end inline asm
	xor.b32  	%r427, %r74, 2139062143;
	not.b32 	%r428, %r72;
	and.b32  	%r429, %r425, %r428;
	and.b32  	%r430, %r427, %r72;
	or.b32  	%r309, %r430, %r429;
	// begin inline asm
	dp4a.s32.s32 %r76, %r309, %r78, %r327;
	// end inline asm
	mul.lo.s32 	%r431, %r76, %r419;
	cvt.rn.f32.s32 	%f81, %r431;
	fma.rn.f32 	%f82, %f49, %f81, %f80;
	fma.rn.f32 	%f389, %f45, %f82, %f389;
	ld.global.nc.u16 	%rs4, [%rd27+108];
	// begin inline asm
	{  cvt.f32.f16 %f50, %rs4;}

	// end inline asm
	add.s64 	%rd39, %rd27, %rd34;
	ld.global.nc.u16 	%rs15, [%rd39];
	cvt.u32.u16 	%r432, %rs15;
	ld.global.nc.u16 	%rs16, [%rd39+2];
	cvt.u32.u16 	%r433, %rs16;
	shl.b32 	%r434, %r433, 16;
	or.b32  	%r435, %r434, %r432;
	add.s64 	%rd40, %rd27, %rd4;
	ld.global.nc.u16 	%rs17, [%rd40];
	cvt.u32.u16 	%r436, %rs17;
	ld.global.nc.u16 	%rs18, [%rd40+2];
	cvt.u32.u16 	%r437, %rs18;
	shl.b32 	%r438, %r437, 16;
	or.b32  	%r439, %r438, %r436;
	shr.s32 	%r440, %r439, %r341;
	ld.global.nc.u8 	%rs19, [%rd32];
	cvt.u32.u8 	%r441, %rs19;
	shr.u32 	%r442, %r441, %r6;
	and.b32  	%r443, %r442, 15;
	ld.global.nc.u8 	%rs20, [%rd32+8];
	cvt.u32.u8 	%r444, %rs20;
	shr.u32 	%r445, %r444, %r6;
	shl.b32 	%r446, %r445, 4;
	and.b32  	%r447, %r446, 48;
	or.b32  	%r448, %r443, %r447;
	add.s32 	%r449, %r448, -32;
	and.b32  	%r82, %r435, 50529027;
	not.b32 	%r450, %r440;
	shl.b32 	%r451, %r440, 2;
	not.b32 	%r452, %r451;
	and.b32  	%r453, %r452, 67372036;
	or.b32  	%r454, %r453, %r82;
	sub.s32 	%r455, %r82, %r453;
	add.s32 	%r456, %r455, -2139062144;
	xor.b32  	%r457, %r456, -2139062144;
	xor.b32  	%r458, %r456, %r82;
	and.b32  	%r80, %r458, %r454;
	// begin inline asm
	prmt.b32 %r80, %r80, 0, 0xba98;
	// end inline asm
	// begin inline asm
	prmt.b32 %r82, %r82, 0, 0xba98;
	// end inline asm
	xor.b32  	%r459, %r82, 2139062143;
	not.b32 	%r460, %r80;
	and.b32  	%r461, %r457, %r460;
	and.b32  	%r462, %r459, %r80;
	or.b32  	%r313, %r462, %r461;
	// begin inline asm
	dp4a.s32.s32 %r84, %r313, %r54, %r327;
	// end inline asm
	mul.lo.s32 	%r463, %r84, %r449;
	cvt.rn.f32.s32 	%f83, %r463;
	fma.rn.f32 	%f84, %f46, %f83, 0f00000000;
	ld.global.nc.u8 	%rs21, [%rd32+2];
	cvt.u32.u8 	%r464, %rs21;
	shr.u32 	%r465, %r464, %r6;
	and.b32  	%r466, %r465, 15;
	ld.global.nc.u8 	%rs22, [%rd32+10];
	cvt.u32.u8 	%r467, %rs22;
	shr.u32 	%r468, %r467, %r6;
	shl.b32 	%r469, %r468, 4;
	and.b32  	%r470, %r469, 48;
	or.b32  	%r471, %r466, %r470;
	add.s32 	%r472, %r471, -32;
	shr.u32 	%r473, %r435, 2;
	and.b32  	%r90, %r473, 50529027;
	shr.u32 	%r474, %r440, 1;
	not.b32 	%r475, %r474;
	shl.b32 	%r476, %r440, 1;
	not.b32 	%r477, %r476;
	and.b32  	%r478, %r477, 67372036;
	or.b32  	%r479, %r478, %r90;
	sub.s32 	%r480, %r90, %r478;
	add.s32 	%r481, %r480, -2139062144;
	xor.b32  	%r482, %r481, -2139062144;
	xor.b32  	%r483, %r481, %r90;
	and.b32  	%r88, %r483, %r479;
	// begin inline asm
	prmt.b32 %r88, %r88, 0, 0xba98;
	// end inline asm
	// begin inline asm
	prmt.b32 %r90, %r90, 0, 0xba98;
	// end inline asm
	xor.b32  	%r484, %r90, 2139062143;
	not.b32 	%r485, %r88;
	and.b32  	%r486, %r482, %r485;
	and.b32  	%r487, %r484, %r88;
	or.b32  	%r317, %r487, %r486;
	// begin inline asm
	dp4a.s32.s32 %r92, %r317, %r62, %r327;
	// end inline asm
	mul.lo.s32 	%r488, %r92, %r472;
	cvt.rn.f32.s32 	%f85, %r488;
	fma.rn.f32 	%f86, %f47, %f85, %f84;
	ld.global.nc.u8 	%rs23, [%rd32+4];
	cvt.u32.u8 	%r489, %rs23;
	shr.u32 	%r490, %r489, %r392;
	and.b32  	%r491, %r490, 15;
	shr.u32 	%r492, %r444, %r8;
	shl.b32 	%r493, %r492, 4;
	and.b32  	%r494, %r493, 48;
	or.b32  	%r495, %r491, %r494;
	add.s32 	%r496, %r495, -32;
	shr.u32 	%r497, %r435, 4;
	and.b32  	%r98, %r497, 50529027;
	and.b32  	%r498, %r450, 67372036;
	or.b32  	%r499, %r498, %r98;
	sub.s32 	%r500, %r98, %r498;
	add.s32 	%r501, %r500, -2139062144;
	xor.b32  	%r502, %r501, -2139062144;
	xor.b32  	%r503, %r501, %r98;
	and.b32  	%r96, %r503, %r499;
	// begin inline asm
	prmt.b32 %r96, %r96, 0, 0xba98;
	// end inline asm
	// begin inline asm
	prmt.b32 %r98, %r98, 0, 0xba98;
	// end inline asm
	xor.b32  	%r504, %r98, 2139062143;
	not.b32 	%r505, %r96;
	and.b32  	%r506, %r502, %r505;
	and.b32  	%r507, %r504, %r96;
	or.b32  	%r321, %r507, %r506;
	// begin inline asm
	dp4a.s32.s32 %r100, %r321, %r70, %r327;
	// end inline asm
	mul.lo.s32 	%r508, %r100, %r496;
	cvt.rn.f32.s32 	%f87, %r508;
	fma.rn.f32 	%f88, %f48, %f87, %f86;
	ld.global.nc.u8 	%rs24, [%rd32+6];
	cvt.u32.u8 	%r509, %rs24;
	shr.u32 	%r510, %r509, %r9;
	and.b32  	%r511, %r510, 15;
	shr.u32 	%r512, %r467, %r10;
	shl.b32 	%r513, %r512, 4;
	and.b32  	%r514, %r513, 48;
	or.b32  	%r515, %r511, %r514;
	add.s32 	%r516, %r515, -32;
	shr.u32 	%r517, %r435, 6;
	and.b32  	%r106, %r517, 50529027;
	and.b32  	%r518, %r475, 67372036;
	or.b32  	%r519, %r518, %r106;
	sub.s32 	%r520, %r106, %r518;
	add.s32 	%r521, %r520, -2139062144;
	xor.b32  	%r522, %r521, -2139062144;
	xor.b32  	%r523, %r521, %r106;
	and.b32  	%r104, %r523, %r519;
	// begin inline asm
	prmt.b32 %r104, %r104, 0, 0xba98;
	// end inline asm
	// begin inline asm
	prmt.b32 %r106, %r106, 0, 0xba98;
	// end inline asm
	xor.b32  	%r524, %r106, 2139062143;
	not.b32 	%r525, %r104;
	and.b32  	%r526, %r522, %r525;
	and.b32  	%r527, %r524, %r104;
	or.b32  	%r325, %r527, %r526;
	// begin inline asm
	dp4a.s32.s32 %r108, %r325, %r78, %r327;
	// end inline asm
	mul.lo.s32 	%r528, %r108, %r516;
	cvt.rn.f32.s32 	%f89, %r528;
	fma.rn.f32 	%f90, %f49, %f89, %f88;
	fma.rn.f32 	%f388, %f50, %f90, %f388;
	add.s64 	%rd41, %rd37, %rd11;
	ld.global.nc.u32 	%r134, [%rd41+4];
	add.s64 	%rd42, %rd68, %rd11;
	ld.global.nc.u32 	%r112, [%rd42];
	// begin inline asm
	{.reg .f16 low,high;
  mov.b32 {low,high},%r112;
  cvt.f32.f16 %f51, low;}

	// end inline asm
	ld.global.nc.u32 	%r138, [%rd41+40];
	ld.global.nc.u32 	%r113, [%rd42+36];
	// begin inline asm
	{.reg .f16 low,high;
  mov.b32 {low,high},%r113;
  cvt.f32.f16 %f52, low;}

	// end inline asm
	ld.global.nc.u32 	%r142, [%rd41+76];
	ld.global.nc.u32 	%r114, [%rd42+72];
	// begin inline asm
	{.reg .f16 low,high;
  mov.b32 {low,high},%r114;
  cvt.f32.f16 %f53, low;}

	// end inline asm
	ld.global.nc.u32 	%r146, [%rd41+112];
	ld.global.nc.u32 	%r115, [%rd42+108];
	// begin inline asm
	{.reg .f16 low,high;
  mov.b32 {low,high},%r115;
  cvt.f32.f16 %f54, low;}

	// end inline asm
	// begin inline asm
	dp4a.s32.s32 %r116, %r297, %r134, %r327;
	// end inline asm
	mul.lo.s32 	%r529, %r116, %r351;
	cvt.rn.f32.s32 	%f91, %r529;
	fma.rn.f32 	%f92, %f51, %f91, 0f00000000;
	// begin inline asm
	dp4a.s32.s32 %r120, %r301, %r138, %r327;
	// end inline asm
	mul.lo.s32 	%r530, %r120, %r374;
	cvt.rn.f32.s32 	%f93, %r530;
	fma.rn.f32 	%f94, %f52, %f93, %f92;
	// begin inline asm
	dp4a.s32.s32 %r124, %r305, %r142, %r327;
	// end inline asm
	mul.lo.s32 	%r531, %r124, %r399;
	cvt.rn.f32.s32 	%f95, %r531;
	fma.rn.f32 	%f96, %f53, %f95, %f94;
	// begin inline asm
	dp4a.s32.s32 %r128, %r309, %r146, %r327;
	// end inline asm
	mul.lo.s32 	%r532, %r128, %r419;
	cvt.rn.f32.s32 	%f97, %r532;
	fma.rn.f32 	%f98, %f54, %f97, %f96;
	fma.rn.f32 	%f387, %f45, %f98, %f387;
	// begin inline asm
	dp4a.s32.s32 %r132, %r313, %r134, %r327;
	// end inline asm
	mul.lo.s32 	%r533, %r132, %r449;
	cvt.rn.f32.s32 	%f99, %r533;
	fma.rn.f32 	%f100, %f51, %f99, 0f00000000;
	// begin inline asm
	dp4a.s32.s32 %r136, %r317, %r138, %r327;
	// end inline asm
	mul.lo.s32 	%r534, %r136, %r472;
	cvt.rn.f32.s32 	%f101, %r534;
	fma.rn.f32 	%f102, %f52, %f101, %f100;
	// begin inline asm
	dp4a.s32.s32 %r140, %r321, %r142, %r327;
	// end inline asm
	mul.lo.s32 	%r535, %r140, %r496;
	cvt.rn.f32.s32 	%f103, %r535;
	fma.rn.f32 	%f104, %f53, %f103, %f102;
	// begin inline asm
	dp4a.s32.s32 %r144, %r325, %r146, %r327;
	// end inline asm
	mul.lo.s32 	%r536, %r144, %r516;
	cvt.rn.f32.s32 	%f105, %r536;
	fma.rn.f32 	%f106, %f54, %f105, %f104;
	fma.rn.f32 	%f386, %f50, %f106, %f386;
	add.s64 	%rd43, %rd37, %rd10;
	ld.global.nc.u32 	%r170, [%rd43+4];
	add.s64 	%rd44, %rd68, %rd10;
	ld.global.nc.u32 	%r148, [%rd44];
	// begin inline asm
	{.reg .f16 low,high;
  mov.b32 {low,high},%r148;
  cvt.f32.f16 %f55, low;}

	// end inline asm
	ld.global.nc.u32 	%r174, [%rd43+40];
	ld.global.nc.u32 	%r149, [%rd44+36];
	// begin inline asm
	{.reg .f16 low,high;
  mov.b32 {low,high},%r149;
  cvt.f32.f16 %f56, low;}

	// end inline asm
	ld.global.nc.u32 	%r178, [%rd43+76];
	ld.global.nc.u32 	%r150, [%rd44+72];
	// begin inline asm
	{.reg .f16 low,high;
  mov.b32 {low,high},%r150;
  cvt.f32.f16 %f57, low;}

	// end inline asm
	ld.global.nc.u32 	%r182, [%rd43+112];
	ld.global.nc.u32 	%r151, [%rd44+108];
	// begin inline asm
	{.reg .f16 low,high;
  mov.b32 {low,high},%r151;
  cvt.f32.f16 %f58, low;}

	// end inline asm
	// begin inline asm
	dp4a.s32.s32 %r152, %r297, %r170, %r327;
	// end inline asm
	mul.lo.s32 	%r537, %r152, %r351;
	cvt.rn.f32.s32 	%f107, %r537;
	fma.rn.f32 	%f108, %f55, %f107, 0f00000000;
	// begin inline asm
	dp4a.s32.s32 %r156, %r301, %r174, %r327;
	// end inline asm
	mul.lo.s32 	%r538, %r156, %r374;
	cvt.rn.f32.s32 	%f109, %r538;
	fma.rn.f32 	%f110, %f56, %f109, %f108;
	// begin inline asm
	dp4a.s32.s32 %r160, %r305, %r178, %r327;
	// end inline asm
	mul.lo.s32 	%r539, %r160, %r399;
	cvt.rn.f32.s32 	%f111, %r539;
	fma.rn.f32 	%f112, %f57, %f111, %f110;
	// begin inline asm
	dp4a.s32.s32 %r164, %r309, %r182, %r327;
	// end inline asm
	mul.lo.s32 	%r540, %r164, %r419;
	cvt.rn.f32.s32 	%f113, %r540;
	fma.rn.f32 	%f114, %f58, %f113, %f112;
	fma.rn.f32 	%f385, %f45, %f114, %f385;
	// begin inline asm
	dp4a.s32.s32 %r168, %r313, %r170, %r327;
	// end inline asm
	mul.lo.s32 	%r541, %r168, %r449;
	cvt.rn.f32.s32 	%f115, %r541;
	fma.rn.f32 	%f116, %f55, %f115, 0f00000000;
	// begin inline asm
	dp4a.s32.s32 %r172, %r317, %r174, %r327;
	// end inline asm
	mul.lo.s32 	%r542, %r172, %r472;
	cvt.rn.f32.s32 	%f117, %r542;
	fma.rn.f32 	%f118, %f56, %f117, %f116;
	// begin inline asm
	dp4a.s32.s32 %r176, %r321, %r178, %r327;
	// end inline asm
	mul.lo.s32 	%r543, %r176, %r496;
	cvt.rn.f32.s32 	%f119, %r543;
	fma.rn.f32 	%f120, %f57, %f119, %f118;
	// begin inline asm
	dp4a.s32.s32 %r180, %r325, %r182, %r327;
	// end inline asm
	mul.lo.s32 	%r544, %r180, %r516;
	cvt.rn.f32.s32 	%f121, %r544;
	fma.rn.f32 	%f122, %f58, %f121, %f120;
	fma.rn.f32 	%f384, %f50, %f122, %f384;
	add.s64 	%rd45, %rd37, %rd9;
	ld.global.nc.u32 	%r206, [%rd45+4];
	add.s64 	%rd46, %rd68, %rd9;
	ld.global.nc.u32 	%r184, [%rd46];
	// begin inline asm
	{.reg .f16 low,high;
  mov.b32 {low,high},%r184;
  cvt.f32.f16 %f59, low;}

	// end inline asm
	ld.global.nc.u32 	%r210, [%rd45+40];
	ld.global.nc.u32 	%r185, [%rd46+36];
	// begin inline asm
	{.reg .f16 low,high;
  mov.b32 {low,high},%r185;
  cvt.f32.f16 %f60, low;}

	// end inline asm
	ld.global.nc.u32 	%r214, [%rd45+76];
	ld.global.nc.u32 	%r186, [%rd46+72];
	// begin inline asm
	{.reg .f16 low,high;
  mov.b32 {low,high},%r186;
  cvt.f32.f16 %f61, low;}

	// end inline asm
	ld.global.nc.u32 	%r218, [%rd45+112];
	ld.global.nc.u32 	%r187, [%rd46+108];
	// begin inline asm
	{.reg .f16 low,high;
  mov.b32 {low,high},%r187;
  cvt.f32.f16 %f62, low;}

	// end inline asm
	// begin inline asm
	dp4a.s32.s32 %r188, %r297, %r206, %r327;
	// end inline asm
	mul.lo.s32 	%r545, %r188, %r351;
	cvt.rn.f32.s32 	%f123, %r545;
	fma.rn.f32 	%f124, %f59, %f123, 0f00000000;
	// begin inline asm
	dp4a.s32.s32 %r192, %r301, %r210, %r327;
	// end inline asm
	mul.lo.s32 	%r546, %r192, %r374;
	cvt.rn.f32.s32 	%f125, %r546;
	fma.rn.f32 	%f126, %f60, %f125, %f124;
	// begin inline asm
	dp4a.s32.s32 %r196, %r305, %r214, %r327;
	// end inline asm
	mul.lo.s32 	%r547, %r196, %r399;
	cvt.rn.f32.s32 	%f127, %r547;
	fma.rn.f32 	%f128, %f61, %f127, %f126;
	// begin inline asm
	dp4a.s32.s32 %r200, %r309, %r218, %r327;
	// end inline asm
	mul.lo.s32 	%r548, %r200, %r419;
	cvt.rn.f32.s32 	%f129, %r548;
	fma.rn.f32 	%f130, %f62, %f129, %f128;
	fma.rn.f32 	%f383, %f45, %f130, %f383;
	// begin inline asm
	dp4a.s32.s32 %r204, %r313, %r206, %r327;
	// end inline asm
	mul.lo.s32 	%r549, %r204, %r449;
	cvt.rn.f32.s32 	%f131, %r549;
	fma.rn.f32 	%f132, %f59, %f131, 0f00000000;
	// begin inline asm
	dp4a.s32.s32 %r208, %r317, %r210, %r327;
	// end inline asm
	mul.lo.s32 	%r550, %r208, %r472;
	cvt.rn.f32.s32 	%f133, %r550;
	fma.rn.f32 	%f134, %f60, %f133, %f132;
	// begin inline asm
	dp4a.s32.s32 %r212, %r321, %r214, %r327;
	// end inline asm
	mul.lo.s32 	%r551, %r212, %r496;
	cvt.rn.f32.s32 	%f135, %r551;
	fma.rn.f32 	%f136, %f61, %f135, %f134;
	// begin inline asm
	dp4a.s32.s32 %r216, %r325, %r218, %r327;
	// end inline asm
	mul.lo.s32 	%r552, %r216, %r516;
	cvt.rn.f32.s32 	%f137, %r552;
	fma.rn.f32 	%f138, %f62, %f137, %f136;
	fma.rn.f32 	%f382, %f50, %f138, %f382;
	add.s64 	%rd47, %rd37, %rd8;
	ld.global.nc.u32 	%r242, [%rd47+4];
	add.s64 	%rd48, %rd68, %rd8;
	ld.global.nc.u32 	%r220, [%rd48];
	// begin inline asm
	{.reg .f16 low,high;
  mov.b32 {low,high},%r220;
  cvt.f32.f16 %f63, low;}

	// end inline asm
	ld.global.nc.u32 	%r246, [%rd47+40];
	ld.global.nc.u32 	%r221, [%rd48+36];
	// begin inline asm
	{.reg .f16 low,high;
  mov.b32 {low,high},%r221;
  cvt.f32.f16 %f64, low;}

	// end inline asm
	ld.global.nc.u32 	%r250, [%rd47+76];
	ld.global.nc.u32 	%r222, [%rd48+72];
	// begin inline asm
	{.reg .f16 low,high;
  mov.b32 {low,high},%r222;
  cvt.f32.f16 %f65, low;}

	// end inline asm
	ld.global.nc.u32 	%r254, [%rd47+112];
	ld.global.nc.u32 	%r223, [%rd48+108];
	// begin inline asm
	{.reg .f16 low,high;
  mov.b32 {low,high},%r223;
  cvt.f32.f16 %f66, low;}

	// end inline asm
	// begin inline asm
	dp4a.s32.s32 %r224, %r297, %r242, %r327;
	// end inline asm
	mul.lo.s32 	%r553, %r224, %r351;
	cvt.rn.f32.s32 	%f139, %r553;
	fma.rn.f32 	%f140, %f63, %f139, 0f00000000;
	// begin inline asm
	dp4a.s32.s32 %r228, %r301, %r246, %r327;
	// end inline asm
	mul.lo.s32 	%r554, %r228, %r374;
	cvt.rn.f32.s32 	%f141, %r554;
	fma.rn.f32 	%f142, %f64, %f141, %f140;
	// begin inline asm
	dp4a.s32.s32 %r232, %r305, %r250, %r327;
	// end inline asm
	mul.lo.s32 	%r555, %r232, %r399;
	cvt.rn.f32.s32 	%f143, %r555;
	fma.rn.f32 	%f144, %f65, %f143, %f142;
	// begin inline asm
	dp4a.s32.s32 %r236, %r309, %r254, %r327;
	// end inline asm
	mul.lo.s32 	%r556, %r236, %r419;
	cvt.rn.f32.s32 	%f145, %r556;
	fma.rn.f32 	%f146, %f66, %f145, %f144;
	fma.rn.f32 	%f381, %f45, %f146, %f381;
	// begin inline asm
	dp4a.s32.s32 %r240, %r313, %r242, %r327;
	// end inline asm
	mul.lo.s32 	%r557, %r240, %r449;
	cvt.rn.f32.s32 	%f147, %r557;
	fma.rn.f32 	%f148, %f63, %f147, 0f00000000;
	// begin inline asm
	dp4a.s32.s32 %r244, %r317, %r246, %r327;
	// end inline asm
	mul.lo.s32 	%r558, %r244, %r472;
	cvt.rn.f32.s32 	%f149, %r558;
	fma.rn.f32 	%f150, %f64, %f149, %f148;
	// begin inline asm
	dp4a.s32.s32 %r248, %r321, %r250, %r327;
	// end inline asm
	mul.lo.s32 	%r559, %r248, %r496;
	cvt.rn.f32.s32 	%f151, %r559;
	fma.rn.f32 	%f152, %f65, %f151, %f150;
	// begin inline asm
	dp4a.s32.s32 %r252, %r325, %r254, %r327;
	// end inline asm
	mul.lo.s32 	%r560, %r252, %r516;
	cvt.rn.f32.s32 	%f153, %r560;
	fma.rn.f32 	%f154, %f66, %f153, %f152;
	fma.rn.f32 	%f380, %f50, %f154, %f380;
	add.s64 	%rd49, %rd37, %rd7;
	ld.global.nc.u32 	%r278, [%rd49+4];
	add.s64 	%rd50, %rd68, %rd7;
	ld.global.nc.u32 	%r256, [%rd50];
	// begin inline asm
	{.reg .f16 low,high;
  mov.b32 {low,high},%r256;
  cvt.f32.f16 %f67, low;}

	// end inline asm
	ld.global.nc.u32 	%r282, [%rd49+40];
	ld.global.nc.u32 	%r257, [%rd50+36];
	// begin inline asm
	{.reg .f16 low,high;
  mov.b32 {low,high},%r257;
  cvt.f32.f16 %f68, low;}

	// end inline asm
	ld.global.nc.u32 	%r286, [%rd49+76];
	ld.global.nc.u32 	%r258, [%rd50+72];
	// begin inline asm
	{.reg .f16 low,high;
  mov.b32 {low,high},%r258;
  cvt.f32.f16 %f69, low;}

	// end inline asm
	ld.global.nc.u32 	%r290, [%rd49+112];
	ld.global.nc.u32 	%r259, [%rd50+108];
	// begin inline asm
	{.reg .f16 low,high;
  mov.b32 {low,high},%r259;
  cvt.f32.f16 %f70, low;}

	// end inline asm
	// begin inline asm
	dp4a.s32.s32 %r260, %r297, %r278, %r327;
	// end inline asm
	mul.lo.s32 	%r561, %r260, %r351;
	cvt.rn.f32.s32 	%f155, %r561;
	fma.rn.f32 	%f156, %f67, %f155, 0f00000000;
	// begin inline asm
	dp4a.s32.s32 %r264, %r301, %r282, %r327;
	// end inline asm
	mul.lo.s32 	%r562, %r264, %r374;
	cvt.rn.f32.s32 	%f157, %r562;
	fma.rn.f32 	%f158, %f68, %f157, %f156;
	// begin inline asm
	dp4a.s32.s32 %r268, %r305, %r286, %r327;
	// end inline asm
	mul.lo.s32 	%r563, %r268, %r399;
	cvt.rn.f32.s32 	%f159, %r563;
	fma.rn.f32 	%f160, %f69, %f159, %f158;
	// begin inline asm
	dp4a.s32.s32 %r272, %r309, %r290, %r327;
	// end inline asm
	mul.lo.s32 	%r564, %r272, %r419;
	cvt.rn.f32.s32 	%f161, %r564;
	fma.rn.f32 	%f162, %f70, %f161, %f160;
	fma.rn.f32 	%f379, %f45, %f162, %f379;
	// begin inline asm
	dp4a.s32.s32 %r276, %r313, %r278, %r327;
	// end inline asm
	mul.lo.s32 	%r565, %r276, %r449;
	cvt.rn.f32.s32 	%f163, %r565;
	fma.rn.f32 	%f164, %f67, %f163, 0f00000000;
	// begin inline asm
	dp4a.s32.s32 %r280, %r317, %r282, %r327;
	// end inline asm
	mul.lo.s32 	%r566, %r280, %r472;
	cvt.rn.f32.s32 	%f165, %r566;
	fma.rn.f32 	%f166, %f68, %f165, %f164;
	// begin inline asm
	dp4a.s32.s32 %r284, %r321, %r286, %r327;
	// end inline asm
	mul.lo.s32 	%r567, %r284, %r496;
	cvt.rn.f32.s32 	%f167, %r567;
	fma.rn.f32 	%f168, %f69, %f167, %f166;
	// begin inline asm
	dp4a.s32.s32 %r288, %r325, %r290, %r327;
	// end inline asm
	mul.lo.s32 	%r568, %r288, %r516;
	cvt.rn.f32.s32 	%f169, %r568;
	fma.rn.f32 	%f170, %f70, %f169, %f168;
	fma.rn.f32 	%f378, %f50, %f170, %f378;
	add.s64 	%rd51, %rd37, %rd6;
	ld.global.nc.u32 	%r314, [%rd51+4];
	add.s64 	%rd52, %rd68, %rd6;
	ld.global.nc.u32 	%r292, [%rd52];
	// begin inline asm
	{.reg .f16 low,high;
  mov.b32 {low,high},%r292;
  cvt.f32.f16 %f71, low;}

	// end inline asm
	ld.global.nc.u32 	%r318, [%rd51+40];
	ld.global.nc.u32 	%r293, [%rd52+36];
	// begin inline asm
	{.reg .f16 low,high;
  mov.b32 {low,high},%r293;
  cvt.f32.f16 %f72, low;}

	// end inline asm
	ld.global.nc.u32 	%r322, [%rd51+76];
	ld.global.nc.u32 	%r294, [%rd52+72];
	// begin inline asm
	{.reg .f16 low,high;
  mov.b32 {low,high},%r294;
  cvt.f32.f16 %f73, low;}

	// end inline asm
	ld.global.nc.u32 	%r326, [%rd51+112];
	ld.global.nc.u32 	%r295, [%rd52+108];
	// begin inline asm
	{.reg .f16 low,high;
  mov.b32 {low,high},%r295;
  cvt.f32.f16 %f74, low;}

	// end inline asm
	// begin inline asm
	dp4a.s32.s32 %r296, %r297, %r314, %r327;
	// end inline asm
	mul.lo.s32 	%r569, %r296, %r351;
	cvt.rn.f32.s32 	%f171, %r569;
	fma.rn.f32 	%f172, %f71, %f171, 0f00000000;
	// begin inline asm
	dp4a.s32.s32 %r300, %r301, %r318, %r327;
	// end inline asm
	mul.lo.s32 	%r570, %r300, %r374;
	cvt.rn.f32.s32 	%f173, %r570;
	fma.rn.f32 	%f174, %f72, %f173, %f172;
	// begin inline asm
	dp4a.s32.s32 %r304, %r305, %r322, %r327;
	// end inline asm
	mul.lo.s32 	%r571, %r304, %r399;
	cvt.rn.f32.s32 	%f175, %r571;
	fma.rn.f32 	%f176, %f73, %f175, %f174;
	// begin inline asm
	dp4a.s32.s32 %r308, %r309, %r326, %r327;
	// end inline asm
	mul.lo.s32 	%r572, %r308, %r419;
	cvt.rn.f32.s32 	%f177, %r572;
	fma.rn.f32 	%f178, %f74, %f177, %f176;
	fma.rn.f32 	%f377, %f45, %f178, %f377;
	// begin inline asm
	dp4a.s32.s32 %r312, %r313, %r314, %r327;
	// end inline asm
	mul.lo.s32 	%r573, %r312, %r449;
	cvt.rn.f32.s32 	%f179, %r573;
	fma.rn.f32 	%f180, %f71, %f179, 0f00000000;
	// begin inline asm
	dp4a.s32.s32 %r316, %r317, %r318, %r327;
	// end inline asm
	mul.lo.s32 	%r574, %r316, %r472;
	cvt.rn.f32.s32 	%f181, %r574;
	fma.rn.f32 	%f182, %f72, %f181, %f180;
	// begin inline asm
	dp4a.s32.s32 %r320, %r321, %r322, %r327;
	// end inline asm
	mul.lo.s32 	%r575, %r320, %r496;
	cvt.rn.f32.s32 	%f183, %r575;
	fma.rn.f32 	%f184, %f73, %f183, %f182;
	// begin inline asm
	dp4a.s32.s32 %r324, %r325, %r326, %r327;
	// end inline asm
	mul.lo.s32 	%r576, %r324, %r516;
	cvt.rn.f32.s32 	%f185, %r576;
	fma.rn.f32 	%f186, %f74, %f185, %f184;
	fma.rn.f32 	%f376, %f50, %f186, %f376;
	add.s32 	%r733, %r733, 4;
	add.s64 	%rd68, %rd68, 1152;
	add.s32 	%r732, %r732, 4;
	add.s32 	%r731, %r731, 4;
	setp.lt.s32 	%p2, %r733, %r4;
	@%p2 bra 	$L__BB98_2;
	st.local.v2.f32 	[%rd2], {%f389, %f388};
	st.local.v2.f32 	[%rd2+8], {%f387, %f386};
	st.local.v2.f32 	[%rd2+16], {%f385, %f384};
	st.local.v2.f32 	[%rd2+24], {%f383, %f382};
	st.local.v2.f32 	[%rd2+32], {%f381, %f380};
	st.local.v2.f32 	[%rd2+40], {%f379, %f378};
	st.local.v2.f32 	[%rd2+48], {%f377, %f376};
$L__BB98_4:
	setp.eq.s32 	%p3, %r1, 0;
	@%p3 bra 	$L__BB98_6;
	mov.u32 	%r577, _ZZN34_INTERNAL_c8396950_4_k_cu_1fba617b13mul_mat_vec_qILi7ELi256ELi16E10block_q3_KLi1EXadL_ZNS_17vec_dot_q3_K_q8_1EPKvPK10block_q8_1RKiEEEEvS3_S3_PfiiiiE10tmp_shared;
	mad.lo.s32 	%r578, %r1, 1792, %r577;
	shl.b32 	%r579, %r2, 2;
	add.s32 	%r580, %r578, %r579;
	st.shared.f32 	[%r580+-1792], %f389;
	st.shared.f32 	[%r580+-1664], %f388;
	st.shared.f32 	[%r580+-1536], %f387;
	st.shared.f32 	[%r580+-1408], %f386;
	st.shared.f32 	[%r580+-1280], %f385;
	st.shared.f32 	[%r580+-1152], %f384;
	st.shared.f32 	[%r580+-1024], %f383;
	st.shared.f32 	[%r580+-896], %f382;
	st.shared.f32 	[%r580+-768], %f381;
	st.shared.f32 	[%r580+-640], %f380;
	st.shared.f32 	[%r580+-512], %f379;
	st.shared.f32 	[%r580+-384], %f378;
	st.shared.f32 	[%r580+-256], %f377;
	st.shared.f32 	[%r580+-128], %f376;
$L__BB98_6:
	setp.ne.s32 	%p4, %r1, 0;
	bar.sync 	0;
	@%p4 bra 	$L__BB98_21;
	shl.b32 	%r581, %r2, 2;
	mov.u32 	%r582, _ZZN34_INTERNAL_c8396950_4_k_cu_1fba617b13mul_mat_vec_qILi7ELi256ELi16E10block_q3_KLi1EXadL_ZNS_17vec_dot_q3_K_q8_1EPKvPK10block_q8_1RKiEEEEvS3_S3_PfiiiiE10tmp_shared;
	add.s32 	%r19, %r582, %r581;
	setp.gt.u32 	%p5, %r2, 1;
	mul.wide.u32 	%rd53, %r2, 4;
	add.s64 	%rd14, %rd2, %rd53;
	add.s32 	%r20, %r3, %r2;
	ld.shared.f32 	%f187, [%r19];
	add.f32 	%f188, %f187, %f389;
	mov.b32 	%r583, %f188;
	shfl.sync.bfly.b32	%r584|%p6, %r583, 16, 31, -1;
	mov.b32 	%f189, %r584;
	add.f32 	%f190, %f188, %f189;
	mov.b32 	%r585, %f190;
	shfl.sync.bfly.b32	%r586|%p7, %r585, 8, 31, -1;
	mov.b32 	%f191, %r586;
	add.f32 	%f192, %f190, %f191;
	mov.b32 	%r587, %f192;
	shfl.sync.bfly.b32	%r588|%p8, %r587, 4, 31, -1;
	mov.b32 	%f193, %r588;
	add.f32 	%f194, %f192, %f193;
	mov.b32 	%r589, %f194;
	shfl.sync.bfly.b32	%r590|%p9, %r589, 2, 31, -1;
	mov.b32 	%f195, %r590;
	add.f32 	%f196, %f194, %f195;
	mov.b32 	%r591, %f196;
	shfl.sync.bfly.b32	%r592|%p10, %r591, 1, 31, -1;
	mov.b32 	%f197, %r592;
	add.f32 	%f198, %f196, %f197;
	st.local.f32 	[%rd2], %f198;
	ld.shared.f32 	%f199, [%r19+128];
	add.f32 	%f200, %f199, %f388;
	mov.b32 	%r593, %f200;
	shfl.sync.bfly.b32	%r594|%p11, %r593, 16, 31, -1;
	mov.b32 	%f201, %r594;
	add.f32 	%f202, %f200, %f201;
	mov.b32 	%r595, %f202;
	shfl.sync.bfly.b32	%r596|%p12, %r595, 8, 31, -1;
	mov.b32 	%f203, %r596;
	add.f32 	%f204, %f202, %f203;
	mov.b32 	%r597, %f204;
	shfl.sync.bfly.b32	%r598|%p13, %r597, 4, 31, -1;
	mov.b32 	%f205, %r598;
	add.f32 	%f206, %f204, %f205;
	mov.b32 	%r599, %f206;
	shfl.sync.bfly.b32	%r600|%p14, %r599, 2, 31, -1;
	mov.b32 	%f207, %r600;
	add.f32 	%f208, %f206, %f207;
	mov.b32 	%r601, %f208;
	shfl.sync.bfly.b32	%r602|%p15, %r601, 1, 31, -1;
	mov.b32 	%f209, %r602;
	add.f32 	%f210, %f208, %f209;
	st.local.f32 	[%rd2+4], %f210;
	@%p5 bra 	$L__BB98_9;
	ld.local.f32 	%f211, [%rd14];
	mul.wide.u32 	%rd54, %r20, 4;
	add.s64 	%rd55, %rd1, %rd54;
	st.global.f32 	[%rd55], %f211;
$L__BB98_9:
	setp.gt.u32 	%p16, %r2, 1;
	ld.shared.f32 	%f212, [%r19+256];
	add.f32 	%f213, %f212, %f387;
	mov.b32 	%r603, %f213;
	shfl.sync.bfly.b32	%r604|%p17, %r603, 16, 31, -1;
	mov.b32 	%f214, %r604;
	add.f32 	%f215, %f213, %f214;
	mov.b32 	%r605, %f215;
	shfl.sync.bfly.b32	%r606|%p18, %r605, 8, 31, -1;
	mov.b32 	%f216, %r606;
	add.f32 	%f217, %f215, %f216;
	mov.b32 	%r607, %f217;
	shfl.sync.bfly.b32	%r608|%p19, %r607, 4, 31, -1;
	mov.b32 	%f218, %r608;
	add.f32 	%f219, %f217, %f218;
	mov.b32 	%r609, %f219;
	shfl.sync.bfly.b32	%r610|%p20, %r609, 2, 31, -1;
	mov.b32 	%f220, %r610;
	add.f32 	%f221, %f219, %f220;
	mov.b32 	%r611, %f221;
	shfl.sync.bfly.b32	%r612|%p21, %r611, 1, 31, -1;
	mov.b32 	%f222, %r612;
	add.f32 	%f223, %f221, %f222;
	st.local.f32 	[%rd2+8], %f223;
	ld.shared.f32 	%f224, [%r19+384];
	add.f32 	%f225, %f224, %f386;
	mov.b32 	%r613, %f225;
	shfl.sync.bfly.b32	%r614|%p22, %r613, 16, 31, -1;
	mov.b32 	%f226, %r614;
	add.f32 	%f227, %f225, %f226;
	mov.b32 	%r615, %f227;
	shfl.sync.bfly.b32	%r616|%p23, %r615, 8, 31, -1;
	mov.b32 	%f228, %r616;
	add.f32 	%f229, %f227, %f228;
	mov.b32 	%r617, %f229;
	shfl.sync.bfly.b32	%r618|%p24, %r617, 4, 31, -1;
	mov.b32 	%f230, %r618;
	add.f32 	%f231, %f229, %f230;
	mov.b32 	%r619, %f231;
	shfl.sync.bfly.b32	%r620|%p25, %r619, 2, 31, -1;
	mov.b32 	%f232, %r620;
	add.f32 	%f233, %f231, %f232;
	mov.b32 	%r621, %f233;
	shfl.sync.bfly.b32	%r622|%p26, %r621, 1, 31, -1;
	mov.b32 	%f234, %r622;
	add.f32 	%f235, %f233, %f234;
	st.local.f32 	[%rd2+12], %f235;
	@%p16 bra 	$L__BB98_11;
	ld.local.f32 	%f236, [%rd14+8];
	add.s32 	%r623, %r20, %r22;
	mul.wide.u32 	%rd56, %r623, 4;
	add.s64 	%rd57, %rd1, %rd56;
	st.global.f32 	[%rd57], %f236;
$L__BB98_11:
	setp.gt.u32 	%p27, %r2, 1;
	ld.shared.f32 	%f237, [%r19+512];
	add.f32 	%f238, %f237, %f385;
	mov.b32 	%r624, %f238;
	shfl.sync.bfly.b32	%r625|%p28, %r624, 16, 31, -1;
	mov.b32 	%f239, %r625;
	add.f32 	%f240, %f238, %f239;
	mov.b32 	%r626, %f240;
	shfl.sync.bfly.b32	%r627|%p29, %r626, 8, 31, -1;
	mov.b32 	%f241, %r627;
	add.f32 	%f242, %f240, %f241;
	mov.b32 	%r628, %f242;
	shfl.sync.bfly.b32	%r629|%p30, %r628, 4, 31, -1;
	mov.b32 	%f243, %r629;
	add.f32 	%f244, %f242, %f243;
	mov.b32 	%r630, %f244;
	shfl.sync.bfly.b32	%r631|%p31, %r630, 2, 31, -1;
	mov.b32 	%f245, %r631;
	add.f32 	%f246, %f244, %f245;
	mov.b32 	%r632, %f246;
	shfl.sync.bfly.b32	%r633|%p32, %r632, 1, 31, -1;
	mov.b32 	%f247, %r633;
	add.f32 	%f248, %f246, %f247;
	st.local.f32 	[%rd2+16], %f248;
	ld.shared.f32 	%f249, [%r19+640];
	add.f32 	%f250, %f249, %f384;
	mov.b32 	%r634, %f250;
	shfl.sync.bfly.b32	%r635|%p33, %r634, 16, 31, -1;
	mov.b32 	%f251, %r635;
	add.f32 	%f252, %f250, %f251;
	mov.b32 	%r636, %f252;
	shfl.sync.bfly.b32	%r637|%p34, %r636, 8, 31, -1;
	mov.b32 	%f253, %r637;
	add.f32 	%f254, %f252, %f253;
	mov.b32 	%r638, %f254;
	shfl.sync.bfly.b32	%r639|%p35, %r638, 4, 31, -1;
	mov.b32 	%f255, %r639;
	add.f32 	%f256, %f254, %f255;
	mov.b32 	%r640, %f256;
	shfl.sync.bfly.b32	%r641|%p36, %r640, 2, 31, -1;
	mov.b32 	%f257, %r641;
	add.f32 	%f258, %f256, %f257;
	mov.b32 	%r642, %f258;
	shfl.sync.bfly.b32	%r643|%p37, %r642, 1, 31, -1;
	mov.b32 	%f259, %r643;
	add.f32 	%f260, %f258, %f259;
	st.local.f32 	[%rd2+20], %f260;
	@%p27 bra 	$L__BB98_13;
	ld.local.f32 	%f261, [%rd14+16];
	shl.b32 	%r644, %r22, 1;
	add.s32 	%r645, %r20, %r644;
	mul.wide.u32 	%rd58, %r645, 4;
	add.s64 	%rd59, %rd1, %rd58;
	st.global.f32 	[%rd59], %f261;
$L__BB98_13:
	setp.gt.u32 	%p38, %r2, 1;
	ld.shared.f32 	%f262, [%r19+768];
	add.f32 	%f263, %f262, %f383;
	mov.b32 	%r646, %f263;
	shfl.sync.bfly.b32	%r647|%p39, %r646, 16, 31, -1;
	mov.b32 	%f264, %r647;
	add.f32 	%f265, %f263, %f264;
	mov.b32 	%r648, %f265;
	shfl.sync.bfly.b32	%r649|%p40, %r648, 8, 31, -1;
	mov.b32 	%f266, %r649;
	add.f32 	%f267, %f265, %f266;
	mov.b32 	%r650, %f267;
	shfl.sync.bfly.b32	%r651|%p41, %r650, 4, 31, -1;
	mov.b32 	%f268, %r651;
	add.f32 	%f269, %f267, %f268;
	mov.b32 	%r652, %f269;
	shfl.sync.bfly.b32	%r653|%p42, %r652, 2, 31, -1;
	mov.b32 	%f270, %r653;
	add.f32 	%f271, %f269, %f270;
	mov.b32 	%r654, %f271;
	shfl.sync.bfly.b32	%r655|%p43, %r654, 1, 31, -1;
	mov.b32 	%f272, %r655;
	add.f32 	%f273, %f271, %f272;
	st.local.f32 	[%rd2+24], %f273;
	ld.shared.f32 	%f274, [%r19+896];
	add.f32 	%f275, %f274, %f382;
	mov.b32 	%r656, %f275;
	shfl.sync.bfly.b32	%r657|%p44, %r656, 16, 31, -1;
	mov.b32 	%f276, %r657;
	add.f32 	%f277, %f275, %f276;
	mov.b32 	%r658, %f277;
	shfl.sync.bfly.b32	%r659|%p45, %r658, 8, 31, -1;
	mov.b32 	%f278, %r659;
	add.f32 	%f279, %f277, %f278;
	mov.b32 	%r660, %f279;
	shfl.sync.bfly.b32	%r661|%p46, %r660, 4, 31, -1;
	mov.b32 	%f280, %r661;
	add.f32 	%f281, %f279, %f280;
	mov.b32 	%r662, %f281;
	shfl.sync.bfly.b32	%r663|%p47, %r662, 2, 31, -1;
	mov.b32 	%f282, %r663;
	add.f32 	%f283, %f281, %f282;
	mov.b32 	%r664, %f283;
	shfl.sync.bfly.b32	%r665|%p48, %r664, 1, 31, -1;
	mov.b32 	%f284, %r665;
	add.f32 	%f285, %f283, %f284;
	st.local.f32 	[%rd2+28], %f285;
	@%p38 bra 	$L__BB98_15;
	ld.local.f32 	%f286, [%rd14+24];
	mad.lo.s32 	%r666, %r22, 3, %r20;
	mul.wide.u32 	%rd60, %r666, 4;
	add.s64 	%rd61, %rd1, %rd60;
	st.global.f32 	[%rd61], %f286;
$L__BB98_15:
	setp.gt.u32 	%p49, %r2, 1;
	ld.shared.f32 	%f287, [%r19+1024];
	add.f32 	%f288, %f287, %f381;
	mov.b32 	%r667, %f288;
	shfl.sync.bfly.b32	%r668|%p50, %r667, 16, 31, -1;
	mov.b32 	%f289, %r668;
	add.f32 	%f290, %f288, %f289;
	mov.b32 	%r669, %f290;
	shfl.sync.bfly.b32	%r670|%p51, %r669, 8, 31, -1;
	mov.b32 	%f291, %r670;
	add.f32 	%f292, %f290, %f291;
	mov.b32 	%r671, %f292;
	shfl.sync.bfly.b32	%r672|%p52, %r671, 4, 31, -1;
	mov.b32 	%f293, %r672;
	add.f32 	%f294, %f292, %f293;
	mov.b32 	%r673, %f294;
	shfl.sync.bfly.b32	%r674|%p53, %r673, 2, 31, -1;
	mov.b32 	%f295, %r674;
	add.f32 	%f296, %f294, %f295;
	mov.b32 	%r675, %f296;
	shfl.sync.bfly.b32	%r676|%p54, %r675, 1, 31, -1;
	mov.b32 	%f297, %r676;
	add.f32 	%f298, %f296, %f297;
	st.local.f32 	[%rd2+32], %f298;
	ld.shared.f32 	%f299, [%r19+1152];
	add.f32 	%f300, %f299, %f380;
	mov.b32 	%r677, %f300;
	shfl.sync.bfly.b32	%r678|%p55, %r677, 16, 31, -1;
	mov.b32 	%f301, %r678;
	add.f32 	%f302, %f300, %f301;
	mov.b32 	%r679, %f302;
	shfl.sync.bfly.b32	%r680|%p56, %r679, 8, 31, -1;
	mov.b32 	%f303, %r680;
	add.f32 	%f304, %f302, %f303;
	mov.b32 	%r681, %f304;
	shfl.sync.bfly.b32	%r682|%p57, %r681, 4, 31, -1;
	mov.b32 	%f305, %r682;
	add.f32 	%f306, %f304, %f305;
	mov.b32 	%r683, %f306;
	shfl.sync.bfly.b32	%r684|%p58, %r683, 2, 31, -1;
	mov.b32 	%f307, %r684;
	add.f32 	%f308, %f306, %f307;
	mov.b32 	%r685, %f308;
	shfl.sync.bfly.b32	%r686|%p59, %r685, 1, 31, -1;
	mov.b32 	%f309, %r686;
	add.f32 	%f310, %f308, %f309;
	st.local.f32 	[%rd2+36], %f310;
	@%p49 bra 	$L__BB98_17;
	ld.local.f32 	%f311, [%rd14+32];
	shl.b32 	%r687, %r22, 2;
	add.s32 	%r688, %r20, %r687;
	mul.wide.u32 	%rd62, %r688, 4;
	add.s64 	%rd63, %rd1, %rd62;
	st.global.f32 	[%rd63], %f311;
$L__BB98_17:
	setp.gt.u32 	%p60, %r2, 1;
	ld.shared.f32 	%f312, [%r19+1280];
	add.f32 	%f313, %f312, %f379;
	mov.b32 	%r689, %f313;
	shfl.sync.bfly.b32	%r690|%p61, %r689, 16, 31, -1;
	mov.b32 	%f314, %r690;
	add.f32 	%f315, %f313, %f314;
	mov.b32 	%r691, %f315;
	shfl.sync.bfly.b32	%r692|%p62, %r691, 8, 31, -1;
	mov.b32 	%f316, %r692;
	add.f32 	%f317, %f315, %f316;
	mov.b32 	%r693, %f317;
	shfl.sync.bfly.b32	%r694|%p63, %r693, 4, 31, -1;
	mov.b32 	%f318, %r694;
	add.f32 	%f319, %f317, %f318;
	mov.b32 	%r695, %f319;
	shfl.sync.bfly.b32	%r696|%p64, %r695, 2, 31, -1;
	mov.b32 	%f320, %r696;
	add.f32 	%f321, %f319, %f320;
	mov.b32 	%r697, %f321;
	shfl.sync.bfly.b32	%r698|%p65, %r697, 1, 31, -1;
	mov.b32 	%f322, %r698;
	add.f32 	%f323, %f321, %f322;
	st.local.f32 	[%rd2+40], %f323;
	ld.shared.f32 	%f324, [%r19+1408];
	add.f32 	%f325, %f324, %f378;
	mov.b32 	%r699, %f325;
	shfl.sync.bfly.b32	%r700|%p66, %r699, 16, 31, -1;
	mov.b32 	%f326, %r700;
	add.f32 	%f327, %f325, %f326;
	mov.b32 	%r701, %f327;
	shfl.sync.bfly.b32	%r702|%p67, %r701, 8, 31, -1;
	mov.b32 	%f328, %r702;
	add.f32 	%f329, %f327, %f328;
	mov.b32 	%r703, %f329;
	shfl.sync.bfly.b32	%r704|%p68, %r703, 4, 31, -1;
	mov.b32 	%f330, %r704;
	add.f32 	%f331, %f329, %f330;
	mov.b32 	%r705, %f331;
	shfl.sync.bfly.b32	%r706|%p69, %r705, 2, 31, -1;
	mov.b32 	%f332, %r706;
	add.f32 	%f333, %f331, %f332;
	mov.b32 	%r707, %f333;
	shfl.sync.bfly.b32	%r708|%p70, %r707, 1, 31, -1;
	mov.b32 	%f334, %r708;
	add.f32 	%f335, %f333, %f334;
	st.local.f32 	[%rd2+44], %f335;
	@%p60 bra 	$L__BB98_19;
	ld.local.f32 	%f336, [%rd14+40];
	mad.lo.s32 	%r709, %r22, 5, %r20;
	mul.wide.u32 	%rd64, %r709, 4;
	add.s64 	%rd65, %rd1, %rd64;
	st.global.f32 	[%rd65], %f336;
$L__BB98_19:
	setp.gt.u32 	%p71, %r2, 1;
	ld.shared.f32 	%f337, [%r19+1536];
	add.f32 	%f338, %f337, %f377;
	mov.b32 	%r710, %f338;
	shfl.sync.bfly.b32	%r711|%p72, %r710, 16, 31, -1;
	mov.b32 	%f339, %r711;
	add.f32 	%f340, %f338, %f339;
	mov.b32 	%r712, %f340;
	shfl.sync.bfly.b32	%r713|%p73, %r712, 8, 31, -1;
	mov.b32 	%f341, %r713;
	add.f32 	%f342, %f340, %f341;
	mov.b32 	%r714, %f342;
	shfl.sync.bfly.b32	%r715|%p74, %r714, 4, 31, -1;
	mov.b32 	%f343, %r715;
	add.f32 	%f344, %f342, %f343;
	mov.b32 	%r716, %f344;
	shfl.sync.bfly.b32	%r717|%p75, %r716, 2, 31, -1;
	mov.b32 	%f345, %r717;
	add.f32 	%f346, %f344, %f345;
	mov.b32 	%r718, %f346;
	shfl.sync.bfly.b32	%r719|%p76, %r718, 1, 31, -1;
	mov.b32 	%f347, %r719;
	add.f32 	%f348, %f346, %f347;
	st.local.f32 	[%rd2+48], %f348;
	ld.shared.f32 	%f349, [%r19+1664];
	add.f32 	%f350, %f349, %f376;
	mov.b32 	%r720, %f350;
	shfl.sync.bfly.b32	%r721|%p77, %r720, 16, 31, -1;
	mov.b32 	%f351, %r721;
	add.f32 	%f352, %f350, %f351;
	mov.b32 	%r722, %f352;
	shfl.sync.bfly.b32	%r723|%p78, %r722, 8, 31, -1;
	mov.b32 	%f353, %r723;
	add.f32 	%f354, %f352, %f353;
	mov.b32 	%r724, %f354;
	shfl.sync.bfly.b32	%r725|%p79, %r724, 4, 31, -1;
	mov.b32 	%f355, %r725;
	add.f32 	%f356, %f354, %f355;
	mov.b32 	%r726, %f356;
	shfl.sync.bfly.b32	%r727|%p80, %r726, 2, 31, -1;
	mov.b32 	%f357, %r727;
	add.f32 	%f358, %f356, %f357;
	mov.b32 	%r728, %f358;
	shfl.sync.bfly.b32	%r729|%p81, %r728, 1, 31, -1;
	mov.b32 	%f359, %r729;
	add.f32 	%f360, %f358, %f359;
	st.local.f32 	[%rd2+52], %f360;
	@%p71 bra 	$L__BB98_21;
	ld.local.f32 	%f361, [%rd14+48];
	mad.lo.s32 	%r730, %r22, 6, %r20;
	mul.wide.u32 	%rd66, %r730, 4;
	add.s64 	%rd67, %rd1, %rd66;
	st.global.f32 	[%rd67], %f361;
$L__BB98_21:
	ret;

}
	// .globl	mul_mat_vec_q4_K_q8_1_cuda7
.visible .entry mul_mat_vec_q4_K_q8_1_cuda7(
	.param .u64 .ptr .align 1 mul_mat_vec_q4_K_q8_1_cuda7_param_0,
	.param .u64 .ptr .align 1 mul_mat_vec_q4_K_q8_1_cuda7_param_1,
	.param .u64 .ptr .align 1 mul_mat_vec_q4_K_q8_1_cuda7_param_2,
	.param .u32 mul_mat_vec_q4_K_q8_1_cuda7_param_3,
	.param .u32 mul_mat_vec_q4_K_q8_1_cuda7_param_4,
	.param .u32 mul_mat_vec_q4_K_q8_1_cuda7_param_5,
	.param .u32 mul_mat_vec_q4_K_q8_1_cuda7_param_6
)
{
	.local .align 8 .b8 	__local_depot99[56];
	.reg .b64 	%SP;
	.reg .b64 	%SPL;
	.reg .pred 	%p<96>;
	.reg .b16 	%rs<269>;
	.reg .b32 	%r<893>;
	.reg .b32 	%f<438>;
	.reg .b64 	%rd<95>;
	// demoted variable
	.shared .align 4 .b8 _ZZN34_INTERNAL_c8396950_4_k_cu_1fba617b13mul_mat_vec_qILi7ELi256ELi32E10block_q4_KLi2EXadL_ZNS_17vec_dot_q4_K_q8_1EPKvPK10block_q8_1RKiEEEEvS3_S3_PfiiiiE10tmp_shared[1792];
	mov.u64 	%SPL, __local_depot99;
	ld.param.u32 	%r74, [mul_mat_vec_q4_K_q8_1_cuda7_param_3];
	ld.param.u32 	%r72, [mul_mat_vec_q4_K_q8_1_cuda7_param_5];
	add.u64 	%rd1, %SPL, 0;
	mov.u32 	%r1, %tid.y;
	shl.b32 	%r75, %r1, 5;
	mov.u32 	%r2, %tid.x;
	add.s32 	%r76, %r75, %r2;
	mov.u32 	%r77, %ctaid.x;
	shl.b32 	%r3, %r77, 1;
	shr.s32 	%r78, %r74, 31;
	shr.u32 	%r79, %r78, 24;
	add.s32 	%r80, %r74, %r79;
	shr.s32 	%r4, %r80, 8;
	mov.f32 	%f424, 0f00000000;
	st.local.v2.f32 	[%rd1], {%f424, %f424};
	st.local.v2.f32 	[%rd1+8], {%f424, %f424};
	st.local.v2.f32 	[%rd1+16], {%f424, %f424};
	st.local.v2.f32 	[%rd1+24], {%f424, %f424};
	st.local.v2.f32 	[%rd1+32], {%f424, %f424};
	st.local.v2.f32 	[%rd1+40], {%f424, %f424};
	st.local.v2.f32 	[%rd1+48], {%f424, %f424};
	shr.u32 	%r892, %r76, 4;
	setp.ge.s32 	%p1, %r892, %r4;
	mov.f32 	%f425, %f424;
	mov.f32 	%f426, %f424;
	mov.f32 	%f427, %f424;
	mov.f32 	%f428, %f424;
	mov.f32 	%f429, %f424;
	mov.f32 	%f430, %f424;
	mov.f32 	%f431, %f424;
	mov.f32 	%f432, %f424;
	mov.f32 	%f433, %f424;
	mov.f32 	%f434, %f424;
	mov.f32 	%f435, %f424;
	mov.f32 	%f436, %f424;
	mov.f32 	%f437, %f424;
	@%p1 bra 	$L__BB99_46;
	ld.param.u64 	%rd91, [mul_mat_vec_q4_K_q8_1_cuda7_param_1];
	cvta.to.global.u64 	%rd14, %rd91;
	shr.s32 	%r81, %r72, 31;
	shr.u32 	%r82, %r81, 27;
	add.s32 	%r83, %r72, %r82;
	shr.s32 	%r84, %r83, 5;
	shl.b32 	%r85, %r2, 1;
	and.b32  	%r6, %r85, 30;
	shr.u32 	%r86, %r6, 3;
	shl.b32 	%r87, %r86, 1;
	mul.wide.u32 	%rd15, %r86, 72;
	shl.b32 	%r88, %r892, 3;
	add.s32 	%r891, %r84, %r88;
	mad.lo.s32 	%r890, %r3, %r4, %r892;
	add.s64 	%rd2, %rd14, %rd15;
	mad.lo.s32 	%r889, %r84, 6, %r88;
	mad.lo.s32 	%r888, %r84, 5, %r88;
	or.b32  	%r89, %r88, %r87;
	mul.wide.u32 	%rd16, %r89, 36;
	add.s64 	%rd17, %rd16, %rd14;
	add.s64 	%rd94, %rd17, 36;
	shl.b32 	%r90, %r84, 2;
	add.s32 	%r887, %r88, %r90;
	mad.lo.s32 	%r886, %r84, 3, %r88;
	shl.b32 	%r91, %r84, 1;
	add.s32 	%r885, %r88, %r91;
	mov.f32 	%f424, 0f00000000;
$L__BB99_2:
	ld.param.u64 	%rd88, [mul_mat_vec_q4_K_q8_1_cuda7_param_0];
	shr.u32 	%r92, %r6, 3;
	shl.b32 	%r93, %r92, 1;
	cvt.u64.u32 	%rd18, %r93;
	setp.gt.u32 	%p2, %r6, 15;
	shl.b32 	%r94, %r2, 2;
	and.b32  	%r95, %r94, 12;
	shl.b32 	%r96, %r92, 5;
	or.b32  	%r97, %r95, %r96;
	cvt.u64.u32 	%rd19, %r97;
	mul.wide.s32 	%rd20, %r890, 144;
	cvta.to.global.u64 	%rd21, %rd88;
	add.s64 	%rd22, %rd21, %rd20;
	add.s64 	%rd23, %rd22, %rd19;
	ld.global.u32 	%r22, [%rd23+16];
	ld.global.u32 	%r23, [%rd23+32];
	add.s64 	%rd5, %rd22, %rd18;
	@%p2 bra 	$L__BB99_4;
	ld.global.u16 	%rs237, [%rd5+4];
	and.b16  	%rs240, %rs237, 16191;
	ld.global.u16 	%rs238, [%rd5+8];
	and.b16  	%rs239, %rs238, 16191;
	bra.uni 	$L__BB99_5;
$L__BB99_4:
	ld.global.u16 	%rs238, [%rd5+8];
	and.b16  	%rs97, %rs238, 3855;
	ld.global.u16 	%rs98, [%rd5];
	shr.u16 	%rs99, %rs98, 2;
	and.b16  	%rs100, %rs99, 12336;
	or.b16  	%rs240, %rs100, %rs97;
	shr.u16 	%rs101, %rs238, 4;
	and.b16  	%rs102, %rs101, 3855;
	ld.global.u16 	%rs237, [%rd5+4];
	shr.u16 	%rs103, %rs237, 2;
	and.b16  	%rs104, %rs103, 12336;
	or.b16  	%rs239, %rs104, %rs102;
$L__BB99_5:
	ld.param.u64 	%rd89, [mul_mat_vec_q4_K_q8_1_cuda7_param_0];
	mul.lo.s32 	%r134, %r4, 144;
	cvt.s64.s32 	%rd24, %r134;
	cvta.to.global.u64 	%rd25, %rd89;
	mul.wide.s32 	%rd26, %r890, 144;
	add.s64 	%rd27, %rd25, %rd26;
	add.s64 	%rd28, %rd27, %rd24;
	shr.u32 	%r135, %r6, 3;
	shl.b32 	%r136, %r135, 1;
	cvt.u64.u32 	%rd29, %r136;
	setp.lt.u32 	%p3, %r6, 16;
	shl.b32 	%r137, %r2, 2;
	and.b32  	%r138, %r137, 12;
	shl.b32 	%r139, %r135, 5;
	or.b32  	%r140, %r138, %r139;
	cvt.u64.u32 	%rd30, %r140;
	ld.global.u32 	%r98, [%rd94+-36];
	// begin inline asm
	{.reg .f16 low,high;
  mov.b32 {low,high},%r98;
  cvt.f32.f16 %f63, low;}

	// end inline asm
	cvt.u64.u32 	%rd31, %r137;
	and.b64  	%rd32, %rd31, 12;
	add.s64 	%rd33, %rd32, %rd94;
	ld.global.u32 	%r24, [%rd33+-32];
	ld.global.u32 	%r25, [%rd33+-16];
	ld.global.u32 	%r99, [%rd94];
	// begin inline asm
	{.reg .f16 low,high;
  mov.b32 {low,high},%r99;
  cvt.f32.f16 %f64, low;}

	// end inline asm
	ld.global.u32 	%r26, [%rd33+4];
	ld.global.u32 	%r27, [%rd33+20];
	and.b32  	%r101, %r22, 252645135;
	and.b32  	%r105, %r23, 252645135;
	mov.b32 	%r127, 0;
	// begin inline asm
	dp4a.s32.s32 %r100, %r101, %r24, %r127;
	// end inline asm
	// begin inline asm
	dp4a.s32.s32 %r104, %r105, %r25, %r100;
	// end inline asm
	mov.b32 	%r129, 16843009;
	// begin inline asm
	dp4a.s32.s32 %r108, %r129, %r24, %r127;
	// end inline asm
	// begin inline asm
	dp4a.s32.s32 %r112, %r129, %r25, %r108;
	// end inline asm
	shr.u16 	%rs105, %rs240, 8;
	cvt.u32.u16 	%r141, %rs240;
	and.b32  	%r142, %r141, 255;
	mul.lo.s32 	%r143, %r104, %r142;
	cvt.rn.f32.s32 	%f67, %r143;
	fma.rn.f32 	%f68, %f63, %f67, 0f00000000;
	shr.u16 	%rs106, %rs239, 8;
	cvt.u32.u16 	%r144, %rs239;
	and.b32  	%r145, %r144, 255;
	mul.lo.s32 	%r146, %r112, %r145;
	cvt.rn.f32.s32 	%f69, %r146;
	fma.rn.f32 	%f70, %f63, %f69, 0f00000000;
	shr.u32 	%r147, %r22, 4;
	and.b32  	%r117, %r147, 252645135;
	shr.u32 	%r148, %r23, 4;
	and.b32  	%r121, %r148, 252645135;
	// begin inline asm
	dp4a.s32.s32 %r116, %r117, %r26, %r127;
	// end inline asm
	// begin inline asm
	dp4a.s32.s32 %r120, %r121, %r27, %r116;
	// end inline asm
	// begin inline asm
	dp4a.s32.s32 %r124, %r129, %r26, %r127;
	// end inline asm
	// begin inline asm
	dp4a.s32.s32 %r128, %r129, %r27, %r124;
	// end inline asm
	cvt.u32.u16 	%r149, %rs105;
	mul.lo.s32 	%r150, %r120, %r149;
	cvt.rn.f32.s32 	%f71, %r150;
	fma.rn.f32 	%f72, %f64, %f71, %f68;
	cvt.u32.u16 	%r151, %rs106;
	mul.lo.s32 	%r152, %r128, %r151;
	cvt.rn.f32.s32 	%f73, %r152;
	fma.rn.f32 	%f74, %f64, %f73, %f70;
	ld.global.u32 	%r133, [%rd27];
	// begin inline asm
	{.reg .f16 low,high;
  mov.b32 {low,high},%r133;
  cvt.f32.f16 %f65, low;}

	// end inline asm
	// begin inline asm
	{.reg .f16 low,high;
  mov.b32 {low,high},%r133;
  cvt.f32.f16 %f66, high;}

	// end inline asm
	mul.f32 	%f75, %f72, %f65;
	mul.f32 	%f76, %f74, %f66;
	sub.f32 	%f77, %f75, %f76;
	add.f32 	%f437, %f77, %f437;
	add.s64 	%rd34, %rd28, %rd30;
	ld.global.u32 	%r32, [%rd34+16];
	ld.global.u32 	%r33, [%rd34+32];
	add.s64 	%rd6, %rd28, %rd29;
	@%p3 bra 	$L__BB99_7;
	ld.global.u16 	%rs242, [%rd6+8];
	and.b16  	%rs107, %rs242, 3855;
	ld.global.u16 	%rs108, [%rd6];
	shr.u16 	%rs109, %rs108, 2;
	and.b16  	%rs110, %rs109, 12336;
	or.b16  	%rs244, %rs110, %rs107;
	shr.u16 	%rs111, %rs242, 4;
	and.b16  	%rs112, %rs111, 3855;
	ld.global.u16 	%rs241, [%rd6+4];
	shr.u16 	%rs113, %rs241, 2;
	and.b16  	%rs114, %rs113, 12336;
	or.b16  	%rs243, %rs114, %rs112;
	bra.uni 	$L__BB99_8;
$L__BB99_7:
	ld.global.u16 	%rs241, [%rd6+4];
	and.b16  	%rs244, %rs241, 16191;
	ld.global.u16 	%rs242, [%rd6+8];
	and.b16  	%rs243, %rs242, 16191;
$L__BB99_8:
	ld.param.u64 	%rd90, [mul_mat_vec_q4_K_q8_1_cuda7_param_0];
	and.b32  	%r154, %r32, 252645135;
	and.b32  	%r158, %r33, 252645135;
	mov.b32 	%r180, 0;
	// begin inline asm
	dp4a.s32.s32 %r153, %r154, %r24, %r180;
	// end inline asm
	// begin inline asm
	dp4a.s32.s32 %r157, %r158, %r25, %r153;
	// end inline asm
	mov.b32 	%r182, 16843009;
	// begin inline asm
	dp4a.s32.s32 %r161, %r182, %r24, %r180;
	// end inline asm
	// begin inline asm
	dp4a.s32.s32 %r165, %r182, %r25, %r161;
	// end inline asm
	shr.u16 	%rs115, %rs244, 8;
	cvt.u32.u16 	%r187, %rs244;
	and.b32  	%r188, %r187, 255;
	mul.lo.s32 	%r189, %r157, %r188;
	cvt.rn.f32.s32 	%f80, %r189;
	fma.rn.f32 	%f81, %f63, %f80, 0f00000000;
	shr.u16 	%rs116, %rs243, 8;
	cvt.u32.u16 	%r190, %rs243;
	and.b32  	%r191, %r190, 255;
	mul.lo.s32 	%r192, %r165, %r191;
	cvt.rn.f32.s32 	%f82, %r192;
	fma.rn.f32 	%f83, %f63, %f82, 0f00000000;
	shr.u32 	%r193, %r32, 4;
	and.b32  	%r170, %r193, 252645135;
	shr.u32 	%r194, %r33, 4;
	and.b32  	%r174, %r194, 252645135;
	// begin inline asm
	dp4a.s32.s32 %r169, %r170, %r26, %r180;
	// end inline asm
	// begin inline asm
	dp4a.s32.s32 %r173, %r174, %r27, %r169;
	// end inline asm
	// begin inline asm
	dp4a.s32.s32 %r177, %r182, %r26, %r180;
	// end inline asm
	// begin inline asm
	dp4a.s32.s32 %r181, %r182, %r27, %r177;
	// end inline asm
	cvt.u32.u16 	%r195, %rs115;
	mul.lo.s32 	%r196, %r173, %r195;
	cvt.rn.f32.s32 	%f84, %r196;
	fma.rn.f32 	%f85, %f64, %f84, %f81;
	cvt.u32.u16 	%r197, %rs116;
	mul.lo.s32 	%r198, %r181, %r197;
	cvt.rn.f32.s32 	%f86, %r198;
	fma.rn.f32 	%f87, %f64, %f86, %f83;
	cvta.to.global.u64 	%rd35, %rd90;
	mul.lo.s32 	%r199, %r4, 144;
	cvt.s64.s32 	%rd36, %r199;
	add.s64 	%rd37, %rd35, %rd36;
	mul.wide.s32 	%rd38, %r890, 144;
	add.s64 	%rd39, %rd37, %rd38;
	ld.global.u32 	%r186, [%rd39];
	// begin inline asm
	{.reg .f16 low,high;
  mov.b32 {low,high},%r186;
  cvt.f32.f16 %f78, low;}

	// end inline asm
	// begin inline asm
	{.reg .f16 low,high;
  mov.b32 {low,high},%r186;
  cvt.f32.f16 %f79, high;}

	// end inline asm
	mul.f32 	%f88, %f85, %f78;
	mul.f32 	%f89, %f87, %f79;
	sub.f32 	%f90, %f88, %f89;
	add.f32 	%f436, %f90, %f436;
	@%p3 bra 	$L__BB99_10;
	and.b16  	%rs117, %rs238, 3855;
	ld.global.u16 	%rs118, [%rd5];
	shr.u16 	%rs119, %rs118, 2;
	and.b16  	%rs120, %rs119, 12336;
	or.b16  	%rs246, %rs120, %rs117;
	shr.u16 	%rs121, %rs238, 4;
	and.b16  	%rs122, %rs121, 3855;
	shr.u16 	%rs123, %rs237, 2;
	and.b16  	%rs124, %rs123, 12336;
	or.b16  	%rs245, %rs124, %rs122;
	bra.uni 	$L__BB99_11;
$L__BB99_10:
	and.b16  	%rs246, %rs237, 16191;
	and.b16  	%rs245, %rs238, 16191;
$L__BB99_11:
	ld.param.u64 	%rd92, [mul_mat_vec_q4_K_q8_1_cuda7_param_1];
	mul.wide.s32 	%rd40, %r891, 36;
	cvta.to.global.u64 	%rd41, %rd92;
	shr.u32 	%r234, %r6, 3;
	mul.wide.u32 	%rd42, %r234, 72;
	shl.b32 	%r235, %r2, 2;
	cvt.u64.u32 	%rd43, %r235;
	and.b64  	%rd44, %rd43, 12;
	add.s64 	%rd45, %rd42, %rd41;
	add.s64 	%rd46, %rd45, %rd40;
	add.s64 	%rd47, %rd46, %rd44;
	ld.global.u32 	%r200, [%rd46];
	// begin inline asm
	{.reg .f16 low,high;
  mov.b32 {low,high},%r200;
  cvt.f32.f16 %f91, low;}

	// end inline asm
	ld.global.u32 	%r38, [%rd47+4];
	ld.global.u32 	%r39, [%rd47+20];
	ld.global.u32 	%r201, [%rd46+36];
	// begin inline asm
	{.reg .f16 low,high;
  mov.b32 {low,high},%r201;
  cvt.f32.f16 %f92, low;}

	// end inline asm
	ld.global.u32 	%r40, [%rd47+40];
	ld.global.u32 	%r41, [%rd47+56];
	mov.b32 	%r229, 0;
	// begin inline asm
	dp4a.s32.s32 %r202, %r101, %r38, %r229;
	// end inline asm
	// begin inline asm
	dp4a.s32.s32 %r206, %r105, %r39, %r202;
	// end inline asm
	mov.b32 	%r231, 16843009;
	// begin inline asm
	dp4a.s32.s32 %r210, %r231, %r38, %r229;
	// end inline asm
	// begin inline asm
	dp4a.s32.s32 %r214, %r231, %r39, %r210;
	// end inline asm
	shr.u16 	%rs125, %rs246, 8;
	cvt.u32.u16 	%r236, %rs246;
	and.b32  	%r237, %r236, 255;
	mul.lo.s32 	%r238, %r206, %r237;
	cvt.rn.f32.s32 	%f93, %r238;
	fma.rn.f32 	%f94, %f91, %f93, 0f00000000;
	shr.u16 	%rs126, %rs245, 8;
	cvt.u32.u16 	%r239, %rs245;
	and.b32  	%r240, %r239, 255;
	mul.lo.s32 	%r241, %r214, %r240;
	cvt.rn.f32.s32 	%f95, %r241;
	fma.rn.f32 	%f96, %f91, %f95, 0f00000000;
	// begin inline asm
	dp4a.s32.s32 %r218, %r117, %r40, %r229;
	// end inline asm
	// begin inline asm
	dp4a.s32.s32 %r222, %r121, %r41, %r218;
	// end inline asm
	// begin inline asm
	dp4a.s32.s32 %r226, %r231, %r40, %r229;
	// end inline asm
	// begin inline asm
	dp4a.s32.s32 %r230, %r231, %r41, %r226;
	// end inline asm
	cvt.u32.u16 	%r242, %rs125;
	mul.lo.s32 	%r243, %r222, %r242;
	cvt.rn.f32.s32 	%f97, %r243;
	fma.rn.f32 	%f98, %f92, %f97, %f94;
	cvt.u32.u16 	%r244, %rs126;
	mul.lo.s32 	%r245, %r230, %r244;
	cvt.rn.f32.s32 	%f99, %r245;
	fma.rn.f32 	%f100, %f92, %f99, %f96;
	mul.f32 	%f101, %f98, %f65;
	mul.f32 	%f102, %f100, %f66;
	sub.f32 	%f103, %f101, %f102;
	add.f32 	%f435, %f103, %f435;
	@%p3 bra 	$L__BB99_13;
	and.b16  	%rs127, %rs242, 3855;
	ld.global.u16 	%rs128, [%rd6];
	shr.u16 	%rs129, %rs128, 2;
	and.b16  	%rs130, %rs129, 12336;
	or.b16  	%rs248, %rs130, %rs127;
	shr.u16 	%rs131, %rs242, 4;
	and.b16  	%rs132, %rs131, 3855;
	shr.u16 	%rs133, %rs241, 2;
	and.b16  	%rs134, %rs133, 12336;
	or.b16  	%rs247, %rs134, %rs132;
	bra.uni 	$L__BB99_14;
$L__BB99_13:
	and.b16  	%rs248, %rs241, 16191;
	and.b16  	%rs247, %rs242, 16191;
$L__BB99_14:
	mov.b32 	%r273, 0;
	// begin inline asm
	dp4a.s32.s32 %r246, %r154, %r38, %r273;
	// end inline asm
	// begin inline asm
	dp4a.s32.s32 %r250, %r158, %r39, %r246;
	// end inline asm
	mov.b32 	%r275, 16843009;
	// begin inline asm
	dp4a.s32.s32 %r254, %r275, %r38, %r273;
	// end inline asm
	// begin inline asm
	dp4a.s32.s32 %r258, %r275, %r39, %r254;
	// end inline asm
	shr.u16 	%rs135, %rs248, 8;
	cvt.u32.u16 	%r278, %rs248;
	and.b32  	%r279, %r278, 255;
	mul.lo.s32 	%r280, %r250, %r279;
	cvt.rn.f32.s32 	%f104, %r280;
	fma.rn.f32 	%f105, %f91, %f104, 0f00000000;
	shr.u16 	%rs136, %rs247, 8;
	cvt.u32.u16 	%r281, %rs247;
	and.b32  	%r282, %r281, 255;
	mul.lo.s32 	%r283, %r258, %r282;
	cvt.rn.f32.s32 	%f106, %r283;
	fma.rn.f32 	%f107, %f91, %f106, 0f00000000;
	// begin inline asm
	dp4a.s32.s32 %r262, %r170, %r40, %r273;
	// end inline asm
	// begin inline asm
	dp4a.s32.s32 %r266, %r174, %r41, %r262;
	// end inline asm
	// begin inline asm
	dp4a.s32.s32 %r270, %r275, %r40, %r273;
	// end inline asm
	// begin inline asm
	dp4a.s32.s32 %r274, %r275, %r41, %r270;
	// end inline asm
	cvt.u32.u16 	%r284, %rs135;
	mul.lo.s32 	%r285, %r266, %r284;
	cvt.rn.f32.s32 	%f108, %r285;
	fma.rn.f32 	%f109, %f92, %f108, %f105;
	cvt.u32.u16 	%r286, %rs136;
	mul.lo.s32 	%r287, %r274, %r286;
	cvt.rn.f32.s32 	%f110, %r287;
	fma.rn.f32 	%f111, %f92, %f110, %f107;
	mul.f32 	%f112, %f109, %f78;
	mul.f32 	%f113, %f111, %f79;
	sub.f32 	%f114, %f112, %f113;
	add.f32 	%f434, %f114, %f434;
	@%p3 bra 	$L__BB99_16;
	and.b16  	%rs137, %rs238, 3855;
	ld.global.u16 	%rs138, [%rd5];
	shr.u16 	%rs139, %rs138, 2;
	and.b16  	%rs140, %rs139, 12336;
	or.b16  	%rs250, %rs140, %rs137;
	shr.u16 	%rs141, %rs238, 4;
	and.b16  	%rs142, %rs141, 3855;
	shr.u16 	%rs143, %rs237, 2;
	and.b16  	%rs144, %rs143, 12336;
	or.b16  	%rs249, %rs144, %rs142;
	bra.uni 	$L__BB99_17;
$L__BB99_16:
	and.b16  	%rs250, %rs237, 16191;
	and.b16  	%rs249, %rs238, 16191;
$L__BB99_17:
	mul.wide.s32 	%rd48, %r885, 36;
	add.s64 	%rd49, %rd2, %rd48;
	ld.global.u32 	%r288, [%rd49];
	// begin inline asm
	{.reg .f16 low,high;
  mov.b32 {low,high},%r288;
  cvt.f32.f16 %f115, low;}

	// end inline asm
	shl.b32 	%r322, %r2, 2;
	cvt.u64.u32 	%rd50, %r322;
	and.b64  	%rd51, %rd50, 12;
	add.s64 	%rd52, %rd51, %rd49;
	ld.global.u32 	%r42, [%rd52+4];
	ld.global.u32 	%r43, [%rd52+20];
	ld.global.u32 	%r289, [%rd49+36];
	// begin inline asm
	{.reg .f16 low,high;
  mov.b32 {low,high},%r289;
  cvt.f32.f16 %f116, low;}

	// end inline asm
	ld.global.u32 	%r44, [%rd52+40];
	ld.global.u32 	%r45, [%rd52+56];
	mov.b32 	%r317, 0;
	// begin inline asm
	dp4a.s32.s32 %r290, %r101, %r42, %r317;
	// end inline asm
	// begin inline asm
	dp4a.s32.s32 %r294, %r105, %r43, %r290;
	// end inline asm
	mov.b32 	%r319, 16843009;
	// begin inline asm
	dp4a.s32.s32 %r298, %r319, %r42, %r317;
	// end inline asm
	// begin inline asm
	dp4a.s32.s32 %r302, %r319, %r43, %r298;
	// end inline asm
	shr.u16 	%rs145, %rs250, 8;
	cvt.u32.u16 	%r323, %rs250;
	and.b32  	%r324, %r323, 255;
	mul.lo.s32 	%r325, %r294, %r324;
	cvt.rn.f32.s32 	%f117, %r325;
	fma.rn.f32 	%f118, %f115, %f117, 0f00000000;
	shr.u16 	%rs146, %rs249, 8;
	cvt.u32.u16 	%r326, %rs249;
	and.b32  	%r327, %r326, 255;
	mul.lo.s32 	%r328, %r302, %r327;
	cvt.rn.f32.s32 	%f119, %r328;
	fma.rn.f32 	%f120, %f115, %f119, 0f00000000;
	// begin inline asm
	dp4a.s32.s32 %r306, %r117, %r44, %r317;
	// end inline asm
	// begin inline asm
	dp4a.s32.s32 %r310, %r121, %r45, %r306;
	// end inline asm
	// begin inline asm
	dp4a.s32.s32 %r314, %r319, %r44, %r317;
	// end inline asm
	// begin inline asm
	dp4a.s32.s32 %r318, %r319, %r45, %r314;
	// end inline asm
	cvt.u32.u16 	%r329, %rs145;
	mul.lo.s32 	%r330, %r310, %r329;
	cvt.rn.f32.s32 	%f121, %r330;
	fma.rn.f32 	%f122, %f116, %f121, %f118;
	cvt.u32.u16 	%r331, %rs146;
	mul.lo.s32 	%r332, %r318, %r331;
	cvt.rn.f32.s32 	%f123, %r332;
	fma.rn.f32 	%f124, %f116, %f123, %f120;
	mul.f32 	%f125, %f122, %f65;
	mul.f32 	%f126, %f124, %f66;
	sub.f32 	%f127, %f125, %f126;
	add.f32 	%f433, %f127, %f433;
	@%p3 bra 	$L__BB99_19;
	and.b16  	%rs147, %rs242, 3855;
	ld.global.u16 	%rs148, [%rd6];
	shr.u16 	%rs149, %rs148, 2;
	and.b16  	%rs150, %rs149, 12336;
	or.b16  	%rs252, %rs150, %rs147;
	shr.u16 	%rs151, %rs242, 4;
	and.b16  	%rs152, %rs151, 3855;
	shr.u16 	%rs153, %rs241, 2;
	and.b16  	%rs154, %rs153, 12336;
	or.b16  	%rs251, %rs154, %rs152;
	bra.uni 	$L__BB99_20;
$L__BB99_19:
	and.b16  	%rs252, %rs241, 16191;
	and.b16  	%rs251, %rs242, 16191;
$L__BB99_20:
	mov.b32 	%r360, 0;
	// begin inline asm
	dp4a.s32.s32 %r333, %r154, %r42, %r360;
	// end inline asm
	// begin inline asm
	dp4a.s32.s32 %r337, %r158, %r43, %r333;
	// end inline asm
	mov.b32 	%r362, 16843009;
	// begin inline asm
	dp4a.s32.s32 %r341, %r362, %r42, %r360;
	// end inline asm
	// begin inline asm
	dp4a.s32.s32 %r345, %r362, %r43, %r341;
	// end inline asm
	shr.u16 	%rs155, %rs252, 8;
	cvt.u32.u16 	%r365, %rs252;
	and.b32  	%r366, %r365, 255;
	mul.lo.s32 	%r367, %r337, %r366;
	cvt.rn.f32.s32 	%f128, %r367;
	fma.rn.f32 	%f129, %f115, %f128, 0f00000000;
	shr.u16 	%rs156, %rs251, 8;
	cvt.u32.u16 	%r368, %rs251;
	and.b32  	%r369, %r368, 255;
	mul.lo.s32 	%r370, %r345, %r369;
	cvt.rn.f32.s32 	%f130, %r370;
	fma.rn.f32 	%f131, %f115, %f130, 0f00000000;
	// begin inline asm
	dp4a.s32.s32 %r349, %r170, %r44, %r360;
	// end inline asm
	// begin inline asm
	dp4a.s32.s32 %r353, %r174, %r45, %r349;
	// end inline asm
	// begin inline asm
	dp4a.s32.s32 %r357, %r362, %r44, %r360;
	// end inline asm
	// begin inline asm
	dp4a.s32.s32 %r361, %r362, %r45, %r357;
	// end inline asm
	cvt.u32.u16 	%r371, %rs155;
	mul.lo.s32 	%r372, %r353, %r371;
	cvt.rn.f32.s32 	%f132, %r372;
	fma.rn.f32 	%f133, %f116, %f132, %f129;
	cvt.u32.u16 	%r373, %rs156;
	mul.lo.s32 	%r374, %r361, %r373;
	cvt.rn.f32.s32 	%f134, %r374;
	fma.rn.f32 	%f135, %f116, %f134, %f131;
	mul.f32 	%f136, %f133, %f78;
	mul.f32 	%f137, %f135, %f79;
	sub.f32 	%f138, %f136, %f137;
	add.f32 	%f432, %f138, %f432;
	@%p3 bra 	$L__BB99_22;
	and.b16  	%rs157, %rs238, 3855;
	ld.global.u16 	%rs158, [%rd5];
	shr.u16 	%rs159, %rs158, 2;
	and.b16  	%rs160, %rs159, 12336;
	or.b16  	%rs254, %rs160, %rs157;
	shr.u16 	%rs161, %rs238, 4;
	and.b16  	%rs162, %rs161, 3855;
	shr.u16 	%rs163, %rs237, 2;
	and.b16  	%rs164, %rs163, 12336;
	or.b16  	%rs253, %rs164, %rs162;
	bra.uni 	$L__BB99_23;
$L__BB99_22:
	and.b16  	%rs254, %rs237, 16191;
	and.b16  	%rs253, %rs238, 16191;
$L__BB99_23:
	mul.wide.s32 	%rd53, %r886, 36;
	add.s64 	%rd54, %rd2, %rd53;
	ld.global.u32 	%r375, [%rd54];
	// begin inline asm
	{.reg .f16 low,high;
  mov.b32 {low,high},%r375;
  cvt.f32.f16 %f139, low;}

	// end inline asm
	shl.b32 	%r409, %r2, 2;
	cvt.u64.u32 	%rd55, %r409;
	and.b64  	%rd56, %rd55, 12;
	add.s64 	%rd57, %rd56, %rd54;
	ld.global.u32 	%r46, [%rd57+4];
	ld.global.u32 	%r47, [%rd57+20];
	ld.global.u32 	%r376, [%rd54+36];
	// begin inline asm
	{.reg .f16 low,high;
  mov.b32 {low,high},%r376;
  cvt.f32.f16 %f140, low;}

	// end inline asm
	ld.global.u32 	%r48, [%rd57+40];
	ld.global.u32 	%r49, [%rd57+56];
	mov.b32 	%r404, 0;
	// begin inline asm
	dp4a.s32.s32 %r377, %r101, %r46, %r404;
	// end inline asm
	// begin inline asm
	dp4a.s32.s32 %r381, %r105, %r47, %r377;
	// end inline asm
	mov.b32 	%r406, 16843009;
	// begin inline asm
	dp4a.s32.s32 %r385, %r406, %r46, %r404;
	// end inline asm
	// begin inline asm
	dp4a.s32.s32 %r389, %r406, %r47, %r385;
	// end inline asm
	shr.u16 	%rs165, %rs254, 8;
	cvt.u32.u16 	%r410, %rs254;
	and.b32  	%r411, %r410, 255;
	mul.lo.s32 	%r412, %r381, %r411;
	cvt.rn.f32.s32 	%f141, %r412;
	fma.rn.f32 	%f142, %f139, %f141, 0f00000000;
	shr.u16 	%rs166, %rs253, 8;
	cvt.u32.u16 	%r413, %rs253;
	and.b32  	%r414, %r413, 255;
	mul.lo.s32 	%r415, %r389, %r414;
	cvt.rn.f32.s32 	%f143, %r415;
	fma.rn.f32 	%f144, %f139, %f143, 0f00000000;
	// begin inline asm
	dp4a.s32.s32 %r393, %r117, %r48, %r404;
	// end inline asm
	// begin inline asm
	dp4a.s32.s32 %r397, %r121, %r49, %r393;
	// end inline asm
	// begin inline asm
	dp4a.s32.s32 %r401, %r406, %r48, %r404;
	// end inline asm
	// begin inline asm
	dp4a.s32.s32 %r405, %r406, %r49, %r401;
	// end inline asm
	cvt.u32.u16 	%r416, %rs165;
	mul.lo.s32 	%r417, %r397, %r416;
	cvt.rn.f32.s32 	%f145, %r417;
	fma.rn.f32 	%f146, %f140, %f145, %f142;
	cvt.u32.u16 	%r418, %rs166;
	mul.lo.s32 	%r419, %r405, %r418;
	cvt.rn.f32.s32 	%f147, %r419;
	fma.rn.f32 	%f148, %f140, %f147, %f144;
	mul.f32 	%f149, %f146, %f65;
	mul.f32 	%f150, %f148, %f66;
	sub.f32 	%f151, %f149, %f150;
	add.f32 	%f431, %f151, %f431;
	@%p3 bra 	$L__BB99_25;
	and.b16  	%rs167, %rs242, 3855;
	ld.global.u16 	%rs168, [%rd6];
	shr.u16 	%rs169, %rs168, 2;
	and.b16  	%rs170, %rs169, 12336;
	or.b16  	%rs256, %rs170, %rs167;
	shr.u16 	%rs171, %rs242, 4;
	and.b16  	%rs172, %rs171, 3855;
	shr.u16 	%rs173, %rs241, 2;
	and.b16  	%rs174, %rs173, 12336;
	or.b16  	%rs255, %rs174, %rs172;
	bra.uni 	$L__BB99_26;
$L__BB99_25:
	and.b16  	%rs256, %rs241, 16191;
	and.b16  	%rs255, %rs242, 16191;
$L__BB99_26:
	mov.b32 	%r447, 0;
	// begin inline asm
	dp4a.s32.s32 %r420, %r154, %r46, %r447;
	// end inline asm
	// begin inline asm
	dp4a.s32.s32 %r424, %r158, %r47, %r420;
	// end inline asm
	mov.b32 	%r449, 16843009;
	// begin inline asm
	dp4a.s32.s32 %r428, %r449, %r46, %r447;
	// end inline asm
	// begin inline asm
	dp4a.s32.s32 %r432, %r449, %r47, %r428;
	// end inline asm
	shr.u16 	%rs175, %rs256, 8;
	cvt.u32.u16 	%r452, %rs256;
	and.b32  	%r453, %r452, 255;
	mul.lo.s32 	%r454, %r424, %r453;
	cvt.rn.f32.s32 	%f152, %r454;
	fma.rn.f32 	%f153, %f139, %f152, 0f00000000;
	shr.u16 	%rs176, %rs255, 8;
	cvt.u32.u16 	%r455, %rs255;
	and.b32  	%r456, %r455, 255;
	mul.lo.s32 	%r457, %r432, %r456;
	cvt.rn.f32.s32 	%f154, %r457;
	fma.rn.f32 	%f155, %f139, %f154, 0f00000000;
	// begin inline asm
	dp4a.s32.s32 %r436, %r170, %r48, %r447;
	// end inline asm
	// begin inline asm
	dp4a.s32.s32 %r440, %r174, %r49, %r436;
	// end inline asm
	// begin inline asm
	dp4a.s32.s32 %r444, %r449, %r48, %r447;
	// end inline asm
	// begin inline asm
	dp4a.s32.s32 %r448, %r449, %r49, %r444;
	// end inline asm
	cvt.u32.u16 	%r458, %rs175;
	mul.lo.s32 	%r459, %r440, %r458;
	cvt.rn.f32.s32 	%f156, %r459;
	fma.rn.f32 	%f157, %f140, %f156, %f153;
	cvt.u32.u16 	%r460, %rs176;
	mul.lo.s32 	%r461, %r448, %r460;
	cvt.rn.f32.s32 	%f158, %r461;
	fma.rn.f32 	%f159, %f140, %f158, %f155;
	mul.f32 	%f160, %f157, %f78;
	mul.f32 	%f161, %f159, %f79;
	sub.f32 	%f162, %f160, %f161;
	add.f32 	%f430, %f162, %f430;
	@%p3 bra 	$L__BB99_28;
	and.b16  	%rs177, %rs238, 3855;
	ld.global.u16 	%rs178, [%rd5];
	shr.u16 	%rs179, %rs178, 2;
	and.b16  	%rs180, %rs179, 12336;
	or.b16  	%rs258, %rs180, %rs177;
	shr.u16 	%rs181, %rs238, 4;
	and.b16  	%rs182, %rs181, 3855;
	shr.u16 	%rs183, %rs237, 2;
	and.b16  	%rs184, %rs183, 12336;
	or.b16  	%rs257, %rs184, %rs182;
	bra.uni 	$L__BB99_29;
$L__BB99_28:
	and.b16  	%rs258, %rs237, 16191;
	and.b16  	%rs257, %rs238, 16191;
$L__BB99_29:
	mul.wide.s32 	%rd58, %r887, 36;
	add.s64 	%rd59, %rd2, %rd58;
	ld.global.u32 	%r462, [%rd59];
	// begin inline asm
	{.reg .f16 low,high;
  mov.b32 {low,high},%r462;
  cvt.f32.f16 %f163, low;}

	// end inline asm
	shl.b32 	%r496, %r2, 2;
	cvt.u64.u32 	%rd60, %r496;
	and.b64  	%rd61, %rd60, 12;
	add.s64 	%rd62, %rd61, %rd59;
	ld.global.u32 	%r50, [%rd62+4];
	ld.global.u32 	%r51, [%rd62+20];
	ld.global.u32 	%r463, [%rd59+36];
	// begin inline asm
	{.reg .f16 low,high;
  mov.b32 {low,high},%r463;
  cvt.f32.f16 %f164, low;}

	// end inline asm
	ld.global.u32 	%r52, [%rd62+40];
	ld.global.u32 	%r53, [%rd62+56];
	mov.b32 	%r491, 0;
	// begin inline asm
	dp4a.s32.s32 %r464, %r101, %r50, %r491;
	// end inline asm
	// begin inline asm
	dp4a.s32.s32 %r468, %r105, %r51, %r464;
	// end inline asm
	mov.b32 	%r493, 16843009;
	// begin inline asm
	dp4a.s32.s32 %r472, %r493, %r50, %r491;
	// end inline asm
	// begin inline asm
	dp4a.s32.s32 %r476, %r493, %r51, %r472;
	// end inline asm
	shr.u16 	%rs185, %rs258, 8;
	cvt.u32.u16 	%r497, %rs258;
	and.b32  	%r498, %r497, 255;
	mul.lo.s32 	%r499, %r468, %r498;
	cvt.rn.f32.s32 	%f165, %r499;
	fma.rn.f32 	%f166, %f163, %f165, 0f00000000;
	shr.u16 	%rs186, %rs257, 8;
	cvt.u32.u16 	%r500, %rs257;
	and.b32  	%r501, %r500, 255;
	mul.lo.s32 	%r502, %r476, %r501;
	cvt.rn.f32.s32 	%f167, %r502;
	fma.rn.f32 	%f168, %f163, %f167, 0f00000000;
	// begin inline asm
	dp4a.s32.s32 %r480, %r117, %r52, %r491;
	// end inline asm
	// begin inline asm
	dp4a.s32.s32 %r484, %r121, %r53, %r480;
	// end inline asm
	// begin inline asm
	dp4a.s32.s32 %r488, %r493, %r52, %r491;
	// end inline asm
	// begin inline asm
	dp4a.s32.s32 %r492, %r493, %r53, %r488;
	// end inline asm
	cvt.u32.u16 	%r503, %rs185;
	mul.lo.s32 	%r504, %r484, %r503;
	cvt.rn.f32.s32 	%f169, %r504;
	fma.rn.f32 	%f170, %f164, %f169, %f166;
	cvt.u32.u16 	%r505, %rs186;
	mul.lo.s32 	%r506, %r492, %r505;
	cvt.rn.f32.s32 	%f171, %r506;
	fma.rn.f32 	%f172, %f164, %f171, %f168;
	mul.f32 	%f173, %f170, %f65;
	mul.f32 	%f174, %f172, %f66;
	sub.f32 	%f175, %f173, %f174;
	add.f32 	%f429, %f175, %f429;
	@%p3 bra 	$L__BB99_31;
	and.b16  	%rs187, %rs242, 3855;
	ld.global.u16 	%rs188, [%rd6];
	shr.u16 	%rs189, %rs188, 2;
	and.b16  	%rs190, %rs189, 12336;
	or.b16  	%rs260, %rs190, %rs187;
	shr.u16 	%rs191, %rs242, 4;
	and.b16  	%rs192, %rs191, 3855;
	shr.u16 	%rs193, %rs241, 2;
	and.b16  	%rs194, %rs193, 12336;
	or.b16  	%rs259, %rs194, %rs192;
	bra.uni 	$L__BB99_32;
$L__BB99_31:
	and.b16  	%rs260, %rs241, 16191;
	and.b16  	%rs259, %rs242, 16191;
$L__BB99_32:
	mov.b32 	%r534, 0;
	// begin inline asm
	dp4a.s32.s32 %r507, %r154, %r50, %r534;
	// end inline asm
	// begin inline asm
	dp4a.s32.s32 %r511, %r158, %r51, %r507;
	// end inline asm
	mov.b32 	%r536, 16843009;
	// begin inline asm
	dp4a.s32.s32 %r515, %r536, %r50, %r534;
	// end inline asm
	// begin inline asm
	dp4a.s32.s32 %r519, %r536, %r51, %r515;
	// end inline asm
	shr.u16 	%rs195, %rs260, 8;
	cvt.u32.u16 	%r539, %rs260;
	and.b32  	%r540, %r539, 255;
	mul.lo.s32 	%r541, %r511, %r540;
	cvt.rn.f32.s32 	%f176, %r541;
	fma.rn.f32 	%f177, %f163, %f176, 0f00000000;
	shr.u16 	%rs196, %rs259, 8;
	cvt.u32.u16 	%r542, %rs259;
	and.b32  	%r543, %r542, 255;
	mul.lo.s32 	%r544, %r519, %r543;
	cvt.rn.f32.s32 	%f178, %r544;
	fma.rn.f32 	%f179, %f163, %f178, 0f00000000;
	// begin inline asm
	dp4a.s32.s32 %r523, %r170, %r52, %r534;
	// end inline asm
	// begin inline asm
	dp4a.s32.s32 %r527, %r174, %r53, %r523;
	// end inline asm
	// begin inline asm
	dp4a.s32.s32 %r531, %r536, %r52, %r534;
	// end inline asm
	// begin inline asm
	dp4a.s32.s32 %r535, %r536, %r53, %r531;
	// end inline asm
	cvt.u32.u16 	%r545, %rs195;
	mul.lo.s32 	%r546, %r527, %r545;
	cvt.rn.f32.s32 	%f180, %r546;
	fma.rn.f32 	%f181, %f164, %f180, %f177;
	cvt.u32.u16 	%r547, %rs196;
	mul.lo.s32 	%r548, %r535, %r547;
	cvt.rn.f32.s32 	%f182, %r548;
	fma.rn.f32 	%f183, %f164, %f182, %f179;
	mul.f32 	%f184, %f181, %f78;
	mul.f32 	%f185, %f183, %f79;
	sub.f32 	%f186, %f184, %f185;
	add.f32 	%f428, %f186, %f428;
	@%p3 bra 	$L__BB99_34;
	and.b16  	%rs197, %rs238, 3855;
	ld.global.u16 	%rs198, [%rd5];
	shr.u16 	%rs199, %rs198, 2;
	and.b16  	%rs200, %rs199, 12336;
	or.b16  	%rs262, %rs200, %rs197;
	shr.u16 	%rs201, %rs238, 4;
	and.b16  	%rs202, %rs201, 3855;
	shr.u16 	%rs203, %rs237, 2;
	and.b16  	%rs204, %rs203, 12336;
	or.b16  	%rs261, %rs204, %rs202;
	bra.uni 	$L__BB99_35;
$L__BB99_34:
	and.b16  	%rs262, %rs237, 16191;
	and.b16  	%rs261, %rs238, 16191;
$L__BB99_35:
	mul.wide.s32 	%rd63, %r888, 36;
	add.s64 	%rd64, %rd2, %rd63;
	ld.global.u32 	%r549, [%rd64];
	// begin inline asm
	{.reg .f16 low,high;
  mov.b32 {low,high},%r549;
  cvt.f32.f16 %f187, low;}

	// end inline asm
	shl.b32 	%r583, %r2, 2;
	cvt.u64.u32 	%rd65, %r583;
	and.b64  	%rd66, %rd65, 12;
	add.s64 	%rd67, %rd66, %rd64;
	ld.global.u32 	%r54, [%rd67+4];
	ld.global.u32 	%r55, [%rd67+20];
	ld.global.u32 	%r550, [%rd64+36];
	// begin inline asm
	{.reg .f16 low,high;
  mov.b32 {low,high},%r550;
  cvt.f32.f16 %f188, low;}

	// end inline asm
	ld.global.u32 	%r56, [%rd67+40];
	ld.global.u32 	%r57, [%rd67+56];
	mov.b32 	%r578, 0;
	// begin inline asm
	dp4a.s32.s32 %r551, %r101, %r54, %r578;
	// end inline asm
	// begin inline asm
	dp4a.s32.s32 %r555, %r105, %r55, %r551;
	// end inline asm
	mov.b32 	%r580, 16843009;
	// begin inline asm
	dp4a.s32.s32 %r559, %r580, %r54, %r578;
	// end inline asm
	// begin inline asm
	dp4a.s32.s32 %r563, %r580, %r55, %r559;
	// end inline asm
	shr.u16 	%rs205, %rs262, 8;
	cvt.u32.u16 	%r584, %rs262;
	and.b32  	%r585, %r584, 255;
	mul.lo.s32 	%r586, %r555, %r585;
	cvt.rn.f32.s32 	%f189, %r586;
	fma.rn.f32 	%f190, %f187, %f189, 0f00000000;
	shr.u16 	%rs206, %rs261, 8;
	cvt.u32.u16 	%r587, %rs261;
	and.b32  	%r588, %r587, 255;
	mul.lo.s32 	%r589, %r563, %r588;
	cvt.rn.f32.s32 	%f191, %r589;
	fma.rn.f32 	%f192, %f187, %f191, 0f00000000;
	// begin inline asm
	dp4a.s32.s32 %r567, %r117, %r56, %r578;
	// end inline asm
	// begin inline asm
	dp4a.s32.s32 %r571, %r121, %r57, %r567;
	// end inline asm
	// begin inline asm
	dp4a.s32.s32 %r575, %r580, %r56, %r578;
	// end inline asm
	// begin inline asm
	dp4a.s32.s32 %r579, %r580, %r57, %r575;
	// end inline asm
	cvt.u32.u16 	%r590, %rs205;
	mul.lo.s32 	%r591, %r571, %r590;
	cvt.rn.f32.s32 	%f193, %r591;
	fma.rn.f32 	%f194, %f188, %f193, %f190;
	cvt.u32.u16 	%r592, %rs206;
	mul.lo.s32 	%r593, %r579, %r592;
	cvt.rn.f32.s32 	%f195, %r593;
	fma.rn.f32 	%f196, %f188, %f195, %f192;
	mul.f32 	%f197, %f194, %f65;
	mul.f32 	%f198, %f196, %f66;
	sub.f32 	%f199, %f197, %f198;
	add.f32 	%f427, %f199, %f427;
	@%p3 bra 	$L__BB99_37;
	and.b16  	%rs207, %rs242, 3855;
	ld.global.u16 	%rs208, [%rd6];
	shr.u16 	%rs209, %rs208, 2;
	and.b16  	%rs210, %rs209, 12336;
	or.b16  	%rs264, %rs210, %rs207;
	shr.u16 	%rs211, %rs242, 4;
	and.b16  	%rs212, %rs211, 3855;
	shr.u16 	%rs213, %rs241, 2;
	and.b16  	%rs214, %rs213, 12336;
	or.b16  	%rs263, %rs214, %rs212;
	bra.uni 	$L__BB99_38;
$L__BB99_37:
	and.b16  	%rs264, %rs241, 16191;
	and.b16  	%rs263, %rs242, 16191;
$L__BB99_38:
	mov.b32 	%r621, 0;
	// begin inline asm
	dp4a.s32.s32 %r594, %r154, %r54, %r621;
	// end inline asm
	// begin inline asm
	dp4a.s32.s32 %r598, %r158, %r55, %r594;
	// end inline asm
	mov.b32 	%r623, 16843009;
	// begin inline asm
	dp4a.s32.s32 %r602, %r623, %r54, %r621;
	// end inline asm
	// begin inline asm
	dp4a.s32.s32 %r606, %r623, %r55, %r602;
	// end inline asm
	shr.u16 	%rs215, %rs264, 8;
	cvt.u32.u16 	%r626, %rs264;
	and.b32  	%r627, %r626, 255;
	mul.lo.s32 	%r628, %r598, %r627;
	cvt.rn.f32.s32 	%f200, %r628;
	fma.rn.f32 	%f201, %f187, %f200, 0f00000000;
	shr.u16 	%rs216, %rs263, 8;
	cvt.u32.u16 	%r629, %rs263;
	and.b32  	%r630, %r629, 255;
	mul.lo.s32 	%r631, %r606, %r630;
	cvt.rn.f32.s32 	%f202, %r631;
	fma.rn.f32 	%f203, %f187, %f202, 0f00000000;
	// begin inline asm
	dp4a.s32.s32 %r610, %r170, %r56, %r621;
	// end inline asm
	// begin inline asm
	dp4a.s32.s32 %r614, %r174, %r57, %r610;
	// end inline asm
	// begin inline asm
	dp4a.s32.s32 %r618, %r623, %r56, %r621;
	// end inline asm
	// begin inline asm
	dp4a.s32.s32 %r622, %r623, %r57, %r618;
	// end inline asm
	cvt.u32.u16 	%r632, %rs215;
	mul.lo.s32 	%r633, %r614, %r632;
	cvt.rn.f32.s32 	%f204, %r633;
	fma.rn.f32 	%f205, %f188, %f204, %f201;
	cvt.u32.u16 	%r634, %rs216;
	mul.lo.s32 	%r635, %r622, %r634;
	cvt.rn.f32.s32 	%f206, %r635;
	fma.rn.f32 	%f207, %f188, %f206, %f203;
	mul.f32 	%f208, %f205, %f78;
	mul.f32 	%f209, %f207, %f79;
	sub.f32 	%f210, %f208, %f209;
	add.f32 	%f426, %f210, %f426;
	@%p3 bra 	$L__BB99_40;
	and.b16  	%rs217, %rs238, 3855;
	ld.global.u16 	%rs218, [%rd5];
	shr.u16 	%rs219, %rs218, 2;
	and.b16  	%rs220, %rs219, 12336;
	or.b16  	%rs266, %rs220, %rs217;
	shr.u16 	%rs221, %rs238, 4;
	and.b16  	%rs222, %rs221, 3855;
	shr.u16 	%rs223, %rs237, 2;
	and.b16  	%rs224, %rs223, 12336;
	or.b16  	%rs265, %rs224, %rs222;
	bra.uni 	$L__BB99_41;
$L__BB99_40:
	and.b16  	%rs266, %rs237, 16191;
	and.b16  	%rs265, %rs238, 16191;
$L__BB99_41:
	mul.wide.s32 	%rd68, %r889, 36;
	add.s64 	%rd69, %rd2, %rd68;
	ld.global.u32 	%r636, [%rd69];
	// begin inline asm
	{.reg .f16 low,high;
  mov.b32 {low,high},%r636;
  cvt.f32.f16 %f211, low;}

	// end inline asm
	shl.b32 	%r670, %r2, 2;
	cvt.u64.u32 	%rd70, %r670;
	and.b64  	%rd71, %rd70, 12;
	add.s64 	%rd72, %rd71, %rd69;
	ld.global.u32 	%r58, [%rd72+4];
	ld.global.u32 	%r59, [%rd72+20];
	ld.global.u32 	%r637, [%rd69+36];
	// begin inline asm
	{.reg .f16 low,high;
  mov.b32 {low,high},%r637;
  cvt.f32.f16 %f212, low;}

	// end inline asm
	ld.global.u32 	%r60, [%rd72+40];
	ld.global.u32 	%r61, [%rd72+56];
	mov.b32 	%r665, 0;
	// begin inline asm
	dp4a.s32.s32 %r638, %r101, %r58, %r665;
	// end inline asm
	// begin inline asm
	dp4a.s32.s32 %r642, %r105, %r59, %r638;
	// end inline asm
	mov.b32 	%r667, 16843009;
	// begin inline asm
	dp4a.s32.s32 %r646, %r667, %r58, %r665;
	// end inline asm
	// begin inline asm
	dp4a.s32.s32 %r650, %r667, %r59, %r646;
	// end inline asm
	shr.u16 	%rs225, %rs266, 8;
	cvt.u32.u16 	%r671, %rs266;
	and.b32  	%r672, %r671, 255;
	mul.lo.s32 	%r673, %r642, %r672;
	cvt.rn.f32.s32 	%f213, %r673;
	fma.rn.f32 	%f214, %f211, %f213, 0f00000000;
	shr.u16 	%rs226, %rs265, 8;
	cvt.u32.u16 	%r674, %rs265;
	and.b32  	%r675, %r674, 255;
	mul.lo.s32 	%r676, %r650, %r675;
	cvt.rn.f32.s32 	%f215, %r676;
	fma.rn.f32 	%f216, %f211, %f215, 0f00000000;
	// begin inline asm
	dp4a.s32.s32 %r654, %r117, %r60, %r665;
	// end inline asm
	// begin inline asm
	dp4a.s32.s32 %r658, %r121, %r61, %r654;
	// end inline asm
	// begin inline asm
	dp4a.s32.s32 %r662, %r667, %r60, %r665;
	// end inline asm
	// begin inline asm
	dp4a.s32.s32 %r666, %r667, %r61, %r662;
	// end inline asm
	cvt.u32.u16 	%r677, %rs225;
	mul.lo.s32 	%r678, %r658, %r677;
	cvt.rn.f32.s32 	%f217, %r678;
	fma.rn.f32 	%f218, %f212, %f217, %f214;
	cvt.u32.u16 	%r679, %rs226;
	mul.lo.s32 	%r680, %r666, %r679;
	cvt.rn.f32.s32 	%f219, %r680;
	fma.rn.f32 	%f220, %f212, %f219, %f216;
	mul.f32 	%f221, %f218, %f65;
	mul.f32 	%f222, %f220, %f66;
	sub.f32 	%f223, %f221, %f222;
	add.f32 	%f425, %f223, %f425;
	@%p3 bra 	$L__BB99_43;
	and.b16  	%rs227, %rs242, 3855;
	ld.global.u16 	%rs228, [%rd6];
	shr.u16 	%rs229, %rs228, 2;
	and.b16  	%rs230, %rs229, 12336;
	or.b16  	%rs268, %rs230, %rs227;
	shr.u16 	%rs231, %rs242, 4;
	and.b16  	%rs232, %rs231, 3855;
	shr.u16 	%rs233, %rs241, 2;
	and.b16  	%rs234, %rs233, 12336;
	or.b16  	%rs267, %rs234, %rs232;
	bra.uni 	$L__BB99_44;
$L__BB99_43:
	and.b16  	%rs268, %rs241, 16191;
	and.b16  	%rs267, %rs242, 16191;
$L__BB99_44:
	mov.b32 	%r708, 0;
	// begin inline asm
	dp4a.s32.s32 %r681, %r154, %r58, %r708;
	// end inline asm
	// begin inline asm
	dp4a.s32.s32 %r685, %r158, %r59, %r681;
	// end inline asm
	mov.b32 	%r710, 16843009;
	// begin inline asm
	dp4a.s32.s32 %r689, %r710, %r58, %r708;
	// end inline asm
	// begin inline asm
	dp4a.s32.s32 %r693, %r710, %r59, %r689;
	// end inline asm
	shr.u16 	%rs235, %rs268, 8;
	cvt.u32.u16 	%r713, %rs268;
	and.b32  	%r714, %r713, 255;
	mul.lo.s32 	%r715, %r685, %r714;
	cvt.rn.f32.s32 	%f224, %r715;
	fma.rn.f32 	%f225, %f211, %f224, 0f00000000;
	shr.u16 	%rs236, %rs267, 8;
	cvt.u32.u16 	%r716, %rs267;
	and.b32  	%r717, %r716, 255;
	mul.lo.s32 	%r718, %r693, %r717;
	cvt.rn.f32.s32 	%f226, %r718;
	fma.rn.f32 	%f227, %f211, %f226, 0f00000000;
	// begin inline asm
	dp4a.s32.s32 %r697, %r170, %r60, %r708;
	// end inline asm
	// begin inline asm
	dp4a.s32.s32 %r701, %r174, %r61, %r697;
	// end inline asm
	// begin inline asm
	dp4a.s32.s32 %r705, %r710, %r60, %r708;
	// end inline asm
	// begin inline asm
	dp4a.s32.s32 %r709, %r710, %r61, %r705;
	// end inline asm
	cvt.u32.u16 	%r719, %rs235;
	mul.lo.s32 	%r720, %r701, %r719;
	cvt.rn.f32.s32 	%f228, %r720;
	fma.rn.f32 	%f229, %f212, %f228, %f225;
	cvt.u32.u16 	%r721, %rs236;
	mul.lo.s32 	%r722, %r709, %r721;
	cvt.rn.f32.s32 	%f230, %r722;
	fma.rn.f32 	%f231, %f212, %f230, %f227;
	mul.f32 	%f232, %f229, %f78;
	mul.f32 	%f233, %f231, %f79;
	sub.f32 	%f234, %f232, %f233;
	add.f32 	%f424, %f234, %f424;
	add.s32 	%r892, %r892, 4;
	add.s32 	%r891, %r891, 32;
	add.s32 	%r890, %r890, 4;
	add.s32 	%r889, %r889, 32;
	add.s32 	%r888, %r888, 32;
	add.s64 	%rd94, %rd94, 1152;
	add.s32 	%r887, %r887, 32;
	add.s32 	%r886, %r886, 32;
	add.s32 	%r885, %r885, 32;
	setp.lt.s32 	%p16, %r892, %r4;
	@%p16 bra 	$L__BB99_2;
	st.local.v2.f32 	[%rd1], {%f437, %f436};
	st.local.v2.f32 	[%rd1+8], {%f435, %f434};
	st.local.v2.f32 	[%rd1+16], {%f433, %f432};
	st.local.v2.f32 	[%rd1+24], {%f431, %f430};
	st.local.v2.f32 	[%rd1+32], {%f429, %f428};
	st.local.v2.f32 	[%rd1+40], {%f427, %f426};
	st.local.v2.f32 	[%rd1+48], {%f425, %f424};
$L__BB99_46:
	setp.eq.s32 	%p17, %r1, 0;
	@%p17 bra 	$L__BB99_48;
	mov.u32 	%r723, _ZZN34_INTERNAL_c8396950_4_k_cu_1fba617b13mul_mat_vec_qILi7ELi256ELi32E10block_q4_KLi2EXadL_ZNS_17vec_dot_q4_K_q8_1EPKvPK10block_q8_1RKiEEEEvS3_S3_PfiiiiE10tmp_shared;
	mad.lo.s32 	%r724, %r1, 1792, %r723;
	shl.b32 	%r725, %r2, 2;
	add.s32 	%r726, %r724, %r725;
	st.shared.f32 	[%r726+-1792], %f437;
	st.shared.f32 	[%r726+-1664], %f436;
	st.shared.f32 	[%r726+-1536], %f435;
	st.shared.f32 	[%r726+-1408], %f434;
	st.shared.f32 	[%r726+-1280], %f433;
	st.shared.f32 	[%r726+-1152], %f432;
	st.shared.f32 	[%r726+-1024], %f431;
	st.shared.f32 	[%r726+-896], %f430;
	st.shared.f32 	[%r726+-768], %f429;
	st.shared.f32 	[%r726+-640], %f428;
	st.shared.f32 	[%r726+-512], %f427;
	st.shared.f32 	[%r726+-384], %f426;
	st.shared.f32 	[%r726+-256], %f425;
	st.shared.f32 	[%r726+-128], %f424;
$L__BB99_48:
	setp.ne.s32 	%p18, %r1, 0;
	bar.sync 	0;
	@%p18 bra 	$L__BB99_63;
	ld.param.u64 	%rd93, [mul_mat_vec_q4_K_q8_1_cuda7_param_2];
	cvta.to.global.u64 	%rd8, %rd93;
	shl.b32 	%r727, %r2, 2;
	mov.u32 	%r728, _ZZN34_INTERNAL_c8396950_4_k_cu_1fba617b13mul_mat_vec_qILi7ELi256ELi32E10block_q4_KLi2EXadL_ZNS_17vec_dot_q4_K_q8_1EPKvPK10block_q8_1RKiEEEEvS3_S3_PfiiiiE10tmp_shared;
	add.s32 	%r70, %r728, %r727;
	setp.gt.u32 	%p19, %r2, 1;
	mul.wide.u32 	%rd73, %r2, 4;
	add.s64 	%rd9, %rd1, %rd73;
	mov.u32 	%r729, %ctaid.x;
	shl.b32 	%r730, %r729, 1;
	add.s32 	%r71, %r730, %r2;
	ld.shared.f32 	%f235, [%r70];
	add.f32 	%f236, %f235, %f437;
	mov.b32 	%r731, %f236;
	shfl.sync.bfly.b32	%r732|%p20, %r731, 16, 31, -1;
	mov.b32 	%f237, %r732;
	add.f32 	%f238, %f236, %f237;
	mov.b32 	%r733, %f238;
	shfl.sync.bfly.b32	%r734|%p21, %r733, 8, 31, -1;
	mov.b32 	%f239, %r734;
	add.f32 	%f240, %f238, %f239;
	mov.b32 	%r735, %f240;
	shfl.sync.bfly.b32	%r736|%p22, %r735, 4, 31, -1;
	mov.b32 	%f241, %r736;
	add.f32 	%f242, %f240, %f241;
	mov.b32 	%r737, %f242;
	shfl.sync.bfly.b32	%r738|%p23, %r737, 2, 31, -1;
	mov.b32 	%f243, %r738;
	add.f32 	%f244, %f242, %f243;
	mov.b32 	%r739, %f244;
	shfl.sync.bfly.b32	%r740|%p24, %r739, 1, 31, -1;
	mov.b32 	%f245, %r740;
	add.f32 	%f246, %f244, %f245;
	st.local.f32 	[%rd1], %f246;
	ld.shared.f32 	%f247, [%r70+128];
	add.f32 	%f248, %f247, %f436;
	mov.b32 	%r741, %f248;
	shfl.sync.bfly.b32	%r742|%p25, %r741, 16, 31, -1;
	mov.b32 	%f249, %r742;
	add.f32 	%f250, %f248, %f249;
	mov.b32 	%r743, %f250;
	shfl.sync.bfly.b32	%r744|%p26, %r743, 8, 31, -1;
	mov.b32 	%f251, %r744;
	add.f32 	%f252, %f250, %f251;
	mov.b32 	%r745, %f252;
	shfl.sync.bfly.b32	%r746|%p27, %r745, 4, 31, -1;
	mov.b32 	%f253, %r746;
	add.f32 	%f254, %f252, %f253;
	mov.b32 	%r747, %f254;
	shfl.sync.bfly.b32	%r748|%p28, %r747, 2, 31, -1;
	mov.b32 	%f255, %r748;
	add.f32 	%f256, %f254, %f255;
	mov.b32 	%r749, %f256;
	shfl.sync.bfly.b32	%r750|%p29, %r749, 1, 31, -1;
	mov.b32 	%f257, %r750;
	add.f32 	%f258, %f256, %f257;
	st.local.f32 	[%rd1+4], %f258;
	@%p19 bra 	$L__BB99_51;
	ld.local.f32 	%f259, [%rd9];
	mul.wide.u32 	%rd74, %r71, 4;
	add.s64 	%rd75, %rd8, %rd74;
	st.global.f32 	[%rd75], %f259;
$L__BB99_51:
	setp.gt.u32 	%p30, %r2, 1;
	ld.shared.f32 	%f260, [%r70+256];
	add.f32 	%f261, %f260, %f435;
	mov.b32 	%r751, %f261;
	shfl.sync.bfly.b32	%r752|%p31, %r751, 16, 31, -1;
	mov.b32 	%f262, %r752;
	add.f32 	%f263, %f261, %f262;
	mov.b32 	%r753, %f263;
	shfl.sync.bfly.b32	%r754|%p32, %r753, 8, 31, -1;
	mov.b32 	%f264, %r754;
	add.f32 	%f265, %f263, %f264;
	mov.b32 	%r755, %f265;
	shfl.sync.bfly.b32	%r756|%p33, %r755, 4, 31, -1;
	mov.b32 	%f266, %r756;
	add.f32 	%f267, %f265, %f266;
	mov.b32 	%r757, %f267;
	shfl.sync.bfly.b32	%r758|%p34, %r757, 2, 31, -1;
	mov.b32 	%f268, %r758;
	add.f32 	%f269, %f267, %f268;
	mov.b32 	%r759, %f269;
	shfl.sync.bfly.b32	%r760|%p35, %r759, 1, 31, -1;
	mov.b32 	%f270, %r760;
	add.f32 	%f271, %f269, %f270;
	st.local.f32 	[%rd1+8], %f271;
	ld.shared.f32 	%f272, [%r70+384];
	add.f32 	%f273, %f272, %f434;
	mov.b32 	%r761, %f273;
	shfl.sync.bfly.b32	%r762|%p36, %r761, 16, 31, -1;
	mov.b32 	%f274, %r762;
	add.f32 	%f275, %f273, %f274;
	mov.b32 	%r763, %f275;
	shfl.sync.bfly.b32	%r764|%p37, %r763, 8, 31, -1;
	mov.b32 	%f276, %r764;
	add.f32 	%f277, %f275, %f276;
	mov.b32 	%r765, %f277;
	shfl.sync.bfly.b32	%r766|%p38, %r765, 4, 31, -1;
	mov.b32 	%f278, %r766;
	add.f32 	%f279, %f277, %f278;
	mov.b32 	%r767, %f279;
	shfl.sync.bfly.b32	%r768|%p39, %r767, 2, 31, -1;
	mov.b32 	%f280, %r768;
	add.f32 	%f281, %f279, %f280;
	mov.b32 	%r769, %f281;
	shfl.sync.bfly.b32	%r770|%p40, %r769, 1, 31, -1;
	mov.b32 	%f282, %r770;
	add.f32 	%f283, %f281, %f282;
	st.local.f32 	[%rd1+12], %f283;
	@%p30 bra 	$L__BB99_53;
	ld.param.u32 	%r879, [mul_mat_vec_q4_K_q8_1_cuda7_param_6];
	ld.local.f32 	%f284, [%rd9+8];
	add.s32 	%r771, %r71, %r879;
	mul.wide.u32 	%rd76, %r771, 4;
	add.s64 	%rd77, %rd8, %rd76;
	st.global.f32 	[%rd77], %f284;
$L__BB99_53:
	setp.gt.u32 	%p41, %r2, 1;
	ld.shared.f32 	%f285, [%r70+512];
	add.f32 	%f286, %f285, %f433;
	mov.b32 	%r772, %f286;
	shfl.sync.bfly.b32	%r773|%p42, %r772, 16, 31, -1;
	mov.b32 	%f287, %r773;
	add.f32 	%f288, %f286, %f287;
	mov.b32 	%r774, %f288;
	shfl.sync.bfly.b32	%r775|%p43, %r774, 8, 31, -1;
	mov.b32 	%f289, %r775;
	add.f32 	%f290, %f288, %f289;
	mov.b32 	%r776, %f290;
	shfl.sync.bfly.b32	%r777|%p44, %r776, 4, 31, -1;
	mov.b32 	%f291, %r777;
	add.f32 	%f292, %f290, %f291;
	mov.b32 	%r778, %f292;
	shfl.sync.bfly.b32	%r779|%p45, %r778, 2, 31, -1;
	mov.b32 	%f293, %r779;
	add.f32 	%f294, %f292, %f293;
	mov.b32 	%r780, %f294;
	shfl.sync.bfly.b32	%r781|%p46, %r780, 1, 31, -1;
	mov.b32 	%f295, %r781;
	add.f32 	%f296, %f294, %f295;
	st.local.f32 	[%rd1+16], %f296;
	ld.shared.f32 	%f297, [%r70+640];
	add.f32 	%f298, %f297, %f432;
	mov.b32 	%r782, %f298;
	shfl.sync.bfly.b32	%r783|%p47, %r782, 16, 31, -1;
	mov.b32 	%f299, %r783;
	add.f32 	%f300, %f298, %f299;
	mov.b32 	%r784, %f300;
	shfl.sync.bfly.b32	%r785|%p48, %r784, 8, 31, -1;
	mov.b32 	%f301, %r785;
	add.f32 	%f302, %f300, %f301;
	mov.b32 	%r786, %f302;
	shfl.sync.bfly.b32	%r787|%p49, %r786, 4, 31, -1;
	mov.b32 	%f303, %r787;
	add.f32 	%f304, %f302, %f303;
	mov.b32 	%r788, %f304;
	shfl.sync.bfly.b32	%r789|%p50, %r788, 2, 31, -1;
	mov.b32 	%f305, %r789;
	add.f32 	%f306, %f304, %f305;
	mov.b32 	%r790, %f306;
	shfl.sync.bfly.b32	%r791|%p51, %r790, 1, 31, -1;
	mov.b32 	%f307, %r791;
	add.f32 	%f308, %f306, %f307;
	st.local.f32 	[%rd1+20], %f308;
	@%p41 bra 	$L__BB99_55;
	ld.param.u32 	%r880, [mul_mat_vec_q4_K_q8_1_cuda7_param_6];
	ld.local.f32 	%f309, [%rd9+16];
	shl.b32 	%r792, %r880, 1;
	add.s32 	%r793, %r71, %r792;
	mul.wide.u32 	%rd78, %r793, 4;
	add.s64 	%rd79, %rd8, %rd78;
	st.global.f32 	[%rd79], %f309;
$L__BB99_55:
	setp.gt.u32 	%p52, %r2, 1;
	ld.shared.f32 	%f310, [%r70+768];
	add.f32 	%f311, %f310, %f431;
	mov.b32 	%r794, %f311;
	shfl.sync.bfly.b32	%r795|%p53, %r794, 16, 31, -1;
	mov.b32 	%f312, %r795;
	add.f32 	%f313, %f311, %f312;
	mov.b32 	%r796, %f313;
	shfl.sync.bfly.b32	%r797|%p54, %r796, 8, 31, -1;
	mov.b32 	%f314, %r797;
	add.f32 	%f315, %f313, %f314;
	mov.b32 	%r798, %f315;
	shfl.sync.bfly.b32	%r799|%p55, %r798, 4, 31, -1;
	mov.b32 	%f316, %r799;
	add.f32 	%f317, %f315, %f316;
	mov.b32 	%r800, %f317;
	shfl.sync.bfly.b32	%r801|%p56, %r800, 2, 31, -1;
	mov.b32 	%f318, %r801;
	add.f32 	%f319, %f317, %f318;
	mov.b32 	%r802, %f319;
	shfl.sync.bfly.b32	%r803|%p57, %r802, 1, 31, -1;
	mov.b32 	%f320, %r803;
	add.f32 	%f321, %f319, %f320;
	st.local.f32 	[%rd1+24], %f321;
	ld.shared.f32 	%f322, [%r70+896];
	add.f32 	%f323, %f322, %f430;
	mov.b32 	%r804, %f323;
	shfl.sync.bfly.b32	%r805|%p58, %r804, 16, 31, -1;
	mov.b32 	%f324, %r805;
	add.f32 	%f325, %f323, %f324;
	mov.b32 	%r806, %f325;
	shfl.sync.bfly.b32	%r807|%p59, %r806, 8, 31, -1;
	mov.b32 	%f326, %r807;
	add.f32 	%f327, %f325, %f326;
	mov.b32 	%r808, %f327;
	shfl.sync.bfly.b32	%r809|%p60, %r808, 4, 31, -1;
	mov.b32 	%f328, %r809;
	add.f32 	%f329, %f327, %f328;
	mov.b32 	%r810, %f329;
	shfl.sync.bfly.b32	%r811|%p61, %r810, 2, 31, -1;
	mov.b32 	%f330, %r811;
	add.f32 	%f331, %f329, %f330;
	mov.b32 	%r812, %f331;
	shfl.sync.bfly.b32	%r813|%p62, %r812, 1, 31, -1;
	mov.b32 	%f332, %r813;
	add.f32 	%f333, %f331, %f332;
	st.local.f32 	[%rd1+28], %f333;
	@%p52 bra 	$L__BB99_57;
	ld.param.u32 	%r881, [mul_mat_vec_q4_K_q8_1_cuda7_param_6];
	ld.local.f32 	%f334, [%rd9+24];
	mad.lo.s32 	%r814, %r881, 3, %r71;
	mul.wide.u32 	%rd80, %r814, 4;
	add.s64 	%rd81, %rd8, %rd80;
	st.global.f32 	[%rd81], %f334;
$L__BB99_57:
	setp.gt.u32 	%p63, %r2, 1;
	ld.shared.f32 	%f335, [%r70+1024];
	add.f32 	%f336, %f335, %f429;
	mov.b32 	%r815, %f336;
	shfl.sync.bfly.b32	%r816|%p64, %r815, 16, 31, -1;
	mov.b32 	%f337, %r816;
	add.f32 	%f338, %f336, %f337;
	mov.b32 	%r817, %f338;
	shfl.sync.bfly.b32	%r818|%p65, %r817, 8, 31, -1;
	mov.b32 	%f339, %r818;
	add.f32 	%f340, %f338, %f339;
	mov.b32 	%r819, %f340;
	shfl.sync.bfly.b32	%r820|%p66, %r819, 4, 31, -1;
	mov.b32 	%f341, %r820;
	add.f32 	%f342, %f340, %f341;
	mov.b32 	%r821, %f342;
	shfl.sync.bfly.b32	%r822|%p67, %r821, 2, 31, -1;
	mov.b32 	%f343, %r822;
	add.f32 	%f344, %f342, %f343;
	mov.b32 	%r823, %f344;
	shfl.sync.bfly.b32	%r824|%p68, %r823, 1, 31, -1;
	mov.b32 	%f345, %r824;
	add.f32 	%f346, %f344, %f345;
	st.local.f32 	[%rd1+32], %f346;
	ld.shared.f32 	%f347, [%r70+1152];
	add.f32 	%f348, %f347, %f428;
	mov.b32 	%r825, %f348;
	shfl.sync.bfly.b32	%r826|%p69, %r825, 16, 31, -1;
	mov.b32 	%f349, %r826;
	add.f32 	%f350, %f348, %f349;
	mov.b32 	%r827, %f350;
	shfl.sync.bfly.b32	%r828|%p70, %r827, 8, 31, -1;
	mov.b32 	%f351, %r828;
	add.f32 	%f352, %f350, %f351;
	mov.b32 	%r829, %f352;
	shfl.sync.bfly.b32	%r830|%p71, %r829, 4, 31, -1;
	mov.b32 	%f353, %r830;
	add.f32 	%f354, %f352, %f353;
	mov.b32 	%r831, %f354;
	shfl.sync.bfly.b32	%r832|%p72, %r831, 2, 31, -1;
	mov.b32 	%f355, %r832;
	add.f32 	%f356, %f354, %f355;
	mov.b32 	%r833, %f356;
	shfl.sync.bfly.b32	%r834|%p73, %r833, 1, 31, -1;
	mov.b32 	%f357, %r834;
	add.f32 	%f358, %f356, %f357;
	st.local.f32 	[%rd1+36], %f358;
	@%p63 bra 	$L__BB99_59;
	ld.param.u32 	%r882, [mul_mat_vec_q4_K_q8_1_cuda7_param_6];
	ld.local.f32 	%f359, [%rd9+32];
	shl.b32 	%r835, %r882, 2;
	add.s32 	%r836, %r71, %r835;
	mul.wide.u32 	%rd82, %r836, 4;
	add.s64 	%rd83, %rd8, %rd82;
	st.global.f32 	[%rd83], %f359;
$L__BB99_59:
	setp.gt.u32 	%p74, %r2, 1;
	ld.shared.f32 	%f360, [%r70+1280];
	add.f32 	%f361, %f360, %f427;
	mov.b32 	%r837, %f361;
	shfl.sync.bfly.b32	%r838|%p75, %r837, 16, 31, -1;
	mov.b32 	%f362, %r838;
	add.f32 	%f363, %f361, %f362;
	mov.b32 	%r839, %f363;
	shfl.sync.bfly.b32	%r840|%p76, %r839, 8, 31, -1;
	mov.b32 	%f364, %r840;
	add.f32 	%f365, %f363, %f364;
	mov.b32 	%r841, %f365;
	shfl.sync.bfly.b32	%r842|%p77, %r841, 4, 31, -1;
	mov.b32 	%f366, %r842;
	add.f32 	%f367, %f365, %f366;
	mov.b32 	%r843, %f367;
	shfl.sync.bfly.b32	%r844|%p78, %r843, 2, 31, -1;
	mov.b32 	%f368, %r844;
	add.f32 	%f369, %f367, %f368;
	mov.b32 	%r845, %f369;
	shfl.sync.bfly.b32	%r846|%p79, %r845, 1, 31, -1;
	mov.b32 	%f370, %r846;
	add.f32 	%f371, %f369, %f370;
	st.local.f32 	[%rd1+40], %f371;
	ld.shared.f32 	%f372, [%r70+1408];
	add.f32 	%f373, %f372, %f426;
	mov.b32 	%r847, %f373;
	shfl.sync.bfly.b32	%r848|%p80, %r847, 16, 31, -1;
	mov.b32 	%f374, %r848;
	add.f32 	%f375, %f373, %f374;
	mov.b32 	%r849, %f375;
	shfl.sync.bfly.b32	%r850|%p81, %r849, 8, 31, -1;
	mov.b32 	%f376, %r850;
	add.f32 	%f377, %f375, %f376;
	mov.b32 	%r851, %f377;
	shfl.sync.bfly.b32	%r852|%p82, %r851, 4, 31, -1;
	mov.b32 	%f378, %r852;
	add.f32 	%f379, %f377, %f378;
	mov.b32 	%r853, %f379;
	shfl.sync.bfly.b32	%r854|%p83, %r853, 2, 31, -1;
	mov.b32 	%f380, %r854;
	add.f32 	%f381, %f379, %f380;
	mov.b32 	%r855, %f381;
	shfl.sync.bfly.b32	%r856|%p84, %r855, 1, 31, -1;
	mov.b32 	%f382, %r856;
	add.f32 	%f383, %f381, %f382;
	st.local.f32 	[%rd1+44], %f383;
	@%p74 bra 	$L__BB99_61;
	ld.param.u32 	%r883, [mul_mat_vec_q4_K_q8_1_cuda7_param_6];
	ld.local.f32 	%f384, [%rd9+40];
	mad.lo.s32 	%r857, %r883, 5, %r71;
	mul.wide.u32 	%rd84, %r857, 4;
	add.s64 	%rd85, %rd8, %rd84;
	st.global.f32 	[%rd85], %f384;
$L__BB99_61:
	setp.gt.u32 	%p85, %r2, 1;
	ld.shared.f32 	%f385, [%r70+1536];
	add.f32 	%f386, %f385, %f425;
	mov.b32 	%r858, %f386;
	shfl.sync.bfly.b32	%r859|%p86, %r858, 16, 31, -1;
	mov.b32 	%f387, %r859;
	add.f32 	%f388, %f386, %f387;
	mov.b32 	%r860, %f388;
	shfl.sync.bfly.b32	%r861|%p87, %r860, 8, 31, -1;
	mov.b32 	%f389, %r861;
	add.f32 	%f390, %f388, %f389;
	mov.b32 	%r862, %f390;
	shfl.sync.bfly.b32	%r863|%p88, %r862, 4, 31, -1;
	mov.b32 	%f391, %r863;
	add.f32 	%f392, %f390, %f391;
	mov.b32 	%r864, %f392;
	shfl.sync.bfly.b32	%r865|%p89, %r864, 2, 31, -1;
	mov.b32 	%f393, %r865;
	add.f32 	%f394, %f392, %f393;
	mov.b32 	%r866, %f394;
	shfl.sync.bfly.b32	%r867|%p90, %r866, 1, 31, -1;
	mov.b32 	%f395, %r867;
	add.f32 	%f396, %f394, %f395;
	st.local.f32 	[%rd1+48], %f396;
	ld.shared.f32 	%f397, [%r70+1664];
	add.f32 	%f398, %f397, %f424;
	mov.b32 	%r868, %f398;
	shfl.sync.bfly.b32	%r869|%p91, %r868, 16, 31, -1;
	mov.b32 	%f399, %r869;
	add.f32 	%f400, %f398, %f399;
	mov.b32 	%r870, %f400;
	shfl.sync.bfly.b32	%r871|%p92, %r870, 8, 31, -1;
	mov.b32 	%f401, %r871;
	add.f32 	%f402, %f400, %f401;
	mov.b32 	%r872, %f402;
	shfl.sync.bfly.b32	%r873|%p93, %r872, 4, 31, -1;
	mov.b32 	%f403, %r873;
	add.f32 	%f404, %f402, %f403;
	mov.b32 	%r874, %f404;
	shfl.sync.bfly.b32	%r875|%p94, %r874, 2, 31, -1;
	mov.b32 	%f405, %r875;
	add.f32 	%f406, %f404, %f405;
	mov.b32 	%r876, %f406;
	shfl.sync.bfly.b32	%r877|%p95, %r876, 1, 31, -1;
	mov.b32 	%f407, %r877;
	add.f32 	%f408, %f406, %f407;
	st.local.f32 	[%rd1+52], %f408;
	@%p85 bra 	$L__BB99_63;
	ld.param.u32 	%r884, [mul_mat_vec_q4_K_q8_1_cuda7_param_6];
	ld.local.f32 	%f409, [%rd9+48];
	mad.lo.s32 	%r878, %r884, 6, %r71;
	mul.wide.u32 	%rd86, %r878, 4;
	add.s64 	%rd87, %rd8, %rd86;
	st.global.f32 	[%rd87], %f409;
$L__BB99_63:
	ret;

}
	// .globl	mul_mat_vec_q5_K_q8_1_cuda7
.visible .entry mul_mat_vec_q5_K_q8_1_cuda7(
	.param .u64 .ptr .align 1 mul_mat_vec_q5_K_q8_1_cuda7_param_0,
	.param .u64 .ptr .align 1 mul_mat_vec_q5_K_q8_1_cuda7_param_1,
	.param .u64 .ptr .align 1 mul_mat_vec_q5_K_q8_1_cuda7_param_2,
	.param .u32 mul_mat_vec_q5_K_q8_1_cuda7_param_3,
	.param .u32 mul_mat_vec_q5_K_q8_1_cuda7_param_4,
	.param .u32 mul_mat_vec_q5_K_q8_1_cuda7_param_5,
	.param .u32 mul_mat_vec_q5_K_q8_1_cuda7_param_6
)
{
	.local .align 8 .b8 	__local_depot100[56];
	.reg .b64 	%SP;
	.reg .b64 	%SPL;
	.reg .pred 	%p<96>;
	.reg .b16 	%rs<269>;
	.reg .b32 	%r<904>;
	.reg .b32 	%f<438>;
	.reg .b64 	%rd<77>;
	// demoted variable
	.shared .align 4 .b8 _ZZN34_INTERNAL_c8396950_4_k_cu_1fba617b13mul_mat_vec_qILi7ELi256ELi32E10block_q5_KLi2EXadL_ZNS_17vec_dot_q5_K_q8_1EPKvPK10block_q8_1RKiEEEEvS3_S3_PfiiiiE10tmp_shared[1792];
	mov.u64 	%SPL, __local_depot100;
	ld.param.u64 	%rd19, [mul_mat_vec_q5_K_q8_1_cuda7_param_0];
	ld.param.u64 	%rd20, [mul_mat_vec_q5_K_q8_1_cuda7_param_2];
	ld.param.u32 	%r78, [mul_mat_vec_q5_K_q8_1_cuda7_param_3];
	ld.param.u32 	%r76, [mul_mat_vec_q5_K_q8_1_cuda7_param_5];
	ld.param.u32 	%r77, [mul_mat_vec_q5_K_q8_1_cuda7_param_6];
	cvta.to.global.u64 	%rd1, %rd19;
	cvta.to.global.u64 	%rd2, %rd20;
	add.u64 	%rd3, %SPL, 0;
	mov.u32 	%r1, %tid.y;
	shl.b32 	%r79, %r1, 5;
	mov.u32 	%r2, %tid.x;
	add.s32 	%r80, %r79, %r2;
	mov.u32 	%r81, %ctaid.x;
	shl.b32 	%r3, %r81, 1;
	shr.s32 	%r82, %r78, 31;
	shr.u32 	%r83, %r82, 24;
	add.s32 	%r84, %r78, %r83;
	shr.s32 	%r4, %r84, 8;
	mov.f32 	%f424, 0f00000000;
	st.local.v2.f32 	[%rd3], {%f424, %f424};
	st.local.v2.f32 	[%rd3+8], {%f424, %f424};
	st.local.v2.f32 	[%rd3+16], {%f424, %f424};
	st.local.v2.f32 	[%rd3+24], {%f424, %f424};
	st.local.v2.f32 	[%rd3+32], {%f424, %f424};
	st.local.v2.f32 	[%rd3+40], {%f424, %f424};
	st.local.v2.f32 	[%rd3+48], {%f424, %f424};
	shr.u32 	%r903, %r80, 4;
	setp.ge.s32 	%p1, %r903, %r4;
	mov.f32 	%f425, %f424;
	mov.f32 	%f426, %f424;
	mov.f32 	%f427, %f424;
	mov.f32 	%f428, %f424;
	mov.f32 	%f429, %f424;
	mov.f32 	%f430, %f424;
	mov.f32 	%f431, %f424;
	mov.f32 	%f432, %f424;
	mov.f32 	%f433, %f424;
	mov.f32 	%f434, %f424;
	mov.f32 	%f435, %f424;
	mov.f32 	%f436, %f424;
	mov.f32 	%f437, %f424;
	@%p1 bra 	$L__BB100_46;
	ld.param.u64 	%rd74, [mul_mat_vec_q5_K_q8_1_cuda7_param_1];
	cvta.to.global.u64 	%rd22, %rd74;
	shr.s32 	%r85, %r76, 31;
	shr.u32 	%r86, %r85, 27;
	add.s32 	%r87, %r76, %r86;
	shr.s32 	%r88, %r87, 5;
	shl.b32 	%r89, %r2, 1;
	and.b32  	%r6, %r89, 30;
	shr.u32 	%r90, %r6, 3;
	shl.b32 	%r91, %r90, 1;
	shl.b32 	%r92, %r90, 5;
	shl.b32 	%r93, %r2, 2;
	and.b32  	%r94, %r93, 12;
	or.b32  	%r95, %r94, %r92;
	cvt.u64.u32 	%rd23, %r95;
	cvt.u64.u32 	%rd4, %r94;
	cvt.u64.u32 	%rd5, %r91;
	mul.wide.u32 	%rd24, %r90, 72;
	add.s64 	%rd25, %rd24, %rd4;
	add.s64 	%rd26, %rd25, %rd22;
	add.s64 	%rd6, %rd26, 40;
	shl.b32 	%r96, %r903, 3;
	add.s32 	%r902, %r88, %r96;
	mad.lo.s32 	%r901, %r3, %r4, %r903;
	add.s64 	%rd7, %rd22, %rd24;
	mad.lo.s32 	%r900, %r88, 6, %r96;
	add.s64 	%rd8, %rd23, 48;
	mad.lo.s32 	%r899, %r88, 5, %r96;
	shl.b32 	%r97, %r88, 2;
	add.s32 	%r898, %r96, %r97;
	mad.lo.s32 	%r897, %r88, 3, %r96;
	or.b32  	%r98, %r96, %r91;
	mul.wide.u32 	%rd27, %r98, 36;
	add.s64 	%rd28, %rd27, %rd22;
	add.s64 	%rd76, %rd28, 36;
	shl.b32 	%r99, %r88, 1;
	add.s32 	%r896, %r96, %r99;
	mov.f32 	%f424, 0f00000000;
$L__BB100_2:
	setp.gt.u32 	%p2, %r6, 15;
	mul.wide.s32 	%rd11, %r901, 176;
	add.s64 	%rd12, %rd1, %rd11;
	add.s64 	%rd29, %rd12, %rd8;
	add.s64 	%rd30, %rd12, %rd4;
	ld.global.u32 	%r22, [%rd29];
	ld.global.u32 	%r23, [%rd29+16];
	ld.global.u32 	%r24, [%rd30+16];
	ld.global.u32 	%r25, [%rd30+32];
	add.s64 	%rd13, %rd12, %rd5;
	@%p2 bra 	$L__BB100_4;
	ld.global.u16 	%rs237, [%rd13+4];
	and.b16  	%rs240, %rs237, 16191;
	ld.global.u16 	%rs238, [%rd13+8];
	and.b16  	%rs239, %rs238, 16191;
	bra.uni 	$L__BB100_5;
$L__BB100_4:
	ld.global.u16 	%rs238, [%rd13+8];
	and.b16  	%rs97, %rs238, 3855;
	ld.global.u16 	%rs98, [%rd13];
	shr.u16 	%rs99, %rs98, 2;
	and.b16  	%rs100, %rs99, 12336;
	or.b16  	%rs240, %rs100, %rs97;
	shr.u16 	%rs101, %rs238, 4;
	and.b16  	%rs102, %rs101, 3855;
	ld.global.u16 	%rs237, [%rd13+4];
	shr.u16 	%rs103, %rs237, 2;
	and.b16  	%rs104, %rs103, 12336;
	or.b16  	%rs239, %rs104, %rs102;
$L__BB100_5:
	mul.lo.s32 	%r136, %r4, 176;
	cvt.s64.s32 	%rd31, %r136;
	or.b64  	%rd32, %rd5, %rd31;
	add.s64 	%rd33, %rd1, %rd32;
	add.s64 	%rd14, %rd33, %rd11;
	add.s64 	%rd34, %rd1, %rd31;
	add.s64 	%rd15, %rd34, %rd11;
	cvt.u32.u64 	%r137, %rd5;
	shr.s32 	%r138, %r24, %r137;
	shr.s32 	%r139, %r25, %r137;
	setp.lt.u32 	%p3, %r6, 16;
	ld.global.u32 	%r100, [%rd76+-36];
	// begin inline asm
	{.reg .f16 low,high;
  mov.b32 {low,high},%r100;
  cvt.f32.f16 %f63, low;}

	// end inline asm
	add.s64 	%rd35, %rd76, %rd4;
	ld.global.u32 	%r26, [%rd35+-32];
	ld.global.u32 	%r27, [%rd35+-16];
	ld.global.u32 	%r101, [%rd76];
	// begin inline asm
	{.reg .f16 low,high;
  mov.b32 {low,high},%r101;
  cvt.f32.f16 %f64, low;}

	// end inline asm
	ld.global.u32 	%r28, [%rd35+4];
	ld.global.u32 	%r29, [%rd35+20];
	and.b32  	%r140, %r22, 252645135;
	and.b32  	%r141, %r23, 252645135;
	shl.b32 	%r142, %r138, 4;
	and.b32  	%r143, %r142, 269488144;
	shl.b32 	%r144, %r139, 4;
	and.b32  	%r145, %r144, 269488144;
	or.b32  	%r107, %r140, %r143;
	or.b32  	%r103, %r141, %r145;
	mov.b32 	%r129, 0;
	// begin inline asm
	dp4a.s32.s32 %r102, %r103, %r27, %r129;
	// end inline asm
	// begin inline asm
	dp4a.s32.s32 %r106, %r107, %r26, %r102;
	// end inline asm
	mov.b32 	%r131, 16843009;
	// begin inline asm
	dp4a.s32.s32 %r110, %r131, %r27, %r129;
	// end inline asm
	// begin inline asm
	dp4a.s32.s32 %r114, %r131, %r26, %r110;
	// end inline asm
	shr.u16 	%rs105, %rs240, 8;
	cvt.u32.u16 	%r146, %rs240;
	and.b32  	%r147, %r146, 255;
	mul.lo.s32 	%r148, %r106, %r147;
	cvt.rn.f32.s32 	%f67, %r148;
	fma.rn.f32 	%f68, %f63, %f67, 0f00000000;
	shr.u16 	%rs106, %rs239, 8;
	cvt.u32.u16 	%r149, %rs239;
	and.b32  	%r150, %r149, 255;
	mul.lo.s32 	%r151, %r114, %r150;
	cvt.rn.f32.s32 	%f69, %r151;
	fma.rn.f32 	%f70, %f63, %f69, 0f00000000;
	shr.u32 	%r152, %r22, 4;
	and.b32  	%r153, %r152, 252645135;
	shr.u32 	%r154, %r23, 4;
	and.b32  	%r155, %r154, 252645135;
	shl.b32 	%r156, %r138, 3;
	and.b32  	%r157, %r156, 269488144;
	shl.b32 	%r158, %r139, 3;
	and.b32  	%r159, %r158, 269488144;
	or.b32  	%r123, %r153, %r157;
	or.b32  	%r119, %r155, %r159;
	// begin inline asm
	dp4a.s32.s32 %r118, %r119, %r29, %r129;
	// end inline asm
	// begin inline asm
	dp4a.s32.s32 %r122, %r123, %r28, %r118;
	// end inline asm
	// begin inline asm
	dp4a.s32.s32 %r126, %r131, %r29, %r129;
	// end inline asm
	// begin inline asm
	dp4a.s32.s32 %r130, %r131, %r28, %r126;
	// end inline asm
	cvt.u32.u16 	%r160, %rs105;
	mul.lo.s32 	%r161, %r122, %r160;
	cvt.rn.f32.s32 	%f71, %r161;
	fma.rn.f32 	%f72, %f64, %f71, %f68;
	cvt.u32.u16 	%r162, %rs106;
	mul.lo.s32 	%r163, %r130, %r162;
	cvt.rn.f32.s32 	%f73, %r163;
	fma.rn.f32 	%f74, %f64, %f73, %f70;
	ld.global.u32 	%r135, [%rd12];
	// begin inline asm
	{.reg .f16 low,high;
  mov.b32 {low,high},%r135;
  cvt.f32.f16 %f65, low;}

	// end inline asm
	// begin inline asm
	{.reg .f16 low,high;
  mov.b32 {low,high},%r135;
  cvt.f32.f16 %f66, high;}

	// end inline asm
	mul.f32 	%f75, %f72, %f65;
	mul.f32 	%f76, %f74, %f66;
	sub.f32 	%f77, %f75, %f76;
	add.f32 	%f437, %f77, %f437;
	add.s64 	%rd36, %rd15, %rd8;
	add.s64 	%rd37, %rd15, %rd4;
	ld.global.u32 	%r34, [%rd36];
	ld.global.u32 	%r35, [%rd36+16];
	ld.global.u32 	%r36, [%rd37+16];
	ld.global.u32 	%r37, [%rd37+32];
	@%p3 bra 	$L__BB100_7;
	ld.global.u16 	%rs242, [%rd14+8];
	and.b16  	%rs107, %rs242, 3855;
	ld.global.u16 	%rs108, [%rd14];
	shr.u16 	%rs109, %rs108, 2;
	and.b16  	%rs110, %rs109, 12336;
	or.b16  	%rs244, %rs110, %rs107;
	shr.u16 	%rs111, %rs242, 4;
	and.b16  	%rs112, %rs111, 3855;
	ld.global.u16 	%rs241, [%rd14+4];
	shr.u16 	%rs113, %rs241, 2;
	and.b16  	%rs114, %rs113, 12336;
	or.b16  	%rs243, %rs114, %rs112;
	bra.uni 	$L__BB100_8;
$L__BB100_7:
	ld.global.u16 	%rs241, [%rd14+4];
	and.b16  	%rs244, %rs241, 16191;
	ld.global.u16 	%rs242, [%rd14+8];
	and.b16  	%rs243, %rs242, 16191;
$L__BB100_8:
	cvt.u32.u64 	%r198, %rd5;
	shr.s32 	%r199, %r36, %r198;
	shr.s32 	%r200, %r37, %r198;
	and.b32  	%r201, %r34, 252645135;
	and.b32  	%r202, %r35, 252645135;
	shl.b32 	%r203, %r199, 4;
	and.b32  	%r204, %r203, 269488144;
	shl.b32 	%r205, %r200, 4;
	and.b32  	%r206, %r205, 269488144;
	or.b32  	%r169, %r201, %r204;
	or.b32  	%r165, %r202, %r206;
	mov.b32 	%r191, 0;
	// begin inline asm
	dp4a.s32.s32 %r164, %r165, %r27, %r191;
	// end inline asm
	// begin inline asm
	dp4a.s32.s32 %r168, %r169, %r26, %r164;
	// end inline asm
	mov.b32 	%r193, 16843009;
	// begin inline asm
	dp4a.s32.s32 %r172, %r193, %r27, %r191;
	// end inline asm
	// begin inline asm
	dp4a.s32.s32 %r176, %r193, %r26, %r172;
	// end inline asm
	shr.u16 	%rs115, %rs244, 8;
	cvt.u32.u16 	%r207, %rs244;
	and.b32  	%r208, %r207, 255;
	mul.lo.s32 	%r209, %r168, %r208;
	cvt.rn.f32.s32 	%f80, %r209;
	fma.rn.f32 	%f81, %f63, %f80, 0f00000000;
	shr.u16 	%rs116, %rs243, 8;
	cvt.u32.u16 	%r210, %rs243;
	and.b32  	%r211, %r210, 255;
	mul.lo.s32 	%r212, %r176, %r211;
	cvt.rn.f32.s32 	%f82, %r212;
	fma.rn.f32 	%f83, %f63, %f82, 0f00000000;
	shr.u32 	%r213, %r34, 4;
	and.b32  	%r214, %r213, 252645135;
	shr.u32 	%r215, %r35, 4;
	and.b32  	%r216, %r215, 252645135;
	shl.b32 	%r217, %r199, 3;
	and.b32  	%r218, %r217, 269488144;
	shl.b32 	%r219, %r200, 3;
	and.b32  	%r220, %r219, 269488144;
	or.b32  	%r185, %r214, %r218;
	or.b32  	%r181, %r216, %r220;
	// begin inline asm
	dp4a.s32.s32 %r180, %r181, %r29, %r191;
	// end inline asm
	// begin inline asm
	dp4a.s32.s32 %r184, %r185, %r28, %r180;
	// end inline asm
	// begin inline asm
	dp4a.s32.s32 %r188, %r193, %r29, %r191;
	// end inline asm
	// begin inline asm
	dp4a.s32.s32 %r192, %r193, %r28, %r188;
	// end inline asm
	cvt.u32.u16 	%r221, %rs115;
	mul.lo.s32 	%r222, %r184, %r221;
	cvt.rn.f32.s32 	%f84, %r222;
	fma.rn.f32 	%f85, %f64, %f84, %f81;
	cvt.u32.u16 	%r223, %rs116;
	mul.lo.s32 	%r224, %r192, %r223;
	cvt.rn.f32.s32 	%f86, %r224;
	fma.rn.f32 	%f87, %f64, %f86, %f83;
	ld.global.u32 	%r197, [%rd15];
	// begin inline asm
	{.reg .f16 low,high;
  mov.b32 {low,high},%r197;
  cvt.f32.f16 %f78, low;}

	// end inline asm
	// begin inline asm
	{.reg .f16 low,high;
  mov.b32 {low,high},%r197;
  cvt.f32.f16 %f79, high;}

	// end inline asm
	mul.f32 	%f88, %f85, %f78;
	mul.f32 	%f89, %f87, %f79;
	sub.f32 	%f90, %f88, %f89;
	add.f32 	%f436, %f90, %f436;
	@%p3 bra 	$L__BB100_10;
	and.b16  	%rs117, %rs238, 3855;
	ld.global.u16 	%rs118, [%rd13];
	shr.u16 	%rs119, %rs118, 2;
	and.b16  	%rs120, %rs119, 12336;
	or.b16  	%rs246, %rs120, %rs117;
	shr.u16 	%rs121, %rs238, 4;
	and.b16  	%rs122, %rs121, 3855;
	shr.u16 	%rs123, %rs237, 2;
	and.b16  	%rs124, %rs123, 12336;
	or.b16  	%rs245, %rs124, %rs122;
	bra.uni 	$L__BB100_11;
$L__BB100_10:
	and.b16  	%rs246, %rs237, 16191;
	and.b16  	%rs245, %rs238, 16191;
$L__BB100_11:
	ld.param.u64 	%rd75, [mul_mat_vec_q5_K_q8_1_cuda7_param_1];
	mul.wide.s32 	%rd38, %r902, 36;
	add.s64 	%rd39, %rd6, %rd38;
	cvta.to.global.u64 	%rd40, %rd75;
	shr.u32 	%r259, %r6, 3;
	mul.wide.u32 	%rd41, %r259, 72;
	add.s64 	%rd42, %rd41, %rd40;
	add.s64 	%rd43, %rd42, %rd38;
	ld.global.u32 	%r225, [%rd43];
	// begin inline asm
	{.reg .f16 low,high;
  mov.b32 {low,high},%r225;
  cvt.f32.f16 %f91, low;}

	// end inline asm
	ld.global.u32 	%r42, [%rd39+-36];
	ld.global.u32 	%r43, [%rd39+-20];
	ld.global.u32 	%r226, [%rd43+36];
	// begin inline asm
	{.reg .f16 low,high;
  mov.b32 {low,high},%r226;
  cvt.f32.f16 %f92, low;}

	// end inline asm
	ld.global.u32 	%r44, [%rd39];
	ld.global.u32 	%r45, [%rd39+16];
	mov.b32 	%r254, 0;
	// begin inline asm
	dp4a.s32.s32 %r227, %r103, %r43, %r254;
	// end inline asm
	// begin inline asm
	dp4a.s32.s32 %r231, %r107, %r42, %r227;
	// end inline asm
	mov.b32 	%r256, 16843009;
	// begin inline asm
	dp4a.s32.s32 %r235, %r256, %r43, %r254;
	// end inline asm
	// begin inline asm
	dp4a.s32.s32 %r239, %r256, %r42, %r235;
	// end inline asm
	shr.u16 	%rs125, %rs246, 8;
	cvt.u32.u16 	%r260, %rs246;
	and.b32  	%r261, %r260, 255;
	mul.lo.s32 	%r262, %r231, %r261;
	cvt.rn.f32.s32 	%f93, %r262;
	fma.rn.f32 	%f94, %f91, %f93, 0f00000000;
	shr.u16 	%rs126, %rs245, 8;
	cvt.u32.u16 	%r263, %rs245;
	and.b32  	%r264, %r263, 255;
	mul.lo.s32 	%r265, %r239, %r264;
	cvt.rn.f32.s32 	%f95, %r265;
	fma.rn.f32 	%f96, %f91, %f95, 0f00000000;
	// begin inline asm
	dp4a.s32.s32 %r243, %r119, %r45, %r254;
	// end inline asm
	// begin inline asm
	dp4a.s32.s32 %r247, %r123, %r44, %r243;
	// end inline asm
	// begin inline asm
	dp4a.s32.s32 %r251, %r256, %r45, %r254;
	// end inline asm
	// begin inline asm
	dp4a.s32.s32 %r255, %r256, %r44, %r251;
	// end inline asm
	cvt.u32.u16 	%r266, %rs125;
	mul.lo.s32 	%r267, %r247, %r266;
	cvt.rn.f32.s32 	%f97, %r267;
	fma.rn.f32 	%f98, %f92, %f97, %f94;
	cvt.u32.u16 	%r268, %rs126;
	mul.lo.s32 	%r269, %r255, %r268;
	cvt.rn.f32.s32 	%f99, %r269;
	fma.rn.f32 	%f100, %f92, %f99, %f96;
	mul.f32 	%f101, %f98, %f65;
	mul.f32 	%f102, %f100, %f66;
	sub.f32 	%f103, %f101, %f102;
	add.f32 	%f435, %f103, %f435;
	@%p3 bra 	$L__BB100_13;
	and.b16  	%rs127, %rs242, 3855;
	ld.global.u16 	%rs128, [%rd14];
	shr.u16 	%rs129, %rs128, 2;
	and.b16  	%rs130, %rs129, 12336;
	or.b16  	%rs248, %rs130, %rs127;
	shr.u16 	%rs131, %rs242, 4;
	and.b16  	%rs132, %rs131, 3855;
	shr.u16 	%rs133, %rs241, 2;
	and.b16  	%rs134, %rs133, 12336;
	or.b16  	%rs247, %rs134, %rs132;
	bra.uni 	$L__BB100_14;
$L__BB100_13:
	and.b16  	%rs248, %rs241, 16191;
	and.b16  	%rs247, %rs242, 16191;
$L__BB100_14:
	mov.b32 	%r297, 0;
	// begin inline asm
	dp4a.s32.s32 %r270, %r165, %r43, %r297;
	// end inline asm
	// begin inline asm
	dp4a.s32.s32 %r274, %r169, %r42, %r270;
	// end inline asm
	mov.b32 	%r299, 16843009;
	// begin inline asm
	dp4a.s32.s32 %r278, %r299, %r43, %r297;
	// end inline asm
	// begin inline asm
	dp4a.s32.s32 %r282, %r299, %r42, %r278;
	// end inline asm
	shr.u16 	%rs135, %rs248, 8;
	cvt.u32.u16 	%r302, %rs248;
	and.b32  	%r303, %r302, 255;
	mul.lo.s32 	%r304, %r274, %r303;
	cvt.rn.f32.s32 	%f104, %r304;
	fma.rn.f32 	%f105, %f91, %f104, 0f00000000;
	shr.u16 	%rs136, %rs247, 8;
	cvt.u32.u16 	%r305, %rs247;
	and.b32  	%r306, %r305, 255;
	mul.lo.s32 	%r307, %r282, %r306;
	cvt.rn.f32.s32 	%f106, %r307;
	fma.rn.f32 	%f107, %f91, %f106, 0f00000000;
	// begin inline asm
	dp4a.s32.s32 %r286, %r181, %r45, %r297;
	// end inline asm
	// begin inline asm
	dp4a.s32.s32 %r290, %r185, %r44, %r286;
	// end inline asm
	// begin inline asm
	dp4a.s32.s32 %r294, %r299, %r45, %r297;
	// end inline asm
	// begin inline asm
	dp4a.s32.s32 %r298, %r299, %r44, %r294;
	// end inline asm
	cvt.u32.u16 	%r308, %rs135;
	mul.lo.s32 	%r309, %r290, %r308;
	cvt.rn.f32.s32 	%f108, %r309;
	fma.rn.f32 	%f109, %f92, %f108, %f105;
	cvt.u32.u16 	%r310, %rs136;
	mul.lo.s32 	%r311, %r298, %r310;
	cvt.rn.f32.s32 	%f110, %r311;
	fma.rn.f32 	%f111, %f92, %f110, %f107;
	mul.f32 	%f112, %f109, %f78;
	mul.f32 	%f113, %f111, %f79;
	sub.f32 	%f114, %f112, %f113;
	add.f32 	%f434, %f114, %f434;
	@%p3 bra 	$L__BB100_16;
	and.b16  	%rs137, %rs238, 3855;
	ld.global.u16 	%rs138, [%rd13];
	shr.u16 	%rs139, %rs138, 2;
	and.b16  	%rs140, %rs139, 12336;
	or.b16  	%rs250, %rs140, %rs137;
	shr.u16 	%rs141, %rs238, 4;
	and.b16  	%rs142, %rs141, 3855;
	shr.u16 	%rs143, %rs237, 2;
	and.b16  	%rs144, %rs143, 12336;
	or.b16  	%rs249, %rs144, %rs142;
	bra.uni 	$L__BB100_17;
$L__BB100_16:
	and.b16  	%rs250, %rs237, 16191;
	and.b16  	%rs249, %rs238, 16191;
$L__BB100_17:
	mul.wide.s32 	%rd44, %r896, 36;
	add.s64 	%rd45, %rd7, %rd44;
	ld.global.u32 	%r312, [%rd45];
	// begin inline asm
	{.reg .f16 low,high;
  mov.b32 {low,high},%r312;
  cvt.f32.f16 %f115, low;}

	// end inline asm
	add.s64 	%rd46, %rd45, %rd4;
	ld.global.u32 	%r46, [%rd46+4];
	ld.global.u32 	%r47, [%rd46+20];
	ld.global.u32 	%r313, [%rd45+36];
	// begin inline asm
	{.reg .f16 low,high;
  mov.b32 {low,high},%r313;
  cvt.f32.f16 %f116, low;}

	// end inline asm
	ld.global.u32 	%r48, [%rd46+40];
	ld.global.u32 	%r49, [%rd46+56];
	mov.b32 	%r341, 0;
	// begin inline asm
	dp4a.s32.s32 %r314, %r103, %r47, %r341;
	// end inline asm
	// begin inline asm
	dp4a.s32.s32 %r318, %r107, %r46, %r314;
	// end inline asm
	mov.b32 	%r343, 16843009;
	// begin inline asm
	dp4a.s32.s32 %r322, %r343, %r47, %r341;
	// end inline asm
	// begin inline asm
	dp4a.s32.s32 %r326, %r343, %r46, %r322;
	// end inline asm
	shr.u16 	%rs145, %rs250, 8;
	cvt.u32.u16 	%r346, %rs250;
	and.b32  	%r347, %r346, 255;
	mul.lo.s32 	%r348, %r318, %r347;
	cvt.rn.f32.s32 	%f117, %r348;
	fma.rn.f32 	%f118, %f115, %f117, 0f00000000;
	shr.u16 	%rs146, %rs249, 8;
	cvt.u32.u16 	%r349, %rs249;
	and.b32  	%r350, %r349, 255;
	mul.lo.s32 	%r351, %r326, %r350;
	cvt.rn.f32.s32 	%f119, %r351;
	fma.rn.f32 	%f120, %f115, %f119, 0f00000000;
	// begin inline asm
	dp4a.s32.s32 %r330, %r119, %r49, %r341;
	// end inline asm
	// begin inline asm
	dp4a.s32.s32 %r334, %r123, %r48, %r330;
	// end inline asm
	// begin inline asm
	dp4a.s32.s32 %r338, %r343, %r49, %r341;
	// end inline asm
	// begin inline asm
	dp4a.s32.s32 %r342, %r343, %r48, %r338;
	// end inline asm
	cvt.u32.u16 	%r352, %rs145;
	mul.lo.s32 	%r353, %r334, %r352;
	cvt.rn.f32.s32 	%f121, %r353;
	fma.rn.f32 	%f122, %f116, %f121, %f118;
	cvt.u32.u16 	%r354, %rs146;
	mul.lo.s32 	%r355, %r342, %r354;
	cvt.rn.f32.s32 	%f123, %r355;
	fma.rn.f32 	%f124, %f116, %f123, %f120;
	mul.f32 	%f125, %f122, %f65;
	mul.f32 	%f126, %f124, %f66;
	sub.f32 	%f127, %f125, %f126;
	add.f32 	%f433, %f127, %f433;
	@%p3 bra 	$L__BB100_19;
	and.b16  	%rs147, %rs242, 3855;
	ld.global.u16 	%rs148, [%rd14];
	shr.u16 	%rs149, %rs148, 2;
	and.b16  	%rs150, %rs149, 12336;
	or.b16  	%rs252, %rs150, %rs147;
	shr.u16 	%rs151, %rs242, 4;
	and.b16  	%rs152, %rs151, 3855;
	shr.u16 	%rs153, %rs241, 2;
	and.b16  	%rs154, %rs153, 12336;
	or.b16  	%rs251, %rs154, %rs152;
	bra.uni 	$L__BB100_20;
$L__BB100_19:
	and.b16  	%rs252, %rs241, 16191;
	and.b16  	%rs251, %rs242, 16191;
$L__BB100_20:
	mov.b32 	%r383, 0;
	// begin inline asm
	dp4a.s32.s32 %r356, %r165, %r47, %r383;
	// end inline asm
	// begin inline asm
	dp4a.s32.s32 %r360, %r169, %r46, %r356;
	// end inline asm
	mov.b32 	%r385, 16843009;
	// begin inline asm
	dp4a.s32.s32 %r364, %r385, %r47, %r383;
	// end inline asm
	// begin inline asm
	dp4a.s32.s32 %r368, %r385, %r46, %r364;
	// end inline asm
	shr.u16 	%rs155, %rs252, 8;
	cvt.u32.u16 	%r388, %rs252;
	and.b32  	%r389, %r388, 255;
	mul.lo.s32 	%r390, %r360, %r389;
	cvt.rn.f32.s32 	%f128, %r390;
	fma.rn.f32 	%f129, %f115, %f128, 0f00000000;
	shr.u16 	%rs156, %rs251, 8;
	cvt.u32.u16 	%r391, %rs251;
	and.b32  	%r392, %r391, 255;
	mul.lo.s32 	%r393, %r368, %r392;
	cvt.rn.f32.s32 	%f130, %r393;
	fma.rn.f32 	%f131, %f115, %f130, 0f00000000;
	// begin inline asm
	dp4a.s32.s32 %r372, %r181, %r49, %r383;
	// end inline asm
	// begin inline asm
	dp4a.s32.s32 %r376, %r185, %r48, %r372;
	// end inline asm
	// begin inline asm
	dp4a.s32.s32 %r380, %r385, %r49, %r383;
	// end inline asm
	// begin inline asm
	dp4a.s32.s32 %r384, %r385, %r48, %r380;
	// end inline asm
	cvt.u32.u16 	%r394, %rs155;
	mul.lo.s32 	%r395, %r376, %r394;
	cvt.rn.f32.s32 	%f132, %r395;
	fma.rn.f32 	%f133, %f116, %f132, %f129;
	cvt.u32.u16 	%r396, %rs156;
	mul.lo.s32 	%r397, %r384, %r396;
	cvt.rn.f32.s32 	%f134, %r397;
	fma.rn.f32 	%f135, %f116, %f134, %f131;
	mul.f32 	%f136, %f133, %f78;
	mul.f32 	%f137, %f135, %f79;
	sub.f32 	%f138, %f136, %f137;
	add.f32 	%f432, %f138, %f432;
	@%p3 bra 	$L__BB100_22;
	and.b16  	%rs157, %rs238, 3855;
	ld.global.u16 	%rs158, [%rd13];
	shr.u16 	%rs159, %rs158, 2;
	and.b16  	%rs160, %rs159, 12336;
	or.b16  	%rs254, %rs160, %rs157;
	shr.u16 	%rs161, %rs238, 4;
	and.b16  	%rs162, %rs161, 3855;
	shr.u16 	%rs163, %rs237, 2;
	and.b16  	%rs164, %rs163, 12336;
	or.b16  	%rs253, %rs164, %rs162;
	bra.uni 	$L__BB100_23;
$L__BB100_22:
	and.b16  	%rs254, %rs237, 16191;
	and.b16  	%rs253, %rs238, 16191;
$L__BB100_23:
	mul.wide.s32 	%rd47, %r897, 36;
	add.s64 	%rd48, %rd7, %rd47;
	ld.global.u32 	%r398, [%rd48];
	// begin inline asm
	{.reg .f16 low,high;
  mov.b32 {low,high},%r398;
  cvt.f32.f16 %f139, low;}

	// end inline asm
	add.s64 	%rd49, %rd48, %rd4;
	ld.global.u32 	%r50, [%rd49+4];
	ld.global.u32 	%r51, [%rd49+20];
	ld.global.u32 	%r399, [%rd48+36];
	// begin inline asm
	{.reg .f16 low,high;
  mov.b32 {low,high},%r399;
  cvt.f32.f16 %f140, low;}

	// end inline asm
	ld.global.u32 	%r52, [%rd49+40];
	ld.global.u32 	%r53, [%rd49+56];
	mov.b32 	%r427, 0;
	// begin inline asm
	dp4a.s32.s32 %r400, %r103, %r51, %r427;
	// end inline asm
	// begin inline asm
	dp4a.s32.s32 %r404, %r107, %r50, %r400;
	// end inline asm
	mov.b32 	%r429, 16843009;
	// begin inline asm
	dp4a.s32.s32 %r408, %r429, %r51, %r427;
	// end inline asm
	// begin inline asm
	dp4a.s32.s32 %r412, %r429, %r50, %r408;
	// end inline asm
	shr.u16 	%rs165, %rs254, 8;
	cvt.u32.u16 	%r432, %rs254;
	and.b32  	%r433, %r432, 255;
	mul.lo.s32 	%r434, %r404, %r433;
	cvt.rn.f32.s32 	%f141, %r434;
	fma.rn.f32 	%f142, %f139, %f141, 0f00000000;
	shr.u16 	%rs166, %rs253, 8;
	cvt.u32.u16 	%r435, %rs253;
	and.b32  	%r436, %r435, 255;
	mul.lo.s32 	%r437, %r412, %r436;
	cvt.rn.f32.s32 	%f143, %r437;
	fma.rn.f32 	%f144, %f139, %f143, 0f00000000;
	// begin inline asm
	dp4a.s32.s32 %r416, %r119, %r53, %r427;
	// end inline asm
	// begin inline asm
	dp4a.s32.s32 %r420, %r123, %r52, %r416;
	// end inline asm
	// begin inline asm
	dp4a.s32.s32 %r424, %r429, %r53, %r427;
	// end inline asm
	// begin inline asm
	dp4a.s32.s32 %r428, %r429, %r52, %r424;
	// end inline asm
	cvt.u32.u16 	%r438, %rs165;
	mul.lo.s32 	%r439, %r420, %r438;
	cvt.rn.f32.s32 	%f145, %r439;
	fma.rn.f32 	%f146, %f140, %f145, %f142;
	cvt.u32.u16 	%r440, %rs166;
	mul.lo.s32 	%r441, %r428, %r440;
	cvt.rn.f32.s32 	%f147, %r441;
	fma.rn.f32 	%f148, %f140, %f147, %f144;
	mul.f32 	%f149, %f146, %f65;
	mul.f32 	%f150, %f148, %f66;
	sub.f32 	%f151, %f149, %f150;
	add.f32 	%f431, %f151, %f431;
	@%p3 bra 	$L__BB100_25;
	and.b16  	%rs167, %rs242, 3855;
	ld.global.u16 	%rs168, [%rd14];
	shr.u16 	%rs169, %rs168, 2;
	and.b16  	%rs170, %rs169, 12336;
	or.b16  	%rs256, %rs170, %rs167;
	shr.u16 	%rs171, %rs242, 4;
	and.b16  	%rs172, %rs171, 3855;
	shr.u16 	%rs173, %rs241, 2;
	and.b16  	%rs174, %rs173, 12336;
	or.b16  	%rs255, %rs174, %rs172;
	bra.uni 	$L__BB100_26;
$L__BB100_25:
	and.b16  	%rs256, %rs241, 16191;
	and.b16  	%rs255, %rs242, 16191;
$L__BB100_26:
	mov.b32 	%r469, 0;
	// begin inline asm
	dp4a.s32.s32 %r442, %r165, %r51, %r469;
	// end inline asm
	// begin inline asm
	dp4a.s32.s32 %r446, %r169, %r50, %r442;
	// end inline asm
	mov.b32 	%r471, 16843009;
	// begin inline asm
	dp4a.s32.s32 %r450, %r471, %r51, %r469;
	// end inline asm
	// begin inline asm
	dp4a.s32.s32 %r454, %r471, %r50, %r450;
	// end inline asm
	shr.u16 	%rs175, %rs256, 8;
	cvt.u32.u16 	%r474, %rs256;
	and.b32  	%r475, %r474, 255;
	mul.lo.s32 	%r476, %r446, %r475;
	cvt.rn.f32.s32 	%f152, %r476;
	fma.rn.f32 	%f153, %f139, %f152, 0f00000000;
	shr.u16 	%rs176, %rs255, 8;
	cvt.u32.u16 	%r477, %rs255;
	and.b32  	%r478, %r477, 255;
	mul.lo.s32 	%r479, %r454, %r478;
	cvt.rn.f32.s32 	%f154, %r479;
	fma.rn.f32 	%f155, %f139, %f154, 0f00000000;
	// begin inline asm
	dp4a.s32.s32 %r458, %r181, %r53, %r469;
	// end inline asm
	// begin inline asm
	dp4a.s32.s32 %r462, %r185, %r52, %r458;
	// end inline asm
	// begin inline asm
	dp4a.s32.s32 %r466, %r471, %r53, %r469;
	// end inline asm
	// begin inline asm
	dp4a.s32.s32 %r470, %r471, %r52, %r466;
	// end inline asm
	cvt.u32.u16 	%r480, %rs175;
	mul.lo.s32 	%r481, %r462, %r480;
	cvt.rn.f32.s32 	%f156, %r481;
	fma.rn.f32 	%f157, %f140, %f156, %f153;
	cvt.u32.u16 	%r482, %rs176;
	mul.lo.s32 	%r483, %r470, %r482;
	cvt.rn.f32.s32 	%f158, %r483;
	fma.rn.f32 	%f159, %f140, %f158, %f155;
	mul.f32 	%f160, %f157, %f78;
	mul.f32 	%f161, %f159, %f79;
	sub.f32 	%f162, %f160, %f161;
	add.f32 	%f430, %f162, %f430;
	@%p3 bra 	$L__BB100_28;
	and.b16  	%rs177, %rs238, 3855;
	ld.global.u16 	%rs178, [%rd13];
	shr.u16 	%rs179, %rs178, 2;
	and.b16  	%rs180, %rs179, 12336;
	or.b16  	%rs258, %rs180, %rs177;
	shr.u16 	%rs181, %rs238, 4;
	and.b16  	%rs182, %rs181, 3855;
	shr.u16 	%rs183, %rs237, 2;
	and.b16  	%rs184, %rs183, 12336;
	or.b16  	%rs257, %rs184, %rs182;
	bra.uni 	$L__BB100_29;
$L__BB100_28:
	and.b16  	%rs258, %rs237, 16191;
	and.b16  	%rs257, %rs238, 16191;
$L__BB100_29:
	mul.wide.s32 	%rd50, %r898, 36;
	add.s64 	%rd51, %rd7, %rd50;
	ld.global.u32 	%r484, [%rd51];
	// begin inline asm
	{.reg .f16 low,high;
  mov.b32 {low,high},%r484;
  cvt.f32.f16 %f163, low;}

	// end inline asm
	add.s64 	%rd52, %rd51, %rd4;
	ld.global.u32 	%r54, [%rd52+4];
	ld.global.u32 	%r55, [%rd52+20];
	ld.global.u32 	%r485, [%rd51+36];
	// begin inline asm
	{.reg .f16 low,high;
  mov.b32 {low,high},%r485;
  cvt.f32.f16 %f164, low;}

	// end inline asm
	ld.global.u32 	%r56, [%rd52+40];
	ld.global.u32 	%r57, [%rd52+56];
	mov.b32 	%r513, 0;
	// begin inline asm
	dp4a.s32.s32 %r486, %r103, %r55, %r513;
	// end inline asm
	// begin inline asm
	dp4a.s32.s32 %r490, %r107, %r54, %r486;
	// end inline asm
	mov.b32 	%r515, 16843009;
	// begin inline asm
	dp4a.s32.s32 %r494, %r515, %r55, %r513;
	// end inline asm
	// begin inline asm
	dp4a.s32.s32 %r498, %r515, %r54, %r494;
	// end inline asm
	shr.u16 	%rs185, %rs258, 8;
	cvt.u32.u16 	%r518, %rs258;
	and.b32  	%r519, %r518, 255;
	mul.lo.s32 	%r520, %r490, %r519;
	cvt.rn.f32.s32 	%f165, %r520;
	fma.rn.f32 	%f166, %f163, %f165, 0f00000000;
	shr.u16 	%rs186, %rs257, 8;
	cvt.u32.u16 	%r521, %rs257;
	and.b32  	%r522, %r521, 255;
	mul.lo.s32 	%r523, %r498, %r522;
	cvt.rn.f32.s32 	%f167, %r523;
	fma.rn.f32 	%f168, %f163, %f167, 0f00000000;
	// begin inline asm
	dp4a.s32.s32 %r502, %r119, %r57, %r513;
	// end inline asm
	// begin inline asm
	dp4a.s32.s32 %r506, %r123, %r56, %r502;
	// end inline asm
	// begin inline asm
	dp4a.s32.s32 %r510, %r515, %r57, %r513;
	// end inline asm
	// begin inline asm
	dp4a.s32.s32 %r514, %r515, %r56, %r510;
	// end inline asm
	cvt.u32.u16 	%r524, %rs185;
	mul.lo.s32 	%r525, %r506, %r524;
	cvt.rn.f32.s32 	%f169, %r525;
	fma.rn.f32 	%f170, %f164, %f169, %f166;
	cvt.u32.u16 	%r526, %rs186;
	mul.lo.s32 	%r527, %r514, %r526;
	cvt.rn.f32.s32 	%f171, %r527;
	fma.rn.f32 	%f172, %f164, %f171, %f168;
	mul.f32 	%f173, %f170, %f65;
	mul.f32 	%f174, %f172, %f66;
	sub.f32 	%f175, %f173, %f174;
	add.f32 	%f429, %f175, %f429;
	@%p3 bra 	$L__BB100_31;
	and.b16  	%rs187, %rs242, 3855;
	ld.global.u16 	%rs188, [%rd14];
	shr.u16 	%rs189, %rs188, 2;
	and.b16  	%rs190, %rs189, 12336;
	or.b16  	%rs260, %rs190, %rs187;
	shr.u16 	%rs191, %rs242, 4;
	and.b16  	%rs192, %rs191, 3855;
	shr.u16 	%rs193, %rs241, 2;
	and.b16  	%rs194, %rs193, 12336;
	or.b16  	%rs259, %rs194, %rs192;
	bra.uni 	$L__BB100_32;
$L__BB100_31:
	and.b16  	%rs260, %rs241, 16191;
	and.b16  	%rs259, %rs242, 16191;
$L__BB100_32:
	mov.b32 	%r555, 0;
	// begin inline asm
	dp4a.s32.s32 %r528, %r165, %r55, %r555;
	// end inline asm
	// begin inline asm
	dp4a.s32.s32 %r532, %r169, %r54, %r528;
	// end inline asm
	mov.b32 	%r557, 16843009;
	// begin inline asm
	dp4a.s32.s32 %r536, %r557, %r55, %r555;
	// end inline asm
	// begin inline asm
	dp4a.s32.s32 %r540, %r557, %r54, %r536;
	// end inline asm
	shr.u16 	%rs195, %rs260, 8;
	cvt.u32.u16 	%r560, %rs260;
	and.b32  	%r561, %r560, 255;
	mul.lo.s32 	%r562, %r532, %r561;
	cvt.rn.f32.s32 	%f176, %r562;
	fma.rn.f32 	%f177, %f163, %f176, 0f00000000;
	shr.u16 	%rs196, %rs259, 8;
	cvt.u32.u16 	%r563, %rs259;
	and.b32  	%r564, %r563, 255;
	mul.lo.s32 	%r565, %r540, %r564;
	cvt.rn.f32.s32 	%f178, %r565;
	fma.rn.f32 	%f179, %f163, %f178, 0f00000000;
	// begin inline asm
	dp4a.s32.s32 %r544, %r181, %r57, %r555;
	// end inline asm
	// begin inline asm
	dp4a.s32.s32 %r548, %r185, %r56, %r544;
	// end inline asm
	// begin inline asm
	dp4a.s32.s32 %r552, %r557, %r57, %r555;
	// end inline asm
	// begin inline asm
	dp4a.s32.s32 %r556, %r557, %r56, %r552;
	// end inline asm
	cvt.u32.u16 	%r566, %rs195;
	mul.lo.s32 	%r567, %r548, %r566;
	cvt.rn.f32.s32 	%f180, %r567;
	fma.rn.f32 	%f181, %f164, %f180, %f177;
	cvt.u32.u16 	%r568, %rs196;
	mul.lo.s32 	%r569, %r556, %r568;
	cvt.rn.f32.s32 	%f182, %r569;
	fma.rn.f32 	%f183, %f164, %f182, %f179;
	mul.f32 	%f184, %f181, %f78;
	mul.f32 	%f185, %f183, %f79;
	sub.f32 	%f186, %f184, %f185;
	add.f32 	%f428, %f186, %f428;
	@%p3 bra 	$L__BB100_34;
	and.b16  	%rs197, %rs238, 3855;
	ld.global.u16 	%rs198, [%rd13];
	shr.u16 	%rs199, %rs198, 2;
	and.b16  	%rs200, %rs199, 12336;
	or.b16  	%rs262, %rs200, %rs197;
	shr.u16 	%rs201, %rs238, 4;
	and.b16  	%rs202, %rs201, 3855;
	shr.u16 	%rs203, %rs237, 2;
	and.b16  	%rs204, %rs203, 12336;
	or.b16  	%rs261, %rs204, %rs202;
	bra.uni 	$L__BB100_35;
$L__BB100_34:
	and.b16  	%rs262, %rs237, 16191;
	and.b16  	%rs261, %rs238, 16191;
$L__BB100_35:
	mul.wide.s32 	%rd53, %r899, 36;
	add.s64 	%rd54, %rd7, %rd53;
	ld.global.u32 	%r570, [%rd54];
	// begin inline asm
	{.reg .f16 low,high;
  mov.b32 {low,high},%r570;
  cvt.f32.f16 %f187, low;}

	// end inline asm
	add.s64 	%rd55, %rd54, %rd4;
	ld.global.u32 	%r58, [%rd55+4];
	ld.global.u32 	%r59, [%rd55+20];
	ld.global.u32 	%r571, [%rd54+36];
	// begin inline asm
	{.reg .f16 low,high;
  mov.b32 {low,high},%r571;
  cvt.f32.f16 %f188, low;}

	// end inline asm
	ld.global.u32 	%r60, [%rd55+40];
	ld.global.u32 	%r61, [%rd55+56];
	mov.b32 	%r599, 0;
	// begin inline asm
	dp4a.s32.s32 %r572, %r103, %r59, %r599;
	// end inline asm
	// begin inline asm
	dp4a.s32.s32 %r576, %r107, %r58, %r572;
	// end inline asm
	mov.b32 	%r601, 16843009;
	// begin inline asm
	dp4a.s32.s32 %r580, %r601, %r59, %r599;
	// end inline asm
	// begin inline asm
	dp4a.s32.s32 %r584, %r601, %r58, %r580;
	// end inline asm
	shr.u16 	%rs205, %rs262, 8;
	cvt.u32.u16 	%r604, %rs262;
	and.b32  	%r605, %r604, 255;
	mul.lo.s32 	%r606, %r576, %r605;
	cvt.rn.f32.s32 	%f189, %r606;
	fma.rn.f32 	%f190, %f187, %f189, 0f00000000;
	shr.u16 	%rs206, %rs261, 8;
	cvt.u32.u16 	%r607, %rs261;
	and.b32  	%r608, %r607, 255;
	mul.lo.s32 	%r609, %r584, %r608;
	cvt.rn.f32.s32 	%f191, %r609;
	fma.rn.f32 	%f192, %f187, %f191, 0f00000000;
	// begin inline asm
	dp4a.s32.s32 %r588, %r119, %r61, %r599;
	// end inline asm
	// begin inline asm
	dp4a.s32.s32 %r592, %r123, %r60, %r588;
	// end inline asm
	// begin inline asm
	dp4a.s32.s32 %r596, %r601, %r61, %r599;
	// end inline asm
	// begin inline asm
	dp4a.s32.s32 %r600, %r601, %r60, %r596;
	// end inline asm
	cvt.u32.u16 	%r610, %rs205;
	mul.lo.s32 	%r611, %r592, %r610;
	cvt.rn.f32.s32 	%f193, %r611;
	fma.rn.f32 	%f194, %f188, %f193, %f190;
	cvt.u32.u16 	%r612, %rs206;
	mul.lo.s32 	%r613, %r600, %r612;
	cvt.rn.f32.s32 	%f195, %r613;
	fma.rn.f32 	%f196, %f188, %f195, %f192;
	mul.f32 	%f197, %f194, %f65;
	mul.f32 	%f198, %f196, %f66;
	sub.f32 	%f199, %f197, %f198;
	add.f32 	%f427, %f199, %f427;
	@%p3 bra 	$L__BB100_37;
	and.b16  	%rs207, %rs242, 3855;
	ld.global.u16 	%rs208, [%rd14];
	shr.u16 	%rs209, %rs208, 2;
	and.b16  	%rs210, %rs209, 12336;
	or.b16  	%rs264, %rs210, %rs207;
	shr.u16 	%rs211, %rs242, 4;
	and.b16  	%rs212, %rs211, 3855;
	shr.u16 	%rs213, %rs241, 2;
	and.b16  	%rs214, %rs213, 12336;
	or.b16  	%rs263, %rs214, %rs212;
	bra.uni 	$L__BB100_38;
$L__BB100_37:
	and.b16  	%rs264, %rs241, 16191;
	and.b16  	%rs263, %rs242, 16191;
$L__BB100_38:
	mov.b32 	%r641, 0;
	// begin inline asm
	dp4a.s32.s32 %r614, %r165, %r59, %r641;
	// end inline asm
	// begin inline asm
	dp4a.s32.s32 %r618, %r169, %r58, %r614;
	// end inline asm
	mov.b32 	%r643, 16843009;
	// begin inline asm
	dp4a.s32.s32 %r622, %r643, %r59, %r641;
	// end inline asm
	// begin inline asm
	dp4a.s32.s32 %r626, %r643, %r58, %r622;
	// end inline asm
	shr.u16 	%rs215, %rs264, 8;
	cvt.u32.u16 	%r646, %rs264;
	and.b32  	%r647, %r646, 255;
	mul.lo.s32 	%r648, %r618, %r647;
	cvt.rn.f32.s32 	%f200, %r648;
	fma.rn.f32 	%f201, %f187, %f200, 0f00000000;
	shr.u16 	%rs216, %rs263, 8;
	cvt.u32.u16 	%r649, %rs263;
	and.b32  	%r650, %r649, 255;
	mul.lo.s32 	%r651, %r626, %r650;
	cvt.rn.f32.s32 	%f202, %r651;
	fma.rn.f32 	%f203, %f187, %f202, 0f00000000;
	// begin inline asm
	dp4a.s32.s32 %r630, %r181, %r61, %r641;
	// end inline asm
	// begin inline asm
	dp4a.s32.s32 %r634, %r185, %r60, %r630;
	// end inline asm
	// begin inline asm
	dp4a.s32.s32 %r638, %r643, %r61, %r641;
	// end inline asm
	// begin inline asm
	dp4a.s32.s32 %r642, %r643, %r60, %r638;
	// end inline asm
	cvt.u32.u16 	%r652, %rs215;
	mul.lo.s32 	%r653, %r634, %r652;
	cvt.rn.f32.s32 	%f204, %r653;
	fma.rn.f32 	%f205, %f188, %f204, %f201;
	cvt.u32.u16 	%r654, %rs216;
	mul.lo.s32 	%r655, %r642, %r654;
	cvt.rn.f32.s32 	%f206, %r655;
	fma.rn.f32 	%f207, %f188, %f206, %f203;
	mul.f32 	%f208, %f205, %f78;
	mul.f32 	%f209, %f207, %f79;
	sub.f32 	%f210, %f208, %f209;
	add.f32 	%f426, %f210, %f426;
	@%p3 bra 	$L__BB100_40;
	and.b16  	%rs217, %rs238, 3855;
	ld.global.u16 	%rs218, [%rd13];
	shr.u16 	%rs219, %rs218, 2;
	and.b16  	%rs220, %rs219, 12336;
	or.b16  	%rs266, %rs220, %rs217;
	shr.u16 	%rs221, %rs238, 4;
	and.b16  	%rs222, %rs221, 3855;
	shr.u16 	%rs223, %rs237, 2;
	and.b16  	%rs224, %rs223, 12336;
	or.b16  	%rs265, %rs224, %rs222;
	bra.uni 	$L__BB100_41;
$L__BB100_40:
	and.b16  	%rs266, %rs237, 16191;
	and.b16  	%rs265, %rs238, 16191;
$L__BB100_41:
	mul.wide.s32 	%rd56, %r900, 36;
	add.s64 	%rd57, %rd7, %rd56;
	ld.global.u32 	%r656, [%rd57];
	// begin inline asm
	{.reg .f16 low,high;
  mov.b32 {low,high},%r656;
  cvt.f32.f16 %f211, low;}

	// end inline asm
	add.s64 	%rd58, %rd57, %rd4;
	ld.global.u32 	%r62, [%rd58+4];
	ld.global.u32 	%r63, [%rd58+20];
	ld.global.u32 	%r657, [%rd57+36];
	// begin inline asm
	{.reg .f16 low,high;
  mov.b32 {low,high},%r657;
  cvt.f32.f16 %f212, low;}

	// end inline asm
	ld.global.u32 	%r64, [%rd58+40];
	ld.global.u32 	%r65, [%rd58+56];
	mov.b32 	%r685, 0;
	// begin inline asm
	dp4a.s32.s32 %r658, %r103, %r63, %r685;
	// end inline asm
	// begin inline asm
	dp4a.s32.s32 %r662, %r107, %r62, %r658;
	// end inline asm
	mov.b32 	%r687, 16843009;
	// begin inline asm
	dp4a.s32.s32 %r666, %r687, %r63, %r685;
	// end inline asm
	// begin inline asm
	dp4a.s32.s32 %r670, %r687, %r62, %r666;
	// end inline asm
	shr.u16 	%rs225, %rs266, 8;
	cvt.u32.u16 	%r690, %rs266;
	and.b32  	%r691, %r690, 255;
	mul.lo.s32 	%r692, %r662, %r691;
	cvt.rn.f32.s32 	%f213, %r692;
	fma.rn.f32 	%f214, %f211, %f213, 0f00000000;
	shr.u16 	%rs226, %rs265, 8;
	cvt.u32.u16 	%r693, %rs265;
	and.b32  	%r694, %r693, 255;
	mul.lo.s32 	%r695, %r670, %r694;
	cvt.rn.f32.s32 	%f215, %r695;
	fma.rn.f32 	%f216, %f211, %f215, 0f00000000;
	// begin inline asm
	dp4a.s32.s32 %r674, %r119, %r65, %r685;
	// end inline asm
	// begin inline asm
	dp4a.s32.s32 %r678, %r123, %r64, %r674;
	// end inline asm
	// begin inline asm
	dp4a.s32.s32 %r682, %r687, %r65, %r685;
	// end inline asm
	// begin inline asm
	dp4a.s32.s32 %r686, %r687, %r64, %r682;
	// end inline asm
	cvt.u32.u16 	%r696, %rs225;
	mul.lo.s32 	%r697, %r678, %r696;
	cvt.rn.f32.s32 	%f217, %r697;
	fma.rn.f32 	%f218, %f212, %f217, %f214;
	cvt.u32.u16 	%r698, %rs226;
	mul.lo.s32 	%r699, %r686, %r698;
	cvt.rn.f32.s32 	%f219, %r699;
	fma.rn.f32 	%f220, %f212, %f219, %f216;
	mul.f32 	%f221, %f218, %f65;
	mul.f32 	%f222, %f220, %f66;
	sub.f32 	%f223, %f221, %f222;
	add.f32 	%f425, %f223, %f425;
	@%p3 bra 	$L__BB100_43;
	and.b16  	%rs227, %rs242, 3855;
	ld.global.u16 	%rs228, [%rd14];
	shr.u16 	%rs229, %rs228, 2;
	and.b16  	%rs230, %rs229, 12336;
	or.b16  	%rs268, %rs230, %rs227;
	shr.u16 	%rs231, %rs242, 4;
	and.b16  	%rs232, %rs231, 3855;
	shr.u16 	%rs233, %rs241, 2;
	and.b16  	%rs234, %rs233, 12336;
	or.b16  	%rs267, %rs234, %rs232;
	bra.uni 	$L__BB100_44;
$L__BB100_43:
	and.b16  	%rs268, %rs241, 16191;
	and.b16  	%rs267, %rs242, 16191;
$L__BB100_44:
	mov.b32 	%r727, 0;
	// begin inline asm
	dp4a.s32.s32 %r700, %r165, %r63, %r727;
	// end inline asm
	// begin inline asm
	dp4a.s32.s32 %r704, %r169, %r62, %r700;
	// end inline asm
	mov.b32 	%r729, 16843009;
	// begin inline asm
	dp4a.s32.s32 %r708, %r729, %r63, %r727;
	// end inline asm
	// begin inline asm
	dp4a.s32.s32 %r712, %r729, %r62, %r708;
	// end inline asm
	shr.u16 	%rs235, %rs268, 8;
	cvt.u32.u16 	%r732, %rs268;
	and.b32  	%r733, %r732, 255;
	mul.lo.s32 	%r734, %r704, %r733;
	cvt.rn.f32.s32 	%f224, %r734;
	fma.rn.f32 	%f225, %f211, %f224, 0f00000000;
	shr.u16 	%rs236, %rs267, 8;
	cvt.u32.u16 	%r735, %rs267;
	and.b32  	%r736, %r735, 255;
	mul.lo.s32 	%r737, %r712, %r736;
	cvt.rn.f32.s32 	%f226, %r737;
	fma.rn.f32 	%f227, %f211, %f226, 0f00000000;
	// begin inline asm
	dp4a.s32.s32 %r716, %r181, %r65, %r727;
	// end inline asm
	// begin inline asm
	dp4a.s32.s32 %r720, %r185, %r64, %r716;
	// end inline asm
	// begin inline asm
	dp4a.s32.s32 %r724, %r729, %r65, %r727;
	// end inline asm
	// begin inline asm
	dp4a.s32.s32 %r728, %r729, %r64, %r724;
	// end inline asm
	cvt.u32.u16 	%r738, %rs235;
	mul.lo.s32 	%r739, %r720, %r738;
	cvt.rn.f32.s32 	%f228, %r739;
	fma.rn.f32 	%f229, %f212, %f228, %f225;
	cvt.u32.u16 	%r740, %rs236;
	mul.lo.s32 	%r741, %r728, %r740;
	cvt.rn.f32.s32 	%f230, %r741;
	fma.rn.f32 	%f231, %f212, %f230, %f227;
	mul.f32 	%f232, %f229, %f78;
	mul.f32 	%f233, %f231, %f79;
	sub.f32 	%f234, %f232, %f233;
	add.f32 	%f424, %f234, %f424;
	add.s32 	%r903, %r903, 4;
	add.s32 	%r902, %r902, 32;
	add.s32 	%r901, %r901, 4;
	add.s32 	%r900, %r900, 32;
	add.s32 	%r899, %r899, 32;
	add.s32 	%r898, %r898, 32;
	add.s32 	%r897, %r897, 32;
	add.s64 	%rd76, %rd76, 1152;
	add.s32 	%r896, %r896, 32;
	setp.lt.s32 	%p16, %r903, %r4;
	@%p16 bra 	$L__BB100_2;
	st.local.v2.f32 	[%rd3], {%f437, %f436};
	st.local.v2.f32 	[%rd3+8], {%f435, %f434};
	st.local.v2.f32 	[%rd3+16], {%f433, %f432};
	st.local.v2.f32 	[%rd3+24], {%f431, %f430};
	st.local.v2.f32 	[%rd3+32], {%f429, %f428};
	st.local.v2.f32 	[%rd3+40], {%f427, %f426};
	st.local.v2.f32 	[%rd3+48], {%f425, %f424};
$L__BB100_46:
	setp.eq.s32 	%p17, %r1, 0;
	@%p17 bra 	$L__BB100_48;
	mov.u32 	%r742, _ZZN34_INTERNAL_c8396950_4_k_cu_1fba617b13mul_mat_vec_qILi7ELi256ELi32E10block_q5_KLi2EXadL_ZNS_17vec_dot_q5_K_q8_1EPKvPK10block_q8_1RKiEEEEvS3_S3_PfiiiiE10tmp_shared;
	mad.lo.s32 	%r743, %r1, 1792, %r742;
	shl.b32 	%r744, %r2, 2;
	add.s32 	%r745, %r743, %r744;
	st.shared.f32 	[%r745+-1792], %f437;
	st.shared.f32 	[%r745+-1664], %f436;
	st.shared.f32 	[%r745+-1536], %f435;
	st.shared.f32 	[%r745+-1408], %f434;
	st.shared.f32 	[%r745+-1280], %f433;
	st.shared.f32 	[%r745+-1152], %f432;
	st.shared.f32 	[%r745+-1024], %f431;
	st.shared.f32 	[%r745+-896], %f430;
	st.shared.f32 	[%r745+-768], %f429;
	st.shared.f32 	[%r745+-640], %f428;
	st.shared.f32 	[%r745+-512], %f427;
	st.shared.f32 	[%r745+-384], %f426;
	st.shared.f32 	[%r745+-256], %f425;
	st.shared.f32 	[%r745+-128], %f424;
$L__BB100_48:
	setp.ne.s32 	%p18, %r1, 0;
	bar.sync 	0;
	@%p18 bra 	$L__BB100_63;
	shl.b32 	%r746, %r2, 2;
	mov.u32 	%r747, _ZZN34_INTERNAL_c8396950_4_k_cu_1fba617b13mul_mat_vec_qILi7ELi256ELi32E10block_q5_KLi2EXadL_ZNS_17vec_dot_q5_K_q8_1EPKvPK10block_q8_1RKiEEEEvS3_S3_PfiiiiE10tmp_shared;
	add.s32 	%r74, %r747, %r746;
	setp.gt.u32 	%p19, %r2, 1;
	mul.wide.u32 	%rd59, %r2, 4;
	add.s64 	%rd17, %rd3, %rd59;
	add.s32 	%r75, %r3, %r2;
	ld.shared.f32 	%f235, [%r74];
	add.f32 	%f236, %f235, %f437;
	mov.b32 	%r748, %f236;
	shfl.sync.bfly.b32	%r749|%p20, %r748, 16, 31, -1;
	mov.b32 	%f237, %r749;
	add.f32 	%f238, %f236, %f237;
	mov.b32 	%r750, %f238;
	shfl.sync.bfly.b32	%r751|%p21, %r750, 8, 31, -1;
	mov.b32 	%f239, %r751;
	add.f32 	%f240, %f238, %f239;
	mov.b32 	%r752, %f240;
	shfl.sync.bfly.b32	%r753|%p22, %r752, 4, 31, -1;
	mov.b32 	%f241, %r753;
	add.f32 	%f242, %f240, %f241;
	mov.b32 	%r754, %f242;
	shfl.sync.bfly.b32	%r755|%p23, %r754, 2, 31, -1;
	mov.b32 	%f243, %r755;
	add.f32 	%f244, %f242, %f243;
	mov.b32 	%r756, %f244;
	shfl.sync.bfly.b32	%r757|%p24, %r756, 1, 31, -1;
	mov.b32 	%f245, %r757;
	add.f32 	%f246, %f244, %f245;
	st.local.f32 	[%rd3], %f246;
	ld.shared.f32 	%f247, [%r74+128];
	add.f32 	%f248, %f247, %f436;
	mov.b32 	%r758, %f248;
	shfl.sync.bfly.b32	%r759|%p25, %r758, 16, 31, -1;
	mov.b32 	%f249, %r759;
	add.f32 	%f250, %f248, %f249;
	mov.b32 	%r760, %f250;
	shfl.sync.bfly.b32	%r761|%p26, %r760, 8, 31, -1;
	mov.b32 	%f251, %r761;
	add.f32 	%f252, %f250, %f251;
	mov.b32 	%r762, %f252;
	shfl.sync.bfly.b32	%r763|%p27, %r762, 4, 31, -1;
	mov.b32 	%f253, %r763;
	add.f32 	%f254, %f252, %f253;
	mov.b32 	%r764, %f254;
	shfl.sync.bfly.b32	%r765|%p28, %r764, 2, 31, -1;
	mov.b32 	%f255, %r765;
	add.f32 	%f256, %f254, %f255;
	mov.b32 	%r766, %f256;
	shfl.sync.bfly.b32	%r767|%p29, %r766, 1, 31, -1;
	mov.b32 	%f257, %r767;
	add.f32 	%f258, %f256, %f257;
	st.local.f32 	[%rd3+4], %f258;
	@%p19 bra 	$L__BB100_51;
	ld.local.f32 	%f259, [%rd17];
	mul.wide.u32 	%rd60, %r75, 4;
	add.s64 	%rd61, %rd2, %rd60;
	st.global.f32 	[%rd61], %f259;
$L__BB100_51:
	setp.gt.u32 	%p30, %r2, 1;
	ld.shared.f32 	%f260, [%r74+256];
	add.f32 	%f261, %f260, %f435;
	mov.b32 	%r768, %f261;
	shfl.sync.bfly.b32	%r769|%p31, %r768, 16, 31, -1;
	mov.b32 	%f262, %r769;
	add.f32 	%f263, %f261, %f262;
	mov.b32 	%r770, %f263;
	shfl.sync.bfly.b32	%r771|%p32, %r770, 8, 31, -1;
	mov.b32 	%f264, %r771;
	add.f32 	%f265, %f263, %f264;
	mov.b32 	%r772, %f265;
	shfl.sync.bfly.b32	%r773|%p33, %r772, 4, 31, -1;
	mov.b32 	%f266, %r773;
	add.f32 	%f267, %f265, %f266;
	mov.b32 	%r774, %f267;
	shfl.sync.bfly.b32	%r775|%p34, %r774, 2, 31, -1;
	mov.b32 	%f268, %r775;
	add.f32 	%f269, %f267, %f268;
	mov.b32 	%r776, %f269;
	shfl.sync.bfly.b32	%r777|%p35, %r776, 1, 31, -1;
	mov.b32 	%f270, %r777;
	add.f32 	%f271, %f269, %f270;
	st.local.f32 	[%rd3+8], %f271;
	ld.shared.f32 	%f272, [%r74+384];
	add.f32 	%f273, %f272, %f434;
	mov.b32 	%r778, %f273;
	shfl.sync.bfly.b32	%r779|%p36, %r778, 16, 31, -1;
	mov.b32 	%f274, %r779;
	add.f32 	%f275, %f273, %f274;
	mov.b32 	%r780, %f275;
	shfl.sync.bfly.b32	%r781|%p37, %r780, 8, 31, -1;
	mov.b32 	%f276, %r781;
	add.f32 	%f277, %f275, %f276;
	mov.b32 	%r782, %f277;
	shfl.sync.bfly.b32	%r783|%p38, %r782, 4, 31, -1;
	mov.b32 	%f278, %r783;
	add.f32 	%f279, %f277, %f278;
	mov.b32 	%r784, %f279;
	shfl.sync.bfly.b32	%r785|%p39, %r784, 2, 31, -1;
	mov.b32 	%f280, %r785;
	add.f32 	%f281, %f279, %f280;
	mov.b32 	%r786, %f281;
	shfl.sync.bfly.b32	%r787|%p40, %r786, 1, 31, -1;
	mov.b32 	%f282, %r787;
	add.f32 	%f283, %f281, %f282;
	st.local.f32 	[%rd3+12], %f283;
	@%p30 bra 	$L__BB100_53;
	ld.local.f32 	%f284, [%rd17+8];
	add.s32 	%r788, %r75, %r77;
	mul.wide.u32 	%rd62, %r788, 4;
	add.s64 	%rd63, %rd2, %rd62;
	st.global.f32 	[%rd63], %f284;
$L__BB100_53:
	setp.gt.u32 	%p41, %r2, 1;
	ld.shared.f32 	%f285, [%r74+512];
	add.f32 	%f286, %f285, %f433;
	mov.b32 	%r789, %f286;
	shfl.sync.bfly.b32	%r790|%p42, %r789, 16, 31, -1;
	mov.b32 	%f287, %r790;
	add.f32 	%f288, %f286, %f287;
	mov.b32 	%r791, %f288;
	shfl.sync.bfly.b32	%r792|%p43, %r791, 8, 31, -1;
	mov.b32 	%f289, %r792;
	add.f32 	%f290, %f288, %f289;
	mov.b32 	%r793, %f290;
	shfl.sync.bfly.b32	%r794|%p44, %r793, 4, 31, -1;
	mov.b32 	%f291, %r794;
	add.f32 	%f292, %f290, %f291;
	mov.b32 	%r795, %f292;
	shfl.sync.bfly.b32	%r796|%p45, %r795, 2, 31, -1;
	mov.b32 	%f293, %r796;
	add.f32 	%f294, %f292, %f293;
	mov.b32 	%r797, %f294;
	shfl.sync.bfly.b32	%r798|%p46, %r797, 1, 31, -1;
	mov.b32 	%f295, %r798;
	add.f32 	%f296, %f294, %f295;
	st.local.f32 	[%rd3+16], %f296;
	ld.shared.f32 	%f297, [%r74+640];
	add.f32 	%f298, %f297, %f432;
	mov.b32 	%r799, %f298;
	shfl.sync.bfly.b32	%r800|%p47, %r799, 16, 31, -1;
	mov.b32 	%f299, %r800;
	add.f32 	%f300, %f298, %f299;
	mov.b32 	%r801, %f300;
	shfl.sync.bfly.b32	%r802|%p48, %r801, 8, 31, -1;
	mov.b32 	%f301, %r802;
	add.f32 	%f302, %f300, %f301;
	mov.b32 	%r803, %f302;
	shfl.sync.bfly.b32	%r804|%p49, %r803, 4, 31, -1;
	mov.b32 	%f303, %r804;
	add.f32 	%f304, %f302, %f303;
	mov.b32 	%r805, %f304;
	shfl.sync.bfly.b32	%r806|%p50, %r805, 2, 31, -1;
	mov.b32 	%f305, %r806;
	add.f32 	%f306, %f304, %f305;
	mov.b32 	%r807, %f306;
	shfl.sync.bfly.b32	%r808|%p51, %r807, 1, 31, -1;
	mov.b32 	%f307, %r808;
	add.f32 	%f308, %f306, %f307;
	st.local.f32 	[%rd3+20], %f308;
	@%p41 bra 	$L__BB100_55;
	ld.local.f32 	%f309, [%rd17+16];
	shl.b32 	%r809, %r77, 1;
	add.s32 	%r810, %r75, %r809;
	mul.wide.u32 	%rd64, %r810, 4;
	add.s64 	%rd65, %rd2, %rd64;
	st.global.f32 	[%rd65], %f309;
$L__BB100_55:
	setp.gt.u32 	%p52, %r2, 1;
	ld.shared.f32 	%f310, [%r74+768];
	add.f32 	%f311, %f310, %f431;
	mov.b32 	%r811, %f311;
	shfl.sync.bfly.b32	%r812|%p53, %r811, 16, 31, -1;
	mov.b32 	%f312, %r812;
	add.f32 	%f313, %f311, %f312;
	mov.b32 	%r813, %f313;
	shfl.sync.bfly.b32	%r814|%p54, %r813, 8, 31, -1;
	mov.b32 	%f314, %r814;
	add.f32 	%f315, %f313, %f314;
	mov.b32 	%r815, %f315;
	shfl.sync.bfly.b32	%r816|%p55, %r815, 4, 31, -1;
	mov.b32 	%f316, %r816;
	add.f32 	%f317, %f315, %f316;
	mov.b32 	%r817, %f317;
	shfl.sync.bfly.b32	%r818|%p56, %r817, 2, 31, -1;
	mov.b32 	%f318, %r818;
	add.f32 	%f319, %f317, %f318;
	mov.b32 	%r819, %f319;
	shfl.sync.bfly.b32	%r820|%p57, %r819, 1, 31, -1;
	mov.b32 	%f320, %r820;
	add.f32 	%f321, %f319, %f320;
	st.local.f32 	[%rd3+24], %f321;
	ld.shared.f32 	%f322, [%r74+896];
	add.f32 	%f323, %f322, %f430;
	mov.b32 	%r821, %f323;
	shfl.sync.bfly.b32	%r822|%p58, %r821, 16, 31, -1;
	mov.b32 	%f324, %r822;
	add.f32 	%f325, %f323, %f324;
	mov.b32 	%r823, %f325;
	shfl.sync.bfly.b32	%r824|%p59, %r823, 8, 31, -1;
	mov.b32 	%f326, %r824;
	add.f32 	%f327, %f325, %f326;
	mov.b32 	%r825, %f327;
	shfl.sync.bfly.b32	%r826|%p60, %r825, 4, 31, -1;
	mov.b32 	%f328, %r826;
	add.f32 	%f329, %f327, %f328;
	mov.b32 	%r827, %f329;
	shfl.sync.bfly.b32	%r828|%p61, %r827, 2, 31, -1;
	mov.b32 	%f330, %r828;
	add.f32 	%f331, %f329, %f330;
	mov.b32 	%r829, %f331;
	shfl.sync.bfly.b32	%r830|%p62, %r829, 1, 31, -1;
	mov.b32 	%f332, %r830;
	add.f32 	%f333, %f331, %f332;
	st.local.f32 	[%rd3+28], %f333;
	@%p52 bra 	$L__BB100_57;
	ld.local.f32 	%f334, [%rd17+24];
	mad.lo.s32 	%r831, %r77, 3, %r75;
	mul.wide.u32 	%rd66, %r831, 4;
	add.s64 	%rd67, %rd2, %rd66;
	st.global.f32 	[%rd67], %f334;
$L__BB100_57:
	setp.gt.u32 	%p63, %r2, 1;
	ld.shared.f32 	%f335, [%r74+1024];
	add.f32 	%f336, %f335, %f429;
	mov.b32 	%r832, %f336;
	shfl.sync.bfly.b32	%r833|%p64, %r832, 16, 31, -1;
	mov.b32 	%f337, %r833;
	add.f32 	%f338, %f336, %f337;
	mov.b32 	%r834, %f338;
	shfl.sync.bfly.b32	%r835|%p65, %r834, 8, 31, -1;
	mov.b32 	%f339, %r835;
	add.f32 	%f340, %f338, %f339;
	mov.b32 	%r836, %f340;
	shfl.sync.bfly.b32	%r837|%p66, %r836, 4, 31, -1;
	mov.b32 	%f341, %r837;
	add.f32 	%f342, %f340, %f341;
	mov.b32 	%r838, %f342;
	shfl.sync.bfly.b32	%r839|%p67, %r838, 2, 31, -1;
	mov.b32 	%f343, %r839;
	add.f32 	%f344, %f342, %f343;
	mov.b32 	%r840, %f344;
	shfl.sync.bfly.b32	%r841|%p68, %r840, 1, 31, -1;
	mov.b32 	%f345, %r841;
	add.f32 	%f346, %f344, %f345;
	st.local.f32 	[%rd3+32], %f346;
	ld.shared.f32 	%f347, [%r74+1152];
	add.f32 	%f348, %f347, %f428;
	mov.b32 	%r842, %f348;
	shfl.sync.bfly.b32	%r843|%p69, %r842, 16, 31, -1;
	mov.b32 	%f349, %r843;
	add.f32 	%f350, %f348, %f349;
	mov.b32 	%r844, %f350;
	shfl.sync.bfly.b32	%r845|%p70, %r844, 8, 31, -1;
	mov.b32 	%f351, %r845;
	add.f32 	%f352, %f350, %f351;
	mov.b32 	%r846, %f352;
	shfl.sync.bfly.b32	%r847|%p71, %r846, 4, 31, -1;
	mov.b32 	%f353, %r847;
	add.f32 	%f354, %f352, %f353;
	mov.b32 	%r848, %f354;
	shfl.sync.bfly.b32	%r849|%p72, %r848, 2, 31, -1;
	mov.b32 	%f355, %r849;
	add.f32 	%f356, %f354, %f355;
	mov.b32 	%r850, %f356;
	shfl.sync.bfly.b32	%r851|%p73, %r850, 1, 31, -1;
	mov.b32 	%f357, %r851;
	add.f32 	%f358, %f356, %f357;
	st.local.f32 	[%rd3+36], %f358;
	@%p63 bra 	$L__BB100_59;
	ld.local.f32 	%f359, [%rd17+32];
	shl.b32 	%r852, %r77, 2;
	add.s32 	%r853, %r75, %r852;
	mul.wide.u32 	%rd68, %r853, 4;
	add.s64 	%rd69, %rd2, %rd68;
	st.global.f32 	[%rd69], %f359;
$L__BB100_59:
	setp.gt.u32 	%p74, %r2, 1;
	ld.shared.f32 	%f360, [%r74+1280];
	add.f32 	%f361, %f360, %f427;
	mov.b32 	%r854, %f361;
	shfl.sync.bfly.b32	%r855|%p75, %r854, 16, 31, -1;
	mov.b32 	%f362, %r855;
	add.f32 	%f363, %f361, %f362;
	mov.b32 	%r856, %f363;
	shfl.sync.bfly.b32	%r857|%p76, %r856, 8, 31, -1;
	mov.b32 	%f364, %r857;
	add.f32 	%f365, %f363, %f364;
	mov.b32 	%r858, %f365;
	shfl.sync.bfly.b32	%r859|%p77, %r858, 4, 31, -1;
	mov.b32 	%f366, %r859;
	add.f32 	%f367, %f365, %f366;
	mov.b32 	%r860, %f367;
	shfl.sync.bfly.b32	%r861|%p78, %r860, 2, 31, -1;
	mov.b32 	%f368, %r861;
	add.f32 	%f369, %f367, %f368;
	mov.b32 	%r862, %f369;
	shfl.sync.bfly.b32	%r863|%p79, %r862, 1, 31, -1;
	mov.b32 	%f370, %r863;
	add.f32 	%f371, %f369, %f370;
	st.local.f32 	[%rd3+40], %f371;
	ld.shared.f32 	%f372, [%r74+1408];
	add.f32 	%f373, %f372, %f426;
	mov.b32 	%r864, %f373;
	shfl.sync.bfly.b32	%r865|%p80, %r864, 16, 31, -1;
	mov.b32 	%f374, %r865;
	add.f32 	%f375, %f373, %f374;
	mov.b32 	%r866, %f375;
	shfl.sync.bfly.b32	%r867|%p81, %r866, 8, 31, -1;
	mov.b32 	%f376, %r867;
	add.f32 	%f377, %f375, %f376;
	mov.b32 	%r868, %f377;
	shfl.sync.bfly.b32	%r869|%p82, %r868, 4, 31, -1;
	mov.b32 	%f378, %r869;
	add.f32 	%f379, %f377, %f378;
	mov.b32 	%r870, %f379;
	shfl.sync.bfly.b32	%r871|%p83, %r870, 2, 31, -1;
	mov.b32 	%f380, %r871;
	add.f32 	%f381, %f379, %f380;
	mov.b32 	%r872, %f381;
	shfl.sync.bfly.b32	%r873|%p84, %r872, 1, 31, -1;
	mov.b32 	%f382, %r873;
	add.f32 	%f383, %f381, %f382;
	st.local.f32 	[%rd3+44], %f383;
	@%p74 bra 	$L__BB100_61;
	ld.local.f32 	%f384, [%rd17+40];
	mad.lo.s32 	%r874, %r77, 5, %r75;
	mul.wide.u32 	%rd70, %r874, 4;
	add.s64 	%rd71, %rd2, %rd70;
	st.global.f32 	[%rd71], %f384;
$L__BB100_61:
	setp.gt.u32 	%p85, %r2, 1;
	ld.shared.f32 	%f385, [%r74+1536];
	add.f32 	%f386, %f385, %f425;
	mov.b32 	%r875, %f386;
	shfl.sync.bfly.b32	%r876|%p86, %r875, 16, 31, -1;
	mov.b32 	%f387, %r876;
	add.f32 	%f388, %f386, %f387;
	mov.b32 	%r877, %f388;
	shfl.sync.bfly.b32	%r878|%p87, %r877, 8, 31, -1;
	mov.b32 	%f389, %r878;
	add.f32 	%f390, %f388, %f389;
	mov.b32 	%r879, %f390;
	shfl.sync.bfly.b32	%r880|%p88, %r879, 4, 31, -1;
	mov.b32 	%f391, %r880;
	add.f32 	%f392, %f390, %f391;
	mov.b32 	%r881, %f392;
	shfl.sync.bfly.b32	%r882|%p89, %r881, 2, 31, -1;
	mov.b32 	%f393, %r882;
	add.f32 	%f394, %f392, %f393;
	mov.b32 	%r883, %f394;
	shfl.sync.bfly.b32	%r884|%p90, %r883, 1, 31, -1;
	mov.b32 	%f395, %r884;
	add.f32 	%f396, %f394, %f395;
	st.local.f32 	[%rd3+48], %f396;
	ld.shared.f32 	%f397, [%r74+1664];
	add.f32 	%f398, %f397, %f424;
	mov.b32 	%r885, %f398;
	shfl.sync.bfly.b32	%r886|%p91, %r885, 16, 31, -1;
	mov.b32 	%f399, %r886;
	add.f32 	%f400, %f398, %f399;
	mov.b32 	%r887, %f400;
	shfl.sync.bfly.b32	%r888|%p92, %r887, 8, 31, -1;
	mov.b32 	%f401, %r888;
	add.f32 	%f402, %f400, %f401;
	mov.b32 	%r889, %f402;
	shfl.sync.bfly.b32	%r890|%p93, %r889, 4, 31, -1;
	mov.b32 	%f403, %r890;
	add.f32 	%f404, %f402, %f403;
	mov.b32 	%r891, %f404;
	shfl.sync.bfly.b32	%r892|%p94, %r891, 2, 31, -1;
	mov.b32 	%f405, %r892;
	add.f32 	%f406, %f404, %f405;
	mov.b32 	%r893, %f406;
	shfl.sync.bfly.b32	%r894|%p95, %r893, 1, 31, -1;
	mov.b32 	%f407, %r894;
	add.f32 	%f408, %f406, %f407;
	st.local.f32 	[%rd3+52], %f408;
	@%p85 bra 	$L__BB100_63;
	ld.local.f32 	%f409, [%rd17+48];
	mad.lo.s32 	%r895, %r77, 6, %r75;
	mul.wide.u32 	%rd72, %r895, 4;
	add.s64 	%rd73, %rd2, %rd72;
	st.global.f32 	[%rd73], %f409;
$L__BB100_63:
	ret;

}
	// .globl	mul_mat_vec_q6_K_q8_1_cuda7
.visible .entry mul_mat_vec_q6_K_q8_1_cuda7(
	.param .u64 .ptr .align 1 mul_mat_vec_q6_K_q8_1_cuda7_param_0,
	.param .u64 .ptr .align 1 mul_mat_vec_q6_K_q8_1_cuda7_param_1,
	.param .u64 .ptr .align 1 mul_mat_vec_q6_K_q8_1_cuda7_param_2,
	.param .u32 mul_mat_vec_q6_K_q8_1_cuda7_param_3,
	.param .u32 mul_mat_vec_q6_K_q8_1_cuda7_param_4,
	.param .u32 mul_mat_vec_q6_K_q8_1_cuda7_param_5,
	.param .u32 mul_mat_vec_q6_K_q8_1_cuda7_param_6
)
{
	.local .align 8 .b8 	__local_depot101[56];
	.reg .b64 	%SP;
	.reg .b64 	%SPL;
	.reg .pred 	%p<82>;
	.reg .b16 	%rs<15>;
	.reg .b32 	%r<442>;
	.reg .b32 	%f<320>;
	.reg .b64 	%rd<83>;
	// demoted variable
	.shared .align 4 .b8 _ZZN34_INTERNAL_c8396950_4_k_cu_1fba617b13mul_mat_vec_qILi7ELi256ELi32E10block_q6_KLi1EXadL_ZNS_17vec_dot_q6_K_q8_1EPKvPK10block_q8_1RKiEEEEvS3_S3_PfiiiiE10tmp_shared[1792];
	mov.u64 	%SPL, __local_depot101;
	ld.param.u64 	%rd22, [mul_mat_vec_q6_K_q8_1_cuda7_param_0];
	ld.param.u64 	%rd23, [mul_mat_vec_q6_K_q8_1_cuda7_param_1];
	ld.param.u64 	%rd24, [mul_mat_vec_q6_K_q8_1_cuda7_param_2];
	ld.param.u32 	%r18, [mul_mat_vec_q6_K_q8_1_cuda7_param_3];
	ld.param.u32 	%r16, [mul_mat_vec_q6_K_q8_1_cuda7_param_5];
	ld.param.u32 	%r17, [mul_mat_vec_q6_K_q8_1_cuda7_param_6];
	cvta.to.global.u64 	%rd1, %rd24;
	add.u64 	%rd2, %SPL, 0;
	mov.u32 	%r1, %tid.y;
	mov.u32 	%r2, %tid.x;
	mov.u32 	%r19, %ctaid.x;
	shl.b32 	%r3, %r19, 1;
	shr.s32 	%r20, %r18, 31;
	shr.u32 	%r21, %r20, 24;
	add.s32 	%r22, %r18, %r21;
	shr.s32 	%r4, %r22, 8;
	mov.f32 	%f306, 0f00000000;
	st.local.v2.f32 	[%rd2], {%f306, %f306};
	st.local.v2.f32 	[%rd2+8], {%f306, %f306};
	st.local.v2.f32 	[%rd2+16], {%f306, %f306};
	st.local.v2.f32 	[%rd2+24], {%f306, %f306};
	st.local.v2.f32 	[%rd2+32], {%f306, %f306};
	st.local.v2.f32 	[%rd2+40], {%f306, %f306};
	st.local.v2.f32 	[%rd2+48], {%f306, %f306};
	shr.u32 	%r23, %r2, 5;
	add.s32 	%r441, %r23, %r1;
	setp.ge.s32 	%p1, %r441, %r4;
	mov.f32 	%f307, %f306;
	mov.f32 	%f308, %f306;
	mov.f32 	%f309, %f306;
	mov.f32 	%f310, %f306;
	mov.f32 	%f311, %f306;
	mov.f32 	%f312, %f306;
	mov.f32 	%f313, %f306;
	mov.f32 	%f314, %f306;
	mov.f32 	%f315, %f306;
	mov.f32 	%f316, %f306;
	mov.f32 	%f317, %f306;
	mov.f32 	%f318, %f306;
	mov.f32 	%f319, %f306;
	@%p1 bra 	$L__BB101_4;
	cvta.to.global.u64 	%rd3, %rd22;
	shr.u32 	%r24, %r2, 2;
	and.b32  	%r25, %r24, 4;
	shr.u32 	%r26, %r2, 3;
	and.b32  	%r27, %r26, 1;
	or.b32  	%r28, %r25, %r27;
	shr.u32 	%r29, %r2, 1;
	and.b32  	%r30, %r29, 8;
	and.b32  	%r31, %r24, 3;
	shl.b32 	%r32, %r2, 2;
	and.b32  	%r33, %r2, 7;
	or.b32  	%r34, %r30, %r33;
	shl.b32 	%r35, %r34, 2;
	cvt.u64.u32 	%rd26, %r35;
	and.b32  	%r36, %r32, 28;
	cvt.u64.u32 	%rd27, %r36;
	mul.lo.s32 	%r37, %r3, %r4;
	add.s32 	%r38, %r37, %r4;
	or.b32  	%r39, %r31, %r30;
	cvt.u64.u32 	%rd28, %r39;
	cvt.u64.u32 	%rd29, %r2;
	shr.u64 	%rd30, %rd29, 5;
	cvt.u64.u32 	%rd31, %r1;
	add.s64 	%rd32, %rd30, %rd31;
	mul.wide.u32 	%rd33, %r28, 36;
	mad.lo.s64 	%rd34, %rd32, 288, %rd33;
	cvta.to.global.u64 	%rd35, %rd23;
	add.s64 	%rd82, %rd35, %rd34;
	or.b64  	%rd5, %rd26, 128;
	add.s32 	%r440, %r441, %r38;
	or.b64  	%rd6, %rd28, 192;
	shr.s32 	%r40, %r16, 31;
	shr.u32 	%r41, %r40, 27;
	add.s32 	%r42, %r16, %r41;
	shr.s32 	%r43, %r42, 5;
	mul.wide.s32 	%rd7, %r43, 216;
	add.s64 	%rd36, %rd7, %rd27;
	add.s64 	%rd8, %rd36, 76;
	add.s32 	%r439, %r441, %r37;
	mul.wide.s32 	%rd9, %r43, 180;
	add.s64 	%rd37, %rd9, %rd27;
	add.s64 	%rd10, %rd37, 76;
	mul.wide.s32 	%rd11, %r43, 36;
	add.s64 	%rd38, %rd11, %rd27;
	add.s64 	%rd12, %rd38, 76;
	mul.wide.s32 	%rd13, %r43, 144;
	add.s64 	%rd39, %rd13, %rd27;
	add.s64 	%rd14, %rd39, 76;
	mul.wide.s32 	%rd15, %r43, 72;
	add.s64 	%rd40, %rd15, %rd27;
	add.s64 	%rd16, %rd40, 76;
	mul.wide.s32 	%rd17, %r43, 108;
	add.s64 	%rd41, %rd17, %rd27;
	add.s64 	%rd18, %rd41, 76;
	mov.f32 	%f306, 0f00000000;
$L__BB101_2:
	shl.b32 	%r186, %r2, 2;
	and.b32  	%r187, %r186, 124;
	cvt.u64.u32 	%rd42, %r187;
	mul.wide.s32 	%rd43, %r440, 210;
	add.s64 	%rd44, %rd3, %rd43;
	mul.wide.s32 	%rd45, %r439, 210;
	add.s64 	%rd46, %rd3, %rd45;
	add.s64 	%rd47, %rd44, %rd6;
	add.s64 	%rd48, %rd46, %rd42;
	ld.global.nc.u16 	%rs3, [%rd48];
	cvt.u32.u16 	%r188, %rs3;
	ld.global.nc.u16 	%rs4, [%rd48+2];
	cvt.u32.u16 	%r189, %rs4;
	shl.b32 	%r190, %r189, 16;
	or.b32  	%r191, %r190, %r188;
	add.s64 	%rd49, %rd46, %rd5;
	ld.global.nc.u16 	%rs5, [%rd49];
	cvt.u32.u16 	%r192, %rs5;
	ld.global.nc.u16 	%rs6, [%rd49+2];
	cvt.u32.u16 	%r193, %rs6;
	shl.b32 	%r194, %r193, 16;
	or.b32  	%r195, %r194, %r192;
	shr.u32 	%r196, %r2, 2;
	and.b32  	%r197, %r196, 2;
	shr.s32 	%r198, %r195, %r197;
	and.b32  	%r199, %r186, 28;
	cvt.u64.u32 	%rd50, %r199;
	add.s64 	%rd51, %rd50, %rd82;
	ld.global.nc.u32 	%r52, [%rd51+4];
	ld.global.nc.u32 	%r44, [%rd82];
	// begin inline asm
	{.reg .f16 low,high;
  mov.b32 {low,high},%r44;
  cvt.f32.f16 %f45, low;}

	// end inline asm
	ld.global.nc.u32 	%r60, [%rd51+76];
	ld.global.nc.u32 	%r45, [%rd82+72];
	// begin inline asm
	{.reg .f16 low,high;
  mov.b32 {low,high},%r45;
  cvt.f32.f16 %f46, low;}

	// end inline asm
	ld.global.nc.u16 	%rs1, [%rd46+208];
	// begin inline asm
	{  cvt.f32.f16 %f47, %rs1;}

	// end inline asm
	add.s64 	%rd52, %rd46, %rd6;
	ld.global.nc.u8 	%rs7, [%rd52];
	cvt.s32.s8 	%r200, %rs7;
	and.b32  	%r201, %r191, 252645135;
	shl.b32 	%r202, %r198, 4;
	and.b32  	%r203, %r202, 808464432;
	or.b32  	%r48, %r203, %r201;
	xor.b32  	%r204, %r48, 538976288;
	add.s32 	%r205, %r48, 1616928864;
	xor.b32  	%r206, %r205, -2139062144;
	xor.b32  	%r207, %r205, %r48;
	and.b32  	%r46, %r207, %r204;
	// begin inline asm
	prmt.b32 %r46, %r46, 0, 0xba98;
	// end inline asm
	// begin inline asm
	prmt.b32 %r48, %r48, 0, 0xba98;
	// end inline asm
	xor.b32  	%r208, %r48, 2139062143;
	not.b32 	%r209, %r46;
	and.b32  	%r210, %r206, %r209;
	and.b32  	%r211, %r208, %r46;
	or.b32  	%r171, %r211, %r210;
	mov.b32 	%r185, 0;
	// begin inline asm
	dp4a.s32.s32 %r50, %r171, %r52, %r185;
	// end inline asm
	mul.lo.s32 	%r212, %r50, %r200;
	cvt.rn.f32.s32 	%f61, %r212;
	fma.rn.f32 	%f62, %f45, %f61, 0f00000000;
	ld.global.nc.u8 	%rs8, [%rd52+4];
	cvt.s32.s8 	%r213, %rs8;
	shr.u32 	%r214, %r191, 4;
	and.b32  	%r215, %r214, 252645135;
	and.b32  	%r216, %r198, 808464432;
	or.b32  	%r56, %r216, %r215;
	xor.b32  	%r217, %r56, 538976288;
	add.s32 	%r218, %r56, 1616928864;
	xor.b32  	%r219, %r218, -2139062144;
	xor.b32  	%r220, %r218, %r56;
	and.b32  	%r54, %r220, %r217;
	// begin inline asm
	prmt.b32 %r54, %r54, 0, 0xba98;
	// end inline asm
	// begin inline asm
	prmt.b32 %r56, %r56, 0, 0xba98;
	// end inline asm
	xor.b32  	%r221, %r56, 2139062143;
	not.b32 	%r222, %r54;
	and.b32  	%r223, %r219, %r222;
	and.b32  	%r224, %r221, %r54;
	or.b32  	%r175, %r224, %r223;
	// begin inline asm
	dp4a.s32.s32 %r58, %r175, %r60, %r185;
	// end inline asm
	mul.lo.s32 	%r225, %r58, %r213;
	cvt.rn.f32.s32 	%f63, %r225;
	fma.rn.f32 	%f64, %f46, %f63, %f62;
	fma.rn.f32 	%f319, %f47, %f64, %f319;
	add.s64 	%rd53, %rd44, %rd42;
	ld.global.nc.u16 	%rs9, [%rd53];
	cvt.u32.u16 	%r226, %rs9;
	ld.global.nc.u16 	%rs10, [%rd53+2];
	cvt.u32.u16 	%r227, %rs10;
	shl.b32 	%r228, %r227, 16;
	or.b32  	%r229, %r228, %r226;
	add.s64 	%rd54, %rd44, %rd5;
	ld.global.nc.u16 	%rs11, [%rd54];
	cvt.u32.u16 	%r230, %rs11;
	ld.global.nc.u16 	%rs12, [%rd54+2];
	cvt.u32.u16 	%r231, %rs12;
	shl.b32 	%r232, %r231, 16;
	or.b32  	%r233, %r232, %r230;
	shr.s32 	%r234, %r233, %r197;
	ld.global.nc.u16 	%rs2, [%rd44+208];
	// begin inline asm
	{  cvt.f32.f16 %f48, %rs2;}

	// end inline asm
	ld.global.nc.u8 	%rs13, [%rd47];
	cvt.s32.s8 	%r235, %rs13;
	and.b32  	%r236, %r229, 252645135;
	shl.b32 	%r237, %r234, 4;
	and.b32  	%r238, %r237, 808464432;
	or.b32  	%r64, %r238, %r236;
	xor.b32  	%r239, %r64, 538976288;
	add.s32 	%r240, %r64, 1616928864;
	xor.b32  	%r241, %r240, -2139062144;
	xor.b32  	%r242, %r240, %r64;
	and.b32  	%r62, %r242, %r239;
	// begin inline asm
	prmt.b32 %r62, %r62, 0, 0xba98;
	// end inline asm
	// begin inline asm
	prmt.b32 %r64, %r64, 0, 0xba98;
	// end inline asm
	xor.b32  	%r243, %r64, 2139062143;
	not.b32 	%r244, %r62;
	and.b32  	%r245, %r241, %r244;
	and.b32  	%r246, %r243, %r62;
	or.b32  	%r179, %r246, %r245;
	// begin inline asm
	dp4a.s32.s32 %r66, %r179, %r52, %r185;
	// end inline asm
	mul.lo.s32 	%r247, %r66, %r235;
	cvt.rn.f32.s32 	%f65, %r247;
	fma.rn.f32 	%f66, %f45, %f65, 0f00000000;
	ld.global.nc.u8 	%rs14, [%rd47+4];
	cvt.s32.s8 	%r248, %rs14;
	shr.u32 	%r249, %r229, 4;
	and.b32  	%r250, %r249, 252645135;
	and.b32  	%r251, %r234, 808464432;
	or.b32  	%r72, %r251, %r250;
	xor.b32  	%r252, %r72, 538976288;
	add.s32 	%r253, %r72, 1616928864;
	xor.b32  	%r254, %r253, -2139062144;
	xor.b32  	%r255, %r253, %r72;
	and.b32  	%r70, %r255, %r252;
	// begin inline asm
	prmt.b32 %r70, %r70, 0, 0xba98;
	// end inline asm
	// begin inline asm
	prmt.b32 %r72, %r72, 0, 0xba98;
	// end inline asm
	xor.b32  	%r256, %r72, 2139062143;
	not.b32 	%r257, %r70;
	and.b32  	%r258, %r254, %r257;
	and.b32  	%r259, %r256, %r70;
	or.b32  	%r183, %r259, %r258;
	// begin inline asm
	dp4a.s32.s32 %r74, %r183, %r60, %r185;
	// end inline asm
	mul.lo.s32 	%r260, %r74, %r248;
	cvt.rn.f32.s32 	%f67, %r260;
	fma.rn.f32 	%f68, %f46, %f67, %f66;
	fma.rn.f32 	%f318, %f48, %f68, %f318;
	add.s64 	%rd55, %rd82, %rd12;
	ld.global.nc.u32 	%r90, [%rd55+-72];
	add.s64 	%rd56, %rd82, %rd11;
	ld.global.nc.u32 	%r78, [%rd56];
	// begin inline asm
	{.reg .f16 low,high;
  mov.b32 {low,high},%r78;
  cvt.f32.f16 %f49, low;}

	// end inline asm
	ld.global.nc.u32 	%r94, [%rd55];
	ld.global.nc.u32 	%r79, [%rd56+72];
	// begin inline asm
	{.reg .f16 low,high;
  mov.b32 {low,high},%r79;
  cvt.f32.f16 %f50, low;}

	// end inline asm
	// begin inline asm
	dp4a.s32.s32 %r80, %r171, %r90, %r185;
	// end inline asm
	mul.lo.s32 	%r261, %r80, %r200;
	cvt.rn.f32.s32 	%f69, %r261;
	fma.rn.f32 	%f70, %f49, %f69, 0f00000000;
	// begin inline asm
	dp4a.s32.s32 %r84, %r175, %r94, %r185;
	// end inline asm
	mul.lo.s32 	%r262, %r84, %r213;
	cvt.rn.f32.s32 	%f71, %r262;
	fma.rn.f32 	%f72, %f50, %f71, %f70;
	fma.rn.f32 	%f317, %f47, %f72, %f317;
	// begin inline asm
	dp4a.s32.s32 %r88, %r179, %r90, %r185;
	// end inline asm
	mul.lo.s32 	%r263, %r88, %r235;
	cvt.rn.f32.s32 	%f73, %r263;
	fma.rn.f32 	%f74, %f49, %f73, 0f00000000;
	// begin inline asm
	dp4a.s32.s32 %r92, %r183, %r94, %r185;
	// end inline asm
	mul.lo.s32 	%r264, %r92, %r248;
	cvt.rn.f32.s32 	%f75, %r264;
	fma.rn.f32 	%f76, %f50, %f75, %f74;
	fma.rn.f32 	%f316, %f48, %f76, %f316;
	add.s64 	%rd57, %rd82, %rd16;
	ld.global.nc.u32 	%r108, [%rd57+-72];
	add.s64 	%rd58, %rd82, %rd15;
	ld.global.nc.u32 	%r96, [%rd58];
	// begin inline asm
	{.reg .f16 low,high;
  mov.b32 {low,high},%r96;
  cvt.f32.f16 %f51, low;}

	// end inline asm
	ld.global.nc.u32 	%r112, [%rd57];
	ld.global.nc.u32 	%r97, [%rd58+72];
	// begin inline asm
	{.reg .f16 low,high;
  mov.b32 {low,high},%r97;
  cvt.f32.f16 %f52, low;}

	// end inline asm
	// begin inline asm
	dp4a.s32.s32 %r98, %r171, %r108, %r185;
	// end inline asm
	mul.lo.s32 	%r265, %r98, %r200;
	cvt.rn.f32.s32 	%f77, %r265;
	fma.rn.f32 	%f78, %f51, %f77, 0f00000000;
	// begin inline asm
	dp4a.s32.s32 %r102, %r175, %r112, %r185;
	// end inline asm
	mul.lo.s32 	%r266, %r102, %r213;
	cvt.rn.f32.s32 	%f79, %r266;
	fma.rn.f32 	%f80, %f52, %f79, %f78;
	fma.rn.f32 	%f315, %f47, %f80, %f315;
	// begin inline asm
	dp4a.s32.s32 %r106, %r179, %r108, %r185;
	// end inline asm
	mul.lo.s32 	%r267, %r106, %r235;
	cvt.rn.f32.s32 	%f81, %r267;
	fma.rn.f32 	%f82, %f51, %f81, 0f00000000;
	// begin inline asm
	dp4a.s32.s32 %r110, %r183, %r112, %r185;
	// end inline asm
	mul.lo.s32 	%r268, %r110, %r248;
	cvt.rn.f32.s32 	%f83, %r268;
	fma.rn.f32 	%f84, %f52, %f83, %f82;
	fma.rn.f32 	%f314, %f48, %f84, %f314;
	add.s64 	%rd59, %rd82, %rd18;
	ld.global.nc.u32 	%r126, [%rd59+-72];
	add.s64 	%rd60, %rd82, %rd17;
	ld.global.nc.u32 	%r114, [%rd60];
	// begin inline asm
	{.reg .f16 low,high;
  mov.b32 {low,high},%r114;
  cvt.f32.f16 %f53, low;}

	// end inline asm
	ld.global.nc.u32 	%r130, [%rd59];
	ld.global.nc.u32 	%r115, [%rd60+72];
	// begin inline asm
	{.reg .f16 low,high;
  mov.b32 {low,high},%r115;
  cvt.f32.f16 %f54, low;}

	// end inline asm
	// begin inline asm
	dp4a.s32.s32 %r116, %r171, %r126, %r185;
	// end inline asm
	mul.lo.s32 	%r269, %r116, %r200;
	cvt.rn.f32.s32 	%f85, %r269;
	fma.rn.f32 	%f86, %f53, %f85, 0f00000000;
	// begin inline asm
	dp4a.s32.s32 %r120, %r175, %r130, %r185;
	// end inline asm
	mul.lo.s32 	%r270, %r120, %r213;
	cvt.rn.f32.s32 	%f87, %r270;
	fma.rn.f32 	%f88, %f54, %f87, %f86;
	fma.rn.f32 	%f313, %f47, %f88, %f313;
	// begin inline asm
	dp4a.s32.s32 %r124, %r179, %r126, %r185;
	// end inline asm
	mul.lo.s32 	%r271, %r124, %r235;
	cvt.rn.f32.s32 	%f89, %r271;
	fma.rn.f32 	%f90, %f53, %f89, 0f00000000;
	// begin inline asm
	dp4a.s32.s32 %r128, %r183, %r130, %r185;
	// end inline asm
	mul.lo.s32 	%r272, %r128, %r248;
	cvt.rn.f32.s32 	%f91, %r272;
	fma.rn.f32 	%f92, %f54, %f91, %f90;
	fma.rn.f32 	%f312, %f48, %f92, %f312;
	add.s64 	%rd61, %rd82, %rd14;
	ld.global.nc.u32 	%r144, [%rd61+-72];
	add.s64 	%rd62, %rd82, %rd13;
	ld.global.nc.u32 	%r132, [%rd62];
	// begin inline asm
	{.reg .f16 low,high;
  mov.b32 {low,high},%r132;
  cvt.f32.f16 %f55, low;}

	// end inline asm
	ld.global.nc.u32 	%r148, [%rd61];
	ld.global.nc.u32 	%r133, [%rd62+72];
	// begin inline asm
	{.reg .f16 low,high;
  mov.b32 {low,high},%r133;
  cvt.f32.f16 %f56, low;}

	// end inline asm
	// begin inline asm
	dp4a.s32.s32 %r134, %r171, %r144, %r185;
	// end inline asm
	mul.lo.s32 	%r273, %r134, %r200;
	cvt.rn.f32.s32 	%f93, %r273;
	fma.rn.f32 	%f94, %f55, %f93, 0f00000000;
	// begin inline asm
	dp4a.s32.s32 %r138, %r175, %r148, %r185;
	// end inline asm
	mul.lo.s32 	%r274, %r138, %r213;
	cvt.rn.f32.s32 	%f95, %r274;
	fma.rn.f32 	%f96, %f56, %f95, %f94;
	fma.rn.f32 	%f311, %f47, %f96, %f311;
	// begin inline asm
	dp4a.s32.s32 %r142, %r179, %r144, %r185;
	// end inline asm
	mul.lo.s32 	%r275, %r142, %r235;
	cvt.rn.f32.s32 	%f97, %r275;
	fma.rn.f32 	%f98, %f55, %f97, 0f00000000;
	// begin inline asm
	dp4a.s32.s32 %r146, %r183, %r148, %r185;
	// end inline asm
	mul.lo.s32 	%r276, %r146, %r248;
	cvt.rn.f32.s32 	%f99, %r276;
	fma.rn.f32 	%f100, %f56, %f99, %f98;
	fma.rn.f32 	%f310, %f48, %f100, %f310;
	add.s64 	%rd63, %rd82, %rd10;
	ld.global.nc.u32 	%r162, [%rd63+-72];
	add.s64 	%rd64, %rd82, %rd9;
	ld.global.nc.u32 	%r150, [%rd64];
	// begin inline asm
	{.reg .f16 low,high;
  mov.b32 {low,high},%r150;
  cvt.f32.f16 %f57, low;}

	// end inline asm
	ld.global.nc.u32 	%r166, [%rd63];
	ld.global.nc.u32 	%r151, [%rd64+72];
	// begin inline asm
	{.reg .f16 low,high;
  mov.b32 {low,high},%r151;
  cvt.f32.f16 %f58, low;}

	// end inline asm
	// begin inline asm
	dp4a.s32.s32 %r152, %r171, %r162, %r185;
	// end inline asm
	mul.lo.s32 	%r277, %r152, %r200;
	cvt.rn.f32.s32 	%f101, %r277;
	fma.rn.f32 	%f102, %f57, %f101, 0f00000000;
	// begin inline asm
	dp4a.s32.s32 %r156, %r175, %r166, %r185;
	// end inline asm
	mul.lo.s32 	%r278, %r156, %r213;
	cvt.rn.f32.s32 	%f103, %r278;
	fma.rn.f32 	%f104, %f58, %f103, %f102;
	fma.rn.f32 	%f309, %f47, %f104, %f309;
	// begin inline asm
	dp4a.s32.s32 %r160, %r179, %r162, %r185;
	// end inline asm
	mul.lo.s32 	%r279, %r160, %r235;
	cvt.rn.f32.s32 	%f105, %r279;
	fma.rn.f32 	%f106, %f57, %f105, 0f00000000;
	// begin inline asm
	dp4a.s32.s32 %r164, %r183, %r166, %r185;
	// end inline asm
	mul.lo.s32 	%r280, %r164, %r248;
	cvt.rn.f32.s32 	%f107, %r280;
	fma.rn.f32 	%f108, %f58, %f107, %f106;
	fma.rn.f32 	%f308, %f48, %f108, %f308;
	add.s64 	%rd65, %rd82, %rd8;
	ld.global.nc.u32 	%r180, [%rd65+-72];
	add.s64 	%rd66, %rd82, %rd7;
	ld.global.nc.u32 	%r168, [%rd66];
	// begin inline asm
	{.reg .f16 low,high;
  mov.b32 {low,high},%r168;
  cvt.f32.f16 %f59, low;}

	// end inline asm
	ld.global.nc.u32 	%r184, [%rd65];
	ld.global.nc.u32 	%r169, [%rd66+72];
	// begin inline asm
	{.reg .f16 low,high;
  mov.b32 {low,high},%r169;
  cvt.f32.f16 %f60, low;}

	// end inline asm
	// begin inline asm
	dp4a.s32.s32 %r170, %r171, %r180, %r185;
	// end inline asm
	mul.lo.s32 	%r281, %r170, %r200;
	cvt.rn.f32.s32 	%f109, %r281;
	fma.rn.f32 	%f110, %f59, %f109, 0f00000000;
	// begin inline asm
	dp4a.s32.s32 %r174, %r175, %r184, %r185;
	// end inline asm
	mul.lo.s32 	%r282, %r174, %r213;
	cvt.rn.f32.s32 	%f111, %r282;
	fma.rn.f32 	%f112, %f60, %f111, %f110;
	fma.rn.f32 	%f307, %f47, %f112, %f307;
	// begin inline asm
	dp4a.s32.s32 %r178, %r179, %r180, %r185;
	// end inline asm
	mul.lo.s32 	%r283, %r178, %r235;
	cvt.rn.f32.s32 	%f113, %r283;
	fma.rn.f32 	%f114, %f59, %f113, 0f00000000;
	// begin inline asm
	dp4a.s32.s32 %r182, %r183, %r184, %r185;
	// end inline asm
	mul.lo.s32 	%r284, %r182, %r248;
	cvt.rn.f32.s32 	%f115, %r284;
	fma.rn.f32 	%f116, %f60, %f115, %f114;
	fma.rn.f32 	%f306, %f48, %f116, %f306;
	add.s32 	%r441, %r441, 2;
	add.s64 	%rd82, %rd82, 576;
	add.s32 	%r440, %r440, 2;
	add.s32 	%r439, %r439, 2;
	setp.lt.s32 	%p2, %r441, %r4;
	@%p2 bra 	$L__BB101_2;
	st.local.v2.f32 	[%rd2], {%f319, %f318};
	st.local.v2.f32 	[%rd2+8], {%f317, %f316};
	st.local.v2.f32 	[%rd2+16], {%f315, %f314};
	st.local.v2.f32 	[%rd2+24], {%f313, %f312};
	st.local.v2.f32 	[%rd2+32], {%f311, %f310};
	st.local.v2.f32 	[%rd2+40], {%f309, %f308};
	st.local.v2.f32 	[%rd2+48], {%f307, %f306};
$L__BB101_4:
	setp.eq.s32 	%p3, %r1, 0;
	@%p3 bra 	$L__BB101_6;
	mov.u32 	%r285, _ZZN34_INTERNAL_c8396950_4_k_cu_1fba617b13mul_mat_vec_qILi7ELi256ELi32E10block_q6_KLi1EXadL_ZNS_17vec_dot_q6_K_q8_1EPKvPK10block_q8_1RKiEEEEvS3_S3_PfiiiiE10tmp_shared;
	mad.lo.s32 	%r286, %r1, 1792, %r285;
	shl.b32 	%r287, %r2, 2;
	add.s32 	%r288, %r286, %r287;
	st.shared.f32 	[%r288+-1792], %f319;
	st.shared.f32 	[%r288+-1664], %f318;
	st.shared.f32 	[%r288+-1536], %f317;
	st.shared.f32 	[%r288+-1408], %f316;
	st.shared.f32 	[%r288+-1280], %f315;
	st.shared.f32 	[%r288+-1152], %f314;
	st.shared.f32 	[%r288+-1024], %f313;
	st.shared.f32 	[%r288+-896], %f312;
	st.shared.f32 	[%r288+-768], %f311;
	st.shared.f32 	[%r288+-640], %f310;
	st.shared.f32 	[%r288+-512], %f309;
	st.shared.f32 	[%r288+-384], %f308;
	st.shared.f32 	[%r288+-256], %f307;
	st.shared.f32 	[%r288+-128], %f306;
$L__BB101_6:
	setp.ne.s32 	%p4, %r1, 0;
	bar.sync 	0;
	@%p4 bra 	$L__BB101_21;
	shl.b32 	%r289, %r2, 2;
	mov.u32 	%r290, _ZZN34_INTERNAL_c8396950_4_k_cu_1fba617b13mul_mat_vec_qILi7ELi256ELi32E10block_q6_KLi1EXadL_ZNS_17vec_dot_q6_K_q8_1EPKvPK10block_q8_1RKiEEEEvS3_S3_PfiiiiE10tmp_shared;
	add.s32 	%r14, %r290, %r289;
	setp.gt.u32 	%p5, %r2, 1;
	mul.wide.u32 	%rd67, %r2, 4;
	add.s64 	%rd21, %rd2, %rd67;
	add.s32 	%r15, %r3, %r2;
	ld.shared.f32 	%f117, [%r14];
	add.f32 	%f118, %f117, %f319;
	mov.b32 	%r291, %f118;
	shfl.sync.bfly.b32	%r292|%p6, %r291, 16, 31, -1;
	mov.b32 	%f119, %r292;
	add.f32 	%f120, %f118, %f119;
	mov.b32 	%r293, %f120;
	shfl.sync.bfly.b32	%r294|%p7, %r293, 8, 31, -1;
	mov.b32 	%f121, %r294;
	add.f32 	%f122, %f120, %f121;
	mov.b32 	%r295, %f122;
	shfl.sync.bfly.b32	%r296|%p8, %r295, 4, 31, -1;
	mov.b32 	%f123, %r296;
	add.f32 	%f124, %f122, %f123;
	mov.b32 	%r297, %f124;
	shfl.sync.bfly.b32	%r298|%p9, %r297, 2, 31, -1;
	mov.b32 	%f125, %r298;
	add.f32 	%f126, %f124, %f125;
	mov.b32 	%r299, %f126;
	shfl.sync.bfly.b32	%r300|%p10, %r299, 1, 31, -1;
	mov.b32 	%f127, %r300;
	add.f32 	%f128, %f126, %f127;
	st.local.f32 	[%rd2], %f128;
	ld.shared.f32 	%f129, [%r14+128];
	add.f32 	%f130, %f129, %f318;
	mov.b32 	%r301, %f130;
	shfl.sync.bfly.b32	%r302|%p11, %r301, 16, 31, -1;
	mov.b32 	%f131, %r302;
	add.f32 	%f132, %f130, %f131;
	mov.b32 	%r303, %f132;
	shfl.sync.bfly.b32	%r304|%p12, %r303, 8, 31, -1;
	mov.b32 	%f133, %r304;
	add.f32 	%f134, %f132, %f133;
	mov.b32 	%r305, %f134;
	shfl.sync.bfly.b32	%r306|%p13, %r305, 4, 31, -1;
	mov.b32 	%f135, %r306;
	add.f32 	%f136, %f134, %f135;
	mov.b32 	%r307, %f136;
	shfl.sync.bfly.b32	%r308|%p14, %r307, 2, 31, -1;
	mov.b32 	%f137, %r308;
	add.f32 	%f138, %f136, %f137;
	mov.b32 	%r309, %f138;
	shfl.sync.bfly.b32	%r310|%p15, %r309, 1, 31, -1;
	mov.b32 	%f139, %r310;
	add.f32 	%f140, %f138, %f139;
	st.local.f32 	[%rd2+4], %f140;
	@%p5 bra 	$L__BB101_9;
	ld.local.f32 	%f141, [%rd21];
	mul.wide.u32 	%rd68, %r15, 4;
	add.s64 	%rd69, %rd1, %rd68;
	st.global.f32 	[%rd69], %f141;
$L__BB101_9:
	setp.gt.u32 	%p16, %r2, 1;
	ld.shared.f32 	%f142, [%r14+256];
	add.f32 	%f143, %f142, %f317;
	mov.b32 	%r311, %f143;
	shfl.sync.bfly.b32	%r312|%p17, %r311, 16, 31, -1;
	mov.b32 	%f144, %r312;
	add.f32 	%f145, %f143, %f144;
	mov.b32 	%r313, %f145;
	shfl.sync.bfly.b32	%r314|%p18, %r313, 8, 31, -1;
	mov.b32 	%f146, %r314;
	add.f32 	%f147, %f145, %f146;
	mov.b32 	%r315, %f147;
	shfl.sync.bfly.b32	%r316|%p19, %r315, 4, 31, -1;
	mov.b32 	%f148, %r316;
	add.f32 	%f149, %f147, %f148;
	mov.b32 	%r317, %f149;
	shfl.sync.bfly.b32	%r318|%p20, %r317, 2, 31, -1;
	mov.b32 	%f150, %r318;
	add.f32 	%f151, %f149, %f150;
	mov.b32 	%r319, %f151;
	shfl.sync.bfly.b32	%r320|%p21, %r319, 1, 31, -1;
	mov.b32 	%f152, %r320;
	add.f32 	%f153, %f151, %f152;
	st.local.f32 	[%rd2+8], %f153;
	ld.shared.f32 	%f154, [%r14+384];
	add.f32 	%f155, %f154, %f316;
	mov.b32 	%r321, %f155;
	shfl.sync.bfly.b32	%r322|%p22, %r321, 16, 31, -1;
	mov.b32 	%f156, %r322;
	add.f32 	%f157, %f155, %f156;
	mov.b32 	%r323, %f157;
	shfl.sync.bfly.b32	%r324|%p23, %r323, 8, 31, -1;
	mov.b32 	%f158, %r324;
	add.f32 	%f159, %f157, %f158;
	mov.b32 	%r325, %f159;
	shfl.sync.bfly.b32	%r326|%p24, %r325, 4, 31, -1;
	mov.b32 	%f160, %r326;
	add.f32 	%f161, %f159, %f160;
	mov.b32 	%r327, %f161;
	shfl.sync.bfly.b32	%r328|%p25, %r327, 2, 31, -1;
	mov.b32 	%f162, %r328;
	add.f32 	%f163, %f161, %f162;
	mov.b32 	%r329, %f163;
	shfl.sync.bfly.b32	%r330|%p26, %r329, 1, 31, -1;
	mov.b32 	%f164, %r330;
	add.f32 	%f165, %f163, %f164;
	st.local.f32 	[%rd2+12], %f165;
	@%p16 bra 	$L__BB101_11;
	ld.local.f32 	%f166, [%rd21+8];
	add.s32 	%r331, %r15, %r17;
	mul.wide.u32 	%rd70, %r331, 4;
	add.s64 	%rd71, %rd1, %rd70;
	st.global.f32 	[%rd71], %f166;
$L__BB101_11:
	setp.gt.u32 	%p27, %r2, 1;
	ld.shared.f32 	%f167, [%r14+512];
	add.f32 	%f168, %f167, %f315;
	mov.b32 	%r332, %f168;
	shfl.sync.bfly.b32	%r333|%p28, %r332, 16, 31, -1;
	mov.b32 	%f169, %r333;
	add.f32 	%f170, %f168, %f169;
	mov.b32 	%r334, %f170;
	shfl.sync.bfly.b32	%r335|%p29, %r334, 8, 31, -1;
	mov.b32 	%f171, %r335;
	add.f32 	%f172, %f170, %f171;
	mov.b32 	%r336, %f172;
	shfl.sync.bfly.b32	%r337|%p30, %r336, 4, 31, -1;
	mov.b32 	%f173, %r337;
	add.f32 	%f174, %f172, %f173;
	mov.b32 	%r338, %f174;
	shfl.sync.bfly.b32	%r339|%p31, %r338, 2, 31, -1;
	mov.b32 	%f175, %r339;
	add.f32 	%f176, %f174, %f175;
	mov.b32 	%r340, %f176;
	shfl.sync.bfly.b32	%r341|%p32, %r340, 1, 31, -1;
	mov.b32 	%f177, %r341;
	add.f32 	%f178, %f176, %f177;
	st.local.f32 	[%rd2+16], %f178;
	ld.shared.f32 	%f179, [%r14+640];
	add.f32 	%f180, %f179, %f314;
	mov.b32 	%r342, %f180;
	shfl.sync.bfly.b32	%r343|%p33, %r342, 16, 31, -1;
	mov.b32 	%f181, %r343;
	add.f32 	%f182, %f180, %f181;
	mov.b32 	%r344, %f182;
	shfl.sync.bfly.b32	%r345|%p34, %r344, 8, 31, -1;
	mov.b32 	%f183, %r345;
	add.f32 	%f184, %f182, %f183;
	mov.b32 	%r346, %f184;
	shfl.sync.bfly.b32	%r347|%p35, %r346, 4, 31, -1;
	mov.b32 	%f185, %r347;
	add.f32 	%f186, %f184, %f185;
	mov.b32 	%r348, %f186;
	shfl.sync.bfly.b32	%r349|%p36, %r348, 2, 31, -1;
	mov.b32 	%f187, %r349;
	add.f32 	%f188, %f186, %f187;
	mov.b32 	%r350, %f188;
	shfl.sync.bfly.b32	%r351|%p37, %r350, 1, 31, -1;
	mov.b32 	%f189, %r351;
	add.f32 	%f190, %f188, %f189;
	st.local.f32 	[%rd2+20], %f190;
	@%p27 bra 	$L__BB101_13;
	ld.local.f32 	%f191, [%rd21+16];
	shl.b32 	%r352, %r17, 1;
	add.s32 	%r353, %r15, %r352;
	mul.wide.u32 	%rd72, %r353, 4;
	add.s64 	%rd73, %rd1, %rd72;
	st.global.f32 	[%rd73], %f191;
$L__BB101_13:
	setp.gt.u32 	%p38, %r2, 1;
	ld.shared.f32 	%f192, [%r14+768];
	add.f32 	%f193, %f192, %f313;
	mov.b32 	%r354, %f193;
	shfl.sync.bfly.b32	%r355|%p39, %r354, 16, 31, -1;
	mov.b32 	%f194, %r355;
	add.f32 	%f195, %f193, %f194;
	mov.b32 	%r356, %f195;
	shfl.sync.bfly.b32	%r357|%p40, %r356, 8, 31, -1;
	mov.b32 	%f196, %r357;
	add.f32 	%f197, %f195, %f196;
	mov.b32 	%r358, %f197;
	shfl.sync.bfly.b32	%r359|%p41, %r358, 4, 31, -1;
	mov.b32 	%f198, %r359;
	add.f32 	%f199, %f197, %f198;
	mov.b32 	%r360, %f199;
	shfl.sync.bfly.b32	%r361|%p42, %r360, 2, 31, -1;
	mov.b32 	%f200, %r361;
	add.f32 	%f201, %f199, %f200;
	mov.b32 	%r362, %f201;
	shfl.sync.bfly.b32	%r363|%p43, %r362, 1, 31, -1;
	mov.b32 	%f202, %r363;
	add.f32 	%f203, %f201, %f202;
	st.local.f32 	[%rd2+24], %f203;
	ld.shared.f32 	%f204, [%r14+896];
	add.f32 	%f205, %f204, %f312;
	mov.b32 	%r364, %f205;
	shfl.sync.bfly.b32	%r365|%p44, %r364, 16, 31, -1;
	mov.b32 	%f206, %r365;
	add.f32 	%f207, %f205, %f206;
	mov.b32 	%r366, %f207;
	shfl.sync.bfly.b32	%r367|%p45, %r366, 8, 31, -1;
	mov.b32 	%f208, %r367;
	add.f32 	%f209, %f207, %f208;
	mov.b32 	%r368, %f209;
	shfl.sync.bfly.b32	%r369|%p46, %r368, 4, 31, -1;
	mov.b32 	%f210, %r369;
	add.f32 	%f211, %f209, %f210;
	mov.b32 	%r370, %f211;
	shfl.sync.bfly.b32	%r371|%p47, %r370, 2, 31, -1;
	mov.b32 	%f212, %r371;
	add.f32 	%f213, %f211, %f212;
	mov.b32 	%r372, %f213;
	shfl.sync.bfly.b32	%r373|%p48, %r372, 1, 31, -1;
	mov.b32 	%f214, %r373;
	add.f32 	%f215, %f213, %f214;
	st.local.f32 	[%rd2+28], %f215;
	@%p38 bra 	$L__BB101_15;
	ld.local.f32 	%f216, [%rd21+24];
	mad.lo.s32 	%r374, %r17, 3, %r15;
	mul.wide.u32 	%rd74, %r374, 4;
	add.s64 	%rd75, %rd1, %rd74;
	st.global.f32 	[%rd75], %f216;
$L__BB101_15:
	setp.gt.u32 	%p49, %r2, 1;
	ld.shared.f32 	%f217, [%r14+1024];
	add.f32 	%f218, %f217, %f311;
	mov.b32 	%r375, %f218;
	shfl.sync.bfly.b32	%r376|%p50, %r375, 16, 31, -1;
	mov.b32 	%f219, %r376;
	add.f32 	%f220, %f218, %f219;
	mov.b32 	%r377, %f220;
	shfl.sync.bfly.b32	%r378|%p51, %r377, 8, 31, -1;
	mov.b32 	%f221, %r378;
	add.f32 	%f222, %f220, %f221;
	mov.b32 	%r379, %f222;
	shfl.sync.bfly.b32	%r380|%p52, %r379, 4, 31, -1;
	mov.b32 	%f223, %r380;
	add.f32 	%f224, %f222, %f223;
	mov.b32 	%r381, %f224;
	shfl.sync.bfly.b32	%r382|%p53, %r381, 2, 31, -1;
	mov.b32 	%f225, %r382;
	add.f32 	%f226, %f224, %f225;
	mov.b32 	%r383, %f226;
	shfl.sync.bfly.b32	%r384|%p54, %r383, 1, 31, -1;
	mov.b32 	%f227, %r384;
	add.f32 	%f228, %f226, %f227;
	st.local.f32 	[%rd2+32], %f228;
	ld.shared.f32 	%f229, [%r14+1152];
	add.f32 	%f230, %f229, %f310;
	mov.b32 	%r385, %f230;
	shfl.sync.bfly.b32	%r386|%p55, %r385, 16, 31, -1;
	mov.b32 	%f231, %r386;
	add.f32 	%f232, %f230, %f231;
	mov.b32 	%r387, %f232;
	shfl.sync.bfly.b32	%r388|%p56, %r387, 8, 31, -1;
	mov.b32 	%f233, %r388;
	add.f32 	%f234, %f232, %f233;
	mov.b32 	%r389, %f234;
	shfl.sync.bfly.b32	%r390|%p57, %r389, 4, 31, -1;
	mov.b32 	%f235, %r390;
	add.f32 	%f236, %f234, %f235;
	mov.b32 	%r391, %f236;
	shfl.sync.bfly.b32	%r392|%p58, %r391, 2, 31, -1;
	mov.b32 	%f237, %r392;
	add.f32 	%f238, %f236, %f237;
	mov.b32 	%r393, %f238;
	shfl.sync.bfly.b32	%r394|%p59, %r393, 1, 31, -1;
	mov.b32 	%f239, %r394;
	add.f32 	%f240, %f238, %f239;
	st.local.f32 	[%rd2+36], %f240;
	@%p49 bra 	$L__BB101_17;
	ld.local.f32 	%f241, [%rd21+32];
	shl.b32 	%r395, %r17, 2;
	add.s32 	%r396, %r15, %r395;
	mul.wide.u32 	%rd76, %r396, 4;
	add.s64 	%rd77, %rd1, %rd76;
	st.global.f32 	[%rd77], %f241;
$L__BB101_17:
	setp.gt.u32 	%p60, %r2, 1;
	ld.shared.f32 	%f242, [%r14+1280];
	add.f32 	%f243, %f242, %f309;
	mov.b32 	%r397, %f243;
	shfl.sync.bfly.b32	%r398|%p61, %r397, 16, 31, -1;
	mov.b32 	%f244, %r398;
	add.f32 	%f245, %f243, %f244;
	mov.b32 	%r399, %f245;
	shfl.sync.bfly.b32	%r400|%p62, %r399, 8, 31, -1;
	mov.b32 	%f246, %r400;
	add.f32 	%f247, %f245, %f246;
	mov.b32 	%r401, %f247;
	shfl.sync.bfly.b32	%r402|%p63, %r401, 4, 31, -1;
	mov.b32 	%f248, %r402;
	add.f32 	%f249, %f247, %f248;
	mov.b32 	%r403, %f249;
	shfl.sync.bfly.b32	%r404|%p64, %r403, 2, 31, -1;
	mov.b32 	%f250, %r404;
	add.f32 	%f251, %f249, %f250;
	mov.b32 	%r405, %f251;
	shfl.sync.bfly.b32	%r406|%p65, %r405, 1, 31, -1;
	mov.b32 	%f252, %r406;
	add.f32 	%f253, %f251, %f252;
	st.local.f32 	[%rd2+40], %f253;
	ld.shared.f32 	%f254, [%r14+1408];
	add.f32 	%f255, %f254, %f308;
	mov.b32 	%r407, %f255;
	shfl.sync.bfly.b32	%r408|%p66, %r407, 16, 31, -1;
	mov.b32 	%f256, %r408;
	add.f32 	%f257, %f255, %f256;
	mov.b32 	%r409, %f257;
	shfl.sync.bfly.b32	%r410|%p67, %r409, 8, 31, -1;
	mov.b32 	%f258, %r410;
	add.f32 	%f259, %f257, %f258;
	mov.b32 	%r411, %f259;
	shfl.sync.bfly.b32	%r412|%p68, %r411, 4, 31, -1;
	mov.b32 	%f260, %r412;
	add.f32 	%f261, %f259, %f260;
	mov.b32 	%r413, %f261;
	shfl.sync.bfly.b32	%r414|%p69, %r413, 2, 31, -1;
	mov.b32 	%f262, %r414;
	add.f32 	%f263, %f261, %f262;
	mov.b32 	%r415, %f263;
	shfl.sync.bfly.b32	%r416|%p70, %r415, 1, 31, -1;
	mov.b32 	%f264, %r416;
	add.f32 	%f265, %f263, %f264;
	st.local.f32 	[%rd2+44], %f265;
	@%p60 bra 	$L__BB101_19;
	ld.local.f32 	%f266, [%rd21+40];
	mad.lo.s32 	%r417, %r17, 5, %r15;
	mul.wide.u32 	%rd78, %r417, 4;
	add.s64 	%rd79, %rd1, %rd78;
	st.global.f32 	[%rd79], %f266;
$L__BB101_19:
	setp.gt.u32 	%p71, %r2, 1;
	ld.shared.f32 	%f267, [%r14+1536];
	add.f32 	%f268, %f267, %f307;
	mov.b32 	%r418, %f268;
	shfl.sync.bfly.b32	%r419|%p72, %r418, 16, 31, -1;
	mov.b32 	%f269, %r419;
	add.f32 	%f270, %f268, %f269;
	mov.b32 	%r420, %f270;
	shfl.sync.bfly.b32	%r421|%p73, %r420, 8, 31, -1;
	mov.b32 	%f271, %r421;
	add.f32 	%f272, %f270, %f271;
	mov.b32 	%r422, %f272;
	shfl.sync.bfly.b32	%r423|%p74, %r422, 4, 31, -1;
	mov.b32 	%f273, %r423;
	add.f32 	%f274, %f272, %f273;
	mov.b32 	%r424, %f274;
	shfl.sync.bfly.b32	%r425|%p75, %r424, 2, 31, -1;
	mov.b32 	%f275, %r425;
	add.f32 	%f276, %f274, %f275;
	mov.b32 	%r426, %f276;
	shfl.sync.bfly.b32	%r427|%p76, %r426, 1, 31, -1;
	mov.b32 	%f277, %r427;
	add.f32 	%f278, %f276, %f277;
	st.local.f32 	[%rd2+48], %f278;
	ld.shared.f32 	%f279, [%r14+1664];
	add.f32 	%f280, %f279, %f306;
	mov.b32 	%r428, %f280;
	shfl.sync.bfly.b32	%r429|%p77, %r428, 16, 31, -1;
	mov.b32 	%f281, %r429;
	add.f32 	%f282, %f280, %f281;
	mov.b32 	%r430, %f282;
	shfl.sync.bfly.b32	%r431|%p78, %r430, 8, 31, -1;
	mov.b32 	%f283, %r431;
	add.f32 	%f284, %f282, %f283;
	mov.b32 	%r432, %f284;
	shfl.sync.bfly.b32	%r433|%p79, %r432, 4, 31, -1;
	mov.b32 	%f285, %r433;
	add.f32 	%f286, %f284, %f285;
	mov.b32 	%r434, %f286;
	shfl.sync.bfly.b32	%r435|%p80, %r434, 2, 31, -1;
	mov.b32 	%f287, %r435;
	add.f32 	%f288, %f286, %f287;
	mov.b32 	%r436, %f288;
	shfl.sync.bfly.b32	%r437|%p81, %r436, 1, 31, -1;
	mov.b32 	%f289, %r437;
	add.f32 	%f290, %f288, %f289;
	st.local.f32 	[%rd2+52], %f290;
	@%p71 bra 	$L__BB101_21;
	ld.local.f32 	%f291, [%rd21+48];
	mad.lo.s32 	%r438, %r17, 6, %r15;
	mul.wide.u32 	%rd80, %r438, 4;
	add.s64 	%rd81, %rd1, %rd80;
	st.global.f32 	[%rd81], %f291;
$L__BB101_21:
	ret;

}
	// .globl	mul_mat_vec_q4_0_q8_1_cuda8
.visible .entry mul_mat_vec_q4_0_q8_1_cuda8(
	.param .u64 .ptr .align 1 mul_mat_vec_q4_0_q8_1_cuda8_param_0,
	.param .u64 .ptr .align 1 mul_mat_vec_q4_0_q8_1_cuda8_param_1,
	.param .u64 .ptr .align 1 mul_mat_vec_q4_0_q8_1_cuda8_param_2,
	.param .u32 mul_mat_vec_q4_0_q8_1_cuda8_param_3,
	.param .u32 mul_mat_vec_q4_0_q8_1_cuda8_param_4,
	.param .u32 mul_mat_vec_q4_0_q8_1_cuda8_param_5,
	.param .u32 mul_mat_vec_q4_0_q8_1_cuda8_param_6
)
{
	.local .align 16 .b8 	__local_depot102[64];
	.reg .b64 	%SP;
	.reg .b64 	%SPL;
	.reg .pred 	%p<93>;
	.reg .b16 	%rs<13>;
	.reg .b32 	%r<498>;
	.reg .b32 	%f<357>;
	.reg .b64 	%rd<70>;
	// demoted variable
	.shared .align 4 .b8 _ZZN34_INTERNAL_c8396950_4_k_cu_1fba617b13mul_mat_vec_qILi8ELi32ELi4E10block_q4_0Li2EXadL_ZNS_17vec_dot_q4_0_q8_1EPKvPK10block_q8_1RKiEEEEvS3_S3_PfiiiiE10tmp_shared[2048];
	mov.u64 	%SPL, __local_depot102;
	ld.param.u64 	%rd23, [mul_mat_vec_q4_0_q8_1_cuda8_param_0];
	ld.param.u64 	%rd24, [mul_mat_vec_q4_0_q8_1_cuda8_param_1];
	ld.param.u64 	%rd25, [mul_mat_vec_q4_0_q8_1_cuda8_param_2];
	ld.param.u32 	%r15, [mul_mat_vec_q4_0_q8_1_cuda8_param_3];
	ld.param.u32 	%r13, [mul_mat_vec_q4_0_q8_1_cuda8_param_5];
	ld.param.u32 	%r14, [mul_mat_vec_q4_0_q8_1_cuda8_param_6];
	cvta.to.global.u64 	%rd1, %rd25;
	add.u64 	%rd2, %SPL, 0;
	mov.u32 	%r1, %tid.y;
	mov.u32 	%r2, %tid.x;
	mov.u32 	%r16, %ctaid.x;
	shl.b32 	%r3, %r16, 1;
	shr.s32 	%r17, %r15, 31;
	shr.u32 	%r18, %r17, 27;
	add.s32 	%r19, %r15, %r18;
	shr.s32 	%r4, %r19, 5;
	mov.f32 	%f341, 0f00000000;
	st.local.v4.f32 	[%rd2], {%f341, %f341, %f341, %f341};
	st.local.v4.f32 	[%rd2+16], {%f341, %f341, %f341, %f341};
	st.local.v4.f32 	[%rd2+32], {%f341, %f341, %f341, %f341};
	st.local.v4.f32 	[%rd2+48], {%f341, %f341, %f341, %f341};
	cvt.u16.u32 	%rs1, %r2;
	cvt.u16.u32 	%rs2, %r1;
	shl.b16 	%rs3, %rs2, 5;
	add.s16 	%rs4, %rs3, %rs1;
	shr.u16 	%rs5, %rs4, 1;
	cvt.u32.u16 	%r497, %rs5;
	setp.ge.s32 	%p1, %r497, %r4;
	mov.f32 	%f342, %f341;
	mov.f32 	%f343, %f341;
	mov.f32 	%f344, %f341;
	mov.f32 	%f345, %f341;
	mov.f32 	%f346, %f341;
	mov.f32 	%f347, %f341;
	mov.f32 	%f348, %f341;
	mov.f32 	%f349, %f341;
	mov.f32 	%f350, %f341;
	mov.f32 	%f351, %f341;
	mov.f32 	%f352, %f341;
	mov.f32 	%f353, %f341;
	mov.f32 	%f354, %f341;
	mov.f32 	%f355, %f341;
	mov.f32 	%f356, %f341;
	@%p1 bra 	$L__BB102_4;
	cvta.to.global.u64 	%rd27, %rd23;
	shl.b32 	%r20, %r2, 3;
	and.b32  	%r21, %r20, 8;
	cvt.u64.u32 	%rd3, %r21;
	shr.s32 	%r22, %r13, 31;
	shr.u32 	%r23, %r22, 27;
	add.s32 	%r24, %r13, %r23;
	shr.s32 	%r25, %r24, 5;
	mul.wide.s32 	%rd4, %r25, 36;
	mul.wide.u32 	%rd28, %r497, 36;
	cvta.to.global.u64 	%rd29, %rd24;
	add.s64 	%rd69, %rd29, %rd28;
	mul.wide.s32 	%rd6, %r25, 72;
	add.s64 	%rd7, %rd6, %rd3;
	mul.wide.s32 	%rd8, %r25, 108;
	add.s64 	%rd9, %rd8, %rd3;
	mul.wide.s32 	%rd10, %r25, 144;
	or.b64  	%rd11, %rd10, %rd3;
	mul.wide.s32 	%rd12, %r25, 180;
	add.s64 	%rd13, %rd12, %rd3;
	mul.wide.s32 	%rd14, %r25, 216;
	add.s64 	%rd15, %rd14, %rd3;
	mul.wide.s32 	%rd16, %r25, 252;
	add.s64 	%rd17, %rd16, %rd3;
	add.s64 	%rd18, %rd27, 8;
	mad.lo.s32 	%r496, %r3, %r4, %r497;
	mul.lo.s32 	%r27, %r4, 18;
	cvt.s64.s32 	%rd30, %r27;
	add.s64 	%rd19, %rd27, %rd30;
	mov.f32 	%f341, 0f00000000;
$L__BB102_2:
	mul.wide.s32 	%rd31, %r496, 18;
	add.s64 	%rd32, %rd18, %rd31;
	add.s64 	%rd33, %rd19, %rd31;
	add.s64 	%rd34, %rd32, %rd3;
	ld.global.u16 	%r300, [%rd34+-6];
	ld.global.u16 	%r301, [%rd34+-4];
	shl.b32 	%r302, %r301, 16;
	or.b32  	%r303, %r302, %r300;
	add.s64 	%rd35, %rd69, %rd3;
	ld.global.u32 	%r30, [%rd35+4];
	ld.global.u32 	%r34, [%rd35+20];
	ld.global.u16 	%r304, [%rd34+-2];
	ld.global.u16 	%r305, [%rd34];
	shl.b32 	%r306, %r305, 16;
	or.b32  	%r307, %r306, %r304;
	ld.global.u32 	%r38, [%rd35+8];
	ld.global.u32 	%r42, [%rd35+24];
	ld.global.u16 	%rs11, [%rd32+-8];
	// begin inline asm
	{  cvt.f32.f16 %f51, %rs11;}

	// end inline asm
	and.b32  	%r267, %r303, 252645135;
	shr.u32 	%r308, %r303, 4;
	and.b32  	%r271, %r308, 252645135;
	mov.b32 	%r287, 0;
	// begin inline asm
	dp4a.s32.s32 %r28, %r267, %r30, %r287;
	// end inline asm
	// begin inline asm
	dp4a.s32.s32 %r32, %r271, %r34, %r28;
	// end inline asm
	and.b32  	%r275, %r307, 252645135;
	shr.u32 	%r309, %r307, 4;
	and.b32  	%r279, %r309, 252645135;
	// begin inline asm
	dp4a.s32.s32 %r36, %r275, %r38, %r32;
	// end inline asm
	// begin inline asm
	dp4a.s32.s32 %r40, %r279, %r42, %r36;
	// end inline asm
	ld.global.u32 	%r45, [%rd69];
	// begin inline asm
	{.reg .f16 low,high;
  mov.b32 {low,high},%r45;
  cvt.f32.f16 %f52, low;}

	// end inline asm
	// begin inline asm
	{.reg .f16 low,high;
  mov.b32 {low,high},%r45;
  cvt.f32.f16 %f53, high;}

	// end inline asm
	cvt.rn.f32.s32 	%f69, %r40;
	mul.f32 	%f70, %f52, %f69;
	mul.f32 	%f71, %f53, 0f40800000;
	sub.f32 	%f72, %f70, %f71;
	fma.rn.f32 	%f356, %f51, %f72, %f356;
	add.s64 	%rd36, %rd33, %rd3;
	ld.global.u16 	%r310, [%rd36+2];
	ld.global.u16 	%r311, [%rd36+4];
	shl.b32 	%r312, %r311, 16;
	or.b32  	%r313, %r312, %r310;
	ld.global.u16 	%r314, [%rd36+6];
	ld.global.u16 	%r315, [%rd36+8];
	shl.b32 	%r316, %r315, 16;
	or.b32  	%r317, %r316, %r314;
	ld.global.u16 	%rs12, [%rd33];
	// begin inline asm
	{  cvt.f32.f16 %f54, %rs12;}

	// end inline asm
	and.b32  	%r285, %r313, 252645135;
	shr.u32 	%r318, %r313, 4;
	and.b32  	%r289, %r318, 252645135;
	// begin inline asm
	dp4a.s32.s32 %r46, %r285, %r30, %r287;
	// end inline asm
	// begin inline asm
	dp4a.s32.s32 %r50, %r289, %r34, %r46;
	// end inline asm
	and.b32  	%r293, %r317, 252645135;
	shr.u32 	%r319, %r317, 4;
	and.b32  	%r297, %r319, 252645135;
	// begin inline asm
	dp4a.s32.s32 %r54, %r293, %r38, %r50;
	// end inline asm
	// begin inline asm
	dp4a.s32.s32 %r58, %r297, %r42, %r54;
	// end inline asm
	cvt.rn.f32.s32 	%f73, %r58;
	mul.f32 	%f74, %f52, %f73;
	sub.f32 	%f75, %f74, %f71;
	fma.rn.f32 	%f355, %f54, %f75, %f355;
	add.s64 	%rd37, %rd69, %rd4;
	add.s64 	%rd38, %rd4, %rd3;
	add.s64 	%rd39, %rd69, %rd38;
	ld.global.u32 	%r82, [%rd39+4];
	ld.global.u32 	%r86, [%rd39+20];
	ld.global.u32 	%r90, [%rd39+8];
	ld.global.u32 	%r94, [%rd39+24];
	// begin inline asm
	dp4a.s32.s32 %r62, %r267, %r82, %r287;
	// end inline asm
	// begin inline asm
	dp4a.s32.s32 %r66, %r271, %r86, %r62;
	// end inline asm
	// begin inline asm
	dp4a.s32.s32 %r70, %r275, %r90, %r66;
	// end inline asm
	// begin inline asm
	dp4a.s32.s32 %r74, %r279, %r94, %r70;
	// end inline asm
	ld.global.u32 	%r79, [%rd37];
	// begin inline asm
	{.reg .f16 low,high;
  mov.b32 {low,high},%r79;
  cvt.f32.f16 %f55, low;}

	// end inline asm
	// begin inline asm
	{.reg .f16 low,high;
  mov.b32 {low,high},%r79;
  cvt.f32.f16 %f56, high;}

	// end inline asm
	cvt.rn.f32.s32 	%f76, %r74;
	mul.f32 	%f77, %f55, %f76;
	mul.f32 	%f78, %f56, 0f40800000;
	sub.f32 	%f79, %f77, %f78;
	fma.rn.f32 	%f354, %f51, %f79, %f354;
	// begin inline asm
	dp4a.s32.s32 %r80, %r285, %r82, %r287;
	// end inline asm
	// begin inline asm
	dp4a.s32.s32 %r84, %r289, %r86, %r80;
	// end inline asm
	// begin inline asm
	dp4a.s32.s32 %r88, %r293, %r90, %r84;
	// end inline asm
	// begin inline asm
	dp4a.s32.s32 %r92, %r297, %r94, %r88;
	// end inline asm
	cvt.rn.f32.s32 	%f80, %r92;
	mul.f32 	%f81, %f55, %f80;
	sub.f32 	%f82, %f81, %f78;
	fma.rn.f32 	%f353, %f54, %f82, %f353;
	add.s64 	%rd40, %rd69, %rd6;
	add.s64 	%rd41, %rd69, %rd7;
	ld.global.u32 	%r116, [%rd41+4];
	ld.global.u32 	%r120, [%rd41+20];
	ld.global.u32 	%r124, [%rd41+8];
	ld.global.u32 	%r128, [%rd41+24];
	// begin inline asm
	dp4a.s32.s32 %r96, %r267, %r116, %r287;
	// end inline asm
	// begin inline asm
	dp4a.s32.s32 %r100, %r271, %r120, %r96;
	// end inline asm
	// begin inline asm
	dp4a.s32.s32 %r104, %r275, %r124, %r100;
	// end inline asm
	// begin inline asm
	dp4a.s32.s32 %r108, %r279, %r128, %r104;
	// end inline asm
	ld.global.u32 	%r113, [%rd40];
	// begin inline asm
	{.reg .f16 low,high;
  mov.b32 {low,high},%r113;
  cvt.f32.f16 %f57, low;}

	// end inline asm
	// begin inline asm
	{.reg .f16 low,high;
  mov.b32 {low,high},%r113;
  cvt.f32.f16 %f58, high;}

	// end inline asm
	cvt.rn.f32.s32 	%f83, %r108;
	mul.f32 	%f84, %f57, %f83;
	mul.f32 	%f85, %f58, 0f40800000;
	sub.f32 	%f86, %f84, %f85;
	fma.rn.f32 	%f352, %f51, %f86, %f352;
	// begin inline asm
	dp4a.s32.s32 %r114, %r285, %r116, %r287;
	// end inline asm
	// begin inline asm
	dp4a.s32.s32 %r118, %r289, %r120, %r114;
	// end inline asm
	// begin inline asm
	dp4a.s32.s32 %r122, %r293, %r124, %r118;
	// end inline asm
	// begin inline asm
	dp4a.s32.s32 %r126, %r297, %r128, %r122;
	// end inline asm
	cvt.rn.f32.s32 	%f87, %r126;
	mul.f32 	%f88, %f57, %f87;
	sub.f32 	%f89, %f88, %f85;
	fma.rn.f32 	%f351, %f54, %f89, %f351;
	add.s64 	%rd42, %rd69, %rd8;
	add.s64 	%rd43, %rd69, %rd9;
	ld.global.u32 	%r150, [%rd43+4];
	ld.global.u32 	%r154, [%rd43+20];
	ld.global.u32 	%r158, [%rd43+8];
	ld.global.u32 	%r162, [%rd43+24];
	// begin inline asm
	dp4a.s32.s32 %r130, %r267, %r150, %r287;
	// end inline asm
	// begin inline asm
	dp4a.s32.s32 %r134, %r271, %r154, %r130;
	// end inline asm
	// begin inline asm
	dp4a.s32.s32 %r138, %r275, %r158, %r134;
	// end inline asm
	// begin inline asm
	dp4a.s32.s32 %r142, %r279, %r162, %r138;
	// end inline asm
	ld.global.u32 	%r147, [%rd42];
	// begin inline asm
	{.reg .f16 low,high;
  mov.b32 {low,high},%r147;
  cvt.f32.f16 %f59, low;}

	// end inline asm
	// begin inline asm
	{.reg .f16 low,high;
  mov.b32 {low,high},%r147;
  cvt.f32.f16 %f60, high;}

	// end inline asm
	cvt.rn.f32.s32 	%f90, %r142;
	mul.f32 	%f91, %f59, %f90;
	mul.f32 	%f92, %f60, 0f40800000;
	sub.f32 	%f93, %f91, %f92;
	fma.rn.f32 	%f350, %f51, %f93, %f350;
	// begin inline asm
	dp4a.s32.s32 %r148, %r285, %r150, %r287;
	// end inline asm
	// begin inline asm
	dp4a.s32.s32 %r152, %r289, %r154, %r148;
	// end inline asm
	// begin inline asm
	dp4a.s32.s32 %r156, %r293, %r158, %r152;
	// end inline asm
	// begin inline asm
	dp4a.s32.s32 %r160, %r297, %r162, %r156;
	// end inline asm
	cvt.rn.f32.s32 	%f94, %r160;
	mul.f32 	%f95, %f59, %f94;
	sub.f32 	%f96, %f95, %f92;
	fma.rn.f32 	%f349, %f54, %f96, %f349;
	add.s64 	%rd44, %rd69, %rd10;
	add.s64 	%rd45, %rd69, %rd11;
	ld.global.u32 	%r184, [%rd45+4];
	ld.global.u32 	%r188, [%rd45+20];
	ld.global.u32 	%r192, [%rd45+8];
	ld.global.u32 	%r196, [%rd45+24];
	// begin inline asm
	dp4a.s32.s32 %r164, %r267, %r184, %r287;
	// end inline asm
	// begin inline asm
	dp4a.s32.s32 %r168, %r271, %r188, %r164;
	// end inline asm
	// begin inline asm
	dp4a.s32.s32 %r172, %r275, %r192, %r168;
	// end inline asm
	// begin inline asm
	dp4a.s32.s32 %r176, %r279, %r196, %r172;
	// end inline asm
	ld.global.u32 	%r181, [%rd44];
	// begin inline asm
	{.reg .f16 low,high;
  mov.b32 {low,high},%r181;
  cvt.f32.f16 %f61, low;}

	// end inline asm
	// begin inline asm
	{.reg .f16 low,high;
  mov.b32 {low,high},%r181;
  cvt.f32.f16 %f62, high;}

	// end inline asm
	cvt.rn.f32.s32 	%f97, %r176;
	mul.f32 	%f98, %f61, %f97;
	mul.f32 	%f99, %f62, 0f40800000;
	sub.f32 	%f100, %f98, %f99;
	fma.rn.f32 	%f348, %f51, %f100, %f348;
	// begin inline asm
	dp4a.s32.s32 %r182, %r285, %r184, %r287;
	// end inline asm
	// begin inline asm
	dp4a.s32.s32 %r186, %r289, %r188, %r182;
	// end inline asm
	// begin inline asm
	dp4a.s32.s32 %r190, %r293, %r192, %r186;
	// end inline asm
	// begin inline asm
	dp4a.s32.s32 %r194, %r297, %r196, %r190;
	// end inline asm
	cvt.rn.f32.s32 	%f101, %r194;
	mul.f32 	%f102, %f61, %f101;
	sub.f32 	%f103, %f102, %f99;
	fma.rn.f32 	%f347, %f54, %f103, %f347;
	add.s64 	%rd46, %rd69, %rd12;
	add.s64 	%rd47, %rd69, %rd13;
	ld.global.u32 	%r218, [%rd47+4];
	ld.global.u32 	%r222, [%rd47+20];
	ld.global.u32 	%r226, [%rd47+8];
	ld.global.u32 	%r230, [%rd47+24];
	// begin inline asm
	dp4a.s32.s32 %r198, %r267, %r218, %r287;
	// end inline asm
	// begin inline asm
	dp4a.s32.s32 %r202, %r271, %r222, %r198;
	// end inline asm
	// begin inline asm
	dp4a.s32.s32 %r206, %r275, %r226, %r202;
	// end inline asm
	// begin inline asm
	dp4a.s32.s32 %r210, %r279, %r230, %r206;
	// end inline asm
	ld.global.u32 	%r215, [%rd46];
	// begin inline asm
	{.reg .f16 low,high;
  mov.b32 {low,high},%r215;
  cvt.f32.f16 %f63, low;}

	// end inline asm
	// begin inline asm
	{.reg .f16 low,high;
  mov.b32 {low,high},%r215;
  cvt.f32.f16 %f64, high;}

	// end inline asm
	cvt.rn.f32.s32 	%f104, %r210;
	mul.f32 	%f105, %f63, %f104;
	mul.f32 	%f106, %f64, 0f40800000;
	sub.f32 	%f107, %f105, %f106;
	fma.rn.f32 	%f346, %f51, %f107, %f346;
	// begin inline asm
	dp4a.s32.s32 %r216, %r285, %r218, %r287;
	// end inline asm
	// begin inline asm
	dp4a.s32.s32 %r220, %r289, %r222, %r216;
	// end inline asm
	// begin inline asm
	dp4a.s32.s32 %r224, %r293, %r226, %r220;
	// end inline asm
	// begin inline asm
	dp4a.s32.s32 %r228, %r297, %r230, %r224;
	// end inline asm
	cvt.rn.f32.s32 	%f108, %r228;
	mul.f32 	%f109, %f63, %f108;
	sub.f32 	%f110, %f109, %f106;
	fma.rn.f32 	%f345, %f54, %f110, %f345;
	add.s64 	%rd48, %rd69, %rd14;
	add.s64 	%rd49, %rd69, %rd15;
	ld.global.u32 	%r252, [%rd49+4];
	ld.global.u32 	%r256, [%rd49+20];
	ld.global.u32 	%r260, [%rd49+8];
	ld.global.u32 	%r264, [%rd49+24];
	// begin inline asm
	dp4a.s32.s32 %r232, %r267, %r252, %r287;
	// end inline asm
	// begin inline asm
	dp4a.s32.s32 %r236, %r271, %r256, %r232;
	// end inline asm
	// begin inline asm
	dp4a.s32.s32 %r240, %r275, %r260, %r236;
	// end inline asm
	// begin inline asm
	dp4a.s32.s32 %r244, %r279, %r264, %r240;
	// end inline asm
	ld.global.u32 	%r249, [%rd48];
	// begin inline asm
	{.reg .f16 low,high;
  mov.b32 {low,high},%r249;
  cvt.f32.f16 %f65, low;}

	// end inline asm
	// begin inline asm
	{.reg .f16 low,high;
  mov.b32 {low,high},%r249;
  cvt.f32.f16 %f66, high;}

	// end inline asm
	cvt.rn.f32.s32 	%f111, %r244;
	mul.f32 	%f112, %f65, %f111;
	mul.f32 	%f113, %f66, 0f40800000;
	sub.f32 	%f114, %f112, %f113;
	fma.rn.f32 	%f344, %f51, %f114, %f344;
	// begin inline asm
	dp4a.s32.s32 %r250, %r285, %r252, %r287;
	// end inline asm
	// begin inline asm
	dp4a.s32.s32 %r254, %r289, %r256, %r250;
	// end inline asm
	// begin inline asm
	dp4a.s32.s32 %r258, %r293, %r260, %r254;
	// end inline asm
	// begin inline asm
	dp4a.s32.s32 %r262, %r297, %r264, %r258;
	// end inline asm
	cvt.rn.f32.s32 	%f115, %r262;
	mul.f32 	%f116, %f65, %f115;
	sub.f32 	%f117, %f116, %f113;
	fma.rn.f32 	%f343, %f54, %f117, %f343;
	add.s64 	%rd50, %rd69, %rd16;
	add.s64 	%rd51, %rd69, %rd17;
	ld.global.u32 	%r286, [%rd51+4];
	ld.global.u32 	%r290, [%rd51+20];
	ld.global.u32 	%r294, [%rd51+8];
	ld.global.u32 	%r298, [%rd51+24];
	// begin inline asm
	dp4a.s32.s32 %r266, %r267, %r286, %r287;
	// end inline asm
	// begin inline asm
	dp4a.s32.s32 %r270, %r271, %r290, %r266;
	// end inline asm
	// begin inline asm
	dp4a.s32.s32 %r274, %r275, %r294, %r270;
	// end inline asm
	// begin inline asm
	dp4a.s32.s32 %r278, %r279, %r298, %r274;
	// end inline asm
	ld.global.u32 	%r283, [%rd50];
	// begin inline asm
	{.reg .f16 low,high;
  mov.b32 {low,high},%r283;
  cvt.f32.f16 %f67, low;}

	// end inline asm
	// begin inline asm
	{.reg .f16 low,high;
  mov.b32 {low,high},%r283;
  cvt.f32.f16 %f68, high;}

	// end inline asm
	cvt.rn.f32.s32 	%f118, %r278;
	mul.f32 	%f119, %f67, %f118;
	mul.f32 	%f120, %f68, 0f40800000;
	sub.f32 	%f121, %f119, %f120;
	fma.rn.f32 	%f342, %f51, %f121, %f342;
	// begin inline asm
	dp4a.s32.s32 %r284, %r285, %r286, %r287;
	// end inline asm
	// begin inline asm
	dp4a.s32.s32 %r288, %r289, %r290, %r284;
	// end inline asm
	// begin inline asm
	dp4a.s32.s32 %r292, %r293, %r294, %r288;
	// end inline asm
	// begin inline asm
	dp4a.s32.s32 %r296, %r297, %r298, %r292;
	// end inline asm
	cvt.rn.f32.s32 	%f122, %r296;
	mul.f32 	%f123, %f67, %f122;
	sub.f32 	%f124, %f123, %f120;
	fma.rn.f32 	%f341, %f54, %f124, %f341;
	add.s32 	%r497, %r497, 32;
	add.s64 	%rd69, %rd69, 1152;
	add.s32 	%r496, %r496, 32;
	setp.lt.s32 	%p2, %r497, %r4;
	@%p2 bra 	$L__BB102_2;
	st.local.v4.f32 	[%rd2], {%f356, %f355, %f354, %f353};
	st.local.v4.f32 	[%rd2+16], {%f352, %f351, %f350, %f349};
	st.local.v4.f32 	[%rd2+32], {%f348, %f347, %f346, %f345};
	st.local.v4.f32 	[%rd2+48], {%f344, %f343, %f342, %f341};
$L__BB102_4:
	setp.eq.s32 	%p3, %r1, 0;
	@%p3 bra 	$L__BB102_6;
	shl.b32 	%r320, %r1, 11;
	mov.u32 	%r321, _ZZN34_INTERNAL_c8396950_4_k_cu_1fba617b13mul_mat_vec_qILi8ELi32ELi4E10block_q4_0Li2EXadL_ZNS_17vec_dot_q4_0_q8_1EPKvPK10block_q8_1RKiEEEEvS3_S3_PfiiiiE10tmp_shared;
	add.s32 	%r322, %r321, %r320;
	shl.b32 	%r323, %r2, 2;
	add.s32 	%r324, %r322, %r323;
	st.shared.f32 	[%r324+-2048], %f356;
	st.shared.f32 	[%r324+-1920], %f355;
	st.shared.f32 	[%r324+-1792], %f354;
	st.shared.f32 	[%r324+-1664], %f353;
	st.shared.f32 	[%r324+-1536], %f352;
	st.shared.f32 	[%r324+-1408], %f351;
	st.shared.f32 	[%r324+-1280], %f350;
	st.shared.f32 	[%r324+-1152], %f349;
	st.shared.f32 	[%r324+-1024], %f348;
	st.shared.f32 	[%r324+-896], %f347;
	st.shared.f32 	[%r324+-768], %f346;
	st.shared.f32 	[%r324+-640], %f345;
	st.shared.f32 	[%r324+-512], %f344;
	st.shared.f32 	[%r324+-384], %f343;
	st.shared.f32 	[%r324+-256], %f342;
	st.shared.f32 	[%r324+-128], %f341;
$L__BB102_6:
	setp.ne.s32 	%p4, %r1, 0;
	bar.sync 	0;
	@%p4 bra 	$L__BB102_23;
	shl.b32 	%r325, %r2, 2;
	mov.u32 	%r326, _ZZN34_INTERNAL_c8396950_4_k_cu_1fba617b13mul_mat_vec_qILi8ELi32ELi4E10block_q4_0Li2EXadL_ZNS_17vec_dot_q4_0_q8_1EPKvPK10block_q8_1RKiEEEEvS3_S3_PfiiiiE10tmp_shared;
	add.s32 	%r11, %r326, %r325;
	setp.gt.u32 	%p5, %r2, 1;
	mul.wide.u32 	%rd52, %r2, 4;
	add.s64 	%rd22, %rd2, %rd52;
	add.s32 	%r12, %r3, %r2;
	ld.shared.f32 	%f125, [%r11];
	add.f32 	%f126, %f125, %f356;
	mov.b32 	%r327, %f126;
	shfl.sync.bfly.b32	%r328|%p6, %r327, 16, 31, -1;
	mov.b32 	%f127, %r328;
	add.f32 	%f128, %f126, %f127;
	mov.b32 	%r329, %f128;
	shfl.sync.bfly.b32	%r330|%p7, %r329, 8, 31, -1;
	mov.b32 	%f129, %r330;
	add.f32 	%f130, %f128, %f129;
	mov.b32 	%r331, %f130;
	shfl.sync.bfly.b32	%r332|%p8, %r331, 4, 31, -1;
	mov.b32 	%f131, %r332;
	add.f32 	%f132, %f130, %f131;
	mov.b32 	%r333, %f132;
	shfl.sync.bfly.b32	%r334|%p9, %r333, 2, 31, -1;
	mov.b32 	%f133, %r334;
	add.f32 	%f134, %f132, %f133;
	mov.b32 	%r335, %f134;
	shfl.sync.bfly.b32	%r336|%p10, %r335, 1, 31, -1;
	mov.b32 	%f135, %r336;
	add.f32 	%f136, %f134, %f135;
	st.local.f32 	[%rd2], %f136;
	ld.shared.f32 	%f137, [%r11+128];
	add.f32 	%f138, %f137, %f355;
	mov.b32 	%r337, %f138;
	shfl.sync.bfly.b32	%r338|%p11, %r337, 16, 31, -1;
	mov.b32 	%f139, %r338;
	add.f32 	%f140, %f138, %f139;
	mov.b32 	%r339, %f140;
	shfl.sync.bfly.b32	%r340|%p12, %r339, 8, 31, -1;
	mov.b32 	%f141, %r340;
	add.f32 	%f142, %f140, %f141;
	mov.b32 	%r341, %f142;
	shfl.sync.bfly.b32	%r342|%p13, %r341, 4, 31, -1;
	mov.b32 	%f143, %r342;
	add.f32 	%f144, %f142, %f143;
	mov.b32 	%r343, %f144;
	shfl.sync.bfly.b32	%r344|%p14, %r343, 2, 31, -1;
	mov.b32 	%f145, %r344;
	add.f32 	%f146, %f144, %f145;
	mov.b32 	%r345, %f146;
	shfl.sync.bfly.b32	%r346|%p15, %r345, 1, 31, -1;
	mov.b32 	%f147, %r346;
	add.f32 	%f148, %f146, %f147;
	st.local.f32 	[%rd2+4], %f148;
	@%p5 bra 	$L__BB102_9;
	ld.local.f32 	%f149, [%rd22];
	mul.wide.u32 	%rd53, %r12, 4;
	add.s64 	%rd54, %rd1, %rd53;
	st.global.f32 	[%rd54], %f149;
$L__BB102_9:
	setp.gt.u32 	%p16, %r2, 1;
	ld.shared.f32 	%f150, [%r11+256];
	add.f32 	%f151, %f150, %f354;
	mov.b32 	%r347, %f151;
	shfl.sync.bfly.b32	%r348|%p17, %r347, 16, 31, -1;
	mov.b32 	%f152, %r348;
	add.f32 	%f153, %f151, %f152;
	mov.b32 	%r349, %f153;
	shfl.sync.bfly.b32	%r350|%p18, %r349, 8, 31, -1;
	mov.b32 	%f154, %r350;
	add.f32 	%f155, %f153, %f154;
	mov.b32 	%r351, %f155;
	shfl.sync.bfly.b32	%r352|%p19, %r351, 4, 31, -1;
	mov.b32 	%f156, %r352;
	add.f32 	%f157, %f155, %f156;
	mov.b32 	%r353, %f157;
	shfl.sync.bfly.b32	%r354|%p20, %r353, 2, 31, -1;
	mov.b32 	%f158, %r354;
	add.f32 	%f159, %f157, %f158;
	mov.b32 	%r355, %f159;
	shfl.sync.bfly.b32	%r356|%p21, %r355, 1, 31, -1;
	mov.b32 	%f160, %r356;
	add.f32 	%f161, %f159, %f160;
	st.local.f32 	[%rd2+8], %f161;
	ld.shared.f32 	%f162, [%r11+384];
	add.f32 	%f163, %f162, %f353;
	mov.b32 	%r357, %f163;
	shfl.sync.bfly.b32	%r358|%p22, %r357, 16, 31, -1;
	mov.b32 	%f164, %r358;
	add.f32 	%f165, %f163, %f164;
	mov.b32 	%r359, %f165;
	shfl.sync.bfly.b32	%r360|%p23, %r359, 8, 31, -1;
	mov.b32 	%f166, %r360;
	add.f32 	%f167, %f165, %f166;
	mov.b32 	%r361, %f167;
	shfl.sync.bfly.b32	%r362|%p24, %r361, 4, 31, -1;
	mov.b32 	%f168, %r362;
	add.f32 	%f169, %f167, %f168;
	mov.b32 	%r363, %f169;
	shfl.sync.bfly.b32	%r364|%p25, %r363, 2, 31, -1;
	mov.b32 	%f170, %r364;
	add.f32 	%f171, %f169, %f170;
	mov.b32 	%r365, %f171;
	shfl.sync.bfly.b32	%r366|%p26, %r365, 1, 31, -1;
	mov.b32 	%f172, %r366;
	add.f32 	%f173, %f171, %f172;
	st.local.f32 	[%rd2+12], %f173;
	@%p16 bra 	$L__BB102_11;
	ld.local.f32 	%f174, [%rd22+8];
	add.s32 	%r367, %r12, %r14;
	mul.wide.u32 	%rd55, %r367, 4;
	add.s64 	%rd56, %rd1, %rd55;
	st.global.f32 	[%rd56], %f174;
$L__BB102_11:
	setp.gt.u32 	%p27, %r2, 1;
	ld.shared.f32 	%f175, [%r11+512];
	add.f32 	%f176, %f175, %f352;
	mov.b32 	%r368, %f176;
	shfl.sync.bfly.b32	%r369|%p28, %r368, 16, 31, -1;
	mov.b32 	%f177, %r369;
	add.f32 	%f178, %f176, %f177;
	mov.b32 	%r370, %f178;
	shfl.sync.bfly.b32	%r371|%p29, %r370, 8, 31, -1;
	mov.b32 	%f179, %r371;
	add.f32 	%f180, %f178, %f179;
	mov.b32 	%r372, %f180;
	shfl.sync.bfly.b32	%r373|%p30, %r372, 4, 31, -1;
	mov.b32 	%f181, %r373;
	add.f32 	%f182, %f180, %f181;
	mov.b32 	%r374, %f182;
	shfl.sync.bfly.b32	%r375|%p31, %r374, 2, 31, -1;
	mov.b32 	%f183, %r375;
	add.f32 	%f184, %f182, %f183;
	mov.b32 	%r376, %f184;
	shfl.sync.bfly.b32	%r377|%p32, %r376, 1, 31, -1;
	mov.b32 	%f185, %r377;
	add.f32 	%f186, %f184, %f185;
	st.local.f32 	[%rd2+16], %f186;
	ld.shared.f32 	%f187, [%r11+640];
	add.f32 	%f188, %f187, %f351;
	mov.b32 	%r378, %f188;
	shfl.sync.bfly.b32	%r379|%p33, %r378, 16, 31, -1;
	mov.b32 	%f189, %r379;
	add.f32 	%f190, %f188, %f189;
	mov.b32 	%r380, %f190;
	shfl.sync.bfly.b32	%r381|%p34, %r380, 8, 31, -1;
	mov.b32 	%f191, %r381;
	add.f32 	%f192, %f190, %f191;
	mov.b32 	%r382, %f192;
	shfl.sync.bfly.b32	%r383|%p35, %r382, 4, 31, -1;
	mov.b32 	%f193, %r383;
	add.f32 	%f194, %f192, %f193;
	mov.b32 	%r384, %f194;
	shfl.sync.bfly.b32	%r385|%p36, %r384, 2, 31, -1;
	mov.b32 	%f195, %r385;
	add.f32 	%f196, %f194, %f195;
	mov.b32 	%r386, %f196;
	shfl.sync.bfly.b32	%r387|%p37, %r386, 1, 31, -1;
	mov.b32 	%f197, %r387;
	add.f32 	%f198, %f196, %f197;
	st.local.f32 	[%rd2+20], %f198;
	@%p27 bra 	$L__BB102_13;
	ld.local.f32 	%f199, [%rd22+16];
	shl.b32 	%r388, %r14, 1;
	add.s32 	%r389, %r12, %r388;
	mul.wide.u32 	%rd57, %r389, 4;
	add.s64 	%rd58, %rd1, %rd57;
	st.global.f32 	[%rd58], %f199;
$L__BB102_13:
	setp.gt.u32 	%p38, %r2, 1;
	ld.shared.f32 	%f200, [%r11+768];
	add.f32 	%f201, %f200, %f350;
	mov.b32 	%r390, %f201;
	shfl.sync.bfly.b32	%r391|%p39, %r390, 16, 31, -1;
	mov.b32 	%f202, %r391;
	add.f32 	%f203, %f201, %f202;
	mov.b32 	%r392, %f203;
	shfl.sync.bfly.b32	%r393|%p40, %r392, 8, 31, -1;
	mov.b32 	%f204, %r393;
	add.f32 	%f205, %f203, %f204;
	mov.b32 	%r394, %f205;
	shfl.sync.bfly.b32	%r395|%p41, %r394, 4, 31, -1;
	mov.b32 	%f206, %r395;
	add.f32 	%f207, %f205, %f206;
	mov.b32 	%r396, %f207;
	shfl.sync.bfly.b32	%r397|%p42, %r396, 2, 31, -1;
	mov.b32 	%f208, %r397;
	add.f32 	%f209, %f207, %f208;
	mov.b32 	%r398, %f209;
	shfl.sync.bfly.b32	%r399|%p43, %r398, 1, 31, -1;
	mov.b32 	%f210, %r399;
	add.f32 	%f211, %f209, %f210;
	st.local.f32 	[%rd2+24], %f211;
	ld.shared.f32 	%f212, [%r11+896];
	add.f32 	%f213, %f212, %f349;
	mov.b32 	%r400, %f213;
	shfl.sync.bfly.b32	%r401|%p44, %r400, 16, 31, -1;
	mov.b32 	%f214, %r401;
	add.f32 	%f215, %f213, %f214;
	mov.b32 	%r402, %f215;
	shfl.sync.bfly.b32	%r403|%p45, %r402, 8, 31, -1;
	mov.b32 	%f216, %r403;
	add.f32 	%f217, %f215, %f216;
	mov.b32 	%r404, %f217;
	shfl.sync.bfly.b32	%r405|%p46, %r404, 4, 31, -1;
	mov.b32 	%f218, %r405;
	add.f32 	%f219, %f217, %f218;
	mov.b32 	%r406, %f219;
	shfl.sync.bfly.b32	%r407|%p47, %r406, 2, 31, -1;
	mov.b32 	%f220, %r407;
	add.f32 	%f221, %f219, %f220;
	mov.b32 	%r408, %f221;
	shfl.sync.bfly.b32	%r409|%p48, %r408, 1, 31, -1;
	mov.b32 	%f222, %r409;
	add.f32 	%f223, %f221, %f222;
	st.local.f32 	[%rd2+28], %f223;
	@%p38 bra 	$L__BB102_15;
	ld.local.f32 	%f224, [%rd22+24];
	mad.lo.s32 	%r410, %r14, 3, %r12;
	mul.wide.u32 	%rd59, %r410, 4;
	add.s64 	%rd60, %rd1, %rd59;
	st.global.f32 	[%rd60], %f224;
$L__BB102_15:
	setp.gt.u32 	%p49, %r2, 1;
	ld.shared.f32 	%f225, [%r11+1024];
	add.f32 	%f226, %f225, %f348;
	mov.b32 	%r411, %f226;
	shfl.sync.bfly.b32	%r412|%p50, %r411, 16, 31, -1;
	mov.b32 	%f227, %r412;
	add.f32 	%f228, %f226, %f227;
	mov.b32 	%r413, %f228;
	shfl.sync.bfly.b32	%r414|%p51, %r413, 8, 31, -1;
	mov.b32 	%f229, %r414;
	add.f32 	%f230, %f228, %f229;
	mov.b32 	%r415, %f230;
	shfl.sync.bfly.b32	%r416|%p52, %r415, 4, 31, -1;
	mov.b32 	%f231, %r416;
	add.f32 	%f232, %f230, %f231;
	mov.b32 	%r417, %f232;
	shfl.sync.bfly.b32	%r418|%p53, %r417, 2, 31, -1;
	mov.b32 	%f233, %r418;
	add.f32 	%f234, %f232, %f233;
	mov.b32 	%r419, %f234;
	shfl.sync.bfly.b32	%r420|%p54, %r419, 1, 31, -1;
	mov.b32 	%f235, %r420;
	add.f32 	%f236, %f234, %f235;
	st.local.f32 	[%rd2+32], %f236;
	ld.shared.f32 	%f237, [%r11+1152];
	add.f32 	%f238, %f237, %f347;
	mov.b32 	%r421, %f238;
	shfl.sync.bfly.b32	%r422|%p55, %r421, 16, 31, -1;
	mov.b32 	%f239, %r422;
	add.f32 	%f240, %f238, %f239;
	mov.b32 	%r423, %f240;
	shfl.sync.bfly.b32	%r424|%p56, %r423, 8, 31, -1;
	mov.b32 	%f241, %r424;
	add.f32 	%f242, %f240, %f241;
	mov.b32 	%r425, %f242;
	shfl.sync.bfly.b32	%r426|%p57, %r425, 4, 31, -1;
	mov.b32 	%f243, %r426;
	add.f32 	%f244, %f242, %f243;
	mov.b32 	%r427, %f244;
	shfl.sync.bfly.b32	%r428|%p58, %r427, 2, 31, -1;
	mov.b32 	%f245, %r428;
	add.f32 	%f246, %f244, %f245;
	mov.b32 	%r429, %f246;
	shfl.sync.bfly.b32	%r430|%p59, %r429, 1, 31, -1;
	mov.b32 	%f247, %r430;
	add.f32 	%f248, %f246, %f247;
	st.local.f32 	[%rd2+36], %f248;
	@%p49 bra 	$L__BB102_17;
	ld.local.f32 	%f249, [%rd22+32];
	shl.b32 	%r431, %r14, 2;
	add.s32 	%r432, %r12, %r431;
	mul.wide.u32 	%rd61, %r432, 4;
	add.s64 	%rd62, %rd1, %rd61;
	st.global.f32 	[%rd62], %f249;
$L__BB102_17:
	setp.gt.u32 	%p60, %r2, 1;
	ld.shared.f32 	%f250, [%r11+1280];
	add.f32 	%f251, %f250, %f346;
	mov.b32 	%r433, %f251;
	shfl.sync.bfly.b32	%r434|%p61, %r433, 16, 31, -1;
	mov.b32 	%f252, %r434;
	add.f32 	%f253, %f251, %f252;
	mov.b32 	%r435, %f253;
	shfl.sync.bfly.b32	%r436|%p62, %r435, 8, 31, -1;
	mov.b32 	%f254, %r436;
	add.f32 	%f255, %f253, %f254;
	mov.b32 	%r437, %f255;
	shfl.sync.bfly.b32	%r438|%p63, %r437, 4, 31, -1;
	mov.b32 	%f256, %r438;
	add.f32 	%f257, %f255, %f256;
	mov.b32 	%r439, %f257;
	shfl.sync.bfly.b32	%r440|%p64, %r439, 2, 31, -1;
	mov.b32 	%f258, %r440;
	add.f32 	%f259, %f257, %f258;
	mov.b32 	%r441, %f259;
	shfl.sync.bfly.b32	%r442|%p65, %r441, 1, 31, -1;
	mov.b32 	%f260, %r442;
	add.f32 	%f261, %f259, %f260;
	st.local.f32 	[%rd2+40], %f261;
	ld.shared.f32 	%f262, [%r11+1408];
	add.f32 	%f263, %f262, %f345;
	mov.b32 	%r443, %f263;
	shfl.sync.bfly.b32	%r444|%p66, %r443, 16, 31, -1;
	mov.b32 	%f264, %r444;
	add.f32 	%f265, %f263, %f264;
	mov.b32 	%r445, %f265;
	shfl.sync.bfly.b32	%r446|%p67, %r445, 8, 31, -1;
	mov.b32 	%f266, %r446;
	add.f32 	%f267, %f265, %f266;
	mov.b32 	%r447, %f267;
	shfl.sync.bfly.b32	%r448|%p68, %r447, 4, 31, -1;
	mov.b32 	%f268, %r448;
	add.f32 	%f269, %f267, %f268;
	mov.b32 	%r449, %f269;
	shfl.sync.bfly.b32	%r450|%p69, %r449, 2, 31, -1;
	mov.b32 	%f270, %r450;
	add.f32 	%f271, %f269, %f270;
	mov.b32 	%r451, %f271;
	shfl.sync.bfly.b32	%r452|%p70, %r451, 1, 31, -1;
	mov.b32 	%f272, %r452;
	add.f32 	%f273, %f271, %f272;
	st.local.f32 	[%rd2+44], %f273;
	@%p60 bra 	$L__BB102_19;
	ld.local.f32 	%f274, [%rd22+40];
	mad.lo.s32 	%r453, %r14, 5, %r12;
	mul.wide.u32 	%rd63, %r453, 4;
	add.s64 	%rd64, %rd1, %rd63;
	st.global.f32 	[%rd64], %f274;
$L__BB102_19:
	setp.gt.u32 	%p71, %r2, 1;
	ld.shared.f32 	%f275, [%r11+1536];
	add.f32 	%f276, %f275, %f344;
	mov.b32 	%r454, %f276;
	shfl.sync.bfly.b32	%r455|%p72, %r454, 16, 31, -1;
	mov.b32 	%f277, %r455;
	add.f32 	%f278, %f276, %f277;
	mov.b32 	%r456, %f278;
	shfl.sync.bfly.b32	%r457|%p73, %r456, 8, 31, -1;
	mov.b32 	%f279, %r457;
	add.f32 	%f280, %f278, %f279;
	mov.b32 	%r458, %f280;
	shfl.sync.bfly.b32	%r459|%p74, %r458, 4, 31, -1;
	mov.b32 	%f281, %r459;
	add.f32 	%f282, %f280, %f281;
	mov.b32 	%r460, %f282;
	shfl.sync.bfly.b32	%r461|%p75, %r460, 2, 31, -1;
	mov.b32 	%f283, %r461;
	add.f32 	%f284, %f282, %f283;
	mov.b32 	%r462, %f284;
	shfl.sync.bfly.b32	%r463|%p76, %r462, 1, 31, -1;
	mov.b32 	%f285, %r463;
	add.f32 	%f286, %f284, %f285;
	st.local.f32 	[%rd2+48], %f286;
	ld.shared.f32 	%f287, [%r11+1664];
	add.f32 	%f288, %f287, %f343;
	mov.b32 	%r464, %f288;
	shfl.sync.bfly.b32	%r465|%p77, %r464, 16, 31, -1;
	mov.b32 	%f289, %r465;
	add.f32 	%f290, %f288, %f289;
	mov.b32 	%r466, %f290;
	shfl.sync.bfly.b32	%r467|%p78, %r466, 8, 31, -1;
	mov.b32 	%f291, %r467;
	add.f32 	%f292, %f290, %f291;
	mov.b32 	%r468, %f292;
	shfl.sync.bfly.b32	%r469|%p79, %r468, 4, 31, -1;
	mov.b32 	%f293, %r469;
	add.f32 	%f294, %f292, %f293;
	mov.b32 	%r470, %f294;
	shfl.sync.bfly.b32	%r471|%p80, %r470, 2, 31, -1;
	mov.b32 	%f295, %r471;
	add.f32 	%f296, %f294, %f295;
	mov.b32 	%r472, %f296;
	shfl.sync.bfly.b32	%r473|%p81, %r472, 1, 31, -1;
	mov.b32 	%f297, %r473;
	add.f32 	%f298, %f296, %f297;
	st.local.f32 	[%rd2+52], %f298;
	@%p71 bra 	$L__BB102_21;
	ld.local.f32 	%f299, [%rd22+48];
	mad.lo.s32 	%r474, %r14, 6, %r12;
	mul.wide.u32 	%rd65, %r474, 4;
	add.s64 	%rd66, %rd1, %rd65;
	st.global.f32 	[%rd66], %f299;
$L__BB102_21:
	setp.gt.u32 	%p82, %r2, 1;
	ld.shared.f32 	%f300, [%r11+1792];
	add.f32 	%f301, %f300, %f342;
	mov.b32 	%r475, %f301;
	shfl.sync.bfly.b32	%r476|%p83, %r475, 16, 31, -1;
	mov.b32 	%f302, %r476;
	add.f32 	%f303, %f301, %f302;
	mov.b32 	%r477, %f303;
	shfl.sync.bfly.b32	%r478|%p84, %r477, 8, 31, -1;
	mov.b32 	%f304, %r478;
	add.f32 	%f305, %f303, %f304;
	mov.b32 	%r479, %f305;
	shfl.sync.bfly.b32	%r480|%p85, %r479, 4, 31, -1;
	mov.b32 	%f306, %r480;
	add.f32 	%f307, %f305, %f306;
	mov.b32 	%r481, %f307;
	shfl.sync.bfly.b32	%r482|%p86, %r481, 2, 31, -1;
	mov.b32 	%f308, %r482;
	add.f32 	%f309, %f307, %f308;
	mov.b32 	%r483, %f309;
	shfl.sync.bfly.b32	%r484|%p87, %r483, 1, 31, -1;
	mov.b32 	%f310, %r484;
	add.f32 	%f311, %f309, %f310;
	st.local.f32 	[%rd2+56], %f311;
	ld.shared.f32 	%f312, [%r11+1920];
	add.f32 	%f313, %f312, %f341;
	mov.b32 	%r485, %f313;
	shfl.sync.bfly.b32	%r486|%p88, %r485, 16, 31, -1;
	mov.b32 	%f314, %r486;
	add.f32 	%f315, %f313, %f314;
	mov.b32 	%r487, %f315;
	shfl.sync.bfly.b32	%r488|%p89, %r487, 8, 31, -1;
	mov.b32 	%f316, %r488;
	add.f32 	%f317, %f315, %f316;
	mov.b32 	%r489, %f317;
	shfl.sync.bfly.b32	%r490|%p90, %r489, 4, 31, -1;
	mov.b32 	%f318, %r490;
	add.f32 	%f319, %f317, %f318;
	mov.b32 	%r491, %f319;
	shfl.sync.bfly.b32	%r492|%p91, %r491, 2, 31, -1;
	mov.b32 	%f320, %r492;
	add.f32 	%f321, %f319, %f320;
	mov.b32 	%r493, %f321;
	shfl.sync.bfly.b32	%r494|%p92, %r493, 1, 31, -1;
	mov.b32 	%f322, %r494;
	add.f32 	%f323, %f321, %f322;
	st.local.f32 	[%rd2+60], %f323;
	@%p82 bra 	$L__BB102_23;
	ld.local.f32 	%f324, [%rd22+56];
	mad.lo.s32 	%r495, %r14, 7, %r12;
	mul.wide.u32 	%rd67, %r495, 4;
	add.s64 	%rd68, %rd1, %rd67;
	st.global.f32 	[%rd68], %f324;
$L__BB102_23:
	ret;

}
	// .globl	mul_mat_vec_q4_1_q8_1_cuda8
.visible .entry mul_mat_vec_q4_1_q8_1_cuda8(
	.param .u64 .ptr .align 1 mul_mat_vec_q4_1_q8_1_cuda8_param_0,
	.param .u64 .ptr .align 1 mul_mat_vec_q4_1_q8_1_cuda8_param_1,
	.param .u64 .ptr .align 1 mul_mat_vec_q4_1_q8_1_cuda8_param_2,
	.param .u32 mul_mat_vec_q4_1_q8_1_cuda8_param_3,
	.param .u32 mul_mat_vec_q4_1_q8_1_cuda8_param_4,
	.param .u32 mul_mat_vec_q4_1_q8_1_cuda8_param_5,
	.param .u32 mul_mat_vec_q4_1_q8_1_cuda8_param_6
)
{
	.local .align 16 .b8 	__local_depot103[64];
	.reg .b64 	%SP;
	.reg .b64 	%SPL;
	.reg .pred 	%p<93>;
	.reg .b16 	%rs<11>;
	.reg .b32 	%r<490>;
	.reg .b32 	%f<383>;
	.reg .b64 	%rd<70>;
	// demoted variable
	.shared .align 4 .b8 _ZZN34_INTERNAL_c8396950_4_k_cu_1fba617b13mul_mat_vec_qILi8ELi32ELi4E10block_q4_1Li2EXadL_ZNS_17vec_dot_q4_1_q8_1EPKvPK10block_q8_1RKiEEEEvS3_S3_PfiiiiE10tmp_shared[2048];
	mov.u64 	%SPL, __local_depot103;
	ld.param.u64 	%rd21, [mul_mat_vec_q4_1_q8_1_cuda8_param_0];
	ld.param.u64 	%rd22, [mul_mat_vec_q4_1_q8_1_cuda8_param_1];
	ld.param.u64 	%rd23, [mul_mat_vec_q4_1_q8_1_cuda8_param_2];
	ld.param.u32 	%r15, [mul_mat_vec_q4_1_q8_1_cuda8_param_3];
	ld.param.u32 	%r13, [mul_mat_vec_q4_1_q8_1_cuda8_param_5];
	ld.param.u32 	%r14, [mul_mat_vec_q4_1_q8_1_cuda8_param_6];
	cvta.to.global.u64 	%rd1, %rd23;
	add.u64 	%rd2, %SPL, 0;
	mov.u32 	%r1, %tid.y;
	mov.u32 	%r2, %tid.x;
	mov.u32 	%r16, %ctaid.x;
	shl.b32 	%r3, %r16, 1;
	shr.s32 	%r17, %r15, 31;
	shr.u32 	%r18, %r17, 27;
	add.s32 	%r19, %r15, %r18;
	shr.s32 	%r4, %r19, 5;
	mov.f32 	%f367, 0f00000000;
	st.local.v4.f32 	[%rd2], {%f367, %f367, %f367, %f367};
	st.local.v4.f32 	[%rd2+16], {%f367, %f367, %f367, %f367};
	st.local.v4.f32 	[%rd2+32], {%f367, %f367, %f367, %f367};
	st.local.v4.f32 	[%rd2+48], {%f367, %f367, %f367, %f367};
	cvt.u16.u32 	%rs1, %r2;
	cvt.u16.u32 	%rs2, %r1;
	shl.b16 	%rs3, %rs2, 5;
	add.s16 	%rs4, %rs3, %rs1;
	shr.u16 	%rs5, %rs4, 1;
	cvt.u32.u16 	%r489, %rs5;
	setp.ge.s32 	%p1, %r489, %r4;
	mov.f32 	%f368, %f367;
	mov.f32 	%f369, %f367;
	mov.f32 	%f370, %f367;
	mov.f32 	%f371, %f367;
	mov.f32 	%f372, %f367;
	mov.f32 	%f373, %f367;
	mov.f32 	%f374, %f367;
	mov.f32 	%f375, %f367;
	mov.f32 	%f376, %f367;
	mov.f32 	%f377, %f367;
	mov.f32 	%f378, %f367;
	mov.f32 	%f379, %f367;
	mov.f32 	%f380, %f367;
	mov.f32 	%f381, %f367;
	mov.f32 	%f382, %f367;
	@%p1 bra 	$L__BB103_4;
	cvta.to.global.u64 	%rd25, %rd21;
	shl.b32 	%r20, %r2, 3;
	and.b32  	%r21, %r20, 8;
	cvt.u64.u32 	%rd3, %r21;
	shr.s32 	%r22, %r13, 31;
	shr.u32 	%r23, %r22, 27;
	add.s32 	%r24, %r13, %r23;
	shr.s32 	%r25, %r24, 5;
	mul.wide.s32 	%rd4, %r25, 36;
	mul.wide.u32 	%rd26, %r489, 36;
	cvta.to.global.u64 	%rd27, %rd22;
	add.s64 	%rd69, %rd27, %rd26;
	mul.wide.s32 	%rd6, %r25, 72;
	add.s64 	%rd7, %rd6, %rd3;
	mul.wide.s32 	%rd8, %r25, 108;
	mul.wide.s32 	%rd9, %r25, 144;
	mul.wide.s32 	%rd10, %r25, 180;
	add.s64 	%rd11, %rd10, %rd3;
	mul.wide.s32 	%rd12, %r25, 216;
	add.s64 	%rd13, %rd12, %rd3;
	mul.wide.s32 	%rd14, %r25, 252;
	add.s64 	%rd15, %rd14, %rd3;
	add.s64 	%rd16, %rd25, 8;
	mad.lo.s32 	%r488, %r3, %r4, %r489;
	mul.lo.s32 	%r27, %r4, 20;
	cvt.s64.s32 	%rd28, %r27;
	add.s64 	%rd17, %rd25, %rd28;
	mov.f32 	%f367, 0f00000000;
$L__BB103_2:
	mul.wide.s32 	%rd29, %r488, 20;
	add.s64 	%rd30, %rd16, %rd29;
	add.s64 	%rd31, %rd17, %rd29;
	add.s64 	%rd32, %rd30, %rd3;
	ld.global.u32 	%r304, [%rd32+-4];
	add.s64 	%rd33, %rd69, %rd3;
	ld.global.u32 	%r30, [%rd33+4];
	ld.global.u32 	%r34, [%rd33+20];
	ld.global.u32 	%r305, [%rd32];
	ld.global.u32 	%r38, [%rd33+8];
	ld.global.u32 	%r42, [%rd33+24];
	and.b32  	%r271, %r304, 252645135;
	shr.u32 	%r306, %r304, 4;
	and.b32  	%r275, %r306, 252645135;
	mov.b32 	%r291, 0;
	// begin inline asm
	dp4a.s32.s32 %r28, %r271, %r30, %r291;
	// end inline asm
	// begin inline asm
	dp4a.s32.s32 %r32, %r275, %r34, %r28;
	// end inline asm
	and.b32  	%r279, %r305, 252645135;
	shr.u32 	%r307, %r305, 4;
	and.b32  	%r283, %r307, 252645135;
	// begin inline asm
	dp4a.s32.s32 %r36, %r279, %r38, %r32;
	// end inline asm
	// begin inline asm
	dp4a.s32.s32 %r40, %r283, %r42, %r36;
	// end inline asm
	ld.global.u32 	%r45, [%rd30+-8];
	// begin inline asm
	{.reg .f16 low,high;
  mov.b32 {low,high},%r45;
  cvt.f32.f16 %f51, low;}

	// end inline asm
	// begin inline asm
	{.reg .f16 low,high;
  mov.b32 {low,high},%r45;
  cvt.f32.f16 %f52, high;}

	// end inline asm
	ld.global.u32 	%r47, [%rd69];
	// begin inline asm
	{.reg .f16 low,high;
  mov.b32 {low,high},%r47;
  cvt.f32.f16 %f53, low;}

	// end inline asm
	// begin inline asm
	{.reg .f16 low,high;
  mov.b32 {low,high},%r47;
  cvt.f32.f16 %f54, high;}

	// end inline asm
	mul.f32 	%f71, %f51, %f53;
	mul.f32 	%f72, %f52, %f54;
	cvt.rn.f32.s32 	%f73, %r40;
	mul.f32 	%f74, %f72, 0f3F000000;
	fma.rn.f32 	%f75, %f71, %f73, %f74;
	add.f32 	%f382, %f382, %f75;
	add.s64 	%rd34, %rd31, %rd3;
	ld.global.u32 	%r308, [%rd34+4];
	ld.global.u32 	%r309, [%rd34+8];
	and.b32  	%r289, %r308, 252645135;
	shr.u32 	%r310, %r308, 4;
	and.b32  	%r293, %r310, 252645135;
	// begin inline asm
	dp4a.s32.s32 %r48, %r289, %r30, %r291;
	// end inline asm
	// begin inline asm
	dp4a.s32.s32 %r52, %r293, %r34, %r48;
	// end inline asm
	and.b32  	%r297, %r309, 252645135;
	shr.u32 	%r311, %r309, 4;
	and.b32  	%r301, %r311, 252645135;
	// begin inline asm
	dp4a.s32.s32 %r56, %r297, %r38, %r52;
	// end inline asm
	// begin inline asm
	dp4a.s32.s32 %r60, %r301, %r42, %r56;
	// end inline asm
	ld.global.u32 	%r65, [%rd31];
	// begin inline asm
	{.reg .f16 low,high;
  mov.b32 {low,high},%r65;
  cvt.f32.f16 %f55, low;}

	// end inline asm
	// begin inline asm
	{.reg .f16 low,high;
  mov.b32 {low,high},%r65;
  cvt.f32.f16 %f56, high;}

	// end inline asm
	mul.f32 	%f76, %f55, %f53;
	mul.f32 	%f77, %f56, %f54;
	cvt.rn.f32.s32 	%f78, %r60;
	mul.f32 	%f79, %f77, 0f3F000000;
	fma.rn.f32 	%f80, %f76, %f78, %f79;
	add.f32 	%f381, %f381, %f80;
	add.s64 	%rd35, %rd69, %rd4;
	add.s64 	%rd36, %rd4, %rd3;
	add.s64 	%rd37, %rd69, %rd36;
	ld.global.u32 	%r86, [%rd37+4];
	ld.global.u32 	%r90, [%rd37+20];
	ld.global.u32 	%r94, [%rd37+8];
	ld.global.u32 	%r98, [%rd37+24];
	// begin inline asm
	dp4a.s32.s32 %r66, %r271, %r86, %r291;
	// end inline asm
	// begin inline asm
	dp4a.s32.s32 %r70, %r275, %r90, %r66;
	// end inline asm
	// begin inline asm
	dp4a.s32.s32 %r74, %r279, %r94, %r70;
	// end inline asm
	// begin inline asm
	dp4a.s32.s32 %r78, %r283, %r98, %r74;
	// end inline asm
	ld.global.u32 	%r83, [%rd35];
	// begin inline asm
	{.reg .f16 low,high;
  mov.b32 {low,high},%r83;
  cvt.f32.f16 %f57, low;}

	// end inline asm
	// begin inline asm
	{.reg .f16 low,high;
  mov.b32 {low,high},%r83;
  cvt.f32.f16 %f58, high;}

	// end inline asm
	mul.f32 	%f81, %f51, %f57;
	mul.f32 	%f82, %f52, %f58;
	cvt.rn.f32.s32 	%f83, %r78;
	mul.f32 	%f84, %f82, 0f3F000000;
	fma.rn.f32 	%f85, %f81, %f83, %f84;
	add.f32 	%f380, %f380, %f85;
	// begin inline asm
	dp4a.s32.s32 %r84, %r289, %r86, %r291;
	// end inline asm
	// begin inline asm
	dp4a.s32.s32 %r88, %r293, %r90, %r84;
	// end inline asm
	// begin inline asm
	dp4a.s32.s32 %r92, %r297, %r94, %r88;
	// end inline asm
	// begin inline asm
	dp4a.s32.s32 %r96, %r301, %r98, %r92;
	// end inline asm
	mul.f32 	%f86, %f55, %f57;
	mul.f32 	%f87, %f56, %f58;
	cvt.rn.f32.s32 	%f88, %r96;
	mul.f32 	%f89, %f87, 0f3F000000;
	fma.rn.f32 	%f90, %f86, %f88, %f89;
	add.f32 	%f379, %f379, %f90;
	add.s64 	%rd38, %rd69, %rd6;
	add.s64 	%rd39, %rd69, %rd7;
	ld.global.u32 	%r120, [%rd39+4];
	ld.global.u32 	%r124, [%rd39+20];
	ld.global.u32 	%r128, [%rd39+8];
	ld.global.u32 	%r132, [%rd39+24];
	// begin inline asm
	dp4a.s32.s32 %r100, %r271, %r120, %r291;
	// end inline asm
	// begin inline asm
	dp4a.s32.s32 %r104, %r275, %r124, %r100;
	// end inline asm
	// begin inline asm
	dp4a.s32.s32 %r108, %r279, %r128, %r104;
	// end inline asm
	// begin inline asm
	dp4a.s32.s32 %r112, %r283, %r132, %r108;
	// end inline asm
	ld.global.u32 	%r117, [%rd38];
	// begin inline asm
	{.reg .f16 low,high;
  mov.b32 {low,high},%r117;
  cvt.f32.f16 %f59, low;}

	// end inline asm
	// begin inline asm
	{.reg .f16 low,high;
  mov.b32 {low,high},%r117;
  cvt.f32.f16 %f60, high;}

	// end inline asm
	mul.f32 	%f91, %f51, %f59;
	mul.f32 	%f92, %f52, %f60;
	cvt.rn.f32.s32 	%f93, %r112;
	mul.f32 	%f94, %f92, 0f3F000000;
	fma.rn.f32 	%f95, %f91, %f93, %f94;
	add.f32 	%f378, %f378, %f95;
	// begin inline asm
	dp4a.s32.s32 %r118, %r289, %r120, %r291;
	// end inline asm
	// begin inline asm
	dp4a.s32.s32 %r122, %r293, %r124, %r118;
	// end inline asm
	// begin inline asm
	dp4a.s32.s32 %r126, %r297, %r128, %r122;
	// end inline asm
	// begin inline asm
	dp4a.s32.s32 %r130, %r301, %r132, %r126;
	// end inline asm
	mul.f32 	%f96, %f55, %f59;
	mul.f32 	%f97, %f56, %f60;
	cvt.rn.f32.s32 	%f98, %r130;
	mul.f32 	%f99, %f97, 0f3F000000;
	fma.rn.f32 	%f100, %f96, %f98, %f99;
	add.f32 	%f377, %f377, %f100;
	add.s64 	%rd40, %rd69, %rd8;
	add.s64 	%rd41, %rd8, %rd3;
	add.s64 	%rd42, %rd69, %rd41;
	ld.global.u32 	%r154, [%rd42+4];
	ld.global.u32 	%r158, [%rd42+20];
	ld.global.u32 	%r162, [%rd42+8];
	ld.global.u32 	%r166, [%rd42+24];
	// begin inline asm
	dp4a.s32.s32 %r134, %r271, %r154, %r291;
	// end inline asm
	// begin inline asm
	dp4a.s32.s32 %r138, %r275, %r158, %r134;
	// end inline asm
	// begin inline asm
	dp4a.s32.s32 %r142, %r279, %r162, %r138;
	// end inline asm
	// begin inline asm
	dp4a.s32.s32 %r146, %r283, %r166, %r142;
	// end inline asm
	ld.global.u32 	%r151, [%rd40];
	// begin inline asm
	{.reg .f16 low,high;
  mov.b32 {low,high},%r151;
  cvt.f32.f16 %f61, low;}

	// end inline asm
	// begin inline asm
	{.reg .f16 low,high;
  mov.b32 {low,high},%r151;
  cvt.f32.f16 %f62, high;}

	// end inline asm
	mul.f32 	%f101, %f51, %f61;
	mul.f32 	%f102, %f52, %f62;
	cvt.rn.f32.s32 	%f103, %r146;
	mul.f32 	%f104, %f102, 0f3F000000;
	fma.rn.f32 	%f105, %f101, %f103, %f104;
	add.f32 	%f376, %f376, %f105;
	// begin inline asm
	dp4a.s32.s32 %r152, %r289, %r154, %r291;
	// end inline asm
	// begin inline asm
	dp4a.s32.s32 %r156, %r293, %r158, %r152;
	// end inline asm
	// begin inline asm
	dp4a.s32.s32 %r160, %r297, %r162, %r156;
	// end inline asm
	// begin inline asm
	dp4a.s32.s32 %r164, %r301, %r166, %r160;
	// end inline asm
	mul.f32 	%f106, %f55, %f61;
	mul.f32 	%f107, %f56, %f62;
	cvt.rn.f32.s32 	%f108, %r164;
	mul.f32 	%f109, %f107, 0f3F000000;
	fma.rn.f32 	%f110, %f106, %f108, %f109;
	add.f32 	%f375, %f375, %f110;
	add.s64 	%rd43, %rd69, %rd9;
	add.s64 	%rd44, %rd9, %rd3;
	add.s64 	%rd45, %rd69, %rd44;
	ld.global.u32 	%r188, [%rd45+4];
	ld.global.u32 	%r192, [%rd45+20];
	ld.global.u32 	%r196, [%rd45+8];
	ld.global.u32 	%r200, [%rd45+24];
	// begin inline asm
	dp4a.s32.s32 %r168, %r271, %r188, %r291;
	// end inline asm
	// begin inline asm
	dp4a.s32.s32 %r172, %r275, %r192, %r168;
	// end inline asm
	// begin inline asm
	dp4a.s32.s32 %r176, %r279, %r196, %r172;
	// end inline asm
	// begin inline asm
	dp4a.s32.s32 %r180, %r283, %r200, %r176;
	// end inline asm
	ld.global.u32 	%r185, [%rd43];
	// begin inline asm
	{.reg .f16 low,high;
  mov.b32 {low,high},%r185;
  cvt.f32.f16 %f63, low;}

	// end inline asm
	// begin inline asm
	{.reg .f16 low,high;
  mov.b32 {low,high},%r185;
  cvt.f32.f16 %f64, high;}

	// end inline asm
	mul.f32 	%f111, %f51, %f63;
	mul.f32 	%f112, %f52, %f64;
	cvt.rn.f32.s32 	%f113, %r180;
	mul.f32 	%f114, %f112, 0f3F000000;
	fma.rn.f32 	%f115, %f111, %f113, %f114;
	add.f32 	%f374, %f374, %f115;
	// begin inline asm
	dp4a.s32.s32 %r186, %r289, %r188, %r291;
	// end inline asm
	// begin inline asm
	dp4a.s32.s32 %r190, %r293, %r192, %r186;
	// end inline asm
	// begin inline asm
	dp4a.s32.s32 %r194, %r297, %r196, %r190;
	// end inline asm
	// begin inline asm
	dp4a.s32.s32 %r198, %r301, %r200, %r194;
	// end inline asm
	mul.f32 	%f116, %f55, %f63;
	mul.f32 	%f117, %f56, %f64;
	cvt.rn.f32.s32 	%f118, %r198;
	mul.f32 	%f119, %f117, 0f3F000000;
	fma.rn.f32 	%f120, %f116, %f118, %f119;
	add.f32 	%f373, %f373, %f120;
	add.s64 	%rd46, %rd69, %rd10;
	add.s64 	%rd47, %rd69, %rd11;
	ld.global.u32 	%r222, [%rd47+4];
	ld.global.u32 	%r226, [%rd47+20];
	ld.global.u32 	%r230, [%rd47+8];
	ld.global.u32 	%r234, [%rd47+24];
	// begin inline asm
	dp4a.s32.s32 %r202, %r271, %r222, %r291;
	// end inline asm
	// begin inline asm
	dp4a.s32.s32 %r206, %r275, %r226, %r202;
	// end inline asm
	// begin inline asm
	dp4a.s32.s32 %r210, %r279, %r230, %r206;
	// end inline asm
	// begin inline asm
	dp4a.s32.s32 %r214, %r283, %r234, %r210;
	// end inline asm
	ld.global.u32 	%r219, [%rd46];
	// begin inline asm
	{.reg .f16 low,high;
  mov.b32 {low,high},%r219;
  cvt.f32.f16 %f65, low;}

	// end inline asm
	// begin inline asm
	{.reg .f16 low,high;
  mov.b32 {low,high},%r219;
  cvt.f32.f16 %f66, high;}

	// end inline asm
	mul.f32 	%f121, %f51, %f65;
	mul.f32 	%f122, %f52, %f66;
	cvt.rn.f32.s32 	%f123, %r214;
	mul.f32 	%f124, %f122, 0f3F000000;
	fma.rn.f32 	%f125, %f121, %f123, %f124;
	add.f32 	%f372, %f372, %f125;
	// begin inline asm
	dp4a.s32.s32 %r220, %r289, %r222, %r291;
	// end inline asm
	// begin inline asm
	dp4a.s32.s32 %r224, %r293, %r226, %r220;
	// end inline asm
	// begin inline asm
	dp4a.s32.s32 %r228, %r297, %r230, %r224;
	// end inline asm
	// begin inline asm
	dp4a.s32.s32 %r232, %r301, %r234, %r228;
	// end inline asm
	mul.f32 	%f126, %f55, %f65;
	mul.f32 	%f127, %f56, %f66;
	cvt.rn.f32.s32 	%f128, %r232;
	mul.f32 	%f129, %f127, 0f3F000000;
	fma.rn.f32 	%f130, %f126, %f128, %f129;
	add.f32 	%f371, %f371, %f130;
	add.s64 	%rd48, %rd69, %rd12;
	add.s64 	%rd49, %rd69, %rd13;
	ld.global.u32 	%r256, [%rd49+4];
	ld.global.u32 	%r260, [%rd49+20];
	ld.global.u32 	%r264, [%rd49+8];
	ld.global.u32 	%r268, [%rd49+24];
	// begin inline asm
	dp4a.s32.s32 %r236, %r271, %r256, %r291;
	// end inline asm
	// begin inline asm
	dp4a.s32.s32 %r240, %r275, %r260, %r236;
	// end inline asm
	// begin inline asm
	dp4a.s32.s32 %r244, %r279, %r264, %r240;
	// end inline asm
	// begin inline asm
	dp4a.s32.s32 %r248, %r283, %r268, %r244;
	// end inline asm
	ld.global.u32 	%r253, [%rd48];
	// begin inline asm
	{.reg .f16 low,high;
  mov.b32 {low,high},%r253;
  cvt.f32.f16 %f67, low;}

	// end inline asm
	// begin inline asm
	{.reg .f16 low,high;
  mov.b32 {low,high},%r253;
  cvt.f32.f16 %f68, high;}

	// end inline asm
	mul.f32 	%f131, %f51, %f67;
	mul.f32 	%f132, %f52, %f68;
	cvt.rn.f32.s32 	%f133, %r248;
	mul.f32 	%f134, %f132, 0f3F000000;
	fma.rn.f32 	%f135, %f131, %f133, %f134;
	add.f32 	%f370, %f370, %f135;
	// begin inline asm
	dp4a.s32.s32 %r254, %r289, %r256, %r291;
	// end inline asm
	// begin inline asm
	dp4a.s32.s32 %r258, %r293, %r260, %r254;
	// end inline asm
	// begin inline asm
	dp4a.s32.s32 %r262, %r297, %r264, %r258;
	// end inline asm
	// begin inline asm
	dp4a.s32.s32 %r266, %r301, %r268, %r262;
	// end inline asm
	mul.f32 	%f136, %f55, %f67;
	mul.f32 	%f137, %f56, %f68;
	cvt.rn.f32.s32 	%f138, %r266;
	mul.f32 	%f139, %f137, 0f3F000000;
	fma.rn.f32 	%f140, %f136, %f138, %f139;
	add.f32 	%f369, %f369, %f140;
	add.s64 	%rd50, %rd69, %rd14;
	add.s64 	%rd51, %rd69, %rd15;
	ld.global.u32 	%r290, [%rd51+4];
	ld.global.u32 	%r294, [%rd51+20];
	ld.global.u32 	%r298, [%rd51+8];
	ld.global.u32 	%r302, [%rd51+24];
	// begin inline asm
	dp4a.s32.s32 %r270, %r271, %r290, %r291;
	// end inline asm
	// begin inline asm
	dp4a.s32.s32 %r274, %r275, %r294, %r270;
	// end inline asm
	// begin inline asm
	dp4a.s32.s32 %r278, %r279, %r298, %r274;
	// end inline asm
	// begin inline asm
	dp4a.s32.s32 %r282, %r283, %r302, %r278;
	// end inline asm
	ld.global.u32 	%r287, [%rd50];
	// begin inline asm
	{.reg .f16 low,high;
  mov.b32 {low,high},%r287;
  cvt.f32.f16 %f69, low;}

	// end inline asm
	// begin inline asm
	{.reg .f16 low,high;
  mov.b32 {low,high},%r287;
  cvt.f32.f16 %f70, high;}

	// end inline asm
	mul.f32 	%f141, %f51, %f69;
	mul.f32 	%f142, %f52, %f70;
	cvt.rn.f32.s32 	%f143, %r282;
	mul.f32 	%f144, %f142, 0f3F000000;
	fma.rn.f32 	%f145, %f141, %f143, %f144;
	add.f32 	%f368, %f368, %f145;
	// begin inline asm
	dp4a.s32.s32 %r288, %r289, %r290, %r291;
	// end inline asm
	// begin inline asm
	dp4a.s32.s32 %r292, %r293, %r294, %r288;
	// end inline asm
	// begin inline asm
	dp4a.s32.s32 %r296, %r297, %r298, %r292;
	// end inline asm
	// begin inline asm
	dp4a.s32.s32 %r300, %r301, %r302, %r296;
	// end inline asm
	mul.f32 	%f146, %f55, %f69;
	mul.f32 	%f147, %f56, %f70;
	cvt.rn.f32.s32 	%f148, %r300;
	mul.f32 	%f149, %f147, 0f3F000000;
	fma.rn.f32 	%f150, %f146, %f148, %f149;
	add.f32 	%f367, %f367, %f150;
	add.s32 	%r489, %r489, 32;
	add.s64 	%rd69, %rd69, 1152;
	add.s32 	%r488, %r488, 32;
	setp.lt.s32 	%p2, %r489, %r4;
	@%p2 bra 	$L__BB103_2;
	st.local.v4.f32 	[%rd2], {%f382, %f381, %f380, %f379};
	st.local.v4.f32 	[%rd2+16], {%f378, %f377, %f376, %f375};
	st.local.v4.f32 	[%rd2+32], {%f374, %f373, %f372, %f371};
	st.local.v4.f32 	[%rd2+48], {%f370, %f369, %f368, %f367};
$L__BB103_4:
	setp.eq.s32 	%p3, %r1, 0;
	@%p3 bra 	$L__BB103_6;
	shl.b32 	%r312, %r1, 11;
	mov.u32 	%r313, _ZZN34_INTERNAL_c8396950_4_k_cu_1fba617b13mul_mat_vec_qILi8ELi32ELi4E10block_q4_1Li2EXadL_ZNS_17vec_dot_q4_1_q8_1EPKvPK10block_q8_1RKiEEEEvS3_S3_PfiiiiE10tmp_shared;
	add.s32 	%r314, %r313, %r312;
	shl.b32 	%r315, %r2, 2;
	add.s32 	%r316, %r314, %r315;
	st.shared.f32 	[%r316+-2048], %f382;
	st.shared.f32 	[%r316+-1920], %f381;
	st.shared.f32 	[%r316+-1792], %f380;
	st.shared.f32 	[%r316+-1664], %f379;
	st.shared.f32 	[%r316+-1536], %f378;
	st.shared.f32 	[%r316+-1408], %f377;
	st.shared.f32 	[%r316+-1280], %f376;
	st.shared.f32 	[%r316+-1152], %f375;
	st.shared.f32 	[%r316+-1024], %f374;
	st.shared.f32 	[%r316+-896], %f373;
	st.shared.f32 	[%r316+-768], %f372;
	st.shared.f32 	[%r316+-640], %f371;
	st.shared.f32 	[%r316+-512], %f370;
	st.shared.f32 	[%r316+-384], %f369;
	st.shared.f32 	[%r316+-256], %f368;
	st.shared.f32 	[%r316+-128], %f367;
$L__BB103_6:
	setp.ne.s32 	%p4, %r1, 0;
	bar.sync 	0;
	@%p4 bra 	$L__BB103_23;
	shl.b32 	%r317, %r2, 2;
	mov.u32 	%r318, _ZZN34_INTERNAL_c8396950_4_k_cu_1fba617b13mul_mat_vec_qILi8ELi32ELi4E10block_q4_1Li2EXadL_ZNS_17vec_dot_q4_1_q8_1EPKvPK10block_q8_1RKiEEEEvS3_S3_PfiiiiE10tmp_shared;
	add.s32 	%r11, %r318, %r317;
	setp.gt.u32 	%p5, %r2, 1;
	mul.wide.u32 	%rd52, %r2, 4;
	add.s64 	%rd20, %rd2, %rd52;
	add.s32 	%r12, %r3, %r2;
	ld.shared.f32 	%f151, [%r11];
	add.f32 	%f152, %f151, %f382;
	mov.b32 	%r319, %f152;
	shfl.sync.bfly.b32	%r320|%p6, %r319, 16, 31, -1;
	mov.b32 	%f153, %r320;
	add.f32 	%f154, %f152, %f153;
	mov.b32 	%r321, %f154;
	shfl.sync.bfly.b32	%r322|%p7, %r321, 8, 31, -1;
	mov.b32 	%f155, %r322;
	add.f32 	%f156, %f154, %f155;
	mov.b32 	%r323, %f156;
	shfl.sync.bfly.b32	%r324|%p8, %r323, 4, 31, -1;
	mov.b32 	%f157, %r324;
	add.f32 	%f158, %f156, %f157;
	mov.b32 	%r325, %f158;
	shfl.sync.bfly.b32	%r326|%p9, %r325, 2, 31, -1;
	mov.b32 	%f159, %r326;
	add.f32 	%f160, %f158, %f159;
	mov.b32 	%r327, %f160;
	shfl.sync.bfly.b32	%r328|%p10, %r327, 1, 31, -1;
	mov.b32 	%f161, %r328;
	add.f32 	%f162, %f160, %f161;
	st.local.f32 	[%rd2], %f162;
	ld.shared.f32 	%f163, [%r11+128];
	add.f32 	%f164, %f163, %f381;
	mov.b32 	%r329, %f164;
	shfl.sync.bfly.b32	%r330|%p11, %r329, 16, 31, -1;
	mov.b32 	%f165, %r330;
	add.f32 	%f166, %f164, %f165;
	mov.b32 	%r331, %f166;
	shfl.sync.bfly.b32	%r332|%p12, %r331, 8, 31, -1;
	mov.b32 	%f167, %r332;
	add.f32 	%f168, %f166, %f167;
	mov.b32 	%r333, %f168;
	shfl.sync.bfly.b32	%r334|%p13, %r333, 4, 31, -1;
	mov.b32 	%f169, %r334;
	add.f32 	%f170, %f168, %f169;
	mov.b32 	%r335, %f170;
	shfl.sync.bfly.b32	%r336|%p14, %r335, 2, 31, -1;
	mov.b32 	%f171, %r336;
	add.f32 	%f172, %f170, %f171;
	mov.b32 	%r337, %f172;
	shfl.sync.bfly.b32	%r338|%p15, %r337, 1, 31, -1;
	mov.b32 	%f173, %r338;
	add.f32 	%f174, %f172, %f173;
	st.local.f32 	[%rd2+4], %f174;
	@%p5 bra 	$L__BB103_9;
	ld.local.f32 	%f175, [%rd20];
	mul.wide.u32 	%rd53, %r12, 4;
	add.s64 	%rd54, %rd1, %rd53;
	st.global.f32 	[%rd54], %f175;
$L__BB103_9:
	setp.gt.u32 	%p16, %r2, 1;
	ld.shared.f32 	%f176, [%r11+256];
	add.f32 	%f177, %f176, %f380;
	mov.b32 	%r339, %f177;
	shfl.sync.bfly.b32	%r340|%p17, %r339, 16, 31, -1;
	mov.b32 	%f178, %r340;
	add.f32 	%f179, %f177, %f178;
	mov.b32 	%r341, %f179;
	shfl.sync.bfly.b32	%r342|%p18, %r341, 8, 31, -1;
	mov.b32 	%f180, %r342;
	add.f32 	%f181, %f179, %f180;
	mov.b32 	%r343, %f181;
	shfl.sync.bfly.b32	%r344|%p19, %r343, 4, 31, -1;
	mov.b32 	%f182, %r344;
	add.f32 	%f183, %f181, %f182;
	mov.b32 	%r345, %f183;
	shfl.sync.bfly.b32	%r346|%p20, %r345, 2, 31, -1;
	mov.b32 	%f184, %r346;
	add.f32 	%f185, %f183, %f184;
	mov.b32 	%r347, %f185;
	shfl.sync.bfly.b32	%r348|%p21, %r347, 1, 31, -1;
	mov.b32 	%f186, %r348;
	add.f32 	%f187, %f185, %f186;
	st.local.f32 	[%rd2+8], %f187;
	ld.shared.f32 	%f188, [%r11+384];
	add.f32 	%f189, %f188, %f379;
	mov.b32 	%r349, %f189;
	shfl.sync.bfly.b32	%r350|%p22, %r349, 16, 31, -1;
	mov.b32 	%f190, %r350;
	add.f32 	%f191, %f189, %f190;
	mov.b32 	%r351, %f191;
	shfl.sync.bfly.b32	%r352|%p23, %r351, 8, 31, -1;
	mov.b32 	%f192, %r352;
	add.f32 	%f193, %f191, %f192;
	mov.b32 	%r353, %f193;
	shfl.sync.bfly.b32	%r354|%p24, %r353, 4, 31, -1;
	mov.b32 	%f194, %r354;
	add.f32 	%f195, %f193, %f194;
	mov.b32 	%r355, %f195;
	shfl.sync.bfly.b32	%r356|%p25, %r355, 2, 31, -1;
	mov.b32 	%f196, %r356;
	add.f32 	%f197, %f195, %f196;
	mov.b32 	%r357, %f197;
	shfl.sync.bfly.b32	%r358|%p26, %r357, 1, 31, -1;
	mov.b32 	%f198, %r358;
	add.f32 	%f199, %f197, %f198;
	st.local.f32 	[%rd2+12], %f199;
	@%p16 bra 	$L__BB103_11;
	ld.local.f32 	%f200, [%rd20+8];
	add.s32 	%r359, %r12, %r14;
	mul.wide.u32 	%rd55, %r359, 4;
	add.s64 	%rd56, %rd1, %rd55;
	st.global.f32 	[%rd56], %f200;
$L__BB103_11:
	setp.gt.u32 	%p27, %r2, 1;
	ld.shared.f32 	%f201, [%r11+512];
	add.f32 	%f202, %f201, %f378;
	mov.b32 	%r360, %f202;
	shfl.sync.bfly.b32	%r361|%p28, %r360, 16, 31, -1;
	mov.b32 	%f203, %r361;
	add.f32 	%f204, %f202, %f203;
	mov.b32 	%r362, %f204;
	shfl.sync.bfly.b32	%r363|%p29, %r362, 8, 31, -1;
	mov.b32 	%f205, %r363;
	add.f32 	%f206, %f204, %f205;
	mov.b32 	%r364, %f206;
	shfl.sync.bfly.b32	%r365|%p30, %r364, 4, 31, -1;
	mov.b32 	%f207, %r365;
	add.f32 	%f208, %f206, %f207;
	mov.b32 	%r366, %f208;
	shfl.sync.bfly.b32	%r367|%p31, %r366, 2, 31, -1;
	mov.b32 	%f209, %r367;
	add.f32 	%f210, %f208, %f209;
	mov.b32 	%r368, %f210;
	shfl.sync.bfly.b32	%r369|%p32, %r368, 1, 31, -1;
	mov.b32 	%f211, %r369;
	add.f32 	%f212, %f210, %f211;
	st.local.f32 	[%rd2+16], %f212;
	ld.shared.f32 	%f213, [%r11+640];
	add.f32 	%f214, %f213, %f377;
	mov.b32 	%r370, %f214;
	shfl.sync.bfly.b32	%r371|%p33, %r370, 16, 31, -1;
	mov.b32 	%f215, %r371;
	add.f32 	%f216, %f214, %f215;
	mov.b32 	%r372, %f216;
	shfl.sync.bfly.b32	%r373|%p34, %r372, 8, 31, -1;
	mov.b32 	%f217, %r373;
	add.f32 	%f218, %f216, %f217;
	mov.b32 	%r374, %f218;
	shfl.sync.bfly.b32	%r375|%p35, %r374, 4, 31, -1;
	mov.b32 	%f219, %r375;
	add.f32 	%f220, %f218, %f219;
	mov.b32 	%r376, %f220;
	shfl.sync.bfly.b32	%r377|%p36, %r376, 2, 31, -1;
	mov.b32 	%f221, %r377;
	add.f32 	%f222, %f220, %f221;
	mov.b32 	%r378, %f222;
	shfl.sync.bfly.b32	%r379|%p37, %r378, 1, 31, -1;
	mov.b32 	%f223, %r379;
	add.f32 	%f224, %f222, %f223;
	st.local.f32 	[%rd2+20], %f224;
	@%p27 bra 	$L__BB103_13;
	ld.local.f32 	%f225, [%rd20+16];
	shl.b32 	%r380, %r14, 1;
	add.s32 	%r381, %r12, %r380;
	mul.wide.u32 	%rd57, %r381, 4;
	add.s64 	%rd58, %rd1, %rd57;
	st.global.f32 	[%rd58], %f225;
$L__BB103_13:
	setp.gt.u32 	%p38, %r2, 1;
	ld.shared.f32 	%f226, [%r11+768];
	add.f32 	%f227, %f226, %f376;
	mov.b32 	%r382, %f227;
	shfl.sync.bfly.b32	%r383|%p39, %r382, 16, 31, -1;
	mov.b32 	%f228, %r383;
	add.f32 	%f229, %f227, %f228;
	mov.b32 	%r384, %f229;
	shfl.sync.bfly.b32	%r385|%p40, %r384, 8, 31, -1;
	mov.b32 	%f230, %r385;
	add.f32 	%f231, %f229, %f230;
	mov.b32 	%r386, %f231;
	shfl.sync.bfly.b32	%r387|%p41, %r386, 4, 31, -1;
	mov.b32 	%f232, %r387;
	add.f32 	%f233, %f231, %f232;
	mov.b32 	%r388, %f233;
	shfl.sync.bfly.b32	%r389|%p42, %r388, 2, 31, -1;
	mov.b32 	%f234, %r389;
	add.f32 	%f235, %f233, %f234;
	mov.b32 	%r390, %f235;
	shfl.sync.bfly.b32	%r391|%p43, %r390, 1, 31, -1;
	mov.b32 	%f236, %r391;
	add.f32 	%f237, %f235, %f236;
	st.local.f32 	[%rd2+24], %f237;
	ld.shared.f32 	%f238, [%r11+896];
	add.f32 	%f239, %f238, %f375;
	mov.b32 	%r392, %f239;
	shfl.sync.bfly.b32	%r393|%p44, %r392, 16, 31, -1;
	mov.b32 	%f240, %r393;
	add.f32 	%f241, %f239, %f240;
	mov.b32 	%r394, %f241;
	shfl.sync.bfly.b32	%r395|%p45, %r394, 8, 31, -1;
	mov.b32 	%f242, %r395;
	add.f32 	%f243, %f241, %f242;
	mov.b32 	%r396, %f243;
	shfl.sync.bfly.b32	%r397|%p46, %r396, 4, 31, -1;
	mov.b32 	%f244, %r397;
	add.f32 	%f245, %f243, %f244;
	mov.b32 	%r398, %f245;
	shfl.sync.bfly.b32	%r399|%p47, %r398, 2, 31, -1;
	mov.b32 	%f246, %r399;
	add.f32 	%f247, %f245, %f246;
	mov.b32 	%r400, %f247;
	shfl.sync.bfly.b32	%r401|%p48, %r400, 1, 31, -1;
	mov.b32 	%f248, %r401;
	add.f32 	%f249, %f247, %f248;
	st.local.f32 	[%rd2+28], %f249;
	@%p38 bra 	$L__BB103_15;
	ld.local.f32 	%f250, [%rd20+24];
	mad.lo.s32 	%r402, %r14, 3, %r12;
	mul.wide.u32 	%rd59, %r402, 4;
	add.s64 	%rd60, %rd1, %rd59;
	st.global.f32 	[%rd60], %f250;
$L__BB103_15:
	setp.gt.u32 	%p49, %r2, 1;
	ld.shared.f32 	%f251, [%r11+1024];
	add.f32 	%f252, %f251, %f374;
	mov.b32 	%r403, %f252;
	shfl.sync.bfly.b32	%r404|%p50, %r403, 16, 31, -1;
	mov.b32 	%f253, %r404;
	add.f32 	%f254, %f252, %f253;
	mov.b32 	%r405, %f254;
	shfl.sync.bfly.b32	%r406|%p51, %r405, 8, 31, -1;
	mov.b32 	%f255, %r406;
	add.f32 	%f256, %f254, %f255;
	mov.b32 	%r407, %f256;
	shfl.sync.bfly.b32	%r408|%p52, %r407, 4, 31, -1;
	mov.b32 	%f257, %r408;
	add.f32 	%f258, %f256, %f257;
	mov.b32 	%r409, %f258;
	shfl.sync.bfly.b32	%r410|%p53, %r409, 2, 31, -1;
	mov.b32 	%f259, %r410;
	add.f32 	%f260, %f258, %f259;
	mov.b32 	%r411, %f260;
	shfl.sync.bfly.b32	%r412|%p54, %r411, 1, 31, -1;
	mov.b32 	%f261, %r412;
	add.f32 	%f262, %f260, %f261;
	st.local.f32 	[%rd2+32], %f262;
	ld.shared.f32 	%f263, [%r11+1152];
	add.f32 	%f264, %f263, %f373;
	mov.b32 	%r413, %f264;
	shfl.sync.bfly.b32	%r414|%p55, %r413, 16, 31, -1;
	mov.b32 	%f265, %r414;
	add.f32 	%f266, %f264, %f265;
	mov.b32 	%r415, %f266;
	shfl.sync.bfly.b32	%r416|%p56, %r415, 8, 31, -1;
	mov.b32 	%f267, %r416;
	add.f32 	%f268, %f266, %f267;
	mov.b32 	%r417, %f268;
	shfl.sync.bfly.b32	%r418|%p57, %r417, 4, 31, -1;
	mov.b32 	%f269, %r418;
	add.f32 	%f270, %f268, %f269;
	mov.b32 	%r419, %f270;
	shfl.sync.bfly.b32	%r420|%p58, %r419, 2, 31, -1;
	mov.b32 	%f271, %r420;
	add.f32 	%f272, %f270, %f271;
	mov.b32 	%r421, %f272;
	shfl.sync.bfly.b32	%r422|%p59, %r421, 1, 31, -1;
	mov.b32 	%f273, %r422;
	add.f32 	%f274, %f272, %f273;
	st.local.f32 	[%rd2+36], %f274;
	@%p49 bra 	$L__BB103_17;
	ld.local.f32 	%f275, [%rd20+32];
	shl.b32 	%r423, %r14, 2;
	add.s32 	%r424, %r12, %r423;
	mul.wide.u32 	%rd61, %r424, 4;
	add.s64 	%rd62, %rd1, %rd61;
	st.global.f32 	[%rd62], %f275;
$L__BB103_17:
	setp.gt.u32 	%p60, %r2, 1;
	ld.shared.f32 	%f276, [%r11+1280];
	add.f32 	%f277, %f276, %f372;
	mov.b32 	%r425, %f277;
	shfl.sync.bfly.b32	%r426|%p61, %r425, 16, 31, -1;
	mov.b32 	%f278, %r426;
	add.f32 	%f279, %f277, %f278;
	mov.b32 	%r427, %f279;
	shfl.sync.bfly.b32	%r428|%p62, %r427, 8, 31, -1;
	mov.b32 	%f280, %r428;
	add.f32 	%f281, %f279, %f280;
	mov.b32 	%r429, %f281;
	shfl.sync.bfly.b32	%r430|%p63, %r429, 4, 31, -1;
	mov.b32 	%f282, %r430;
	add.f32 	%f283, %f281, %f282;
	mov.b32 	%r431, %f283;
	shfl.sync.bfly.b32	%r432|%p64, %r431, 2, 31, -1;
	mov.b32 	%f284, %r432;
	add.f32 	%f285, %f283, %f284;
	mov.b32 	%r433, %f285;
	shfl.sync.bfly.b32	%r434|%p65, %r433, 1, 31, -1;
	mov.b32 	%f286, %r434;
	add.f32 	%f287, %f285, %f286;
	st.local.f32 	[%rd2+40], %f287;
	ld.shared.f32 	%f288, [%r11+1408];
	add.f32 	%f289, %f288, %f371;
	mov.b32 	%r435, %f289;
	shfl.sync.bfly.b32	%r436|%p66, %r435, 16, 31, -1;
	mov.b32 	%f290, %r436;
	add.f32 	%f291, %f289, %f290;
	mov.b32 	%r437, %f291;
	shfl.sync.bfly.b32	%r438|%p67, %r437, 8, 31, -1;
	mov.b32 	%f292, %r438;
	add.f32 	%f293, %f291, %f292;
	mov.b32 	%r439, %f293;
	shfl.sync.bfly.b32	%r440|%p68, %r439, 4, 31, -1;
	mov.b32 	%f294, %r440;
	add.f32 	%f295, %f293, %f294;
	mov.b32 	%r441, %f295;
	shfl.sync.bfly.b32	%r442|%p69, %r441, 2, 31, -1;
	mov.b32 	%f296, %r442;
	add.f32 	%f297, %f295, %f296;
	mov.b32 	%r443, %f297;
	shfl.sync.bfly.b32	%r444|%p70, %r443, 1, 31, -1;
	mov.b32 	%f298, %r444;
	add.f32 	%f299, %f297, %f298;
	st.local.f32 	[%rd2+44], %f299;
	@%p60 bra 	$L__BB103_19;
	ld.local.f32 	%f300, [%rd20+40];
	mad.lo.s32 	%r445, %r14, 5, %r12;
	mul.wide.u32 	%rd63, %r445, 4;
	add.s64 	%rd64, %rd1, %rd63;
	st.global.f32 	[%rd64], %f300;
$L__BB103_19:
	setp.gt.u32 	%p71, %r2, 1;
	ld.shared.f32 	%f301, [%r11+1536];
	add.f32 	%f302, %f301, %f370;
	mov.b32 	%r446, %f302;
	shfl.sync.bfly.b32	%r447|%p72, %r446, 16, 31, -1;
	mov.b32 	%f303, %r447;
	add.f32 	%f304, %f302, %f303;
	mov.b32 	%r448, %f304;
	shfl.sync.bfly.b32	%r449|%p73, %r448, 8, 31, -1;
	mov.b32 	%f305, %r449;
	add.f32 	%f306, %f304, %f305;
	mov.b32 	%r450, %f306;
	shfl.sync.bfly.b32	%r451|%p74, %r450, 4, 31, -1;
	mov.b32 	%f307, %r451;
	add.f32 	%f308, %f306, %f307;
	mov.b32 	%r452, %f308;
	shfl.sync.bfly.b32	%r453|%p75, %r452, 2, 31, -1;
	mov.b32 	%f309, %r453;
	add.f32 	%f310, %f308, %f309;
	mov.b32 	%r454, %f310;
	shfl.sync.bfly.b32	%r455|%p76, %r454, 1, 31, -1;
	mov.b32 	%f311, %r455;
	add.f32 	%f312, %f310, %f311;
	st.local.f32 	[%rd2+48], %f312;
	ld.shared.f32 	%f313, [%r11+1664];
	add.f32 	%f314, %f313, %f369;
	mov.b32 	%r456, %f314;
	shfl.sync.bfly.b32	%r457|%p77, %r456, 16, 31, -1;
	mov.b32 	%f315, %r457;
	add.f32 	%f316, %f314, %f315;
	mov.b32 	%r458, %f316;
	shfl.sync.bfly.b32	%r459|%p78, %r458, 8, 31, -1;
	mov.b32 	%f317, %r459;
	add.f32 	%f318, %f316, %f317;
	mov.b32 	%r460, %f318;
	shfl.sync.bfly.b32	%r461|%p79, %r460, 4, 31, -1;
	mov.b32 	%f319, %r461;
	add.f32 	%f320, %f318, %f319;
	mov.b32 	%r462, %f320;
	shfl.sync.bfly.b32	%r463|%p80, %r462, 2, 31, -1;
	mov.b32 	%f321, %r463;
	add.f32 	%f322, %f320, %f321;
	mov.b32 	%r464, %f322;
	shfl.sync.bfly.b32	%r465|%p81, %r464, 1, 31, -1;
	mov.b32 	%f323, %r465;
	add.f32 	%f324, %f322, %f323;
	st.local.f32 	[%rd2+52], %f324;
	@%p71 bra 	$L__BB103_21;
	ld.local.f32 	%f325, [%rd20+48];
	mad.lo.s32 	%r466, %r14, 6, %r12;
	mul.wide.u32 	%rd65, %r466, 4;
	add.s64 	%rd66, %rd1, %rd65;
	st.global.f32 	[%rd66], %f325;
$L__BB103_21:
	setp.gt.u32 	%p82, %r2, 1;
	ld.shared.f32 	%f326, [%r11+1792];
	add.f32 	%f327, %f326, %f368;
	mov.b32 	%r467, %f327;
	shfl.sync.bfly.b32	%r468|%p83, %r467, 16, 31, -1;
	mov.b32 	%f328, %r468;
	add.f32 	%f329, %f327, %f328;
	mov.b32 	%r469, %f329;
	shfl.sync.bfly.b32	%r470|%p84, %r469, 8, 31, -1;
	mov.b32 	%f330, %r470;
	add.f32 	%f331, %f329, %f330;
	mov.b32 	%r471, %f331;
	shfl.sync.bfly.b32	%r472|%p85, %r471, 4, 31, -1;
	mov.b32 	%f332, %r472;
	add.f32 	%f333, %f331, %f332;
	mov.b32 	%r473, %f333;
	shfl.sync.bfly.b32	%r474|%p86, %r473, 2, 31, -1;
	mov.b32 	%f334, %r474;
	add.f32 	%f335, %f333, %f334;
	mov.b32 	%r475, %f335;
	shfl.sync.bfly.b32	%r476|%p87, %r475, 1, 31, -1;
	mov.b32 	%f336, %r476;
	add.f32 	%f337, %f335, %f336;
	st.local.f32 	[%rd2+56], %f337;
	ld.shared.f32 	%f338, [%r11+1920];
	add.f32 	%f339, %f338, %f367;
	mov.b32 	%r477, %f339;
	shfl.sync.bfly.b32	%r478|%p88, %r477, 16, 31, -1;
	mov.b32 	%f340, %r478;
	add.f32 	%f341, %f339, %f340;
	mov.b32 	%r479, %f341;
	shfl.sync.bfly.b32	%r480|%p89, %r479, 8, 31, -1;
	mov.b32 	%f342, %r480;
	add.f32 	%f343, %f341, %f342;
	mov.b32 	%r481, %f343;
	shfl.sync.bfly.b32	%r482|%p90, %r481, 4, 31, -1;
	mov.b32 	%f344, %r482;
	add.f32 	%f345, %f343, %f344;
	mov.b32 	%r483, %f345;
	shfl.sync.bfly.b32	%r484|%p91, %r483, 2, 31, -1;
	mov.b32 	%f346, %r484;
	add.f32 	%f347, %f345, %f346;
	mov.b32 	%r485, %f347;
	shfl.sync.bfly.b32	%r486|%p92, %r485, 1, 31, -1;
	mov.b32 	%f348, %r486;
	add.f32 	%f349, %f347, %f348;
	st.local.f32 	[%rd2+60], %f349;
	@%p82 bra 	$L__BB103_23;
	ld.local.f32 	%f350, [%rd20+56];
	mad.lo.s32 	%r487, %r14, 7, %r12;
	mul.wide.u32 	%rd67, %r487, 4;
	add.s64 	%rd68, %rd1, %rd67;
	st.global.f32 	[%rd68], %f350;
$L__BB103_23:
	ret;

}
	// .globl	mul_mat_vec_q5_0_q8_1_cuda8
.visible .entry mul_mat_vec_q5_0_q8_1_cuda8(
	.param .u64 .ptr .align 1 mul_mat_vec_q5_0_q8_1_cuda8_param_0,
	.param .u64 .ptr .align 1 mul_mat_vec_q5_0_q8_1_cuda8_param_1,
	.param .u64 .ptr .align 1 mul_mat_vec_q5_0_q8_1_cuda8_param_2,
	.param .u32 mul_mat_vec_q5_0_q8_1_cuda8_param_3,
	.param .u32 mul_mat_vec_q5_0_q8_1_cuda8_param_4,
	.param .u32 mul_mat_vec_q5_0_q8_1_cuda8_param_5,
	.param .u32 mul_mat_vec_q5_0_q8_1_cuda8_param_6
)
{
	.local .align 16 .b8 	__local_depot104[64];
	.reg .b64 	%SP;
	.reg .b64 	%SPL;
	.reg .pred 	%p<93>;
	.reg .b16 	%rs<13>;
	.reg .b32 	%r<608>;
	.reg .b32 	%f<357>;
	.reg .b64 	%rd<70>;
	// demoted variable
	.shared .align 4 .b8 _ZZN34_INTERNAL_c8396950_4_k_cu_1fba617b13mul_mat_vec_qILi8ELi32ELi4E10block_q5_0Li2EXadL_ZNS_17vec_dot_q5_0_q8_1EPKvPK10block_q8_1RKiEEEEvS3_S3_PfiiiiE10tmp_shared[2048];
	mov.u64 	%SPL, __local_depot104;
	ld.param.u64 	%rd21, [mul_mat_vec_q5_0_q8_1_cuda8_param_0];
	ld.param.u64 	%rd22, [mul_mat_vec_q5_0_q8_1_cuda8_param_1];
	ld.param.u64 	%rd23, [mul_mat_vec_q5_0_q8_1_cuda8_param_2];
	ld.param.u32 	%r16, [mul_mat_vec_q5_0_q8_1_cuda8_param_3];
	ld.param.u32 	%r14, [mul_mat_vec_q5_0_q8_1_cuda8_param_5];
	ld.param.u32 	%r15, [mul_mat_vec_q5_0_q8_1_cuda8_param_6];
	cvta.to.global.u64 	%rd1, %rd23;
	add.u64 	%rd2, %SPL, 0;
	mov.u32 	%r1, %tid.y;
	mov.u32 	%r2, %tid.x;
	mov.u32 	%r17, %ctaid.x;
	shl.b32 	%r3, %r17, 1;
	shr.s32 	%r18, %r16, 31;
	shr.u32 	%r19, %r18, 27;
	add.s32 	%r20, %r16, %r19;
	shr.s32 	%r4, %r20, 5;
	mov.f32 	%f341, 0f00000000;
	st.local.v4.f32 	[%rd2], {%f341, %f341, %f341, %f341};
	st.local.v4.f32 	[%rd2+16], {%f341, %f341, %f341, %f341};
	st.local.v4.f32 	[%rd2+32], {%f341, %f341, %f341, %f341};
	st.local.v4.f32 	[%rd2+48], {%f341, %f341, %f341, %f341};
	cvt.u16.u32 	%rs1, %r2;
	cvt.u16.u32 	%rs2, %r1;
	shl.b16 	%rs3, %rs2, 5;
	add.s16 	%rs4, %rs3, %rs1;
	shr.u16 	%rs5, %rs4, 1;
	cvt.u32.u16 	%r607, %rs5;
	setp.ge.s32 	%p1, %r607, %r4;
	mov.f32 	%f342, %f341;
	mov.f32 	%f343, %f341;
	mov.f32 	%f344, %f341;
	mov.f32 	%f345, %f341;
	mov.f32 	%f346, %f341;
	mov.f32 	%f347, %f341;
	mov.f32 	%f348, %f341;
	mov.f32 	%f349, %f341;
	mov.f32 	%f350, %f341;
	mov.f32 	%f351, %f341;
	mov.f32 	%f352, %f341;
	mov.f32 	%f353, %f341;
	mov.f32 	%f354, %f341;
	mov.f32 	%f355, %f341;
	mov.f32 	%f356, %f341;
	@%p1 bra 	$L__BB104_4;
	cvta.to.global.u64 	%rd25, %rd21;
	shl.b32 	%r21, %r2, 3;
	and.b32  	%r22, %r21, 8;
	cvt.u64.u32 	%rd3, %r22;
	or.b32  	%r6, %r22, 4;
	shr.s32 	%r23, %r14, 31;
	shr.u32 	%r24, %r23, 27;
	add.s32 	%r25, %r14, %r24;
	shr.s32 	%r26, %r25, 5;
	mul.wide.s32 	%rd4, %r26, 36;
	mul.wide.u32 	%rd26, %r607, 36;
	cvta.to.global.u64 	%rd27, %rd22;
	add.s64 	%rd69, %rd27, %rd26;
	mul.wide.s32 	%rd6, %r26, 72;
	mul.wide.s32 	%rd7, %r26, 108;
	mul.wide.s32 	%rd8, %r26, 144;
	or.b64  	%rd9, %rd8, %rd3;
	mul.wide.s32 	%rd10, %r26, 180;
	add.s64 	%rd11, %rd10, %rd3;
	mul.wide.s32 	%rd12, %r26, 216;
	add.s64 	%rd13, %rd12, %rd3;
	mul.wide.s32 	%rd14, %r26, 252;
	add.s64 	%rd15, %rd14, %rd3;
	add.s64 	%rd16, %rd25, 12;
	mad.lo.s32 	%r606, %r3, %r4, %r607;
	mul.lo.s32 	%r28, %r4, 22;
	cvt.s64.s32 	%rd28, %r28;
	add.s64 	%rd17, %rd25, %rd28;
	mov.f32 	%f341, 0f00000000;
$L__BB104_2:
	cvt.u32.u64 	%r301, %rd3;
	mul.wide.s32 	%rd29, %r606, 22;
	add.s64 	%rd30, %rd16, %rd29;
	add.s64 	%rd31, %rd17, %rd29;
	ld.global.u16 	%r302, [%rd30+-10];
	ld.global.u16 	%r303, [%rd30+-8];
	shl.b32 	%r304, %r303, 16;
	or.b32  	%r305, %r304, %r302;
	add.s64 	%rd32, %rd30, %rd3;
	ld.global.u16 	%r306, [%rd32+-6];
	ld.global.u16 	%r307, [%rd32+-4];
	shl.b32 	%r308, %r307, 16;
	or.b32  	%r309, %r308, %r306;
	shr.s32 	%r310, %r305, %r301;
	add.s64 	%rd33, %rd69, %rd3;
	ld.global.u32 	%r31, [%rd33+4];
	ld.global.u32 	%r35, [%rd33+20];
	ld.global.u16 	%r311, [%rd32+-2];
	ld.global.u16 	%r312, [%rd32];
	shl.b32 	%r313, %r312, 16;
	or.b32  	%r314, %r313, %r311;
	shr.s32 	%r315, %r305, %r6;
	ld.global.u32 	%r39, [%rd33+8];
	ld.global.u32 	%r43, [%rd33+24];
	ld.global.u16 	%rs11, [%rd30+-12];
	// begin inline asm
	{  cvt.f32.f16 %f51, %rs11;}

	// end inline asm
	and.b32  	%r316, %r309, 252645135;
	shl.b32 	%r317, %r310, 4;
	and.b32  	%r318, %r317, 16;
	or.b32  	%r319, %r318, %r316;
	shl.b32 	%r320, %r310, 11;
	and.b32  	%r321, %r320, 4096;
	or.b32  	%r322, %r319, %r321;
	shl.b32 	%r323, %r310, 18;
	and.b32  	%r324, %r323, 1048576;
	or.b32  	%r325, %r322, %r324;
	shl.b32 	%r326, %r310, 25;
	and.b32  	%r327, %r326, 268435456;
	or.b32  	%r268, %r325, %r327;
	mov.b32 	%r288, 0;
	// begin inline asm
	dp4a.s32.s32 %r29, %r268, %r31, %r288;
	// end inline asm
	shr.u32 	%r328, %r309, 4;
	and.b32  	%r329, %r328, 252645135;
	shr.u32 	%r330, %r310, 12;
	and.b32  	%r331, %r330, 16;
	or.b32  	%r332, %r331, %r329;
	shr.u32 	%r333, %r310, 5;
	and.b32  	%r334, %r333, 4096;
	or.b32  	%r335, %r332, %r334;
	shl.b32 	%r336, %r310, 2;
	and.b32  	%r337, %r336, 1048576;
	or.b32  	%r338, %r335, %r337;
	shl.b32 	%r339, %r310, 9;
	and.b32  	%r340, %r339, 268435456;
	or.b32  	%r272, %r338, %r340;
	// begin inline asm
	dp4a.s32.s32 %r33, %r272, %r35, %r29;
	// end inline asm
	and.b32  	%r341, %r314, 252645135;
	shl.b32 	%r342, %r315, 4;
	and.b32  	%r343, %r342, 16;
	or.b32  	%r344, %r343, %r341;
	shl.b32 	%r345, %r315, 11;
	and.b32  	%r346, %r345, 4096;
	or.b32  	%r347, %r344, %r346;
	shl.b32 	%r348, %r315, 18;
	and.b32  	%r349, %r348, 1048576;
	or.b32  	%r350, %r347, %r349;
	shl.b32 	%r351, %r315, 25;
	and.b32  	%r352, %r351, 268435456;
	or.b32  	%r276, %r350, %r352;
	// begin inline asm
	dp4a.s32.s32 %r37, %r276, %r39, %r33;
	// end inline asm
	shr.u32 	%r353, %r314, 4;
	and.b32  	%r354, %r353, 252645135;
	shr.u32 	%r355, %r315, 12;
	and.b32  	%r356, %r355, 16;
	or.b32  	%r357, %r356, %r354;
	shr.u32 	%r358, %r315, 5;
	and.b32  	%r359, %r358, 4096;
	or.b32  	%r360, %r357, %r359;
	shl.b32 	%r361, %r315, 2;
	and.b32  	%r362, %r361, 1048576;
	or.b32  	%r363, %r360, %r362;
	shl.b32 	%r364, %r315, 9;
	and.b32  	%r365, %r364, 268435456;
	or.b32  	%r280, %r363, %r365;
	// begin inline asm
	dp4a.s32.s32 %r41, %r280, %r43, %r37;
	// end inline asm
	ld.global.u32 	%r46, [%rd69];
	// begin inline asm
	{.reg .f16 low,high;
  mov.b32 {low,high},%r46;
  cvt.f32.f16 %f52, low;}

	// end inline asm
	// begin inline asm
	{.reg .f16 low,high;
  mov.b32 {low,high},%r46;
  cvt.f32.f16 %f53, high;}

	// end inline asm
	cvt.rn.f32.s32 	%f69, %r41;
	mul.f32 	%f70, %f52, %f69;
	mul.f32 	%f71, %f53, 0f41000000;
	sub.f32 	%f72, %f70, %f71;
	fma.rn.f32 	%f356, %f51, %f72, %f356;
	ld.global.u16 	%r366, [%rd31+2];
	ld.global.u16 	%r367, [%rd31+4];
	shl.b32 	%r368, %r367, 16;
	or.b32  	%r369, %r368, %r366;
	add.s64 	%rd34, %rd31, %rd3;
	ld.global.u16 	%r370, [%rd34+6];
	ld.global.u16 	%r371, [%rd34+8];
	shl.b32 	%r372, %r371, 16;
	or.b32  	%r373, %r372, %r370;
	shr.s32 	%r374, %r369, %r301;
	ld.global.u16 	%r375, [%rd34+10];
	ld.global.u16 	%r376, [%rd34+12];
	shl.b32 	%r377, %r376, 16;
	or.b32  	%r378, %r377, %r375;
	shr.s32 	%r379, %r369, %r6;
	ld.global.u16 	%rs12, [%rd31];
	// begin inline asm
	{  cvt.f32.f16 %f54, %rs12;}

	// end inline asm
	and.b32  	%r380, %r373, 252645135;
	shl.b32 	%r381, %r374, 4;
	and.b32  	%r382, %r381, 16;
	or.b32  	%r383, %r382, %r380;
	shl.b32 	%r384, %r374, 11;
	and.b32  	%r385, %r384, 4096;
	or.b32  	%r386, %r383, %r385;
	shl.b32 	%r387, %r374, 18;
	and.b32  	%r388, %r387, 1048576;
	or.b32  	%r389, %r386, %r388;
	shl.b32 	%r390, %r374, 25;
	and.b32  	%r391, %r390, 268435456;
	or.b32  	%r286, %r389, %r391;
	// begin inline asm
	dp4a.s32.s32 %r47, %r286, %r31, %r288;
	// end inline asm
	shr.u32 	%r392, %r373, 4;
	and.b32  	%r393, %r392, 252645135;
	shr.u32 	%r394, %r374, 12;
	and.b32  	%r395, %r394, 16;
	or.b32  	%r396, %r395, %r393;
	shr.u32 	%r397, %r374, 5;
	and.b32  	%r398, %r397, 4096;
	or.b32  	%r399, %r396, %r398;
	shl.b32 	%r400, %r374, 2;
	and.b32  	%r401, %r400, 1048576;
	or.b32  	%r402, %r399, %r401;
	shl.b32 	%r403, %r374, 9;
	and.b32  	%r404, %r403, 268435456;
	or.b32  	%r290, %r402, %r404;
	// begin inline asm
	dp4a.s32.s32 %r51, %r290, %r35, %r47;
	// end inline asm
	and.b32  	%r405, %r378, 252645135;
	shl.b32 	%r406, %r379, 4;
	and.b32  	%r407, %r406, 16;
	or.b32  	%r408, %r407, %r405;
	shl.b32 	%r409, %r379, 11;
	and.b32  	%r410, %r409, 4096;
	or.b32  	%r411, %r408, %r410;
	shl.b32 	%r412, %r379, 18;
	and.b32  	%r413, %r412, 1048576;
	or.b32  	%r414, %r411, %r413;
	shl.b32 	%r415, %r379, 25;
	and.b32  	%r416, %r415, 268435456;
	or.b32  	%r294, %r414, %r416;
	// begin inline asm
	dp4a.s32.s32 %r55, %r294, %r39, %r51;
	// end inline asm
	shr.u32 	%r417, %r378, 4;
	and.b32  	%r418, %r417, 252645135;
	shr.u32 	%r419, %r379, 12;
	and.b32  	%r420, %r419, 16;
	or.b32  	%r421, %r420, %r418;
	shr.u32 	%r422, %r379, 5;
	and.b32  	%r423, %r422, 4096;
	or.b32  	%r424, %r421, %r423;
	shl.b32 	%r425, %r379, 2;
	and.b32  	%r426, %r425, 1048576;
	or.b32  	%r427, %r424, %r426;
	shl.b32 	%r428, %r379, 9;
	and.b32  	%r429, %r428, 268435456;
	or.b32  	%r298, %r427, %r429;
	// begin inline asm
	dp4a.s32.s32 %r59, %r298, %r43, %r55;
	// end inline asm
	cvt.rn.f32.s32 	%f73, %r59;
	mul.f32 	%f74, %f52, %f73;
	sub.f32 	%f75, %f74, %f71;
	fma.rn.f32 	%f355, %f54, %f75, %f355;
	add.s64 	%rd35, %rd69, %rd4;
	add.s64 	%rd36, %rd4, %rd3;
	add.s64 	%rd37, %rd69, %rd36;
	ld.global.u32 	%r83, [%rd37+4];
	ld.global.u32 	%r87, [%rd37+20];
	ld.global.u32 	%r91, [%rd37+8];
	ld.global.u32 	%r95, [%rd37+24];
	// begin inline asm
	dp4a.s32.s32 %r63, %r268, %r83, %r288;
	// end inline asm
	// begin inline asm
	dp4a.s32.s32 %r67, %r272, %r87, %r63;
	// end inline asm
	// begin inline asm
	dp4a.s32.s32 %r71, %r276, %r91, %r67;
	// end inline asm
	// begin inline asm
	dp4a.s32.s32 %r75, %r280, %r95, %r71;
	// end inline asm
	ld.global.u32 	%r80, [%rd35];
	// begin inline asm
	{.reg .f16 low,high;
  mov.b32 {low,high},%r80;
  cvt.f32.f16 %f55, low;}

	// end inline asm
	// begin inline asm
	{.reg .f16 low,high;
  mov.b32 {low,high},%r80;
  cvt.f32.f16 %f56, high;}

	// end inline asm
	cvt.rn.f32.s32 	%f76, %r75;
	mul.f32 	%f77, %f55, %f76;
	mul.f32 	%f78, %f56, 0f41000000;
	sub.f32 	%f79, %f77, %f78;
	fma.rn.f32 	%f354, %f51, %f79, %f354;
	// begin inline asm
	dp4a.s32.s32 %r81, %r286, %r83, %r288;
	// end inline asm
	// begin inline asm
	dp4a.s32.s32 %r85, %r290, %r87, %r81;
	// end inline asm
	// begin inline asm
	dp4a.s32.s32 %r89, %r294, %r91, %r85;
	// end inline asm
	// begin inline asm
	dp4a.s32.s32 %r93, %r298, %r95, %r89;
	// end inline asm
	cvt.rn.f32.s32 	%f80, %r93;
	mul.f32 	%f81, %f55, %f80;
	sub.f32 	%f82, %f81, %f78;
	fma.rn.f32 	%f353, %f54, %f82, %f353;
	add.s64 	%rd38, %rd69, %rd6;
	add.s64 	%rd39, %rd6, %rd3;
	add.s64 	%rd40, %rd69, %rd39;
	ld.global.u32 	%r117, [%rd40+4];
	ld.global.u32 	%r121, [%rd40+20];
	ld.global.u32 	%r125, [%rd40+8];
	ld.global.u32 	%r129, [%rd40+24];
	// begin inline asm
	dp4a.s32.s32 %r97, %r268, %r117, %r288;
	// end inline asm
	// begin inline asm
	dp4a.s32.s32 %r101, %r272, %r121, %r97;
	// end inline asm
	// begin inline asm
	dp4a.s32.s32 %r105, %r276, %r125, %r101;
	// end inline asm
	// begin inline asm
	dp4a.s32.s32 %r109, %r280, %r129, %r105;
	// end inline asm
	ld.global.u32 	%r114, [%rd38];
	// begin inline asm
	{.reg .f16 low,high;
  mov.b32 {low,high},%r114;
  cvt.f32.f16 %f57, low;}

	// end inline asm
	// begin inline asm
	{.reg .f16 low,high;
  mov.b32 {low,high},%r114;
  cvt.f32.f16 %f58, high;}

	// end inline asm
	cvt.rn.f32.s32 	%f83, %r109;
	mul.f32 	%f84, %f57, %f83;
	mul.f32 	%f85, %f58, 0f41000000;
	sub.f32 	%f86, %f84, %f85;
	fma.rn.f32 	%f352, %f51, %f86, %f352;
	// begin inline asm
	dp4a.s32.s32 %r115, %r286, %r117, %r288;
	// end inline asm
	// begin inline asm
	dp4a.s32.s32 %r119, %r290, %r121, %r115;
	// end inline asm
	// begin inline asm
	dp4a.s32.s32 %r123, %r294, %r125, %r119;
	// end inline asm
	// begin inline asm
	dp4a.s32.s32 %r127, %r298, %r129, %r123;
	// end inline asm
	cvt.rn.f32.s32 	%f87, %r127;
	mul.f32 	%f88, %f57, %f87;
	sub.f32 	%f89, %f88, %f85;
	fma.rn.f32 	%f351, %f54, %f89, %f351;
	add.s64 	%rd41, %rd69, %rd7;
	add.s64 	%rd42, %rd7, %rd3;
	add.s64 	%rd43, %rd69, %rd42;
	ld.global.u32 	%r151, [%rd43+4];
	ld.global.u32 	%r155, [%rd43+20];
	ld.global.u32 	%r159, [%rd43+8];
	ld.global.u32 	%r163, [%rd43+24];
	// begin inline asm
	dp4a.s32.s32 %r131, %r268, %r151, %r288;
	// end inline asm
	// begin inline asm
	dp4a.s32.s32 %r135, %r272, %r155, %r131;
	// end inline asm
	// begin inline asm
	dp4a.s32.s32 %r139, %r276, %r159, %r135;
	// end inline asm
	// begin inline asm
	dp4a.s32.s32 %r143, %r280, %r163, %r139;
	// end inline asm
	ld.global.u32 	%r148, [%rd41];
	// begin inline asm
	{.reg .f16 low,high;
  mov.b32 {low,high},%r148;
  cvt.f32.f16 %f59, low;}

	// end inline asm
	// begin inline asm
	{.reg .f16 low,high;
  mov.b32 {low,high},%r148;
  cvt.f32.f16 %f60, high;}

	// end inline asm
	cvt.rn.f32.s32 	%f90, %r143;
	mul.f32 	%f91, %f59, %f90;
	mul.f32 	%f92, %f60, 0f41000000;
	sub.f32 	%f93, %f91, %f92;
	fma.rn.f32 	%f350, %f51, %f93, %f350;
	// begin inline asm
	dp4a.s32.s32 %r149, %r286, %r151, %r288;
	// end inline asm
	// begin inline asm
	dp4a.s32.s32 %r153, %r290, %r155, %r149;
	// end inline asm
	// begin inline asm
	dp4a.s32.s32 %r157, %r294, %r159, %r153;
	// end inline asm
	// begin inline asm
	dp4a.s32.s32 %r161, %r298, %r163, %r157;
	// end inline asm
	cvt.rn.f32.s32 	%f94, %r161;
	mul.f32 	%f95, %f59, %f94;
	sub.f32 	%f96, %f95, %f92;
	fma.rn.f32 	%f349, %f54, %f96, %f349;
	add.s64 	%rd44, %rd69, %rd8;
	add.s64 	%rd45, %rd69, %rd9;
	ld.global.u32 	%r185, [%rd45+4];
	ld.global.u32 	%r189, [%rd45+20];
	ld.global.u32 	%r193, [%rd45+8];
	ld.global.u32 	%r197, [%rd45+24];
	// begin inline asm
	dp4a.s32.s32 %r165, %r268, %r185, %r288;
	// end inline asm
	// begin inline asm
	dp4a.s32.s32 %r169, %r272, %r189, %r165;
	// end inline asm
	// begin inline asm
	dp4a.s32.s32 %r173, %r276, %r193, %r169;
	// end inline asm
	// begin inline asm
	dp4a.s32.s32 %r177, %r280, %r197, %r173;
	// end inline asm
	ld.global.u32 	%r182, [%rd44];
	// begin inline asm
	{.reg .f16 low,high;
  mov.b32 {low,high},%r182;
  cvt.f32.f16 %f61, low;}

	// end inline asm
	// begin inline asm
	{.reg .f16 low,high;
  mov.b32 {low,high},%r182;
  cvt.f32.f16 %f62, high;}

	// end inline asm
	cvt.rn.f32.s32 	%f97, %r177;
	mul.f32 	%f98, %f61, %f97;
	mul.f32 	%f99, %f62, 0f41000000;
	sub.f32 	%f100, %f98, %f99;
	fma.rn.f32 	%f348, %f51, %f100, %f348;
	// begin inline asm
	dp4a.s32.s32 %r183, %r286, %r185, %r288;
	// end inline asm
	// begin inline asm
	dp4a.s32.s32 %r187, %r290, %r189, %r183;
	// end inline asm
	// begin inline asm
	dp4a.s32.s32 %r191, %r294, %r193, %r187;
	// end inline asm
	// begin inline asm
	dp4a.s32.s32 %r195, %r298, %r197, %r191;
	// end inline asm
	cvt.rn.f32.s32 	%f101, %r195;
	mul.f32 	%f102, %f61, %f101;
	sub.f32 	%f103, %f102, %f99;
	fma.rn.f32 	%f347, %f54, %f103, %f347;
	add.s64 	%rd46, %rd69, %rd10;
	add.s64 	%rd47, %rd69, %rd11;
	ld.global.u32 	%r219, [%rd47+4];
	ld.global.u32 	%r223, [%rd47+20];
	ld.global.u32 	%r227, [%rd47+8];
	ld.global.u32 	%r231, [%rd47+24];
	// begin inline asm
	dp4a.s32.s32 %r199, %r268, %r219, %r288;
	// end inline asm
	// begin inline asm
	dp4a.s32.s32 %r203, %r272, %r223, %r199;
	// end inline asm
	// begin inline asm
	dp4a.s32.s32 %r207, %r276, %r227, %r203;
	// end inline asm
	// begin inline asm
	dp4a.s32.s32 %r211, %r280, %r231, %r207;
	// end inline asm
	ld.global.u32 	%r216, [%rd46];
	// begin inline asm
	{.reg .f16 low,high;
  mov.b32 {low,high},%r216;
  cvt.f32.f16 %f63, low;}

	// end inline asm
	// begin inline asm
	{.reg .f16 low,high;
  mov.b32 {low,high},%r216;
  cvt.f32.f16 %f64, high;}

	// end inline asm
	cvt.rn.f32.s32 	%f104, %r211;
	mul.f32 	%f105, %f63, %f104;
	mul.f32 	%f106, %f64, 0f41000000;
	sub.f32 	%f107, %f105, %f106;
	fma.rn.f32 	%f346, %f51, %f107, %f346;
	// begin inline asm
	dp4a.s32.s32 %r217, %r286, %r219, %r288;
	// end inline asm
	// begin inline asm
	dp4a.s32.s32 %r221, %r290, %r223, %r217;
	// end inline asm
	// begin inline asm
	dp4a.s32.s32 %r225, %r294, %r227, %r221;
	// end inline asm
	// begin inline asm
	dp4a.s32.s32 %r229, %r298, %r231, %r225;
	// end inline asm
	cvt.rn.f32.s32 	%f108, %r229;
	mul.f32 	%f109, %f63, %f108;
	sub.f32 	%f110, %f109, %f106;
	fma.rn.f32 	%f345, %f54, %f110, %f345;
	add.s64 	%rd48, %rd69, %rd12;
	add.s64 	%rd49, %rd69, %rd13;
	ld.global.u32 	%r253, [%rd49+4];
	ld.global.u32 	%r257, [%rd49+20];
	ld.global.u32 	%r261, [%rd49+8];
	ld.global.u32 	%r265, [%rd49+24];
	// begin inline asm
	dp4a.s32.s32 %r233, %r268, %r253, %r288;
	// end inline asm
	// begin inline asm
	dp4a.s32.s32 %r237, %r272, %r257, %r233;
	// end inline asm
	// begin inline asm
	dp4a.s32.s32 %r241, %r276, %r261, %r237;
	// end inline asm
	// begin inline asm
	dp4a.s32.s32 %r245, %r280, %r265, %r241;
	// end inline asm
	ld.global.u32 	%r250, [%rd48];
	// begin inline asm
	{.reg .f16 low,high;
  mov.b32 {low,high},%r250;
  cvt.f32.f16 %f65, low;}

	// end inline asm
	// begin inline asm
	{.reg .f16 low,high;
  mov.b32 {low,high},%r250;
  cvt.f32.f16 %f66, high;}

	// end inline asm
	cvt.rn.f32.s32 	%f111, %r245;
	mul.f32 	%f112, %f65, %f111;
	mul.f32 	%f113, %f66, 0f41000000;
	sub.f32 	%f114, %f112, %f113;
	fma.rn.f32 	%f344, %f51, %f114, %f344;
	// begin inline asm
	dp4a.s32.s32 %r251, %r286, %r253, %r288;
	// end inline asm
	// begin inline asm
	dp4a.s32.s32 %r255, %r290, %r257, %r251;
	// end inline asm
	// begin inline asm
	dp4a.s32.s32 %r259, %r294, %r261, %r255;
	// end inline asm
	// begin inline asm
	dp4a.s32.s32 %r263, %r298, %r265, %r259;
	// end inline asm
	cvt.rn.f32.s32 	%f115, %r263;
	mul.f32 	%f116, %f65, %f115;
	sub.f32 	%f117, %f116, %f113;
	fma.rn.f32 	%f343, %f54, %f117, %f343;
	add.s64 	%rd50, %rd69, %rd14;
	add.s64 	%rd51, %rd69, %rd15;
	ld.global.u32 	%r287, [%rd51+4];
	ld.global.u32 	%r291, [%rd51+20];
	ld.global.u32 	%r295, [%rd51+8];
	ld.global.u32 	%r299, [%rd51+24];
	// begin inline asm
	dp4a.s32.s32 %r267, %r268, %r287, %r288;
	// end inline asm
	// begin inline asm
	dp4a.s32.s32 %r271, %r272, %r291, %r267;
	// end inline asm
	// begin inline asm
	dp4a.s32.s32 %r275, %r276, %r295, %r271;
	// end inline asm
	// begin inline asm
	dp4a.s32.s32 %r279, %r280, %r299, %r275;
	// end inline asm
	ld.global.u32 	%r284, [%rd50];
	// begin inline asm
	{.reg .f16 low,high;
  mov.b32 {low,high},%r284;
  cvt.f32.f16 %f67, low;}

	// end inline asm
	// begin inline asm
	{.reg .f16 low,high;
  mov.b32 {low,high},%r284;
  cvt.f32.f16 %f68, high;}

	// end inline asm
	cvt.rn.f32.s32 	%f118, %r279;
	mul.f32 	%f119, %f67, %f118;
	mul.f32 	%f120, %f68, 0f41000000;
	sub.f32 	%f121, %f119, %f120;
	fma.rn.f32 	%f342, %f51, %f121, %f342;
	// begin inline asm
	dp4a.s32.s32 %r285, %r286, %r287, %r288;
	// end inline asm
	// begin inline asm
	dp4a.s32.s32 %r289, %r290, %r291, %r285;
	// end inline asm
	// begin inline asm
	dp4a.s32.s32 %r293, %r294, %r295, %r289;
	// end inline asm
	// begin inline asm
	dp4a.s32.s32 %r297, %r298, %r299, %r293;
	// end inline asm
	cvt.rn.f32.s32 	%f122, %r297;
	mul.f32 	%f123, %f67, %f122;
	sub.f32 	%f124, %f123, %f120;
	fma.rn.f32 	%f341, %f54, %f124, %f341;
	add.s32 	%r607, %r607, 32;
	add.s64 	%rd69, %rd69, 1152;
	add.s32 	%r606, %r606, 32;
	setp.lt.s32 	%p2, %r607, %r4;
	@%p2 bra 	$L__BB104_2;
	st.local.v4.f32 	[%rd2], {%f356, %f355, %f354, %f353};
	st.local.v4.f32 	[%rd2+16], {%f352, %f351, %f350, %f349};
	st.local.v4.f32 	[%rd2+32], {%f348, %f347, %f346, %f345};
	st.local.v4.f32 	[%rd2+48], {%f344, %f343, %f342, %f341};
$L__BB104_4:
	setp.eq.s32 	%p3, %r1, 0;
	@%p3 bra 	$L__BB104_6;
	shl.b32 	%r430, %r1, 11;
	mov.u32 	%r431, _ZZN34_INTERNAL_c8396950_4_k_cu_1fba617b13mul_mat_vec_qILi8ELi32ELi4E10block_q5_0Li2EXadL_ZNS_17vec_dot_q5_0_q8_1EPKvPK10block_q8_1RKiEEEEvS3_S3_PfiiiiE10tmp_shared;
	add.s32 	%r432, %r431, %r430;
	shl.b32 	%r433, %r2, 2;
	add.s32 	%r434, %r432, %r433;
	st.shared.f32 	[%r434+-2048], %f356;
	st.shared.f32 	[%r434+-1920], %f355;
	st.shared.f32 	[%r434+-1792], %f354;
	st.shared.f32 	[%r434+-1664], %f353;
	st.shared.f32 	[%r434+-1536], %f352;
	st.shared.f32 	[%r434+-1408], %f351;
	st.shared.f32 	[%r434+-1280], %f350;
	st.shared.f32 	[%r434+-1152], %f349;
	st.shared.f32 	[%r434+-1024], %f348;
	st.shared.f32 	[%r434+-896], %f347;
	st.shared.f32 	[%r434+-768], %f346;
	st.shared.f32 	[%r434+-640], %f345;
	st.shared.f32 	[%r434+-512], %f344;
	st.shared.f32 	[%r434+-384], %f343;
	st.shared.f32 	[%r434+-256], %f342;
	st.shared.f32 	[%r434+-128], %f341;
$L__BB104_6:
	setp.ne.s32 	%p4, %r1, 0;
	bar.sync 	0;
	@%p4 bra 	$L__BB104_23;
	shl.b32 	%r435, %r2, 2;
	mov.u32 	%r436, _ZZN34_INTERNAL_c8396950_4_k_cu_1fba617b13mul_mat_vec_qILi8ELi32ELi4E10block_q5_0Li2EXadL_ZNS_17vec_dot_q5_0_q8_1EPKvPK10block_q8_1RKiEEEEvS3_S3_PfiiiiE10tmp_shared;
	add.s32 	%r12, %r436, %r435;
	setp.gt.u32 	%p5, %r2, 1;
	mul.wide.u32 	%rd52, %r2, 4;
	add.s64 	%rd20, %rd2, %rd52;
	add.s32 	%r13, %r3, %r2;
	ld.shared.f32 	%f125, [%r12];
	add.f32 	%f126, %f125, %f356;
	mov.b32 	%r437, %f126;
	shfl.sync.bfly.b32	%r438|%p6, %r437, 16, 31, -1;
	mov.b32 	%f127, %r438;
	add.f32 	%f128, %f126, %f127;
	mov.b32 	%r439, %f128;
	shfl.sync.bfly.b32	%r440|%p7, %r439, 8, 31, -1;
	mov.b32 	%f129, %r440;
	add.f32 	%f130, %f128, %f129;
	mov.b32 	%r441, %f130;
	shfl.sync.bfly.b32	%r442|%p8, %r441, 4, 31, -1;
	mov.b32 	%f131, %r442;
	add.f32 	%f132, %f130, %f131;
	mov.b32 	%r443, %f132;
	shfl.sync.bfly.b32	%r444|%p9, %r443, 2, 31, -1;
	mov.b32 	%f133, %r444;
	add.f32 	%f134, %f132, %f133;
	mov.b32 	%r445, %f134;
	shfl.sync.bfly.b32	%r446|%p10, %r445, 1, 31, -1;
	mov.b32 	%f135, %r446;
	add.f32 	%f136, %f134, %f135;
	st.local.f32 	[%rd2], %f136;
	ld.shared.f32 	%f137, [%r12+128];
	add.f32 	%f138, %f137, %f355;
	mov.b32 	%r447, %f138;
	shfl.sync.bfly.b32	%r448|%p11, %r447, 16, 31, -1;
	mov.b32 	%f139, %r448;
	add.f32 	%f140, %f138, %f139;
	mov.b32 	%r449, %f140;
	shfl.sync.bfly.b32	%r450|%p12, %r449, 8, 31, -1;
	mov.b32 	%f141, %r450;
	add.f32 	%f142, %f140, %f141;
	mov.b32 	%r451, %f142;
	shfl.sync.bfly.b32	%r452|%p13, %r451, 4, 31, -1;
	mov.b32 	%f143, %r452;
	add.f32 	%f144, %f142, %f143;
	mov.b32 	%r453, %f144;
	shfl.sync.bfly.b32	%r454|%p14, %r453, 2, 31, -1;
	mov.b32 	%f145, %r454;
	add.f32 	%f146, %f144, %f145;
	mov.b32 	%r455, %f146;
	shfl.sync.bfly.b32	%r456|%p15, %r455, 1, 31, -1;
	mov.b32 	%f147, %r456;
	add.f32 	%f148, %f146, %f147;
	st.local.f32 	[%rd2+4], %f148;
	@%p5 bra 	$L__BB104_9;
	ld.local.f32 	%f149, [%rd20];
	mul.wide.u32 	%rd53, %r13, 4;
	add.s64 	%rd54, %rd1, %rd53;
	st.global.f32 	[%rd54], %f149;
$L__BB104_9:
	setp.gt.u32 	%p16, %r2, 1;
	ld.shared.f32 	%f150, [%r12+256];
	add.f32 	%f151, %f150, %f354;
	mov.b32 	%r457, %f151;
	shfl.sync.bfly.b32	%r458|%p17, %r457, 16, 31, -1;
	mov.b32 	%f152, %r458;
	add.f32 	%f153, %f151, %f152;
	mov.b32 	%r459, %f153;
	shfl.sync.bfly.b32	%r460|%p18, %r459, 8, 31, -1;
	mov.b32 	%f154, %r460;
	add.f32 	%f155, %f153, %f154;
	mov.b32 	%r461, %f155;
	shfl.sync.bfly.b32	%r462|%p19, %r461, 4, 31, -1;
	mov.b32 	%f156, %r462;
	add.f32 	%f157, %f155, %f156;
	mov.b32 	%r463, %f157;
	shfl.sync.bfly.b32	%r464|%p20, %r463, 2, 31, -1;
	mov.b32 	%f158, %r464;
	add.f32 	%f159, %f157, %f158;
	mov.b32 	%r465, %f159;
	shfl.sync.bfly.b32	%r466|%p21, %r465, 1, 31, -1;
	mov.b32 	%f160, %r466;
	add.f32 	%f161, %f159, %f160;
	st.local.f32 	[%rd2+8], %f161;
	ld.shared.f32 	%f162, [%r12+384];
	add.f32 	%f163, %f162, %f353;
	mov.b32 	%r467, %f163;
	shfl.sync.bfly.b32	%r468|%p22, %r467, 16, 31, -1;
	mov.b32 	%f164, %r468;
	add.f32 	%f165, %f163, %f164;
	mov.b32 	%r469, %f165;
	shfl.sync.bfly.b32	%r470|%p23, %r469, 8, 31, -1;
	mov.b32 	%f166, %r470;
	add.f32 	%f167, %f165, %f166;
	mov.b32 	%r471, %f167;
	shfl.sync.bfly.b32	%r472|%p24, %r471, 4, 31, -1;
	mov.b32 	%f168, %r472;
	add.f32 	%f169, %f167, %f168;
	mov.b32 	%r473, %f169;
	shfl.sync.bfly.b32	%r474|%p25, %r473, 2, 31, -1;
	mov.b32 	%f170, %r474;
	add.f32 	%f171, %f169, %f170;
	mov.b32 	%r475, %f171;
	shfl.sync.bfly.b32	%r476|%p26, %r475, 1, 31, -1;
	mov.b32 	%f172, %r476;
	add.f32 	%f173, %f171, %f172;
	st.local.f32 	[%rd2+12], %f173;
	@%p16 bra 	$L__BB104_11;
	ld.local.f32 	%f174, [%rd20+8];
	add.s32 	%r477, %r13, %r15;
	mul.wide.u32 	%rd55, %r477, 4;
	add.s64 	%rd56, %rd1, %rd55;
	st.global.f32 	[%rd56], %f174;
$L__BB104_11:
	setp.gt.u32 	%p27, %r2, 1;
	ld.shared.f32 	%f175, [%r12+512];
	add.f32 	%f176, %f175, %f352;
	mov.b32 	%r478, %f176;
	shfl.sync.bfly.b32	%r479|%p28, %r478, 16, 31, -1;
	mov.b32 	%f177, %r479;
	add.f32 	%f178, %f176, %f177;
	mov.b32 	%r480, %f178;
	shfl.sync.bfly.b32	%r481|%p29, %r480, 8, 31, -1;
	mov.b32 	%f179, %r481;
	add.f32 	%f180, %f178, %f179;
	mov.b32 	%r482, %f180;
	shfl.sync.bfly.b32	%r483|%p30, %r482, 4, 31, -1;
	mov.b32 	%f181, %r483;
	add.f32 	%f182, %f180, %f181;
	mov.b32 	%r484, %f182;
	shfl.sync.bfly.b32	%r485|%p31, %r484, 2, 31, -1;
	mov.b32 	%f183, %r485;
	add.f32 	%f184, %f182, %f183;
	mov.b32 	%r486, %f184;
	shfl.sync.bfly.b32	%r487|%p32, %r486, 1, 31, -1;
	mov.b32 	%f185, %r487;
	add.f32 	%f186, %f184, %f185;
	st.local.f32 	[%rd2+16], %f186;
	ld.shared.f32 	%f187, [%r12+640];
	add.f32 	%f188, %f187, %f351;
	mov.b32 	%r488, %f188;
	shfl.sync.bfly.b32	%r489|%p33, %r488, 16, 31, -1;
	mov.b32 	%f189, %r489;
	add.f32 	%f190, %f188, %f189;
	mov.b32 	%r490, %f190;
	shfl.sync.bfly.b32	%r491|%p34, %r490, 8, 31, -1;
	mov.b32 	%f191, %r491;
	add.f32 	%f192, %f190, %f191;
	mov.b32 	%r492, %f192;
	shfl.sync.bfly.b32	%r493|%p35, %r492, 4, 31, -1;
	mov.b32 	%f193, %r493;
	add.f32 	%f194, %f192, %f193;
	mov.b32 	%r494, %f194;
	shfl.sync.bfly.b32	%r495|%p36, %r494, 2, 31, -1;
	mov.b32 	%f195, %r495;
	add.f32 	%f196, %f194, %f195;
	mov.b32 	%r496, %f196;
	shfl.sync.bfly.b32	%r497|%p37, %r496, 1, 31, -1;
	mov.b32 	%f197, %r497;
	add.f32 	%f198, %f196, %f197;
	st.local.f32 	[%rd2+20], %f198;
	@%p27 bra 	$L__BB104_13;
	ld.local.f32 	%f199, [%rd20+16];
	shl.b32 	%r498, %r15, 1;
	add.s32 	%r499, %r13, %r498;
	mul.wide.u32 	%rd57, %r499, 4;
	add.s64 	%rd58, %rd1, %rd57;
	st.global.f32 	[%rd58], %f199;
$L__BB104_13:
	setp.gt.u32 	%p38, %r2, 1;
	ld.shared.f32 	%f200, [%r12+768];
	add.f32 	%f201, %f200, %f350;
	mov.b32 	%r500, %f201;
	shfl.sync.bfly.b32	%r501|%p39, %r500, 16, 31, -1;
	mov.b32 	%f202, %r501;
	add.f32 	%f203, %f201, %f202;
	mov.b32 	%r502, %f203;
	shfl.sync.bfly.b32	%r503|%p40, %r502, 8, 31, -1;
	mov.b32 	%f204, %r503;
	add.f32 	%f205, %f203, %f204;
	mov.b32 	%r504, %f205;
	shfl.sync.bfly.b32	%r505|%p41, %r504, 4, 31, -1;
	mov.b32 	%f206, %r505;
	add.f32 	%f207, %f205, %f206;
	mov.b32 	%r506, %f207;
	shfl.sync.bfly.b32	%r507|%p42, %r506, 2, 31, -1;
	mov.b32 	%f208, %r507;
	add.f32 	%f209, %f207, %f208;
	mov.b32 	%r508, %f209;
	shfl.sync.bfly.b32	%r509|%p43, %r508, 1, 31, -1;
	mov.b32 	%f210, %r509;
	add.f32 	%f211, %f209, %f210;
	st.local.f32 	[%rd2+24], %f211;
	ld.shared.f32 	%f212, [%r12+896];
	add.f32 	%f213, %f212, %f349;
	mov.b32 	%r510, %f213;
	shfl.sync.bfly.b32	%r511|%p44, %r510, 16, 31, -1;
	mov.b32 	%f214, %r511;
	add.f32 	%f215, %f213, %f214;
	mov.b32 	%r512, %f215;
	shfl.sync.bfly.b32	%r513|%p45, %r512, 8, 31, -1;
	mov.b32 	%f216, %r513;
	add.f32 	%f217, %f215, %f216;
	mov.b32 	%r514, %f217;
	shfl.sync.bfly.b32	%r515|%p46, %r514, 4, 31, -1;
	mov.b32 	%f218, %r515;
	add.f32 	%f219, %f217, %f218;
	mov.b32 	%r516, %f219;
	shfl.sync.bfly.b32	%r517|%p47, %r516, 2, 31, -1;
	mov.b32 	%f220, %r517;
	add.f32 	%f221, %f219, %f220;
	mov.b32 	%r518, %f221;
	shfl.sync.bfly.b32	%r519|%p48, %r518, 1, 31, -1;
	mov.b32 	%f222, %r519;
	add.f32 	%f223, %f221, %f222;
	st.local.f32 	[%rd2+28], %f223;
	@%p38 bra 	$L__BB104_15;
	ld.local.f32 	%f224, [%rd20+24];
	mad.lo.s32 	%r520, %r15, 3, %r13;
	mul.wide.u32 	%rd59, %r520, 4;
	add.s64 	%rd60, %rd1, %rd59;
	st.global.f32 	[%rd60], %f224;
$L__BB104_15:
	setp.gt.u32 	%p49, %r2, 1;
	ld.shared.f32 	%f225, [%r12+1024];
	add.f32 	%f226, %f225, %f348;
	mov.b32 	%r521, %f226;
	shfl.sync.bfly.b32	%r522|%p50, %r521, 16, 31, -1;
	mov.b32 	%f227, %r522;
	add.f32 	%f228, %f226, %f227;
	mov.b32 	%r523, %f228;
	shfl.sync.bfly.b32	%r524|%p51, %r523, 8, 31, -1;
	mov.b32 	%f229, %r524;
	add.f32 	%f230, %f228, %f229;
	mov.b32 	%r525, %f230;
	shfl.sync.bfly.b32	%r526|%p52, %r525, 4, 31, -1;
	mov.b32 	%f231, %r526;
	add.f32 	%f232, %f230, %f231;
	mov.b32 	%r527, %f232;
	shfl.sync.bfly.b32	%r528|%p53, %r527, 2, 31, -1;
	mov.b32 	%f233, %r528;
	add.f32 	%f234, %f232, %f233;
	mov.b32 	%r529, %f234;
	shfl.sync.bfly.b32	%r530|%p54, %r529, 1, 31, -1;
	mov.b32 	%f235, %r530;
	add.f32 	%f236, %f234, %f235;
	st.local.f32 	[%rd2+32], %f236;
	ld.shared.f32 	%f237, [%r12+1152];
	add.f32 	%f238, %f237, %f347;
	mov.b32 	%r531, %f238;
	shfl.sync.bfly.b32	%r532|%p55, %r531, 16, 31, -1;
	mov.b32 	%f239, %r532;
	add.f32 	%f240, %f238, %f239;
	mov.b32 	%r533, %f240;
	shfl.sync.bfly.b32	%r534|%p56, %r533, 8, 31, -1;
	mov.b32 	%f241, %r534;
	add.f32 	%f242, %f240, %f241;
	mov.b32 	%r535, %f242;
	shfl.sync.bfly.b32	%r536|%p57, %r535, 4, 31, -1;
	mov.b32 	%f243, %r536;
	add.f32 	%f244, %f242, %f243;
	mov.b32 	%r537, %f244;
	shfl.sync.bfly.b32	%r538|%p58, %r537, 2, 31, -1;
	mov.b32 	%f245, %r538;
	add.f32 	%f246, %f244, %f245;
	mov.b32 	%r539, %f246;
	shfl.sync.bfly.b32	%r540|%p59, %r539, 1, 31, -1;
	mov.b32 	%f247, %r540;
	add.f32 	%f248, %f246, %f247;
	st.local.f32 	[%rd2+36], %f248;
	@%p49 bra 	$L__BB104_17;
	ld.local.f32 	%f249, [%rd20+32];
	shl.b32 	%r541, %r15, 2;
	add.s32 	%r542, %r13, %r541;
	mul.wide.u32 	%rd61, %r542, 4;
	add.s64 	%rd62, %rd1, %rd61;
	st.global.f32 	[%rd62], %f249;
$L__BB104_17:
	setp.gt.u32 	%p60, %r2, 1;
	ld.shared.f32 	%f250, [%r12+1280];
	add.f32 	%f251, %f250, %f346;
	mov.b32 	%r543, %f251;
	shfl.sync.bfly.b32	%r544|%p61, %r543, 16, 31, -1;
	mov.b32 	%f252, %r544;
	add.f32 	%f253, %f251, %f252;
	mov.b32 	%r545, %f253;
	shfl.sync.bfly.b32	%r546|%p62, %r545, 8, 31, -1;
	mov.b32 	%f254, %r546;
	add.f32 	%f255, %f253, %f254;
	mov.b32 	%r547, %f255;
	shfl.sync.bfly.b32	%r548|%p63, %r547, 4, 31, -1;
	mov.b32 	%f256, %r548;
	add.f32 	%f257, %f255, %f256;
	mov.b32 	%r549, %f257;
	shfl.sync.bfly.b32	%r550|%p64, %r549, 2, 31, -1;
	mov.b32 	%f258, %r550;
	add.f32 	%f259, %f257, %f258;
	mov.b32 	%r551, %f259;
	shfl.sync.bfly.b32	%r552|%p65, %r551, 1, 31, -1;
	mov.b32 	%f260, %r552;
	add.f32 	%f261, %f259, %f260;
	st.local.f32 	[%rd2+40], %f261;
	ld.shared.f32 	%f262, [%r12+1408];
	add.f32 	%f263, %f262, %f345;
	mov.b32 	%r553, %f263;
	shfl.sync.bfly.b32	%r554|%p66, %r553, 16, 31, -1;
	mov.b32 	%f264, %r554;
	add.f32 	%f265, %f263, %f264;
	mov.b32 	%r555, %f265;
	shfl.sync.bfly.b32	%r556|%p67, %r555, 8, 31, -1;
	mov.b32 	%f266, %r556;
	add.f32 	%f267, %f265, %f266;
	mov.b32 	%r557, %f267;
	shfl.sync.bfly.b32	%r558|%p68, %r557, 4, 31, -1;
	mov.b32 	%f268, %r558;
	add.f32 	%f269, %f267, %f268;
	mov.b32 	%r559, %f269;
	shfl.sync.bfly.b32	%r560|%p69, %r559, 2, 31, -1;
	mov.b32 	%f270, %r560;
	add.f32 	%f271, %f269, %f270;
	mov.b32 	%r561, %f271;
	shfl.sync.bfly.b32	%r562|%p70, %r561, 1, 31, -1;
	mov.b32 	%f272, %r562;
	add.f32 	%f273, %f271, %f272;
	st.local.f32 	[%rd2+44], %f273;
	@%p60 bra 	$L__BB104_19;
	ld.local.f32 	%f274, [%rd20+40];
	mad.lo.s32 	%r563, %r15, 5, %r13;
	mul.wide.u32 	%rd63, %r563, 4;
	add.s64 	%rd64, %rd1, %rd63;
	st.global.f32 	[%rd64], %f274;
$L__BB104_19:
	setp.gt.u32 	%p71, %r2, 1;
	ld.shared.f32 	%f275, [%r12+1536];
	add.f32 	%f276, %f275, %f344;
	mov.b32 	%r564, %f276;
	shfl.sync.bfly.b32	%r565|%p72, %r564, 16, 31, -1;
	mov.b32 	%f277, %r565;
	add.f32 	%f278, %f276, %f277;
	mov.b32 	%r566, %f278;
	shfl.sync.bfly.b32	%r567|%p73, %r566, 8, 31, -1;
	mov.b32 	%f279, %r567;
	add.f32 	%f280, %f278, %f279;
	mov.b32 	%r568, %f280;
	shfl.sync.bfly.b32	%r569|%p74, %r568, 4, 31, -1;
	mov.b32 	%f281, %r569;
	add.f32 	%f282, %f280, %f281;
	mov.b32 	%r570, %f282;
	shfl.sync.bfly.b32	%r571|%p75, %r570, 2, 31, -1;
	mov.b32 	%f283, %r571;
	add.f32 	%f284, %f282, %f283;
	mov.b32 	%r572, %f284;
	shfl.sync.bfly.b32	%r573|%p76, %r572, 1, 31, -1;
	mov.b32 	%f285, %r573;
	add.f32 	%f286, %f284, %f285;
	st.local.f32 	[%rd2+48], %f286;
	ld.shared.f32 	%f287, [%r12+1664];
	add.f32 	%f288, %f287, %f343;
	mov.b32 	%r574, %f288;
	shfl.sync.bfly.b32	%r575|%p77, %r574, 16, 31, -1;
	mov.b32 	%f289, %r575;
	add.f32 	%f290, %f288, %f289;
	mov.b32 	%r576, %f290;
	shfl.sync.bfly.b32	%r577|%p78, %r576, 8, 31, -1;
	mov.b32 	%f291, %r577;
	add.f32 	%f292, %f290, %f291;
	mov.b32 	%r578, %f292;
	shfl.sync.bfly.b32	%r579|%p79, %r578, 4, 31, -1;
	mov.b32 	%f293, %r579;
	add.f32 	%f294, %f292, %f293;
	mov.b32 	%r580, %f294;
	shfl.sync.bfly.b32	%r581|%p80, %r580, 2, 31, -1;
	mov.b32 	%f295, %r581;
	add.f32 	%f296, %f294, %f295;
	mov.b32 	%r582, %f296;
	shfl.sync.bfly.b32	%r583|%p81, %r582, 1, 31, -1;
	mov.b32 	%f297, %r583;
	add.f32 	%f298, %f296, %f297;
	st.local.f32 	[%rd2+52], %f298;
	@%p71 bra 	$L__BB104_21;
	ld.local.f32 	%f299, [%rd20+48];
	mad.lo.s32 	%r584, %r15, 6, %r13;
	mul.wide.u32 	%rd65, %r584, 4;
	add.s64 	%rd66, %rd1, %rd65;
	st.global.f32 	[%rd66], %f299;
$L__BB104_21:
	setp.gt.u32 	%p82, %r2, 1;
	ld.shared.f32 	%f300, [%r12+1792];
	add.f32 	%f301, %f300, %f342;
	mov.b32 	%r585, %f301;
	shfl.sync.bfly.b32	%r586|%p83, %r585, 16, 31, -1;
	mov.b32 	%f302, %r586;
	add.f32 	%f303, %f301, %f302;
	mov.b32 	%r587, %f303;
	shfl.sync.bfly.b32	%r588|%p84, %r587, 8, 31, -1;
	mov.b32 	%f304, %r588;
	add.f32 	%f305, %f303, %f304;
	mov.b32 	%r589, %f305;
	shfl.sync.bfly.b32	%r590|%p85, %r589, 4, 31, -1;
	mov.b32 	%f306, %r590;
	add.f32 	%f307, %f305, %f306;
	mov.b32 	%r591, %f307;
	shfl.sync.bfly.b32	%r592|%p86, %r591, 2, 31, -1;
	mov.b32 	%f308, %r592;
	add.f32 	%f309, %f307, %f308;
	mov.b32 	%r593, %f309;
	shfl.sync.bfly.b32	%r594|%p87, %r593, 1, 31, -1;
	mov.b32 	%f310, %r594;
	add.f32 	%f311, %f309, %f310;
	st.local.f32 	[%rd2+56], %f311;
	ld.shared.f32 	%f312, [%r12+1920];
	add.f32 	%f313, %f312, %f341;
	mov.b32 	%r595, %f313;
	shfl.sync.bfly.b32	%r596|%p88, %r595, 16, 31, -1;
	mov.b32 	%f314, %r596;
	add.f32 	%f315, %f313, %f314;
	mov.b32 	%r597, %f315;
	shfl.sync.bfly.b32	%r598|%p89, %r597, 8, 31, -1;
	mov.b32 	%f316, %r598;
	add.f32 	%f317, %f315, %f316;
	mov.b32 	%r599, %f317;
	shfl.sync.bfly.b32	%r600|%p90, %r599, 4, 31, -1;
	mov.b32 	%f318, %r600;
	add.f32 	%f319, %f317, %f318;
	mov.b32 	%r601, %f319;
	shfl.sync.bfly.b32	%r602|%p91, %r601, 2, 31, -1;
	mov.b32 	%f320, %r602;
	add.f32 	%f321, %f319, %f320;
	mov.b32 	%r603, %f321;
	shfl.sync.bfly.b32	%r604|%p92, %r603, 1, 31, -1;
	mov.b32 	%f322, %r604;
	add.f32 	%f323, %f321, %f322;
	st.local.f32 	[%rd2+60], %f323;
	@%p82 bra 	$L__BB104_23;
	ld.local.f32 	%f324, [%rd20+56];
	mad.lo.s32 	%r605, %r15, 7, %r13;
	mul.wide.u32 	%rd67, %r605, 4;
	add.s64 	%rd68, %rd1, %rd67;
	st.global.f32 	[%rd68], %f324;
$L__BB104_23:
	ret;

}
	// .globl	mul_mat_vec_q5_1_q8_1_cuda8
.visible .entry mul_mat_vec_q5_1_q8_1_cuda8(
	.param .u64 .ptr .align 1 mul_mat_vec_q5_1_q8_1_cuda8_param_0,
	.param .u64 .ptr .align 1 mul_mat_vec_q5_1_q8_1_cuda8_param_1,
	.param .u64 .ptr .align 1 mul_mat_vec_q5_1_q8_1_cuda8_param_2,
	.param .u32 mul_mat_vec_q5_1_q8_1_cuda8_param_3,
	.param .u32 mul_mat_vec_q5_1_q8_1_cuda8_param_4,
	.param .u32 mul_mat_vec_q5_1_q8_1_cuda8_param_5,
	.param .u32 mul_mat_vec_q5_1_q8_1_cuda8_param_6
)
{
	.local .align 16 .b8 	__local_depot105[64];
	.reg .b64 	%SP;
	.reg .b64 	%SPL;
	.reg .pred 	%p<93>;
	.reg .b16 	%rs<11>;
	.reg .b32 	%r<594>;
	.reg .b32 	%f<383>;
	.reg .b64 	%rd<70>;
	// demoted variable
	.shared .align 4 .b8 _ZZN34_INTERNAL_c8396950_4_k_cu_1fba617b13mul_mat_vec_qILi8ELi32ELi4E10block_q5_1Li2EXadL_ZNS_17vec_dot_q5_1_q8_1EPKvPK10block_q8_1RKiEEEEvS3_S3_PfiiiiE10tmp_shared[2048];
	mov.u64 	%SPL, __local_depot105;
	ld.param.u64 	%rd21, [mul_mat_vec_q5_1_q8_1_cuda8_param_0];
	ld.param.u64 	%rd22, [mul_mat_vec_q5_1_q8_1_cuda8_param_1];
	ld.param.u64 	%rd23, [mul_mat_vec_q5_1_q8_1_cuda8_param_2];
	ld.param.u32 	%r16, [mul_mat_vec_q5_1_q8_1_cuda8_param_3];
	ld.param.u32 	%r14, [mul_mat_vec_q5_1_q8_1_cuda8_param_5];
	ld.param.u32 	%r15, [mul_mat_vec_q5_1_q8_1_cuda8_param_6];
	cvta.to.global.u64 	%rd1, %rd23;
	add.u64 	%rd2, %SPL, 0;
	mov.u32 	%r1, %tid.y;
	mov.u32 	%r2, %tid.x;
	mov.u32 	%r17, %ctaid.x;
	shl.b32 	%r3, %r17, 1;
	shr.s32 	%r18, %r16, 31;
	shr.u32 	%r19, %r18, 27;
	add.s32 	%r20, %r16, %r19;
	shr.s32 	%r4, %r20, 5;
	mov.f32 	%f367, 0f00000000;
	st.local.v4.f32 	[%rd2], {%f367, %f367, %f367, %f367};
	st.local.v4.f32 	[%rd2+16], {%f367, %f367, %f367, %f367};
	st.local.v4.f32 	[%rd2+32], {%f367, %f367, %f367, %f367};
	st.local.v4.f32 	[%rd2+48], {%f367, %f367, %f367, %f367};
	cvt.u16.u32 	%rs1, %r2;
	cvt.u16.u32 	%rs2, %r1;
	shl.b16 	%rs3, %rs2, 5;
	add.s16 	%rs4, %rs3, %rs1;
	shr.u16 	%rs5, %rs4, 1;
	cvt.u32.u16 	%r593, %rs5;
	setp.ge.s32 	%p1, %r593, %r4;
	mov.f32 	%f368, %f367;
	mov.f32 	%f369, %f367;
	mov.f32 	%f370, %f367;
	mov.f32 	%f371, %f367;
	mov.f32 	%f372, %f367;
	mov.f32 	%f373, %f367;
	mov.f32 	%f374, %f367;
	mov.f32 	%f375, %f367;
	mov.f32 	%f376, %f367;
	mov.f32 	%f377, %f367;
	mov.f32 	%f378, %f367;
	mov.f32 	%f379, %f367;
	mov.f32 	%f380, %f367;
	mov.f32 	%f381, %f367;
	mov.f32 	%f382, %f367;
	@%p1 bra 	$L__BB105_4;
	cvta.to.global.u64 	%rd25, %rd21;
	shl.b32 	%r21, %r2, 3;
	and.b32  	%r22, %r21, 8;
	cvt.u64.u32 	%rd3, %r22;
	or.b32  	%r6, %r22, 4;
	shr.s32 	%r23, %r14, 31;
	shr.u32 	%r24, %r23, 27;
	add.s32 	%r25, %r14, %r24;
	shr.s32 	%r26, %r25, 5;
	mul.wide.s32 	%rd4, %r26, 36;
	mul.wide.u32 	%rd26, %r593, 36;
	cvta.to.global.u64 	%rd27, %rd22;
	add.s64 	%rd69, %rd27, %rd26;
	mul.wide.s32 	%rd6, %r26, 72;
	mul.wide.s32 	%rd7, %r26, 108;
	mul.wide.s32 	%rd8, %r26, 144;
	or.b64  	%rd9, %rd8, %rd3;
	mul.wide.s32 	%rd10, %r26, 180;
	add.s64 	%rd11, %rd10, %rd3;
	mul.wide.s32 	%rd12, %r26, 216;
	add.s64 	%rd13, %rd12, %rd3;
	mul.wide.s32 	%rd14, %r26, 252;
	add.s64 	%rd15, %rd14, %rd3;
	add.s64 	%rd16, %rd25, 12;
	mad.lo.s32 	%r592, %r3, %r4, %r593;
	mul.lo.s32 	%r28, %r4, 24;
	cvt.s64.s32 	%rd28, %r28;
	add.s64 	%rd17, %rd25, %rd28;
	mov.f32 	%f367, 0f00000000;
$L__BB105_2:
	cvt.u32.u64 	%r305, %rd3;
	mul.wide.s32 	%rd29, %r592, 24;
	add.s64 	%rd30, %rd16, %rd29;
	add.s64 	%rd31, %rd17, %rd29;
	ld.global.u32 	%r306, [%rd30+-8];
	add.s64 	%rd32, %rd30, %rd3;
	ld.global.u32 	%r307, [%rd32+-4];
	shr.s32 	%r308, %r306, %r305;
	add.s64 	%rd33, %rd69, %rd3;
	ld.global.u32 	%r31, [%rd33+4];
	ld.global.u32 	%r35, [%rd33+20];
	ld.global.u32 	%r309, [%rd32];
	shr.s32 	%r310, %r306, %r6;
	ld.global.u32 	%r39, [%rd33+8];
	ld.global.u32 	%r43, [%rd33+24];
	and.b32  	%r311, %r307, 252645135;
	shl.b32 	%r312, %r308, 4;
	and.b32  	%r313, %r312, 16;
	or.b32  	%r314, %r313, %r311;
	shl.b32 	%r315, %r308, 11;
	and.b32  	%r316, %r315, 4096;
	or.b32  	%r317, %r314, %r316;
	shl.b32 	%r318, %r308, 18;
	and.b32  	%r319, %r318, 1048576;
	or.b32  	%r320, %r317, %r319;
	shl.b32 	%r321, %r308, 25;
	and.b32  	%r322, %r321, 268435456;
	or.b32  	%r272, %r320, %r322;
	mov.b32 	%r292, 0;
	// begin inline asm
	dp4a.s32.s32 %r29, %r272, %r31, %r292;
	// end inline asm
	shr.u32 	%r323, %r307, 4;
	and.b32  	%r324, %r323, 252645135;
	shr.u32 	%r325, %r308, 12;
	and.b32  	%r326, %r325, 16;
	or.b32  	%r327, %r326, %r324;
	shr.u32 	%r328, %r308, 5;
	and.b32  	%r329, %r328, 4096;
	or.b32  	%r330, %r327, %r329;
	shl.b32 	%r331, %r308, 2;
	and.b32  	%r332, %r331, 1048576;
	or.b32  	%r333, %r330, %r332;
	shl.b32 	%r334, %r308, 9;
	and.b32  	%r335, %r334, 268435456;
	or.b32  	%r276, %r333, %r335;
	// begin inline asm
	dp4a.s32.s32 %r33, %r276, %r35, %r29;
	// end inline asm
	and.b32  	%r336, %r309, 252645135;
	shl.b32 	%r337, %r310, 4;
	and.b32  	%r338, %r337, 16;
	or.b32  	%r339, %r338, %r336;
	shl.b32 	%r340, %r310, 11;
	and.b32  	%r341, %r340, 4096;
	or.b32  	%r342, %r339, %r341;
	shl.b32 	%r343, %r310, 18;
	and.b32  	%r344, %r343, 1048576;
	or.b32  	%r345, %r342, %r344;
	shl.b32 	%r346, %r310, 25;
	and.b32  	%r347, %r346, 268435456;
	or.b32  	%r280, %r345, %r347;
	// begin inline asm
	dp4a.s32.s32 %r37, %r280, %r39, %r33;
	// end inline asm
	shr.u32 	%r348, %r309, 4;
	and.b32  	%r349, %r348, 252645135;
	shr.u32 	%r350, %r310, 12;
	and.b32  	%r351, %r350, 16;
	or.b32  	%r352, %r351, %r349;
	shr.u32 	%r353, %r310, 5;
	and.b32  	%r354, %r353, 4096;
	or.b32  	%r355, %r352, %r354;
	shl.b32 	%r356, %r310, 2;
	and.b32  	%r357, %r356, 1048576;
	or.b32  	%r358, %r355, %r357;
	shl.b32 	%r359, %r310, 9;
	and.b32  	%r360, %r359, 268435456;
	or.b32  	%r284, %r358, %r360;
	// begin inline asm
	dp4a.s32.s32 %r41, %r284, %r43, %r37;
	// end inline asm
	ld.global.u32 	%r46, [%rd30+-12];
	// begin inline asm
	{.reg .f16 low,high;
  mov.b32 {low,high},%r46;
  cvt.f32.f16 %f51, low;}

	// end inline asm
	// begin inline asm
	{.reg .f16 low,high;
  mov.b32 {low,high},%r46;
  cvt.f32.f16 %f52, high;}

	// end inline asm
	ld.global.u32 	%r48, [%rd69];
	// begin inline asm
	{.reg .f16 low,high;
  mov.b32 {low,high},%r48;
  cvt.f32.f16 %f53, low;}

	// end inline asm
	// begin inline asm
	{.reg .f16 low,high;
  mov.b32 {low,high},%r48;
  cvt.f32.f16 %f54, high;}

	// end inline asm
	mul.f32 	%f71, %f51, %f53;
	mul.f32 	%f72, %f52, %f54;
	cvt.rn.f32.s32 	%f73, %r41;
	mul.f32 	%f74, %f72, 0f3F000000;
	fma.rn.f32 	%f75, %f71, %f73, %f74;
	add.f32 	%f382, %f75, %f382;
	ld.global.u32 	%r361, [%rd31+4];
	add.s64 	%rd34, %rd31, %rd3;
	ld.global.u32 	%r362, [%rd34+8];
	shr.s32 	%r363, %r361, %r305;
	ld.global.u32 	%r364, [%rd34+12];
	shr.s32 	%r365, %r361, %r6;
	and.b32  	%r366, %r362, 252645135;
	shl.b32 	%r367, %r363, 4;
	and.b32  	%r368, %r367, 16;
	or.b32  	%r369, %r368, %r366;
	shl.b32 	%r370, %r363, 11;
	and.b32  	%r371, %r370, 4096;
	or.b32  	%r372, %r369, %r371;
	shl.b32 	%r373, %r363, 18;
	and.b32  	%r374, %r373, 1048576;
	or.b32  	%r375, %r372, %r374;
	shl.b32 	%r376, %r363, 25;
	and.b32  	%r377, %r376, 268435456;
	or.b32  	%r290, %r375, %r377;
	// begin inline asm
	dp4a.s32.s32 %r49, %r290, %r31, %r292;
	// end inline asm
	shr.u32 	%r378, %r362, 4;
	and.b32  	%r379, %r378, 252645135;
	shr.u32 	%r380, %r363, 12;
	and.b32  	%r381, %r380, 16;
	or.b32  	%r382, %r381, %r379;
	shr.u32 	%r383, %r363, 5;
	and.b32  	%r384, %r383, 4096;
	or.b32  	%r385, %r382, %r384;
	shl.b32 	%r386, %r363, 2;
	and.b32  	%r387, %r386, 1048576;
	or.b32  	%r388, %r385, %r387;
	shl.b32 	%r389, %r363, 9;
	and.b32  	%r390, %r389, 268435456;
	or.b32  	%r294, %r388, %r390;
	// begin inline asm
	dp4a.s32.s32 %r53, %r294, %r35, %r49;
	// end inline asm
	and.b32  	%r391, %r364, 252645135;
	shl.b32 	%r392, %r365, 4;
	and.b32  	%r393, %r392, 16;
	or.b32  	%r394, %r393, %r391;
	shl.b32 	%r395, %r365, 11;
	and.b32  	%r396, %r395, 4096;
	or.b32  	%r397, %r394, %r396;
	shl.b32 	%r398, %r365, 18;
	and.b32  	%r399, %r398, 1048576;
	or.b32  	%r400, %r397, %r399;
	shl.b32 	%r401, %r365, 25;
	and.b32  	%r402, %r401, 268435456;
	or.b32  	%r298, %r400, %r402;
	// begin inline asm
	dp4a.s32.s32 %r57, %r298, %r39, %r53;
	// end inline asm
	shr.u32 	%r403, %r364, 4;
	and.b32  	%r404, %r403, 252645135;
	shr.u32 	%r405, %r365, 12;
	and.b32  	%r406, %r405, 16;
	or.b32  	%r407, %r406, %r404;
	shr.u32 	%r408, %r365, 5;
	and.b32  	%r409, %r408, 4096;
	or.b32  	%r410, %r407, %r409;
	shl.b32 	%r411, %r365, 2;
	and.b32  	%r412, %r411, 1048576;
	or.b32  	%r413, %r410, %r412;
	shl.b32 	%r414, %r365, 9;
	and.b32  	%r415, %r414, 268435456;
	or.b32  	%r302, %r413, %r415;
	// begin inline asm
	dp4a.s32.s32 %r61, %r302, %r43, %r57;
	// end inline asm
	ld.global.u32 	%r66, [%rd31];
	// begin inline asm
	{.reg .f16 low,high;
  mov.b32 {low,high},%r66;
  cvt.f32.f16 %f55, low;}

	// end inline asm
	// begin inline asm
	{.reg .f16 low,high;
  mov.b32 {low,high},%r66;
  cvt.f32.f16 %f56, high;}

	// end inline asm
	mul.f32 	%f76, %f55, %f53;
	mul.f32 	%f77, %f56, %f54;
	cvt.rn.f32.s32 	%f78, %r61;
	mul.f32 	%f79, %f77, 0f3F000000;
	fma.rn.f32 	%f80, %f76, %f78, %f79;
	add.f32 	%f381, %f80, %f381;
	add.s64 	%rd35, %rd69, %rd4;
	add.s64 	%rd36, %rd4, %rd3;
	add.s64 	%rd37, %rd69, %rd36;
	ld.global.u32 	%r87, [%rd37+4];
	ld.global.u32 	%r91, [%rd37+20];
	ld.global.u32 	%r95, [%rd37+8];
	ld.global.u32 	%r99, [%rd37+24];
	// begin inline asm
	dp4a.s32.s32 %r67, %r272, %r87, %r292;
	// end inline asm
	// begin inline asm
	dp4a.s32.s32 %r71, %r276, %r91, %r67;
	// end inline asm
	// begin inline asm
	dp4a.s32.s32 %r75, %r280, %r95, %r71;
	// end inline asm
	// begin inline asm
	dp4a.s32.s32 %r79, %r284, %r99, %r75;
	// end inline asm
	ld.global.u32 	%r84, [%rd35];
	// begin inline asm
	{.reg .f16 low,high;
  mov.b32 {low,high},%r84;
  cvt.f32.f16 %f57, low;}

	// end inline asm
	// begin inline asm
	{.reg .f16 low,high;
  mov.b32 {low,high},%r84;
  cvt.f32.f16 %f58, high;}

	// end inline asm
	mul.f32 	%f81, %f51, %f57;
	mul.f32 	%f82, %f52, %f58;
	cvt.rn.f32.s32 	%f83, %r79;
	mul.f32 	%f84, %f82, 0f3F000000;
	fma.rn.f32 	%f85, %f81, %f83, %f84;
	add.f32 	%f380, %f85, %f380;
	// begin inline asm
	dp4a.s32.s32 %r85, %r290, %r87, %r292;
	// end inline asm
	// begin inline asm
	dp4a.s32.s32 %r89, %r294, %r91, %r85;
	// end inline asm
	// begin inline asm
	dp4a.s32.s32 %r93, %r298, %r95, %r89;
	// end inline asm
	// begin inline asm
	dp4a.s32.s32 %r97, %r302, %r99, %r93;
	// end inline asm
	mul.f32 	%f86, %f55, %f57;
	mul.f32 	%f87, %f56, %f58;
	cvt.rn.f32.s32 	%f88, %r97;
	mul.f32 	%f89, %f87, 0f3F000000;
	fma.rn.f32 	%f90, %f86, %f88, %f89;
	add.f32 	%f379, %f90, %f379;
	add.s64 	%rd38, %rd69, %rd6;
	add.s64 	%rd39, %rd6, %rd3;
	add.s64 	%rd40, %rd69, %rd39;
	ld.global.u32 	%r121, [%rd40+4];
	ld.global.u32 	%r125, [%rd40+20];
	ld.global.u32 	%r129, [%rd40+8];
	ld.global.u32 	%r133, [%rd40+24];
	// begin inline asm
	dp4a.s32.s32 %r101, %r272, %r121, %r292;
	// end inline asm
	// begin inline asm
	dp4a.s32.s32 %r105, %r276, %r125, %r101;
	// end inline asm
	// begin inline asm
	dp4a.s32.s32 %r109, %r280, %r129, %r105;
	// end inline asm
	// begin inline asm
	dp4a.s32.s32 %r113, %r284, %r133, %r109;
	// end inline asm
	ld.global.u32 	%r118, [%rd38];
	// begin inline asm
	{.reg .f16 low,high;
  mov.b32 {low,high},%r118;
  cvt.f32.f16 %f59, low;}

	// end inline asm
	// begin inline asm
	{.reg .f16 low,high;
  mov.b32 {low,high},%r118;
  cvt.f32.f16 %f60, high;}

	// end inline asm
	mul.f32 	%f91, %f51, %f59;
	mul.f32 	%f92, %f52, %f60;
	cvt.rn.f32.s32 	%f93, %r113;
	mul.f32 	%f94, %f92, 0f3F000000;
	fma.rn.f32 	%f95, %f91, %f93, %f94;
	add.f32 	%f378, %f95, %f378;
	// begin inline asm
	dp4a.s32.s32 %r119, %r290, %r121, %r292;
	// end inline asm
	// begin inline asm
	dp4a.s32.s32 %r123, %r294, %r125, %r119;
	// end inline asm
	// begin inline asm
	dp4a.s32.s32 %r127, %r298, %r129, %r123;
	// end inline asm
	// begin inline asm
	dp4a.s32.s32 %r131, %r302, %r133, %r127;
	// end inline asm
	mul.f32 	%f96, %f55, %f59;
	mul.f32 	%f97, %f56, %f60;
	cvt.rn.f32.s32 	%f98, %r131;
	mul.f32 	%f99, %f97, 0f3F000000;
	fma.rn.f32 	%f100, %f96, %f98, %f99;
	add.f32 	%f377, %f100, %f377;
	add.s64 	%rd41, %rd69, %rd7;
	add.s64 	%rd42, %rd7, %rd3;
	add.s64 	%rd43, %rd69, %rd42;
	ld.global.u32 	%r155, [%rd43+4];
	ld.global.u32 	%r159, [%rd43+20];
	ld.global.u32 	%r163, [%rd43+8];
	ld.global.u32 	%r167, [%rd43+24];
	// begin inline asm
	dp4a.s32.s32 %r135, %r272, %r155, %r292;
	// end inline asm
	// begin inline asm
	dp4a.s32.s32 %r139, %r276, %r159, %r135;
	// end inline asm
	// begin inline asm
	dp4a.s32.s32 %r143, %r280, %r163, %r139;
	// end inline asm
	// begin inline asm
	dp4a.s32.s32 %r147, %r284, %r167, %r143;
	// end inline asm
	ld.global.u32 	%r152, [%rd41];
	// begin inline asm
	{.reg .f16 low,high;
  mov.b32 {low,high},%r152;
  cvt.f32.f16 %f61, low;}

	// end inline asm
	// begin inline asm
	{.reg .f16 low,high;
  mov.b32 {low,high},%r152;
  cvt.f32.f16 %f62, high;}

	// end inline asm
	mul.f32 	%f101, %f51, %f61;
	mul.f32 	%f102, %f52, %f62;
	cvt.rn.f32.s32 	%f103, %r147;
	mul.f32 	%f104, %f102, 0f3F000000;
	fma.rn.f32 	%f105, %f101, %f103, %f104;
	add.f32 	%f376, %f105, %f376;
	// begin inline asm
	dp4a.s32.s32 %r153, %r290, %r155, %r292;
	// end inline asm
	// begin inline asm
	dp4a.s32.s32 %r157, %r294, %r159, %r153;
	// end inline asm
	// begin inline asm
	dp4a.s32.s32 %r161, %r298, %r163, %r157;
	// end inline asm
	// begin inline asm
	dp4a.s32.s32 %r165, %r302, %r167, %r161;
	// end inline asm
	mul.f32 	%f106, %f55, %f61;
	mul.f32 	%f107, %f56, %f62;
	cvt.rn.f32.s32 	%f108, %r165;
	mul.f32 	%f109, %f107, 0f3F000000;
	fma.rn.f32 	%f110, %f106, %f108, %f109;
	add.f32 	%f375, %f110, %f375;
	add.s64 	%rd44, %rd69, %rd8;
	add.s64 	%rd45, %rd69, %rd9;
	ld.global.u32 	%r189, [%rd45+4];
	ld.global.u32 	%r193, [%rd45+20];
	ld.global.u32 	%r197, [%rd45+8];
	ld.global.u32 	%r201, [%rd45+24];
	// begin inline asm
	dp4a.s32.s32 %r169, %r272, %r189, %r292;
	// end inline asm
	// begin inline asm
	dp4a.s32.s32 %r173, %r276, %r193, %r169;
	// end inline asm
	// begin inline asm
	dp4a.s32.s32 %r177, %r280, %r197, %r173;
	// end inline asm
	// begin inline asm
	dp4a.s32.s32 %r181, %r284, %r201, %r177;
	// end inline asm
	ld.global.u32 	%r186, [%rd44];
	// begin inline asm
	{.reg .f16 low,high;
  mov.b32 {low,high},%r186;
  cvt.f32.f16 %f63, low;}

	// end inline asm
	// begin inline asm
	{.reg .f16 low,high;
  mov.b32 {low,high},%r186;
  cvt.f32.f16 %f64, high;}

	// end inline asm
	mul.f32 	%f111, %f51, %f63;
	mul.f32 	%f112, %f52, %f64;
	cvt.rn.f32.s32 	%f113, %r181;
	mul.f32 	%f114, %f112, 0f3F000000;
	fma.rn.f32 	%f115, %f111, %f113, %f114;
	add.f32 	%f374, %f115, %f374;
	// begin inline asm
	dp4a.s32.s32 %r187, %r290, %r189, %r292;
	// end inline asm
	// begin inline asm
	dp4a.s32.s32 %r191, %r294, %r193, %r187;
	// end inline asm
	// begin inline asm
	dp4a.s32.s32 %r195, %r298, %r197, %r191;
	// end inline asm
	// begin inline asm
	dp4a.s32.s32 %r199, %r302, %r201, %r195;
	// end inline asm
	mul.f32 	%f116, %f55, %f63;
	mul.f32 	%f117, %f56, %f64;
	cvt.rn.f32.s32 	%f118, %r199;
	mul.f32 	%f119, %f117, 0f3F000000;
	fma.rn.f32 	%f120, %f116, %f118, %f119;
	add.f32 	%f373, %f120, %f373;
	add.s64 	%rd46, %rd69, %rd10;
	add.s64 	%rd47, %rd69, %rd11;
	ld.global.u32 	%r223, [%rd47+4];
	ld.global.u32 	%r227, [%rd47+20];
	ld.global.u32 	%r231, [%rd47+8];
	ld.global.u32 	%r235, [%rd47+24];
	// begin inline asm
	dp4a.s32.s32 %r203, %r272, %r223, %r292;
	// end inline asm
	// begin inline asm
	dp4a.s32.s32 %r207, %r276, %r227, %r203;
	// end inline asm
	// begin inline asm
	dp4a.s32.s32 %r211, %r280, %r231, %r207;
	// end inline asm
	// begin inline asm
	dp4a.s32.s32 %r215, %r284, %r235, %r211;
	// end inline asm
	ld.global.u32 	%r220, [%rd46];
	// begin inline asm
	{.reg .f16 low,high;
  mov.b32 {low,high},%r220;
  cvt.f32.f16 %f65, low;}

	// end inline asm
	// begin inline asm
	{.reg .f16 low,high;
  mov.b32 {low,high},%r220;
  cvt.f32.f16 %f66, high;}

	// end inline asm
	mul.f32 	%f121, %f51, %f65;
	mul.f32 	%f122, %f52, %f66;
	cvt.rn.f32.s32 	%f123, %r215;
	mul.f32 	%f124, %f122, 0f3F000000;
	fma.rn.f32 	%f125, %f121, %f123, %f124;
	add.f32 	%f372, %f125, %f372;
	// begin inline asm
	dp4a.s32.s32 %r221, %r290, %r223, %r292;
	// end inline asm
	// begin inline asm
	dp4a.s32.s32 %r225, %r294, %r227, %r221;
	// end inline asm
	// begin inline asm
	dp4a.s32.s32 %r229, %r298, %r231, %r225;
	// end inline asm
	// begin inline asm
	dp4a.s32.s32 %r233, %r302, %r235, %r229;
	// end inline asm
	mul.f32 	%f126, %f55, %f65;
	mul.f32 	%f127, %f56, %f66;
	cvt.rn.f32.s32 	%f128, %r233;
	mul.f32 	%f129, %f127, 0f3F000000;
	fma.rn.f32 	%f130, %f126, %f128, %f129;
	add.f32 	%f371, %f130, %f371;
	add.s64 	%rd48, %rd69, %rd12;
	add.s64 	%rd49, %rd69, %rd13;
	ld.global.u32 	%r257, [%rd49+4];
	ld.global.u32 	%r261, [%rd49+20];
	ld.global.u32 	%r265, [%rd49+8];
	ld.global.u32 	%r269, [%rd49+24];
	// begin inline asm
	dp4a.s32.s32 %r237, %r272, %r257, %r292;
	// end inline asm
	// begin inline asm
	dp4a.s32.s32 %r241, %r276, %r261, %r237;
	// end inline asm
	// begin inline asm
	dp4a.s32.s32 %r245, %r280, %r265, %r241;
	// end inline asm
	// begin inline asm
	dp4a.s32.s32 %r249, %r284, %r269, %r245;
	// end inline asm
	ld.global.u32 	%r254, [%rd48];
	// begin inline asm
	{.reg .f16 low,high;
  mov.b32 {low,high},%r254;
  cvt.f32.f16 %f67, low;}

	// end inline asm
	// begin inline asm
	{.reg .f16 low,high;
  mov.b32 {low,high},%r254;
  cvt.f32.f16 %f68, high;}

	// end inline asm
	mul.f32 	%f131, %f51, %f67;
	mul.f32 	%f132, %f52, %f68;
	cvt.rn.f32.s32 	%f133, %r249;
	mul.f32 	%f134, %f132, 0f3F000000;
	fma.rn.f32 	%f135, %f131, %f133, %f134;
	add.f32 	%f370, %f135, %f370;
	// begin inline asm
	dp4a.s32.s32 %r255, %r290, %r257, %r292;
	// end inline asm
	// begin inline asm
	dp4a.s32.s32 %r259, %r294, %r261, %r255;
	// end inline asm
	// begin inline asm
	dp4a.s32.s32 %r263, %r298, %r265, %r259;
	// end inline asm
	// begin inline asm
	dp4a.s32.s32 %r267, %r302, %r269, %r263;
	// end inline asm
	mul.f32 	%f136, %f55, %f67;
	mul.f32 	%f137, %f56, %f68;
	cvt.rn.f32.s32 	%f138, %r267;
	mul.f32 	%f139, %f137, 0f3F000000;
	fma.rn.f32 	%f140, %f136, %f138, %f139;
	add.f32 	%f369, %f140, %f369;
	add.s64 	%rd50, %rd69, %rd14;
	add.s64 	%rd51, %rd69, %rd15;
	ld.global.u32 	%r291, [%rd51+4];
	ld.global.u32 	%r295, [%rd51+20];
	ld.global.u32 	%r299, [%rd51+8];
	ld.global.u32 	%r303, [%rd51+24];
	// begin inline asm
	dp4a.s32.s32 %r271, %r272, %r291, %r292;
	// end inline asm
	// begin inline asm
	dp4a.s32.s32 %r275, %r276, %r295, %r271;
	// end inline asm
	// begin inline asm
	dp4a.s32.s32 %r279, %r280, %r299, %r275;
	// end inline asm
	// begin inline asm
	dp4a.s32.s32 %r283, %r284, %r303, %r279;
	// end inline asm
	ld.global.u32 	%r288, [%rd50];
	// begin inline asm
	{.reg .f16 low,high;
  mov.b32 {low,high},%r288;
  cvt.f32.f16 %f69, low;}

	// end inline asm
	// begin inline asm
	{.reg .f16 low,high;
  mov.b32 {low,high},%r288;
  cvt.f32.f16 %f70, high;}

	// end inline asm
	mul.f32 	%f141, %f51, %f69;
	mul.f32 	%f142, %f52, %f70;
	cvt.rn.f32.s32 	%f143, %r283;
	mul.f32 	%f144, %f142, 0f3F000000;
	fma.rn.f32 	%f145, %f141, %f143, %f144;
	add.f32 	%f368, %f145, %f368;
	// begin inline asm
	dp4a.s32.s32 %r289, %r290, %r291, %r292;
	// end inline asm
	// begin inline asm
	dp4a.s32.s32 %r293, %r294, %r295, %r289;
	// end inline asm
	// begin inline asm
	dp4a.s32.s32 %r297, %r298, %r299, %r293;
	// end inline asm
	// begin inline asm
	dp4a.s32.s32 %r301, %r302, %r303, %r297;
	// end inline asm
	mul.f32 	%f146, %f55, %f69;
	mul.f32 	%f147, %f56, %f70;
	cvt.rn.f32.s32 	%f148, %r301;
	mul.f32 	%f149, %f147, 0f3F000000;
	fma.rn.f32 	%f150, %f146, %f148, %f149;
	add.f32 	%f367, %f150, %f367;
	add.s32 	%r593, %r593, 32;
	add.s64 	%rd69, %rd69, 1152;
	add.s32 	%r592, %r592, 32;
	setp.lt.s32 	%p2, %r593, %r4;
	@%p2 bra 	$L__BB105_2;
	st.local.v4.f32 	[%rd2], {%f382, %f381, %f380, %f379};
	st.local.v4.f32 	[%rd2+16], {%f378, %f377, %f376, %f375};
	st.local.v4.f32 	[%rd2+32], {%f374, %f373, %f372, %f371};
	st.local.v4.f32 	[%rd2+48], {%f370, %f369, %f368, %f367};
$L__BB105_4:
	setp.eq.s32 	%p3, %r1, 0;
	@%p3 bra 	$L__BB105_6;
	shl.b32 	%r416, %r1, 11;
	mov.u32 	%r417, _ZZN34_INTERNAL_c8396950_4_k_cu_1fba617b13mul_mat_vec_qILi8ELi32ELi4E10block_q5_1Li2EXadL_ZNS_17vec_dot_q5_1_q8_1EPKvPK10block_q8_1RKiEEEEvS3_S3_PfiiiiE10tmp_shared;
	add.s32 	%r418, %r417, %r416;
	shl.b32 	%r419, %r2, 2;
	add.s32 	%r420, %r418, %r419;
	st.shared.f32 	[%r420+-2048], %f382;
	st.shared.f32 	[%r420+-1920], %f381;
	st.shared.f32 	[%r420+-1792], %f380;
	st.shared.f32 	[%r420+-1664], %f379;
	st.shared.f32 	[%r420+-1536], %f378;
	st.shared.f32 	[%r420+-1408], %f377;
	st.shared.f32 	[%r420+-1280], %f376;
	st.shared.f32 	[%r420+-1152], %f375;
	st.shared.f32 	[%r420+-1024], %f374;
	st.shared.f32 	[%r420+-896], %f373;
	st.shared.f32 	[%r420+-768], %f372;
	st.shared.f32 	[%r420+-640], %f371;
	st.shared.f32 	[%r420+-512], %f370;
	st.shared.f32 	[%r420+-384], %f369;
	st.shared.f32 	[%r420+-256], %f368;
	st.shared.f32 	[%r420+-128], %f367;
$L__BB105_6:
	setp.ne.s32 	%p4, %r1, 0;
	bar.sync 	0;
	@%p4 bra 	$L__BB105_23;
	shl.b32 	%r421, %r2, 2;
	mov.u32 	%r422, _ZZN34_INTERNAL_c8396950_4_k_cu_1fba617b13mul_mat_vec_qILi8ELi32ELi4E10block_q5_1Li2EXadL_ZNS_17vec_dot_q5_1_q8_1EPKvPK10block_q8_1RKiEEEEvS3_S3_PfiiiiE10tmp_shared;
	add.s32 	%r12, %r422, %r421;
	setp.gt.u32 	%p5, %r2, 1;
	mul.wide.u32 	%rd52, %r2, 4;
	add.s64 	%rd20, %rd2, %rd52;
	add.s32 	%r13, %r3, %r2;
	ld.shared.f32 	%f151, [%r12];
	add.f32 	%f152, %f151, %f382;
	mov.b32 	%r423, %f152;
	shfl.sync.bfly.b32	%r424|%p6, %r423, 16, 31, -1;
	mov.b32 	%f153, %r424;
	add.f32 	%f154, %f152, %f153;
	mov.b32 	%r425, %f154;
	shfl.sync.bfly.b32	%r426|%p7, %r425, 8, 31, -1;
	mov.b32 	%f155, %r426;
	add.f32 	%f156, %f154, %f155;
	mov.b32 	%r427, %f156;
	shfl.sync.bfly.b32	%r428|%p8, %r427, 4, 31, -1;
	mov.b32 	%f157, %r428;
	add.f32 	%f158, %f156, %f157;
	mov.b32 	%r429, %f158;
	shfl.sync.bfly.b32	%r430|%p9, %r429, 2, 31, -1;
	mov.b32 	%f159, %r430;
	add.f32 	%f160, %f158, %f159;
	mov.b32 	%r431, %f160;
	shfl.sync.bfly.b32	%r432|%p10, %r431, 1, 31, -1;
	mov.b32 	%f161, %r432;
	add.f32 	%f162, %f160, %f161;
	st.local.f32 	[%rd2], %f162;
	ld.shared.f32 	%f163, [%r12+128];
	add.f32 	%f164, %f163, %f381;
	mov.b32 	%r433, %f164;
	shfl.sync.bfly.b32	%r434|%p11, %r433, 16, 31, -1;
	mov.b32 	%f165, %r434;
	add.f32 	%f166, %f164, %f165;
	mov.b32 	%r435, %f166;
	shfl.sync.bfly.b32	%r436|%p12, %r435, 8, 31, -1;
	mov.b32 	%f167, %r436;
	add.f32 	%f168, %f166, %f167;
	mov.b32 	%r437, %f168;
	shfl.sync.bfly.b32	%r438|%p13, %r437, 4, 31, -1;
	mov.b32 	%f169, %r438;
	add.f32 	%f170, %f168, %f169;
	mov.b32 	%r439, %f170;
	shfl.sync.bfly.b32	%r440|%p14, %r439, 2, 31, -1;
	mov.b32 	%f171, %r440;
	add.f32 	%f172, %f170, %f171;
	mov.b32 	%r441, %f172;
	shfl.sync.bfly.b32	%r442|%p15, %r441, 1, 31, -1;
	mov.b32 	%f173, %r442;
	add.f32 	%f174, %f172, %f173;
	st.local.f32 	[%rd2+4], %f174;
	@%p5 bra 	$L__BB105_9;
	ld.local.f32 	%f175, [%rd20];
	mul.wide.u32 	%rd53, %r13, 4;
	add.s64 	%rd54, %rd1, %rd53;
	st.global.f32 	[%rd54], %f175;
$L__BB105_9:
	setp.gt.u32 	%p16, %r2, 1;
	ld.shared.f32 	%f176, [%r12+256];
	add.f32 	%f177, %f176, %f380;
	mov.b32 	%r443, %f177;
	shfl.sync.bfly.b32	%r444|%p17, %r443, 16, 31, -1;
	mov.b32 	%f178, %r444;
	add.f32 	%f179, %f177, %f178;
	mov.b32 	%r445, %f179;
	shfl.sync.bfly.b32	%r446|%p18, %r445, 8, 31, -1;
	mov.b32 	%f180, %r446;
	add.f32 	%f181, %f179, %f180;
	mov.b32 	%r447, %f181;
	shfl.sync.bfly.b32	%r448|%p19, %r447, 4, 31, -1;
	mov.b32 	%f182, %r448;
	add.f32 	%f183, %f181, %f182;
	mov.b32 	%r449, %f183;
	shfl.sync.bfly.b32	%r450|%p20, %r449, 2, 31, -1;
	mov.b32 	%f184, %r450;
	add.f32 	%f185, %f183, %f184;
	mov.b32 	%r451, %f185;
	shfl.sync.bfly.b32	%r452|%p21, %r451, 1, 31, -1;
	mov.b32 	%f186, %r452;
	add.f32 	%f187, %f185, %f186;
	st.local.f32 	[%rd2+8], %f187;
	ld.shared.f32 	%f188, [%r12+384];
	add.f32 	%f189, %f188, %f379;
	mov.b32 	%r453, %f189;
	shfl.sync.bfly.b32	%r454|%p22, %r453, 16, 31, -1;
	mov.b32 	%f190, %r454;
	add.f32 	%f191, %f189, %f190;
	mov.b32 	%r455, %f191;
	shfl.sync.bfly.b32	%r456|%p23, %r455, 8, 31, -1;
	mov.b32 	%f192, %r456;
	add.f32 	%f193, %f191, %f192;
	mov.b32 	%r457, %f193;
	shfl.sync.bfly.b32	%r458|%p24, %r457, 4, 31, -1;
	mov.b32 	%f194, %r458;
	add.f32 	%f195, %f193, %f194;
	mov.b32 	%r459, %f195;
	shfl.sync.bfly.b32	%r460|%p25, %r459, 2, 31, -1;
	mov.b32 	%f196, %r460;
	add.f32 	%f197, %f195, %f196;
	mov.b32 	%r461, %f197;
	shfl.sync.bfly.b32	%r462|%p26, %r461, 1, 31, -1;
	mov.b32 	%f198, %r462;
	add.f32 	%f199, %f197, %f198;
	st.local.f32 	[%rd2+12], %f199;
	@%p16 bra 	$L__BB105_11;
	ld.local.f32 	%f200, [%rd20+8];
	add.s32 	%r463, %r13, %r15;
	mul.wide.u32 	%rd55, %r463, 4;
	add.s64 	%rd56, %rd1, %rd55;
	st.global.f32 	[%rd56], %f200;
$L__BB105_11:
	setp.gt.u32 	%p27, %r2, 1;
	ld.shared.f32 	%f201, [%r12+512];
	add.f32 	%f202, %f201, %f378;
	mov.b32 	%r464, %f202;
	shfl.sync.bfly.b32	%r465|%p28, %r464, 16, 31, -1;
	mov.b32 	%f203, %r465;
	add.f32 	%f204, %f202, %f203;
	mov.b32 	%r466, %f204;
	shfl.sync.bfly.b32	%r467|%p29, %r466, 8, 31, -1;
	mov.b32 	%f205, %r467;
	add.f32 	%f206, %f204, %f205;
	mov.b32 	%r468, %f206;
	shfl.sync.bfly.b32	%r469|%p30, %r468, 4, 31, -1;
	mov.b32 	%f207, %r469;
	add.f32 	%f208, %f206, %f207;
	mov.b32 	%r470, %f208;
	shfl.sync.bfly.b32	%r471|%p31, %r470, 2, 31, -1;
	mov.b32 	%f209, %r471;
	add.f32 	%f210, %f208, %f209;
	mov.b32 	%r472, %f210;
	shfl.sync.bfly.b32	%r473|%p32, %r472, 1, 31, -1;
	mov.b32 	%f211, %r473;
	add.f32 	%f212, %f210, %f211;
	st.local.f32 	[%rd2+16], %f212;
	ld.shared.f32 	%f213, [%r12+640];
	add.f32 	%f214, %f213, %f377;
	mov.b32 	%r474, %f214;
	shfl.sync.bfly.b32	%r475|%p33, %r474, 16, 31, -1;
	mov.b32 	%f215, %r475;
	add.f32 	%f216, %f214, %f215;
	mov.b32 	%r476, %f216;
	shfl.sync.bfly.b32	%r477|%p34, %r476, 8, 31, -1;
	mov.b32 	%f217, %r477;
	add.f32 	%f218, %f216, %f217;
	mov.b32 	%r478, %f218;
	shfl.sync.bfly.b32	%r479|%p35, %r478, 4, 31, -1;
	mov.b32 	%f219, %r479;
	add.f32 	%f220, %f218, %f219;
	mov.b32 	%r480, %f220;
	shfl.sync.bfly.b32	%r481|%p36, %r480, 2, 31, -1;
	mov.b32 	%f221, %r481;
	add.f32 	%f222, %f220, %f221;
	mov.b32 	%r482, %f222;
	shfl.sync.bfly.b32	%r483|%p37, %r482, 1, 31, -1;
	mov.b32 	%f223, %r483;
	add.f32 	%f224, %f222, %f223;
	st.local.f32 	[%rd2+20], %f224;
	@%p27 bra 	$L__BB105_13;
	ld.local.f32 	%f225, [%rd20+16];
	shl.b32 	%r484, %r15, 1;
	add.s32 	%r485, %r13, %r484;
	mul.wide.u32 	%rd57, %r485, 4;
	add.s64 	%rd58, %rd1, %rd57;
	st.global.f32 	[%rd58], %f225;
$L__BB105_13:
	setp.gt.u32 	%p38, %r2, 1;
	ld.shared.f32 	%f226, [%r12+768];
	add.f32 	%f227, %f226, %f376;
	mov.b32 	%r486, %f227;
	shfl.sync.bfly.b32	%r487|%p39, %r486, 16, 31, -1;
	mov.b32 	%f228, %r487;
	add.f32 	%f229, %f227, %f228;
	mov.b32 	%r488, %f229;
	shfl.sync.bfly.b32	%r489|%p40, %r488, 8, 31, -1;
	mov.b32 	%f230, %r489;
	add.f32 	%f231, %f229, %f230;
	mov.b32 	%r490, %f231;
	shfl.sync.bfly.b32	%r491|%p41, %r490, 4, 31, -1;
	mov.b32 	%f232, %r491;
	add.f32 	%f233, %f231, %f232;
	mov.b32 	%r492, %f233;
	shfl.sync.bfly.b32	%r493|%p42, %r492, 2, 31, -1;
	mov.b32 	%f234, %r493;
	add.f32 	%f235, %f233, %f234;
	mov.b32 	%r494, %f235;
	shfl.sync.bfly.b32	%r495|%p43, %r494, 1, 31, -1;
	mov.b32 	%f236, %r495;
	add.f32 	%f237, %f235, %f236;
	st.local.f32 	[%rd2+24], %f237;
	ld.shared.f32 	%f238, [%r12+896];
	add.f32 	%f239, %f238, %f375;
	mov.b32 	%r496, %f239;
	shfl.sync.bfly.b32	%r497|%p44, %r496, 16, 31, -1;
	mov.b32 	%f240, %r497;
	add.f32 	%f241, %f239, %f240;
	mov.b32 	%r498, %f241;
	shfl.sync.bfly.b32	%r499|%p45, %r498, 8, 31, -1;
	mov.b32 	%f242, %r499;
	add.f32 	%f243, %f241, %f242;
	mov.b32 	%r500, %f243;
	shfl.sync.bfly.b32	%r501|%p46, %r500, 4, 31, -1;
	mov.b32 	%f244, %r501;
	add.f32 	%f245, %f243, %f244;
	mov.b32 	%r502, %f245;
	shfl.sync.bfly.b32	%r503|%p47, %r502, 2, 31, -1;
	mov.b32 	%f246, %r503;
	add.f32 	%f247, %f245, %f246;
	mov.b32 	%r504, %f247;
	shfl.sync.bfly.b32	%r505|%p48, %r504, 1, 31, -1;
	mov.b32 	%f248, %r505;
	add.f32 	%f249, %f247, %f248;
	st.local.f32 	[%rd2+28], %f249;
	@%p38 bra 	$L__BB105_15;
	ld.local.f32 	%f250, [%rd20+24];
	mad.lo.s32 	%r506, %r15, 3, %r13;
	mul.wide.u32 	%rd59, %r506, 4;
	add.s64 	%rd60, %rd1, %rd59;
	st.global.f32 	[%rd60], %f250;
$L__BB105_15:
	setp.gt.u32 	%p49, %r2, 1;
	ld.shared.f32 	%f251, [%r12+1024];
	add.f32 	%f252, %f251, %f374;
	mov.b32 	%r507, %f252;
	shfl.sync.bfly.b32	%r508|%p50, %r507, 16, 31, -1;
	mov.b32 	%f253, %r508;
	add.f32 	%f254, %f252, %f253;
	mov.b32 	%r509, %f254;
	shfl.sync.bfly.b32	%r510|%p51, %r509, 8, 31, -1;
	mov.b32 	%f255, %r510;
	add.f32 	%f256, %f254, %f255;
	mov.b32 	%r511, %f256;
	shfl.sync.bfly.b32	%r512|%p52, %r511, 4, 31, -1;
	mov.b32 	%f257, %r512;
	add.f32 	%f258, %f256, %f257;
	mov.b32 	%r513, %f258;
	shfl.sync.bfly.b32	%r514|%p53, %r513, 2, 31, -1;
	mov.b32 	%f259, %r514;
	add.f32 	%f260, %f258, %f259;
	mov.b32 	%r515, %f260;
	shfl.sync.bfly.b32	%r516|%p54, %r515, 1, 31, -1;
	mov.b32 	%f261, %r516;
	add.f32 	%f262, %f260, %f261;
	st.local.f32 	[%rd2+32], %f262;
	ld.shared.f32 	%f263, [%r12+1152];
	add.f32 	%f264, %f263, %f373;
	mov.b32 	%r517, %f264;
	shfl.sync.bfly.b32	%r518|%p55, %r517, 16, 31, -1;
	mov.b32 	%f265, %r518;
	add.f32 	%f266, %f264, %f265;
	mov.b32 	%r519, %f266;
	shfl.sync.bfly.b32	%r520|%p56, %r519, 8, 31, -1;
	mov.b32 	%f267, %r520;
	add.f32 	%f268, %f266, %f267;
	mov.b32 	%r521, %f268;
	shfl.sync.bfly.b32	%r522|%p57, %r521, 4, 31, -1;
	mov.b32 	%f269, %r522;
	add.f32 	%f270, %f268, %f269;
	mov.b32 	%r523, %f270;
	shfl.sync.bfly.b32	%r524|%p58, %r523, 2, 31, -1;
	mov.b32 	%f271, %r524;
	add.f32 	%f272, %f270, %f271;
	mov.b32 	%r525, %f272;
	shfl.sync.bfly.b32	%r526|%p59, %r525, 1, 31, -1;
	mov.b32 	%f273, %r526;
	add.f32 	%f274, %f272, %f273;
	st.local.f32 	[%rd2+36], %f274;
	@%p49 bra 	$L__BB105_17;
	ld.local.f32 	%f275, [%rd20+32];
	shl.b32 	%r527, %r15, 2;
	add.s32 	%r528, %r13, %r527;
	mul.wide.u32 	%rd61, %r528, 4;
	add.s64 	%rd62, %rd1, %rd61;
	st.global.f32 	[%rd62], %f275;
$L__BB105_17:
	setp.gt.u32 	%p60, %r2, 1;
	ld.shared.f32 	%f276, [%r12+1280];
	add.f32 	%f277, %f276, %f372;
	mov.b32 	%r529, %f277;
	shfl.sync.bfly.b32	%r530|%p61, %r529, 16, 31, -1;
	mov.b32 	%f278, %r530;
	add.f32 	%f279, %f277, %f278;
	mov.b32 	%r531, %f279;
	shfl.sync.bfly.b32	%r532|%p62, %r531, 8, 31, -1;
	mov.b32 	%f280, %r532;
	add.f32 	%f281, %f279, %f280;
	mov.b32 	%r533, %f281;
	shfl.sync.bfly.b32	%r534|%p63, %r533, 4, 31, -1;
	mov.b32 	%f282, %r534;
	add.f32 	%f283, %f281, %f282;
	mov.b32 	%r535, %f283;
	shfl.sync.bfly.b32	%r536|%p64, %r535, 2, 31, -1;
	mov.b32 	%f284, %r536;
	add.f32 	%f285, %f283, %f284;
	mov.b32 	%r537, %f285;
	shfl.sync.bfly.b32	%r538|%p65, %r537, 1, 31, -1;
	mov.b32 	%f286, %r538;
	add.f32 	%f287, %f285, %f286;
	st.local.f32 	[%rd2+40], %f287;
	ld.shared.f32 	%f288, [%r12+1408];
	add.f32 	%f289, %f288, %f371;
	mov.b32 	%r539, %f289;
	shfl.sync.bfly.b32	%r540|%p66, %r539, 16, 31, -1;
	mov.b32 	%f290, %r540;
	add.f32 	%f291, %f289, %f290;
	mov.b32 	%r541, %f291;
	shfl.sync.bfly.b32	%r542|%p67, %r541, 8, 31, -1;
	mov.b32 	%f292, %r542;
	add.f32 	%f293, %f291, %f292;
	mov.b32 	%r543, %f293;
	shfl.sync.bfly.b32	%r544|%p68, %r543, 4, 31, -1;
	mov.b32 	%f294, %r544;
	add.f32 	%f295, %f293, %f294;
	mov.b32 	%r545, %f295;
	shfl.sync.bfly.b32	%r546|%p69, %r545, 2, 31, -1;
	mov.b32 	%f296, %r546;
	add.f32 	%f297, %f295, %f296;
	mov.b32 	%r547, %f297;
	shfl.sync.bfly.b32	%r548|%p70, %r547, 1, 31, -1;
	mov.b32 	%f298, %r548;
	add.f32 	%f299, %f297, %f298;
	st.local.f32 	[%rd2+44], %f299;
	@%p60 bra 	$L__BB105_19;
	ld.local.f32 	%f300, [%rd20+40];
	mad.lo.s32 	%r549, %r15, 5, %r13;
	mul.wide.u32 	%rd63, %r549, 4;
	add.s64 	%rd64, %rd1, %rd63;
	st.global.f32 	[%rd64], %f300;
$L__BB105_19:
	setp.gt.u32 	%p71, %r2, 1;
	ld.shared.f32 	%f301, [%r12+1536];
	add.f32 	%f302, %f301, %f370;
	mov.b32 	%r550, %f302;
	shfl.sync.bfly.b32	%r551|%p72, %r550, 16, 31, -1;
	mov.b32 	%f303, %r551;
	add.f32 	%f304, %f302, %f303;
	mov.b32 	%r552, %f304;
	shfl.sync.bfly.b32	%r553|%p73, %r552, 8, 31, -1;
	mov.b32 	%f305, %r553;
	add.f32 	%f306, %f304, %f305;
	mov.b32 	%r554, %f306;
	shfl.sync.bfly.b32	%r555|%p74, %r554, 4, 31, -1;
	mov.b32 	%f307, %r555;
	add.f32 	%f308, %f306, %f307;
	mov.b32 	%r556, %f308;
	shfl.sync.bfly.b32	%r557|%p75, %r556, 2, 31, -1;
	mov.b32 	%f309, %r557;
	add.f32 	%f310, %f308, %f309;
	mov.b32 	%r558, %f310;
	shfl.sync.bfly.b32	%r559|%p76, %r558, 1, 31, -1;
	mov.b32 	%f311, %r559;
	add.f32 	%f312, %f310, %f311;
	st.local.f32 	[%rd2+48], %f312;
	ld.shared.f32 	%f313, [%r12+1664];
	add.f32 	%f314, %f313, %f369;
	mov.b32 	%r560, %f314;
	shfl.sync.bfly.b32	%r561|%p77, %r560, 16, 31, -1;
	mov.b32 	%f315, %r561;
	add.f32 	%f316, %f314, %f315;
	mov.b32 	%r562, %f316;
	shfl.sync.bfly.b32	%r563|%p78, %r562, 8, 31, -1;
	mov.b32 	%f317, %r563;
	add.f32 	%f318, %f316, %f317;
	mov.b32 	%r564, %f318;
	shfl.sync.bfly.b32	%r565|%p79, %r564, 4, 31, -1;
	mov.b32 	%f319, %r565;
	add.f32 	%f320, %f318, %f319;
	mov.b32 	%r566, %f320;
	shfl.sync.bfly.b32	%r567|%p80, %r566, 2, 31, -1;
	mov.b32 	%f321, %r567;
	add.f32 	%f322, %f320, %f321;
	mov.b32 	%r568, %f322;
	shfl.sync.bfly.b32	%r569|%p81, %r568, 1, 31, -1;
	mov.b32 	%f323, %r569;
	add.f32 	%f324, %f322, %f323;
	st.local.f32 	[%rd2+52], %f324;
	@%p71 bra 	$L__BB105_21;
	ld.local.f32 	%f325, [%rd20+48];
	mad.lo.s32 	%r570, %r15, 6, %r13;
	mul.wide.u32 	%rd65, %r570, 4;
	add.s64 	%rd66, %rd1, %rd65;
	st.global.f32 	[%rd66], %f325;
$L__BB105_21:
	setp.gt.u32 	%p82, %r2, 1;
	ld.shared.f32 	%f326, [%r12+1792];
	add.f32 	%f327, %f326, %f368;
	mov.b32 	%r571, %f327;
	shfl.sync.bfly.b32	%r572|%p83, %r571, 16, 31, -1;
	mov.b32 	%f328, %r572;
	add.f32 	%f329, %f327, %f328;
	mov.b32 	%r573, %f329;
	shfl.sync.bfly.b32	%r574|%p84, %r573, 8, 31, -1;
	mov.b32 	%f330, %r574;
	add.f32 	%f331, %f329, %f330;
	mov.b32 	%r575, %f331;
	shfl.sync.bfly.b32	%r576|%p85, %r575, 4, 31, -1;
	mov.b32 	%f332, %r576;
	add.f32 	%f333, %f331, %f332;
	mov.b32 	%r577, %f333;
	shfl.sync.bfly.b32	%r578|%p86, %r577, 2, 31, -1;
	mov.b32 	%f334, %r578;
	add.f32 	%f335, %f333, %f334;
	mov.b32 	%r579, %f335;
	shfl.sync.bfly.b32	%r580|%p87, %r579, 1, 31, -1;
	mov.b32 	%f336, %r580;
	add.f32 	%f337, %f335, %f336;
	st.local.f32 	[%rd2+56], %f337;
	ld.shared.f32 	%f338, [%r12+1920];
	add.f32 	%f339, %f338, %f367;
	mov.b32 	%r581, %f339;
	shfl.sync.bfly.b32	%r582|%p88, %r581, 16, 31, -1;
	mov.b32 	%f340, %r582;
	add.f32 	%f341, %f339, %f340;
	mov.b32 	%r583, %f341;
	shfl.sync.bfly.b32	%r584|%p89, %r583, 8, 31, -1;
	mov.b32 	%f342, %r584;
	add.f32 	%f343, %f341, %f342;
	mov.b32 	%r585, %f343;
	shfl.sync.bfly.b32	%r586|%p90, %r585, 4, 31, -1;
	mov.b32 	%f344, %r586;
	add.f32 	%f345, %f343, %f344;
	mov.b32 	%r587, %f345;
	shfl.sync.bfly.b32	%r588|%p91, %r587, 2, 31, -1;
	mov.b32 	%f346, %r588;
	add.f32 	%f347, %f345, %f346;
	mov.b32 	%r589, %f347;
	shfl.sync.bfly.b32	%r590|%p92, %r589, 1, 31, -1;
	mov.b32 	%f348, %r590;
	add.f32 	%f349, %f347, %f348;
	st.local.f32 	[%rd2+60], %f349;
	@%p82 bra 	$L__BB105_23;
	ld.local.f32 	%f350, [%rd20+56];
	mad.lo.s32 	%r591, %r15, 7, %r13;
	mul.wide.u32 	%rd67, %r591, 4;
	add.s64 	%rd68, %rd1, %rd67;
	st.global.f32 	[%rd68], %f350;
$L__BB105_23:
	ret;

}
	// .globl	mul_mat_vec_q8_0_q8_1_cuda8
.visible .entry mul_mat_vec_q8_0_q8_1_cuda8(
	.param .u64 .ptr .align 1 mul_mat_vec_q8_0_q8_1_cuda8_param_0,
	.param .u64 .ptr .align 1 mul_mat_vec_q8_0_q8_1_cuda8_param_1,
	.param .u64 .ptr .align 1 mul_mat_vec_q8_0_q8_1_cuda8_param_2,
	.param .u32 mul_mat_vec_q8_0_q8_1_cuda8_param_3,
	.param .u32 mul_mat_vec_q8_0_q8_1_cuda8_param_4,
	.param .u32 mul_mat_vec_q8_0_q8_1_cuda8_param_5,
	.param .u32 mul_mat_vec_q8_0_q8_1_cuda8_param_6
)
{
	.local .align 16 .b8 	__local_depot106[64];
	.reg .b64 	%SP;
	.reg .b64 	%SPL;
	.reg .pred 	%p<93>;
	.reg .b16 	%rs<19>;
	.reg .b32 	%r<354>;
	.reg .b32 	%f<325>;
	.reg .b64 	%rd<73>;
	// demoted variable
	.shared .align 4 .b8 _ZZN34_INTERNAL_c8396950_4_k_cu_1fba617b13mul_mat_vec_qILi8ELi32ELi8E10block_q8_0Li2EXadL_ZNS_17vec_dot_q8_0_q8_1EPKvPK10block_q8_1RKiEEEEvS3_S3_PfiiiiE10tmp_shared[2048];
	mov.u64 	%SPL, __local_depot106;
	ld.param.u64 	%rd17, [mul_mat_vec_q8_0_q8_1_cuda8_param_0];
	ld.param.u64 	%rd18, [mul_mat_vec_q8_0_q8_1_cuda8_param_1];
	ld.param.u64 	%rd19, [mul_mat_vec_q8_0_q8_1_cuda8_param_2];
	ld.param.u32 	%r15, [mul_mat_vec_q8_0_q8_1_cuda8_param_3];
	ld.param.u32 	%r13, [mul_mat_vec_q8_0_q8_1_cuda8_param_5];
	ld.param.u32 	%r14, [mul_mat_vec_q8_0_q8_1_cuda8_param_6];
	cvta.to.global.u64 	%rd1, %rd19;
	add.u64 	%rd2, %SPL, 0;
	mov.u32 	%r1, %tid.y;
	shl.b32 	%r16, %r1, 5;
	mov.u32 	%r2, %tid.x;
	add.s32 	%r17, %r16, %r2;
	mov.u32 	%r18, %ctaid.x;
	shl.b32 	%r3, %r18, 1;
	shr.s32 	%r19, %r15, 31;
	shr.u32 	%r20, %r19, 27;
	add.s32 	%r21, %r15, %r20;
	shr.s32 	%r4, %r21, 5;
	mov.f32 	%f309, 0f00000000;
	st.local.v4.f32 	[%rd2], {%f309, %f309, %f309, %f309};
	st.local.v4.f32 	[%rd2+16], {%f309, %f309, %f309, %f309};
	st.local.v4.f32 	[%rd2+32], {%f309, %f309, %f309, %f309};
	st.local.v4.f32 	[%rd2+48], {%f309, %f309, %f309, %f309};
	shr.u32 	%r353, %r17, 2;
	setp.ge.s32 	%p1, %r353, %r4;
	mov.f32 	%f310, %f309;
	mov.f32 	%f311, %f309;
	mov.f32 	%f312, %f309;
	mov.f32 	%f313, %f309;
	mov.f32 	%f314, %f309;
	mov.f32 	%f315, %f309;
	mov.f32 	%f316, %f309;
	mov.f32 	%f317, %f309;
	mov.f32 	%f318, %f309;
	mov.f32 	%f319, %f309;
	mov.f32 	%f320, %f309;
	mov.f32 	%f321, %f309;
	mov.f32 	%f322, %f309;
	mov.f32 	%f323, %f309;
	mov.f32 	%f324, %f309;
	@%p1 bra 	$L__BB106_4;
	cvta.to.global.u64 	%rd21, %rd17;
	shl.b32 	%r22, %r2, 3;
	and.b32  	%r23, %r22, 24;
	cvt.u64.u32 	%rd3, %r23;
	shr.s32 	%r24, %r13, 31;
	shr.u32 	%r25, %r24, 27;
	add.s32 	%r26, %r13, %r25;
	shr.s32 	%r27, %r26, 5;
	mul.wide.s32 	%rd4, %r27, 36;
	mul.wide.u32 	%rd22, %r1, 32;
	cvt.u64.u32 	%rd23, %r2;
	add.s64 	%rd24, %rd22, %rd23;
	shr.u64 	%rd25, %rd24, 2;
	cvta.to.global.u64 	%rd26, %rd18;
	mad.lo.s64 	%rd72, %rd25, 36, %rd26;
	mul.wide.s32 	%rd6, %r27, 72;
	mul.wide.s32 	%rd7, %r27, 108;
	mul.wide.s32 	%rd8, %r27, 144;
	mul.wide.s32 	%rd9, %r27, 180;
	mul.wide.s32 	%rd10, %r27, 216;
	mul.wide.s32 	%rd11, %r27, 252;
	add.s64 	%rd12, %rd21, 4;
	mad.lo.s32 	%r352, %r3, %r4, %r353;
	mul.wide.s32 	%rd27, %r4, 34;
	add.s64 	%rd13, %rd21, %rd27;
	mov.f32 	%f309, 0f00000000;
$L__BB106_2:
	mul.wide.s32 	%rd28, %r352, 34;
	add.s64 	%rd29, %rd12, %rd28;
	add.s64 	%rd30, %rd13, %rd28;
	ld.global.u32 	%r28, [%rd72];
	// begin inline asm
	{.reg .f16 low,high;
 mov.b32 {low,high}, %r28;
 mov.b16 %rs1, low;}
	// end inline asm
	// begin inline asm
	{  cvt.f32.f16 %f51, %rs1;}

	// end inline asm
	add.s64 	%rd31, %rd29, %rd3;
	ld.global.u16 	%r164, [%rd31+-2];
	ld.global.u16 	%r165, [%rd31];
	shl.b32 	%r166, %r165, 16;
	or.b32  	%r149, %r166, %r164;
	add.s64 	%rd32, %rd72, %rd3;
	ld.global.u32 	%r31, [%rd32+4];
	ld.global.u16 	%r167, [%rd31+2];
	ld.global.u16 	%r168, [%rd31+4];
	shl.b32 	%r169, %r168, 16;
	or.b32  	%r153, %r169, %r167;
	ld.global.u32 	%r35, [%rd32+8];
	ld.global.u16 	%rs3, [%rd29+-4];
	// begin inline asm
	{  cvt.f32.f16 %f52, %rs3;}

	// end inline asm
	mov.b32 	%r159, 0;
	// begin inline asm
	dp4a.s32.s32 %r29, %r149, %r31, %r159;
	// end inline asm
	// begin inline asm
	dp4a.s32.s32 %r33, %r153, %r35, %r29;
	// end inline asm
	mul.f32 	%f61, %f52, %f51;
	cvt.rn.f32.s32 	%f62, %r33;
	fma.rn.f32 	%f324, %f61, %f62, %f324;
	add.s64 	%rd33, %rd30, %rd3;
	ld.global.u16 	%r170, [%rd33+2];
	ld.global.u16 	%r171, [%rd33+4];
	shl.b32 	%r172, %r171, 16;
	or.b32  	%r157, %r172, %r170;
	ld.global.u16 	%r173, [%rd33+6];
	ld.global.u16 	%r174, [%rd33+8];
	shl.b32 	%r175, %r174, 16;
	or.b32  	%r161, %r175, %r173;
	ld.global.u16 	%rs4, [%rd30];
	// begin inline asm
	{  cvt.f32.f16 %f53, %rs4;}

	// end inline asm
	// begin inline asm
	dp4a.s32.s32 %r37, %r157, %r31, %r159;
	// end inline asm
	// begin inline asm
	dp4a.s32.s32 %r41, %r161, %r35, %r37;
	// end inline asm
	mul.f32 	%f63, %f53, %f51;
	cvt.rn.f32.s32 	%f64, %r41;
	fma.rn.f32 	%f323, %f63, %f64, %f323;
	add.s64 	%rd34, %rd72, %rd4;
	ld.global.u32 	%r45, [%rd34];
	// begin inline asm
	{.reg .f16 low,high;
 mov.b32 {low,high}, %r45;
 mov.b16 %rs5, low;}
	// end inline asm
	// begin inline asm
	{  cvt.f32.f16 %f54, %rs5;}

	// end inline asm
	add.s64 	%rd35, %rd4, %rd3;
	add.s64 	%rd36, %rd72, %rd35;
	ld.global.u32 	%r56, [%rd36+4];
	ld.global.u32 	%r60, [%rd36+8];
	// begin inline asm
	dp4a.s32.s32 %r46, %r149, %r56, %r159;
	// end inline asm
	// begin inline asm
	dp4a.s32.s32 %r50, %r153, %r60, %r46;
	// end inline asm
	mul.f32 	%f65, %f52, %f54;
	cvt.rn.f32.s32 	%f66, %r50;
	fma.rn.f32 	%f322, %f65, %f66, %f322;
	// begin inline asm
	dp4a.s32.s32 %r54, %r157, %r56, %r159;
	// end inline asm
	// begin inline asm
	dp4a.s32.s32 %r58, %r161, %r60, %r54;
	// end inline asm
	mul.f32 	%f67, %f53, %f54;
	cvt.rn.f32.s32 	%f68, %r58;
	fma.rn.f32 	%f321, %f67, %f68, %f321;
	add.s64 	%rd37, %rd72, %rd6;
	ld.global.u32 	%r62, [%rd37];
	// begin inline asm
	{.reg .f16 low,high;
 mov.b32 {low,high}, %r62;
 mov.b16 %rs7, low;}
	// end inline asm
	// begin inline asm
	{  cvt.f32.f16 %f55, %rs7;}

	// end inline asm
	add.s64 	%rd38, %rd6, %rd3;
	add.s64 	%rd39, %rd72, %rd38;
	ld.global.u32 	%r73, [%rd39+4];
	ld.global.u32 	%r77, [%rd39+8];
	// begin inline asm
	dp4a.s32.s32 %r63, %r149, %r73, %r159;
	// end inline asm
	// begin inline asm
	dp4a.s32.s32 %r67, %r153, %r77, %r63;
	// end inline asm
	mul.f32 	%f69, %f52, %f55;
	cvt.rn.f32.s32 	%f70, %r67;
	fma.rn.f32 	%f320, %f69, %f70, %f320;
	// begin inline asm
	dp4a.s32.s32 %r71, %r157, %r73, %r159;
	// end inline asm
	// begin inline asm
	dp4a.s32.s32 %r75, %r161, %r77, %r71;
	// end inline asm
	mul.f32 	%f71, %f53, %f55;
	cvt.rn.f32.s32 	%f72, %r75;
	fma.rn.f32 	%f319, %f71, %f72, %f319;
	add.s64 	%rd40, %rd72, %rd7;
	ld.global.u32 	%r79, [%rd40];
	// begin inline asm
	{.reg .f16 low,high;
 mov.b32 {low,high}, %r79;
 mov.b16 %rs9, low;}
	// end inline asm
	// begin inline asm
	{  cvt.f32.f16 %f56, %rs9;}

	// end inline asm
	add.s64 	%rd41, %rd7, %rd3;
	add.s64 	%rd42, %rd72, %rd41;
	ld.global.u32 	%r90, [%rd42+4];
	ld.global.u32 	%r94, [%rd42+8];
	// begin inline asm
	dp4a.s32.s32 %r80, %r149, %r90, %r159;
	// end inline asm
	// begin inline asm
	dp4a.s32.s32 %r84, %r153, %r94, %r80;
	// end inline asm
	mul.f32 	%f73, %f52, %f56;
	cvt.rn.f32.s32 	%f74, %r84;
	fma.rn.f32 	%f318, %f73, %f74, %f318;
	// begin inline asm
	dp4a.s32.s32 %r88, %r157, %r90, %r159;
	// end inline asm
	// begin inline asm
	dp4a.s32.s32 %r92, %r161, %r94, %r88;
	// end inline asm
	mul.f32 	%f75, %f53, %f56;
	cvt.rn.f32.s32 	%f76, %r92;
	fma.rn.f32 	%f317, %f75, %f76, %f317;
	add.s64 	%rd43, %rd72, %rd8;
	ld.global.u32 	%r96, [%rd43];
	// begin inline asm
	{.reg .f16 low,high;
 mov.b32 {low,high}, %r96;
 mov.b16 %rs11, low;}
	// end inline asm
	// begin inline asm
	{  cvt.f32.f16 %f57, %rs11;}

	// end inline asm
	add.s64 	%rd44, %rd8, %rd3;
	add.s64 	%rd45, %rd72, %rd44;
	ld.global.u32 	%r107, [%rd45+4];
	ld.global.u32 	%r111, [%rd45+8];
	// begin inline asm
	dp4a.s32.s32 %r97, %r149, %r107, %r159;
	// end inline asm
	// begin inline asm
	dp4a.s32.s32 %r101, %r153, %r111, %r97;
	// end inline asm
	mul.f32 	%f77, %f52, %f57;
	cvt.rn.f32.s32 	%f78, %r101;
	fma.rn.f32 	%f316, %f77, %f78, %f316;
	// begin inline asm
	dp4a.s32.s32 %r105, %r157, %r107, %r159;
	// end inline asm
	// begin inline asm
	dp4a.s32.s32 %r109, %r161, %r111, %r105;
	// end inline asm
	mul.f32 	%f79, %f53, %f57;
	cvt.rn.f32.s32 	%f80, %r109;
	fma.rn.f32 	%f315, %f79, %f80, %f315;
	add.s64 	%rd46, %rd72, %rd9;
	ld.global.u32 	%r113, [%rd46];
	// begin inline asm
	{.reg .f16 low,high;
 mov.b32 {low,high}, %r113;
 mov.b16 %rs13, low;}
	// end inline asm
	// begin inline asm
	{  cvt.f32.f16 %f58, %rs13;}

	// end inline asm
	add.s64 	%rd47, %rd9, %rd3;
	add.s64 	%rd48, %rd72, %rd47;
	ld.global.u32 	%r124, [%rd48+4];
	ld.global.u32 	%r128, [%rd48+8];
	// begin inline asm
	dp4a.s32.s32 %r114, %r149, %r124, %r159;
	// end inline asm
	// begin inline asm
	dp4a.s32.s32 %r118, %r153, %r128, %r114;
	// end inline asm
	mul.f32 	%f81, %f52, %f58;
	cvt.rn.f32.s32 	%f82, %r118;
	fma.rn.f32 	%f314, %f81, %f82, %f314;
	// begin inline asm
	dp4a.s32.s32 %r122, %r157, %r124, %r159;
	// end inline asm
	// begin inline asm
	dp4a.s32.s32 %r126, %r161, %r128, %r122;
	// end inline asm
	mul.f32 	%f83, %f53, %f58;
	cvt.rn.f32.s32 	%f84, %r126;
	fma.rn.f32 	%f313, %f83, %f84, %f313;
	add.s64 	%rd49, %rd72, %rd10;
	ld.global.u32 	%r130, [%rd49];
	// begin inline asm
	{.reg .f16 low,high;
 mov.b32 {low,high}, %r130;
 mov.b16 %rs15, low;}
	// end inline asm
	// begin inline asm
	{  cvt.f32.f16 %f59, %rs15;}

	// end inline asm
	add.s64 	%rd50, %rd10, %rd3;
	add.s64 	%rd51, %rd72, %rd50;
	ld.global.u32 	%r141, [%rd51+4];
	ld.global.u32 	%r145, [%rd51+8];
	// begin inline asm
	dp4a.s32.s32 %r131, %r149, %r141, %r159;
	// end inline asm
	// begin inline asm
	dp4a.s32.s32 %r135, %r153, %r145, %r131;
	// end inline asm
	mul.f32 	%f85, %f52, %f59;
	cvt.rn.f32.s32 	%f86, %r135;
	fma.rn.f32 	%f312, %f85, %f86, %f312;
	// begin inline asm
	dp4a.s32.s32 %r139, %r157, %r141, %r159;
	// end inline asm
	// begin inline asm
	dp4a.s32.s32 %r143, %r161, %r145, %r139;
	// end inline asm
	mul.f32 	%f87, %f53, %f59;
	cvt.rn.f32.s32 	%f88, %r143;
	fma.rn.f32 	%f311, %f87, %f88, %f311;
	add.s64 	%rd52, %rd72, %rd11;
	ld.global.u32 	%r147, [%rd52];
	// begin inline asm
	{.reg .f16 low,high;
 mov.b32 {low,high}, %r147;
 mov.b16 %rs17, low;}
	// end inline asm
	// begin inline asm
	{  cvt.f32.f16 %f60, %rs17;}

	// end inline asm
	add.s64 	%rd53, %rd11, %rd3;
	add.s64 	%rd54, %rd72, %rd53;
	ld.global.u32 	%r158, [%rd54+4];
	ld.global.u32 	%r162, [%rd54+8];
	// begin inline asm
	dp4a.s32.s32 %r148, %r149, %r158, %r159;
	// end inline asm
	// begin inline asm
	dp4a.s32.s32 %r152, %r153, %r162, %r148;
	// end inline asm
	mul.f32 	%f89, %f52, %f60;
	cvt.rn.f32.s32 	%f90, %r152;
	fma.rn.f32 	%f310, %f89, %f90, %f310;
	// begin inline asm
	dp4a.s32.s32 %r156, %r157, %r158, %r159;
	// end inline asm
	// begin inline asm
	dp4a.s32.s32 %r160, %r161, %r162, %r156;
	// end inline asm
	mul.f32 	%f91, %f53, %f60;
	cvt.rn.f32.s32 	%f92, %r160;
	fma.rn.f32 	%f309, %f91, %f92, %f309;
	add.s32 	%r353, %r353, 16;
	add.s64 	%rd72, %rd72, 576;
	add.s32 	%r352, %r352, 16;
	setp.lt.s32 	%p2, %r353, %r4;
	@%p2 bra 	$L__BB106_2;
	st.local.v4.f32 	[%rd2], {%f324, %f323, %f322, %f321};
	st.local.v4.f32 	[%rd2+16], {%f320, %f319, %f318, %f317};
	st.local.v4.f32 	[%rd2+32], {%f316, %f315, %f314, %f313};
	st.local.v4.f32 	[%rd2+48], {%f312, %f311, %f310, %f309};
$L__BB106_4:
	setp.eq.s32 	%p3, %r1, 0;
	@%p3 bra 	$L__BB106_6;
	shl.b32 	%r176, %r1, 11;
	mov.u32 	%r177, _ZZN34_INTERNAL_c8396950_4_k_cu_1fba617b13mul_mat_vec_qILi8ELi32ELi8E10block_q8_0Li2EXadL_ZNS_17vec_dot_q8_0_q8_1EPKvPK10block_q8_1RKiEEEEvS3_S3_PfiiiiE10tmp_shared;
	add.s32 	%r178, %r177, %r176;
	shl.b32 	%r179, %r2, 2;
	add.s32 	%r180, %r178, %r179;
	st.shared.f32 	[%r180+-2048], %f324;
	st.shared.f32 	[%r180+-1920], %f323;
	st.shared.f32 	[%r180+-1792], %f322;
	st.shared.f32 	[%r180+-1664], %f321;
	st.shared.f32 	[%r180+-1536], %f320;
	st.shared.f32 	[%r180+-1408], %f319;
	st.shared.f32 	[%r180+-1280], %f318;
	st.shared.f32 	[%r180+-1152], %f317;
	st.shared.f32 	[%r180+-1024], %f316;
	st.shared.f32 	[%r180+-896], %f315;
	st.shared.f32 	[%r180+-768], %f314;
	st.shared.f32 	[%r180+-640], %f313;
	st.shared.f32 	[%r180+-512], %f312;
	st.shared.f32 	[%r180+-384], %f311;
	st.shared.f32 	[%r180+-256], %f310;
	st.shared.f32 	[%r180+-128], %f309;
$L__BB106_6:
	setp.ne.s32 	%p4, %r1, 0;
	bar.sync 	0;
	@%p4 bra 	$L__BB106_23;
	shl.b32 	%r181, %r2, 2;
	mov.u32 	%r182, _ZZN34_INTERNAL_c8396950_4_k_cu_1fba617b13mul_mat_vec_qILi8ELi32ELi8E10block_q8_0Li2EXadL_ZNS_17vec_dot_q8_0_q8_1EPKvPK10block_q8_1RKiEEEEvS3_S3_PfiiiiE10tmp_shared;
	add.s32 	%r11, %r182, %r181;
	setp.gt.u32 	%p5, %r2, 1;
	mul.wide.u32 	%rd55, %r2, 4;
	add.s64 	%rd16, %rd2, %rd55;
	add.s32 	%r12, %r3, %r2;
	ld.shared.f32 	%f93, [%r11];
	add.f32 	%f94, %f93, %f324;
	mov.b32 	%r183, %f94;
	shfl.sync.bfly.b32	%r184|%p6, %r183, 16, 31, -1;
	mov.b32 	%f95, %r184;
	add.f32 	%f96, %f94, %f95;
	mov.b32 	%r185, %f96;
	shfl.sync.bfly.b32	%r186|%p7, %r185, 8, 31, -1;
	mov.b32 	%f97, %r186;
	add.f32 	%f98, %f96, %f97;
	mov.b32 	%r187, %f98;
	shfl.sync.bfly.b32	%r188|%p8, %r187, 4, 31, -1;
	mov.b32 	%f99, %r188;
	add.f32 	%f100, %f98, %f99;
	mov.b32 	%r189, %f100;
	shfl.sync.bfly.b32	%r190|%p9, %r189, 2, 31, -1;
	mov.b32 	%f101, %r190;
	add.f32 	%f102, %f100, %f101;
	mov.b32 	%r191, %f102;
	shfl.sync.bfly.b32	%r192|%p10, %r191, 1, 31, -1;
	mov.b32 	%f103, %r192;
	add.f32 	%f104, %f102, %f103;
	st.local.f32 	[%rd2], %f104;
	ld.shared.f32 	%f105, [%r11+128];
	add.f32 	%f106, %f105, %f323;
	mov.b32 	%r193, %f106;
	shfl.sync.bfly.b32	%r194|%p11, %r193, 16, 31, -1;
	mov.b32 	%f107, %r194;
	add.f32 	%f108, %f106, %f107;
	mov.b32 	%r195, %f108;
	shfl.sync.bfly.b32	%r196|%p12, %r195, 8, 31, -1;
	mov.b32 	%f109, %r196;
	add.f32 	%f110, %f108, %f109;
	mov.b32 	%r197, %f110;
	shfl.sync.bfly.b32	%r198|%p13, %r197, 4, 31, -1;
	mov.b32 	%f111, %r198;
	add.f32 	%f112, %f110, %f111;
	mov.b32 	%r199, %f112;
	shfl.sync.bfly.b32	%r200|%p14, %r199, 2, 31, -1;
	mov.b32 	%f113, %r200;
	add.f32 	%f114, %f112, %f113;
	mov.b32 	%r201, %f114;
	shfl.sync.bfly.b32	%r202|%p15, %r201, 1, 31, -1;
	mov.b32 	%f115, %r202;
	add.f32 	%f116, %f114, %f115;
	st.local.f32 	[%rd2+4], %f116;
	@%p5 bra 	$L__BB106_9;
	ld.local.f32 	%f117, [%rd16];
	mul.wide.u32 	%rd56, %r12, 4;
	add.s64 	%rd57, %rd1, %rd56;
	st.global.f32 	[%rd57], %f117;
$L__BB106_9:
	setp.gt.u32 	%p16, %r2, 1;
	ld.shared.f32 	%f118, [%r11+256];
	add.f32 	%f119, %f118, %f322;
	mov.b32 	%r203, %f119;
	shfl.sync.bfly.b32	%r204|%p17, %r203, 16, 31, -1;
	mov.b32 	%f120, %r204;
	add.f32 	%f121, %f119, %f120;
	mov.b32 	%r205, %f121;
	shfl.sync.bfly.b32	%r206|%p18, %r205, 8, 31, -1;
	mov.b32 	%f122, %r206;
	add.f32 	%f123, %f121, %f122;
	mov.b32 	%r207, %f123;
	shfl.sync.bfly.b32	%r208|%p19, %r207, 4, 31, -1;
	mov.b32 	%f124, %r208;
	add.f32 	%f125, %f123, %f124;
	mov.b32 	%r209, %f125;
	shfl.sync.bfly.b32	%r210|%p20, %r209, 2, 31, -1;
	mov.b32 	%f126, %r210;
	add.f32 	%f127, %f125, %f126;
	mov.b32 	%r211, %f127;
	shfl.sync.bfly.b32	%r212|%p21, %r211, 1, 31, -1;
	mov.b32 	%f128, %r212;
	add.f32 	%f129, %f127, %f128;
	st.local.f32 	[%rd2+8], %f129;
	ld.shared.f32 	%f130, [%r11+384];
	add.f32 	%f131, %f130, %f321;
	mov.b32 	%r213, %f131;
	shfl.sync.bfly.b32	%r214|%p22, %r213, 16, 31, -1;
	mov.b32 	%f132, %r214;
	add.f32 	%f133, %f131, %f132;
	mov.b32 	%r215, %f133;
	shfl.sync.bfly.b32	%r216|%p23, %r215, 8, 31, -1;
	mov.b32 	%f134, %r216;
	add.f32 	%f135, %f133, %f134;
	mov.b32 	%r217, %f135;
	shfl.sync.bfly.b32	%r218|%p24, %r217, 4, 31, -1;
	mov.b32 	%f136, %r218;
	add.f32 	%f137, %f135, %f136;
	mov.b32 	%r219, %f137;
	shfl.sync.bfly.b32	%r220|%p25, %r219, 2, 31, -1;
	mov.b32 	%f138, %r220;
	add.f32 	%f139, %f137, %f138;
	mov.b32 	%r221, %f139;
	shfl.sync.bfly.b32	%r222|%p26, %r221, 1, 31, -1;
	mov.b32 	%f140, %r222;
	add.f32 	%f141, %f139, %f140;
	st.local.f32 	[%rd2+12], %f141;
	@%p16 bra 	$L__BB106_11;
	ld.local.f32 	%f142, [%rd16+8];
	add.s32 	%r223, %r12, %r14;
	mul.wide.u32 	%rd58, %r223, 4;
	add.s64 	%rd59, %rd1, %rd58;
	st.global.f32 	[%rd59], %f142;
$L__BB106_11:
	setp.gt.u32 	%p27, %r2, 1;
	ld.shared.f32 	%f143, [%r11+512];
	add.f32 	%f144, %f143, %f320;
	mov.b32 	%r224, %f144;
	shfl.sync.bfly.b32	%r225|%p28, %r224, 16, 31, -1;
	mov.b32 	%f145, %r225;
	add.f32 	%f146, %f144, %f145;
	mov.b32 	%r226, %f146;
	shfl.sync.bfly.b32	%r227|%p29, %r226, 8, 31, -1;
	mov.b32 	%f147, %r227;
	add.f32 	%f148, %f146, %f147;
	mov.b32 	%r228, %f148;
	shfl.sync.bfly.b32	%r229|%p30, %r228, 4, 31, -1;
	mov.b32 	%f149, %r229;
	add.f32 	%f150, %f148, %f149;
	mov.b32 	%r230, %f150;
	shfl.sync.bfly.b32	%r231|%p31, %r230, 2, 31, -1;
	mov.b32 	%f151, %r231;
	add.f32 	%f152, %f150, %f151;
	mov.b32 	%r232, %f152;
	shfl.sync.bfly.b32	%r233|%p32, %r232, 1, 31, -1;
	mov.b32 	%f153, %r233;
	add.f32 	%f154, %f152, %f153;
	st.local.f32 	[%rd2+16], %f154;
	ld.shared.f32 	%f155, [%r11+640];
	add.f32 	%f156, %f155, %f319;
	mov.b32 	%r234, %f156;
	shfl.sync.bfly.b32	%r235|%p33, %r234, 16, 31, -1;
	mov.b32 	%f157, %r235;
	add.f32 	%f158, %f156, %f157;
	mov.b32 	%r236, %f158;
	shfl.sync.bfly.b32	%r237|%p34, %r236, 8, 31, -1;
	mov.b32 	%f159, %r237;
	add.f32 	%f160, %f158, %f159;
	mov.b32 	%r238, %f160;
	shfl.sync.bfly.b32	%r239|%p35, %r238, 4, 31, -1;
	mov.b32 	%f161, %r239;
	add.f32 	%f162, %f160, %f161;
	mov.b32 	%r240, %f162;
	shfl.sync.bfly.b32	%r241|%p36, %r240, 2, 31, -1;
	mov.b32 	%f163, %r241;
	add.f32 	%f164, %f162, %f163;
	mov.b32 	%r242, %f164;
	shfl.sync.bfly.b32	%r243|%p37, %r242, 1, 31, -1;
	mov.b32 	%f165, %r243;
	add.f32 	%f166, %f164, %f165;
	st.local.f32 	[%rd2+20], %f166;
	@%p27 bra 	$L__BB106_13;
	ld.local.f32 	%f167, [%rd16+16];
	shl.b32 	%r244, %r14, 1;
	add.s32 	%r245, %r12, %r244;
	mul.wide.u32 	%rd60, %r245, 4;
	add.s64 	%rd61, %rd1, %rd60;
	st.global.f32 	[%rd61], %f167;
$L__BB106_13:
	setp.gt.u32 	%p38, %r2, 1;
	ld.shared.f32 	%f168, [%r11+768];
	add.f32 	%f169, %f168, %f318;
	mov.b32 	%r246, %f169;
	shfl.sync.bfly.b32	%r247|%p39, %r246, 16, 31, -1;
	mov.b32 	%f170, %r247;
	add.f32 	%f171, %f169, %f170;
	mov.b32 	%r248, %f171;
	shfl.sync.bfly.b32	%r249|%p40, %r248, 8, 31, -1;
	mov.b32 	%f172, %r249;
	add.f32 	%f173, %f171, %f172;
	mov.b32 	%r250, %f173;
	shfl.sync.bfly.b32	%r251|%p41, %r250, 4, 31, -1;
	mov.b32 	%f174, %r251;
	add.f32 	%f175, %f173, %f174;
	mov.b32 	%r252, %f175;
	shfl.sync.bfly.b32	%r253|%p42, %r252, 2, 31, -1;
	mov.b32 	%f176, %r253;
	add.f32 	%f177, %f175, %f176;
	mov.b32 	%r254, %f177;
	shfl.sync.bfly.b32	%r255|%p43, %r254, 1, 31, -1;
	mov.b32 	%f178, %r255;
	add.f32 	%f179, %f177, %f178;
	st.local.f32 	[%rd2+24], %f179;
	ld.shared.f32 	%f180, [%r11+896];
	add.f32 	%f181, %f180, %f317;
	mov.b32 	%r256, %f181;
	shfl.sync.bfly.b32	%r257|%p44, %r256, 16, 31, -1;
	mov.b32 	%f182, %r257;
	add.f32 	%f183, %f181, %f182;
	mov.b32 	%r258, %f183;
	shfl.sync.bfly.b32	%r259|%p45, %r258, 8, 31, -1;
	mov.b32 	%f184, %r259;
	add.f32 	%f185, %f183, %f184;
	mov.b32 	%r260, %f185;
	shfl.sync.bfly.b32	%r261|%p46, %r260, 4, 31, -1;
	mov.b32 	%f186, %r261;
	add.f32 	%f187, %f185, %f186;
	mov.b32 	%r262, %f187;
	shfl.sync.bfly.b32	%r263|%p47, %r262, 2, 31, -1;
	mov.b32 	%f188, %r263;
	add.f32 	%f189, %f187, %f188;
	mov.b32 	%r264, %f189;
	shfl.sync.bfly.b32	%r265|%p48, %r264, 1, 31, -1;
	mov.b32 	%f190, %r265;
	add.f32 	%f191, %f189, %f190;
	st.local.f32 	[%rd2+28], %f191;
	@%p38 bra 	$L__BB106_15;
	ld.local.f32 	%f192, [%rd16+24];
	mad.lo.s32 	%r266, %r14, 3, %r12;
	mul.wide.u32 	%rd62, %r266, 4;
	add.s64 	%rd63, %rd1, %rd62;
	st.global.f32 	[%rd63], %f192;
$L__BB106_15:
	setp.gt.u32 	%p49, %r2, 1;
	ld.shared.f32 	%f193, [%r11+1024];
	add.f32 	%f194, %f193, %f316;
	mov.b32 	%r267, %f194;
	shfl.sync.bfly.b32	%r268|%p50, %r267, 16, 31, -1;
	mov.b32 	%f195, %r268;
	add.f32 	%f196, %f194, %f195;
	mov.b32 	%r269, %f196;
	shfl.sync.bfly.b32	%r270|%p51, %r269, 8, 31, -1;
	mov.b32 	%f197, %r270;
	add.f32 	%f198, %f196, %f197;
	mov.b32 	%r271, %f198;
	shfl.sync.bfly.b32	%r272|%p52, %r271, 4, 31, -1;
	mov.b32 	%f199, %r272;
	add.f32 	%f200, %f198, %f199;
	mov.b32 	%r273, %f200;
	shfl.sync.bfly.b32	%r274|%p53, %r273, 2, 31, -1;
	mov.b32 	%f201, %r274;
	add.f32 	%f202, %f200, %f201;
	mov.b32 	%r275, %f202;
	shfl.sync.bfly.b32	%r276|%p54, %r275, 1, 31, -1;
	mov.b32 	%f203, %r276;
	add.f32 	%f204, %f202, %f203;
	st.local.f32 	[%rd2+32], %f204;
	ld.shared.f32 	%f205, [%r11+1152];
	add.f32 	%f206, %f205, %f315;
	mov.b32 	%r277, %f206;
	shfl.sync.bfly.b32	%r278|%p55, %r277, 16, 31, -1;
	mov.b32 	%f207, %r278;
	add.f32 	%f208, %f206, %f207;
	mov.b32 	%r279, %f208;
	shfl.sync.bfly.b32	%r280|%p56, %r279, 8, 31, -1;
	mov.b32 	%f209, %r280;
	add.f32 	%f210, %f208, %f209;
	mov.b32 	%r281, %f210;
	shfl.sync.bfly.b32	%r282|%p57, %r281, 4, 31, -1;
	mov.b32 	%f211, %r282;
	add.f32 	%f212, %f210, %f211;
	mov.b32 	%r283, %f212;
	shfl.sync.bfly.b32	%r284|%p58, %r283, 2, 31, -1;
	mov.b32 	%f213, %r284;
	add.f32 	%f214, %f212, %f213;
	mov.b32 	%r285, %f214;
	shfl.sync.bfly.b32	%r286|%p59, %r285, 1, 31, -1;
	mov.b32 	%f215, %r286;
	add.f32 	%f216, %f214, %f215;
	st.local.f32 	[%rd2+36], %f216;
	@%p49 bra 	$L__BB106_17;
	ld.local.f32 	%f217, [%rd16+32];
	shl.b32 	%r287, %r14, 2;
	add.s32 	%r288, %r12, %r287;
	mul.wide.u32 	%rd64, %r288, 4;
	add.s64 	%rd65, %rd1, %rd64;
	st.global.f32 	[%rd65], %f217;
$L__BB106_17:
	setp.gt.u32 	%p60, %r2, 1;
	ld.shared.f32 	%f218, [%r11+1280];
	add.f32 	%f219, %f218, %f314;
	mov.b32 	%r289, %f219;
	shfl.sync.bfly.b32	%r290|%p61, %r289, 16, 31, -1;
	mov.b32 	%f220, %r290;
	add.f32 	%f221, %f219, %f220;
	mov.b32 	%r291, %f221;
	shfl.sync.bfly.b32	%r292|%p62, %r291, 8, 31, -1;
	mov.b32 	%f222, %r292;
	add.f32 	%f223, %f221, %f222;
	mov.b32 	%r293, %f223;
	shfl.sync.bfly.b32	%r294|%p63, %r293, 4, 31, -1;
	mov.b32 	%f224, %r294;
	add.f32 	%f225, %f223, %f224;
	mov.b32 	%r295, %f225;
	shfl.sync.bfly.b32	%r296|%p64, %r295, 2, 31, -1;
	mov.b32 	%f226, %r296;
	add.f32 	%f227, %f225, %f226;
	mov.b32 	%r297, %f227;
	shfl.sync.bfly.b32	%r298|%p65, %r297, 1, 31, -1;
	mov.b32 	%f228, %r298;
	add.f32 	%f229, %f227, %f228;
	st.local.f32 	[%rd2+40], %f229;
	ld.shared.f32 	%f230, [%r11+1408];
	add.f32 	%f231, %f230, %f313;
	mov.b32 	%r299, %f231;
	shfl.sync.bfly.b32	%r300|%p66, %r299, 16, 31, -1;
	mov.b32 	%f232, %r300;
	add.f32 	%f233, %f231, %f232;
	mov.b32 	%r301, %f233;
	shfl.sync.bfly.b32	%r302|%p67, %r301, 8, 31, -1;
	mov.b32 	%f234, %r302;
	add.f32 	%f235, %f233, %f234;
	mov.b32 	%r303, %f235;
	shfl.sync.bfly.b32	%r304|%p68, %r303, 4, 31, -1;
	mov.b32 	%f236, %r304;
	add.f32 	%f237, %f235, %f236;
	mov.b32 	%r305, %f237;
	shfl.sync.bfly.b32	%r306|%p69, %r305, 2, 31, -1;
	mov.b32 	%f238, %r306;
	add.f32 	%f239, %f237, %f238;
	mov.b32 	%r307, %f239;
	shfl.sync.bfly.b32	%r308|%p70, %r307, 1, 31, -1;
	mov.b32 	%f240, %r308;
	add.f32 	%f241, %f239, %f240;
	st.local.f32 	[%rd2+44], %f241;
	@%p60 bra 	$L__BB106_19;
	ld.local.f32 	%f242, [%rd16+40];
	mad.lo.s32 	%r309, %r14, 5, %r12;
	mul.wide.u32 	%rd66, %r309, 4;
	add.s64 	%rd67, %rd1, %rd66;
	st.global.f32 	[%rd67], %f242;
$L__BB106_19:
	setp.gt.u32 	%p71, %r2, 1;
	ld.shared.f32 	%f243, [%r11+1536];
	add.f32 	%f244, %f243, %f312;
	mov.b32 	%r310, %f244;
	shfl.sync.bfly.b32	%r311|%p72, %r310, 16, 31, -1;
	mov.b32 	%f245, %r311;
	add.f32 	%f246, %f244, %f245;
	mov.b32 	%r312, %f246;
	shfl.sync.bfly.b32	%r313|%p73, %r312, 8, 31, -1;
	mov.b32 	%f247, %r313;
	add.f32 	%f248, %f246, %f247;
	mov.b32 	%r314, %f248;
	shfl.sync.bfly.b32	%r315|%p74, %r314, 4, 31, -1;
	mov.b32 	%f249, %r315;
	add.f32 	%f250, %f248, %f249;
	mov.b32 	%r316, %f250;
	shfl.sync.bfly.b32	%r317|%p75, %r316, 2, 31, -1;
	mov.b32 	%f251, %r317;
	add.f32 	%f252, %f250, %f251;
	mov.b32 	%r318, %f252;
	shfl.sync.bfly.b32	%r319|%p76, %r318, 1, 31, -1;
	mov.b32 	%f253, %r319;
	add.f32 	%f254, %f252, %f253;
	st.local.f32 	[%rd2+48], %f254;
	ld.shared.f32 	%f255, [%r11+1664];
	add.f32 	%f256, %f255, %f311;
	mov.b32 	%r320, %f256;
	shfl.sync.bfly.b32	%r321|%p77, %r320, 16, 31, -1;
	mov.b32 	%f257, %r321;
	add.f32 	%f258, %f256, %f257;
	mov.b32 	%r322, %f258;
	shfl.sync.bfly.b32	%r323|%p78, %r322, 8, 31, -1;
	mov.b32 	%f259, %r323;
	add.f32 	%f260, %f258, %f259;
	mov.b32 	%r324, %f260;
	shfl.sync.bfly.b32	%r325|%p79, %r324, 4, 31, -1;
	mov.b32 	%f261, %r325;
	add.f32 	%f262, %f260, %f261;
	mov.b32 	%r326, %f262;
	shfl.sync.bfly.b32	%r327|%p80, %r326, 2, 31, -1;
	mov.b32 	%f263, %r327;
	add.f32 	%f264, %f262, %f263;
	mov.b32 	%r328, %f264;
	shfl.sync.bfly.b32	%r329|%p81, %r328, 1, 31, -1;
	mov.b32 	%f265, %r329;
	add.f32 	%f266, %f264, %f265;
	st.local.f32 	[%rd2+52], %f266;
	@%p71 bra 	$L__BB106_21;
	ld.local.f32 	%f267, [%rd16+48];
	mad.lo.s32 	%r330, %r14, 6, %r12;
	mul.wide.u32 	%rd68, %r330, 4;
	add.s64 	%rd69, %rd1, %rd68;
	st.global.f32 	[%rd69], %f267;
$L__BB106_21:
	setp.gt.u32 	%p82, %r2, 1;
	ld.shared.f32 	%f268, [%r11+1792];
	add.f32 	%f269, %f268, %f310;
	mov.b32 	%r331, %f269;
	shfl.sync.bfly.b32	%r332|%p83, %r331, 16, 31, -1;
	mov.b32 	%f270, %r332;
	add.f32 	%f271, %f269, %f270;
	mov.b32 	%r333, %f271;
	shfl.sync.bfly.b32	%r334|%p84, %r333, 8, 31, -1;
	mov.b32 	%f272, %r334;
	add.f32 	%f273, %f271, %f272;
	mov.b32 	%r335, %f273;
	shfl.sync.bfly.b32	%r336|%p85, %r335, 4, 31, -1;
	mov.b32 	%f274, %r336;
	add.f32 	%f275, %f273, %f274;
	mov.b32 	%r337, %f275;
	shfl.sync.bfly.b32	%r338|%p86, %r337, 2, 31, -1;
	mov.b32 	%f276, %r338;
	add.f32 	%f277, %f275, %f276;
	mov.b32 	%r339, %f277;
	shfl.sync.bfly.b32	%r340|%p87, %r339, 1, 31, -1;
	mov.b32 	%f278, %r340;
	add.f32 	%f279, %f277, %f278;
	st.local.f32 	[%rd2+56], %f279;
	ld.shared.f32 	%f280, [%r11+1920];
	add.f32 	%f281, %f280, %f309;
	mov.b32 	%r341, %f281;
	shfl.sync.bfly.b32	%r342|%p88, %r341, 16, 31, -1;
	mov.b32 	%f282, %r342;
	add.f32 	%f283, %f281, %f282;
	mov.b32 	%r343, %f283;
	shfl.sync.bfly.b32	%r344|%p89, %r343, 8, 31, -1;
	mov.b32 	%f284, %r344;
	add.f32 	%f285, %f283, %f284;
	mov.b32 	%r345, %f285;
	shfl.sync.bfly.b32	%r346|%p90, %r345, 4, 31, -1;
	mov.b32 	%f286, %r346;
	add.f32 	%f287, %f285, %f286;
	mov.b32 	%r347, %f287;
	shfl.sync.bfly.b32	%r348|%p91, %r347, 2, 31, -1;
	mov.b32 	%f288, %r348;
	add.f32 	%f289, %f287, %f288;
	mov.b32 	%r349, %f289;
	shfl.sync.bfly.b32	%r350|%p92, %r349, 1, 31, -1;
	mov.b32 	%f290, %r350;
	add.f32 	%f291, %f289, %f290;
	st.local.f32 	[%rd2+60], %f291;
	@%p82 bra 	$L__BB106_23;
	ld.local.f32 	%f292, [%rd16+56];
	mad.lo.s32 	%r351, %r14, 7, %r12;
	mul.wide.u32 	%rd70, %r351, 4;
	add.s64 	%rd71, %rd1, %rd70;
	st.global.f32 	[%rd71], %f292;
$L__BB106_23:
	ret;

}
	// .globl	mul_mat_vec_q2_K_q8_1_cuda8
.visible .entry mul_mat_vec_q2_K_q8_1_cuda8(
	.param .u64 .ptr .align 1 mul_mat_vec_q2_K_q8_1_cuda8_param_0,
	.param .u64 .ptr .align 1 mul_mat_vec_q2_K_q8_1_cuda8_param_1,
	.param .u64 .ptr .align 1 mul_mat_vec_q2_K_q8_1_cuda8_param_2,
	.param .u32 mul_mat_vec_q2_K_q8_1_cuda8_param_3,
	.param .u32 mul_mat_vec_q2_K_q8_1_cuda8_param_4,
	.param .u32 mul_mat_vec_q2_K_q8_1_cuda8_param_5,
	.param .u32 mul_mat_vec_q2_K_q8_1_cuda8_param_6
)
{
	.local .align 16 .b8 	__local_depot107[64];
	.reg .b64 	%SP;
	.reg .b64 	%SPL;
	.reg .pred 	%p<93>;
	.reg .b16 	%rs<9>;
	.reg .b32 	%r<896>;
	.reg .b32 	%f<623>;
	.reg .b64 	%rd<80>;
	// demoted variable
	.shared .align 4 .b8 _ZZN34_INTERNAL_c8396950_4_k_cu_1fba617b13mul_mat_vec_qILi8ELi256ELi16E10block_q2_KLi1EXadL_ZNS_17vec_dot_q2_K_q8_1EPKvPK10block_q8_1RKiEEEEvS3_S3_PfiiiiE10tmp_shared[2048];
	mov.u64 	%SPL, __local_depot107;
	ld.param.u64 	%rd15, [mul_mat_vec_q2_K_q8_1_cuda8_param_1];
	ld.param.u32 	%r18, [mul_mat_vec_q2_K_q8_1_cuda8_param_3];
	ld.param.u32 	%r16, [mul_mat_vec_q2_K_q8_1_cuda8_param_5];
	add.u64 	%rd1, %SPL, 0;
	mov.u32 	%r1, %tid.y;
	shl.b32 	%r19, %r1, 5;
	mov.u32 	%r2, %tid.x;
	add.s32 	%r20, %r19, %r2;
	mov.u32 	%r21, %ctaid.x;
	shl.b32 	%r3, %r21, 1;
	shr.s32 	%r22, %r18, 31;
	shr.u32 	%r23, %r22, 24;
	add.s32 	%r24, %r18, %r23;
	shr.s32 	%r4, %r24, 8;
	mov.f32 	%f607, 0f00000000;
	st.local.v4.f32 	[%rd1], {%f607, %f607, %f607, %f607};
	st.local.v4.f32 	[%rd1+16], {%f607, %f607, %f607, %f607};
	st.local.v4.f32 	[%rd1+32], {%f607, %f607, %f607, %f607};
	st.local.v4.f32 	[%rd1+48], {%f607, %f607, %f607, %f607};
	shr.u32 	%r895, %r20, 4;
	setp.ge.s32 	%p1, %r895, %r4;
	mov.f32 	%f608, %f607;
	mov.f32 	%f609, %f607;
	mov.f32 	%f610, %f607;
	mov.f32 	%f611, %f607;
	mov.f32 	%f612, %f607;
	mov.f32 	%f613, %f607;
	mov.f32 	%f614, %f607;
	mov.f32 	%f615, %f607;
	mov.f32 	%f616, %f607;
	mov.f32 	%f617, %f607;
	mov.f32 	%f618, %f607;
	mov.f32 	%f619, %f607;
	mov.f32 	%f620, %f607;
	mov.f32 	%f621, %f607;
	mov.f32 	%f622, %f607;
	@%p1 bra 	$L__BB107_4;
	mul.lo.s32 	%r25, %r3, %r4;
	add.s32 	%r26, %r25, %r4;
	add.s32 	%r894, %r895, %r26;
	mul.wide.u32 	%rd18, %r1, 32;
	cvt.u64.u32 	%rd19, %r2;
	add.s64 	%rd20, %rd18, %rd19;
	shr.u64 	%rd21, %rd20, 4;
	shr.u32 	%r27, %r2, 3;
	and.b32  	%r28, %r27, 1;
	mul.wide.u32 	%rd22, %r28, 144;
	mad.lo.s64 	%rd23, %rd21, 288, %rd22;
	cvta.to.global.u64 	%rd24, %rd15;
	add.s64 	%rd79, %rd24, %rd23;
	shr.s32 	%r29, %r16, 31;
	shr.u32 	%r30, %r29, 27;
	add.s32 	%r31, %r16, %r30;
	shr.s32 	%r32, %r31, 5;
	mul.wide.s32 	%rd3, %r32, 252;
	add.s32 	%r893, %r895, %r25;
	mul.wide.s32 	%rd4, %r32, 216;
	mul.wide.s32 	%rd5, %r32, 180;
	mul.wide.s32 	%rd6, %r32, 36;
	mul.wide.s32 	%rd7, %r32, 144;
	mul.wide.s32 	%rd8, %r32, 108;
	mul.wide.s32 	%rd9, %r32, 72;
	mov.f32 	%f607, 0f00000000;
$L__BB107_2:
	ld.param.u64 	%rd77, [mul_mat_vec_q2_K_q8_1_cuda8_param_0];
	shr.u32 	%r581, %r2, 2;
	and.b32  	%r582, %r581, 1;
	and.b32  	%r583, %r2, 8;
	or.b32  	%r584, %r582, %r583;
	cvt.u64.u32 	%rd25, %r584;
	mul.wide.s32 	%rd26, %r894, 84;
	cvta.to.global.u64 	%rd27, %rd77;
	add.s64 	%rd28, %rd27, %rd26;
	mul.wide.s32 	%rd29, %r893, 84;
	add.s64 	%rd30, %rd27, %rd29;
	add.s64 	%rd31, %rd28, %rd25;
	shl.b32 	%r585, %r2, 2;
	and.b32  	%r586, %r585, 60;
	cvt.u64.u32 	%rd32, %r586;
	add.s64 	%rd33, %rd32, 16;
	add.s64 	%rd34, %rd30, %rd33;
	ld.global.nc.u32 	%r587, [%rd34];
	and.b32  	%r588, %r585, 28;
	cvt.u64.u32 	%rd35, %r588;
	add.s64 	%rd36, %rd79, %rd35;
	ld.global.nc.u32 	%r39, [%rd36+4];
	ld.global.nc.u32 	%r33, [%rd79];
	// begin inline asm
	{.reg .f16 low,high;
  mov.b32 {low,high},%r33;
  cvt.f32.f16 %f51, low;}

	// end inline asm
	ld.global.nc.u32 	%r47, [%rd36+40];
	ld.global.nc.u32 	%r34, [%rd79+36];
	// begin inline asm
	{.reg .f16 low,high;
  mov.b32 {low,high},%r34;
  cvt.f32.f16 %f52, low;}

	// end inline asm
	ld.global.nc.u32 	%r55, [%rd36+76];
	ld.global.nc.u32 	%r35, [%rd79+72];
	// begin inline asm
	{.reg .f16 low,high;
  mov.b32 {low,high},%r35;
  cvt.f32.f16 %f53, low;}

	// end inline asm
	ld.global.nc.u32 	%r63, [%rd36+112];
	ld.global.nc.u32 	%r36, [%rd79+108];
	// begin inline asm
	{.reg .f16 low,high;
  mov.b32 {low,high},%r36;
  cvt.f32.f16 %f54, low;}

	// end inline asm
	add.s64 	%rd37, %rd30, %rd25;
	ld.global.nc.u8 	%rs1, [%rd37];
	cvt.u32.u8 	%r589, %rs1;
	and.b32  	%r518, %r587, 50529027;
	mov.b32 	%r580, 0;
	// begin inline asm
	dp4a.s32.s32 %r37, %r518, %r39, %r580;
	// end inline asm
	and.b32  	%r590, %r589, 15;
	mul.lo.s32 	%r591, %r37, %r590;
	cvt.rn.f32.s32 	%f87, %r591;
	fma.rn.f32 	%f88, %f51, %f87, 0f00000000;
	shr.u32 	%r592, %r589, 4;
	shl.b32 	%r593, %r592, 8;
	or.b32  	%r594, %r593, %r592;
	shl.b32 	%r595, %r594, 16;
	or.b32  	%r42, %r595, %r594;
	// begin inline asm
	dp4a.s32.s32 %r41, %r42, %r39, %r580;
	// end inline asm
	cvt.rn.f32.s32 	%f89, %r41;
	fma.rn.f32 	%f90, %f51, %f89, 0f00000000;
	ld.global.nc.u8 	%rs2, [%rd37+2];
	cvt.u32.u8 	%r596, %rs2;
	shr.u32 	%r597, %r587, 2;
	and.b32  	%r526, %r597, 50529027;
	// begin inline asm
	dp4a.s32.s32 %r45, %r526, %r47, %r580;
	// end inline asm
	and.b32  	%r598, %r596, 15;
	mul.lo.s32 	%r599, %r45, %r598;
	cvt.rn.f32.s32 	%f91, %r599;
	fma.rn.f32 	%f92, %f52, %f91, %f88;
	shr.u32 	%r600, %r596, 4;
	shl.b32 	%r601, %r600, 8;
	or.b32  	%r602, %r601, %r600;
	shl.b32 	%r603, %r602, 16;
	or.b32  	%r50, %r603, %r602;
	// begin inline asm
	dp4a.s32.s32 %r49, %r50, %r47, %r580;
	// end inline asm
	cvt.rn.f32.s32 	%f93, %r49;
	fma.rn.f32 	%f94, %f52, %f93, %f90;
	ld.global.nc.u8 	%rs3, [%rd37+4];
	cvt.u32.u8 	%r604, %rs3;
	shr.u32 	%r605, %r587, 4;
	and.b32  	%r534, %r605, 50529027;
	// begin inline asm
	dp4a.s32.s32 %r53, %r534, %r55, %r580;
	// end inline asm
	and.b32  	%r606, %r604, 15;
	mul.lo.s32 	%r607, %r53, %r606;
	cvt.rn.f32.s32 	%f95, %r607;
	fma.rn.f32 	%f96, %f53, %f95, %f92;
	shr.u32 	%r608, %r604, 4;
	shl.b32 	%r609, %r608, 8;
	or.b32  	%r610, %r609, %r608;
	shl.b32 	%r611, %r610, 16;
	or.b32  	%r58, %r611, %r610;
	// begin inline asm
	dp4a.s32.s32 %r57, %r58, %r55, %r580;
	// end inline asm
	cvt.rn.f32.s32 	%f97, %r57;
	fma.rn.f32 	%f98, %f53, %f97, %f94;
	ld.global.nc.u8 	%rs4, [%rd37+6];
	cvt.u32.u8 	%r612, %rs4;
	shr.u32 	%r613, %r587, 6;
	and.b32  	%r542, %r613, 50529027;
	// begin inline asm
	dp4a.s32.s32 %r61, %r542, %r63, %r580;
	// end inline asm
	and.b32  	%r614, %r612, 15;
	mul.lo.s32 	%r615, %r61, %r614;
	cvt.rn.f32.s32 	%f99, %r615;
	fma.rn.f32 	%f100, %f54, %f99, %f96;
	shr.u32 	%r616, %r612, 4;
	shl.b32 	%r617, %r616, 8;
	or.b32  	%r618, %r617, %r616;
	shl.b32 	%r619, %r618, 16;
	or.b32  	%r66, %r619, %r618;
	// begin inline asm
	dp4a.s32.s32 %r65, %r66, %r63, %r580;
	// end inline asm
	cvt.rn.f32.s32 	%f101, %r65;
	fma.rn.f32 	%f102, %f54, %f101, %f98;
	ld.global.nc.u32 	%r70, [%rd30+80];
	// begin inline asm
	{.reg .f16 low,high;
  mov.b32 {low,high},%r70;
  cvt.f32.f16 %f55, low;}

	// end inline asm
	// begin inline asm
	{.reg .f16 low,high;
  mov.b32 {low,high},%r70;
  cvt.f32.f16 %f56, high;}

	// end inline asm
	mul.f32 	%f103, %f100, %f55;
	mul.f32 	%f104, %f102, %f56;
	sub.f32 	%f105, %f103, %f104;
	add.f32 	%f622, %f105, %f622;
	add.s64 	%rd38, %rd28, %rd33;
	ld.global.nc.u32 	%r620, [%rd38];
	ld.global.nc.u8 	%rs5, [%rd31];
	cvt.u32.u8 	%r621, %rs5;
	and.b32  	%r550, %r620, 50529027;
	// begin inline asm
	dp4a.s32.s32 %r71, %r550, %r39, %r580;
	// end inline asm
	and.b32  	%r622, %r621, 15;
	mul.lo.s32 	%r623, %r71, %r622;
	cvt.rn.f32.s32 	%f106, %r623;
	fma.rn.f32 	%f107, %f51, %f106, 0f00000000;
	shr.u32 	%r624, %r621, 4;
	shl.b32 	%r625, %r624, 8;
	or.b32  	%r626, %r625, %r624;
	shl.b32 	%r627, %r626, 16;
	or.b32  	%r76, %r627, %r626;
	// begin inline asm
	dp4a.s32.s32 %r75, %r76, %r39, %r580;
	// end inline asm
	cvt.rn.f32.s32 	%f108, %r75;
	fma.rn.f32 	%f109, %f51, %f108, 0f00000000;
	ld.global.nc.u8 	%rs6, [%rd31+2];
	cvt.u32.u8 	%r628, %rs6;
	shr.u32 	%r629, %r620, 2;
	and.b32  	%r558, %r629, 50529027;
	// begin inline asm
	dp4a.s32.s32 %r79, %r558, %r47, %r580;
	// end inline asm
	and.b32  	%r630, %r628, 15;
	mul.lo.s32 	%r631, %r79, %r630;
	cvt.rn.f32.s32 	%f110, %r631;
	fma.rn.f32 	%f111, %f52, %f110, %f107;
	shr.u32 	%r632, %r628, 4;
	shl.b32 	%r633, %r632, 8;
	or.b32  	%r634, %r633, %r632;
	shl.b32 	%r635, %r634, 16;
	or.b32  	%r84, %r635, %r634;
	// begin inline asm
	dp4a.s32.s32 %r83, %r84, %r47, %r580;
	// end inline asm
	cvt.rn.f32.s32 	%f112, %r83;
	fma.rn.f32 	%f113, %f52, %f112, %f109;
	ld.global.nc.u8 	%rs7, [%rd31+4];
	cvt.u32.u8 	%r636, %rs7;
	shr.u32 	%r637, %r620, 4;
	and.b32  	%r566, %r637, 50529027;
	// begin inline asm
	dp4a.s32.s32 %r87, %r566, %r55, %r580;
	// end inline asm
	and.b32  	%r638, %r636, 15;
	mul.lo.s32 	%r639, %r87, %r638;
	cvt.rn.f32.s32 	%f114, %r639;
	fma.rn.f32 	%f115, %f53, %f114, %f111;
	shr.u32 	%r640, %r636, 4;
	shl.b32 	%r641, %r640, 8;
	or.b32  	%r642, %r641, %r640;
	shl.b32 	%r643, %r642, 16;
	or.b32  	%r92, %r643, %r642;
	// begin inline asm
	dp4a.s32.s32 %r91, %r92, %r55, %r580;
	// end inline asm
	cvt.rn.f32.s32 	%f116, %r91;
	fma.rn.f32 	%f117, %f53, %f116, %f113;
	ld.global.nc.u8 	%rs8, [%rd31+6];
	cvt.u32.u8 	%r644, %rs8;
	shr.u32 	%r645, %r620, 6;
	and.b32  	%r574, %r645, 50529027;
	// begin inline asm
	dp4a.s32.s32 %r95, %r574, %r63, %r580;
	// end inline asm
	and.b32  	%r646, %r644, 15;
	mul.lo.s32 	%r647, %r95, %r646;
	cvt.rn.f32.s32 	%f118, %r647;
	fma.rn.f32 	%f119, %f54, %f118, %f115;
	shr.u32 	%r648, %r644, 4;
	shl.b32 	%r649, %r648, 8;
	or.b32  	%r650, %r649, %r648;
	shl.b32 	%r651, %r650, 16;
	or.b32  	%r100, %r651, %r650;
	// begin inline asm
	dp4a.s32.s32 %r99, %r100, %r63, %r580;
	// end inline asm
	cvt.rn.f32.s32 	%f120, %r99;
	fma.rn.f32 	%f121, %f54, %f120, %f117;
	ld.global.nc.u32 	%r104, [%rd28+80];
	// begin inline asm
	{.reg .f16 low,high;
  mov.b32 {low,high},%r104;
  cvt.f32.f16 %f57, low;}

	// end inline asm
	// begin inline asm
	{.reg .f16 low,high;
  mov.b32 {low,high},%r104;
  cvt.f32.f16 %f58, high;}

	// end inline asm
	mul.f32 	%f122, %f119, %f57;
	mul.f32 	%f123, %f121, %f58;
	sub.f32 	%f124, %f122, %f123;
	add.f32 	%f621, %f124, %f621;
	add.s64 	%rd39, %rd6, %rd35;
	add.s64 	%rd40, %rd39, %rd79;
	ld.global.nc.u32 	%r147, [%rd40+4];
	add.s64 	%rd41, %rd79, %rd6;
	ld.global.nc.u32 	%r105, [%rd41];
	// begin inline asm
	{.reg .f16 low,high;
  mov.b32 {low,high},%r105;
  cvt.f32.f16 %f59, low;}

	// end inline asm
	ld.global.nc.u32 	%r155, [%rd40+40];
	ld.global.nc.u32 	%r106, [%rd41+36];
	// begin inline asm
	{.reg .f16 low,high;
  mov.b32 {low,high},%r106;
  cvt.f32.f16 %f60, low;}

	// end inline asm
	ld.global.nc.u32 	%r163, [%rd40+76];
	ld.global.nc.u32 	%r107, [%rd41+72];
	// begin inline asm
	{.reg .f16 low,high;
  mov.b32 {low,high},%r107;
  cvt.f32.f16 %f61, low;}

	// end inline asm
	ld.global.nc.u32 	%r171, [%rd40+112];
	ld.global.nc.u32 	%r108, [%rd41+108];
	// begin inline asm
	{.reg .f16 low,high;
  mov.b32 {low,high},%r108;
  cvt.f32.f16 %f62, low;}

	// end inline asm
	// begin inline asm
	dp4a.s32.s32 %r109, %r518, %r147, %r580;
	// end inline asm
	mul.lo.s32 	%r652, %r109, %r590;
	cvt.rn.f32.s32 	%f125, %r652;
	fma.rn.f32 	%f126, %f59, %f125, 0f00000000;
	// begin inline asm
	dp4a.s32.s32 %r113, %r42, %r147, %r580;
	// end inline asm
	cvt.rn.f32.s32 	%f127, %r113;
	fma.rn.f32 	%f128, %f59, %f127, 0f00000000;
	// begin inline asm
	dp4a.s32.s32 %r117, %r526, %r155, %r580;
	// end inline asm
	mul.lo.s32 	%r653, %r117, %r598;
	cvt.rn.f32.s32 	%f129, %r653;
	fma.rn.f32 	%f130, %f60, %f129, %f126;
	// begin inline asm
	dp4a.s32.s32 %r121, %r50, %r155, %r580;
	// end inline asm
	cvt.rn.f32.s32 	%f131, %r121;
	fma.rn.f32 	%f132, %f60, %f131, %f128;
	// begin inline asm
	dp4a.s32.s32 %r125, %r534, %r163, %r580;
	// end inline asm
	mul.lo.s32 	%r654, %r125, %r606;
	cvt.rn.f32.s32 	%f133, %r654;
	fma.rn.f32 	%f134, %f61, %f133, %f130;
	// begin inline asm
	dp4a.s32.s32 %r129, %r58, %r163, %r580;
	// end inline asm
	cvt.rn.f32.s32 	%f135, %r129;
	fma.rn.f32 	%f136, %f61, %f135, %f132;
	// begin inline asm
	dp4a.s32.s32 %r133, %r542, %r171, %r580;
	// end inline asm
	mul.lo.s32 	%r655, %r133, %r614;
	cvt.rn.f32.s32 	%f137, %r655;
	fma.rn.f32 	%f138, %f62, %f137, %f134;
	// begin inline asm
	dp4a.s32.s32 %r137, %r66, %r171, %r580;
	// end inline asm
	cvt.rn.f32.s32 	%f139, %r137;
	fma.rn.f32 	%f140, %f62, %f139, %f136;
	mul.f32 	%f141, %f138, %f55;
	mul.f32 	%f142, %f140, %f56;
	sub.f32 	%f143, %f141, %f142;
	add.f32 	%f620, %f143, %f620;
	// begin inline asm
	dp4a.s32.s32 %r141, %r550, %r147, %r580;
	// end inline asm
	mul.lo.s32 	%r656, %r141, %r622;
	cvt.rn.f32.s32 	%f144, %r656;
	fma.rn.f32 	%f145, %f59, %f144, 0f00000000;
	// begin inline asm
	dp4a.s32.s32 %r145, %r76, %r147, %r580;
	// end inline asm
	cvt.rn.f32.s32 	%f146, %r145;
	fma.rn.f32 	%f147, %f59, %f146, 0f00000000;
	// begin inline asm
	dp4a.s32.s32 %r149, %r558, %r155, %r580;
	// end inline asm
	mul.lo.s32 	%r657, %r149, %r630;
	cvt.rn.f32.s32 	%f148, %r657;
	fma.rn.f32 	%f149, %f60, %f148, %f145;
	// begin inline asm
	dp4a.s32.s32 %r153, %r84, %r155, %r580;
	// end inline asm
	cvt.rn.f32.s32 	%f150, %r153;
	fma.rn.f32 	%f151, %f60, %f150, %f147;
	// begin inline asm
	dp4a.s32.s32 %r157, %r566, %r163, %r580;
	// end inline asm
	mul.lo.s32 	%r658, %r157, %r638;
	cvt.rn.f32.s32 	%f152, %r658;
	fma.rn.f32 	%f153, %f61, %f152, %f149;
	// begin inline asm
	dp4a.s32.s32 %r161, %r92, %r163, %r580;
	// end inline asm
	cvt.rn.f32.s32 	%f154, %r161;
	fma.rn.f32 	%f155, %f61, %f154, %f151;
	// begin inline asm
	dp4a.s32.s32 %r165, %r574, %r171, %r580;
	// end inline asm
	mul.lo.s32 	%r659, %r165, %r646;
	cvt.rn.f32.s32 	%f156, %r659;
	fma.rn.f32 	%f157, %f62, %f156, %f153;
	// begin inline asm
	dp4a.s32.s32 %r169, %r100, %r171, %r580;
	// end inline asm
	cvt.rn.f32.s32 	%f158, %r169;
	fma.rn.f32 	%f159, %f62, %f158, %f155;
	mul.f32 	%f160, %f157, %f57;
	mul.f32 	%f161, %f159, %f58;
	sub.f32 	%f162, %f160, %f161;
	add.f32 	%f619, %f162, %f619;
	add.s64 	%rd42, %rd9, %rd35;
	add.s64 	%rd43, %rd42, %rd79;
	ld.global.nc.u32 	%r215, [%rd43+4];
	add.s64 	%rd44, %rd79, %rd9;
	ld.global.nc.u32 	%r173, [%rd44];
	// begin inline asm
	{.reg .f16 low,high;
  mov.b32 {low,high},%r173;
  cvt.f32.f16 %f63, low;}

	// end inline asm
	ld.global.nc.u32 	%r223, [%rd43+40];
	ld.global.nc.u32 	%r174, [%rd44+36];
	// begin inline asm
	{.reg .f16 low,high;
  mov.b32 {low,high},%r174;
  cvt.f32.f16 %f64, low;}

	// end inline asm
	ld.global.nc.u32 	%r231, [%rd43+76];
	ld.global.nc.u32 	%r175, [%rd44+72];
	// begin inline asm
	{.reg .f16 low,high;
  mov.b32 {low,high},%r175;
  cvt.f32.f16 %f65, low;}

	// end inline asm
	ld.global.nc.u32 	%r239, [%rd43+112];
	ld.global.nc.u32 	%r176, [%rd44+108];
	// begin inline asm
	{.reg .f16 low,high;
  mov.b32 {low,high},%r176;
  cvt.f32.f16 %f66, low;}

	// end inline asm
	// begin inline asm
	dp4a.s32.s32 %r177, %r518, %r215, %r580;
	// end inline asm
	mul.lo.s32 	%r660, %r177, %r590;
	cvt.rn.f32.s32 	%f163, %r660;
	fma.rn.f32 	%f164, %f63, %f163, 0f00000000;
	// begin inline asm
	dp4a.s32.s32 %r181, %r42, %r215, %r580;
	// end inline asm
	cvt.rn.f32.s32 	%f165, %r181;
	fma.rn.f32 	%f166, %f63, %f165, 0f00000000;
	// begin inline asm
	dp4a.s32.s32 %r185, %r526, %r223, %r580;
	// end inline asm
	mul.lo.s32 	%r661, %r185, %r598;
	cvt.rn.f32.s32 	%f167, %r661;
	fma.rn.f32 	%f168, %f64, %f167, %f164;
	// begin inline asm
	dp4a.s32.s32 %r189, %r50, %r223, %r580;
	// end inline asm
	cvt.rn.f32.s32 	%f169, %r189;
	fma.rn.f32 	%f170, %f64, %f169, %f166;
	// begin inline asm
	dp4a.s32.s32 %r193, %r534, %r231, %r580;
	// end inline asm
	mul.lo.s32 	%r662, %r193, %r606;
	cvt.rn.f32.s32 	%f171, %r662;
	fma.rn.f32 	%f172, %f65, %f171, %f168;
	// begin inline asm
	dp4a.s32.s32 %r197, %r58, %r231, %r580;
	// end inline asm
	cvt.rn.f32.s32 	%f173, %r197;
	fma.rn.f32 	%f174, %f65, %f173, %f170;
	// begin inline asm
	dp4a.s32.s32 %r201, %r542, %r239, %r580;
	// end inline asm
	mul.lo.s32 	%r663, %r201, %r614;
	cvt.rn.f32.s32 	%f175, %r663;
	fma.rn.f32 	%f176, %f66, %f175, %f172;
	// begin inline asm
	dp4a.s32.s32 %r205, %r66, %r239, %r580;
	// end inline asm
	cvt.rn.f32.s32 	%f177, %r205;
	fma.rn.f32 	%f178, %f66, %f177, %f174;
	mul.f32 	%f179, %f176, %f55;
	mul.f32 	%f180, %f178, %f56;
	sub.f32 	%f181, %f179, %f180;
	add.f32 	%f618, %f181, %f618;
	// begin inline asm
	dp4a.s32.s32 %r209, %r550, %r215, %r580;
	// end inline asm
	mul.lo.s32 	%r664, %r209, %r622;
	cvt.rn.f32.s32 	%f182, %r664;
	fma.rn.f32 	%f183, %f63, %f182, 0f00000000;
	// begin inline asm
	dp4a.s32.s32 %r213, %r76, %r215, %r580;
	// end inline asm
	cvt.rn.f32.s32 	%f184, %r213;
	fma.rn.f32 	%f185, %f63, %f184, 0f00000000;
	// begin inline asm
	dp4a.s32.s32 %r217, %r558, %r223, %r580;
	// end inline asm
	mul.lo.s32 	%r665, %r217, %r630;
	cvt.rn.f32.s32 	%f186, %r665;
	fma.rn.f32 	%f187, %f64, %f186, %f183;
	// begin inline asm
	dp4a.s32.s32 %r221, %r84, %r223, %r580;
	// end inline asm
	cvt.rn.f32.s32 	%f188, %r221;
	fma.rn.f32 	%f189, %f64, %f188, %f185;
	// begin inline asm
	dp4a.s32.s32 %r225, %r566, %r231, %r580;
	// end inline asm
	mul.lo.s32 	%r666, %r225, %r638;
	cvt.rn.f32.s32 	%f190, %r666;
	fma.rn.f32 	%f191, %f65, %f190, %f187;
	// begin inline asm
	dp4a.s32.s32 %r229, %r92, %r231, %r580;
	// end inline asm
	cvt.rn.f32.s32 	%f192, %r229;
	fma.rn.f32 	%f193, %f65, %f192, %f189;
	// begin inline asm
	dp4a.s32.s32 %r233, %r574, %r239, %r580;
	// end inline asm
	mul.lo.s32 	%r667, %r233, %r646;
	cvt.rn.f32.s32 	%f194, %r667;
	fma.rn.f32 	%f195, %f66, %f194, %f191;
	// begin inline asm
	dp4a.s32.s32 %r237, %r100, %r239, %r580;
	// end inline asm
	cvt.rn.f32.s32 	%f196, %r237;
	fma.rn.f32 	%f197, %f66, %f196, %f193;
	mul.f32 	%f198, %f195, %f57;
	mul.f32 	%f199, %f197, %f58;
	sub.f32 	%f200, %f198, %f199;
	add.f32 	%f617, %f200, %f617;
	add.s64 	%rd45, %rd8, %rd35;
	add.s64 	%rd46, %rd45, %rd79;
	ld.global.nc.u32 	%r283, [%rd46+4];
	add.s64 	%rd47, %rd79, %rd8;
	ld.global.nc.u32 	%r241, [%rd47];
	// begin inline asm
	{.reg .f16 low,high;
  mov.b32 {low,high},%r241;
  cvt.f32.f16 %f67, low;}

	// end inline asm
	ld.global.nc.u32 	%r291, [%rd46+40];
	ld.global.nc.u32 	%r242, [%rd47+36];
	// begin inline asm
	{.reg .f16 low,high;
  mov.b32 {low,high},%r242;
  cvt.f32.f16 %f68, low;}

	// end inline asm
	ld.global.nc.u32 	%r299, [%rd46+76];
	ld.global.nc.u32 	%r243, [%rd47+72];
	// begin inline asm
	{.reg .f16 low,high;
  mov.b32 {low,high},%r243;
  cvt.f32.f16 %f69, low;}

	// end inline asm
	ld.global.nc.u32 	%r307, [%rd46+112];
	ld.global.nc.u32 	%r244, [%rd47+108];
	// begin inline asm
	{.reg .f16 low,high;
  mov.b32 {low,high},%r244;
  cvt.f32.f16 %f70, low;}

	// end inline asm
	// begin inline asm
	dp4a.s32.s32 %r245, %r518, %r283, %r580;
	// end inline asm
	mul.lo.s32 	%r668, %r245, %r590;
	cvt.rn.f32.s32 	%f201, %r668;
	fma.rn.f32 	%f202, %f67, %f201, 0f00000000;
	// begin inline asm
	dp4a.s32.s32 %r249, %r42, %r283, %r580;
	// end inline asm
	cvt.rn.f32.s32 	%f203, %r249;
	fma.rn.f32 	%f204, %f67, %f203, 0f00000000;
	// begin inline asm
	dp4a.s32.s32 %r253, %r526, %r291, %r580;
	// end inline asm
	mul.lo.s32 	%r669, %r253, %r598;
	cvt.rn.f32.s32 	%f205, %r669;
	fma.rn.f32 	%f206, %f68, %f205, %f202;
	// begin inline asm
	dp4a.s32.s32 %r257, %r50, %r291, %r580;
	// end inline asm
	cvt.rn.f32.s32 	%f207, %r257;
	fma.rn.f32 	%f208, %f68, %f207, %f204;
	// begin inline asm
	dp4a.s32.s32 %r261, %r534, %r299, %r580;
	// end inline asm
	mul.lo.s32 	%r670, %r261, %r606;
	cvt.rn.f32.s32 	%f209, %r670;
	fma.rn.f32 	%f210, %f69, %f209, %f206;
	// begin inline asm
	dp4a.s32.s32 %r265, %r58, %r299, %r580;
	// end inline asm
	cvt.rn.f32.s32 	%f211, %r265;
	fma.rn.f32 	%f212, %f69, %f211, %f208;
	// begin inline asm
	dp4a.s32.s32 %r269, %r542, %r307, %r580;
	// end inline asm
	mul.lo.s32 	%r671, %r269, %r614;
	cvt.rn.f32.s32 	%f213, %r671;
	fma.rn.f32 	%f214, %f70, %f213, %f210;
	// begin inline asm
	dp4a.s32.s32 %r273, %r66, %r307, %r580;
	// end inline asm
	cvt.rn.f32.s32 	%f215, %r273;
	fma.rn.f32 	%f216, %f70, %f215, %f212;
	mul.f32 	%f217, %f214, %f55;
	mul.f32 	%f218, %f216, %f56;
	sub.f32 	%f219, %f217, %f218;
	add.f32 	%f616, %f219, %f616;
	// begin inline asm
	dp4a.s32.s32 %r277, %r550, %r283, %r580;
	// end inline asm
	mul.lo.s32 	%r672, %r277, %r622;
	cvt.rn.f32.s32 	%f220, %r672;
	fma.rn.f32 	%f221, %f67, %f220, 0f00000000;
	// begin inline asm
	dp4a.s32.s32 %r281, %r76, %r283, %r580;
	// end inline asm
	cvt.rn.f32.s32 	%f222, %r281;
	fma.rn.f32 	%f223, %f67, %f222, 0f00000000;
	// begin inline asm
	dp4a.s32.s32 %r285, %r558, %r291, %r580;
	// end inline asm
	mul.lo.s32 	%r673, %r285, %r630;
	cvt.rn.f32.s32 	%f224, %r673;
	fma.rn.f32 	%f225, %f68, %f224, %f221;
	// begin inline asm
	dp4a.s32.s32 %r289, %r84, %r291, %r580;
	// end inline asm
	cvt.rn.f32.s32 	%f226, %r289;
	fma.rn.f32 	%f227, %f68, %f226, %f223;
	// begin inline asm
	dp4a.s32.s32 %r293, %r566, %r299, %r580;
	// end inline asm
	mul.lo.s32 	%r674, %r293, %r638;
	cvt.rn.f32.s32 	%f228, %r674;
	fma.rn.f32 	%f229, %f69, %f228, %f225;
	// begin inline asm
	dp4a.s32.s32 %r297, %r92, %r299, %r580;
	// end inline asm
	cvt.rn.f32.s32 	%f230, %r297;
	fma.rn.f32 	%f231, %f69, %f230, %f227;
	// begin inline asm
	dp4a.s32.s32 %r301, %r574, %r307, %r580;
	// end inline asm
	mul.lo.s32 	%r675, %r301, %r646;
	cvt.rn.f32.s32 	%f232, %r675;
	fma.rn.f32 	%f233, %f70, %f232, %f229;
	// begin inline asm
	dp4a.s32.s32 %r305, %r100, %r307, %r580;
	// end inline asm
	cvt.rn.f32.s32 	%f234, %r305;
	fma.rn.f32 	%f235, %f70, %f234, %f231;
	mul.f32 	%f236, %f233, %f57;
	mul.f32 	%f237, %f235, %f58;
	sub.f32 	%f238, %f236, %f237;
	add.f32 	%f615, %f238, %f615;
	add.s64 	%rd48, %rd7, %rd35;
	add.s64 	%rd49, %rd48, %rd79;
	ld.global.nc.u32 	%r351, [%rd49+4];
	add.s64 	%rd50, %rd79, %rd7;
	ld.global.nc.u32 	%r309, [%rd50];
	// begin inline asm
	{.reg .f16 low,high;
  mov.b32 {low,high},%r309;
  cvt.f32.f16 %f71, low;}

	// end inline asm
	ld.global.nc.u32 	%r359, [%rd49+40];
	ld.global.nc.u32 	%r310, [%rd50+36];
	// begin inline asm
	{.reg .f16 low,high;
  mov.b32 {low,high},%r310;
  cvt.f32.f16 %f72, low;}

	// end inline asm
	ld.global.nc.u32 	%r367, [%rd49+76];
	ld.global.nc.u32 	%r311, [%rd50+72];
	// begin inline asm
	{.reg .f16 low,high;
  mov.b32 {low,high},%r311;
  cvt.f32.f16 %f73, low;}

	// end inline asm
	ld.global.nc.u32 	%r375, [%rd49+112];
	ld.global.nc.u32 	%r312, [%rd50+108];
	// begin inline asm
	{.reg .f16 low,high;
  mov.b32 {low,high},%r312;
  cvt.f32.f16 %f74, low;}

	// end inline asm
	// begin inline asm
	dp4a.s32.s32 %r313, %r518, %r351, %r580;
	// end inline asm
	mul.lo.s32 	%r676, %r313, %r590;
	cvt.rn.f32.s32 	%f239, %r676;
	fma.rn.f32 	%f240, %f71, %f239, 0f00000000;
	// begin inline asm
	dp4a.s32.s32 %r317, %r42, %r351, %r580;
	// end inline asm
	cvt.rn.f32.s32 	%f241, %r317;
	fma.rn.f32 	%f242, %f71, %f241, 0f00000000;
	// begin inline asm
	dp4a.s32.s32 %r321, %r526, %r359, %r580;
	// end inline asm
	mul.lo.s32 	%r677, %r321, %r598;
	cvt.rn.f32.s32 	%f243, %r677;
	fma.rn.f32 	%f244, %f72, %f243, %f240;
	// begin inline asm
	dp4a.s32.s32 %r325, %r50, %r359, %r580;
	// end inline asm
	cvt.rn.f32.s32 	%f245, %r325;
	fma.rn.f32 	%f246, %f72, %f245, %f242;
	// begin inline asm
	dp4a.s32.s32 %r329, %r534, %r367, %r580;
	// end inline asm
	mul.lo.s32 	%r678, %r329, %r606;
	cvt.rn.f32.s32 	%f247, %r678;
	fma.rn.f32 	%f248, %f73, %f247, %f244;
	// begin inline asm
	dp4a.s32.s32 %r333, %r58, %r367, %r580;
	// end inline asm
	cvt.rn.f32.s32 	%f249, %r333;
	fma.rn.f32 	%f250, %f73, %f249, %f246;
	// begin inline asm
	dp4a.s32.s32 %r337, %r542, %r375, %r580;
	// end inline asm
	mul.lo.s32 	%r679, %r337, %r614;
	cvt.rn.f32.s32 	%f251, %r679;
	fma.rn.f32 	%f252, %f74, %f251, %f248;
	// begin inline asm
	dp4a.s32.s32 %r341, %r66, %r375, %r580;
	// end inline asm
	cvt.rn.f32.s32 	%f253, %r341;
	fma.rn.f32 	%f254, %f74, %f253, %f250;
	mul.f32 	%f255, %f252, %f55;
	mul.f32 	%f256, %f254, %f56;
	sub.f32 	%f257, %f255, %f256;
	add.f32 	%f614, %f257, %f614;
	// begin inline asm
	dp4a.s32.s32 %r345, %r550, %r351, %r580;
	// end inline asm
	mul.lo.s32 	%r680, %r345, %r622;
	cvt.rn.f32.s32 	%f258, %r680;
	fma.rn.f32 	%f259, %f71, %f258, 0f00000000;
	// begin inline asm
	dp4a.s32.s32 %r349, %r76, %r351, %r580;
	// end inline asm
	cvt.rn.f32.s32 	%f260, %r349;
	fma.rn.f32 	%f261, %f71, %f260, 0f00000000;
	// begin inline asm
	dp4a.s32.s32 %r353, %r558, %r359, %r580;
	// end inline asm
	mul.lo.s32 	%r681, %r353, %r630;
	cvt.rn.f32.s32 	%f262, %r681;
	fma.rn.f32 	%f263, %f72, %f262, %f259;
	// begin inline asm
	dp4a.s32.s32 %r357, %r84, %r359, %r580;
	// end inline asm
	cvt.rn.f32.s32 	%f264, %r357;
	fma.rn.f32 	%f265, %f72, %f264, %f261;
	// begin inline asm
	dp4a.s32.s32 %r361, %r566, %r367, %r580;
	// end inline asm
	mul.lo.s32 	%r682, %r361, %r638;
	cvt.rn.f32.s32 	%f266, %r682;
	fma.rn.f32 	%f267, %f73, %f266, %f263;
	// begin inline asm
	dp4a.s32.s32 %r365, %r92, %r367, %r580;
	// end inline asm
	cvt.rn.f32.s32 	%f268, %r365;
	fma.rn.f32 	%f269, %f73, %f268, %f265;
	// begin inline asm
	dp4a.s32.s32 %r369, %r574, %r375, %r580;
	// end inline asm
	mul.lo.s32 	%r683, %r369, %r646;
	cvt.rn.f32.s32 	%f270, %r683;
	fma.rn.f32 	%f271, %f74, %f270, %f267;
	// begin inline asm
	dp4a.s32.s32 %r373, %r100, %r375, %r580;
	// end inline asm
	cvt.rn.f32.s32 	%f272, %r373;
	fma.rn.f32 	%f273, %f74, %f272, %f269;
	mul.f32 	%f274, %f271, %f57;
	mul.f32 	%f275, %f273, %f58;
	sub.f32 	%f276, %f274, %f275;
	add.f32 	%f613, %f276, %f613;
	add.s64 	%rd51, %rd5, %rd35;
	add.s64 	%rd52, %rd51, %rd79;
	ld.global.nc.u32 	%r419, [%rd52+4];
	add.s64 	%rd53, %rd79, %rd5;
	ld.global.nc.u32 	%r377, [%rd53];
	// begin inline asm
	{.reg .f16 low,high;
  mov.b32 {low,high},%r377;
  cvt.f32.f16 %f75, low;}

	// end inline asm
	ld.global.nc.u32 	%r427, [%rd52+40];
	ld.global.nc.u32 	%r378, [%rd53+36];
	// begin inline asm
	{.reg .f16 low,high;
  mov.b32 {low,high},%r378;
  cvt.f32.f16 %f76, low;}

	// end inline asm
	ld.global.nc.u32 	%r435, [%rd52+76];
	ld.global.nc.u32 	%r379, [%rd53+72];
	// begin inline asm
	{.reg .f16 low,high;
  mov.b32 {low,high},%r379;
  cvt.f32.f16 %f77, low;}

	// end inline asm
	ld.global.nc.u32 	%r443, [%rd52+112];
	ld.global.nc.u32 	%r380, [%rd53+108];
	// begin inline asm
	{.reg .f16 low,high;
  mov.b32 {low,high},%r380;
  cvt.f32.f16 %f78, low;}

	// end inline asm
	// begin inline asm
	dp4a.s32.s32 %r381, %r518, %r419, %r580;
	// end inline asm
	mul.lo.s32 	%r684, %r381, %r590;
	cvt.rn.f32.s32 	%f277, %r684;
	fma.rn.f32 	%f278, %f75, %f277, 0f00000000;
	// begin inline asm
	dp4a.s32.s32 %r385, %r42, %r419, %r580;
	// end inline asm
	cvt.rn.f32.s32 	%f279, %r385;
	fma.rn.f32 	%f280, %f75, %f279, 0f00000000;
	// begin inline asm
	dp4a.s32.s32 %r389, %r526, %r427, %r580;
	// end inline asm
	mul.lo.s32 	%r685, %r389, %r598;
	cvt.rn.f32.s32 	%f281, %r685;
	fma.rn.f32 	%f282, %f76, %f281, %f278;
	// begin inline asm
	dp4a.s32.s32 %r393, %r50, %r427, %r580;
	// end inline asm
	cvt.rn.f32.s32 	%f283, %r393;
	fma.rn.f32 	%f284, %f76, %f283, %f280;
	// begin inline asm
	dp4a.s32.s32 %r397, %r534, %r435, %r580;
	// end inline asm
	mul.lo.s32 	%r686, %r397, %r606;
	cvt.rn.f32.s32 	%f285, %r686;
	fma.rn.f32 	%f286, %f77, %f285, %f282;
	// begin inline asm
	dp4a.s32.s32 %r401, %r58, %r435, %r580;
	// end inline asm
	cvt.rn.f32.s32 	%f287, %r401;
	fma.rn.f32 	%f288, %f77, %f287, %f284;
	// begin inline asm
	dp4a.s32.s32 %r405, %r542, %r443, %r580;
	// end inline asm
	mul.lo.s32 	%r687, %r405, %r614;
	cvt.rn.f32.s32 	%f289, %r687;
	fma.rn.f32 	%f290, %f78, %f289, %f286;
	// begin inline asm
	dp4a.s32.s32 %r409, %r66, %r443, %r580;
	// end inline asm
	cvt.rn.f32.s32 	%f291, %r409;
	fma.rn.f32 	%f292, %f78, %f291, %f288;
	mul.f32 	%f293, %f290, %f55;
	mul.f32 	%f294, %f292, %f56;
	sub.f32 	%f295, %f293, %f294;
	add.f32 	%f612, %f295, %f612;
	// begin inline asm
	dp4a.s32.s32 %r413, %r550, %r419, %r580;
	// end inline asm
	mul.lo.s32 	%r688, %r413, %r622;
	cvt.rn.f32.s32 	%f296, %r688;
	fma.rn.f32 	%f297, %f75, %f296, 0f00000000;
	// begin inline asm
	dp4a.s32.s32 %r417, %r76, %r419, %r580;
	// end inline asm
	cvt.rn.f32.s32 	%f298, %r417;
	fma.rn.f32 	%f299, %f75, %f298, 0f00000000;
	// begin inline asm
	dp4a.s32.s32 %r421, %r558, %r427, %r580;
	// end inline asm
	mul.lo.s32 	%r689, %r421, %r630;
	cvt.rn.f32.s32 	%f300, %r689;
	fma.rn.f32 	%f301, %f76, %f300, %f297;
	// begin inline asm
	dp4a.s32.s32 %r425, %r84, %r427, %r580;
	// end inline asm
	cvt.rn.f32.s32 	%f302, %r425;
	fma.rn.f32 	%f303, %f76, %f302, %f299;
	// begin inline asm
	dp4a.s32.s32 %r429, %r566, %r435, %r580;
	// end inline asm
	mul.lo.s32 	%r690, %r429, %r638;
	cvt.rn.f32.s32 	%f304, %r690;
	fma.rn.f32 	%f305, %f77, %f304, %f301;
	// begin inline asm
	dp4a.s32.s32 %r433, %r92, %r435, %r580;
	// end inline asm
	cvt.rn.f32.s32 	%f306, %r433;
	fma.rn.f32 	%f307, %f77, %f306, %f303;
	// begin inline asm
	dp4a.s32.s32 %r437, %r574, %r443, %r580;
	// end inline asm
	mul.lo.s32 	%r691, %r437, %r646;
	cvt.rn.f32.s32 	%f308, %r691;
	fma.rn.f32 	%f309, %f78, %f308, %f305;
	// begin inline asm
	dp4a.s32.s32 %r441, %r100, %r443, %r580;
	// end inline asm
	cvt.rn.f32.s32 	%f310, %r441;
	fma.rn.f32 	%f311, %f78, %f310, %f307;
	mul.f32 	%f312, %f309, %f57;
	mul.f32 	%f313, %f311, %f58;
	sub.f32 	%f314, %f312, %f313;
	add.f32 	%f611, %f314, %f611;
	add.s64 	%rd54, %rd4, %rd35;
	add.s64 	%rd55, %rd54, %rd79;
	ld.global.nc.u32 	%r487, [%rd55+4];
	add.s64 	%rd56, %rd79, %rd4;
	ld.global.nc.u32 	%r445, [%rd56];
	// begin inline asm
	{.reg .f16 low,high;
  mov.b32 {low,high},%r445;
  cvt.f32.f16 %f79, low;}

	// end inline asm
	ld.global.nc.u32 	%r495, [%rd55+40];
	ld.global.nc.u32 	%r446, [%rd56+36];
	// begin inline asm
	{.reg .f16 low,high;
  mov.b32 {low,high},%r446;
  cvt.f32.f16 %f80, low;}

	// end inline asm
	ld.global.nc.u32 	%r503, [%rd55+76];
	ld.global.nc.u32 	%r447, [%rd56+72];
	// begin inline asm
	{.reg .f16 low,high;
  mov.b32 {low,high},%r447;
  cvt.f32.f16 %f81, low;}

	// end inline asm
	ld.global.nc.u32 	%r511, [%rd55+112];
	ld.global.nc.u32 	%r448, [%rd56+108];
	// begin inline asm
	{.reg .f16 low,high;
  mov.b32 {low,high},%r448;
  cvt.f32.f16 %f82, low;}

	// end inline asm
	// begin inline asm
	dp4a.s32.s32 %r449, %r518, %r487, %r580;
	// end inline asm
	mul.lo.s32 	%r692, %r449, %r590;
	cvt.rn.f32.s32 	%f315, %r692;
	fma.rn.f32 	%f316, %f79, %f315, 0f00000000;
	// begin inline asm
	dp4a.s32.s32 %r453, %r42, %r487, %r580;
	// end inline asm
	cvt.rn.f32.s32 	%f317, %r453;
	fma.rn.f32 	%f318, %f79, %f317, 0f00000000;
	// begin inline asm
	dp4a.s32.s32 %r457, %r526, %r495, %r580;
	// end inline asm
	mul.lo.s32 	%r693, %r457, %r598;
	cvt.rn.f32.s32 	%f319, %r693;
	fma.rn.f32 	%f320, %f80, %f319, %f316;
	// begin inline asm
	dp4a.s32.s32 %r461, %r50, %r495, %r580;
	// end inline asm
	cvt.rn.f32.s32 	%f321, %r461;
	fma.rn.f32 	%f322, %f80, %f321, %f318;
	// begin inline asm
	dp4a.s32.s32 %r465, %r534, %r503, %r580;
	// end inline asm
	mul.lo.s32 	%r694, %r465, %r606;
	cvt.rn.f32.s32 	%f323, %r694;
	fma.rn.f32 	%f324, %f81, %f323, %f320;
	// begin inline asm
	dp4a.s32.s32 %r469, %r58, %r503, %r580;
	// end inline asm
	cvt.rn.f32.s32 	%f325, %r469;
	fma.rn.f32 	%f326, %f81, %f325, %f322;
	// begin inline asm
	dp4a.s32.s32 %r473, %r542, %r511, %r580;
	// end inline asm
	mul.lo.s32 	%r695, %r473, %r614;
	cvt.rn.f32.s32 	%f327, %r695;
	fma.rn.f32 	%f328, %f82, %f327, %f324;
	// begin inline asm
	dp4a.s32.s32 %r477, %r66, %r511, %r580;
	// end inline asm
	cvt.rn.f32.s32 	%f329, %r477;
	fma.rn.f32 	%f330, %f82, %f329, %f326;
	mul.f32 	%f331, %f328, %f55;
	mul.f32 	%f332, %f330, %f56;
	sub.f32 	%f333, %f331, %f332;
	add.f32 	%f610, %f333, %f610;
	// begin inline asm
	dp4a.s32.s32 %r481, %r550, %r487, %r580;
	// end inline asm
	mul.lo.s32 	%r696, %r481, %r622;
	cvt.rn.f32.s32 	%f334, %r696;
	fma.rn.f32 	%f335, %f79, %f334, 0f00000000;
	// begin inline asm
	dp4a.s32.s32 %r485, %r76, %r487, %r580;
	// end inline asm
	cvt.rn.f32.s32 	%f336, %r485;
	fma.rn.f32 	%f337, %f79, %f336, 0f00000000;
	// begin inline asm
	dp4a.s32.s32 %r489, %r558, %r495, %r580;
	// end inline asm
	mul.lo.s32 	%r697, %r489, %r630;
	cvt.rn.f32.s32 	%f338, %r697;
	fma.rn.f32 	%f339, %f80, %f338, %f335;
	// begin inline asm
	dp4a.s32.s32 %r493, %r84, %r495, %r580;
	// end inline asm
	cvt.rn.f32.s32 	%f340, %r493;
	fma.rn.f32 	%f341, %f80, %f340, %f337;
	// begin inline asm
	dp4a.s32.s32 %r497, %r566, %r503, %r580;
	// end inline asm
	mul.lo.s32 	%r698, %r497, %r638;
	cvt.rn.f32.s32 	%f342, %r698;
	fma.rn.f32 	%f343, %f81, %f342, %f339;
	// begin inline asm
	dp4a.s32.s32 %r501, %r92, %r503, %r580;
	// end inline asm
	cvt.rn.f32.s32 	%f344, %r501;
	fma.rn.f32 	%f345, %f81, %f344, %f341;
	// begin inline asm
	dp4a.s32.s32 %r505, %r574, %r511, %r580;
	// end inline asm
	mul.lo.s32 	%r699, %r505, %r646;
	cvt.rn.f32.s32 	%f346, %r699;
	fma.rn.f32 	%f347, %f82, %f346, %f343;
	// begin inline asm
	dp4a.s32.s32 %r509, %r100, %r511, %r580;
	// end inline asm
	cvt.rn.f32.s32 	%f348, %r509;
	fma.rn.f32 	%f349, %f82, %f348, %f345;
	mul.f32 	%f350, %f347, %f57;
	mul.f32 	%f351, %f349, %f58;
	sub.f32 	%f352, %f350, %f351;
	add.f32 	%f609, %f352, %f609;
	add.s64 	%rd57, %rd3, %rd35;
	add.s64 	%rd58, %rd57, %rd79;
	ld.global.nc.u32 	%r555, [%rd58+4];
	add.s64 	%rd59, %rd79, %rd3;
	ld.global.nc.u32 	%r513, [%rd59];
	// begin inline asm
	{.reg .f16 low,high;
  mov.b32 {low,high},%r513;
  cvt.f32.f16 %f83, low;}

	// end inline asm
	ld.global.nc.u32 	%r563, [%rd58+40];
	ld.global.nc.u32 	%r514, [%rd59+36];
	// begin inline asm
	{.reg .f16 low,high;
  mov.b32 {low,high},%r514;
  cvt.f32.f16 %f84, low;}

	// end inline asm
	ld.global.nc.u32 	%r571, [%rd58+76];
	ld.global.nc.u32 	%r515, [%rd59+72];
	// begin inline asm
	{.reg .f16 low,high;
  mov.b32 {low,high},%r515;
  cvt.f32.f16 %f85, low;}

	// end inline asm
	ld.global.nc.u32 	%r579, [%rd58+112];
	ld.global.nc.u32 	%r516, [%rd59+108];
	// begin inline asm
	{.reg .f16 low,high;
  mov.b32 {low,high},%r516;
  cvt.f32.f16 %f86, low;}

	// end inline asm
	// begin inline asm
	dp4a.s32.s32 %r517, %r518, %r555, %r580;
	// end inline asm
	mul.lo.s32 	%r700, %r517, %r590;
	cvt.rn.f32.s32 	%f353, %r700;
	fma.rn.f32 	%f354, %f83, %f353, 0f00000000;
	// begin inline asm
	dp4a.s32.s32 %r521, %r42, %r555, %r580;
	// end inline asm
	cvt.rn.f32.s32 	%f355, %r521;
	fma.rn.f32 	%f356, %f83, %f355, 0f00000000;
	// begin inline asm
	dp4a.s32.s32 %r525, %r526, %r563, %r580;
	// end inline asm
	mul.lo.s32 	%r701, %r525, %r598;
	cvt.rn.f32.s32 	%f357, %r701;
	fma.rn.f32 	%f358, %f84, %f357, %f354;
	// begin inline asm
	dp4a.s32.s32 %r529, %r50, %r563, %r580;
	// end inline asm
	cvt.rn.f32.s32 	%f359, %r529;
	fma.rn.f32 	%f360, %f84, %f359, %f356;
	// begin inline asm
	dp4a.s32.s32 %r533, %r534, %r571, %r580;
	// end inline asm
	mul.lo.s32 	%r702, %r533, %r606;
	cvt.rn.f32.s32 	%f361, %r702;
	fma.rn.f32 	%f362, %f85, %f361, %f358;
	// begin inline asm
	dp4a.s32.s32 %r537, %r58, %r571, %r580;
	// end inline asm
	cvt.rn.f32.s32 	%f363, %r537;
	fma.rn.f32 	%f364, %f85, %f363, %f360;
	// begin inline asm
	dp4a.s32.s32 %r541, %r542, %r579, %r580;
	// end inline asm
	mul.lo.s32 	%r703, %r541, %r614;
	cvt.rn.f32.s32 	%f365, %r703;
	fma.rn.f32 	%f366, %f86, %f365, %f362;
	// begin inline asm
	dp4a.s32.s32 %r545, %r66, %r579, %r580;
	// end inline asm
	cvt.rn.f32.s32 	%f367, %r545;
	fma.rn.f32 	%f368, %f86, %f367, %f364;
	mul.f32 	%f369, %f366, %f55;
	mul.f32 	%f370, %f368, %f56;
	sub.f32 	%f371, %f369, %f370;
	add.f32 	%f608, %f371, %f608;
	// begin inline asm
	dp4a.s32.s32 %r549, %r550, %r555, %r580;
	// end inline asm
	mul.lo.s32 	%r704, %r549, %r622;
	cvt.rn.f32.s32 	%f372, %r704;
	fma.rn.f32 	%f373, %f83, %f372, 0f00000000;
	// begin inline asm
	dp4a.s32.s32 %r553, %r76, %r555, %r580;
	// end inline asm
	cvt.rn.f32.s32 	%f374, %r553;
	fma.rn.f32 	%f375, %f83, %f374, 0f00000000;
	// begin inline asm
	dp4a.s32.s32 %r557, %r558, %r563, %r580;
	// end inline asm
	mul.lo.s32 	%r705, %r557, %r630;
	cvt.rn.f32.s32 	%f376, %r705;
	fma.rn.f32 	%f377, %f84, %f376, %f373;
	// begin inline asm
	dp4a.s32.s32 %r561, %r84, %r563, %r580;
	// end inline asm
	cvt.rn.f32.s32 	%f378, %r561;
	fma.rn.f32 	%f379, %f84, %f378, %f375;
	// begin inline asm
	dp4a.s32.s32 %r565, %r566, %r571, %r580;
	// end inline asm
	mul.lo.s32 	%r706, %r565, %r638;
	cvt.rn.f32.s32 	%f380, %r706;
	fma.rn.f32 	%f381, %f85, %f380, %f377;
	// begin inline asm
	dp4a.s32.s32 %r569, %r92, %r571, %r580;
	// end inline asm
	cvt.rn.f32.s32 	%f382, %r569;
	fma.rn.f32 	%f383, %f85, %f382, %f379;
	// begin inline asm
	dp4a.s32.s32 %r573, %r574, %r579, %r580;
	// end inline asm
	mul.lo.s32 	%r707, %r573, %r646;
	cvt.rn.f32.s32 	%f384, %r707;
	fma.rn.f32 	%f385, %f86, %f384, %f381;
	// begin inline asm
	dp4a.s32.s32 %r577, %r100, %r579, %r580;
	// end inline asm
	cvt.rn.f32.s32 	%f386, %r577;
	fma.rn.f32 	%f387, %f86, %f386, %f383;
	mul.f32 	%f388, %f385, %f57;
	mul.f32 	%f389, %f387, %f58;
	sub.f32 	%f390, %f388, %f389;
	add.f32 	%f607, %f390, %f607;
	add.s32 	%r895, %r895, 4;
	add.s32 	%r894, %r894, 4;
	add.s64 	%rd79, %rd79, 1152;
	add.s32 	%r893, %r893, 4;
	setp.lt.s32 	%p2, %r895, %r4;
	@%p2 bra 	$L__BB107_2;
	st.local.v4.f32 	[%rd1], {%f622, %f621, %f620, %f619};
	st.local.v4.f32 	[%rd1+16], {%f618, %f617, %f616, %f615};
	st.local.v4.f32 	[%rd1+32], {%f614, %f613, %f612, %f611};
	st.local.v4.f32 	[%rd1+48], {%f610, %f609, %f608, %f607};
$L__BB107_4:
	setp.eq.s32 	%p3, %r1, 0;
	@%p3 bra 	$L__BB107_6;
	shl.b32 	%r708, %r1, 11;
	mov.u32 	%r709, _ZZN34_INTERNAL_c8396950_4_k_cu_1fba617b13mul_mat_vec_qILi8ELi256ELi16E10block_q2_KLi1EXadL_ZNS_17vec_dot_q2_K_q8_1EPKvPK10block_q8_1RKiEEEEvS3_S3_PfiiiiE10tmp_shared;
	add.s32 	%r710, %r709, %r708;
	shl.b32 	%r711, %r2, 2;
	add.s32 	%r712, %r710, %r711;
	st.shared.f32 	[%r712+-2048], %f622;
	st.shared.f32 	[%r712+-1920], %f621;
	st.shared.f32 	[%r712+-1792], %f620;
	st.shared.f32 	[%r712+-1664], %f619;
	st.shared.f32 	[%r712+-1536], %f618;
	st.shared.f32 	[%r712+-1408], %f617;
	st.shared.f32 	[%r712+-1280], %f616;
	st.shared.f32 	[%r712+-1152], %f615;
	st.shared.f32 	[%r712+-1024], %f614;
	st.shared.f32 	[%r712+-896], %f613;
	st.shared.f32 	[%r712+-768], %f612;
	st.shared.f32 	[%r712+-640], %f611;
	st.shared.f32 	[%r712+-512], %f610;
	st.shared.f32 	[%r712+-384], %f609;
	st.shared.f32 	[%r712+-256], %f608;
	st.shared.f32 	[%r712+-128], %f607;
$L__BB107_6:
	setp.ne.s32 	%p4, %r1, 0;
	bar.sync 	0;
	@%p4 bra 	$L__BB107_23;
	ld.param.u64 	%rd78, [mul_mat_vec_q2_K_q8_1_cuda8_param_2];
	cvta.to.global.u64 	%rd12, %rd78;
	shl.b32 	%r713, %r2, 2;
	mov.u32 	%r714, _ZZN34_INTERNAL_c8396950_4_k_cu_1fba617b13mul_mat_vec_qILi8ELi256ELi16E10block_q2_KLi1EXadL_ZNS_17vec_dot_q2_K_q8_1EPKvPK10block_q8_1RKiEEEEvS3_S3_PfiiiiE10tmp_shared;
	add.s32 	%r14, %r714, %r713;
	setp.gt.u32 	%p5, %r2, 1;
	mul.wide.u32 	%rd60, %r2, 4;
	add.s64 	%rd13, %rd1, %rd60;
	mov.u32 	%r715, %ctaid.x;
	shl.b32 	%r716, %r715, 1;
	add.s32 	%r15, %r716, %r2;
	ld.shared.f32 	%f391, [%r14];
	add.f32 	%f392, %f391, %f622;
	mov.b32 	%r717, %f392;
	shfl.sync.bfly.b32	%r718|%p6, %r717, 16, 31, -1;
	mov.b32 	%f393, %r718;
	add.f32 	%f394, %f392, %f393;
	mov.b32 	%r719, %f394;
	shfl.sync.bfly.b32	%r720|%p7, %r719, 8, 31, -1;
	mov.b32 	%f395, %r720;
	add.f32 	%f396, %f394, %f395;
	mov.b32 	%r721, %f396;
	shfl.sync.bfly.b32	%r722|%p8, %r721, 4, 31, -1;
	mov.b32 	%f397, %r722;
	add.f32 	%f398, %f396, %f397;
	mov.b32 	%r723, %f398;
	shfl.sync.bfly.b32	%r724|%p9, %r723, 2, 31, -1;
	mov.b32 	%f399, %r724;
	add.f32 	%f400, %f398, %f399;
	mov.b32 	%r725, %f400;
	shfl.sync.bfly.b32	%r726|%p10, %r725, 1, 31, -1;
	mov.b32 	%f401, %r726;
	add.f32 	%f402, %f400, %f401;
	st.local.f32 	[%rd1], %f402;
	ld.shared.f32 	%f403, [%r14+128];
	add.f32 	%f404, %f403, %f621;
	mov.b32 	%r727, %f404;
	shfl.sync.bfly.b32	%r728|%p11, %r727, 16, 31, -1;
	mov.b32 	%f405, %r728;
	add.f32 	%f406, %f404, %f405;
	mov.b32 	%r729, %f406;
	shfl.sync.bfly.b32	%r730|%p12, %r729, 8, 31, -1;
	mov.b32 	%f407, %r730;
	add.f32 	%f408, %f406, %f407;
	mov.b32 	%r731, %f408;
	shfl.sync.bfly.b32	%r732|%p13, %r731, 4, 31, -1;
	mov.b32 	%f409, %r732;
	add.f32 	%f410, %f408, %f409;
	mov.b32 	%r733, %f410;
	shfl.sync.bfly.b32	%r734|%p14, %r733, 2, 31, -1;
	mov.b32 	%f411, %r734;
	add.f32 	%f412, %f410, %f411;
	mov.b32 	%r735, %f412;
	shfl.sync.bfly.b32	%r736|%p15, %r735, 1, 31, -1;
	mov.b32 	%f413, %r736;
	add.f32 	%f414, %f412, %f413;
	st.local.f32 	[%rd1+4], %f414;
	@%p5 bra 	$L__BB107_9;
	ld.local.f32 	%f415, [%rd13];
	mul.wide.u32 	%rd61, %r15, 4;
	add.s64 	%rd62, %rd12, %rd61;
	st.global.f32 	[%rd62], %f415;
$L__BB107_9:
	setp.gt.u32 	%p16, %r2, 1;
	ld.shared.f32 	%f416, [%r14+256];
	add.f32 	%f417, %f416, %f620;
	mov.b32 	%r737, %f417;
	shfl.sync.bfly.b32	%r738|%p17, %r737, 16, 31, -1;
	mov.b32 	%f418, %r738;
	add.f32 	%f419, %f417, %f418;
	mov.b32 	%r739, %f419;
	shfl.sync.bfly.b32	%r740|%p18, %r739, 8, 31, -1;
	mov.b32 	%f420, %r740;
	add.f32 	%f421, %f419, %f420;
	mov.b32 	%r741, %f421;
	shfl.sync.bfly.b32	%r742|%p19, %r741, 4, 31, -1;
	mov.b32 	%f422, %r742;
	add.f32 	%f423, %f421, %f422;
	mov.b32 	%r743, %f423;
	shfl.sync.bfly.b32	%r744|%p20, %r743, 2, 31, -1;
	mov.b32 	%f424, %r744;
	add.f32 	%f425, %f423, %f424;
	mov.b32 	%r745, %f425;
	shfl.sync.bfly.b32	%r746|%p21, %r745, 1, 31, -1;
	mov.b32 	%f426, %r746;
	add.f32 	%f427, %f425, %f426;
	st.local.f32 	[%rd1+8], %f427;
	ld.shared.f32 	%f428, [%r14+384];
	add.f32 	%f429, %f428, %f619;
	mov.b32 	%r747, %f429;
	shfl.sync.bfly.b32	%r748|%p22, %r747, 16, 31, -1;
	mov.b32 	%f430, %r748;
	add.f32 	%f431, %f429, %f430;
	mov.b32 	%r749, %f431;
	shfl.sync.bfly.b32	%r750|%p23, %r749, 8, 31, -1;
	mov.b32 	%f432, %r750;
	add.f32 	%f433, %f431, %f432;
	mov.b32 	%r751, %f433;
	shfl.sync.bfly.b32	%r752|%p24, %r751, 4, 31, -1;
	mov.b32 	%f434, %r752;
	add.f32 	%f435, %f433, %f434;
	mov.b32 	%r753, %f435;
	shfl.sync.bfly.b32	%r754|%p25, %r753, 2, 31, -1;
	mov.b32 	%f436, %r754;
	add.f32 	%f437, %f435, %f436;
	mov.b32 	%r755, %f437;
	shfl.sync.bfly.b32	%r756|%p26, %r755, 1, 31, -1;
	mov.b32 	%f438, %r756;
	add.f32 	%f439, %f437, %f438;
	st.local.f32 	[%rd1+12], %f439;
	@%p16 bra 	$L__BB107_11;
	ld.param.u32 	%r886, [mul_mat_vec_q2_K_q8_1_cuda8_param_6];
	ld.local.f32 	%f440, [%rd13+8];
	add.s32 	%r757, %r15, %r886;
	mul.wide.u32 	%rd63, %r757, 4;
	add.s64 	%rd64, %rd12, %rd63;
	st.global.f32 	[%rd64], %f440;
$L__BB107_11:
	setp.gt.u32 	%p27, %r2, 1;
	ld.shared.f32 	%f441, [%r14+512];
	add.f32 	%f442, %f441, %f618;
	mov.b32 	%r758, %f442;
	shfl.sync.bfly.b32	%r759|%p28, %r758, 16, 31, -1;
	mov.b32 	%f443, %r759;
	add.f32 	%f444, %f442, %f443;
	mov.b32 	%r760, %f444;
	shfl.sync.bfly.b32	%r761|%p29, %r760, 8, 31, -1;
	mov.b32 	%f445, %r761;
	add.f32 	%f446, %f444, %f445;
	mov.b32 	%r762, %f446;
	shfl.sync.bfly.b32	%r763|%p30, %r762, 4, 31, -1;
	mov.b32 	%f447, %r763;
	add.f32 	%f448, %f446, %f447;
	mov.b32 	%r764, %f448;
	shfl.sync.bfly.b32	%r765|%p31, %r764, 2, 31, -1;
	mov.b32 	%f449, %r765;
	add.f32 	%f450, %f448, %f449;
	mov.b32 	%r766, %f450;
	shfl.sync.bfly.b32	%r767|%p32, %r766, 1, 31, -1;
	mov.b32 	%f451, %r767;
	add.f32 	%f452, %f450, %f451;
	st.local.f32 	[%rd1+16], %f452;
	ld.shared.f32 	%f453, [%r14+640];
	add.f32 	%f454, %f453, %f617;
	mov.b32 	%r768, %f454;
	shfl.sync.bfly.b32	%r769|%p33, %r768, 16, 31, -1;
	mov.b32 	%f455, %r769;
	add.f32 	%f456, %f454, %f455;
	mov.b32 	%r770, %f456;
	shfl.sync.bfly.b32	%r771|%p34, %r770, 8, 31, -1;
	mov.b32 	%f457, %r771;
	add.f32 	%f458, %f456, %f457;
	mov.b32 	%r772, %f458;
	shfl.sync.bfly.b32	%r773|%p35, %r772, 4, 31, -1;
	mov.b32 	%f459, %r773;
	add.f32 	%f460, %f458, %f459;
	mov.b32 	%r774, %f460;
	shfl.sync.bfly.b32	%r775|%p36, %r774, 2, 31, -1;
	mov.b32 	%f461, %r775;
	add.f32 	%f462, %f460, %f461;
	mov.b32 	%r776, %f462;
	shfl.sync.bfly.b32	%r777|%p37, %r776, 1, 31, -1;
	mov.b32 	%f463, %r777;
	add.f32 	%f464, %f462, %f463;
	st.local.f32 	[%rd1+20], %f464;
	@%p27 bra 	$L__BB107_13;
	ld.param.u32 	%r887, [mul_mat_vec_q2_K_q8_1_cuda8_param_6];
	ld.local.f32 	%f465, [%rd13+16];
	shl.b32 	%r778, %r887, 1;
	add.s32 	%r779, %r15, %r778;
	mul.wide.u32 	%rd65, %r779, 4;
	add.s64 	%rd66, %rd12, %rd65;
	st.global.f32 	[%rd66], %f465;
$L__BB107_13:
	setp.gt.u32 	%p38, %r2, 1;
	ld.shared.f32 	%f466, [%r14+768];
	add.f32 	%f467, %f466, %f616;
	mov.b32 	%r780, %f467;
	shfl.sync.bfly.b32	%r781|%p39, %r780, 16, 31, -1;
	mov.b32 	%f468, %r781;
	add.f32 	%f469, %f467, %f468;
	mov.b32 	%r782, %f469;
	shfl.sync.bfly.b32	%r783|%p40, %r782, 8, 31, -1;
	mov.b32 	%f470, %r783;
	add.f32 	%f471, %f469, %f470;
	mov.b32 	%r784, %f471;
	shfl.sync.bfly.b32	%r785|%p41, %r784, 4, 31, -1;
	mov.b32 	%f472, %r785;
	add.f32 	%f473, %f471, %f472;
	mov.b32 	%r786, %f473;
	shfl.sync.bfly.b32	%r787|%p42, %r786, 2, 31, -1;
	mov.b32 	%f474, %r787;
	add.f32 	%f475, %f473, %f474;
	mov.b32 	%r788, %f475;
	shfl.sync.bfly.b32	%r789|%p43, %r788, 1, 31, -1;
	mov.b32 	%f476, %r789;
	add.f32 	%f477, %f475, %f476;
	st.local.f32 	[%rd1+24], %f477;
	ld.shared.f32 	%f478, [%r14+896];
	add.f32 	%f479, %f478, %f615;
	mov.b32 	%r790, %f479;
	shfl.sync.bfly.b32	%r791|%p44, %r790, 16, 31, -1;
	mov.b32 	%f480, %r791;
	add.f32 	%f481, %f479, %f480;
	mov.b32 	%r792, %f481;
	shfl.sync.bfly.b32	%r793|%p45, %r792, 8, 31, -1;
	mov.b32 	%f482, %r793;
	add.f32 	%f483, %f481, %f482;
	mov.b32 	%r794, %f483;
	shfl.sync.bfly.b32	%r795|%p46, %r794, 4, 31, -1;
	mov.b32 	%f484, %r795;
	add.f32 	%f485, %f483, %f484;
	mov.b32 	%r796, %f485;
	shfl.sync.bfly.b32	%r797|%p47, %r796, 2, 31, -1;
	mov.b32 	%f486, %r797;
	add.f32 	%f487, %f485, %f486;
	mov.b32 	%r798, %f487;
	shfl.sync.bfly.b32	%r799|%p48, %r798, 1, 31, -1;
	mov.b32 	%f488, %r799;
	add.f32 	%f489, %f487, %f488;
	st.local.f32 	[%rd1+28], %f489;
	@%p38 bra 	$L__BB107_15;
	ld.param.u32 	%r888, [mul_mat_vec_q2_K_q8_1_cuda8_param_6];
	ld.local.f32 	%f490, [%rd13+24];
	mad.lo.s32 	%r800, %r888, 3, %r15;
	mul.wide.u32 	%rd67, %r800, 4;
	add.s64 	%rd68, %rd12, %rd67;
	st.global.f32 	[%rd68], %f490;
$L__BB107_15:
	setp.gt.u32 	%p49, %r2, 1;
	ld.shared.f32 	%f491, [%r14+1024];
	add.f32 	%f492, %f491, %f614;
	mov.b32 	%r801, %f492;
	shfl.sync.bfly.b32	%r802|%p50, %r801, 16, 31, -1;
	mov.b32 	%f493, %r802;
	add.f32 	%f494, %f492, %f493;
	mov.b32 	%r803, %f494;
	shfl.sync.bfly.b32	%r804|%p51, %r803, 8, 31, -1;
	mov.b32 	%f495, %r804;
	add.f32 	%f496, %f494, %f495;
	mov.b32 	%r805, %f496;
	shfl.sync.bfly.b32	%r806|%p52, %r805, 4, 31, -1;
	mov.b32 	%f497, %r806;
	add.f32 	%f498, %f496, %f497;
	mov.b32 	%r807, %f498;
	shfl.sync.bfly.b32	%r808|%p53, %r807, 2, 31, -1;
	mov.b32 	%f499, %r808;
	add.f32 	%f500, %f498, %f499;
	mov.b32 	%r809, %f500;
	shfl.sync.bfly.b32	%r810|%p54, %r809, 1, 31, -1;
	mov.b32 	%f501, %r810;
	add.f32 	%f502, %f500, %f501;
	st.local.f32 	[%rd1+32], %f502;
	ld.shared.f32 	%f503, [%r14+1152];
	add.f32 	%f504, %f503, %f613;
	mov.b32 	%r811, %f504;
	shfl.sync.bfly.b32	%r812|%p55, %r811, 16, 31, -1;
	mov.b32 	%f505, %r812;
	add.f32 	%f506, %f504, %f505;
	mov.b32 	%r813, %f506;
	shfl.sync.bfly.b32	%r814|%p56, %r813, 8, 31, -1;
	mov.b32 	%f507, %r814;
	add.f32 	%f508, %f506, %f507;
	mov.b32 	%r815, %f508;
	shfl.sync.bfly.b32	%r816|%p57, %r815, 4, 31, -1;
	mov.b32 	%f509, %r816;
	add.f32 	%f510, %f508, %f509;
	mov.b32 	%r817, %f510;
	shfl.sync.bfly.b32	%r818|%p58, %r817, 2, 31, -1;
	mov.b32 	%f511, %r818;
	add.f32 	%f512, %f510, %f511;
	mov.b32 	%r819, %f512;
	shfl.sync.bfly.b32	%r820|%p59, %r819, 1, 31, -1;
	mov.b32 	%f513, %r820;
	add.f32 	%f514, %f512, %f513;
	st.local.f32 	[%rd1+36], %f514;
	@%p49 bra 	$L__BB107_17;
	ld.param.u32 	%r889, [mul_mat_vec_q2_K_q8_1_cuda8_param_6];
	ld.local.f32 	%f515, [%rd13+32];
	shl.b32 	%r821, %r889, 2;
	add.s32 	%r822, %r15, %r821;
	mul.wide.u32 	%rd69, %r822, 4;
	add.s64 	%rd70, %rd12, %rd69;
	st.global.f32 	[%rd70], %f515;
$L__BB107_17:
	setp.gt.u32 	%p60, %r2, 1;
	ld.shared.f32 	%f516, [%r14+1280];
	add.f32 	%f517, %f516, %f612;
	mov.b32 	%r823, %f517;
	shfl.sync.bfly.b32	%r824|%p61, %r823, 16, 31, -1;
	mov.b32 	%f518, %r824;
	add.f32 	%f519, %f517, %f518;
	mov.b32 	%r825, %f519;
	shfl.sync.bfly.b32	%r826|%p62, %r825, 8, 31, -1;
	mov.b32 	%f520, %r826;
	add.f32 	%f521, %f519, %f520;
	mov.b32 	%r827, %f521;
	shfl.sync.bfly.b32	%r828|%p63, %r827, 4, 31, -1;
	mov.b32 	%f522, %r828;
	add.f32 	%f523, %f521, %f522;
	mov.b32 	%r829, %f523;
	shfl.sync.bfly.b32	%r830|%p64, %r829, 2, 31, -1;
	mov.b32 	%f524, %r830;
	add.f32 	%f525, %f523, %f524;
	mov.b32 	%r831, %f525;
	shfl.sync.bfly.b32	%r832|%p65, %r831, 1, 31, -1;
	mov.b32 	%f526, %r832;
	add.f32 	%f527, %f525, %f526;
	st.local.f32 	[%rd1+40], %f527;
	ld.shared.f32 	%f528, [%r14+1408];
	add.f32 	%f529, %f528, %f611;
	mov.b32 	%r833, %f529;
	shfl.sync.bfly.b32	%r834|%p66, %r833, 16, 31, -1;
	mov.b32 	%f530, %r834;
	add.f32 	%f531, %f529, %f530;
	mov.b32 	%r835, %f531;
	shfl.sync.bfly.b32	%r836|%p67, %r835, 8, 31, -1;
	mov.b32 	%f532, %r836;
	add.f32 	%f533, %f531, %f532;
	mov.b32 	%r837, %f533;
	shfl.sync.bfly.b32	%r838|%p68, %r837, 4, 31, -1;
	mov.b32 	%f534, %r838;
	add.f32 	%f535, %f533, %f534;
	mov.b32 	%r839, %f535;
	shfl.sync.bfly.b32	%r840|%p69, %r839, 2, 31, -1;
	mov.b32 	%f536, %r840;
	add.f32 	%f537, %f535, %f536;
	mov.b32 	%r841, %f537;
	shfl.sync.bfly.b32	%r842|%p70, %r841, 1, 31, -1;
	mov.b32 	%f538, %r842;
	add.f32 	%f539, %f537, %f538;
	st.local.f32 	[%rd1+44], %f539;
	@%p60 bra 	$L__BB107_19;
	ld.param.u32 	%r890, [mul_mat_vec_q2_K_q8_1_cuda8_param_6];
	ld.local.f32 	%f540, [%rd13+40];
	mad.lo.s32 	%r843, %r890, 5, %r15;
	mul.wide.u32 	%rd71, %r843, 4;
	add.s64 	%rd72, %rd12, %rd71;
	st.global.f32 	[%rd72], %f540;
$L__BB107_19:
	setp.gt.u32 	%p71, %r2, 1;
	ld.shared.f32 	%f541, [%r14+1536];
	add.f32 	%f542, %f541, %f610;
	mov.b32 	%r844, %f542;
	shfl.sync.bfly.b32	%r845|%p72, %r844, 16, 31, -1;
	mov.b32 	%f543, %r845;
	add.f32 	%f544, %f542, %f543;
	mov.b32 	%r846, %f544;
	shfl.sync.bfly.b32	%r847|%p73, %r846, 8, 31, -1;
	mov.b32 	%f545, %r847;
	add.f32 	%f546, %f544, %f545;
	mov.b32 	%r848, %f546;
	shfl.sync.bfly.b32	%r849|%p74, %r848, 4, 31, -1;
	mov.b32 	%f547, %r849;
	add.f32 	%f548, %f546, %f547;
	mov.b32 	%r850, %f548;
	shfl.sync.bfly.b32	%r851|%p75, %r850, 2, 31, -1;
	mov.b32 	%f549, %r851;
	add.f32 	%f550, %f548, %f549;
	mov.b32 	%r852, %f550;
	shfl.sync.bfly.b32	%r853|%p76, %r852, 1, 31, -1;
	mov.b32 	%f551, %r853;
	add.f32 	%f552, %f550, %f551;
	st.local.f32 	[%rd1+48], %f552;
	ld.shared.f32 	%f553, [%r14+1664];
	add.f32 	%f554, %f553, %f609;
	mov.b32 	%r854, %f554;
	shfl.sync.bfly.b32	%r855|%p77, %r854, 16, 31, -1;
	mov.b32 	%f555, %r855;
	add.f32 	%f556, %f554, %f555;
	mov.b32 	%r856, %f556;
	shfl.sync.bfly.b32	%r857|%p78, %r856, 8, 31, -1;
	mov.b32 	%f557, %r857;
	add.f32 	%f558, %f556, %f557;
	mov.b32 	%r858, %f558;
	shfl.sync.bfly.b32	%r859|%p79, %r858, 4, 31, -1;
	mov.b32 	%f559, %r859;
	add.f32 	%f560, %f558, %f559;
	mov.b32 	%r860, %f560;
	shfl.sync.bfly.b32	%r861|%p80, %r860, 2, 31, -1;
	mov.b32 	%f561, %r861;
	add.f32 	%f562, %f560, %f561;
	mov.b32 	%r862, %f562;
	shfl.sync.bfly.b32	%r863|%p81, %r862, 1, 31, -1;
	mov.b32 	%f563, %r863;
	add.f32 	%f564, %f562, %f563;
	st.local.f32 	[%rd1+52], %f564;
	@%p71 bra 	$L__BB107_21;
	ld.param.u32 	%r891, [mul_mat_vec_q2_K_q8_1_cuda8_param_6];
	ld.local.f32 	%f565, [%rd13+48];
	mad.lo.s32 	%r864, %r891, 6, %r15;
	mul.wide.u32 	%rd73, %r864, 4;
	add.s64 	%rd74, %rd12, %rd73;
	st.global.f32 	[%rd74], %f565;
$L__BB107_21:
	setp.gt.u32 	%p82, %r2, 1;
	ld.shared.f32 	%f566, [%r14+1792];
	add.f32 	%f567, %f566, %f608;
	mov.b32 	%r865, %f567;
	shfl.sync.bfly.b32	%r866|%p83, %r865, 16, 31, -1;
	mov.b32 	%f568, %r866;
	add.f32 	%f569, %f567, %f568;
	mov.b32 	%r867, %f569;
	shfl.sync.bfly.b32	%r868|%p84, %r867, 8, 31, -1;
	mov.b32 	%f570, %r868;
	add.f32 	%f571, %f569, %f570;
	mov.b32 	%r869, %f571;
	shfl.sync.bfly.b32	%r870|%p85, %r869, 4, 31, -1;
	mov.b32 	%f572, %r870;
	add.f32 	%f573, %f571, %f572;
	mov.b32 	%r871, %f573;
	shfl.sync.bfly.b32	%r872|%p86, %r871, 2, 31, -1;
	mov.b32 	%f574, %r872;
	add.f32 	%f575, %f573, %f574;
	mov.b32 	%r873, %f575;
	shfl.sync.bfly.b32	%r874|%p87, %r873, 1, 31, -1;
	mov.b32 	%f576, %r874;
	add.f32 	%f577, %f575, %f576;
	st.local.f32 	[%rd1+56], %f577;
	ld.shared.f32 	%f578, [%r14+1920];
	add.f32 	%f579, %f578, %f607;
	mov.b32 	%r875, %f579;
	shfl.sync.bfly.b32	%r876|%p88, %r875, 16, 31, -1;
	mov.b32 	%f580, %r876;
	add.f32 	%f581, %f579, %f580;
	mov.b32 	%r877, %f581;
	shfl.sync.bfly.b32	%r878|%p89, %r877, 8, 31, -1;
	mov.b32 	%f582, %r878;
	add.f32 	%f583, %f581, %f582;
	mov.b32 	%r879, %f583;
	shfl.sync.bfly.b32	%r880|%p90, %r879, 4, 31, -1;
	mov.b32 	%f584, %r880;
	add.f32 	%f585, %f583, %f584;
	mov.b32 	%r881, %f585;
	shfl.sync.bfly.b32	%r882|%p91, %r881, 2, 31, -1;
	mov.b32 	%f586, %r882;
	add.f32 	%f587, %f585, %f586;
	mov.b32 	%r883, %f587;
	shfl.sync.bfly.b32	%r884|%p92, %r883, 1, 31, -1;
	mov.b32 	%f588, %r884;
	add.f32 	%f589, %f587, %f588;
	st.local.f32 	[%rd1+60], %f589;
	@%p82 bra 	$L__BB107_23;
	ld.param.u32 	%r892, [mul_mat_vec_q2_K_q8_1_cuda8_param_6];
	ld.local.f32 	%f590, [%rd13+56];
	mad.lo.s32 	%r885, %r892, 7, %r15;
	mul.wide.u32 	%rd75, %r885, 4;
	add.s64 	%rd76, %rd12, %rd75;
	st.global.f32 	[%rd76], %f590;
$L__BB107_23:
	ret;

}
	// .globl	mul_mat_vec_q3_K_q8_1_cuda8
.visible .entry mul_mat_vec_q3_K_q8_1_cuda8(
	.param .u64 .ptr .align 1 mul_mat_vec_q3_K_q8_1_cuda8_param_0,
	.param .u64 .ptr .align 1 mul_mat_vec_q3_K_q8_1_cuda8_param_1,
	.param .u64 .ptr .align 1 mul_mat_vec_q3_K_q8_1_cuda8_param_2,
	.param .u32 mul_mat_vec_q3_K_q8_1_cuda8_param_3,
	.param .u32 mul_mat_vec_q3_K_q8_1_cuda8_param_4,
	.param .u32 mul_mat_vec_q3_K_q8_1_cuda8_param_5,
	.param .u32 mul_mat_vec_q3_K_q8_1_cuda8_param_6
)
{
	.local .align 16 .b8 	__local_depot108[64];
	.reg .b64 	%SP;
	.reg .b64 	%SPL;
	.reg .pred 	%p<93>;
	.reg .b16 	%rs<27>;
	.reg .b32 	%r<803>;
	.reg .b32 	%f<446>;
	.reg .b64 	%rd<83>;
	// demoted variable
	.shared .align 4 .b8 _ZZN34_INTERNAL_c8396950_4_k_cu_1fba617b13mul_mat_vec_qILi8ELi256ELi16E10block_q3_KLi1EXadL_ZNS_17vec_dot_q3_K_q8_1EPKvPK10block_q8_1RKiEEEEvS3_S3_PfiiiiE10tmp_shared[2048];
	mov.u64 	%SPL, __local_depot108;
	ld.param.u64 	%rd16, [mul_mat_vec_q3_K_q8_1_cuda8_param_1];
	ld.param.u64 	%rd17, [mul_mat_vec_q3_K_q8_1_cuda8_param_2];
	ld.param.u32 	%r21, [mul_mat_vec_q3_K_q8_1_cuda8_param_3];
	ld.param.u32 	%r19, [mul_mat_vec_q3_K_q8_1_cuda8_param_5];
	ld.param.u32 	%r20, [mul_mat_vec_q3_K_q8_1_cuda8_param_6];
	cvta.to.global.u64 	%rd1, %rd17;
	add.u64 	%rd2, %SPL, 0;
	mov.u32 	%r1, %tid.y;
	shl.b32 	%r22, %r1, 5;
	mov.u32 	%r2, %tid.x;
	add.s32 	%r23, %r22, %r2;
	mov.u32 	%r24, %ctaid.x;
	shl.b32 	%r3, %r24, 1;
	shr.s32 	%r25, %r21, 31;
	shr.u32 	%r26, %r25, 24;
	add.s32 	%r27, %r21, %r26;
	shr.s32 	%r4, %r27, 8;
	mov.f32 	%f430, 0f00000000;
	st.local.v4.f32 	[%rd2], {%f430, %f430, %f430, %f430};
	st.local.v4.f32 	[%rd2+16], {%f430, %f430, %f430, %f430};
	st.local.v4.f32 	[%rd2+32], {%f430, %f430, %f430, %f430};
	st.local.v4.f32 	[%rd2+48], {%f430, %f430, %f430, %f430};
	shr.u32 	%r802, %r23, 4;
	setp.ge.s32 	%p1, %r802, %r4;
	mov.f32 	%f431, %f430;
	mov.f32 	%f432, %f430;
	mov.f32 	%f433, %f430;
	mov.f32 	%f434, %f430;
	mov.f32 	%f435, %f430;
	mov.f32 	%f436, %f430;
	mov.f32 	%f437, %f430;
	mov.f32 	%f438, %f430;
	mov.f32 	%f439, %f430;
	mov.f32 	%f440, %f430;
	mov.f32 	%f441, %f430;
	mov.f32 	%f442, %f430;
	mov.f32 	%f443, %f430;
	mov.f32 	%f444, %f430;
	mov.f32 	%f445, %f430;
	@%p1 bra 	$L__BB108_4;
	and.b32  	%r28, %r2, 8;
	shl.b32 	%r29, %r2, 2;
	and.b32  	%r30, %r29, 28;
	cvt.u64.u32 	%rd3, %r30;
	mul.lo.s32 	%r31, %r3, %r4;
	add.s32 	%r32, %r31, %r4;
	cvt.u16.u32 	%rs1, %r28;
	shr.u16 	%rs2, %rs1, 1;
	cvt.u32.u16 	%r6, %rs2;
	or.b32  	%r33, %r28, 4;
	shr.u32 	%r7, %r33, 1;
	mul.wide.u32 	%rd19, %r1, 32;
	cvt.u64.u32 	%rd20, %r2;
	add.s64 	%rd21, %rd19, %rd20;
	shr.u64 	%rd22, %rd21, 4;
	shr.u32 	%r34, %r2, 3;
	and.b32  	%r35, %r34, 1;
	mul.wide.u32 	%rd23, %r35, 144;
	mad.lo.s64 	%rd24, %rd22, 288, %rd23;
	cvta.to.global.u64 	%rd25, %rd16;
	add.s64 	%rd82, %rd25, %rd24;
	add.s32 	%r801, %r802, %r32;
	shr.s32 	%r36, %r19, 31;
	shr.u32 	%r37, %r36, 27;
	add.s32 	%r38, %r19, %r37;
	shr.s32 	%r39, %r38, 5;
	mul.wide.s32 	%rd5, %r39, 252;
	mul.wide.s32 	%rd6, %r39, 216;
	mul.wide.s32 	%rd7, %r39, 180;
	mul.wide.s32 	%rd8, %r39, 144;
	mul.wide.s32 	%rd9, %r39, 108;
	add.s32 	%r800, %r802, %r31;
	mul.wide.s32 	%rd10, %r39, 72;
	mul.wide.s32 	%rd11, %r39, 36;
	mov.f32 	%f414, 0f00000000;
	mov.f32 	%f445, %f414;
	mov.f32 	%f431, %f414;
	mov.f32 	%f432, %f414;
	mov.f32 	%f433, %f414;
	mov.f32 	%f434, %f414;
	mov.f32 	%f435, %f414;
	mov.f32 	%f436, %f414;
	mov.f32 	%f437, %f414;
	mov.f32 	%f438, %f414;
	mov.f32 	%f439, %f414;
	mov.f32 	%f440, %f414;
	mov.f32 	%f441, %f414;
	mov.f32 	%f442, %f414;
	mov.f32 	%f443, %f414;
	mov.f32 	%f444, %f414;
$L__BB108_2:
	ld.param.u64 	%rd81, [mul_mat_vec_q3_K_q8_1_cuda8_param_0];
	mul.wide.s32 	%rd26, %r801, 110;
	cvta.to.global.u64 	%rd27, %rd81;
	add.s64 	%rd28, %rd27, %rd26;
	mul.wide.s32 	%rd29, %r800, 110;
	add.s64 	%rd30, %rd27, %rd29;
	shr.u32 	%r360, %r2, 2;
	and.b32  	%r361, %r360, 1;
	cvt.u64.u32 	%rd31, %r361;
	or.b64  	%rd32, %rd31, 96;
	add.s64 	%rd33, %rd28, %rd32;
	ld.global.nc.u16 	%rs3, [%rd30+108];
	// begin inline asm
	{  cvt.f32.f16 %f52, %rs3;}

	// end inline asm
	shl.b32 	%r362, %r2, 2;
	and.b32  	%r363, %r362, 60;
	cvt.u64.u32 	%rd34, %r363;
	add.s64 	%rd35, %rd34, 32;
	add.s64 	%rd36, %rd30, %rd35;
	ld.global.nc.u16 	%rs5, [%rd36];
	cvt.u32.u16 	%r364, %rs5;
	ld.global.nc.u16 	%rs6, [%rd36+2];
	cvt.u32.u16 	%r365, %rs6;
	shl.b32 	%r366, %r365, 16;
	or.b32  	%r367, %r366, %r364;
	add.s64 	%rd37, %rd30, %rd3;
	ld.global.nc.u16 	%rs7, [%rd37];
	cvt.u32.u16 	%r368, %rs7;
	ld.global.nc.u16 	%rs8, [%rd37+2];
	cvt.u32.u16 	%r369, %rs8;
	shl.b32 	%r370, %r369, 16;
	or.b32  	%r371, %r370, %r368;
	shr.u32 	%r372, %r2, 1;
	and.b32  	%r373, %r372, 4;
	shr.s32 	%r374, %r371, %r373;
	add.s64 	%rd38, %rd82, %rd3;
	ld.global.nc.u32 	%r50, [%rd38+4];
	ld.global.nc.u32 	%r40, [%rd82];
	// begin inline asm
	{.reg .f16 low,high;
  mov.b32 {low,high},%r40;
  cvt.f32.f16 %f53, low;}

	// end inline asm
	ld.global.nc.u32 	%r58, [%rd38+40];
	ld.global.nc.u32 	%r41, [%rd82+36];
	// begin inline asm
	{.reg .f16 low,high;
  mov.b32 {low,high},%r41;
  cvt.f32.f16 %f54, low;}

	// end inline asm
	ld.global.nc.u32 	%r66, [%rd38+76];
	ld.global.nc.u32 	%r42, [%rd82+72];
	// begin inline asm
	{.reg .f16 low,high;
  mov.b32 {low,high},%r42;
  cvt.f32.f16 %f55, low;}

	// end inline asm
	ld.global.nc.u32 	%r74, [%rd38+112];
	ld.global.nc.u32 	%r43, [%rd82+108];
	// begin inline asm
	{.reg .f16 low,high;
  mov.b32 {low,high},%r43;
  cvt.f32.f16 %f56, low;}

	// end inline asm
	add.s64 	%rd39, %rd30, %rd32;
	ld.global.nc.u8 	%rs9, [%rd39];
	cvt.u32.u8 	%r375, %rs9;
	and.b32  	%r376, %r2, 8;
	cvt.u16.u32 	%rs10, %r376;
	shr.u16 	%rs11, %rs10, 1;
	cvt.u32.u16 	%r377, %rs11;
	shr.u32 	%r378, %r375, %r377;
	and.b32  	%r379, %r378, 15;
	ld.global.nc.u8 	%rs12, [%rd39+8];
	cvt.u32.u8 	%r380, %rs12;
	shr.u32 	%r381, %r380, %r377;
	shl.b32 	%r382, %r381, 4;
	and.b32  	%r383, %r382, 48;
	or.b32  	%r384, %r379, %r383;
	add.s32 	%r385, %r384, -32;
	and.b32  	%r46, %r367, 50529027;
	not.b32 	%r386, %r374;
	shl.b32 	%r387, %r374, 2;
	not.b32 	%r388, %r387;
	and.b32  	%r389, %r388, 67372036;
	or.b32  	%r390, %r389, %r46;
	sub.s32 	%r391, %r46, %r389;
	add.s32 	%r392, %r391, -2139062144;
	xor.b32  	%r393, %r392, -2139062144;
	xor.b32  	%r394, %r392, %r46;
	and.b32  	%r44, %r394, %r390;
	// begin inline asm
	prmt.b32 %r44, %r44, 0, 0xba98;
	// end inline asm
	// begin inline asm
	prmt.b32 %r46, %r46, 0, 0xba98;
	// end inline asm
	xor.b32  	%r395, %r46, 2139062143;
	not.b32 	%r396, %r44;
	and.b32  	%r397, %r393, %r396;
	and.b32  	%r398, %r395, %r44;
	or.b32  	%r329, %r398, %r397;
	mov.b32 	%r359, 0;
	// begin inline asm
	dp4a.s32.s32 %r48, %r329, %r50, %r359;
	// end inline asm
	mul.lo.s32 	%r399, %r48, %r385;
	cvt.rn.f32.s32 	%f86, %r399;
	fma.rn.f32 	%f87, %f53, %f86, 0f00000000;
	ld.global.nc.u8 	%rs13, [%rd39+2];
	cvt.u32.u8 	%r400, %rs13;
	shr.u32 	%r401, %r400, %r6;
	and.b32  	%r402, %r401, 15;
	ld.global.nc.u8 	%rs14, [%rd39+10];
	cvt.u32.u8 	%r403, %rs14;
	shr.u32 	%r404, %r403, %r6;
	shl.b32 	%r405, %r404, 4;
	and.b32  	%r406, %r405, 48;
	or.b32  	%r407, %r402, %r406;
	add.s32 	%r408, %r407, -32;
	shr.u32 	%r409, %r367, 2;
	and.b32  	%r54, %r409, 50529027;
	shr.u32 	%r410, %r374, 1;
	not.b32 	%r411, %r410;
	shl.b32 	%r412, %r374, 1;
	not.b32 	%r413, %r412;
	and.b32  	%r414, %r413, 67372036;
	or.b32  	%r415, %r414, %r54;
	sub.s32 	%r416, %r54, %r414;
	add.s32 	%r417, %r416, -2139062144;
	xor.b32  	%r418, %r417, -2139062144;
	xor.b32  	%r419, %r417, %r54;
	and.b32  	%r52, %r419, %r415;
	// begin inline asm
	prmt.b32 %r52, %r52, 0, 0xba98;
	// end inline asm
	// begin inline asm
	prmt.b32 %r54, %r54, 0, 0xba98;
	// end inline asm
	xor.b32  	%r420, %r54, 2139062143;
	not.b32 	%r421, %r52;
	and.b32  	%r422, %r418, %r421;
	and.b32  	%r423, %r420, %r52;
	or.b32  	%r333, %r423, %r422;
	// begin inline asm
	dp4a.s32.s32 %r56, %r333, %r58, %r359;
	// end inline asm
	mul.lo.s32 	%r424, %r56, %r408;
	cvt.rn.f32.s32 	%f88, %r424;
	fma.rn.f32 	%f89, %f54, %f88, %f87;
	ld.global.nc.u8 	%rs15, [%rd39+4];
	cvt.u32.u8 	%r425, %rs15;
	and.b32  	%r426, %r7, 4;
	shr.u32 	%r427, %r425, %r426;
	and.b32  	%r428, %r427, 15;
	shr.u32 	%r429, %r380, %r7;
	shl.b32 	%r430, %r429, 4;
	and.b32  	%r431, %r430, 48;
	or.b32  	%r432, %r428, %r431;
	add.s32 	%r433, %r432, -32;
	shr.u32 	%r434, %r367, 4;
	and.b32  	%r62, %r434, 50529027;
	and.b32  	%r435, %r386, 67372036;
	or.b32  	%r436, %r435, %r62;
	sub.s32 	%r437, %r62, %r435;
	add.s32 	%r438, %r437, -2139062144;
	xor.b32  	%r439, %r438, -2139062144;
	xor.b32  	%r440, %r438, %r62;
	and.b32  	%r60, %r440, %r436;
	// begin inline asm
	prmt.b32 %r60, %r60, 0, 0xba98;
	// end inline asm
	// begin inline asm
	prmt.b32 %r62, %r62, 0, 0xba98;
	// end inline asm
	xor.b32  	%r441, %r62, 2139062143;
	not.b32 	%r442, %r60;
	and.b32  	%r443, %r439, %r442;
	and.b32  	%r444, %r441, %r60;
	or.b32  	%r337, %r444, %r443;
	// begin inline asm
	dp4a.s32.s32 %r64, %r337, %r66, %r359;
	// end inline asm
	mul.lo.s32 	%r445, %r64, %r433;
	cvt.rn.f32.s32 	%f90, %r445;
	fma.rn.f32 	%f91, %f55, %f90, %f89;
	ld.global.nc.u8 	%rs16, [%rd39+6];
	cvt.u32.u8 	%r446, %rs16;
	shr.u32 	%r447, %r446, %r6;
	and.b32  	%r448, %r447, 15;
	or.b32  	%r449, %r376, 4;
	shr.u32 	%r450, %r449, 1;
	shr.u32 	%r451, %r403, %r450;
	shl.b32 	%r452, %r451, 4;
	and.b32  	%r453, %r452, 48;
	or.b32  	%r454, %r448, %r453;
	add.s32 	%r455, %r454, -32;
	shr.u32 	%r456, %r367, 6;
	and.b32  	%r70, %r456, 50529027;
	and.b32  	%r457, %r411, 67372036;
	or.b32  	%r458, %r457, %r70;
	sub.s32 	%r459, %r70, %r457;
	add.s32 	%r460, %r459, -2139062144;
	xor.b32  	%r461, %r460, -2139062144;
	xor.b32  	%r462, %r460, %r70;
	and.b32  	%r68, %r462, %r458;
	// begin inline asm
	prmt.b32 %r68, %r68, 0, 0xba98;
	// end inline asm
	// begin inline asm
	prmt.b32 %r70, %r70, 0, 0xba98;
	// end inline asm
	xor.b32  	%r463, %r70, 2139062143;
	not.b32 	%r464, %r68;
	and.b32  	%r465, %r461, %r464;
	and.b32  	%r466, %r463, %r68;
	or.b32  	%r341, %r466, %r465;
	// begin inline asm
	dp4a.s32.s32 %r72, %r341, %r74, %r359;
	// end inline asm
	mul.lo.s32 	%r467, %r72, %r455;
	cvt.rn.f32.s32 	%f92, %r467;
	fma.rn.f32 	%f93, %f56, %f92, %f91;
	fma.rn.f32 	%f414, %f52, %f93, %f414;
	ld.global.nc.u16 	%rs4, [%rd28+108];
	// begin inline asm
	{  cvt.f32.f16 %f57, %rs4;}

	// end inline asm
	add.s64 	%rd40, %rd28, %rd35;
	ld.global.nc.u16 	%rs17, [%rd40];
	cvt.u32.u16 	%r468, %rs17;
	ld.global.nc.u16 	%rs18, [%rd40+2];
	cvt.u32.u16 	%r469, %rs18;
	shl.b32 	%r470, %r469, 16;
	or.b32  	%r471, %r470, %r468;
	add.s64 	%rd41, %rd28, %rd3;
	ld.global.nc.u16 	%rs19, [%rd41];
	cvt.u32.u16 	%r472, %rs19;
	ld.global.nc.u16 	%rs20, [%rd41+2];
	cvt.u32.u16 	%r473, %rs20;
	shl.b32 	%r474, %r473, 16;
	or.b32  	%r475, %r474, %r472;
	shr.s32 	%r476, %r475, %r373;
	ld.global.nc.u8 	%rs21, [%rd33];
	cvt.u32.u8 	%r477, %rs21;
	shr.u32 	%r478, %r477, %r377;
	and.b32  	%r479, %r478, 15;
	ld.global.nc.u8 	%rs22, [%rd33+8];
	cvt.u32.u8 	%r480, %rs22;
	shr.u32 	%r481, %r480, %r377;
	shl.b32 	%r482, %r481, 4;
	and.b32  	%r483, %r482, 48;
	or.b32  	%r484, %r479, %r483;
	add.s32 	%r485, %r484, -32;
	and.b32  	%r78, %r471, 50529027;
	not.b32 	%r486, %r476;
	shl.b32 	%r487, %r476, 2;
	not.b32 	%r488, %r487;
	and.b32  	%r489, %r488, 67372036;
	or.b32  	%r490, %r489, %r78;
	sub.s32 	%r491, %r78, %r489;
	add.s32 	%r492, %r491, -2139062144;
	xor.b32  	%r493, %r492, -2139062144;
	xor.b32  	%r494, %r492, %r78;
	and.b32  	%r76, %r494, %r490;
	// begin inline asm
	prmt.b32 %r76, %r76, 0, 0xba98;
	// end inline asm
	// begin inline asm
	prmt.b32 %r78, %r78, 0, 0xba98;
	// end inline asm
	xor.b32  	%r495, %r78, 2139062143;
	not.b32 	%r496, %r76;
	and.b32  	%r497, %r493, %r496;
	and.b32  	%r498, %r495, %r76;
	or.b32  	%r345, %r498, %r497;
	// begin inline asm
	dp4a.s32.s32 %r80, %r345, %r50, %r359;
	// end inline asm
	mul.lo.s32 	%r499, %r80, %r485;
	cvt.rn.f32.s32 	%f94, %r499;
	fma.rn.f32 	%f95, %f53, %f94, 0f00000000;
	ld.global.nc.u8 	%rs23, [%rd33+2];
	cvt.u32.u8 	%r500, %rs23;
	shr.u32 	%r501, %r500, %r6;
	and.b32  	%r502, %r501, 15;
	ld.global.nc.u8 	%rs24, [%rd33+10];
	cvt.u32.u8 	%r503, %rs24;
	shr.u32 	%r504, %r503, %r6;
	shl.b32 	%r505, %r504, 4;
	and.b32  	%r506, %r505, 48;
	or.b32  	%r507, %r502, %r506;
	add.s32 	%r508, %r507, -32;
	shr.u32 	%r509, %r471, 2;
	and.b32  	%r86, %r509, 50529027;
	shr.u32 	%r510, %r476, 1;
	not.b32 	%r511, %r510;
	shl.b32 	%r512, %r476, 1;
	not.b32 	%r513, %r512;
	and.b32  	%r514, %r513, 67372036;
	or.b32  	%r515, %r514, %r86;
	sub.s32 	%r516, %r86, %r514;
	add.s32 	%r517, %r516, -2139062144;
	xor.b32  	%r518, %r517, -2139062144;
	xor.b32  	%r519, %r517, %r86;
	and.b32  	%r84, %r519, %r515;
	// begin inline asm
	prmt.b32 %r84, %r84, 0, 0xba98;
	// end inline asm
	// begin inline asm
	prmt.b32 %r86, %r86, 0, 0xba98;
	// end inline asm
	xor.b32  	%r520, %r86, 2139062143;
	not.b32 	%r521, %r84;
	and.b32  	%r522, %r518, %r521;
	and.b32  	%r523, %r520, %r84;
	or.b32  	%r349, %r523, %r522;
	// begin inline asm
	dp4a.s32.s32 %r88, %r349, %r58, %r359;
	// end inline asm
	mul.lo.s32 	%r524, %r88, %r508;
	cvt.rn.f32.s32 	%f96, %r524;
	fma.rn.f32 	%f97, %f54, %f96, %f95;
	ld.global.nc.u8 	%rs25, [%rd33+4];
	cvt.u32.u8 	%r525, %rs25;
	shr.u32 	%r526, %r525, %r426;
	and.b32  	%r527, %r526, 15;
	shr.u32 	%r528, %r480, %r7;
	shl.b32 	%r529, %r528, 4;
	and.b32  	%r530, %r529, 48;
	or.b32  	%r531, %r527, %r530;
	add.s32 	%r532, %r531, -32;
	shr.u32 	%r533, %r471, 4;
	and.b32  	%r94, %r533, 50529027;
	and.b32  	%r534, %r486, 67372036;
	or.b32  	%r535, %r534, %r94;
	sub.s32 	%r536, %r94, %r534;
	add.s32 	%r537, %r536, -2139062144;
	xor.b32  	%r538, %r537, -2139062144;
	xor.b32  	%r539, %r537, %r94;
	and.b32  	%r92, %r539, %r535;
	// begin inline asm
	prmt.b32 %r92, %r92, 0, 0xba98;
	// end inline asm
	// begin inline asm
	prmt.b32 %r94, %r94, 0, 0xba98;
	// end inline asm
	xor.b32  	%r540, %r94, 2139062143;
	not.b32 	%r541, %r92;
	and.b32  	%r542, %r538, %r541;
	and.b32  	%r543, %r540, %r92;
	or.b32  	%r353, %r543, %r542;
	// begin inline asm
	dp4a.s32.s32 %r96, %r353, %r66, %r359;
	// end inline asm
	mul.lo.s32 	%r544, %r96, %r532;
	cvt.rn.f32.s32 	%f98, %r544;
	fma.rn.f32 	%f99, %f55, %f98, %f97;
	ld.global.nc.u8 	%rs26, [%rd33+6];
	cvt.u32.u8 	%r545, %rs26;
	shr.u32 	%r546, %r545, %r6;
	and.b32  	%r547, %r546, 15;
	shr.u32 	%r548, %r503, %r450;
	shl.b32 	%r549, %r548, 4;
	and.b32  	%r550, %r549, 48;
	or.b32  	%r551, %r547, %r550;
	add.s32 	%r552, %r551, -32;
	shr.u32 	%r553, %r471, 6;
	and.b32  	%r102, %r553, 50529027;
	and.b32  	%r554, %r511, 67372036;
	or.b32  	%r555, %r554, %r102;
	sub.s32 	%r556, %r102, %r554;
	add.s32 	%r557, %r556, -2139062144;
	xor.b32  	%r558, %r557, -2139062144;
	xor.b32  	%r559, %r557, %r102;
	and.b32  	%r100, %r559, %r555;
	// begin inline asm
	prmt.b32 %r100, %r100, 0, 0xba98;
	// end inline asm
	// begin inline asm
	prmt.b32 %r102, %r102, 0, 0xba98;
	// end inline asm
	xor.b32  	%r560, %r102, 2139062143;
	not.b32 	%r561, %r100;
	and.b32  	%r562, %r558, %r561;
	and.b32  	%r563, %r560, %r100;
	or.b32  	%r357, %r563, %r562;
	// begin inline asm
	dp4a.s32.s32 %r104, %r357, %r74, %r359;
	// end inline asm
	mul.lo.s32 	%r564, %r104, %r552;
	cvt.rn.f32.s32 	%f100, %r564;
	fma.rn.f32 	%f101, %f56, %f100, %f99;
	fma.rn.f32 	%f445, %f57, %f101, %f445;
	add.s64 	%rd42, %rd11, %rd3;
	add.s64 	%rd43, %rd42, %rd82;
	ld.global.nc.u32 	%r130, [%rd43+4];
	add.s64 	%rd44, %rd82, %rd11;
	ld.global.nc.u32 	%r108, [%rd44];
	// begin inline asm
	{.reg .f16 low,high;
  mov.b32 {low,high},%r108;
  cvt.f32.f16 %f58, low;}

	// end inline asm
	ld.global.nc.u32 	%r134, [%rd43+40];
	ld.global.nc.u32 	%r109, [%rd44+36];
	// begin inline asm
	{.reg .f16 low,high;
  mov.b32 {low,high},%r109;
  cvt.f32.f16 %f59, low;}

	// end inline asm
	ld.global.nc.u32 	%r138, [%rd43+76];
	ld.global.nc.u32 	%r110, [%rd44+72];
	// begin inline asm
	{.reg .f16 low,high;
  mov.b32 {low,high},%r110;
  cvt.f32.f16 %f60, low;}

	// end inline asm
	ld.global.nc.u32 	%r142, [%rd43+112];
	ld.global.nc.u32 	%r111, [%rd44+108];
	// begin inline asm
	{.reg .f16 low,high;
  mov.b32 {low,high},%r111;
  cvt.f32.f16 %f61, low;}

	// end inline asm
	// begin inline asm
	dp4a.s32.s32 %r112, %r329, %r130, %r359;
	// end inline asm
	mul.lo.s32 	%r565, %r112, %r385;
	cvt.rn.f32.s32 	%f102, %r565;
	fma.rn.f32 	%f103, %f58, %f102, 0f00000000;
	// begin inline asm
	dp4a.s32.s32 %r116, %r333, %r134, %r359;
	// end inline asm
	mul.lo.s32 	%r566, %r116, %r408;
	cvt.rn.f32.s32 	%f104, %r566;
	fma.rn.f32 	%f105, %f59, %f104, %f103;
	// begin inline asm
	dp4a.s32.s32 %r120, %r337, %r138, %r359;
	// end inline asm
	mul.lo.s32 	%r567, %r120, %r433;
	cvt.rn.f32.s32 	%f106, %r567;
	fma.rn.f32 	%f107, %f60, %f106, %f105;
	// begin inline asm
	dp4a.s32.s32 %r124, %r341, %r142, %r359;
	// end inline asm
	mul.lo.s32 	%r568, %r124, %r455;
	cvt.rn.f32.s32 	%f108, %r568;
	fma.rn.f32 	%f109, %f61, %f108, %f107;
	fma.rn.f32 	%f444, %f52, %f109, %f444;
	// begin inline asm
	dp4a.s32.s32 %r128, %r345, %r130, %r359;
	// end inline asm
	mul.lo.s32 	%r569, %r128, %r485;
	cvt.rn.f32.s32 	%f110, %r569;
	fma.rn.f32 	%f111, %f58, %f110, 0f00000000;
	// begin inline asm
	dp4a.s32.s32 %r132, %r349, %r134, %r359;
	// end inline asm
	mul.lo.s32 	%r570, %r132, %r508;
	cvt.rn.f32.s32 	%f112, %r570;
	fma.rn.f32 	%f113, %f59, %f112, %f111;
	// begin inline asm
	dp4a.s32.s32 %r136, %r353, %r138, %r359;
	// end inline asm
	mul.lo.s32 	%r571, %r136, %r532;
	cvt.rn.f32.s32 	%f114, %r571;
	fma.rn.f32 	%f115, %f60, %f114, %f113;
	// begin inline asm
	dp4a.s32.s32 %r140, %r357, %r142, %r359;
	// end inline asm
	mul.lo.s32 	%r572, %r140, %r552;
	cvt.rn.f32.s32 	%f116, %r572;
	fma.rn.f32 	%f117, %f61, %f116, %f115;
	fma.rn.f32 	%f443, %f57, %f117, %f443;
	add.s64 	%rd45, %rd10, %rd3;
	add.s64 	%rd46, %rd45, %rd82;
	ld.global.nc.u32 	%r166, [%rd46+4];
	add.s64 	%rd47, %rd82, %rd10;
	ld.global.nc.u32 	%r144, [%rd47];
	// begin inline asm
	{.reg .f16 low,high;
  mov.b32 {low,high},%r144;
  cvt.f32.f16 %f62, low;}

	// end inline asm
	ld.global.nc.u32 	%r170, [%rd46+40];
	ld.global.nc.u32 	%r145, [%rd47+36];
	// begin inline asm
	{.reg .f16 low,high;
  mov.b32 {low,high},%r145;
  cvt.f32.f16 %f63, low;}

	// end inline asm
	ld.global.nc.u32 	%r174, [%rd46+76];
	ld.global.nc.u32 	%r146, [%rd47+72];
	// begin inline asm
	{.reg .f16 low,high;
  mov.b32 {low,high},%r146;
  cvt.f32.f16 %f64, low;}

	// end inline asm
	ld.global.nc.u32 	%r178, [%rd46+112];
	ld.global.nc.u32 	%r147, [%rd47+108];
	// begin inline asm
	{.reg .f16 low,high;
  mov.b32 {low,high},%r147;
  cvt.f32.f16 %f65, low;}

	// end inline asm
	// begin inline asm
	dp4a.s32.s32 %r148, %r329, %r166, %r359;
	// end inline asm
	mul.lo.s32 	%r573, %r148, %r385;
	cvt.rn.f32.s32 	%f118, %r573;
	fma.rn.f32 	%f119, %f62, %f118, 0f00000000;
	// begin inline asm
	dp4a.s32.s32 %r152, %r333, %r170, %r359;
	// end inline asm
	mul.lo.s32 	%r574, %r152, %r408;
	cvt.rn.f32.s32 	%f120, %r574;
	fma.rn.f32 	%f121, %f63, %f120, %f119;
	// begin inline asm
	dp4a.s32.s32 %r156, %r337, %r174, %r359;
	// end inline asm
	mul.lo.s32 	%r575, %r156, %r433;
	cvt.rn.f32.s32 	%f122, %r575;
	fma.rn.f32 	%f123, %f64, %f122, %f121;
	// begin inline asm
	dp4a.s32.s32 %r160, %r341, %r178, %r359;
	// end inline asm
	mul.lo.s32 	%r576, %r160, %r455;
	cvt.rn.f32.s32 	%f124, %r576;
	fma.rn.f32 	%f125, %f65, %f124, %f123;
	fma.rn.f32 	%f442, %f52, %f125, %f442;
	// begin inline asm
	dp4a.s32.s32 %r164, %r345, %r166, %r359;
	// end inline asm
	mul.lo.s32 	%r577, %r164, %r485;
	cvt.rn.f32.s32 	%f126, %r577;
	fma.rn.f32 	%f127, %f62, %f126, 0f00000000;
	// begin inline asm
	dp4a.s32.s32 %r168, %r349, %r170, %r359;
	// end inline asm
	mul.lo.s32 	%r578, %r168, %r508;
	cvt.rn.f32.s32 	%f128, %r578;
	fma.rn.f32 	%f129, %f63, %f128, %f127;
	// begin inline asm
	dp4a.s32.s32 %r172, %r353, %r174, %r359;
	// end inline asm
	mul.lo.s32 	%r579, %r172, %r532;
	cvt.rn.f32.s32 	%f130, %r579;
	fma.rn.f32 	%f131, %f64, %f130, %f129;
	// begin inline asm
	dp4a.s32.s32 %r176, %r357, %r178, %r359;
	// end inline asm
	mul.lo.s32 	%r580, %r176, %r552;
	cvt.rn.f32.s32 	%f132, %r580;
	fma.rn.f32 	%f133, %f65, %f132, %f131;
	fma.rn.f32 	%f441, %f57, %f133, %f441;
	add.s64 	%rd48, %rd9, %rd3;
	add.s64 	%rd49, %rd48, %rd82;
	ld.global.nc.u32 	%r202, [%rd49+4];
	add.s64 	%rd50, %rd82, %rd9;
	ld.global.nc.u32 	%r180, [%rd50];
	// begin inline asm
	{.reg .f16 low,high;
  mov.b32 {low,high},%r180;
  cvt.f32.f16 %f66, low;}

	// end inline asm
	ld.global.nc.u32 	%r206, [%rd49+40];
	ld.global.nc.u32 	%r181, [%rd50+36];
	// begin inline asm
	{.reg .f16 low,high;
  mov.b32 {low,high},%r181;
  cvt.f32.f16 %f67, low;}

	// end inline asm
	ld.global.nc.u32 	%r210, [%rd49+76];
	ld.global.nc.u32 	%r182, [%rd50+72];
	// begin inline asm
	{.reg .f16 low,high;
  mov.b32 {low,high},%r182;
  cvt.f32.f16 %f68, low;}

	// end inline asm
	ld.global.nc.u32 	%r214, [%rd49+112];
	ld.global.nc.u32 	%r183, [%rd50+108];
	// begin inline asm
	{.reg .f16 low,high;
  mov.b32 {low,high},%r183;
  cvt.f32.f16 %f69, low;}

	// end inline asm
	// begin inline asm
	dp4a.s32.s32 %r184, %r329, %r202, %r359;
	// end inline asm
	mul.lo.s32 	%r581, %r184, %r385;
	cvt.rn.f32.s32 	%f134, %r581;
	fma.rn.f32 	%f135, %f66, %f134, 0f00000000;
	// begin inline asm
	dp4a.s32.s32 %r188, %r333, %r206, %r359;
	// end inline asm
	mul.lo.s32 	%r582, %r188, %r408;
	cvt.rn.f32.s32 	%f136, %r582;
	fma.rn.f32 	%f137, %f67, %f136, %f135;
	// begin inline asm
	dp4a.s32.s32 %r192, %r337, %r210, %r359;
	// end inline asm
	mul.lo.s32 	%r583, %r192, %r433;
	cvt.rn.f32.s32 	%f138, %r583;
	fma.rn.f32 	%f139, %f68, %f138, %f137;
	// begin inline asm
	dp4a.s32.s32 %r196, %r341, %r214, %r359;
	// end inline asm
	mul.lo.s32 	%r584, %r196, %r455;
	cvt.rn.f32.s32 	%f140, %r584;
	fma.rn.f32 	%f141, %f69, %f140, %f139;
	fma.rn.f32 	%f440, %f52, %f141, %f440;
	// begin inline asm
	dp4a.s32.s32 %r200, %r345, %r202, %r359;
	// end inline asm
	mul.lo.s32 	%r585, %r200, %r485;
	cvt.rn.f32.s32 	%f142, %r585;
	fma.rn.f32 	%f143, %f66, %f142, 0f00000000;
	// begin inline asm
	dp4a.s32.s32 %r204, %r349, %r206, %r359;
	// end inline asm
	mul.lo.s32 	%r586, %r204, %r508;
	cvt.rn.f32.s32 	%f144, %r586;
	fma.rn.f32 	%f145, %f67, %f144, %f143;
	// begin inline asm
	dp4a.s32.s32 %r208, %r353, %r210, %r359;
	// end inline asm
	mul.lo.s32 	%r587, %r208, %r532;
	cvt.rn.f32.s32 	%f146, %r587;
	fma.rn.f32 	%f147, %f68, %f146, %f145;
	// begin inline asm
	dp4a.s32.s32 %r212, %r357, %r214, %r359;
	// end inline asm
	mul.lo.s32 	%r588, %r212, %r552;
	cvt.rn.f32.s32 	%f148, %r588;
	fma.rn.f32 	%f149, %f69, %f148, %f147;
	fma.rn.f32 	%f439, %f57, %f149, %f439;
	add.s64 	%rd51, %rd8, %rd3;
	add.s64 	%rd52, %rd51, %rd82;
	ld.global.nc.u32 	%r238, [%rd52+4];
	add.s64 	%rd53, %rd82, %rd8;
	ld.global.nc.u32 	%r216, [%rd53];
	// begin inline asm
	{.reg .f16 low,high;
  mov.b32 {low,high},%r216;
  cvt.f32.f16 %f70, low;}

	// end inline asm
	ld.global.nc.u32 	%r242, [%rd52+40];
	ld.global.nc.u32 	%r217, [%rd53+36];
	// begin inline asm
	{.reg .f16 low,high;
  mov.b32 {low,high},%r217;
  cvt.f32.f16 %f71, low;}

	// end inline asm
	ld.global.nc.u32 	%r246, [%rd52+76];
	ld.global.nc.u32 	%r218, [%rd53+72];
	// begin inline asm
	{.reg .f16 low,high;
  mov.b32 {low,high},%r218;
  cvt.f32.f16 %f72, low;}

	// end inline asm
	ld.global.nc.u32 	%r250, [%rd52+112];
	ld.global.nc.u32 	%r219, [%rd53+108];
	// begin inline asm
	{.reg .f16 low,high;
  mov.b32 {low,high},%r219;
  cvt.f32.f16 %f73, low;}

	// end inline asm
	// begin inline asm
	dp4a.s32.s32 %r220, %r329, %r238, %r359;
	// end inline asm
	mul.lo.s32 	%r589, %r220, %r385;
	cvt.rn.f32.s32 	%f150, %r589;
	fma.rn.f32 	%f151, %f70, %f150, 0f00000000;
	// begin inline asm
	dp4a.s32.s32 %r224, %r333, %r242, %r359;
	// end inline asm
	mul.lo.s32 	%r590, %r224, %r408;
	cvt.rn.f32.s32 	%f152, %r590;
	fma.rn.f32 	%f153, %f71, %f152, %f151;
	// begin inline asm
	dp4a.s32.s32 %r228, %r337, %r246, %r359;
	// end inline asm
	mul.lo.s32 	%r591, %r228, %r433;
	cvt.rn.f32.s32 	%f154, %r591;
	fma.rn.f32 	%f155, %f72, %f154, %f153;
	// begin inline asm
	dp4a.s32.s32 %r232, %r341, %r250, %r359;
	// end inline asm
	mul.lo.s32 	%r592, %r232, %r455;
	cvt.rn.f32.s32 	%f156, %r592;
	fma.rn.f32 	%f157, %f73, %f156, %f155;
	fma.rn.f32 	%f438, %f52, %f157, %f438;
	// begin inline asm
	dp4a.s32.s32 %r236, %r345, %r238, %r359;
	// end inline asm
	mul.lo.s32 	%r593, %r236, %r485;
	cvt.rn.f32.s32 	%f158, %r593;
	fma.rn.f32 	%f159, %f70, %f158, 0f00000000;
	// begin inline asm
	dp4a.s32.s32 %r240, %r349, %r242, %r359;
	// end inline asm
	mul.lo.s32 	%r594, %r240, %r508;
	cvt.rn.f32.s32 	%f160, %r594;
	fma.rn.f32 	%f161, %f71, %f160, %f159;
	// begin inline asm
	dp4a.s32.s32 %r244, %r353, %r246, %r359;
	// end inline asm
	mul.lo.s32 	%r595, %r244, %r532;
	cvt.rn.f32.s32 	%f162, %r595;
	fma.rn.f32 	%f163, %f72, %f162, %f161;
	// begin inline asm
	dp4a.s32.s32 %r248, %r357, %r250, %r359;
	// end inline asm
	mul.lo.s32 	%r596, %r248, %r552;
	cvt.rn.f32.s32 	%f164, %r596;
	fma.rn.f32 	%f165, %f73, %f164, %f163;
	fma.rn.f32 	%f437, %f57, %f165, %f437;
	add.s64 	%rd54, %rd7, %rd3;
	add.s64 	%rd55, %rd54, %rd82;
	ld.global.nc.u32 	%r274, [%rd55+4];
	add.s64 	%rd56, %rd82, %rd7;
	ld.global.nc.u32 	%r252, [%rd56];
	// begin inline asm
	{.reg .f16 low,high;
  mov.b32 {low,high},%r252;
  cvt.f32.f16 %f74, low;}

	// end inline asm
	ld.global.nc.u32 	%r278, [%rd55+40];
	ld.global.nc.u32 	%r253, [%rd56+36];
	// begin inline asm
	{.reg .f16 low,high;
  mov.b32 {low,high},%r253;
  cvt.f32.f16 %f75, low;}

	// end inline asm
	ld.global.nc.u32 	%r282, [%rd55+76];
	ld.global.nc.u32 	%r254, [%rd56+72];
	// begin inline asm
	{.reg .f16 low,high;
  mov.b32 {low,high},%r254;
  cvt.f32.f16 %f76, low;}

	// end inline asm
	ld.global.nc.u32 	%r286, [%rd55+112];
	ld.global.nc.u32 	%r255, [%rd56+108];
	// begin inline asm
	{.reg .f16 low,high;
  mov.b32 {low,high},%r255;
  cvt.f32.f16 %f77, low;}

	// end inline asm
	// begin inline asm
	dp4a.s32.s32 %r256, %r329, %r274, %r359;
	// end inline asm
	mul.lo.s32 	%r597, %r256, %r385;
	cvt.rn.f32.s32 	%f166, %r597;
	fma.rn.f32 	%f167, %f74, %f166, 0f00000000;
	// begin inline asm
	dp4a.s32.s32 %r260, %r333, %r278, %r359;
	// end inline asm
	mul.lo.s32 	%r598, %r260, %r408;
	cvt.rn.f32.s32 	%f168, %r598;
	fma.rn.f32 	%f169, %f75, %f168, %f167;
	// begin inline asm
	dp4a.s32.s32 %r264, %r337, %r282, %r359;
	// end inline asm
	mul.lo.s32 	%r599, %r264, %r433;
	cvt.rn.f32.s32 	%f170, %r599;
	fma.rn.f32 	%f171, %f76, %f170, %f169;
	// begin inline asm
	dp4a.s32.s32 %r268, %r341, %r286, %r359;
	// end inline asm
	mul.lo.s32 	%r600, %r268, %r455;
	cvt.rn.f32.s32 	%f172, %r600;
	fma.rn.f32 	%f173, %f77, %f172, %f171;
	fma.rn.f32 	%f436, %f52, %f173, %f436;
	// begin inline asm
	dp4a.s32.s32 %r272, %r345, %r274, %r359;
	// end inline asm
	mul.lo.s32 	%r601, %r272, %r485;
	cvt.rn.f32.s32 	%f174, %r601;
	fma.rn.f32 	%f175, %f74, %f174, 0f00000000;
	// begin inline asm
	dp4a.s32.s32 %r276, %r349, %r278, %r359;
	// end inline asm
	mul.lo.s32 	%r602, %r276, %r508;
	cvt.rn.f32.s32 	%f176, %r602;
	fma.rn.f32 	%f177, %f75, %f176, %f175;
	// begin inline asm
	dp4a.s32.s32 %r280, %r353, %r282, %r359;
	// end inline asm
	mul.lo.s32 	%r603, %r280, %r532;
	cvt.rn.f32.s32 	%f178, %r603;
	fma.rn.f32 	%f179, %f76, %f178, %f177;
	// begin inline asm
	dp4a.s32.s32 %r284, %r357, %r286, %r359;
	// end inline asm
	mul.lo.s32 	%r604, %r284, %r552;
	cvt.rn.f32.s32 	%f180, %r604;
	fma.rn.f32 	%f181, %f77, %f180, %f179;
	fma.rn.f32 	%f435, %f57, %f181, %f435;
	add.s64 	%rd57, %rd6, %rd3;
	add.s64 	%rd58, %rd57, %rd82;
	ld.global.nc.u32 	%r310, [%rd58+4];
	add.s64 	%rd59, %rd82, %rd6;
	ld.global.nc.u32 	%r288, [%rd59];
	// begin inline asm
	{.reg .f16 low,high;
  mov.b32 {low,high},%r288;
  cvt.f32.f16 %f78, low;}

	// end inline asm
	ld.global.nc.u32 	%r314, [%rd58+40];
	ld.global.nc.u32 	%r289, [%rd59+36];
	// begin inline asm
	{.reg .f16 low,high;
  mov.b32 {low,high},%r289;
  cvt.f32.f16 %f79, low;}

	// end inline asm
	ld.global.nc.u32 	%r318, [%rd58+76];
	ld.global.nc.u32 	%r290, [%rd59+72];
	// begin inline asm
	{.reg .f16 low,high;
  mov.b32 {low,high},%r290;
  cvt.f32.f16 %f80, low;}

	// end inline asm
	ld.global.nc.u32 	%r322, [%rd58+112];
	ld.global.nc.u32 	%r291, [%rd59+108];
	// begin inline asm
	{.reg .f16 low,high;
  mov.b32 {low,high},%r291;
  cvt.f32.f16 %f81, low;}

	// end inline asm
	// begin inline asm
	dp4a.s32.s32 %r292, %r329, %r310, %r359;
	// end inline asm
	mul.lo.s32 	%r605, %r292, %r385;
	cvt.rn.f32.s32 	%f182, %r605;
	fma.rn.f32 	%f183, %f78, %f182, 0f00000000;
	// begin inline asm
	dp4a.s32.s32 %r296, %r333, %r314, %r359;
	// end inline asm
	mul.lo.s32 	%r606, %r296, %r408;
	cvt.rn.f32.s32 	%f184, %r606;
	fma.rn.f32 	%f185, %f79, %f184, %f183;
	// begin inline asm
	dp4a.s32.s32 %r300, %r337, %r318, %r359;
	// end inline asm
	mul.lo.s32 	%r607, %r300, %r433;
	cvt.rn.f32.s32 	%f186, %r607;
	fma.rn.f32 	%f187, %f80, %f186, %f185;
	// begin inline asm
	dp4a.s32.s32 %r304, %r341, %r322, %r359;
	// end inline asm
	mul.lo.s32 	%r608, %r304, %r455;
	cvt.rn.f32.s32 	%f188, %r608;
	fma.rn.f32 	%f189, %f81, %f188, %f187;
	fma.rn.f32 	%f434, %f52, %f189, %f434;
	// begin inline asm
	dp4a.s32.s32 %r308, %r345, %r310, %r359;
	// end inline asm
	mul.lo.s32 	%r609, %r308, %r485;
	cvt.rn.f32.s32 	%f190, %r609;
	fma.rn.f32 	%f191, %f78, %f190, 0f00000000;
	// begin inline asm
	dp4a.s32.s32 %r312, %r349, %r314, %r359;
	// end inline asm
	mul.lo.s32 	%r610, %r312, %r508;
	cvt.rn.f32.s32 	%f192, %r610;
	fma.rn.f32 	%f193, %f79, %f192, %f191;
	// begin inline asm
	dp4a.s32.s32 %r316, %r353, %r318, %r359;
	// end inline asm
	mul.lo.s32 	%r611, %r316, %r532;
	cvt.rn.f32.s32 	%f194, %r611;
	fma.rn.f32 	%f195, %f80, %f194, %f193;
	// begin inline asm
	dp4a.s32.s32 %r320, %r357, %r322, %r359;
	// end inline asm
	mul.lo.s32 	%r612, %r320, %r552;
	cvt.rn.f32.s32 	%f196, %r612;
	fma.rn.f32 	%f197, %f81, %f196, %f195;
	fma.rn.f32 	%f433, %f57, %f197, %f433;
	add.s64 	%rd60, %rd5, %rd3;
	add.s64 	%rd61, %rd60, %rd82;
	ld.global.nc.u32 	%r346, [%rd61+4];
	add.s64 	%rd62, %rd82, %rd5;
	ld.global.nc.u32 	%r324, [%rd62];
	// begin inline asm
	{.reg .f16 low,high;
  mov.b32 {low,high},%r324;
  cvt.f32.f16 %f82, low;}

	// end inline asm
	ld.global.nc.u32 	%r350, [%rd61+40];
	ld.global.nc.u32 	%r325, [%rd62+36];
	// begin inline asm
	{.reg .f16 low,high;
  mov.b32 {low,high},%r325;
  cvt.f32.f16 %f83, low;}

	// end inline asm
	ld.global.nc.u32 	%r354, [%rd61+76];
	ld.global.nc.u32 	%r326, [%rd62+72];
	// begin inline asm
	{.reg .f16 low,high;
  mov.b32 {low,high},%r326;
  cvt.f32.f16 %f84, low;}

	// end inline asm
	ld.global.nc.u32 	%r358, [%rd61+112];
	ld.global.nc.u32 	%r327, [%rd62+108];
	// begin inline asm
	{.reg .f16 low,high;
  mov.b32 {low,high},%r327;
  cvt.f32.f16 %f85, low;}

	// end inline asm
	// begin inline asm
	dp4a.s32.s32 %r328, %r329, %r346, %r359;
	// end inline asm
	mul.lo.s32 	%r613, %r328, %r385;
	cvt.rn.f32.s32 	%f198, %r613;
	fma.rn.f32 	%f199, %f82, %f198, 0f00000000;
	// begin inline asm
	dp4a.s32.s32 %r332, %r333, %r350, %r359;
	// end inline asm
	mul.lo.s32 	%r614, %r332, %r408;
	cvt.rn.f32.s32 	%f200, %r614;
	fma.rn.f32 	%f201, %f83, %f200, %f199;
	// begin inline asm
	dp4a.s32.s32 %r336, %r337, %r354, %r359;
	// end inline asm
	mul.lo.s32 	%r615, %r336, %r433;
	cvt.rn.f32.s32 	%f202, %r615;
	fma.rn.f32 	%f203, %f84, %f202, %f201;
	// begin inline asm
	dp4a.s32.s32 %r340, %r341, %r358, %r359;
	// end inline asm
	mul.lo.s32 	%r616, %r340, %r455;
	cvt.rn.f32.s32 	%f204, %r616;
	fma.rn.f32 	%f205, %f85, %f204, %f203;
	fma.rn.f32 	%f432, %f52, %f205, %f432;
	// begin inline asm
	dp4a.s32.s32 %r344, %r345, %r346, %r359;
	// end inline asm
	mul.lo.s32 	%r617, %r344, %r485;
	cvt.rn.f32.s32 	%f206, %r617;
	fma.rn.f32 	%f207, %f82, %f206, 0f00000000;
	// begin inline asm
	dp4a.s32.s32 %r348, %r349, %r350, %r359;
	// end inline asm
	mul.lo.s32 	%r618, %r348, %r508;
	cvt.rn.f32.s32 	%f208, %r618;
	fma.rn.f32 	%f209, %f83, %f208, %f207;
	// begin inline asm
	dp4a.s32.s32 %r352, %r353, %r354, %r359;
	// end inline asm
	mul.lo.s32 	%r619, %r352, %r532;
	cvt.rn.f32.s32 	%f210, %r619;
	fma.rn.f32 	%f211, %f84, %f210, %f209;
	// begin inline asm
	dp4a.s32.s32 %r356, %r357, %r358, %r359;
	// end inline asm
	mul.lo.s32 	%r620, %r356, %r552;
	cvt.rn.f32.s32 	%f212, %r620;
	fma.rn.f32 	%f213, %f85, %f212, %f211;
	fma.rn.f32 	%f431, %f57, %f213, %f431;
	add.s32 	%r802, %r802, 4;
	add.s64 	%rd82, %rd82, 1152;
	add.s32 	%r801, %r801, 4;
	add.s32 	%r800, %r800, 4;
	setp.lt.s32 	%p2, %r802, %r4;
	@%p2 bra 	$L__BB108_2;
	mov.b32 	%r621, %f414;
	st.local.v4.f32 	[%rd2], {%f414, %f445, %f444, %f443};
	st.local.v4.f32 	[%rd2+16], {%f442, %f441, %f440, %f439};
	st.local.v4.f32 	[%rd2+32], {%f438, %f437, %f436, %f435};
	st.local.v4.f32 	[%rd2+48], {%f434, %f433, %f432, %f431};
	mov.b64 	%rd63, {%r621, %r622};
	cvt.u32.u64 	%r623, %rd63;
	mov.b32 	%f430, %r623;
$L__BB108_4:
	setp.eq.s32 	%p3, %r1, 0;
	@%p3 bra 	$L__BB108_6;
	shl.b32 	%r624, %r1, 11;
	mov.u32 	%r625, _ZZN34_INTERNAL_c8396950_4_k_cu_1fba617b13mul_mat_vec_qILi8ELi256ELi16E10block_q3_KLi1EXadL_ZNS_17vec_dot_q3_K_q8_1EPKvPK10block_q8_1RKiEEEEvS3_S3_PfiiiiE10tmp_shared;
	add.s32 	%r626, %r625, %r624;
	shl.b32 	%r627, %r2, 2;
	add.s32 	%r628, %r626, %r627;
	st.shared.f32 	[%r628+-2048], %f430;
	st.shared.f32 	[%r628+-1920], %f445;
	st.shared.f32 	[%r628+-1792], %f444;
	st.shared.f32 	[%r628+-1664], %f443;
	st.shared.f32 	[%r628+-1536], %f442;
	st.shared.f32 	[%r628+-1408], %f441;
	st.shared.f32 	[%r628+-1280], %f440;
	st.shared.f32 	[%r628+-1152], %f439;
	st.shared.f32 	[%r628+-1024], %f438;
	st.shared.f32 	[%r628+-896], %f437;
	st.shared.f32 	[%r628+-768], %f436;
	st.shared.f32 	[%r628+-640], %f435;
	st.shared.f32 	[%r628+-512], %f434;
	st.shared.f32 	[%r628+-384], %f433;
	st.shared.f32 	[%r628+-256], %f432;
	st.shared.f32 	[%r628+-128], %f431;
$L__BB108_6:
	setp.ne.s32 	%p4, %r1, 0;
	bar.sync 	0;
	@%p4 bra 	$L__BB108_23;
	shl.b32 	%r629, %r2, 2;
	mov.u32 	%r630, _ZZN34_INTERNAL_c8396950_4_k_cu_1fba617b13mul_mat_vec_qILi8ELi256ELi16E10block_q3_KLi1EXadL_ZNS_17vec_dot_q3_K_q8_1EPKvPK10block_q8_1RKiEEEEvS3_S3_PfiiiiE10tmp_shared;
	add.s32 	%r17, %r630, %r629;
	setp.gt.u32 	%p5, %r2, 1;
	mul.wide.u32 	%rd64, %r2, 4;
	add.s64 	%rd14, %rd2, %rd64;
	add.s32 	%r18, %r3, %r2;
	ld.shared.f32 	%f214, [%r17];
	add.f32 	%f215, %f214, %f430;
	mov.b32 	%r631, %f215;
	shfl.sync.bfly.b32	%r632|%p6, %r631, 16, 31, -1;
	mov.b32 	%f216, %r632;
	add.f32 	%f217, %f215, %f216;
	mov.b32 	%r633, %f217;
	shfl.sync.bfly.b32	%r634|%p7, %r633, 8, 31, -1;
	mov.b32 	%f218, %r634;
	add.f32 	%f219, %f217, %f218;
	mov.b32 	%r635, %f219;
	shfl.sync.bfly.b32	%r636|%p8, %r635, 4, 31, -1;
	mov.b32 	%f220, %r636;
	add.f32 	%f221, %f219, %f220;
	mov.b32 	%r637, %f221;
	shfl.sync.bfly.b32	%r638|%p9, %r637, 2, 31, -1;
	mov.b32 	%f222, %r638;
	add.f32 	%f223, %f221, %f222;
	mov.b32 	%r639, %f223;
	shfl.sync.bfly.b32	%r640|%p10, %r639, 1, 31, -1;
	mov.b32 	%f224, %r640;
	add.f32 	%f225, %f223, %f224;
	st.local.f32 	[%rd2], %f225;
	ld.shared.f32 	%f226, [%r17+128];
	add.f32 	%f227, %f226, %f445;
	mov.b32 	%r641, %f227;
	shfl.sync.bfly.b32	%r642|%p11, %r641, 16, 31, -1;
	mov.b32 	%f228, %r642;
	add.f32 	%f229, %f227, %f228;
	mov.b32 	%r643, %f229;
	shfl.sync.bfly.b32	%r644|%p12, %r643, 8, 31, -1;
	mov.b32 	%f230, %r644;
	add.f32 	%f231, %f229, %f230;
	mov.b32 	%r645, %f231;
	shfl.sync.bfly.b32	%r646|%p13, %r645, 4, 31, -1;
	mov.b32 	%f232, %r646;
	add.f32 	%f233, %f231, %f232;
	mov.b32 	%r647, %f233;
	shfl.sync.bfly.b32	%r648|%p14, %r647, 2, 31, -1;
	mov.b32 	%f234, %r648;
	add.f32 	%f235, %f233, %f234;
	mov.b32 	%r649, %f235;
	shfl.sync.bfly.b32	%r650|%p15, %r649, 1, 31, -1;
	mov.b32 	%f236, %r650;
	add.f32 	%f237, %f235, %f236;
	st.local.f32 	[%rd2+4], %f237;
	@%p5 bra 	$L__BB108_9;
	ld.local.f32 	%f238, [%rd14];
	mul.wide.u32 	%rd65, %r18, 4;
	add.s64 	%rd66, %rd1, %rd65;
	st.global.f32 	[%rd66], %f238;
$L__BB108_9:
	setp.gt.u32 	%p16, %r2, 1;
	ld.shared.f32 	%f239, [%r17+256];
	add.f32 	%f240, %f239, %f444;
	mov.b32 	%r651, %f240;
	shfl.sync.bfly.b32	%r652|%p17, %r651, 16, 31, -1;
	mov.b32 	%f241, %r652;
	add.f32 	%f242, %f240, %f241;
	mov.b32 	%r653, %f242;
	shfl.sync.bfly.b32	%r654|%p18, %r653, 8, 31, -1;
	mov.b32 	%f243, %r654;
	add.f32 	%f244, %f242, %f243;
	mov.b32 	%r655, %f244;
	shfl.sync.bfly.b32	%r656|%p19, %r655, 4, 31, -1;
	mov.b32 	%f245, %r656;
	add.f32 	%f246, %f244, %f245;
	mov.b32 	%r657, %f246;
	shfl.sync.bfly.b32	%r658|%p20, %r657, 2, 31, -1;
	mov.b32 	%f247, %r658;
	add.f32 	%f248, %f246, %f247;
	mov.b32 	%r659, %f248;
	shfl.sync.bfly.b32	%r660|%p21, %r659, 1, 31, -1;
	mov.b32 	%f249, %r660;
	add.f32 	%f250, %f248, %f249;
	st.local.f32 	[%rd2+8], %f250;
	ld.shared.f32 	%f251, [%r17+384];
	add.f32 	%f252, %f251, %f443;
	mov.b32 	%r661, %f252;
	shfl.sync.bfly.b32	%r662|%p22, %r661, 16, 31, -1;
	mov.b32 	%f253, %r662;
	add.f32 	%f254, %f252, %f253;
	mov.b32 	%r663, %f254;
	shfl.sync.bfly.b32	%r664|%p23, %r663, 8, 31, -1;
	mov.b32 	%f255, %r664;
	add.f32 	%f256, %f254, %f255;
	mov.b32 	%r665, %f256;
	shfl.sync.bfly.b32	%r666|%p24, %r665, 4, 31, -1;
	mov.b32 	%f257, %r666;
	add.f32 	%f258, %f256, %f257;
	mov.b32 	%r667, %f258;
	shfl.sync.bfly.b32	%r668|%p25, %r667, 2, 31, -1;
	mov.b32 	%f259, %r668;
	add.f32 	%f260, %f258, %f259;
	mov.b32 	%r669, %f260;
	shfl.sync.bfly.b32	%r670|%p26, %r669, 1, 31, -1;
	mov.b32 	%f261, %r670;
	add.f32 	%f262, %f260, %f261;
	st.local.f32 	[%rd2+12], %f262;
	@%p16 bra 	$L__BB108_11;
	ld.local.f32 	%f263, [%rd14+8];
	add.s32 	%r671, %r18, %r20;
	mul.wide.u32 	%rd67, %r671, 4;
	add.s64 	%rd68, %rd1, %rd67;
	st.global.f32 	[%rd68], %f263;
$L__BB108_11:
	setp.gt.u32 	%p27, %r2, 1;
	ld.shared.f32 	%f264, [%r17+512];
	add.f32 	%f265, %f264, %f442;
	mov.b32 	%r672, %f265;
	shfl.sync.bfly.b32	%r673|%p28, %r672, 16, 31, -1;
	mov.b32 	%f266, %r673;
	add.f32 	%f267, %f265, %f266;
	mov.b32 	%r674, %f267;
	shfl.sync.bfly.b32	%r675|%p29, %r674, 8, 31, -1;
	mov.b32 	%f268, %r675;
	add.f32 	%f269, %f267, %f268;
	mov.b32 	%r676, %f269;
	shfl.sync.bfly.b32	%r677|%p30, %r676, 4, 31, -1;
	mov.b32 	%f270, %r677;
	add.f32 	%f271, %f269, %f270;
	mov.b32 	%r678, %f271;
	shfl.sync.bfly.b32	%r679|%p31, %r678, 2, 31, -1;
	mov.b32 	%f272, %r679;
	add.f32 	%f273, %f271, %f272;
	mov.b32 	%r680, %f273;
	shfl.sync.bfly.b32	%r681|%p32, %r680, 1, 31, -1;
	mov.b32 	%f274, %r681;
	add.f32 	%f275, %f273, %f274;
	st.local.f32 	[%rd2+16], %f275;
	ld.shared.f32 	%f276, [%r17+640];
	add.f32 	%f277, %f276, %f441;
	mov.b32 	%r682, %f277;
	shfl.sync.bfly.b32	%r683|%p33, %r682, 16, 31, -1;
	mov.b32 	%f278, %r683;
	add.f32 	%f279, %f277, %f278;
	mov.b32 	%r684, %f279;
	shfl.sync.bfly.b32	%r685|%p34, %r684, 8, 31, -1;
	mov.b32 	%f280, %r685;
	add.f32 	%f281, %f279, %f280;
	mov.b32 	%r686, %f281;
	shfl.sync.bfly.b32	%r687|%p35, %r686, 4, 31, -1;
	mov.b32 	%f282, %r687;
	add.f32 	%f283, %f281, %f282;
	mov.b32 	%r688, %f283;
	shfl.sync.bfly.b32	%r689|%p36, %r688, 2, 31, -1;
	mov.b32 	%f284, %r689;
	add.f32 	%f285, %f283, %f284;
	mov.b32 	%r690, %f285;
	shfl.sync.bfly.b32	%r691|%p37, %r690, 1, 31, -1;
	mov.b32 	%f286, %r691;
	add.f32 	%f287, %f285, %f286;
	st.local.f32 	[%rd2+20], %f287;
	@%p27 bra 	$L__BB108_13;
	ld.local.f32 	%f288, [%rd14+16];
	shl.b32 	%r692, %r20, 1;
	add.s32 	%r693, %r18, %r692;
	mul.wide.u32 	%rd69, %r693, 4;
	add.s64 	%rd70, %rd1, %rd69;
	st.global.f32 	[%rd70], %f288;
$L__BB108_13:
	setp.gt.u32 	%p38, %r2, 1;
	ld.shared.f32 	%f289, [%r17+768];
	add.f32 	%f290, %f289, %f440;
	mov.b32 	%r694, %f290;
	shfl.sync.bfly.b32	%r695|%p39, %r694, 16, 31, -1;
	mov.b32 	%f291, %r695;
	add.f32 	%f292, %f290, %f291;
	mov.b32 	%r696, %f292;
	shfl.sync.bfly.b32	%r697|%p40, %r696, 8, 31, -1;
	mov.b32 	%f293, %r697;
	add.f32 	%f294, %f292, %f293;
	mov.b32 	%r698, %f294;
	shfl.sync.bfly.b32	%r699|%p41, %r698, 4, 31, -1;
	mov.b32 	%f295, %r699;
	add.f32 	%f296, %f294, %f295;
	mov.b32 	%r700, %f296;
	shfl.sync.bfly.b32	%r701|%p42, %r700, 2, 31, -1;
	mov.b32 	%f297, %r701;
	add.f32 	%f298, %f296, %f297;
	mov.b32 	%r702, %f298;
	shfl.sync.bfly.b32	%r703|%p43, %r702, 1, 31, -1;
	mov.b32 	%f299, %r703;
	add.f32 	%f300, %f298, %f299;
	st.local.f32 	[%rd2+24], %f300;
	ld.shared.f32 	%f301, [%r17+896];
	add.f32 	%f302, %f301, %f439;
	mov.b32 	%r704, %f302;
	shfl.sync.bfly.b32	%r705|%p44, %r704, 16, 31, -1;
	mov.b32 	%f303, %r705;
	add.f32 	%f304, %f302, %f303;
	mov.b32 	%r706, %f304;
	shfl.sync.bfly.b32	%r707|%p45, %r706, 8, 31, -1;
	mov.b32 	%f305, %r707;
	add.f32 	%f306, %f304, %f305;
	mov.b32 	%r708, %f306;
	shfl.sync.bfly.b32	%r709|%p46, %r708, 4, 31, -1;
	mov.b32 	%f307, %r709;
	add.f32 	%f308, %f306, %f307;
	mov.b32 	%r710, %f308;
	shfl.sync.bfly.b32	%r711|%p47, %r710, 2, 31, -1;
	mov.b32 	%f309, %r711;
	add.f32 	%f310, %f308, %f309;
	mov.b32 	%r712, %f310;
	shfl.sync.bfly.b32	%r713|%p48, %r712, 1, 31, -1;
	mov.b32 	%f311, %r713;
	add.f32 	%f312, %f310, %f311;
	st.local.f32 	[%rd2+28], %f312;
	@%p38 bra 	$L__BB108_15;
	ld.local.f32 	%f313, [%rd14+24];
	mad.lo.s32 	%r714, %r20, 3, %r18;
	mul.wide.u32 	%rd71, %r714, 4;
	add.s64 	%rd72, %rd1, %rd71;
	st.global.f32 	[%rd72], %f313;
$L__BB108_15:
	setp.gt.u32 	%p49, %r2, 1;
	ld.shared.f32 	%f314, [%r17+1024];
	add.f32 	%f315, %f314, %f438;
	mov.b32 	%r715, %f315;
	shfl.sync.bfly.b32	%r716|%p50, %r715, 16, 31, -1;
	mov.b32 	%f316, %r716;
	add.f32 	%f317, %f315, %f316;
	mov.b32 	%r717, %f317;
	shfl.sync.bfly.b32	%r718|%p51, %r717, 8, 31, -1;
	mov.b32 	%f318, %r718;
	add.f32 	%f319, %f317, %f318;
	mov.b32 	%r719, %f319;
	shfl.sync.bfly.b32	%r720|%p52, %r719, 4, 31, -1;
	mov.b32 	%f320, %r720;
	add.f32 	%f321, %f319, %f320;
	mov.b32 	%r721, %f321;
	shfl.sync.bfly.b32	%r722|%p53, %r721, 2, 31, -1;
	mov.b32 	%f322, %r722;
	add.f32 	%f323, %f321, %f322;
	mov.b32 	%r723, %f323;
	shfl.sync.bfly.b32	%r724|%p54, %r723, 1, 31, -1;
	mov.b32 	%f324, %r724;
	add.f32 	%f325, %f323, %f324;
	st.local.f32 	[%rd2+32], %f325;
	ld.shared.f32 	%f326, [%r17+1152];
	add.f32 	%f327, %f326, %f437;
	mov.b32 	%r725, %f327;
	shfl.sync.bfly.b32	%r726|%p55, %r725, 16, 31, -1;
	mov.b32 	%f328, %r726;
	add.f32 	%f329, %f327, %f328;
	mov.b32 	%r727, %f329;
	shfl.sync.bfly.b32	%r728|%p56, %r727, 8, 31, -1;
	mov.b32 	%f330, %r728;
	add.f32 	%f331, %f329, %f330;
	mov.b32 	%r729, %f331;
	shfl.sync.bfly.b32	%r730|%p57, %r729, 4, 31, -1;
	mov.b32 	%f332, %r730;
	add.f32 	%f333, %f331, %f332;
	mov.b32 	%r731, %f333;
	shfl.sync.bfly.b32	%r732|%p58, %r731, 2, 31, -1;
	mov.b32 	%f334, %r732;
	add.f32 	%f335, %f333, %f334;
	mov.b32 	%r733, %f335;
	shfl.sync.bfly.b32	%r734|%p59, %r733, 1, 31, -1;
	mov.b32 	%f336, %r734;
	add.f32 	%f337, %f335, %f336;
	st.local.f32 	[%rd2+36], %f337;
	@%p49 bra 	$L__BB108_17;
	ld.local.f32 	%f338, [%rd14+32];
	shl.b32 	%r735, %r20, 2;
	add.s32 	%r736, %r18, %r735;
	mul.wide.u32 	%rd73, %r736, 4;
	add.s64 	%rd74, %rd1, %rd73;
	st.global.f32 	[%rd74], %f338;
$L__BB108_17:
	setp.gt.u32 	%p60, %r2, 1;
	ld.shared.f32 	%f339, [%r17+1280];
	add.f32 	%f340, %f339, %f436;
	mov.b32 	%r737, %f340;
	shfl.sync.bfly.b32	%r738|%p61, %r737, 16, 31, -1;
	mov.b32 	%f341, %r738;
	add.f32 	%f342, %f340, %f341;
	mov.b32 	%r739, %f342;
	shfl.sync.bfly.b32	%r740|%p62, %r739, 8, 31, -1;
	mov.b32 	%f343, %r740;
	add.f32 	%f344, %f342, %f343;
	mov.b32 	%r741, %f344;
	shfl.sync.bfly.b32	%r742|%p63, %r741, 4, 31, -1;
	mov.b32 	%f345, %r742;
	add.f32 	%f346, %f344, %f345;
	mov.b32 	%r743, %f346;
	shfl.sync.bfly.b32	%r744|%p64, %r743, 2, 31, -1;
	mov.b32 	%f347, %r744;
	add.f32 	%f348, %f346, %f347;
	mov.b32 	%r745, %f348;
	shfl.sync.bfly.b32	%r746|%p65, %r745, 1, 31, -1;
	mov.b32 	%f349, %r746;
	add.f32 	%f350, %f348, %f349;
	st.local.f32 	[%rd2+40], %f350;
	ld.shared.f32 	%f351, [%r17+1408];
	add.f32 	%f352, %f351, %f435;
	mov.b32 	%r747, %f352;
	shfl.sync.bfly.b32	%r748|%p66, %r747, 16, 31, -1;
	mov.b32 	%f353, %r748;
	add.f32 	%f354, %f352, %f353;
	mov.b32 	%r749, %f354;
	shfl.sync.bfly.b32	%r750|%p67, %r749, 8, 31, -1;
	mov.b32 	%f355, %r750;
	add.f32 	%f356, %f354, %f355;
	mov.b32 	%r751, %f356;
	shfl.sync.bfly.b32	%r752|%p68, %r751, 4, 31, -1;
	mov.b32 	%f357, %r752;
	add.f32 	%f358, %f356, %f357;
	mov.b32 	%r753, %f358;
	shfl.sync.bfly.b32	%r754|%p69, %r753, 2, 31, -1;
	mov.b32 	%f359, %r754;
	add.f32 	%f360, %f358, %f359;
	mov.b32 	%r755, %f360;
	shfl.sync.bfly.b32	%r756|%p70, %r755, 1, 31, -1;
	mov.b32 	%f361, %r756;
	add.f32 	%f362, %f360, %f361;
	st.local.f32 	[%rd2+44], %f362;
	@%p60 bra 	$L__BB108_19;
	ld.local.f32 	%f363, [%rd14+40];
	mad.lo.s32 	%r757, %r20, 5, %r18;
	mul.wide.u32 	%rd75, %r757, 4;
	add.s64 	%rd76, %rd1, %rd75;
	st.global.f32 	[%rd76], %f363;
$L__BB108_19:
	setp.gt.u32 	%p71, %r2, 1;
	ld.shared.f32 	%f364, [%r17+1536];
	add.f32 	%f365, %f364, %f434;
	mov.b32 	%r758, %f365;
	shfl.sync.bfly.b32	%r759|%p72, %r758, 16, 31, -1;
	mov.b32 	%f366, %r759;
	add.f32 	%f367, %f365, %f366;
	mov.b32 	%r760, %f367;
	shfl.sync.bfly.b32	%r761|%p73, %r760, 8, 31, -1;
	mov.b32 	%f368, %r761;
	add.f32 	%f369, %f367, %f368;
	mov.b32 	%r762, %f369;
	shfl.sync.bfly.b32	%r763|%p74, %r762, 4, 31, -1;
	mov.b32 	%f370, %r763;
	add.f32 	%f371, %f369, %f370;
	mov.b32 	%r764, %f371;
	shfl.sync.bfly.b32	%r765|%p75, %r764, 2, 31, -1;
	mov.b32 	%f372, %r765;
	add.f32 	%f373, %f371, %f372;
	mov.b32 	%r766, %f373;
	shfl.sync.bfly.b32	%r767|%p76, %r766, 1, 31, -1;
	mov.b32 	%f374, %r767;
	add.f32 	%f375, %f373, %f374;
	st.local.f32 	[%rd2+48], %f375;
	ld.shared.f32 	%f376, [%r17+1664];
	add.f32 	%f377, %f376, %f433;
	mov.b32 	%r768, %f377;
	shfl.sync.bfly.b32	%r769|%p77, %r768, 16, 31, -1;
	mov.b32 	%f378, %r769;
	add.f32 	%f379, %f377, %f378;
	mov.b32 	%r770, %f379;
	shfl.sync.bfly.b32	%r771|%p78, %r770, 8, 31, -1;
	mov.b32 	%f380, %r771;
	add.f32 	%f381, %f379, %f380;
	mov.b32 	%r772, %f381;
	shfl.sync.bfly.b32	%r773|%p79, %r772, 4, 31, -1;
	mov.b32 	%f382, %r773;
	add.f32 	%f383, %f381, %f382;
	mov.b32 	%r774, %f383;
	shfl.sync.bfly.b32	%r775|%p80, %r774, 2, 31, -1;
	mov.b32 	%f384, %r775;
	add.f32 	%f385, %f383, %f384;
	mov.b32 	%r776, %f385;
	shfl.sync.bfly.b32	%r777|%p81, %r776, 1, 31, -1;
	mov.b32 	%f386, %r777;
	add.f32 	%f387, %f385, %f386;
	st.local.f32 	[%rd2+52], %f387;
	@%p71 bra 	$L__BB108_21;
	ld.local.f32 	%f388, [%rd14+48];
	mad.lo.s32 	%r778, %r20, 6, %r18;
	mul.wide.u32 	%rd77, %r778, 4;
	add.s64 	%rd78, %rd1, %rd77;
	st.global.f32 	[%rd78], %f388;
$L__BB108_21:
	setp.gt.u32 	%p82, %r2, 1;
	ld.shared.f32 	%f389, [%r17+1792];
	add.f32 	%f390, %f389, %f432;
	mov.b32 	%r779, %f390;
	shfl.sync.bfly.b32	%r780|%p83, %r779, 16, 31, -1;
	mov.b32 	%f391, %r780;
	add.f32 	%f392, %f390, %f391;
	mov.b32 	%r781, %f392;
	shfl.sync.bfly.b32	%r782|%p84, %r781, 8, 31, -1;
	mov.b32 	%f393, %r782;
	add.f32 	%f394, %f392, %f393;
	mov.b32 	%r783, %f394;
	shfl.sync.bfly.b32	%r784|%p85, %r783, 4, 31, -1;
	mov.b32 	%f395, %r784;
	add.f32 	%f396, %f394, %f395;
	mov.b32 	%r785, %f396;
	shfl.sync.bfly.b32	%r786|%p86, %r785, 2, 31, -1;
	mov.b32 	%f397, %r786;
	add.f32 	%f398, %f396, %f397;
	mov.b32 	%r787, %f398;
	shfl.sync.bfly.b32	%r788|%p87, %r787, 1, 31, -1;
	mov.b32 	%f399, %r788;
	add.f32 	%f400, %f398, %f399;
	st.local.f32 	[%rd2+56], %f400;
	ld.shared.f32 	%f401, [%r17+1920];
	add.f32 	%f402, %f401, %f431;
	mov.b32 	%r789, %f402;
	shfl.sync.bfly.b32	%r790|%p88, %r789, 16, 31, -1;
	mov.b32 	%f403, %r790;
	add.f32 	%f404, %f402, %f403;
	mov.b32 	%r791, %f404;
	shfl.sync.bfly.b32	%r792|%p89, %r791, 8, 31, -1;
	mov.b32 	%f405, %r792;
	add.f32 	%f406, %f404, %f405;
	mov.b32 	%r793, %f406;
	shfl.sync.bfly.b32	%r794|%p90, %r793, 4, 31, -1;
	mov.b32 	%f407, %r794;
	add.f32 	%f408, %f406, %f407;
	mov.b32 	%r795, %f408;
	shfl.sync.bfly.b32	%r796|%p91, %r795, 2, 31, -1;
	mov.b32 	%f409, %r796;
	add.f32 	%f410, %f408, %f409;
	mov.b32 	%r797, %f410;
	shfl.sync.bfly.b32	%r798|%p92, %r797, 1, 31, -1;
	mov.b32 	%f411, %r798;
	add.f32 	%f412, %f410, %f411;
	st.local.f32 	[%rd2+60], %f412;
	@%p82 bra 	$L__BB108_23;
	ld.local.f32 	%f413, [%rd14+56];
	mad.lo.s32 	%r799, %r20, 7, %r18;
	mul.wide.u32 	%rd79, %r799, 4;
	add.s64 	%rd80, %rd1, %rd79;
	st.global.f32 	[%rd80], %f413;
$L__BB108_23:
	ret;

}
	// .globl	mul_mat_vec_q4_K_q8_1_cuda8
.visible .entry mul_mat_vec_q4_K_q8_1_cuda8(
	.param .u64 .ptr .align 1 mul_mat_vec_q4_K_q8_1_cuda8_param_0,
	.param .u64 .ptr .align 1 mul_mat_vec_q4_K_q8_1_cuda8_param_1,
	.param .u64 .ptr .align 1 mul_mat_vec_q4_K_q8_1_cuda8_param_2,
	.param .u32 mul_mat_vec_q4_K_q8_1_cuda8_param_3,
	.param .u32 mul_mat_vec_q4_K_q8_1_cuda8_param_4,
	.param .u32 mul_mat_vec_q4_K_q8_1_cuda8_param_5,
	.param .u32 mul_mat_vec_q4_K_q8_1_cuda8_param_6
)
{
	.local .align 16 .b8 	__local_depot109[64];
	.reg .b64 	%SP;
	.reg .b64 	%SPL;
	.reg .pred 	%p<109>;
	.reg .b16 	%rs<305>;
	.reg .b32 	%r<986>;
	.reg .b32 	%f<499>;
	.reg .b64 	%rd<81>;
	// demoted variable
	.shared .align 4 .b8 _ZZN34_INTERNAL_c8396950_4_k_cu_1fba617b13mul_mat_vec_qILi8ELi256ELi32E10block_q4_KLi2EXadL_ZNS_17vec_dot_q4_K_q8_1EPKvPK10block_q8_1RKiEEEEvS3_S3_PfiiiiE10tmp_shared[2048];
	mov.u64 	%SPL, __local_depot109;
	ld.param.u64 	%rd17, [mul_mat_vec_q4_K_q8_1_cuda8_param_0];
	ld.param.u64 	%rd18, [mul_mat_vec_q4_K_q8_1_cuda8_param_2];
	ld.param.u32 	%r83, [mul_mat_vec_q4_K_q8_1_cuda8_param_3];
	ld.param.u32 	%r81, [mul_mat_vec_q4_K_q8_1_cuda8_param_5];
	ld.param.u32 	%r82, [mul_mat_vec_q4_K_q8_1_cuda8_param_6];
	cvta.to.global.u64 	%rd1, %rd17;
	cvta.to.global.u64 	%rd2, %rd18;
	add.u64 	%rd3, %SPL, 0;
	mov.u32 	%r1, %tid.y;
	shl.b32 	%r84, %r1, 5;
	mov.u32 	%r2, %tid.x;
	add.s32 	%r85, %r84, %r2;
	mov.u32 	%r86, %ctaid.x;
	shl.b32 	%r3, %r86, 1;
	shr.s32 	%r87, %r83, 31;
	shr.u32 	%r88, %r87, 24;
	add.s32 	%r89, %r83, %r88;
	shr.s32 	%r4, %r89, 8;
	mov.f32 	%f483, 0f00000000;
	st.local.v4.f32 	[%rd3], {%f483, %f483, %f483, %f483};
	st.local.v4.f32 	[%rd3+16], {%f483, %f483, %f483, %f483};
	st.local.v4.f32 	[%rd3+32], {%f483, %f483, %f483, %f483};
	st.local.v4.f32 	[%rd3+48], {%f483, %f483, %f483, %f483};
	shr.u32 	%r985, %r85, 4;
	setp.ge.s32 	%p1, %r985, %r4;
	mov.f32 	%f484, %f483;
	mov.f32 	%f485, %f483;
	mov.f32 	%f486, %f483;
	mov.f32 	%f487, %f483;
	mov.f32 	%f488, %f483;
	mov.f32 	%f489, %f483;
	mov.f32 	%f490, %f483;
	mov.f32 	%f491, %f483;
	mov.f32 	%f492, %f483;
	mov.f32 	%f493, %f483;
	mov.f32 	%f494, %f483;
	mov.f32 	%f495, %f483;
	mov.f32 	%f496, %f483;
	mov.f32 	%f497, %f483;
	mov.f32 	%f498, %f483;
	@%p1 bra 	$L__BB109_52;
	ld.param.u64 	%rd78, [mul_mat_vec_q4_K_q8_1_cuda8_param_1];
	cvta.to.global.u64 	%rd20, %rd78;
	shr.s32 	%r90, %r81, 31;
	shr.u32 	%r91, %r90, 27;
	add.s32 	%r92, %r81, %r91;
	shr.s32 	%r93, %r92, 5;
	shl.b32 	%r94, %r2, 1;
	and.b32  	%r6, %r94, 30;
	shr.u32 	%r95, %r6, 3;
	shl.b32 	%r7, %r95, 1;
	shl.b32 	%r96, %r95, 5;
	shl.b32 	%r97, %r2, 2;
	and.b32  	%r98, %r97, 12;
	or.b32  	%r8, %r98, %r96;
	mul.wide.u32 	%rd21, %r95, 72;
	cvt.u64.u32 	%rd22, %r97;
	and.b64  	%rd23, %rd22, 12;
	add.s64 	%rd24, %rd21, %rd23;
	add.s64 	%rd25, %rd24, %rd20;
	add.s64 	%rd4, %rd25, 40;
	shl.b32 	%r99, %r985, 3;
	add.s32 	%r984, %r93, %r99;
	mad.lo.s32 	%r983, %r3, %r4, %r985;
	add.s64 	%rd5, %rd23, 40;
	add.s64 	%rd6, %rd20, %rd21;
	mad.lo.s32 	%r982, %r93, 7, %r99;
	mad.lo.s32 	%r981, %r93, 6, %r99;
	or.b32  	%r100, %r99, %r7;
	mul.wide.u32 	%rd26, %r100, 36;
	add.s64 	%rd27, %rd26, %rd20;
	add.s64 	%rd80, %rd27, 36;
	mad.lo.s32 	%r980, %r93, 5, %r99;
	shl.b32 	%r101, %r93, 2;
	add.s32 	%r979, %r99, %r101;
	mad.lo.s32 	%r978, %r93, 3, %r99;
	shl.b32 	%r102, %r93, 1;
	add.s32 	%r977, %r99, %r102;
	mov.f32 	%f483, 0f00000000;
$L__BB109_2:
	cvt.u64.u32 	%rd28, %r7;
	setp.gt.u32 	%p2, %r6, 15;
	cvt.u64.u32 	%rd29, %r8;
	mul.wide.s32 	%rd9, %r983, 144;
	add.s64 	%rd10, %rd1, %rd9;
	add.s64 	%rd30, %rd10, %rd29;
	ld.global.u32 	%r26, [%rd30+16];
	ld.global.u32 	%r27, [%rd30+32];
	add.s64 	%rd11, %rd10, %rd28;
	@%p2 bra 	$L__BB109_4;
	ld.global.u16 	%rs269, [%rd11+4];
	and.b16  	%rs272, %rs269, 16191;
	ld.global.u16 	%rs270, [%rd11+8];
	and.b16  	%rs271, %rs270, 16191;
	bra.uni 	$L__BB109_5;
$L__BB109_4:
	ld.global.u16 	%rs270, [%rd11+8];
	and.b16  	%rs109, %rs270, 3855;
	ld.global.u16 	%rs110, [%rd11];
	shr.u16 	%rs111, %rs110, 2;
	and.b16  	%rs112, %rs111, 12336;
	or.b16  	%rs272, %rs112, %rs109;
	shr.u16 	%rs113, %rs270, 4;
	and.b16  	%rs114, %rs113, 3855;
	ld.global.u16 	%rs269, [%rd11+4];
	shr.u16 	%rs115, %rs269, 2;
	and.b16  	%rs116, %rs115, 12336;
	or.b16  	%rs271, %rs116, %rs114;
$L__BB109_5:
	mul.lo.s32 	%r139, %r4, 144;
	cvt.s64.s32 	%rd31, %r139;
	add.s64 	%rd32, %rd1, %rd31;
	add.s64 	%rd12, %rd32, %rd9;
	cvt.u64.u32 	%rd33, %r7;
	setp.lt.u32 	%p3, %r6, 16;
	cvt.u64.u32 	%rd34, %r8;
	ld.global.u32 	%r103, [%rd80+-36];
	// begin inline asm
	{.reg .f16 low,high;
  mov.b32 {low,high},%r103;
  cvt.f32.f16 %f71, low;}

	// end inline asm
	add.s64 	%rd35, %rd80, %rd5;
	ld.global.u32 	%r28, [%rd35+-72];
	ld.global.u32 	%r29, [%rd35+-56];
	ld.global.u32 	%r104, [%rd80];
	// begin inline asm
	{.reg .f16 low,high;
  mov.b32 {low,high},%r104;
  cvt.f32.f16 %f72, low;}

	// end inline asm
	ld.global.u32 	%r30, [%rd35+-36];
	ld.global.u32 	%r31, [%rd35+-20];
	and.b32  	%r106, %r26, 252645135;
	and.b32  	%r110, %r27, 252645135;
	mov.b32 	%r132, 0;
	// begin inline asm
	dp4a.s32.s32 %r105, %r106, %r28, %r132;
	// end inline asm
	// begin inline asm
	dp4a.s32.s32 %r109, %r110, %r29, %r105;
	// end inline asm
	mov.b32 	%r134, 16843009;
	// begin inline asm
	dp4a.s32.s32 %r113, %r134, %r28, %r132;
	// end inline asm
	// begin inline asm
	dp4a.s32.s32 %r117, %r134, %r29, %r113;
	// end inline asm
	shr.u16 	%rs117, %rs272, 8;
	cvt.u32.u16 	%r140, %rs272;
	and.b32  	%r141, %r140, 255;
	mul.lo.s32 	%r142, %r109, %r141;
	cvt.rn.f32.s32 	%f75, %r142;
	fma.rn.f32 	%f76, %f71, %f75, 0f00000000;
	shr.u16 	%rs118, %rs271, 8;
	cvt.u32.u16 	%r143, %rs271;
	and.b32  	%r144, %r143, 255;
	mul.lo.s32 	%r145, %r117, %r144;
	cvt.rn.f32.s32 	%f77, %r145;
	fma.rn.f32 	%f78, %f71, %f77, 0f00000000;
	shr.u32 	%r146, %r26, 4;
	and.b32  	%r122, %r146, 252645135;
	shr.u32 	%r147, %r27, 4;
	and.b32  	%r126, %r147, 252645135;
	// begin inline asm
	dp4a.s32.s32 %r121, %r122, %r30, %r132;
	// end inline asm
	// begin inline asm
	dp4a.s32.s32 %r125, %r126, %r31, %r121;
	// end inline asm
	// begin inline asm
	dp4a.s32.s32 %r129, %r134, %r30, %r132;
	// end inline asm
	// begin inline asm
	dp4a.s32.s32 %r133, %r134, %r31, %r129;
	// end inline asm
	cvt.u32.u16 	%r148, %rs117;
	mul.lo.s32 	%r149, %r125, %r148;
	cvt.rn.f32.s32 	%f79, %r149;
	fma.rn.f32 	%f80, %f72, %f79, %f76;
	cvt.u32.u16 	%r150, %rs118;
	mul.lo.s32 	%r151, %r133, %r150;
	cvt.rn.f32.s32 	%f81, %r151;
	fma.rn.f32 	%f82, %f72, %f81, %f78;
	ld.global.u32 	%r138, [%rd10];
	// begin inline asm
	{.reg .f16 low,high;
  mov.b32 {low,high},%r138;
  cvt.f32.f16 %f73, low;}

	// end inline asm
	// begin inline asm
	{.reg .f16 low,high;
  mov.b32 {low,high},%r138;
  cvt.f32.f16 %f74, high;}

	// end inline asm
	mul.f32 	%f83, %f80, %f73;
	mul.f32 	%f84, %f82, %f74;
	sub.f32 	%f85, %f83, %f84;
	add.f32 	%f498, %f85, %f498;
	add.s64 	%rd36, %rd12, %rd34;
	ld.global.u32 	%r36, [%rd36+16];
	ld.global.u32 	%r37, [%rd36+32];
	add.s64 	%rd13, %rd12, %rd33;
	@%p3 bra 	$L__BB109_7;
	ld.global.u16 	%rs274, [%rd13+8];
	and.b16  	%rs119, %rs274, 3855;
	ld.global.u16 	%rs120, [%rd13];
	shr.u16 	%rs121, %rs120, 2;
	and.b16  	%rs122, %rs121, 12336;
	or.b16  	%rs276, %rs122, %rs119;
	shr.u16 	%rs123, %rs274, 4;
	and.b16  	%rs124, %rs123, 3855;
	ld.global.u16 	%rs273, [%rd13+4];
	shr.u16 	%rs125, %rs273, 2;
	and.b16  	%rs126, %rs125, 12336;
	or.b16  	%rs275, %rs126, %rs124;
	bra.uni 	$L__BB109_8;
$L__BB109_7:
	ld.global.u16 	%rs273, [%rd13+4];
	and.b16  	%rs276, %rs273, 16191;
	ld.global.u16 	%rs274, [%rd13+8];
	and.b16  	%rs275, %rs274, 16191;
$L__BB109_8:
	and.b32  	%r153, %r36, 252645135;
	and.b32  	%r157, %r37, 252645135;
	mov.b32 	%r179, 0;
	// begin inline asm
	dp4a.s32.s32 %r152, %r153, %r28, %r179;
	// end inline asm
	// begin inline asm
	dp4a.s32.s32 %r156, %r157, %r29, %r152;
	// end inline asm
	mov.b32 	%r181, 16843009;
	// begin inline asm
	dp4a.s32.s32 %r160, %r181, %r28, %r179;
	// end inline asm
	// begin inline asm
	dp4a.s32.s32 %r164, %r181, %r29, %r160;
	// end inline asm
	shr.u16 	%rs127, %rs276, 8;
	cvt.u32.u16 	%r186, %rs276;
	and.b32  	%r187, %r186, 255;
	mul.lo.s32 	%r188, %r156, %r187;
	cvt.rn.f32.s32 	%f88, %r188;
	fma.rn.f32 	%f89, %f71, %f88, 0f00000000;
	shr.u16 	%rs128, %rs275, 8;
	cvt.u32.u16 	%r189, %rs275;
	and.b32  	%r190, %r189, 255;
	mul.lo.s32 	%r191, %r164, %r190;
	cvt.rn.f32.s32 	%f90, %r191;
	fma.rn.f32 	%f91, %f71, %f90, 0f00000000;
	shr.u32 	%r192, %r36, 4;
	and.b32  	%r169, %r192, 252645135;
	shr.u32 	%r193, %r37, 4;
	and.b32  	%r173, %r193, 252645135;
	// begin inline asm
	dp4a.s32.s32 %r168, %r169, %r30, %r179;
	// end inline asm
	// begin inline asm
	dp4a.s32.s32 %r172, %r173, %r31, %r168;
	// end inline asm
	// begin inline asm
	dp4a.s32.s32 %r176, %r181, %r30, %r179;
	// end inline asm
	// begin inline asm
	dp4a.s32.s32 %r180, %r181, %r31, %r176;
	// end inline asm
	cvt.u32.u16 	%r194, %rs127;
	mul.lo.s32 	%r195, %r172, %r194;
	cvt.rn.f32.s32 	%f92, %r195;
	fma.rn.f32 	%f93, %f72, %f92, %f89;
	cvt.u32.u16 	%r196, %rs128;
	mul.lo.s32 	%r197, %r180, %r196;
	cvt.rn.f32.s32 	%f94, %r197;
	fma.rn.f32 	%f95, %f72, %f94, %f91;
	ld.global.u32 	%r185, [%rd12];
	// begin inline asm
	{.reg .f16 low,high;
  mov.b32 {low,high},%r185;
  cvt.f32.f16 %f86, low;}

	// end inline asm
	// begin inline asm
	{.reg .f16 low,high;
  mov.b32 {low,high},%r185;
  cvt.f32.f16 %f87, high;}

	// end inline asm
	mul.f32 	%f96, %f93, %f86;
	mul.f32 	%f97, %f95, %f87;
	sub.f32 	%f98, %f96, %f97;
	add.f32 	%f497, %f98, %f497;
	@%p3 bra 	$L__BB109_10;
	and.b16  	%rs129, %rs270, 3855;
	ld.global.u16 	%rs130, [%rd11];
	shr.u16 	%rs131, %rs130, 2;
	and.b16  	%rs132, %rs131, 12336;
	or.b16  	%rs278, %rs132, %rs129;
	shr.u16 	%rs133, %rs270, 4;
	and.b16  	%rs134, %rs133, 3855;
	shr.u16 	%rs135, %rs269, 2;
	and.b16  	%rs136, %rs135, 12336;
	or.b16  	%rs277, %rs136, %rs134;
	bra.uni 	$L__BB109_11;
$L__BB109_10:
	and.b16  	%rs278, %rs269, 16191;
	and.b16  	%rs277, %rs270, 16191;
$L__BB109_11:
	ld.param.u64 	%rd79, [mul_mat_vec_q4_K_q8_1_cuda8_param_1];
	mul.wide.s32 	%rd37, %r984, 36;
	add.s64 	%rd38, %rd4, %rd37;
	cvta.to.global.u64 	%rd39, %rd79;
	shr.u32 	%r232, %r6, 3;
	mul.wide.u32 	%rd40, %r232, 72;
	add.s64 	%rd41, %rd40, %rd39;
	add.s64 	%rd42, %rd41, %rd37;
	ld.global.u32 	%r198, [%rd42];
	// begin inline asm
	{.reg .f16 low,high;
  mov.b32 {low,high},%r198;
  cvt.f32.f16 %f99, low;}

	// end inline asm
	ld.global.u32 	%r42, [%rd38+-36];
	ld.global.u32 	%r43, [%rd38+-20];
	ld.global.u32 	%r199, [%rd42+36];
	// begin inline asm
	{.reg .f16 low,high;
  mov.b32 {low,high},%r199;
  cvt.f32.f16 %f100, low;}

	// end inline asm
	ld.global.u32 	%r44, [%rd38];
	ld.global.u32 	%r45, [%rd38+16];
	mov.b32 	%r227, 0;
	// begin inline asm
	dp4a.s32.s32 %r200, %r106, %r42, %r227;
	// end inline asm
	// begin inline asm
	dp4a.s32.s32 %r204, %r110, %r43, %r200;
	// end inline asm
	mov.b32 	%r229, 16843009;
	// begin inline asm
	dp4a.s32.s32 %r208, %r229, %r42, %r227;
	// end inline asm
	// begin inline asm
	dp4a.s32.s32 %r212, %r229, %r43, %r208;
	// end inline asm
	shr.u16 	%rs137, %rs278, 8;
	cvt.u32.u16 	%r233, %rs278;
	and.b32  	%r234, %r233, 255;
	mul.lo.s32 	%r235, %r204, %r234;
	cvt.rn.f32.s32 	%f101, %r235;
	fma.rn.f32 	%f102, %f99, %f101, 0f00000000;
	shr.u16 	%rs138, %rs277, 8;
	cvt.u32.u16 	%r236, %rs277;
	and.b32  	%r237, %r236, 255;
	mul.lo.s32 	%r238, %r212, %r237;
	cvt.rn.f32.s32 	%f103, %r238;
	fma.rn.f32 	%f104, %f99, %f103, 0f00000000;
	// begin inline asm
	dp4a.s32.s32 %r216, %r122, %r44, %r227;
	// end inline asm
	// begin inline asm
	dp4a.s32.s32 %r220, %r126, %r45, %r216;
	// end inline asm
	// begin inline asm
	dp4a.s32.s32 %r224, %r229, %r44, %r227;
	// end inline asm
	// begin inline asm
	dp4a.s32.s32 %r228, %r229, %r45, %r224;
	// end inline asm
	cvt.u32.u16 	%r239, %rs137;
	mul.lo.s32 	%r240, %r220, %r239;
	cvt.rn.f32.s32 	%f105, %r240;
	fma.rn.f32 	%f106, %f100, %f105, %f102;
	cvt.u32.u16 	%r241, %rs138;
	mul.lo.s32 	%r242, %r228, %r241;
	cvt.rn.f32.s32 	%f107, %r242;
	fma.rn.f32 	%f108, %f100, %f107, %f104;
	mul.f32 	%f109, %f106, %f73;
	mul.f32 	%f110, %f108, %f74;
	sub.f32 	%f111, %f109, %f110;
	add.f32 	%f496, %f111, %f496;
	@%p3 bra 	$L__BB109_13;
	and.b16  	%rs139, %rs274, 3855;
	ld.global.u16 	%rs140, [%rd13];
	shr.u16 	%rs141, %rs140, 2;
	and.b16  	%rs142, %rs141, 12336;
	or.b16  	%rs280, %rs142, %rs139;
	shr.u16 	%rs143, %rs274, 4;
	and.b16  	%rs144, %rs143, 3855;
	shr.u16 	%rs145, %rs273, 2;
	and.b16  	%rs146, %rs145, 12336;
	or.b16  	%rs279, %rs146, %rs144;
	bra.uni 	$L__BB109_14;
$L__BB109_13:
	and.b16  	%rs280, %rs273, 16191;
	and.b16  	%rs279, %rs274, 16191;
$L__BB109_14:
	mov.b32 	%r270, 0;
	// begin inline asm
	dp4a.s32.s32 %r243, %r153, %r42, %r270;
	// end inline asm
	// begin inline asm
	dp4a.s32.s32 %r247, %r157, %r43, %r243;
	// end inline asm
	mov.b32 	%r272, 16843009;
	// begin inline asm
	dp4a.s32.s32 %r251, %r272, %r42, %r270;
	// end inline asm
	// begin inline asm
	dp4a.s32.s32 %r255, %r272, %r43, %r251;
	// end inline asm
	shr.u16 	%rs147, %rs280, 8;
	cvt.u32.u16 	%r275, %rs280;
	and.b32  	%r276, %r275, 255;
	mul.lo.s32 	%r277, %r247, %r276;
	cvt.rn.f32.s32 	%f112, %r277;
	fma.rn.f32 	%f113, %f99, %f112, 0f00000000;
	shr.u16 	%rs148, %rs279, 8;
	cvt.u32.u16 	%r278, %rs279;
	and.b32  	%r279, %r278, 255;
	mul.lo.s32 	%r280, %r255, %r279;
	cvt.rn.f32.s32 	%f114, %r280;
	fma.rn.f32 	%f115, %f99, %f114, 0f00000000;
	// begin inline asm
	dp4a.s32.s32 %r259, %r169, %r44, %r270;
	// end inline asm
	// begin inline asm
	dp4a.s32.s32 %r263, %r173, %r45, %r259;
	// end inline asm
	// begin inline asm
	dp4a.s32.s32 %r267, %r272, %r44, %r270;
	// end inline asm
	// begin inline asm
	dp4a.s32.s32 %r271, %r272, %r45, %r267;
	// end inline asm
	cvt.u32.u16 	%r281, %rs147;
	mul.lo.s32 	%r282, %r263, %r281;
	cvt.rn.f32.s32 	%f116, %r282;
	fma.rn.f32 	%f117, %f100, %f116, %f113;
	cvt.u32.u16 	%r283, %rs148;
	mul.lo.s32 	%r284, %r271, %r283;
	cvt.rn.f32.s32 	%f118, %r284;
	fma.rn.f32 	%f119, %f100, %f118, %f115;
	mul.f32 	%f120, %f117, %f86;
	mul.f32 	%f121, %f119, %f87;
	sub.f32 	%f122, %f120, %f121;
	add.f32 	%f495, %f122, %f495;
	@%p3 bra 	$L__BB109_16;
	and.b16  	%rs149, %rs270, 3855;
	ld.global.u16 	%rs150, [%rd11];
	shr.u16 	%rs151, %rs150, 2;
	and.b16  	%rs152, %rs151, 12336;
	or.b16  	%rs282, %rs152, %rs149;
	shr.u16 	%rs153, %rs270, 4;
	and.b16  	%rs154, %rs153, 3855;
	shr.u16 	%rs155, %rs269, 2;
	and.b16  	%rs156, %rs155, 12336;
	or.b16  	%rs281, %rs156, %rs154;
	bra.uni 	$L__BB109_17;
$L__BB109_16:
	and.b16  	%rs282, %rs269, 16191;
	and.b16  	%rs281, %rs270, 16191;
$L__BB109_17:
	mul.wide.s32 	%rd43, %r977, 36;
	add.s64 	%rd44, %rd6, %rd43;
	ld.global.u32 	%r285, [%rd44];
	// begin inline asm
	{.reg .f16 low,high;
  mov.b32 {low,high},%r285;
  cvt.f32.f16 %f123, low;}

	// end inline asm
	add.s64 	%rd45, %rd44, %rd5;
	ld.global.u32 	%r46, [%rd45+-36];
	ld.global.u32 	%r47, [%rd45+-20];
	ld.global.u32 	%r286, [%rd44+36];
	// begin inline asm
	{.reg .f16 low,high;
  mov.b32 {low,high},%r286;
  cvt.f32.f16 %f124, low;}

	// end inline asm
	ld.global.u32 	%r48, [%rd45];
	ld.global.u32 	%r49, [%rd45+16];
	mov.b32 	%r314, 0;
	// begin inline asm
	dp4a.s32.s32 %r287, %r106, %r46, %r314;
	// end inline asm
	// begin inline asm
	dp4a.s32.s32 %r291, %r110, %r47, %r287;
	// end inline asm
	mov.b32 	%r316, 16843009;
	// begin inline asm
	dp4a.s32.s32 %r295, %r316, %r46, %r314;
	// end inline asm
	// begin inline asm
	dp4a.s32.s32 %r299, %r316, %r47, %r295;
	// end inline asm
	shr.u16 	%rs157, %rs282, 8;
	cvt.u32.u16 	%r319, %rs282;
	and.b32  	%r320, %r319, 255;
	mul.lo.s32 	%r321, %r291, %r320;
	cvt.rn.f32.s32 	%f125, %r321;
	fma.rn.f32 	%f126, %f123, %f125, 0f00000000;
	shr.u16 	%rs158, %rs281, 8;
	cvt.u32.u16 	%r322, %rs281;
	and.b32  	%r323, %r322, 255;
	mul.lo.s32 	%r324, %r299, %r323;
	cvt.rn.f32.s32 	%f127, %r324;
	fma.rn.f32 	%f128, %f123, %f127, 0f00000000;
	// begin inline asm
	dp4a.s32.s32 %r303, %r122, %r48, %r314;
	// end inline asm
	// begin inline asm
	dp4a.s32.s32 %r307, %r126, %r49, %r303;
	// end inline asm
	// begin inline asm
	dp4a.s32.s32 %r311, %r316, %r48, %r314;
	// end inline asm
	// begin inline asm
	dp4a.s32.s32 %r315, %r316, %r49, %r311;
	// end inline asm
	cvt.u32.u16 	%r325, %rs157;
	mul.lo.s32 	%r326, %r307, %r325;
	cvt.rn.f32.s32 	%f129, %r326;
	fma.rn.f32 	%f130, %f124, %f129, %f126;
	cvt.u32.u16 	%r327, %rs158;
	mul.lo.s32 	%r328, %r315, %r327;
	cvt.rn.f32.s32 	%f131, %r328;
	fma.rn.f32 	%f132, %f124, %f131, %f128;
	mul.f32 	%f133, %f130, %f73;
	mul.f32 	%f134, %f132, %f74;
	sub.f32 	%f135, %f133, %f134;
	add.f32 	%f494, %f135, %f494;
	@%p3 bra 	$L__BB109_19;
	and.b16  	%rs159, %rs274, 3855;
	ld.global.u16 	%rs160, [%rd13];
	shr.u16 	%rs161, %rs160, 2;
	and.b16  	%rs162, %rs161, 12336;
	or.b16  	%rs284, %rs162, %rs159;
	shr.u16 	%rs163, %rs274, 4;
	and.b16  	%rs164, %rs163, 3855;
	shr.u16 	%rs165, %rs273, 2;
	and.b16  	%rs166, %rs165, 12336;
	or.b16  	%rs283, %rs166, %rs164;
	bra.uni 	$L__BB109_20;
$L__BB109_19:
	and.b16  	%rs284, %rs273, 16191;
	and.b16  	%rs283, %rs274, 16191;
$L__BB109_20:
	mov.b32 	%r356, 0;
	// begin inline asm
	dp4a.s32.s32 %r329, %r153, %r46, %r356;
	// end inline asm
	// begin inline asm
	dp4a.s32.s32 %r333, %r157, %r47, %r329;
	// end inline asm
	mov.b32 	%r358, 16843009;
	// begin inline asm
	dp4a.s32.s32 %r337, %r358, %r46, %r356;
	// end inline asm
	// begin inline asm
	dp4a.s32.s32 %r341, %r358, %r47, %r337;
	// end inline asm
	shr.u16 	%rs167, %rs284, 8;
	cvt.u32.u16 	%r361, %rs284;
	and.b32  	%r362, %r361, 255;
	mul.lo.s32 	%r363, %r333, %r362;
	cvt.rn.f32.s32 	%f136, %r363;
	fma.rn.f32 	%f137, %f123, %f136, 0f00000000;
	shr.u16 	%rs168, %rs283, 8;
	cvt.u32.u16 	%r364, %rs283;
	and.b32  	%r365, %r364, 255;
	mul.lo.s32 	%r366, %r341, %r365;
	cvt.rn.f32.s32 	%f138, %r366;
	fma.rn.f32 	%f139, %f123, %f138, 0f00000000;
	// begin inline asm
	dp4a.s32.s32 %r345, %r169, %r48, %r356;
	// end inline asm
	// begin inline asm
	dp4a.s32.s32 %r349, %r173, %r49, %r345;
	// end inline asm
	// begin inline asm
	dp4a.s32.s32 %r353, %r358, %r48, %r356;
	// end inline asm
	// begin inline asm
	dp4a.s32.s32 %r357, %r358, %r49, %r353;
	// end inline asm
	cvt.u32.u16 	%r367, %rs167;
	mul.lo.s32 	%r368, %r349, %r367;
	cvt.rn.f32.s32 	%f140, %r368;
	fma.rn.f32 	%f141, %f124, %f140, %f137;
	cvt.u32.u16 	%r369, %rs168;
	mul.lo.s32 	%r370, %r357, %r369;
	cvt.rn.f32.s32 	%f142, %r370;
	fma.rn.f32 	%f143, %f124, %f142, %f139;
	mul.f32 	%f144, %f141, %f86;
	mul.f32 	%f145, %f143, %f87;
	sub.f32 	%f146, %f144, %f145;
	add.f32 	%f493, %f146, %f493;
	@%p3 bra 	$L__BB109_22;
	and.b16  	%rs169, %rs270, 3855;
	ld.global.u16 	%rs170, [%rd11];
	shr.u16 	%rs171, %rs170, 2;
	and.b16  	%rs172, %rs171, 12336;
	or.b16  	%rs286, %rs172, %rs169;
	shr.u16 	%rs173, %rs270, 4;
	and.b16  	%rs174, %rs173, 3855;
	shr.u16 	%rs175, %rs269, 2;
	and.b16  	%rs176, %rs175, 12336;
	or.b16  	%rs285, %rs176, %rs174;
	bra.uni 	$L__BB109_23;
$L__BB109_22:
	and.b16  	%rs286, %rs269, 16191;
	and.b16  	%rs285, %rs270, 16191;
$L__BB109_23:
	mul.wide.s32 	%rd46, %r978, 36;
	add.s64 	%rd47, %rd6, %rd46;
	ld.global.u32 	%r371, [%rd47];
	// begin inline asm
	{.reg .f16 low,high;
  mov.b32 {low,high},%r371;
  cvt.f32.f16 %f147, low;}

	// end inline asm
	add.s64 	%rd48, %rd47, %rd5;
	ld.global.u32 	%r50, [%rd48+-36];
	ld.global.u32 	%r51, [%rd48+-20];
	ld.global.u32 	%r372, [%rd47+36];
	// begin inline asm
	{.reg .f16 low,high;
  mov.b32 {low,high},%r372;
  cvt.f32.f16 %f148, low;}

	// end inline asm
	ld.global.u32 	%r52, [%rd48];
	ld.global.u32 	%r53, [%rd48+16];
	mov.b32 	%r400, 0;
	// begin inline asm
	dp4a.s32.s32 %r373, %r106, %r50, %r400;
	// end inline asm
	// begin inline asm
	dp4a.s32.s32 %r377, %r110, %r51, %r373;
	// end inline asm
	mov.b32 	%r402, 16843009;
	// begin inline asm
	dp4a.s32.s32 %r381, %r402, %r50, %r400;
	// end inline asm
	// begin inline asm
	dp4a.s32.s32 %r385, %r402, %r51, %r381;
	// end inline asm
	shr.u16 	%rs177, %rs286, 8;
	cvt.u32.u16 	%r405, %rs286;
	and.b32  	%r406, %r405, 255;
	mul.lo.s32 	%r407, %r377, %r406;
	cvt.rn.f32.s32 	%f149, %r407;
	fma.rn.f32 	%f150, %f147, %f149, 0f00000000;
	shr.u16 	%rs178, %rs285, 8;
	cvt.u32.u16 	%r408, %rs285;
	and.b32  	%r409, %r408, 255;
	mul.lo.s32 	%r410, %r385, %r409;
	cvt.rn.f32.s32 	%f151, %r410;
	fma.rn.f32 	%f152, %f147, %f151, 0f00000000;
	// begin inline asm
	dp4a.s32.s32 %r389, %r122, %r52, %r400;
	// end inline asm
	// begin inline asm
	dp4a.s32.s32 %r393, %r126, %r53, %r389;
	// end inline asm
	// begin inline asm
	dp4a.s32.s32 %r397, %r402, %r52, %r400;
	// end inline asm
	// begin inline asm
	dp4a.s32.s32 %r401, %r402, %r53, %r397;
	// end inline asm
	cvt.u32.u16 	%r411, %rs177;
	mul.lo.s32 	%r412, %r393, %r411;
	cvt.rn.f32.s32 	%f153, %r412;
	fma.rn.f32 	%f154, %f148, %f153, %f150;
	cvt.u32.u16 	%r413, %rs178;
	mul.lo.s32 	%r414, %r401, %r413;
	cvt.rn.f32.s32 	%f155, %r414;
	fma.rn.f32 	%f156, %f148, %f155, %f152;
	mul.f32 	%f157, %f154, %f73;
	mul.f32 	%f158, %f156, %f74;
	sub.f32 	%f159, %f157, %f158;
	add.f32 	%f492, %f159, %f492;
	@%p3 bra 	$L__BB109_25;
	and.b16  	%rs179, %rs274, 3855;
	ld.global.u16 	%rs180, [%rd13];
	shr.u16 	%rs181, %rs180, 2;
	and.b16  	%rs182, %rs181, 12336;
	or.b16  	%rs288, %rs182, %rs179;
	shr.u16 	%rs183, %rs274, 4;
	and.b16  	%rs184, %rs183, 3855;
	shr.u16 	%rs185, %rs273, 2;
	and.b16  	%rs186, %rs185, 12336;
	or.b16  	%rs287, %rs186, %rs184;
	bra.uni 	$L__BB109_26;
$L__BB109_25:
	and.b16  	%rs288, %rs273, 16191;
	and.b16  	%rs287, %rs274, 16191;
$L__BB109_26:
	mov.b32 	%r442, 0;
	// begin inline asm
	dp4a.s32.s32 %r415, %r153, %r50, %r442;
	// end inline asm
	// begin inline asm
	dp4a.s32.s32 %r419, %r157, %r51, %r415;
	// end inline asm
	mov.b32 	%r444, 16843009;
	// begin inline asm
	dp4a.s32.s32 %r423, %r444, %r50, %r442;
	// end inline asm
	// begin inline asm
	dp4a.s32.s32 %r427, %r444, %r51, %r423;
	// end inline asm
	shr.u16 	%rs187, %rs288, 8;
	cvt.u32.u16 	%r447, %rs288;
	and.b32  	%r448, %r447, 255;
	mul.lo.s32 	%r449, %r419, %r448;
	cvt.rn.f32.s32 	%f160, %r449;
	fma.rn.f32 	%f161, %f147, %f160, 0f00000000;
	shr.u16 	%rs188, %rs287, 8;
	cvt.u32.u16 	%r450, %rs287;
	and.b32  	%r451, %r450, 255;
	mul.lo.s32 	%r452, %r427, %r451;
	cvt.rn.f32.s32 	%f162, %r452;
	fma.rn.f32 	%f163, %f147, %f162, 0f00000000;
	// begin inline asm
	dp4a.s32.s32 %r431, %r169, %r52, %r442;
	// end inline asm
	// begin inline asm
	dp4a.s32.s32 %r435, %r173, %r53, %r431;
	// end inline asm
	// begin inline asm
	dp4a.s32.s32 %r439, %r444, %r52, %r442;
	// end inline asm
	// begin inline asm
	dp4a.s32.s32 %r443, %r444, %r53, %r439;
	// end inline asm
	cvt.u32.u16 	%r453, %rs187;
	mul.lo.s32 	%r454, %r435, %r453;
	cvt.rn.f32.s32 	%f164, %r454;
	fma.rn.f32 	%f165, %f148, %f164, %f161;
	cvt.u32.u16 	%r455, %rs188;
	mul.lo.s32 	%r456, %r443, %r455;
	cvt.rn.f32.s32 	%f166, %r456;
	fma.rn.f32 	%f167, %f148, %f166, %f163;
	mul.f32 	%f168, %f165, %f86;
	mul.f32 	%f169, %f167, %f87;
	sub.f32 	%f170, %f168, %f169;
	add.f32 	%f491, %f170, %f491;
	@%p3 bra 	$L__BB109_28;
	and.b16  	%rs189, %rs270, 3855;
	ld.global.u16 	%rs190, [%rd11];
	shr.u16 	%rs191, %rs190, 2;
	and.b16  	%rs192, %rs191, 12336;
	or.b16  	%rs290, %rs192, %rs189;
	shr.u16 	%rs193, %rs270, 4;
	and.b16  	%rs194, %rs193, 3855;
	shr.u16 	%rs195, %rs269, 2;
	and.b16  	%rs196, %rs195, 12336;
	or.b16  	%rs289, %rs196, %rs194;
	bra.uni 	$L__BB109_29;
$L__BB109_28:
	and.b16  	%rs290, %rs269, 16191;
	and.b16  	%rs289, %rs270, 16191;
$L__BB109_29:
	mul.wide.s32 	%rd49, %r979, 36;
	add.s64 	%rd50, %rd6, %rd49;
	ld.global.u32 	%r457, [%rd50];
	// begin inline asm
	{.reg .f16 low,high;
  mov.b32 {low,high},%r457;
  cvt.f32.f16 %f171, low;}

	// end inline asm
	add.s64 	%rd51, %rd50, %rd5;
	ld.global.u32 	%r54, [%rd51+-36];
	ld.global.u32 	%r55, [%rd51+-20];
	ld.global.u32 	%r458, [%rd50+36];
	// begin inline asm
	{.reg .f16 low,high;
  mov.b32 {low,high},%r458;
  cvt.f32.f16 %f172, low;}

	// end inline asm
	ld.global.u32 	%r56, [%rd51];
	ld.global.u32 	%r57, [%rd51+16];
	mov.b32 	%r486, 0;
	// begin inline asm
	dp4a.s32.s32 %r459, %r106, %r54, %r486;
	// end inline asm
	// begin inline asm
	dp4a.s32.s32 %r463, %r110, %r55, %r459;
	// end inline asm
	mov.b32 	%r488, 16843009;
	// begin inline asm
	dp4a.s32.s32 %r467, %r488, %r54, %r486;
	// end inline asm
	// begin inline asm
	dp4a.s32.s32 %r471, %r488, %r55, %r467;
	// end inline asm
	shr.u16 	%rs197, %rs290, 8;
	cvt.u32.u16 	%r491, %rs290;
	and.b32  	%r492, %r491, 255;
	mul.lo.s32 	%r493, %r463, %r492;
	cvt.rn.f32.s32 	%f173, %r493;
	fma.rn.f32 	%f174, %f171, %f173, 0f00000000;
	shr.u16 	%rs198, %rs289, 8;
	cvt.u32.u16 	%r494, %rs289;
	and.b32  	%r495, %r494, 255;
	mul.lo.s32 	%r496, %r471, %r495;
	cvt.rn.f32.s32 	%f175, %r496;
	fma.rn.f32 	%f176, %f171, %f175, 0f00000000;
	// begin inline asm
	dp4a.s32.s32 %r475, %r122, %r56, %r486;
	// end inline asm
	// begin inline asm
	dp4a.s32.s32 %r479, %r126, %r57, %r475;
	// end inline asm
	// begin inline asm
	dp4a.s32.s32 %r483, %r488, %r56, %r486;
	// end inline asm
	// begin inline asm
	dp4a.s32.s32 %r487, %r488, %r57, %r483;
	// end inline asm
	cvt.u32.u16 	%r497, %rs197;
	mul.lo.s32 	%r498, %r479, %r497;
	cvt.rn.f32.s32 	%f177, %r498;
	fma.rn.f32 	%f178, %f172, %f177, %f174;
	cvt.u32.u16 	%r499, %rs198;
	mul.lo.s32 	%r500, %r487, %r499;
	cvt.rn.f32.s32 	%f179, %r500;
	fma.rn.f32 	%f180, %f172, %f179, %f176;
	mul.f32 	%f181, %f178, %f73;
	mul.f32 	%f182, %f180, %f74;
	sub.f32 	%f183, %f181, %f182;
	add.f32 	%f490, %f183, %f490;
	@%p3 bra 	$L__BB109_31;
	and.b16  	%rs199, %rs274, 3855;
	ld.global.u16 	%rs200, [%rd13];
	shr.u16 	%rs201, %rs200, 2;
	and.b16  	%rs202, %rs201, 12336;
	or.b16  	%rs292, %rs202, %rs199;
	shr.u16 	%rs203, %rs274, 4;
	and.b16  	%rs204, %rs203, 3855;
	shr.u16 	%rs205, %rs273, 2;
	and.b16  	%rs206, %rs205, 12336;
	or.b16  	%rs291, %rs206, %rs204;
	bra.uni 	$L__BB109_32;
$L__BB109_31:
	and.b16  	%rs292, %rs273, 16191;
	and.b16  	%rs291, %rs274, 16191;
$L__BB109_32:
	mov.b32 	%r528, 0;
	// begin inline asm
	dp4a.s32.s32 %r501, %r153, %r54, %r528;
	// end inline asm
	// begin inline asm
	dp4a.s32.s32 %r505, %r157, %r55, %r501;
	// end inline asm
	mov.b32 	%r530, 16843009;
	// begin inline asm
	dp4a.s32.s32 %r509, %r530, %r54, %r528;
	// end inline asm
	// begin inline asm
	dp4a.s32.s32 %r513, %r530, %r55, %r509;
	// end inline asm
	shr.u16 	%rs207, %rs292, 8;
	cvt.u32.u16 	%r533, %rs292;
	and.b32  	%r534, %r533, 255;
	mul.lo.s32 	%r535, %r505, %r534;
	cvt.rn.f32.s32 	%f184, %r535;
	fma.rn.f32 	%f185, %f171, %f184, 0f00000000;
	shr.u16 	%rs208, %rs291, 8;
	cvt.u32.u16 	%r536, %rs291;
	and.b32  	%r537, %r536, 255;
	mul.lo.s32 	%r538, %r513, %r537;
	cvt.rn.f32.s32 	%f186, %r538;
	fma.rn.f32 	%f187, %f171, %f186, 0f00000000;
	// begin inline asm
	dp4a.s32.s32 %r517, %r169, %r56, %r528;
	// end inline asm
	// begin inline asm
	dp4a.s32.s32 %r521, %r173, %r57, %r517;
	// end inline asm
	// begin inline asm
	dp4a.s32.s32 %r525, %r530, %r56, %r528;
	// end inline asm
	// begin inline asm
	dp4a.s32.s32 %r529, %r530, %r57, %r525;
	// end inline asm
	cvt.u32.u16 	%r539, %rs207;
	mul.lo.s32 	%r540, %r521, %r539;
	cvt.rn.f32.s32 	%f188, %r540;
	fma.rn.f32 	%f189, %f172, %f188, %f185;
	cvt.u32.u16 	%r541, %rs208;
	mul.lo.s32 	%r542, %r529, %r541;
	cvt.rn.f32.s32 	%f190, %r542;
	fma.rn.f32 	%f191, %f172, %f190, %f187;
	mul.f32 	%f192, %f189, %f86;
	mul.f32 	%f193, %f191, %f87;
	sub.f32 	%f194, %f192, %f193;
	add.f32 	%f489, %f194, %f489;
	@%p3 bra 	$L__BB109_34;
	and.b16  	%rs209, %rs270, 3855;
	ld.global.u16 	%rs210, [%rd11];
	shr.u16 	%rs211, %rs210, 2;
	and.b16  	%rs212, %rs211, 12336;
	or.b16  	%rs294, %rs212, %rs209;
	shr.u16 	%rs213, %rs270, 4;
	and.b16  	%rs214, %rs213, 3855;
	shr.u16 	%rs215, %rs269, 2;
	and.b16  	%rs216, %rs215, 12336;
	or.b16  	%rs293, %rs216, %rs214;
	bra.uni 	$L__BB109_35;
$L__BB109_34:
	and.b16  	%rs294, %rs269, 16191;
	and.b16  	%rs293, %rs270, 16191;
$L__BB109_35:
	mul.wide.s32 	%rd52, %r980, 36;
	add.s64 	%rd53, %rd6, %rd52;
	ld.global.u32 	%r543, [%rd53];
	// begin inline asm
	{.reg .f16 low,high;
  mov.b32 {low,high},%r543;
  cvt.f32.f16 %f195, low;}

	// end inline asm
	add.s64 	%rd54, %rd53, %rd5;
	ld.global.u32 	%r58, [%rd54+-36];
	ld.global.u32 	%r59, [%rd54+-20];
	ld.global.u32 	%r544, [%rd53+36];
	// begin inline asm
	{.reg .f16 low,high;
  mov.b32 {low,high},%r544;
  cvt.f32.f16 %f196, low;}

	// end inline asm
	ld.global.u32 	%r60, [%rd54];
	ld.global.u32 	%r61, [%rd54+16];
	mov.b32 	%r572, 0;
	// begin inline asm
	dp4a.s32.s32 %r545, %r106, %r58, %r572;
	// end inline asm
	// begin inline asm
	dp4a.s32.s32 %r549, %r110, %r59, %r545;
	// end inline asm
	mov.b32 	%r574, 16843009;
	// begin inline asm
	dp4a.s32.s32 %r553, %r574, %r58, %r572;
	// end inline asm
	// begin inline asm
	dp4a.s32.s32 %r557, %r574, %r59, %r553;
	// end inline asm
	shr.u16 	%rs217, %rs294, 8;
	cvt.u32.u16 	%r577, %rs294;
	and.b32  	%r578, %r577, 255;
	mul.lo.s32 	%r579, %r549, %r578;
	cvt.rn.f32.s32 	%f197, %r579;
	fma.rn.f32 	%f198, %f195, %f197, 0f00000000;
	shr.u16 	%rs218, %rs293, 8;
	cvt.u32.u16 	%r580, %rs293;
	and.b32  	%r581, %r580, 255;
	mul.lo.s32 	%r582, %r557, %r581;
	cvt.rn.f32.s32 	%f199, %r582;
	fma.rn.f32 	%f200, %f195, %f199, 0f00000000;
	// begin inline asm
	dp4a.s32.s32 %r561, %r122, %r60, %r572;
	// end inline asm
	// begin inline asm
	dp4a.s32.s32 %r565, %r126, %r61, %r561;
	// end inline asm
	// begin inline asm
	dp4a.s32.s32 %r569, %r574, %r60, %r572;
	// end inline asm
	// begin inline asm
	dp4a.s32.s32 %r573, %r574, %r61, %r569;
	// end inline asm
	cvt.u32.u16 	%r583, %rs217;
	mul.lo.s32 	%r584, %r565, %r583;
	cvt.rn.f32.s32 	%f201, %r584;
	fma.rn.f32 	%f202, %f196, %f201, %f198;
	cvt.u32.u16 	%r585, %rs218;
	mul.lo.s32 	%r586, %r573, %r585;
	cvt.rn.f32.s32 	%f203, %r586;
	fma.rn.f32 	%f204, %f196, %f203, %f200;
	mul.f32 	%f205, %f202, %f73;
	mul.f32 	%f206, %f204, %f74;
	sub.f32 	%f207, %f205, %f206;
	add.f32 	%f488, %f207, %f488;
	@%p3 bra 	$L__BB109_37;
	and.b16  	%rs219, %rs274, 3855;
	ld.global.u16 	%rs220, [%rd13];
	shr.u16 	%rs221, %rs220, 2;
	and.b16  	%rs222, %rs221, 12336;
	or.b16  	%rs296, %rs222, %rs219;
	shr.u16 	%rs223, %rs274, 4;
	and.b16  	%rs224, %rs223, 3855;
	shr.u16 	%rs225, %rs273, 2;
	and.b16  	%rs226, %rs225, 12336;
	or.b16  	%rs295, %rs226, %rs224;
	bra.uni 	$L__BB109_38;
$L__BB109_37:
	and.b16  	%rs296, %rs273, 16191;
	and.b16  	%rs295, %rs274, 16191;
$L__BB109_38:
	mov.b32 	%r614, 0;
	// begin inline asm
	dp4a.s32.s32 %r587, %r153, %r58, %r614;
	// end inline asm
	// begin inline asm
	dp4a.s32.s32 %r591, %r157, %r59, %r587;
	// end inline asm
	mov.b32 	%r616, 16843009;
	// begin inline asm
	dp4a.s32.s32 %r595, %r616, %r58, %r614;
	// end inline asm
	// begin inline asm
	dp4a.s32.s32 %r599, %r616, %r59, %r595;
	// end inline asm
	shr.u16 	%rs227, %rs296, 8;
	cvt.u32.u16 	%r619, %rs296;
	and.b32  	%r620, %r619, 255;
	mul.lo.s32 	%r621, %r591, %r620;
	cvt.rn.f32.s32 	%f208, %r621;
	fma.rn.f32 	%f209, %f195, %f208, 0f00000000;
	shr.u16 	%rs228, %rs295, 8;
	cvt.u32.u16 	%r622, %rs295;
	and.b32  	%r623, %r622, 255;
	mul.lo.s32 	%r624, %r599, %r623;
	cvt.rn.f32.s32 	%f210, %r624;
	fma.rn.f32 	%f211, %f195, %f210, 0f00000000;
	// begin inline asm
	dp4a.s32.s32 %r603, %r169, %r60, %r614;
	// end inline asm
	// begin inline asm
	dp4a.s32.s32 %r607, %r173, %r61, %r603;
	// end inline asm
	// begin inline asm
	dp4a.s32.s32 %r611, %r616, %r60, %r614;
	// end inline asm
	// begin inline asm
	dp4a.s32.s32 %r615, %r616, %r61, %r611;
	// end inline asm
	cvt.u32.u16 	%r625, %rs227;
	mul.lo.s32 	%r626, %r607, %r625;
	cvt.rn.f32.s32 	%f212, %r626;
	fma.rn.f32 	%f213, %f196, %f212, %f209;
	cvt.u32.u16 	%r627, %rs228;
	mul.lo.s32 	%r628, %r615, %r627;
	cvt.rn.f32.s32 	%f214, %r628;
	fma.rn.f32 	%f215, %f196, %f214, %f211;
	mul.f32 	%f216, %f213, %f86;
	mul.f32 	%f217, %f215, %f87;
	sub.f32 	%f218, %f216, %f217;
	add.f32 	%f487, %f218, %f487;
	@%p3 bra 	$L__BB109_40;
	and.b16  	%rs229, %rs270, 3855;
	ld.global.u16 	%rs230, [%rd11];
	shr.u16 	%rs231, %rs230, 2;
	and.b16  	%rs232, %rs231, 12336;
	or.b16  	%rs298, %rs232, %rs229;
	shr.u16 	%rs233, %rs270, 4;
	and.b16  	%rs234, %rs233, 3855;
	shr.u16 	%rs235, %rs269, 2;
	and.b16  	%rs236, %rs235, 12336;
	or.b16  	%rs297, %rs236, %rs234;
	bra.uni 	$L__BB109_41;
$L__BB109_40:
	and.b16  	%rs298, %rs269, 16191;
	and.b16  	%rs297, %rs270, 16191;
$L__BB109_41:
	mul.wide.s32 	%rd55, %r981, 36;
	add.s64 	%rd56, %rd6, %rd55;
	ld.global.u32 	%r629, [%rd56];
	// begin inline asm
	{.reg .f16 low,high;
  mov.b32 {low,high},%r629;
  cvt.f32.f16 %f219, low;}

	// end inline asm
	add.s64 	%rd57, %rd56, %rd5;
	ld.global.u32 	%r62, [%rd57+-36];
	ld.global.u32 	%r63, [%rd57+-20];
	ld.global.u32 	%r630, [%rd56+36];
	// begin inline asm
	{.reg .f16 low,high;
  mov.b32 {low,high},%r630;
  cvt.f32.f16 %f220, low;}

	// end inline asm
	ld.global.u32 	%r64, [%rd57];
	ld.global.u32 	%r65, [%rd57+16];
	mov.b32 	%r658, 0;
	// begin inline asm
	dp4a.s32.s32 %r631, %r106, %r62, %r658;
	// end inline asm
	// begin inline asm
	dp4a.s32.s32 %r635, %r110, %r63, %r631;
	// end inline asm
	mov.b32 	%r660, 16843009;
	// begin inline asm
	dp4a.s32.s32 %r639, %r660, %r62, %r658;
	// end inline asm
	// begin inline asm
	dp4a.s32.s32 %r643, %r660, %r63, %r639;
	// end inline asm
	shr.u16 	%rs237, %rs298, 8;
	cvt.u32.u16 	%r663, %rs298;
	and.b32  	%r664, %r663, 255;
	mul.lo.s32 	%r665, %r635, %r664;
	cvt.rn.f32.s32 	%f221, %r665;
	fma.rn.f32 	%f222, %f219, %f221, 0f00000000;
	shr.u16 	%rs238, %rs297, 8;
	cvt.u32.u16 	%r666, %rs297;
	and.b32  	%r667, %r666, 255;
	mul.lo.s32 	%r668, %r643, %r667;
	cvt.rn.f32.s32 	%f223, %r668;
	fma.rn.f32 	%f224, %f219, %f223, 0f00000000;
	// begin inline asm
	dp4a.s32.s32 %r647, %r122, %r64, %r658;
	// end inline asm
	// begin inline asm
	dp4a.s32.s32 %r651, %r126, %r65, %r647;
	// end inline asm
	// begin inline asm
	dp4a.s32.s32 %r655, %r660, %r64, %r658;
	// end inline asm
	// begin inline asm
	dp4a.s32.s32 %r659, %r660, %r65, %r655;
	// end inline asm
	cvt.u32.u16 	%r669, %rs237;
	mul.lo.s32 	%r670, %r651, %r669;
	cvt.rn.f32.s32 	%f225, %r670;
	fma.rn.f32 	%f226, %f220, %f225, %f222;
	cvt.u32.u16 	%r671, %rs238;
	mul.lo.s32 	%r672, %r659, %r671;
	cvt.rn.f32.s32 	%f227, %r672;
	fma.rn.f32 	%f228, %f220, %f227, %f224;
	mul.f32 	%f229, %f226, %f73;
	mul.f32 	%f230, %f228, %f74;
	sub.f32 	%f231, %f229, %f230;
	add.f32 	%f486, %f231, %f486;
	@%p3 bra 	$L__BB109_43;
	and.b16  	%rs239, %rs274, 3855;
	ld.global.u16 	%rs240, [%rd13];
	shr.u16 	%rs241, %rs240, 2;
	and.b16  	%rs242, %rs241, 12336;
	or.b16  	%rs300, %rs242, %rs239;
	shr.u16 	%rs243, %rs274, 4;
	and.b16  	%rs244, %rs243, 3855;
	shr.u16 	%rs245, %rs273, 2;
	and.b16  	%rs246, %rs245, 12336;
	or.b16  	%rs299, %rs246, %rs244;
	bra.uni 	$L__BB109_44;
$L__BB109_43:
	and.b16  	%rs300, %rs273, 16191;
	and.b16  	%rs299, %rs274, 16191;
$L__BB109_44:
	mov.b32 	%r700, 0;
	// begin inline asm
	dp4a.s32.s32 %r673, %r153, %r62, %r700;
	// end inline asm
	// begin inline asm
	dp4a.s32.s32 %r677, %r157, %r63, %r673;
	// end inline asm
	mov.b32 	%r702, 16843009;
	// begin inline asm
	dp4a.s32.s32 %r681, %r702, %r62, %r700;
	// end inline asm
	// begin inline asm
	dp4a.s32.s32 %r685, %r702, %r63, %r681;
	// end inline asm
	shr.u16 	%rs247, %rs300, 8;
	cvt.u32.u16 	%r705, %rs300;
	and.b32  	%r706, %r705, 255;
	mul.lo.s32 	%r707, %r677, %r706;
	cvt.rn.f32.s32 	%f232, %r707;
	fma.rn.f32 	%f233, %f219, %f232, 0f00000000;
	shr.u16 	%rs248, %rs299, 8;
	cvt.u32.u16 	%r708, %rs299;
	and.b32  	%r709, %r708, 255;
	mul.lo.s32 	%r710, %r685, %r709;
	cvt.rn.f32.s32 	%f234, %r710;
	fma.rn.f32 	%f235, %f219, %f234, 0f00000000;
	// begin inline asm
	dp4a.s32.s32 %r689, %r169, %r64, %r700;
	// end inline asm
	// begin inline asm
	dp4a.s32.s32 %r693, %r173, %r65, %r689;
	// end inline asm
	// begin inline asm
	dp4a.s32.s32 %r697, %r702, %r64, %r700;
	// end inline asm
	// begin inline asm
	dp4a.s32.s32 %r701, %r702, %r65, %r697;
	// end inline asm
	cvt.u32.u16 	%r711, %rs247;
	mul.lo.s32 	%r712, %r693, %r711;
	cvt.rn.f32.s32 	%f236, %r712;
	fma.rn.f32 	%f237, %f220, %f236, %f233;
	cvt.u32.u16 	%r713, %rs248;
	mul.lo.s32 	%r714, %r701, %r713;
	cvt.rn.f32.s32 	%f238, %r714;
	fma.rn.f32 	%f239, %f220, %f238, %f235;
	mul.f32 	%f240, %f237, %f86;
	mul.f32 	%f241, %f239, %f87;
	sub.f32 	%f242, %f240, %f241;
	add.f32 	%f485, %f242, %f485;
	@%p3 bra 	$L__BB109_46;
	and.b16  	%rs249, %rs270, 3855;
	ld.global.u16 	%rs250, [%rd11];
	shr.u16 	%rs251, %rs250, 2;
	and.b16  	%rs252, %rs251, 12336;
	or.b16  	%rs302, %rs252, %rs249;
	shr.u16 	%rs253, %rs270, 4;
	and.b16  	%rs254, %rs253, 3855;
	shr.u16 	%rs255, %rs269, 2;
	and.b16  	%rs256, %rs255, 12336;
	or.b16  	%rs301, %rs256, %rs254;
	bra.uni 	$L__BB109_47;
$L__BB109_46:
	and.b16  	%rs302, %rs269, 16191;
	and.b16  	%rs301, %rs270, 16191;
$L__BB109_47:
	mul.wide.s32 	%rd58, %r982, 36;
	add.s64 	%rd59, %rd6, %rd58;
	ld.global.u32 	%r715, [%rd59];
	// begin inline asm
	{.reg .f16 low,high;
  mov.b32 {low,high},%r715;
  cvt.f32.f16 %f243, low;}

	// end inline asm
	add.s64 	%rd60, %rd59, %rd5;
	ld.global.u32 	%r66, [%rd60+-36];
	ld.global.u32 	%r67, [%rd60+-20];
	ld.global.u32 	%r716, [%rd59+36];
	// begin inline asm
	{.reg .f16 low,high;
  mov.b32 {low,high},%r716;
  cvt.f32.f16 %f244, low;}

	// end inline asm
	ld.global.u32 	%r68, [%rd60];
	ld.global.u32 	%r69, [%rd60+16];
	mov.b32 	%r744, 0;
	// begin inline asm
	dp4a.s32.s32 %r717, %r106, %r66, %r744;
	// end inline asm
	// begin inline asm
	dp4a.s32.s32 %r721, %r110, %r67, %r717;
	// end inline asm
	mov.b32 	%r746, 16843009;
	// begin inline asm
	dp4a.s32.s32 %r725, %r746, %r66, %r744;
	// end inline asm
	// begin inline asm
	dp4a.s32.s32 %r729, %r746, %r67, %r725;
	// end inline asm
	shr.u16 	%rs257, %rs302, 8;
	cvt.u32.u16 	%r749, %rs302;
	and.b32  	%r750, %r749, 255;
	mul.lo.s32 	%r751, %r721, %r750;
	cvt.rn.f32.s32 	%f245, %r751;
	fma.rn.f32 	%f246, %f243, %f245, 0f00000000;
	shr.u16 	%rs258, %rs301, 8;
	cvt.u32.u16 	%r752, %rs301;
	and.b32  	%r753, %r752, 255;
	mul.lo.s32 	%r754, %r729, %r753;
	cvt.rn.f32.s32 	%f247, %r754;
	fma.rn.f32 	%f248, %f243, %f247, 0f00000000;
	// begin inline asm
	dp4a.s32.s32 %r733, %r122, %r68, %r744;
	// end inline asm
	// begin inline asm
	dp4a.s32.s32 %r737, %r126, %r69, %r733;
	// end inline asm
	// begin inline asm
	dp4a.s32.s32 %r741, %r746, %r68, %r744;
	// end inline asm
	// begin inline asm
	dp4a.s32.s32 %r745, %r746, %r69, %r741;
	// end inline asm
	cvt.u32.u16 	%r755, %rs257;
	mul.lo.s32 	%r756, %r737, %r755;
	cvt.rn.f32.s32 	%f249, %r756;
	fma.rn.f32 	%f250, %f244, %f249, %f246;
	cvt.u32.u16 	%r757, %rs258;
	mul.lo.s32 	%r758, %r745, %r757;
	cvt.rn.f32.s32 	%f251, %r758;
	fma.rn.f32 	%f252, %f244, %f251, %f248;
	mul.f32 	%f253, %f250, %f73;
	mul.f32 	%f254, %f252, %f74;
	sub.f32 	%f255, %f253, %f254;
	add.f32 	%f484, %f255, %f484;
	@%p3 bra 	$L__BB109_49;
	and.b16  	%rs259, %rs274, 3855;
	ld.global.u16 	%rs260, [%rd13];
	shr.u16 	%rs261, %rs260, 2;
	and.b16  	%rs262, %rs261, 12336;
	or.b16  	%rs304, %rs262, %rs259;
	shr.u16 	%rs263, %rs274, 4;
	and.b16  	%rs264, %rs263, 3855;
	shr.u16 	%rs265, %rs273, 2;
	and.b16  	%rs266, %rs265, 12336;
	or.b16  	%rs303, %rs266, %rs264;
	bra.uni 	$L__BB109_50;
$L__BB109_49:
	and.b16  	%rs304, %rs273, 16191;
	and.b16  	%rs303, %rs274, 16191;
$L__BB109_50:
	mov.b32 	%r786, 0;
	// begin inline asm
	dp4a.s32.s32 %r759, %r153, %r66, %r786;
	// end inline asm
	// begin inline asm
	dp4a.s32.s32 %r763, %r157, %r67, %r759;
	// end inline asm
	mov.b32 	%r788, 16843009;
	// begin inline asm
	dp4a.s32.s32 %r767, %r788, %r66, %r786;
	// end inline asm
	// begin inline asm
	dp4a.s32.s32 %r771, %r788, %r67, %r767;
	// end inline asm
	shr.u16 	%rs267, %rs304, 8;
	cvt.u32.u16 	%r791, %rs304;
	and.b32  	%r792, %r791, 255;
	mul.lo.s32 	%r793, %r763, %r792;
	cvt.rn.f32.s32 	%f256, %r793;
	fma.rn.f32 	%f257, %f243, %f256, 0f00000000;
	shr.u16 	%rs268, %rs303, 8;
	cvt.u32.u16 	%r794, %rs303;
	and.b32  	%r795, %r794, 255;
	mul.lo.s32 	%r796, %r771, %r795;
	cvt.rn.f32.s32 	%f258, %r796;
	fma.rn.f32 	%f259, %f243, %f258, 0f00000000;
	// begin inline asm
	dp4a.s32.s32 %r775, %r169, %r68, %r786;
	// end inline asm
	// begin inline asm
	dp4a.s32.s32 %r779, %r173, %r69, %r775;
	// end inline asm
	// begin inline asm
	dp4a.s32.s32 %r783, %r788, %r68, %r786;
	// end inline asm
	// begin inline asm
	dp4a.s32.s32 %r787, %r788, %r69, %r783;
	// end inline asm
	cvt.u32.u16 	%r797, %rs267;
	mul.lo.s32 	%r798, %r779, %r797;
	cvt.rn.f32.s32 	%f260, %r798;
	fma.rn.f32 	%f261, %f244, %f260, %f257;
	cvt.u32.u16 	%r799, %rs268;
	mul.lo.s32 	%r800, %r787, %r799;
	cvt.rn.f32.s32 	%f262, %r800;
	fma.rn.f32 	%f263, %f244, %f262, %f259;
	mul.f32 	%f264, %f261, %f86;
	mul.f32 	%f265, %f263, %f87;
	sub.f32 	%f266, %f264, %f265;
	add.f32 	%f483, %f266, %f483;
	add.s32 	%r985, %r985, 4;
	add.s32 	%r984, %r984, 32;
	add.s32 	%r983, %r983, 4;
	add.s32 	%r982, %r982, 32;
	add.s32 	%r981, %r981, 32;
	add.s64 	%rd80, %rd80, 1152;
	add.s32 	%r980, %r980, 32;
	add.s32 	%r979, %r979, 32;
	add.s32 	%r978, %r978, 32;
	add.s32 	%r977, %r977, 32;
	setp.lt.s32 	%p18, %r985, %r4;
	@%p18 bra 	$L__BB109_2;
	st.local.v4.f32 	[%rd3], {%f498, %f497, %f496, %f495};
	st.local.v4.f32 	[%rd3+16], {%f494, %f493, %f492, %f491};
	st.local.v4.f32 	[%rd3+32], {%f490, %f489, %f488, %f487};
	st.local.v4.f32 	[%rd3+48], {%f486, %f485, %f484, %f483};
$L__BB109_52:
	setp.eq.s32 	%p19, %r1, 0;
	@%p19 bra 	$L__BB109_54;
	shl.b32 	%r801, %r1, 11;
	mov.u32 	%r802, _ZZN34_INTERNAL_c8396950_4_k_cu_1fba617b13mul_mat_vec_qILi8ELi256ELi32E10block_q4_KLi2EXadL_ZNS_17vec_dot_q4_K_q8_1EPKvPK10block_q8_1RKiEEEEvS3_S3_PfiiiiE10tmp_shared;
	add.s32 	%r803, %r802, %r801;
	shl.b32 	%r804, %r2, 2;
	add.s32 	%r805, %r803, %r804;
	st.shared.f32 	[%r805+-2048], %f498;
	st.shared.f32 	[%r805+-1920], %f497;
	st.shared.f32 	[%r805+-1792], %f496;
	st.shared.f32 	[%r805+-1664], %f495;
	st.shared.f32 	[%r805+-1536], %f494;
	st.shared.f32 	[%r805+-1408], %f493;
	st.shared.f32 	[%r805+-1280], %f492;
	st.shared.f32 	[%r805+-1152], %f491;
	st.shared.f32 	[%r805+-1024], %f490;
	st.shared.f32 	[%r805+-896], %f489;
	st.shared.f32 	[%r805+-768], %f488;
	st.shared.f32 	[%r805+-640], %f487;
	st.shared.f32 	[%r805+-512], %f486;
	st.shared.f32 	[%r805+-384], %f485;
	st.shared.f32 	[%r805+-256], %f484;
	st.shared.f32 	[%r805+-128], %f483;
$L__BB109_54:
	setp.ne.s32 	%p20, %r1, 0;
	bar.sync 	0;
	@%p20 bra 	$L__BB109_71;
	shl.b32 	%r806, %r2, 2;
	mov.u32 	%r807, _ZZN34_INTERNAL_c8396950_4_k_cu_1fba617b13mul_mat_vec_qILi8ELi256ELi32E10block_q4_KLi2EXadL_ZNS_17vec_dot_q4_K_q8_1EPKvPK10block_q8_1RKiEEEEvS3_S3_PfiiiiE10tmp_shared;
	add.s32 	%r79, %r807, %r806;
	setp.gt.u32 	%p21, %r2, 1;
	mul.wide.u32 	%rd61, %r2, 4;
	add.s64 	%rd15, %rd3, %rd61;
	add.s32 	%r80, %r3, %r2;
	ld.shared.f32 	%f267, [%r79];
	add.f32 	%f268, %f267, %f498;
	mov.b32 	%r808, %f268;
	shfl.sync.bfly.b32	%r809|%p22, %r808, 16, 31, -1;
	mov.b32 	%f269, %r809;
	add.f32 	%f270, %f268, %f269;
	mov.b32 	%r810, %f270;
	shfl.sync.bfly.b32	%r811|%p23, %r810, 8, 31, -1;
	mov.b32 	%f271, %r811;
	add.f32 	%f272, %f270, %f271;
	mov.b32 	%r812, %f272;
	shfl.sync.bfly.b32	%r813|%p24, %r812, 4, 31, -1;
	mov.b32 	%f273, %r813;
	add.f32 	%f274, %f272, %f273;
	mov.b32 	%r814, %f274;
	shfl.sync.bfly.b32	%r815|%p25, %r814, 2, 31, -1;
	mov.b32 	%f275, %r815;
	add.f32 	%f276, %f274, %f275;
	mov.b32 	%r816, %f276;
	shfl.sync.bfly.b32	%r817|%p26, %r816, 1, 31, -1;
	mov.b32 	%f277, %r817;
	add.f32 	%f278, %f276, %f277;
	st.local.f32 	[%rd3], %f278;
	ld.shared.f32 	%f279, [%r79+128];
	add.f32 	%f280, %f279, %f497;
	mov.b32 	%r818, %f280;
	shfl.sync.bfly.b32	%r819|%p27, %r818, 16, 31, -1;
	mov.b32 	%f281, %r819;
	add.f32 	%f282, %f280, %f281;
	mov.b32 	%r820, %f282;
	shfl.sync.bfly.b32	%r821|%p28, %r820, 8, 31, -1;
	mov.b32 	%f283, %r821;
	add.f32 	%f284, %f282, %f283;
	mov.b32 	%r822, %f284;
	shfl.sync.bfly.b32	%r823|%p29, %r822, 4, 31, -1;
	mov.b32 	%f285, %r823;
	add.f32 	%f286, %f284, %f285;
	mov.b32 	%r824, %f286;
	shfl.sync.bfly.b32	%r825|%p30, %r824, 2, 31, -1;
	mov.b32 	%f287, %r825;
	add.f32 	%f288, %f286, %f287;
	mov.b32 	%r826, %f288;
	shfl.sync.bfly.b32	%r827|%p31, %r826, 1, 31, -1;
	mov.b32 	%f289, %r827;
	add.f32 	%f290, %f288, %f289;
	st.local.f32 	[%rd3+4], %f290;
	@%p21 bra 	$L__BB109_57;
	ld.local.f32 	%f291, [%rd15];
	mul.wide.u32 	%rd62, %r80, 4;
	add.s64 	%rd63, %rd2, %rd62;
	st.global.f32 	[%rd63], %f291;
$L__BB109_57:
	setp.gt.u32 	%p32, %r2, 1;
	ld.shared.f32 	%f292, [%r79+256];
	add.f32 	%f293, %f292, %f496;
	mov.b32 	%r828, %f293;
	shfl.sync.bfly.b32	%r829|%p33, %r828, 16, 31, -1;
	mov.b32 	%f294, %r829;
	add.f32 	%f295, %f293, %f294;
	mov.b32 	%r830, %f295;
	shfl.sync.bfly.b32	%r831|%p34, %r830, 8, 31, -1;
	mov.b32 	%f296, %r831;
	add.f32 	%f297, %f295, %f296;
	mov.b32 	%r832, %f297;
	shfl.sync.bfly.b32	%r833|%p35, %r832, 4, 31, -1;
	mov.b32 	%f298, %r833;
	add.f32 	%f299, %f297, %f298;
	mov.b32 	%r834, %f299;
	shfl.sync.bfly.b32	%r835|%p36, %r834, 2, 31, -1;
	mov.b32 	%f300, %r835;
	add.f32 	%f301, %f299, %f300;
	mov.b32 	%r836, %f301;
	shfl.sync.bfly.b32	%r837|%p37, %r836, 1, 31, -1;
	mov.b32 	%f302, %r837;
	add.f32 	%f303, %f301, %f302;
	st.local.f32 	[%rd3+8], %f303;
	ld.shared.f32 	%f304, [%r79+384];
	add.f32 	%f305, %f304, %f495;
	mov.b32 	%r838, %f305;
	shfl.sync.bfly.b32	%r839|%p38, %r838, 16, 31, -1;
	mov.b32 	%f306, %r839;
	add.f32 	%f307, %f305, %f306;
	mov.b32 	%r840, %f307;
	shfl.sync.bfly.b32	%r841|%p39, %r840, 8, 31, -1;
	mov.b32 	%f308, %r841;
	add.f32 	%f309, %f307, %f308;
	mov.b32 	%r842, %f309;
	shfl.sync.bfly.b32	%r843|%p40, %r842, 4, 31, -1;
	mov.b32 	%f310, %r843;
	add.f32 	%f311, %f309, %f310;
	mov.b32 	%r844, %f311;
	shfl.sync.bfly.b32	%r845|%p41, %r844, 2, 31, -1;
	mov.b32 	%f312, %r845;
	add.f32 	%f313, %f311, %f312;
	mov.b32 	%r846, %f313;
	shfl.sync.bfly.b32	%r847|%p42, %r846, 1, 31, -1;
	mov.b32 	%f314, %r847;
	add.f32 	%f315, %f313, %f314;
	st.local.f32 	[%rd3+12], %f315;
	@%p32 bra 	$L__BB109_59;
	ld.local.f32 	%f316, [%rd15+8];
	add.s32 	%r848, %r80, %r82;
	mul.wide.u32 	%rd64, %r848, 4;
	add.s64 	%rd65, %rd2, %rd64;
	st.global.f32 	[%rd65], %f316;
$L__BB109_59:
	setp.gt.u32 	%p43, %r2, 1;
	ld.shared.f32 	%f317, [%r79+512];
	add.f32 	%f318, %f317, %f494;
	mov.b32 	%r849, %f318;
	shfl.sync.bfly.b32	%r850|%p44, %r849, 16, 31, -1;
	mov.b32 	%f319, %r850;
	add.f32 	%f320, %f318, %f319;
	mov.b32 	%r851, %f320;
	shfl.sync.bfly.b32	%r852|%p45, %r851, 8, 31, -1;
	mov.b32 	%f321, %r852;
	add.f32 	%f322, %f320, %f321;
	mov.b32 	%r853, %f322;
	shfl.sync.bfly.b32	%r854|%p46, %r853, 4, 31, -1;
	mov.b32 	%f323, %r854;
	add.f32 	%f324, %f322, %f323;
	mov.b32 	%r855, %f324;
	shfl.sync.bfly.b32	%r856|%p47, %r855, 2, 31, -1;
	mov.b32 	%f325, %r856;
	add.f32 	%f326, %f324, %f325;
	mov.b32 	%r857, %f326;
	shfl.sync.bfly.b32	%r858|%p48, %r857, 1, 31, -1;
	mov.b32 	%f327, %r858;
	add.f32 	%f328, %f326, %f327;
	st.local.f32 	[%rd3+16], %f328;
	ld.shared.f32 	%f329, [%r79+640];
	add.f32 	%f330, %f329, %f493;
	mov.b32 	%r859, %f330;
	shfl.sync.bfly.b32	%r860|%p49, %r859, 16, 31, -1;
	mov.b32 	%f331, %r860;
	add.f32 	%f332, %f330, %f331;
	mov.b32 	%r861, %f332;
	shfl.sync.bfly.b32	%r862|%p50, %r861, 8, 31, -1;
	mov.b32 	%f333, %r862;
	add.f32 	%f334, %f332, %f333;
	mov.b32 	%r863, %f334;
	shfl.sync.bfly.b32	%r864|%p51, %r863, 4, 31, -1;
	mov.b32 	%f335, %r864;
	add.f32 	%f336, %f334, %f335;
	mov.b32 	%r865, %f336;
	shfl.sync.bfly.b32	%r866|%p52, %r865, 2, 31, -1;
	mov.b32 	%f337, %r866;
	add.f32 	%f338, %f336, %f337;
	mov.b32 	%r867, %f338;
	shfl.sync.bfly.b32	%r868|%p53, %r867, 1, 31, -1;
	mov.b32 	%f339, %r868;
	add.f32 	%f340, %f338, %f339;
	st.local.f32 	[%rd3+20], %f340;
	@%p43 bra 	$L__BB109_61;
	ld.local.f32 	%f341, [%rd15+16];
	shl.b32 	%r869, %r82, 1;
	add.s32 	%r870, %r80, %r869;
	mul.wide.u32 	%rd66, %r870, 4;
	add.s64 	%rd67, %rd2, %rd66;
	st.global.f32 	[%rd67], %f341;
$L__BB109_61:
	setp.gt.u32 	%p54, %r2, 1;
	ld.shared.f32 	%f342, [%r79+768];
	add.f32 	%f343, %f342, %f492;
	mov.b32 	%r871, %f343;
	shfl.sync.bfly.b32	%r872|%p55, %r871, 16, 31, -1;
	mov.b32 	%f344, %r872;
	add.f32 	%f345, %f343, %f344;
	mov.b32 	%r873, %f345;
	shfl.sync.bfly.b32	%r874|%p56, %r873, 8, 31, -1;
	mov.b32 	%f346, %r874;
	add.f32 	%f347, %f345, %f346;
	mov.b32 	%r875, %f347;
	shfl.sync.bfly.b32	%r876|%p57, %r875, 4, 31, -1;
	mov.b32 	%f348, %r876;
	add.f32 	%f349, %f347, %f348;
	mov.b32 	%r877, %f349;
	shfl.sync.bfly.b32	%r878|%p58, %r877, 2, 31, -1;
	mov.b32 	%f350, %r878;
	add.f32 	%f351, %f349, %f350;
	mov.b32 	%r879, %f351;
	shfl.sync.bfly.b32	%r880|%p59, %r879, 1, 31, -1;
	mov.b32 	%f352, %r880;
	add.f32 	%f353, %f351, %f352;
	st.local.f32 	[%rd3+24], %f353;
	ld.shared.f32 	%f354, [%r79+896];
	add.f32 	%f355, %f354, %f491;
	mov.b32 	%r881, %f355;
	shfl.sync.bfly.b32	%r882|%p60, %r881, 16, 31, -1;
	mov.b32 	%f356, %r882;
	add.f32 	%f357, %f355, %f356;
	mov.b32 	%r883, %f357;
	shfl.sync.bfly.b32	%r884|%p61, %r883, 8, 31, -1;
	mov.b32 	%f358, %r884;
	add.f32 	%f359, %f357, %f358;
	mov.b32 	%r885, %f359;
	shfl.sync.bfly.b32	%r886|%p62, %r885, 4, 31, -1;
	mov.b32 	%f360, %r886;
	add.f32 	%f361, %f359, %f360;
	mov.b32 	%r887, %f361;
	shfl.sync.bfly.b32	%r888|%p63, %r887, 2, 31, -1;
	mov.b32 	%f362, %r888;
	add.f32 	%f363, %f361, %f362;
	mov.b32 	%r889, %f363;
	shfl.sync.bfly.b32	%r890|%p64, %r889, 1, 31, -1;
	mov.b32 	%f364, %r890;
	add.f32 	%f365, %f363, %f364;
	st.local.f32 	[%rd3+28], %f365;
	@%p54 bra 	$L__BB109_63;
	ld.local.f32 	%f366, [%rd15+24];
	mad.lo.s32 	%r891, %r82, 3, %r80;
	mul.wide.u32 	%rd68, %r891, 4;
	add.s64 	%rd69, %rd2, %rd68;
	st.global.f32 	[%rd69], %f366;
$L__BB109_63:
	setp.gt.u32 	%p65, %r2, 1;
	ld.shared.f32 	%f367, [%r79+1024];
	add.f32 	%f368, %f367, %f490;
	mov.b32 	%r892, %f368;
	shfl.sync.bfly.b32	%r893|%p66, %r892, 16, 31, -1;
	mov.b32 	%f369, %r893;
	add.f32 	%f370, %f368, %f369;
	mov.b32 	%r894, %f370;
	shfl.sync.bfly.b32	%r895|%p67, %r894, 8, 31, -1;
	mov.b32 	%f371, %r895;
	add.f32 	%f372, %f370, %f371;
	mov.b32 	%r896, %f372;
	shfl.sync.bfly.b32	%r897|%p68, %r896, 4, 31, -1;
	mov.b32 	%f373, %r897;
	add.f32 	%f374, %f372, %f373;
	mov.b32 	%r898, %f374;
	shfl.sync.bfly.b32	%r899|%p69, %r898, 2, 31, -1;
	mov.b32 	%f375, %r899;
	add.f32 	%f376, %f374, %f375;
	mov.b32 	%r900, %f376;
	shfl.sync.bfly.b32	%r901|%p70, %r900, 1, 31, -1;
	mov.b32 	%f377, %r901;
	add.f32 	%f378, %f376, %f377;
	st.local.f32 	[%rd3+32], %f378;
	ld.shared.f32 	%f379, [%r79+1152];
	add.f32 	%f380, %f379, %f489;
	mov.b32 	%r902, %f380;
	shfl.sync.bfly.b32	%r903|%p71, %r902, 16, 31, -1;
	mov.b32 	%f381, %r903;
	add.f32 	%f382, %f380, %f381;
	mov.b32 	%r904, %f382;
	shfl.sync.bfly.b32	%r905|%p72, %r904, 8, 31, -1;
	mov.b32 	%f383, %r905;
	add.f32 	%f384, %f382, %f383;
	mov.b32 	%r906, %f384;
	shfl.sync.bfly.b32	%r907|%p73, %r906, 4, 31, -1;
	mov.b32 	%f385, %r907;
	add.f32 	%f386, %f384, %f385;
	mov.b32 	%r908, %f386;
	shfl.sync.bfly.b32	%r909|%p74, %r908, 2, 31, -1;
	mov.b32 	%f387, %r909;
	add.f32 	%f388, %f386, %f387;
	mov.b32 	%r910, %f388;
	shfl.sync.bfly.b32	%r911|%p75, %r910, 1, 31, -1;
	mov.b32 	%f389, %r911;
	add.f32 	%f390, %f388, %f389;
	st.local.f32 	[%rd3+36], %f390;
	@%p65 bra 	$L__BB109_65;
	ld.local.f32 	%f391, [%rd15+32];
	shl.b32 	%r912, %r82, 2;
	add.s32 	%r913, %r80, %r912;
	mul.wide.u32 	%rd70, %r913, 4;
	add.s64 	%rd71, %rd2, %rd70;
	st.global.f32 	[%rd71], %f391;
$L__BB109_65:
	setp.gt.u32 	%p76, %r2, 1;
	ld.shared.f32 	%f392, [%r79+1280];
	add.f32 	%f393, %f392, %f488;
	mov.b32 	%r914, %f393;
	shfl.sync.bfly.b32	%r915|%p77, %r914, 16, 31, -1;
	mov.b32 	%f394, %r915;
	add.f32 	%f395, %f393, %f394;
	mov.b32 	%r916, %f395;
	shfl.sync.bfly.b32	%r917|%p78, %r916, 8, 31, -1;
	mov.b32 	%f396, %r917;
	add.f32 	%f397, %f395, %f396;
	mov.b32 	%r918, %f397;
	shfl.sync.bfly.b32	%r919|%p79, %r918, 4, 31, -1;
	mov.b32 	%f398, %r919;
	add.f32 	%f399, %f397, %f398;
	mov.b32 	%r920, %f399;
	shfl.sync.bfly.b32	%r921|%p80, %r920, 2, 31, -1;
	mov.b32 	%f400, %r921;
	add.f32 	%f401, %f399, %f400;
	mov.b32 	%r922, %f401;
	shfl.sync.bfly.b32	%r923|%p81, %r922, 1, 31, -1;
	mov.b32 	%f402, %r923;
	add.f32 	%f403, %f401, %f402;
	st.local.f32 	[%rd3+40], %f403;
	ld.shared.f32 	%f404, [%r79+1408];
	add.f32 	%f405, %f404, %f487;
	mov.b32 	%r924, %f405;
	shfl.sync.bfly.b32	%r925|%p82, %r924, 16, 31, -1;
	mov.b32 	%f406, %r925;
	add.f32 	%f407, %f405, %f406;
	mov.b32 	%r926, %f407;
	shfl.sync.bfly.b32	%r927|%p83, %r926, 8, 31, -1;
	mov.b32 	%f408, %r927;
	add.f32 	%f409, %f407, %f408;
	mov.b32 	%r928, %f409;
	shfl.sync.bfly.b32	%r929|%p84, %r928, 4, 31, -1;
	mov.b32 	%f410, %r929;
	add.f32 	%f411, %f409, %f410;
	mov.b32 	%r930, %f411;
	shfl.sync.bfly.b32	%r931|%p85, %r930, 2, 31, -1;
	mov.b32 	%f412, %r931;
	add.f32 	%f413, %f411, %f412;
	mov.b32 	%r932, %f413;
	shfl.sync.bfly.b32	%r933|%p86, %r932, 1, 31, -1;
	mov.b32 	%f414, %r933;
	add.f32 	%f415, %f413, %f414;
	st.local.f32 	[%rd3+44], %f415;
	@%p76 bra 	$L__BB109_67;
	ld.local.f32 	%f416, [%rd15+40];
	mad.lo.s32 	%r934, %r82, 5, %r80;
	mul.wide.u32 	%rd72, %r934, 4;
	add.s64 	%rd73, %rd2, %rd72;
	st.global.f32 	[%rd73], %f416;
$L__BB109_67:
	setp.gt.u32 	%p87, %r2, 1;
	ld.shared.f32 	%f417, [%r79+1536];
	add.f32 	%f418, %f417, %f486;
	mov.b32 	%r935, %f418;
	shfl.sync.bfly.b32	%r936|%p88, %r935, 16, 31, -1;
	mov.b32 	%f419, %r936;
	add.f32 	%f420, %f418, %f419;
	mov.b32 	%r937, %f420;
	shfl.sync.bfly.b32	%r938|%p89, %r937, 8, 31, -1;
	mov.b32 	%f421, %r938;
	add.f32 	%f422, %f420, %f421;
	mov.b32 	%r939, %f422;
	shfl.sync.bfly.b32	%r940|%p90, %r939, 4, 31, -1;
	mov.b32 	%f423, %r940;
	add.f32 	%f424, %f422, %f423;
	mov.b32 	%r941, %f424;
	shfl.sync.bfly.b32	%r942|%p91, %r941, 2, 31, -1;
	mov.b32 	%f425, %r942;
	add.f32 	%f426, %f424, %f425;
	mov.b32 	%r943, %f426;
	shfl.sync.bfly.b32	%r944|%p92, %r943, 1, 31, -1;
	mov.b32 	%f427, %r944;
	add.f32 	%f428, %f426, %f427;
	st.local.f32 	[%rd3+48], %f428;
	ld.shared.f32 	%f429, [%r79+1664];
	add.f32 	%f430, %f429, %f485;
	mov.b32 	%r945, %f430;
	shfl.sync.bfly.b32	%r946|%p93, %r945, 16, 31, -1;
	mov.b32 	%f431, %r946;
	add.f32 	%f432, %f430, %f431;
	mov.b32 	%r947, %f432;
	shfl.sync.bfly.b32	%r948|%p94, %r947, 8, 31, -1;
	mov.b32 	%f433, %r948;
	add.f32 	%f434, %f432, %f433;
	mov.b32 	%r949, %f434;
	shfl.sync.bfly.b32	%r950|%p95, %r949, 4, 31, -1;
	mov.b32 	%f435, %r950;
	add.f32 	%f436, %f434, %f435;
	mov.b32 	%r951, %f436;
	shfl.sync.bfly.b32	%r952|%p96, %r951, 2, 31, -1;
	mov.b32 	%f437, %r952;
	add.f32 	%f438, %f436, %f437;
	mov.b32 	%r953, %f438;
	shfl.sync.bfly.b32	%r954|%p97, %r953, 1, 31, -1;
	mov.b32 	%f439, %r954;
	add.f32 	%f440, %f438, %f439;
	st.local.f32 	[%rd3+52], %f440;
	@%p87 bra 	$L__BB109_69;
	ld.local.f32 	%f441, [%rd15+48];
	mad.lo.s32 	%r955, %r82, 6, %r80;
	mul.wide.u32 	%rd74, %r955, 4;
	add.s64 	%rd75, %rd2, %rd74;
	st.global.f32 	[%rd75], %f441;
$L__BB109_69:
	setp.gt.u32 	%p98, %r2, 1;
	ld.shared.f32 	%f442, [%r79+1792];
	add.f32 	%f443, %f442, %f484;
	mov.b32 	%r956, %f443;
	shfl.sync.bfly.b32	%r957|%p99, %r956, 16, 31, -1;
	mov.b32 	%f444, %r957;
	add.f32 	%f445, %f443, %f444;
	mov.b32 	%r958, %f445;
	shfl.sync.bfly.b32	%r959|%p100, %r958, 8, 31, -1;
	mov.b32 	%f446, %r959;
	add.f32 	%f447, %f445, %f446;
	mov.b32 	%r960, %f447;
	shfl.sync.bfly.b32	%r961|%p101, %r960, 4, 31, -1;
	mov.b32 	%f448, %r961;
	add.f32 	%f449, %f447, %f448;
	mov.b32 	%r962, %f449;
	shfl.sync.bfly.b32	%r963|%p102, %r962, 2, 31, -1;
	mov.b32 	%f450, %r963;
	add.f32 	%f451, %f449, %f450;
	mov.b32 	%r964, %f451;
	shfl.sync.bfly.b32	%r965|%p103, %r964, 1, 31, -1;
	mov.b32 	%f452, %r965;
	add.f32 	%f453, %f451, %f452;
	st.local.f32 	[%rd3+56], %f453;
	ld.shared.f32 	%f454, [%r79+1920];
	add.f32 	%f455, %f454, %f483;
	mov.b32 	%r966, %f455;
	shfl.sync.bfly.b32	%r967|%p104, %r966, 16, 31, -1;
	mov.b32 	%f456, %r967;
	add.f32 	%f457, %f455, %f456;
	mov.b32 	%r968, %f457;
	shfl.sync.bfly.b32	%r969|%p105, %r968, 8, 31, -1;
	mov.b32 	%f458, %r969;
	add.f32 	%f459, %f457, %f458;
	mov.b32 	%r970, %f459;
	shfl.sync.bfly.b32	%r971|%p106, %r970, 4, 31, -1;
	mov.b32 	%f460, %r971;
	add.f32 	%f461, %f459, %f460;
	mov.b32 	%r972, %f461;
	shfl.sync.bfly.b32	%r973|%p107, %r972, 2, 31, -1;
	mov.b32 	%f462, %r973;
	add.f32 	%f463, %f461, %f462;
	mov.b32 	%r974, %f463;
	shfl.sync.bfly.b32	%r975|%p108, %r974, 1, 31, -1;
	mov.b32 	%f464, %r975;
	add.f32 	%f465, %f463, %f464;
	st.local.f32 	[%rd3+60], %f465;
	@%p98 bra 	$L__BB109_71;
	ld.local.f32 	%f466, [%rd15+56];
	mad.lo.s32 	%r976, %r82, 7, %r80;
	mul.wide.u32 	%rd76, %r976, 4;
	add.s64 	%rd77, %rd2, %rd76;
	st.global.f32 	[%rd77], %f466;
$L__BB109_71:
	ret;

}
	// .globl	mul_mat_vec_q5_K_q8_1_cuda8
.visible .entry mul_mat_vec_q5_K_q8_1_cuda8(
	.param .u64 .ptr .align 1 mul_mat_vec_q5_K_q8_1_cuda8_param_0,
	.param .u64 .ptr .align 1 mul_mat_vec_q5_K_q8_1_cuda8_param_1,
	.param .u64 .ptr .align 1 mul_mat_vec_q5_K_q8_1_cuda8_param_2,
	.param .u32 mul_mat_vec_q5_K_q8_1_cuda8_param_3,
	.param .u32 mul_mat_vec_q5_K_q8_1_cuda8_param_4,
	.param .u32 mul_mat_vec_q5_K_q8_1_cuda8_param_5,
	.param .u32 mul_mat_vec_q5_K_q8_1_cuda8_param_6
)
{
	.local .align 16 .b8 	__local_depot110[64];
	.reg .b64 	%SP;
	.reg .b64 	%SPL;
	.reg .pred 	%p<109>;
	.reg .b16 	%rs<305>;
	.reg .b32 	%r<1020>;
	.reg .b32 	%f<499>;
	.reg .b64 	%rd<79>;
	// demoted variable
	.shared .align 4 .b8 _ZZN34_INTERNAL_c8396950_4_k_cu_1fba617b13mul_mat_vec_qILi8ELi256ELi32E10block_q5_KLi2EXadL_ZNS_17vec_dot_q5_K_q8_1EPKvPK10block_q8_1RKiEEEEvS3_S3_PfiiiiE10tmp_shared[2048];
	mov.u64 	%SPL, __local_depot110;
	ld.param.u64 	%rd18, [mul_mat_vec_q5_K_q8_1_cuda8_param_0];
	ld.param.u64 	%rd19, [mul_mat_vec_q5_K_q8_1_cuda8_param_2];
	ld.param.u32 	%r85, [mul_mat_vec_q5_K_q8_1_cuda8_param_3];
	ld.param.u32 	%r83, [mul_mat_vec_q5_K_q8_1_cuda8_param_5];
	ld.param.u32 	%r84, [mul_mat_vec_q5_K_q8_1_cuda8_param_6];
	cvta.to.global.u64 	%rd1, %rd18;
	cvta.to.global.u64 	%rd2, %rd19;
	add.u64 	%rd3, %SPL, 0;
	mov.u32 	%r1, %tid.y;
	shl.b32 	%r86, %r1, 5;
	mov.u32 	%r2, %tid.x;
	add.s32 	%r87, %r86, %r2;
	mov.u32 	%r88, %ctaid.x;
	shl.b32 	%r3, %r88, 1;
	shr.s32 	%r89, %r85, 31;
	shr.u32 	%r90, %r89, 24;
	add.s32 	%r91, %r85, %r90;
	shr.s32 	%r4, %r91, 8;
	mov.f32 	%f483, 0f00000000;
	st.local.v4.f32 	[%rd3], {%f483, %f483, %f483, %f483};
	st.local.v4.f32 	[%rd3+16], {%f483, %f483, %f483, %f483};
	st.local.v4.f32 	[%rd3+32], {%f483, %f483, %f483, %f483};
	st.local.v4.f32 	[%rd3+48], {%f483, %f483, %f483, %f483};
	shr.u32 	%r1019, %r87, 4;
	setp.ge.s32 	%p1, %r1019, %r4;
	mov.f32 	%f484, %f483;
	mov.f32 	%f485, %f483;
	mov.f32 	%f486, %f483;
	mov.f32 	%f487, %f483;
	mov.f32 	%f488, %f483;
	mov.f32 	%f489, %f483;
	mov.f32 	%f490, %f483;
	mov.f32 	%f491, %f483;
	mov.f32 	%f492, %f483;
	mov.f32 	%f493, %f483;
	mov.f32 	%f494, %f483;
	mov.f32 	%f495, %f483;
	mov.f32 	%f496, %f483;
	mov.f32 	%f497, %f483;
	mov.f32 	%f498, %f483;
	@%p1 bra 	$L__BB110_52;
	ld.param.u64 	%rd76, [mul_mat_vec_q5_K_q8_1_cuda8_param_1];
	cvta.to.global.u64 	%rd21, %rd76;
	shr.s32 	%r92, %r83, 31;
	shr.u32 	%r93, %r92, 27;
	add.s32 	%r94, %r83, %r93;
	shr.s32 	%r95, %r94, 5;
	shl.b32 	%r96, %r2, 1;
	and.b32  	%r6, %r96, 30;
	shr.u32 	%r97, %r6, 3;
	shl.b32 	%r98, %r97, 1;
	shl.b32 	%r99, %r97, 5;
	shl.b32 	%r100, %r2, 2;
	and.b32  	%r101, %r100, 12;
	or.b32  	%r102, %r101, %r99;
	cvt.u64.u32 	%rd22, %r102;
	cvt.u64.u32 	%rd4, %r101;
	cvt.u64.u32 	%rd5, %r98;
	mul.wide.u32 	%rd23, %r97, 72;
	shl.b32 	%r103, %r1019, 3;
	add.s32 	%r1018, %r95, %r103;
	mad.lo.s32 	%r1017, %r3, %r4, %r1019;
	add.s64 	%rd6, %rd21, %rd23;
	mad.lo.s32 	%r1016, %r95, 7, %r103;
	add.s64 	%rd7, %rd22, 48;
	mad.lo.s32 	%r1015, %r95, 6, %r103;
	mad.lo.s32 	%r1014, %r95, 5, %r103;
	shl.b32 	%r104, %r95, 2;
	add.s32 	%r1013, %r103, %r104;
	or.b32  	%r105, %r103, %r98;
	mul.wide.u32 	%rd24, %r105, 36;
	add.s64 	%rd25, %rd24, %rd21;
	add.s64 	%rd78, %rd25, 36;
	mad.lo.s32 	%r1012, %r95, 3, %r103;
	shl.b32 	%r106, %r95, 1;
	add.s32 	%r1011, %r103, %r106;
	mov.f32 	%f483, 0f00000000;
$L__BB110_2:
	setp.gt.u32 	%p2, %r6, 15;
	mul.wide.s32 	%rd10, %r1017, 176;
	add.s64 	%rd11, %rd1, %rd10;
	add.s64 	%rd26, %rd11, %rd7;
	add.s64 	%rd27, %rd11, %rd4;
	ld.global.u32 	%r24, [%rd26];
	ld.global.u32 	%r25, [%rd26+16];
	ld.global.u32 	%r26, [%rd27+16];
	ld.global.u32 	%r27, [%rd27+32];
	add.s64 	%rd12, %rd11, %rd5;
	@%p2 bra 	$L__BB110_4;
	ld.global.u16 	%rs269, [%rd12+4];
	and.b16  	%rs272, %rs269, 16191;
	ld.global.u16 	%rs270, [%rd12+8];
	and.b16  	%rs271, %rs270, 16191;
	bra.uni 	$L__BB110_5;
$L__BB110_4:
	ld.global.u16 	%rs270, [%rd12+8];
	and.b16  	%rs109, %rs270, 3855;
	ld.global.u16 	%rs110, [%rd12];
	shr.u16 	%rs111, %rs110, 2;
	and.b16  	%rs112, %rs111, 12336;
	or.b16  	%rs272, %rs112, %rs109;
	shr.u16 	%rs113, %rs270, 4;
	and.b16  	%rs114, %rs113, 3855;
	ld.global.u16 	%rs269, [%rd12+4];
	shr.u16 	%rs115, %rs269, 2;
	and.b16  	%rs116, %rs115, 12336;
	or.b16  	%rs271, %rs116, %rs114;
$L__BB110_5:
	mul.lo.s32 	%r143, %r4, 176;
	cvt.s64.s32 	%rd28, %r143;
	or.b64  	%rd29, %rd5, %rd28;
	add.s64 	%rd30, %rd1, %rd29;
	add.s64 	%rd13, %rd30, %rd10;
	add.s64 	%rd31, %rd1, %rd28;
	add.s64 	%rd14, %rd31, %rd10;
	cvt.u32.u64 	%r144, %rd5;
	shr.s32 	%r145, %r26, %r144;
	shr.s32 	%r146, %r27, %r144;
	setp.lt.u32 	%p3, %r6, 16;
	ld.global.u32 	%r107, [%rd78+-36];
	// begin inline asm
	{.reg .f16 low,high;
  mov.b32 {low,high},%r107;
  cvt.f32.f16 %f71, low;}

	// end inline asm
	add.s64 	%rd32, %rd78, %rd4;
	ld.global.u32 	%r28, [%rd32+-32];
	ld.global.u32 	%r29, [%rd32+-16];
	ld.global.u32 	%r108, [%rd78];
	// begin inline asm
	{.reg .f16 low,high;
  mov.b32 {low,high},%r108;
  cvt.f32.f16 %f72, low;}

	// end inline asm
	ld.global.u32 	%r30, [%rd32+4];
	ld.global.u32 	%r31, [%rd32+20];
	and.b32  	%r147, %r24, 252645135;
	and.b32  	%r148, %r25, 252645135;
	shl.b32 	%r149, %r145, 4;
	and.b32  	%r150, %r149, 269488144;
	shl.b32 	%r151, %r146, 4;
	and.b32  	%r152, %r151, 269488144;
	or.b32  	%r114, %r147, %r150;
	or.b32  	%r110, %r148, %r152;
	mov.b32 	%r136, 0;
	// begin inline asm
	dp4a.s32.s32 %r109, %r110, %r29, %r136;
	// end inline asm
	// begin inline asm
	dp4a.s32.s32 %r113, %r114, %r28, %r109;
	// end inline asm
	mov.b32 	%r138, 16843009;
	// begin inline asm
	dp4a.s32.s32 %r117, %r138, %r29, %r136;
	// end inline asm
	// begin inline asm
	dp4a.s32.s32 %r121, %r138, %r28, %r117;
	// end inline asm
	shr.u16 	%rs117, %rs272, 8;
	cvt.u32.u16 	%r153, %rs272;
	and.b32  	%r154, %r153, 255;
	mul.lo.s32 	%r155, %r113, %r154;
	cvt.rn.f32.s32 	%f75, %r155;
	fma.rn.f32 	%f76, %f71, %f75, 0f00000000;
	shr.u16 	%rs118, %rs271, 8;
	cvt.u32.u16 	%r156, %rs271;
	and.b32  	%r157, %r156, 255;
	mul.lo.s32 	%r158, %r121, %r157;
	cvt.rn.f32.s32 	%f77, %r158;
	fma.rn.f32 	%f78, %f71, %f77, 0f00000000;
	shr.u32 	%r159, %r24, 4;
	and.b32  	%r160, %r159, 252645135;
	shr.u32 	%r161, %r25, 4;
	and.b32  	%r162, %r161, 252645135;
	shl.b32 	%r163, %r145, 3;
	and.b32  	%r164, %r163, 269488144;
	shl.b32 	%r165, %r146, 3;
	and.b32  	%r166, %r165, 269488144;
	or.b32  	%r130, %r160, %r164;
	or.b32  	%r126, %r162, %r166;
	// begin inline asm
	dp4a.s32.s32 %r125, %r126, %r31, %r136;
	// end inline asm
	// begin inline asm
	dp4a.s32.s32 %r129, %r130, %r30, %r125;
	// end inline asm
	// begin inline asm
	dp4a.s32.s32 %r133, %r138, %r31, %r136;
	// end inline asm
	// begin inline asm
	dp4a.s32.s32 %r137, %r138, %r30, %r133;
	// end inline asm
	cvt.u32.u16 	%r167, %rs117;
	mul.lo.s32 	%r168, %r129, %r167;
	cvt.rn.f32.s32 	%f79, %r168;
	fma.rn.f32 	%f80, %f72, %f79, %f76;
	cvt.u32.u16 	%r169, %rs118;
	mul.lo.s32 	%r170, %r137, %r169;
	cvt.rn.f32.s32 	%f81, %r170;
	fma.rn.f32 	%f82, %f72, %f81, %f78;
	ld.global.u32 	%r142, [%rd11];
	// begin inline asm
	{.reg .f16 low,high;
  mov.b32 {low,high},%r142;
  cvt.f32.f16 %f73, low;}

	// end inline asm
	// begin inline asm
	{.reg .f16 low,high;
  mov.b32 {low,high},%r142;
  cvt.f32.f16 %f74, high;}

	// end inline asm
	mul.f32 	%f83, %f80, %f73;
	mul.f32 	%f84, %f82, %f74;
	sub.f32 	%f85, %f83, %f84;
	add.f32 	%f498, %f85, %f498;
	add.s64 	%rd33, %rd14, %rd7;
	add.s64 	%rd34, %rd14, %rd4;
	ld.global.u32 	%r36, [%rd33];
	ld.global.u32 	%r37, [%rd33+16];
	ld.global.u32 	%r38, [%rd34+16];
	ld.global.u32 	%r39, [%rd34+32];
	@%p3 bra 	$L__BB110_7;
	ld.global.u16 	%rs274, [%rd13+8];
	and.b16  	%rs119, %rs274, 3855;
	ld.global.u16 	%rs120, [%rd13];
	shr.u16 	%rs121, %rs120, 2;
	and.b16  	%rs122, %rs121, 12336;
	or.b16  	%rs276, %rs122, %rs119;
	shr.u16 	%rs123, %rs274, 4;
	and.b16  	%rs124, %rs123, 3855;
	ld.global.u16 	%rs273, [%rd13+4];
	shr.u16 	%rs125, %rs273, 2;
	and.b16  	%rs126, %rs125, 12336;
	or.b16  	%rs275, %rs126, %rs124;
	bra.uni 	$L__BB110_8;
$L__BB110_7:
	ld.global.u16 	%rs273, [%rd13+4];
	and.b16  	%rs276, %rs273, 16191;
	ld.global.u16 	%rs274, [%rd13+8];
	and.b16  	%rs275, %rs274, 16191;
$L__BB110_8:
	cvt.u32.u64 	%r205, %rd5;
	shr.s32 	%r206, %r38, %r205;
	shr.s32 	%r207, %r39, %r205;
	and.b32  	%r208, %r36, 252645135;
	and.b32  	%r209, %r37, 252645135;
	shl.b32 	%r210, %r206, 4;
	and.b32  	%r211, %r210, 269488144;
	shl.b32 	%r212, %r207, 4;
	and.b32  	%r213, %r212, 269488144;
	or.b32  	%r176, %r208, %r211;
	or.b32  	%r172, %r209, %r213;
	mov.b32 	%r198, 0;
	// begin inline asm
	dp4a.s32.s32 %r171, %r172, %r29, %r198;
	// end inline asm
	// begin inline asm
	dp4a.s32.s32 %r175, %r176, %r28, %r171;
	// end inline asm
	mov.b32 	%r200, 16843009;
	// begin inline asm
	dp4a.s32.s32 %r179, %r200, %r29, %r198;
	// end inline asm
	// begin inline asm
	dp4a.s32.s32 %r183, %r200, %r28, %r179;
	// end inline asm
	shr.u16 	%rs127, %rs276, 8;
	cvt.u32.u16 	%r214, %rs276;
	and.b32  	%r215, %r214, 255;
	mul.lo.s32 	%r216, %r175, %r215;
	cvt.rn.f32.s32 	%f88, %r216;
	fma.rn.f32 	%f89, %f71, %f88, 0f00000000;
	shr.u16 	%rs128, %rs275, 8;
	cvt.u32.u16 	%r217, %rs275;
	and.b32  	%r218, %r217, 255;
	mul.lo.s32 	%r219, %r183, %r218;
	cvt.rn.f32.s32 	%f90, %r219;
	fma.rn.f32 	%f91, %f71, %f90, 0f00000000;
	shr.u32 	%r220, %r36, 4;
	and.b32  	%r221, %r220, 252645135;
	shr.u32 	%r222, %r37, 4;
	and.b32  	%r223, %r222, 252645135;
	shl.b32 	%r224, %r206, 3;
	and.b32  	%r225, %r224, 269488144;
	shl.b32 	%r226, %r207, 3;
	and.b32  	%r227, %r226, 269488144;
	or.b32  	%r192, %r221, %r225;
	or.b32  	%r188, %r223, %r227;
	// begin inline asm
	dp4a.s32.s32 %r187, %r188, %r31, %r198;
	// end inline asm
	// begin inline asm
	dp4a.s32.s32 %r191, %r192, %r30, %r187;
	// end inline asm
	// begin inline asm
	dp4a.s32.s32 %r195, %r200, %r31, %r198;
	// end inline asm
	// begin inline asm
	dp4a.s32.s32 %r199, %r200, %r30, %r195;
	// end inline asm
	cvt.u32.u16 	%r228, %rs127;
	mul.lo.s32 	%r229, %r191, %r228;
	cvt.rn.f32.s32 	%f92, %r229;
	fma.rn.f32 	%f93, %f72, %f92, %f89;
	cvt.u32.u16 	%r230, %rs128;
	mul.lo.s32 	%r231, %r199, %r230;
	cvt.rn.f32.s32 	%f94, %r231;
	fma.rn.f32 	%f95, %f72, %f94, %f91;
	ld.global.u32 	%r204, [%rd14];
	// begin inline asm
	{.reg .f16 low,high;
  mov.b32 {low,high},%r204;
  cvt.f32.f16 %f86, low;}

	// end inline asm
	// begin inline asm
	{.reg .f16 low,high;
  mov.b32 {low,high},%r204;
  cvt.f32.f16 %f87, high;}

	// end inline asm
	mul.f32 	%f96, %f93, %f86;
	mul.f32 	%f97, %f95, %f87;
	sub.f32 	%f98, %f96, %f97;
	add.f32 	%f497, %f98, %f497;
	@%p3 bra 	$L__BB110_10;
	and.b16  	%rs129, %rs270, 3855;
	ld.global.u16 	%rs130, [%rd12];
	shr.u16 	%rs131, %rs130, 2;
	and.b16  	%rs132, %rs131, 12336;
	or.b16  	%rs278, %rs132, %rs129;
	shr.u16 	%rs133, %rs270, 4;
	and.b16  	%rs134, %rs133, 3855;
	shr.u16 	%rs135, %rs269, 2;
	and.b16  	%rs136, %rs135, 12336;
	or.b16  	%rs277, %rs136, %rs134;
	bra.uni 	$L__BB110_11;
$L__BB110_10:
	and.b16  	%rs278, %rs269, 16191;
	and.b16  	%rs277, %rs270, 16191;
$L__BB110_11:
	ld.param.u64 	%rd77, [mul_mat_vec_q5_K_q8_1_cuda8_param_1];
	mul.wide.s32 	%rd35, %r1018, 36;
	cvta.to.global.u64 	%rd36, %rd77;
	shr.u32 	%r266, %r6, 3;
	mul.wide.u32 	%rd37, %r266, 72;
	add.s64 	%rd38, %rd37, %rd36;
	add.s64 	%rd39, %rd38, %rd35;
	add.s64 	%rd40, %rd39, %rd4;
	ld.global.u32 	%r232, [%rd39];
	// begin inline asm
	{.reg .f16 low,high;
  mov.b32 {low,high},%r232;
  cvt.f32.f16 %f99, low;}

	// end inline asm
	ld.global.u32 	%r44, [%rd40+4];
	ld.global.u32 	%r45, [%rd40+20];
	ld.global.u32 	%r233, [%rd39+36];
	// begin inline asm
	{.reg .f16 low,high;
  mov.b32 {low,high},%r233;
  cvt.f32.f16 %f100, low;}

	// end inline asm
	ld.global.u32 	%r46, [%rd40+40];
	ld.global.u32 	%r47, [%rd40+56];
	mov.b32 	%r261, 0;
	// begin inline asm
	dp4a.s32.s32 %r234, %r110, %r45, %r261;
	// end inline asm
	// begin inline asm
	dp4a.s32.s32 %r238, %r114, %r44, %r234;
	// end inline asm
	mov.b32 	%r263, 16843009;
	// begin inline asm
	dp4a.s32.s32 %r242, %r263, %r45, %r261;
	// end inline asm
	// begin inline asm
	dp4a.s32.s32 %r246, %r263, %r44, %r242;
	// end inline asm
	shr.u16 	%rs137, %rs278, 8;
	cvt.u32.u16 	%r267, %rs278;
	and.b32  	%r268, %r267, 255;
	mul.lo.s32 	%r269, %r238, %r268;
	cvt.rn.f32.s32 	%f101, %r269;
	fma.rn.f32 	%f102, %f99, %f101, 0f00000000;
	shr.u16 	%rs138, %rs277, 8;
	cvt.u32.u16 	%r270, %rs277;
	and.b32  	%r271, %r270, 255;
	mul.lo.s32 	%r272, %r246, %r271;
	cvt.rn.f32.s32 	%f103, %r272;
	fma.rn.f32 	%f104, %f99, %f103, 0f00000000;
	// begin inline asm
	dp4a.s32.s32 %r250, %r126, %r47, %r261;
	// end inline asm
	// begin inline asm
	dp4a.s32.s32 %r254, %r130, %r46, %r250;
	// end inline asm
	// begin inline asm
	dp4a.s32.s32 %r258, %r263, %r47, %r261;
	// end inline asm
	// begin inline asm
	dp4a.s32.s32 %r262, %r263, %r46, %r258;
	// end inline asm
	cvt.u32.u16 	%r273, %rs137;
	mul.lo.s32 	%r274, %r254, %r273;
	cvt.rn.f32.s32 	%f105, %r274;
	fma.rn.f32 	%f106, %f100, %f105, %f102;
	cvt.u32.u16 	%r275, %rs138;
	mul.lo.s32 	%r276, %r262, %r275;
	cvt.rn.f32.s32 	%f107, %r276;
	fma.rn.f32 	%f108, %f100, %f107, %f104;
	mul.f32 	%f109, %f106, %f73;
	mul.f32 	%f110, %f108, %f74;
	sub.f32 	%f111, %f109, %f110;
	add.f32 	%f496, %f111, %f496;
	@%p3 bra 	$L__BB110_13;
	and.b16  	%rs139, %rs274, 3855;
	ld.global.u16 	%rs140, [%rd13];
	shr.u16 	%rs141, %rs140, 2;
	and.b16  	%rs142, %rs141, 12336;
	or.b16  	%rs280, %rs142, %rs139;
	shr.u16 	%rs143, %rs274, 4;
	and.b16  	%rs144, %rs143, 3855;
	shr.u16 	%rs145, %rs273, 2;
	and.b16  	%rs146, %rs145, 12336;
	or.b16  	%rs279, %rs146, %rs144;
	bra.uni 	$L__BB110_14;
$L__BB110_13:
	and.b16  	%rs280, %rs273, 16191;
	and.b16  	%rs279, %rs274, 16191;
$L__BB110_14:
	mov.b32 	%r304, 0;
	// begin inline asm
	dp4a.s32.s32 %r277, %r172, %r45, %r304;
	// end inline asm
	// begin inline asm
	dp4a.s32.s32 %r281, %r176, %r44, %r277;
	// end inline asm
	mov.b32 	%r306, 16843009;
	// begin inline asm
	dp4a.s32.s32 %r285, %r306, %r45, %r304;
	// end inline asm
	// begin inline asm
	dp4a.s32.s32 %r289, %r306, %r44, %r285;
	// end inline asm
	shr.u16 	%rs147, %rs280, 8;
	cvt.u32.u16 	%r309, %rs280;
	and.b32  	%r310, %r309, 255;
	mul.lo.s32 	%r311, %r281, %r310;
	cvt.rn.f32.s32 	%f112, %r311;
	fma.rn.f32 	%f113, %f99, %f112, 0f00000000;
	shr.u16 	%rs148, %rs279, 8;
	cvt.u32.u16 	%r312, %rs279;
	and.b32  	%r313, %r312, 255;
	mul.lo.s32 	%r314, %r289, %r313;
	cvt.rn.f32.s32 	%f114, %r314;
	fma.rn.f32 	%f115, %f99, %f114, 0f00000000;
	// begin inline asm
	dp4a.s32.s32 %r293, %r188, %r47, %r304;
	// end inline asm
	// begin inline asm
	dp4a.s32.s32 %r297, %r192, %r46, %r293;
	// end inline asm
	// begin inline asm
	dp4a.s32.s32 %r301, %r306, %r47, %r304;
	// end inline asm
	// begin inline asm
	dp4a.s32.s32 %r305, %r306, %r46, %r301;
	// end inline asm
	cvt.u32.u16 	%r315, %rs147;
	mul.lo.s32 	%r316, %r297, %r315;
	cvt.rn.f32.s32 	%f116, %r316;
	fma.rn.f32 	%f117, %f100, %f116, %f113;
	cvt.u32.u16 	%r317, %rs148;
	mul.lo.s32 	%r318, %r305, %r317;
	cvt.rn.f32.s32 	%f118, %r318;
	fma.rn.f32 	%f119, %f100, %f118, %f115;
	mul.f32 	%f120, %f117, %f86;
	mul.f32 	%f121, %f119, %f87;
	sub.f32 	%f122, %f120, %f121;
	add.f32 	%f495, %f122, %f495;
	@%p3 bra 	$L__BB110_16;
	and.b16  	%rs149, %rs270, 3855;
	ld.global.u16 	%rs150, [%rd12];
	shr.u16 	%rs151, %rs150, 2;
	and.b16  	%rs152, %rs151, 12336;
	or.b16  	%rs282, %rs152, %rs149;
	shr.u16 	%rs153, %rs270, 4;
	and.b16  	%rs154, %rs153, 3855;
	shr.u16 	%rs155, %rs269, 2;
	and.b16  	%rs156, %rs155, 12336;
	or.b16  	%rs281, %rs156, %rs154;
	bra.uni 	$L__BB110_17;
$L__BB110_16:
	and.b16  	%rs282, %rs269, 16191;
	and.b16  	%rs281, %rs270, 16191;
$L__BB110_17:
	mul.wide.s32 	%rd41, %r1011, 36;
	add.s64 	%rd42, %rd6, %rd41;
	ld.global.u32 	%r319, [%rd42];
	// begin inline asm
	{.reg .f16 low,high;
  mov.b32 {low,high},%r319;
  cvt.f32.f16 %f123, low;}

	// end inline asm
	add.s64 	%rd43, %rd42, %rd4;
	ld.global.u32 	%r48, [%rd43+4];
	ld.global.u32 	%r49, [%rd43+20];
	ld.global.u32 	%r320, [%rd42+36];
	// begin inline asm
	{.reg .f16 low,high;
  mov.b32 {low,high},%r320;
  cvt.f32.f16 %f124, low;}

	// end inline asm
	ld.global.u32 	%r50, [%rd43+40];
	ld.global.u32 	%r51, [%rd43+56];
	mov.b32 	%r348, 0;
	// begin inline asm
	dp4a.s32.s32 %r321, %r110, %r49, %r348;
	// end inline asm
	// begin inline asm
	dp4a.s32.s32 %r325, %r114, %r48, %r321;
	// end inline asm
	mov.b32 	%r350, 16843009;
	// begin inline asm
	dp4a.s32.s32 %r329, %r350, %r49, %r348;
	// end inline asm
	// begin inline asm
	dp4a.s32.s32 %r333, %r350, %r48, %r329;
	// end inline asm
	shr.u16 	%rs157, %rs282, 8;
	cvt.u32.u16 	%r353, %rs282;
	and.b32  	%r354, %r353, 255;
	mul.lo.s32 	%r355, %r325, %r354;
	cvt.rn.f32.s32 	%f125, %r355;
	fma.rn.f32 	%f126, %f123, %f125, 0f00000000;
	shr.u16 	%rs158, %rs281, 8;
	cvt.u32.u16 	%r356, %rs281;
	and.b32  	%r357, %r356, 255;
	mul.lo.s32 	%r358, %r333, %r357;
	cvt.rn.f32.s32 	%f127, %r358;
	fma.rn.f32 	%f128, %f123, %f127, 0f00000000;
	// begin inline asm
	dp4a.s32.s32 %r337, %r126, %r51, %r348;
	// end inline asm
	// begin inline asm
	dp4a.s32.s32 %r341, %r130, %r50, %r337;
	// end inline asm
	// begin inline asm
	dp4a.s32.s32 %r345, %r350, %r51, %r348;
	// end inline asm
	// begin inline asm
	dp4a.s32.s32 %r349, %r350, %r50, %r345;
	// end inline asm
	cvt.u32.u16 	%r359, %rs157;
	mul.lo.s32 	%r360, %r341, %r359;
	cvt.rn.f32.s32 	%f129, %r360;
	fma.rn.f32 	%f130, %f124, %f129, %f126;
	cvt.u32.u16 	%r361, %rs158;
	mul.lo.s32 	%r362, %r349, %r361;
	cvt.rn.f32.s32 	%f131, %r362;
	fma.rn.f32 	%f132, %f124, %f131, %f128;
	mul.f32 	%f133, %f130, %f73;
	mul.f32 	%f134, %f132, %f74;
	sub.f32 	%f135, %f133, %f134;
	add.f32 	%f494, %f135, %f494;
	@%p3 bra 	$L__BB110_19;
	and.b16  	%rs159, %rs274, 3855;
	ld.global.u16 	%rs160, [%rd13];
	shr.u16 	%rs161, %rs160, 2;
	and.b16  	%rs162, %rs161, 12336;
	or.b16  	%rs284, %rs162, %rs159;
	shr.u16 	%rs163, %rs274, 4;
	and.b16  	%rs164, %rs163, 3855;
	shr.u16 	%rs165, %rs273, 2;
	and.b16  	%rs166, %rs165, 12336;
	or.b16  	%rs283, %rs166, %rs164;
	bra.uni 	$L__BB110_20;
$L__BB110_19:
	and.b16  	%rs284, %rs273, 16191;
	and.b16  	%rs283, %rs274, 16191;
$L__BB110_20:
	mov.b32 	%r390, 0;
	// begin inline asm
	dp4a.s32.s32 %r363, %r172, %r49, %r390;
	// end inline asm
	// begin inline asm
	dp4a.s32.s32 %r367, %r176, %r48, %r363;
	// end inline asm
	mov.b32 	%r392, 16843009;
	// begin inline asm
	dp4a.s32.s32 %r371, %r392, %r49, %r390;
	// end inline asm
	// begin inline asm
	dp4a.s32.s32 %r375, %r392, %r48, %r371;
	// end inline asm
	shr.u16 	%rs167, %rs284, 8;
	cvt.u32.u16 	%r395, %rs284;
	and.b32  	%r396, %r395, 255;
	mul.lo.s32 	%r397, %r367, %r396;
	cvt.rn.f32.s32 	%f136, %r397;
	fma.rn.f32 	%f137, %f123, %f136, 0f00000000;
	shr.u16 	%rs168, %rs283, 8;
	cvt.u32.u16 	%r398, %rs283;
	and.b32  	%r399, %r398, 255;
	mul.lo.s32 	%r400, %r375, %r399;
	cvt.rn.f32.s32 	%f138, %r400;
	fma.rn.f32 	%f139, %f123, %f138, 0f00000000;
	// begin inline asm
	dp4a.s32.s32 %r379, %r188, %r51, %r390;
	// end inline asm
	// begin inline asm
	dp4a.s32.s32 %r383, %r192, %r50, %r379;
	// end inline asm
	// begin inline asm
	dp4a.s32.s32 %r387, %r392, %r51, %r390;
	// end inline asm
	// begin inline asm
	dp4a.s32.s32 %r391, %r392, %r50, %r387;
	// end inline asm
	cvt.u32.u16 	%r401, %rs167;
	mul.lo.s32 	%r402, %r383, %r401;
	cvt.rn.f32.s32 	%f140, %r402;
	fma.rn.f32 	%f141, %f124, %f140, %f137;
	cvt.u32.u16 	%r403, %rs168;
	mul.lo.s32 	%r404, %r391, %r403;
	cvt.rn.f32.s32 	%f142, %r404;
	fma.rn.f32 	%f143, %f124, %f142, %f139;
	mul.f32 	%f144, %f141, %f86;
	mul.f32 	%f145, %f143, %f87;
	sub.f32 	%f146, %f144, %f145;
	add.f32 	%f493, %f146, %f493;
	@%p3 bra 	$L__BB110_22;
	and.b16  	%rs169, %rs270, 3855;
	ld.global.u16 	%rs170, [%rd12];
	shr.u16 	%rs171, %rs170, 2;
	and.b16  	%rs172, %rs171, 12336;
	or.b16  	%rs286, %rs172, %rs169;
	shr.u16 	%rs173, %rs270, 4;
	and.b16  	%rs174, %rs173, 3855;
	shr.u16 	%rs175, %rs269, 2;
	and.b16  	%rs176, %rs175, 12336;
	or.b16  	%rs285, %rs176, %rs174;
	bra.uni 	$L__BB110_23;
$L__BB110_22:
	and.b16  	%rs286, %rs269, 16191;
	and.b16  	%rs285, %rs270, 16191;
$L__BB110_23:
	mul.wide.s32 	%rd44, %r1012, 36;
	add.s64 	%rd45, %rd6, %rd44;
	ld.global.u32 	%r405, [%rd45];
	// begin inline asm
	{.reg .f16 low,high;
  mov.b32 {low,high},%r405;
  cvt.f32.f16 %f147, low;}

	// end inline asm
	add.s64 	%rd46, %rd45, %rd4;
	ld.global.u32 	%r52, [%rd46+4];
	ld.global.u32 	%r53, [%rd46+20];
	ld.global.u32 	%r406, [%rd45+36];
	// begin inline asm
	{.reg .f16 low,high;
  mov.b32 {low,high},%r406;
  cvt.f32.f16 %f148, low;}

	// end inline asm
	ld.global.u32 	%r54, [%rd46+40];
	ld.global.u32 	%r55, [%rd46+56];
	mov.b32 	%r434, 0;
	// begin inline asm
	dp4a.s32.s32 %r407, %r110, %r53, %r434;
	// end inline asm
	// begin inline asm
	dp4a.s32.s32 %r411, %r114, %r52, %r407;
	// end inline asm
	mov.b32 	%r436, 16843009;
	// begin inline asm
	dp4a.s32.s32 %r415, %r436, %r53, %r434;
	// end inline asm
	// begin inline asm
	dp4a.s32.s32 %r419, %r436, %r52, %r415;
	// end inline asm
	shr.u16 	%rs177, %rs286, 8;
	cvt.u32.u16 	%r439, %rs286;
	and.b32  	%r440, %r439, 255;
	mul.lo.s32 	%r441, %r411, %r440;
	cvt.rn.f32.s32 	%f149, %r441;
	fma.rn.f32 	%f150, %f147, %f149, 0f00000000;
	shr.u16 	%rs178, %rs285, 8;
	cvt.u32.u16 	%r442, %rs285;
	and.b32  	%r443, %r442, 255;
	mul.lo.s32 	%r444, %r419, %r443;
	cvt.rn.f32.s32 	%f151, %r444;
	fma.rn.f32 	%f152, %f147, %f151, 0f00000000;
	// begin inline asm
	dp4a.s32.s32 %r423, %r126, %r55, %r434;
	// end inline asm
	// begin inline asm
	dp4a.s32.s32 %r427, %r130, %r54, %r423;
	// end inline asm
	// begin inline asm
	dp4a.s32.s32 %r431, %r436, %r55, %r434;
	// end inline asm
	// begin inline asm
	dp4a.s32.s32 %r435, %r436, %r54, %r431;
	// end inline asm
	cvt.u32.u16 	%r445, %rs177;
	mul.lo.s32 	%r446, %r427, %r445;
	cvt.rn.f32.s32 	%f153, %r446;
	fma.rn.f32 	%f154, %f148, %f153, %f150;
	cvt.u32.u16 	%r447, %rs178;
	mul.lo.s32 	%r448, %r435, %r447;
	cvt.rn.f32.s32 	%f155, %r448;
	fma.rn.f32 	%f156, %f148, %f155, %f152;
	mul.f32 	%f157, %f154, %f73;
	mul.f32 	%f158, %f156, %f74;
	sub.f32 	%f159, %f157, %f158;
	add.f32 	%f492, %f159, %f492;
	@%p3 bra 	$L__BB110_25;
	and.b16  	%rs179, %rs274, 3855;
	ld.global.u16 	%rs180, [%rd13];
	shr.u16 	%rs181, %rs180, 2;
	and.b16  	%rs182, %rs181, 12336;
	or.b16  	%rs288, %rs182, %rs179;
	shr.u16 	%rs183, %rs274, 4;
	and.b16  	%rs184, %rs183, 3855;
	shr.u16 	%rs185, %rs273, 2;
	and.b16  	%rs186, %rs185, 12336;
	or.b16  	%rs287, %rs186, %rs184;
	bra.uni 	$L__BB110_26;
$L__BB110_25:
	and.b16  	%rs288, %rs273, 16191;
	and.b16  	%rs287, %rs274, 16191;
$L__BB110_26:
	mov.b32 	%r476, 0;
	// begin inline asm
	dp4a.s32.s32 %r449, %r172, %r53, %r476;
	// end inline asm
	// begin inline asm
	dp4a.s32.s32 %r453, %r176, %r52, %r449;
	// end inline asm
	mov.b32 	%r478, 16843009;
	// begin inline asm
	dp4a.s32.s32 %r457, %r478, %r53, %r476;
	// end inline asm
	// begin inline asm
	dp4a.s32.s32 %r461, %r478, %r52, %r457;
	// end inline asm
	shr.u16 	%rs187, %rs288, 8;
	cvt.u32.u16 	%r481, %rs288;
	and.b32  	%r482, %r481, 255;
	mul.lo.s32 	%r483, %r453, %r482;
	cvt.rn.f32.s32 	%f160, %r483;
	fma.rn.f32 	%f161, %f147, %f160, 0f00000000;
	shr.u16 	%rs188, %rs287, 8;
	cvt.u32.u16 	%r484, %rs287;
	and.b32  	%r485, %r484, 255;
	mul.lo.s32 	%r486, %r461, %r485;
	cvt.rn.f32.s32 	%f162, %r486;
	fma.rn.f32 	%f163, %f147, %f162, 0f00000000;
	// begin inline asm
	dp4a.s32.s32 %r465, %r188, %r55, %r476;
	// end inline asm
	// begin inline asm
	dp4a.s32.s32 %r469, %r192, %r54, %r465;
	// end inline asm
	// begin inline asm
	dp4a.s32.s32 %r473, %r478, %r55, %r476;
	// end inline asm
	// begin inline asm
	dp4a.s32.s32 %r477, %r478, %r54, %r473;
	// end inline asm
	cvt.u32.u16 	%r487, %rs187;
	mul.lo.s32 	%r488, %r469, %r487;
	cvt.rn.f32.s32 	%f164, %r488;
	fma.rn.f32 	%f165, %f148, %f164, %f161;
	cvt.u32.u16 	%r489, %rs188;
	mul.lo.s32 	%r490, %r477, %r489;
	cvt.rn.f32.s32 	%f166, %r490;
	fma.rn.f32 	%f167, %f148, %f166, %f163;
	mul.f32 	%f168, %f165, %f86;
	mul.f32 	%f169, %f167, %f87;
	sub.f32 	%f170, %f168, %f169;
	add.f32 	%f491, %f170, %f491;
	@%p3 bra 	$L__BB110_28;
	and.b16  	%rs189, %rs270, 3855;
	ld.global.u16 	%rs190, [%rd12];
	shr.u16 	%rs191, %rs190, 2;
	and.b16  	%rs192, %rs191, 12336;
	or.b16  	%rs290, %rs192, %rs189;
	shr.u16 	%rs193, %rs270, 4;
	and.b16  	%rs194, %rs193, 3855;
	shr.u16 	%rs195, %rs269, 2;
	and.b16  	%rs196, %rs195, 12336;
	or.b16  	%rs289, %rs196, %rs194;
	bra.uni 	$L__BB110_29;
$L__BB110_28:
	and.b16  	%rs290, %rs269, 16191;
	and.b16  	%rs289, %rs270, 16191;
$L__BB110_29:
	mul.wide.s32 	%rd47, %r1013, 36;
	add.s64 	%rd48, %rd6, %rd47;
	ld.global.u32 	%r491, [%rd48];
	// begin inline asm
	{.reg .f16 low,high;
  mov.b32 {low,high},%r491;
  cvt.f32.f16 %f171, low;}

	// end inline asm
	add.s64 	%rd49, %rd48, %rd4;
	ld.global.u32 	%r56, [%rd49+4];
	ld.global.u32 	%r57, [%rd49+20];
	ld.global.u32 	%r492, [%rd48+36];
	// begin inline asm
	{.reg .f16 low,high;
  mov.b32 {low,high},%r492;
  cvt.f32.f16 %f172, low;}

	// end inline asm
	ld.global.u32 	%r58, [%rd49+40];
	ld.global.u32 	%r59, [%rd49+56];
	mov.b32 	%r520, 0;
	// begin inline asm
	dp4a.s32.s32 %r493, %r110, %r57, %r520;
	// end inline asm
	// begin inline asm
	dp4a.s32.s32 %r497, %r114, %r56, %r493;
	// end inline asm
	mov.b32 	%r522, 16843009;
	// begin inline asm
	dp4a.s32.s32 %r501, %r522, %r57, %r520;
	// end inline asm
	// begin inline asm
	dp4a.s32.s32 %r505, %r522, %r56, %r501;
	// end inline asm
	shr.u16 	%rs197, %rs290, 8;
	cvt.u32.u16 	%r525, %rs290;
	and.b32  	%r526, %r525, 255;
	mul.lo.s32 	%r527, %r497, %r526;
	cvt.rn.f32.s32 	%f173, %r527;
	fma.rn.f32 	%f174, %f171, %f173, 0f00000000;
	shr.u16 	%rs198, %rs289, 8;
	cvt.u32.u16 	%r528, %rs289;
	and.b32  	%r529, %r528, 255;
	mul.lo.s32 	%r530, %r505, %r529;
	cvt.rn.f32.s32 	%f175, %r530;
	fma.rn.f32 	%f176, %f171, %f175, 0f00000000;
	// begin inline asm
	dp4a.s32.s32 %r509, %r126, %r59, %r520;
	// end inline asm
	// begin inline asm
	dp4a.s32.s32 %r513, %r130, %r58, %r509;
	// end inline asm
	// begin inline asm
	dp4a.s32.s32 %r517, %r522, %r59, %r520;
	// end inline asm
	// begin inline asm
	dp4a.s32.s32 %r521, %r522, %r58, %r517;
	// end inline asm
	cvt.u32.u16 	%r531, %rs197;
	mul.lo.s32 	%r532, %r513, %r531;
	cvt.rn.f32.s32 	%f177, %r532;
	fma.rn.f32 	%f178, %f172, %f177, %f174;
	cvt.u32.u16 	%r533, %rs198;
	mul.lo.s32 	%r534, %r521, %r533;
	cvt.rn.f32.s32 	%f179, %r534;
	fma.rn.f32 	%f180, %f172, %f179, %f176;
	mul.f32 	%f181, %f178, %f73;
	mul.f32 	%f182, %f180, %f74;
	sub.f32 	%f183, %f181, %f182;
	add.f32 	%f490, %f183, %f490;
	@%p3 bra 	$L__BB110_31;
	and.b16  	%rs199, %rs274, 3855;
	ld.global.u16 	%rs200, [%rd13];
	shr.u16 	%rs201, %rs200, 2;
	and.b16  	%rs202, %rs201, 12336;
	or.b16  	%rs292, %rs202, %rs199;
	shr.u16 	%rs203, %rs274, 4;
	and.b16  	%rs204, %rs203, 3855;
	shr.u16 	%rs205, %rs273, 2;
	and.b16  	%rs206, %rs205, 12336;
	or.b16  	%rs291, %rs206, %rs204;
	bra.uni 	$L__BB110_32;
$L__BB110_31:
	and.b16  	%rs292, %rs273, 16191;
	and.b16  	%rs291, %rs274, 16191;
$L__BB110_32:
	mov.b32 	%r562, 0;
	// begin inline asm
	dp4a.s32.s32 %r535, %r172, %r57, %r562;
	// end inline asm
	// begin inline asm
	dp4a.s32.s32 %r539, %r176, %r56, %r535;
	// end inline asm
	mov.b32 	%r564, 16843009;
	// begin inline asm
	dp4a.s32.s32 %r543, %r564, %r57, %r562;
	// end inline asm
	// begin inline asm
	dp4a.s32.s32 %r547, %r564, %r56, %r543;
	// end inline asm
	shr.u16 	%rs207, %rs292, 8;
	cvt.u32.u16 	%r567, %rs292;
	and.b32  	%r568, %r567, 255;
	mul.lo.s32 	%r569, %r539, %r568;
	cvt.rn.f32.s32 	%f184, %r569;
	fma.rn.f32 	%f185, %f171, %f184, 0f00000000;
	shr.u16 	%rs208, %rs291, 8;
	cvt.u32.u16 	%r570, %rs291;
	and.b32  	%r571, %r570, 255;
	mul.lo.s32 	%r572, %r547, %r571;
	cvt.rn.f32.s32 	%f186, %r572;
	fma.rn.f32 	%f187, %f171, %f186, 0f00000000;
	// begin inline asm
	dp4a.s32.s32 %r551, %r188, %r59, %r562;
	// end inline asm
	// begin inline asm
	dp4a.s32.s32 %r555, %r192, %r58, %r551;
	// end inline asm
	// begin inline asm
	dp4a.s32.s32 %r559, %r564, %r59, %r562;
	// end inline asm
	// begin inline asm
	dp4a.s32.s32 %r563, %r564, %r58, %r559;
	// end inline asm
	cvt.u32.u16 	%r573, %rs207;
	mul.lo.s32 	%r574, %r555, %r573;
	cvt.rn.f32.s32 	%f188, %r574;
	fma.rn.f32 	%f189, %f172, %f188, %f185;
	cvt.u32.u16 	%r575, %rs208;
	mul.lo.s32 	%r576, %r563, %r575;
	cvt.rn.f32.s32 	%f190, %r576;
	fma.rn.f32 	%f191, %f172, %f190, %f187;
	mul.f32 	%f192, %f189, %f86;
	mul.f32 	%f193, %f191, %f87;
	sub.f32 	%f194, %f192, %f193;
	add.f32 	%f489, %f194, %f489;
	@%p3 bra 	$L__BB110_34;
	and.b16  	%rs209, %rs270, 3855;
	ld.global.u16 	%rs210, [%rd12];
	shr.u16 	%rs211, %rs210, 2;
	and.b16  	%rs212, %rs211, 12336;
	or.b16  	%rs294, %rs212, %rs209;
	shr.u16 	%rs213, %rs270, 4;
	and.b16  	%rs214, %rs213, 3855;
	shr.u16 	%rs215, %rs269, 2;
	and.b16  	%rs216, %rs215, 12336;
	or.b16  	%rs293, %rs216, %rs214;
	bra.uni 	$L__BB110_35;
$L__BB110_34:
	and.b16  	%rs294, %rs269, 16191;
	and.b16  	%rs293, %rs270, 16191;
$L__BB110_35:
	mul.wide.s32 	%rd50, %r1014, 36;
	add.s64 	%rd51, %rd6, %rd50;
	ld.global.u32 	%r577, [%rd51];
	// begin inline asm
	{.reg .f16 low,high;
  mov.b32 {low,high},%r577;
  cvt.f32.f16 %f195, low;}

	// end inline asm
	add.s64 	%rd52, %rd51, %rd4;
	ld.global.u32 	%r60, [%rd52+4];
	ld.global.u32 	%r61, [%rd52+20];
	ld.global.u32 	%r578, [%rd51+36];
	// begin inline asm
	{.reg .f16 low,high;
  mov.b32 {low,high},%r578;
  cvt.f32.f16 %f196, low;}

	// end inline asm
	ld.global.u32 	%r62, [%rd52+40];
	ld.global.u32 	%r63, [%rd52+56];
	mov.b32 	%r606, 0;
	// begin inline asm
	dp4a.s32.s32 %r579, %r110, %r61, %r606;
	// end inline asm
	// begin inline asm
	dp4a.s32.s32 %r583, %r114, %r60, %r579;
	// end inline asm
	mov.b32 	%r608, 16843009;
	// begin inline asm
	dp4a.s32.s32 %r587, %r608, %r61, %r606;
	// end inline asm
	// begin inline asm
	dp4a.s32.s32 %r591, %r608, %r60, %r587;
	// end inline asm
	shr.u16 	%rs217, %rs294, 8;
	cvt.u32.u16 	%r611, %rs294;
	and.b32  	%r612, %r611, 255;
	mul.lo.s32 	%r613, %r583, %r612;
	cvt.rn.f32.s32 	%f197, %r613;
	fma.rn.f32 	%f198, %f195, %f197, 0f00000000;
	shr.u16 	%rs218, %rs293, 8;
	cvt.u32.u16 	%r614, %rs293;
	and.b32  	%r615, %r614, 255;
	mul.lo.s32 	%r616, %r591, %r615;
	cvt.rn.f32.s32 	%f199, %r616;
	fma.rn.f32 	%f200, %f195, %f199, 0f00000000;
	// begin inline asm
	dp4a.s32.s32 %r595, %r126, %r63, %r606;
	// end inline asm
	// begin inline asm
	dp4a.s32.s32 %r599, %r130, %r62, %r595;
	// end inline asm
	// begin inline asm
	dp4a.s32.s32 %r603, %r608, %r63, %r606;
	// end inline asm
	// begin inline asm
	dp4a.s32.s32 %r607, %r608, %r62, %r603;
	// end inline asm
	cvt.u32.u16 	%r617, %rs217;
	mul.lo.s32 	%r618, %r599, %r617;
	cvt.rn.f32.s32 	%f201, %r618;
	fma.rn.f32 	%f202, %f196, %f201, %f198;
	cvt.u32.u16 	%r619, %rs218;
	mul.lo.s32 	%r620, %r607, %r619;
	cvt.rn.f32.s32 	%f203, %r620;
	fma.rn.f32 	%f204, %f196, %f203, %f200;
	mul.f32 	%f205, %f202, %f73;
	mul.f32 	%f206, %f204, %f74;
	sub.f32 	%f207, %f205, %f206;
	add.f32 	%f488, %f207, %f488;
	@%p3 bra 	$L__BB110_37;
	and.b16  	%rs219, %rs274, 3855;
	ld.global.u16 	%rs220, [%rd13];
	shr.u16 	%rs221, %rs220, 2;
	and.b16  	%rs222, %rs221, 12336;
	or.b16  	%rs296, %rs222, %rs219;
	shr.u16 	%rs223, %rs274, 4;
	and.b16  	%rs224, %rs223, 3855;
	shr.u16 	%rs225, %rs273, 2;
	and.b16  	%rs226, %rs225, 12336;
	or.b16  	%rs295, %rs226, %rs224;
	bra.uni 	$L__BB110_38;
$L__BB110_37:
	and.b16  	%rs296, %rs273, 16191;
	and.b16  	%rs295, %rs274, 16191;
$L__BB110_38:
	mov.b32 	%r648, 0;
	// begin inline asm
	dp4a.s32.s32 %r621, %r172, %r61, %r648;
	// end inline asm
	// begin inline asm
	dp4a.s32.s32 %r625, %r176, %r60, %r621;
	// end inline asm
	mov.b32 	%r650, 16843009;
	// begin inline asm
	dp4a.s32.s32 %r629, %r650, %r61, %r648;
	// end inline asm
	// begin inline asm
	dp4a.s32.s32 %r633, %r650, %r60, %r629;
	// end inline asm
	shr.u16 	%rs227, %rs296, 8;
	cvt.u32.u16 	%r653, %rs296;
	and.b32  	%r654, %r653, 255;
	mul.lo.s32 	%r655, %r625, %r654;
	cvt.rn.f32.s32 	%f208, %r655;
	fma.rn.f32 	%f209, %f195, %f208, 0f00000000;
	shr.u16 	%rs228, %rs295, 8;
	cvt.u32.u16 	%r656, %rs295;
	and.b32  	%r657, %r656, 255;
	mul.lo.s32 	%r658, %r633, %r657;
	cvt.rn.f32.s32 	%f210, %r658;
	fma.rn.f32 	%f211, %f195, %f210, 0f00000000;
	// begin inline asm
	dp4a.s32.s32 %r637, %r188, %r63, %r648;
	// end inline asm
	// begin inline asm
	dp4a.s32.s32 %r641, %r192, %r62, %r637;
	// end inline asm
	// begin inline asm
	dp4a.s32.s32 %r645, %r650, %r63, %r648;
	// end inline asm
	// begin inline asm
	dp4a.s32.s32 %r649, %r650, %r62, %r645;
	// end inline asm
	cvt.u32.u16 	%r659, %rs227;
	mul.lo.s32 	%r660, %r641, %r659;
	cvt.rn.f32.s32 	%f212, %r660;
	fma.rn.f32 	%f213, %f196, %f212, %f209;
	cvt.u32.u16 	%r661, %rs228;
	mul.lo.s32 	%r662, %r649, %r661;
	cvt.rn.f32.s32 	%f214, %r662;
	fma.rn.f32 	%f215, %f196, %f214, %f211;
	mul.f32 	%f216, %f213, %f86;
	mul.f32 	%f217, %f215, %f87;
	sub.f32 	%f218, %f216, %f217;
	add.f32 	%f487, %f218, %f487;
	@%p3 bra 	$L__BB110_40;
	and.b16  	%rs229, %rs270, 3855;
	ld.global.u16 	%rs230, [%rd12];
	shr.u16 	%rs231, %rs230, 2;
	and.b16  	%rs232, %rs231, 12336;
	or.b16  	%rs298, %rs232, %rs229;
	shr.u16 	%rs233, %rs270, 4;
	and.b16  	%rs234, %rs233, 3855;
	shr.u16 	%rs235, %rs269, 2;
	and.b16  	%rs236, %rs235, 12336;
	or.b16  	%rs297, %rs236, %rs234;
	bra.uni 	$L__BB110_41;
$L__BB110_40:
	and.b16  	%rs298, %rs269, 16191;
	and.b16  	%rs297, %rs270, 16191;
$L__BB110_41:
	mul.wide.s32 	%rd53, %r1015, 36;
	add.s64 	%rd54, %rd6, %rd53;
	ld.global.u32 	%r663, [%rd54];
	// begin inline asm
	{.reg .f16 low,high;
  mov.b32 {low,high},%r663;
  cvt.f32.f16 %f219, low;}

	// end inline asm
	add.s64 	%rd55, %rd54, %rd4;
	ld.global.u32 	%r64, [%rd55+4];
	ld.global.u32 	%r65, [%rd55+20];
	ld.global.u32 	%r664, [%rd54+36];
	// begin inline asm
	{.reg .f16 low,high;
  mov.b32 {low,high},%r664;
  cvt.f32.f16 %f220, low;}

	// end inline asm
	ld.global.u32 	%r66, [%rd55+40];
	ld.global.u32 	%r67, [%rd55+56];
	mov.b32 	%r692, 0;
	// begin inline asm
	dp4a.s32.s32 %r665, %r110, %r65, %r692;
	// end inline asm
	// begin inline asm
	dp4a.s32.s32 %r669, %r114, %r64, %r665;
	// end inline asm
	mov.b32 	%r694, 16843009;
	// begin inline asm
	dp4a.s32.s32 %r673, %r694, %r65, %r692;
	// end inline asm
	// begin inline asm
	dp4a.s32.s32 %r677, %r694, %r64, %r673;
	// end inline asm
	shr.u16 	%rs237, %rs298, 8;
	cvt.u32.u16 	%r697, %rs298;
	and.b32  	%r698, %r697, 255;
	mul.lo.s32 	%r699, %r669, %r698;
	cvt.rn.f32.s32 	%f221, %r699;
	fma.rn.f32 	%f222, %f219, %f221, 0f00000000;
	shr.u16 	%rs238, %rs297, 8;
	cvt.u32.u16 	%r700, %rs297;
	and.b32  	%r701, %r700, 255;
	mul.lo.s32 	%r702, %r677, %r701;
	cvt.rn.f32.s32 	%f223, %r702;
	fma.rn.f32 	%f224, %f219, %f223, 0f00000000;
	// begin inline asm
	dp4a.s32.s32 %r681, %r126, %r67, %r692;
	// end inline asm
	// begin inline asm
	dp4a.s32.s32 %r685, %r130, %r66, %r681;
	// end inline asm
	// begin inline asm
	dp4a.s32.s32 %r689, %r694, %r67, %r692;
	// end inline asm
	// begin inline asm
	dp4a.s32.s32 %r693, %r694, %r66, %r689;
	// end inline asm
	cvt.u32.u16 	%r703, %rs237;
	mul.lo.s32 	%r704, %r685, %r703;
	cvt.rn.f32.s32 	%f225, %r704;
	fma.rn.f32 	%f226, %f220, %f225, %f222;
	cvt.u32.u16 	%r705, %rs238;
	mul.lo.s32 	%r706, %r693, %r705;
	cvt.rn.f32.s32 	%f227, %r706;
	fma.rn.f32 	%f228, %f220, %f227, %f224;
	mul.f32 	%f229, %f226, %f73;
	mul.f32 	%f230, %f228, %f74;
	sub.f32 	%f231, %f229, %f230;
	add.f32 	%f486, %f231, %f486;
	@%p3 bra 	$L__BB110_43;
	and.b16  	%rs239, %rs274, 3855;
	ld.global.u16 	%rs240, [%rd13];
	shr.u16 	%rs241, %rs240, 2;
	and.b16  	%rs242, %rs241, 12336;
	or.b16  	%rs300, %rs242, %rs239;
	shr.u16 	%rs243, %rs274, 4;
	and.b16  	%rs244, %rs243, 3855;
	shr.u16 	%rs245, %rs273, 2;
	and.b16  	%rs246, %rs245, 12336;
	or.b16  	%rs299, %rs246, %rs244;
	bra.uni 	$L__BB110_44;
$L__BB110_43:
	and.b16  	%rs300, %rs273, 16191;
	and.b16  	%rs299, %rs274, 16191;
$L__BB110_44:
	mov.b32 	%r734, 0;
	// begin inline asm
	dp4a.s32.s32 %r707, %r172, %r65, %r734;
	// end inline asm
	// begin inline asm
	dp4a.s32.s32 %r711, %r176, %r64, %r707;
	// end inline asm
	mov.b32 	%r736, 16843009;
	// begin inline asm
	dp4a.s32.s32 %r715, %r736, %r65, %r734;
	// end inline asm
	// begin inline asm
	dp4a.s32.s32 %r719, %r736, %r64, %r715;
	// end inline asm
	shr.u16 	%rs247, %rs300, 8;
	cvt.u32.u16 	%r739, %rs300;
	and.b32  	%r740, %r739, 255;
	mul.lo.s32 	%r741, %r711, %r740;
	cvt.rn.f32.s32 	%f232, %r741;
	fma.rn.f32 	%f233, %f219, %f232, 0f00000000;
	shr.u16 	%rs248, %rs299, 8;
	cvt.u32.u16 	%r742, %rs299;
	and.b32  	%r743, %r742, 255;
	mul.lo.s32 	%r744, %r719, %r743;
	cvt.rn.f32.s32 	%f234, %r744;
	fma.rn.f32 	%f235, %f219, %f234, 0f00000000;
	// begin inline asm
	dp4a.s32.s32 %r723, %r188, %r67, %r734;
	// end inline asm
	// begin inline asm
	dp4a.s32.s32 %r727, %r192, %r66, %r723;
	// end inline asm
	// begin inline asm
	dp4a.s32.s32 %r731, %r736, %r67, %r734;
	// end inline asm
	// begin inline asm
	dp4a.s32.s32 %r735, %r736, %r66, %r731;
	// end inline asm
	cvt.u32.u16 	%r745, %rs247;
	mul.lo.s32 	%r746, %r727, %r745;
	cvt.rn.f32.s32 	%f236, %r746;
	fma.rn.f32 	%f237, %f220, %f236, %f233;
	cvt.u32.u16 	%r747, %rs248;
	mul.lo.s32 	%r748, %r735, %r747;
	cvt.rn.f32.s32 	%f238, %r748;
	fma.rn.f32 	%f239, %f220, %f238, %f235;
	mul.f32 	%f240, %f237, %f86;
	mul.f32 	%f241, %f239, %f87;
	sub.f32 	%f242, %f240, %f241;
	add.f32 	%f485, %f242, %f485;
	@%p3 bra 	$L__BB110_46;
	and.b16  	%rs249, %rs270, 3855;
	ld.global.u16 	%rs250, [%rd12];
	shr.u16 	%rs251, %rs250, 2;
	and.b16  	%rs252, %rs251, 12336;
	or.b16  	%rs302, %rs252, %rs249;
	shr.u16 	%rs253, %rs270, 4;
	and.b16  	%rs254, %rs253, 3855;
	shr.u16 	%rs255, %rs269, 2;
	and.b16  	%rs256, %rs255, 12336;
	or.b16  	%rs301, %rs256, %rs254;
	bra.uni 	$L__BB110_47;
$L__BB110_46:
	and.b16  	%rs302, %rs269, 16191;
	and.b16  	%rs301, %rs270, 16191;
$L__BB110_47:
	mul.wide.s32 	%rd56, %r1016, 36;
	add.s64 	%rd57, %rd6, %rd56;
	ld.global.u32 	%r749, [%rd57];
	// begin inline asm
	{.reg .f16 low,high;
  mov.b32 {low,high},%r749;
  cvt.f32.f16 %f243, low;}

	// end inline asm
	add.s64 	%rd58, %rd57, %rd4;
	ld.global.u32 	%r68, [%rd58+4];
	ld.global.u32 	%r69, [%rd58+20];
	ld.global.u32 	%r750, [%rd57+36];
	// begin inline asm
	{.reg .f16 low,high;
  mov.b32 {low,high},%r750;
  cvt.f32.f16 %f244, low;}

	// end inline asm
	ld.global.u32 	%r70, [%rd58+40];
	ld.global.u32 	%r71, [%rd58+56];
	mov.b32 	%r778, 0;
	// begin inline asm
	dp4a.s32.s32 %r751, %r110, %r69, %r778;
	// end inline asm
	// begin inline asm
	dp4a.s32.s32 %r755, %r114, %r68, %r751;
	// end inline asm
	mov.b32 	%r780, 16843009;
	// begin inline asm
	dp4a.s32.s32 %r759, %r780, %r69, %r778;
	// end inline asm
	// begin inline asm
	dp4a.s32.s32 %r763, %r780, %r68, %r759;
	// end inline asm
	shr.u16 	%rs257, %rs302, 8;
	cvt.u32.u16 	%r783, %rs302;
	and.b32  	%r784, %r783, 255;
	mul.lo.s32 	%r785, %r755, %r784;
	cvt.rn.f32.s32 	%f245, %r785;
	fma.rn.f32 	%f246, %f243, %f245, 0f00000000;
	shr.u16 	%rs258, %rs301, 8;
	cvt.u32.u16 	%r786, %rs301;
	and.b32  	%r787, %r786, 255;
	mul.lo.s32 	%r788, %r763, %r787;
	cvt.rn.f32.s32 	%f247, %r788;
	fma.rn.f32 	%f248, %f243, %f247, 0f00000000;
	// begin inline asm
	dp4a.s32.s32 %r767, %r126, %r71, %r778;
	// end inline asm
	// begin inline asm
	dp4a.s32.s32 %r771, %r130, %r70, %r767;
	// end inline asm
	// begin inline asm
	dp4a.s32.s32 %r775, %r780, %r71, %r778;
	// end inline asm
	// begin inline asm
	dp4a.s32.s32 %r779, %r780, %r70, %r775;
	// end inline asm
	cvt.u32.u16 	%r789, %rs257;
	mul.lo.s32 	%r790, %r771, %r789;
	cvt.rn.f32.s32 	%f249, %r790;
	fma.rn.f32 	%f250, %f244, %f249, %f246;
	cvt.u32.u16 	%r791, %rs258;
	mul.lo.s32 	%r792, %r779, %r791;
	cvt.rn.f32.s32 	%f251, %r792;
	fma.rn.f32 	%f252, %f244, %f251, %f248;
	mul.f32 	%f253, %f250, %f73;
	mul.f32 	%f254, %f252, %f74;
	sub.f32 	%f255, %f253, %f254;
	add.f32 	%f484, %f255, %f484;
	@%p3 bra 	$L__BB110_49;
	and.b16  	%rs259, %rs274, 3855;
	ld.global.u16 	%rs260, [%rd13];
	shr.u16 	%rs261, %rs260, 2;
	and.b16  	%rs262, %rs261, 12336;
	or.b16  	%rs304, %rs262, %rs259;
	shr.u16 	%rs263, %rs274, 4;
	and.b16  	%rs264, %rs263, 3855;
	shr.u16 	%rs265, %rs273, 2;
	and.b16  	%rs266, %rs265, 12336;
	or.b16  	%rs303, %rs266, %rs264;
	bra.uni 	$L__BB110_50;
$L__BB110_49:
	and.b16  	%rs304, %rs273, 16191;
	and.b16  	%rs303, %rs274, 16191;
$L__BB110_50:
	mov.b32 	%r820, 0;
	// begin inline asm
	dp4a.s32.s32 %r793, %r172, %r69, %r820;
	// end inline asm
	// begin inline asm
	dp4a.s32.s32 %r797, %r176, %r68, %r793;
	// end inline asm
	mov.b32 	%r822, 16843009;
	// begin inline asm
	dp4a.s32.s32 %r801, %r822, %r69, %r820;
	// end inline asm
	// begin inline asm
	dp4a.s32.s32 %r805, %r822, %r68, %r801;
	// end inline asm
	shr.u16 	%rs267, %rs304, 8;
	cvt.u32.u16 	%r825, %rs304;
	and.b32  	%r826, %r825, 255;
	mul.lo.s32 	%r827, %r797, %r826;
	cvt.rn.f32.s32 	%f256, %r827;
	fma.rn.f32 	%f257, %f243, %f256, 0f00000000;
	shr.u16 	%rs268, %rs303, 8;
	cvt.u32.u16 	%r828, %rs303;
	and.b32  	%r829, %r828, 255;
	mul.lo.s32 	%r830, %r805, %r829;
	cvt.rn.f32.s32 	%f258, %r830;
	fma.rn.f32 	%f259, %f243, %f258, 0f00000000;
	// begin inline asm
	dp4a.s32.s32 %r809, %r188, %r71, %r820;
	// end inline asm
	// begin inline asm
	dp4a.s32.s32 %r813, %r192, %r70, %r809;
	// end inline asm
	// begin inline asm
	dp4a.s32.s32 %r817, %r822, %r71, %r820;
	// end inline asm
	// begin inline asm
	dp4a.s32.s32 %r821, %r822, %r70, %r817;
	// end inline asm
	cvt.u32.u16 	%r831, %rs267;
	mul.lo.s32 	%r832, %r813, %r831;
	cvt.rn.f32.s32 	%f260, %r832;
	fma.rn.f32 	%f261, %f244, %f260, %f257;
	cvt.u32.u16 	%r833, %rs268;
	mul.lo.s32 	%r834, %r821, %r833;
	cvt.rn.f32.s32 	%f262, %r834;
	fma.rn.f32 	%f263, %f244, %f262, %f259;
	mul.f32 	%f264, %f261, %f86;
	mul.f32 	%f265, %f263, %f87;
	sub.f32 	%f266, %f264, %f265;
	add.f32 	%f483, %f266, %f483;
	add.s32 	%r1019, %r1019, 4;
	add.s32 	%r1018, %r1018, 32;
	add.s32 	%r1017, %r1017, 4;
	add.s32 	%r1016, %r1016, 32;
	add.s32 	%r1015, %r1015, 32;
	add.s32 	%r1014, %r1014, 32;
	add.s32 	%r1013, %r1013, 32;
	add.s64 	%rd78, %rd78, 1152;
	add.s32 	%r1012, %r1012, 32;
	add.s32 	%r1011, %r1011, 32;
	setp.lt.s32 	%p18, %r1019, %r4;
	@%p18 bra 	$L__BB110_2;
	st.local.v4.f32 	[%rd3], {%f498, %f497, %f496, %f495};
	st.local.v4.f32 	[%rd3+16], {%f494, %f493, %f492, %f491};
	st.local.v4.f32 	[%rd3+32], {%f490, %f489, %f488, %f487};
	st.local.v4.f32 	[%rd3+48], {%f486, %f485, %f484, %f483};
$L__BB110_52:
	setp.eq.s32 	%p19, %r1, 0;
	@%p19 bra 	$L__BB110_54;
	shl.b32 	%r835, %r1, 11;
	mov.u32 	%r836, _ZZN34_INTERNAL_c8396950_4_k_cu_1fba617b13mul_mat_vec_qILi8ELi256ELi32E10block_q5_KLi2EXadL_ZNS_17vec_dot_q5_K_q8_1EPKvPK10block_q8_1RKiEEEEvS3_S3_PfiiiiE10tmp_shared;
	add.s32 	%r837, %r836, %r835;
	shl.b32 	%r838, %r2, 2;
	add.s32 	%r839, %r837, %r838;
	st.shared.f32 	[%r839+-2048], %f498;
	st.shared.f32 	[%r839+-1920], %f497;
	st.shared.f32 	[%r839+-1792], %f496;
	st.shared.f32 	[%r839+-1664], %f495;
	st.shared.f32 	[%r839+-1536], %f494;
	st.shared.f32 	[%r839+-1408], %f493;
	st.shared.f32 	[%r839+-1280], %f492;
	st.shared.f32 	[%r839+-1152], %f491;
	st.shared.f32 	[%r839+-1024], %f490;
	st.shared.f32 	[%r839+-896], %f489;
	st.shared.f32 	[%r839+-768], %f488;
	st.shared.f32 	[%r839+-640], %f487;
	st.shared.f32 	[%r839+-512], %f486;
	st.shared.f32 	[%r839+-384], %f485;
	st.shared.f32 	[%r839+-256], %f484;
	st.shared.f32 	[%r839+-128], %f483;
$L__BB110_54:
	setp.ne.s32 	%p20, %r1, 0;
	bar.sync 	0;
	@%p20 bra 	$L__BB110_71;
	shl.b32 	%r840, %r2, 2;
	mov.u32 	%r841, _ZZN34_INTERNAL_c8396950_4_k_cu_1fba617b13mul_mat_vec_qILi8ELi256ELi32E10block_q5_KLi2EXadL_ZNS_17vec_dot_q5_K_q8_1EPKvPK10block_q8_1RKiEEEEvS3_S3_PfiiiiE10tmp_shared;
	add.s32 	%r81, %r841, %r840;
	setp.gt.u32 	%p21, %r2, 1;
	mul.wide.u32 	%rd59, %r2, 4;
	add.s64 	%rd16, %rd3, %rd59;
	add.s32 	%r82, %r3, %r2;
	ld.shared.f32 	%f267, [%r81];
	add.f32 	%f268, %f267, %f498;
	mov.b32 	%r842, %f268;
	shfl.sync.bfly.b32	%r843|%p22, %r842, 16, 31, -1;
	mov.b32 	%f269, %r843;
	add.f32 	%f270, %f268, %f269;
	mov.b32 	%r844, %f270;
	shfl.sync.bfly.b32	%r845|%p23, %r844, 8, 31, -1;
	mov.b32 	%f271, %r845;
	add.f32 	%f272, %f270, %f271;
	mov.b32 	%r846, %f272;
	shfl.sync.bfly.b32	%r847|%p24, %r846, 4, 31, -1;
	mov.b32 	%f273, %r847;
	add.f32 	%f274, %f272, %f273;
	mov.b32 	%r848, %f274;
	shfl.sync.bfly.b32	%r849|%p25, %r848, 2, 31, -1;
	mov.b32 	%f275, %r849;
	add.f32 	%f276, %f274, %f275;
	mov.b32 	%r850, %f276;
	shfl.sync.bfly.b32	%r851|%p26, %r850, 1, 31, -1;
	mov.b32 	%f277, %r851;
	add.f32 	%f278, %f276, %f277;
	st.local.f32 	[%rd3], %f278;
	ld.shared.f32 	%f279, [%r81+128];
	add.f32 	%f280, %f279, %f497;
	mov.b32 	%r852, %f280;
	shfl.sync.bfly.b32	%r853|%p27, %r852, 16, 31, -1;
	mov.b32 	%f281, %r853;
	add.f32 	%f282, %f280, %f281;
	mov.b32 	%r854, %f282;
	shfl.sync.bfly.b32	%r855|%p28, %r854, 8, 31, -1;
	mov.b32 	%f283, %r855;
	add.f32 	%f284, %f282, %f283;
	mov.b32 	%r856, %f284;
	shfl.sync.bfly.b32	%r857|%p29, %r856, 4, 31, -1;
	mov.b32 	%f285, %r857;
	add.f32 	%f286, %f284, %f285;
	mov.b32 	%r858, %f286;
	shfl.sync.bfly.b32	%r859|%p30, %r858, 2, 31, -1;
	mov.b32 	%f287, %r859;
	add.f32 	%f288, %f286, %f287;
	mov.b32 	%r860, %f288;
	shfl.sync.bfly.b32	%r861|%p31, %r860, 1, 31, -1;
	mov.b32 	%f289, %r861;
	add.f32 	%f290, %f288, %f289;
	st.local.f32 	[%rd3+4], %f290;
	@%p21 bra 	$L__BB110_57;
	ld.local.f32 	%f291, [%rd16];
	mul.wide.u32 	%rd60, %r82, 4;
	add.s64 	%rd61, %rd2, %rd60;
	st.global.f32 	[%rd61], %f291;
$L__BB110_57:
	setp.gt.u32 	%p32, %r2, 1;
	ld.shared.f32 	%f292, [%r81+256];
	add.f32 	%f293, %f292, %f496;
	mov.b32 	%r862, %f293;
	shfl.sync.bfly.b32	%r863|%p33, %r862, 16, 31, -1;
	mov.b32 	%f294, %r863;
	add.f32 	%f295, %f293, %f294;
	mov.b32 	%r864, %f295;
	shfl.sync.bfly.b32	%r865|%p34, %r864, 8, 31, -1;
	mov.b32 	%f296, %r865;
	add.f32 	%f297, %f295, %f296;
	mov.b32 	%r866, %f297;
	shfl.sync.bfly.b32	%r867|%p35, %r866, 4, 31, -1;
	mov.b32 	%f298, %r867;
	add.f32 	%f299, %f297, %f298;
	mov.b32 	%r868, %f299;
	shfl.sync.bfly.b32	%r869|%p36, %r868, 2, 31, -1;
	mov.b32 	%f300, %r869;
	add.f32 	%f301, %f299, %f300;
	mov.b32 	%r870, %f301;
	shfl.sync.bfly.b32	%r871|%p37, %r870, 1, 31, -1;
	mov.b32 	%f302, %r871;
	add.f32 	%f303, %f301, %f302;
	st.local.f32 	[%rd3+8], %f303;
	ld.shared.f32 	%f304, [%r81+384];
	add.f32 	%f305, %f304, %f495;
	mov.b32 	%r872, %f305;
	shfl.sync.bfly.b32	%r873|%p38, %r872, 16, 31, -1;
	mov.b32 	%f306, %r873;
	add.f32 	%f307, %f305, %f306;
	mov.b32 	%r874, %f307;
	shfl.sync.bfly.b32	%r875|%p39, %r874, 8, 31, -1;
	mov.b32 	%f308, %r875;
	add.f32 	%f309, %f307, %f308;
	mov.b32 	%r876, %f309;
	shfl.sync.bfly.b32	%r877|%p40, %r876, 4, 31, -1;
	mov.b32 	%f310, %r877;
	add.f32 	%f311, %f309, %f310;
	mov.b32 	%r878, %f311;
	shfl.sync.bfly.b32	%r879|%p41, %r878, 2, 31, -1;
	mov.b32 	%f312, %r879;
	add.f32 	%f313, %f311, %f312;
	mov.b32 	%r880, %f313;
	shfl.sync.bfly.b32	%r881|%p42, %r880, 1, 31, -1;
	mov.b32 	%f314, %r881;
	add.f32 	%f315, %f313, %f314;
	st.local.f32 	[%rd3+12], %f315;
	@%p32 bra 	$L__BB110_59;
	ld.local.f32 	%f316, [%rd16+8];
	add.s32 	%r882, %r82, %r84;
	mul.wide.u32 	%rd62, %r882, 4;
	add.s64 	%rd63, %rd2, %rd62;
	st.global.f32 	[%rd63], %f316;
$L__BB110_59:
	setp.gt.u32 	%p43, %r2, 1;
	ld.shared.f32 	%f317, [%r81+512];
	add.f32 	%f318, %f317, %f494;
	mov.b32 	%r883, %f318;
	shfl.sync.bfly.b32	%r884|%p44, %r883, 16, 31, -1;
	mov.b32 	%f319, %r884;
	add.f32 	%f320, %f318, %f319;
	mov.b32 	%r885, %f320;
	shfl.sync.bfly.b32	%r886|%p45, %r885, 8, 31, -1;
	mov.b32 	%f321, %r886;
	add.f32 	%f322, %f320, %f321;
	mov.b32 	%r887, %f322;
	shfl.sync.bfly.b32	%r888|%p46, %r887, 4, 31, -1;
	mov.b32 	%f323, %r888;
	add.f32 	%f324, %f322, %f323;
	mov.b32 	%r889, %f324;
	shfl.sync.bfly.b32	%r890|%p47, %r889, 2, 31, -1;
	mov.b32 	%f325, %r890;
	add.f32 	%f326, %f324, %f325;
	mov.b32 	%r891, %f326;
	shfl.sync.bfly.b32	%r892|%p48, %r891, 1, 31, -1;
	mov.b32 	%f327, %r892;
	add.f32 	%f328, %f326, %f327;
	st.local.f32 	[%rd3+16], %f328;
	ld.shared.f32 	%f329, [%r81+640];
	add.f32 	%f330, %f329, %f493;
	mov.b32 	%r893, %f330;
	shfl.sync.bfly.b32	%r894|%p49, %r893, 16, 31, -1;
	mov.b32 	%f331, %r894;
	add.f32 	%f332, %f330, %f331;
	mov.b32 	%r895, %f332;
	shfl.sync.bfly.b32	%r896|%p50, %r895, 8, 31, -1;
	mov.b32 	%f333, %r896;
	add.f32 	%f334, %f332, %f333;
	mov.b32 	%r897, %f334;
	shfl.sync.bfly.b32	%r898|%p51, %r897, 4, 31, -1;
	mov.b32 	%f335, %r898;
	add.f32 	%f336, %f334, %f335;
	mov.b32 	%r899, %f336;
	shfl.sync.bfly.b32	%r900|%p52, %r899, 2, 31, -1;
	mov.b32 	%f337, %r900;
	add.f32 	%f338, %f336, %f337;
	mov.b32 	%r901, %f338;
	shfl.sync.bfly.b32	%r902|%p53, %r901, 1, 31, -1;
	mov.b32 	%f339, %r902;
	add.f32 	%f340, %f338, %f339;
	st.local.f32 	[%rd3+20], %f340;
	@%p43 bra 	$L__BB110_61;
	ld.local.f32 	%f341, [%rd16+16];
	shl.b32 	%r903, %r84, 1;
	add.s32 	%r904, %r82, %r903;
	mul.wide.u32 	%rd64, %r904, 4;
	add.s64 	%rd65, %rd2, %rd64;
	st.global.f32 	[%rd65], %f341;
$L__BB110_61:
	setp.gt.u32 	%p54, %r2, 1;
	ld.shared.f32 	%f342, [%r81+768];
	add.f32 	%f343, %f342, %f492;
	mov.b32 	%r905, %f343;
	shfl.sync.bfly.b32	%r906|%p55, %r905, 16, 31, -1;
	mov.b32 	%f344, %r906;
	add.f32 	%f345, %f343, %f344;
	mov.b32 	%r907, %f345;
	shfl.sync.bfly.b32	%r908|%p56, %r907, 8, 31, -1;
	mov.b32 	%f346, %r908;
	add.f32 	%f347, %f345, %f346;
	mov.b32 	%r909, %f347;
	shfl.sync.bfly.b32	%r910|%p57, %r909, 4, 31, -1;
	mov.b32 	%f348, %r910;
	add.f32 	%f349, %f347, %f348;
	mov.b32 	%r911, %f349;
	shfl.sync.bfly.b32	%r912|%p58, %r911, 2, 31, -1;
	mov.b32 	%f350, %r912;
	add.f32 	%f351, %f349, %f350;
	mov.b32 	%r913, %f351;
	shfl.sync.bfly.b32	%r914|%p59, %r913, 1, 31, -1;
	mov.b32 	%f352, %r914;
	add.f32 	%f353, %f351, %f352;
	st.local.f32 	[%rd3+24], %f353;
	ld.shared.f32 	%f354, [%r81+896];
	add.f32 	%f355, %f354, %f491;
	mov.b32 	%r915, %f355;
	shfl.sync.bfly.b32	%r916|%p60, %r915, 16, 31, -1;
	mov.b32 	%f356, %r916;
	add.f32 	%f357, %f355, %f356;
	mov.b32 	%r917, %f357;
	shfl.sync.bfly.b32	%r918|%p61, %r917, 8, 31, -1;
	mov.b32 	%f358, %r918;
	add.f32 	%f359, %f357, %f358;
	mov.b32 	%r919, %f359;
	shfl.sync.bfly.b32	%r920|%p62, %r919, 4, 31, -1;
	mov.b32 	%f360, %r920;
	add.f32 	%f361, %f359, %f360;
	mov.b32 	%r921, %f361;
	shfl.sync.bfly.b32	%r922|%p63, %r921, 2, 31, -1;
	mov.b32 	%f362, %r922;
	add.f32 	%f363, %f361, %f362;
	mov.b32 	%r923, %f363;
	shfl.sync.bfly.b32	%r924|%p64, %r923, 1, 31, -1;
	mov.b32 	%f364, %r924;
	add.f32 	%f365, %f363, %f364;
	st.local.f32 	[%rd3+28], %f365;
	@%p54 bra 	$L__BB110_63;
	ld.local.f32 	%f366, [%rd16+24];
	mad.lo.s32 	%r925, %r84, 3, %r82;
	mul.wide.u32 	%rd66, %r925, 4;
	add.s64 	%rd67, %rd2, %rd66;
	st.global.f32 	[%rd67], %f366;
$L__BB110_63:
	setp.gt.u32 	%p65, %r2, 1;
	ld.shared.f32 	%f367, [%r81+1024];
	add.f32 	%f368, %f367, %f490;
	mov.b32 	%r926, %f368;
	shfl.sync.bfly.b32	%r927|%p66, %r926, 16, 31, -1;
	mov.b32 	%f369, %r927;
	add.f32 	%f370, %f368, %f369;
	mov.b32 	%r928, %f370;
	shfl.sync.bfly.b32	%r929|%p67, %r928, 8, 31, -1;
	mov.b32 	%f371, %r929;
	add.f32 	%f372, %f370, %f371;
	mov.b32 	%r930, %f372;
	shfl.sync.bfly.b32	%r931|%p68, %r930, 4, 31, -1;
	mov.b32 	%f373, %r931;
	add.f32 	%f374, %f372, %f373;
	mov.b32 	%r932, %f374;
	shfl.sync.bfly.b32	%r933|%p69, %r932, 2, 31, -1;
	mov.b32 	%f375, %r933;
	add.f32 	%f376, %f374, %f375;
	mov.b32 	%r934, %f376;
	shfl.sync.bfly.b32	%r935|%p70, %r934, 1, 31, -1;
	mov.b32 	%f377, %r935;
	add.f32 	%f378, %f376, %f377;
	st.local.f32 	[%rd3+32], %f378;
	ld.shared.f32 	%f379, [%r81+1152];
	add.f32 	%f380, %f379, %f489;
	mov.b32 	%r936, %f380;
	shfl.sync.bfly.b32	%r937|%p71, %r936, 16, 31, -1;
	mov.b32 	%f381, %r937;
	add.f32 	%f382, %f380, %f381;
	mov.b32 	%r938, %f382;
	shfl.sync.bfly.b32	%r939|%p72, %r938, 8, 31, -1;
	mov.b32 	%f383, %r939;
	add.f32 	%f384, %f382, %f383;
	mov.b32 	%r940, %f384;
	shfl.sync.bfly.b32	%r941|%p73, %r940, 4, 31, -1;
	mov.b32 	%f385, %r941;
	add.f32 	%f386, %f384, %f385;
	mov.b32 	%r942, %f386;
	shfl.sync.bfly.b32	%r943|%p74, %r942, 2, 31, -1;
	mov.b32 	%f387, %r943;
	add.f32 	%f388, %f386, %f387;
	mov.b32 	%r944, %f388;
	shfl.sync.bfly.b32	%r945|%p75, %r944, 1, 31, -1;
	mov.b32 	%f389, %r945;
	add.f32 	%f390, %f388, %f389;
	st.local.f32 	[%rd3+36], %f390;
	@%p65 bra 	$L__BB110_65;
	ld.local.f32 	%f391, [%rd16+32];
	shl.b32 	%r946, %r84, 2;
	add.s32 	%r947, %r82, %r946;
	mul.wide.u32 	%rd68, %r947, 4;
	add.s64 	%rd69, %rd2, %rd68;
	st.global.f32 	[%rd69], %f391;
$L__BB110_65:
	setp.gt.u32 	%p76, %r2, 1;
	ld.shared.f32 	%f392, [%r81+1280];
	add.f32 	%f393, %f392, %f488;
	mov.b32 	%r948, %f393;
	shfl.sync.bfly.b32	%r949|%p77, %r948, 16, 31, -1;
	mov.b32 	%f394, %r949;
	add.f32 	%f395, %f393, %f394;
	mov.b32 	%r950, %f395;
	shfl.sync.bfly.b32	%r951|%p78, %r950, 8, 31, -1;
	mov.b32 	%f396, %r951;
	add.f32 	%f397, %f395, %f396;
	mov.b32 	%r952, %f397;
	shfl.sync.bfly.b32	%r953|%p79, %r952, 4, 31, -1;
	mov.b32 	%f398, %r953;
	add.f32 	%f399, %f397, %f398;
	mov.b32 	%r954, %f399;
	shfl.sync.bfly.b32	%r955|%p80, %r954, 2, 31, -1;
	mov.b32 	%f400, %r955;
	add.f32 	%f401, %f399, %f400;
	mov.b32 	%r956, %f401;
	shfl.sync.bfly.b32	%r957|%p81, %r956, 1, 31, -1;
	mov.b32 	%f402, %r957;
	add.f32 	%f403, %f401, %f402;
	st.local.f32 	[%rd3+40], %f403;
	ld.shared.f32 	%f404, [%r81+1408];
	add.f32 	%f405, %f404, %f487;
	mov.b32 	%r958, %f405;
	shfl.sync.bfly.b32	%r959|%p82, %r958, 16, 31, -1;
	mov.b32 	%f406, %r959;
	add.f32 	%f407, %f405, %f406;
	mov.b32 	%r960, %f407;
	shfl.sync.bfly.b32	%r961|%p83, %r960, 8, 31, -1;
	mov.b32 	%f408, %r961;
	add.f32 	%f409, %f407, %f408;
	mov.b32 	%r962, %f409;
	shfl.sync.bfly.b32	%r963|%p84, %r962, 4, 31, -1;
	mov.b32 	%f410, %r963;
	add.f32 	%f411, %f409, %f410;
	mov.b32 	%r964, %f411;
	shfl.sync.bfly.b32	%r965|%p85, %r964, 2, 31, -1;
	mov.b32 	%f412, %r965;
	add.f32 	%f413, %f411, %f412;
	mov.b32 	%r966, %f413;
	shfl.sync.bfly.b32	%r967|%p86, %r966, 1, 31, -1;
	mov.b32 	%f414, %r967;
	add.f32 	%f415, %f413, %f414;
	st.local.f32 	[%rd3+44], %f415;
	@%p76 bra 	$L__BB110_67;
	ld.local.f32 	%f416, [%rd16+40];
	mad.lo.s32 	%r968, %r84, 5, %r82;
	mul.wide.u32 	%rd70, %r968, 4;
	add.s64 	%rd71, %rd2, %rd70;
	st.global.f32 	[%rd71], %f416;
$L__BB110_67:
	setp.gt.u32 	%p87, %r2, 1;
	ld.shared.f32 	%f417, [%r81+1536];
	add.f32 	%f418, %f417, %f486;
	mov.b32 	%r969, %f418;
	shfl.sync.bfly.b32	%r970|%p88, %r969, 16, 31, -1;
	mov.b32 	%f419, %r970;
	add.f32 	%f420, %f418, %f419;
	mov.b32 	%r971, %f420;
	shfl.sync.bfly.b32	%r972|%p89, %r971, 8, 31, -1;
	mov.b32 	%f421, %r972;
	add.f32 	%f422, %f420, %f421;
	mov.b32 	%r973, %f422;
	shfl.sync.bfly.b32	%r974|%p90, %r973, 4, 31, -1;
	mov.b32 	%f423, %r974;
	add.f32 	%f424, %f422, %f423;
	mov.b32 	%r975, %f424;
	shfl.sync.bfly.b32	%r976|%p91, %r975, 2, 31, -1;
	mov.b32 	%f425, %r976;
	add.f32 	%f426, %f424, %f425;
	mov.b32 	%r977, %f426;
	shfl.sync.bfly.b32	%r978|%p92, %r977, 1, 31, -1;
	mov.b32 	%f427, %r978;
	add.f32 	%f428, %f426, %f427;
	st.local.f32 	[%rd3+48], %f428;
	ld.shared.f32 	%f429, [%r81+1664];
	add.f32 	%f430, %f429, %f485;
	mov.b32 	%r979, %f430;
	shfl.sync.bfly.b32	%r980|%p93, %r979, 16, 31, -1;
	mov.b32 	%f431, %r980;
	add.f32 	%f432, %f430, %f431;
	mov.b32 	%r981, %f432;
	shfl.sync.bfly.b32	%r982|%p94, %r981, 8, 31, -1;
	mov.b32 	%f433, %r982;
	add.f32 	%f434, %f432, %f433;
	mov.b32 	%r983, %f434;
	shfl.sync.bfly.b32	%r984|%p95, %r983, 4, 31, -1;
	mov.b32 	%f435, %r984;
	add.f32 	%f436, %f434, %f435;
	mov.b32 	%r985, %f436;
	shfl.sync.bfly.b32	%r986|%p96, %r985, 2, 31, -1;
	mov.b32 	%f437, %r986;
	add.f32 	%f438, %f436, %f437;
	mov.b32 	%r987, %f438;
	shfl.sync.bfly.b32	%r988|%p97, %r987, 1, 31, -1;
	mov.b32 	%f439, %r988;
	add.f32 	%f440, %f438, %f439;
	st.local.f32 	[%rd3+52], %f440;
	@%p87 bra 	$L__BB110_69;
	ld.local.f32 	%f441, [%rd16+48];
	mad.lo.s32 	%r989, %r84, 6, %r82;
	mul.wide.u32 	%rd72, %r989, 4;
	add.s64 	%rd73, %rd2, %rd72;
	st.global.f32 	[%rd73], %f441;
$L__BB110_69:
	setp.gt.u32 	%p98, %r2, 1;
	ld.shared.f32 	%f442, [%r81+1792];
	add.f32 	%f443, %f442, %f484;
	mov.b32 	%r990, %f443;
	shfl.sync.bfly.b32	%r991|%p99, %r990, 16, 31, -1;
	mov.b32 	%f444, %r991;
	add.f32 	%f445, %f443, %f444;
	mov.b32 	%r992, %f445;
	shfl.sync.bfly.b32	%r993|%p100, %r992, 8, 31, -1;
	mov.b32 	%f446, %r993;
	add.f32 	%f447, %f445, %f446;
	mov.b32 	%r994, %f447;
	shfl.sync.bfly.b32	%r995|%p101, %r994, 4, 31, -1;
	mov.b32 	%f448, %r995;
	add.f32 	%f449, %f447, %f448;
	mov.b32 	%r996, %f449;
	shfl.sync.bfly.b32	%r997|%p102, %r996, 2, 31, -1;
	mov.b32 	%f450, %r997;
	add.f32 	%f451, %f449, %f450;
	mov.b32 	%r998, %f451;
	shfl.sync.bfly.b32	%r999|%p103, %r998, 1, 31, -1;
	mov.b32 	%f452, %r999;
	add.f32 	%f453, %f451, %f452;
	st.local.f32 	[%rd3+56], %f453;
	ld.shared.f32 	%f454, [%r81+1920];
	add.f32 	%f455, %f454, %f483;
	mov.b32 	%r1000, %f455;
	shfl.sync.bfly.b32	%r1001|%p104, %r1000, 16, 31, -1;
	mov.b32 	%f456, %r1001;
	add.f32 	%f457, %f455, %f456;
	mov.b32 	%r1002, %f457;
	shfl.sync.bfly.b32	%r1003|%p105, %r1002, 8, 31, -1;
	mov.b32 	%f458, %r1003;
	add.f32 	%f459, %f457, %f458;
	mov.b32 	%r1004, %f459;
	shfl.sync.bfly.b32	%r1005|%p106, %r1004, 4, 31, -1;
	mov.b32 	%f460, %r1005;
	add.f32 	%f461, %f459, %f460;
	mov.b32 	%r1006, %f461;
	shfl.sync.bfly.b32	%r1007|%p107, %r1006, 2, 31, -1;
	mov.b32 	%f462, %r1007;
	add.f32 	%f463, %f461, %f462;
	mov.b32 	%r1008, %f463;
	shfl.sync.bfly.b32	%r1009|%p108, %r1008, 1, 31, -1;
	mov.b32 	%f464, %r1009;
	add.f32 	%f465, %f463, %f464;
	st.local.f32 	[%rd3+60], %f465;
	@%p98 bra 	$L__BB110_71;
	ld.local.f32 	%f466, [%rd16+56];
	mad.lo.s32 	%r1010, %r84, 7, %r82;
	mul.wide.u32 	%rd74, %r1010, 4;
	add.s64 	%rd75, %rd2, %rd74;
	st.global.f32 	[%rd75], %f466;
$L__BB110_71:
	ret;

}
	// .globl	mul_mat_vec_q6_K_q8_1_cuda8
.visible .entry mul_mat_vec_q6_K_q8_1_cuda8(
	.param .u64 .ptr .align 1 mul_mat_vec_q6_K_q8_1_cuda8_param_0,
	.param .u64 .ptr .align 1 mul_mat_vec_q6_K_q8_1_cuda8_param_1,
	.param .u64 .ptr .align 1 mul_mat_vec_q6_K_q8_1_cuda8_param_2,
	.param .u32 mul_mat_vec_q6_K_q8_1_cuda8_param_3,
	.param .u32 mul_mat_vec_q6_K_q8_1_cuda8_param_4,
	.param .u32 mul_mat_vec_q6_K_q8_1_cuda8_param_5,
	.param .u32 mul_mat_vec_q6_K_q8_1_cuda8_param_6
)
{
	.local .align 16 .b8 	__local_depot111[64];
	.reg .b64 	%SP;
	.reg .b64 	%SPL;
	.reg .pred 	%p<93>;
	.reg .b16 	%rs<15>;
	.reg .b32 	%r<486>;
	.reg .b32 	%f<365>;
	.reg .b64 	%rd<84>;
	// demoted variable
	.shared .align 4 .b8 _ZZN34_INTERNAL_c8396950_4_k_cu_1fba617b13mul_mat_vec_qILi8ELi256ELi32E10block_q6_KLi1EXadL_ZNS_17vec_dot_q6_K_q8_1EPKvPK10block_q8_1RKiEEEEvS3_S3_PfiiiiE10tmp_shared[2048];
	mov.u64 	%SPL, __local_depot111;
	ld.param.u64 	%rd21, [mul_mat_vec_q6_K_q8_1_cuda8_param_0];
	ld.param.u64 	%rd22, [mul_mat_vec_q6_K_q8_1_cuda8_param_1];
	ld.param.u64 	%rd23, [mul_mat_vec_q6_K_q8_1_cuda8_param_2];
	ld.param.u32 	%r18, [mul_mat_vec_q6_K_q8_1_cuda8_param_3];
	ld.param.u32 	%r16, [mul_mat_vec_q6_K_q8_1_cuda8_param_5];
	ld.param.u32 	%r17, [mul_mat_vec_q6_K_q8_1_cuda8_param_6];
	cvta.to.global.u64 	%rd1, %rd23;
	add.u64 	%rd2, %SPL, 0;
	mov.u32 	%r1, %tid.y;
	mov.u32 	%r2, %tid.x;
	mov.u32 	%r19, %ctaid.x;
	shl.b32 	%r3, %r19, 1;
	shr.s32 	%r20, %r18, 31;
	shr.u32 	%r21, %r20, 24;
	add.s32 	%r22, %r18, %r21;
	shr.s32 	%r4, %r22, 8;
	mov.f32 	%f349, 0f00000000;
	st.local.v4.f32 	[%rd2], {%f349, %f349, %f349, %f349};
	st.local.v4.f32 	[%rd2+16], {%f349, %f349, %f349, %f349};
	st.local.v4.f32 	[%rd2+32], {%f349, %f349, %f349, %f349};
	st.local.v4.f32 	[%rd2+48], {%f349, %f349, %f349, %f349};
	shr.u32 	%r23, %r2, 5;
	add.s32 	%r485, %r23, %r1;
	setp.ge.s32 	%p1, %r485, %r4;
	mov.f32 	%f350, %f349;
	mov.f32 	%f351, %f349;
	mov.f32 	%f352, %f349;
	mov.f32 	%f353, %f349;
	mov.f32 	%f354, %f349;
	mov.f32 	%f355, %f349;
	mov.f32 	%f356, %f349;
	mov.f32 	%f357, %f349;
	mov.f32 	%f358, %f349;
	mov.f32 	%f359, %f349;
	mov.f32 	%f360, %f349;
	mov.f32 	%f361, %f349;
	mov.f32 	%f362, %f349;
	mov.f32 	%f363, %f349;
	mov.f32 	%f364, %f349;
	@%p1 bra 	$L__BB111_4;
	cvta.to.global.u64 	%rd3, %rd21;
	shr.u32 	%r24, %r2, 2;
	and.b32  	%r25, %r24, 4;
	shr.u32 	%r26, %r2, 3;
	and.b32  	%r27, %r26, 1;
	or.b32  	%r28, %r25, %r27;
	shr.u32 	%r29, %r2, 1;
	and.b32  	%r30, %r29, 8;
	and.b32  	%r31, %r24, 3;
	shl.b32 	%r32, %r2, 2;
	and.b32  	%r33, %r2, 7;
	or.b32  	%r34, %r30, %r33;
	shl.b32 	%r35, %r34, 2;
	cvt.u64.u32 	%rd25, %r35;
	and.b32  	%r36, %r32, 28;
	cvt.u64.u32 	%rd26, %r36;
	mul.lo.s32 	%r37, %r3, %r4;
	add.s32 	%r38, %r37, %r4;
	or.b32  	%r39, %r31, %r30;
	cvt.u64.u32 	%rd27, %r39;
	cvt.u64.u32 	%rd28, %r2;
	shr.u64 	%rd29, %rd28, 5;
	cvt.u64.u32 	%rd30, %r1;
	add.s64 	%rd31, %rd29, %rd30;
	mul.wide.u32 	%rd32, %r28, 36;
	mad.lo.s64 	%rd33, %rd31, 288, %rd32;
	cvta.to.global.u64 	%rd34, %rd22;
	add.s64 	%rd83, %rd34, %rd33;
	or.b64  	%rd5, %rd25, 128;
	add.s32 	%r484, %r485, %r38;
	or.b64  	%rd6, %rd27, 192;
	shr.s32 	%r40, %r16, 31;
	shr.u32 	%r41, %r40, 27;
	add.s32 	%r42, %r16, %r41;
	shr.s32 	%r43, %r42, 5;
	mul.wide.s32 	%rd7, %r43, 252;
	add.s64 	%rd35, %rd7, %rd26;
	add.s64 	%rd8, %rd35, 76;
	add.s32 	%r483, %r485, %r37;
	mul.wide.s32 	%rd9, %r43, 216;
	add.s64 	%rd36, %rd9, %rd26;
	add.s64 	%rd10, %rd36, 76;
	mul.wide.s32 	%rd11, %r43, 36;
	mul.wide.s32 	%rd12, %r43, 180;
	add.s64 	%rd37, %rd12, %rd26;
	add.s64 	%rd13, %rd37, 76;
	mul.wide.s32 	%rd14, %r43, 72;
	mul.wide.s32 	%rd15, %r43, 144;
	add.s64 	%rd38, %rd15, %rd26;
	add.s64 	%rd16, %rd38, 76;
	mul.wide.s32 	%rd17, %r43, 108;
	mov.f32 	%f349, 0f00000000;
$L__BB111_2:
	shl.b32 	%r204, %r2, 2;
	and.b32  	%r205, %r204, 124;
	cvt.u64.u32 	%rd39, %r205;
	mul.wide.s32 	%rd40, %r484, 210;
	add.s64 	%rd41, %rd3, %rd40;
	mul.wide.s32 	%rd42, %r483, 210;
	add.s64 	%rd43, %rd3, %rd42;
	add.s64 	%rd44, %rd41, %rd6;
	add.s64 	%rd45, %rd43, %rd39;
	ld.global.nc.u16 	%rs3, [%rd45];
	cvt.u32.u16 	%r206, %rs3;
	ld.global.nc.u16 	%rs4, [%rd45+2];
	cvt.u32.u16 	%r207, %rs4;
	shl.b32 	%r208, %r207, 16;
	or.b32  	%r209, %r208, %r206;
	add.s64 	%rd46, %rd43, %rd5;
	ld.global.nc.u16 	%rs5, [%rd46];
	cvt.u32.u16 	%r210, %rs5;
	ld.global.nc.u16 	%rs6, [%rd46+2];
	cvt.u32.u16 	%r211, %rs6;
	shl.b32 	%r212, %r211, 16;
	or.b32  	%r213, %r212, %r210;
	shr.u32 	%r214, %r2, 2;
	and.b32  	%r215, %r214, 2;
	shr.s32 	%r216, %r213, %r215;
	and.b32  	%r217, %r204, 28;
	cvt.u64.u32 	%rd47, %r217;
	add.s64 	%rd48, %rd47, %rd83;
	ld.global.nc.u32 	%r52, [%rd48+4];
	ld.global.nc.u32 	%r44, [%rd83];
	// begin inline asm
	{.reg .f16 low,high;
  mov.b32 {low,high},%r44;
  cvt.f32.f16 %f51, low;}

	// end inline asm
	ld.global.nc.u32 	%r60, [%rd48+76];
	ld.global.nc.u32 	%r45, [%rd83+72];
	// begin inline asm
	{.reg .f16 low,high;
  mov.b32 {low,high},%r45;
  cvt.f32.f16 %f52, low;}

	// end inline asm
	ld.global.nc.u16 	%rs1, [%rd43+208];
	// begin inline asm
	{  cvt.f32.f16 %f53, %rs1;}

	// end inline asm
	add.s64 	%rd49, %rd43, %rd6;
	ld.global.nc.u8 	%rs7, [%rd49];
	cvt.s32.s8 	%r218, %rs7;
	and.b32  	%r219, %r209, 252645135;
	shl.b32 	%r220, %r216, 4;
	and.b32  	%r221, %r220, 808464432;
	or.b32  	%r48, %r221, %r219;
	xor.b32  	%r222, %r48, 538976288;
	add.s32 	%r223, %r48, 1616928864;
	xor.b32  	%r224, %r223, -2139062144;
	xor.b32  	%r225, %r223, %r48;
	and.b32  	%r46, %r225, %r222;
	// begin inline asm
	prmt.b32 %r46, %r46, 0, 0xba98;
	// end inline asm
	// begin inline asm
	prmt.b32 %r48, %r48, 0, 0xba98;
	// end inline asm
	xor.b32  	%r226, %r48, 2139062143;
	not.b32 	%r227, %r46;
	and.b32  	%r228, %r224, %r227;
	and.b32  	%r229, %r226, %r46;
	or.b32  	%r189, %r229, %r228;
	mov.b32 	%r203, 0;
	// begin inline asm
	dp4a.s32.s32 %r50, %r189, %r52, %r203;
	// end inline asm
	mul.lo.s32 	%r230, %r50, %r218;
	cvt.rn.f32.s32 	%f69, %r230;
	fma.rn.f32 	%f70, %f51, %f69, 0f00000000;
	ld.global.nc.u8 	%rs8, [%rd49+4];
	cvt.s32.s8 	%r231, %rs8;
	shr.u32 	%r232, %r209, 4;
	and.b32  	%r233, %r232, 252645135;
	and.b32  	%r234, %r216, 808464432;
	or.b32  	%r56, %r234, %r233;
	xor.b32  	%r235, %r56, 538976288;
	add.s32 	%r236, %r56, 1616928864;
	xor.b32  	%r237, %r236, -2139062144;
	xor.b32  	%r238, %r236, %r56;
	and.b32  	%r54, %r238, %r235;
	// begin inline asm
	prmt.b32 %r54, %r54, 0, 0xba98;
	// end inline asm
	// begin inline asm
	prmt.b32 %r56, %r56, 0, 0xba98;
	// end inline asm
	xor.b32  	%r239, %r56, 2139062143;
	not.b32 	%r240, %r54;
	and.b32  	%r241, %r237, %r240;
	and.b32  	%r242, %r239, %r54;
	or.b32  	%r193, %r242, %r241;
	// begin inline asm
	dp4a.s32.s32 %r58, %r193, %r60, %r203;
	// end inline asm
	mul.lo.s32 	%r243, %r58, %r231;
	cvt.rn.f32.s32 	%f71, %r243;
	fma.rn.f32 	%f72, %f52, %f71, %f70;
	fma.rn.f32 	%f364, %f53, %f72, %f364;
	add.s64 	%rd50, %rd41, %rd39;
	ld.global.nc.u16 	%rs9, [%rd50];
	cvt.u32.u16 	%r244, %rs9;
	ld.global.nc.u16 	%rs10, [%rd50+2];
	cvt.u32.u16 	%r245, %rs10;
	shl.b32 	%r246, %r245, 16;
	or.b32  	%r247, %r246, %r244;
	add.s64 	%rd51, %rd41, %rd5;
	ld.global.nc.u16 	%rs11, [%rd51];
	cvt.u32.u16 	%r248, %rs11;
	ld.global.nc.u16 	%rs12, [%rd51+2];
	cvt.u32.u16 	%r249, %rs12;
	shl.b32 	%r250, %r249, 16;
	or.b32  	%r251, %r250, %r248;
	shr.s32 	%r252, %r251, %r215;
	ld.global.nc.u16 	%rs2, [%rd41+208];
	// begin inline asm
	{  cvt.f32.f16 %f54, %rs2;}

	// end inline asm
	ld.global.nc.u8 	%rs13, [%rd44];
	cvt.s32.s8 	%r253, %rs13;
	and.b32  	%r254, %r247, 252645135;
	shl.b32 	%r255, %r252, 4;
	and.b32  	%r256, %r255, 808464432;
	or.b32  	%r64, %r256, %r254;
	xor.b32  	%r257, %r64, 538976288;
	add.s32 	%r258, %r64, 1616928864;
	xor.b32  	%r259, %r258, -2139062144;
	xor.b32  	%r260, %r258, %r64;
	and.b32  	%r62, %r260, %r257;
	// begin inline asm
	prmt.b32 %r62, %r62, 0, 0xba98;
	// end inline asm
	// begin inline asm
	prmt.b32 %r64, %r64, 0, 0xba98;
	// end inline asm
	xor.b32  	%r261, %r64, 2139062143;
	not.b32 	%r262, %r62;
	and.b32  	%r263, %r259, %r262;
	and.b32  	%r264, %r261, %r62;
	or.b32  	%r197, %r264, %r263;
	// begin inline asm
	dp4a.s32.s32 %r66, %r197, %r52, %r203;
	// end inline asm
	mul.lo.s32 	%r265, %r66, %r253;
	cvt.rn.f32.s32 	%f73, %r265;
	fma.rn.f32 	%f74, %f51, %f73, 0f00000000;
	ld.global.nc.u8 	%rs14, [%rd44+4];
	cvt.s32.s8 	%r266, %rs14;
	shr.u32 	%r267, %r247, 4;
	and.b32  	%r268, %r267, 252645135;
	and.b32  	%r269, %r252, 808464432;
	or.b32  	%r72, %r269, %r268;
	xor.b32  	%r270, %r72, 538976288;
	add.s32 	%r271, %r72, 1616928864;
	xor.b32  	%r272, %r271, -2139062144;
	xor.b32  	%r273, %r271, %r72;
	and.b32  	%r70, %r273, %r270;
	// begin inline asm
	prmt.b32 %r70, %r70, 0, 0xba98;
	// end inline asm
	// begin inline asm
	prmt.b32 %r72, %r72, 0, 0xba98;
	// end inline asm
	xor.b32  	%r274, %r72, 2139062143;
	not.b32 	%r275, %r70;
	and.b32  	%r276, %r272, %r275;
	and.b32  	%r277, %r274, %r70;
	or.b32  	%r201, %r277, %r276;
	// begin inline asm
	dp4a.s32.s32 %r74, %r201, %r60, %r203;
	// end inline asm
	mul.lo.s32 	%r278, %r74, %r266;
	cvt.rn.f32.s32 	%f75, %r278;
	fma.rn.f32 	%f76, %f52, %f75, %f74;
	fma.rn.f32 	%f363, %f54, %f76, %f363;
	add.s64 	%rd52, %rd48, %rd11;
	ld.global.nc.u32 	%r90, [%rd52+4];
	add.s64 	%rd53, %rd83, %rd11;
	ld.global.nc.u32 	%r78, [%rd53];
	// begin inline asm
	{.reg .f16 low,high;
  mov.b32 {low,high},%r78;
  cvt.f32.f16 %f55, low;}

	// end inline asm
	ld.global.nc.u32 	%r94, [%rd52+76];
	ld.global.nc.u32 	%r79, [%rd53+72];
	// begin inline asm
	{.reg .f16 low,high;
  mov.b32 {low,high},%r79;
  cvt.f32.f16 %f56, low;}

	// end inline asm
	// begin inline asm
	dp4a.s32.s32 %r80, %r189, %r90, %r203;
	// end inline asm
	mul.lo.s32 	%r279, %r80, %r218;
	cvt.rn.f32.s32 	%f77, %r279;
	fma.rn.f32 	%f78, %f55, %f77, 0f00000000;
	// begin inline asm
	dp4a.s32.s32 %r84, %r193, %r94, %r203;
	// end inline asm
	mul.lo.s32 	%r280, %r84, %r231;
	cvt.rn.f32.s32 	%f79, %r280;
	fma.rn.f32 	%f80, %f56, %f79, %f78;
	fma.rn.f32 	%f362, %f53, %f80, %f362;
	// begin inline asm
	dp4a.s32.s32 %r88, %r197, %r90, %r203;
	// end inline asm
	mul.lo.s32 	%r281, %r88, %r253;
	cvt.rn.f32.s32 	%f81, %r281;
	fma.rn.f32 	%f82, %f55, %f81, 0f00000000;
	// begin inline asm
	dp4a.s32.s32 %r92, %r201, %r94, %r203;
	// end inline asm
	mul.lo.s32 	%r282, %r92, %r266;
	cvt.rn.f32.s32 	%f83, %r282;
	fma.rn.f32 	%f84, %f56, %f83, %f82;
	fma.rn.f32 	%f361, %f54, %f84, %f361;
	add.s64 	%rd54, %rd48, %rd14;
	ld.global.nc.u32 	%r108, [%rd54+4];
	add.s64 	%rd55, %rd83, %rd14;
	ld.global.nc.u32 	%r96, [%rd55];
	// begin inline asm
	{.reg .f16 low,high;
  mov.b32 {low,high},%r96;
  cvt.f32.f16 %f57, low;}

	// end inline asm
	ld.global.nc.u32 	%r112, [%rd54+76];
	ld.global.nc.u32 	%r97, [%rd55+72];
	// begin inline asm
	{.reg .f16 low,high;
  mov.b32 {low,high},%r97;
  cvt.f32.f16 %f58, low;}

	// end inline asm
	// begin inline asm
	dp4a.s32.s32 %r98, %r189, %r108, %r203;
	// end inline asm
	mul.lo.s32 	%r283, %r98, %r218;
	cvt.rn.f32.s32 	%f85, %r283;
	fma.rn.f32 	%f86, %f57, %f85, 0f00000000;
	// begin inline asm
	dp4a.s32.s32 %r102, %r193, %r112, %r203;
	// end inline asm
	mul.lo.s32 	%r284, %r102, %r231;
	cvt.rn.f32.s32 	%f87, %r284;
	fma.rn.f32 	%f88, %f58, %f87, %f86;
	fma.rn.f32 	%f360, %f53, %f88, %f360;
	// begin inline asm
	dp4a.s32.s32 %r106, %r197, %r108, %r203;
	// end inline asm
	mul.lo.s32 	%r285, %r106, %r253;
	cvt.rn.f32.s32 	%f89, %r285;
	fma.rn.f32 	%f90, %f57, %f89, 0f00000000;
	// begin inline asm
	dp4a.s32.s32 %r110, %r201, %r112, %r203;
	// end inline asm
	mul.lo.s32 	%r286, %r110, %r266;
	cvt.rn.f32.s32 	%f91, %r286;
	fma.rn.f32 	%f92, %f58, %f91, %f90;
	fma.rn.f32 	%f359, %f54, %f92, %f359;
	add.s64 	%rd56, %rd48, %rd17;
	ld.global.nc.u32 	%r126, [%rd56+4];
	add.s64 	%rd57, %rd83, %rd17;
	ld.global.nc.u32 	%r114, [%rd57];
	// begin inline asm
	{.reg .f16 low,high;
  mov.b32 {low,high},%r114;
  cvt.f32.f16 %f59, low;}

	// end inline asm
	ld.global.nc.u32 	%r130, [%rd56+76];
	ld.global.nc.u32 	%r115, [%rd57+72];
	// begin inline asm
	{.reg .f16 low,high;
  mov.b32 {low,high},%r115;
  cvt.f32.f16 %f60, low;}

	// end inline asm
	// begin inline asm
	dp4a.s32.s32 %r116, %r189, %r126, %r203;
	// end inline asm
	mul.lo.s32 	%r287, %r116, %r218;
	cvt.rn.f32.s32 	%f93, %r287;
	fma.rn.f32 	%f94, %f59, %f93, 0f00000000;
	// begin inline asm
	dp4a.s32.s32 %r120, %r193, %r130, %r203;
	// end inline asm
	mul.lo.s32 	%r288, %r120, %r231;
	cvt.rn.f32.s32 	%f95, %r288;
	fma.rn.f32 	%f96, %f60, %f95, %f94;
	fma.rn.f32 	%f358, %f53, %f96, %f358;
	// begin inline asm
	dp4a.s32.s32 %r124, %r197, %r126, %r203;
	// end inline asm
	mul.lo.s32 	%r289, %r124, %r253;
	cvt.rn.f32.s32 	%f97, %r289;
	fma.rn.f32 	%f98, %f59, %f97, 0f00000000;
	// begin inline asm
	dp4a.s32.s32 %r128, %r201, %r130, %r203;
	// end inline asm
	mul.lo.s32 	%r290, %r128, %r266;
	cvt.rn.f32.s32 	%f99, %r290;
	fma.rn.f32 	%f100, %f60, %f99, %f98;
	fma.rn.f32 	%f357, %f54, %f100, %f357;
	add.s64 	%rd58, %rd83, %rd16;
	ld.global.nc.u32 	%r144, [%rd58+-72];
	add.s64 	%rd59, %rd83, %rd15;
	ld.global.nc.u32 	%r132, [%rd59];
	// begin inline asm
	{.reg .f16 low,high;
  mov.b32 {low,high},%r132;
  cvt.f32.f16 %f61, low;}

	// end inline asm
	ld.global.nc.u32 	%r148, [%rd58];
	ld.global.nc.u32 	%r133, [%rd59+72];
	// begin inline asm
	{.reg .f16 low,high;
  mov.b32 {low,high},%r133;
  cvt.f32.f16 %f62, low;}

	// end inline asm
	// begin inline asm
	dp4a.s32.s32 %r134, %r189, %r144, %r203;
	// end inline asm
	mul.lo.s32 	%r291, %r134, %r218;
	cvt.rn.f32.s32 	%f101, %r291;
	fma.rn.f32 	%f102, %f61, %f101, 0f00000000;
	// begin inline asm
	dp4a.s32.s32 %r138, %r193, %r148, %r203;
	// end inline asm
	mul.lo.s32 	%r292, %r138, %r231;
	cvt.rn.f32.s32 	%f103, %r292;
	fma.rn.f32 	%f104, %f62, %f103, %f102;
	fma.rn.f32 	%f356, %f53, %f104, %f356;
	// begin inline asm
	dp4a.s32.s32 %r142, %r197, %r144, %r203;
	// end inline asm
	mul.lo.s32 	%r293, %r142, %r253;
	cvt.rn.f32.s32 	%f105, %r293;
	fma.rn.f32 	%f106, %f61, %f105, 0f00000000;
	// begin inline asm
	dp4a.s32.s32 %r146, %r201, %r148, %r203;
	// end inline asm
	mul.lo.s32 	%r294, %r146, %r266;
	cvt.rn.f32.s32 	%f107, %r294;
	fma.rn.f32 	%f108, %f62, %f107, %f106;
	fma.rn.f32 	%f355, %f54, %f108, %f355;
	add.s64 	%rd60, %rd83, %rd13;
	ld.global.nc.u32 	%r162, [%rd60+-72];
	add.s64 	%rd61, %rd83, %rd12;
	ld.global.nc.u32 	%r150, [%rd61];
	// begin inline asm
	{.reg .f16 low,high;
  mov.b32 {low,high},%r150;
  cvt.f32.f16 %f63, low;}

	// end inline asm
	ld.global.nc.u32 	%r166, [%rd60];
	ld.global.nc.u32 	%r151, [%rd61+72];
	// begin inline asm
	{.reg .f16 low,high;
  mov.b32 {low,high},%r151;
  cvt.f32.f16 %f64, low;}

	// end inline asm
	// begin inline asm
	dp4a.s32.s32 %r152, %r189, %r162, %r203;
	// end inline asm
	mul.lo.s32 	%r295, %r152, %r218;
	cvt.rn.f32.s32 	%f109, %r295;
	fma.rn.f32 	%f110, %f63, %f109, 0f00000000;
	// begin inline asm
	dp4a.s32.s32 %r156, %r193, %r166, %r203;
	// end inline asm
	mul.lo.s32 	%r296, %r156, %r231;
	cvt.rn.f32.s32 	%f111, %r296;
	fma.rn.f32 	%f112, %f64, %f111, %f110;
	fma.rn.f32 	%f354, %f53, %f112, %f354;
	// begin inline asm
	dp4a.s32.s32 %r160, %r197, %r162, %r203;
	// end inline asm
	mul.lo.s32 	%r297, %r160, %r253;
	cvt.rn.f32.s32 	%f113, %r297;
	fma.rn.f32 	%f114, %f63, %f113, 0f00000000;
	// begin inline asm
	dp4a.s32.s32 %r164, %r201, %r166, %r203;
	// end inline asm
	mul.lo.s32 	%r298, %r164, %r266;
	cvt.rn.f32.s32 	%f115, %r298;
	fma.rn.f32 	%f116, %f64, %f115, %f114;
	fma.rn.f32 	%f353, %f54, %f116, %f353;
	add.s64 	%rd62, %rd83, %rd10;
	ld.global.nc.u32 	%r180, [%rd62+-72];
	add.s64 	%rd63, %rd83, %rd9;
	ld.global.nc.u32 	%r168, [%rd63];
	// begin inline asm
	{.reg .f16 low,high;
  mov.b32 {low,high},%r168;
  cvt.f32.f16 %f65, low;}

	// end inline asm
	ld.global.nc.u32 	%r184, [%rd62];
	ld.global.nc.u32 	%r169, [%rd63+72];
	// begin inline asm
	{.reg .f16 low,high;
  mov.b32 {low,high},%r169;
  cvt.f32.f16 %f66, low;}

	// end inline asm
	// begin inline asm
	dp4a.s32.s32 %r170, %r189, %r180, %r203;
	// end inline asm
	mul.lo.s32 	%r299, %r170, %r218;
	cvt.rn.f32.s32 	%f117, %r299;
	fma.rn.f32 	%f118, %f65, %f117, 0f00000000;
	// begin inline asm
	dp4a.s32.s32 %r174, %r193, %r184, %r203;
	// end inline asm
	mul.lo.s32 	%r300, %r174, %r231;
	cvt.rn.f32.s32 	%f119, %r300;
	fma.rn.f32 	%f120, %f66, %f119, %f118;
	fma.rn.f32 	%f352, %f53, %f120, %f352;
	// begin inline asm
	dp4a.s32.s32 %r178, %r197, %r180, %r203;
	// end inline asm
	mul.lo.s32 	%r301, %r178, %r253;
	cvt.rn.f32.s32 	%f121, %r301;
	fma.rn.f32 	%f122, %f65, %f121, 0f00000000;
	// begin inline asm
	dp4a.s32.s32 %r182, %r201, %r184, %r203;
	// end inline asm
	mul.lo.s32 	%r302, %r182, %r266;
	cvt.rn.f32.s32 	%f123, %r302;
	fma.rn.f32 	%f124, %f66, %f123, %f122;
	fma.rn.f32 	%f351, %f54, %f124, %f351;
	add.s64 	%rd64, %rd83, %rd8;
	ld.global.nc.u32 	%r198, [%rd64+-72];
	add.s64 	%rd65, %rd83, %rd7;
	ld.global.nc.u32 	%r186, [%rd65];
	// begin inline asm
	{.reg .f16 low,high;
  mov.b32 {low,high},%r186;
  cvt.f32.f16 %f67, low;}

	// end inline asm
	ld.global.nc.u32 	%r202, [%rd64];
	ld.global.nc.u32 	%r187, [%rd65+72];
	// begin inline asm
	{.reg .f16 low,high;
  mov.b32 {low,high},%r187;
  cvt.f32.f16 %f68, low;}

	// end inline asm
	// begin inline asm
	dp4a.s32.s32 %r188, %r189, %r198, %r203;
	// end inline asm
	mul.lo.s32 	%r303, %r188, %r218;
	cvt.rn.f32.s32 	%f125, %r303;
	fma.rn.f32 	%f126, %f67, %f125, 0f00000000;
	// begin inline asm
	dp4a.s32.s32 %r192, %r193, %r202, %r203;
	// end inline asm
	mul.lo.s32 	%r304, %r192, %r231;
	cvt.rn.f32.s32 	%f127, %r304;
	fma.rn.f32 	%f128, %f68, %f127, %f126;
	fma.rn.f32 	%f350, %f53, %f128, %f350;
	// begin inline asm
	dp4a.s32.s32 %r196, %r197, %r198, %r203;
	// end inline asm
	mul.lo.s32 	%r305, %r196, %r253;
	cvt.rn.f32.s32 	%f129, %r305;
	fma.rn.f32 	%f130, %f67, %f129, 0f00000000;
	// begin inline asm
	dp4a.s32.s32 %r200, %r201, %r202, %r203;
	// end inline asm
	mul.lo.s32 	%r306, %r200, %r266;
	cvt.rn.f32.s32 	%f131, %r306;
	fma.rn.f32 	%f132, %f68, %f131, %f130;
	fma.rn.f32 	%f349, %f54, %f132, %f349;
	add.s32 	%r485, %r485, 2;
	add.s64 	%rd83, %rd83, 576;
	add.s32 	%r484, %r484, 2;
	add.s32 	%r483, %r483, 2;
	setp.lt.s32 	%p2, %r485, %r4;
	@%p2 bra 	$L__BB111_2;
	st.local.v4.f32 	[%rd2], {%f364, %f363, %f362, %f361};
	st.local.v4.f32 	[%rd2+16], {%f360, %f359, %f358, %f357};
	st.local.v4.f32 	[%rd2+32], {%f356, %f355, %f354, %f353};
	st.local.v4.f32 	[%rd2+48], {%f352, %f351, %f350, %f349};
$L__BB111_4:
	setp.eq.s32 	%p3, %r1, 0;
	@%p3 bra 	$L__BB111_6;
	shl.b32 	%r307, %r1, 11;
	mov.u32 	%r308, _ZZN34_INTERNAL_c8396950_4_k_cu_1fba617b13mul_mat_vec_qILi8ELi256ELi32E10block_q6_KLi1EXadL_ZNS_17vec_dot_q6_K_q8_1EPKvPK10block_q8_1RKiEEEEvS3_S3_PfiiiiE10tmp_shared;
	add.s32 	%r309, %r308, %r307;
	shl.b32 	%r310, %r2, 2;
	add.s32 	%r311, %r309, %r310;
	st.shared.f32 	[%r311+-2048], %f364;
	st.shared.f32 	[%r311+-1920], %f363;
	st.shared.f32 	[%r311+-1792], %f362;
	st.shared.f32 	[%r311+-1664], %f361;
	st.shared.f32 	[%r311+-1536], %f360;
	st.shared.f32 	[%r311+-1408], %f359;
	st.shared.f32 	[%r311+-1280], %f358;
	st.shared.f32 	[%r311+-1152], %f357;
	st.shared.f32 	[%r311+-1024], %f356;
	st.shared.f32 	[%r311+-896], %f355;
	st.shared.f32 	[%r311+-768], %f354;
	st.shared.f32 	[%r311+-640], %f353;
	st.shared.f32 	[%r311+-512], %f352;
	st.shared.f32 	[%r311+-384], %f351;
	st.shared.f32 	[%r311+-256], %f350;
	st.shared.f32 	[%r311+-128], %f349;
$L__BB111_6:
	setp.ne.s32 	%p4, %r1, 0;
	bar.sync 	0;
	@%p4 bra 	$L__BB111_23;
	shl.b32 	%r312, %r2, 2;
	mov.u32 	%r313, _ZZN34_INTERNAL_c8396950_4_k_cu_1fba617b13mul_mat_vec_qILi8ELi256ELi32E10block_q6_KLi1EXadL_ZNS_17vec_dot_q6_K_q8_1EPKvPK10block_q8_1RKiEEEEvS3_S3_PfiiiiE10tmp_shared;
	add.s32 	%r14, %r313, %r312;
	setp.gt.u32 	%p5, %r2, 1;
	mul.wide.u32 	%rd66, %r2, 4;
	add.s64 	%rd20, %rd2, %rd66;
	add.s32 	%r15, %r3, %r2;
	ld.shared.f32 	%f133, [%r14];
	add.f32 	%f134, %f133, %f364;
	mov.b32 	%r314, %f134;
	shfl.sync.bfly.b32	%r315|%p6, %r314, 16, 31, -1;
	mov.b32 	%f135, %r315;
	add.f32 	%f136, %f134, %f135;
	mov.b32 	%r316, %f136;
	shfl.sync.bfly.b32	%r317|%p7, %r316, 8, 31, -1;
	mov.b32 	%f137, %r317;
	add.f32 	%f138, %f136, %f137;
	mov.b32 	%r318, %f138;
	shfl.sync.bfly.b32	%r319|%p8, %r318, 4, 31, -1;
	mov.b32 	%f139, %r319;
	add.f32 	%f140, %f138, %f139;
	mov.b32 	%r320, %f140;
	shfl.sync.bfly.b32	%r321|%p9, %r320, 2, 31, -1;
	mov.b32 	%f141, %r321;
	add.f32 	%f142, %f140, %f141;
	mov.b32 	%r322, %f142;
	shfl.sync.bfly.b32	%r323|%p10, %r322, 1, 31, -1;
	mov.b32 	%f143, %r323;
	add.f32 	%f144, %f142, %f143;
	st.local.f32 	[%rd2], %f144;
	ld.shared.f32 	%f145, [%r14+128];
	add.f32 	%f146, %f145, %f363;
	mov.b32 	%r324, %f146;
	shfl.sync.bfly.b32	%r325|%p11, %r324, 16, 31, -1;
	mov.b32 	%f147, %r325;
	add.f32 	%f148, %f146, %f147;
	mov.b32 	%r326, %f148;
	shfl.sync.bfly.b32	%r327|%p12, %r326, 8, 31, -1;
	mov.b32 	%f149, %r327;
	add.f32 	%f150, %f148, %f149;
	mov.b32 	%r328, %f150;
	shfl.sync.bfly.b32	%r329|%p13, %r328, 4, 31, -1;
	mov.b32 	%f151, %r329;
	add.f32 	%f152, %f150, %f151;
	mov.b32 	%r330, %f152;
	shfl.sync.bfly.b32	%r331|%p14, %r330, 2, 31, -1;
	mov.b32 	%f153, %r331;
	add.f32 	%f154, %f152, %f153;
	mov.b32 	%r332, %f154;
	shfl.sync.bfly.b32	%r333|%p15, %r332, 1, 31, -1;
	mov.b32 	%f155, %r333;
	add.f32 	%f156, %f154, %f155;
	st.local.f32 	[%rd2+4], %f156;
	@%p5 bra 	$L__BB111_9;
	ld.local.f32 	%f157, [%rd20];
	mul.wide.u32 	%rd67, %r15, 4;
	add.s64 	%rd68, %rd1, %rd67;
	st.global.f32 	[%rd68], %f157;
$L__BB111_9:
	setp.gt.u32 	%p16, %r2, 1;
	ld.shared.f32 	%f158, [%r14+256];
	add.f32 	%f159, %f158, %f362;
	mov.b32 	%r334, %f159;
	shfl.sync.bfly.b32	%r335|%p17, %r334, 16, 31, -1;
	mov.b32 	%f160, %r335;
	add.f32 	%f161, %f159, %f160;
	mov.b32 	%r336, %f161;
	shfl.sync.bfly.b32	%r337|%p18, %r336, 8, 31, -1;
	mov.b32 	%f162, %r337;
	add.f32 	%f163, %f161, %f162;
	mov.b32 	%r338, %f163;
	shfl.sync.bfly.b32	%r339|%p19, %r338, 4, 31, -1;
	mov.b32 	%f164, %r339;
	add.f32 	%f165, %f163, %f164;
	mov.b32 	%r340, %f165;
	shfl.sync.bfly.b32	%r341|%p20, %r340, 2, 31, -1;
	mov.b32 	%f166, %r341;
	add.f32 	%f167, %f165, %f166;
	mov.b32 	%r342, %f167;
	shfl.sync.bfly.b32	%r343|%p21, %r342, 1, 31, -1;
	mov.b32 	%f168, %r343;
	add.f32 	%f169, %f167, %f168;
	st.local.f32 	[%rd2+8], %f169;
	ld.shared.f32 	%f170, [%r14+384];
	add.f32 	%f171, %f170, %f361;
	mov.b32 	%r344, %f171;
	shfl.sync.bfly.b32	%r345|%p22, %r344, 16, 31, -1;
	mov.b32 	%f172, %r345;
	add.f32 	%f173, %f171, %f172;
	mov.b32 	%r346, %f173;
	shfl.sync.bfly.b32	%r347|%p23, %r346, 8, 31, -1;
	mov.b32 	%f174, %r347;
	add.f32 	%f175, %f173, %f174;
	mov.b32 	%r348, %f175;
	shfl.sync.bfly.b32	%r349|%p24, %r348, 4, 31, -1;
	mov.b32 	%f176, %r349;
	add.f32 	%f177, %f175, %f176;
	mov.b32 	%r350, %f177;
	shfl.sync.bfly.b32	%r351|%p25, %r350, 2, 31, -1;
	mov.b32 	%f178, %r351;
	add.f32 	%f179, %f177, %f178;
	mov.b32 	%r352, %f179;
	shfl.sync.bfly.b32	%r353|%p26, %r352, 1, 31, -1;
	mov.b32 	%f180, %r353;
	add.f32 	%f181, %f179, %f180;
	st.local.f32 	[%rd2+12], %f181;
	@%p16 bra 	$L__BB111_11;
	ld.local.f32 	%f182, [%rd20+8];
	add.s32 	%r354, %r15, %r17;
	mul.wide.u32 	%rd69, %r354, 4;
	add.s64 	%rd70, %rd1, %rd69;
	st.global.f32 	[%rd70], %f182;
$L__BB111_11:
	setp.gt.u32 	%p27, %r2, 1;
	ld.shared.f32 	%f183, [%r14+512];
	add.f32 	%f184, %f183, %f360;
	mov.b32 	%r355, %f184;
	shfl.sync.bfly.b32	%r356|%p28, %r355, 16, 31, -1;
	mov.b32 	%f185, %r356;
	add.f32 	%f186, %f184, %f185;
	mov.b32 	%r357, %f186;
	shfl.sync.bfly.b32	%r358|%p29, %r357, 8, 31, -1;
	mov.b32 	%f187, %r358;
	add.f32 	%f188, %f186, %f187;
	mov.b32 	%r359, %f188;
	shfl.sync.bfly.b32	%r360|%p30, %r359, 4, 31, -1;
	mov.b32 	%f189, %r360;
	add.f32 	%f190, %f188, %f189;
	mov.b32 	%r361, %f190;
	shfl.sync.bfly.b32	%r362|%p31, %r361, 2, 31, -1;
	mov.b32 	%f191, %r362;
	add.f32 	%f192, %f190, %f191;
	mov.b32 	%r363, %f192;
	shfl.sync.bfly.b32	%r364|%p32, %r363, 1, 31, -1;
	mov.b32 	%f193, %r364;
	add.f32 	%f194, %f192, %f193;
	st.local.f32 	[%rd2+16], %f194;
	ld.shared.f32 	%f195, [%r14+640];
	add.f32 	%f196, %f195, %f359;
	mov.b32 	%r365, %f196;
	shfl.sync.bfly.b32	%r366|%p33, %r365, 16, 31, -1;
	mov.b32 	%f197, %r366;
	add.f32 	%f198, %f196, %f197;
	mov.b32 	%r367, %f198;
	shfl.sync.bfly.b32	%r368|%p34, %r367, 8, 31, -1;
	mov.b32 	%f199, %r368;
	add.f32 	%f200, %f198, %f199;
	mov.b32 	%r369, %f200;
	shfl.sync.bfly.b32	%r370|%p35, %r369, 4, 31, -1;
	mov.b32 	%f201, %r370;
	add.f32 	%f202, %f200, %f201;
	mov.b32 	%r371, %f202;
	shfl.sync.bfly.b32	%r372|%p36, %r371, 2, 31, -1;
	mov.b32 	%f203, %r372;
	add.f32 	%f204, %f202, %f203;
	mov.b32 	%r373, %f204;
	shfl.sync.bfly.b32	%r374|%p37, %r373, 1, 31, -1;
	mov.b32 	%f205, %r374;
	add.f32 	%f206, %f204, %f205;
	st.local.f32 	[%rd2+20], %f206;
	@%p27 bra 	$L__BB111_13;
	ld.local.f32 	%f207, [%rd20+16];
	shl.b32 	%r375, %r17, 1;
	add.s32 	%r376, %r15, %r375;
	mul.wide.u32 	%rd71, %r376, 4;
	add.s64 	%rd72, %rd1, %rd71;
	st.global.f32 	[%rd72], %f207;
$L__BB111_13:
	setp.gt.u32 	%p38, %r2, 1;
	ld.shared.f32 	%f208, [%r14+768];
	add.f32 	%f209, %f208, %f358;
	mov.b32 	%r377, %f209;
	shfl.sync.bfly.b32	%r378|%p39, %r377, 16, 31, -1;
	mov.b32 	%f210, %r378;
	add.f32 	%f211, %f209, %f210;
	mov.b32 	%r379, %f211;
	shfl.sync.bfly.b32	%r380|%p40, %r379, 8, 31, -1;
	mov.b32 	%f212, %r380;
	add.f32 	%f213, %f211, %f212;
	mov.b32 	%r381, %f213;
	shfl.sync.bfly.b32	%r382|%p41, %r381, 4, 31, -1;
	mov.b32 	%f214, %r382;
	add.f32 	%f215, %f213, %f214;
	mov.b32 	%r383, %f215;
	shfl.sync.bfly.b32	%r384|%p42, %r383, 2, 31, -1;
	mov.b32 	%f216, %r384;
	add.f32 	%f217, %f215, %f216;
	mov.b32 	%r385, %f217;
	shfl.sync.bfly.b32	%r386|%p43, %r385, 1, 31, -1;
	mov.b32 	%f218, %r386;
	add.f32 	%f219, %f217, %f218;
	st.local.f32 	[%rd2+24], %f219;
	ld.shared.f32 	%f220, [%r14+896];
	add.f32 	%f221, %f220, %f357;
	mov.b32 	%r387, %f221;
	shfl.sync.bfly.b32	%r388|%p44, %r387, 16, 31, -1;
	mov.b32 	%f222, %r388;
	add.f32 	%f223, %f221, %f222;
	mov.b32 	%r389, %f223;
	shfl.sync.bfly.b32	%r390|%p45, %r389, 8, 31, -1;
	mov.b32 	%f224, %r390;
	add.f32 	%f225, %f223, %f224;
	mov.b32 	%r391, %f225;
	shfl.sync.bfly.b32	%r392|%p46, %r391, 4, 31, -1;
	mov.b32 	%f226, %r392;
	add.f32 	%f227, %f225, %f226;
	mov.b32 	%r393, %f227;
	shfl.sync.bfly.b32	%r394|%p47, %r393, 2, 31, -1;
	mov.b32 	%f228, %r394;
	add.f32 	%f229, %f227, %f228;
	mov.b32 	%r395, %f229;
	shfl.sync.bfly.b32	%r396|%p48, %r395, 1, 31, -1;
	mov.b32 	%f230, %r396;
	add.f32 	%f231, %f229, %f230;
	st.local.f32 	[%rd2+28], %f231;
	@%p38 bra 	$L__BB111_15;
	ld.local.f32 	%f232, [%rd20+24];
	mad.lo.s32 	%r397, %r17, 3, %r15;
	mul.wide.u32 	%rd73, %r397, 4;
	add.s64 	%rd74, %rd1, %rd73;
	st.global.f32 	[%rd74], %f232;
$L__BB111_15:
	setp.gt.u32 	%p49, %r2, 1;
	ld.shared.f32 	%f233, [%r14+1024];
	add.f32 	%f234, %f233, %f356;
	mov.b32 	%r398, %f234;
	shfl.sync.bfly.b32	%r399|%p50, %r398, 16, 31, -1;
	mov.b32 	%f235, %r399;
	add.f32 	%f236, %f234, %f235;
	mov.b32 	%r400, %f236;
	shfl.sync.bfly.b32	%r401|%p51, %r400, 8, 31, -1;
	mov.b32 	%f237, %r401;
	add.f32 	%f238, %f236, %f237;
	mov.b32 	%r402, %f238;
	shfl.sync.bfly.b32	%r403|%p52, %r402, 4, 31, -1;
	mov.b32 	%f239, %r403;
	add.f32 	%f240, %f238, %f239;
	mov.b32 	%r404, %f240;
	shfl.sync.bfly.b32	%r405|%p53, %r404, 2, 31, -1;
	mov.b32 	%f241, %r405;
	add.f32 	%f242, %f240, %f241;
	mov.b32 	%r406, %f242;
	shfl.sync.bfly.b32	%r407|%p54, %r406, 1, 31, -1;
	mov.b32 	%f243, %r407;
	add.f32 	%f244, %f242, %f243;
	st.local.f32 	[%rd2+32], %f244;
	ld.shared.f32 	%f245, [%r14+1152];
	add.f32 	%f246, %f245, %f355;
	mov.b32 	%r408, %f246;
	shfl.sync.bfly.b32	%r409|%p55, %r408, 16, 31, -1;
	mov.b32 	%f247, %r409;
	add.f32 	%f248, %f246, %f247;
	mov.b32 	%r410, %f248;
	shfl.sync.bfly.b32	%r411|%p56, %r410, 8, 31, -1;
	mov.b32 	%f249, %r411;
	add.f32 	%f250, %f248, %f249;
	mov.b32 	%r412, %f250;
	shfl.sync.bfly.b32	%r413|%p57, %r412, 4, 31, -1;
	mov.b32 	%f251, %r413;
	add.f32 	%f252, %f250, %f251;
	mov.b32 	%r414, %f252;
	shfl.sync.bfly.b32	%r415|%p58, %r414, 2, 31, -1;
	mov.b32 	%f253, %r415;
	add.f32 	%f254, %f252, %f253;
	mov.b32 	%r416, %f254;
	shfl.sync.bfly.b32	%r417|%p59, %r416, 1, 31, -1;
	mov.b32 	%f255, %r417;
	add.f32 	%f256, %f254, %f255;
	st.local.f32 	[%rd2+36], %f256;
	@%p49 bra 	$L__BB111_17;
	ld.local.f32 	%f257, [%rd20+32];
	shl.b32 	%r418, %r17, 2;
	add.s32 	%r419, %r15, %r418;
	mul.wide.u32 	%rd75, %r419, 4;
	add.s64 	%rd76, %rd1, %rd75;
	st.global.f32 	[%rd76], %f257;
$L__BB111_17:
	setp.gt.u32 	%p60, %r2, 1;
	ld.shared.f32 	%f258, [%r14+1280];
	add.f32 	%f259, %f258, %f354;
	mov.b32 	%r420, %f259;
	shfl.sync.bfly.b32	%r421|%p61, %r420, 16, 31, -1;
	mov.b32 	%f260, %r421;
	add.f32 	%f261, %f259, %f260;
	mov.b32 	%r422, %f261;
	shfl.sync.bfly.b32	%r423|%p62, %r422, 8, 31, -1;
	mov.b32 	%f262, %r423;
	add.f32 	%f263, %f261, %f262;
	mov.b32 	%r424, %f263;
	shfl.sync.bfly.b32	%r425|%p63, %r424, 4, 31, -1;
	mov.b32 	%f264, %r425;
	add.f32 	%f265, %f263, %f264;
	mov.b32 	%r426, %f265;
	shfl.sync.bfly.b32	%r427|%p64, %r426, 2, 31, -1;
	mov.b32 	%f266, %r427;
	add.f32 	%f267, %f265, %f266;
	mov.b32 	%r428, %f267;
	shfl.sync.bfly.b32	%r429|%p65, %r428, 1, 31, -1;
	mov.b32 	%f268, %r429;
	add.f32 	%f269, %f267, %f268;
	st.local.f32 	[%rd2+40], %f269;
	ld.shared.f32 	%f270, [%r14+1408];
	add.f32 	%f271, %f270, %f353;
	mov.b32 	%r430, %f271;
	shfl.sync.bfly.b32	%r431|%p66, %r430, 16, 31, -1;
	mov.b32 	%f272, %r431;
	add.f32 	%f273, %f271, %f272;
	mov.b32 	%r432, %f273;
	shfl.sync.bfly.b32	%r433|%p67, %r432, 8, 31, -1;
	mov.b32 	%f274, %r433;
	add.f32 	%f275, %f273, %f274;
	mov.b32 	%r434, %f275;
	shfl.sync.bfly.b32	%r435|%p68, %r434, 4, 31, -1;
	mov.b32 	%f276, %r435;
	add.f32 	%f277, %f275, %f276;
	mov.b32 	%r436, %f277;
	shfl.sync.bfly.b32	%r437|%p69, %r436, 2, 31, -1;
	mov.b32 	%f278, %r437;
	add.f32 	%f279, %f277, %f278;
	mov.b32 	%r438, %f279;
	shfl.sync.bfly.b32	%r439|%p70, %r438, 1, 31, -1;
	mov.b32 	%f280, %r439;
	add.f32 	%f281, %f279, %f280;
	st.local.f32 	[%rd2+44], %f281;
	@%p60 bra 	$L__BB111_19;
	ld.local.f32 	%f282, [%rd20+40];
	mad.lo.s32 	%r440, %r17, 5, %r15;
	mul.wide.u32 	%rd77, %r440, 4;
	add.s64 	%rd78, %rd1, %rd77;
	st.global.f32 	[%rd78], %f282;
$L__BB111_19:
	setp.gt.u32 	%p71, %r2, 1;
	ld.shared.f32 	%f283, [%r14+1536];
	add.f32 	%f284, %f283, %f352;
	mov.b32 	%r441, %f284;
	shfl.sync.bfly.b32	%r442|%p72, %r441, 16, 31, -1;
	mov.b32 	%f285, %r442;
	add.f32 	%f286, %f284, %f285;
	mov.b32 	%r443, %f286;
	shfl.sync.bfly.b32	%r444|%p73, %r443, 8, 31, -1;
	mov.b32 	%f287, %r444;
	add.f32 	%f288, %f286, %f287;
	mov.b32 	%r445, %f288;
	shfl.sync.bfly.b32	%r446|%p74, %r445, 4, 31, -1;
	mov.b32 	%f289, %r446;
	add.f32 	%f290, %f288, %f289;
	mov.b32 	%r447, %f290;
	shfl.sync.bfly.b32	%r448|%p75, %r447, 2, 31, -1;
	mov.b32 	%f291, %r448;
	add.f32 	%f292, %f290, %f291;
	mov.b32 	%r449, %f292;
	shfl.sync.bfly.b32	%r450|%p76, %r449, 1, 31, -1;
	mov.b32 	%f293, %r450;
	add.f32 	%f294, %f292, %f293;
	st.local.f32 	[%rd2+48], %f294;
	ld.shared.f32 	%f295, [%r14+1664];
	add.f32 	%f296, %f295, %f351;
	mov.b32 	%r451, %f296;
	shfl.sync.bfly.b32	%r452|%p77, %r451, 16, 31, -1;
	mov.b32 	%f297, %r452;
	add.f32 	%f298, %f296, %f297;
	mov.b32 	%r453, %f298;
	shfl.sync.bfly.b32	%r454|%p78, %r453, 8, 31, -1;
	mov.b32 	%f299, %r454;
	add.f32 	%f300, %f298, %f299;
	mov.b32 	%r455, %f300;
	shfl.sync.bfly.b32	%r456|%p79, %r455, 4, 31, -1;
	mov.b32 	%f301, %r456;
	add.f32 	%f302, %f300, %f301;
	mov.b32 	%r457, %f302;
	shfl.sync.bfly.b32	%r458|%p80, %r457, 2, 31, -1;
	mov.b32 	%f303, %r458;
	add.f32 	%f304, %f302, %f303;
	mov.b32 	%r459, %f304;
	shfl.sync.bfly.b32	%r460|%p81, %r459, 1, 31, -1;
	mov.b32 	%f305, %r460;
	add.f32 	%f306, %f304, %f305;
	st.local.f32 	[%rd2+52], %f306;
	@%p71 bra 	$L__BB111_21;
	ld.local.f32 	%f307, [%rd20+48];
	mad.lo.s32 	%r461, %r17, 6, %r15;
	mul.wide.u32 	%rd79, %r461, 4;
	add.s64 	%rd80, %rd1, %rd79;
	st.global.f32 	[%rd80], %f307;
$L__BB111_21:
	setp.gt.u32 	%p82, %r2, 1;
	ld.shared.f32 	%f308, [%r14+1792];
	add.f32 	%f309, %f308, %f350;
	mov.b32 	%r462, %f309;
	shfl.sync.bfly.b32	%r463|%p83, %r462, 16, 31, -1;
	mov.b32 	%f310, %r463;
	add.f32 	%f311, %f309, %f310;
	mov.b32 	%r464, %f311;
	shfl.sync.bfly.b32	%r465|%p84, %r464, 8, 31, -1;
	mov.b32 	%f312, %r465;
	add.f32 	%f313, %f311, %f312;
	mov.b32 	%r466, %f313;
	shfl.sync.bfly.b32	%r467|%p85, %r466, 4, 31, -1;
	mov.b32 	%f314, %r467;
	add.f32 	%f315, %f313, %f314;
	mov.b32 	%r468, %f315;
	shfl.sync.bfly.b32	%r469|%p86, %r468, 2, 31, -1;
	mov.b32 	%f316, %r469;
	add.f32 	%f317, %f315, %f316;
	mov.b32 	%r470, %f317;
	shfl.sync.bfly.b32	%r471|%p87, %r470, 1, 31, -1;
	mov.b32 	%f318, %r471;
	add.f32 	%f319, %f317, %f318;
	st.local.f32 	[%rd2+56], %f319;
	ld.shared.f32 	%f320, [%r14+1920];
	add.f32 	%f321, %f320, %f349;
	mov.b32 	%r472, %f321;
	shfl.sync.bfly.b32	%r473|%p88, %r472, 16, 31, -1;
	mov.b32 	%f322, %r473;
	add.f32 	%f323, %f321, %f322;
	mov.b32 	%r474, %f323;
	shfl.sync.bfly.b32	%r475|%p89, %r474, 8, 31, -1;
	mov.b32 	%f324, %r475;
	add.f32 	%f325, %f323, %f324;
	mov.b32 	%r476, %f325;
	shfl.sync.bfly.b32	%r477|%p90, %r476, 4, 31, -1;
	mov.b32 	%f326, %r477;
	add.f32 	%f327, %f325, %f326;
	mov.b32 	%r478, %f327;
	shfl.sync.bfly.b32	%r479|%p91, %r478, 2, 31, -1;
	mov.b32 	%f328, %r479;
	add.f32 	%f329, %f327, %f328;
	mov.b32 	%r480, %f329;
	shfl.sync.bfly.b32	%r481|%p92, %r480, 1, 31, -1;
	mov.b32 	%f330, %r481;
	add.f32 	%f331, %f329, %f330;
	st.local.f32 	[%rd2+60], %f331;
	@%p82 bra 	$L__BB111_23;
	ld.local.f32 	%f332, [%rd20+56];
	mad.lo.s32 	%r482, %r17, 7, %r15;
	mul.wide.u32 	%rd81, %r482, 4;
	add.s64 	%rd82, %rd1, %rd81;
	st.global.f32 	[%rd82], %f332;
$L__BB111_23:
	ret;

}
	// .globl	quantize_q8_1
.visible .entry quantize_q8_1(
	.param .u64 .ptr .align 1 quantize_q8_1_param_0,
	.param .u64 .ptr .align 1 quantize_q8_1_param_1,
	.param .u32 quantize_q8_1_param_2,
	.param .u32 quantize_q8_1_param_3
)
{
	.reg .pred 	%p<15>;
	.reg .b16 	%rs<3>;
	.reg .b32 	%r<40>;
	.reg .b32 	%f<37>;
	.reg .b64 	%rd<12>;

	ld.param.u64 	%rd2, [quantize_q8_1_param_0];
	ld.param.u64 	%rd3, [quantize_q8_1_param_1];
	ld.param.u32 	%r4, [quantize_q8_1_param_2];
	ld.param.u32 	%r5, [quantize_q8_1_param_3];
	mov.u32 	%r6, %ntid.x;
	mov.u32 	%r7, %ctaid.x;
	mov.u32 	%r8, %tid.x;
	mad.lo.s32 	%r1, %r6, %r7, %r8;
	setp.ge.s32 	%p1, %r1, %r5;
	@%p1 bra 	$L__BB112_7;
	mov.u32 	%r9, %ntid.y;
	mov.u32 	%r10, %ctaid.y;
	mov.u32 	%r11, %tid.y;
	mad.lo.s32 	%r2, %r9, %r10, %r11;
	mad.lo.s32 	%r3, %r5, %r2, %r1;
	setp.ge.s32 	%p2, %r1, %r4;
	mov.f32 	%f35, 0f00000000;
	@%p2 bra 	$L__BB112_3;
	mad.lo.s32 	%r12, %r4, %r2, %r1;
	cvta.to.global.u64 	%rd4, %rd2;
	mul.wide.s32 	%rd5, %r12, 4;
	add.s64 	%rd6, %rd4, %rd5;
	ld.global.nc.f32 	%f35, [%rd6];
$L__BB112_3:
	abs.f32 	%f9, %f35;
	mov.b32 	%r13, %f9;
	shfl.sync.bfly.b32	%r14|%p3, %r13, 16, 31, -1;
	mov.b32 	%f10, %r14;
	max.f32 	%f11, %f9, %f10;
	mov.b32 	%r15, %f11;
	shfl.sync.bfly.b32	%r16|%p4, %r15, 8, 31, -1;
	mov.b32 	%f12, %r16;
	max.f32 	%f13, %f11, %f12;
	mov.b32 	%r17, %f13;
	shfl.sync.bfly.b32	%r18|%p5, %r17, 4, 31, -1;
	mov.b32 	%f14, %r18;
	max.f32 	%f15, %f13, %f14;
	mov.b32 	%r19, %f15;
	shfl.sync.bfly.b32	%r20|%p6, %r19, 2, 31, -1;
	mov.b32 	%f16, %r20;
	max.f32 	%f17, %f15, %f16;
	mov.b32 	%r21, %f17;
	shfl.sync.bfly.b32	%r22|%p7, %r21, 1, 31, -1;
	mov.b32 	%f18, %r22;
	max.f32 	%f19, %f17, %f18;
	mov.b32 	%r23, %f35;
	shfl.sync.bfly.b32	%r24|%p8, %r23, 16, 31, -1;
	mov.b32 	%f20, %r24;
	add.f32 	%f21, %f35, %f20;
	mov.b32 	%r25, %f21;
	shfl.sync.bfly.b32	%r26|%p9, %r25, 8, 31, -1;
	mov.b32 	%f22, %r26;
	add.f32 	%f23, %f21, %f22;
	mov.b32 	%r27, %f23;
	shfl.sync.bfly.b32	%r28|%p10, %r27, 4, 31, -1;
	mov.b32 	%f24, %r28;
	add.f32 	%f25, %f23, %f24;
	mov.b32 	%r29, %f25;
	shfl.sync.bfly.b32	%r30|%p11, %r29, 2, 31, -1;
	mov.b32 	%f26, %r30;
	add.f32 	%f27, %f25, %f26;
	mov.b32 	%r31, %f27;
	shfl.sync.bfly.b32	%r32|%p12, %r31, 1, 31, -1;
	mov.b32 	%f28, %r32;
	add.f32 	%f3, %f27, %f28;
	div.rn.f32 	%f4, %f19, 0f42FE0000;
	setp.eq.f32 	%p13, %f19, 0f00000000;
	mov.f32 	%f36, 0f00000000;
	@%p13 bra 	$L__BB112_5;
	div.rn.f32 	%f29, %f35, %f4;
	mov.f32 	%f30, 0f3F000000;
	copysign.f32 	%f31, %f29, %f30;
	add.rz.f32 	%f32, %f29, %f31;
	cvt.rzi.f32.f32 	%f36, %f32;
$L__BB112_5:
	cvt.rzi.s32.f32 	%r33, %f36;
	shr.s32 	%r34, %r3, 31;
	shr.u32 	%r35, %r34, 27;
	add.s32 	%r36, %r3, %r35;
	and.b32  	%r37, %r36, -32;
	sub.s32 	%r38, %r3, %r37;
	shr.s32 	%r39, %r36, 5;
	cvta.to.global.u64 	%rd7, %rd3;
	mul.wide.s32 	%rd8, %r39, 36;
	add.s64 	%rd9, %rd7, %rd8;
	add.s64 	%rd1, %rd9, 4;
	cvt.s64.s32 	%rd10, %r38;
	add.s64 	%rd11, %rd1, %rd10;
	st.global.u8 	[%rd11], %r33;
	setp.gt.s32 	%p14, %r38, 0;
	@%p14 bra 	$L__BB112_7;
	// begin inline asm
	{  cvt.rn.f16.f32 %rs1, %f4;}

	// end inline asm
	st.global.u16 	[%rd1+-4], %rs1;
	// begin inline asm
	{  cvt.rn.f16.f32 %rs2, %f3;}

	// end inline asm
	st.global.u16 	[%rd1+-2], %rs2;
$L__BB112_7:
	ret;

}
	// .globl	mul_mat_q4_0
.visible .entry mul_mat_q4_0(
	.param .u64 .ptr .align 1 mul_mat_q4_0_param_0,
	.param .u64 .ptr .align 1 mul_mat_q4_0_param_1,
	.param .u64 .ptr .align 1 mul_mat_q4_0_param_2,
	.param .u32 mul_mat_q4_0_param_3,
	.param .u32 mul_mat_q4_0_param_4,
	.param .u32 mul_mat_q4_0_param_5,
	.param .u32 mul_mat_q4_0_param_6,
	.param .u32 mul_mat_q4_0_param_7
)
{
	.reg .pred 	%p<85>;
	.reg .b16 	%rs<73>;
	.reg .b32 	%r<5976>;
	.reg .b32 	%f<1355>;
	.reg .b64 	%rd<240>;
	// demoted variable
	.shared .align 4 .b8 _ZZN34_INTERNAL_c8396950_4_k_cu_1fba617b19allocate_tiles_q4_0ILi128EEEvPPiPP7__half2S2_S2_E9tile_x_qs[16896];
	// demoted variable
	.shared .align 4 .b8 _ZZN34_INTERNAL_c8396950_4_k_cu_1fba617b19allocate_tiles_q4_0ILi128EEEvPPiPP7__half2S2_S2_E8tile_x_d[4224];
	// demoted variable
	.shared .align 4 .b8 _ZZN34_INTERNAL_c8396950_4_k_cu_1fba617b9mul_mat_qILi32ELi2ELi4ELb1E10block_q4_0Li64ELi128ELi4EXadL_ZNS_19allocate_tiles_q4_0ILi128EEEvPPiPP7__half2S4_S4_EEXadL_ZNS_15load_tiles_q4_0ILi128ELi4ELb1EEEvPKvS3_S6_S3_S3_RKiSC_SC_SC_EELi4EXadL_ZNS_25vec_dot_q4_0_q8_1_mul_matEPSB_PKS5_SD_SD_SD_SF_SC_SC_SC_EEEEvSA_SA_PfiiiiiE9tile_y_qs[8192];
	// demoted variable
	.shared .align 4 .b8 _ZZN34_INTERNAL_c8396950_4_k_cu_1fba617b9mul_mat_qILi32ELi2ELi4ELb1E10block_q4_0Li64ELi128ELi4EXadL_ZNS_19allocate_tiles_q4_0ILi128EEEvPPiPP7__half2S4_S4_EEXadL_ZNS_15load_tiles_q4_0ILi128ELi4ELb1EEEvPKvS3_S6_S3_S3_RKiSC_SC_SC_EELi4EXadL_ZNS_25vec_dot_q4_0_q8_1_mul_matEPSB_PKS5_SD_SD_SD_SF_SC_SC_SC_EEEEvSA_SA_PfiiiiiE9tile_y_ds[1024];
	ld.param.u64 	%rd42, [mul_mat_q4_0_param_1];
	ld.param.u64 	%rd43, [mul_mat_q4_0_param_2];
	ld.param.u32 	%r122, [mul_mat_q4_0_param_3];
	ld.param.u32 	%r118, [mul_mat_q4_0_param_4];
	ld.param.u32 	%r119, [mul_mat_q4_0_param_5];
	ld.param.u32 	%r120, [mul_mat_q4_0_param_6];
	ld.param.u32 	%r121, [mul_mat_q4_0_param_7];
	cvta.to.global.u64 	%rd1, %rd42;
	cvta.to.global.u64 	%rd2, %rd43;
	shr.s32 	%r123, %r122, 31;
	shr.u32 	%r124, %r123, 27;
	add.s32 	%r125, %r122, %r124;
	shr.s32 	%r1, %r125, 5;
	mov.u32 	%r126, %ctaid.x;
	shl.b32 	%r2, %r126, 7;
	mov.u32 	%r127, %ctaid.y;
	shl.b32 	%r3, %r127, 6;
	setp.lt.s32 	%p1, %r122, 32;
	mov.f32 	%f1227, 0f00000000;
	mov.f32 	%f1228, %f1227;
	mov.f32 	%f1229, %f1227;
	mov.f32 	%f1230, %f1227;
	mov.f32 	%f1231, %f1227;
	mov.f32 	%f1232, %f1227;
	mov.f32 	%f1233, %f1227;
	mov.f32 	%f1234, %f1227;
	mov.f32 	%f1235, %f1227;
	mov.f32 	%f1236, %f1227;
	mov.f32 	%f1237, %f1227;
	mov.f32 	%f1238, %f1227;
	mov.f32 	%f1239, %f1227;
	mov.f32 	%f1240, %f1227;
	mov.f32 	%f1241, %f1227;
	mov.f32 	%f1242, %f1227;
	mov.f32 	%f1243, %f1227;
	mov.f32 	%f1244, %f1227;
	mov.f32 	%f1245, %f1227;
	mov.f32 	%f1246, %f1227;
	mov.f32 	%f1247, %f1227;
	mov.f32 	%f1248, %f1227;
	mov.f32 	%f1249, %f1227;
	mov.f32 	%f1250, %f1227;
	mov.f32 	%f1251, %f1227;
	mov.f32 	%f1252, %f1227;
	mov.f32 	%f1253, %f1227;
	mov.f32 	%f1254, %f1227;
	mov.f32 	%f1255, %f1227;
	mov.f32 	%f1256, %f1227;
	mov.f32 	%f1257, %f1227;
	mov.f32 	%f1258, %f1227;
	mov.f32 	%f1259, %f1227;
	mov.f32 	%f1260, %f1227;
	mov.f32 	%f1261, %f1227;
	mov.f32 	%f1262, %f1227;
	mov.f32 	%f1263, %f1227;
	mov.f32 	%f1264, %f1227;
	mov.f32 	%f1265, %f1227;
	mov.f32 	%f1266, %f1227;
	mov.f32 	%f1267, %f1227;
	mov.f32 	%f1268, %f1227;
	mov.f32 	%f1269, %f1227;
	mov.f32 	%f1270, %f1227;
	mov.f32 	%f1271, %f1227;
	mov.f32 	%f1272, %f1227;
	mov.f32 	%f1273, %f1227;
	mov.f32 	%f1274, %f1227;
	mov.f32 	%f1275, %f1227;
	mov.f32 	%f1276, %f1227;
	mov.f32 	%f1277, %f1227;
	mov.f32 	%f1278, %f1227;
	mov.f32 	%f1279, %f1227;
	mov.f32 	%f1280, %f1227;
	mov.f32 	%f1281, %f1227;
	mov.f32 	%f1282, %f1227;
	mov.f32 	%f1283, %f1227;
	mov.f32 	%f1284, %f1227;
	mov.f32 	%f1285, %f1227;
	mov.f32 	%f1286, %f1227;
	mov.f32 	%f1287, %f1227;
	mov.f32 	%f1288, %f1227;
	mov.f32 	%f1289, %f1227;
	mov.f32 	%f1290, %f1227;
	@%p1 bra 	$L__BB113_7;
	shr.s32 	%r129, %r120, 31;
	shr.u32 	%r130, %r129, 27;
	add.s32 	%r131, %r120, %r130;
	shr.s32 	%r132, %r131, 5;
	mov.u32 	%r133, %tid.y;
	not.b32 	%r134, %r2;
	add.s32 	%r135, %r118, %r134;
	mov.u32 	%r136, %tid.x;
	shr.u32 	%r137, %r136, 2;
	cvt.u64.u32 	%rd44, %r137;
	shl.b32 	%r138, %r136, 2;
	and.b32  	%r139, %r136, 7;
	shl.b32 	%r4, %r133, 2;
	shr.u32 	%r5, %r136, 3;
	add.s32 	%r140, %r5, %r4;
	cvt.u64.u32 	%rd45, %r139;
	add.s32 	%r141, %r3, %r133;
	add.s32 	%r142, %r119, -1;
	and.b32  	%r143, %r136, 31;
	and.b32  	%r144, %r138, 28;
	cvt.u64.u32 	%rd46, %r144;
	add.s64 	%rd3, %rd1, %rd46;
	shl.b32 	%r145, %r133, 3;
	add.s32 	%r146, %r137, %r145;
	and.b32  	%r6, %r136, 3;
	min.s32 	%r147, %r133, %r135;
	mul.lo.s32 	%r148, %r147, %r1;
	cvt.s64.s32 	%rd47, %r148;
	add.s64 	%rd4, %rd47, %rd44;
	mad.lo.s32 	%r149, %r147, 33, %r136;
	shl.b32 	%r150, %r149, 2;
	mov.u32 	%r151, _ZZN34_INTERNAL_c8396950_4_k_cu_1fba617b19allocate_tiles_q4_0ILi128EEEvPPiPP7__half2S2_S2_E9tile_x_qs;
	add.s32 	%r7, %r151, %r150;
	add.s32 	%r152, %r133, 4;
	min.s32 	%r8, %r152, %r135;
	mad.lo.s32 	%r153, %r8, 33, %r136;
	shl.b32 	%r154, %r153, 2;
	add.s32 	%r9, %r151, %r154;
	add.s32 	%r155, %r133, 8;
	min.s32 	%r10, %r155, %r135;
	mad.lo.s32 	%r156, %r10, 33, %r136;
	shl.b32 	%r157, %r156, 2;
	add.s32 	%r11, %r151, %r157;
	add.s32 	%r158, %r133, 12;
	min.s32 	%r12, %r158, %r135;
	mad.lo.s32 	%r159, %r12, 33, %r136;
	shl.b32 	%r160, %r159, 2;
	add.s32 	%r13, %r151, %r160;
	add.s32 	%r161, %r133, 16;
	min.s32 	%r162, %r161, %r135;
	mul.lo.s32 	%r163, %r162, %r1;
	cvt.s64.s32 	%rd48, %r163;
	add.s64 	%rd5, %rd48, %rd44;
	mad.lo.s32 	%r164, %r162, 33, %r136;
	shl.b32 	%r165, %r164, 2;
	add.s32 	%r14, %r151, %r165;
	add.s32 	%r166, %r133, 20;
	min.s32 	%r167, %r166, %r135;
	mul.lo.s32 	%r168, %r167, %r1;
	cvt.s64.s32 	%rd49, %r168;
	add.s64 	%rd6, %rd49, %rd44;
	mad.lo.s32 	%r169, %r167, 33, %r136;
	shl.b32 	%r170, %r169, 2;
	add.s32 	%r15, %r151, %r170;
	add.s32 	%r171, %r133, 24;
	min.s32 	%r16, %r171, %r135;
	mad.lo.s32 	%r172, %r16, 33, %r136;
	shl.b32 	%r173, %r172, 2;
	add.s32 	%r17, %r151, %r173;
	add.s32 	%r174, %r133, 28;
	min.s32 	%r18, %r174, %r135;
	mad.lo.s32 	%r175, %r18, 33, %r136;
	shl.b32 	%r176, %r175, 2;
	add.s32 	%r19, %r151, %r176;
	add.s32 	%r177, %r133, 32;
	min.s32 	%r20, %r177, %r135;
	mad.lo.s32 	%r178, %r20, 33, %r136;
	shl.b32 	%r179, %r178, 2;
	add.s32 	%r21, %r151, %r179;
	add.s32 	%r180, %r133, 36;
	min.s32 	%r22, %r180, %r135;
	mad.lo.s32 	%r181, %r22, 33, %r136;
	shl.b32 	%r182, %r181, 2;
	add.s32 	%r23, %r151, %r182;
	add.s32 	%r183, %r133, 40;
	min.s32 	%r24, %r183, %r135;
	mad.lo.s32 	%r184, %r24, 33, %r136;
	shl.b32 	%r185, %r184, 2;
	add.s32 	%r25, %r151, %r185;
	add.s32 	%r186, %r133, 44;
	min.s32 	%r26, %r186, %r135;
	mad.lo.s32 	%r187, %r26, 33, %r136;
	shl.b32 	%r188, %r187, 2;
	add.s32 	%r27, %r151, %r188;
	add.s32 	%r189, %r133, 48;
	min.s32 	%r190, %r189, %r135;
	mul.lo.s32 	%r191, %r190, %r1;
	cvt.s64.s32 	%rd50, %r191;
	add.s64 	%rd7, %rd50, %rd44;
	mad.lo.s32 	%r192, %r190, 33, %r136;
	shl.b32 	%r193, %r192, 2;
	add.s32 	%r28, %r151, %r193;
	add.s32 	%r194, %r133, 52;
	min.s32 	%r195, %r194, %r135;
	mul.lo.s32 	%r196, %r195, %r1;
	cvt.s64.s32 	%rd51, %r196;
	add.s64 	%rd8, %rd51, %rd44;
	mad.lo.s32 	%r197, %r195, 33, %r136;
	shl.b32 	%r198, %r197, 2;
	add.s32 	%r29, %r151, %r198;
	add.s32 	%r199, %r133, 56;
	min.s32 	%r200, %r199, %r135;
	mul.lo.s32 	%r201, %r200, %r1;
	cvt.s64.s32 	%rd52, %r201;
	add.s64 	%rd9, %rd52, %rd44;
	mad.lo.s32 	%r202, %r200, 33, %r136;
	shl.b32 	%r203, %r202, 2;
	add.s32 	%r30, %r151, %r203;
	add.s32 	%r204, %r133, 60;
	min.s32 	%r205, %r204, %r135;
	mul.lo.s32 	%r206, %r205, %r1;
	cvt.s64.s32 	%rd53, %r206;
	add.s64 	%rd10, %rd53, %rd44;
	mad.lo.s32 	%r207, %r205, 33, %r136;
	shl.b32 	%r208, %r207, 2;
	add.s32 	%r31, %r151, %r208;
	add.s32 	%r209, %r133, 64;
	min.s32 	%r210, %r209, %r135;
	mul.lo.s32 	%r211, %r210, %r1;
	cvt.s64.s32 	%rd54, %r211;
	add.s64 	%rd11, %rd54, %rd44;
	mad.lo.s32 	%r212, %r210, 33, %r136;
	shl.b32 	%r213, %r212, 2;
	add.s32 	%r32, %r151, %r213;
	add.s32 	%r214, %r133, 68;
	min.s32 	%r33, %r214, %r135;
	mad.lo.s32 	%r215, %r33, 33, %r136;
	shl.b32 	%r216, %r215, 2;
	add.s32 	%r34, %r151, %r216;
	add.s32 	%r217, %r133, 72;
	min.s32 	%r35, %r217, %r135;
	mad.lo.s32 	%r218, %r35, 33, %r136;
	shl.b32 	%r219, %r218, 2;
	add.s32 	%r36, %r151, %r219;
	add.s32 	%r220, %r133, 76;
	min.s32 	%r37, %r220, %r135;
	mad.lo.s32 	%r221, %r37, 33, %r136;
	shl.b32 	%r222, %r221, 2;
	add.s32 	%r38, %r151, %r222;
	add.s32 	%r223, %r133, 80;
	min.s32 	%r39, %r223, %r135;
	mad.lo.s32 	%r224, %r39, 33, %r136;
	shl.b32 	%r225, %r224, 2;
	add.s32 	%r40, %r151, %r225;
	add.s32 	%r226, %r133, 84;
	min.s32 	%r41, %r226, %r135;
	mad.lo.s32 	%r227, %r41, 33, %r136;
	shl.b32 	%r228, %r227, 2;
	add.s32 	%r42, %r151, %r228;
	add.s32 	%r229, %r133, 88;
	min.s32 	%r43, %r229, %r135;
	mad.lo.s32 	%r230, %r43, 33, %r136;
	shl.b32 	%r231, %r230, 2;
	add.s32 	%r44, %r151, %r231;
	add.s32 	%r232, %r133, 92;
	min.s32 	%r45, %r232, %r135;
	mad.lo.s32 	%r233, %r45, 33, %r136;
	shl.b32 	%r234, %r233, 2;
	add.s32 	%r46, %r151, %r234;
	add.s32 	%r235, %r133, 96;
	min.s32 	%r47, %r235, %r135;
	mad.lo.s32 	%r236, %r47, 33, %r136;
	shl.b32 	%r237, %r236, 2;
	add.s32 	%r48, %r151, %r237;
	add.s32 	%r238, %r133, 100;
	min.s32 	%r49, %r238, %r135;
	mad.lo.s32 	%r239, %r49, 33, %r136;
	shl.b32 	%r240, %r239, 2;
	add.s32 	%r50, %r151, %r240;
	add.s32 	%r241, %r133, 104;
	min.s32 	%r51, %r241, %r135;
	mad.lo.s32 	%r242, %r51, 33, %r136;
	shl.b32 	%r243, %r242, 2;
	add.s32 	%r52, %r151, %r243;
	add.s32 	%r244, %r133, 108;
	min.s32 	%r53, %r244, %r135;
	mad.lo.s32 	%r245, %r53, 33, %r136;
	shl.b32 	%r246, %r245, 2;
	add.s32 	%r54, %r151, %r246;
	add.s32 	%r247, %r133, 112;
	min.s32 	%r248, %r247, %r135;
	mul.lo.s32 	%r249, %r248, %r1;
	cvt.s64.s32 	%rd55, %r249;
	add.s64 	%rd12, %rd55, %rd44;
	mad.lo.s32 	%r250, %r248, 33, %r136;
	shl.b32 	%r251, %r250, 2;
	add.s32 	%r55, %r151, %r251;
	add.s32 	%r252, %r133, 116;
	min.s32 	%r253, %r252, %r135;
	mul.lo.s32 	%r254, %r253, %r1;
	cvt.s64.s32 	%rd56, %r254;
	add.s64 	%rd13, %rd56, %rd44;
	mad.lo.s32 	%r255, %r253, 33, %r136;
	shl.b32 	%r256, %r255, 2;
	add.s32 	%r56, %r151, %r256;
	add.s32 	%r257, %r133, 120;
	min.s32 	%r258, %r257, %r135;
	mul.lo.s32 	%r259, %r258, %r1;
	cvt.s64.s32 	%rd57, %r259;
	add.s64 	%rd14, %rd57, %rd44;
	mad.lo.s32 	%r260, %r258, 33, %r136;
	shl.b32 	%r261, %r260, 2;
	add.s32 	%r57, %r151, %r261;
	add.s32 	%r262, %r133, 124;
	min.s32 	%r263, %r262, %r135;
	mul.lo.s32 	%r264, %r263, %r1;
	cvt.s64.s32 	%rd58, %r264;
	add.s64 	%rd15, %rd58, %rd44;
	mad.lo.s32 	%r265, %r263, 33, %r136;
	shl.b32 	%r266, %r265, 2;
	add.s32 	%r58, %r151, %r266;
	min.s32 	%r267, %r140, %r135;
	mul.lo.s32 	%r268, %r267, %r1;
	cvt.s64.s32 	%rd59, %r268;
	add.s64 	%rd16, %rd59, %rd45;
	shl.b32 	%r269, %r267, 3;
	shr.s32 	%r270, %r267, 31;
	shr.u32 	%r271, %r270, 30;
	add.s32 	%r272, %r267, %r271;
	shr.u32 	%r273, %r272, 2;
	add.s32 	%r274, %r273, %r139;
	add.s32 	%r275, %r274, %r269;
	shl.b32 	%r276, %r275, 2;
	mov.u32 	%r277, _ZZN34_INTERNAL_c8396950_4_k_cu_1fba617b19allocate_tiles_q4_0ILi128EEEvPPiPP7__half2S2_S2_E8tile_x_d;
	add.s32 	%r59, %r277, %r276;
	add.s32 	%r278, %r140, 16;
	min.s32 	%r279, %r278, %r135;
	mul.lo.s32 	%r280, %r279, %r1;
	cvt.s64.s32 	%rd60, %r280;
	add.s64 	%rd17, %rd60, %rd45;
	shl.b32 	%r281, %r279, 3;
	shr.s32 	%r282, %r279, 31;
	shr.u32 	%r283, %r282, 30;
	add.s32 	%r284, %r279, %r283;
	shr.u32 	%r285, %r284, 2;
	add.s32 	%r286, %r285, %r139;
	add.s32 	%r287, %r286, %r281;
	shl.b32 	%r288, %r287, 2;
	add.s32 	%r60, %r277, %r288;
	add.s32 	%r289, %r140, 32;
	min.s32 	%r290, %r289, %r135;
	mul.lo.s32 	%r291, %r290, %r1;
	cvt.s64.s32 	%rd61, %r291;
	add.s64 	%rd18, %rd61, %rd45;
	shl.b32 	%r292, %r290, 3;
	shr.s32 	%r293, %r290, 31;
	shr.u32 	%r294, %r293, 30;
	add.s32 	%r295, %r290, %r294;
	shr.u32 	%r296, %r295, 2;
	add.s32 	%r297, %r296, %r139;
	add.s32 	%r298, %r297, %r292;
	shl.b32 	%r299, %r298, 2;
	add.s32 	%r61, %r277, %r299;
	add.s32 	%r300, %r140, 48;
	min.s32 	%r301, %r300, %r135;
	mul.lo.s32 	%r302, %r301, %r1;
	cvt.s64.s32 	%rd62, %r302;
	add.s64 	%rd19, %rd62, %rd45;
	shl.b32 	%r303, %r301, 3;
	shr.s32 	%r304, %r301, 31;
	shr.u32 	%r305, %r304, 30;
	add.s32 	%r306, %r301, %r305;
	shr.u32 	%r307, %r306, 2;
	add.s32 	%r308, %r307, %r139;
	add.s32 	%r309, %r308, %r303;
	shl.b32 	%r310, %r309, 2;
	add.s32 	%r62, %r277, %r310;
	add.s32 	%r311, %r140, 64;
	min.s32 	%r312, %r311, %r135;
	mul.lo.s32 	%r313, %r312, %r1;
	cvt.s64.s32 	%rd63, %r313;
	add.s64 	%rd20, %rd63, %rd45;
	shl.b32 	%r314, %r312, 3;
	shr.s32 	%r315, %r312, 31;
	shr.u32 	%r316, %r315, 30;
	add.s32 	%r317, %r312, %r316;
	shr.u32 	%r318, %r317, 2;
	add.s32 	%r319, %r318, %r139;
	add.s32 	%r320, %r319, %r314;
	shl.b32 	%r321, %r320, 2;
	add.s32 	%r63, %r277, %r321;
	add.s32 	%r322, %r140, 80;
	min.s32 	%r323, %r322, %r135;
	mul.lo.s32 	%r324, %r323, %r1;
	cvt.s64.s32 	%rd64, %r324;
	add.s64 	%rd21, %rd64, %rd45;
	shl.b32 	%r325, %r323, 3;
	shr.s32 	%r326, %r323, 31;
	shr.u32 	%r327, %r326, 30;
	add.s32 	%r328, %r323, %r327;
	shr.u32 	%r329, %r328, 2;
	add.s32 	%r330, %r329, %r139;
	add.s32 	%r331, %r330, %r325;
	shl.b32 	%r332, %r331, 2;
	add.s32 	%r64, %r277, %r332;
	add.s32 	%r333, %r140, 96;
	min.s32 	%r334, %r333, %r135;
	mul.lo.s32 	%r335, %r334, %r1;
	cvt.s64.s32 	%rd65, %r335;
	add.s64 	%rd22, %rd65, %rd45;
	shl.b32 	%r336, %r334, 3;
	shr.s32 	%r337, %r334, 31;
	shr.u32 	%r338, %r337, 30;
	add.s32 	%r339, %r334, %r338;
	shr.u32 	%r340, %r339, 2;
	add.s32 	%r341, %r340, %r139;
	add.s32 	%r342, %r341, %r336;
	shl.b32 	%r343, %r342, 2;
	add.s32 	%r65, %r277, %r343;
	add.s32 	%r344, %r140, 112;
	min.s32 	%r66, %r344, %r135;
	shl.b32 	%r345, %r66, 3;
	shr.s32 	%r346, %r66, 31;
	shr.u32 	%r347, %r346, 30;
	add.s32 	%r348, %r66, %r347;
	shr.u32 	%r349, %r348, 2;
	add.s32 	%r350, %r349, %r139;
	add.s32 	%r351, %r350, %r345;
	shl.b32 	%r352, %r351, 2;
	add.s32 	%r67, %r277, %r352;
	min.u32 	%r353, %r141, %r142;
	mul.lo.s32 	%r68, %r353, %r132;
	shl.b32 	%r69, %r133, 5;
	or.b32  	%r354, %r69, %r143;
	shl.b32 	%r355, %r354, 2;
	mov.u32 	%r356, _ZZN34_INTERNAL_c8396950_4_k_cu_1fba617b9mul_mat_qILi32ELi2ELi4ELb1E10block_q4_0Li64ELi128ELi4EXadL_ZNS_19allocate_tiles_q4_0ILi128EEEvPPiPP7__half2S4_S4_EEXadL_ZNS_15load_tiles_q4_0ILi128ELi4ELb1EEEvPKvS3_S6_S3_S3_RKiSC_SC_SC_EELi4EXadL_ZNS_25vec_dot_q4_0_q8_1_mul_matEPSB_PKS5_SD_SD_SD_SF_SC_SC_SC_EEEEvSA_SA_PfiiiiiE9tile_y_qs;
	add.s32 	%r70, %r356, %r355;
	add.s32 	%r357, %r141, 4;
	min.u32 	%r358, %r357, %r142;
	mul.lo.s32 	%r71, %r358, %r132;
	add.s32 	%r359, %r141, 8;
	min.u32 	%r360, %r359, %r142;
	mul.lo.s32 	%r72, %r360, %r132;
	add.s32 	%r361, %r141, 12;
	min.u32 	%r362, %r361, %r142;
	mul.lo.s32 	%r73, %r362, %r132;
	add.s32 	%r363, %r141, 16;
	min.u32 	%r364, %r363, %r142;
	mul.lo.s32 	%r74, %r364, %r132;
	add.s32 	%r365, %r141, 20;
	min.u32 	%r366, %r365, %r142;
	mul.lo.s32 	%r75, %r366, %r132;
	add.s32 	%r367, %r141, 24;
	min.u32 	%r368, %r367, %r142;
	mul.lo.s32 	%r76, %r368, %r132;
	add.s32 	%r369, %r141, 28;
	min.u32 	%r370, %r369, %r142;
	mul.lo.s32 	%r77, %r370, %r132;
	add.s32 	%r371, %r141, 32;
	min.u32 	%r372, %r371, %r142;
	mul.lo.s32 	%r78, %r372, %r132;
	add.s32 	%r373, %r141, 36;
	min.u32 	%r374, %r373, %r142;
	mul.lo.s32 	%r79, %r374, %r132;
	add.s32 	%r375, %r141, 40;
	min.u32 	%r376, %r375, %r142;
	mul.lo.s32 	%r80, %r376, %r132;
	add.s32 	%r377, %r141, 44;
	min.u32 	%r378, %r377, %r142;
	mul.lo.s32 	%r81, %r378, %r132;
	add.s32 	%r379, %r141, 48;
	min.u32 	%r380, %r379, %r142;
	mul.lo.s32 	%r82, %r380, %r132;
	add.s32 	%r381, %r141, 52;
	min.u32 	%r382, %r381, %r142;
	mul.lo.s32 	%r83, %r382, %r132;
	add.s32 	%r383, %r141, 56;
	min.u32 	%r384, %r383, %r142;
	mul.lo.s32 	%r84, %r384, %r132;
	add.s32 	%r385, %r141, 60;
	min.u32 	%r386, %r385, %r142;
	mul.lo.s32 	%r85, %r386, %r132;
	and.b32  	%r387, %r146, 63;
	add.s32 	%r388, %r3, %r387;
	min.s32 	%r389, %r388, %r142;
	mul.lo.s32 	%r86, %r389, %r132;
	shl.b32 	%r390, %r146, 4;
	and.b32  	%r391, %r390, 1008;
	and.b32  	%r392, %r138, 12;
	or.b32  	%r393, %r391, %r392;
	mov.u32 	%r394, _ZZN34_INTERNAL_c8396950_4_k_cu_1fba617b9mul_mat_qILi32ELi2ELi4ELb1E10block_q4_0Li64ELi128ELi4EXadL_ZNS_19allocate_tiles_q4_0ILi128EEEvPPiPP7__half2S4_S4_EEXadL_ZNS_15load_tiles_q4_0ILi128ELi4ELb1EEEvPKvS3_S6_S3_S3_RKiSC_SC_SC_EELi4EXadL_ZNS_25vec_dot_q4_0_q8_1_mul_matEPSB_PKS5_SD_SD_SD_SF_SC_SC_SC_EEEEvSA_SA_PfiiiiiE9tile_y_ds;
	add.s32 	%r87, %r394, %r393;
	xor.b32  	%r395, %r387, 32;
	add.s32 	%r396, %r3, %r395;
	min.s32 	%r397, %r396, %r142;
	mul.lo.s32 	%r88, %r397, %r132;
	xor.b32  	%r398, %r391, 512;
	or.b32  	%r399, %r398, %r392;
	add.s32 	%r89, %r394, %r399;
	add.s32 	%r400, %r136, 96;
	shr.u32 	%r401, %r400, 2;
	mul.lo.s32 	%r90, %r400, 33;
	shl.b32 	%r402, %r136, 3;
	add.s32 	%r91, %r137, %r402;
	add.s32 	%r92, %r136, 32;
	shl.b32 	%r403, %r92, 3;
	shr.u32 	%r404, %r92, 2;
	add.s32 	%r93, %r404, %r403;
	add.s32 	%r405, %r136, 64;
	shl.b32 	%r406, %r405, 3;
	shr.u32 	%r407, %r405, 2;
	add.s32 	%r94, %r407, %r406;
	shl.b32 	%r408, %r400, 3;
	add.s32 	%r95, %r401, %r408;
	mov.b32 	%r5973, 0;
	mov.f32 	%f1227, 0f00000000;
$L__BB113_2:
	ld.param.u64 	%rd239, [mul_mat_q4_0_param_0];
	mov.u32 	%r410, %tid.x;
	shl.b32 	%r411, %r410, 2;
	and.b32  	%r412, %r411, 12;
	cvt.u64.u32 	%rd66, %r412;
	cvt.u64.u32 	%rd67, %r5973;
	mul.lo.s32 	%r413, %r1, %r2;
	cvt.s64.s32 	%rd68, %r413;
	add.s64 	%rd69, %rd67, %rd68;
	cvta.to.global.u64 	%rd70, %rd239;
	mad.lo.s64 	%rd71, %rd69, 18, %rd70;
	add.s64 	%rd72, %rd71, %rd66;
	mad.lo.s64 	%rd73, %rd4, 18, %rd72;
	ld.global.nc.u16 	%rs9, [%rd73+2];
	cvt.u32.u16 	%r414, %rs9;
	ld.global.nc.u16 	%rs10, [%rd73+4];
	cvt.u32.u16 	%r415, %rs10;
	shl.b32 	%r416, %r415, 16;
	or.b32  	%r417, %r416, %r414;
	st.shared.u32 	[%r7], %r417;
	mul.lo.s32 	%r418, %r8, %r1;
	cvt.s64.s32 	%rd74, %r418;
	shr.u32 	%r419, %r410, 2;
	cvt.u64.u32 	%rd75, %r419;
	add.s64 	%rd76, %rd74, %rd75;
	mad.lo.s64 	%rd77, %rd76, 18, %rd72;
	ld.global.nc.u16 	%rs11, [%rd77+2];
	cvt.u32.u16 	%r420, %rs11;
	ld.global.nc.u16 	%rs12, [%rd77+4];
	cvt.u32.u16 	%r421, %rs12;
	shl.b32 	%r422, %r421, 16;
	or.b32  	%r423, %r422, %r420;
	st.shared.u32 	[%r9], %r423;
	mul.lo.s32 	%r424, %r10, %r1;
	cvt.s64.s32 	%rd78, %r424;
	add.s64 	%rd79, %rd78, %rd75;
	mad.lo.s64 	%rd80, %rd79, 18, %rd72;
	ld.global.nc.u16 	%rs13, [%rd80+2];
	cvt.u32.u16 	%r425, %rs13;
	ld.global.nc.u16 	%rs14, [%rd80+4];
	cvt.u32.u16 	%r426, %rs14;
	shl.b32 	%r427, %r426, 16;
	or.b32  	%r428, %r427, %r425;
	st.shared.u32 	[%r11], %r428;
	mul.lo.s32 	%r429, %r12, %r1;
	cvt.s64.s32 	%rd81, %r429;
	add.s64 	%rd82, %rd81, %rd75;
	mad.lo.s64 	%rd83, %rd82, 18, %rd72;
	ld.global.nc.u16 	%rs15, [%rd83+2];
	cvt.u32.u16 	%r430, %rs15;
	ld.global.nc.u16 	%rs16, [%rd83+4];
	cvt.u32.u16 	%r431, %rs16;
	shl.b32 	%r432, %r431, 16;
	or.b32  	%r433, %r432, %r430;
	st.shared.u32 	[%r13], %r433;
	mad.lo.s64 	%rd84, %rd5, 18, %rd72;
	ld.global.nc.u16 	%rs17, [%rd84+2];
	cvt.u32.u16 	%r434, %rs17;
	ld.global.nc.u16 	%rs18, [%rd84+4];
	cvt.u32.u16 	%r435, %rs18;
	shl.b32 	%r436, %r435, 16;
	or.b32  	%r437, %r436, %r434;
	st.shared.u32 	[%r14], %r437;
	mad.lo.s64 	%rd85, %rd6, 18, %rd72;
	ld.global.nc.u16 	%rs19, [%rd85+2];
	cvt.u32.u16 	%r438, %rs19;
	ld.global.nc.u16 	%rs20, [%rd85+4];
	cvt.u32.u16 	%r439, %rs20;
	shl.b32 	%r440, %r439, 16;
	or.b32  	%r441, %r440, %r438;
	st.shared.u32 	[%r15], %r441;
	mul.lo.s32 	%r442, %r16, %r1;
	cvt.s64.s32 	%rd86, %r442;
	add.s64 	%rd87, %rd86, %rd75;
	mad.lo.s64 	%rd88, %rd87, 18, %rd72;
	ld.global.nc.u16 	%rs21, [%rd88+2];
	cvt.u32.u16 	%r443, %rs21;
	ld.global.nc.u16 	%rs22, [%rd88+4];
	cvt.u32.u16 	%r444, %rs22;
	shl.b32 	%r445, %r444, 16;
	or.b32  	%r446, %r445, %r443;
	st.shared.u32 	[%r17], %r446;
	mul.lo.s32 	%r447, %r18, %r1;
	cvt.s64.s32 	%rd89, %r447;
	add.s64 	%rd90, %rd89, %rd75;
	mad.lo.s64 	%rd91, %rd90, 18, %rd72;
	ld.global.nc.u16 	%rs23, [%rd91+2];
	cvt.u32.u16 	%r448, %rs23;
	ld.global.nc.u16 	%rs24, [%rd91+4];
	cvt.u32.u16 	%r449, %rs24;
	shl.b32 	%r450, %r449, 16;
	or.b32  	%r451, %r450, %r448;
	st.shared.u32 	[%r19], %r451;
	mul.lo.s32 	%r452, %r20, %r1;
	cvt.s64.s32 	%rd92, %r452;
	add.s64 	%rd93, %rd92, %rd75;
	mad.lo.s64 	%rd94, %rd93, 18, %rd72;
	ld.global.nc.u16 	%rs25, [%rd94+2];
	cvt.u32.u16 	%r453, %rs25;
	ld.global.nc.u16 	%rs26, [%rd94+4];
	cvt.u32.u16 	%r454, %rs26;
	shl.b32 	%r455, %r454, 16;
	or.b32  	%r456, %r455, %r453;
	st.shared.u32 	[%r21], %r456;
	mul.lo.s32 	%r457, %r22, %r1;
	cvt.s64.s32 	%rd95, %r457;
	add.s64 	%rd96, %rd95, %rd75;
	mad.lo.s64 	%rd97, %rd96, 18, %rd72;
	ld.global.nc.u16 	%rs27, [%rd97+2];
	cvt.u32.u16 	%r458, %rs27;
	ld.global.nc.u16 	%rs28, [%rd97+4];
	cvt.u32.u16 	%r459, %rs28;
	shl.b32 	%r460, %r459, 16;
	or.b32  	%r461, %r460, %r458;
	st.shared.u32 	[%r23], %r461;
	mul.lo.s32 	%r462, %r24, %r1;
	cvt.s64.s32 	%rd98, %r462;
	add.s64 	%rd99, %rd98, %rd75;
	mad.lo.s64 	%rd100, %rd99, 18, %rd72;
	ld.global.nc.u16 	%rs29, [%rd100+2];
	cvt.u32.u16 	%r463, %rs29;
	ld.global.nc.u16 	%rs30, [%rd100+4];
	cvt.u32.u16 	%r464, %rs30;
	shl.b32 	%r465, %r464, 16;
	or.b32  	%r466, %r465, %r463;
	st.shared.u32 	[%r25], %r466;
	mul.lo.s32 	%r467, %r26, %r1;
	cvt.s64.s32 	%rd101, %r467;
	add.s64 	%rd102, %rd101, %rd75;
	mad.lo.s64 	%rd103, %rd102, 18, %rd72;
	ld.global.nc.u16 	%rs31, [%rd103+2];
	cvt.u32.u16 	%r468, %rs31;
	ld.global.nc.u16 	%rs32, [%rd103+4];
	cvt.u32.u16 	%r469, %rs32;
	shl.b32 	%r470, %r469, 16;
	or.b32  	%r471, %r470, %r468;
	st.shared.u32 	[%r27], %r471;
	mad.lo.s64 	%rd104, %rd7, 18, %rd72;
	ld.global.nc.u16 	%rs33, [%rd104+2];
	cvt.u32.u16 	%r472, %rs33;
	ld.global.nc.u16 	%rs34, [%rd104+4];
	cvt.u32.u16 	%r473, %rs34;
	shl.b32 	%r474, %r473, 16;
	or.b32  	%r475, %r474, %r472;
	st.shared.u32 	[%r28], %r475;
	mad.lo.s64 	%rd105, %rd8, 18, %rd72;
	ld.global.nc.u16 	%rs35, [%rd105+2];
	cvt.u32.u16 	%r476, %rs35;
	ld.global.nc.u16 	%rs36, [%rd105+4];
	cvt.u32.u16 	%r477, %rs36;
	shl.b32 	%r478, %r477, 16;
	or.b32  	%r479, %r478, %r476;
	st.shared.u32 	[%r29], %r479;
	mad.lo.s64 	%rd106, %rd9, 18, %rd72;
	ld.global.nc.u16 	%rs37, [%rd106+2];
	cvt.u32.u16 	%r480, %rs37;
	ld.global.nc.u16 	%rs38, [%rd106+4];
	cvt.u32.u16 	%r481, %rs38;
	shl.b32 	%r482, %r481, 16;
	or.b32  	%r483, %r482, %r480;
	st.shared.u32 	[%r30], %r483;
	mad.lo.s64 	%rd107, %rd10, 18, %rd72;
	ld.global.nc.u16 	%rs39, [%rd107+2];
	cvt.u32.u16 	%r484, %rs39;
	ld.global.nc.u16 	%rs40, [%rd107+4];
	cvt.u32.u16 	%r485, %rs40;
	shl.b32 	%r486, %r485, 16;
	or.b32  	%r487, %r486, %r484;
	st.shared.u32 	[%r31], %r487;
	mad.lo.s64 	%rd108, %rd11, 18, %rd72;
	ld.global.nc.u16 	%rs41, [%rd108+2];
	cvt.u32.u16 	%r488, %rs41;
	ld.global.nc.u16 	%rs42, [%rd108+4];
	cvt.u32.u16 	%r489, %rs42;
	shl.b32 	%r490, %r489, 16;
	or.b32  	%r491, %r490, %r488;
	st.shared.u32 	[%r32], %r491;
	mul.lo.s32 	%r492, %r33, %r1;
	cvt.s64.s32 	%rd109, %r492;
	add.s64 	%rd110, %rd109, %rd75;
	mad.lo.s64 	%rd111, %rd110, 18, %rd72;
	ld.global.nc.u16 	%rs43, [%rd111+2];
	cvt.u32.u16 	%r493, %rs43;
	ld.global.nc.u16 	%rs44, [%rd111+4];
	cvt.u32.u16 	%r494, %rs44;
	shl.b32 	%r495, %r494, 16;
	or.b32  	%r496, %r495, %r493;
	st.shared.u32 	[%r34], %r496;
	mul.lo.s32 	%r497, %r35, %r1;
	cvt.s64.s32 	%rd112, %r497;
	add.s64 	%rd113, %rd112, %rd75;
	mad.lo.s64 	%rd114, %rd113, 18, %rd72;
	ld.global.nc.u16 	%rs45, [%rd114+2];
	cvt.u32.u16 	%r498, %rs45;
	ld.global.nc.u16 	%rs46, [%rd114+4];
	cvt.u32.u16 	%r499, %rs46;
	shl.b32 	%r500, %r499, 16;
	or.b32  	%r501, %r500, %r498;
	st.shared.u32 	[%r36], %r501;
	mul.lo.s32 	%r502, %r37, %r1;
	cvt.s64.s32 	%rd115, %r502;
	add.s64 	%rd116, %rd115, %rd75;
	mad.lo.s64 	%rd117, %rd116, 18, %rd72;
	ld.global.nc.u16 	%rs47, [%rd117+2];
	cvt.u32.u16 	%r503, %rs47;
	ld.global.nc.u16 	%rs48, [%rd117+4];
	cvt.u32.u16 	%r504, %rs48;
	shl.b32 	%r505, %r504, 16;
	or.b32  	%r506, %r505, %r503;
	st.shared.u32 	[%r38], %r506;
	mul.lo.s32 	%r507, %r39, %r1;
	cvt.s64.s32 	%rd118, %r507;
	add.s64 	%rd119, %rd118, %rd75;
	mad.lo.s64 	%rd120, %rd119, 18, %rd72;
	ld.global.nc.u16 	%rs49, [%rd120+2];
	cvt.u32.u16 	%r508, %rs49;
	ld.global.nc.u16 	%rs50, [%rd120+4];
	cvt.u32.u16 	%r509, %rs50;
	shl.b32 	%r510, %r509, 16;
	or.b32  	%r511, %r510, %r508;
	st.shared.u32 	[%r40], %r511;
	mul.lo.s32 	%r512, %r41, %r1;
	cvt.s64.s32 	%rd121, %r512;
	add.s64 	%rd122, %rd121, %rd75;
	mad.lo.s64 	%rd123, %rd122, 18, %rd72;
	ld.global.nc.u16 	%rs51, [%rd123+2];
	cvt.u32.u16 	%r513, %rs51;
	ld.global.nc.u16 	%rs52, [%rd123+4];
	cvt.u32.u16 	%r514, %rs52;
	shl.b32 	%r515, %r514, 16;
	or.b32  	%r516, %r515, %r513;
	st.shared.u32 	[%r42], %r516;
	mul.lo.s32 	%r517, %r43, %r1;
	cvt.s64.s32 	%rd124, %r517;
	add.s64 	%rd125, %rd124, %rd75;
	mad.lo.s64 	%rd126, %rd125, 18, %rd72;
	ld.global.nc.u16 	%rs53, [%rd126+2];
	cvt.u32.u16 	%r518, %rs53;
	ld.global.nc.u16 	%rs54, [%rd126+4];
	cvt.u32.u16 	%r519, %rs54;
	shl.b32 	%r520, %r519, 16;
	or.b32  	%r521, %r520, %r518;
	st.shared.u32 	[%r44], %r521;
	mul.lo.s32 	%r522, %r45, %r1;
	cvt.s64.s32 	%rd127, %r522;
	add.s64 	%rd128, %rd127, %rd75;
	mad.lo.s64 	%rd129, %rd128, 18, %rd72;
	ld.global.nc.u16 	%rs55, [%rd129+2];
	cvt.u32.u16 	%r523, %rs55;
	ld.global.nc.u16 	%rs56, [%rd129+4];
	cvt.u32.u16 	%r524, %rs56;
	shl.b32 	%r525, %r524, 16;
	or.b32  	%r526, %r525, %r523;
	st.shared.u32 	[%r46], %r526;
	mul.lo.s32 	%r527, %r47, %r1;
	cvt.s64.s32 	%rd130, %r527;
	add.s64 	%rd131, %rd130, %rd75;
	mad.lo.s64 	%rd132, %rd131, 18, %rd72;
	ld.global.nc.u16 	%rs57, [%rd132+2];
	cvt.u32.u16 	%r528, %rs57;
	ld.global.nc.u16 	%rs58, [%rd132+4];
	cvt.u32.u16 	%r529, %rs58;
	shl.b32 	%r530, %r529, 16;
	or.b32  	%r531, %r530, %r528;
	st.shared.u32 	[%r48], %r531;
	mul.lo.s32 	%r532, %r49, %r1;
	cvt.s64.s32 	%rd133, %r532;
	add.s64 	%rd134, %rd133, %rd75;
	mad.lo.s64 	%rd135, %rd134, 18, %rd72;
	ld.global.nc.u16 	%rs59, [%rd135+2];
	cvt.u32.u16 	%r533, %rs59;
	ld.global.nc.u16 	%rs60, [%rd135+4];
	cvt.u32.u16 	%r534, %rs60;
	shl.b32 	%r535, %r534, 16;
	or.b32  	%r536, %r535, %r533;
	st.shared.u32 	[%r50], %r536;
	mul.lo.s32 	%r537, %r51, %r1;
	cvt.s64.s32 	%rd136, %r537;
	add.s64 	%rd137, %rd136, %rd75;
	mad.lo.s64 	%rd138, %rd137, 18, %rd72;
	ld.global.nc.u16 	%rs61, [%rd138+2];
	cvt.u32.u16 	%r538, %rs61;
	ld.global.nc.u16 	%rs62, [%rd138+4];
	cvt.u32.u16 	%r539, %rs62;
	shl.b32 	%r540, %r539, 16;
	or.b32  	%r541, %r540, %r538;
	st.shared.u32 	[%r52], %r541;
	mul.lo.s32 	%r542, %r53, %r1;
	cvt.s64.s32 	%rd139, %r542;
	add.s64 	%rd140, %rd139, %rd75;
	mad.lo.s64 	%rd141, %rd140, 18, %rd72;
	ld.global.nc.u16 	%rs63, [%rd141+2];
	cvt.u32.u16 	%r543, %rs63;
	ld.global.nc.u16 	%rs64, [%rd141+4];
	cvt.u32.u16 	%r544, %rs64;
	shl.b32 	%r545, %r544, 16;
	or.b32  	%r546, %r545, %r543;
	st.shared.u32 	[%r54], %r546;
	mad.lo.s64 	%rd142, %rd12, 18, %rd72;
	ld.global.nc.u16 	%rs65, [%rd142+2];
	cvt.u32.u16 	%r547, %rs65;
	ld.global.nc.u16 	%rs66, [%rd142+4];
	cvt.u32.u16 	%r548, %rs66;
	shl.b32 	%r549, %r548, 16;
	or.b32  	%r550, %r549, %r547;
	st.shared.u32 	[%r55], %r550;
	mad.lo.s64 	%rd143, %rd13, 18, %rd72;
	ld.global.nc.u16 	%rs67, [%rd143+2];
	cvt.u32.u16 	%r551, %rs67;
	ld.global.nc.u16 	%rs68, [%rd143+4];
	cvt.u32.u16 	%r552, %rs68;
	shl.b32 	%r553, %r552, 16;
	or.b32  	%r554, %r553, %r551;
	st.shared.u32 	[%r56], %r554;
	mad.lo.s64 	%rd144, %rd14, 18, %rd72;
	ld.global.nc.u16 	%rs69, [%rd144+2];
	cvt.u32.u16 	%r555, %rs69;
	ld.global.nc.u16 	%rs70, [%rd144+4];
	cvt.u32.u16 	%r556, %rs70;
	shl.b32 	%r557, %r556, 16;
	or.b32  	%r558, %r557, %r555;
	st.shared.u32 	[%r57], %r558;
	mad.lo.s64 	%rd145, %rd15, 18, %rd72;
	ld.global.nc.u16 	%rs71, [%rd145+2];
	cvt.u32.u16 	%r559, %rs71;
	ld.global.nc.u16 	%rs72, [%rd145+4];
	cvt.u32.u16 	%r560, %rs72;
	shl.b32 	%r561, %r560, 16;
	or.b32  	%r562, %r561, %r559;
	st.shared.u32 	[%r58], %r562;
	mad.lo.s64 	%rd146, %rd16, 18, %rd71;
	ld.global.nc.u16 	%rs1, [%rd146];
	// begin inline asm
	{  cvt.f32.f16 %f387, %rs1;}

	// end inline asm
	st.shared.f32 	[%r59], %f387;
	mad.lo.s64 	%rd147, %rd17, 18, %rd71;
	ld.global.nc.u16 	%rs2, [%rd147];
	// begin inline asm
	{  cvt.f32.f16 %f388, %rs2;}

	// end inline asm
	st.shared.f32 	[%r60], %f388;
	mad.lo.s64 	%rd148, %rd18, 18, %rd71;
	ld.global.nc.u16 	%rs3, [%rd148];
	// begin inline asm
	{  cvt.f32.f16 %f389, %rs3;}

	// end inline asm
	st.shared.f32 	[%r61], %f389;
	mad.lo.s64 	%rd149, %rd19, 18, %rd71;
	ld.global.nc.u16 	%rs4, [%rd149];
	// begin inline asm
	{  cvt.f32.f16 %f390, %rs4;}

	// end inline asm
	st.shared.f32 	[%r62], %f390;
	mad.lo.s64 	%rd150, %rd20, 18, %rd71;
	ld.global.nc.u16 	%rs5, [%rd150];
	// begin inline asm
	{  cvt.f32.f16 %f391, %rs5;}

	// end inline asm
	st.shared.f32 	[%r63], %f391;
	mad.lo.s64 	%rd151, %rd21, 18, %rd71;
	ld.global.nc.u16 	%rs6, [%rd151];
	// begin inline asm
	{  cvt.f32.f16 %f392, %rs6;}

	// end inline asm
	st.shared.f32 	[%r64], %f392;
	mad.lo.s64 	%rd152, %rd22, 18, %rd71;
	ld.global.nc.u16 	%rs7, [%rd152];
	// begin inline asm
	{  cvt.f32.f16 %f393, %rs7;}

	// end inline asm
	st.shared.f32 	[%r65], %f393;
	mul.lo.s32 	%r563, %r66, %r1;
	cvt.s64.s32 	%rd153, %r563;
	and.b32  	%r564, %r410, 7;
	cvt.u64.u32 	%rd154, %r564;
	add.s64 	%rd155, %rd153, %rd154;
	mad.lo.s64 	%rd156, %rd155, 18, %rd71;
	ld.global.nc.u16 	%rs8, [%rd156];
	// begin inline asm
	{  cvt.f32.f16 %f394, %rs8;}

	// end inline asm
	st.shared.f32 	[%r67], %f394;
	add.s32 	%r565, %r5973, %r6;
	add.s32 	%r566, %r5, %r5973;
	add.s32 	%r567, %r566, %r68;
	mul.wide.s32 	%rd157, %r567, 36;
	add.s64 	%rd158, %rd3, %rd157;
	ld.global.nc.u32 	%r568, [%rd158+4];
	st.shared.u32 	[%r70], %r568;
	add.s32 	%r569, %r566, %r71;
	mul.wide.s32 	%rd159, %r569, 36;
	add.s64 	%rd160, %rd3, %rd159;
	ld.global.nc.u32 	%r570, [%rd160+4];
	st.shared.u32 	[%r70+512], %r570;
	add.s32 	%r571, %r566, %r72;
	mul.wide.s32 	%rd161, %r571, 36;
	add.s64 	%rd162, %rd3, %rd161;
	ld.global.nc.u32 	%r572, [%rd162+4];
	st.shared.u32 	[%r70+1024], %r572;
	add.s32 	%r573, %r566, %r73;
	mul.wide.s32 	%rd163, %r573, 36;
	add.s64 	%rd164, %rd3, %rd163;
	ld.global.nc.u32 	%r574, [%rd164+4];
	st.shared.u32 	[%r70+1536], %r574;
	add.s32 	%r575, %r566, %r74;
	mul.wide.s32 	%rd165, %r575, 36;
	add.s64 	%rd166, %rd3, %rd165;
	ld.global.nc.u32 	%r576, [%rd166+4];
	st.shared.u32 	[%r70+2048], %r576;
	add.s32 	%r577, %r566, %r75;
	mul.wide.s32 	%rd167, %r577, 36;
	add.s64 	%rd168, %rd3, %rd167;
	ld.global.nc.u32 	%r578, [%rd168+4];
	st.shared.u32 	[%r70+2560], %r578;
	add.s32 	%r579, %r566, %r76;
	mul.wide.s32 	%rd169, %r579, 36;
	add.s64 	%rd170, %rd3, %rd169;
	ld.global.nc.u32 	%r580, [%rd170+4];
	st.shared.u32 	[%r70+3072], %r580;
	add.s32 	%r581, %r566, %r77;
	mul.wide.s32 	%rd171, %r581, 36;
	add.s64 	%rd172, %rd3, %rd171;
	ld.global.nc.u32 	%r582, [%rd172+4];
	st.shared.u32 	[%r70+3584], %r582;
	add.s32 	%r583, %r566, %r78;
	mul.wide.s32 	%rd173, %r583, 36;
	add.s64 	%rd174, %rd3, %rd173;
	ld.global.nc.u32 	%r584, [%rd174+4];
	st.shared.u32 	[%r70+4096], %r584;
	add.s32 	%r585, %r566, %r79;
	mul.wide.s32 	%rd175, %r585, 36;
	add.s64 	%rd176, %rd3, %rd175;
	ld.global.nc.u32 	%r586, [%rd176+4];
	st.shared.u32 	[%r70+4608], %r586;
	add.s32 	%r587, %r566, %r80;
	mul.wide.s32 	%rd177, %r587, 36;
	add.s64 	%rd178, %rd3, %rd177;
	ld.global.nc.u32 	%r588, [%rd178+4];
	st.shared.u32 	[%r70+5120], %r588;
	add.s32 	%r589, %r566, %r81;
	mul.wide.s32 	%rd179, %r589, 36;
	add.s64 	%rd180, %rd3, %rd179;
	ld.global.nc.u32 	%r590, [%rd180+4];
	st.shared.u32 	[%r70+5632], %r590;
	add.s32 	%r591, %r566, %r82;
	mul.wide.s32 	%rd181, %r591, 36;
	add.s64 	%rd182, %rd3, %rd181;
	ld.global.nc.u32 	%r592, [%rd182+4];
	st.shared.u32 	[%r70+6144], %r592;
	add.s32 	%r593, %r566, %r83;
	mul.wide.s32 	%rd183, %r593, 36;
	add.s64 	%rd184, %rd3, %rd183;
	ld.global.nc.u32 	%r594, [%rd184+4];
	st.shared.u32 	[%r70+6656], %r594;
	add.s32 	%r595, %r566, %r84;
	mul.wide.s32 	%rd185, %r595, 36;
	add.s64 	%rd186, %rd3, %rd185;
	ld.global.nc.u32 	%r596, [%rd186+4];
	st.shared.u32 	[%r70+7168], %r596;
	add.s32 	%r597, %r566, %r85;
	mul.wide.s32 	%rd187, %r597, 36;
	add.s64 	%rd188, %rd3, %rd187;
	ld.global.nc.u32 	%r598, [%rd188+4];
	st.shared.u32 	[%r70+7680], %r598;
	add.s32 	%r599, %r565, %r86;
	mul.wide.s32 	%rd189, %r599, 36;
	add.s64 	%rd23, %rd1, %rd189;
	ld.global.nc.u32 	%r600, [%rd23];
	st.shared.u32 	[%r87], %r600;
	add.s32 	%r601, %r565, %r88;
	mul.wide.s32 	%rd190, %r601, 36;
	add.s64 	%rd24, %rd1, %rd190;
	ld.global.nc.u32 	%r602, [%rd24];
	st.shared.u32 	[%r89], %r602;
	bar.sync 	0;
	mov.b32 	%r5974, 0;
$L__BB113_3:
	shl.b32 	%r2715, %r5974, 1;
	shr.u32 	%r2716, %r5974, 2;
	add.s32 	%r2717, %r90, %r5974;
	shl.b32 	%r2718, %r2717, 2;
	mov.u32 	%r2719, _ZZN34_INTERNAL_c8396950_4_k_cu_1fba617b19allocate_tiles_q4_0ILi128EEEvPPiPP7__half2S2_S2_E9tile_x_qs;
	add.s32 	%r2720, %r2719, %r2718;
	add.s32 	%r2721, %r4, %r2716;
	shl.b32 	%r2722, %r2721, 2;
	mov.u32 	%r2723, _ZZN34_INTERNAL_c8396950_4_k_cu_1fba617b9mul_mat_qILi32ELi2ELi4ELb1E10block_q4_0Li64ELi128ELi4EXadL_ZNS_19allocate_tiles_q4_0ILi128EEEvPPiPP7__half2S4_S4_EEXadL_ZNS_15load_tiles_q4_0ILi128ELi4ELb1EEEvPKvS3_S6_S3_S3_RKiSC_SC_SC_EELi4EXadL_ZNS_25vec_dot_q4_0_q8_1_mul_matEPSB_PKS5_SD_SD_SD_SF_SC_SC_SC_EEEEvSA_SA_PfiiiiiE9tile_y_ds;
	add.s32 	%r2724, %r2723, %r2722;
	and.b32  	%r2725, %r2715, 24;
	add.s32 	%r2726, %r69, %r2725;
	shl.b32 	%r2727, %r2726, 2;
	mov.u32 	%r2728, _ZZN34_INTERNAL_c8396950_4_k_cu_1fba617b9mul_mat_qILi32ELi2ELi4ELb1E10block_q4_0Li64ELi128ELi4EXadL_ZNS_19allocate_tiles_q4_0ILi128EEEvPPiPP7__half2S4_S4_EEXadL_ZNS_15load_tiles_q4_0ILi128ELi4ELb1EEEvPKvS3_S6_S3_S3_RKiSC_SC_SC_EELi4EXadL_ZNS_25vec_dot_q4_0_q8_1_mul_matEPSB_PKS5_SD_SD_SD_SF_SC_SC_SC_EEEEvSA_SA_PfiiiiiE9tile_y_qs;
	add.s32 	%r2729, %r2728, %r2727;
	ld.shared.u32 	%r605, [%r2729];
	ld.shared.u32 	%r609, [%r2729+16];
	ld.shared.u32 	%r613, [%r2729+4];
	ld.shared.u32 	%r617, [%r2729+20];
	ld.shared.u32 	%r621, [%r2729+8];
	ld.shared.u32 	%r625, [%r2729+24];
	ld.shared.u32 	%r629, [%r2729+12];
	ld.shared.u32 	%r633, [%r2729+28];
	add.s32 	%r2730, %r2716, %r91;
	shl.b32 	%r2731, %r2730, 2;
	mov.u32 	%r2732, _ZZN34_INTERNAL_c8396950_4_k_cu_1fba617b19allocate_tiles_q4_0ILi128EEEvPPiPP7__half2S2_S2_E8tile_x_d;
	add.s32 	%r2733, %r2732, %r2731;
	ld.shared.u32 	%r2734, [%r2720+-12672];
	and.b32  	%r604, %r2734, 252645135;
	shr.u32 	%r2735, %r2734, 4;
	and.b32  	%r608, %r2735, 252645135;
	mov.b32 	%r2686, 0;
	// begin inline asm
	dp4a.s32.s32 %r603, %r604, %r605, %r2686;
	// end inline asm
	// begin inline asm
	dp4a.s32.s32 %r607, %r608, %r609, %r603;
	// end inline asm
	ld.shared.u32 	%r2736, [%r2720+-12668];
	and.b32  	%r612, %r2736, 252645135;
	shr.u32 	%r2737, %r2736, 4;
	and.b32  	%r616, %r2737, 252645135;
	// begin inline asm
	dp4a.s32.s32 %r611, %r612, %r613, %r607;
	// end inline asm
	// begin inline asm
	dp4a.s32.s32 %r615, %r616, %r617, %r611;
	// end inline asm
	ld.shared.u32 	%r2738, [%r2720+-12664];
	and.b32  	%r620, %r2738, 252645135;
	shr.u32 	%r2739, %r2738, 4;
	and.b32  	%r624, %r2739, 252645135;
	// begin inline asm
	dp4a.s32.s32 %r619, %r620, %r621, %r615;
	// end inline asm
	// begin inline asm
	dp4a.s32.s32 %r623, %r624, %r625, %r619;
	// end inline asm
	ld.shared.u32 	%r2740, [%r2720+-12660];
	and.b32  	%r628, %r2740, 252645135;
	shr.u32 	%r2741, %r2740, 4;
	and.b32  	%r632, %r2741, 252645135;
	// begin inline asm
	dp4a.s32.s32 %r627, %r628, %r629, %r623;
	// end inline asm
	// begin inline asm
	dp4a.s32.s32 %r631, %r632, %r633, %r627;
	// end inline asm
	ld.shared.u32 	%r636, [%r2724];
	// begin inline asm
	{.reg .f16 low,high;
  mov.b32 {low,high},%r636;
  cvt.f32.f16 %f395, low;}

	// end inline asm
	// begin inline asm
	{.reg .f16 low,high;
  mov.b32 {low,high},%r636;
  cvt.f32.f16 %f396, high;}

	// end inline asm
	ld.shared.f32 	%f459, [%r2733];
	cvt.rn.f32.s32 	%f460, %r631;
	mul.f32 	%f461, %f395, %f460;
	mul.f32 	%f462, %f396, 0f41000000;
	sub.f32 	%f463, %f461, %f462;
	fma.rn.f32 	%f1290, %f459, %f463, %f1290;
	ld.shared.u32 	%r639, [%r2729];
	ld.shared.u32 	%r643, [%r2729+16];
	ld.shared.u32 	%r647, [%r2729+4];
	ld.shared.u32 	%r651, [%r2729+20];
	ld.shared.u32 	%r655, [%r2729+8];
	ld.shared.u32 	%r659, [%r2729+24];
	ld.shared.u32 	%r663, [%r2729+12];
	ld.shared.u32 	%r667, [%r2729+28];
	add.s32 	%r2742, %r2716, %r93;
	shl.b32 	%r2743, %r2742, 2;
	add.s32 	%r2744, %r2732, %r2743;
	ld.shared.u32 	%r2745, [%r2720+-8448];
	and.b32  	%r638, %r2745, 252645135;
	shr.u32 	%r2746, %r2745, 4;
	and.b32  	%r642, %r2746, 252645135;
	// begin inline asm
	dp4a.s32.s32 %r637, %r638, %r639, %r2686;
	// end inline asm
	// begin inline asm
	dp4a.s32.s32 %r641, %r642, %r643, %r637;
	// end inline asm
	ld.shared.u32 	%r2747, [%r2720+-8444];
	and.b32  	%r646, %r2747, 252645135;
	shr.u32 	%r2748, %r2747, 4;
	and.b32  	%r650, %r2748, 252645135;
	// begin inline asm
	dp4a.s32.s32 %r645, %r646, %r647, %r641;
	// end inline asm
	// begin inline asm
	dp4a.s32.s32 %r649, %r650, %r651, %r645;
	// end inline asm
	ld.shared.u32 	%r2749, [%r2720+-8440];
	and.b32  	%r654, %r2749, 252645135;
	shr.u32 	%r2750, %r2749, 4;
	and.b32  	%r658, %r2750, 252645135;
	// begin inline asm
	dp4a.s32.s32 %r653, %r654, %r655, %r649;
	// end inline asm
	// begin inline asm
	dp4a.s32.s32 %r657, %r658, %r659, %r653;
	// end inline asm
	ld.shared.u32 	%r2751, [%r2720+-8436];
	and.b32  	%r662, %r2751, 252645135;
	shr.u32 	%r2752, %r2751, 4;
	and.b32  	%r666, %r2752, 252645135;
	// begin inline asm
	dp4a.s32.s32 %r661, %r662, %r663, %r657;
	// end inline asm
	// begin inline asm
	dp4a.s32.s32 %r665, %r666, %r667, %r661;
	// end inline asm
	ld.shared.f32 	%f464, [%r2744];
	cvt.rn.f32.s32 	%f465, %r665;
	mul.f32 	%f466, %f395, %f465;
	sub.f32 	%f467, %f466, %f462;
	fma.rn.f32 	%f1274, %f464, %f467, %f1274;
	ld.shared.u32 	%r671, [%r2729];
	ld.shared.u32 	%r675, [%r2729+16];
	ld.shared.u32 	%r679, [%r2729+4];
	ld.shared.u32 	%r683, [%r2729+20];
	ld.shared.u32 	%r687, [%r2729+8];
	ld.shared.u32 	%r691, [%r2729+24];
	ld.shared.u32 	%r695, [%r2729+12];
	ld.shared.u32 	%r699, [%r2729+28];
	add.s32 	%r2753, %r2716, %r94;
	shl.b32 	%r2754, %r2753, 2;
	add.s32 	%r2755, %r2732, %r2754;
	ld.shared.u32 	%r2756, [%r2720+-4224];
	and.b32  	%r670, %r2756, 252645135;
	shr.u32 	%r2757, %r2756, 4;
	and.b32  	%r674, %r2757, 252645135;
	// begin inline asm
	dp4a.s32.s32 %r669, %r670, %r671, %r2686;
	// end inline asm
	// begin inline asm
	dp4a.s32.s32 %r673, %r674, %r675, %r669;
	// end inline asm
	ld.shared.u32 	%r2758, [%r2720+-4220];
	and.b32  	%r678, %r2758, 252645135;
	shr.u32 	%r2759, %r2758, 4;
	and.b32  	%r682, %r2759, 252645135;
	// begin inline asm
	dp4a.s32.s32 %r677, %r678, %r679, %r673;
	// end inline asm
	// begin inline asm
	dp4a.s32.s32 %r681, %r682, %r683, %r677;
	// end inline asm
	ld.shared.u32 	%r2760, [%r2720+-4216];
	and.b32  	%r686, %r2760, 252645135;
	shr.u32 	%r2761, %r2760, 4;
	and.b32  	%r690, %r2761, 252645135;
	// begin inline asm
	dp4a.s32.s32 %r685, %r686, %r687, %r681;
	// end inline asm
	// begin inline asm
	dp4a.s32.s32 %r689, %r690, %r691, %r685;
	// end inline asm
	ld.shared.u32 	%r2762, [%r2720+-4212];
	and.b32  	%r694, %r2762, 252645135;
	shr.u32 	%r2763, %r2762, 4;
	and.b32  	%r698, %r2763, 252645135;
	// begin inline asm
	dp4a.s32.s32 %r693, %r694, %r695, %r689;
	// end inline asm
	// begin inline asm
	dp4a.s32.s32 %r697, %r698, %r699, %r693;
	// end inline asm
	ld.shared.u32 	%r702, [%r2724];
	// begin inline asm
	{.reg .f16 low,high;
  mov.b32 {low,high},%r702;
  cvt.f32.f16 %f397, low;}

	// end inline asm
	// begin inline asm
	{.reg .f16 low,high;
  mov.b32 {low,high},%r702;
  cvt.f32.f16 %f398, high;}

	// end inline asm
	ld.shared.f32 	%f468, [%r2755];
	cvt.rn.f32.s32 	%f469, %r697;
	mul.f32 	%f470, %f397, %f469;
	mul.f32 	%f471, %f398, 0f41000000;
	sub.f32 	%f472, %f470, %f471;
	fma.rn.f32 	%f1258, %f468, %f472, %f1258;
	ld.shared.u32 	%r705, [%r2729];
	ld.shared.u32 	%r709, [%r2729+16];
	ld.shared.u32 	%r713, [%r2729+4];
	ld.shared.u32 	%r717, [%r2729+20];
	ld.shared.u32 	%r721, [%r2729+8];
	ld.shared.u32 	%r725, [%r2729+24];
	ld.shared.u32 	%r729, [%r2729+12];
	ld.shared.u32 	%r733, [%r2729+28];
	add.s32 	%r2764, %r2716, %r95;
	shl.b32 	%r2765, %r2764, 2;
	add.s32 	%r2766, %r2732, %r2765;
	ld.shared.u32 	%r2767, [%r2720];
	and.b32  	%r704, %r2767, 252645135;
	shr.u32 	%r2768, %r2767, 4;
	and.b32  	%r708, %r2768, 252645135;
	// begin inline asm
	dp4a.s32.s32 %r703, %r704, %r705, %r2686;
	// end inline asm
	// begin inline asm
	dp4a.s32.s32 %r707, %r708, %r709, %r703;
	// end inline asm
	ld.shared.u32 	%r2769, [%r2720+4];
	and.b32  	%r712, %r2769, 252645135;
	shr.u32 	%r2770, %r2769, 4;
	and.b32  	%r716, %r2770, 252645135;
	// begin inline asm
	dp4a.s32.s32 %r711, %r712, %r713, %r707;
	// end inline asm
	// begin inline asm
	dp4a.s32.s32 %r715, %r716, %r717, %r711;
	// end inline asm
	ld.shared.u32 	%r2771, [%r2720+8];
	and.b32  	%r720, %r2771, 252645135;
	shr.u32 	%r2772, %r2771, 4;
	and.b32  	%r724, %r2772, 252645135;
	// begin inline asm
	dp4a.s32.s32 %r719, %r720, %r721, %r715;
	// end inline asm
	// begin inline asm
	dp4a.s32.s32 %r723, %r724, %r725, %r719;
	// end inline asm
	ld.shared.u32 	%r2773, [%r2720+12];
	and.b32  	%r728, %r2773, 252645135;
	shr.u32 	%r2774, %r2773, 4;
	and.b32  	%r732, %r2774, 252645135;
	// begin inline asm
	dp4a.s32.s32 %r727, %r728, %r729, %r723;
	// end inline asm
	// begin inline asm
	dp4a.s32.s32 %r731, %r732, %r733, %r727;
	// end inline asm
	ld.shared.f32 	%f473, [%r2766];
	cvt.rn.f32.s32 	%f474, %r731;
	mul.f32 	%f475, %f397, %f474;
	sub.f32 	%f476, %f475, %f471;
	fma.rn.f32 	%f1242, %f473, %f476, %f1242;
	ld.shared.u32 	%r737, [%r2729+512];
	ld.shared.u32 	%r741, [%r2729+528];
	ld.shared.u32 	%r745, [%r2729+516];
	ld.shared.u32 	%r749, [%r2729+532];
	ld.shared.u32 	%r753, [%r2729+520];
	ld.shared.u32 	%r757, [%r2729+536];
	ld.shared.u32 	%r761, [%r2729+524];
	ld.shared.u32 	%r765, [%r2729+540];
	ld.shared.u32 	%r2775, [%r2720+-12672];
	and.b32  	%r736, %r2775, 252645135;
	shr.u32 	%r2776, %r2775, 4;
	and.b32  	%r740, %r2776, 252645135;
	// begin inline asm
	dp4a.s32.s32 %r735, %r736, %r737, %r2686;
	// end inline asm
	// begin inline asm
	dp4a.s32.s32 %r739, %r740, %r741, %r735;
	// end inline asm
	ld.shared.u32 	%r2777, [%r2720+-12668];
	and.b32  	%r744, %r2777, 252645135;
	shr.u32 	%r2778, %r2777, 4;
	and.b32  	%r748, %r2778, 252645135;
	// begin inline asm
	dp4a.s32.s32 %r743, %r744, %r745, %r739;
	// end inline asm
	// begin inline asm
	dp4a.s32.s32 %r747, %r748, %r749, %r743;
	// end inline asm
	ld.shared.u32 	%r2779, [%r2720+-12664];
	and.b32  	%r752, %r2779, 252645135;
	shr.u32 	%r2780, %r2779, 4;
	and.b32  	%r756, %r2780, 252645135;
	// begin inline asm
	dp4a.s32.s32 %r751, %r752, %r753, %r747;
	// end inline asm
	// begin inline asm
	dp4a.s32.s32 %r755, %r756, %r757, %r751;
	// end inline asm
	ld.shared.u32 	%r2781, [%r2720+-12660];
	and.b32  	%r760, %r2781, 252645135;
	shr.u32 	%r2782, %r2781, 4;
	and.b32  	%r764, %r2782, 252645135;
	// begin inline asm
	dp4a.s32.s32 %r759, %r760, %r761, %r755;
	// end inline asm
	// begin inline asm
	dp4a.s32.s32 %r763, %r764, %r765, %r759;
	// end inline asm
	ld.shared.u32 	%r768, [%r2724+64];
	// begin inline asm
	{.reg .f16 low,high;
  mov.b32 {low,high},%r768;
  cvt.f32.f16 %f399, low;}

	// end inline asm
	// begin inline asm
	{.reg .f16 low,high;
  mov.b32 {low,high},%r768;
  cvt.f32.f16 %f400, high;}

	// end inline asm
	ld.shared.f32 	%f477, [%r2733];
	cvt.rn.f32.s32 	%f478, %r763;
	mul.f32 	%f479, %f399, %f478;
	mul.f32 	%f480, %f400, 0f41000000;
	sub.f32 	%f481, %f479, %f480;
	fma.rn.f32 	%f1289, %f477, %f481, %f1289;
	ld.shared.u32 	%r771, [%r2729+512];
	ld.shared.u32 	%r775, [%r2729+528];
	ld.shared.u32 	%r779, [%r2729+516];
	ld.shared.u32 	%r783, [%r2729+532];
	ld.shared.u32 	%r787, [%r2729+520];
	ld.shared.u32 	%r791, [%r2729+536];
	ld.shared.u32 	%r795, [%r2729+524];
	ld.shared.u32 	%r799, [%r2729+540];
	ld.shared.u32 	%r2783, [%r2720+-8448];
	and.b32  	%r770, %r2783, 252645135;
	shr.u32 	%r2784, %r2783, 4;
	and.b32  	%r774, %r2784, 252645135;
	// begin inline asm
	dp4a.s32.s32 %r769, %r770, %r771, %r2686;
	// end inline asm
	// begin inline asm
	dp4a.s32.s32 %r773, %r774, %r775, %r769;
	// end inline asm
	ld.shared.u32 	%r2785, [%r2720+-8444];
	and.b32  	%r778, %r2785, 252645135;
	shr.u32 	%r2786, %r2785, 4;
	and.b32  	%r782, %r2786, 252645135;
	// begin inline asm
	dp4a.s32.s32 %r777, %r778, %r779, %r773;
	// end inline asm
	// begin inline asm
	dp4a.s32.s32 %r781, %r782, %r783, %r777;
	// end inline asm
	ld.shared.u32 	%r2787, [%r2720+-8440];
	and.b32  	%r786, %r2787, 252645135;
	shr.u32 	%r2788, %r2787, 4;
	and.b32  	%r790, %r2788, 252645135;
	// begin inline asm
	dp4a.s32.s32 %r785, %r786, %r787, %r781;
	// end inline asm
	// begin inline asm
	dp4a.s32.s32 %r789, %r790, %r791, %r785;
	// end inline asm
	ld.shared.u32 	%r2789, [%r2720+-8436];
	and.b32  	%r794, %r2789, 252645135;
	shr.u32 	%r2790, %r2789, 4;
	and.b32  	%r798, %r2790, 252645135;
	// begin inline asm
	dp4a.s32.s32 %r793, %r794, %r795, %r789;
	// end inline asm
	// begin inline asm
	dp4a.s32.s32 %r797, %r798, %r799, %r793;
	// end inline asm
	ld.shared.f32 	%f482, [%r2744];
	cvt.rn.f32.s32 	%f483, %r797;
	mul.f32 	%f484, %f399, %f483;
	sub.f32 	%f485, %f484, %f480;
	fma.rn.f32 	%f1273, %f482, %f485, %f1273;
	ld.shared.u32 	%r803, [%r2729+512];
	ld.shared.u32 	%r807, [%r2729+528];
	ld.shared.u32 	%r811, [%r2729+516];
	ld.shared.u32 	%r815, [%r2729+532];
	ld.shared.u32 	%r819, [%r2729+520];
	ld.shared.u32 	%r823, [%r2729+536];
	ld.shared.u32 	%r827, [%r2729+524];
	ld.shared.u32 	%r831, [%r2729+540];
	ld.shared.u32 	%r2791, [%r2720+-4224];
	and.b32  	%r802, %r2791, 252645135;
	shr.u32 	%r2792, %r2791, 4;
	and.b32  	%r806, %r2792, 252645135;
	// begin inline asm
	dp4a.s32.s32 %r801, %r802, %r803, %r2686;
	// end inline asm
	// begin inline asm
	dp4a.s32.s32 %r805, %r806, %r807, %r801;
	// end inline asm
	ld.shared.u32 	%r2793, [%r2720+-4220];
	and.b32  	%r810, %r2793, 252645135;
	shr.u32 	%r2794, %r2793, 4;
	and.b32  	%r814, %r2794, 252645135;
	// begin inline asm
	dp4a.s32.s32 %r809, %r810, %r811, %r805;
	// end inline asm
	// begin inline asm
	dp4a.s32.s32 %r813, %r814, %r815, %r809;
	// end inline asm
	ld.shared.u32 	%r2795, [%r2720+-4216];
	and.b32  	%r818, %r2795, 252645135;
	shr.u32 	%r2796, %r2795, 4;
	and.b32  	%r822, %r2796, 252645135;
	// begin inline asm
	dp4a.s32.s32 %r817, %r818, %r819, %r813;
	// end inline asm
	// begin inline asm
	dp4a.s32.s32 %r821, %r822, %r823, %r817;
	// end inline asm
	ld.shared.u32 	%r2797, [%r2720+-4212];
	and.b32  	%r826, %r2797, 252645135;
	shr.u32 	%r2798, %r2797, 4;
	and.b32  	%r830, %r2798, 252645135;
	// begin inline asm
	dp4a.s32.s32 %r825, %r826, %r827, %r821;
	// end inline asm
	// begin inline asm
	dp4a.s32.s32 %r829, %r830, %r831, %r825;
	// end inline asm
	ld.shared.u32 	%r834, [%r2724+64];
	// begin inline asm
	{.reg .f16 low,high;
  mov.b32 {low,high},%r834;
  cvt.f32.f16 %f401, low;}

	// end inline asm
	// begin inline asm
	{.reg .f16 low,high;
  mov.b32 {low,high},%r834;
  cvt.f32.f16 %f402, high;}

	// end inline asm
	ld.shared.f32 	%f486, [%r2755];
	cvt.rn.f32.s32 	%f487, %r829;
	mul.f32 	%f488, %f401, %f487;
	mul.f32 	%f489, %f402, 0f41000000;
	sub.f32 	%f490, %f488, %f489;
	fma.rn.f32 	%f1257, %f486, %f490, %f1257;
	ld.shared.u32 	%r837, [%r2729+512];
	ld.shared.u32 	%r841, [%r2729+528];
	ld.shared.u32 	%r845, [%r2729+516];
	ld.shared.u32 	%r849, [%r2729+532];
	ld.shared.u32 	%r853, [%r2729+520];
	ld.shared.u32 	%r857, [%r2729+536];
	ld.shared.u32 	%r861, [%r2729+524];
	ld.shared.u32 	%r865, [%r2729+540];
	ld.shared.u32 	%r2799, [%r2720];
	and.b32  	%r836, %r2799, 252645135;
	shr.u32 	%r2800, %r2799, 4;
	and.b32  	%r840, %r2800, 252645135;
	// begin inline asm
	dp4a.s32.s32 %r835, %r836, %r837, %r2686;
	// end inline asm
	// begin inline asm
	dp4a.s32.s32 %r839, %r840, %r841, %r835;
	// end inline asm
	ld.shared.u32 	%r2801, [%r2720+4];
	and.b32  	%r844, %r2801, 252645135;
	shr.u32 	%r2802, %r2801, 4;
	and.b32  	%r848, %r2802, 252645135;
	// begin inline asm
	dp4a.s32.s32 %r843, %r844, %r845, %r839;
	// end inline asm
	// begin inline asm
	dp4a.s32.s32 %r847, %r848, %r849, %r843;
	// end inline asm
	ld.shared.u32 	%r2803, [%r2720+8];
	and.b32  	%r852, %r2803, 252645135;
	shr.u32 	%r2804, %r2803, 4;
	and.b32  	%r856, %r2804, 252645135;
	// begin inline asm
	dp4a.s32.s32 %r851, %r852, %r853, %r847;
	// end inline asm
	// begin inline asm
	dp4a.s32.s32 %r855, %r856, %r857, %r851;
	// end inline asm
	ld.shared.u32 	%r2805, [%r2720+12];
	and.b32  	%r860, %r2805, 252645135;
	shr.u32 	%r2806, %r2805, 4;
	and.b32  	%r864, %r2806, 252645135;
	// begin inline asm
	dp4a.s32.s32 %r859, %r860, %r861, %r855;
	// end inline asm
	// begin inline asm
	dp4a.s32.s32 %r863, %r864, %r865, %r859;
	// end inline asm
	ld.shared.f32 	%f491, [%r2766];
	cvt.rn.f32.s32 	%f492, %r863;
	mul.f32 	%f493, %f401, %f492;
	sub.f32 	%f494, %f493, %f489;
	fma.rn.f32 	%f1241, %f491, %f494, %f1241;
	ld.shared.u32 	%r869, [%r2729+1024];
	ld.shared.u32 	%r873, [%r2729+1040];
	ld.shared.u32 	%r877, [%r2729+1028];
	ld.shared.u32 	%r881, [%r2729+1044];
	ld.shared.u32 	%r885, [%r2729+1032];
	ld.shared.u32 	%r889, [%r2729+1048];
	ld.shared.u32 	%r893, [%r2729+1036];
	ld.shared.u32 	%r897, [%r2729+1052];
	ld.shared.u32 	%r2807, [%r2720+-12672];
	and.b32  	%r868, %r2807, 252645135;
	shr.u32 	%r2808, %r2807, 4;
	and.b32  	%r872, %r2808, 252645135;
	// begin inline asm
	dp4a.s32.s32 %r867, %r868, %r869, %r2686;
	// end inline asm
	// begin inline asm
	dp4a.s32.s32 %r871, %r872, %r873, %r867;
	// end inline asm
	ld.shared.u32 	%r2809, [%r2720+-12668];
	and.b32  	%r876, %r2809, 252645135;
	shr.u32 	%r2810, %r2809, 4;
	and.b32  	%r880, %r2810, 252645135;
	// begin inline asm
	dp4a.s32.s32 %r875, %r876, %r877, %r871;
	// end inline asm
	// begin inline asm
	dp4a.s32.s32 %r879, %r880, %r881, %r875;
	// end inline asm
	ld.shared.u32 	%r2811, [%r2720+-12664];
	and.b32  	%r884, %r2811, 252645135;
	shr.u32 	%r2812, %r2811, 4;
	and.b32  	%r888, %r2812, 252645135;
	// begin inline asm
	dp4a.s32.s32 %r883, %r884, %r885, %r879;
	// end inline asm
	// begin inline asm
	dp4a.s32.s32 %r887, %r888, %r889, %r883;
	// end inline asm
	ld.shared.u32 	%r2813, [%r2720+-12660];
	and.b32  	%r892, %r2813, 252645135;
	shr.u32 	%r2814, %r2813, 4;
	and.b32  	%r896, %r2814, 252645135;
	// begin inline asm
	dp4a.s32.s32 %r891, %r892, %r893, %r887;
	// end inline asm
	// begin inline asm
	dp4a.s32.s32 %r895, %r896, %r897, %r891;
	// end inline asm
	ld.shared.u32 	%r900, [%r2724+128];
	// begin inline asm
	{.reg .f16 low,high;
  mov.b32 {low,high},%r900;
  cvt.f32.f16 %f403, low;}

	// end inline asm
	// begin inline asm
	{.reg .f16 low,high;
  mov.b32 {low,high},%r900;
  cvt.f32.f16 %f404, high;}

	// end inline asm
	ld.shared.f32 	%f495, [%r2733];
	cvt.rn.f32.s32 	%f496, %r895;
	mul.f32 	%f497, %f403, %f496;
	mul.f32 	%f498, %f404, 0f41000000;
	sub.f32 	%f499, %f497, %f498;
	fma.rn.f32 	%f1288, %f495, %f499, %f1288;
	ld.shared.u32 	%r903, [%r2729+1024];
	ld.shared.u32 	%r907, [%r2729+1040];
	ld.shared.u32 	%r911, [%r2729+1028];
	ld.shared.u32 	%r915, [%r2729+1044];
	ld.shared.u32 	%r919, [%r2729+1032];
	ld.shared.u32 	%r923, [%r2729+1048];
	ld.shared.u32 	%r927, [%r2729+1036];
	ld.shared.u32 	%r931, [%r2729+1052];
	ld.shared.u32 	%r2815, [%r2720+-8448];
	and.b32  	%r902, %r2815, 252645135;
	shr.u32 	%r2816, %r2815, 4;
	and.b32  	%r906, %r2816, 252645135;
	// begin inline asm
	dp4a.s32.s32 %r901, %r902, %r903, %r2686;
	// end inline asm
	// begin inline asm
	dp4a.s32.s32 %r905, %r906, %r907, %r901;
	// end inline asm
	ld.shared.u32 	%r2817, [%r2720+-8444];
	and.b32  	%r910, %r2817, 252645135;
	shr.u32 	%r2818, %r2817, 4;
	and.b32  	%r914, %r2818, 252645135;
	// begin inline asm
	dp4a.s32.s32 %r909, %r910, %r911, %r905;
	// end inline asm
	// begin inline asm
	dp4a.s32.s32 %r913, %r914, %r915, %r909;
	// end inline asm
	ld.shared.u32 	%r2819, [%r2720+-8440];
	and.b32  	%r918, %r2819, 252645135;
	shr.u32 	%r2820, %r2819, 4;
	and.b32  	%r922, %r2820, 252645135;
	// begin inline asm
	dp4a.s32.s32 %r917, %r918, %r919, %r913;
	// end inline asm
	// begin inline asm
	dp4a.s32.s32 %r921, %r922, %r923, %r917;
	// end inline asm
	ld.shared.u32 	%r2821, [%r2720+-8436];
	and.b32  	%r926, %r2821, 252645135;
	shr.u32 	%r2822, %r2821, 4;
	and.b32  	%r930, %r2822, 252645135;
	// begin inline asm
	dp4a.s32.s32 %r925, %r926, %r927, %r921;
	// end inline asm
	// begin inline asm
	dp4a.s32.s32 %r929, %r930, %r931, %r925;
	// end inline asm
	ld.shared.f32 	%f500, [%r2744];
	cvt.rn.f32.s32 	%f501, %r929;
	mul.f32 	%f502, %f403, %f501;
	sub.f32 	%f503, %f502, %f498;
	fma.rn.f32 	%f1272, %f500, %f503, %f1272;
	ld.shared.u32 	%r935, [%r2729+1024];
	ld.shared.u32 	%r939, [%r2729+1040];
	ld.shared.u32 	%r943, [%r2729+1028];
	ld.shared.u32 	%r947, [%r2729+1044];
	ld.shared.u32 	%r951, [%r2729+1032];
	ld.shared.u32 	%r955, [%r2729+1048];
	ld.shared.u32 	%r959, [%r2729+1036];
	ld.shared.u32 	%r963, [%r2729+1052];
	ld.shared.u32 	%r2823, [%r2720+-4224];
	and.b32  	%r934, %r2823, 252645135;
	shr.u32 	%r2824, %r2823, 4;
	and.b32  	%r938, %r2824, 252645135;
	// begin inline asm
	dp4a.s32.s32 %r933, %r934, %r935, %r2686;
	// end inline asm
	// begin inline asm
	dp4a.s32.s32 %r937, %r938, %r939, %r933;
	// end inline asm
	ld.shared.u32 	%r2825, [%r2720+-4220];
	and.b32  	%r942, %r2825, 252645135;
	shr.u32 	%r2826, %r2825, 4;
	and.b32  	%r946, %r2826, 252645135;
	// begin inline asm
	dp4a.s32.s32 %r941, %r942, %r943, %r937;
	// end inline asm
	// begin inline asm
	dp4a.s32.s32 %r945, %r946, %r947, %r941;
	// end inline asm
	ld.shared.u32 	%r2827, [%r2720+-4216];
	and.b32  	%r950, %r2827, 252645135;
	shr.u32 	%r2828, %r2827, 4;
	and.b32  	%r954, %r2828, 252645135;
	// begin inline asm
	dp4a.s32.s32 %r949, %r950, %r951, %r945;
	// end inline asm
	// begin inline asm
	dp4a.s32.s32 %r953, %r954, %r955, %r949;
	// end inline asm
	ld.shared.u32 	%r2829, [%r2720+-4212];
	and.b32  	%r958, %r2829, 252645135;
	shr.u32 	%r2830, %r2829, 4;
	and.b32  	%r962, %r2830, 252645135;
	// begin inline asm
	dp4a.s32.s32 %r957, %r958, %r959, %r953;
	// end inline asm
	// begin inline asm
	dp4a.s32.s32 %r961, %r962, %r963, %r957;
	// end inline asm
	ld.shared.u32 	%r966, [%r2724+128];
	// begin inline asm
	{.reg .f16 low,high;
  mov.b32 {low,high},%r966;
  cvt.f32.f16 %f405, low;}

	// end inline asm
	// begin inline asm
	{.reg .f16 low,high;
  mov.b32 {low,high},%r966;
  cvt.f32.f16 %f406, high;}

	// end inline asm
	ld.shared.f32 	%f504, [%r2755];
	cvt.rn.f32.s32 	%f505, %r961;
	mul.f32 	%f506, %f405, %f505;
	mul.f32 	%f507, %f406, 0f41000000;
	sub.f32 	%f508, %f506, %f507;
	fma.rn.f32 	%f1256, %f504, %f508, %f1256;
	ld.shared.u32 	%r969, [%r2729+1024];
	ld.shared.u32 	%r973, [%r2729+1040];
	ld.shared.u32 	%r977, [%r2729+1028];
	ld.shared.u32 	%r981, [%r2729+1044];
	ld.shared.u32 	%r985, [%r2729+1032];
	ld.shared.u32 	%r989, [%r2729+1048];
	ld.shared.u32 	%r993, [%r2729+1036];
	ld.shared.u32 	%r997, [%r2729+1052];
	ld.shared.u32 	%r2831, [%r2720];
	and.b32  	%r968, %r2831, 252645135;
	shr.u32 	%r2832, %r2831, 4;
	and.b32  	%r972, %r2832, 252645135;
	// begin inline asm
	dp4a.s32.s32 %r967, %r968, %r969, %r2686;
	// end inline asm
	// begin inline asm
	dp4a.s32.s32 %r971, %r972, %r973, %r967;
	// end inline asm
	ld.shared.u32 	%r2833, [%r2720+4];
	and.b32  	%r976, %r2833, 252645135;
	shr.u32 	%r2834, %r2833, 4;
	and.b32  	%r980, %r2834, 252645135;
	// begin inline asm
	dp4a.s32.s32 %r975, %r976, %r977, %r971;
	// end inline asm
	// begin inline asm
	dp4a.s32.s32 %r979, %r980, %r981, %r975;
	// end inline asm
	ld.shared.u32 	%r2835, [%r2720+8];
	and.b32  	%r984, %r2835, 252645135;
	shr.u32 	%r2836, %r2835, 4;
	and.b32  	%r988, %r2836, 252645135;
	// begin inline asm
	dp4a.s32.s32 %r983, %r984, %r985, %r979;
	// end inline asm
	// begin inline asm
	dp4a.s32.s32 %r987, %r988, %r989, %r983;
	// end inline asm
	ld.shared.u32 	%r2837, [%r2720+12];
	and.b32  	%r992, %r2837, 252645135;
	shr.u32 	%r2838, %r2837, 4;
	and.b32  	%r996, %r2838, 252645135;
	// begin inline asm
	dp4a.s32.s32 %r991, %r992, %r993, %r987;
	// end inline asm
	// begin inline asm
	dp4a.s32.s32 %r995, %r996, %r997, %r991;
	// end inline asm
	ld.shared.f32 	%f509, [%r2766];
	cvt.rn.f32.s32 	%f510, %r995;
	mul.f32 	%f511, %f405, %f510;
	sub.f32 	%f512, %f511, %f507;
	fma.rn.f32 	%f1240, %f509, %f512, %f1240;
	ld.shared.u32 	%r1001, [%r2729+1536];
	ld.shared.u32 	%r1005, [%r2729+1552];
	ld.shared.u32 	%r1009, [%r2729+1540];
	ld.shared.u32 	%r1013, [%r2729+1556];
	ld.shared.u32 	%r1017, [%r2729+1544];
	ld.shared.u32 	%r1021, [%r2729+1560];
	ld.shared.u32 	%r1025, [%r2729+1548];
	ld.shared.u32 	%r1029, [%r2729+1564];
	ld.shared.u32 	%r2839, [%r2720+-12672];
	and.b32  	%r1000, %r2839, 252645135;
	shr.u32 	%r2840, %r2839, 4;
	and.b32  	%r1004, %r2840, 252645135;
	// begin inline asm
	dp4a.s32.s32 %r999, %r1000, %r1001, %r2686;
	// end inline asm
	// begin inline asm
	dp4a.s32.s32 %r1003, %r1004, %r1005, %r999;
	// end inline asm
	ld.shared.u32 	%r2841, [%r2720+-12668];
	and.b32  	%r1008, %r2841, 252645135;
	shr.u32 	%r2842, %r2841, 4;
	and.b32  	%r1012, %r2842, 252645135;
	// begin inline asm
	dp4a.s32.s32 %r1007, %r1008, %r1009, %r1003;
	// end inline asm
	// begin inline asm
	dp4a.s32.s32 %r1011, %r1012, %r1013, %r1007;
	// end inline asm
	ld.shared.u32 	%r2843, [%r2720+-12664];
	and.b32  	%r1016, %r2843, 252645135;
	shr.u32 	%r2844, %r2843, 4;
	and.b32  	%r1020, %r2844, 252645135;
	// begin inline asm
	dp4a.s32.s32 %r1015, %r1016, %r1017, %r1011;
	// end inline asm
	// begin inline asm
	dp4a.s32.s32 %r1019, %r1020, %r1021, %r1015;
	// end inline asm
	ld.shared.u32 	%r2845, [%r2720+-12660];
	and.b32  	%r1024, %r2845, 252645135;
	shr.u32 	%r2846, %r2845, 4;
	and.b32  	%r1028, %r2846, 252645135;
	// begin inline asm
	dp4a.s32.s32 %r1023, %r1024, %r1025, %r1019;
	// end inline asm
	// begin inline asm
	dp4a.s32.s32 %r1027, %r1028, %r1029, %r1023;
	// end inline asm
	ld.shared.u32 	%r1032, [%r2724+192];
	// begin inline asm
	{.reg .f16 low,high;
  mov.b32 {low,high},%r1032;
  cvt.f32.f16 %f407, low;}

	// end inline asm
	// begin inline asm
	{.reg .f16 low,high;
  mov.b32 {low,high},%r1032;
  cvt.f32.f16 %f408, high;}

	// end inline asm
	ld.shared.f32 	%f513, [%r2733];
	cvt.rn.f32.s32 	%f514, %r1027;
	mul.f32 	%f515, %f407, %f514;
	mul.f32 	%f516, %f408, 0f41000000;
	sub.f32 	%f517, %f515, %f516;
	fma.rn.f32 	%f1287, %f513, %f517, %f1287;
	ld.shared.u32 	%r1035, [%r2729+1536];
	ld.shared.u32 	%r1039, [%r2729+1552];
	ld.shared.u32 	%r1043, [%r2729+1540];
	ld.shared.u32 	%r1047, [%r2729+1556];
	ld.shared.u32 	%r1051, [%r2729+1544];
	ld.shared.u32 	%r1055, [%r2729+1560];
	ld.shared.u32 	%r1059, [%r2729+1548];
	ld.shared.u32 	%r1063, [%r2729+1564];
	ld.shared.u32 	%r2847, [%r2720+-8448];
	and.b32  	%r1034, %r2847, 252645135;
	shr.u32 	%r2848, %r2847, 4;
	and.b32  	%r1038, %r2848, 252645135;
	// begin inline asm
	dp4a.s32.s32 %r1033, %r1034, %r1035, %r2686;
	// end inline asm
	// begin inline asm
	dp4a.s32.s32 %r1037, %r1038, %r1039, %r1033;
	// end inline asm
	ld.shared.u32 	%r2849, [%r2720+-8444];
	and.b32  	%r1042, %r2849, 252645135;
	shr.u32 	%r2850, %r2849, 4;
	and.b32  	%r1046, %r2850, 252645135;
	// begin inline asm
	dp4a.s32.s32 %r1041, %r1042, %r1043, %r1037;
	// end inline asm
	// begin inline asm
	dp4a.s32.s32 %r1045, %r1046, %r1047, %r1041;
	// end inline asm
	ld.shared.u32 	%r2851, [%r2720+-8440];
	and.b32  	%r1050, %r2851, 252645135;
	shr.u32 	%r2852, %r2851, 4;
	and.b32  	%r1054, %r2852, 252645135;
	// begin inline asm
	dp4a.s32.s32 %r1049, %r1050, %r1051, %r1045;
	// end inline asm
	// begin inline asm
	dp4a.s32.s32 %r1053, %r1054, %r1055, %r1049;
	// end inline asm
	ld.shared.u32 	%r2853, [%r2720+-8436];
	and.b32  	%r1058, %r2853, 252645135;
	shr.u32 	%r2854, %r2853, 4;
	and.b32  	%r1062, %r2854, 252645135;
	// begin inline asm
	dp4a.s32.s32 %r1057, %r1058, %r1059, %r1053;
	// end inline asm
	// begin inline asm
	dp4a.s32.s32 %r1061, %r1062, %r1063, %r1057;
	// end inline asm
	ld.shared.f32 	%f518, [%r2744];
	cvt.rn.f32.s32 	%f519, %r1061;
	mul.f32 	%f520, %f407, %f519;
	sub.f32 	%f521, %f520, %f516;
	fma.rn.f32 	%f1271, %f518, %f521, %f1271;
	ld.shared.u32 	%r1067, [%r2729+1536];
	ld.shared.u32 	%r1071, [%r2729+1552];
	ld.shared.u32 	%r1075, [%r2729+1540];
	ld.shared.u32 	%r1079, [%r2729+1556];
	ld.shared.u32 	%r1083, [%r2729+1544];
	ld.shared.u32 	%r1087, [%r2729+1560];
	ld.shared.u32 	%r1091, [%r2729+1548];
	ld.shared.u32 	%r1095, [%r2729+1564];
	ld.shared.u32 	%r2855, [%r2720+-4224];
	and.b32  	%r1066, %r2855, 252645135;
	shr.u32 	%r2856, %r2855, 4;
	and.b32  	%r1070, %r2856, 252645135;
	// begin inline asm
	dp4a.s32.s32 %r1065, %r1066, %r1067, %r2686;
	// end inline asm
	// begin inline asm
	dp4a.s32.s32 %r1069, %r1070, %r1071, %r1065;
	// end inline asm
	ld.shared.u32 	%r2857, [%r2720+-4220];
	and.b32  	%r1074, %r2857, 252645135;
	shr.u32 	%r2858, %r2857, 4;
	and.b32  	%r1078, %r2858, 252645135;
	// begin inline asm
	dp4a.s32.s32 %r1073, %r1074, %r1075, %r1069;
	// end inline asm
	// begin inline asm
	dp4a.s32.s32 %r1077, %r1078, %r1079, %r1073;
	// end inline asm
	ld.shared.u32 	%r2859, [%r2720+-4216];
	and.b32  	%r1082, %r2859, 252645135;
	shr.u32 	%r2860, %r2859, 4;
	and.b32  	%r1086, %r2860, 252645135;
	// begin inline asm
	dp4a.s32.s32 %r1081, %r1082, %r1083, %r1077;
	// end inline asm
	// begin inline asm
	dp4a.s32.s32 %r1085, %r1086, %r1087, %r1081;
	// end inline asm
	ld.shared.u32 	%r2861, [%r2720+-4212];
	and.b32  	%r1090, %r2861, 252645135;
	shr.u32 	%r2862, %r2861, 4;
	and.b32  	%r1094, %r2862, 252645135;
	// begin inline asm
	dp4a.s32.s32 %r1089, %r1090, %r1091, %r1085;
	// end inline asm
	// begin inline asm
	dp4a.s32.s32 %r1093, %r1094, %r1095, %r1089;
	// end inline asm
	ld.shared.u32 	%r1098, [%r2724+192];
	// begin inline asm
	{.reg .f16 low,high;
  mov.b32 {low,high},%r1098;
  cvt.f32.f16 %f409, low;}

	// end inline asm
	// begin inline asm
	{.reg .f16 low,high;
  mov.b32 {low,high},%r1098;
  cvt.f32.f16 %f410, high;}

	// end inline asm
	ld.shared.f32 	%f522, [%r2755];
	cvt.rn.f32.s32 	%f523, %r1093;
	mul.f32 	%f524, %f409, %f523;
	mul.f32 	%f525, %f410, 0f41000000;
	sub.f32 	%f526, %f524, %f525;
	fma.rn.f32 	%f1255, %f522, %f526, %f1255;
	ld.shared.u32 	%r1101, [%r2729+1536];
	ld.shared.u32 	%r1105, [%r2729+1552];
	ld.shared.u32 	%r1109, [%r2729+1540];
	ld.shared.u32 	%r1113, [%r2729+1556];
	ld.shared.u32 	%r1117, [%r2729+1544];
	ld.shared.u32 	%r1121, [%r2729+1560];
	ld.shared.u32 	%r1125, [%r2729+1548];
	ld.shared.u32 	%r1129, [%r2729+1564];
	ld.shared.u32 	%r2863, [%r2720];
	and.b32  	%r1100, %r2863, 252645135;
	shr.u32 	%r2864, %r2863, 4;
	and.b32  	%r1104, %r2864, 252645135;
	// begin inline asm
	dp4a.s32.s32 %r1099, %r1100, %r1101, %r2686;
	// end inline asm
	// begin inline asm
	dp4a.s32.s32 %r1103, %r1104, %r1105, %r1099;
	// end inline asm
	ld.shared.u32 	%r2865, [%r2720+4];
	and.b32  	%r1108, %r2865, 252645135;
	shr.u32 	%r2866, %r2865, 4;
	and.b32  	%r1112, %r2866, 252645135;
	// begin inline asm
	dp4a.s32.s32 %r1107, %r1108, %r1109, %r1103;
	// end inline asm
	// begin inline asm
	dp4a.s32.s32 %r1111, %r1112, %r1113, %r1107;
	// end inline asm
	ld.shared.u32 	%r2867, [%r2720+8];
	and.b32  	%r1116, %r2867, 252645135;
	shr.u32 	%r2868, %r2867, 4;
	and.b32  	%r1120, %r2868, 252645135;
	// begin inline asm
	dp4a.s32.s32 %r1115, %r1116, %r1117, %r1111;
	// end inline asm
	// begin inline asm
	dp4a.s32.s32 %r1119, %r1120, %r1121, %r1115;
	// end inline asm
	ld.shared.u32 	%r2869, [%r2720+12];
	and.b32  	%r1124, %r2869, 252645135;
	shr.u32 	%r2870, %r2869, 4;
	and.b32  	%r1128, %r2870, 252645135;
	// begin inline asm
	dp4a.s32.s32 %r1123, %r1124, %r1125, %r1119;
	// end inline asm
	// begin inline asm
	dp4a.s32.s32 %r1127, %r1128, %r1129, %r1123;
	// end inline asm
	ld.shared.f32 	%f527, [%r2766];
	cvt.rn.f32.s32 	%f528, %r1127;
	mul.f32 	%f529, %f409, %f528;
	sub.f32 	%f530, %f529, %f525;
	fma.rn.f32 	%f1239, %f527, %f530, %f1239;
	ld.shared.u32 	%r1133, [%r2729+2048];
	ld.shared.u32 	%r1137, [%r2729+2064];
	ld.shared.u32 	%r1141, [%r2729+2052];
	ld.shared.u32 	%r1145, [%r2729+2068];
	ld.shared.u32 	%r1149, [%r2729+2056];
	ld.shared.u32 	%r1153, [%r2729+2072];
	ld.shared.u32 	%r1157, [%r2729+2060];
	ld.shared.u32 	%r1161, [%r2729+2076];
	ld.shared.u32 	%r2871, [%r2720+-12672];
	and.b32  	%r1132, %r2871, 252645135;
	shr.u32 	%r2872, %r2871, 4;
	and.b32  	%r1136, %r2872, 252645135;
	// begin inline asm
	dp4a.s32.s32 %r1131, %r1132, %r1133, %r2686;
	// end inline asm
	// begin inline asm
	dp4a.s32.s32 %r1135, %r1136, %r1137, %r1131;
	// end inline asm
	ld.shared.u32 	%r2873, [%r2720+-12668];
	and.b32  	%r1140, %r2873, 252645135;
	shr.u32 	%r2874, %r2873, 4;
	and.b32  	%r1144, %r2874, 252645135;
	// begin inline asm
	dp4a.s32.s32 %r1139, %r1140, %r1141, %r1135;
	// end inline asm
	// begin inline asm
	dp4a.s32.s32 %r1143, %r1144, %r1145, %r1139;
	// end inline asm
	ld.shared.u32 	%r2875, [%r2720+-12664];
	and.b32  	%r1148, %r2875, 252645135;
	shr.u32 	%r2876, %r2875, 4;
	and.b32  	%r1152, %r2876, 252645135;
	// begin inline asm
	dp4a.s32.s32 %r1147, %r1148, %r1149, %r1143;
	// end inline asm
	// begin inline asm
	dp4a.s32.s32 %r1151, %r1152, %r1153, %r1147;
	// end inline asm
	ld.shared.u32 	%r2877, [%r2720+-12660];
	and.b32  	%r1156, %r2877, 252645135;
	shr.u32 	%r2878, %r2877, 4;
	and.b32  	%r1160, %r2878, 252645135;
	// begin inline asm
	dp4a.s32.s32 %r1155, %r1156, %r1157, %r1151;
	// end inline asm
	// begin inline asm
	dp4a.s32.s32 %r1159, %r1160, %r1161, %r1155;
	// end inline asm
	ld.shared.u32 	%r1164, [%r2724+256];
	// begin inline asm
	{.reg .f16 low,high;
  mov.b32 {low,high},%r1164;
  cvt.f32.f16 %f411, low;}

	// end inline asm
	// begin inline asm
	{.reg .f16 low,high;
  mov.b32 {low,high},%r1164;
  cvt.f32.f16 %f412, high;}

	// end inline asm
	ld.shared.f32 	%f531, [%r2733];
	cvt.rn.f32.s32 	%f532, %r1159;
	mul.f32 	%f533, %f411, %f532;
	mul.f32 	%f534, %f412, 0f41000000;
	sub.f32 	%f535, %f533, %f534;
	fma.rn.f32 	%f1286, %f531, %f535, %f1286;
	ld.shared.u32 	%r1167, [%r2729+2048];
	ld.shared.u32 	%r1171, [%r2729+2064];
	ld.shared.u32 	%r1175, [%r2729+2052];
	ld.shared.u32 	%r1179, [%r2729+2068];
	ld.shared.u32 	%r1183, [%r2729+2056];
	ld.shared.u32 	%r1187, [%r2729+2072];
	ld.shared.u32 	%r1191, [%r2729+2060];
	ld.shared.u32 	%r1195, [%r2729+2076];
	ld.shared.u32 	%r2879, [%r2720+-8448];
	and.b32  	%r1166, %r2879, 252645135;
	shr.u32 	%r2880, %r2879, 4;
	and.b32  	%r1170, %r2880, 252645135;
	// begin inline asm
	dp4a.s32.s32 %r1165, %r1166, %r1167, %r2686;
	// end inline asm
	// begin inline asm
	dp4a.s32.s32 %r1169, %r1170, %r1171, %r1165;
	// end inline asm
	ld.shared.u32 	%r2881, [%r2720+-8444];
	and.b32  	%r1174, %r2881, 252645135;
	shr.u32 	%r2882, %r2881, 4;
	and.b32  	%r1178, %r2882, 252645135;
	// begin inline asm
	dp4a.s32.s32 %r1173, %r1174, %r1175, %r1169;
	// end inline asm
	// begin inline asm
	dp4a.s32.s32 %r1177, %r1178, %r1179, %r1173;
	// end inline asm
	ld.shared.u32 	%r2883, [%r2720+-8440];
	and.b32  	%r1182, %r2883, 252645135;
	shr.u32 	%r2884, %r2883, 4;
	and.b32  	%r1186, %r2884, 252645135;
	// begin inline asm
	dp4a.s32.s32 %r1181, %r1182, %r1183, %r1177;
	// end inline asm
	// begin inline asm
	dp4a.s32.s32 %r1185, %r1186, %r1187, %r1181;
	// end inline asm
	ld.shared.u32 	%r2885, [%r2720+-8436];
	and.b32  	%r1190, %r2885, 252645135;
	shr.u32 	%r2886, %r2885, 4;
	and.b32  	%r1194, %r2886, 252645135;
	// begin inline asm
	dp4a.s32.s32 %r1189, %r1190, %r1191, %r1185;
	// end inline asm
	// begin inline asm
	dp4a.s32.s32 %r1193, %r1194, %r1195, %r1189;
	// end inline asm
	ld.shared.f32 	%f536, [%r2744];
	cvt.rn.f32.s32 	%f537, %r1193;
	mul.f32 	%f538, %f411, %f537;
	sub.f32 	%f539, %f538, %f534;
	fma.rn.f32 	%f1270, %f536, %f539, %f1270;
	ld.shared.u32 	%r1199, [%r2729+2048];
	ld.shared.u32 	%r1203, [%r2729+2064];
	ld.shared.u32 	%r1207, [%r2729+2052];
	ld.shared.u32 	%r1211, [%r2729+2068];
	ld.shared.u32 	%r1215, [%r2729+2056];
	ld.shared.u32 	%r1219, [%r2729+2072];
	ld.shared.u32 	%r1223, [%r2729+2060];
	ld.shared.u32 	%r1227, [%r2729+2076];
	ld.shared.u32 	%r2887, [%r2720+-4224];
	and.b32  	%r1198, %r2887, 252645135;
	shr.u32 	%r2888, %r2887, 4;
	and.b32  	%r1202, %r2888, 252645135;
	// begin inline asm
	dp4a.s32.s32 %r1197, %r1198, %r1199, %r2686;
	// end inline asm
	// begin inline asm
	dp4a.s32.s32 %r1201, %r1202, %r1203, %r1197;
	// end inline asm
	ld.shared.u32 	%r2889, [%r2720+-4220];
	and.b32  	%r1206, %r2889, 252645135;
	shr.u32 	%r2890, %r2889, 4;
	and.b32  	%r1210, %r2890, 252645135;
	// begin inline asm
	dp4a.s32.s32 %r1205, %r1206, %r1207, %r1201;
	// end inline asm
	// begin inline asm
	dp4a.s32.s32 %r1209, %r1210, %r1211, %r1205;
	// end inline asm
	ld.shared.u32 	%r2891, [%r2720+-4216];
	and.b32  	%r1214, %r2891, 252645135;
	shr.u32 	%r2892, %r2891, 4;
	and.b32  	%r1218, %r2892, 252645135;
	// begin inline asm
	dp4a.s32.s32 %r1213, %r1214, %r1215, %r1209;
	// end inline asm
	// begin inline asm
	dp4a.s32.s32 %r1217, %r1218, %r1219, %r1213;
	// end inline asm
	ld.shared.u32 	%r2893, [%r2720+-4212];
	and.b32  	%r1222, %r2893, 252645135;
	shr.u32 	%r2894, %r2893, 4;
	and.b32  	%r1226, %r2894, 252645135;
	// begin inline asm
	dp4a.s32.s32 %r1221, %r1222, %r1223, %r1217;
	// end inline asm
	// begin inline asm
	dp4a.s32.s32 %r1225, %r1226, %r1227, %r1221;
	// end inline asm
	ld.shared.u32 	%r1230, [%r2724+256];
	// begin inline asm
	{.reg .f16 low,high;
  mov.b32 {low,high},%r1230;
  cvt.f32.f16 %f413, low;}

	// end inline asm
	// begin inline asm
	{.reg .f16 low,high;
  mov.b32 {low,high},%r1230;
  cvt.f32.f16 %f414, high;}

	// end inline asm
	ld.shared.f32 	%f540, [%r2755];
	cvt.rn.f32.s32 	%f541, %r1225;
	mul.f32 	%f542, %f413, %f541;
	mul.f32 	%f543, %f414, 0f41000000;
	sub.f32 	%f544, %f542, %f543;
	fma.rn.f32 	%f1254, %f540, %f544, %f1254;
	ld.shared.u32 	%r1233, [%r2729+2048];
	ld.shared.u32 	%r1237, [%r2729+2064];
	ld.shared.u32 	%r1241, [%r2729+2052];
	ld.shared.u32 	%r1245, [%r2729+2068];
	ld.shared.u32 	%r1249, [%r2729+2056];
	ld.shared.u32 	%r1253, [%r2729+2072];
	ld.shared.u32 	%r1257, [%r2729+2060];
	ld.shared.u32 	%r1261, [%r2729+2076];
	ld.shared.u32 	%r2895, [%r2720];
	and.b32  	%r1232, %r2895, 252645135;
	shr.u32 	%r2896, %r2895, 4;
	and.b32  	%r1236, %r2896, 252645135;
	// begin inline asm
	dp4a.s32.s32 %r1231, %r1232, %r1233, %r2686;
	// end inline asm
	// begin inline asm
	dp4a.s32.s32 %r1235, %r1236, %r1237, %r1231;
	// end inline asm
	ld.shared.u32 	%r2897, [%r2720+4];
	and.b32  	%r1240, %r2897, 252645135;
	shr.u32 	%r2898, %r2897, 4;
	and.b32  	%r1244, %r2898, 252645135;
	// begin inline asm
	dp4a.s32.s32 %r1239, %r1240, %r1241, %r1235;
	// end inline asm
	// begin inline asm
	dp4a.s32.s32 %r1243, %r1244, %r1245, %r1239;
	// end inline asm
	ld.shared.u32 	%r2899, [%r2720+8];
	and.b32  	%r1248, %r2899, 252645135;
	shr.u32 	%r2900, %r2899, 4;
	and.b32  	%r1252, %r2900, 252645135;
	// begin inline asm
	dp4a.s32.s32 %r1247, %r1248, %r1249, %r1243;
	// end inline asm
	// begin inline asm
	dp4a.s32.s32 %r1251, %r1252, %r1253, %r1247;
	// end inline asm
	ld.shared.u32 	%r2901, [%r2720+12];
	and.b32  	%r1256, %r2901, 252645135;
	shr.u32 	%r2902, %r2901, 4;
	and.b32  	%r1260, %r2902, 252645135;
	// begin inline asm
	dp4a.s32.s32 %r1255, %r1256, %r1257, %r1251;
	// end inline asm
	// begin inline asm
	dp4a.s32.s32 %r1259, %r1260, %r1261, %r1255;
	// end inline asm
	ld.shared.f32 	%f545, [%r2766];
	cvt.rn.f32.s32 	%f546, %r1259;
	mul.f32 	%f547, %f413, %f546;
	sub.f32 	%f548, %f547, %f543;
	fma.rn.f32 	%f1238, %f545, %f548, %f1238;
	ld.shared.u32 	%r1265, [%r2729+2560];
	ld.shared.u32 	%r1269, [%r2729+2576];
	ld.shared.u32 	%r1273, [%r2729+2564];
	ld.shared.u32 	%r1277, [%r2729+2580];
	ld.shared.u32 	%r1281, [%r2729+2568];
	ld.shared.u32 	%r1285, [%r2729+2584];
	ld.shared.u32 	%r1289, [%r2729+2572];
	ld.shared.u32 	%r1293, [%r2729+2588];
	ld.shared.u32 	%r2903, [%r2720+-12672];
	and.b32  	%r1264, %r2903, 252645135;
	shr.u32 	%r2904, %r2903, 4;
	and.b32  	%r1268, %r2904, 252645135;
	// begin inline asm
	dp4a.s32.s32 %r1263, %r1264, %r1265, %r2686;
	// end inline asm
	// begin inline asm
	dp4a.s32.s32 %r1267, %r1268, %r1269, %r1263;
	// end inline asm
	ld.shared.u32 	%r2905, [%r2720+-12668];
	and.b32  	%r1272, %r2905, 252645135;
	shr.u32 	%r2906, %r2905, 4;
	and.b32  	%r1276, %r2906, 252645135;
	// begin inline asm
	dp4a.s32.s32 %r1271, %r1272, %r1273, %r1267;
	// end inline asm
	// begin inline asm
	dp4a.s32.s32 %r1275, %r1276, %r1277, %r1271;
	// end inline asm
	ld.shared.u32 	%r2907, [%r2720+-12664];
	and.b32  	%r1280, %r2907, 252645135;
	shr.u32 	%r2908, %r2907, 4;
	and.b32  	%r1284, %r2908, 252645135;
	// begin inline asm
	dp4a.s32.s32 %r1279, %r1280, %r1281, %r1275;
	// end inline asm
	// begin inline asm
	dp4a.s32.s32 %r1283, %r1284, %r1285, %r1279;
	// end inline asm
	ld.shared.u32 	%r2909, [%r2720+-12660];
	and.b32  	%r1288, %r2909, 252645135;
	shr.u32 	%r2910, %r2909, 4;
	and.b32  	%r1292, %r2910, 252645135;
	// begin inline asm
	dp4a.s32.s32 %r1287, %r1288, %r1289, %r1283;
	// end inline asm
	// begin inline asm
	dp4a.s32.s32 %r1291, %r1292, %r1293, %r1287;
	// end inline asm
	ld.shared.u32 	%r1296, [%r2724+320];
	// begin inline asm
	{.reg .f16 low,high;
  mov.b32 {low,high},%r1296;
  cvt.f32.f16 %f415, low;}

	// end inline asm
	// begin inline asm
	{.reg .f16 low,high;
  mov.b32 {low,high},%r1296;
  cvt.f32.f16 %f416, high;}

	// end inline asm
	ld.shared.f32 	%f549, [%r2733];
	cvt.rn.f32.s32 	%f550, %r1291;
	mul.f32 	%f551, %f415, %f550;
	mul.f32 	%f552, %f416, 0f41000000;
	sub.f32 	%f553, %f551, %f552;
	fma.rn.f32 	%f1285, %f549, %f553, %f1285;
	ld.shared.u32 	%r1299, [%r2729+2560];
	ld.shared.u32 	%r1303, [%r2729+2576];
	ld.shared.u32 	%r1307, [%r2729+2564];
	ld.shared.u32 	%r1311, [%r2729+2580];
	ld.shared.u32 	%r1315, [%r2729+2568];
	ld.shared.u32 	%r1319, [%r2729+2584];
	ld.shared.u32 	%r1323, [%r2729+2572];
	ld.shared.u32 	%r1327, [%r2729+2588];
	ld.shared.u32 	%r2911, [%r2720+-8448];
	and.b32  	%r1298, %r2911, 252645135;
	shr.u32 	%r2912, %r2911, 4;
	and.b32  	%r1302, %r2912, 252645135;
	// begin inline asm
	dp4a.s32.s32 %r1297, %r1298, %r1299, %r2686;
	// end inline asm
	// begin inline asm
	dp4a.s32.s32 %r1301, %r1302, %r1303, %r1297;
	// end inline asm
	ld.shared.u32 	%r2913, [%r2720+-8444];
	and.b32  	%r1306, %r2913, 252645135;
	shr.u32 	%r2914, %r2913, 4;
	and.b32  	%r1310, %r2914, 252645135;
	// begin inline asm
	dp4a.s32.s32 %r1305, %r1306, %r1307, %r1301;
	// end inline asm
	// begin inline asm
	dp4a.s32.s32 %r1309, %r1310, %r1311, %r1305;
	// end inline asm
	ld.shared.u32 	%r2915, [%r2720+-8440];
	and.b32  	%r1314, %r2915, 252645135;
	shr.u32 	%r2916, %r2915, 4;
	and.b32  	%r1318, %r2916, 252645135;
	// begin inline asm
	dp4a.s32.s32 %r1313, %r1314, %r1315, %r1309;
	// end inline asm
	// begin inline asm
	dp4a.s32.s32 %r1317, %r1318, %r1319, %r1313;
	// end inline asm
	ld.shared.u32 	%r2917, [%r2720+-8436];
	and.b32  	%r1322, %r2917, 252645135;
	shr.u32 	%r2918, %r2917, 4;
	and.b32  	%r1326, %r2918, 252645135;
	// begin inline asm
	dp4a.s32.s32 %r1321, %r1322, %r1323, %r1317;
	// end inline asm
	// begin inline asm
	dp4a.s32.s32 %r1325, %r1326, %r1327, %r1321;
	// end inline asm
	ld.shared.f32 	%f554, [%r2744];
	cvt.rn.f32.s32 	%f555, %r1325;
	mul.f32 	%f556, %f415, %f555;
	sub.f32 	%f557, %f556, %f552;
	fma.rn.f32 	%f1269, %f554, %f557, %f1269;
	ld.shared.u32 	%r1331, [%r2729+2560];
	ld.shared.u32 	%r1335, [%r2729+2576];
	ld.shared.u32 	%r1339, [%r2729+2564];
	ld.shared.u32 	%r1343, [%r2729+2580];
	ld.shared.u32 	%r1347, [%r2729+2568];
	ld.shared.u32 	%r1351, [%r2729+2584];
	ld.shared.u32 	%r1355, [%r2729+2572];
	ld.shared.u32 	%r1359, [%r2729+2588];
	ld.shared.u32 	%r2919, [%r2720+-4224];
	and.b32  	%r1330, %r2919, 252645135;
	shr.u32 	%r2920, %r2919, 4;
	and.b32  	%r1334, %r2920, 252645135;
	// begin inline asm
	dp4a.s32.s32 %r1329, %r1330, %r1331, %r2686;
	// end inline asm
	// begin inline asm
	dp4a.s32.s32 %r1333, %r1334, %r1335, %r1329;
	// end inline asm
	ld.shared.u32 	%r2921, [%r2720+-4220];
	and.b32  	%r1338, %r2921, 252645135;
	shr.u32 	%r2922, %r2921, 4;
	and.b32  	%r1342, %r2922, 252645135;
	// begin inline asm
	dp4a.s32.s32 %r1337, %r1338, %r1339, %r1333;
	// end inline asm
	// begin inline asm
	dp4a.s32.s32 %r1341, %r1342, %r1343, %r1337;
	// end inline asm
	ld.shared.u32 	%r2923, [%r2720+-4216];
	and.b32  	%r1346, %r2923, 252645135;
	shr.u32 	%r2924, %r2923, 4;
	and.b32  	%r1350, %r2924, 252645135;
	// begin inline asm
	dp4a.s32.s32 %r1345, %r1346, %r1347, %r1341;
	// end inline asm
	// begin inline asm
	dp4a.s32.s32 %r1349, %r1350, %r1351, %r1345;
	// end inline asm
	ld.shared.u32 	%r2925, [%r2720+-4212];
	and.b32  	%r1354, %r2925, 252645135;
	shr.u32 	%r2926, %r2925, 4;
	and.b32  	%r1358, %r2926, 252645135;
	// begin inline asm
	dp4a.s32.s32 %r1353, %r1354, %r1355, %r1349;
	// end inline asm
	// begin inline asm
	dp4a.s32.s32 %r1357, %r1358, %r1359, %r1353;
	// end inline asm
	ld.shared.u32 	%r1362, [%r2724+320];
	// begin inline asm
	{.reg .f16 low,high;
  mov.b32 {low,high},%r1362;
  cvt.f32.f16 %f417, low;}

	// end inline asm
	// begin inline asm
	{.reg .f16 low,high;
  mov.b32 {low,high},%r1362;
  cvt.f32.f16 %f418, high;}

	// end inline asm
	ld.shared.f32 	%f558, [%r2755];
	cvt.rn.f32.s32 	%f559, %r1357;
	mul.f32 	%f560, %f417, %f559;
	mul.f32 	%f561, %f418, 0f41000000;
	sub.f32 	%f562, %f560, %f561;
	fma.rn.f32 	%f1253, %f558, %f562, %f1253;
	ld.shared.u32 	%r1365, [%r2729+2560];
	ld.shared.u32 	%r1369, [%r2729+2576];
	ld.shared.u32 	%r1373, [%r2729+2564];
	ld.shared.u32 	%r1377, [%r2729+2580];
	ld.shared.u32 	%r1381, [%r2729+2568];
	ld.shared.u32 	%r1385, [%r2729+2584];
	ld.shared.u32 	%r1389, [%r2729+2572];
	ld.shared.u32 	%r1393, [%r2729+2588];
	ld.shared.u32 	%r2927, [%r2720];
	and.b32  	%r1364, %r2927, 252645135;
	shr.u32 	%r2928, %r2927, 4;
	and.b32  	%r1368, %r2928, 252645135;
	// begin inline asm
	dp4a.s32.s32 %r1363, %r1364, %r1365, %r2686;
	// end inline asm
	// begin inline asm
	dp4a.s32.s32 %r1367, %r1368, %r1369, %r1363;
	// end inline asm
	ld.shared.u32 	%r2929, [%r2720+4];
	and.b32  	%r1372, %r2929, 252645135;
	shr.u32 	%r2930, %r2929, 4;
	and.b32  	%r1376, %r2930, 252645135;
	// begin inline asm
	dp4a.s32.s32 %r1371, %r1372, %r1373, %r1367;
	// end inline asm
	// begin inline asm
	dp4a.s32.s32 %r1375, %r1376, %r1377, %r1371;
	// end inline asm
	ld.shared.u32 	%r2931, [%r2720+8];
	and.b32  	%r1380, %r2931, 252645135;
	shr.u32 	%r2932, %r2931, 4;
	and.b32  	%r1384, %r2932, 252645135;
	// begin inline asm
	dp4a.s32.s32 %r1379, %r1380, %r1381, %r1375;
	// end inline asm
	// begin inline asm
	dp4a.s32.s32 %r1383, %r1384, %r1385, %r1379;
	// end inline asm
	ld.shared.u32 	%r2933, [%r2720+12];
	and.b32  	%r1388, %r2933, 252645135;
	shr.u32 	%r2934, %r2933, 4;
	and.b32  	%r1392, %r2934, 252645135;
	// begin inline asm
	dp4a.s32.s32 %r1387, %r1388, %r1389, %r1383;
	// end inline asm
	// begin inline asm
	dp4a.s32.s32 %r1391, %r1392, %r1393, %r1387;
	// end inline asm
	ld.shared.f32 	%f563, [%r2766];
	cvt.rn.f32.s32 	%f564, %r1391;
	mul.f32 	%f565, %f417, %f564;
	sub.f32 	%f566, %f565, %f561;
	fma.rn.f32 	%f1237, %f563, %f566, %f1237;
	ld.shared.u32 	%r1397, [%r2729+3072];
	ld.shared.u32 	%r1401, [%r2729+3088];
	ld.shared.u32 	%r1405, [%r2729+3076];
	ld.shared.u32 	%r1409, [%r2729+3092];
	ld.shared.u32 	%r1413, [%r2729+3080];
	ld.shared.u32 	%r1417, [%r2729+3096];
	ld.shared.u32 	%r1421, [%r2729+3084];
	ld.shared.u32 	%r1425, [%r2729+3100];
	ld.shared.u32 	%r2935, [%r2720+-12672];
	and.b32  	%r1396, %r2935, 252645135;
	shr.u32 	%r2936, %r2935, 4;
	and.b32  	%r1400, %r2936, 252645135;
	// begin inline asm
	dp4a.s32.s32 %r1395, %r1396, %r1397, %r2686;
	// end inline asm
	// begin inline asm
	dp4a.s32.s32 %r1399, %r1400, %r1401, %r1395;
	// end inline asm
	ld.shared.u32 	%r2937, [%r2720+-12668];
	and.b32  	%r1404, %r2937, 252645135;
	shr.u32 	%r2938, %r2937, 4;
	and.b32  	%r1408, %r2938, 252645135;
	// begin inline asm
	dp4a.s32.s32 %r1403, %r1404, %r1405, %r1399;
	// end inline asm
	// begin inline asm
	dp4a.s32.s32 %r1407, %r1408, %r1409, %r1403;
	// end inline asm
	ld.shared.u32 	%r2939, [%r2720+-12664];
	and.b32  	%r1412, %r2939, 252645135;
	shr.u32 	%r2940, %r2939, 4;
	and.b32  	%r1416, %r2940, 252645135;
	// begin inline asm
	dp4a.s32.s32 %r1411, %r1412, %r1413, %r1407;
	// end inline asm
	// begin inline asm
	dp4a.s32.s32 %r1415, %r1416, %r1417, %r1411;
	// end inline asm
	ld.shared.u32 	%r2941, [%r2720+-12660];
	and.b32  	%r1420, %r2941, 252645135;
	shr.u32 	%r2942, %r2941, 4;
	and.b32  	%r1424, %r2942, 252645135;
	// begin inline asm
	dp4a.s32.s32 %r1419, %r1420, %r1421, %r1415;
	// end inline asm
	// begin inline asm
	dp4a.s32.s32 %r1423, %r1424, %r1425, %r1419;
	// end inline asm
	ld.shared.u32 	%r1428, [%r2724+384];
	// begin inline asm
	{.reg .f16 low,high;
  mov.b32 {low,high},%r1428;
  cvt.f32.f16 %f419, low;}

	// end inline asm
	// begin inline asm
	{.reg .f16 low,high;
  mov.b32 {low,high},%r1428;
  cvt.f32.f16 %f420, high;}

	// end inline asm
	ld.shared.f32 	%f567, [%r2733];
	cvt.rn.f32.s32 	%f568, %r1423;
	mul.f32 	%f569, %f419, %f568;
	mul.f32 	%f570, %f420, 0f41000000;
	sub.f32 	%f571, %f569, %f570;
	fma.rn.f32 	%f1284, %f567, %f571, %f1284;
	ld.shared.u32 	%r1431, [%r2729+3072];
	ld.shared.u32 	%r1435, [%r2729+3088];
	ld.shared.u32 	%r1439, [%r2729+3076];
	ld.shared.u32 	%r1443, [%r2729+3092];
	ld.shared.u32 	%r1447, [%r2729+3080];
	ld.shared.u32 	%r1451, [%r2729+3096];
	ld.shared.u32 	%r1455, [%r2729+3084];
	ld.shared.u32 	%r1459, [%r2729+3100];
	ld.shared.u32 	%r2943, [%r2720+-8448];
	and.b32  	%r1430, %r2943, 252645135;
	shr.u32 	%r2944, %r2943, 4;
	and.b32  	%r1434, %r2944, 252645135;
	// begin inline asm
	dp4a.s32.s32 %r1429, %r1430, %r1431, %r2686;
	// end inline asm
	// begin inline asm
	dp4a.s32.s32 %r1433, %r1434, %r1435, %r1429;
	// end inline asm
	ld.shared.u32 	%r2945, [%r2720+-8444];
	and.b32  	%r1438, %r2945, 252645135;
	shr.u32 	%r2946, %r2945, 4;
	and.b32  	%r1442, %r2946, 252645135;
	// begin inline asm
	dp4a.s32.s32 %r1437, %r1438, %r1439, %r1433;
	// end inline asm
	// begin inline asm
	dp4a.s32.s32 %r1441, %r1442, %r1443, %r1437;
	// end inline asm
	ld.shared.u32 	%r2947, [%r2720+-8440];
	and.b32  	%r1446, %r2947, 252645135;
	shr.u32 	%r2948, %r2947, 4;
	and.b32  	%r1450, %r2948, 252645135;
	// begin inline asm
	dp4a.s32.s32 %r1445, %r1446, %r1447, %r1441;
	// end inline asm
	// begin inline asm
	dp4a.s32.s32 %r1449, %r1450, %r1451, %r1445;
	// end inline asm
	ld.shared.u32 	%r2949, [%r2720+-8436];
	and.b32  	%r1454, %r2949, 252645135;
	shr.u32 	%r2950, %r2949, 4;
	and.b32  	%r1458, %r2950, 252645135;
	// begin inline asm
	dp4a.s32.s32 %r1453, %r1454, %r1455, %r1449;
	// end inline asm
	// begin inline asm
	dp4a.s32.s32 %r1457, %r1458, %r1459, %r1453;
	// end inline asm
	ld.shared.f32 	%f572, [%r2744];
	cvt.rn.f32.s32 	%f573, %r1457;
	mul.f32 	%f574, %f419, %f573;
	sub.f32 	%f575, %f574, %f570;
	fma.rn.f32 	%f1268, %f572, %f575, %f1268;
	ld.shared.u32 	%r1463, [%r2729+3072];
	ld.shared.u32 	%r1467, [%r2729+3088];
	ld.shared.u32 	%r1471, [%r2729+3076];
	ld.shared.u32 	%r1475, [%r2729+3092];
	ld.shared.u32 	%r1479, [%r2729+3080];
	ld.shared.u32 	%r1483, [%r2729+3096];
	ld.shared.u32 	%r1487, [%r2729+3084];
	ld.shared.u32 	%r1491, [%r2729+3100];
	ld.shared.u32 	%r2951, [%r2720+-4224];
	and.b32  	%r1462, %r2951, 252645135;
	shr.u32 	%r2952, %r2951, 4;
	and.b32  	%r1466, %r2952, 252645135;
	// begin inline asm
	dp4a.s32.s32 %r1461, %r1462, %r1463, %r2686;
	// end inline asm
	// begin inline asm
	dp4a.s32.s32 %r1465, %r1466, %r1467, %r1461;
	// end inline asm
	ld.shared.u32 	%r2953, [%r2720+-4220];
	and.b32  	%r1470, %r2953, 252645135;
	shr.u32 	%r2954, %r2953, 4;
	and.b32  	%r1474, %r2954, 252645135;
	// begin inline asm
	dp4a.s32.s32 %r1469, %r1470, %r1471, %r1465;
	// end inline asm
	// begin inline asm
	dp4a.s32.s32 %r1473, %r1474, %r1475, %r1469;
	// end inline asm
	ld.shared.u32 	%r2955, [%r2720+-4216];
	and.b32  	%r1478, %r2955, 252645135;
	shr.u32 	%r2956, %r2955, 4;
	and.b32  	%r1482, %r2956, 252645135;
	// begin inline asm
	dp4a.s32.s32 %r1477, %r1478, %r1479, %r1473;
	// end inline asm
	// begin inline asm
	dp4a.s32.s32 %r1481, %r1482, %r1483, %r1477;
	// end inline asm
	ld.shared.u32 	%r2957, [%r2720+-4212];
	and.b32  	%r1486, %r2957, 252645135;
	shr.u32 	%r2958, %r2957, 4;
	and.b32  	%r1490, %r2958, 252645135;
	// begin inline asm
	dp4a.s32.s32 %r1485, %r1486, %r1487, %r1481;
	// end inline asm
	// begin inline asm
	dp4a.s32.s32 %r1489, %r1490, %r1491, %r1485;
	// end inline asm
	ld.shared.u32 	%r1494, [%r2724+384];
	// begin inline asm
	{.reg .f16 low,high;
  mov.b32 {low,high},%r1494;
  cvt.f32.f16 %f421, low;}

	// end inline asm
	// begin inline asm
	{.reg .f16 low,high;
  mov.b32 {low,high},%r1494;
  cvt.f32.f16 %f422, high;}

	// end inline asm
	ld.shared.f32 	%f576, [%r2755];
	cvt.rn.f32.s32 	%f577, %r1489;
	mul.f32 	%f578, %f421, %f577;
	mul.f32 	%f579, %f422, 0f41000000;
	sub.f32 	%f580, %f578, %f579;
	fma.rn.f32 	%f1252, %f576, %f580, %f1252;
	ld.shared.u32 	%r1497, [%r2729+3072];
	ld.shared.u32 	%r1501, [%r2729+3088];
	ld.shared.u32 	%r1505, [%r2729+3076];
	ld.shared.u32 	%r1509, [%r2729+3092];
	ld.shared.u32 	%r1513, [%r2729+3080];
	ld.shared.u32 	%r1517, [%r2729+3096];
	ld.shared.u32 	%r1521, [%r2729+3084];
	ld.shared.u32 	%r1525, [%r2729+3100];
	ld.shared.u32 	%r2959, [%r2720];
	and.b32  	%r1496, %r2959, 252645135;
	shr.u32 	%r2960, %r2959, 4;
	and.b32  	%r1500, %r2960, 252645135;
	// begin inline asm
	dp4a.s32.s32 %r1495, %r1496, %r1497, %r2686;
	// end inline asm
	// begin inline asm
	dp4a.s32.s32 %r1499, %r1500, %r1501, %r1495;
	// end inline asm
	ld.shared.u32 	%r2961, [%r2720+4];
	and.b32  	%r1504, %r2961, 252645135;
	shr.u32 	%r2962, %r2961, 4;
	and.b32  	%r1508, %r2962, 252645135;
	// begin inline asm
	dp4a.s32.s32 %r1503, %r1504, %r1505, %r1499;
	// end inline asm
	// begin inline asm
	dp4a.s32.s32 %r1507, %r1508, %r1509, %r1503;
	// end inline asm
	ld.shared.u32 	%r2963, [%r2720+8];
	and.b32  	%r1512, %r2963, 252645135;
	shr.u32 	%r2964, %r2963, 4;
	and.b32  	%r1516, %r2964, 252645135;
	// begin inline asm
	dp4a.s32.s32 %r1511, %r1512, %r1513, %r1507;
	// end inline asm
	// begin inline asm
	dp4a.s32.s32 %r1515, %r1516, %r1517, %r1511;
	// end inline asm
	ld.shared.u32 	%r2965, [%r2720+12];
	and.b32  	%r1520, %r2965, 252645135;
	shr.u32 	%r2966, %r2965, 4;
	and.b32  	%r1524, %r2966, 252645135;
	// begin inline asm
	dp4a.s32.s32 %r1519, %r1520, %r1521, %r1515;
	// end inline asm
	// begin inline asm
	dp4a.s32.s32 %r1523, %r1524, %r1525, %r1519;
	// end inline asm
	ld.shared.f32 	%f581, [%r2766];
	cvt.rn.f32.s32 	%f582, %r1523;
	mul.f32 	%f583, %f421, %f582;
	sub.f32 	%f584, %f583, %f579;
	fma.rn.f32 	%f1236, %f581, %f584, %f1236;
	ld.shared.u32 	%r1529, [%r2729+3584];
	ld.shared.u32 	%r1533, [%r2729+3600];
	ld.shared.u32 	%r1537, [%r2729+3588];
	ld.shared.u32 	%r1541, [%r2729+3604];
	ld.shared.u32 	%r1545, [%r2729+3592];
	ld.shared.u32 	%r1549, [%r2729+3608];
	ld.shared.u32 	%r1553, [%r2729+3596];
	ld.shared.u32 	%r1557, [%r2729+3612];
	ld.shared.u32 	%r2967, [%r2720+-12672];
	and.b32  	%r1528, %r2967, 252645135;
	shr.u32 	%r2968, %r2967, 4;
	and.b32  	%r1532, %r2968, 252645135;
	// begin inline asm
	dp4a.s32.s32 %r1527, %r1528, %r1529, %r2686;
	// end inline asm
	// begin inline asm
	dp4a.s32.s32 %r1531, %r1532, %r1533, %r1527;
	// end inline asm
	ld.shared.u32 	%r2969, [%r2720+-12668];
	and.b32  	%r1536, %r2969, 252645135;
	shr.u32 	%r2970, %r2969, 4;
	and.b32  	%r1540, %r2970, 252645135;
	// begin inline asm
	dp4a.s32.s32 %r1535, %r1536, %r1537, %r1531;
	// end inline asm
	// begin inline asm
	dp4a.s32.s32 %r1539, %r1540, %r1541, %r1535;
	// end inline asm
	ld.shared.u32 	%r2971, [%r2720+-12664];
	and.b32  	%r1544, %r2971, 252645135;
	shr.u32 	%r2972, %r2971, 4;
	and.b32  	%r1548, %r2972, 252645135;
	// begin inline asm
	dp4a.s32.s32 %r1543, %r1544, %r1545, %r1539;
	// end inline asm
	// begin inline asm
	dp4a.s32.s32 %r1547, %r1548, %r1549, %r1543;
	// end inline asm
	ld.shared.u32 	%r2973, [%r2720+-12660];
	and.b32  	%r1552, %r2973, 252645135;
	shr.u32 	%r2974, %r2973, 4;
	and.b32  	%r1556, %r2974, 252645135;
	// begin inline asm
	dp4a.s32.s32 %r1551, %r1552, %r1553, %r1547;
	// end inline asm
	// begin inline asm
	dp4a.s32.s32 %r1555, %r1556, %r1557, %r1551;
	// end inline asm
	ld.shared.u32 	%r1560, [%r2724+448];
	// begin inline asm
	{.reg .f16 low,high;
  mov.b32 {low,high},%r1560;
  cvt.f32.f16 %f423, low;}

	// end inline asm
	// begin inline asm
	{.reg .f16 low,high;
  mov.b32 {low,high},%r1560;
  cvt.f32.f16 %f424, high;}

	// end inline asm
	ld.shared.f32 	%f585, [%r2733];
	cvt.rn.f32.s32 	%f586, %r1555;
	mul.f32 	%f587, %f423, %f586;
	mul.f32 	%f588, %f424, 0f41000000;
	sub.f32 	%f589, %f587, %f588;
	fma.rn.f32 	%f1283, %f585, %f589, %f1283;
	ld.shared.u32 	%r1563, [%r2729+3584];
	ld.shared.u32 	%r1567, [%r2729+3600];
	ld.shared.u32 	%r1571, [%r2729+3588];
	ld.shared.u32 	%r1575, [%r2729+3604];
	ld.shared.u32 	%r1579, [%r2729+3592];
	ld.shared.u32 	%r1583, [%r2729+3608];
	ld.shared.u32 	%r1587, [%r2729+3596];
	ld.shared.u32 	%r1591, [%r2729+3612];
	ld.shared.u32 	%r2975, [%r2720+-8448];
	and.b32  	%r1562, %r2975, 252645135;
	shr.u32 	%r2976, %r2975, 4;
	and.b32  	%r1566, %r2976, 252645135;
	// begin inline asm
	dp4a.s32.s32 %r1561, %r1562, %r1563, %r2686;
	// end inline asm
	// begin inline asm
	dp4a.s32.s32 %r1565, %r1566, %r1567, %r1561;
	// end inline asm
	ld.shared.u32 	%r2977, [%r2720+-8444];
	and.b32  	%r1570, %r2977, 252645135;
	shr.u32 	%r2978, %r2977, 4;
	and.b32  	%r1574, %r2978, 252645135;
	// begin inline asm
	dp4a.s32.s32 %r1569, %r1570, %r1571, %r1565;
	// end inline asm
	// begin inline asm
	dp4a.s32.s32 %r1573, %r1574, %r1575, %r1569;
	// end inline asm
	ld.shared.u32 	%r2979, [%r2720+-8440];
	and.b32  	%r1578, %r2979, 252645135;
	shr.u32 	%r2980, %r2979, 4;
	and.b32  	%r1582, %r2980, 252645135;
	// begin inline asm
	dp4a.s32.s32 %r1577, %r1578, %r1579, %r1573;
	// end inline asm
	// begin inline asm
	dp4a.s32.s32 %r1581, %r1582, %r1583, %r1577;
	// end inline asm
	ld.shared.u32 	%r2981, [%r2720+-8436];
	and.b32  	%r1586, %r2981, 252645135;
	shr.u32 	%r2982, %r2981, 4;
	and.b32  	%r1590, %r2982, 252645135;
	// begin inline asm
	dp4a.s32.s32 %r1585, %r1586, %r1587, %r1581;
	// end inline asm
	// begin inline asm
	dp4a.s32.s32 %r1589, %r1590, %r1591, %r1585;
	// end inline asm
	ld.shared.f32 	%f590, [%r2744];
	cvt.rn.f32.s32 	%f591, %r1589;
	mul.f32 	%f592, %f423, %f591;
	sub.f32 	%f593, %f592, %f588;
	fma.rn.f32 	%f1267, %f590, %f593, %f1267;
	ld.shared.u32 	%r1595, [%r2729+3584];
	ld.shared.u32 	%r1599, [%r2729+3600];
	ld.shared.u32 	%r1603, [%r2729+3588];
	ld.shared.u32 	%r1607, [%r2729+3604];
	ld.shared.u32 	%r1611, [%r2729+3592];
	ld.shared.u32 	%r1615, [%r2729+3608];
	ld.shared.u32 	%r1619, [%r2729+3596];
	ld.shared.u32 	%r1623, [%r2729+3612];
	ld.shared.u32 	%r2983, [%r2720+-4224];
	and.b32  	%r1594, %r2983, 252645135;
	shr.u32 	%r2984, %r2983, 4;
	and.b32  	%r1598, %r2984, 252645135;
	// begin inline asm
	dp4a.s32.s32 %r1593, %r1594, %r1595, %r2686;
	// end inline asm
	// begin inline asm
	dp4a.s32.s32 %r1597, %r1598, %r1599, %r1593;
	// end inline asm
	ld.shared.u32 	%r2985, [%r2720+-4220];
	and.b32  	%r1602, %r2985, 252645135;
	shr.u32 	%r2986, %r2985, 4;
	and.b32  	%r1606, %r2986, 252645135;
	// begin inline asm
	dp4a.s32.s32 %r1601, %r1602, %r1603, %r1597;
	// end inline asm
	// begin inline asm
	dp4a.s32.s32 %r1605, %r1606, %r1607, %r1601;
	// end inline asm
	ld.shared.u32 	%r2987, [%r2720+-4216];
	and.b32  	%r1610, %r2987, 252645135;
	shr.u32 	%r2988, %r2987, 4;
	and.b32  	%r1614, %r2988, 252645135;
	// begin inline asm
	dp4a.s32.s32 %r1609, %r1610, %r1611, %r1605;
	// end inline asm
	// begin inline asm
	dp4a.s32.s32 %r1613, %r1614, %r1615, %r1609;
	// end inline asm
	ld.shared.u32 	%r2989, [%r2720+-4212];
	and.b32  	%r1618, %r2989, 252645135;
	shr.u32 	%r2990, %r2989, 4;
	and.b32  	%r1622, %r2990, 252645135;
	// begin inline asm
	dp4a.s32.s32 %r1617, %r1618, %r1619, %r1613;
	// end inline asm
	// begin inline asm
	dp4a.s32.s32 %r1621, %r1622, %r1623, %r1617;
	// end inline asm
	ld.shared.u32 	%r1626, [%r2724+448];
	// begin inline asm
	{.reg .f16 low,high;
  mov.b32 {low,high},%r1626;
  cvt.f32.f16 %f425, low;}

	// end inline asm
	// begin inline asm
	{.reg .f16 low,high;
  mov.b32 {low,high},%r1626;
  cvt.f32.f16 %f426, high;}

	// end inline asm
	ld.shared.f32 	%f594, [%r2755];
	cvt.rn.f32.s32 	%f595, %r1621;
	mul.f32 	%f596, %f425, %f595;
	mul.f32 	%f597, %f426, 0f41000000;
	sub.f32 	%f598, %f596, %f597;
	fma.rn.f32 	%f1251, %f594, %f598, %f1251;
	ld.shared.u32 	%r1629, [%r2729+3584];
	ld.shared.u32 	%r1633, [%r2729+3600];
	ld.shared.u32 	%r1637, [%r2729+3588];
	ld.shared.u32 	%r1641, [%r2729+3604];
	ld.shared.u32 	%r1645, [%r2729+3592];
	ld.shared.u32 	%r1649, [%r2729+3608];
	ld.shared.u32 	%r1653, [%r2729+3596];
	ld.shared.u32 	%r1657, [%r2729+3612];
	ld.shared.u32 	%r2991, [%r2720];
	and.b32  	%r1628, %r2991, 252645135;
	shr.u32 	%r2992, %r2991, 4;
	and.b32  	%r1632, %r2992, 252645135;
	// begin inline asm
	dp4a.s32.s32 %r1627, %r1628, %r1629, %r2686;
	// end inline asm
	// begin inline asm
	dp4a.s32.s32 %r1631, %r1632, %r1633, %r1627;
	// end inline asm
	ld.shared.u32 	%r2993, [%r2720+4];
	and.b32  	%r1636, %r2993, 252645135;
	shr.u32 	%r2994, %r2993, 4;
	and.b32  	%r1640, %r2994, 252645135;
	// begin inline asm
	dp4a.s32.s32 %r1635, %r1636, %r1637, %r1631;
	// end inline asm
	// begin inline asm
	dp4a.s32.s32 %r1639, %r1640, %r1641, %r1635;
	// end inline asm
	ld.shared.u32 	%r2995, [%r2720+8];
	and.b32  	%r1644, %r2995, 252645135;
	shr.u32 	%r2996, %r2995, 4;
	and.b32  	%r1648, %r2996, 252645135;
	// begin inline asm
	dp4a.s32.s32 %r1643, %r1644, %r1645, %r1639;
	// end inline asm
	// begin inline asm
	dp4a.s32.s32 %r1647, %r1648, %r1649, %r1643;
	// end inline asm
	ld.shared.u32 	%r2997, [%r2720+12];
	and.b32  	%r1652, %r2997, 252645135;
	shr.u32 	%r2998, %r2997, 4;
	and.b32  	%r1656, %r2998, 252645135;
	// begin inline asm
	dp4a.s32.s32 %r1651, %r1652, %r1653, %r1647;
	// end inline asm
	// begin inline asm
	dp4a.s32.s32 %r1655, %r1656, %r1657, %r1651;
	// end inline asm
	ld.shared.f32 	%f599, [%r2766];
	cvt.rn.f32.s32 	%f600, %r1655;
	mul.f32 	%f601, %f425, %f600;
	sub.f32 	%f602, %f601, %f597;
	fma.rn.f32 	%f1235, %f599, %f602, %f1235;
	ld.shared.u32 	%r1661, [%r2729+4096];
	ld.shared.u32 	%r1665, [%r2729+4112];
	ld.shared.u32 	%r1669, [%r2729+4100];
	ld.shared.u32 	%r1673, [%r2729+4116];
	ld.shared.u32 	%r1677, [%r2729+4104];
	ld.shared.u32 	%r1681, [%r2729+4120];
	ld.shared.u32 	%r1685, [%r2729+4108];
	ld.shared.u32 	%r1689, [%r2729+4124];
	ld.shared.u32 	%r2999, [%r2720+-12672];
	and.b32  	%r1660, %r2999, 252645135;
	shr.u32 	%r3000, %r2999, 4;
	and.b32  	%r1664, %r3000, 252645135;
	// begin inline asm
	dp4a.s32.s32 %r1659, %r1660, %r1661, %r2686;
	// end inline asm
	// begin inline asm
	dp4a.s32.s32 %r1663, %r1664, %r1665, %r1659;
	// end inline asm
	ld.shared.u32 	%r3001, [%r2720+-12668];
	and.b32  	%r1668, %r3001, 252645135;
	shr.u32 	%r3002, %r3001, 4;
	and.b32  	%r1672, %r3002, 252645135;
	// begin inline asm
	dp4a.s32.s32 %r1667, %r1668, %r1669, %r1663;
	// end inline asm
	// begin inline asm
	dp4a.s32.s32 %r1671, %r1672, %r1673, %r1667;
	// end inline asm
	ld.shared.u32 	%r3003, [%r2720+-12664];
	and.b32  	%r1676, %r3003, 252645135;
	shr.u32 	%r3004, %r3003, 4;
	and.b32  	%r1680, %r3004, 252645135;
	// begin inline asm
	dp4a.s32.s32 %r1675, %r1676, %r1677, %r1671;
	// end inline asm
	// begin inline asm
	dp4a.s32.s32 %r1679, %r1680, %r1681, %r1675;
	// end inline asm
	ld.shared.u32 	%r3005, [%r2720+-12660];
	and.b32  	%r1684, %r3005, 252645135;
	shr.u32 	%r3006, %r3005, 4;
	and.b32  	%r1688, %r3006, 252645135;
	// begin inline asm
	dp4a.s32.s32 %r1683, %r1684, %r1685, %r1679;
	// end inline asm
	// begin inline asm
	dp4a.s32.s32 %r1687, %r1688, %r1689, %r1683;
	// end inline asm
	ld.shared.u32 	%r1692, [%r2724+512];
	// begin inline asm
	{.reg .f16 low,high;
  mov.b32 {low,high},%r1692;
  cvt.f32.f16 %f427, low;}

	// end inline asm
	// begin inline asm
	{.reg .f16 low,high;
  mov.b32 {low,high},%r1692;
  cvt.f32.f16 %f428, high;}

	// end inline asm
	ld.shared.f32 	%f603, [%r2733];
	cvt.rn.f32.s32 	%f604, %r1687;
	mul.f32 	%f605, %f427, %f604;
	mul.f32 	%f606, %f428, 0f41000000;
	sub.f32 	%f607, %f605, %f606;
	fma.rn.f32 	%f1282, %f603, %f607, %f1282;
	ld.shared.u32 	%r1695, [%r2729+4096];
	ld.shared.u32 	%r1699, [%r2729+4112];
	ld.shared.u32 	%r1703, [%r2729+4100];
	ld.shared.u32 	%r1707, [%r2729+4116];
	ld.shared.u32 	%r1711, [%r2729+4104];
	ld.shared.u32 	%r1715, [%r2729+4120];
	ld.shared.u32 	%r1719, [%r2729+4108];
	ld.shared.u32 	%r1723, [%r2729+4124];
	ld.shared.u32 	%r3007, [%r2720+-8448];
	and.b32  	%r1694, %r3007, 252645135;
	shr.u32 	%r3008, %r3007, 4;
	and.b32  	%r1698, %r3008, 252645135;
	// begin inline asm
	dp4a.s32.s32 %r1693, %r1694, %r1695, %r2686;
	// end inline asm
	// begin inline asm
	dp4a.s32.s32 %r1697, %r1698, %r1699, %r1693;
	// end inline asm
	ld.shared.u32 	%r3009, [%r2720+-8444];
	and.b32  	%r1702, %r3009, 252645135;
	shr.u32 	%r3010, %r3009, 4;
	and.b32  	%r1706, %r3010, 252645135;
	// begin inline asm
	dp4a.s32.s32 %r1701, %r1702, %r1703, %r1697;
	// end inline asm
	// begin inline asm
	dp4a.s32.s32 %r1705, %r1706, %r1707, %r1701;
	// end inline asm
	ld.shared.u32 	%r3011, [%r2720+-8440];
	and.b32  	%r1710, %r3011, 252645135;
	shr.u32 	%r3012, %r3011, 4;
	and.b32  	%r1714, %r3012, 252645135;
	// begin inline asm
	dp4a.s32.s32 %r1709, %r1710, %r1711, %r1705;
	// end inline asm
	// begin inline asm
	dp4a.s32.s32 %r1713, %r1714, %r1715, %r1709;
	// end inline asm
	ld.shared.u32 	%r3013, [%r2720+-8436];
	and.b32  	%r1718, %r3013, 252645135;
	shr.u32 	%r3014, %r3013, 4;
	and.b32  	%r1722, %r3014, 252645135;
	// begin inline asm
	dp4a.s32.s32 %r1717, %r1718, %r1719, %r1713;
	// end inline asm
	// begin inline asm
	dp4a.s32.s32 %r1721, %r1722, %r1723, %r1717;
	// end inline asm
	ld.shared.f32 	%f608, [%r2744];
	cvt.rn.f32.s32 	%f609, %r1721;
	mul.f32 	%f610, %f427, %f609;
	sub.f32 	%f611, %f610, %f606;
	fma.rn.f32 	%f1266, %f608, %f611, %f1266;
	ld.shared.u32 	%r1727, [%r2729+4096];
	ld.shared.u32 	%r1731, [%r2729+4112];
	ld.shared.u32 	%r1735, [%r2729+4100];
	ld.shared.u32 	%r1739, [%r2729+4116];
	ld.shared.u32 	%r1743, [%r2729+4104];
	ld.shared.u32 	%r1747, [%r2729+4120];
	ld.shared.u32 	%r1751, [%r2729+4108];
	ld.shared.u32 	%r1755, [%r2729+4124];
	ld.shared.u32 	%r3015, [%r2720+-4224];
	and.b32  	%r1726, %r3015, 252645135;
	shr.u32 	%r3016, %r3015, 4;
	and.b32  	%r1730, %r3016, 252645135;
	// begin inline asm
	dp4a.s32.s32 %r1725, %r1726, %r1727, %r2686;
	// end inline asm
	// begin inline asm
	dp4a.s32.s32 %r1729, %r1730, %r1731, %r1725;
	// end inline asm
	ld.shared.u32 	%r3017, [%r2720+-4220];
	and.b32  	%r1734, %r3017, 252645135;
	shr.u32 	%r3018, %r3017, 4;
	and.b32  	%r1738, %r3018, 252645135;
	// begin inline asm
	dp4a.s32.s32 %r1733, %r1734, %r1735, %r1729;
	// end inline asm
	// begin inline asm
	dp4a.s32.s32 %r1737, %r1738, %r1739, %r1733;
	// end inline asm
	ld.shared.u32 	%r3019, [%r2720+-4216];
	and.b32  	%r1742, %r3019, 252645135;
	shr.u32 	%r3020, %r3019, 4;
	and.b32  	%r1746, %r3020, 252645135;
	// begin inline asm
	dp4a.s32.s32 %r1741, %r1742, %r1743, %r1737;
	// end inline asm
	// begin inline asm
	dp4a.s32.s32 %r1745, %r1746, %r1747, %r1741;
	// end inline asm
	ld.shared.u32 	%r3021, [%r2720+-4212];
	and.b32  	%r1750, %r3021, 252645135;
	shr.u32 	%r3022, %r3021, 4;
	and.b32  	%r1754, %r3022, 252645135;
	// begin inline asm
	dp4a.s32.s32 %r1749, %r1750, %r1751, %r1745;
	// end inline asm
	// begin inline asm
	dp4a.s32.s32 %r1753, %r1754, %r1755, %r1749;
	// end inline asm
	ld.shared.u32 	%r1758, [%r2724+512];
	// begin inline asm
	{.reg .f16 low,high;
  mov.b32 {low,high},%r1758;
  cvt.f32.f16 %f429, low;}

	// end inline asm
	// begin inline asm
	{.reg .f16 low,high;
  mov.b32 {low,high},%r1758;
  cvt.f32.f16 %f430, high;}

	// end inline asm
	ld.shared.f32 	%f612, [%r2755];
	cvt.rn.f32.s32 	%f613, %r1753;
	mul.f32 	%f614, %f429, %f613;
	mul.f32 	%f615, %f430, 0f41000000;
	sub.f32 	%f616, %f614, %f615;
	fma.rn.f32 	%f1250, %f612, %f616, %f1250;
	ld.shared.u32 	%r1761, [%r2729+4096];
	ld.shared.u32 	%r1765, [%r2729+4112];
	ld.shared.u32 	%r1769, [%r2729+4100];
	ld.shared.u32 	%r1773, [%r2729+4116];
	ld.shared.u32 	%r1777, [%r2729+4104];
	ld.shared.u32 	%r1781, [%r2729+4120];
	ld.shared.u32 	%r1785, [%r2729+4108];
	ld.shared.u32 	%r1789, [%r2729+4124];
	ld.shared.u32 	%r3023, [%r2720];
	and.b32  	%r1760, %r3023, 252645135;
	shr.u32 	%r3024, %r3023, 4;
	and.b32  	%r1764, %r3024, 252645135;
	// begin inline asm
	dp4a.s32.s32 %r1759, %r1760, %r1761, %r2686;
	// end inline asm
	// begin inline asm
	dp4a.s32.s32 %r1763, %r1764, %r1765, %r1759;
	// end inline asm
	ld.shared.u32 	%r3025, [%r2720+4];
	and.b32  	%r1768, %r3025, 252645135;
	shr.u32 	%r3026, %r3025, 4;
	and.b32  	%r1772, %r3026, 252645135;
	// begin inline asm
	dp4a.s32.s32 %r1767, %r1768, %r1769, %r1763;
	// end inline asm
	// begin inline asm
	dp4a.s32.s32 %r1771, %r1772, %r1773, %r1767;
	// end inline asm
	ld.shared.u32 	%r3027, [%r2720+8];
	and.b32  	%r1776, %r3027, 252645135;
	shr.u32 	%r3028, %r3027, 4;
	and.b32  	%r1780, %r3028, 252645135;
	// begin inline asm
	dp4a.s32.s32 %r1775, %r1776, %r1777, %r1771;
	// end inline asm
	// begin inline asm
	dp4a.s32.s32 %r1779, %r1780, %r1781, %r1775;
	// end inline asm
	ld.shared.u32 	%r3029, [%r2720+12];
	and.b32  	%r1784, %r3029, 252645135;
	shr.u32 	%r3030, %r3029, 4;
	and.b32  	%r1788, %r3030, 252645135;
	// begin inline asm
	dp4a.s32.s32 %r1783, %r1784, %r1785, %r1779;
	// end inline asm
	// begin inline asm
	dp4a.s32.s32 %r1787, %r1788, %r1789, %r1783;
	// end inline asm
	ld.shared.f32 	%f617, [%r2766];
	cvt.rn.f32.s32 	%f618, %r1787;
	mul.f32 	%f619, %f429, %f618;
	sub.f32 	%f620, %f619, %f615;
	fma.rn.f32 	%f1234, %f617, %f620, %f1234;
	ld.shared.u32 	%r1793, [%r2729+4608];
	ld.shared.u32 	%r1797, [%r2729+4624];
	ld.shared.u32 	%r1801, [%r2729+4612];
	ld.shared.u32 	%r1805, [%r2729+4628];
	ld.shared.u32 	%r1809, [%r2729+4616];
	ld.shared.u32 	%r1813, [%r2729+4632];
	ld.shared.u32 	%r1817, [%r2729+4620];
	ld.shared.u32 	%r1821, [%r2729+4636];
	ld.shared.u32 	%r3031, [%r2720+-12672];
	and.b32  	%r1792, %r3031, 252645135;
	shr.u32 	%r3032, %r3031, 4;
	and.b32  	%r1796, %r3032, 252645135;
	// begin inline asm
	dp4a.s32.s32 %r1791, %r1792, %r1793, %r2686;
	// end inline asm
	// begin inline asm
	dp4a.s32.s32 %r1795, %r1796, %r1797, %r1791;
	// end inline asm
	ld.shared.u32 	%r3033, [%r2720+-12668];
	and.b32  	%r1800, %r3033, 252645135;
	shr.u32 	%r3034, %r3033, 4;
	and.b32  	%r1804, %r3034, 252645135;
	// begin inline asm
	dp4a.s32.s32 %r1799, %r1800, %r1801, %r1795;
	// end inline asm
	// begin inline asm
	dp4a.s32.s32 %r1803, %r1804, %r1805, %r1799;
	// end inline asm
	ld.shared.u32 	%r3035, [%r2720+-12664];
	and.b32  	%r1808, %r3035, 252645135;
	shr.u32 	%r3036, %r3035, 4;
	and.b32  	%r1812, %r3036, 252645135;
	// begin inline asm
	dp4a.s32.s32 %r1807, %r1808, %r1809, %r1803;
	// end inline asm
	// begin inline asm
	dp4a.s32.s32 %r1811, %r1812, %r1813, %r1807;
	// end inline asm
	ld.shared.u32 	%r3037, [%r2720+-12660];
	and.b32  	%r1816, %r3037, 252645135;
	shr.u32 	%r3038, %r3037, 4;
	and.b32  	%r1820, %r3038, 252645135;
	// begin inline asm
	dp4a.s32.s32 %r1815, %r1816, %r1817, %r1811;
	// end inline asm
	// begin inline asm
	dp4a.s32.s32 %r1819, %r1820, %r1821, %r1815;
	// end inline asm
	ld.shared.u32 	%r1824, [%r2724+576];
	// begin inline asm
	{.reg .f16 low,high;
  mov.b32 {low,high},%r1824;
  cvt.f32.f16 %f431, low;}

	// end inline asm
	// begin inline asm
	{.reg .f16 low,high;
  mov.b32 {low,high},%r1824;
  cvt.f32.f16 %f432, high;}

	// end inline asm
	ld.shared.f32 	%f621, [%r2733];
	cvt.rn.f32.s32 	%f622, %r1819;
	mul.f32 	%f623, %f431, %f622;
	mul.f32 	%f624, %f432, 0f41000000;
	sub.f32 	%f625, %f623, %f624;
	fma.rn.f32 	%f1281, %f621, %f625, %f1281;
	ld.shared.u32 	%r1827, [%r2729+4608];
	ld.shared.u32 	%r1831, [%r2729+4624];
	ld.shared.u32 	%r1835, [%r2729+4612];
	ld.shared.u32 	%r1839, [%r2729+4628];
	ld.shared.u32 	%r1843, [%r2729+4616];
	ld.shared.u32 	%r1847, [%r2729+4632];
	ld.shared.u32 	%r1851, [%r2729+4620];
	ld.shared.u32 	%r1855, [%r2729+4636];
	ld.shared.u32 	%r3039, [%r2720+-8448];
	and.b32  	%r1826, %r3039, 252645135;
	shr.u32 	%r3040, %r3039, 4;
	and.b32  	%r1830, %r3040, 252645135;
	// begin inline asm
	dp4a.s32.s32 %r1825, %r1826, %r1827, %r2686;
	// end inline asm
	// begin inline asm
	dp4a.s32.s32 %r1829, %r1830, %r1831, %r1825;
	// end inline asm
	ld.shared.u32 	%r3041, [%r2720+-8444];
	and.b32  	%r1834, %r3041, 252645135;
	shr.u32 	%r3042, %r3041, 4;
	and.b32  	%r1838, %r3042, 252645135;
	// begin inline asm
	dp4a.s32.s32 %r1833, %r1834, %r1835, %r1829;
	// end inline asm
	// begin inline asm
	dp4a.s32.s32 %r1837, %r1838, %r1839, %r1833;
	// end inline asm
	ld.shared.u32 	%r3043, [%r2720+-8440];
	and.b32  	%r1842, %r3043, 252645135;
	shr.u32 	%r3044, %r3043, 4;
	and.b32  	%r1846, %r3044, 252645135;
	// begin inline asm
	dp4a.s32.s32 %r1841, %r1842, %r1843, %r1837;
	// end inline asm
	// begin inline asm
	dp4a.s32.s32 %r1845, %r1846, %r1847, %r1841;
	// end inline asm
	ld.shared.u32 	%r3045, [%r2720+-8436];
	and.b32  	%r1850, %r3045, 252645135;
	shr.u32 	%r3046, %r3045, 4;
	and.b32  	%r1854, %r3046, 252645135;
	// begin inline asm
	dp4a.s32.s32 %r1849, %r1850, %r1851, %r1845;
	// end inline asm
	// begin inline asm
	dp4a.s32.s32 %r1853, %r1854, %r1855, %r1849;
	// end inline asm
	ld.shared.f32 	%f626, [%r2744];
	cvt.rn.f32.s32 	%f627, %r1853;
	mul.f32 	%f628, %f431, %f627;
	sub.f32 	%f629, %f628, %f624;
	fma.rn.f32 	%f1265, %f626, %f629, %f1265;
	ld.shared.u32 	%r1859, [%r2729+4608];
	ld.shared.u32 	%r1863, [%r2729+4624];
	ld.shared.u32 	%r1867, [%r2729+4612];
	ld.shared.u32 	%r1871, [%r2729+4628];
	ld.shared.u32 	%r1875, [%r2729+4616];
	ld.shared.u32 	%r1879, [%r2729+4632];
	ld.shared.u32 	%r1883, [%r2729+4620];
	ld.shared.u32 	%r1887, [%r2729+4636];
	ld.shared.u32 	%r3047, [%r2720+-4224];
	and.b32  	%r1858, %r3047, 252645135;
	shr.u32 	%r3048, %r3047, 4;
	and.b32  	%r1862, %r3048, 252645135;
	// begin inline asm
	dp4a.s32.s32 %r1857, %r1858, %r1859, %r2686;
	// end inline asm
	// begin inline asm
	dp4a.s32.s32 %r1861, %r1862, %r1863, %r1857;
	// end inline asm
	ld.shared.u32 	%r3049, [%r2720+-4220];
	and.b32  	%r1866, %r3049, 252645135;
	shr.u32 	%r3050, %r3049, 4;
	and.b32  	%r1870, %r3050, 252645135;
	// begin inline asm
	dp4a.s32.s32 %r1865, %r1866, %r1867, %r1861;
	// end inline asm
	// begin inline asm
	dp4a.s32.s32 %r1869, %r1870, %r1871, %r1865;
	// end inline asm
	ld.shared.u32 	%r3051, [%r2720+-4216];
	and.b32  	%r1874, %r3051, 252645135;
	shr.u32 	%r3052, %r3051, 4;
	and.b32  	%r1878, %r3052, 252645135;
	// begin inline asm
	dp4a.s32.s32 %r1873, %r1874, %r1875, %r1869;
	// end inline asm
	// begin inline asm
	dp4a.s32.s32 %r1877, %r1878, %r1879, %r1873;
	// end inline asm
	ld.shared.u32 	%r3053, [%r2720+-4212];
	and.b32  	%r1882, %r3053, 252645135;
	shr.u32 	%r3054, %r3053, 4;
	and.b32  	%r1886, %r3054, 252645135;
	// begin inline asm
	dp4a.s32.s32 %r1881, %r1882, %r1883, %r1877;
	// end inline asm
	// begin inline asm
	dp4a.s32.s32 %r1885, %r1886, %r1887, %r1881;
	// end inline asm
	ld.shared.u32 	%r1890, [%r2724+576];
	// begin inline asm
	{.reg .f16 low,high;
  mov.b32 {low,high},%r1890;
  cvt.f32.f16 %f433, low;}

	// end inline asm
	// begin inline asm
	{.reg .f16 low,high;
  mov.b32 {low,high},%r1890;
  cvt.f32.f16 %f434, high;}

	// end inline asm
	ld.shared.f32 	%f630, [%r2755];
	cvt.rn.f32.s32 	%f631, %r1885;
	mul.f32 	%f632, %f433, %f631;
	mul.f32 	%f633, %f434, 0f41000000;
	sub.f32 	%f634, %f632, %f633;
	fma.rn.f32 	%f1249, %f630, %f634, %f1249;
	ld.shared.u32 	%r1893, [%r2729+4608];
	ld.shared.u32 	%r1897, [%r2729+4624];
	ld.shared.u32 	%r1901, [%r2729+4612];
	ld.shared.u32 	%r1905, [%r2729+4628];
	ld.shared.u32 	%r1909, [%r2729+4616];
	ld.shared.u32 	%r1913, [%r2729+4632];
	ld.shared.u32 	%r1917, [%r2729+4620];
	ld.shared.u32 	%r1921, [%r2729+4636];
	ld.shared.u32 	%r3055, [%r2720];
	and.b32  	%r1892, %r3055, 252645135;
	shr.u32 	%r3056, %r3055, 4;
	and.b32  	%r1896, %r3056, 252645135;
	// begin inline asm
	dp4a.s32.s32 %r1891, %r1892, %r1893, %r2686;
	// end inline asm
	// begin inline asm
	dp4a.s32.s32 %r1895, %r1896, %r1897, %r1891;
	// end inline asm
	ld.shared.u32 	%r3057, [%r2720+4];
	and.b32  	%r1900, %r3057, 252645135;
	shr.u32 	%r3058, %r3057, 4;
	and.b32  	%r1904, %r3058, 252645135;
	// begin inline asm
	dp4a.s32.s32 %r1899, %r1900, %r1901, %r1895;
	// end inline asm
	// begin inline asm
	dp4a.s32.s32 %r1903, %r1904, %r1905, %r1899;
	// end inline asm
	ld.shared.u32 	%r3059, [%r2720+8];
	and.b32  	%r1908, %r3059, 252645135;
	shr.u32 	%r3060, %r3059, 4;
	and.b32  	%r1912, %r3060, 252645135;
	// begin inline asm
	dp4a.s32.s32 %r1907, %r1908, %r1909, %r1903;
	// end inline asm
	// begin inline asm
	dp4a.s32.s32 %r1911, %r1912, %r1913, %r1907;
	// end inline asm
	ld.shared.u32 	%r3061, [%r2720+12];
	and.b32  	%r1916, %r3061, 252645135;
	shr.u32 	%r3062, %r3061, 4;
	and.b32  	%r1920, %r3062, 252645135;
	// begin inline asm
	dp4a.s32.s32 %r1915, %r1916, %r1917, %r1911;
	// end inline asm
	// begin inline asm
	dp4a.s32.s32 %r1919, %r1920, %r1921, %r1915;
	// end inline asm
	ld.shared.f32 	%f635, [%r2766];
	cvt.rn.f32.s32 	%f636, %r1919;
	mul.f32 	%f637, %f433, %f636;
	sub.f32 	%f638, %f637, %f633;
	fma.rn.f32 	%f1233, %f635, %f638, %f1233;
	ld.shared.u32 	%r1925, [%r2729+5120];
	ld.shared.u32 	%r1929, [%r2729+5136];
	ld.shared.u32 	%r1933, [%r2729+5124];
	ld.shared.u32 	%r1937, [%r2729+5140];
	ld.shared.u32 	%r1941, [%r2729+5128];
	ld.shared.u32 	%r1945, [%r2729+5144];
	ld.shared.u32 	%r1949, [%r2729+5132];
	ld.shared.u32 	%r1953, [%r2729+5148];
	ld.shared.u32 	%r3063, [%r2720+-12672];
	and.b32  	%r1924, %r3063, 252645135;
	shr.u32 	%r3064, %r3063, 4;
	and.b32  	%r1928, %r3064, 252645135;
	// begin inline asm
	dp4a.s32.s32 %r1923, %r1924, %r1925, %r2686;
	// end inline asm
	// begin inline asm
	dp4a.s32.s32 %r1927, %r1928, %r1929, %r1923;
	// end inline asm
	ld.shared.u32 	%r3065, [%r2720+-12668];
	and.b32  	%r1932, %r3065, 252645135;
	shr.u32 	%r3066, %r3065, 4;
	and.b32  	%r1936, %r3066, 252645135;
	// begin inline asm
	dp4a.s32.s32 %r1931, %r1932, %r1933, %r1927;
	// end inline asm
	// begin inline asm
	dp4a.s32.s32 %r1935, %r1936, %r1937, %r1931;
	// end inline asm
	ld.shared.u32 	%r3067, [%r2720+-12664];
	and.b32  	%r1940, %r3067, 252645135;
	shr.u32 	%r3068, %r3067, 4;
	and.b32  	%r1944, %r3068, 252645135;
	// begin inline asm
	dp4a.s32.s32 %r1939, %r1940, %r1941, %r1935;
	// end inline asm
	// begin inline asm
	dp4a.s32.s32 %r1943, %r1944, %r1945, %r1939;
	// end inline asm
	ld.shared.u32 	%r3069, [%r2720+-12660];
	and.b32  	%r1948, %r3069, 252645135;
	shr.u32 	%r3070, %r3069, 4;
	and.b32  	%r1952, %r3070, 252645135;
	// begin inline asm
	dp4a.s32.s32 %r1947, %r1948, %r1949, %r1943;
	// end inline asm
	// begin inline asm
	dp4a.s32.s32 %r1951, %r1952, %r1953, %r1947;
	// end inline asm
	ld.shared.u32 	%r1956, [%r2724+640];
	// begin inline asm
	{.reg .f16 low,high;
  mov.b32 {low,high},%r1956;
  cvt.f32.f16 %f435, low;}

	// end inline asm
	// begin inline asm
	{.reg .f16 low,high;
  mov.b32 {low,high},%r1956;
  cvt.f32.f16 %f436, high;}

	// end inline asm
	ld.shared.f32 	%f639, [%r2733];
	cvt.rn.f32.s32 	%f640, %r1951;
	mul.f32 	%f641, %f435, %f640;
	mul.f32 	%f642, %f436, 0f41000000;
	sub.f32 	%f643, %f641, %f642;
	fma.rn.f32 	%f1280, %f639, %f643, %f1280;
	ld.shared.u32 	%r1959, [%r2729+5120];
	ld.shared.u32 	%r1963, [%r2729+5136];
	ld.shared.u32 	%r1967, [%r2729+5124];
	ld.shared.u32 	%r1971, [%r2729+5140];
	ld.shared.u32 	%r1975, [%r2729+5128];
	ld.shared.u32 	%r1979, [%r2729+5144];
	ld.shared.u32 	%r1983, [%r2729+5132];
	ld.shared.u32 	%r1987, [%r2729+5148];
	ld.shared.u32 	%r3071, [%r2720+-8448];
	and.b32  	%r1958, %r3071, 252645135;
	shr.u32 	%r3072, %r3071, 4;
	and.b32  	%r1962, %r3072, 252645135;
	// begin inline asm
	dp4a.s32.s32 %r1957, %r1958, %r1959, %r2686;
	// end inline asm
	// begin inline asm
	dp4a.s32.s32 %r1961, %r1962, %r1963, %r1957;
	// end inline asm
	ld.shared.u32 	%r3073, [%r2720+-8444];
	and.b32  	%r1966, %r3073, 252645135;
	shr.u32 	%r3074, %r3073, 4;
	and.b32  	%r1970, %r3074, 252645135;
	// begin inline asm
	dp4a.s32.s32 %r1965, %r1966, %r1967, %r1961;
	// end inline asm
	// begin inline asm
	dp4a.s32.s32 %r1969, %r1970, %r1971, %r1965;
	// end inline asm
	ld.shared.u32 	%r3075, [%r2720+-8440];
	and.b32  	%r1974, %r3075, 252645135;
	shr.u32 	%r3076, %r3075, 4;
	and.b32  	%r1978, %r3076, 252645135;
	// begin inline asm
	dp4a.s32.s32 %r1973, %r1974, %r1975, %r1969;
	// end inline asm
	// begin inline asm
	dp4a.s32.s32 %r1977, %r1978, %r1979, %r1973;
	// end inline asm
	ld.shared.u32 	%r3077, [%r2720+-8436];
	and.b32  	%r1982, %r3077, 252645135;
	shr.u32 	%r3078, %r3077, 4;
	and.b32  	%r1986, %r3078, 252645135;
	// begin inline asm
	dp4a.s32.s32 %r1981, %r1982, %r1983, %r1977;
	// end inline asm
	// begin inline asm
	dp4a.s32.s32 %r1985, %r1986, %r1987, %r1981;
	// end inline asm
	ld.shared.f32 	%f644, [%r2744];
	cvt.rn.f32.s32 	%f645, %r1985;
	mul.f32 	%f646, %f435, %f645;
	sub.f32 	%f647, %f646, %f642;
	fma.rn.f32 	%f1264, %f644, %f647, %f1264;
	ld.shared.u32 	%r1991, [%r2729+5120];
	ld.shared.u32 	%r1995, [%r2729+5136];
	ld.shared.u32 	%r1999, [%r2729+5124];
	ld.shared.u32 	%r2003, [%r2729+5140];
	ld.shared.u32 	%r2007, [%r2729+5128];
	ld.shared.u32 	%r2011, [%r2729+5144];
	ld.shared.u32 	%r2015, [%r2729+5132];
	ld.shared.u32 	%r2019, [%r2729+5148];
	ld.shared.u32 	%r3079, [%r2720+-4224];
	and.b32  	%r1990, %r3079, 252645135;
	shr.u32 	%r3080, %r3079, 4;
	and.b32  	%r1994, %r3080, 252645135;
	// begin inline asm
	dp4a.s32.s32 %r1989, %r1990, %r1991, %r2686;
	// end inline asm
	// begin inline asm
	dp4a.s32.s32 %r1993, %r1994, %r1995, %r1989;
	// end inline asm
	ld.shared.u32 	%r3081, [%r2720+-4220];
	and.b32  	%r1998, %r3081, 252645135;
	shr.u32 	%r3082, %r3081, 4;
	and.b32  	%r2002, %r3082, 252645135;
	// begin inline asm
	dp4a.s32.s32 %r1997, %r1998, %r1999, %r1993;
	// end inline asm
	// begin inline asm
	dp4a.s32.s32 %r2001, %r2002, %r2003, %r1997;
	// end inline asm
	ld.shared.u32 	%r3083, [%r2720+-4216];
	and.b32  	%r2006, %r3083, 252645135;
	shr.u32 	%r3084, %r3083, 4;
	and.b32  	%r2010, %r3084, 252645135;
	// begin inline asm
	dp4a.s32.s32 %r2005, %r2006, %r2007, %r2001;
	// end inline asm
	// begin inline asm
	dp4a.s32.s32 %r2009, %r2010, %r2011, %r2005;
	// end inline asm
	ld.shared.u32 	%r3085, [%r2720+-4212];
	and.b32  	%r2014, %r3085, 252645135;
	shr.u32 	%r3086, %r3085, 4;
	and.b32  	%r2018, %r3086, 252645135;
	// begin inline asm
	dp4a.s32.s32 %r2013, %r2014, %r2015, %r2009;
	// end inline asm
	// begin inline asm
	dp4a.s32.s32 %r2017, %r2018, %r2019, %r2013;
	// end inline asm
	ld.shared.u32 	%r2022, [%r2724+640];
	// begin inline asm
	{.reg .f16 low,high;
  mov.b32 {low,high},%r2022;
  cvt.f32.f16 %f437, low;}

	// end inline asm
	// begin inline asm
	{.reg .f16 low,high;
  mov.b32 {low,high},%r2022;
  cvt.f32.f16 %f438, high;}

	// end inline asm
	ld.shared.f32 	%f648, [%r2755];
	cvt.rn.f32.s32 	%f649, %r2017;
	mul.f32 	%f650, %f437, %f649;
	mul.f32 	%f651, %f438, 0f41000000;
	sub.f32 	%f652, %f650, %f651;
	fma.rn.f32 	%f1248, %f648, %f652, %f1248;
	ld.shared.u32 	%r2025, [%r2729+5120];
	ld.shared.u32 	%r2029, [%r2729+5136];
	ld.shared.u32 	%r2033, [%r2729+5124];
	ld.shared.u32 	%r2037, [%r2729+5140];
	ld.shared.u32 	%r2041, [%r2729+5128];
	ld.shared.u32 	%r2045, [%r2729+5144];
	ld.shared.u32 	%r2049, [%r2729+5132];
	ld.shared.u32 	%r2053, [%r2729+5148];
	ld.shared.u32 	%r3087, [%r2720];
	and.b32  	%r2024, %r3087, 252645135;
	shr.u32 	%r3088, %r3087, 4;
	and.b32  	%r2028, %r3088, 252645135;
	// begin inline asm
	dp4a.s32.s32 %r2023, %r2024, %r2025, %r2686;
	// end inline asm
	// begin inline asm
	dp4a.s32.s32 %r2027, %r2028, %r2029, %r2023;
	// end inline asm
	ld.shared.u32 	%r3089, [%r2720+4];
	and.b32  	%r2032, %r3089, 252645135;
	shr.u32 	%r3090, %r3089, 4;
	and.b32  	%r2036, %r3090, 252645135;
	// begin inline asm
	dp4a.s32.s32 %r2031, %r2032, %r2033, %r2027;
	// end inline asm
	// begin inline asm
	dp4a.s32.s32 %r2035, %r2036, %r2037, %r2031;
	// end inline asm
	ld.shared.u32 	%r3091, [%r2720+8];
	and.b32  	%r2040, %r3091, 252645135;
	shr.u32 	%r3092, %r3091, 4;
	and.b32  	%r2044, %r3092, 252645135;
	// begin inline asm
	dp4a.s32.s32 %r2039, %r2040, %r2041, %r2035;
	// end inline asm
	// begin inline asm
	dp4a.s32.s32 %r2043, %r2044, %r2045, %r2039;
	// end inline asm
	ld.shared.u32 	%r3093, [%r2720+12];
	and.b32  	%r2048, %r3093, 252645135;
	shr.u32 	%r3094, %r3093, 4;
	and.b32  	%r2052, %r3094, 252645135;
	// begin inline asm
	dp4a.s32.s32 %r2047, %r2048, %r2049, %r2043;
	// end inline asm
	// begin inline asm
	dp4a.s32.s32 %r2051, %r2052, %r2053, %r2047;
	// end inline asm
	ld.shared.f32 	%f653, [%r2766];
	cvt.rn.f32.s32 	%f654, %r2051;
	mul.f32 	%f655, %f437, %f654;
	sub.f32 	%f656, %f655, %f651;
	fma.rn.f32 	%f1232, %f653, %f656, %f1232;
	ld.shared.u32 	%r2057, [%r2729+5632];
	ld.shared.u32 	%r2061, [%r2729+5648];
	ld.shared.u32 	%r2065, [%r2729+5636];
	ld.shared.u32 	%r2069, [%r2729+5652];
	ld.shared.u32 	%r2073, [%r2729+5640];
	ld.shared.u32 	%r2077, [%r2729+5656];
	ld.shared.u32 	%r2081, [%r2729+5644];
	ld.shared.u32 	%r2085, [%r2729+5660];
	ld.shared.u32 	%r3095, [%r2720+-12672];
	and.b32  	%r2056, %r3095, 252645135;
	shr.u32 	%r3096, %r3095, 4;
	and.b32  	%r2060, %r3096, 252645135;
	// begin inline asm
	dp4a.s32.s32 %r2055, %r2056, %r2057, %r2686;
	// end inline asm
	// begin inline asm
	dp4a.s32.s32 %r2059, %r2060, %r2061, %r2055;
	// end inline asm
	ld.shared.u32 	%r3097, [%r2720+-12668];
	and.b32  	%r2064, %r3097, 252645135;
	shr.u32 	%r3098, %r3097, 4;
	and.b32  	%r2068, %r3098, 252645135;
	// begin inline asm
	dp4a.s32.s32 %r2063, %r2064, %r2065, %r2059;
	// end inline asm
	// begin inline asm
	dp4a.s32.s32 %r2067, %r2068, %r2069, %r2063;
	// end inline asm
	ld.shared.u32 	%r3099, [%r2720+-12664];
	and.b32  	%r2072, %r3099, 252645135;
	shr.u32 	%r3100, %r3099, 4;
	and.b32  	%r2076, %r3100, 252645135;
	// begin inline asm
	dp4a.s32.s32 %r2071, %r2072, %r2073, %r2067;
	// end inline asm
	// begin inline asm
	dp4a.s32.s32 %r2075, %r2076, %r2077, %r2071;
	// end inline asm
	ld.shared.u32 	%r3101, [%r2720+-12660];
	and.b32  	%r2080, %r3101, 252645135;
	shr.u32 	%r3102, %r3101, 4;
	and.b32  	%r2084, %r3102, 252645135;
	// begin inline asm
	dp4a.s32.s32 %r2079, %r2080, %r2081, %r2075;
	// end inline asm
	// begin inline asm
	dp4a.s32.s32 %r2083, %r2084, %r2085, %r2079;
	// end inline asm
	ld.shared.u32 	%r2088, [%r2724+704];
	// begin inline asm
	{.reg .f16 low,high;
  mov.b32 {low,high},%r2088;
  cvt.f32.f16 %f439, low;}

	// end inline asm
	// begin inline asm
	{.reg .f16 low,high;
  mov.b32 {low,high},%r2088;
  cvt.f32.f16 %f440, high;}

	// end inline asm
	ld.shared.f32 	%f657, [%r2733];
	cvt.rn.f32.s32 	%f658, %r2083;
	mul.f32 	%f659, %f439, %f658;
	mul.f32 	%f660, %f440, 0f41000000;
	sub.f32 	%f661, %f659, %f660;
	fma.rn.f32 	%f1279, %f657, %f661, %f1279;
	ld.shared.u32 	%r2091, [%r2729+5632];
	ld.shared.u32 	%r2095, [%r2729+5648];
	ld.shared.u32 	%r2099, [%r2729+5636];
	ld.shared.u32 	%r2103, [%r2729+5652];
	ld.shared.u32 	%r2107, [%r2729+5640];
	ld.shared.u32 	%r2111, [%r2729+5656];
	ld.shared.u32 	%r2115, [%r2729+5644];
	ld.shared.u32 	%r2119, [%r2729+5660];
	ld.shared.u32 	%r3103, [%r2720+-8448];
	and.b32  	%r2090, %r3103, 252645135;
	shr.u32 	%r3104, %r3103, 4;
	and.b32  	%r2094, %r3104, 252645135;
	// begin inline asm
	dp4a.s32.s32 %r2089, %r2090, %r2091, %r2686;
	// end inline asm
	// begin inline asm
	dp4a.s32.s32 %r2093, %r2094, %r2095, %r2089;
	// end inline asm
	ld.shared.u32 	%r3105, [%r2720+-8444];
	and.b32  	%r2098, %r3105, 252645135;
	shr.u32 	%r3106, %r3105, 4;
	and.b32  	%r2102, %r3106, 252645135;
	// begin inline asm
	dp4a.s32.s32 %r2097, %r2098, %r2099, %r2093;
	// end inline asm
	// begin inline asm
	dp4a.s32.s32 %r2101, %r2102, %r2103, %r2097;
	// end inline asm
	ld.shared.u32 	%r3107, [%r2720+-8440];
	and.b32  	%r2106, %r3107, 252645135;
	shr.u32 	%r3108, %r3107, 4;
	and.b32  	%r2110, %r3108, 252645135;
	// begin inline asm
	dp4a.s32.s32 %r2105, %r2106, %r2107, %r2101;
	// end inline asm
	// begin inline asm
	dp4a.s32.s32 %r2109, %r2110, %r2111, %r2105;
	// end inline asm
	ld.shared.u32 	%r3109, [%r2720+-8436];
	and.b32  	%r2114, %r3109, 252645135;
	shr.u32 	%r3110, %r3109, 4;
	and.b32  	%r2118, %r3110, 252645135;
	// begin inline asm
	dp4a.s32.s32 %r2113, %r2114, %r2115, %r2109;
	// end inline asm
	// begin inline asm
	dp4a.s32.s32 %r2117, %r2118, %r2119, %r2113;
	// end inline asm
	ld.shared.f32 	%f662, [%r2744];
	cvt.rn.f32.s32 	%f663, %r2117;
	mul.f32 	%f664, %f439, %f663;
	sub.f32 	%f665, %f664, %f660;
	fma.rn.f32 	%f1263, %f662, %f665, %f1263;
	ld.shared.u32 	%r2123, [%r2729+5632];
	ld.shared.u32 	%r2127, [%r2729+5648];
	ld.shared.u32 	%r2131, [%r2729+5636];
	ld.shared.u32 	%r2135, [%r2729+5652];
	ld.shared.u32 	%r2139, [%r2729+5640];
	ld.shared.u32 	%r2143, [%r2729+5656];
	ld.shared.u32 	%r2147, [%r2729+5644];
	ld.shared.u32 	%r2151, [%r2729+5660];
	ld.shared.u32 	%r3111, [%r2720+-4224];
	and.b32  	%r2122, %r3111, 252645135;
	shr.u32 	%r3112, %r3111, 4;
	and.b32  	%r2126, %r3112, 252645135;
	// begin inline asm
	dp4a.s32.s32 %r2121, %r2122, %r2123, %r2686;
	// end inline asm
	// begin inline asm
	dp4a.s32.s32 %r2125, %r2126, %r2127, %r2121;
	// end inline asm
	ld.shared.u32 	%r3113, [%r2720+-4220];
	and.b32  	%r2130, %r3113, 252645135;
	shr.u32 	%r3114, %r3113, 4;
	and.b32  	%r2134, %r3114, 252645135;
	// begin inline asm
	dp4a.s32.s32 %r2129, %r2130, %r2131, %r2125;
	// end inline asm
	// begin inline asm
	dp4a.s32.s32 %r2133, %r2134, %r2135, %r2129;
	// end inline asm
	ld.shared.u32 	%r3115, [%r2720+-4216];
	and.b32  	%r2138, %r3115, 252645135;
	shr.u32 	%r3116, %r3115, 4;
	and.b32  	%r2142, %r3116, 252645135;
	// begin inline asm
	dp4a.s32.s32 %r2137, %r2138, %r2139, %r2133;
	// end inline asm
	// begin inline asm
	dp4a.s32.s32 %r2141, %r2142, %r2143, %r2137;
	// end inline asm
	ld.shared.u32 	%r3117, [%r2720+-4212];
	and.b32  	%r2146, %r3117, 252645135;
	shr.u32 	%r3118, %r3117, 4;
	and.b32  	%r2150, %r3118, 252645135;
	// begin inline asm
	dp4a.s32.s32 %r2145, %r2146, %r2147, %r2141;
	// end inline asm
	// begin inline asm
	dp4a.s32.s32 %r2149, %r2150, %r2151, %r2145;
	// end inline asm
	ld.shared.u32 	%r2154, [%r2724+704];
	// begin inline asm
	{.reg .f16 low,high;
  mov.b32 {low,high},%r2154;
  cvt.f32.f16 %f441, low;}

	// end inline asm
	// begin inline asm
	{.reg .f16 low,high;
  mov.b32 {low,high},%r2154;
  cvt.f32.f16 %f442, high;}

	// end inline asm
	ld.shared.f32 	%f666, [%r2755];
	cvt.rn.f32.s32 	%f667, %r2149;
	mul.f32 	%f668, %f441, %f667;
	mul.f32 	%f669, %f442, 0f41000000;
	sub.f32 	%f670, %f668, %f669;
	fma.rn.f32 	%f1247, %f666, %f670, %f1247;
	ld.shared.u32 	%r2157, [%r2729+5632];
	ld.shared.u32 	%r2161, [%r2729+5648];
	ld.shared.u32 	%r2165, [%r2729+5636];
	ld.shared.u32 	%r2169, [%r2729+5652];
	ld.shared.u32 	%r2173, [%r2729+5640];
	ld.shared.u32 	%r2177, [%r2729+5656];
	ld.shared.u32 	%r2181, [%r2729+5644];
	ld.shared.u32 	%r2185, [%r2729+5660];
	ld.shared.u32 	%r3119, [%r2720];
	and.b32  	%r2156, %r3119, 252645135;
	shr.u32 	%r3120, %r3119, 4;
	and.b32  	%r2160, %r3120, 252645135;
	// begin inline asm
	dp4a.s32.s32 %r2155, %r2156, %r2157, %r2686;
	// end inline asm
	// begin inline asm
	dp4a.s32.s32 %r2159, %r2160, %r2161, %r2155;
	// end inline asm
	ld.shared.u32 	%r3121, [%r2720+4];
	and.b32  	%r2164, %r3121, 252645135;
	shr.u32 	%r3122, %r3121, 4;
	and.b32  	%r2168, %r3122, 252645135;
	// begin inline asm
	dp4a.s32.s32 %r2163, %r2164, %r2165, %r2159;
	// end inline asm
	// begin inline asm
	dp4a.s32.s32 %r2167, %r2168, %r2169, %r2163;
	// end inline asm
	ld.shared.u32 	%r3123, [%r2720+8];
	and.b32  	%r2172, %r3123, 252645135;
	shr.u32 	%r3124, %r3123, 4;
	and.b32  	%r2176, %r3124, 252645135;
	// begin inline asm
	dp4a.s32.s32 %r2171, %r2172, %r2173, %r2167;
	// end inline asm
	// begin inline asm
	dp4a.s32.s32 %r2175, %r2176, %r2177, %r2171;
	// end inline asm
	ld.shared.u32 	%r3125, [%r2720+12];
	and.b32  	%r2180, %r3125, 252645135;
	shr.u32 	%r3126, %r3125, 4;
	and.b32  	%r2184, %r3126, 252645135;
	// begin inline asm
	dp4a.s32.s32 %r2179, %r2180, %r2181, %r2175;
	// end inline asm
	// begin inline asm
	dp4a.s32.s32 %r2183, %r2184, %r2185, %r2179;
	// end inline asm
	ld.shared.f32 	%f671, [%r2766];
	cvt.rn.f32.s32 	%f672, %r2183;
	mul.f32 	%f673, %f441, %f672;
	sub.f32 	%f674, %f673, %f669;
	fma.rn.f32 	%f1231, %f671, %f674, %f1231;
	ld.shared.u32 	%r2189, [%r2729+6144];
	ld.shared.u32 	%r2193, [%r2729+6160];
	ld.shared.u32 	%r2197, [%r2729+6148];
	ld.shared.u32 	%r2201, [%r2729+6164];
	ld.shared.u32 	%r2205, [%r2729+6152];
	ld.shared.u32 	%r2209, [%r2729+6168];
	ld.shared.u32 	%r2213, [%r2729+6156];
	ld.shared.u32 	%r2217, [%r2729+6172];
	ld.shared.u32 	%r3127, [%r2720+-12672];
	and.b32  	%r2188, %r3127, 252645135;
	shr.u32 	%r3128, %r3127, 4;
	and.b32  	%r2192, %r3128, 252645135;
	// begin inline asm
	dp4a.s32.s32 %r2187, %r2188, %r2189, %r2686;
	// end inline asm
	// begin inline asm
	dp4a.s32.s32 %r2191, %r2192, %r2193, %r2187;
	// end inline asm
	ld.shared.u32 	%r3129, [%r2720+-12668];
	and.b32  	%r2196, %r3129, 252645135;
	shr.u32 	%r3130, %r3129, 4;
	and.b32  	%r2200, %r3130, 252645135;
	// begin inline asm
	dp4a.s32.s32 %r2195, %r2196, %r2197, %r2191;
	// end inline asm
	// begin inline asm
	dp4a.s32.s32 %r2199, %r2200, %r2201, %r2195;
	// end inline asm
	ld.shared.u32 	%r3131, [%r2720+-12664];
	and.b32  	%r2204, %r3131, 252645135;
	shr.u32 	%r3132, %r3131, 4;
	and.b32  	%r2208, %r3132, 252645135;
	// begin inline asm
	dp4a.s32.s32 %r2203, %r2204, %r2205, %r2199;
	// end inline asm
	// begin inline asm
	dp4a.s32.s32 %r2207, %r2208, %r2209, %r2203;
	// end inline asm
	ld.shared.u32 	%r3133, [%r2720+-12660];
	and.b32  	%r2212, %r3133, 252645135;
	shr.u32 	%r3134, %r3133, 4;
	and.b32  	%r2216, %r3134, 252645135;
	// begin inline asm
	dp4a.s32.s32 %r2211, %r2212, %r2213, %r2207;
	// end inline asm
	// begin inline asm
	dp4a.s32.s32 %r2215, %r2216, %r2217, %r2211;
	// end inline asm
	ld.shared.u32 	%r2220, [%r2724+768];
	// begin inline asm
	{.reg .f16 low,high;
  mov.b32 {low,high},%r2220;
  cvt.f32.f16 %f443, low;}

	// end inline asm
	// begin inline asm
	{.reg .f16 low,high;
  mov.b32 {low,high},%r2220;
  cvt.f32.f16 %f444, high;}

	// end inline asm
	ld.shared.f32 	%f675, [%r2733];
	cvt.rn.f32.s32 	%f676, %r2215;
	mul.f32 	%f677, %f443, %f676;
	mul.f32 	%f678, %f444, 0f41000000;
	sub.f32 	%f679, %f677, %f678;
	fma.rn.f32 	%f1278, %f675, %f679, %f1278;
	ld.shared.u32 	%r2223, [%r2729+6144];
	ld.shared.u32 	%r2227, [%r2729+6160];
	ld.shared.u32 	%r2231, [%r2729+6148];
	ld.shared.u32 	%r2235, [%r2729+6164];
	ld.shared.u32 	%r2239, [%r2729+6152];
	ld.shared.u32 	%r2243, [%r2729+6168];
	ld.shared.u32 	%r2247, [%r2729+6156];
	ld.shared.u32 	%r2251, [%r2729+6172];
	ld.shared.u32 	%r3135, [%r2720+-8448];
	and.b32  	%r2222, %r3135, 252645135;
	shr.u32 	%r3136, %r3135, 4;
	and.b32  	%r2226, %r3136, 252645135;
	// begin inline asm
	dp4a.s32.s32 %r2221, %r2222, %r2223, %r2686;
	// end inline asm
	// begin inline asm
	dp4a.s32.s32 %r2225, %r2226, %r2227, %r2221;
	// end inline asm
	ld.shared.u32 	%r3137, [%r2720+-8444];
	and.b32  	%r2230, %r3137, 252645135;
	shr.u32 	%r3138, %r3137, 4;
	and.b32  	%r2234, %r3138, 252645135;
	// begin inline asm
	dp4a.s32.s32 %r2229, %r2230, %r2231, %r2225;
	// end inline asm
	// begin inline asm
	dp4a.s32.s32 %r2233, %r2234, %r2235, %r2229;
	// end inline asm
	ld.shared.u32 	%r3139, [%r2720+-8440];
	and.b32  	%r2238, %r3139, 252645135;
	shr.u32 	%r3140, %r3139, 4;
	and.b32  	%r2242, %r3140, 252645135;
	// begin inline asm
	dp4a.s32.s32 %r2237, %r2238, %r2239, %r2233;
	// end inline asm
	// begin inline asm
	dp4a.s32.s32 %r2241, %r2242, %r2243, %r2237;
	// end inline asm
	ld.shared.u32 	%r3141, [%r2720+-8436];
	and.b32  	%r2246, %r3141, 252645135;
	shr.u32 	%r3142, %r3141, 4;
	and.b32  	%r2250, %r3142, 252645135;
	// begin inline asm
	dp4a.s32.s32 %r2245, %r2246, %r2247, %r2241;
	// end inline asm
	// begin inline asm
	dp4a.s32.s32 %r2249, %r2250, %r2251, %r2245;
	// end inline asm
	ld.shared.f32 	%f680, [%r2744];
	cvt.rn.f32.s32 	%f681, %r2249;
	mul.f32 	%f682, %f443, %f681;
	sub.f32 	%f683, %f682, %f678;
	fma.rn.f32 	%f1262, %f680, %f683, %f1262;
	ld.shared.u32 	%r2255, [%r2729+6144];
	ld.shared.u32 	%r2259, [%r2729+6160];
	ld.shared.u32 	%r2263, [%r2729+6148];
	ld.shared.u32 	%r2267, [%r2729+6164];
	ld.shared.u32 	%r2271, [%r2729+6152];
	ld.shared.u32 	%r2275, [%r2729+6168];
	ld.shared.u32 	%r2279, [%r2729+6156];
	ld.shared.u32 	%r2283, [%r2729+6172];
	ld.shared.u32 	%r3143, [%r2720+-4224];
	and.b32  	%r2254, %r3143, 252645135;
	shr.u32 	%r3144, %r3143, 4;
	and.b32  	%r2258, %r3144, 252645135;
	// begin inline asm
	dp4a.s32.s32 %r2253, %r2254, %r2255, %r2686;
	// end inline asm
	// begin inline asm
	dp4a.s32.s32 %r2257, %r2258, %r2259, %r2253;
	// end inline asm
	ld.shared.u32 	%r3145, [%r2720+-4220];
	and.b32  	%r2262, %r3145, 252645135;
	shr.u32 	%r3146, %r3145, 4;
	and.b32  	%r2266, %r3146, 252645135;
	// begin inline asm
	dp4a.s32.s32 %r2261, %r2262, %r2263, %r2257;
	// end inline asm
	// begin inline asm
	dp4a.s32.s32 %r2265, %r2266, %r2267, %r2261;
	// end inline asm
	ld.shared.u32 	%r3147, [%r2720+-4216];
	and.b32  	%r2270, %r3147, 252645135;
	shr.u32 	%r3148, %r3147, 4;
	and.b32  	%r2274, %r3148, 252645135;
	// begin inline asm
	dp4a.s32.s32 %r2269, %r2270, %r2271, %r2265;
	// end inline asm
	// begin inline asm
	dp4a.s32.s32 %r2273, %r2274, %r2275, %r2269;
	// end inline asm
	ld.shared.u32 	%r3149, [%r2720+-4212];
	and.b32  	%r2278, %r3149, 252645135;
	shr.u32 	%r3150, %r3149, 4;
	and.b32  	%r2282, %r3150, 252645135;
	// begin inline asm
	dp4a.s32.s32 %r2277, %r2278, %r2279, %r2273;
	// end inline asm
	// begin inline asm
	dp4a.s32.s32 %r2281, %r2282, %r2283, %r2277;
	// end inline asm
	ld.shared.u32 	%r2286, [%r2724+768];
	// begin inline asm
	{.reg .f16 low,high;
  mov.b32 {low,high},%r2286;
  cvt.f32.f16 %f445, low;}

	// end inline asm
	// begin inline asm
	{.reg .f16 low,high;
  mov.b32 {low,high},%r2286;
  cvt.f32.f16 %f446, high;}

	// end inline asm
	ld.shared.f32 	%f684, [%r2755];
	cvt.rn.f32.s32 	%f685, %r2281;
	mul.f32 	%f686, %f445, %f685;
	mul.f32 	%f687, %f446, 0f41000000;
	sub.f32 	%f688, %f686, %f687;
	fma.rn.f32 	%f1246, %f684, %f688, %f1246;
	ld.shared.u32 	%r2289, [%r2729+6144];
	ld.shared.u32 	%r2293, [%r2729+6160];
	ld.shared.u32 	%r2297, [%r2729+6148];
	ld.shared.u32 	%r2301, [%r2729+6164];
	ld.shared.u32 	%r2305, [%r2729+6152];
	ld.shared.u32 	%r2309, [%r2729+6168];
	ld.shared.u32 	%r2313, [%r2729+6156];
	ld.shared.u32 	%r2317, [%r2729+6172];
	ld.shared.u32 	%r3151, [%r2720];
	and.b32  	%r2288, %r3151, 252645135;
	shr.u32 	%r3152, %r3151, 4;
	and.b32  	%r2292, %r3152, 252645135;
	// begin inline asm
	dp4a.s32.s32 %r2287, %r2288, %r2289, %r2686;
	// end inline asm
	// begin inline asm
	dp4a.s32.s32 %r2291, %r2292, %r2293, %r2287;
	// end inline asm
	ld.shared.u32 	%r3153, [%r2720+4];
	and.b32  	%r2296, %r3153, 252645135;
	shr.u32 	%r3154, %r3153, 4;
	and.b32  	%r2300, %r3154, 252645135;
	// begin inline asm
	dp4a.s32.s32 %r2295, %r2296, %r2297, %r2291;
	// end inline asm
	// begin inline asm
	dp4a.s32.s32 %r2299, %r2300, %r2301, %r2295;
	// end inline asm
	ld.shared.u32 	%r3155, [%r2720+8];
	and.b32  	%r2304, %r3155, 252645135;
	shr.u32 	%r3156, %r3155, 4;
	and.b32  	%r2308, %r3156, 252645135;
	// begin inline asm
	dp4a.s32.s32 %r2303, %r2304, %r2305, %r2299;
	// end inline asm
	// begin inline asm
	dp4a.s32.s32 %r2307, %r2308, %r2309, %r2303;
	// end inline asm
	ld.shared.u32 	%r3157, [%r2720+12];
	and.b32  	%r2312, %r3157, 252645135;
	shr.u32 	%r3158, %r3157, 4;
	and.b32  	%r2316, %r3158, 252645135;
	// begin inline asm
	dp4a.s32.s32 %r2311, %r2312, %r2313, %r2307;
	// end inline asm
	// begin inline asm
	dp4a.s32.s32 %r2315, %r2316, %r2317, %r2311;
	// end inline asm
	ld.shared.f32 	%f689, [%r2766];
	cvt.rn.f32.s32 	%f690, %r2315;
	mul.f32 	%f691, %f445, %f690;
	sub.f32 	%f692, %f691, %f687;
	fma.rn.f32 	%f1230, %f689, %f692, %f1230;
	ld.shared.u32 	%r2321, [%r2729+6656];
	ld.shared.u32 	%r2325, [%r2729+6672];
	ld.shared.u32 	%r2329, [%r2729+6660];
	ld.shared.u32 	%r2333, [%r2729+6676];
	ld.shared.u32 	%r2337, [%r2729+6664];
	ld.shared.u32 	%r2341, [%r2729+6680];
	ld.shared.u32 	%r2345, [%r2729+6668];
	ld.shared.u32 	%r2349, [%r2729+6684];
	ld.shared.u32 	%r3159, [%r2720+-12672];
	and.b32  	%r2320, %r3159, 252645135;
	shr.u32 	%r3160, %r3159, 4;
	and.b32  	%r2324, %r3160, 252645135;
	// begin inline asm
	dp4a.s32.s32 %r2319, %r2320, %r2321, %r2686;
	// end inline asm
	// begin inline asm
	dp4a.s32.s32 %r2323, %r2324, %r2325, %r2319;
	// end inline asm
	ld.shared.u32 	%r3161, [%r2720+-12668];
	and.b32  	%r2328, %r3161, 252645135;
	shr.u32 	%r3162, %r3161, 4;
	and.b32  	%r2332, %r3162, 252645135;
	// begin inline asm
	dp4a.s32.s32 %r2327, %r2328, %r2329, %r2323;
	// end inline asm
	// begin inline asm
	dp4a.s32.s32 %r2331, %r2332, %r2333, %r2327;
	// end inline asm
	ld.shared.u32 	%r3163, [%r2720+-12664];
	and.b32  	%r2336, %r3163, 252645135;
	shr.u32 	%r3164, %r3163, 4;
	and.b32  	%r2340, %r3164, 252645135;
	// begin inline asm
	dp4a.s32.s32 %r2335, %r2336, %r2337, %r2331;
	// end inline asm
	// begin inline asm
	dp4a.s32.s32 %r2339, %r2340, %r2341, %r2335;
	// end inline asm
	ld.shared.u32 	%r3165, [%r2720+-12660];
	and.b32  	%r2344, %r3165, 252645135;
	shr.u32 	%r3166, %r3165, 4;
	and.b32  	%r2348, %r3166, 252645135;
	// begin inline asm
	dp4a.s32.s32 %r2343, %r2344, %r2345, %r2339;
	// end inline asm
	// begin inline asm
	dp4a.s32.s32 %r2347, %r2348, %r2349, %r2343;
	// end inline asm
	ld.shared.u32 	%r2352, [%r2724+832];
	// begin inline asm
	{.reg .f16 low,high;
  mov.b32 {low,high},%r2352;
  cvt.f32.f16 %f447, low;}

	// end inline asm
	// begin inline asm
	{.reg .f16 low,high;
  mov.b32 {low,high},%r2352;
  cvt.f32.f16 %f448, high;}

	// end inline asm
	ld.shared.f32 	%f693, [%r2733];
	cvt.rn.f32.s32 	%f694, %r2347;
	mul.f32 	%f695, %f447, %f694;
	mul.f32 	%f696, %f448, 0f41000000;
	sub.f32 	%f697, %f695, %f696;
	fma.rn.f32 	%f1277, %f693, %f697, %f1277;
	ld.shared.u32 	%r2355, [%r2729+6656];
	ld.shared.u32 	%r2359, [%r2729+6672];
	ld.shared.u32 	%r2363, [%r2729+6660];
	ld.shared.u32 	%r2367, [%r2729+6676];
	ld.shared.u32 	%r2371, [%r2729+6664];
	ld.shared.u32 	%r2375, [%r2729+6680];
	ld.shared.u32 	%r2379, [%r2729+6668];
	ld.shared.u32 	%r2383, [%r2729+6684];
	ld.shared.u32 	%r3167, [%r2720+-8448];
	and.b32  	%r2354, %r3167, 252645135;
	shr.u32 	%r3168, %r3167, 4;
	and.b32  	%r2358, %r3168, 252645135;
	// begin inline asm
	dp4a.s32.s32 %r2353, %r2354, %r2355, %r2686;
	// end inline asm
	// begin inline asm
	dp4a.s32.s32 %r2357, %r2358, %r2359, %r2353;
	// end inline asm
	ld.shared.u32 	%r3169, [%r2720+-8444];
	and.b32  	%r2362, %r3169, 252645135;
	shr.u32 	%r3170, %r3169, 4;
	and.b32  	%r2366, %r3170, 252645135;
	// begin inline asm
	dp4a.s32.s32 %r2361, %r2362, %r2363, %r2357;
	// end inline asm
	// begin inline asm
	dp4a.s32.s32 %r2365, %r2366, %r2367, %r2361;
	// end inline asm
	ld.shared.u32 	%r3171, [%r2720+-8440];
	and.b32  	%r2370, %r3171, 252645135;
	shr.u32 	%r3172, %r3171, 4;
	and.b32  	%r2374, %r3172, 252645135;
	// begin inline asm
	dp4a.s32.s32 %r2369, %r2370, %r2371, %r2365;
	// end inline asm
	// begin inline asm
	dp4a.s32.s32 %r2373, %r2374, %r2375, %r2369;
	// end inline asm
	ld.shared.u32 	%r3173, [%r2720+-8436];
	and.b32  	%r2378, %r3173, 252645135;
	shr.u32 	%r3174, %r3173, 4;
	and.b32  	%r2382, %r3174, 252645135;
	// begin inline asm
	dp4a.s32.s32 %r2377, %r2378, %r2379, %r2373;
	// end inline asm
	// begin inline asm
	dp4a.s32.s32 %r2381, %r2382, %r2383, %r2377;
	// end inline asm
	ld.shared.f32 	%f698, [%r2744];
	cvt.rn.f32.s32 	%f699, %r2381;
	mul.f32 	%f700, %f447, %f699;
	sub.f32 	%f701, %f700, %f696;
	fma.rn.f32 	%f1261, %f698, %f701, %f1261;
	ld.shared.u32 	%r2387, [%r2729+6656];
	ld.shared.u32 	%r2391, [%r2729+6672];
	ld.shared.u32 	%r2395, [%r2729+6660];
	ld.shared.u32 	%r2399, [%r2729+6676];
	ld.shared.u32 	%r2403, [%r2729+6664];
	ld.shared.u32 	%r2407, [%r2729+6680];
	ld.shared.u32 	%r2411, [%r2729+6668];
	ld.shared.u32 	%r2415, [%r2729+6684];
	ld.shared.u32 	%r3175, [%r2720+-4224];
	and.b32  	%r2386, %r3175, 252645135;
	shr.u32 	%r3176, %r3175, 4;
	and.b32  	%r2390, %r3176, 252645135;
	// begin inline asm
	dp4a.s32.s32 %r2385, %r2386, %r2387, %r2686;
	// end inline asm
	// begin inline asm
	dp4a.s32.s32 %r2389, %r2390, %r2391, %r2385;
	// end inline asm
	ld.shared.u32 	%r3177, [%r2720+-4220];
	and.b32  	%r2394, %r3177, 252645135;
	shr.u32 	%r3178, %r3177, 4;
	and.b32  	%r2398, %r3178, 252645135;
	// begin inline asm
	dp4a.s32.s32 %r2393, %r2394, %r2395, %r2389;
	// end inline asm
	// begin inline asm
	dp4a.s32.s32 %r2397, %r2398, %r2399, %r2393;
	// end inline asm
	ld.shared.u32 	%r3179, [%r2720+-4216];
	and.b32  	%r2402, %r3179, 252645135;
	shr.u32 	%r3180, %r3179, 4;
	and.b32  	%r2406, %r3180, 252645135;
	// begin inline asm
	dp4a.s32.s32 %r2401, %r2402, %r2403, %r2397;
	// end inline asm
	// begin inline asm
	dp4a.s32.s32 %r2405, %r2406, %r2407, %r2401;
	// end inline asm
	ld.shared.u32 	%r3181, [%r2720+-4212];
	and.b32  	%r2410, %r3181, 252645135;
	shr.u32 	%r3182, %r3181, 4;
	and.b32  	%r2414, %r3182, 252645135;
	// begin inline asm
	dp4a.s32.s32 %r2409, %r2410, %r2411, %r2405;
	// end inline asm
	// begin inline asm
	dp4a.s32.s32 %r2413, %r2414, %r2415, %r2409;
	// end inline asm
	ld.shared.u32 	%r2418, [%r2724+832];
	// begin inline asm
	{.reg .f16 low,high;
  mov.b32 {low,high},%r2418;
  cvt.f32.f16 %f449, low;}

	// end inline asm
	// begin inline asm
	{.reg .f16 low,high;
  mov.b32 {low,high},%r2418;
  cvt.f32.f16 %f450, high;}

	// end inline asm
	ld.shared.f32 	%f702, [%r2755];
	cvt.rn.f32.s32 	%f703, %r2413;
	mul.f32 	%f704, %f449, %f703;
	mul.f32 	%f705, %f450, 0f41000000;
	sub.f32 	%f706, %f704, %f705;
	fma.rn.f32 	%f1245, %f702, %f706, %f1245;
	ld.shared.u32 	%r2421, [%r2729+6656];
	ld.shared.u32 	%r2425, [%r2729+6672];
	ld.shared.u32 	%r2429, [%r2729+6660];
	ld.shared.u32 	%r2433, [%r2729+6676];
	ld.shared.u32 	%r2437, [%r2729+6664];
	ld.shared.u32 	%r2441, [%r2729+6680];
	ld.shared.u32 	%r2445, [%r2729+6668];
	ld.shared.u32 	%r2449, [%r2729+6684];
	ld.shared.u32 	%r3183, [%r2720];
	and.b32  	%r2420, %r3183, 252645135;
	shr.u32 	%r3184, %r3183, 4;
	and.b32  	%r2424, %r3184, 252645135;
	// begin inline asm
	dp4a.s32.s32 %r2419, %r2420, %r2421, %r2686;
	// end inline asm
	// begin inline asm
	dp4a.s32.s32 %r2423, %r2424, %r2425, %r2419;
	// end inline asm
	ld.shared.u32 	%r3185, [%r2720+4];
	and.b32  	%r2428, %r3185, 252645135;
	shr.u32 	%r3186, %r3185, 4;
	and.b32  	%r2432, %r3186, 252645135;
	// begin inline asm
	dp4a.s32.s32 %r2427, %r2428, %r2429, %r2423;
	// end inline asm
	// begin inline asm
	dp4a.s32.s32 %r2431, %r2432, %r2433, %r2427;
	// end inline asm
	ld.shared.u32 	%r3187, [%r2720+8];
	and.b32  	%r2436, %r3187, 252645135;
	shr.u32 	%r3188, %r3187, 4;
	and.b32  	%r2440, %r3188, 252645135;
	// begin inline asm
	dp4a.s32.s32 %r2435, %r2436, %r2437, %r2431;
	// end inline asm
	// begin inline asm
	dp4a.s32.s32 %r2439, %r2440, %r2441, %r2435;
	// end inline asm
	ld.shared.u32 	%r3189, [%r2720+12];
	and.b32  	%r2444, %r3189, 252645135;
	shr.u32 	%r3190, %r3189, 4;
	and.b32  	%r2448, %r3190, 252645135;
	// begin inline asm
	dp4a.s32.s32 %r2443, %r2444, %r2445, %r2439;
	// end inline asm
	// begin inline asm
	dp4a.s32.s32 %r2447, %r2448, %r2449, %r2443;
	// end inline asm
	ld.shared.f32 	%f707, [%r2766];
	cvt.rn.f32.s32 	%f708, %r2447;
	mul.f32 	%f709, %f449, %f708;
	sub.f32 	%f710, %f709, %f705;
	fma.rn.f32 	%f1229, %f707, %f710, %f1229;
	ld.shared.u32 	%r2453, [%r2729+7168];
	ld.shared.u32 	%r2457, [%r2729+7184];
	ld.shared.u32 	%r2461, [%r2729+7172];
	ld.shared.u32 	%r2465, [%r2729+7188];
	ld.shared.u32 	%r2469, [%r2729+7176];
	ld.shared.u32 	%r2473, [%r2729+7192];
	ld.shared.u32 	%r2477, [%r2729+7180];
	ld.shared.u32 	%r2481, [%r2729+7196];
	ld.shared.u32 	%r3191, [%r2720+-12672];
	and.b32  	%r2452, %r3191, 252645135;
	shr.u32 	%r3192, %r3191, 4;
	and.b32  	%r2456, %r3192, 252645135;
	// begin inline asm
	dp4a.s32.s32 %r2451, %r2452, %r2453, %r2686;
	// end inline asm
	// begin inline asm
	dp4a.s32.s32 %r2455, %r2456, %r2457, %r2451;
	// end inline asm
	ld.shared.u32 	%r3193, [%r2720+-12668];
	and.b32  	%r2460, %r3193, 252645135;
	shr.u32 	%r3194, %r3193, 4;
	and.b32  	%r2464, %r3194, 252645135;
	// begin inline asm
	dp4a.s32.s32 %r2459, %r2460, %r2461, %r2455;
	// end inline asm
	// begin inline asm
	dp4a.s32.s32 %r2463, %r2464, %r2465, %r2459;
	// end inline asm
	ld.shared.u32 	%r3195, [%r2720+-12664];
	and.b32  	%r2468, %r3195, 252645135;
	shr.u32 	%r3196, %r3195, 4;
	and.b32  	%r2472, %r3196, 252645135;
	// begin inline asm
	dp4a.s32.s32 %r2467, %r2468, %r2469, %r2463;
	// end inline asm
	// begin inline asm
	dp4a.s32.s32 %r2471, %r2472, %r2473, %r2467;
	// end inline asm
	ld.shared.u32 	%r3197, [%r2720+-12660];
	and.b32  	%r2476, %r3197, 252645135;
	shr.u32 	%r3198, %r3197, 4;
	and.b32  	%r2480, %r3198, 252645135;
	// begin inline asm
	dp4a.s32.s32 %r2475, %r2476, %r2477, %r2471;
	// end inline asm
	// begin inline asm
	dp4a.s32.s32 %r2479, %r2480, %r2481, %r2475;
	// end inline asm
	ld.shared.u32 	%r2484, [%r2724+896];
	// begin inline asm
	{.reg .f16 low,high;
  mov.b32 {low,high},%r2484;
  cvt.f32.f16 %f451, low;}

	// end inline asm
	// begin inline asm
	{.reg .f16 low,high;
  mov.b32 {low,high},%r2484;
  cvt.f32.f16 %f452, high;}

	// end inline asm
	ld.shared.f32 	%f711, [%r2733];
	cvt.rn.f32.s32 	%f712, %r2479;
	mul.f32 	%f713, %f451, %f712;
	mul.f32 	%f714, %f452, 0f41000000;
	sub.f32 	%f715, %f713, %f714;
	fma.rn.f32 	%f1276, %f711, %f715, %f1276;
	ld.shared.u32 	%r2487, [%r2729+7168];
	ld.shared.u32 	%r2491, [%r2729+7184];
	ld.shared.u32 	%r2495, [%r2729+7172];
	ld.shared.u32 	%r2499, [%r2729+7188];
	ld.shared.u32 	%r2503, [%r2729+7176];
	ld.shared.u32 	%r2507, [%r2729+7192];
	ld.shared.u32 	%r2511, [%r2729+7180];
	ld.shared.u32 	%r2515, [%r2729+7196];
	ld.shared.u32 	%r3199, [%r2720+-8448];
	and.b32  	%r2486, %r3199, 252645135;
	shr.u32 	%r3200, %r3199, 4;
	and.b32  	%r2490, %r3200, 252645135;
	// begin inline asm
	dp4a.s32.s32 %r2485, %r2486, %r2487, %r2686;
	// end inline asm
	// begin inline asm
	dp4a.s32.s32 %r2489, %r2490, %r2491, %r2485;
	// end inline asm
	ld.shared.u32 	%r3201, [%r2720+-8444];
	and.b32  	%r2494, %r3201, 252645135;
	shr.u32 	%r3202, %r3201, 4;
	and.b32  	%r2498, %r3202, 252645135;
	// begin inline asm
	dp4a.s32.s32 %r2493, %r2494, %r2495, %r2489;
	// end inline asm
	// begin inline asm
	dp4a.s32.s32 %r2497, %r2498, %r2499, %r2493;
	// end inline asm
	ld.shared.u32 	%r3203, [%r2720+-8440];
	and.b32  	%r2502, %r3203, 252645135;
	shr.u32 	%r3204, %r3203, 4;
	and.b32  	%r2506, %r3204, 252645135;
	// begin inline asm
	dp4a.s32.s32 %r2501, %r2502, %r2503, %r2497;
	// end inline asm
	// begin inline asm
	dp4a.s32.s32 %r2505, %r2506, %r2507, %r2501;
	// end inline asm
	ld.shared.u32 	%r3205, [%r2720+-8436];
	and.b32  	%r2510, %r3205, 252645135;
	shr.u32 	%r3206, %r3205, 4;
	and.b32  	%r2514, %r3206, 252645135;
	// begin inline asm
	dp4a.s32.s32 %r2509, %r2510, %r2511, %r2505;
	// end inline asm
	// begin inline asm
	dp4a.s32.s32 %r2513, %r2514, %r2515, %r2509;
	// end inline asm
	ld.shared.f32 	%f716, [%r2744];
	cvt.rn.f32.s32 	%f717, %r2513;
	mul.f32 	%f718, %f451, %f717;
	sub.f32 	%f719, %f718, %f714;
	fma.rn.f32 	%f1260, %f716, %f719, %f1260;
	ld.shared.u32 	%r2519, [%r2729+7168];
	ld.shared.u32 	%r2523, [%r2729+7184];
	ld.shared.u32 	%r2527, [%r2729+7172];
	ld.shared.u32 	%r2531, [%r2729+7188];
	ld.shared.u32 	%r2535, [%r2729+7176];
	ld.shared.u32 	%r2539, [%r2729+7192];
	ld.shared.u32 	%r2543, [%r2729+7180];
	ld.shared.u32 	%r2547, [%r2729+7196];
	ld.shared.u32 	%r3207, [%r2720+-4224];
	and.b32  	%r2518, %r3207, 252645135;
	shr.u32 	%r3208, %r3207, 4;
	and.b32  	%r2522, %r3208, 252645135;
	// begin inline asm
	dp4a.s32.s32 %r2517, %r2518, %r2519, %r2686;
	// end inline asm
	// begin inline asm
	dp4a.s32.s32 %r2521, %r2522, %r2523, %r2517;
	// end inline asm
	ld.shared.u32 	%r3209, [%r2720+-4220];
	and.b32  	%r2526, %r3209, 252645135;
	shr.u32 	%r3210, %r3209, 4;
	and.b32  	%r2530, %r3210, 252645135;
	// begin inline asm
	dp4a.s32.s32 %r2525, %r2526, %r2527, %r2521;
	// end inline asm
	// begin inline asm
	dp4a.s32.s32 %r2529, %r2530, %r2531, %r2525;
	// end inline asm
	ld.shared.u32 	%r3211, [%r2720+-4216];
	and.b32  	%r2534, %r3211, 252645135;
	shr.u32 	%r3212, %r3211, 4;
	and.b32  	%r2538, %r3212, 252645135;
	// begin inline asm
	dp4a.s32.s32 %r2533, %r2534, %r2535, %r2529;
	// end inline asm
	// begin inline asm
	dp4a.s32.s32 %r2537, %r2538, %r2539, %r2533;
	// end inline asm
	ld.shared.u32 	%r3213, [%r2720+-4212];
	and.b32  	%r2542, %r3213, 252645135;
	shr.u32 	%r3214, %r3213, 4;
	and.b32  	%r2546, %r3214, 252645135;
	// begin inline asm
	dp4a.s32.s32 %r2541, %r2542, %r2543, %r2537;
	// end inline asm
	// begin inline asm
	dp4a.s32.s32 %r2545, %r2546, %r2547, %r2541;
	// end inline asm
	ld.shared.u32 	%r2550, [%r2724+896];
	// begin inline asm
	{.reg .f16 low,high;
  mov.b32 {low,high},%r2550;
  cvt.f32.f16 %f453, low;}

	// end inline asm
	// begin inline asm
	{.reg .f16 low,high;
  mov.b32 {low,high},%r2550;
  cvt.f32.f16 %f454, high;}

	// end inline asm
	ld.shared.f32 	%f720, [%r2755];
	cvt.rn.f32.s32 	%f721, %r2545;
	mul.f32 	%f722, %f453, %f721;
	mul.f32 	%f723, %f454, 0f41000000;
	sub.f32 	%f724, %f722, %f723;
	fma.rn.f32 	%f1244, %f720, %f724, %f1244;
	ld.shared.u32 	%r2553, [%r2729+7168];
	ld.shared.u32 	%r2557, [%r2729+7184];
	ld.shared.u32 	%r2561, [%r2729+7172];
	ld.shared.u32 	%r2565, [%r2729+7188];
	ld.shared.u32 	%r2569, [%r2729+7176];
	ld.shared.u32 	%r2573, [%r2729+7192];
	ld.shared.u32 	%r2577, [%r2729+7180];
	ld.shared.u32 	%r2581, [%r2729+7196];
	ld.shared.u32 	%r3215, [%r2720];
	and.b32  	%r2552, %r3215, 252645135;
	shr.u32 	%r3216, %r3215, 4;
	and.b32  	%r2556, %r3216, 252645135;
	// begin inline asm
	dp4a.s32.s32 %r2551, %r2552, %r2553, %r2686;
	// end inline asm
	// begin inline asm
	dp4a.s32.s32 %r2555, %r2556, %r2557, %r2551;
	// end inline asm
	ld.shared.u32 	%r3217, [%r2720+4];
	and.b32  	%r2560, %r3217, 252645135;
	shr.u32 	%r3218, %r3217, 4;
	and.b32  	%r2564, %r3218, 252645135;
	// begin inline asm
	dp4a.s32.s32 %r2559, %r2560, %r2561, %r2555;
	// end inline asm
	// begin inline asm
	dp4a.s32.s32 %r2563, %r2564, %r2565, %r2559;
	// end inline asm
	ld.shared.u32 	%r3219, [%r2720+8];
	and.b32  	%r2568, %r3219, 252645135;
	shr.u32 	%r3220, %r3219, 4;
	and.b32  	%r2572, %r3220, 252645135;
	// begin inline asm
	dp4a.s32.s32 %r2567, %r2568, %r2569, %r2563;
	// end inline asm
	// begin inline asm
	dp4a.s32.s32 %r2571, %r2572, %r2573, %r2567;
	// end inline asm
	ld.shared.u32 	%r3221, [%r2720+12];
	and.b32  	%r2576, %r3221, 252645135;
	shr.u32 	%r3222, %r3221, 4;
	and.b32  	%r2580, %r3222, 252645135;
	// begin inline asm
	dp4a.s32.s32 %r2575, %r2576, %r2577, %r2571;
	// end inline asm
	// begin inline asm
	dp4a.s32.s32 %r2579, %r2580, %r2581, %r2575;
	// end inline asm
	ld.shared.f32 	%f725, [%r2766];
	cvt.rn.f32.s32 	%f726, %r2579;
	mul.f32 	%f727, %f453, %f726;
	sub.f32 	%f728, %f727, %f723;
	fma.rn.f32 	%f1228, %f725, %f728, %f1228;
	ld.shared.u32 	%r2585, [%r2729+7680];
	ld.shared.u32 	%r2589, [%r2729+7696];
	ld.shared.u32 	%r2593, [%r2729+7684];
	ld.shared.u32 	%r2597, [%r2729+7700];
	ld.shared.u32 	%r2601, [%r2729+7688];
	ld.shared.u32 	%r2605, [%r2729+7704];
	ld.shared.u32 	%r2609, [%r2729+7692];
	ld.shared.u32 	%r2613, [%r2729+7708];
	ld.shared.u32 	%r3223, [%r2720+-12672];
	and.b32  	%r2584, %r3223, 252645135;
	shr.u32 	%r3224, %r3223, 4;
	and.b32  	%r2588, %r3224, 252645135;
	// begin inline asm
	dp4a.s32.s32 %r2583, %r2584, %r2585, %r2686;
	// end inline asm
	// begin inline asm
	dp4a.s32.s32 %r2587, %r2588, %r2589, %r2583;
	// end inline asm
	ld.shared.u32 	%r3225, [%r2720+-12668];
	and.b32  	%r2592, %r3225, 252645135;
	shr.u32 	%r3226, %r3225, 4;
	and.b32  	%r2596, %r3226, 252645135;
	// begin inline asm
	dp4a.s32.s32 %r2591, %r2592, %r2593, %r2587;
	// end inline asm
	// begin inline asm
	dp4a.s32.s32 %r2595, %r2596, %r2597, %r2591;
	// end inline asm
	ld.shared.u32 	%r3227, [%r2720+-12664];
	and.b32  	%r2600, %r3227, 252645135;
	shr.u32 	%r3228, %r3227, 4;
	and.b32  	%r2604, %r3228, 252645135;
	// begin inline asm
	dp4a.s32.s32 %r2599, %r2600, %r2601, %r2595;
	// end inline asm
	// begin inline asm
	dp4a.s32.s32 %r2603, %r2604, %r2605, %r2599;
	// end inline asm
	ld.shared.u32 	%r3229, [%r2720+-12660];
	and.b32  	%r2608, %r3229, 252645135;
	shr.u32 	%r3230, %r3229, 4;
	and.b32  	%r2612, %r3230, 252645135;
	// begin inline asm
	dp4a.s32.s32 %r2607, %r2608, %r2609, %r2603;
	// end inline asm
	// begin inline asm
	dp4a.s32.s32 %r2611, %r2612, %r2613, %r2607;
	// end inline asm
	ld.shared.u32 	%r2616, [%r2724+960];
	// begin inline asm
	{.reg .f16 low,high;
  mov.b32 {low,high},%r2616;
  cvt.f32.f16 %f455, low;}

	// end inline asm
	// begin inline asm
	{.reg .f16 low,high;
  mov.b32 {low,high},%r2616;
  cvt.f32.f16 %f456, high;}

	// end inline asm
	ld.shared.f32 	%f729, [%r2733];
	cvt.rn.f32.s32 	%f730, %r2611;
	mul.f32 	%f731, %f455, %f730;
	mul.f32 	%f732, %f456, 0f41000000;
	sub.f32 	%f733, %f731, %f732;
	fma.rn.f32 	%f1275, %f729, %f733, %f1275;
	ld.shared.u32 	%r2619, [%r2729+7680];
	ld.shared.u32 	%r2623, [%r2729+7696];
	ld.shared.u32 	%r2627, [%r2729+7684];
	ld.shared.u32 	%r2631, [%r2729+7700];
	ld.shared.u32 	%r2635, [%r2729+7688];
	ld.shared.u32 	%r2639, [%r2729+7704];
	ld.shared.u32 	%r2643, [%r2729+7692];
	ld.shared.u32 	%r2647, [%r2729+7708];
	ld.shared.u32 	%r3231, [%r2720+-8448];
	and.b32  	%r2618, %r3231, 252645135;
	shr.u32 	%r3232, %r3231, 4;
	and.b32  	%r2622, %r3232, 252645135;
	// begin inline asm
	dp4a.s32.s32 %r2617, %r2618, %r2619, %r2686;
	// end inline asm
	// begin inline asm
	dp4a.s32.s32 %r2621, %r2622, %r2623, %r2617;
	// end inline asm
	ld.shared.u32 	%r3233, [%r2720+-8444];
	and.b32  	%r2626, %r3233, 252645135;
	shr.u32 	%r3234, %r3233, 4;
	and.b32  	%r2630, %r3234, 252645135;
	// begin inline asm
	dp4a.s32.s32 %r2625, %r2626, %r2627, %r2621;
	// end inline asm
	// begin inline asm
	dp4a.s32.s32 %r2629, %r2630, %r2631, %r2625;
	// end inline asm
	ld.shared.u32 	%r3235, [%r2720+-8440];
	and.b32  	%r2634, %r3235, 252645135;
	shr.u32 	%r3236, %r3235, 4;
	and.b32  	%r2638, %r3236, 252645135;
	// begin inline asm
	dp4a.s32.s32 %r2633, %r2634, %r2635, %r2629;
	// end inline asm
	// begin inline asm
	dp4a.s32.s32 %r2637, %r2638, %r2639, %r2633;
	// end inline asm
	ld.shared.u32 	%r3237, [%r2720+-8436];
	and.b32  	%r2642, %r3237, 252645135;
	shr.u32 	%r3238, %r3237, 4;
	and.b32  	%r2646, %r3238, 252645135;
	// begin inline asm
	dp4a.s32.s32 %r2641, %r2642, %r2643, %r2637;
	// end inline asm
	// begin inline asm
	dp4a.s32.s32 %r2645, %r2646, %r2647, %r2641;
	// end inline asm
	ld.shared.f32 	%f734, [%r2744];
	cvt.rn.f32.s32 	%f735, %r2645;
	mul.f32 	%f736, %f455, %f735;
	sub.f32 	%f737, %f736, %f732;
	fma.rn.f32 	%f1259, %f734, %f737, %f1259;
	ld.shared.u32 	%r2651, [%r2729+7680];
	ld.shared.u32 	%r2655, [%r2729+7696];
	ld.shared.u32 	%r2659, [%r2729+7684];
	ld.shared.u32 	%r2663, [%r2729+7700];
	ld.shared.u32 	%r2667, [%r2729+7688];
	ld.shared.u32 	%r2671, [%r2729+7704];
	ld.shared.u32 	%r2675, [%r2729+7692];
	ld.shared.u32 	%r2679, [%r2729+7708];
	ld.shared.u32 	%r3239, [%r2720+-4224];
	and.b32  	%r2650, %r3239, 252645135;
	shr.u32 	%r3240, %r3239, 4;
	and.b32  	%r2654, %r3240, 252645135;
	// begin inline asm
	dp4a.s32.s32 %r2649, %r2650, %r2651, %r2686;
	// end inline asm
	// begin inline asm
	dp4a.s32.s32 %r2653, %r2654, %r2655, %r2649;
	// end inline asm
	ld.shared.u32 	%r3241, [%r2720+-4220];
	and.b32  	%r2658, %r3241, 252645135;
	shr.u32 	%r3242, %r3241, 4;
	and.b32  	%r2662, %r3242, 252645135;
	// begin inline asm
	dp4a.s32.s32 %r2657, %r2658, %r2659, %r2653;
	// end inline asm
	// begin inline asm
	dp4a.s32.s32 %r2661, %r2662, %r2663, %r2657;
	// end inline asm
	ld.shared.u32 	%r3243, [%r2720+-4216];
	and.b32  	%r2666, %r3243, 252645135;
	shr.u32 	%r3244, %r3243, 4;
	and.b32  	%r2670, %r3244, 252645135;
	// begin inline asm
	dp4a.s32.s32 %r2665, %r2666, %r2667, %r2661;
	// end inline asm
	// begin inline asm
	dp4a.s32.s32 %r2669, %r2670, %r2671, %r2665;
	// end inline asm
	ld.shared.u32 	%r3245, [%r2720+-4212];
	and.b32  	%r2674, %r3245, 252645135;
	shr.u32 	%r3246, %r3245, 4;
	and.b32  	%r2678, %r3246, 252645135;
	// begin inline asm
	dp4a.s32.s32 %r2673, %r2674, %r2675, %r2669;
	// end inline asm
	// begin inline asm
	dp4a.s32.s32 %r2677, %r2678, %r2679, %r2673;
	// end inline asm
	ld.shared.u32 	%r2682, [%r2724+960];
	// begin inline asm
	{.reg .f16 low,high;
  mov.b32 {low,high},%r2682;
  cvt.f32.f16 %f457, low;}

	// end inline asm
	// begin inline asm
	{.reg .f16 low,high;
  mov.b32 {low,high},%r2682;
  cvt.f32.f16 %f458, high;}

	// end inline asm
	ld.shared.f32 	%f738, [%r2755];
	cvt.rn.f32.s32 	%f739, %r2677;
	mul.f32 	%f740, %f457, %f739;
	mul.f32 	%f741, %f458, 0f41000000;
	sub.f32 	%f742, %f740, %f741;
	fma.rn.f32 	%f1243, %f738, %f742, %f1243;
	ld.shared.u32 	%r2685, [%r2729+7680];
	ld.shared.u32 	%r2689, [%r2729+7696];
	ld.shared.u32 	%r2693, [%r2729+7684];
	ld.shared.u32 	%r2697, [%r2729+7700];
	ld.shared.u32 	%r2701, [%r2729+7688];
	ld.shared.u32 	%r2705, [%r2729+7704];
	ld.shared.u32 	%r2709, [%r2729+7692];
	ld.shared.u32 	%r2713, [%r2729+7708];
	ld.shared.u32 	%r3247, [%r2720];
	and.b32  	%r2684, %r3247, 252645135;
	shr.u32 	%r3248, %r3247, 4;
	and.b32  	%r2688, %r3248, 252645135;
	// begin inline asm
	dp4a.s32.s32 %r2683, %r2684, %r2685, %r2686;
	// end inline asm
	// begin inline asm
	dp4a.s32.s32 %r2687, %r2688, %r2689, %r2683;
	// end inline asm
	ld.shared.u32 	%r3249, [%r2720+4];
	and.b32  	%r2692, %r3249, 252645135;
	shr.u32 	%r3250, %r3249, 4;
	and.b32  	%r2696, %r3250, 252645135;
	// begin inline asm
	dp4a.s32.s32 %r2691, %r2692, %r2693, %r2687;
	// end inline asm
	// begin inline asm
	dp4a.s32.s32 %r2695, %r2696, %r2697, %r2691;
	// end inline asm
	ld.shared.u32 	%r3251, [%r2720+8];
	and.b32  	%r2700, %r3251, 252645135;
	shr.u32 	%r3252, %r3251, 4;
	and.b32  	%r2704, %r3252, 252645135;
	// begin inline asm
	dp4a.s32.s32 %r2699, %r2700, %r2701, %r2695;
	// end inline asm
	// begin inline asm
	dp4a.s32.s32 %r2703, %r2704, %r2705, %r2699;
	// end inline asm
	ld.shared.u32 	%r3253, [%r2720+12];
	and.b32  	%r2708, %r3253, 252645135;
	shr.u32 	%r3254, %r3253, 4;
	and.b32  	%r2712, %r3254, 252645135;
	// begin inline asm
	dp4a.s32.s32 %r2707, %r2708, %r2709, %r2703;
	// end inline asm
	// begin inline asm
	dp4a.s32.s32 %r2711, %r2712, %r2713, %r2707;
	// end inline asm
	ld.shared.f32 	%f743, [%r2766];
	cvt.rn.f32.s32 	%f744, %r2711;
	mul.f32 	%f745, %f457, %f744;
	sub.f32 	%f746, %f745, %f741;
	fma.rn.f32 	%f1227, %f743, %f746, %f1227;
	sub.s32 	%r3255, %r2715, %r5974;
	add.s32 	%r100, %r3255, 4;
	setp.lt.u32 	%p2, %r5974, 12;
	mov.u32 	%r5974, %r100;
	@%p2 bra 	$L__BB113_3;
	bar.sync 	0;
	shr.u32 	%r3257, %r92, 3;
	add.s32 	%r3258, %r3257, %r5973;
	add.s32 	%r3259, %r3258, %r68;
	mul.wide.s32 	%rd191, %r3259, 36;
	add.s64 	%rd192, %rd3, %rd191;
	ld.global.nc.u32 	%r3260, [%rd192+4];
	st.shared.u32 	[%r70], %r3260;
	add.s32 	%r3261, %r3258, %r71;
	mul.wide.s32 	%rd193, %r3261, 36;
	add.s64 	%rd194, %rd3, %rd193;
	ld.global.nc.u32 	%r3262, [%rd194+4];
	st.shared.u32 	[%r70+512], %r3262;
	add.s32 	%r3263, %r3258, %r72;
	mul.wide.s32 	%rd195, %r3263, 36;
	add.s64 	%rd196, %rd3, %rd195;
	ld.global.nc.u32 	%r3264, [%rd196+4];
	st.shared.u32 	[%r70+1024], %r3264;
	add.s32 	%r3265, %r3258, %r73;
	mul.wide.s32 	%rd197, %r3265, 36;
	add.s64 	%rd198, %rd3, %rd197;
	ld.global.nc.u32 	%r3266, [%rd198+4];
	st.shared.u32 	[%r70+1536], %r3266;
	add.s32 	%r3267, %r3258, %r74;
	mul.wide.s32 	%rd199, %r3267, 36;
	add.s64 	%rd200, %rd3, %rd199;
	ld.global.nc.u32 	%r3268, [%rd200+4];
	st.shared.u32 	[%r70+2048], %r3268;
	add.s32 	%r3269, %r3258, %r75;
	mul.wide.s32 	%rd201, %r3269, 36;
	add.s64 	%rd202, %rd3, %rd201;
	ld.global.nc.u32 	%r3270, [%rd202+4];
	st.shared.u32 	[%r70+2560], %r3270;
	add.s32 	%r3271, %r3258, %r76;
	mul.wide.s32 	%rd203, %r3271, 36;
	add.s64 	%rd204, %rd3, %rd203;
	ld.global.nc.u32 	%r3272, [%rd204+4];
	st.shared.u32 	[%r70+3072], %r3272;
	add.s32 	%r3273, %r3258, %r77;
	mul.wide.s32 	%rd205, %r3273, 36;
	add.s64 	%rd206, %rd3, %rd205;
	ld.global.nc.u32 	%r3274, [%rd206+4];
	st.shared.u32 	[%r70+3584], %r3274;
	add.s32 	%r3275, %r3258, %r78;
	mul.wide.s32 	%rd207, %r3275, 36;
	add.s64 	%rd208, %rd3, %rd207;
	ld.global.nc.u32 	%r3276, [%rd208+4];
	st.shared.u32 	[%r70+4096], %r3276;
	add.s32 	%r3277, %r3258, %r79;
	mul.wide.s32 	%rd209, %r3277, 36;
	add.s64 	%rd210, %rd3, %rd209;
	ld.global.nc.u32 	%r3278, [%rd210+4];
	st.shared.u32 	[%r70+4608], %r3278;
	add.s32 	%r3279, %r3258, %r80;
	mul.wide.s32 	%rd211, %r3279, 36;
	add.s64 	%rd212, %rd3, %rd211;
	ld.global.nc.u32 	%r3280, [%rd212+4];
	st.shared.u32 	[%r70+5120], %r3280;
	add.s32 	%r3281, %r3258, %r81;
	mul.wide.s32 	%rd213, %r3281, 36;
	add.s64 	%rd214, %rd3, %rd213;
	ld.global.nc.u32 	%r3282, [%rd214+4];
	st.shared.u32 	[%r70+5632], %r3282;
	add.s32 	%r3283, %r3258, %r82;
	mul.wide.s32 	%rd215, %r3283, 36;
	add.s64 	%rd216, %rd3, %rd215;
	ld.global.nc.u32 	%r3284, [%rd216+4];
	st.shared.u32 	[%r70+6144], %r3284;
	add.s32 	%r3285, %r3258, %r83;
	mul.wide.s32 	%rd217, %r3285, 36;
	add.s64 	%rd218, %rd3, %rd217;
	ld.global.nc.u32 	%r3286, [%rd218+4];
	st.shared.u32 	[%r70+6656], %r3286;
	add.s32 	%r3287, %r3258, %r84;
	mul.wide.s32 	%rd219, %r3287, 36;
	add.s64 	%rd220, %rd3, %rd219;
	ld.global.nc.u32 	%r3288, [%rd220+4];
	st.shared.u32 	[%r70+7168], %r3288;
	add.s32 	%r3289, %r3258, %r85;
	mul.wide.s32 	%rd221, %r3289, 36;
	add.s64 	%rd222, %rd3, %rd221;
	ld.global.nc.u32 	%r3290, [%rd222+4];
	st.shared.u32 	[%r70+7680], %r3290;
	ld.global.nc.u32 	%r3291, [%rd23+144];
	st.shared.u32 	[%r87], %r3291;
	ld.global.nc.u32 	%r3292, [%rd24+144];
	st.shared.u32 	[%r89], %r3292;
	bar.sync 	0;
	mov.b32 	%r5975, 16;
$L__BB113_5:
	shl.b32 	%r5405, %r5975, 1;
	shr.u32 	%r5406, %r5975, 2;
	and.b32  	%r5407, %r5406, 3;
	add.s32 	%r5408, %r90, %r5975;
	shl.b32 	%r5409, %r5408, 2;
	mov.u32 	%r5410, _ZZN34_INTERNAL_c8396950_4_k_cu_1fba617b19allocate_tiles_q4_0ILi128EEEvPPiPP7__half2S2_S2_E9tile_x_qs;
	add.s32 	%r5411, %r5410, %r5409;
	add.s32 	%r5412, %r4, %r5407;
	shl.b32 	%r5413, %r5412, 2;
	mov.u32 	%r5414, _ZZN34_INTERNAL_c8396950_4_k_cu_1fba617b9mul_mat_qILi32ELi2ELi4ELb1E10block_q4_0Li64ELi128ELi4EXadL_ZNS_19allocate_tiles_q4_0ILi128EEEvPPiPP7__half2S4_S4_EEXadL_ZNS_15load_tiles_q4_0ILi128ELi4ELb1EEEvPKvS3_S6_S3_S3_RKiSC_SC_SC_EELi4EXadL_ZNS_25vec_dot_q4_0_q8_1_mul_matEPSB_PKS5_SD_SD_SD_SF_SC_SC_SC_EEEEvSA_SA_PfiiiiiE9tile_y_ds;
	add.s32 	%r5415, %r5414, %r5413;
	and.b32  	%r5416, %r5405, 24;
	add.s32 	%r5417, %r69, %r5416;
	shl.b32 	%r5418, %r5417, 2;
	mov.u32 	%r5419, _ZZN34_INTERNAL_c8396950_4_k_cu_1fba617b9mul_mat_qILi32ELi2ELi4ELb1E10block_q4_0Li64ELi128ELi4EXadL_ZNS_19allocate_tiles_q4_0ILi128EEEvPPiPP7__half2S4_S4_EEXadL_ZNS_15load_tiles_q4_0ILi128ELi4ELb1EEEvPKvS3_S6_S3_S3_RKiSC_SC_SC_EELi4EXadL_ZNS_25vec_dot_q4_0_q8_1_mul_matEPSB_PKS5_SD_SD_SD_SF_SC_SC_SC_EEEEvSA_SA_PfiiiiiE9tile_y_qs;
	add.s32 	%r5420, %r5419, %r5418;
	ld.shared.u32 	%r3295, [%r5420];
	ld.shared.u32 	%r3299, [%r5420+16];
	ld.shared.u32 	%r3303, [%r5420+4];
	ld.shared.u32 	%r3307, [%r5420+20];
	ld.shared.u32 	%r3311, [%r5420+8];
	ld.shared.u32 	%r3315, [%r5420+24];
	ld.shared.u32 	%r3319, [%r5420+12];
	ld.shared.u32 	%r3323, [%r5420+28];
	add.s32 	%r5421, %r5406, %r91;
	shl.b32 	%r5422, %r5421, 2;
	mov.u32 	%r5423, _ZZN34_INTERNAL_c8396950_4_k_cu_1fba617b19allocate_tiles_q4_0ILi128EEEvPPiPP7__half2S2_S2_E8tile_x_d;
	add.s32 	%r5424, %r5423, %r5422;
	ld.shared.u32 	%r5425, [%r5411+-12672];
	and.b32  	%r3294, %r5425, 252645135;
	shr.u32 	%r5426, %r5425, 4;
	and.b32  	%r3298, %r5426, 252645135;
	mov.b32 	%r5376, 0;
	// begin inline asm
	dp4a.s32.s32 %r3293, %r3294, %r3295, %r5376;
	// end inline asm
	// begin inline asm
	dp4a.s32.s32 %r3297, %r3298, %r3299, %r3293;
	// end inline asm
	ld.shared.u32 	%r5427, [%r5411+-12668];
	and.b32  	%r3302, %r5427, 252645135;
	shr.u32 	%r5428, %r5427, 4;
	and.b32  	%r3306, %r5428, 252645135;
	// begin inline asm
	dp4a.s32.s32 %r3301, %r3302, %r3303, %r3297;
	// end inline asm
	// begin inline asm
	dp4a.s32.s32 %r3305, %r3306, %r3307, %r3301;
	// end inline asm
	ld.shared.u32 	%r5429, [%r5411+-12664];
	and.b32  	%r3310, %r5429, 252645135;
	shr.u32 	%r5430, %r5429, 4;
	and.b32  	%r3314, %r5430, 252645135;
	// begin inline asm
	dp4a.s32.s32 %r3309, %r3310, %r3311, %r3305;
	// end inline asm
	// begin inline asm
	dp4a.s32.s32 %r3313, %r3314, %r3315, %r3309;
	// end inline asm
	ld.shared.u32 	%r5431, [%r5411+-12660];
	and.b32  	%r3318, %r5431, 252645135;
	shr.u32 	%r5432, %r5431, 4;
	and.b32  	%r3322, %r5432, 252645135;
	// begin inline asm
	dp4a.s32.s32 %r3317, %r3318, %r3319, %r3313;
	// end inline asm
	// begin inline asm
	dp4a.s32.s32 %r3321, %r3322, %r3323, %r3317;
	// end inline asm
	ld.shared.u32 	%r3326, [%r5415];
	// begin inline asm
	{.reg .f16 low,high;
  mov.b32 {low,high},%r3326;
  cvt.f32.f16 %f747, low;}

	// end inline asm
	// begin inline asm
	{.reg .f16 low,high;
  mov.b32 {low,high},%r3326;
  cvt.f32.f16 %f748, high;}

	// end inline asm
	ld.shared.f32 	%f811, [%r5424];
	cvt.rn.f32.s32 	%f812, %r3321;
	mul.f32 	%f813, %f747, %f812;
	mul.f32 	%f814, %f748, 0f41000000;
	sub.f32 	%f815, %f813, %f814;
	fma.rn.f32 	%f1290, %f811, %f815, %f1290;
	ld.shared.u32 	%r3329, [%r5420];
	ld.shared.u32 	%r3333, [%r5420+16];
	ld.shared.u32 	%r3337, [%r5420+4];
	ld.shared.u32 	%r3341, [%r5420+20];
	ld.shared.u32 	%r3345, [%r5420+8];
	ld.shared.u32 	%r3349, [%r5420+24];
	ld.shared.u32 	%r3353, [%r5420+12];
	ld.shared.u32 	%r3357, [%r5420+28];
	add.s32 	%r5433, %r5406, %r93;
	shl.b32 	%r5434, %r5433, 2;
	add.s32 	%r5435, %r5423, %r5434;
	ld.shared.u32 	%r5436, [%r5411+-8448];
	and.b32  	%r3328, %r5436, 252645135;
	shr.u32 	%r5437, %r5436, 4;
	and.b32  	%r3332, %r5437, 252645135;
	// begin inline asm
	dp4a.s32.s32 %r3327, %r3328, %r3329, %r5376;
	// end inline asm
	// begin inline asm
	dp4a.s32.s32 %r3331, %r3332, %r3333, %r3327;
	// end inline asm
	ld.shared.u32 	%r5438, [%r5411+-8444];
	and.b32  	%r3336, %r5438, 252645135;
	shr.u32 	%r5439, %r5438, 4;
	and.b32  	%r3340, %r5439, 252645135;
	// begin inline asm
	dp4a.s32.s32 %r3335, %r3336, %r3337, %r3331;
	// end inline asm
	// begin inline asm
	dp4a.s32.s32 %r3339, %r3340, %r3341, %r3335;
	// end inline asm
	ld.shared.u32 	%r5440, [%r5411+-8440];
	and.b32  	%r3344, %r5440, 252645135;
	shr.u32 	%r5441, %r5440, 4;
	and.b32  	%r3348, %r5441, 252645135;
	// begin inline asm
	dp4a.s32.s32 %r3343, %r3344, %r3345, %r3339;
	// end inline asm
	// begin inline asm
	dp4a.s32.s32 %r3347, %r3348, %r3349, %r3343;
	// end inline asm
	ld.shared.u32 	%r5442, [%r5411+-8436];
	and.b32  	%r3352, %r5442, 252645135;
	shr.u32 	%r5443, %r5442, 4;
	and.b32  	%r3356, %r5443, 252645135;
	// begin inline asm
	dp4a.s32.s32 %r3351, %r3352, %r3353, %r3347;
	// end inline asm
	// begin inline asm
	dp4a.s32.s32 %r3355, %r3356, %r3357, %r3351;
	// end inline asm
	ld.shared.f32 	%f816, [%r5435];
	cvt.rn.f32.s32 	%f817, %r3355;
	mul.f32 	%f818, %f747, %f817;
	sub.f32 	%f819, %f818, %f814;
	fma.rn.f32 	%f1274, %f816, %f819, %f1274;
	ld.shared.u32 	%r3361, [%r5420];
	ld.shared.u32 	%r3365, [%r5420+16];
	ld.shared.u32 	%r3369, [%r5420+4];
	ld.shared.u32 	%r3373, [%r5420+20];
	ld.shared.u32 	%r3377, [%r5420+8];
	ld.shared.u32 	%r3381, [%r5420+24];
	ld.shared.u32 	%r3385, [%r5420+12];
	ld.shared.u32 	%r3389, [%r5420+28];
	add.s32 	%r5444, %r5406, %r94;
	shl.b32 	%r5445, %r5444, 2;
	add.s32 	%r5446, %r5423, %r5445;
	ld.shared.u32 	%r5447, [%r5411+-4224];
	and.b32  	%r3360, %r5447, 252645135;
	shr.u32 	%r5448, %r5447, 4;
	and.b32  	%r3364, %r5448, 252645135;
	// begin inline asm
	dp4a.s32.s32 %r3359, %r3360, %r3361, %r5376;
	// end inline asm
	// begin inline asm
	dp4a.s32.s32 %r3363, %r3364, %r3365, %r3359;
	// end inline asm
	ld.shared.u32 	%r5449, [%r5411+-4220];
	and.b32  	%r3368, %r5449, 252645135;
	shr.u32 	%r5450, %r5449, 4;
	and.b32  	%r3372, %r5450, 252645135;
	// begin inline asm
	dp4a.s32.s32 %r3367, %r3368, %r3369, %r3363;
	// end inline asm
	// begin inline asm
	dp4a.s32.s32 %r3371, %r3372, %r3373, %r3367;
	// end inline asm
	ld.shared.u32 	%r5451, [%r5411+-4216];
	and.b32  	%r3376, %r5451, 252645135;
	shr.u32 	%r5452, %r5451, 4;
	and.b32  	%r3380, %r5452, 252645135;
	// begin inline asm
	dp4a.s32.s32 %r3375, %r3376, %r3377, %r3371;
	// end inline asm
	// begin inline asm
	dp4a.s32.s32 %r3379, %r3380, %r3381, %r3375;
	// end inline asm
	ld.shared.u32 	%r5453, [%r5411+-4212];
	and.b32  	%r3384, %r5453, 252645135;
	shr.u32 	%r5454, %r5453, 4;
	and.b32  	%r3388, %r5454, 252645135;
	// begin inline asm
	dp4a.s32.s32 %r3383, %r3384, %r3385, %r3379;
	// end inline asm
	// begin inline asm
	dp4a.s32.s32 %r3387, %r3388, %r3389, %r3383;
	// end inline asm
	ld.shared.u32 	%r3392, [%r5415];
	// begin inline asm
	{.reg .f16 low,high;
  mov.b32 {low,high},%r3392;
  cvt.f32.f16 %f749, low;}

	// end inline asm
	// begin inline asm
	{.reg .f16 low,high;
  mov.b32 {low,high},%r3392;
  cvt.f32.f16 %f750, high;}

	// end inline asm
	ld.shared.f32 	%f820, [%r5446];
	cvt.rn.f32.s32 	%f821, %r3387;
	mul.f32 	%f822, %f749, %f821;
	mul.f32 	%f823, %f750, 0f41000000;
	sub.f32 	%f824, %f822, %f823;
	fma.rn.f32 	%f1258, %f820, %f824, %f1258;
	ld.shared.u32 	%r3395, [%r5420];
	ld.shared.u32 	%r3399, [%r5420+16];
	ld.shared.u32 	%r3403, [%r5420+4];
	ld.shared.u32 	%r3407, [%r5420+20];
	ld.shared.u32 	%r3411, [%r5420+8];
	ld.shared.u32 	%r3415, [%r5420+24];
	ld.shared.u32 	%r3419, [%r5420+12];
	ld.shared.u32 	%r3423, [%r5420+28];
	add.s32 	%r5455, %r5406, %r95;
	shl.b32 	%r5456, %r5455, 2;
	add.s32 	%r5457, %r5423, %r5456;
	ld.shared.u32 	%r5458, [%r5411];
	and.b32  	%r3394, %r5458, 252645135;
	shr.u32 	%r5459, %r5458, 4;
	and.b32  	%r3398, %r5459, 252645135;
	// begin inline asm
	dp4a.s32.s32 %r3393, %r3394, %r3395, %r5376;
	// end inline asm
	// begin inline asm
	dp4a.s32.s32 %r3397, %r3398, %r3399, %r3393;
	// end inline asm
	ld.shared.u32 	%r5460, [%r5411+4];
	and.b32  	%r3402, %r5460, 252645135;
	shr.u32 	%r5461, %r5460, 4;
	and.b32  	%r3406, %r5461, 252645135;
	// begin inline asm
	dp4a.s32.s32 %r3401, %r3402, %r3403, %r3397;
	// end inline asm
	// begin inline asm
	dp4a.s32.s32 %r3405, %r3406, %r3407, %r3401;
	// end inline asm
	ld.shared.u32 	%r5462, [%r5411+8];
	and.b32  	%r3410, %r5462, 252645135;
	shr.u32 	%r5463, %r5462, 4;
	and.b32  	%r3414, %r5463, 252645135;
	// begin inline asm
	dp4a.s32.s32 %r3409, %r3410, %r3411, %r3405;
	// end inline asm
	// begin inline asm
	dp4a.s32.s32 %r3413, %r3414, %r3415, %r3409;
	// end inline asm
	ld.shared.u32 	%r5464, [%r5411+12];
	and.b32  	%r3418, %r5464, 252645135;
	shr.u32 	%r5465, %r5464, 4;
	and.b32  	%r3422, %r5465, 252645135;
	// begin inline asm
	dp4a.s32.s32 %r3417, %r3418, %r3419, %r3413;
	// end inline asm
	// begin inline asm
	dp4a.s32.s32 %r3421, %r3422, %r3423, %r3417;
	// end inline asm
	ld.shared.f32 	%f825, [%r5457];
	cvt.rn.f32.s32 	%f826, %r3421;
	mul.f32 	%f827, %f749, %f826;
	sub.f32 	%f828, %f827, %f823;
	fma.rn.f32 	%f1242, %f825, %f828, %f1242;
	ld.shared.u32 	%r3427, [%r5420+512];
	ld.shared.u32 	%r3431, [%r5420+528];
	ld.shared.u32 	%r3435, [%r5420+516];
	ld.shared.u32 	%r3439, [%r5420+532];
	ld.shared.u32 	%r3443, [%r5420+520];
	ld.shared.u32 	%r3447, [%r5420+536];
	ld.shared.u32 	%r3451, [%r5420+524];
	ld.shared.u32 	%r3455, [%r5420+540];
	ld.shared.u32 	%r5466, [%r5411+-12672];
	and.b32  	%r3426, %r5466, 252645135;
	shr.u32 	%r5467, %r5466, 4;
	and.b32  	%r3430, %r5467, 252645135;
	// begin inline asm
	dp4a.s32.s32 %r3425, %r3426, %r3427, %r5376;
	// end inline asm
	// begin inline asm
	dp4a.s32.s32 %r3429, %r3430, %r3431, %r3425;
	// end inline asm
	ld.shared.u32 	%r5468, [%r5411+-12668];
	and.b32  	%r3434, %r5468, 252645135;
	shr.u32 	%r5469, %r5468, 4;
	and.b32  	%r3438, %r5469, 252645135;
	// begin inline asm
	dp4a.s32.s32 %r3433, %r3434, %r3435, %r3429;
	// end inline asm
	// begin inline asm
	dp4a.s32.s32 %r3437, %r3438, %r3439, %r3433;
	// end inline asm
	ld.shared.u32 	%r5470, [%r5411+-12664];
	and.b32  	%r3442, %r5470, 252645135;
	shr.u32 	%r5471, %r5470, 4;
	and.b32  	%r3446, %r5471, 252645135;
	// begin inline asm
	dp4a.s32.s32 %r3441, %r3442, %r3443, %r3437;
	// end inline asm
	// begin inline asm
	dp4a.s32.s32 %r3445, %r3446, %r3447, %r3441;
	// end inline asm
	ld.shared.u32 	%r5472, [%r5411+-12660];
	and.b32  	%r3450, %r5472, 252645135;
	shr.u32 	%r5473, %r5472, 4;
	and.b32  	%r3454, %r5473, 252645135;
	// begin inline asm
	dp4a.s32.s32 %r3449, %r3450, %r3451, %r3445;
	// end inline asm
	// begin inline asm
	dp4a.s32.s32 %r3453, %r3454, %r3455, %r3449;
	// end inline asm
	ld.shared.u32 	%r3458, [%r5415+64];
	// begin inline asm
	{.reg .f16 low,high;
  mov.b32 {low,high},%r3458;
  cvt.f32.f16 %f751, low;}

	// end inline asm
	// begin inline asm
	{.reg .f16 low,high;
  mov.b32 {low,high},%r3458;
  cvt.f32.f16 %f752, high;}

	// end inline asm
	ld.shared.f32 	%f829, [%r5424];
	cvt.rn.f32.s32 	%f830, %r3453;
	mul.f32 	%f831, %f751, %f830;
	mul.f32 	%f832, %f752, 0f41000000;
	sub.f32 	%f833, %f831, %f832;
	fma.rn.f32 	%f1289, %f829, %f833, %f1289;
	ld.shared.u32 	%r3461, [%r5420+512];
	ld.shared.u32 	%r3465, [%r5420+528];
	ld.shared.u32 	%r3469, [%r5420+516];
	ld.shared.u32 	%r3473, [%r5420+532];
	ld.shared.u32 	%r3477, [%r5420+520];
	ld.shared.u32 	%r3481, [%r5420+536];
	ld.shared.u32 	%r3485, [%r5420+524];
	ld.shared.u32 	%r3489, [%r5420+540];
	ld.shared.u32 	%r5474, [%r5411+-8448];
	and.b32  	%r3460, %r5474, 252645135;
	shr.u32 	%r5475, %r5474, 4;
	and.b32  	%r3464, %r5475, 252645135;
	// begin inline asm
	dp4a.s32.s32 %r3459, %r3460, %r3461, %r5376;
	// end inline asm
	// begin inline asm
	dp4a.s32.s32 %r3463, %r3464, %r3465, %r3459;
	// end inline asm
	ld.shared.u32 	%r5476, [%r5411+-8444];
	and.b32  	%r3468, %r5476, 252645135;
	shr.u32 	%r5477, %r5476, 4;
	and.b32  	%r3472, %r5477, 252645135;
	// begin inline asm
	dp4a.s32.s32 %r3467, %r3468, %r3469, %r3463;
	// end inline asm
	// begin inline asm
	dp4a.s32.s32 %r3471, %r3472, %r3473, %r3467;
	// end inline asm
	ld.shared.u32 	%r5478, [%r5411+-8440];
	and.b32  	%r3476, %r5478, 252645135;
	shr.u32 	%r5479, %r5478, 4;
	and.b32  	%r3480, %r5479, 252645135;
	// begin inline asm
	dp4a.s32.s32 %r3475, %r3476, %r3477, %r3471;
	// end inline asm
	// begin inline asm
	dp4a.s32.s32 %r3479, %r3480, %r3481, %r3475;
	// end inline asm
	ld.shared.u32 	%r5480, [%r5411+-8436];
	and.b32  	%r3484, %r5480, 252645135;
	shr.u32 	%r5481, %r5480, 4;
	and.b32  	%r3488, %r5481, 252645135;
	// begin inline asm
	dp4a.s32.s32 %r3483, %r3484, %r3485, %r3479;
	// end inline asm
	// begin inline asm
	dp4a.s32.s32 %r3487, %r3488, %r3489, %r3483;
	// end inline asm
	ld.shared.f32 	%f834, [%r5435];
	cvt.rn.f32.s32 	%f835, %r3487;
	mul.f32 	%f836, %f751, %f835;
	sub.f32 	%f837, %f836, %f832;
	fma.rn.f32 	%f1273, %f834, %f837, %f1273;
	ld.shared.u32 	%r3493, [%r5420+512];
	ld.shared.u32 	%r3497, [%r5420+528];
	ld.shared.u32 	%r3501, [%r5420+516];
	ld.shared.u32 	%r3505, [%r5420+532];
	ld.shared.u32 	%r3509, [%r5420+520];
	ld.shared.u32 	%r3513, [%r5420+536];
	ld.shared.u32 	%r3517, [%r5420+524];
	ld.shared.u32 	%r3521, [%r5420+540];
	ld.shared.u32 	%r5482, [%r5411+-4224];
	and.b32  	%r3492, %r5482, 252645135;
	shr.u32 	%r5483, %r5482, 4;
	and.b32  	%r3496, %r5483, 252645135;
	// begin inline asm
	dp4a.s32.s32 %r3491, %r3492, %r3493, %r5376;
	// end inline asm
	// begin inline asm
	dp4a.s32.s32 %r3495, %r3496, %r3497, %r3491;
	// end inline asm
	ld.shared.u32 	%r5484, [%r5411+-4220];
	and.b32  	%r3500, %r5484, 252645135;
	shr.u32 	%r5485, %r5484, 4;
	and.b32  	%r3504, %r5485, 252645135;
	// begin inline asm
	dp4a.s32.s32 %r3499, %r3500, %r3501, %r3495;
	// end inline asm
	// begin inline asm
	dp4a.s32.s32 %r3503, %r3504, %r3505, %r3499;
	// end inline asm
	ld.shared.u32 	%r5486, [%r5411+-4216];
	and.b32  	%r3508, %r5486, 252645135;
	shr.u32 	%r5487, %r5486, 4;
	and.b32  	%r3512, %r5487, 252645135;
	// begin inline asm
	dp4a.s32.s32 %r3507, %r3508, %r3509, %r3503;
	// end inline asm
	// begin inline asm
	dp4a.s32.s32 %r3511, %r3512, %r3513, %r3507;
	// end inline asm
	ld.shared.u32 	%r5488, [%r5411+-4212];
	and.b32  	%r3516, %r5488, 252645135;
	shr.u32 	%r5489, %r5488, 4;
	and.b32  	%r3520, %r5489, 252645135;
	// begin inline asm
	dp4a.s32.s32 %r3515, %r3516, %r3517, %r3511;
	// end inline asm
	// begin inline asm
	dp4a.s32.s32 %r3519, %r3520, %r3521, %r3515;
	// end inline asm
	ld.shared.u32 	%r3524, [%r5415+64];
	// begin inline asm
	{.reg .f16 low,high;
  mov.b32 {low,high},%r3524;
  cvt.f32.f16 %f753, low;}

	// end inline asm
	// begin inline asm
	{.reg .f16 low,high;
  mov.b32 {low,high},%r3524;
  cvt.f32.f16 %f754, high;}

	// end inline asm
	ld.shared.f32 	%f838, [%r5446];
	cvt.rn.f32.s32 	%f839, %r3519;
	mul.f32 	%f840, %f753, %f839;
	mul.f32 	%f841, %f754, 0f41000000;
	sub.f32 	%f842, %f840, %f841;
	fma.rn.f32 	%f1257, %f838, %f842, %f1257;
	ld.shared.u32 	%r3527, [%r5420+512];
	ld.shared.u32 	%r3531, [%r5420+528];
	ld.shared.u32 	%r3535, [%r5420+516];
	ld.shared.u32 	%r3539, [%r5420+532];
	ld.shared.u32 	%r3543, [%r5420+520];
	ld.shared.u32 	%r3547, [%r5420+536];
	ld.shared.u32 	%r3551, [%r5420+524];
	ld.shared.u32 	%r3555, [%r5420+540];
	ld.shared.u32 	%r5490, [%r5411];
	and.b32  	%r3526, %r5490, 252645135;
	shr.u32 	%r5491, %r5490, 4;
	and.b32  	%r3530, %r5491, 252645135;
	// begin inline asm
	dp4a.s32.s32 %r3525, %r3526, %r3527, %r5376;
	// end inline asm
	// begin inline asm
	dp4a.s32.s32 %r3529, %r3530, %r3531, %r3525;
	// end inline asm
	ld.shared.u32 	%r5492, [%r5411+4];
	and.b32  	%r3534, %r5492, 252645135;
	shr.u32 	%r5493, %r5492, 4;
	and.b32  	%r3538, %r5493, 252645135;
	// begin inline asm
	dp4a.s32.s32 %r3533, %r3534, %r3535, %r3529;
	// end inline asm
	// begin inline asm
	dp4a.s32.s32 %r3537, %r3538, %r3539, %r3533;
	// end inline asm
	ld.shared.u32 	%r5494, [%r5411+8];
	and.b32  	%r3542, %r5494, 252645135;
	shr.u32 	%r5495, %r5494, 4;
	and.b32  	%r3546, %r5495, 252645135;
	// begin inline asm
	dp4a.s32.s32 %r3541, %r3542, %r3543, %r3537;
	// end inline asm
	// begin inline asm
	dp4a.s32.s32 %r3545, %r3546, %r3547, %r3541;
	// end inline asm
	ld.shared.u32 	%r5496, [%r5411+12];
	and.b32  	%r3550, %r5496, 252645135;
	shr.u32 	%r5497, %r5496, 4;
	and.b32  	%r3554, %r5497, 252645135;
	// begin inline asm
	dp4a.s32.s32 %r3549, %r3550, %r3551, %r3545;
	// end inline asm
	// begin inline asm
	dp4a.s32.s32 %r3553, %r3554, %r3555, %r3549;
	// end inline asm
	ld.shared.f32 	%f843, [%r5457];
	cvt.rn.f32.s32 	%f844, %r3553;
	mul.f32 	%f845, %f753, %f844;
	sub.f32 	%f846, %f845, %f841;
	fma.rn.f32 	%f1241, %f843, %f846, %f1241;
	ld.shared.u32 	%r3559, [%r5420+1024];
	ld.shared.u32 	%r3563, [%r5420+1040];
	ld.shared.u32 	%r3567, [%r5420+1028];
	ld.shared.u32 	%r3571, [%r5420+1044];
	ld.shared.u32 	%r3575, [%r5420+1032];
	ld.shared.u32 	%r3579, [%r5420+1048];
	ld.shared.u32 	%r3583, [%r5420+1036];
	ld.shared.u32 	%r3587, [%r5420+1052];
	ld.shared.u32 	%r5498, [%r5411+-12672];
	and.b32  	%r3558, %r5498, 252645135;
	shr.u32 	%r5499, %r5498, 4;
	and.b32  	%r3562, %r5499, 252645135;
	// begin inline asm
	dp4a.s32.s32 %r3557, %r3558, %r3559, %r5376;
	// end inline asm
	// begin inline asm
	dp4a.s32.s32 %r3561, %r3562, %r3563, %r3557;
	// end inline asm
	ld.shared.u32 	%r5500, [%r5411+-12668];
	and.b32  	%r3566, %r5500, 252645135;
	shr.u32 	%r5501, %r5500, 4;
	and.b32  	%r3570, %r5501, 252645135;
	// begin inline asm
	dp4a.s32.s32 %r3565, %r3566, %r3567, %r3561;
	// end inline asm
	// begin inline asm
	dp4a.s32.s32 %r3569, %r3570, %r3571, %r3565;
	// end inline asm
	ld.shared.u32 	%r5502, [%r5411+-12664];
	and.b32  	%r3574, %r5502, 252645135;
	shr.u32 	%r5503, %r5502, 4;
	and.b32  	%r3578, %r5503, 252645135;
	// begin inline asm
	dp4a.s32.s32 %r3573, %r3574, %r3575, %r3569;
	// end inline asm
	// begin inline asm
	dp4a.s32.s32 %r3577, %r3578, %r3579, %r3573;
	// end inline asm
	ld.shared.u32 	%r5504, [%r5411+-12660];
	and.b32  	%r3582, %r5504, 252645135;
	shr.u32 	%r5505, %r5504, 4;
	and.b32  	%r3586, %r5505, 252645135;
	// begin inline asm
	dp4a.s32.s32 %r3581, %r3582, %r3583, %r3577;
	// end inline asm
	// begin inline asm
	dp4a.s32.s32 %r3585, %r3586, %r3587, %r3581;
	// end inline asm
	ld.shared.u32 	%r3590, [%r5415+128];
	// begin inline asm
	{.reg .f16 low,high;
  mov.b32 {low,high},%r3590;
  cvt.f32.f16 %f755, low;}

	// end inline asm
	// begin inline asm
	{.reg .f16 low,high;
  mov.b32 {low,high},%r3590;
  cvt.f32.f16 %f756, high;}

	// end inline asm
	ld.shared.f32 	%f847, [%r5424];
	cvt.rn.f32.s32 	%f848, %r3585;
	mul.f32 	%f849, %f755, %f848;
	mul.f32 	%f850, %f756, 0f41000000;
	sub.f32 	%f851, %f849, %f850;
	fma.rn.f32 	%f1288, %f847, %f851, %f1288;
	ld.shared.u32 	%r3593, [%r5420+1024];
	ld.shared.u32 	%r3597, [%r5420+1040];
	ld.shared.u32 	%r3601, [%r5420+1028];
	ld.shared.u32 	%r3605, [%r5420+1044];
	ld.shared.u32 	%r3609, [%r5420+1032];
	ld.shared.u32 	%r3613, [%r5420+1048];
	ld.shared.u32 	%r3617, [%r5420+1036];
	ld.shared.u32 	%r3621, [%r5420+1052];
	ld.shared.u32 	%r5506, [%r5411+-8448];
	and.b32  	%r3592, %r5506, 252645135;
	shr.u32 	%r5507, %r5506, 4;
	and.b32  	%r3596, %r5507, 252645135;
	// begin inline asm
	dp4a.s32.s32 %r3591, %r3592, %r3593, %r5376;
	// end inline asm
	// begin inline asm
	dp4a.s32.s32 %r3595, %r3596, %r3597, %r3591;
	// end inline asm
	ld.shared.u32 	%r5508, [%r5411+-8444];
	and.b32  	%r3600, %r5508, 252645135;
	shr.u32 	%r5509, %r5508, 4;
	and.b32  	%r3604, %r5509, 252645135;
	// begin inline asm
	dp4a.s32.s32 %r3599, %r3600, %r3601, %r3595;
	// end inline asm
	// begin inline asm
	dp4a.s32.s32 %r3603, %r3604, %r3605, %r3599;
	// end inline asm
	ld.shared.u32 	%r5510, [%r5411+-8440];
	and.b32  	%r3608, %r5510, 252645135;
	shr.u32 	%r5511, %r5510, 4;
	and.b32  	%r3612, %r5511, 252645135;
	// begin inline asm
	dp4a.s32.s32 %r3607, %r3608, %r3609, %r3603;
	// end inline asm
	// begin inline asm
	dp4a.s32.s32 %r3611, %r3612, %r3613, %r3607;
	// end inline asm
	ld.shared.u32 	%r5512, [%r5411+-8436];
	and.b32  	%r3616, %r5512, 252645135;
	shr.u32 	%r5513, %r5512, 4;
	and.b32  	%r3620, %r5513, 252645135;
	// begin inline asm
	dp4a.s32.s32 %r3615, %r3616, %r3617, %r3611;
	// end inline asm
	// begin inline asm
	dp4a.s32.s32 %r3619, %r3620, %r3621, %r3615;
	// end inline asm
	ld.shared.f32 	%f852, [%r5435];
	cvt.rn.f32.s32 	%f853, %r3619;
	mul.f32 	%f854, %f755, %f853;
	sub.f32 	%f855, %f854, %f850;
	fma.rn.f32 	%f1272, %f852, %f855, %f1272;
	ld.shared.u32 	%r3625, [%r5420+1024];
	ld.shared.u32 	%r3629, [%r5420+1040];
	ld.shared.u32 	%r3633, [%r5420+1028];
	ld.shared.u32 	%r3637, [%r5420+1044];
	ld.shared.u32 	%r3641, [%r5420+1032];
	ld.shared.u32 	%r3645, [%r5420+1048];
	ld.shared.u32 	%r3649, [%r5420+1036];
	ld.shared.u32 	%r3653, [%r5420+1052];
	ld.shared.u32 	%r5514, [%r5411+-4224];
	and.b32  	%r3624, %r5514, 252645135;
	shr.u32 	%r5515, %r5514, 4;
	and.b32  	%r3628, %r5515, 252645135;
	// begin inline asm
	dp4a.s32.s32 %r3623, %r3624, %r3625, %r5376;
	// end inline asm
	// begin inline asm
	dp4a.s32.s32 %r3627, %r3628, %r3629, %r3623;
	// end inline asm
	ld.shared.u32 	%r5516, [%r5411+-4220];
	and.b32  	%r3632, %r5516, 252645135;
	shr.u32 	%r5517, %r5516, 4;
	and.b32  	%r3636, %r5517, 252645135;
	// begin inline asm
	dp4a.s32.s32 %r3631, %r3632, %r3633, %r3627;
	// end inline asm
	// begin inline asm
	dp4a.s32.s32 %r3635, %r3636, %r3637, %r3631;
	// end inline asm
	ld.shared.u32 	%r5518, [%r5411+-4216];
	and.b32  	%r3640, %r5518, 252645135;
	shr.u32 	%r5519, %r5518, 4;
	and.b32  	%r3644, %r5519, 252645135;
	// begin inline asm
	dp4a.s32.s32 %r3639, %r3640, %r3641, %r3635;
	// end inline asm
	// begin inline asm
	dp4a.s32.s32 %r3643, %r3644, %r3645, %r3639;
	// end inline asm
	ld.shared.u32 	%r5520, [%r5411+-4212];
	and.b32  	%r3648, %r5520, 252645135;
	shr.u32 	%r5521, %r5520, 4;
	and.b32  	%r3652, %r5521, 252645135;
	// begin inline asm
	dp4a.s32.s32 %r3647, %r3648, %r3649, %r3643;
	// end inline asm
	// begin inline asm
	dp4a.s32.s32 %r3651, %r3652, %r3653, %r3647;
	// end inline asm
	ld.shared.u32 	%r3656, [%r5415+128];
	// begin inline asm
	{.reg .f16 low,high;
  mov.b32 {low,high},%r3656;
  cvt.f32.f16 %f757, low;}

	// end inline asm
	// begin inline asm
	{.reg .f16 low,high;
  mov.b32 {low,high},%r3656;
  cvt.f32.f16 %f758, high;}

	// end inline asm
	ld.shared.f32 	%f856, [%r5446];
	cvt.rn.f32.s32 	%f857, %r3651;
	mul.f32 	%f858, %f757, %f857;
	mul.f32 	%f859, %f758, 0f41000000;
	sub.f32 	%f860, %f858, %f859;
	fma.rn.f32 	%f1256, %f856, %f860, %f1256;
	ld.shared.u32 	%r3659, [%r5420+1024];
	ld.shared.u32 	%r3663, [%r5420+1040];
	ld.shared.u32 	%r3667, [%r5420+1028];
	ld.shared.u32 	%r3671, [%r5420+1044];
	ld.shared.u32 	%r3675, [%r5420+1032];
	ld.shared.u32 	%r3679, [%r5420+1048];
	ld.shared.u32 	%r3683, [%r5420+1036];
	ld.shared.u32 	%r3687, [%r5420+1052];
	ld.shared.u32 	%r5522, [%r5411];
	and.b32  	%r3658, %r5522, 252645135;
	shr.u32 	%r5523, %r5522, 4;
	and.b32  	%r3662, %r5523, 252645135;
	// begin inline asm
	dp4a.s32.s32 %r3657, %r3658, %r3659, %r5376;
	// end inline asm
	// begin inline asm
	dp4a.s32.s32 %r3661, %r3662, %r3663, %r3657;
	// end inline asm
	ld.shared.u32 	%r5524, [%r5411+4];
	and.b32  	%r3666, %r5524, 252645135;
	shr.u32 	%r5525, %r5524, 4;
	and.b32  	%r3670, %r5525, 252645135;
	// begin inline asm
	dp4a.s32.s32 %r3665, %r3666, %r3667, %r3661;
	// end inline asm
	// begin inline asm
	dp4a.s32.s32 %r3669, %r3670, %r3671, %r3665;
	// end inline asm
	ld.shared.u32 	%r5526, [%r5411+8];
	and.b32  	%r3674, %r5526, 252645135;
	shr.u32 	%r5527, %r5526, 4;
	and.b32  	%r3678, %r5527, 252645135;
	// begin inline asm
	dp4a.s32.s32 %r3673, %r3674, %r3675, %r3669;
	// end inline asm
	// begin inline asm
	dp4a.s32.s32 %r3677, %r3678, %r3679, %r3673;
	// end inline asm
	ld.shared.u32 	%r5528, [%r5411+12];
	and.b32  	%r3682, %r5528, 252645135;
	shr.u32 	%r5529, %r5528, 4;
	and.b32  	%r3686, %r5529, 252645135;
	// begin inline asm
	dp4a.s32.s32 %r3681, %r3682, %r3683, %r3677;
	// end inline asm
	// begin inline asm
	dp4a.s32.s32 %r3685, %r3686, %r3687, %r3681;
	// end inline asm
	ld.shared.f32 	%f861, [%r5457];
	cvt.rn.f32.s32 	%f862, %r3685;
	mul.f32 	%f863, %f757, %f862;
	sub.f32 	%f864, %f863, %f859;
	fma.rn.f32 	%f1240, %f861, %f864, %f1240;
	ld.shared.u32 	%r3691, [%r5420+1536];
	ld.shared.u32 	%r3695, [%r5420+1552];
	ld.shared.u32 	%r3699, [%r5420+1540];
	ld.shared.u32 	%r3703, [%r5420+1556];
	ld.shared.u32 	%r3707, [%r5420+1544];
	ld.shared.u32 	%r3711, [%r5420+1560];
	ld.shared.u32 	%r3715, [%r5420+1548];
	ld.shared.u32 	%r3719, [%r5420+1564];
	ld.shared.u32 	%r5530, [%r5411+-12672];
	and.b32  	%r3690, %r5530, 252645135;
	shr.u32 	%r5531, %r5530, 4;
	and.b32  	%r3694, %r5531, 252645135;
	// begin inline asm
	dp4a.s32.s32 %r3689, %r3690, %r3691, %r5376;
	// end inline asm
	// begin inline asm
	dp4a.s32.s32 %r3693, %r3694, %r3695, %r3689;
	// end inline asm
	ld.shared.u32 	%r5532, [%r5411+-12668];
	and.b32  	%r3698, %r5532, 252645135;
	shr.u32 	%r5533, %r5532, 4;
	and.b32  	%r3702, %r5533, 252645135;
	// begin inline asm
	dp4a.s32.s32 %r3697, %r3698, %r3699, %r3693;
	// end inline asm
	// begin inline asm
	dp4a.s32.s32 %r3701, %r3702, %r3703, %r3697;
	// end inline asm
	ld.shared.u32 	%r5534, [%r5411+-12664];
	and.b32  	%r3706, %r5534, 252645135;
	shr.u32 	%r5535, %r5534, 4;
	and.b32  	%r3710, %r5535, 252645135;
	// begin inline asm
	dp4a.s32.s32 %r3705, %r3706, %r3707, %r3701;
	// end inline asm
	// begin inline asm
	dp4a.s32.s32 %r3709, %r3710, %r3711, %r3705;
	// end inline asm
	ld.shared.u32 	%r5536, [%r5411+-12660];
	and.b32  	%r3714, %r5536, 252645135;
	shr.u32 	%r5537, %r5536, 4;
	and.b32  	%r3718, %r5537, 252645135;
	// begin inline asm
	dp4a.s32.s32 %r3713, %r3714, %r3715, %r3709;
	// end inline asm
	// begin inline asm
	dp4a.s32.s32 %r3717, %r3718, %r3719, %r3713;
	// end inline asm
	ld.shared.u32 	%r3722, [%r5415+192];
	// begin inline asm
	{.reg .f16 low,high;
  mov.b32 {low,high},%r3722;
  cvt.f32.f16 %f759, low;}

	// end inline asm
	// begin inline asm
	{.reg .f16 low,high;
  mov.b32 {low,high},%r3722;
  cvt.f32.f16 %f760, high;}

	// end inline asm
	ld.shared.f32 	%f865, [%r5424];
	cvt.rn.f32.s32 	%f866, %r3717;
	mul.f32 	%f867, %f759, %f866;
	mul.f32 	%f868, %f760, 0f41000000;
	sub.f32 	%f869, %f867, %f868;
	fma.rn.f32 	%f1287, %f865, %f869, %f1287;
	ld.shared.u32 	%r3725, [%r5420+1536];
	ld.shared.u32 	%r3729, [%r5420+1552];
	ld.shared.u32 	%r3733, [%r5420+1540];
	ld.shared.u32 	%r3737, [%r5420+1556];
	ld.shared.u32 	%r3741, [%r5420+1544];
	ld.shared.u32 	%r3745, [%r5420+1560];
	ld.shared.u32 	%r3749, [%r5420+1548];
	ld.shared.u32 	%r3753, [%r5420+1564];
	ld.shared.u32 	%r5538, [%r5411+-8448];
	and.b32  	%r3724, %r5538, 252645135;
	shr.u32 	%r5539, %r5538, 4;
	and.b32  	%r3728, %r5539, 252645135;
	// begin inline asm
	dp4a.s32.s32 %r3723, %r3724, %r3725, %r5376;
	// end inline asm
	// begin inline asm
	dp4a.s32.s32 %r3727, %r3728, %r3729, %r3723;
	// end inline asm
	ld.shared.u32 	%r5540, [%r5411+-8444];
	and.b32  	%r3732, %r5540, 252645135;
	shr.u32 	%r5541, %r5540, 4;
	and.b32  	%r3736, %r5541, 252645135;
	// begin inline asm
	dp4a.s32.s32 %r3731, %r3732, %r3733, %r3727;
	// end inline asm
	// begin inline asm
	dp4a.s32.s32 %r3735, %r3736, %r3737, %r3731;
	// end inline asm
	ld.shared.u32 	%r5542, [%r5411+-8440];
	and.b32  	%r3740, %r5542, 252645135;
	shr.u32 	%r5543, %r5542, 4;
	and.b32  	%r3744, %r5543, 252645135;
	// begin inline asm
	dp4a.s32.s32 %r3739, %r3740, %r3741, %r3735;
	// end inline asm
	// begin inline asm
	dp4a.s32.s32 %r3743, %r3744, %r3745, %r3739;
	// end inline asm
	ld.shared.u32 	%r5544, [%r5411+-8436];
	and.b32  	%r3748, %r5544, 252645135;
	shr.u32 	%r5545, %r5544, 4;
	and.b32  	%r3752, %r5545, 252645135;
	// begin inline asm
	dp4a.s32.s32 %r3747, %r3748, %r3749, %r3743;
	// end inline asm
	// begin inline asm
	dp4a.s32.s32 %r3751, %r3752, %r3753, %r3747;
	// end inline asm
	ld.shared.f32 	%f870, [%r5435];
	cvt.rn.f32.s32 	%f871, %r3751;
	mul.f32 	%f872, %f759, %f871;
	sub.f32 	%f873, %f872, %f868;
	fma.rn.f32 	%f1271, %f870, %f873, %f1271;
	ld.shared.u32 	%r3757, [%r5420+1536];
	ld.shared.u32 	%r3761, [%r5420+1552];
	ld.shared.u32 	%r3765, [%r5420+1540];
	ld.shared.u32 	%r3769, [%r5420+1556];
	ld.shared.u32 	%r3773, [%r5420+1544];
	ld.shared.u32 	%r3777, [%r5420+1560];
	ld.shared.u32 	%r3781, [%r5420+1548];
	ld.shared.u32 	%r3785, [%r5420+1564];
	ld.shared.u32 	%r5546, [%r5411+-4224];
	and.b32  	%r3756, %r5546, 252645135;
	shr.u32 	%r5547, %r5546, 4;
	and.b32  	%r3760, %r5547, 252645135;
	// begin inline asm
	dp4a.s32.s32 %r3755, %r3756, %r3757, %r5376;
	// end inline asm
	// begin inline asm
	dp4a.s32.s32 %r3759, %r3760, %r3761, %r3755;
	// end inline asm
	ld.shared.u32 	%r5548, [%r5411+-4220];
	and.b32  	%r3764, %r5548, 252645135;
	shr.u32 	%r5549, %r5548, 4;
	and.b32  	%r3768, %r5549, 252645135;
	// begin inline asm
	dp4a.s32.s32 %r3763, %r3764, %r3765, %r3759;
	// end inline asm
	// begin inline asm
	dp4a.s32.s32 %r3767, %r3768, %r3769, %r3763;
	// end inline asm
	ld.shared.u32 	%r5550, [%r5411+-4216];
	and.b32  	%r3772, %r5550, 252645135;
	shr.u32 	%r5551, %r5550, 4;
	and.b32  	%r3776, %r5551, 252645135;
	// begin inline asm
	dp4a.s32.s32 %r3771, %r3772, %r3773, %r3767;
	// end inline asm
	// begin inline asm
	dp4a.s32.s32 %r3775, %r3776, %r3777, %r3771;
	// end inline asm
	ld.shared.u32 	%r5552, [%r5411+-4212];
	and.b32  	%r3780, %r5552, 252645135;
	shr.u32 	%r5553, %r5552, 4;
	and.b32  	%r3784, %r5553, 252645135;
	// begin inline asm
	dp4a.s32.s32 %r3779, %r3780, %r3781, %r3775;
	// end inline asm
	// begin inline asm
	dp4a.s32.s32 %r3783, %r3784, %r3785, %r3779;
	// end inline asm
	ld.shared.u32 	%r3788, [%r5415+192];
	// begin inline asm
	{.reg .f16 low,high;
  mov.b32 {low,high},%r3788;
  cvt.f32.f16 %f761, low;}

	// end inline asm
	// begin inline asm
	{.reg .f16 low,high;
  mov.b32 {low,high},%r3788;
  cvt.f32.f16 %f762, high;}

	// end inline asm
	ld.shared.f32 	%f874, [%r5446];
	cvt.rn.f32.s32 	%f875, %r3783;
	mul.f32 	%f876, %f761, %f875;
	mul.f32 	%f877, %f762, 0f41000000;
	sub.f32 	%f878, %f876, %f877;
	fma.rn.f32 	%f1255, %f874, %f878, %f1255;
	ld.shared.u32 	%r3791, [%r5420+1536];
	ld.shared.u32 	%r3795, [%r5420+1552];
	ld.shared.u32 	%r3799, [%r5420+1540];
	ld.shared.u32 	%r3803, [%r5420+1556];
	ld.shared.u32 	%r3807, [%r5420+1544];
	ld.shared.u32 	%r3811, [%r5420+1560];
	ld.shared.u32 	%r3815, [%r5420+1548];
	ld.shared.u32 	%r3819, [%r5420+1564];
	ld.shared.u32 	%r5554, [%r5411];
	and.b32  	%r3790, %r5554, 252645135;
	shr.u32 	%r5555, %r5554, 4;
	and.b32  	%r3794, %r5555, 252645135;
	// begin inline asm
	dp4a.s32.s32 %r3789, %r3790, %r3791, %r5376;
	// end inline asm
	// begin inline asm
	dp4a.s32.s32 %r3793, %r3794, %r3795, %r3789;
	// end inline asm
	ld.shared.u32 	%r5556, [%r5411+4];
	and.b32  	%r3798, %r5556, 252645135;
	shr.u32 	%r5557, %r5556, 4;
	and.b32  	%r3802, %r5557, 252645135;
	// begin inline asm
	dp4a.s32.s32 %r3797, %r3798, %r3799, %r3793;
	// end inline asm
	// begin inline asm
	dp4a.s32.s32 %r3801, %r3802, %r3803, %r3797;
	// end inline asm
	ld.shared.u32 	%r5558, [%r5411+8];
	and.b32  	%r3806, %r5558, 252645135;
	shr.u32 	%r5559, %r5558, 4;
	and.b32  	%r3810, %r5559, 252645135;
	// begin inline asm
	dp4a.s32.s32 %r3805, %r3806, %r3807, %r3801;
	// end inline asm
	// begin inline asm
	dp4a.s32.s32 %r3809, %r3810, %r3811, %r3805;
	// end inline asm
	ld.shared.u32 	%r5560, [%r5411+12];
	and.b32  	%r3814, %r5560, 252645135;
	shr.u32 	%r5561, %r5560, 4;
	and.b32  	%r3818, %r5561, 252645135;
	// begin inline asm
	dp4a.s32.s32 %r3813, %r3814, %r3815, %r3809;
	// end inline asm
	// begin inline asm
	dp4a.s32.s32 %r3817, %r3818, %r3819, %r3813;
	// end inline asm
	ld.shared.f32 	%f879, [%r5457];
	cvt.rn.f32.s32 	%f880, %r3817;
	mul.f32 	%f881, %f761, %f880;
	sub.f32 	%f882, %f881, %f877;
	fma.rn.f32 	%f1239, %f879, %f882, %f1239;
	ld.shared.u32 	%r3823, [%r5420+2048];
	ld.shared.u32 	%r3827, [%r5420+2064];
	ld.shared.u32 	%r3831, [%r5420+2052];
	ld.shared.u32 	%r3835, [%r5420+2068];
	ld.shared.u32 	%r3839, [%r5420+2056];
	ld.shared.u32 	%r3843, [%r5420+2072];
	ld.shared.u32 	%r3847, [%r5420+2060];
	ld.shared.u32 	%r3851, [%r5420+2076];
	ld.shared.u32 	%r5562, [%r5411+-12672];
	and.b32  	%r3822, %r5562, 252645135;
	shr.u32 	%r5563, %r5562, 4;
	and.b32  	%r3826, %r5563, 252645135;
	// begin inline asm
	dp4a.s32.s32 %r3821, %r3822, %r3823, %r5376;
	// end inline asm
	// begin inline asm
	dp4a.s32.s32 %r3825, %r3826, %r3827, %r3821;
	// end inline asm
	ld.shared.u32 	%r5564, [%r5411+-12668];
	and.b32  	%r3830, %r5564, 252645135;
	shr.u32 	%r5565, %r5564, 4;
	and.b32  	%r3834, %r5565, 252645135;
	// begin inline asm
	dp4a.s32.s32 %r3829, %r3830, %r3831, %r3825;
	// end inline asm
	// begin inline asm
	dp4a.s32.s32 %r3833, %r3834, %r3835, %r3829;
	// end inline asm
	ld.shared.u32 	%r5566, [%r5411+-12664];
	and.b32  	%r3838, %r5566, 252645135;
	shr.u32 	%r5567, %r5566, 4;
	and.b32  	%r3842, %r5567, 252645135;
	// begin inline asm
	dp4a.s32.s32 %r3837, %r3838, %r3839, %r3833;
	// end inline asm
	// begin inline asm
	dp4a.s32.s32 %r3841, %r3842, %r3843, %r3837;
	// end inline asm
	ld.shared.u32 	%r5568, [%r5411+-12660];
	and.b32  	%r3846, %r5568, 252645135;
	shr.u32 	%r5569, %r5568, 4;
	and.b32  	%r3850, %r5569, 252645135;
	// begin inline asm
	dp4a.s32.s32 %r3845, %r3846, %r3847, %r3841;
	// end inline asm
	// begin inline asm
	dp4a.s32.s32 %r3849, %r3850, %r3851, %r3845;
	// end inline asm
	ld.shared.u32 	%r3854, [%r5415+256];
	// begin inline asm
	{.reg .f16 low,high;
  mov.b32 {low,high},%r3854;
  cvt.f32.f16 %f763, low;}

	// end inline asm
	// begin inline asm
	{.reg .f16 low,high;
  mov.b32 {low,high},%r3854;
  cvt.f32.f16 %f764, high;}

	// end inline asm
	ld.shared.f32 	%f883, [%r5424];
	cvt.rn.f32.s32 	%f884, %r3849;
	mul.f32 	%f885, %f763, %f884;
	mul.f32 	%f886, %f764, 0f41000000;
	sub.f32 	%f887, %f885, %f886;
	fma.rn.f32 	%f1286, %f883, %f887, %f1286;
	ld.shared.u32 	%r3857, [%r5420+2048];
	ld.shared.u32 	%r3861, [%r5420+2064];
	ld.shared.u32 	%r3865, [%r5420+2052];
	ld.shared.u32 	%r3869, [%r5420+2068];
	ld.shared.u32 	%r3873, [%r5420+2056];
	ld.shared.u32 	%r3877, [%r5420+2072];
	ld.shared.u32 	%r3881, [%r5420+2060];
	ld.shared.u32 	%r3885, [%r5420+2076];
	ld.shared.u32 	%r5570, [%r5411+-8448];
	and.b32  	%r3856, %r5570, 252645135;
	shr.u32 	%r5571, %r5570, 4;
	and.b32  	%r3860, %r5571, 252645135;
	// begin inline asm
	dp4a.s32.s32 %r3855, %r3856, %r3857, %r5376;
	// end inline asm
	// begin inline asm
	dp4a.s32.s32 %r3859, %r3860, %r3861, %r3855;
	// end inline asm
	ld.shared.u32 	%r5572, [%r5411+-8444];
	and.b32  	%r3864, %r5572, 252645135;
	shr.u32 	%r5573, %r5572, 4;
	and.b32  	%r3868, %r5573, 252645135;
	// begin inline asm
	dp4a.s32.s32 %r3863, %r3864, %r3865, %r3859;
	// end inline asm
	// begin inline asm
	dp4a.s32.s32 %r3867, %r3868, %r3869, %r3863;
	// end inline asm
	ld.shared.u32 	%r5574, [%r5411+-8440];
	and.b32  	%r3872, %r5574, 252645135;
	shr.u32 	%r5575, %r5574, 4;
	and.b32  	%r3876, %r5575, 252645135;
	// begin inline asm
	dp4a.s32.s32 %r3871, %r3872, %r3873, %r3867;
	// end inline asm
	// begin inline asm
	dp4a.s32.s32 %r3875, %r3876, %r3877, %r3871;
	// end inline asm
	ld.shared.u32 	%r5576, [%r5411+-8436];
	and.b32  	%r3880, %r5576, 252645135;
	shr.u32 	%r5577, %r5576, 4;
	and.b32  	%r3884, %r5577, 252645135;
	// begin inline asm
	dp4a.s32.s32 %r3879, %r3880, %r3881, %r3875;
	// end inline asm
	// begin inline asm
	dp4a.s32.s32 %r3883, %r3884, %r3885, %r3879;
	// end inline asm
	ld.shared.f32 	%f888, [%r5435];
	cvt.rn.f32.s32 	%f889, %r3883;
	mul.f32 	%f890, %f763, %f889;
	sub.f32 	%f891, %f890, %f886;
	fma.rn.f32 	%f1270, %f888, %f891, %f1270;
	ld.shared.u32 	%r3889, [%r5420+2048];
	ld.shared.u32 	%r3893, [%r5420+2064];
	ld.shared.u32 	%r3897, [%r5420+2052];
	ld.shared.u32 	%r3901, [%r5420+2068];
	ld.shared.u32 	%r3905, [%r5420+2056];
	ld.shared.u32 	%r3909, [%r5420+2072];
	ld.shared.u32 	%r3913, [%r5420+2060];
	ld.shared.u32 	%r3917, [%r5420+2076];
	ld.shared.u32 	%r5578, [%r5411+-4224];
	and.b32  	%r3888, %r5578, 252645135;
	shr.u32 	%r5579, %r5578, 4;
	and.b32  	%r3892, %r5579, 252645135;
	// begin inline asm
	dp4a.s32.s32 %r3887, %r3888, %r3889, %r5376;
	// end inline asm
	// begin inline asm
	dp4a.s32.s32 %r3891, %r3892, %r3893, %r3887;
	// end inline asm
	ld.shared.u32 	%r5580, [%r5411+-4220];
	and.b32  	%r3896, %r5580, 252645135;
	shr.u32 	%r5581, %r5580, 4;
	and.b32  	%r3900, %r5581, 252645135;
	// begin inline asm
	dp4a.s32.s32 %r3895, %r3896, %r3897, %r3891;
	// end inline asm
	// begin inline asm
	dp4a.s32.s32 %r3899, %r3900, %r3901, %r3895;
	// end inline asm
	ld.shared.u32 	%r5582, [%r5411+-4216];
	and.b32  	%r3904, %r5582, 252645135;
	shr.u32 	%r5583, %r5582, 4;
	and.b32  	%r3908, %r5583, 252645135;
	// begin inline asm
	dp4a.s32.s32 %r3903, %r3904, %r3905, %r3899;
	// end inline asm
	// begin inline asm
	dp4a.s32.s32 %r3907, %r3908, %r3909, %r3903;
	// end inline asm
	ld.shared.u32 	%r5584, [%r5411+-4212];
	and.b32  	%r3912, %r5584, 252645135;
	shr.u32 	%r5585, %r5584, 4;
	and.b32  	%r3916, %r5585, 252645135;
	// begin inline asm
	dp4a.s32.s32 %r3911, %r3912, %r3913, %r3907;
	// end inline asm
	// begin inline asm
	dp4a.s32.s32 %r3915, %r3916, %r3917, %r3911;
	// end inline asm
	ld.shared.u32 	%r3920, [%r5415+256];
	// begin inline asm
	{.reg .f16 low,high;
  mov.b32 {low,high},%r3920;
  cvt.f32.f16 %f765, low;}

	// end inline asm
	// begin inline asm
	{.reg .f16 low,high;
  mov.b32 {low,high},%r3920;
  cvt.f32.f16 %f766, high;}

	// end inline asm
	ld.shared.f32 	%f892, [%r5446];
	cvt.rn.f32.s32 	%f893, %r3915;
	mul.f32 	%f894, %f765, %f893;
	mul.f32 	%f895, %f766, 0f41000000;
	sub.f32 	%f896, %f894, %f895;
	fma.rn.f32 	%f1254, %f892, %f896, %f1254;
	ld.shared.u32 	%r3923, [%r5420+2048];
	ld.shared.u32 	%r3927, [%r5420+2064];
	ld.shared.u32 	%r3931, [%r5420+2052];
	ld.shared.u32 	%r3935, [%r5420+2068];
	ld.shared.u32 	%r3939, [%r5420+2056];
	ld.shared.u32 	%r3943, [%r5420+2072];
	ld.shared.u32 	%r3947, [%r5420+2060];
	ld.shared.u32 	%r3951, [%r5420+2076];
	ld.shared.u32 	%r5586, [%r5411];
	and.b32  	%r3922, %r5586, 252645135;
	shr.u32 	%r5587, %r5586, 4;
	and.b32  	%r3926, %r5587, 252645135;
	// begin inline asm
	dp4a.s32.s32 %r3921, %r3922, %r3923, %r5376;
	// end inline asm
	// begin inline asm
	dp4a.s32.s32 %r3925, %r3926, %r3927, %r3921;
	// end inline asm
	ld.shared.u32 	%r5588, [%r5411+4];
	and.b32  	%r3930, %r5588, 252645135;
	shr.u32 	%r5589, %r5588, 4;
	and.b32  	%r3934, %r5589, 252645135;
	// begin inline asm
	dp4a.s32.s32 %r3929, %r3930, %r3931, %r3925;
	// end inline asm
	// begin inline asm
	dp4a.s32.s32 %r3933, %r3934, %r3935, %r3929;
	// end inline asm
	ld.shared.u32 	%r5590, [%r5411+8];
	and.b32  	%r3938, %r5590, 252645135;
	shr.u32 	%r5591, %r5590, 4;
	and.b32  	%r3942, %r5591, 252645135;
	// begin inline asm
	dp4a.s32.s32 %r3937, %r3938, %r3939, %r3933;
	// end inline asm
	// begin inline asm
	dp4a.s32.s32 %r3941, %r3942, %r3943, %r3937;
	// end inline asm
	ld.shared.u32 	%r5592, [%r5411+12];
	and.b32  	%r3946, %r5592, 252645135;
	shr.u32 	%r5593, %r5592, 4;
	and.b32  	%r3950, %r5593, 252645135;
	// begin inline asm
	dp4a.s32.s32 %r3945, %r3946, %r3947, %r3941;
	// end inline asm
	// begin inline asm
	dp4a.s32.s32 %r3949, %r3950, %r3951, %r3945;
	// end inline asm
	ld.shared.f32 	%f897, [%r5457];
	cvt.rn.f32.s32 	%f898, %r3949;
	mul.f32 	%f899, %f765, %f898;
	sub.f32 	%f900, %f899, %f895;
	fma.rn.f32 	%f1238, %f897, %f900, %f1238;
	ld.shared.u32 	%r3955, [%r5420+2560];
	ld.shared.u32 	%r3959, [%r5420+2576];
	ld.shared.u32 	%r3963, [%r5420+2564];
	ld.shared.u32 	%r3967, [%r5420+2580];
	ld.shared.u32 	%r3971, [%r5420+2568];
	ld.shared.u32 	%r3975, [%r5420+2584];
	ld.shared.u32 	%r3979, [%r5420+2572];
	ld.shared.u32 	%r3983, [%r5420+2588];
	ld.shared.u32 	%r5594, [%r5411+-12672];
	and.b32  	%r3954, %r5594, 252645135;
	shr.u32 	%r5595, %r5594, 4;
	and.b32  	%r3958, %r5595, 252645135;
	// begin inline asm
	dp4a.s32.s32 %r3953, %r3954, %r3955, %r5376;
	// end inline asm
	// begin inline asm
	dp4a.s32.s32 %r3957, %r3958, %r3959, %r3953;
	// end inline asm
	ld.shared.u32 	%r5596, [%r5411+-12668];
	and.b32  	%r3962, %r5596, 252645135;
	shr.u32 	%r5597, %r5596, 4;
	and.b32  	%r3966, %r5597, 252645135;
	// begin inline asm
	dp4a.s32.s32 %r3961, %r3962, %r3963, %r3957;
	// end inline asm
	// begin inline asm
	dp4a.s32.s32 %r3965, %r3966, %r3967, %r3961;
	// end inline asm
	ld.shared.u32 	%r5598, [%r5411+-12664];
	and.b32  	%r3970, %r5598, 252645135;
	shr.u32 	%r5599, %r5598, 4;
	and.b32  	%r3974, %r5599, 252645135;
	// begin inline asm
	dp4a.s32.s32 %r3969, %r3970, %r3971, %r3965;
	// end inline asm
	// begin inline asm
	dp4a.s32.s32 %r3973, %r3974, %r3975, %r3969;
	// end inline asm
	ld.shared.u32 	%r5600, [%r5411+-12660];
	and.b32  	%r3978, %r5600, 252645135;
	shr.u32 	%r5601, %r5600, 4;
	and.b32  	%r3982, %r5601, 252645135;
	// begin inline asm
	dp4a.s32.s32 %r3977, %r3978, %r3979, %r3973;
	// end inline asm
	// begin inline asm
	dp4a.s32.s32 %r3981, %r3982, %r3983, %r3977;
	// end inline asm
	ld.shared.u32 	%r3986, [%r5415+320];
	// begin inline asm
	{.reg .f16 low,high;
  mov.b32 {low,high},%r3986;
  cvt.f32.f16 %f767, low;}

	// end inline asm
	// begin inline asm
	{.reg .f16 low,high;
  mov.b32 {low,high},%r3986;
  cvt.f32.f16 %f768, high;}

	// end inline asm
	ld.shared.f32 	%f901, [%r5424];
	cvt.rn.f32.s32 	%f902, %r3981;
	mul.f32 	%f903, %f767, %f902;
	mul.f32 	%f904, %f768, 0f41000000;
	sub.f32 	%f905, %f903, %f904;
	fma.rn.f32 	%f1285, %f901, %f905, %f1285;
	ld.shared.u32 	%r3989, [%r5420+2560];
	ld.shared.u32 	%r3993, [%r5420+2576];
	ld.shared.u32 	%r3997, [%r5420+2564];
	ld.shared.u32 	%r4001, [%r5420+2580];
	ld.shared.u32 	%r4005, [%r5420+2568];
	ld.shared.u32 	%r4009, [%r5420+2584];
	ld.shared.u32 	%r4013, [%r5420+2572];
	ld.shared.u32 	%r4017, [%r5420+2588];
	ld.shared.u32 	%r5602, [%r5411+-8448];
	and.b32  	%r3988, %r5602, 252645135;
	shr.u32 	%r5603, %r5602, 4;
	and.b32  	%r3992, %r5603, 252645135;
	// begin inline asm
	dp4a.s32.s32 %r3987, %r3988, %r3989, %r5376;
	// end inline asm
	// begin inline asm
	dp4a.s32.s32 %r3991, %r3992, %r3993, %r3987;
	// end inline asm
	ld.shared.u32 	%r5604, [%r5411+-8444];
	and.b32  	%r3996, %r5604, 252645135;
	shr.u32 	%r5605, %r5604, 4;
	and.b32  	%r4000, %r5605, 252645135;
	// begin inline asm
	dp4a.s32.s32 %r3995, %r3996, %r3997, %r3991;
	// end inline asm
	// begin inline asm
	dp4a.s32.s32 %r3999, %r4000, %r4001, %r3995;
	// end inline asm
	ld.shared.u32 	%r5606, [%r5411+-8440];
	and.b32  	%r4004, %r5606, 252645135;
	shr.u32 	%r5607, %r5606, 4;
	and.b32  	%r4008, %r5607, 252645135;
	// begin inline asm
	dp4a.s32.s32 %r4003, %r4004, %r4005, %r3999;
	// end inline asm
	// begin inline asm
	dp4a.s32.s32 %r4007, %r4008, %r4009, %r4003;
	// end inline asm
	ld.shared.u32 	%r5608, [%r5411+-8436];
	and.b32  	%r4012, %r5608, 252645135;
	shr.u32 	%r5609, %r5608, 4;
	and.b32  	%r4016, %r5609, 252645135;
	// begin inline asm
	dp4a.s32.s32 %r4011, %r4012, %r4013, %r4007;
	// end inline asm
	// begin inline asm
	dp4a.s32.s32 %r4015, %r4016, %r4017, %r4011;
	// end inline asm
	ld.shared.f32 	%f906, [%r5435];
	cvt.rn.f32.s32 	%f907, %r4015;
	mul.f32 	%f908, %f767, %f907;
	sub.f32 	%f909, %f908, %f904;
	fma.rn.f32 	%f1269, %f906, %f909, %f1269;
	ld.shared.u32 	%r4021, [%r5420+2560];
	ld.shared.u32 	%r4025, [%r5420+2576];
	ld.shared.u32 	%r4029, [%r5420+2564];
	ld.shared.u32 	%r4033, [%r5420+2580];
	ld.shared.u32 	%r4037, [%r5420+2568];
	ld.shared.u32 	%r4041, [%r5420+2584];
	ld.shared.u32 	%r4045, [%r5420+2572];
	ld.shared.u32 	%r4049, [%r5420+2588];
	ld.shared.u32 	%r5610, [%r5411+-4224];
	and.b32  	%r4020, %r5610, 252645135;
	shr.u32 	%r5611, %r5610, 4;
	and.b32  	%r4024, %r5611, 252645135;
	// begin inline asm
	dp4a.s32.s32 %r4019, %r4020, %r4021, %r5376;
	// end inline asm
	// begin inline asm
	dp4a.s32.s32 %r4023, %r4024, %r4025, %r4019;
	// end inline asm
	ld.shared.u32 	%r5612, [%r5411+-4220];
	and.b32  	%r4028, %r5612, 252645135;
	shr.u32 	%r5613, %r5612, 4;
	and.b32  	%r4032, %r5613, 252645135;
	// begin inline asm
	dp4a.s32.s32 %r4027, %r4028, %r4029, %r4023;
	// end inline asm
	// begin inline asm
	dp4a.s32.s32 %r4031, %r4032, %r4033, %r4027;
	// end inline asm
	ld.shared.u32 	%r5614, [%r5411+-4216];
	and.b32  	%r4036, %r5614, 252645135;
	shr.u32 	%r5615, %r5614, 4;
	and.b32  	%r4040, %r5615, 252645135;
	// begin inline asm
	dp4a.s32.s32 %r4035, %r4036, %r4037, %r4031;
	// end inline asm
	// begin inline asm
	dp4a.s32.s32 %r4039, %r4040, %r4041, %r4035;
	// end inline asm
	ld.shared.u32 	%r5616, [%r5411+-4212];
	and.b32  	%r4044, %r5616, 252645135;
	shr.u32 	%r5617, %r5616, 4;
	and.b32  	%r4048, %r5617, 252645135;
	// begin inline asm
	dp4a.s32.s32 %r4043, %r4044, %r4045, %r4039;
	// end inline asm
	// begin inline asm
	dp4a.s32.s32 %r4047, %r4048, %r4049, %r4043;
	// end inline asm
	ld.shared.u32 	%r4052, [%r5415+320];
	// begin inline asm
	{.reg .f16 low,high;
  mov.b32 {low,high},%r4052;
  cvt.f32.f16 %f769, low;}

	// end inline asm
	// begin inline asm
	{.reg .f16 low,high;
  mov.b32 {low,high},%r4052;
  cvt.f32.f16 %f770, high;}

	// end inline asm
	ld.shared.f32 	%f910, [%r5446];
	cvt.rn.f32.s32 	%f911, %r4047;
	mul.f32 	%f912, %f769, %f911;
	mul.f32 	%f913, %f770, 0f41000000;
	sub.f32 	%f914, %f912, %f913;
	fma.rn.f32 	%f1253, %f910, %f914, %f1253;
	ld.shared.u32 	%r4055, [%r5420+2560];
	ld.shared.u32 	%r4059, [%r5420+2576];
	ld.shared.u32 	%r4063, [%r5420+2564];
	ld.shared.u32 	%r4067, [%r5420+2580];
	ld.shared.u32 	%r4071, [%r5420+2568];
	ld.shared.u32 	%r4075, [%r5420+2584];
	ld.shared.u32 	%r4079, [%r5420+2572];
	ld.shared.u32 	%r4083, [%r5420+2588];
	ld.shared.u32 	%r5618, [%r5411];
	and.b32  	%r4054, %r5618, 252645135;
	shr.u32 	%r5619, %r5618, 4;
	and.b32  	%r4058, %r5619, 252645135;
	// begin inline asm
	dp4a.s32.s32 %r4053, %r4054, %r4055, %r5376;
	// end inline asm
	// begin inline asm
	dp4a.s32.s32 %r4057, %r4058, %r4059, %r4053;
	// end inline asm
	ld.shared.u32 	%r5620, [%r5411+4];
	and.b32  	%r4062, %r5620, 252645135;
	shr.u32 	%r5621, %r5620, 4;
	and.b32  	%r4066, %r5621, 252645135;
	// begin inline asm
	dp4a.s32.s32 %r4061, %r4062, %r4063, %r4057;
	// end inline asm
	// begin inline asm
	dp4a.s32.s32 %r4065, %r4066, %r4067, %r4061;
	// end inline asm
	ld.shared.u32 	%r5622, [%r5411+8];
	and.b32  	%r4070, %r5622, 252645135;
	shr.u32 	%r5623, %r5622, 4;
	and.b32  	%r4074, %r5623, 252645135;
	// begin inline asm
	dp4a.s32.s32 %r4069, %r4070, %r4071, %r4065;
	// end inline asm
	// begin inline asm
	dp4a.s32.s32 %r4073, %r4074, %r4075, %r4069;
	// end inline asm
	ld.shared.u32 	%r5624, [%r5411+12];
	and.b32  	%r4078, %r5624, 252645135;
	shr.u32 	%r5625, %r5624, 4;
	and.b32  	%r4082, %r5625, 252645135;
	// begin inline asm
	dp4a.s32.s32 %r4077, %r4078, %r4079, %r4073;
	// end inline asm
	// begin inline asm
	dp4a.s32.s32 %r4081, %r4082, %r4083, %r4077;
	// end inline asm
	ld.shared.f32 	%f915, [%r5457];
	cvt.rn.f32.s32 	%f916, %r4081;
	mul.f32 	%f917, %f769, %f916;
	sub.f32 	%f918, %f917, %f913;
	fma.rn.f32 	%f1237, %f915, %f918, %f1237;
	ld.shared.u32 	%r4087, [%r5420+3072];
	ld.shared.u32 	%r4091, [%r5420+3088];
	ld.shared.u32 	%r4095, [%r5420+3076];
	ld.shared.u32 	%r4099, [%r5420+3092];
	ld.shared.u32 	%r4103, [%r5420+3080];
	ld.shared.u32 	%r4107, [%r5420+3096];
	ld.shared.u32 	%r4111, [%r5420+3084];
	ld.shared.u32 	%r4115, [%r5420+3100];
	ld.shared.u32 	%r5626, [%r5411+-12672];
	and.b32  	%r4086, %r5626, 252645135;
	shr.u32 	%r5627, %r5626, 4;
	and.b32  	%r4090, %r5627, 252645135;
	// begin inline asm
	dp4a.s32.s32 %r4085, %r4086, %r4087, %r5376;
	// end inline asm
	// begin inline asm
	dp4a.s32.s32 %r4089, %r4090, %r4091, %r4085;
	// end inline asm
	ld.shared.u32 	%r5628, [%r5411+-12668];
	and.b32  	%r4094, %r5628, 252645135;
	shr.u32 	%r5629, %r5628, 4;
	and.b32  	%r4098, %r5629, 252645135;
	// begin inline asm
	dp4a.s32.s32 %r4093, %r4094, %r4095, %r4089;
	// end inline asm
	// begin inline asm
	dp4a.s32.s32 %r4097, %r4098, %r4099, %r4093;
	// end inline asm
	ld.shared.u32 	%r5630, [%r5411+-12664];
	and.b32  	%r4102, %r5630, 252645135;
	shr.u32 	%r5631, %r5630, 4;
	and.b32  	%r4106, %r5631, 252645135;
	// begin inline asm
	dp4a.s32.s32 %r4101, %r4102, %r4103, %r4097;
	// end inline asm
	// begin inline asm
	dp4a.s32.s32 %r4105, %r4106, %r4107, %r4101;
	// end inline asm
	ld.shared.u32 	%r5632, [%r5411+-12660];
	and.b32  	%r4110, %r5632, 252645135;
	shr.u32 	%r5633, %r5632, 4;
	and.b32  	%r4114, %r5633, 252645135;
	// begin inline asm
	dp4a.s32.s32 %r4109, %r4110, %r4111, %r4105;
	// end inline asm
	// begin inline asm
	dp4a.s32.s32 %r4113, %r4114, %r4115, %r4109;
	// end inline asm
	ld.shared.u32 	%r4118, [%r5415+384];
	// begin inline asm
	{.reg .f16 low,high;
  mov.b32 {low,high},%r4118;
  cvt.f32.f16 %f771, low;}

	// end inline asm
	// begin inline asm
	{.reg .f16 low,high;
  mov.b32 {low,high},%r4118;
  cvt.f32.f16 %f772, high;}

	// end inline asm
	ld.shared.f32 	%f919, [%r5424];
	cvt.rn.f32.s32 	%f920, %r4113;
	mul.f32 	%f921, %f771, %f920;
	mul.f32 	%f922, %f772, 0f41000000;
	sub.f32 	%f923, %f921, %f922;
	fma.rn.f32 	%f1284, %f919, %f923, %f1284;
	ld.shared.u32 	%r4121, [%r5420+3072];
	ld.shared.u32 	%r4125, [%r5420+3088];
	ld.shared.u32 	%r4129, [%r5420+3076];
	ld.shared.u32 	%r4133, [%r5420+3092];
	ld.shared.u32 	%r4137, [%r5420+3080];
	ld.shared.u32 	%r4141, [%r5420+3096];
	ld.shared.u32 	%r4145, [%r5420+3084];
	ld.shared.u32 	%r4149, [%r5420+3100];
	ld.shared.u32 	%r5634, [%r5411+-8448];
	and.b32  	%r4120, %r5634, 252645135;
	shr.u32 	%r5635, %r5634, 4;
	and.b32  	%r4124, %r5635, 252645135;
	// begin inline asm
	dp4a.s32.s32 %r4119, %r4120, %r4121, %r5376;
	// end inline asm
	// begin inline asm
	dp4a.s32.s32 %r4123, %r4124, %r4125, %r4119;
	// end inline asm
	ld.shared.u32 	%r5636, [%r5411+-8444];
	and.b32  	%r4128, %r5636, 252645135;
	shr.u32 	%r5637, %r5636, 4;
	and.b32  	%r4132, %r5637, 252645135;
	// begin inline asm
	dp4a.s32.s32 %r4127, %r4128, %r4129, %r4123;
	// end inline asm
	// begin inline asm
	dp4a.s32.s32 %r4131, %r4132, %r4133, %r4127;
	// end inline asm
	ld.shared.u32 	%r5638, [%r5411+-8440];
	and.b32  	%r4136, %r5638, 252645135;
	shr.u32 	%r5639, %r5638, 4;
	and.b32  	%r4140, %r5639, 252645135;
	// begin inline asm
	dp4a.s32.s32 %r4135, %r4136, %r4137, %r4131;
	// end inline asm
	// begin inline asm
	dp4a.s32.s32 %r4139, %r4140, %r4141, %r4135;
	// end inline asm
	ld.shared.u32 	%r5640, [%r5411+-8436];
	and.b32  	%r4144, %r5640, 252645135;
	shr.u32 	%r5641, %r5640, 4;
	and.b32  	%r4148, %r5641, 252645135;
	// begin inline asm
	dp4a.s32.s32 %r4143, %r4144, %r4145, %r4139;
	// end inline asm
	// begin inline asm
	dp4a.s32.s32 %r4147, %r4148, %r4149, %r4143;
	// end inline asm
	ld.shared.f32 	%f924, [%r5435];
	cvt.rn.f32.s32 	%f925, %r4147;
	mul.f32 	%f926, %f771, %f925;
	sub.f32 	%f927, %f926, %f922;
	fma.rn.f32 	%f1268, %f924, %f927, %f1268;
	ld.shared.u32 	%r4153, [%r5420+3072];
	ld.shared.u32 	%r4157, [%r5420+3088];
	ld.shared.u32 	%r4161, [%r5420+3076];
	ld.shared.u32 	%r4165, [%r5420+3092];
	ld.shared.u32 	%r4169, [%r5420+3080];
	ld.shared.u32 	%r4173, [%r5420+3096];
	ld.shared.u32 	%r4177, [%r5420+3084];
	ld.shared.u32 	%r4181, [%r5420+3100];
	ld.shared.u32 	%r5642, [%r5411+-4224];
	and.b32  	%r4152, %r5642, 252645135;
	shr.u32 	%r5643, %r5642, 4;
	and.b32  	%r4156, %r5643, 252645135;
	// begin inline asm
	dp4a.s32.s32 %r4151, %r4152, %r4153, %r5376;
	// end inline asm
	// begin inline asm
	dp4a.s32.s32 %r4155, %r4156, %r4157, %r4151;
	// end inline asm
	ld.shared.u32 	%r5644, [%r5411+-4220];
	and.b32  	%r4160, %r5644, 252645135;
	shr.u32 	%r5645, %r5644, 4;
	and.b32  	%r4164, %r5645, 252645135;
	// begin inline asm
	dp4a.s32.s32 %r4159, %r4160, %r4161, %r4155;
	// end inline asm
	// begin inline asm
	dp4a.s32.s32 %r4163, %r4164, %r4165, %r4159;
	// end inline asm
	ld.shared.u32 	%r5646, [%r5411+-4216];
	and.b32  	%r4168, %r5646, 252645135;
	shr.u32 	%r5647, %r5646, 4;
	and.b32  	%r4172, %r5647, 252645135;
	// begin inline asm
	dp4a.s32.s32 %r4167, %r4168, %r4169, %r4163;
	// end inline asm
	// begin inline asm
	dp4a.s32.s32 %r4171, %r4172, %r4173, %r4167;
	// end inline asm
	ld.shared.u32 	%r5648, [%r5411+-4212];
	and.b32  	%r4176, %r5648, 252645135;
	shr.u32 	%r5649, %r5648, 4;
	and.b32  	%r4180, %r5649, 252645135;
	// begin inline asm
	dp4a.s32.s32 %r4175, %r4176, %r4177, %r4171;
	// end inline asm
	// begin inline asm
	dp4a.s32.s32 %r4179, %r4180, %r4181, %r4175;
	// end inline asm
	ld.shared.u32 	%r4184, [%r5415+384];
	// begin inline asm
	{.reg .f16 low,high;
  mov.b32 {low,high},%r4184;
  cvt.f32.f16 %f773, low;}

	// end inline asm
	// begin inline asm
	{.reg .f16 low,high;
  mov.b32 {low,high},%r4184;
  cvt.f32.f16 %f774, high;}

	// end inline asm
	ld.shared.f32 	%f928, [%r5446];
	cvt.rn.f32.s32 	%f929, %r4179;
	mul.f32 	%f930, %f773, %f929;
	mul.f32 	%f931, %f774, 0f41000000;
	sub.f32 	%f932, %f930, %f931;
	fma.rn.f32 	%f1252, %f928, %f932, %f1252;
	ld.shared.u32 	%r4187, [%r5420+3072];
	ld.shared.u32 	%r4191, [%r5420+3088];
	ld.shared.u32 	%r4195, [%r5420+3076];
	ld.shared.u32 	%r4199, [%r5420+3092];
	ld.shared.u32 	%r4203, [%r5420+3080];
	ld.shared.u32 	%r4207, [%r5420+3096];
	ld.shared.u32 	%r4211, [%r5420+3084];
	ld.shared.u32 	%r4215, [%r5420+3100];
	ld.shared.u32 	%r5650, [%r5411];
	and.b32  	%r4186, %r5650, 252645135;
	shr.u32 	%r5651, %r5650, 4;
	and.b32  	%r4190, %r5651, 252645135;
	// begin inline asm
	dp4a.s32.s32 %r4185, %r4186, %r4187, %r5376;
	// end inline asm
	// begin inline asm
	dp4a.s32.s32 %r4189, %r4190, %r4191, %r4185;
	// end inline asm
	ld.shared.u32 	%r5652, [%r5411+4];
	and.b32  	%r4194, %r5652, 252645135;
	shr.u32 	%r5653, %r5652, 4;
	and.b32  	%r4198, %r5653, 252645135;
	// begin inline asm
	dp4a.s32.s32 %r4193, %r4194, %r4195, %r4189;
	// end inline asm
	// begin inline asm
	dp4a.s32.s32 %r4197, %r4198, %r4199, %r4193;
	// end inline asm
	ld.shared.u32 	%r5654, [%r5411+8];
	and.b32  	%r4202, %r5654, 252645135;
	shr.u32 	%r5655, %r5654, 4;
	and.b32  	%r4206, %r5655, 252645135;
	// begin inline asm
	dp4a.s32.s32 %r4201, %r4202, %r4203, %r4197;
	// end inline asm
	// begin inline asm
	dp4a.s32.s32 %r4205, %r4206, %r4207, %r4201;
	// end inline asm
	ld.shared.u32 	%r5656, [%r5411+12];
	and.b32  	%r4210, %r5656, 252645135;
	shr.u32 	%r5657, %r5656, 4;
	and.b32  	%r4214, %r5657, 252645135;
	// begin inline asm
	dp4a.s32.s32 %r4209, %r4210, %r4211, %r4205;
	// end inline asm
	// begin inline asm
	dp4a.s32.s32 %r4213, %r4214, %r4215, %r4209;
	// end inline asm
	ld.shared.f32 	%f933, [%r5457];
	cvt.rn.f32.s32 	%f934, %r4213;
	mul.f32 	%f935, %f773, %f934;
	sub.f32 	%f936, %f935, %f931;
	fma.rn.f32 	%f1236, %f933, %f936, %f1236;
	ld.shared.u32 	%r4219, [%r5420+3584];
	ld.shared.u32 	%r4223, [%r5420+3600];
	ld.shared.u32 	%r4227, [%r5420+3588];
	ld.shared.u32 	%r4231, [%r5420+3604];
	ld.shared.u32 	%r4235, [%r5420+3592];
	ld.shared.u32 	%r4239, [%r5420+3608];
	ld.shared.u32 	%r4243, [%r5420+3596];
	ld.shared.u32 	%r4247, [%r5420+3612];
	ld.shared.u32 	%r5658, [%r5411+-12672];
	and.b32  	%r4218, %r5658, 252645135;
	shr.u32 	%r5659, %r5658, 4;
	and.b32  	%r4222, %r5659, 252645135;
	// begin inline asm
	dp4a.s32.s32 %r4217, %r4218, %r4219, %r5376;
	// end inline asm
	// begin inline asm
	dp4a.s32.s32 %r4221, %r4222, %r4223, %r4217;
	// end inline asm
	ld.shared.u32 	%r5660, [%r5411+-12668];
	and.b32  	%r4226, %r5660, 252645135;
	shr.u32 	%r5661, %r5660, 4;
	and.b32  	%r4230, %r5661, 252645135;
	// begin inline asm
	dp4a.s32.s32 %r4225, %r4226, %r4227, %r4221;
	// end inline asm
	// begin inline asm
	dp4a.s32.s32 %r4229, %r4230, %r4231, %r4225;
	// end inline asm
	ld.shared.u32 	%r5662, [%r5411+-12664];
	and.b32  	%r4234, %r5662, 252645135;
	shr.u32 	%r5663, %r5662, 4;
	and.b32  	%r4238, %r5663, 252645135;
	// begin inline asm
	dp4a.s32.s32 %r4233, %r4234, %r4235, %r4229;
	// end inline asm
	// begin inline asm
	dp4a.s32.s32 %r4237, %r4238, %r4239, %r4233;
	// end inline asm
	ld.shared.u32 	%r5664, [%r5411+-12660];
	and.b32  	%r4242, %r5664, 252645135;
	shr.u32 	%r5665, %r5664, 4;
	and.b32  	%r4246, %r5665, 252645135;
	// begin inline asm
	dp4a.s32.s32 %r4241, %r4242, %r4243, %r4237;
	// end inline asm
	// begin inline asm
	dp4a.s32.s32 %r4245, %r4246, %r4247, %r4241;
	// end inline asm
	ld.shared.u32 	%r4250, [%r5415+448];
	// begin inline asm
	{.reg .f16 low,high;
  mov.b32 {low,high},%r4250;
  cvt.f32.f16 %f775, low;}

	// end inline asm
	// begin inline asm
	{.reg .f16 low,high;
  mov.b32 {low,high},%r4250;
  cvt.f32.f16 %f776, high;}

	// end inline asm
	ld.shared.f32 	%f937, [%r5424];
	cvt.rn.f32.s32 	%f938, %r4245;
	mul.f32 	%f939, %f775, %f938;
	mul.f32 	%f940, %f776, 0f41000000;
	sub.f32 	%f941, %f939, %f940;
	fma.rn.f32 	%f1283, %f937, %f941, %f1283;
	ld.shared.u32 	%r4253, [%r5420+3584];
	ld.shared.u32 	%r4257, [%r5420+3600];
	ld.shared.u32 	%r4261, [%r5420+3588];
	ld.shared.u32 	%r4265, [%r5420+3604];
	ld.shared.u32 	%r4269, [%r5420+3592];
	ld.shared.u32 	%r4273, [%r5420+3608];
	ld.shared.u32 	%r4277, [%r5420+3596];
	ld.shared.u32 	%r4281, [%r5420+3612];
	ld.shared.u32 	%r5666, [%r5411+-8448];
	and.b32  	%r4252, %r5666, 252645135;
	shr.u32 	%r5667, %r5666, 4;
	and.b32  	%r4256, %r5667, 252645135;
	// begin inline asm
	dp4a.s32.s32 %r4251, %r4252, %r4253, %r5376;
	// end inline asm
	// begin inline asm
	dp4a.s32.s32 %r4255, %r4256, %r4257, %r4251;
	// end inline asm
	ld.shared.u32 	%r5668, [%r5411+-8444];
	and.b32  	%r4260, %r5668, 252645135;
	shr.u32 	%r5669, %r5668, 4;
	and.b32  	%r4264, %r5669, 252645135;
	// begin inline asm
	dp4a.s32.s32 %r4259, %r4260, %r4261, %r4255;
	// end inline asm
	// begin inline asm
	dp4a.s32.s32 %r4263, %r4264, %r4265, %r4259;
	// end inline asm
	ld.shared.u32 	%r5670, [%r5411+-8440];
	and.b32  	%r4268, %r5670, 252645135;
	shr.u32 	%r5671, %r5670, 4;
	and.b32  	%r4272, %r5671, 252645135;
	// begin inline asm
	dp4a.s32.s32 %r4267, %r4268, %r4269, %r4263;
	// end inline asm
	// begin inline asm
	dp4a.s32.s32 %r4271, %r4272, %r4273, %r4267;
	// end inline asm
	ld.shared.u32 	%r5672, [%r5411+-8436];
	and.b32  	%r4276, %r5672, 252645135;
	shr.u32 	%r5673, %r5672, 4;
	and.b32  	%r4280, %r5673, 252645135;
	// begin inline asm
	dp4a.s32.s32 %r4275, %r4276, %r4277, %r4271;
	// end inline asm
	// begin inline asm
	dp4a.s32.s32 %r4279, %r4280, %r4281, %r4275;
	// end inline asm
	ld.shared.f32 	%f942, [%r5435];
	cvt.rn.f32.s32 	%f943, %r4279;
	mul.f32 	%f944, %f775, %f943;
	sub.f32 	%f945, %f944, %f940;
	fma.rn.f32 	%f1267, %f942, %f945, %f1267;
	ld.shared.u32 	%r4285, [%r5420+3584];
	ld.shared.u32 	%r4289, [%r5420+3600];
	ld.shared.u32 	%r4293, [%r5420+3588];
	ld.shared.u32 	%r4297, [%r5420+3604];
	ld.shared.u32 	%r4301, [%r5420+3592];
	ld.shared.u32 	%r4305, [%r5420+3608];
	ld.shared.u32 	%r4309, [%r5420+3596];
	ld.shared.u32 	%r4313, [%r5420+3612];
	ld.shared.u32 	%r5674, [%r5411+-4224];
	and.b32  	%r4284, %r5674, 252645135;
	shr.u32 	%r5675, %r5674, 4;
	and.b32  	%r4288, %r5675, 252645135;
	// begin inline asm
	dp4a.s32.s32 %r4283, %r4284, %r4285, %r5376;
	// end inline asm
	// begin inline asm
	dp4a.s32.s32 %r4287, %r4288, %r4289, %r4283;
	// end inline asm
	ld.shared.u32 	%r5676, [%r5411+-4220];
	and.b32  	%r4292, %r5676, 252645135;
	shr.u32 	%r5677, %r5676, 4;
	and.b32  	%r4296, %r5677, 252645135;
	// begin inline asm
	dp4a.s32.s32 %r4291, %r4292, %r4293, %r4287;
	// end inline asm
	// begin inline asm
	dp4a.s32.s32 %r4295, %r4296, %r4297, %r4291;
	// end inline asm
	ld.shared.u32 	%r5678, [%r5411+-4216];
	and.b32  	%r4300, %r5678, 252645135;
	shr.u32 	%r5679, %r5678, 4;
	and.b32  	%r4304, %r5679, 252645135;
	// begin inline asm
	dp4a.s32.s32 %r4299, %r4300, %r4301, %r4295;
	// end inline asm
	// begin inline asm
	dp4a.s32.s32 %r4303, %r4304, %r4305, %r4299;
	// end inline asm
	ld.shared.u32 	%r5680, [%r5411+-4212];
	and.b32  	%r4308, %r5680, 252645135;
	shr.u32 	%r5681, %r5680, 4;
	and.b32  	%r4312, %r5681, 252645135;
	// begin inline asm
	dp4a.s32.s32 %r4307, %r4308, %r4309, %r4303;
	// end inline asm
	// begin inline asm
	dp4a.s32.s32 %r4311, %r4312, %r4313, %r4307;
	// end inline asm
	ld.shared.u32 	%r4316, [%r5415+448];
	// begin inline asm
	{.reg .f16 low,high;
  mov.b32 {low,high},%r4316;
  cvt.f32.f16 %f777, low;}

	// end inline asm
	// begin inline asm
	{.reg .f16 low,high;
  mov.b32 {low,high},%r4316;
  cvt.f32.f16 %f778, high;}

	// end inline asm
	ld.shared.f32 	%f946, [%r5446];
	cvt.rn.f32.s32 	%f947, %r4311;
	mul.f32 	%f948, %f777, %f947;
	mul.f32 	%f949, %f778, 0f41000000;
	sub.f32 	%f950, %f948, %f949;
	fma.rn.f32 	%f1251, %f946, %f950, %f1251;
	ld.shared.u32 	%r4319, [%r5420+3584];
	ld.shared.u32 	%r4323, [%r5420+3600];
	ld.shared.u32 	%r4327, [%r5420+3588];
	ld.shared.u32 	%r4331, [%r5420+3604];
	ld.shared.u32 	%r4335, [%r5420+3592];
	ld.shared.u32 	%r4339, [%r5420+3608];
	ld.shared.u32 	%r4343, [%r5420+3596];
	ld.shared.u32 	%r4347, [%r5420+3612];
	ld.shared.u32 	%r5682, [%r5411];
	and.b32  	%r4318, %r5682, 252645135;
	shr.u32 	%r5683, %r5682, 4;
	and.b32  	%r4322, %r5683, 252645135;
	// begin inline asm
	dp4a.s32.s32 %r4317, %r4318, %r4319, %r5376;
	// end inline asm
	// begin inline asm
	dp4a.s32.s32 %r4321, %r4322, %r4323, %r4317;
	// end inline asm
	ld.shared.u32 	%r5684, [%r5411+4];
	and.b32  	%r4326, %r5684, 252645135;
	shr.u32 	%r5685, %r5684, 4;
	and.b32  	%r4330, %r5685, 252645135;
	// begin inline asm
	dp4a.s32.s32 %r4325, %r4326, %r4327, %r4321;
	// end inline asm
	// begin inline asm
	dp4a.s32.s32 %r4329, %r4330, %r4331, %r4325;
	// end inline asm
	ld.shared.u32 	%r5686, [%r5411+8];
	and.b32  	%r4334, %r5686, 252645135;
	shr.u32 	%r5687, %r5686, 4;
	and.b32  	%r4338, %r5687, 252645135;
	// begin inline asm
	dp4a.s32.s32 %r4333, %r4334, %r4335, %r4329;
	// end inline asm
	// begin inline asm
	dp4a.s32.s32 %r4337, %r4338, %r4339, %r4333;
	// end inline asm
	ld.shared.u32 	%r5688, [%r5411+12];
	and.b32  	%r4342, %r5688, 252645135;
	shr.u32 	%r5689, %r5688, 4;
	and.b32  	%r4346, %r5689, 252645135;
	// begin inline asm
	dp4a.s32.s32 %r4341, %r4342, %r4343, %r4337;
	// end inline asm
	// begin inline asm
	dp4a.s32.s32 %r4345, %r4346, %r4347, %r4341;
	// end inline asm
	ld.shared.f32 	%f951, [%r5457];
	cvt.rn.f32.s32 	%f952, %r4345;
	mul.f32 	%f953, %f777, %f952;
	sub.f32 	%f954, %f953, %f949;
	fma.rn.f32 	%f1235, %f951, %f954, %f1235;
	ld.shared.u32 	%r4351, [%r5420+4096];
	ld.shared.u32 	%r4355, [%r5420+4112];
	ld.shared.u32 	%r4359, [%r5420+4100];
	ld.shared.u32 	%r4363, [%r5420+4116];
	ld.shared.u32 	%r4367, [%r5420+4104];
	ld.shared.u32 	%r4371, [%r5420+4120];
	ld.shared.u32 	%r4375, [%r5420+4108];
	ld.shared.u32 	%r4379, [%r5420+4124];
	ld.shared.u32 	%r5690, [%r5411+-12672];
	and.b32  	%r4350, %r5690, 252645135;
	shr.u32 	%r5691, %r5690, 4;
	and.b32  	%r4354, %r5691, 252645135;
	// begin inline asm
	dp4a.s32.s32 %r4349, %r4350, %r4351, %r5376;
	// end inline asm
	// begin inline asm
	dp4a.s32.s32 %r4353, %r4354, %r4355, %r4349;
	// end inline asm
	ld.shared.u32 	%r5692, [%r5411+-12668];
	and.b32  	%r4358, %r5692, 252645135;
	shr.u32 	%r5693, %r5692, 4;
	and.b32  	%r4362, %r5693, 252645135;
	// begin inline asm
	dp4a.s32.s32 %r4357, %r4358, %r4359, %r4353;
	// end inline asm
	// begin inline asm
	dp4a.s32.s32 %r4361, %r4362, %r4363, %r4357;
	// end inline asm
	ld.shared.u32 	%r5694, [%r5411+-12664];
	and.b32  	%r4366, %r5694, 252645135;
	shr.u32 	%r5695, %r5694, 4;
	and.b32  	%r4370, %r5695, 252645135;
	// begin inline asm
	dp4a.s32.s32 %r4365, %r4366, %r4367, %r4361;
	// end inline asm
	// begin inline asm
	dp4a.s32.s32 %r4369, %r4370, %r4371, %r4365;
	// end inline asm
	ld.shared.u32 	%r5696, [%r5411+-12660];
	and.b32  	%r4374, %r5696, 252645135;
	shr.u32 	%r5697, %r5696, 4;
	and.b32  	%r4378, %r5697, 252645135;
	// begin inline asm
	dp4a.s32.s32 %r4373, %r4374, %r4375, %r4369;
	// end inline asm
	// begin inline asm
	dp4a.s32.s32 %r4377, %r4378, %r4379, %r4373;
	// end inline asm
	ld.shared.u32 	%r4382, [%r5415+512];
	// begin inline asm
	{.reg .f16 low,high;
  mov.b32 {low,high},%r4382;
  cvt.f32.f16 %f779, low;}

	// end inline asm
	// begin inline asm
	{.reg .f16 low,high;
  mov.b32 {low,high},%r4382;
  cvt.f32.f16 %f780, high;}

	// end inline asm
	ld.shared.f32 	%f955, [%r5424];
	cvt.rn.f32.s32 	%f956, %r4377;
	mul.f32 	%f957, %f779, %f956;
	mul.f32 	%f958, %f780, 0f41000000;
	sub.f32 	%f959, %f957, %f958;
	fma.rn.f32 	%f1282, %f955, %f959, %f1282;
	ld.shared.u32 	%r4385, [%r5420+4096];
	ld.shared.u32 	%r4389, [%r5420+4112];
	ld.shared.u32 	%r4393, [%r5420+4100];
	ld.shared.u32 	%r4397, [%r5420+4116];
	ld.shared.u32 	%r4401, [%r5420+4104];
	ld.shared.u32 	%r4405, [%r5420+4120];
	ld.shared.u32 	%r4409, [%r5420+4108];
	ld.shared.u32 	%r4413, [%r5420+4124];
	ld.shared.u32 	%r5698, [%r5411+-8448];
	and.b32  	%r4384, %r5698, 252645135;
	shr.u32 	%r5699, %r5698, 4;
	and.b32  	%r4388, %r5699, 252645135;
	// begin inline asm
	dp4a.s32.s32 %r4383, %r4384, %r4385, %r5376;
	// end inline asm
	// begin inline asm
	dp4a.s32.s32 %r4387, %r4388, %r4389, %r4383;
	// end inline asm
	ld.shared.u32 	%r5700, [%r5411+-8444];
	and.b32  	%r4392, %r5700, 252645135;
	shr.u32 	%r5701, %r5700, 4;
	and.b32  	%r4396, %r5701, 252645135;
	// begin inline asm
	dp4a.s32.s32 %r4391, %r4392, %r4393, %r4387;
	// end inline asm
	// begin inline asm
	dp4a.s32.s32 %r4395, %r4396, %r4397, %r4391;
	// end inline asm
	ld.shared.u32 	%r5702, [%r5411+-8440];
	and.b32  	%r4400, %r5702, 252645135;
	shr.u32 	%r5703, %r5702, 4;
	and.b32  	%r4404, %r5703, 252645135;
	// begin inline asm
	dp4a.s32.s32 %r4399, %r4400, %r4401, %r4395;
	// end inline asm
	// begin inline asm
	dp4a.s32.s32 %r4403, %r4404, %r4405, %r4399;
	// end inline asm
	ld.shared.u32 	%r5704, [%r5411+-8436];
	and.b32  	%r4408, %r5704, 252645135;
	shr.u32 	%r5705, %r5704, 4;
	and.b32  	%r4412, %r5705, 252645135;
	// begin inline asm
	dp4a.s32.s32 %r4407, %r4408, %r4409, %r4403;
	// end inline asm
	// begin inline asm
	dp4a.s32.s32 %r4411, %r4412, %r4413, %r4407;
	// end inline asm
	ld.shared.f32 	%f960, [%r5435];
	cvt.rn.f32.s32 	%f961, %r4411;
	mul.f32 	%f962, %f779, %f961;
	sub.f32 	%f963, %f962, %f958;
	fma.rn.f32 	%f1266, %f960, %f963, %f1266;
	ld.shared.u32 	%r4417, [%r5420+4096];
	ld.shared.u32 	%r4421, [%r5420+4112];
	ld.shared.u32 	%r4425, [%r5420+4100];
	ld.shared.u32 	%r4429, [%r5420+4116];
	ld.shared.u32 	%r4433, [%r5420+4104];
	ld.shared.u32 	%r4437, [%r5420+4120];
	ld.shared.u32 	%r4441, [%r5420+4108];
	ld.shared.u32 	%r4445, [%r5420+4124];
	ld.shared.u32 	%r5706, [%r5411+-4224];
	and.b32  	%r4416, %r5706, 252645135;
	shr.u32 	%r5707, %r5706, 4;
	and.b32  	%r4420, %r5707, 252645135;
	// begin inline asm
	dp4a.s32.s32 %r4415, %r4416, %r4417, %r5376;
	// end inline asm
	// begin inline asm
	dp4a.s32.s32 %r4419, %r4420, %r4421, %r4415;
	// end inline asm
	ld.shared.u32 	%r5708, [%r5411+-4220];
	and.b32  	%r4424, %r5708, 252645135;
	shr.u32 	%r5709, %r5708, 4;
	and.b32  	%r4428, %r5709, 252645135;
	// begin inline asm
	dp4a.s32.s32 %r4423, %r4424, %r4425, %r4419;
	// end inline asm
	// begin inline asm
	dp4a.s32.s32 %r4427, %r4428, %r4429, %r4423;
	// end inline asm
	ld.shared.u32 	%r5710, [%r5411+-4216];
	and.b32  	%r4432, %r5710, 252645135;
	shr.u32 	%r5711, %r5710, 4;
	and.b32  	%r4436, %r5711, 252645135;
	// begin inline asm
	dp4a.s32.s32 %r4431, %r4432, %r4433, %r4427;
	// end inline asm
	// begin inline asm
	dp4a.s32.s32 %r4435, %r4436, %r4437, %r4431;
	// end inline asm
	ld.shared.u32 	%r5712, [%r5411+-4212];
	and.b32  	%r4440, %r5712, 252645135;
	shr.u32 	%r5713, %r5712, 4;
	and.b32  	%r4444, %r5713, 252645135;
	// begin inline asm
	dp4a.s32.s32 %r4439, %r4440, %r4441, %r4435;
	// end inline asm
	// begin inline asm
	dp4a.s32.s32 %r4443, %r4444, %r4445, %r4439;
	// end inline asm
	ld.shared.u32 	%r4448, [%r5415+512];
	// begin inline asm
	{.reg .f16 low,high;
  mov.b32 {low,high},%r4448;
  cvt.f32.f16 %f781, low;}

	// end inline asm
	// begin inline asm
	{.reg .f16 low,high;
  mov.b32 {low,high},%r4448;
  cvt.f32.f16 %f782, high;}

	// end inline asm
	ld.shared.f32 	%f964, [%r5446];
	cvt.rn.f32.s32 	%f965, %r4443;
	mul.f32 	%f966, %f781, %f965;
	mul.f32 	%f967, %f782, 0f41000000;
	sub.f32 	%f968, %f966, %f967;
	fma.rn.f32 	%f1250, %f964, %f968, %f1250;
	ld.shared.u32 	%r4451, [%r5420+4096];
	ld.shared.u32 	%r4455, [%r5420+4112];
	ld.shared.u32 	%r4459, [%r5420+4100];
	ld.shared.u32 	%r4463, [%r5420+4116];
	ld.shared.u32 	%r4467, [%r5420+4104];
	ld.shared.u32 	%r4471, [%r5420+4120];
	ld.shared.u32 	%r4475, [%r5420+4108];
	ld.shared.u32 	%r4479, [%r5420+4124];
	ld.shared.u32 	%r5714, [%r5411];
	and.b32  	%r4450, %r5714, 252645135;
	shr.u32 	%r5715, %r5714, 4;
	and.b32  	%r4454, %r5715, 252645135;
	// begin inline asm
	dp4a.s32.s32 %r4449, %r4450, %r4451, %r5376;
	// end inline asm
	// begin inline asm
	dp4a.s32.s32 %r4453, %r4454, %r4455, %r4449;
	// end inline asm
	ld.shared.u32 	%r5716, [%r5411+4];
	and.b32  	%r4458, %r5716, 252645135;
	shr.u32 	%r5717, %r5716, 4;
	and.b32  	%r4462, %r5717, 252645135;
	// begin inline asm
	dp4a.s32.s32 %r4457, %r4458, %r4459, %r4453;
	// end inline asm
	// begin inline asm
	dp4a.s32.s32 %r4461, %r4462, %r4463, %r4457;
	// end inline asm
	ld.shared.u32 	%r5718, [%r5411+8];
	and.b32  	%r4466, %r5718, 252645135;
	shr.u32 	%r5719, %r5718, 4;
	and.b32  	%r4470, %r5719, 252645135;
	// begin inline asm
	dp4a.s32.s32 %r4465, %r4466, %r4467, %r4461;
	// end inline asm
	// begin inline asm
	dp4a.s32.s32 %r4469, %r4470, %r4471, %r4465;
	// end inline asm
	ld.shared.u32 	%r5720, [%r5411+12];
	and.b32  	%r4474, %r5720, 252645135;
	shr.u32 	%r5721, %r5720, 4;
	and.b32  	%r4478, %r5721, 252645135;
	// begin inline asm
	dp4a.s32.s32 %r4473, %r4474, %r4475, %r4469;
	// end inline asm
	// begin inline asm
	dp4a.s32.s32 %r4477, %r4478, %r4479, %r4473;
	// end inline asm
	ld.shared.f32 	%f969, [%r5457];
	cvt.rn.f32.s32 	%f970, %r4477;
	mul.f32 	%f971, %f781, %f970;
	sub.f32 	%f972, %f971, %f967;
	fma.rn.f32 	%f1234, %f969, %f972, %f1234;
	ld.shared.u32 	%r4483, [%r5420+4608];
	ld.shared.u32 	%r4487, [%r5420+4624];
	ld.shared.u32 	%r4491, [%r5420+4612];
	ld.shared.u32 	%r4495, [%r5420+4628];
	ld.shared.u32 	%r4499, [%r5420+4616];
	ld.shared.u32 	%r4503, [%r5420+4632];
	ld.shared.u32 	%r4507, [%r5420+4620];
	ld.shared.u32 	%r4511, [%r5420+4636];
	ld.shared.u32 	%r5722, [%r5411+-12672];
	and.b32  	%r4482, %r5722, 252645135;
	shr.u32 	%r5723, %r5722, 4;
	and.b32  	%r4486, %r5723, 252645135;
	// begin inline asm
	dp4a.s32.s32 %r4481, %r4482, %r4483, %r5376;
	// end inline asm
	// begin inline asm
	dp4a.s32.s32 %r4485, %r4486, %r4487, %r4481;
	// end inline asm
	ld.shared.u32 	%r5724, [%r5411+-12668];
	and.b32  	%r4490, %r5724, 252645135;
	shr.u32 	%r5725, %r5724, 4;
	and.b32  	%r4494, %r5725, 252645135;
	// begin inline asm
	dp4a.s32.s32 %r4489, %r4490, %r4491, %r4485;
	// end inline asm
	// begin inline asm
	dp4a.s32.s32 %r4493, %r4494, %r4495, %r4489;
	// end inline asm
	ld.shared.u32 	%r5726, [%r5411+-12664];
	and.b32  	%r4498, %r5726, 252645135;
	shr.u32 	%r5727, %r5726, 4;
	and.b32  	%r4502, %r5727, 252645135;
	// begin inline asm
	dp4a.s32.s32 %r4497, %r4498, %r4499, %r4493;
	// end inline asm
	// begin inline asm
	dp4a.s32.s32 %r4501, %r4502, %r4503, %r4497;
	// end inline asm
	ld.shared.u32 	%r5728, [%r5411+-12660];
	and.b32  	%r4506, %r5728, 252645135;
	shr.u32 	%r5729, %r5728, 4;
	and.b32  	%r4510, %r5729, 252645135;
	// begin inline asm
	dp4a.s32.s32 %r4505, %r4506, %r4507, %r4501;
	// end inline asm
	// begin inline asm
	dp4a.s32.s32 %r4509, %r4510, %r4511, %r4505;
	// end inline asm
	ld.shared.u32 	%r4514, [%r5415+576];
	// begin inline asm
	{.reg .f16 low,high;
  mov.b32 {low,high},%r4514;
  cvt.f32.f16 %f783, low;}

	// end inline asm
	// begin inline asm
	{.reg .f16 low,high;
  mov.b32 {low,high},%r4514;
  cvt.f32.f16 %f784, high;}

	// end inline asm
	ld.shared.f32 	%f973, [%r5424];
	cvt.rn.f32.s32 	%f974, %r4509;
	mul.f32 	%f975, %f783, %f974;
	mul.f32 	%f976, %f784, 0f41000000;
	sub.f32 	%f977, %f975, %f976;
	fma.rn.f32 	%f1281, %f973, %f977, %f1281;
	ld.shared.u32 	%r4517, [%r5420+4608];
	ld.shared.u32 	%r4521, [%r5420+4624];
	ld.shared.u32 	%r4525, [%r5420+4612];
	ld.shared.u32 	%r4529, [%r5420+4628];
	ld.shared.u32 	%r4533, [%r5420+4616];
	ld.shared.u32 	%r4537, [%r5420+4632];
	ld.shared.u32 	%r4541, [%r5420+4620];
	ld.shared.u32 	%r4545, [%r5420+4636];
	ld.shared.u32 	%r5730, [%r5411+-8448];
	and.b32  	%r4516, %r5730, 252645135;
	shr.u32 	%r5731, %r5730, 4;
	and.b32  	%r4520, %r5731, 252645135;
	// begin inline asm
	dp4a.s32.s32 %r4515, %r4516, %r4517, %r5376;
	// end inline asm
	// begin inline asm
	dp4a.s32.s32 %r4519, %r4520, %r4521, %r4515;
	// end inline asm
	ld.shared.u32 	%r5732, [%r5411+-8444];
	and.b32  	%r4524, %r5732, 252645135;
	shr.u32 	%r5733, %r5732, 4;
	and.b32  	%r4528, %r5733, 252645135;
	// begin inline asm
	dp4a.s32.s32 %r4523, %r4524, %r4525, %r4519;
	// end inline asm
	// begin inline asm
	dp4a.s32.s32 %r4527, %r4528, %r4529, %r4523;
	// end inline asm
	ld.shared.u32 	%r5734, [%r5411+-8440];
	and.b32  	%r4532, %r5734, 252645135;
	shr.u32 	%r5735, %r5734, 4;
	and.b32  	%r4536, %r5735, 252645135;
	// begin inline asm
	dp4a.s32.s32 %r4531, %r4532, %r4533, %r4527;
	// end inline asm
	// begin inline asm
	dp4a.s32.s32 %r4535, %r4536, %r4537, %r4531;
	// end inline asm
	ld.shared.u32 	%r5736, [%r5411+-8436];
	and.b32  	%r4540, %r5736, 252645135;
	shr.u32 	%r5737, %r5736, 4;
	and.b32  	%r4544, %r5737, 252645135;
	// begin inline asm
	dp4a.s32.s32 %r4539, %r4540, %r4541, %r4535;
	// end inline asm
	// begin inline asm
	dp4a.s32.s32 %r4543, %r4544, %r4545, %r4539;
	// end inline asm
	ld.shared.f32 	%f978, [%r5435];
	cvt.rn.f32.s32 	%f979, %r4543;
	mul.f32 	%f980, %f783, %f979;
	sub.f32 	%f981, %f980, %f976;
	fma.rn.f32 	%f1265, %f978, %f981, %f1265;
	ld.shared.u32 	%r4549, [%r5420+4608];
	ld.shared.u32 	%r4553, [%r5420+4624];
	ld.shared.u32 	%r4557, [%r5420+4612];
	ld.shared.u32 	%r4561, [%r5420+4628];
	ld.shared.u32 	%r4565, [%r5420+4616];
	ld.shared.u32 	%r4569, [%r5420+4632];
	ld.shared.u32 	%r4573, [%r5420+4620];
	ld.shared.u32 	%r4577, [%r5420+4636];
	ld.shared.u32 	%r5738, [%r5411+-4224];
	and.b32  	%r4548, %r5738, 252645135;
	shr.u32 	%r5739, %r5738, 4;
	and.b32  	%r4552, %r5739, 252645135;
	// begin inline asm
	dp4a.s32.s32 %r4547, %r4548, %r4549, %r5376;
	// end inline asm
	// begin inline asm
	dp4a.s32.s32 %r4551, %r4552, %r4553, %r4547;
	// end inline asm
	ld.shared.u32 	%r5740, [%r5411+-4220];
	and.b32  	%r4556, %r5740, 252645135;
	shr.u32 	%r5741, %r5740, 4;
	and.b32  	%r4560, %r5741, 252645135;
	// begin inline asm
	dp4a.s32.s32 %r4555, %r4556, %r4557, %r4551;
	// end inline asm
	// begin inline asm
	dp4a.s32.s32 %r4559, %r4560, %r4561, %r4555;
	// end inline asm
	ld.shared.u32 	%r5742, [%r5411+-4216];
	and.b32  	%r4564, %r5742, 252645135;
	shr.u32 	%r5743, %r5742, 4;
	and.b32  	%r4568, %r5743, 252645135;
	// begin inline asm
	dp4a.s32.s32 %r4563, %r4564, %r4565, %r4559;
	// end inline asm
	// begin inline asm
	dp4a.s32.s32 %r4567, %r4568, %r4569, %r4563;
	// end inline asm
	ld.shared.u32 	%r5744, [%r5411+-4212];
	and.b32  	%r4572, %r5744, 252645135;
	shr.u32 	%r5745, %r5744, 4;
	and.b32  	%r4576, %r5745, 252645135;
	// begin inline asm
	dp4a.s32.s32 %r4571, %r4572, %r4573, %r4567;
	// end inline asm
	// begin inline asm
	dp4a.s32.s32 %r4575, %r4576, %r4577, %r4571;
	// end inline asm
	ld.shared.u32 	%r4580, [%r5415+576];
	// begin inline asm
	{.reg .f16 low,high;
  mov.b32 {low,high},%r4580;
  cvt.f32.f16 %f785, low;}

	// end inline asm
	// begin inline asm
	{.reg .f16 low,high;
  mov.b32 {low,high},%r4580;
  cvt.f32.f16 %f786, high;}

	// end inline asm
	ld.shared.f32 	%f982, [%r5446];
	cvt.rn.f32.s32 	%f983, %r4575;
	mul.f32 	%f984, %f785, %f983;
	mul.f32 	%f985, %f786, 0f41000000;
	sub.f32 	%f986, %f984, %f985;
	fma.rn.f32 	%f1249, %f982, %f986, %f1249;
	ld.shared.u32 	%r4583, [%r5420+4608];
	ld.shared.u32 	%r4587, [%r5420+4624];
	ld.shared.u32 	%r4591, [%r5420+4612];
	ld.shared.u32 	%r4595, [%r5420+4628];
	ld.shared.u32 	%r4599, [%r5420+4616];
	ld.shared.u32 	%r4603, [%r5420+4632];
	ld.shared.u32 	%r4607, [%r5420+4620];
	ld.shared.u32 	%r4611, [%r5420+4636];
	ld.shared.u32 	%r5746, [%r5411];
	and.b32  	%r4582, %r5746, 252645135;
	shr.u32 	%r5747, %r5746, 4;
	and.b32  	%r4586, %r5747, 252645135;
	// begin inline asm
	dp4a.s32.s32 %r4581, %r4582, %r4583, %r5376;
	// end inline asm
	// begin inline asm
	dp4a.s32.s32 %r4585, %r4586, %r4587, %r4581;
	// end inline asm
	ld.shared.u32 	%r5748, [%r5411+4];
	and.b32  	%r4590, %r5748, 252645135;
	shr.u32 	%r5749, %r5748, 4;
	and.b32  	%r4594, %r5749, 252645135;
	// begin inline asm
	dp4a.s32.s32 %r4589, %r4590, %r4591, %r4585;
	// end inline asm
	// begin inline asm
	dp4a.s32.s32 %r4593, %r4594, %r4595, %r4589;
	// end inline asm
	ld.shared.u32 	%r5750, [%r5411+8];
	and.b32  	%r4598, %r5750, 252645135;
	shr.u32 	%r5751, %r5750, 4;
	and.b32  	%r4602, %r5751, 252645135;
	// begin inline asm
	dp4a.s32.s32 %r4597, %r4598, %r4599, %r4593;
	// end inline asm
	// begin inline asm
	dp4a.s32.s32 %r4601, %r4602, %r4603, %r4597;
	// end inline asm
	ld.shared.u32 	%r5752, [%r5411+12];
	and.b32  	%r4606, %r5752, 252645135;
	shr.u32 	%r5753, %r5752, 4;
	and.b32  	%r4610, %r5753, 252645135;
	// begin inline asm
	dp4a.s32.s32 %r4605, %r4606, %r4607, %r4601;
	// end inline asm
	// begin inline asm
	dp4a.s32.s32 %r4609, %r4610, %r4611, %r4605;
	// end inline asm
	ld.shared.f32 	%f987, [%r5457];
	cvt.rn.f32.s32 	%f988, %r4609;
	mul.f32 	%f989, %f785, %f988;
	sub.f32 	%f990, %f989, %f985;
	fma.rn.f32 	%f1233, %f987, %f990, %f1233;
	ld.shared.u32 	%r4615, [%r5420+5120];
	ld.shared.u32 	%r4619, [%r5420+5136];
	ld.shared.u32 	%r4623, [%r5420+5124];
	ld.shared.u32 	%r4627, [%r5420+5140];
	ld.shared.u32 	%r4631, [%r5420+5128];
	ld.shared.u32 	%r4635, [%r5420+5144];
	ld.shared.u32 	%r4639, [%r5420+5132];
	ld.shared.u32 	%r4643, [%r5420+5148];
	ld.shared.u32 	%r5754, [%r5411+-12672];
	and.b32  	%r4614, %r5754, 252645135;
	shr.u32 	%r5755, %r5754, 4;
	and.b32  	%r4618, %r5755, 252645135;
	// begin inline asm
	dp4a.s32.s32 %r4613, %r4614, %r4615, %r5376;
	// end inline asm
	// begin inline asm
	dp4a.s32.s32 %r4617, %r4618, %r4619, %r4613;
	// end inline asm
	ld.shared.u32 	%r5756, [%r5411+-12668];
	and.b32  	%r4622, %r5756, 252645135;
	shr.u32 	%r5757, %r5756, 4;
	and.b32  	%r4626, %r5757, 252645135;
	// begin inline asm
	dp4a.s32.s32 %r4621, %r4622, %r4623, %r4617;
	// end inline asm
	// begin inline asm
	dp4a.s32.s32 %r4625, %r4626, %r4627, %r4621;
	// end inline asm
	ld.shared.u32 	%r5758, [%r5411+-12664];
	and.b32  	%r4630, %r5758, 252645135;
	shr.u32 	%r5759, %r5758, 4;
	and.b32  	%r4634, %r5759, 252645135;
	// begin inline asm
	dp4a.s32.s32 %r4629, %r4630, %r4631, %r4625;
	// end inline asm
	// begin inline asm
	dp4a.s32.s32 %r4633, %r4634, %r4635, %r4629;
	// end inline asm
	ld.shared.u32 	%r5760, [%r5411+-12660];
	and.b32  	%r4638, %r5760, 252645135;
	shr.u32 	%r5761, %r5760, 4;
	and.b32  	%r4642, %r5761, 252645135;
	// begin inline asm
	dp4a.s32.s32 %r4637, %r4638, %r4639, %r4633;
	// end inline asm
	// begin inline asm
	dp4a.s32.s32 %r4641, %r4642, %r4643, %r4637;
	// end inline asm
	ld.shared.u32 	%r4646, [%r5415+640];
	// begin inline asm
	{.reg .f16 low,high;
  mov.b32 {low,high},%r4646;
  cvt.f32.f16 %f787, low;}

	// end inline asm
	// begin inline asm
	{.reg .f16 low,high;
  mov.b32 {low,high},%r4646;
  cvt.f32.f16 %f788, high;}

	// end inline asm
	ld.shared.f32 	%f991, [%r5424];
	cvt.rn.f32.s32 	%f992, %r4641;
	mul.f32 	%f993, %f787, %f992;
	mul.f32 	%f994, %f788, 0f41000000;
	sub.f32 	%f995, %f993, %f994;
	fma.rn.f32 	%f1280, %f991, %f995, %f1280;
	ld.shared.u32 	%r4649, [%r5420+5120];
	ld.shared.u32 	%r4653, [%r5420+5136];
	ld.shared.u32 	%r4657, [%r5420+5124];
	ld.shared.u32 	%r4661, [%r5420+5140];
	ld.shared.u32 	%r4665, [%r5420+5128];
	ld.shared.u32 	%r4669, [%r5420+5144];
	ld.shared.u32 	%r4673, [%r5420+5132];
	ld.shared.u32 	%r4677, [%r5420+5148];
	ld.shared.u32 	%r5762, [%r5411+-8448];
	and.b32  	%r4648, %r5762, 252645135;
	shr.u32 	%r5763, %r5762, 4;
	and.b32  	%r4652, %r5763, 252645135;
	// begin inline asm
	dp4a.s32.s32 %r4647, %r4648, %r4649, %r5376;
	// end inline asm
	// begin inline asm
	dp4a.s32.s32 %r4651, %r4652, %r4653, %r4647;
	// end inline asm
	ld.shared.u32 	%r5764, [%r5411+-8444];
	and.b32  	%r4656, %r5764, 252645135;
	shr.u32 	%r5765, %r5764, 4;
	and.b32  	%r4660, %r5765, 252645135;
	// begin inline asm
	dp4a.s32.s32 %r4655, %r4656, %r4657, %r4651;
	// end inline asm
	// begin inline asm
	dp4a.s32.s32 %r4659, %r4660, %r4661, %r4655;
	// end inline asm
	ld.shared.u32 	%r5766, [%r5411+-8440];
	and.b32  	%r4664, %r5766, 252645135;
	shr.u32 	%r5767, %r5766, 4;
	and.b32  	%r4668, %r5767, 252645135;
	// begin inline asm
	dp4a.s32.s32 %r4663, %r4664, %r4665, %r4659;
	// end inline asm
	// begin inline asm
	dp4a.s32.s32 %r4667, %r4668, %r4669, %r4663;
	// end inline asm
	ld.shared.u32 	%r5768, [%r5411+-8436];
	and.b32  	%r4672, %r5768, 252645135;
	shr.u32 	%r5769, %r5768, 4;
	and.b32  	%r4676, %r5769, 252645135;
	// begin inline asm
	dp4a.s32.s32 %r4671, %r4672, %r4673, %r4667;
	// end inline asm
	// begin inline asm
	dp4a.s32.s32 %r4675, %r4676, %r4677, %r4671;
	// end inline asm
	ld.shared.f32 	%f996, [%r5435];
	cvt.rn.f32.s32 	%f997, %r4675;
	mul.f32 	%f998, %f787, %f997;
	sub.f32 	%f999, %f998, %f994;
	fma.rn.f32 	%f1264, %f996, %f999, %f1264;
	ld.shared.u32 	%r4681, [%r5420+5120];
	ld.shared.u32 	%r4685, [%r5420+5136];
	ld.shared.u32 	%r4689, [%r5420+5124];
	ld.shared.u32 	%r4693, [%r5420+5140];
	ld.shared.u32 	%r4697, [%r5420+5128];
	ld.shared.u32 	%r4701, [%r5420+5144];
	ld.shared.u32 	%r4705, [%r5420+5132];
	ld.shared.u32 	%r4709, [%r5420+5148];
	ld.shared.u32 	%r5770, [%r5411+-4224];
	and.b32  	%r4680, %r5770, 252645135;
	shr.u32 	%r5771, %r5770, 4;
	and.b32  	%r4684, %r5771, 252645135;
	// begin inline asm
	dp4a.s32.s32 %r4679, %r4680, %r4681, %r5376;
	// end inline asm
	// begin inline asm
	dp4a.s32.s32 %r4683, %r4684, %r4685, %r4679;
	// end inline asm
	ld.shared.u32 	%r5772, [%r5411+-4220];
	and.b32  	%r4688, %r5772, 252645135;
	shr.u32 	%r5773, %r5772, 4;
	and.b32  	%r4692, %r5773, 252645135;
	// begin inline asm
	dp4a.s32.s32 %r4687, %r4688, %r4689, %r4683;
	// end inline asm
	// begin inline asm
	dp4a.s32.s32 %r4691, %r4692, %r4693, %r4687;
	// end inline asm
	ld.shared.u32 	%r5774, [%r5411+-4216];
	and.b32  	%r4696, %r5774, 252645135;
	shr.u32 	%r5775, %r5774, 4;
	and.b32  	%r4700, %r5775, 252645135;
	// begin inline asm
	dp4a.s32.s32 %r4695, %r4696, %r4697, %r4691;
	// end inline asm
	// begin inline asm
	dp4a.s32.s32 %r4699, %r4700, %r4701, %r4695;
	// end inline asm
	ld.shared.u32 	%r5776, [%r5411+-4212];
	and.b32  	%r4704, %r5776, 252645135;
	shr.u32 	%r5777, %r5776, 4;
	and.b32  	%r4708, %r5777, 252645135;
	// begin inline asm
	dp4a.s32.s32 %r4703, %r4704, %r4705, %r4699;
	// end inline asm
	// begin inline asm
	dp4a.s32.s32 %r4707, %r4708, %r4709, %r4703;
	// end inline asm
	ld.shared.u32 	%r4712, [%r5415+640];
	// begin inline asm
	{.reg .f16 low,high;
  mov.b32 {low,high},%r4712;
  cvt.f32.f16 %f789, low;}

	// end inline asm
	// begin inline asm
	{.reg .f16 low,high;
  mov.b32 {low,high},%r4712;
  cvt.f32.f16 %f790, high;}

	// end inline asm
	ld.shared.f32 	%f1000, [%r5446];
	cvt.rn.f32.s32 	%f1001, %r4707;
	mul.f32 	%f1002, %f789, %f1001;
	mul.f32 	%f1003, %f790, 0f41000000;
	sub.f32 	%f1004, %f1002, %f1003;
	fma.rn.f32 	%f1248, %f1000, %f1004, %f1248;
	ld.shared.u32 	%r4715, [%r5420+5120];
	ld.shared.u32 	%r4719, [%r5420+5136];
	ld.shared.u32 	%r4723, [%r5420+5124];
	ld.shared.u32 	%r4727, [%r5420+5140];
	ld.shared.u32 	%r4731, [%r5420+5128];
	ld.shared.u32 	%r4735, [%r5420+5144];
	ld.shared.u32 	%r4739, [%r5420+5132];
	ld.shared.u32 	%r4743, [%r5420+5148];
	ld.shared.u32 	%r5778, [%r5411];
	and.b32  	%r4714, %r5778, 252645135;
	shr.u32 	%r5779, %r5778, 4;
	and.b32  	%r4718, %r5779, 252645135;
	// begin inline asm
	dp4a.s32.s32 %r4713, %r4714, %r4715, %r5376;
	// end inline asm
	// begin inline asm
	dp4a.s32.s32 %r4717, %r4718, %r4719, %r4713;
	// end inline asm
	ld.shared.u32 	%r5780, [%r5411+4];
	and.b32  	%r4722, %r5780, 252645135;
	shr.u32 	%r5781, %r5780, 4;
	and.b32  	%r4726, %r5781, 252645135;
	// begin inline asm
	dp4a.s32.s32 %r4721, %r4722, %r4723, %r4717;
	// end inline asm
	// begin inline asm
	dp4a.s32.s32 %r4725, %r4726, %r4727, %r4721;
	// end inline asm
	ld.shared.u32 	%r5782, [%r5411+8];
	and.b32  	%r4730, %r5782, 252645135;
	shr.u32 	%r5783, %r5782, 4;
	and.b32  	%r4734, %r5783, 252645135;
	// begin inline asm
	dp4a.s32.s32 %r4729, %r4730, %r4731, %r4725;
	// end inline asm
	// begin inline asm
	dp4a.s32.s32 %r4733, %r4734, %r4735, %r4729;
	// end inline asm
	ld.shared.u32 	%r5784, [%r5411+12];
	and.b32  	%r4738, %r5784, 252645135;
	shr.u32 	%r5785, %r5784, 4;
	and.b32  	%r4742, %r5785, 252645135;
	// begin inline asm
	dp4a.s32.s32 %r4737, %r4738, %r4739, %r4733;
	// end inline asm
	// begin inline asm
	dp4a.s32.s32 %r4741, %r4742, %r4743, %r4737;
	// end inline asm
	ld.shared.f32 	%f1005, [%r5457];
	cvt.rn.f32.s32 	%f1006, %r4741;
	mul.f32 	%f1007, %f789, %f1006;
	sub.f32 	%f1008, %f1007, %f1003;
	fma.rn.f32 	%f1232, %f1005, %f1008, %f1232;
	ld.shared.u32 	%r4747, [%r5420+5632];
	ld.shared.u32 	%r4751, [%r5420+5648];
	ld.shared.u32 	%r4755, [%r5420+5636];
	ld.shared.u32 	%r4759, [%r5420+5652];
	ld.shared.u32 	%r4763, [%r5420+5640];
	ld.shared.u32 	%r4767, [%r5420+5656];
	ld.shared.u32 	%r4771, [%r5420+5644];
	ld.shared.u32 	%r4775, [%r5420+5660];
	ld.shared.u32 	%r5786, [%r5411+-12672];
	and.b32  	%r4746, %r5786, 252645135;
	shr.u32 	%r5787, %r5786, 4;
	and.b32  	%r4750, %r5787, 252645135;
	// begin inline asm
	dp4a.s32.s32 %r4745, %r4746, %r4747, %r5376;
	// end inline asm
	// begin inline asm
	dp4a.s32.s32 %r4749, %r4750, %r4751, %r4745;
	// end inline asm
	ld.shared.u32 	%r5788, [%r5411+-12668];
	and.b32  	%r4754, %r5788, 252645135;
	shr.u32 	%r5789, %r5788, 4;
	and.b32  	%r4758, %r5789, 252645135;
	// begin inline asm
	dp4a.s32.s32 %r4753, %r4754, %r4755, %r4749;
	// end inline asm
	// begin inline asm
	dp4a.s32.s32 %r4757, %r4758, %r4759, %r4753;
	// end inline asm
	ld.shared.u32 	%r5790, [%r5411+-12664];
	and.b32  	%r4762, %r5790, 252645135;
	shr.u32 	%r5791, %r5790, 4;
	and.b32  	%r4766, %r5791, 252645135;
	// begin inline asm
	dp4a.s32.s32 %r4761, %r4762, %r4763, %r4757;
	// end inline asm
	// begin inline asm
	dp4a.s32.s32 %r4765, %r4766, %r4767, %r4761;
	// end inline asm
	ld.shared.u32 	%r5792, [%r5411+-12660];
	and.b32  	%r4770, %r5792, 252645135;
	shr.u32 	%r5793, %r5792, 4;
	and.b32  	%r4774, %r5793, 252645135;
	// begin inline asm
	dp4a.s32.s32 %r4769, %r4770, %r4771, %r4765;
	// end inline asm
	// begin inline asm
	dp4a.s32.s32 %r4773, %r4774, %r4775, %r4769;
	// end inline asm
	ld.shared.u32 	%r4778, [%r5415+704];
	// begin inline asm
	{.reg .f16 low,high;
  mov.b32 {low,high},%r4778;
  cvt.f32.f16 %f791, low;}

	// end inline asm
	// begin inline asm
	{.reg .f16 low,high;
  mov.b32 {low,high},%r4778;
  cvt.f32.f16 %f792, high;}

	// end inline asm
	ld.shared.f32 	%f1009, [%r5424];
	cvt.rn.f32.s32 	%f1010, %r4773;
	mul.f32 	%f1011, %f791, %f1010;
	mul.f32 	%f1012, %f792, 0f41000000;
	sub.f32 	%f1013, %f1011, %f1012;
	fma.rn.f32 	%f1279, %f1009, %f1013, %f1279;
	ld.shared.u32 	%r4781, [%r5420+5632];
	ld.shared.u32 	%r4785, [%r5420+5648];
	ld.shared.u32 	%r4789, [%r5420+5636];
	ld.shared.u32 	%r4793, [%r5420+5652];
	ld.shared.u32 	%r4797, [%r5420+5640];
	ld.shared.u32 	%r4801, [%r5420+5656];
	ld.shared.u32 	%r4805, [%r5420+5644];
	ld.shared.u32 	%r4809, [%r5420+5660];
	ld.shared.u32 	%r5794, [%r5411+-8448];
	and.b32  	%r4780, %r5794, 252645135;
	shr.u32 	%r5795, %r5794, 4;
	and.b32  	%r4784, %r5795, 252645135;
	// begin inline asm
	dp4a.s32.s32 %r4779, %r4780, %r4781, %r5376;
	// end inline asm
	// begin inline asm
	dp4a.s32.s32 %r4783, %r4784, %r4785, %r4779;
	// end inline asm
	ld.shared.u32 	%r5796, [%r5411+-8444];
	and.b32  	%r4788, %r5796, 252645135;
	shr.u32 	%r5797, %r5796, 4;
	and.b32  	%r4792, %r5797, 252645135;
	// begin inline asm
	dp4a.s32.s32 %r4787, %r4788, %r4789, %r4783;
	// end inline asm
	// begin inline asm
	dp4a.s32.s32 %r4791, %r4792, %r4793, %r4787;
	// end inline asm
	ld.shared.u32 	%r5798, [%r5411+-8440];
	and.b32  	%r4796, %r5798, 252645135;
	shr.u32 	%r5799, %r5798, 4;
	and.b32  	%r4800, %r5799, 252645135;
	// begin inline asm
	dp4a.s32.s32 %r4795, %r4796, %r4797, %r4791;
	// end inline asm
	// begin inline asm
	dp4a.s32.s32 %r4799, %r4800, %r4801, %r4795;
	// end inline asm
	ld.shared.u32 	%r5800, [%r5411+-8436];
	and.b32  	%r4804, %r5800, 252645135;
	shr.u32 	%r5801, %r5800, 4;
	and.b32  	%r4808, %r5801, 252645135;
	// begin inline asm
	dp4a.s32.s32 %r4803, %r4804, %r4805, %r4799;
	// end inline asm
	// begin inline asm
	dp4a.s32.s32 %r4807, %r4808, %r4809, %r4803;
	// end inline asm
	ld.shared.f32 	%f1014, [%r5435];
	cvt.rn.f32.s32 	%f1015, %r4807;
	mul.f32 	%f1016, %f791, %f1015;
	sub.f32 	%f1017, %f1016, %f1012;
	fma.rn.f32 	%f1263, %f1014, %f1017, %f1263;
	ld.shared.u32 	%r4813, [%r5420+5632];
	ld.shared.u32 	%r4817, [%r5420+5648];
	ld.shared.u32 	%r4821, [%r5420+5636];
	ld.shared.u32 	%r4825, [%r5420+5652];
	ld.shared.u32 	%r4829, [%r5420+5640];
	ld.shared.u32 	%r4833, [%r5420+5656];
	ld.shared.u32 	%r4837, [%r5420+5644];
	ld.shared.u32 	%r4841, [%r5420+5660];
	ld.shared.u32 	%r5802, [%r5411+-4224];
	and.b32  	%r4812, %r5802, 252645135;
	shr.u32 	%r5803, %r5802, 4;
	and.b32  	%r4816, %r5803, 252645135;
	// begin inline asm
	dp4a.s32.s32 %r4811, %r4812, %r4813, %r5376;
	// end inline asm
	// begin inline asm
	dp4a.s32.s32 %r4815, %r4816, %r4817, %r4811;
	// end inline asm
	ld.shared.u32 	%r5804, [%r5411+-4220];
	and.b32  	%r4820, %r5804, 252645135;
	shr.u32 	%r5805, %r5804, 4;
	and.b32  	%r4824, %r5805, 252645135;
	// begin inline asm
	dp4a.s32.s32 %r4819, %r4820, %r4821, %r4815;
	// end inline asm
	// begin inline asm
	dp4a.s32.s32 %r4823, %r4824, %r4825, %r4819;
	// end inline asm
	ld.shared.u32 	%r5806, [%r5411+-4216];
	and.b32  	%r4828, %r5806, 252645135;
	shr.u32 	%r5807, %r5806, 4;
	and.b32  	%r4832, %r5807, 252645135;
	// begin inline asm
	dp4a.s32.s32 %r4827, %r4828, %r4829, %r4823;
	// end inline asm
	// begin inline asm
	dp4a.s32.s32 %r4831, %r4832, %r4833, %r4827;
	// end inline asm
	ld.shared.u32 	%r5808, [%r5411+-4212];
	and.b32  	%r4836, %r5808, 252645135;
	shr.u32 	%r5809, %r5808, 4;
	and.b32  	%r4840, %r5809, 252645135;
	// begin inline asm
	dp4a.s32.s32 %r4835, %r4836, %r4837, %r4831;
	// end inline asm
	// begin inline asm
	dp4a.s32.s32 %r4839, %r4840, %r4841, %r4835;
	// end inline asm
	ld.shared.u32 	%r4844, [%r5415+704];
	// begin inline asm
	{.reg .f16 low,high;
  mov.b32 {low,high},%r4844;
  cvt.f32.f16 %f793, low;}

	// end inline asm
	// begin inline asm
	{.reg .f16 low,high;
  mov.b32 {low,high},%r4844;
  cvt.f32.f16 %f794, high;}

	// end inline asm
	ld.shared.f32 	%f1018, [%r5446];
	cvt.rn.f32.s32 	%f1019, %r4839;
	mul.f32 	%f1020, %f793, %f1019;
	mul.f32 	%f1021, %f794, 0f41000000;
	sub.f32 	%f1022, %f1020, %f1021;
	fma.rn.f32 	%f1247, %f1018, %f1022, %f1247;
	ld.shared.u32 	%r4847, [%r5420+5632];
	ld.shared.u32 	%r4851, [%r5420+5648];
	ld.shared.u32 	%r4855, [%r5420+5636];
	ld.shared.u32 	%r4859, [%r5420+5652];
	ld.shared.u32 	%r4863, [%r5420+5640];
	ld.shared.u32 	%r4867, [%r5420+5656];
	ld.shared.u32 	%r4871, [%r5420+5644];
	ld.shared.u32 	%r4875, [%r5420+5660];
	ld.shared.u32 	%r5810, [%r5411];
	and.b32  	%r4846, %r5810, 252645135;
	shr.u32 	%r5811, %r5810, 4;
	and.b32  	%r4850, %r5811, 252645135;
	// begin inline asm
	dp4a.s32.s32 %r4845, %r4846, %r4847, %r5376;
	// end inline asm
	// begin inline asm
	dp4a.s32.s32 %r4849, %r4850, %r4851, %r4845;
	// end inline asm
	ld.shared.u32 	%r5812, [%r5411+4];
	and.b32  	%r4854, %r5812, 252645135;
	shr.u32 	%r5813, %r5812, 4;
	and.b32  	%r4858, %r5813, 252645135;
	// begin inline asm
	dp4a.s32.s32 %r4853, %r4854, %r4855, %r4849;
	// end inline asm
	// begin inline asm
	dp4a.s32.s32 %r4857, %r4858, %r4859, %r4853;
	// end inline asm
	ld.shared.u32 	%r5814, [%r5411+8];
	and.b32  	%r4862, %r5814, 252645135;
	shr.u32 	%r5815, %r5814, 4;
	and.b32  	%r4866, %r5815, 252645135;
	// begin inline asm
	dp4a.s32.s32 %r4861, %r4862, %r4863, %r4857;
	// end inline asm
	// begin inline asm
	dp4a.s32.s32 %r4865, %r4866, %r4867, %r4861;
	// end inline asm
	ld.shared.u32 	%r5816, [%r5411+12];
	and.b32  	%r4870, %r5816, 252645135;
	shr.u32 	%r5817, %r5816, 4;
	and.b32  	%r4874, %r5817, 252645135;
	// begin inline asm
	dp4a.s32.s32 %r4869, %r4870, %r4871, %r4865;
	// end inline asm
	// begin inline asm
	dp4a.s32.s32 %r4873, %r4874, %r4875, %r4869;
	// end inline asm
	ld.shared.f32 	%f1023, [%r5457];
	cvt.rn.f32.s32 	%f1024, %r4873;
	mul.f32 	%f1025, %f793, %f1024;
	sub.f32 	%f1026, %f1025, %f1021;
	fma.rn.f32 	%f1231, %f1023, %f1026, %f1231;
	ld.shared.u32 	%r4879, [%r5420+6144];
	ld.shared.u32 	%r4883, [%r5420+6160];
	ld.shared.u32 	%r4887, [%r5420+6148];
	ld.shared.u32 	%r4891, [%r5420+6164];
	ld.shared.u32 	%r4895, [%r5420+6152];
	ld.shared.u32 	%r4899, [%r5420+6168];
	ld.shared.u32 	%r4903, [%r5420+6156];
	ld.shared.u32 	%r4907, [%r5420+6172];
	ld.shared.u32 	%r5818, [%r5411+-12672];
	and.b32  	%r4878, %r5818, 252645135;
	shr.u32 	%r5819, %r5818, 4;
	and.b32  	%r4882, %r5819, 252645135;
	// begin inline asm
	dp4a.s32.s32 %r4877, %r4878, %r4879, %r5376;
	// end inline asm
	// begin inline asm
	dp4a.s32.s32 %r4881, %r4882, %r4883, %r4877;
	// end inline asm
	ld.shared.u32 	%r5820, [%r5411+-12668];
	and.b32  	%r4886, %r5820, 252645135;
	shr.u32 	%r5821, %r5820, 4;
	and.b32  	%r4890, %r5821, 252645135;
	// begin inline asm
	dp4a.s32.s32 %r4885, %r4886, %r4887, %r4881;
	// end inline asm
	// begin inline asm
	dp4a.s32.s32 %r4889, %r4890, %r4891, %r4885;
	// end inline asm
	ld.shared.u32 	%r5822, [%r5411+-12664];
	and.b32  	%r4894, %r5822, 252645135;
	shr.u32 	%r5823, %r5822, 4;
	and.b32  	%r4898, %r5823, 252645135;
	// begin inline asm
	dp4a.s32.s32 %r4893, %r4894, %r4895, %r4889;
	// end inline asm
	// begin inline asm
	dp4a.s32.s32 %r4897, %r4898, %r4899, %r4893;
	// end inline asm
	ld.shared.u32 	%r5824, [%r5411+-12660];
	and.b32  	%r4902, %r5824, 252645135;
	shr.u32 	%r5825, %r5824, 4;
	and.b32  	%r4906, %r5825, 252645135;
	// begin inline asm
	dp4a.s32.s32 %r4901, %r4902, %r4903, %r4897;
	// end inline asm
	// begin inline asm
	dp4a.s32.s32 %r4905, %r4906, %r4907, %r4901;
	// end inline asm
	ld.shared.u32 	%r4910, [%r5415+768];
	// begin inline asm
	{.reg .f16 low,high;
  mov.b32 {low,high},%r4910;
  cvt.f32.f16 %f795, low;}

	// end inline asm
	// begin inline asm
	{.reg .f16 low,high;
  mov.b32 {low,high},%r4910;
  cvt.f32.f16 %f796, high;}

	// end inline asm
	ld.shared.f32 	%f1027, [%r5424];
	cvt.rn.f32.s32 	%f1028, %r4905;
	mul.f32 	%f1029, %f795, %f1028;
	mul.f32 	%f1030, %f796, 0f41000000;
	sub.f32 	%f1031, %f1029, %f1030;
	fma.rn.f32 	%f1278, %f1027, %f1031, %f1278;
	ld.shared.u32 	%r4913, [%r5420+6144];
	ld.shared.u32 	%r4917, [%r5420+6160];
	ld.shared.u32 	%r4921, [%r5420+6148];
	ld.shared.u32 	%r4925, [%r5420+6164];
	ld.shared.u32 	%r4929, [%r5420+6152];
	ld.shared.u32 	%r4933, [%r5420+6168];
	ld.shared.u32 	%r4937, [%r5420+6156];
	ld.shared.u32 	%r4941, [%r5420+6172];
	ld.shared.u32 	%r5826, [%r5411+-8448];
	and.b32  	%r4912, %r5826, 252645135;
	shr.u32 	%r5827, %r5826, 4;
	and.b32  	%r4916, %r5827, 252645135;
	// begin inline asm
	dp4a.s32.s32 %r4911, %r4912, %r4913, %r5376;
	// end inline asm
	// begin inline asm
	dp4a.s32.s32 %r4915, %r4916, %r4917, %r4911;
	// end inline asm
	ld.shared.u32 	%r5828, [%r5411+-8444];
	and.b32  	%r4920, %r5828, 252645135;
	shr.u32 	%r5829, %r5828, 4;
	and.b32  	%r4924, %r5829, 252645135;
	// begin inline asm
	dp4a.s32.s32 %r4919, %r4920, %r4921, %r4915;
	// end inline asm
	// begin inline asm
	dp4a.s32.s32 %r4923, %r4924, %r4925, %r4919;
	// end inline asm
	ld.shared.u32 	%r5830, [%r5411+-8440];
	and.b32  	%r4928, %r5830, 252645135;
	shr.u32 	%r5831, %r5830, 4;
	and.b32  	%r4932, %r5831, 252645135;
	// begin inline asm
	dp4a.s32.s32 %r4927, %r4928, %r4929, %r4923;
	// end inline asm
	// begin inline asm
	dp4a.s32.s32 %r4931, %r4932, %r4933, %r4927;
	// end inline asm
	ld.shared.u32 	%r5832, [%r5411+-8436];
	and.b32  	%r4936, %r5832, 252645135;
	shr.u32 	%r5833, %r5832, 4;
	and.b32  	%r4940, %r5833, 252645135;
	// begin inline asm
	dp4a.s32.s32 %r4935, %r4936, %r4937, %r4931;
	// end inline asm
	// begin inline asm
	dp4a.s32.s32 %r4939, %r4940, %r4941, %r4935;
	// end inline asm
	ld.shared.f32 	%f1032, [%r5435];
	cvt.rn.f32.s32 	%f1033, %r4939;
	mul.f32 	%f1034, %f795, %f1033;
	sub.f32 	%f1035, %f1034, %f1030;
	fma.rn.f32 	%f1262, %f1032, %f1035, %f1262;
	ld.shared.u32 	%r4945, [%r5420+6144];
	ld.shared.u32 	%r4949, [%r5420+6160];
	ld.shared.u32 	%r4953, [%r5420+6148];
	ld.shared.u32 	%r4957, [%r5420+6164];
	ld.shared.u32 	%r4961, [%r5420+6152];
	ld.shared.u32 	%r4965, [%r5420+6168];
	ld.shared.u32 	%r4969, [%r5420+6156];
	ld.shared.u32 	%r4973, [%r5420+6172];
	ld.shared.u32 	%r5834, [%r5411+-4224];
	and.b32  	%r4944, %r5834, 252645135;
	shr.u32 	%r5835, %r5834, 4;
	and.b32  	%r4948, %r5835, 252645135;
	// begin inline asm
	dp4a.s32.s32 %r4943, %r4944, %r4945, %r5376;
	// end inline asm
	// begin inline asm
	dp4a.s32.s32 %r4947, %r4948, %r4949, %r4943;
	// end inline asm
	ld.shared.u32 	%r5836, [%r5411+-4220];
	and.b32  	%r4952, %r5836, 252645135;
	shr.u32 	%r5837, %r5836, 4;
	and.b32  	%r4956, %r5837, 252645135;
	// begin inline asm
	dp4a.s32.s32 %r4951, %r4952, %r4953, %r4947;
	// end inline asm
	// begin inline asm
	dp4a.s32.s32 %r4955, %r4956, %r4957, %r4951;
	// end inline asm
	ld.shared.u32 	%r5838, [%r5411+-4216];
	and.b32  	%r4960, %r5838, 252645135;
	shr.u32 	%r5839, %r5838, 4;
	and.b32  	%r4964, %r5839, 252645135;
	// begin inline asm
	dp4a.s32.s32 %r4959, %r4960, %r4961, %r4955;
	// end inline asm
	// begin inline asm
	dp4a.s32.s32 %r4963, %r4964, %r4965, %r4959;
	// end inline asm
	ld.shared.u32 	%r5840, [%r5411+-4212];
	and.b32  	%r4968, %r5840, 252645135;
	shr.u32 	%r5841, %r5840, 4;
	and.b32  	%r4972, %r5841, 252645135;
	// begin inline asm
	dp4a.s32.s32 %r4967, %r4968, %r4969, %r4963;
	// end inline asm
	// begin inline asm
	dp4a.s32.s32 %r4971, %r4972, %r4973, %r4967;
	// end inline asm
	ld.shared.u32 	%r4976, [%r5415+768];
	// begin inline asm
	{.reg .f16 low,high;
  mov.b32 {low,high},%r4976;
  cvt.f32.f16 %f797, low;}

	// end inline asm
	// begin inline asm
	{.reg .f16 low,high;
  mov.b32 {low,high},%r4976;
  cvt.f32.f16 %f798, high;}

	// end inline asm
	ld.shared.f32 	%f1036, [%r5446];
	cvt.rn.f32.s32 	%f1037, %r4971;
	mul.f32 	%f1038, %f797, %f1037;
	mul.f32 	%f1039, %f798, 0f41000000;
	sub.f32 	%f1040, %f1038, %f1039;
	fma.rn.f32 	%f1246, %f1036, %f1040, %f1246;
	ld.shared.u32 	%r4979, [%r5420+6144];
	ld.shared.u32 	%r4983, [%r5420+6160];
	ld.shared.u32 	%r4987, [%r5420+6148];
	ld.shared.u32 	%r4991, [%r5420+6164];
	ld.shared.u32 	%r4995, [%r5420+6152];
	ld.shared.u32 	%r4999, [%r5420+6168];
	ld.shared.u32 	%r5003, [%r5420+6156];
	ld.shared.u32 	%r5007, [%r5420+6172];
	ld.shared.u32 	%r5842, [%r5411];
	and.b32  	%r4978, %r5842, 252645135;
	shr.u32 	%r5843, %r5842, 4;
	and.b32  	%r4982, %r5843, 252645135;
	// begin inline asm
	dp4a.s32.s32 %r4977, %r4978, %r4979, %r5376;
	// end inline asm
	// begin inline asm
	dp4a.s32.s32 %r4981, %r4982, %r4983, %r4977;
	// end inline asm
	ld.shared.u32 	%r5844, [%r5411+4];
	and.b32  	%r4986, %r5844, 252645135;
	shr.u32 	%r5845, %r5844, 4;
	and.b32  	%r4990, %r5845, 252645135;
	// begin inline asm
	dp4a.s32.s32 %r4985, %r4986, %r4987, %r4981;
	// end inline asm
	// begin inline asm
	dp4a.s32.s32 %r4989, %r4990, %r4991, %r4985;
	// end inline asm
	ld.shared.u32 	%r5846, [%r5411+8];
	and.b32  	%r4994, %r5846, 252645135;
	shr.u32 	%r5847, %r5846, 4;
	and.b32  	%r4998, %r5847, 252645135;
	// begin inline asm
	dp4a.s32.s32 %r4993, %r4994, %r4995, %r4989;
	// end inline asm
	// begin inline asm
	dp4a.s32.s32 %r4997, %r4998, %r4999, %r4993;
	// end inline asm
	ld.shared.u32 	%r5848, [%r5411+12];
	and.b32  	%r5002, %r5848, 252645135;
	shr.u32 	%r5849, %r5848, 4;
	and.b32  	%r5006, %r5849, 252645135;
	// begin inline asm
	dp4a.s32.s32 %r5001, %r5002, %r5003, %r4997;
	// end inline asm
	// begin inline asm
	dp4a.s32.s32 %r5005, %r5006, %r5007, %r5001;
	// end inline asm
	ld.shared.f32 	%f1041, [%r5457];
	cvt.rn.f32.s32 	%f1042, %r5005;
	mul.f32 	%f1043, %f797, %f1042;
	sub.f32 	%f1044, %f1043, %f1039;
	fma.rn.f32 	%f1230, %f1041, %f1044, %f1230;
	ld.shared.u32 	%r5011, [%r5420+6656];
	ld.shared.u32 	%r5015, [%r5420+6672];
	ld.shared.u32 	%r5019, [%r5420+6660];
	ld.shared.u32 	%r5023, [%r5420+6676];
	ld.shared.u32 	%r5027, [%r5420+6664];
	ld.shared.u32 	%r5031, [%r5420+6680];
	ld.shared.u32 	%r5035, [%r5420+6668];
	ld.shared.u32 	%r5039, [%r5420+6684];
	ld.shared.u32 	%r5850, [%r5411+-12672];
	and.b32  	%r5010, %r5850, 252645135;
	shr.u32 	%r5851, %r5850, 4;
	and.b32  	%r5014, %r5851, 252645135;
	// begin inline asm
	dp4a.s32.s32 %r5009, %r5010, %r5011, %r5376;
	// end inline asm
	// begin inline asm
	dp4a.s32.s32 %r5013, %r5014, %r5015, %r5009;
	// end inline asm
	ld.shared.u32 	%r5852, [%r5411+-12668];
	and.b32  	%r5018, %r5852, 252645135;
	shr.u32 	%r5853, %r5852, 4;
	and.b32  	%r5022, %r5853, 252645135;
	// begin inline asm
	dp4a.s32.s32 %r5017, %r5018, %r5019, %r5013;
	// end inline asm
	// begin inline asm
	dp4a.s32.s32 %r5021, %r5022, %r5023, %r5017;
	// end inline asm
	ld.shared.u32 	%r5854, [%r5411+-12664];
	and.b32  	%r5026, %r5854, 252645135;
	shr.u32 	%r5855, %r5854, 4;
	and.b32  	%r5030, %r5855, 252645135;
	// begin inline asm
	dp4a.s32.s32 %r5025, %r5026, %r5027, %r5021;
	// end inline asm
	// begin inline asm
	dp4a.s32.s32 %r5029, %r5030, %r5031, %r5025;
	// end inline asm
	ld.shared.u32 	%r5856, [%r5411+-12660];
	and.b32  	%r5034, %r5856, 252645135;
	shr.u32 	%r5857, %r5856, 4;
	and.b32  	%r5038, %r5857, 252645135;
	// begin inline asm
	dp4a.s32.s32 %r5033, %r5034, %r5035, %r5029;
	// end inline asm
	// begin inline asm
	dp4a.s32.s32 %r5037, %r5038, %r5039, %r5033;
	// end inline asm
	ld.shared.u32 	%r5042, [%r5415+832];
	// begin inline asm
	{.reg .f16 low,high;
  mov.b32 {low,high},%r5042;
  cvt.f32.f16 %f799, low;}

	// end inline asm
	// begin inline asm
	{.reg .f16 low,high;
  mov.b32 {low,high},%r5042;
  cvt.f32.f16 %f800, high;}

	// end inline asm
	ld.shared.f32 	%f1045, [%r5424];
	cvt.rn.f32.s32 	%f1046, %r5037;
	mul.f32 	%f1047, %f799, %f1046;
	mul.f32 	%f1048, %f800, 0f41000000;
	sub.f32 	%f1049, %f1047, %f1048;
	fma.rn.f32 	%f1277, %f1045, %f1049, %f1277;
	ld.shared.u32 	%r5045, [%r5420+6656];
	ld.shared.u32 	%r5049, [%r5420+6672];
	ld.shared.u32 	%r5053, [%r5420+6660];
	ld.shared.u32 	%r5057, [%r5420+6676];
	ld.shared.u32 	%r5061, [%r5420+6664];
	ld.shared.u32 	%r5065, [%r5420+6680];
	ld.shared.u32 	%r5069, [%r5420+6668];
	ld.shared.u32 	%r5073, [%r5420+6684];
	ld.shared.u32 	%r5858, [%r5411+-8448];
	and.b32  	%r5044, %r5858, 252645135;
	shr.u32 	%r5859, %r5858, 4;
	and.b32  	%r5048, %r5859, 252645135;
	// begin inline asm
	dp4a.s32.s32 %r5043, %r5044, %r5045, %r5376;
	// end inline asm
	// begin inline asm
	dp4a.s32.s32 %r5047, %r5048, %r5049, %r5043;
	// end inline asm
	ld.shared.u32 	%r5860, [%r5411+-8444];
	and.b32  	%r5052, %r5860, 252645135;
	shr.u32 	%r5861, %r5860, 4;
	and.b32  	%r5056, %r5861, 252645135;
	// begin inline asm
	dp4a.s32.s32 %r5051, %r5052, %r5053, %r5047;
	// end inline asm
	// begin inline asm
	dp4a.s32.s32 %r5055, %r5056, %r5057, %r5051;
	// end inline asm
	ld.shared.u32 	%r5862, [%r5411+-8440];
	and.b32  	%r5060, %r5862, 252645135;
	shr.u32 	%r5863, %r5862, 4;
	and.b32  	%r5064, %r5863, 252645135;
	// begin inline asm
	dp4a.s32.s32 %r5059, %r5060, %r5061, %r5055;
	// end inline asm
	// begin inline asm
	dp4a.s32.s32 %r5063, %r5064, %r5065, %r5059;
	// end inline asm
	ld.shared.u32 	%r5864, [%r5411+-8436];
	and.b32  	%r5068, %r5864, 252645135;
	shr.u32 	%r5865, %r5864, 4;
	and.b32  	%r5072, %r5865, 252645135;
	// begin inline asm
	dp4a.s32.s32 %r5067, %r5068, %r5069, %r5063;
	// end inline asm
	// begin inline asm
	dp4a.s32.s32 %r5071, %r5072, %r5073, %r5067;
	// end inline asm
	ld.shared.f32 	%f1050, [%r5435];
	cvt.rn.f32.s32 	%f1051, %r5071;
	mul.f32 	%f1052, %f799, %f1051;
	sub.f32 	%f1053, %f1052, %f1048;
	fma.rn.f32 	%f1261, %f1050, %f1053, %f1261;
	ld.shared.u32 	%r5077, [%r5420+6656];
	ld.shared.u32 	%r5081, [%r5420+6672];
	ld.shared.u32 	%r5085, [%r5420+6660];
	ld.shared.u32 	%r5089, [%r5420+6676];
	ld.shared.u32 	%r5093, [%r5420+6664];
	ld.shared.u32 	%r5097, [%r5420+6680];
	ld.shared.u32 	%r5101, [%r5420+6668];
	ld.shared.u32 	%r5105, [%r5420+6684];
	ld.shared.u32 	%r5866, [%r5411+-4224];
	and.b32  	%r5076, %r5866, 252645135;
	shr.u32 	%r5867, %r5866, 4;
	and.b32  	%r5080, %r5867, 252645135;
	// begin inline asm
	dp4a.s32.s32 %r5075, %r5076, %r5077, %r5376;
	// end inline asm
	// begin inline asm
	dp4a.s32.s32 %r5079, %r5080, %r5081, %r5075;
	// end inline asm
	ld.shared.u32 	%r5868, [%r5411+-4220];
	and.b32  	%r5084, %r5868, 252645135;
	shr.u32 	%r5869, %r5868, 4;
	and.b32  	%r5088, %r5869, 252645135;
	// begin inline asm
	dp4a.s32.s32 %r5083, %r5084, %r5085, %r5079;
	// end inline asm
	// begin inline asm
	dp4a.s32.s32 %r5087, %r5088, %r5089, %r5083;
	// end inline asm
	ld.shared.u32 	%r5870, [%r5411+-4216];
	and.b32  	%r5092, %r5870, 252645135;
	shr.u32 	%r5871, %r5870, 4;
	and.b32  	%r5096, %r5871, 252645135;
	// begin inline asm
	dp4a.s32.s32 %r5091, %r5092, %r5093, %r5087;
	// end inline asm
	// begin inline asm
	dp4a.s32.s32 %r5095, %r5096, %r5097, %r5091;
	// end inline asm
	ld.shared.u32 	%r5872, [%r5411+-4212];
	and.b32  	%r5100, %r5872, 252645135;
	shr.u32 	%r5873, %r5872, 4;
	and.b32  	%r5104, %r5873, 252645135;
	// begin inline asm
	dp4a.s32.s32 %r5099, %r5100, %r5101, %r5095;
	// end inline asm
	// begin inline asm
	dp4a.s32.s32 %r5103, %r5104, %r5105, %r5099;
	// end inline asm
	ld.shared.u32 	%r5108, [%r5415+832];
	// begin inline asm
	{.reg .f16 low,high;
  mov.b32 {low,high},%r5108;
  cvt.f32.f16 %f801, low;}

	// end inline asm
	// begin inline asm
	{.reg .f16 low,high;
  mov.b32 {low,high},%r5108;
  cvt.f32.f16 %f802, high;}

	// end inline asm
	ld.shared.f32 	%f1054, [%r5446];
	cvt.rn.f32.s32 	%f1055, %r5103;
	mul.f32 	%f1056, %f801, %f1055;
	mul.f32 	%f1057, %f802, 0f41000000;
	sub.f32 	%f1058, %f1056, %f1057;
	fma.rn.f32 	%f1245, %f1054, %f1058, %f1245;
	ld.shared.u32 	%r5111, [%r5420+6656];
	ld.shared.u32 	%r5115, [%r5420+6672];
	ld.shared.u32 	%r5119, [%r5420+6660];
	ld.shared.u32 	%r5123, [%r5420+6676];
	ld.shared.u32 	%r5127, [%r5420+6664];
	ld.shared.u32 	%r5131, [%r5420+6680];
	ld.shared.u32 	%r5135, [%r5420+6668];
	ld.shared.u32 	%r5139, [%r5420+6684];
	ld.shared.u32 	%r5874, [%r5411];
	and.b32  	%r5110, %r5874, 252645135;
	shr.u32 	%r5875, %r5874, 4;
	and.b32  	%r5114, %r5875, 252645135;
	// begin inline asm
	dp4a.s32.s32 %r5109, %r5110, %r5111, %r5376;
	// end inline asm
	// begin inline asm
	dp4a.s32.s32 %r5113, %r5114, %r5115, %r5109;
	// end inline asm
	ld.shared.u32 	%r5876, [%r5411+4];
	and.b32  	%r5118, %r5876, 252645135;
	shr.u32 	%r5877, %r5876, 4;
	and.b32  	%r5122, %r5877, 252645135;
	// begin inline asm
	dp4a.s32.s32 %r5117, %r5118, %r5119, %r5113;
	// end inline asm
	// begin inline asm
	dp4a.s32.s32 %r5121, %r5122, %r5123, %r5117;
	// end inline asm
	ld.shared.u32 	%r5878, [%r5411+8];
	and.b32  	%r5126, %r5878, 252645135;
	shr.u32 	%r5879, %r5878, 4;
	and.b32  	%r5130, %r5879, 252645135;
	// begin inline asm
	dp4a.s32.s32 %r5125, %r5126, %r5127, %r5121;
	// end inline asm
	// begin inline asm
	dp4a.s32.s32 %r5129, %r5130, %r5131, %r5125;
	// end inline asm
	ld.shared.u32 	%r5880, [%r5411+12];
	and.b32  	%r5134, %r5880, 252645135;
	shr.u32 	%r5881, %r5880, 4;
	and.b32  	%r5138, %r5881, 252645135;
	// begin inline asm
	dp4a.s32.s32 %r5133, %r5134, %r5135, %r5129;
	// end inline asm
	// begin inline asm
	dp4a.s32.s32 %r5137, %r5138, %r5139, %r5133;
	// end inline asm
	ld.shared.f32 	%f1059, [%r5457];
	cvt.rn.f32.s32 	%f1060, %r5137;
	mul.f32 	%f1061, %f801, %f1060;
	sub.f32 	%f1062, %f1061, %f1057;
	fma.rn.f32 	%f1229, %f1059, %f1062, %f1229;
	ld.shared.u32 	%r5143, [%r5420+7168];
	ld.shared.u32 	%r5147, [%r5420+7184];
	ld.shared.u32 	%r5151, [%r5420+7172];
	ld.shared.u32 	%r5155, [%r5420+7188];
	ld.shared.u32 	%r5159, [%r5420+7176];
	ld.shared.u32 	%r5163, [%r5420+7192];
	ld.shared.u32 	%r5167, [%r5420+7180];
	ld.shared.u32 	%r5171, [%r5420+7196];
	ld.shared.u32 	%r5882, [%r5411+-12672];
	and.b32  	%r5142, %r5882, 252645135;
	shr.u32 	%r5883, %r5882, 4;
	and.b32  	%r5146, %r5883, 252645135;
	// begin inline asm
	dp4a.s32.s32 %r5141, %r5142, %r5143, %r5376;
	// end inline asm
	// begin inline asm
	dp4a.s32.s32 %r5145, %r5146, %r5147, %r5141;
	// end inline asm
	ld.shared.u32 	%r5884, [%r5411+-12668];
	and.b32  	%r5150, %r5884, 252645135;
	shr.u32 	%r5885, %r5884, 4;
	and.b32  	%r5154, %r5885, 252645135;
	// begin inline asm
	dp4a.s32.s32 %r5149, %r5150, %r5151, %r5145;
	// end inline asm
	// begin inline asm
	dp4a.s32.s32 %r5153, %r5154, %r5155, %r5149;
	// end inline asm
	ld.shared.u32 	%r5886, [%r5411+-12664];
	and.b32  	%r5158, %r5886, 252645135;
	shr.u32 	%r5887, %r5886, 4;
	and.b32  	%r5162, %r5887, 252645135;
	// begin inline asm
	dp4a.s32.s32 %r5157, %r5158, %r5159, %r5153;
	// end inline asm
	// begin inline asm
	dp4a.s32.s32 %r5161, %r5162, %r5163, %r5157;
	// end inline asm
	ld.shared.u32 	%r5888, [%r5411+-12660];
	and.b32  	%r5166, %r5888, 252645135;
	shr.u32 	%r5889, %r5888, 4;
	and.b32  	%r5170, %r5889, 252645135;
	// begin inline asm
	dp4a.s32.s32 %r5165, %r5166, %r5167, %r5161;
	// end inline asm
	// begin inline asm
	dp4a.s32.s32 %r5169, %r5170, %r5171, %r5165;
	// end inline asm
	ld.shared.u32 	%r5174, [%r5415+896];
	// begin inline asm
	{.reg .f16 low,high;
  mov.b32 {low,high},%r5174;
  cvt.f32.f16 %f803, low;}

	// end inline asm
	// begin inline asm
	{.reg .f16 low,high;
  mov.b32 {low,high},%r5174;
  cvt.f32.f16 %f804, high;}

	// end inline asm
	ld.shared.f32 	%f1063, [%r5424];
	cvt.rn.f32.s32 	%f1064, %r5169;
	mul.f32 	%f1065, %f803, %f1064;
	mul.f32 	%f1066, %f804, 0f41000000;
	sub.f32 	%f1067, %f1065, %f1066;
	fma.rn.f32 	%f1276, %f1063, %f1067, %f1276;
	ld.shared.u32 	%r5177, [%r5420+7168];
	ld.shared.u32 	%r5181, [%r5420+7184];
	ld.shared.u32 	%r5185, [%r5420+7172];
	ld.shared.u32 	%r5189, [%r5420+7188];
	ld.shared.u32 	%r5193, [%r5420+7176];
	ld.shared.u32 	%r5197, [%r5420+7192];
	ld.shared.u32 	%r5201, [%r5420+7180];
	ld.shared.u32 	%r5205, [%r5420+7196];
	ld.shared.u32 	%r5890, [%r5411+-8448];
	and.b32  	%r5176, %r5890, 252645135;
	shr.u32 	%r5891, %r5890, 4;
	and.b32  	%r5180, %r5891, 252645135;
	// begin inline asm
	dp4a.s32.s32 %r5175, %r5176, %r5177, %r5376;
	// end inline asm
	// begin inline asm
	dp4a.s32.s32 %r5179, %r5180, %r5181, %r5175;
	// end inline asm
	ld.shared.u32 	%r5892, [%r5411+-8444];
	and.b32  	%r5184, %r5892, 252645135;
	shr.u32 	%r5893, %r5892, 4;
	and.b32  	%r5188, %r5893, 252645135;
	// begin inline asm
	dp4a.s32.s32 %r5183, %r5184, %r5185, %r5179;
	// end inline asm
	// begin inline asm
	dp4a.s32.s32 %r5187, %r5188, %r5189, %r5183;
	// end inline asm
	ld.shared.u32 	%r5894, [%r5411+-8440];
	and.b32  	%r5192, %r5894, 252645135;
	shr.u32 	%r5895, %r5894, 4;
	and.b32  	%r5196, %r5895, 252645135;
	// begin inline asm
	dp4a.s32.s32 %r5191, %r5192, %r5193, %r5187;
	// end inline asm
	// begin inline asm
	dp4a.s32.s32 %r5195, %r5196, %r5197, %r5191;
	// end inline asm
	ld.shared.u32 	%r5896, [%r5411+-8436];
	and.b32  	%r5200, %r5896, 252645135;
	shr.u32 	%r5897, %r5896, 4;
	and.b32  	%r5204, %r5897, 252645135;
	// begin inline asm
	dp4a.s32.s32 %r5199, %r5200, %r5201, %r5195;
	// end inline asm
	// begin inline asm
	dp4a.s32.s32 %r5203, %r5204, %r5205, %r5199;
	// end inline asm
	ld.shared.f32 	%f1068, [%r5435];
	cvt.rn.f32.s32 	%f1069, %r5203;
	mul.f32 	%f1070, %f803, %f1069;
	sub.f32 	%f1071, %f1070, %f1066;
	fma.rn.f32 	%f1260, %f1068, %f1071, %f1260;
	ld.shared.u32 	%r5209, [%r5420+7168];
	ld.shared.u32 	%r5213, [%r5420+7184];
	ld.shared.u32 	%r5217, [%r5420+7172];
	ld.shared.u32 	%r5221, [%r5420+7188];
	ld.shared.u32 	%r5225, [%r5420+7176];
	ld.shared.u32 	%r5229, [%r5420+7192];
	ld.shared.u32 	%r5233, [%r5420+7180];
	ld.shared.u32 	%r5237, [%r5420+7196];
	ld.shared.u32 	%r5898, [%r5411+-4224];
	and.b32  	%r5208, %r5898, 252645135;
	shr.u32 	%r5899, %r5898, 4;
	and.b32  	%r5212, %r5899, 252645135;
	// begin inline asm
	dp4a.s32.s32 %r5207, %r5208, %r5209, %r5376;
	// end inline asm
	// begin inline asm
	dp4a.s32.s32 %r5211, %r5212, %r5213, %r5207;
	// end inline asm
	ld.shared.u32 	%r5900, [%r5411+-4220];
	and.b32  	%r5216, %r5900, 252645135;
	shr.u32 	%r5901, %r5900, 4;
	and.b32  	%r5220, %r5901, 252645135;
	// begin inline asm
	dp4a.s32.s32 %r5215, %r5216, %r5217, %r5211;
	// end inline asm
	// begin inline asm
	dp4a.s32.s32 %r5219, %r5220, %r5221, %r5215;
	// end inline asm
	ld.shared.u32 	%r5902, [%r5411+-4216];
	and.b32  	%r5224, %r5902, 252645135;
	shr.u32 	%r5903, %r5902, 4;
	and.b32  	%r5228, %r5903, 252645135;
	// begin inline asm
	dp4a.s32.s32 %r5223, %r5224, %r5225, %r5219;
	// end inline asm
	// begin inline asm
	dp4a.s32.s32 %r5227, %r5228, %r5229, %r5223;
	// end inline asm
	ld.shared.u32 	%r5904, [%r5411+-4212];
	and.b32  	%r5232, %r5904, 252645135;
	shr.u32 	%r5905, %r5904, 4;
	and.b32  	%r5236, %r5905, 252645135;
	// begin inline asm
	dp4a.s32.s32 %r5231, %r5232, %r5233, %r5227;
	// end inline asm
	// begin inline asm
	dp4a.s32.s32 %r5235, %r5236, %r5237, %r5231;
	// end inline asm
	ld.shared.u32 	%r5240, [%r5415+896];
	// begin inline asm
	{.reg .f16 low,high;
  mov.b32 {low,high},%r5240;
  cvt.f32.f16 %f805, low;}

	// end inline asm
	// begin inline asm
	{.reg .f16 low,high;
  mov.b32 {low,high},%r5240;
  cvt.f32.f16 %f806, high;}

	// end inline asm
	ld.shared.f32 	%f1072, [%r5446];
	cvt.rn.f32.s32 	%f1073, %r5235;
	mul.f32 	%f1074, %f805, %f1073;
	mul.f32 	%f1075, %f806, 0f41000000;
	sub.f32 	%f1076, %f1074, %f1075;
	fma.rn.f32 	%f1244, %f1072, %f1076, %f1244;
	ld.shared.u32 	%r5243, [%r5420+7168];
	ld.shared.u32 	%r5247, [%r5420+7184];
	ld.shared.u32 	%r5251, [%r5420+7172];
	ld.shared.u32 	%r5255, [%r5420+7188];
	ld.shared.u32 	%r5259, [%r5420+7176];
	ld.shared.u32 	%r5263, [%r5420+7192];
	ld.shared.u32 	%r5267, [%r5420+7180];
	ld.shared.u32 	%r5271, [%r5420+7196];
	ld.shared.u32 	%r5906, [%r5411];
	and.b32  	%r5242, %r5906, 252645135;
	shr.u32 	%r5907, %r5906, 4;
	and.b32  	%r5246, %r5907, 252645135;
	// begin inline asm
	dp4a.s32.s32 %r5241, %r5242, %r5243, %r5376;
	// end inline asm
	// begin inline asm
	dp4a.s32.s32 %r5245, %r5246, %r5247, %r5241;
	// end inline asm
	ld.shared.u32 	%r5908, [%r5411+4];
	and.b32  	%r5250, %r5908, 252645135;
	shr.u32 	%r5909, %r5908, 4;
	and.b32  	%r5254, %r5909, 252645135;
	// begin inline asm
	dp4a.s32.s32 %r5249, %r5250, %r5251, %r5245;
	// end inline asm
	// begin inline asm
	dp4a.s32.s32 %r5253, %r5254, %r5255, %r5249;
	// end inline asm
	ld.shared.u32 	%r5910, [%r5411+8];
	and.b32  	%r5258, %r5910, 252645135;
	shr.u32 	%r5911, %r5910, 4;
	and.b32  	%r5262, %r5911, 252645135;
	// begin inline asm
	dp4a.s32.s32 %r5257, %r5258, %r5259, %r5253;
	// end inline asm
	// begin inline asm
	dp4a.s32.s32 %r5261, %r5262, %r5263, %r5257;
	// end inline asm
	ld.shared.u32 	%r5912, [%r5411+12];
	and.b32  	%r5266, %r5912, 252645135;
	shr.u32 	%r5913, %r5912, 4;
	and.b32  	%r5270, %r5913, 252645135;
	// begin inline asm
	dp4a.s32.s32 %r5265, %r5266, %r5267, %r5261;
	// end inline asm
	// begin inline asm
	dp4a.s32.s32 %r5269, %r5270, %r5271, %r5265;
	// end inline asm
	ld.shared.f32 	%f1077, [%r5457];
	cvt.rn.f32.s32 	%f1078, %r5269;
	mul.f32 	%f1079, %f805, %f1078;
	sub.f32 	%f1080, %f1079, %f1075;
	fma.rn.f32 	%f1228, %f1077, %f1080, %f1228;
	ld.shared.u32 	%r5275, [%r5420+7680];
	ld.shared.u32 	%r5279, [%r5420+7696];
	ld.shared.u32 	%r5283, [%r5420+7684];
	ld.shared.u32 	%r5287, [%r5420+7700];
	ld.shared.u32 	%r5291, [%r5420+7688];
	ld.shared.u32 	%r5295, [%r5420+7704];
	ld.shared.u32 	%r5299, [%r5420+7692];
	ld.shared.u32 	%r5303, [%r5420+7708];
	ld.shared.u32 	%r5914, [%r5411+-12672];
	and.b32  	%r5274, %r5914, 252645135;
	shr.u32 	%r5915, %r5914, 4;
	and.b32  	%r5278, %r5915, 252645135;
	// begin inline asm
	dp4a.s32.s32 %r5273, %r5274, %r5275, %r5376;
	// end inline asm
	// begin inline asm
	dp4a.s32.s32 %r5277, %r5278, %r5279, %r5273;
	// end inline asm
	ld.shared.u32 	%r5916, [%r5411+-12668];
	and.b32  	%r5282, %r5916, 252645135;
	shr.u32 	%r5917, %r5916, 4;
	and.b32  	%r5286, %r5917, 252645135;
	// begin inline asm
	dp4a.s32.s32 %r5281, %r5282, %r5283, %r5277;
	// end inline asm
	// begin inline asm
	dp4a.s32.s32 %r5285, %r5286, %r5287, %r5281;
	// end inline asm
	ld.shared.u32 	%r5918, [%r5411+-12664];
	and.b32  	%r5290, %r5918, 252645135;
	shr.u32 	%r5919, %r5918, 4;
	and.b32  	%r5294, %r5919, 252645135;
	// begin inline asm
	dp4a.s32.s32 %r5289, %r5290, %r5291, %r5285;
	// end inline asm
	// begin inline asm
	dp4a.s32.s32 %r5293, %r5294, %r5295, %r5289;
	// end inline asm
	ld.shared.u32 	%r5920, [%r5411+-12660];
	and.b32  	%r5298, %r5920, 252645135;
	shr.u32 	%r5921, %r5920, 4;
	and.b32  	%r5302, %r5921, 252645135;
	// begin inline asm
	dp4a.s32.s32 %r5297, %r5298, %r5299, %r5293;
	// end inline asm
	// begin inline asm
	dp4a.s32.s32 %r5301, %r5302, %r5303, %r5297;
	// end inline asm
	ld.shared.u32 	%r5306, [%r5415+960];
	// begin inline asm
	{.reg .f16 low,high;
  mov.b32 {low,high},%r5306;
  cvt.f32.f16 %f807, low;}

	// end inline asm
	// begin inline asm
	{.reg .f16 low,high;
  mov.b32 {low,high},%r5306;
  cvt.f32.f16 %f808, high;}

	// end inline asm
	ld.shared.f32 	%f1081, [%r5424];
	cvt.rn.f32.s32 	%f1082, %r5301;
	mul.f32 	%f1083, %f807, %f1082;
	mul.f32 	%f1084, %f808, 0f41000000;
	sub.f32 	%f1085, %f1083, %f1084;
	fma.rn.f32 	%f1275, %f1081, %f1085, %f1275;
	ld.shared.u32 	%r5309, [%r5420+7680];
	ld.shared.u32 	%r5313, [%r5420+7696];
	ld.shared.u32 	%r5317, [%r5420+7684];
	ld.shared.u32 	%r5321, [%r5420+7700];
	ld.shared.u32 	%r5325, [%r5420+7688];
	ld.shared.u32 	%r5329, [%r5420+7704];
	ld.shared.u32 	%r5333, [%r5420+7692];
	ld.shared.u32 	%r5337, [%r5420+7708];
	ld.shared.u32 	%r5922, [%r5411+-8448];
	and.b32  	%r5308, %r5922, 252645135;
	shr.u32 	%r5923, %r5922, 4;
	and.b32  	%r5312, %r5923, 252645135;
	// begin inline asm
	dp4a.s32.s32 %r5307, %r5308, %r5309, %r5376;
	// end inline asm
	// begin inline asm
	dp4a.s32.s32 %r5311, %r5312, %r5313, %r5307;
	// end inline asm
	ld.shared.u32 	%r5924, [%r5411+-8444];
	and.b32  	%r5316, %r5924, 252645135;
	shr.u32 	%r5925, %r5924, 4;
	and.b32  	%r5320, %r5925, 252645135;
	// begin inline asm
	dp4a.s32.s32 %r5315, %r5316, %r5317, %r5311;
	// end inline asm
	// begin inline asm
	dp4a.s32.s32 %r5319, %r5320, %r5321, %r5315;
	// end inline asm
	ld.shared.u32 	%r5926, [%r5411+-8440];
	and.b32  	%r5324, %r5926, 252645135;
	shr.u32 	%r5927, %r5926, 4;
	and.b32  	%r5328, %r5927, 252645135;
	// begin inline asm
	dp4a.s32.s32 %r5323, %r5324, %r5325, %r5319;
	// end inline asm
	// begin inline asm
	dp4a.s32.s32 %r5327, %r5328, %r5329, %r5323;
	// end inline asm
	ld.shared.u32 	%r5928, [%r5411+-8436];
	and.b32  	%r5332, %r5928, 252645135;
	shr.u32 	%r5929, %r5928, 4;
	and.b32  	%r5336, %r5929, 252645135;
	// begin inline asm
	dp4a.s32.s32 %r5331, %r5332, %r5333, %r5327;
	// end inline asm
	// begin inline asm
	dp4a.s32.s32 %r5335, %r5336, %r5337, %r5331;
	// end inline asm
	ld.shared.f32 	%f1086, [%r5435];
	cvt.rn.f32.s32 	%f1087, %r5335;
	mul.f32 	%f1088, %f807, %f1087;
	sub.f32 	%f1089, %f1088, %f1084;
	fma.rn.f32 	%f1259, %f1086, %f1089, %f1259;
	ld.shared.u32 	%r5341, [%r5420+7680];
	ld.shared.u32 	%r5345, [%r5420+7696];
	ld.shared.u32 	%r5349, [%r5420+7684];
	ld.shared.u32 	%r5353, [%r5420+7700];
	ld.shared.u32 	%r5357, [%r5420+7688];
	ld.shared.u32 	%r5361, [%r5420+7704];
	ld.shared.u32 	%r5365, [%r5420+7692];
	ld.shared.u32 	%r5369, [%r5420+7708];
	ld.shared.u32 	%r5930, [%r5411+-4224];
	and.b32  	%r5340, %r5930, 252645135;
	shr.u32 	%r5931, %r5930, 4;
	and.b32  	%r5344, %r5931, 252645135;
	// begin inline asm
	dp4a.s32.s32 %r5339, %r5340, %r5341, %r5376;
	// end inline asm
	// begin inline asm
	dp4a.s32.s32 %r5343, %r5344, %r5345, %r5339;
	// end inline asm
	ld.shared.u32 	%r5932, [%r5411+-4220];
	and.b32  	%r5348, %r5932, 252645135;
	shr.u32 	%r5933, %r5932, 4;
	and.b32  	%r5352, %r5933, 252645135;
	// begin inline asm
	dp4a.s32.s32 %r5347, %r5348, %r5349, %r5343;
	// end inline asm
	// begin inline asm
	dp4a.s32.s32 %r5351, %r5352, %r5353, %r5347;
	// end inline asm
	ld.shared.u32 	%r5934, [%r5411+-4216];
	and.b32  	%r5356, %r5934, 252645135;
	shr.u32 	%r5935, %r5934, 4;
	and.b32  	%r5360, %r5935, 252645135;
	// begin inline asm
	dp4a.s32.s32 %r5355, %r5356, %r5357, %r5351;
	// end inline asm
	// begin inline asm
	dp4a.s32.s32 %r5359, %r5360, %r5361, %r5355;
	// end inline asm
	ld.shared.u32 	%r5936, [%r5411+-4212];
	and.b32  	%r5364, %r5936, 252645135;
	shr.u32 	%r5937, %r5936, 4;
	and.b32  	%r5368, %r5937, 252645135;
	// begin inline asm
	dp4a.s32.s32 %r5363, %r5364, %r5365, %r5359;
	// end inline asm
	// begin inline asm
	dp4a.s32.s32 %r5367, %r5368, %r5369, %r5363;
	// end inline asm
	ld.shared.u32 	%r5372, [%r5415+960];
	// begin inline asm
	{.reg .f16 low,high;
  mov.b32 {low,high},%r5372;
  cvt.f32.f16 %f809, low;}

	// end inline asm
	// begin inline asm
	{.reg .f16 low,high;
  mov.b32 {low,high},%r5372;
  cvt.f32.f16 %f810, high;}

	// end inline asm
	ld.shared.f32 	%f1090, [%r5446];
	cvt.rn.f32.s32 	%f1091, %r5367;
	mul.f32 	%f1092, %f809, %f1091;
	mul.f32 	%f1093, %f810, 0f41000000;
	sub.f32 	%f1094, %f1092, %f1093;
	fma.rn.f32 	%f1243, %f1090, %f1094, %f1243;
	ld.shared.u32 	%r5375, [%r5420+7680];
	ld.shared.u32 	%r5379, [%r5420+7696];
	ld.shared.u32 	%r5383, [%r5420+7684];
	ld.shared.u32 	%r5387, [%r5420+7700];
	ld.shared.u32 	%r5391, [%r5420+7688];
	ld.shared.u32 	%r5395, [%r5420+7704];
	ld.shared.u32 	%r5399, [%r5420+7692];
	ld.shared.u32 	%r5403, [%r5420+7708];
	ld.shared.u32 	%r5938, [%r5411];
	and.b32  	%r5374, %r5938, 252645135;
	shr.u32 	%r5939, %r5938, 4;
	and.b32  	%r5378, %r5939, 252645135;
	// begin inline asm
	dp4a.s32.s32 %r5373, %r5374, %r5375, %r5376;
	// end inline asm
	// begin inline asm
	dp4a.s32.s32 %r5377, %r5378, %r5379, %r5373;
	// end inline asm
	ld.shared.u32 	%r5940, [%r5411+4];
	and.b32  	%r5382, %r5940, 252645135;
	shr.u32 	%r5941, %r5940, 4;
	and.b32  	%r5386, %r5941, 252645135;
	// begin inline asm
	dp4a.s32.s32 %r5381, %r5382, %r5383, %r5377;
	// end inline asm
	// begin inline asm
	dp4a.s32.s32 %r5385, %r5386, %r5387, %r5381;
	// end inline asm
	ld.shared.u32 	%r5942, [%r5411+8];
	and.b32  	%r5390, %r5942, 252645135;
	shr.u32 	%r5943, %r5942, 4;
	and.b32  	%r5394, %r5943, 252645135;
	// begin inline asm
	dp4a.s32.s32 %r5389, %r5390, %r5391, %r5385;
	// end inline asm
	// begin inline asm
	dp4a.s32.s32 %r5393, %r5394, %r5395, %r5389;
	// end inline asm
	ld.shared.u32 	%r5944, [%r5411+12];
	and.b32  	%r5398, %r5944, 252645135;
	shr.u32 	%r5945, %r5944, 4;
	and.b32  	%r5402, %r5945, 252645135;
	// begin inline asm
	dp4a.s32.s32 %r5397, %r5398, %r5399, %r5393;
	// end inline asm
	// begin inline asm
	dp4a.s32.s32 %r5401, %r5402, %r5403, %r5397;
	// end inline asm
	ld.shared.f32 	%f1095, [%r5457];
	cvt.rn.f32.s32 	%f1096, %r5401;
	mul.f32 	%f1097, %f809, %f1096;
	sub.f32 	%f1098, %f1097, %f1093;
	fma.rn.f32 	%f1227, %f1095, %f1098, %f1227;
	sub.s32 	%r5946, %r5405, %r5975;
	add.s32 	%r102, %r5946, 4;
	setp.lt.u32 	%p3, %r5975, 28;
	mov.u32 	%r5975, %r102;
	@%p3 bra 	$L__BB113_5;
	bar.sync 	0;
	add.s32 	%r5973, %r5973, 8;
	setp.lt.s32 	%p4, %r5973, %r1;
	@%p4 bra 	$L__BB113_2;
$L__BB113_7:
	mov.u32 	%r5947, %tid.y;
	add.s32 	%r96, %r3, %r5947;
	mov.u32 	%r5948, %tid.x;
	add.s32 	%r97, %r2, %r5948;
	setp.lt.s32 	%p5, %r96, %r119;
	@%p5 bra 	$L__BB113_8;
	bra.uni 	$L__BB113_151;
$L__BB113_8:
	setp.ge.s32 	%p6, %r97, %r121;
	mad.lo.s32 	%r104, %r96, %r121, %r97;
	mul.wide.s32 	%rd223, %r104, 4;
	add.s64 	%rd25, %rd2, %rd223;
	@%p6 bra 	$L__BB113_10;
	st.global.f32 	[%rd25], %f1290;
$L__BB113_10:
	add.s32 	%r105, %r97, 32;
	setp.ge.s32 	%p7, %r105, %r121;
	@%p7 bra 	$L__BB113_12;
	st.global.f32 	[%rd25+128], %f1274;
$L__BB113_12:
	add.s32 	%r106, %r97, 64;
	setp.ge.s32 	%p8, %r106, %r121;
	@%p8 bra 	$L__BB113_14;
	st.global.f32 	[%rd25+256], %f1258;
$L__BB113_14:
	add.s32 	%r107, %r97, 96;
	setp.ge.s32 	%p9, %r107, %r121;
	@%p9 bra 	$L__BB113_16;
	st.global.f32 	[%rd25+384], %f1242;
$L__BB113_16:
	add.s32 	%r5949, %r96, 4;
	setp.ge.s32 	%p10, %r5949, %r119;
	@%p10 bra 	$L__BB113_151;
	setp.ge.s32 	%p11, %r97, %r121;
	shl.b32 	%r108, %r121, 2;
	add.s32 	%r5950, %r104, %r108;
	mul.wide.s32 	%rd224, %r5950, 4;
	add.s64 	%rd26, %rd2, %rd224;
	@%p11 bra 	$L__BB113_19;
	st.global.f32 	[%rd26], %f1289;
$L__BB113_19:
	setp.ge.s32 	%p12, %r105, %r121;
	@%p12 bra 	$L__BB113_21;
	st.global.f32 	[%rd26+128], %f1273;
$L__BB113_21:
	setp.ge.s32 	%p13, %r106, %r121;
	@%p13 bra 	$L__BB113_23;
	st.global.f32 	[%rd26+256], %f1257;
$L__BB113_23:
	setp.ge.s32 	%p14, %r107, %r121;
	@%p14 bra 	$L__BB113_25;
	st.global.f32 	[%rd26+384], %f1241;
$L__BB113_25:
	add.s32 	%r5951, %r96, 8;
	setp.ge.s32 	%p15, %r5951, %r119;
	@%p15 bra 	$L__BB113_151;
	setp.ge.s32 	%p16, %r97, %r121;
	shl.b32 	%r109, %r121, 3;
	add.s32 	%r110, %r104, %r109;
	mul.wide.s32 	%rd225, %r110, 4;
	add.s64 	%rd27, %rd2, %rd225;
	@%p16 bra 	$L__BB113_28;
	st.global.f32 	[%rd27], %f1288;
$L__BB113_28:
	setp.ge.s32 	%p17, %r105, %r121;
	@%p17 bra 	$L__BB113_30;
	st.global.f32 	[%rd27+128], %f1272;
$L__BB113_30:
	setp.ge.s32 	%p18, %r106, %r121;
	@%p18 bra 	$L__BB113_32;
	st.global.f32 	[%rd27+256], %f1256;
$L__BB113_32:
	setp.ge.s32 	%p19, %r107, %r121;
	@%p19 bra 	$L__BB113_34;
	st.global.f32 	[%rd27+384], %f1240;
$L__BB113_34:
	add.s32 	%r5952, %r96, 12;
	setp.ge.s32 	%p20, %r5952, %r119;
	@%p20 bra 	$L__BB113_151;
	setp.ge.s32 	%p21, %r97, %r121;
	add.s32 	%r5953, %r110, %r108;
	mul.wide.s32 	%rd226, %r5953, 4;
	add.s64 	%rd28, %rd2, %rd226;
	@%p21 bra 	$L__BB113_37;
	st.global.f32 	[%rd28], %f1287;
$L__BB113_37:
	setp.ge.s32 	%p22, %r105, %r121;
	@%p22 bra 	$L__BB113_39;
	st.global.f32 	[%rd28+128], %f1271;
$L__BB113_39:
	setp.ge.s32 	%p23, %r106, %r121;
	@%p23 bra 	$L__BB113_41;
	st.global.f32 	[%rd28+256], %f1255;
$L__BB113_41:
	setp.ge.s32 	%p24, %r107, %r121;
	@%p24 bra 	$L__BB113_43;
	st.global.f32 	[%rd28+384], %f1239;
$L__BB113_43:
	add.s32 	%r5954, %r96, 16;
	setp.ge.s32 	%p25, %r5954, %r119;
	@%p25 bra 	$L__BB113_151;
	setp.ge.s32 	%p26, %r97, %r121;
	shl.b32 	%r111, %r121, 4;
	add.s32 	%r112, %r104, %r111;
	mul.wide.s32 	%rd227, %r112, 4;
	add.s64 	%rd29, %rd2, %rd227;
	@%p26 bra 	$L__BB113_46;
	st.global.f32 	[%rd29], %f1286;
$L__BB113_46:
	setp.ge.s32 	%p27, %r105, %r121;
	@%p27 bra 	$L__BB113_48;
	st.global.f32 	[%rd29+128], %f1270;
$L__BB113_48:
	setp.ge.s32 	%p28, %r106, %r121;
	@%p28 bra 	$L__BB113_50;
	st.global.f32 	[%rd29+256], %f1254;
$L__BB113_50:
	setp.ge.s32 	%p29, %r107, %r121;
	@%p29 bra 	$L__BB113_52;
	st.global.f32 	[%rd29+384], %f1238;
$L__BB113_52:
	add.s32 	%r5955, %r96, 20;
	setp.ge.s32 	%p30, %r5955, %r119;
	@%p30 bra 	$L__BB113_151;
	setp.ge.s32 	%p31, %r97, %r121;
	add.s32 	%r5956, %r112, %r108;
	mul.wide.s32 	%rd228, %r5956, 4;
	add.s64 	%rd30, %rd2, %rd228;
	@%p31 bra 	$L__BB113_55;
	st.global.f32 	[%rd30], %f1285;
$L__BB113_55:
	setp.ge.s32 	%p32, %r105, %r121;
	@%p32 bra 	$L__BB113_57;
	st.global.f32 	[%rd30+128], %f1269;
$L__BB113_57:
	setp.ge.s32 	%p33, %r106, %r121;
	@%p33 bra 	$L__BB113_59;
	st.global.f32 	[%rd30+256], %f1253;
$L__BB113_59:
	setp.ge.s32 	%p34, %r107, %r121;
	@%p34 bra 	$L__BB113_61;
	st.global.f32 	[%rd30+384], %f1237;
$L__BB113_61:
	add.s32 	%r5957, %r96, 24;
	setp.ge.s32 	%p35, %r5957, %r119;
	@%p35 bra 	$L__BB113_151;
	setp.ge.s32 	%p36, %r97, %r121;
	add.s32 	%r113, %r112, %r109;
	mul.wide.s32 	%rd229, %r113, 4;
	add.s64 	%rd31, %rd2, %rd229;
	@%p36 bra 	$L__BB113_64;
	st.global.f32 	[%rd31], %f1284;
$L__BB113_64:
	setp.ge.s32 	%p37, %r105, %r121;
	@%p37 bra 	$L__BB113_66;
	st.global.f32 	[%rd31+128], %f1268;
$L__BB113_66:
	setp.ge.s32 	%p38, %r106, %r121;
	@%p38 bra 	$L__BB113_68;
	st.global.f32 	[%rd31+256], %f1252;
$L__BB113_68:
	setp.ge.s32 	%p39, %r107, %r121;
	@%p39 bra 	$L__BB113_70;
	st.global.f32 	[%rd31+384], %f1236;
$L__BB113_70:
	add.s32 	%r5958, %r96, 28;
	setp.ge.s32 	%p40, %r5958, %r119;
	@%p40 bra 	$L__BB113_151;
	setp.ge.s32 	%p41, %r97, %r121;
	add.s32 	%r5959, %r113, %r108;
	mul.wide.s32 	%rd230, %r5959, 4;
	add.s64 	%rd32, %rd2, %rd230;
	@%p41 bra 	$L__BB113_73;
	st.global.f32 	[%rd32], %f1283;
$L__BB113_73:
	setp.ge.s32 	%p42, %r105, %r121;
	@%p42 bra 	$L__BB113_75;
	st.global.f32 	[%rd32+128], %f1267;
$L__BB113_75:
	setp.ge.s32 	%p43, %r106, %r121;
	@%p43 bra 	$L__BB113_77;
	st.global.f32 	[%rd32+256], %f1251;
$L__BB113_77:
	setp.ge.s32 	%p44, %r107, %r121;
	@%p44 bra 	$L__BB113_79;
	st.global.f32 	[%rd32+384], %f1235;
$L__BB113_79:
	add.s32 	%r5960, %r96, 32;
	setp.ge.s32 	%p45, %r5960, %r119;
	@%p45 bra 	$L__BB113_151;
	setp.ge.s32 	%p46, %r97, %r121;
	shl.b32 	%r5961, %r121, 5;
	add.s32 	%r114, %r104, %r5961;
	mul.wide.s32 	%rd231, %r114, 4;
	add.s64 	%rd33, %rd2, %rd231;
	@%p46 bra 	$L__BB113_82;
	st.global.f32 	[%rd33], %f1282;
$L__BB113_82:
	setp.ge.s32 	%p47, %r105, %r121;
	@%p47 bra 	$L__BB113_84;
	st.global.f32 	[%rd33+128], %f1266;
$L__BB113_84:
	setp.ge.s32 	%p48, %r106, %r121;
	@%p48 bra 	$L__BB113_86;
	st.global.f32 	[%rd33+256], %f1250;
$L__BB113_86:
	setp.ge.s32 	%p49, %r107, %r121;
	@%p49 bra 	$L__BB113_88;
	st.global.f32 	[%rd33+384], %f1234;
$L__BB113_88:
	add.s32 	%r5962, %r96, 36;
	setp.ge.s32 	%p50, %r5962, %r119;
	@%p50 bra 	$L__BB113_151;
	setp.ge.s32 	%p51, %r97, %r121;
	add.s32 	%r5963, %r114, %r108;
	mul.wide.s32 	%rd232, %r5963, 4;
	add.s64 	%rd34, %rd2, %rd232;
	@%p51 bra 	$L__BB113_91;
	st.global.f32 	[%rd34], %f1281;
$L__BB113_91:
	setp.ge.s32 	%p52, %r105, %r121;
	@%p52 bra 	$L__BB113_93;
	st.global.f32 	[%rd34+128], %f1265;
$L__BB113_93:
	setp.ge.s32 	%p53, %r106, %r121;
	@%p53 bra 	$L__BB113_95;
	st.global.f32 	[%rd34+256], %f1249;
$L__BB113_95:
	setp.ge.s32 	%p54, %r107, %r121;
	@%p54 bra 	$L__BB113_97;
	st.global.f32 	[%rd34+384], %f1233;
$L__BB113_97:
	add.s32 	%r5964, %r96, 40;
	setp.ge.s32 	%p55, %r5964, %r119;
	@%p55 bra 	$L__BB113_151;
	setp.ge.s32 	%p56, %r97, %r121;
	add.s32 	%r115, %r114, %r109;
	mul.wide.s32 	%rd233, %r115, 4;
	add.s64 	%rd35, %rd2, %rd233;
	@%p56 bra 	$L__BB113_100;
	st.global.f32 	[%rd35], %f1280;
$L__BB113_100:
	setp.ge.s32 	%p57, %r105, %r121;
	@%p57 bra 	$L__BB113_102;
	st.global.f32 	[%rd35+128], %f1264;
$L__BB113_102:
	setp.ge.s32 	%p58, %r106, %r121;
	@%p58 bra 	$L__BB113_104;
	st.global.f32 	[%rd35+256], %f1248;
$L__BB113_104:
	setp.ge.s32 	%p59, %r107, %r121;
	@%p59 bra 	$L__BB113_106;
	st.global.f32 	[%rd35+384], %f1232;
$L__BB113_106:
	add.s32 	%r5965, %r96, 44;
	setp.ge.s32 	%p60, %r5965, %r119;
	@%p60 bra 	$L__BB113_151;
	setp.ge.s32 	%p61, %r97, %r121;
	add.s32 	%r5966, %r115, %r108;
	mul.wide.s32 	%rd234, %r5966, 4;
	add.s64 	%rd36, %rd2, %rd234;
	@%p61 bra 	$L__BB113_109;
	st.global.f32 	[%rd36], %f1279;
$L__BB113_109:
	setp.ge.s32 	%p62, %r105, %r121;
	@%p62 bra 	$L__BB113_111;
	st.global.f32 	[%rd36+128], %f1263;
$L__BB113_111:
	setp.ge.s32 	%p63, %r106, %r121;
	@%p63 bra 	$L__BB113_113;
	st.global.f32 	[%rd36+256], %f1247;
$L__BB113_113:
	setp.ge.s32 	%p64, %r107, %r121;
	@%p64 bra 	$L__BB113_115;
	st.global.f32 	[%rd36+384], %f1231;
$L__BB113_115:
	add.s32 	%r5967, %r96, 48;
	setp.ge.s32 	%p65, %r5967, %r119;
	@%p65 bra 	$L__BB113_151;
	setp.ge.s32 	%p66, %r97, %r121;
	add.s32 	%r116, %r114, %r111;
	mul.wide.s32 	%rd235, %r116, 4;
	add.s64 	%rd37, %rd2, %rd235;
	@%p66 bra 	$L__BB113_118;
	st.global.f32 	[%rd37], %f1278;
$L__BB113_118:
	setp.ge.s32 	%p67, %r105, %r121;
	@%p67 bra 	$L__BB113_120;
	st.global.f32 	[%rd37+128], %f1262;
$L__BB113_120:
	setp.ge.s32 	%p68, %r106, %r121;
	@%p68 bra 	$L__BB113_122;
	st.global.f32 	[%rd37+256], %f1246;
$L__BB113_122:
	setp.ge.s32 	%p69, %r107, %r121;
	@%p69 bra 	$L__BB113_124;
	st.global.f32 	[%rd37+384], %f1230;
$L__BB113_124:
	add.s32 	%r5968, %r96, 52;
	setp.ge.s32 	%p70, %r5968, %r119;
	@%p70 bra 	$L__BB113_151;
	setp.ge.s32 	%p71, %r97, %r121;
	add.s32 	%r5969, %r116, %r108;
	mul.wide.s32 	%rd236, %r5969, 4;
	add.s64 	%rd38, %rd2, %rd236;
	@%p71 bra 	$L__BB113_127;
	st.global.f32 	[%rd38], %f1277;
$L__BB113_127:
	setp.ge.s32 	%p72, %r105, %r121;
	@%p72 bra 	$L__BB113_129;
	st.global.f32 	[%rd38+128], %f1261;
$L__BB113_129:
	setp.ge.s32 	%p73, %r106, %r121;
	@%p73 bra 	$L__BB113_131;
	st.global.f32 	[%rd38+256], %f1245;
$L__BB113_131:
	setp.ge.s32 	%p74, %r107, %r121;
	@%p74 bra 	$L__BB113_133;
	st.global.f32 	[%rd38+384], %f1229;
$L__BB113_133:
	add.s32 	%r5970, %r96, 56;
	setp.ge.s32 	%p75, %r5970, %r119;
	@%p75 bra 	$L__BB113_151;
	setp.ge.s32 	%p76, %r97, %r121;
	add.s32 	%r117, %r116, %r109;
	mul.wide.s32 	%rd237, %r117, 4;
	add.s64 	%rd39, %rd2, %rd237;
	@%p76 bra 	$L__BB113_136;
	st.global.f32 	[%rd39], %f1276;
$L__BB113_136:
	setp.ge.s32 	%p77, %r105, %r121;
	@%p77 bra 	$L__BB113_138;
	st.global.f32 	[%rd39+128], %f1260;
$L__BB113_138:
	setp.ge.s32 	%p78, %r106, %r121;
	@%p78 bra 	$L__BB113_140;
	st.global.f32 	[%rd39+256], %f1244;
$L__BB113_140:
	setp.ge.s32 	%p79, %r107, %r121;
	@%p79 bra 	$L__BB113_142;
	st.global.f32 	[%rd39+384], %f1228;
$L__BB113_142:
	add.s32 	%r5971, %r96, 60;
	setp.ge.s32 	%p80, %r5971, %r119;
	@%p80 bra 	$L__BB113_151;
	setp.ge.s32 	%p81, %r97, %r121;
	add.s32 	%r5972, %r117, %r108;
	mul.wide.s32 	%rd238, %r5972, 4;
	add.s64 	%rd40, %rd2, %rd238;
	@%p81 bra 	$L__BB113_145;
	st.global.f32 	[%rd40], %f1275;
$L__BB113_145:
	setp.ge.s32 	%p82, %r105, %r121;
	@%p82 bra 	$L__BB113_147;
	st.global.f32 	[%rd40+128], %f1259;
$L__BB113_147:
	setp.ge.s32 	%p83, %r106, %r121;
	@%p83 bra 	$L__BB113_149;
	st.global.f32 	[%rd40+256], %f1243;
$L__BB113_149:
	setp.ge.s32 	%p84, %r107, %r121;
	@%p84 bra 	$L__BB113_151;
	st.global.f32 	[%rd40+384], %f1227;
$L__BB113_151:
	ret;

}
	// .globl	mul_mat_q4_1
.visible .entry mul_mat_q4_1(
	.param .u64 .ptr .align 1 mul_mat_q4_1_param_0,
	.param .u64 .ptr .align 1 mul_mat_q4_1_param_1,
	.param .u64 .ptr .align 1 mul_mat_q4_1_param_2,
	.param .u32 mul_mat_q4_1_param_3,
	.param .u32 mul_mat_q4_1_param_4,
	.param .u32 mul_mat_q4_1_param_5,
	.param .u32 mul_mat_q4_1_param_6,
	.param .u32 mul_mat_q4_1_param_7
)
{
	.reg .pred 	%p<85>;
	.reg .b32 	%r<6144>;
	.reg .b32 	%f<1539>;
	.reg .b64 	%rd<240>;
	// demoted variable
	.shared .align 4 .b8 _ZZN34_INTERNAL_c8396950_4_k_cu_1fba617b19allocate_tiles_q4_1ILi128EEEvPPiPP7__half2S2_S2_E9tile_x_qs[16896];
	// demoted variable
	.shared .align 4 .b8 _ZZN34_INTERNAL_c8396950_4_k_cu_1fba617b19allocate_tiles_q4_1ILi128EEEvPPiPP7__half2S2_S2_E9tile_x_dm[4224];
	// demoted variable
	.shared .align 4 .b8 _ZZN34_INTERNAL_c8396950_4_k_cu_1fba617b9mul_mat_qILi32ELi2ELi4ELb1E10block_q4_1Li64ELi128ELi4EXadL_ZNS_19allocate_tiles_q4_1ILi128EEEvPPiPP7__half2S4_S4_EEXadL_ZNS_15load_tiles_q4_1ILi128ELi4ELb1EEEvPKvS3_S6_S3_S3_RKiSC_SC_SC_EELi4EXadL_ZNS_25vec_dot_q4_1_q8_1_mul_matEPSB_PKS5_SD_SD_SD_SF_SC_SC_SC_EEEEvSA_SA_PfiiiiiE9tile_y_qs[8192];
	// demoted variable
	.shared .align 4 .b8 _ZZN34_INTERNAL_c8396950_4_k_cu_1fba617b9mul_mat_qILi32ELi2ELi4ELb1E10block_q4_1Li64ELi128ELi4EXadL_ZNS_19allocate_tiles_q4_1ILi128EEEvPPiPP7__half2S4_S4_EEXadL_ZNS_15load_tiles_q4_1ILi128ELi4ELb1EEEvPKvS3_S6_S3_S3_RKiSC_SC_SC_EELi4EXadL_ZNS_25vec_dot_q4_1_q8_1_mul_matEPSB_PKS5_SD_SD_SD_SF_SC_SC_SC_EEEEvSA_SA_PfiiiiiE9tile_y_ds[1024];
	ld.param.u64 	%rd42, [mul_mat_q4_1_param_1];
	ld.param.u64 	%rd43, [mul_mat_q4_1_param_2];
	ld.param.u32 	%r122, [mul_mat_q4_1_param_3];
	ld.param.u32 	%r118, [mul_mat_q4_1_param_4];
	ld.param.u32 	%r119, [mul_mat_q4_1_param_5];
	ld.param.u32 	%r120, [mul_mat_q4_1_param_6];
	ld.param.u32 	%r121, [mul_mat_q4_1_param_7];
	cvta.to.global.u64 	%rd1, %rd42;
	cvta.to.global.u64 	%rd2, %rd43;
	shr.s32 	%r123, %r122, 31;
	shr.u32 	%r124, %r123, 27;
	add.s32 	%r125, %r122, %r124;
	shr.s32 	%r1, %r125, 5;
	mov.u32 	%r126, %ctaid.x;
	shl.b32 	%r2, %r126, 7;
	mov.u32 	%r127, %ctaid.y;
	shl.b32 	%r3, %r127, 6;
	setp.lt.s32 	%p1, %r122, 32;
	mov.f32 	%f1411, 0f00000000;
	mov.f32 	%f1412, %f1411;
	mov.f32 	%f1413, %f1411;
	mov.f32 	%f1414, %f1411;
	mov.f32 	%f1415, %f1411;
	mov.f32 	%f1416, %f1411;
	mov.f32 	%f1417, %f1411;
	mov.f32 	%f1418, %f1411;
	mov.f32 	%f1419, %f1411;
	mov.f32 	%f1420, %f1411;
	mov.f32 	%f1421, %f1411;
	mov.f32 	%f1422, %f1411;
	mov.f32 	%f1423, %f1411;
	mov.f32 	%f1424, %f1411;
	mov.f32 	%f1425, %f1411;
	mov.f32 	%f1426, %f1411;
	mov.f32 	%f1427, %f1411;
	mov.f32 	%f1428, %f1411;
	mov.f32 	%f1429, %f1411;
	mov.f32 	%f1430, %f1411;
	mov.f32 	%f1431, %f1411;
	mov.f32 	%f1432, %f1411;
	mov.f32 	%f1433, %f1411;
	mov.f32 	%f1434, %f1411;
	mov.f32 	%f1435, %f1411;
	mov.f32 	%f1436, %f1411;
	mov.f32 	%f1437, %f1411;
	mov.f32 	%f1438, %f1411;
	mov.f32 	%f1439, %f1411;
	mov.f32 	%f1440, %f1411;
	mov.f32 	%f1441, %f1411;
	mov.f32 	%f1442, %f1411;
	mov.f32 	%f1443, %f1411;
	mov.f32 	%f1444, %f1411;
	mov.f32 	%f1445, %f1411;
	mov.f32 	%f1446, %f1411;
	mov.f32 	%f1447, %f1411;
	mov.f32 	%f1448, %f1411;
	mov.f32 	%f1449, %f1411;
	mov.f32 	%f1450, %f1411;
	mov.f32 	%f1451, %f1411;
	mov.f32 	%f1452, %f1411;
	mov.f32 	%f1453, %f1411;
	mov.f32 	%f1454, %f1411;
	mov.f32 	%f1455, %f1411;
	mov.f32 	%f1456, %f1411;
	mov.f32 	%f1457, %f1411;
	mov.f32 	%f1458, %f1411;
	mov.f32 	%f1459, %f1411;
	mov.f32 	%f1460, %f1411;
	mov.f32 	%f1461, %f1411;
	mov.f32 	%f1462, %f1411;
	mov.f32 	%f1463, %f1411;
	mov.f32 	%f1464, %f1411;
	mov.f32 	%f1465, %f1411;
	mov.f32 	%f1466, %f1411;
	mov.f32 	%f1467, %f1411;
	mov.f32 	%f1468, %f1411;
	mov.f32 	%f1469, %f1411;
	mov.f32 	%f1470, %f1411;
	mov.f32 	%f1471, %f1411;
	mov.f32 	%f1472, %f1411;
	mov.f32 	%f1473, %f1411;
	mov.f32 	%f1474, %f1411;
	@%p1 bra 	$L__BB114_7;
	shr.s32 	%r129, %r120, 31;
	shr.u32 	%r130, %r129, 27;
	add.s32 	%r131, %r120, %r130;
	shr.s32 	%r132, %r131, 5;
	mov.u32 	%r133, %tid.y;
	not.b32 	%r134, %r2;
	add.s32 	%r135, %r118, %r134;
	mov.u32 	%r136, %tid.x;
	shr.u32 	%r137, %r136, 2;
	cvt.u64.u32 	%rd44, %r137;
	shl.b32 	%r138, %r136, 2;
	and.b32  	%r139, %r136, 7;
	shl.b32 	%r4, %r133, 2;
	shr.u32 	%r5, %r136, 3;
	add.s32 	%r140, %r5, %r4;
	cvt.u64.u32 	%rd45, %r139;
	add.s32 	%r141, %r3, %r133;
	add.s32 	%r142, %r119, -1;
	and.b32  	%r143, %r136, 31;
	and.b32  	%r144, %r138, 28;
	cvt.u64.u32 	%rd46, %r144;
	add.s64 	%rd3, %rd1, %rd46;
	shl.b32 	%r145, %r133, 3;
	add.s32 	%r146, %r137, %r145;
	and.b32  	%r6, %r136, 3;
	min.s32 	%r147, %r133, %r135;
	mul.lo.s32 	%r148, %r147, %r1;
	cvt.s64.s32 	%rd47, %r148;
	add.s64 	%rd4, %rd47, %rd44;
	mad.lo.s32 	%r149, %r147, 33, %r136;
	shl.b32 	%r150, %r149, 2;
	mov.u32 	%r151, _ZZN34_INTERNAL_c8396950_4_k_cu_1fba617b19allocate_tiles_q4_1ILi128EEEvPPiPP7__half2S2_S2_E9tile_x_qs;
	add.s32 	%r7, %r151, %r150;
	add.s32 	%r152, %r133, 4;
	min.s32 	%r8, %r152, %r135;
	mad.lo.s32 	%r153, %r8, 33, %r136;
	shl.b32 	%r154, %r153, 2;
	add.s32 	%r9, %r151, %r154;
	add.s32 	%r155, %r133, 8;
	min.s32 	%r10, %r155, %r135;
	mad.lo.s32 	%r156, %r10, 33, %r136;
	shl.b32 	%r157, %r156, 2;
	add.s32 	%r11, %r151, %r157;
	add.s32 	%r158, %r133, 12;
	min.s32 	%r12, %r158, %r135;
	mad.lo.s32 	%r159, %r12, 33, %r136;
	shl.b32 	%r160, %r159, 2;
	add.s32 	%r13, %r151, %r160;
	add.s32 	%r161, %r133, 16;
	min.s32 	%r162, %r161, %r135;
	mul.lo.s32 	%r163, %r162, %r1;
	cvt.s64.s32 	%rd48, %r163;
	add.s64 	%rd5, %rd48, %rd44;
	mad.lo.s32 	%r164, %r162, 33, %r136;
	shl.b32 	%r165, %r164, 2;
	add.s32 	%r14, %r151, %r165;
	add.s32 	%r166, %r133, 20;
	min.s32 	%r167, %r166, %r135;
	mul.lo.s32 	%r168, %r167, %r1;
	cvt.s64.s32 	%rd49, %r168;
	add.s64 	%rd6, %rd49, %rd44;
	mad.lo.s32 	%r169, %r167, 33, %r136;
	shl.b32 	%r170, %r169, 2;
	add.s32 	%r15, %r151, %r170;
	add.s32 	%r171, %r133, 24;
	min.s32 	%r16, %r171, %r135;
	mad.lo.s32 	%r172, %r16, 33, %r136;
	shl.b32 	%r173, %r172, 2;
	add.s32 	%r17, %r151, %r173;
	add.s32 	%r174, %r133, 28;
	min.s32 	%r18, %r174, %r135;
	mad.lo.s32 	%r175, %r18, 33, %r136;
	shl.b32 	%r176, %r175, 2;
	add.s32 	%r19, %r151, %r176;
	add.s32 	%r177, %r133, 32;
	min.s32 	%r20, %r177, %r135;
	mad.lo.s32 	%r178, %r20, 33, %r136;
	shl.b32 	%r179, %r178, 2;
	add.s32 	%r21, %r151, %r179;
	add.s32 	%r180, %r133, 36;
	min.s32 	%r22, %r180, %r135;
	mad.lo.s32 	%r181, %r22, 33, %r136;
	shl.b32 	%r182, %r181, 2;
	add.s32 	%r23, %r151, %r182;
	add.s32 	%r183, %r133, 40;
	min.s32 	%r24, %r183, %r135;
	mad.lo.s32 	%r184, %r24, 33, %r136;
	shl.b32 	%r185, %r184, 2;
	add.s32 	%r25, %r151, %r185;
	add.s32 	%r186, %r133, 44;
	min.s32 	%r26, %r186, %r135;
	mad.lo.s32 	%r187, %r26, 33, %r136;
	shl.b32 	%r188, %r187, 2;
	add.s32 	%r27, %r151, %r188;
	add.s32 	%r189, %r133, 48;
	min.s32 	%r190, %r189, %r135;
	mul.lo.s32 	%r191, %r190, %r1;
	cvt.s64.s32 	%rd50, %r191;
	add.s64 	%rd7, %rd50, %rd44;
	mad.lo.s32 	%r192, %r190, 33, %r136;
	shl.b32 	%r193, %r192, 2;
	add.s32 	%r28, %r151, %r193;
	add.s32 	%r194, %r133, 52;
	min.s32 	%r195, %r194, %r135;
	mul.lo.s32 	%r196, %r195, %r1;
	cvt.s64.s32 	%rd51, %r196;
	add.s64 	%rd8, %rd51, %rd44;
	mad.lo.s32 	%r197, %r195, 33, %r136;
	shl.b32 	%r198, %r197, 2;
	add.s32 	%r29, %r151, %r198;
	add.s32 	%r199, %r133, 56;
	min.s32 	%r200, %r199, %r135;
	mul.lo.s32 	%r201, %r200, %r1;
	cvt.s64.s32 	%rd52, %r201;
	add.s64 	%rd9, %rd52, %rd44;
	mad.lo.s32 	%r202, %r200, 33, %r136;
	shl.b32 	%r203, %r202, 2;
	add.s32 	%r30, %r151, %r203;
	add.s32 	%r204, %r133, 60;
	min.s32 	%r205, %r204, %r135;
	mul.lo.s32 	%r206, %r205, %r1;
	cvt.s64.s32 	%rd53, %r206;
	add.s64 	%rd10, %rd53, %rd44;
	mad.lo.s32 	%r207, %r205, 33, %r136;
	shl.b32 	%r208, %r207, 2;
	add.s32 	%r31, %r151, %r208;
	add.s32 	%r209, %r133, 64;
	min.s32 	%r210, %r209, %r135;
	mul.lo.s32 	%r211, %r210, %r1;
	cvt.s64.s32 	%rd54, %r211;
	add.s64 	%rd11, %rd54, %rd44;
	mad.lo.s32 	%r212, %r210, 33, %r136;
	shl.b32 	%r213, %r212, 2;
	add.s32 	%r32, %r151, %r213;
	add.s32 	%r214, %r133, 68;
	min.s32 	%r33, %r214, %r135;
	mad.lo.s32 	%r215, %r33, 33, %r136;
	shl.b32 	%r216, %r215, 2;
	add.s32 	%r34, %r151, %r216;
	add.s32 	%r217, %r133, 72;
	min.s32 	%r35, %r217, %r135;
	mad.lo.s32 	%r218, %r35, 33, %r136;
	shl.b32 	%r219, %r218, 2;
	add.s32 	%r36, %r151, %r219;
	add.s32 	%r220, %r133, 76;
	min.s32 	%r37, %r220, %r135;
	mad.lo.s32 	%r221, %r37, 33, %r136;
	shl.b32 	%r222, %r221, 2;
	add.s32 	%r38, %r151, %r222;
	add.s32 	%r223, %r133, 80;
	min.s32 	%r39, %r223, %r135;
	mad.lo.s32 	%r224, %r39, 33, %r136;
	shl.b32 	%r225, %r224, 2;
	add.s32 	%r40, %r151, %r225;
	add.s32 	%r226, %r133, 84;
	min.s32 	%r41, %r226, %r135;
	mad.lo.s32 	%r227, %r41, 33, %r136;
	shl.b32 	%r228, %r227, 2;
	add.s32 	%r42, %r151, %r228;
	add.s32 	%r229, %r133, 88;
	min.s32 	%r43, %r229, %r135;
	mad.lo.s32 	%r230, %r43, 33, %r136;
	shl.b32 	%r231, %r230, 2;
	add.s32 	%r44, %r151, %r231;
	add.s32 	%r232, %r133, 92;
	min.s32 	%r45, %r232, %r135;
	mad.lo.s32 	%r233, %r45, 33, %r136;
	shl.b32 	%r234, %r233, 2;
	add.s32 	%r46, %r151, %r234;
	add.s32 	%r235, %r133, 96;
	min.s32 	%r47, %r235, %r135;
	mad.lo.s32 	%r236, %r47, 33, %r136;
	shl.b32 	%r237, %r236, 2;
	add.s32 	%r48, %r151, %r237;
	add.s32 	%r238, %r133, 100;
	min.s32 	%r49, %r238, %r135;
	mad.lo.s32 	%r239, %r49, 33, %r136;
	shl.b32 	%r240, %r239, 2;
	add.s32 	%r50, %r151, %r240;
	add.s32 	%r241, %r133, 104;
	min.s32 	%r51, %r241, %r135;
	mad.lo.s32 	%r242, %r51, 33, %r136;
	shl.b32 	%r243, %r242, 2;
	add.s32 	%r52, %r151, %r243;
	add.s32 	%r244, %r133, 108;
	min.s32 	%r53, %r244, %r135;
	mad.lo.s32 	%r245, %r53, 33, %r136;
	shl.b32 	%r246, %r245, 2;
	add.s32 	%r54, %r151, %r246;
	add.s32 	%r247, %r133, 112;
	min.s32 	%r248, %r247, %r135;
	mul.lo.s32 	%r249, %r248, %r1;
	cvt.s64.s32 	%rd55, %r249;
	add.s64 	%rd12, %rd55, %rd44;
	mad.lo.s32 	%r250, %r248, 33, %r136;
	shl.b32 	%r251, %r250, 2;
	add.s32 	%r55, %r151, %r251;
	add.s32 	%r252, %r133, 116;
	min.s32 	%r253, %r252, %r135;
	mul.lo.s32 	%r254, %r253, %r1;
	cvt.s64.s32 	%rd56, %r254;
	add.s64 	%rd13, %rd56, %rd44;
	mad.lo.s32 	%r255, %r253, 33, %r136;
	shl.b32 	%r256, %r255, 2;
	add.s32 	%r56, %r151, %r256;
	add.s32 	%r257, %r133, 120;
	min.s32 	%r258, %r257, %r135;
	mul.lo.s32 	%r259, %r258, %r1;
	cvt.s64.s32 	%rd57, %r259;
	add.s64 	%rd14, %rd57, %rd44;
	mad.lo.s32 	%r260, %r258, 33, %r136;
	shl.b32 	%r261, %r260, 2;
	add.s32 	%r57, %r151, %r261;
	add.s32 	%r262, %r133, 124;
	min.s32 	%r263, %r262, %r135;
	mul.lo.s32 	%r264, %r263, %r1;
	cvt.s64.s32 	%rd58, %r264;
	add.s64 	%rd15, %rd58, %rd44;
	mad.lo.s32 	%r265, %r263, 33, %r136;
	shl.b32 	%r266, %r265, 2;
	add.s32 	%r58, %r151, %r266;
	min.s32 	%r267, %r140, %r135;
	mul.lo.s32 	%r268, %r267, %r1;
	cvt.s64.s32 	%rd59, %r268;
	add.s64 	%rd16, %rd59, %rd45;
	shl.b32 	%r269, %r267, 3;
	shr.s32 	%r270, %r267, 31;
	shr.u32 	%r271, %r270, 30;
	add.s32 	%r272, %r267, %r271;
	shr.u32 	%r273, %r272, 2;
	add.s32 	%r274, %r273, %r139;
	add.s32 	%r275, %r274, %r269;
	shl.b32 	%r276, %r275, 2;
	mov.u32 	%r277, _ZZN34_INTERNAL_c8396950_4_k_cu_1fba617b19allocate_tiles_q4_1ILi128EEEvPPiPP7__half2S2_S2_E9tile_x_dm;
	add.s32 	%r59, %r277, %r276;
	add.s32 	%r278, %r140, 16;
	min.s32 	%r279, %r278, %r135;
	mul.lo.s32 	%r280, %r279, %r1;
	cvt.s64.s32 	%rd60, %r280;
	add.s64 	%rd17, %rd60, %rd45;
	shl.b32 	%r281, %r279, 3;
	shr.s32 	%r282, %r279, 31;
	shr.u32 	%r283, %r282, 30;
	add.s32 	%r284, %r279, %r283;
	shr.u32 	%r285, %r284, 2;
	add.s32 	%r286, %r285, %r139;
	add.s32 	%r287, %r286, %r281;
	shl.b32 	%r288, %r287, 2;
	add.s32 	%r60, %r277, %r288;
	add.s32 	%r289, %r140, 32;
	min.s32 	%r290, %r289, %r135;
	mul.lo.s32 	%r291, %r290, %r1;
	cvt.s64.s32 	%rd61, %r291;
	add.s64 	%rd18, %rd61, %rd45;
	shl.b32 	%r292, %r290, 3;
	shr.s32 	%r293, %r290, 31;
	shr.u32 	%r294, %r293, 30;
	add.s32 	%r295, %r290, %r294;
	shr.u32 	%r296, %r295, 2;
	add.s32 	%r297, %r296, %r139;
	add.s32 	%r298, %r297, %r292;
	shl.b32 	%r299, %r298, 2;
	add.s32 	%r61, %r277, %r299;
	add.s32 	%r300, %r140, 48;
	min.s32 	%r301, %r300, %r135;
	mul.lo.s32 	%r302, %r301, %r1;
	cvt.s64.s32 	%rd62, %r302;
	add.s64 	%rd19, %rd62, %rd45;
	shl.b32 	%r303, %r301, 3;
	shr.s32 	%r304, %r301, 31;
	shr.u32 	%r305, %r304, 30;
	add.s32 	%r306, %r301, %r305;
	shr.u32 	%r307, %r306, 2;
	add.s32 	%r308, %r307, %r139;
	add.s32 	%r309, %r308, %r303;
	shl.b32 	%r310, %r309, 2;
	add.s32 	%r62, %r277, %r310;
	add.s32 	%r311, %r140, 64;
	min.s32 	%r312, %r311, %r135;
	mul.lo.s32 	%r313, %r312, %r1;
	cvt.s64.s32 	%rd63, %r313;
	add.s64 	%rd20, %rd63, %rd45;
	shl.b32 	%r314, %r312, 3;
	shr.s32 	%r315, %r312, 31;
	shr.u32 	%r316, %r315, 30;
	add.s32 	%r317, %r312, %r316;
	shr.u32 	%r318, %r317, 2;
	add.s32 	%r319, %r318, %r139;
	add.s32 	%r320, %r319, %r314;
	shl.b32 	%r321, %r320, 2;
	add.s32 	%r63, %r277, %r321;
	add.s32 	%r322, %r140, 80;
	min.s32 	%r323, %r322, %r135;
	mul.lo.s32 	%r324, %r323, %r1;
	cvt.s64.s32 	%rd64, %r324;
	add.s64 	%rd21, %rd64, %rd45;
	shl.b32 	%r325, %r323, 3;
	shr.s32 	%r326, %r323, 31;
	shr.u32 	%r327, %r326, 30;
	add.s32 	%r328, %r323, %r327;
	shr.u32 	%r329, %r328, 2;
	add.s32 	%r330, %r329, %r139;
	add.s32 	%r331, %r330, %r325;
	shl.b32 	%r332, %r331, 2;
	add.s32 	%r64, %r277, %r332;
	add.s32 	%r333, %r140, 96;
	min.s32 	%r334, %r333, %r135;
	mul.lo.s32 	%r335, %r334, %r1;
	cvt.s64.s32 	%rd65, %r335;
	add.s64 	%rd22, %rd65, %rd45;
	shl.b32 	%r336, %r334, 3;
	shr.s32 	%r337, %r334, 31;
	shr.u32 	%r338, %r337, 30;
	add.s32 	%r339, %r334, %r338;
	shr.u32 	%r340, %r339, 2;
	add.s32 	%r341, %r340, %r139;
	add.s32 	%r342, %r341, %r336;
	shl.b32 	%r343, %r342, 2;
	add.s32 	%r65, %r277, %r343;
	add.s32 	%r344, %r140, 112;
	min.s32 	%r66, %r344, %r135;
	shl.b32 	%r345, %r66, 3;
	shr.s32 	%r346, %r66, 31;
	shr.u32 	%r347, %r346, 30;
	add.s32 	%r348, %r66, %r347;
	shr.u32 	%r349, %r348, 2;
	add.s32 	%r350, %r349, %r139;
	add.s32 	%r351, %r350, %r345;
	shl.b32 	%r352, %r351, 2;
	add.s32 	%r67, %r277, %r352;
	min.u32 	%r353, %r141, %r142;
	mul.lo.s32 	%r68, %r353, %r132;
	shl.b32 	%r69, %r133, 5;
	or.b32  	%r354, %r69, %r143;
	shl.b32 	%r355, %r354, 2;
	mov.u32 	%r356, _ZZN34_INTERNAL_c8396950_4_k_cu_1fba617b9mul_mat_qILi32ELi2ELi4ELb1E10block_q4_1Li64ELi128ELi4EXadL_ZNS_19allocate_tiles_q4_1ILi128EEEvPPiPP7__half2S4_S4_EEXadL_ZNS_15load_tiles_q4_1ILi128ELi4ELb1EEEvPKvS3_S6_S3_S3_RKiSC_SC_SC_EELi4EXadL_ZNS_25vec_dot_q4_1_q8_1_mul_matEPSB_PKS5_SD_SD_SD_SF_SC_SC_SC_EEEEvSA_SA_PfiiiiiE9tile_y_qs;
	add.s32 	%r70, %r356, %r355;
	add.s32 	%r357, %r141, 4;
	min.u32 	%r358, %r357, %r142;
	mul.lo.s32 	%r71, %r358, %r132;
	add.s32 	%r359, %r141, 8;
	min.u32 	%r360, %r359, %r142;
	mul.lo.s32 	%r72, %r360, %r132;
	add.s32 	%r361, %r141, 12;
	min.u32 	%r362, %r361, %r142;
	mul.lo.s32 	%r73, %r362, %r132;
	add.s32 	%r363, %r141, 16;
	min.u32 	%r364, %r363, %r142;
	mul.lo.s32 	%r74, %r364, %r132;
	add.s32 	%r365, %r141, 20;
	min.u32 	%r366, %r365, %r142;
	mul.lo.s32 	%r75, %r366, %r132;
	add.s32 	%r367, %r141, 24;
	min.u32 	%r368, %r367, %r142;
	mul.lo.s32 	%r76, %r368, %r132;
	add.s32 	%r369, %r141, 28;
	min.u32 	%r370, %r369, %r142;
	mul.lo.s32 	%r77, %r370, %r132;
	add.s32 	%r371, %r141, 32;
	min.u32 	%r372, %r371, %r142;
	mul.lo.s32 	%r78, %r372, %r132;
	add.s32 	%r373, %r141, 36;
	min.u32 	%r374, %r373, %r142;
	mul.lo.s32 	%r79, %r374, %r132;
	add.s32 	%r375, %r141, 40;
	min.u32 	%r376, %r375, %r142;
	mul.lo.s32 	%r80, %r376, %r132;
	add.s32 	%r377, %r141, 44;
	min.u32 	%r378, %r377, %r142;
	mul.lo.s32 	%r81, %r378, %r132;
	add.s32 	%r379, %r141, 48;
	min.u32 	%r380, %r379, %r142;
	mul.lo.s32 	%r82, %r380, %r132;
	add.s32 	%r381, %r141, 52;
	min.u32 	%r382, %r381, %r142;
	mul.lo.s32 	%r83, %r382, %r132;
	add.s32 	%r383, %r141, 56;
	min.u32 	%r384, %r383, %r142;
	mul.lo.s32 	%r84, %r384, %r132;
	add.s32 	%r385, %r141, 60;
	min.u32 	%r386, %r385, %r142;
	mul.lo.s32 	%r85, %r386, %r132;
	and.b32  	%r387, %r146, 63;
	add.s32 	%r388, %r3, %r387;
	min.s32 	%r389, %r388, %r142;
	mul.lo.s32 	%r86, %r389, %r132;
	shl.b32 	%r390, %r146, 4;
	and.b32  	%r391, %r390, 1008;
	and.b32  	%r392, %r138, 12;
	or.b32  	%r393, %r391, %r392;
	mov.u32 	%r394, _ZZN34_INTERNAL_c8396950_4_k_cu_1fba617b9mul_mat_qILi32ELi2ELi4ELb1E10block_q4_1Li64ELi128ELi4EXadL_ZNS_19allocate_tiles_q4_1ILi128EEEvPPiPP7__half2S4_S4_EEXadL_ZNS_15load_tiles_q4_1ILi128ELi4ELb1EEEvPKvS3_S6_S3_S3_RKiSC_SC_SC_EELi4EXadL_ZNS_25vec_dot_q4_1_q8_1_mul_matEPSB_PKS5_SD_SD_SD_SF_SC_SC_SC_EEEEvSA_SA_PfiiiiiE9tile_y_ds;
	add.s32 	%r87, %r394, %r393;
	xor.b32  	%r395, %r387, 32;
	add.s32 	%r396, %r3, %r395;
	min.s32 	%r397, %r396, %r142;
	mul.lo.s32 	%r88, %r397, %r132;
	xor.b32  	%r398, %r391, 512;
	or.b32  	%r399, %r398, %r392;
	add.s32 	%r89, %r394, %r399;
	add.s32 	%r400, %r136, 96;
	shr.u32 	%r401, %r400, 2;
	mul.lo.s32 	%r90, %r400, 33;
	shl.b32 	%r402, %r136, 3;
	add.s32 	%r91, %r137, %r402;
	add.s32 	%r92, %r136, 32;
	shl.b32 	%r403, %r92, 3;
	shr.u32 	%r404, %r92, 2;
	add.s32 	%r93, %r404, %r403;
	add.s32 	%r405, %r136, 64;
	shl.b32 	%r406, %r405, 3;
	shr.u32 	%r407, %r405, 2;
	add.s32 	%r94, %r407, %r406;
	shl.b32 	%r408, %r400, 3;
	add.s32 	%r95, %r401, %r408;
	mov.b32 	%r6141, 0;
	mov.f32 	%f1411, 0f00000000;
$L__BB114_2:
	ld.param.u64 	%rd239, [mul_mat_q4_1_param_0];
	mov.u32 	%r410, %tid.x;
	shl.b32 	%r411, %r410, 2;
	and.b32  	%r412, %r411, 12;
	cvt.u64.u32 	%rd66, %r412;
	cvt.u64.u32 	%rd67, %r6141;
	mul.lo.s32 	%r413, %r1, %r2;
	cvt.s64.s32 	%rd68, %r413;
	add.s64 	%rd69, %rd67, %rd68;
	cvta.to.global.u64 	%rd70, %rd239;
	mad.lo.s64 	%rd71, %rd69, 20, %rd70;
	add.s64 	%rd72, %rd71, %rd66;
	mad.lo.s64 	%rd73, %rd4, 20, %rd72;
	ld.global.nc.u32 	%r414, [%rd73+4];
	st.shared.u32 	[%r7], %r414;
	mul.lo.s32 	%r415, %r8, %r1;
	cvt.s64.s32 	%rd74, %r415;
	shr.u32 	%r416, %r410, 2;
	cvt.u64.u32 	%rd75, %r416;
	add.s64 	%rd76, %rd74, %rd75;
	mad.lo.s64 	%rd77, %rd76, 20, %rd72;
	ld.global.nc.u32 	%r417, [%rd77+4];
	st.shared.u32 	[%r9], %r417;
	mul.lo.s32 	%r418, %r10, %r1;
	cvt.s64.s32 	%rd78, %r418;
	add.s64 	%rd79, %rd78, %rd75;
	mad.lo.s64 	%rd80, %rd79, 20, %rd72;
	ld.global.nc.u32 	%r419, [%rd80+4];
	st.shared.u32 	[%r11], %r419;
	mul.lo.s32 	%r420, %r12, %r1;
	cvt.s64.s32 	%rd81, %r420;
	add.s64 	%rd82, %rd81, %rd75;
	mad.lo.s64 	%rd83, %rd82, 20, %rd72;
	ld.global.nc.u32 	%r421, [%rd83+4];
	st.shared.u32 	[%r13], %r421;
	mad.lo.s64 	%rd84, %rd5, 20, %rd72;
	ld.global.nc.u32 	%r422, [%rd84+4];
	st.shared.u32 	[%r14], %r422;
	mad.lo.s64 	%rd85, %rd6, 20, %rd72;
	ld.global.nc.u32 	%r423, [%rd85+4];
	st.shared.u32 	[%r15], %r423;
	mul.lo.s32 	%r424, %r16, %r1;
	cvt.s64.s32 	%rd86, %r424;
	add.s64 	%rd87, %rd86, %rd75;
	mad.lo.s64 	%rd88, %rd87, 20, %rd72;
	ld.global.nc.u32 	%r425, [%rd88+4];
	st.shared.u32 	[%r17], %r425;
	mul.lo.s32 	%r426, %r18, %r1;
	cvt.s64.s32 	%rd89, %r426;
	add.s64 	%rd90, %rd89, %rd75;
	mad.lo.s64 	%rd91, %rd90, 20, %rd72;
	ld.global.nc.u32 	%r427, [%rd91+4];
	st.shared.u32 	[%r19], %r427;
	mul.lo.s32 	%r428, %r20, %r1;
	cvt.s64.s32 	%rd92, %r428;
	add.s64 	%rd93, %rd92, %rd75;
	mad.lo.s64 	%rd94, %rd93, 20, %rd72;
	ld.global.nc.u32 	%r429, [%rd94+4];
	st.shared.u32 	[%r21], %r429;
	mul.lo.s32 	%r430, %r22, %r1;
	cvt.s64.s32 	%rd95, %r430;
	add.s64 	%rd96, %rd95, %rd75;
	mad.lo.s64 	%rd97, %rd96, 20, %rd72;
	ld.global.nc.u32 	%r431, [%rd97+4];
	st.shared.u32 	[%r23], %r431;
	mul.lo.s32 	%r432, %r24, %r1;
	cvt.s64.s32 	%rd98, %r432;
	add.s64 	%rd99, %rd98, %rd75;
	mad.lo.s64 	%rd100, %rd99, 20, %rd72;
	ld.global.nc.u32 	%r433, [%rd100+4];
	st.shared.u32 	[%r25], %r433;
	mul.lo.s32 	%r434, %r26, %r1;
	cvt.s64.s32 	%rd101, %r434;
	add.s64 	%rd102, %rd101, %rd75;
	mad.lo.s64 	%rd103, %rd102, 20, %rd72;
	ld.global.nc.u32 	%r435, [%rd103+4];
	st.shared.u32 	[%r27], %r435;
	mad.lo.s64 	%rd104, %rd7, 20, %rd72;
	ld.global.nc.u32 	%r436, [%rd104+4];
	st.shared.u32 	[%r28], %r436;
	mad.lo.s64 	%rd105, %rd8, 20, %rd72;
	ld.global.nc.u32 	%r437, [%rd105+4];
	st.shared.u32 	[%r29], %r437;
	mad.lo.s64 	%rd106, %rd9, 20, %rd72;
	ld.global.nc.u32 	%r438, [%rd106+4];
	st.shared.u32 	[%r30], %r438;
	mad.lo.s64 	%rd107, %rd10, 20, %rd72;
	ld.global.nc.u32 	%r439, [%rd107+4];
	st.shared.u32 	[%r31], %r439;
	mad.lo.s64 	%rd108, %rd11, 20, %rd72;
	ld.global.nc.u32 	%r440, [%rd108+4];
	st.shared.u32 	[%r32], %r440;
	mul.lo.s32 	%r441, %r33, %r1;
	cvt.s64.s32 	%rd109, %r441;
	add.s64 	%rd110, %rd109, %rd75;
	mad.lo.s64 	%rd111, %rd110, 20, %rd72;
	ld.global.nc.u32 	%r442, [%rd111+4];
	st.shared.u32 	[%r34], %r442;
	mul.lo.s32 	%r443, %r35, %r1;
	cvt.s64.s32 	%rd112, %r443;
	add.s64 	%rd113, %rd112, %rd75;
	mad.lo.s64 	%rd114, %rd113, 20, %rd72;
	ld.global.nc.u32 	%r444, [%rd114+4];
	st.shared.u32 	[%r36], %r444;
	mul.lo.s32 	%r445, %r37, %r1;
	cvt.s64.s32 	%rd115, %r445;
	add.s64 	%rd116, %rd115, %rd75;
	mad.lo.s64 	%rd117, %rd116, 20, %rd72;
	ld.global.nc.u32 	%r446, [%rd117+4];
	st.shared.u32 	[%r38], %r446;
	mul.lo.s32 	%r447, %r39, %r1;
	cvt.s64.s32 	%rd118, %r447;
	add.s64 	%rd119, %rd118, %rd75;
	mad.lo.s64 	%rd120, %rd119, 20, %rd72;
	ld.global.nc.u32 	%r448, [%rd120+4];
	st.shared.u32 	[%r40], %r448;
	mul.lo.s32 	%r449, %r41, %r1;
	cvt.s64.s32 	%rd121, %r449;
	add.s64 	%rd122, %rd121, %rd75;
	mad.lo.s64 	%rd123, %rd122, 20, %rd72;
	ld.global.nc.u32 	%r450, [%rd123+4];
	st.shared.u32 	[%r42], %r450;
	mul.lo.s32 	%r451, %r43, %r1;
	cvt.s64.s32 	%rd124, %r451;
	add.s64 	%rd125, %rd124, %rd75;
	mad.lo.s64 	%rd126, %rd125, 20, %rd72;
	ld.global.nc.u32 	%r452, [%rd126+4];
	st.shared.u32 	[%r44], %r452;
	mul.lo.s32 	%r453, %r45, %r1;
	cvt.s64.s32 	%rd127, %r453;
	add.s64 	%rd128, %rd127, %rd75;
	mad.lo.s64 	%rd129, %rd128, 20, %rd72;
	ld.global.nc.u32 	%r454, [%rd129+4];
	st.shared.u32 	[%r46], %r454;
	mul.lo.s32 	%r455, %r47, %r1;
	cvt.s64.s32 	%rd130, %r455;
	add.s64 	%rd131, %rd130, %rd75;
	mad.lo.s64 	%rd132, %rd131, 20, %rd72;
	ld.global.nc.u32 	%r456, [%rd132+4];
	st.shared.u32 	[%r48], %r456;
	mul.lo.s32 	%r457, %r49, %r1;
	cvt.s64.s32 	%rd133, %r457;
	add.s64 	%rd134, %rd133, %rd75;
	mad.lo.s64 	%rd135, %rd134, 20, %rd72;
	ld.global.nc.u32 	%r458, [%rd135+4];
	st.shared.u32 	[%r50], %r458;
	mul.lo.s32 	%r459, %r51, %r1;
	cvt.s64.s32 	%rd136, %r459;
	add.s64 	%rd137, %rd136, %rd75;
	mad.lo.s64 	%rd138, %rd137, 20, %rd72;
	ld.global.nc.u32 	%r460, [%rd138+4];
	st.shared.u32 	[%r52], %r460;
	mul.lo.s32 	%r461, %r53, %r1;
	cvt.s64.s32 	%rd139, %r461;
	add.s64 	%rd140, %rd139, %rd75;
	mad.lo.s64 	%rd141, %rd140, 20, %rd72;
	ld.global.nc.u32 	%r462, [%rd141+4];
	st.shared.u32 	[%r54], %r462;
	mad.lo.s64 	%rd142, %rd12, 20, %rd72;
	ld.global.nc.u32 	%r463, [%rd142+4];
	st.shared.u32 	[%r55], %r463;
	mad.lo.s64 	%rd143, %rd13, 20, %rd72;
	ld.global.nc.u32 	%r464, [%rd143+4];
	st.shared.u32 	[%r56], %r464;
	mad.lo.s64 	%rd144, %rd14, 20, %rd72;
	ld.global.nc.u32 	%r465, [%rd144+4];
	st.shared.u32 	[%r57], %r465;
	mad.lo.s64 	%rd145, %rd15, 20, %rd72;
	ld.global.nc.u32 	%r466, [%rd145+4];
	st.shared.u32 	[%r58], %r466;
	mad.lo.s64 	%rd146, %rd16, 20, %rd71;
	ld.global.nc.u32 	%r467, [%rd146];
	st.shared.u32 	[%r59], %r467;
	mad.lo.s64 	%rd147, %rd17, 20, %rd71;
	ld.global.nc.u32 	%r468, [%rd147];
	st.shared.u32 	[%r60], %r468;
	mad.lo.s64 	%rd148, %rd18, 20, %rd71;
	ld.global.nc.u32 	%r469, [%rd148];
	st.shared.u32 	[%r61], %r469;
	mad.lo.s64 	%rd149, %rd19, 20, %rd71;
	ld.global.nc.u32 	%r470, [%rd149];
	st.shared.u32 	[%r62], %r470;
	mad.lo.s64 	%rd150, %rd20, 20, %rd71;
	ld.global.nc.u32 	%r471, [%rd150];
	st.shared.u32 	[%r63], %r471;
	mad.lo.s64 	%rd151, %rd21, 20, %rd71;
	ld.global.nc.u32 	%r472, [%rd151];
	st.shared.u32 	[%r64], %r472;
	mad.lo.s64 	%rd152, %rd22, 20, %rd71;
	ld.global.nc.u32 	%r473, [%rd152];
	st.shared.u32 	[%r65], %r473;
	mul.lo.s32 	%r474, %r66, %r1;
	cvt.s64.s32 	%rd153, %r474;
	and.b32  	%r475, %r410, 7;
	cvt.u64.u32 	%rd154, %r475;
	add.s64 	%rd155, %rd153, %rd154;
	mad.lo.s64 	%rd156, %rd155, 20, %rd71;
	ld.global.nc.u32 	%r476, [%rd156];
	st.shared.u32 	[%r67], %r476;
	add.s32 	%r477, %r6141, %r6;
	add.s32 	%r478, %r5, %r6141;
	add.s32 	%r479, %r478, %r68;
	mul.wide.s32 	%rd157, %r479, 36;
	add.s64 	%rd158, %rd3, %rd157;
	ld.global.nc.u32 	%r480, [%rd158+4];
	st.shared.u32 	[%r70], %r480;
	add.s32 	%r481, %r478, %r71;
	mul.wide.s32 	%rd159, %r481, 36;
	add.s64 	%rd160, %rd3, %rd159;
	ld.global.nc.u32 	%r482, [%rd160+4];
	st.shared.u32 	[%r70+512], %r482;
	add.s32 	%r483, %r478, %r72;
	mul.wide.s32 	%rd161, %r483, 36;
	add.s64 	%rd162, %rd3, %rd161;
	ld.global.nc.u32 	%r484, [%rd162+4];
	st.shared.u32 	[%r70+1024], %r484;
	add.s32 	%r485, %r478, %r73;
	mul.wide.s32 	%rd163, %r485, 36;
	add.s64 	%rd164, %rd3, %rd163;
	ld.global.nc.u32 	%r486, [%rd164+4];
	st.shared.u32 	[%r70+1536], %r486;
	add.s32 	%r487, %r478, %r74;
	mul.wide.s32 	%rd165, %r487, 36;
	add.s64 	%rd166, %rd3, %rd165;
	ld.global.nc.u32 	%r488, [%rd166+4];
	st.shared.u32 	[%r70+2048], %r488;
	add.s32 	%r489, %r478, %r75;
	mul.wide.s32 	%rd167, %r489, 36;
	add.s64 	%rd168, %rd3, %rd167;
	ld.global.nc.u32 	%r490, [%rd168+4];
	st.shared.u32 	[%r70+2560], %r490;
	add.s32 	%r491, %r478, %r76;
	mul.wide.s32 	%rd169, %r491, 36;
	add.s64 	%rd170, %rd3, %rd169;
	ld.global.nc.u32 	%r492, [%rd170+4];
	st.shared.u32 	[%r70+3072], %r492;
	add.s32 	%r493, %r478, %r77;
	mul.wide.s32 	%rd171, %r493, 36;
	add.s64 	%rd172, %rd3, %rd171;
	ld.global.nc.u32 	%r494, [%rd172+4];
	st.shared.u32 	[%r70+3584], %r494;
	add.s32 	%r495, %r478, %r78;
	mul.wide.s32 	%rd173, %r495, 36;
	add.s64 	%rd174, %rd3, %rd173;
	ld.global.nc.u32 	%r496, [%rd174+4];
	st.shared.u32 	[%r70+4096], %r496;
	add.s32 	%r497, %r478, %r79;
	mul.wide.s32 	%rd175, %r497, 36;
	add.s64 	%rd176, %rd3, %rd175;
	ld.global.nc.u32 	%r498, [%rd176+4];
	st.shared.u32 	[%r70+4608], %r498;
	add.s32 	%r499, %r478, %r80;
	mul.wide.s32 	%rd177, %r499, 36;
	add.s64 	%rd178, %rd3, %rd177;
	ld.global.nc.u32 	%r500, [%rd178+4];
	st.shared.u32 	[%r70+5120], %r500;
	add.s32 	%r501, %r478, %r81;
	mul.wide.s32 	%rd179, %r501, 36;
	add.s64 	%rd180, %rd3, %rd179;
	ld.global.nc.u32 	%r502, [%rd180+4];
	st.shared.u32 	[%r70+5632], %r502;
	add.s32 	%r503, %r478, %r82;
	mul.wide.s32 	%rd181, %r503, 36;
	add.s64 	%rd182, %rd3, %rd181;
	ld.global.nc.u32 	%r504, [%rd182+4];
	st.shared.u32 	[%r70+6144], %r504;
	add.s32 	%r505, %r478, %r83;
	mul.wide.s32 	%rd183, %r505, 36;
	add.s64 	%rd184, %rd3, %rd183;
	ld.global.nc.u32 	%r506, [%rd184+4];
	st.shared.u32 	[%r70+6656], %r506;
	add.s32 	%r507, %r478, %r84;
	mul.wide.s32 	%rd185, %r507, 36;
	add.s64 	%rd186, %rd3, %rd185;
	ld.global.nc.u32 	%r508, [%rd186+4];
	st.shared.u32 	[%r70+7168], %r508;
	add.s32 	%r509, %r478, %r85;
	mul.wide.s32 	%rd187, %r509, 36;
	add.s64 	%rd188, %rd3, %rd187;
	ld.global.nc.u32 	%r510, [%rd188+4];
	st.shared.u32 	[%r70+7680], %r510;
	add.s32 	%r511, %r477, %r86;
	mul.wide.s32 	%rd189, %r511, 36;
	add.s64 	%rd23, %rd1, %rd189;
	ld.global.nc.u32 	%r512, [%rd23];
	st.shared.u32 	[%r87], %r512;
	add.s32 	%r513, %r477, %r88;
	mul.wide.s32 	%rd190, %r513, 36;
	add.s64 	%rd24, %rd1, %rd190;
	ld.global.nc.u32 	%r514, [%rd24];
	st.shared.u32 	[%r89], %r514;
	bar.sync 	0;
	mov.b32 	%r6142, 0;
$L__BB114_3:
	shl.b32 	%r2755, %r6142, 1;
	shr.u32 	%r2756, %r6142, 2;
	add.s32 	%r2757, %r90, %r6142;
	shl.b32 	%r2758, %r2757, 2;
	mov.u32 	%r2759, _ZZN34_INTERNAL_c8396950_4_k_cu_1fba617b19allocate_tiles_q4_1ILi128EEEvPPiPP7__half2S2_S2_E9tile_x_qs;
	add.s32 	%r2760, %r2759, %r2758;
	add.s32 	%r2761, %r4, %r2756;
	shl.b32 	%r2762, %r2761, 2;
	mov.u32 	%r2763, _ZZN34_INTERNAL_c8396950_4_k_cu_1fba617b9mul_mat_qILi32ELi2ELi4ELb1E10block_q4_1Li64ELi128ELi4EXadL_ZNS_19allocate_tiles_q4_1ILi128EEEvPPiPP7__half2S4_S4_EEXadL_ZNS_15load_tiles_q4_1ILi128ELi4ELb1EEEvPKvS3_S6_S3_S3_RKiSC_SC_SC_EELi4EXadL_ZNS_25vec_dot_q4_1_q8_1_mul_matEPSB_PKS5_SD_SD_SD_SF_SC_SC_SC_EEEEvSA_SA_PfiiiiiE9tile_y_ds;
	add.s32 	%r2764, %r2763, %r2762;
	and.b32  	%r2765, %r2755, 24;
	add.s32 	%r2766, %r69, %r2765;
	shl.b32 	%r2767, %r2766, 2;
	mov.u32 	%r2768, _ZZN34_INTERNAL_c8396950_4_k_cu_1fba617b9mul_mat_qILi32ELi2ELi4ELb1E10block_q4_1Li64ELi128ELi4EXadL_ZNS_19allocate_tiles_q4_1ILi128EEEvPPiPP7__half2S4_S4_EEXadL_ZNS_15load_tiles_q4_1ILi128ELi4ELb1EEEvPKvS3_S6_S3_S3_RKiSC_SC_SC_EELi4EXadL_ZNS_25vec_dot_q4_1_q8_1_mul_matEPSB_PKS5_SD_SD_SD_SF_SC_SC_SC_EEEEvSA_SA_PfiiiiiE9tile_y_qs;
	add.s32 	%r2769, %r2768, %r2767;
	ld.shared.u32 	%r517, [%r2769];
	ld.shared.u32 	%r521, [%r2769+16];
	ld.shared.u32 	%r525, [%r2769+4];
	ld.shared.u32 	%r529, [%r2769+20];
	ld.shared.u32 	%r533, [%r2769+8];
	ld.shared.u32 	%r537, [%r2769+24];
	ld.shared.u32 	%r541, [%r2769+12];
	ld.shared.u32 	%r545, [%r2769+28];
	add.s32 	%r2770, %r2756, %r91;
	shl.b32 	%r2771, %r2770, 2;
	mov.u32 	%r2772, _ZZN34_INTERNAL_c8396950_4_k_cu_1fba617b19allocate_tiles_q4_1ILi128EEEvPPiPP7__half2S2_S2_E9tile_x_dm;
	add.s32 	%r2773, %r2772, %r2771;
	ld.shared.u32 	%r2774, [%r2760+-12672];
	and.b32  	%r516, %r2774, 252645135;
	shr.u32 	%r2775, %r2774, 4;
	and.b32  	%r520, %r2775, 252645135;
	mov.b32 	%r2724, 0;
	// begin inline asm
	dp4a.s32.s32 %r515, %r516, %r517, %r2724;
	// end inline asm
	// begin inline asm
	dp4a.s32.s32 %r519, %r520, %r521, %r515;
	// end inline asm
	ld.shared.u32 	%r2776, [%r2760+-12668];
	and.b32  	%r524, %r2776, 252645135;
	shr.u32 	%r2777, %r2776, 4;
	and.b32  	%r528, %r2777, 252645135;
	// begin inline asm
	dp4a.s32.s32 %r523, %r524, %r525, %r519;
	// end inline asm
	// begin inline asm
	dp4a.s32.s32 %r527, %r528, %r529, %r523;
	// end inline asm
	ld.shared.u32 	%r2778, [%r2760+-12664];
	and.b32  	%r532, %r2778, 252645135;
	shr.u32 	%r2779, %r2778, 4;
	and.b32  	%r536, %r2779, 252645135;
	// begin inline asm
	dp4a.s32.s32 %r531, %r532, %r533, %r527;
	// end inline asm
	// begin inline asm
	dp4a.s32.s32 %r535, %r536, %r537, %r531;
	// end inline asm
	ld.shared.u32 	%r2780, [%r2760+-12660];
	and.b32  	%r540, %r2780, 252645135;
	shr.u32 	%r2781, %r2780, 4;
	and.b32  	%r544, %r2781, 252645135;
	// begin inline asm
	dp4a.s32.s32 %r539, %r540, %r541, %r535;
	// end inline asm
	// begin inline asm
	dp4a.s32.s32 %r543, %r544, %r545, %r539;
	// end inline asm
	ld.shared.u32 	%r548, [%r2773];
	// begin inline asm
	{.reg .f16 low,high;
  mov.b32 {low,high},%r548;
  cvt.f32.f16 %f387, low;}

	// end inline asm
	// begin inline asm
	{.reg .f16 low,high;
  mov.b32 {low,high},%r548;
  cvt.f32.f16 %f388, high;}

	// end inline asm
	ld.shared.u32 	%r550, [%r2764];
	// begin inline asm
	{.reg .f16 low,high;
  mov.b32 {low,high},%r550;
  cvt.f32.f16 %f389, low;}

	// end inline asm
	// begin inline asm
	{.reg .f16 low,high;
  mov.b32 {low,high},%r550;
  cvt.f32.f16 %f390, high;}

	// end inline asm
	mul.f32 	%f579, %f387, %f389;
	mul.f32 	%f580, %f388, %f390;
	cvt.rn.f32.s32 	%f581, %r543;
	fma.rn.f32 	%f582, %f579, %f581, %f580;
	add.f32 	%f1474, %f1474, %f582;
	ld.shared.u32 	%r553, [%r2769];
	ld.shared.u32 	%r557, [%r2769+16];
	ld.shared.u32 	%r561, [%r2769+4];
	ld.shared.u32 	%r565, [%r2769+20];
	ld.shared.u32 	%r569, [%r2769+8];
	ld.shared.u32 	%r573, [%r2769+24];
	ld.shared.u32 	%r577, [%r2769+12];
	ld.shared.u32 	%r581, [%r2769+28];
	add.s32 	%r2782, %r2756, %r93;
	shl.b32 	%r2783, %r2782, 2;
	add.s32 	%r2784, %r2772, %r2783;
	ld.shared.u32 	%r2785, [%r2760+-8448];
	and.b32  	%r552, %r2785, 252645135;
	shr.u32 	%r2786, %r2785, 4;
	and.b32  	%r556, %r2786, 252645135;
	// begin inline asm
	dp4a.s32.s32 %r551, %r552, %r553, %r2724;
	// end inline asm
	// begin inline asm
	dp4a.s32.s32 %r555, %r556, %r557, %r551;
	// end inline asm
	ld.shared.u32 	%r2787, [%r2760+-8444];
	and.b32  	%r560, %r2787, 252645135;
	shr.u32 	%r2788, %r2787, 4;
	and.b32  	%r564, %r2788, 252645135;
	// begin inline asm
	dp4a.s32.s32 %r559, %r560, %r561, %r555;
	// end inline asm
	// begin inline asm
	dp4a.s32.s32 %r563, %r564, %r565, %r559;
	// end inline asm
	ld.shared.u32 	%r2789, [%r2760+-8440];
	and.b32  	%r568, %r2789, 252645135;
	shr.u32 	%r2790, %r2789, 4;
	and.b32  	%r572, %r2790, 252645135;
	// begin inline asm
	dp4a.s32.s32 %r567, %r568, %r569, %r563;
	// end inline asm
	// begin inline asm
	dp4a.s32.s32 %r571, %r572, %r573, %r567;
	// end inline asm
	ld.shared.u32 	%r2791, [%r2760+-8436];
	and.b32  	%r576, %r2791, 252645135;
	shr.u32 	%r2792, %r2791, 4;
	and.b32  	%r580, %r2792, 252645135;
	// begin inline asm
	dp4a.s32.s32 %r575, %r576, %r577, %r571;
	// end inline asm
	// begin inline asm
	dp4a.s32.s32 %r579, %r580, %r581, %r575;
	// end inline asm
	ld.shared.u32 	%r584, [%r2784];
	// begin inline asm
	{.reg .f16 low,high;
  mov.b32 {low,high},%r584;
  cvt.f32.f16 %f391, low;}

	// end inline asm
	// begin inline asm
	{.reg .f16 low,high;
  mov.b32 {low,high},%r584;
  cvt.f32.f16 %f392, high;}

	// end inline asm
	mul.f32 	%f583, %f391, %f389;
	mul.f32 	%f584, %f392, %f390;
	cvt.rn.f32.s32 	%f585, %r579;
	fma.rn.f32 	%f586, %f583, %f585, %f584;
	add.f32 	%f1458, %f1458, %f586;
	ld.shared.u32 	%r587, [%r2769];
	ld.shared.u32 	%r591, [%r2769+16];
	ld.shared.u32 	%r595, [%r2769+4];
	ld.shared.u32 	%r599, [%r2769+20];
	ld.shared.u32 	%r603, [%r2769+8];
	ld.shared.u32 	%r607, [%r2769+24];
	ld.shared.u32 	%r611, [%r2769+12];
	ld.shared.u32 	%r615, [%r2769+28];
	add.s32 	%r2793, %r2756, %r94;
	shl.b32 	%r2794, %r2793, 2;
	add.s32 	%r2795, %r2772, %r2794;
	ld.shared.u32 	%r2796, [%r2760+-4224];
	and.b32  	%r586, %r2796, 252645135;
	shr.u32 	%r2797, %r2796, 4;
	and.b32  	%r590, %r2797, 252645135;
	// begin inline asm
	dp4a.s32.s32 %r585, %r586, %r587, %r2724;
	// end inline asm
	// begin inline asm
	dp4a.s32.s32 %r589, %r590, %r591, %r585;
	// end inline asm
	ld.shared.u32 	%r2798, [%r2760+-4220];
	and.b32  	%r594, %r2798, 252645135;
	shr.u32 	%r2799, %r2798, 4;
	and.b32  	%r598, %r2799, 252645135;
	// begin inline asm
	dp4a.s32.s32 %r593, %r594, %r595, %r589;
	// end inline asm
	// begin inline asm
	dp4a.s32.s32 %r597, %r598, %r599, %r593;
	// end inline asm
	ld.shared.u32 	%r2800, [%r2760+-4216];
	and.b32  	%r602, %r2800, 252645135;
	shr.u32 	%r2801, %r2800, 4;
	and.b32  	%r606, %r2801, 252645135;
	// begin inline asm
	dp4a.s32.s32 %r601, %r602, %r603, %r597;
	// end inline asm
	// begin inline asm
	dp4a.s32.s32 %r605, %r606, %r607, %r601;
	// end inline asm
	ld.shared.u32 	%r2802, [%r2760+-4212];
	and.b32  	%r610, %r2802, 252645135;
	shr.u32 	%r2803, %r2802, 4;
	and.b32  	%r614, %r2803, 252645135;
	// begin inline asm
	dp4a.s32.s32 %r609, %r610, %r611, %r605;
	// end inline asm
	// begin inline asm
	dp4a.s32.s32 %r613, %r614, %r615, %r609;
	// end inline asm
	ld.shared.u32 	%r618, [%r2795];
	// begin inline asm
	{.reg .f16 low,high;
  mov.b32 {low,high},%r618;
  cvt.f32.f16 %f393, low;}

	// end inline asm
	// begin inline asm
	{.reg .f16 low,high;
  mov.b32 {low,high},%r618;
  cvt.f32.f16 %f394, high;}

	// end inline asm
	ld.shared.u32 	%r620, [%r2764];
	// begin inline asm
	{.reg .f16 low,high;
  mov.b32 {low,high},%r620;
  cvt.f32.f16 %f395, low;}

	// end inline asm
	// begin inline asm
	{.reg .f16 low,high;
  mov.b32 {low,high},%r620;
  cvt.f32.f16 %f396, high;}

	// end inline asm
	mul.f32 	%f587, %f393, %f395;
	mul.f32 	%f588, %f394, %f396;
	cvt.rn.f32.s32 	%f589, %r613;
	fma.rn.f32 	%f590, %f587, %f589, %f588;
	add.f32 	%f1442, %f1442, %f590;
	ld.shared.u32 	%r623, [%r2769];
	ld.shared.u32 	%r627, [%r2769+16];
	ld.shared.u32 	%r631, [%r2769+4];
	ld.shared.u32 	%r635, [%r2769+20];
	ld.shared.u32 	%r639, [%r2769+8];
	ld.shared.u32 	%r643, [%r2769+24];
	ld.shared.u32 	%r647, [%r2769+12];
	ld.shared.u32 	%r651, [%r2769+28];
	add.s32 	%r2804, %r2756, %r95;
	shl.b32 	%r2805, %r2804, 2;
	add.s32 	%r2806, %r2772, %r2805;
	ld.shared.u32 	%r2807, [%r2760];
	and.b32  	%r622, %r2807, 252645135;
	shr.u32 	%r2808, %r2807, 4;
	and.b32  	%r626, %r2808, 252645135;
	// begin inline asm
	dp4a.s32.s32 %r621, %r622, %r623, %r2724;
	// end inline asm
	// begin inline asm
	dp4a.s32.s32 %r625, %r626, %r627, %r621;
	// end inline asm
	ld.shared.u32 	%r2809, [%r2760+4];
	and.b32  	%r630, %r2809, 252645135;
	shr.u32 	%r2810, %r2809, 4;
	and.b32  	%r634, %r2810, 252645135;
	// begin inline asm
	dp4a.s32.s32 %r629, %r630, %r631, %r625;
	// end inline asm
	// begin inline asm
	dp4a.s32.s32 %r633, %r634, %r635, %r629;
	// end inline asm
	ld.shared.u32 	%r2811, [%r2760+8];
	and.b32  	%r638, %r2811, 252645135;
	shr.u32 	%r2812, %r2811, 4;
	and.b32  	%r642, %r2812, 252645135;
	// begin inline asm
	dp4a.s32.s32 %r637, %r638, %r639, %r633;
	// end inline asm
	// begin inline asm
	dp4a.s32.s32 %r641, %r642, %r643, %r637;
	// end inline asm
	ld.shared.u32 	%r2813, [%r2760+12];
	and.b32  	%r646, %r2813, 252645135;
	shr.u32 	%r2814, %r2813, 4;
	and.b32  	%r650, %r2814, 252645135;
	// begin inline asm
	dp4a.s32.s32 %r645, %r646, %r647, %r641;
	// end inline asm
	// begin inline asm
	dp4a.s32.s32 %r649, %r650, %r651, %r645;
	// end inline asm
	ld.shared.u32 	%r654, [%r2806];
	// begin inline asm
	{.reg .f16 low,high;
  mov.b32 {low,high},%r654;
  cvt.f32.f16 %f397, low;}

	// end inline asm
	// begin inline asm
	{.reg .f16 low,high;
  mov.b32 {low,high},%r654;
  cvt.f32.f16 %f398, high;}

	// end inline asm
	mul.f32 	%f591, %f397, %f395;
	mul.f32 	%f592, %f398, %f396;
	cvt.rn.f32.s32 	%f593, %r649;
	fma.rn.f32 	%f594, %f591, %f593, %f592;
	add.f32 	%f1426, %f1426, %f594;
	ld.shared.u32 	%r657, [%r2769+512];
	ld.shared.u32 	%r661, [%r2769+528];
	ld.shared.u32 	%r665, [%r2769+516];
	ld.shared.u32 	%r669, [%r2769+532];
	ld.shared.u32 	%r673, [%r2769+520];
	ld.shared.u32 	%r677, [%r2769+536];
	ld.shared.u32 	%r681, [%r2769+524];
	ld.shared.u32 	%r685, [%r2769+540];
	ld.shared.u32 	%r2815, [%r2760+-12672];
	and.b32  	%r656, %r2815, 252645135;
	shr.u32 	%r2816, %r2815, 4;
	and.b32  	%r660, %r2816, 252645135;
	// begin inline asm
	dp4a.s32.s32 %r655, %r656, %r657, %r2724;
	// end inline asm
	// begin inline asm
	dp4a.s32.s32 %r659, %r660, %r661, %r655;
	// end inline asm
	ld.shared.u32 	%r2817, [%r2760+-12668];
	and.b32  	%r664, %r2817, 252645135;
	shr.u32 	%r2818, %r2817, 4;
	and.b32  	%r668, %r2818, 252645135;
	// begin inline asm
	dp4a.s32.s32 %r663, %r664, %r665, %r659;
	// end inline asm
	// begin inline asm
	dp4a.s32.s32 %r667, %r668, %r669, %r663;
	// end inline asm
	ld.shared.u32 	%r2819, [%r2760+-12664];
	and.b32  	%r672, %r2819, 252645135;
	shr.u32 	%r2820, %r2819, 4;
	and.b32  	%r676, %r2820, 252645135;
	// begin inline asm
	dp4a.s32.s32 %r671, %r672, %r673, %r667;
	// end inline asm
	// begin inline asm
	dp4a.s32.s32 %r675, %r676, %r677, %r671;
	// end inline asm
	ld.shared.u32 	%r2821, [%r2760+-12660];
	and.b32  	%r680, %r2821, 252645135;
	shr.u32 	%r2822, %r2821, 4;
	and.b32  	%r684, %r2822, 252645135;
	// begin inline asm
	dp4a.s32.s32 %r679, %r680, %r681, %r675;
	// end inline asm
	// begin inline asm
	dp4a.s32.s32 %r683, %r684, %r685, %r679;
	// end inline asm
	ld.shared.u32 	%r688, [%r2773];
	// begin inline asm
	{.reg .f16 low,high;
  mov.b32 {low,high},%r688;
  cvt.f32.f16 %f399, low;}

	// end inline asm
	// begin inline asm
	{.reg .f16 low,high;
  mov.b32 {low,high},%r688;
  cvt.f32.f16 %f400, high;}

	// end inline asm
	ld.shared.u32 	%r690, [%r2764+64];
	// begin inline asm
	{.reg .f16 low,high;
  mov.b32 {low,high},%r690;
  cvt.f32.f16 %f401, low;}

	// end inline asm
	// begin inline asm
	{.reg .f16 low,high;
  mov.b32 {low,high},%r690;
  cvt.f32.f16 %f402, high;}

	// end inline asm
	mul.f32 	%f595, %f399, %f401;
	mul.f32 	%f596, %f400, %f402;
	cvt.rn.f32.s32 	%f597, %r683;
	fma.rn.f32 	%f598, %f595, %f597, %f596;
	add.f32 	%f1473, %f1473, %f598;
	ld.shared.u32 	%r693, [%r2769+512];
	ld.shared.u32 	%r697, [%r2769+528];
	ld.shared.u32 	%r701, [%r2769+516];
	ld.shared.u32 	%r705, [%r2769+532];
	ld.shared.u32 	%r709, [%r2769+520];
	ld.shared.u32 	%r713, [%r2769+536];
	ld.shared.u32 	%r717, [%r2769+524];
	ld.shared.u32 	%r721, [%r2769+540];
	ld.shared.u32 	%r2823, [%r2760+-8448];
	and.b32  	%r692, %r2823, 252645135;
	shr.u32 	%r2824, %r2823, 4;
	and.b32  	%r696, %r2824, 252645135;
	// begin inline asm
	dp4a.s32.s32 %r691, %r692, %r693, %r2724;
	// end inline asm
	// begin inline asm
	dp4a.s32.s32 %r695, %r696, %r697, %r691;
	// end inline asm
	ld.shared.u32 	%r2825, [%r2760+-8444];
	and.b32  	%r700, %r2825, 252645135;
	shr.u32 	%r2826, %r2825, 4;
	and.b32  	%r704, %r2826, 252645135;
	// begin inline asm
	dp4a.s32.s32 %r699, %r700, %r701, %r695;
	// end inline asm
	// begin inline asm
	dp4a.s32.s32 %r703, %r704, %r705, %r699;
	// end inline asm
	ld.shared.u32 	%r2827, [%r2760+-8440];
	and.b32  	%r708, %r2827, 252645135;
	shr.u32 	%r2828, %r2827, 4;
	and.b32  	%r712, %r2828, 252645135;
	// begin inline asm
	dp4a.s32.s32 %r707, %r708, %r709, %r703;
	// end inline asm
	// begin inline asm
	dp4a.s32.s32 %r711, %r712, %r713, %r707;
	// end inline asm
	ld.shared.u32 	%r2829, [%r2760+-8436];
	and.b32  	%r716, %r2829, 252645135;
	shr.u32 	%r2830, %r2829, 4;
	and.b32  	%r720, %r2830, 252645135;
	// begin inline asm
	dp4a.s32.s32 %r715, %r716, %r717, %r711;
	// end inline asm
	// begin inline asm
	dp4a.s32.s32 %r719, %r720, %r721, %r715;
	// end inline asm
	ld.shared.u32 	%r724, [%r2784];
	// begin inline asm
	{.reg .f16 low,high;
  mov.b32 {low,high},%r724;
  cvt.f32.f16 %f403, low;}

	// end inline asm
	// begin inline asm
	{.reg .f16 low,high;
  mov.b32 {low,high},%r724;
  cvt.f32.f16 %f404, high;}

	// end inline asm
	mul.f32 	%f599, %f403, %f401;
	mul.f32 	%f600, %f404, %f402;
	cvt.rn.f32.s32 	%f601, %r719;
	fma.rn.f32 	%f602, %f599, %f601, %f600;
	add.f32 	%f1457, %f1457, %f602;
	ld.shared.u32 	%r727, [%r2769+512];
	ld.shared.u32 	%r731, [%r2769+528];
	ld.shared.u32 	%r735, [%r2769+516];
	ld.shared.u32 	%r739, [%r2769+532];
	ld.shared.u32 	%r743, [%r2769+520];
	ld.shared.u32 	%r747, [%r2769+536];
	ld.shared.u32 	%r751, [%r2769+524];
	ld.shared.u32 	%r755, [%r2769+540];
	ld.shared.u32 	%r2831, [%r2760+-4224];
	and.b32  	%r726, %r2831, 252645135;
	shr.u32 	%r2832, %r2831, 4;
	and.b32  	%r730, %r2832, 252645135;
	// begin inline asm
	dp4a.s32.s32 %r725, %r726, %r727, %r2724;
	// end inline asm
	// begin inline asm
	dp4a.s32.s32 %r729, %r730, %r731, %r725;
	// end inline asm
	ld.shared.u32 	%r2833, [%r2760+-4220];
	and.b32  	%r734, %r2833, 252645135;
	shr.u32 	%r2834, %r2833, 4;
	and.b32  	%r738, %r2834, 252645135;
	// begin inline asm
	dp4a.s32.s32 %r733, %r734, %r735, %r729;
	// end inline asm
	// begin inline asm
	dp4a.s32.s32 %r737, %r738, %r739, %r733;
	// end inline asm
	ld.shared.u32 	%r2835, [%r2760+-4216];
	and.b32  	%r742, %r2835, 252645135;
	shr.u32 	%r2836, %r2835, 4;
	and.b32  	%r746, %r2836, 252645135;
	// begin inline asm
	dp4a.s32.s32 %r741, %r742, %r743, %r737;
	// end inline asm
	// begin inline asm
	dp4a.s32.s32 %r745, %r746, %r747, %r741;
	// end inline asm
	ld.shared.u32 	%r2837, [%r2760+-4212];
	and.b32  	%r750, %r2837, 252645135;
	shr.u32 	%r2838, %r2837, 4;
	and.b32  	%r754, %r2838, 252645135;
	// begin inline asm
	dp4a.s32.s32 %r749, %r750, %r751, %r745;
	// end inline asm
	// begin inline asm
	dp4a.s32.s32 %r753, %r754, %r755, %r749;
	// end inline asm
	ld.shared.u32 	%r758, [%r2795];
	// begin inline asm
	{.reg .f16 low,high;
  mov.b32 {low,high},%r758;
  cvt.f32.f16 %f405, low;}

	// end inline asm
	// begin inline asm
	{.reg .f16 low,high;
  mov.b32 {low,high},%r758;
  cvt.f32.f16 %f406, high;}

	// end inline asm
	ld.shared.u32 	%r760, [%r2764+64];
	// begin inline asm
	{.reg .f16 low,high;
  mov.b32 {low,high},%r760;
  cvt.f32.f16 %f407, low;}

	// end inline asm
	// begin inline asm
	{.reg .f16 low,high;
  mov.b32 {low,high},%r760;
  cvt.f32.f16 %f408, high;}

	// end inline asm
	mul.f32 	%f603, %f405, %f407;
	mul.f32 	%f604, %f406, %f408;
	cvt.rn.f32.s32 	%f605, %r753;
	fma.rn.f32 	%f606, %f603, %f605, %f604;
	add.f32 	%f1441, %f1441, %f606;
	ld.shared.u32 	%r763, [%r2769+512];
	ld.shared.u32 	%r767, [%r2769+528];
	ld.shared.u32 	%r771, [%r2769+516];
	ld.shared.u32 	%r775, [%r2769+532];
	ld.shared.u32 	%r779, [%r2769+520];
	ld.shared.u32 	%r783, [%r2769+536];
	ld.shared.u32 	%r787, [%r2769+524];
	ld.shared.u32 	%r791, [%r2769+540];
	ld.shared.u32 	%r2839, [%r2760];
	and.b32  	%r762, %r2839, 252645135;
	shr.u32 	%r2840, %r2839, 4;
	and.b32  	%r766, %r2840, 252645135;
	// begin inline asm
	dp4a.s32.s32 %r761, %r762, %r763, %r2724;
	// end inline asm
	// begin inline asm
	dp4a.s32.s32 %r765, %r766, %r767, %r761;
	// end inline asm
	ld.shared.u32 	%r2841, [%r2760+4];
	and.b32  	%r770, %r2841, 252645135;
	shr.u32 	%r2842, %r2841, 4;
	and.b32  	%r774, %r2842, 252645135;
	// begin inline asm
	dp4a.s32.s32 %r769, %r770, %r771, %r765;
	// end inline asm
	// begin inline asm
	dp4a.s32.s32 %r773, %r774, %r775, %r769;
	// end inline asm
	ld.shared.u32 	%r2843, [%r2760+8];
	and.b32  	%r778, %r2843, 252645135;
	shr.u32 	%r2844, %r2843, 4;
	and.b32  	%r782, %r2844, 252645135;
	// begin inline asm
	dp4a.s32.s32 %r777, %r778, %r779, %r773;
	// end inline asm
	// begin inline asm
	dp4a.s32.s32 %r781, %r782, %r783, %r777;
	// end inline asm
	ld.shared.u32 	%r2845, [%r2760+12];
	and.b32  	%r786, %r2845, 252645135;
	shr.u32 	%r2846, %r2845, 4;
	and.b32  	%r790, %r2846, 252645135;
	// begin inline asm
	dp4a.s32.s32 %r785, %r786, %r787, %r781;
	// end inline asm
	// begin inline asm
	dp4a.s32.s32 %r789, %r790, %r791, %r785;
	// end inline asm
	ld.shared.u32 	%r794, [%r2806];
	// begin inline asm
	{.reg .f16 low,high;
  mov.b32 {low,high},%r794;
  cvt.f32.f16 %f409, low;}

	// end inline asm
	// begin inline asm
	{.reg .f16 low,high;
  mov.b32 {low,high},%r794;
  cvt.f32.f16 %f410, high;}

	// end inline asm
	mul.f32 	%f607, %f409, %f407;
	mul.f32 	%f608, %f410, %f408;
	cvt.rn.f32.s32 	%f609, %r789;
	fma.rn.f32 	%f610, %f607, %f609, %f608;
	add.f32 	%f1425, %f1425, %f610;
	ld.shared.u32 	%r797, [%r2769+1024];
	ld.shared.u32 	%r801, [%r2769+1040];
	ld.shared.u32 	%r805, [%r2769+1028];
	ld.shared.u32 	%r809, [%r2769+1044];
	ld.shared.u32 	%r813, [%r2769+1032];
	ld.shared.u32 	%r817, [%r2769+1048];
	ld.shared.u32 	%r821, [%r2769+1036];
	ld.shared.u32 	%r825, [%r2769+1052];
	ld.shared.u32 	%r2847, [%r2760+-12672];
	and.b32  	%r796, %r2847, 252645135;
	shr.u32 	%r2848, %r2847, 4;
	and.b32  	%r800, %r2848, 252645135;
	// begin inline asm
	dp4a.s32.s32 %r795, %r796, %r797, %r2724;
	// end inline asm
	// begin inline asm
	dp4a.s32.s32 %r799, %r800, %r801, %r795;
	// end inline asm
	ld.shared.u32 	%r2849, [%r2760+-12668];
	and.b32  	%r804, %r2849, 252645135;
	shr.u32 	%r2850, %r2849, 4;
	and.b32  	%r808, %r2850, 252645135;
	// begin inline asm
	dp4a.s32.s32 %r803, %r804, %r805, %r799;
	// end inline asm
	// begin inline asm
	dp4a.s32.s32 %r807, %r808, %r809, %r803;
	// end inline asm
	ld.shared.u32 	%r2851, [%r2760+-12664];
	and.b32  	%r812, %r2851, 252645135;
	shr.u32 	%r2852, %r2851, 4;
	and.b32  	%r816, %r2852, 252645135;
	// begin inline asm
	dp4a.s32.s32 %r811, %r812, %r813, %r807;
	// end inline asm
	// begin inline asm
	dp4a.s32.s32 %r815, %r816, %r817, %r811;
	// end inline asm
	ld.shared.u32 	%r2853, [%r2760+-12660];
	and.b32  	%r820, %r2853, 252645135;
	shr.u32 	%r2854, %r2853, 4;
	and.b32  	%r824, %r2854, 252645135;
	// begin inline asm
	dp4a.s32.s32 %r819, %r820, %r821, %r815;
	// end inline asm
	// begin inline asm
	dp4a.s32.s32 %r823, %r824, %r825, %r819;
	// end inline asm
	ld.shared.u32 	%r828, [%r2773];
	// begin inline asm
	{.reg .f16 low,high;
  mov.b32 {low,high},%r828;
  cvt.f32.f16 %f411, low;}

	// end inline asm
	// begin inline asm
	{.reg .f16 low,high;
  mov.b32 {low,high},%r828;
  cvt.f32.f16 %f412, high;}

	// end inline asm
	ld.shared.u32 	%r830, [%r2764+128];
	// begin inline asm
	{.reg .f16 low,high;
  mov.b32 {low,high},%r830;
  cvt.f32.f16 %f413, low;}

	// end inline asm
	// begin inline asm
	{.reg .f16 low,high;
  mov.b32 {low,high},%r830;
  cvt.f32.f16 %f414, high;}

	// end inline asm
	mul.f32 	%f611, %f411, %f413;
	mul.f32 	%f612, %f412, %f414;
	cvt.rn.f32.s32 	%f613, %r823;
	fma.rn.f32 	%f614, %f611, %f613, %f612;
	add.f32 	%f1472, %f1472, %f614;
	ld.shared.u32 	%r833, [%r2769+1024];
	ld.shared.u32 	%r837, [%r2769+1040];
	ld.shared.u32 	%r841, [%r2769+1028];
	ld.shared.u32 	%r845, [%r2769+1044];
	ld.shared.u32 	%r849, [%r2769+1032];
	ld.shared.u32 	%r853, [%r2769+1048];
	ld.shared.u32 	%r857, [%r2769+1036];
	ld.shared.u32 	%r861, [%r2769+1052];
	ld.shared.u32 	%r2855, [%r2760+-8448];
	and.b32  	%r832, %r2855, 252645135;
	shr.u32 	%r2856, %r2855, 4;
	and.b32  	%r836, %r2856, 252645135;
	// begin inline asm
	dp4a.s32.s32 %r831, %r832, %r833, %r2724;
	// end inline asm
	// begin inline asm
	dp4a.s32.s32 %r835, %r836, %r837, %r831;
	// end inline asm
	ld.shared.u32 	%r2857, [%r2760+-8444];
	and.b32  	%r840, %r2857, 252645135;
	shr.u32 	%r2858, %r2857, 4;
	and.b32  	%r844, %r2858, 252645135;
	// begin inline asm
	dp4a.s32.s32 %r839, %r840, %r841, %r835;
	// end inline asm
	// begin inline asm
	dp4a.s32.s32 %r843, %r844, %r845, %r839;
	// end inline asm
	ld.shared.u32 	%r2859, [%r2760+-8440];
	and.b32  	%r848, %r2859, 252645135;
	shr.u32 	%r2860, %r2859, 4;
	and.b32  	%r852, %r2860, 252645135;
	// begin inline asm
	dp4a.s32.s32 %r847, %r848, %r849, %r843;
	// end inline asm
	// begin inline asm
	dp4a.s32.s32 %r851, %r852, %r853, %r847;
	// end inline asm
	ld.shared.u32 	%r2861, [%r2760+-8436];
	and.b32  	%r856, %r2861, 252645135;
	shr.u32 	%r2862, %r2861, 4;
	and.b32  	%r860, %r2862, 252645135;
	// begin inline asm
	dp4a.s32.s32 %r855, %r856, %r857, %r851;
	// end inline asm
	// begin inline asm
	dp4a.s32.s32 %r859, %r860, %r861, %r855;
	// end inline asm
	ld.shared.u32 	%r864, [%r2784];
	// begin inline asm
	{.reg .f16 low,high;
  mov.b32 {low,high},%r864;
  cvt.f32.f16 %f415, low;}

	// end inline asm
	// begin inline asm
	{.reg .f16 low,high;
  mov.b32 {low,high},%r864;
  cvt.f32.f16 %f416, high;}

	// end inline asm
	mul.f32 	%f615, %f415, %f413;
	mul.f32 	%f616, %f416, %f414;
	cvt.rn.f32.s32 	%f617, %r859;
	fma.rn.f32 	%f618, %f615, %f617, %f616;
	add.f32 	%f1456, %f1456, %f618;
	ld.shared.u32 	%r867, [%r2769+1024];
	ld.shared.u32 	%r871, [%r2769+1040];
	ld.shared.u32 	%r875, [%r2769+1028];
	ld.shared.u32 	%r879, [%r2769+1044];
	ld.shared.u32 	%r883, [%r2769+1032];
	ld.shared.u32 	%r887, [%r2769+1048];
	ld.shared.u32 	%r891, [%r2769+1036];
	ld.shared.u32 	%r895, [%r2769+1052];
	ld.shared.u32 	%r2863, [%r2760+-4224];
	and.b32  	%r866, %r2863, 252645135;
	shr.u32 	%r2864, %r2863, 4;
	and.b32  	%r870, %r2864, 252645135;
	// begin inline asm
	dp4a.s32.s32 %r865, %r866, %r867, %r2724;
	// end inline asm
	// begin inline asm
	dp4a.s32.s32 %r869, %r870, %r871, %r865;
	// end inline asm
	ld.shared.u32 	%r2865, [%r2760+-4220];
	and.b32  	%r874, %r2865, 252645135;
	shr.u32 	%r2866, %r2865, 4;
	and.b32  	%r878, %r2866, 252645135;
	// begin inline asm
	dp4a.s32.s32 %r873, %r874, %r875, %r869;
	// end inline asm
	// begin inline asm
	dp4a.s32.s32 %r877, %r878, %r879, %r873;
	// end inline asm
	ld.shared.u32 	%r2867, [%r2760+-4216];
	and.b32  	%r882, %r2867, 252645135;
	shr.u32 	%r2868, %r2867, 4;
	and.b32  	%r886, %r2868, 252645135;
	// begin inline asm
	dp4a.s32.s32 %r881, %r882, %r883, %r877;
	// end inline asm
	// begin inline asm
	dp4a.s32.s32 %r885, %r886, %r887, %r881;
	// end inline asm
	ld.shared.u32 	%r2869, [%r2760+-4212];
	and.b32  	%r890, %r2869, 252645135;
	shr.u32 	%r2870, %r2869, 4;
	and.b32  	%r894, %r2870, 252645135;
	// begin inline asm
	dp4a.s32.s32 %r889, %r890, %r891, %r885;
	// end inline asm
	// begin inline asm
	dp4a.s32.s32 %r893, %r894, %r895, %r889;
	// end inline asm
	ld.shared.u32 	%r898, [%r2795];
	// begin inline asm
	{.reg .f16 low,high;
  mov.b32 {low,high},%r898;
  cvt.f32.f16 %f417, low;}

	// end inline asm
	// begin inline asm
	{.reg .f16 low,high;
  mov.b32 {low,high},%r898;
  cvt.f32.f16 %f418, high;}

	// end inline asm
	ld.shared.u32 	%r900, [%r2764+128];
	// begin inline asm
	{.reg .f16 low,high;
  mov.b32 {low,high},%r900;
  cvt.f32.f16 %f419, low;}

	// end inline asm
	// begin inline asm
	{.reg .f16 low,high;
  mov.b32 {low,high},%r900;
  cvt.f32.f16 %f420, high;}

	// end inline asm
	mul.f32 	%f619, %f417, %f419;
	mul.f32 	%f620, %f418, %f420;
	cvt.rn.f32.s32 	%f621, %r893;
	fma.rn.f32 	%f622, %f619, %f621, %f620;
	add.f32 	%f1440, %f1440, %f622;
	ld.shared.u32 	%r903, [%r2769+1024];
	ld.shared.u32 	%r907, [%r2769+1040];
	ld.shared.u32 	%r911, [%r2769+1028];
	ld.shared.u32 	%r915, [%r2769+1044];
	ld.shared.u32 	%r919, [%r2769+1032];
	ld.shared.u32 	%r923, [%r2769+1048];
	ld.shared.u32 	%r927, [%r2769+1036];
	ld.shared.u32 	%r931, [%r2769+1052];
	ld.shared.u32 	%r2871, [%r2760];
	and.b32  	%r902, %r2871, 252645135;
	shr.u32 	%r2872, %r2871, 4;
	and.b32  	%r906, %r2872, 252645135;
	// begin inline asm
	dp4a.s32.s32 %r901, %r902, %r903, %r2724;
	// end inline asm
	// begin inline asm
	dp4a.s32.s32 %r905, %r906, %r907, %r901;
	// end inline asm
	ld.shared.u32 	%r2873, [%r2760+4];
	and.b32  	%r910, %r2873, 252645135;
	shr.u32 	%r2874, %r2873, 4;
	and.b32  	%r914, %r2874, 252645135;
	// begin inline asm
	dp4a.s32.s32 %r909, %r910, %r911, %r905;
	// end inline asm
	// begin inline asm
	dp4a.s32.s32 %r913, %r914, %r915, %r909;
	// end inline asm
	ld.shared.u32 	%r2875, [%r2760+8];
	and.b32  	%r918, %r2875, 252645135;
	shr.u32 	%r2876, %r2875, 4;
	and.b32  	%r922, %r2876, 252645135;
	// begin inline asm
	dp4a.s32.s32 %r917, %r918, %r919, %r913;
	// end inline asm
	// begin inline asm
	dp4a.s32.s32 %r921, %r922, %r923, %r917;
	// end inline asm
	ld.shared.u32 	%r2877, [%r2760+12];
	and.b32  	%r926, %r2877, 252645135;
	shr.u32 	%r2878, %r2877, 4;
	and.b32  	%r930, %r2878, 252645135;
	// begin inline asm
	dp4a.s32.s32 %r925, %r926, %r927, %r921;
	// end inline asm
	// begin inline asm
	dp4a.s32.s32 %r929, %r930, %r931, %r925;
	// end inline asm
	ld.shared.u32 	%r934, [%r2806];
	// begin inline asm
	{.reg .f16 low,high;
  mov.b32 {low,high},%r934;
  cvt.f32.f16 %f421, low;}

	// end inline asm
	// begin inline asm
	{.reg .f16 low,high;
  mov.b32 {low,high},%r934;
  cvt.f32.f16 %f422, high;}

	// end inline asm
	mul.f32 	%f623, %f421, %f419;
	mul.f32 	%f624, %f422, %f420;
	cvt.rn.f32.s32 	%f625, %r929;
	fma.rn.f32 	%f626, %f623, %f625, %f624;
	add.f32 	%f1424, %f1424, %f626;
	ld.shared.u32 	%r937, [%r2769+1536];
	ld.shared.u32 	%r941, [%r2769+1552];
	ld.shared.u32 	%r945, [%r2769+1540];
	ld.shared.u32 	%r949, [%r2769+1556];
	ld.shared.u32 	%r953, [%r2769+1544];
	ld.shared.u32 	%r957, [%r2769+1560];
	ld.shared.u32 	%r961, [%r2769+1548];
	ld.shared.u32 	%r965, [%r2769+1564];
	ld.shared.u32 	%r2879, [%r2760+-12672];
	and.b32  	%r936, %r2879, 252645135;
	shr.u32 	%r2880, %r2879, 4;
	and.b32  	%r940, %r2880, 252645135;
	// begin inline asm
	dp4a.s32.s32 %r935, %r936, %r937, %r2724;
	// end inline asm
	// begin inline asm
	dp4a.s32.s32 %r939, %r940, %r941, %r935;
	// end inline asm
	ld.shared.u32 	%r2881, [%r2760+-12668];
	and.b32  	%r944, %r2881, 252645135;
	shr.u32 	%r2882, %r2881, 4;
	and.b32  	%r948, %r2882, 252645135;
	// begin inline asm
	dp4a.s32.s32 %r943, %r944, %r945, %r939;
	// end inline asm
	// begin inline asm
	dp4a.s32.s32 %r947, %r948, %r949, %r943;
	// end inline asm
	ld.shared.u32 	%r2883, [%r2760+-12664];
	and.b32  	%r952, %r2883, 252645135;
	shr.u32 	%r2884, %r2883, 4;
	and.b32  	%r956, %r2884, 252645135;
	// begin inline asm
	dp4a.s32.s32 %r951, %r952, %r953, %r947;
	// end inline asm
	// begin inline asm
	dp4a.s32.s32 %r955, %r956, %r957, %r951;
	// end inline asm
	ld.shared.u32 	%r2885, [%r2760+-12660];
	and.b32  	%r960, %r2885, 252645135;
	shr.u32 	%r2886, %r2885, 4;
	and.b32  	%r964, %r2886, 252645135;
	// begin inline asm
	dp4a.s32.s32 %r959, %r960, %r961, %r955;
	// end inline asm
	// begin inline asm
	dp4a.s32.s32 %r963, %r964, %r965, %r959;
	// end inline asm
	ld.shared.u32 	%r968, [%r2773];
	// begin inline asm
	{.reg .f16 low,high;
  mov.b32 {low,high},%r968;
  cvt.f32.f16 %f423, low;}

	// end inline asm
	// begin inline asm
	{.reg .f16 low,high;
  mov.b32 {low,high},%r968;
  cvt.f32.f16 %f424, high;}

	// end inline asm
	ld.shared.u32 	%r970, [%r2764+192];
	// begin inline asm
	{.reg .f16 low,high;
  mov.b32 {low,high},%r970;
  cvt.f32.f16 %f425, low;}

	// end inline asm
	// begin inline asm
	{.reg .f16 low,high;
  mov.b32 {low,high},%r970;
  cvt.f32.f16 %f426, high;}

	// end inline asm
	mul.f32 	%f627, %f423, %f425;
	mul.f32 	%f628, %f424, %f426;
	cvt.rn.f32.s32 	%f629, %r963;
	fma.rn.f32 	%f630, %f627, %f629, %f628;
	add.f32 	%f1471, %f1471, %f630;
	ld.shared.u32 	%r973, [%r2769+1536];
	ld.shared.u32 	%r977, [%r2769+1552];
	ld.shared.u32 	%r981, [%r2769+1540];
	ld.shared.u32 	%r985, [%r2769+1556];
	ld.shared.u32 	%r989, [%r2769+1544];
	ld.shared.u32 	%r993, [%r2769+1560];
	ld.shared.u32 	%r997, [%r2769+1548];
	ld.shared.u32 	%r1001, [%r2769+1564];
	ld.shared.u32 	%r2887, [%r2760+-8448];
	and.b32  	%r972, %r2887, 252645135;
	shr.u32 	%r2888, %r2887, 4;
	and.b32  	%r976, %r2888, 252645135;
	// begin inline asm
	dp4a.s32.s32 %r971, %r972, %r973, %r2724;
	// end inline asm
	// begin inline asm
	dp4a.s32.s32 %r975, %r976, %r977, %r971;
	// end inline asm
	ld.shared.u32 	%r2889, [%r2760+-8444];
	and.b32  	%r980, %r2889, 252645135;
	shr.u32 	%r2890, %r2889, 4;
	and.b32  	%r984, %r2890, 252645135;
	// begin inline asm
	dp4a.s32.s32 %r979, %r980, %r981, %r975;
	// end inline asm
	// begin inline asm
	dp4a.s32.s32 %r983, %r984, %r985, %r979;
	// end inline asm
	ld.shared.u32 	%r2891, [%r2760+-8440];
	and.b32  	%r988, %r2891, 252645135;
	shr.u32 	%r2892, %r2891, 4;
	and.b32  	%r992, %r2892, 252645135;
	// begin inline asm
	dp4a.s32.s32 %r987, %r988, %r989, %r983;
	// end inline asm
	// begin inline asm
	dp4a.s32.s32 %r991, %r992, %r993, %r987;
	// end inline asm
	ld.shared.u32 	%r2893, [%r2760+-8436];
	and.b32  	%r996, %r2893, 252645135;
	shr.u32 	%r2894, %r2893, 4;
	and.b32  	%r1000, %r2894, 252645135;
	// begin inline asm
	dp4a.s32.s32 %r995, %r996, %r997, %r991;
	// end inline asm
	// begin inline asm
	dp4a.s32.s32 %r999, %r1000, %r1001, %r995;
	// end inline asm
	ld.shared.u32 	%r1004, [%r2784];
	// begin inline asm
	{.reg .f16 low,high;
  mov.b32 {low,high},%r1004;
  cvt.f32.f16 %f427, low;}

	// end inline asm
	// begin inline asm
	{.reg .f16 low,high;
  mov.b32 {low,high},%r1004;
  cvt.f32.f16 %f428, high;}

	// end inline asm
	mul.f32 	%f631, %f427, %f425;
	mul.f32 	%f632, %f428, %f426;
	cvt.rn.f32.s32 	%f633, %r999;
	fma.rn.f32 	%f634, %f631, %f633, %f632;
	add.f32 	%f1455, %f1455, %f634;
	ld.shared.u32 	%r1007, [%r2769+1536];
	ld.shared.u32 	%r1011, [%r2769+1552];
	ld.shared.u32 	%r1015, [%r2769+1540];
	ld.shared.u32 	%r1019, [%r2769+1556];
	ld.shared.u32 	%r1023, [%r2769+1544];
	ld.shared.u32 	%r1027, [%r2769+1560];
	ld.shared.u32 	%r1031, [%r2769+1548];
	ld.shared.u32 	%r1035, [%r2769+1564];
	ld.shared.u32 	%r2895, [%r2760+-4224];
	and.b32  	%r1006, %r2895, 252645135;
	shr.u32 	%r2896, %r2895, 4;
	and.b32  	%r1010, %r2896, 252645135;
	// begin inline asm
	dp4a.s32.s32 %r1005, %r1006, %r1007, %r2724;
	// end inline asm
	// begin inline asm
	dp4a.s32.s32 %r1009, %r1010, %r1011, %r1005;
	// end inline asm
	ld.shared.u32 	%r2897, [%r2760+-4220];
	and.b32  	%r1014, %r2897, 252645135;
	shr.u32 	%r2898, %r2897, 4;
	and.b32  	%r1018, %r2898, 252645135;
	// begin inline asm
	dp4a.s32.s32 %r1013, %r1014, %r1015, %r1009;
	// end inline asm
	// begin inline asm
	dp4a.s32.s32 %r1017, %r1018, %r1019, %r1013;
	// end inline asm
	ld.shared.u32 	%r2899, [%r2760+-4216];
	and.b32  	%r1022, %r2899, 252645135;
	shr.u32 	%r2900, %r2899, 4;
	and.b32  	%r1026, %r2900, 252645135;
	// begin inline asm
	dp4a.s32.s32 %r1021, %r1022, %r1023, %r1017;
	// end inline asm
	// begin inline asm
	dp4a.s32.s32 %r1025, %r1026, %r1027, %r1021;
	// end inline asm
	ld.shared.u32 	%r2901, [%r2760+-4212];
	and.b32  	%r1030, %r2901, 252645135;
	shr.u32 	%r2902, %r2901, 4;
	and.b32  	%r1034, %r2902, 252645135;
	// begin inline asm
	dp4a.s32.s32 %r1029, %r1030, %r1031, %r1025;
	// end inline asm
	// begin inline asm
	dp4a.s32.s32 %r1033, %r1034, %r1035, %r1029;
	// end inline asm
	ld.shared.u32 	%r1038, [%r2795];
	// begin inline asm
	{.reg .f16 low,high;
  mov.b32 {low,high},%r1038;
  cvt.f32.f16 %f429, low;}

	// end inline asm
	// begin inline asm
	{.reg .f16 low,high;
  mov.b32 {low,high},%r1038;
  cvt.f32.f16 %f430, high;}

	// end inline asm
	ld.shared.u32 	%r1040, [%r2764+192];
	// begin inline asm
	{.reg .f16 low,high;
  mov.b32 {low,high},%r1040;
  cvt.f32.f16 %f431, low;}

	// end inline asm
	// begin inline asm
	{.reg .f16 low,high;
  mov.b32 {low,high},%r1040;
  cvt.f32.f16 %f432, high;}

	// end inline asm
	mul.f32 	%f635, %f429, %f431;
	mul.f32 	%f636, %f430, %f432;
	cvt.rn.f32.s32 	%f637, %r1033;
	fma.rn.f32 	%f638, %f635, %f637, %f636;
	add.f32 	%f1439, %f1439, %f638;
	ld.shared.u32 	%r1043, [%r2769+1536];
	ld.shared.u32 	%r1047, [%r2769+1552];
	ld.shared.u32 	%r1051, [%r2769+1540];
	ld.shared.u32 	%r1055, [%r2769+1556];
	ld.shared.u32 	%r1059, [%r2769+1544];
	ld.shared.u32 	%r1063, [%r2769+1560];
	ld.shared.u32 	%r1067, [%r2769+1548];
	ld.shared.u32 	%r1071, [%r2769+1564];
	ld.shared.u32 	%r2903, [%r2760];
	and.b32  	%r1042, %r2903, 252645135;
	shr.u32 	%r2904, %r2903, 4;
	and.b32  	%r1046, %r2904, 252645135;
	// begin inline asm
	dp4a.s32.s32 %r1041, %r1042, %r1043, %r2724;
	// end inline asm
	// begin inline asm
	dp4a.s32.s32 %r1045, %r1046, %r1047, %r1041;
	// end inline asm
	ld.shared.u32 	%r2905, [%r2760+4];
	and.b32  	%r1050, %r2905, 252645135;
	shr.u32 	%r2906, %r2905, 4;
	and.b32  	%r1054, %r2906, 252645135;
	// begin inline asm
	dp4a.s32.s32 %r1049, %r1050, %r1051, %r1045;
	// end inline asm
	// begin inline asm
	dp4a.s32.s32 %r1053, %r1054, %r1055, %r1049;
	// end inline asm
	ld.shared.u32 	%r2907, [%r2760+8];
	and.b32  	%r1058, %r2907, 252645135;
	shr.u32 	%r2908, %r2907, 4;
	and.b32  	%r1062, %r2908, 252645135;
	// begin inline asm
	dp4a.s32.s32 %r1057, %r1058, %r1059, %r1053;
	// end inline asm
	// begin inline asm
	dp4a.s32.s32 %r1061, %r1062, %r1063, %r1057;
	// end inline asm
	ld.shared.u32 	%r2909, [%r2760+12];
	and.b32  	%r1066, %r2909, 252645135;
	shr.u32 	%r2910, %r2909, 4;
	and.b32  	%r1070, %r2910, 252645135;
	// begin inline asm
	dp4a.s32.s32 %r1065, %r1066, %r1067, %r1061;
	// end inline asm
	// begin inline asm
	dp4a.s32.s32 %r1069, %r1070, %r1071, %r1065;
	// end inline asm
	ld.shared.u32 	%r1074, [%r2806];
	// begin inline asm
	{.reg .f16 low,high;
  mov.b32 {low,high},%r1074;
  cvt.f32.f16 %f433, low;}

	// end inline asm
	// begin inline asm
	{.reg .f16 low,high;
  mov.b32 {low,high},%r1074;
  cvt.f32.f16 %f434, high;}

	// end inline asm
	mul.f32 	%f639, %f433, %f431;
	mul.f32 	%f640, %f434, %f432;
	cvt.rn.f32.s32 	%f641, %r1069;
	fma.rn.f32 	%f642, %f639, %f641, %f640;
	add.f32 	%f1423, %f1423, %f642;
	ld.shared.u32 	%r1077, [%r2769+2048];
	ld.shared.u32 	%r1081, [%r2769+2064];
	ld.shared.u32 	%r1085, [%r2769+2052];
	ld.shared.u32 	%r1089, [%r2769+2068];
	ld.shared.u32 	%r1093, [%r2769+2056];
	ld.shared.u32 	%r1097, [%r2769+2072];
	ld.shared.u32 	%r1101, [%r2769+2060];
	ld.shared.u32 	%r1105, [%r2769+2076];
	ld.shared.u32 	%r2911, [%r2760+-12672];
	and.b32  	%r1076, %r2911, 252645135;
	shr.u32 	%r2912, %r2911, 4;
	and.b32  	%r1080, %r2912, 252645135;
	// begin inline asm
	dp4a.s32.s32 %r1075, %r1076, %r1077, %r2724;
	// end inline asm
	// begin inline asm
	dp4a.s32.s32 %r1079, %r1080, %r1081, %r1075;
	// end inline asm
	ld.shared.u32 	%r2913, [%r2760+-12668];
	and.b32  	%r1084, %r2913, 252645135;
	shr.u32 	%r2914, %r2913, 4;
	and.b32  	%r1088, %r2914, 252645135;
	// begin inline asm
	dp4a.s32.s32 %r1083, %r1084, %r1085, %r1079;
	// end inline asm
	// begin inline asm
	dp4a.s32.s32 %r1087, %r1088, %r1089, %r1083;
	// end inline asm
	ld.shared.u32 	%r2915, [%r2760+-12664];
	and.b32  	%r1092, %r2915, 252645135;
	shr.u32 	%r2916, %r2915, 4;
	and.b32  	%r1096, %r2916, 252645135;
	// begin inline asm
	dp4a.s32.s32 %r1091, %r1092, %r1093, %r1087;
	// end inline asm
	// begin inline asm
	dp4a.s32.s32 %r1095, %r1096, %r1097, %r1091;
	// end inline asm
	ld.shared.u32 	%r2917, [%r2760+-12660];
	and.b32  	%r1100, %r2917, 252645135;
	shr.u32 	%r2918, %r2917, 4;
	and.b32  	%r1104, %r2918, 252645135;
	// begin inline asm
	dp4a.s32.s32 %r1099, %r1100, %r1101, %r1095;
	// end inline asm
	// begin inline asm
	dp4a.s32.s32 %r1103, %r1104, %r1105, %r1099;
	// end inline asm
	ld.shared.u32 	%r1108, [%r2773];
	// begin inline asm
	{.reg .f16 low,high;
  mov.b32 {low,high},%r1108;
  cvt.f32.f16 %f435, low;}

	// end inline asm
	// begin inline asm
	{.reg .f16 low,high;
  mov.b32 {low,high},%r1108;
  cvt.f32.f16 %f436, high;}

	// end inline asm
	ld.shared.u32 	%r1110, [%r2764+256];
	// begin inline asm
	{.reg .f16 low,high;
  mov.b32 {low,high},%r1110;
  cvt.f32.f16 %f437, low;}

	// end inline asm
	// begin inline asm
	{.reg .f16 low,high;
  mov.b32 {low,high},%r1110;
  cvt.f32.f16 %f438, high;}

	// end inline asm
	mul.f32 	%f643, %f435, %f437;
	mul.f32 	%f644, %f436, %f438;
	cvt.rn.f32.s32 	%f645, %r1103;
	fma.rn.f32 	%f646, %f643, %f645, %f644;
	add.f32 	%f1470, %f1470, %f646;
	ld.shared.u32 	%r1113, [%r2769+2048];
	ld.shared.u32 	%r1117, [%r2769+2064];
	ld.shared.u32 	%r1121, [%r2769+2052];
	ld.shared.u32 	%r1125, [%r2769+2068];
	ld.shared.u32 	%r1129, [%r2769+2056];
	ld.shared.u32 	%r1133, [%r2769+2072];
	ld.shared.u32 	%r1137, [%r2769+2060];
	ld.shared.u32 	%r1141, [%r2769+2076];
	ld.shared.u32 	%r2919, [%r2760+-8448];
	and.b32  	%r1112, %r2919, 252645135;
	shr.u32 	%r2920, %r2919, 4;
	and.b32  	%r1116, %r2920, 252645135;
	// begin inline asm
	dp4a.s32.s32 %r1111, %r1112, %r1113, %r2724;
	// end inline asm
	// begin inline asm
	dp4a.s32.s32 %r1115, %r1116, %r1117, %r1111;
	// end inline asm
	ld.shared.u32 	%r2921, [%r2760+-8444];
	and.b32  	%r1120, %r2921, 252645135;
	shr.u32 	%r2922, %r2921, 4;
	and.b32  	%r1124, %r2922, 252645135;
	// begin inline asm
	dp4a.s32.s32 %r1119, %r1120, %r1121, %r1115;
	// end inline asm
	// begin inline asm
	dp4a.s32.s32 %r1123, %r1124, %r1125, %r1119;
	// end inline asm
	ld.shared.u32 	%r2923, [%r2760+-8440];
	and.b32  	%r1128, %r2923, 252645135;
	shr.u32 	%r2924, %r2923, 4;
	and.b32  	%r1132, %r2924, 252645135;
	// begin inline asm
	dp4a.s32.s32 %r1127, %r1128, %r1129, %r1123;
	// end inline asm
	// begin inline asm
	dp4a.s32.s32 %r1131, %r1132, %r1133, %r1127;
	// end inline asm
	ld.shared.u32 	%r2925, [%r2760+-8436];
	and.b32  	%r1136, %r2925, 252645135;
	shr.u32 	%r2926, %r2925, 4;
	and.b32  	%r1140, %r2926, 252645135;
	// begin inline asm
	dp4a.s32.s32 %r1135, %r1136, %r1137, %r1131;
	// end inline asm
	// begin inline asm
	dp4a.s32.s32 %r1139, %r1140, %r1141, %r1135;
	// end inline asm
	ld.shared.u32 	%r1144, [%r2784];
	// begin inline asm
	{.reg .f16 low,high;
  mov.b32 {low,high},%r1144;
  cvt.f32.f16 %f439, low;}

	// end inline asm
	// begin inline asm
	{.reg .f16 low,high;
  mov.b32 {low,high},%r1144;
  cvt.f32.f16 %f440, high;}

	// end inline asm
	mul.f32 	%f647, %f439, %f437;
	mul.f32 	%f648, %f440, %f438;
	cvt.rn.f32.s32 	%f649, %r1139;
	fma.rn.f32 	%f650, %f647, %f649, %f648;
	add.f32 	%f1454, %f1454, %f650;
	ld.shared.u32 	%r1147, [%r2769+2048];
	ld.shared.u32 	%r1151, [%r2769+2064];
	ld.shared.u32 	%r1155, [%r2769+2052];
	ld.shared.u32 	%r1159, [%r2769+2068];
	ld.shared.u32 	%r1163, [%r2769+2056];
	ld.shared.u32 	%r1167, [%r2769+2072];
	ld.shared.u32 	%r1171, [%r2769+2060];
	ld.shared.u32 	%r1175, [%r2769+2076];
	ld.shared.u32 	%r2927, [%r2760+-4224];
	and.b32  	%r1146, %r2927, 252645135;
	shr.u32 	%r2928, %r2927, 4;
	and.b32  	%r1150, %r2928, 252645135;
	// begin inline asm
	dp4a.s32.s32 %r1145, %r1146, %r1147, %r2724;
	// end inline asm
	// begin inline asm
	dp4a.s32.s32 %r1149, %r1150, %r1151, %r1145;
	// end inline asm
	ld.shared.u32 	%r2929, [%r2760+-4220];
	and.b32  	%r1154, %r2929, 252645135;
	shr.u32 	%r2930, %r2929, 4;
	and.b32  	%r1158, %r2930, 252645135;
	// begin inline asm
	dp4a.s32.s32 %r1153, %r1154, %r1155, %r1149;
	// end inline asm
	// begin inline asm
	dp4a.s32.s32 %r1157, %r1158, %r1159, %r1153;
	// end inline asm
	ld.shared.u32 	%r2931, [%r2760+-4216];
	and.b32  	%r1162, %r2931, 252645135;
	shr.u32 	%r2932, %r2931, 4;
	and.b32  	%r1166, %r2932, 252645135;
	// begin inline asm
	dp4a.s32.s32 %r1161, %r1162, %r1163, %r1157;
	// end inline asm
	// begin inline asm
	dp4a.s32.s32 %r1165, %r1166, %r1167, %r1161;
	// end inline asm
	ld.shared.u32 	%r2933, [%r2760+-4212];
	and.b32  	%r1170, %r2933, 252645135;
	shr.u32 	%r2934, %r2933, 4;
	and.b32  	%r1174, %r2934, 252645135;
	// begin inline asm
	dp4a.s32.s32 %r1169, %r1170, %r1171, %r1165;
	// end inline asm
	// begin inline asm
	dp4a.s32.s32 %r1173, %r1174, %r1175, %r1169;
	// end inline asm
	ld.shared.u32 	%r1178, [%r2795];
	// begin inline asm
	{.reg .f16 low,high;
  mov.b32 {low,high},%r1178;
  cvt.f32.f16 %f441, low;}

	// end inline asm
	// begin inline asm
	{.reg .f16 low,high;
  mov.b32 {low,high},%r1178;
  cvt.f32.f16 %f442, high;}

	// end inline asm
	ld.shared.u32 	%r1180, [%r2764+256];
	// begin inline asm
	{.reg .f16 low,high;
  mov.b32 {low,high},%r1180;
  cvt.f32.f16 %f443, low;}

	// end inline asm
	// begin inline asm
	{.reg .f16 low,high;
  mov.b32 {low,high},%r1180;
  cvt.f32.f16 %f444, high;}

	// end inline asm
	mul.f32 	%f651, %f441, %f443;
	mul.f32 	%f652, %f442, %f444;
	cvt.rn.f32.s32 	%f653, %r1173;
	fma.rn.f32 	%f654, %f651, %f653, %f652;
	add.f32 	%f1438, %f1438, %f654;
	ld.shared.u32 	%r1183, [%r2769+2048];
	ld.shared.u32 	%r1187, [%r2769+2064];
	ld.shared.u32 	%r1191, [%r2769+2052];
	ld.shared.u32 	%r1195, [%r2769+2068];
	ld.shared.u32 	%r1199, [%r2769+2056];
	ld.shared.u32 	%r1203, [%r2769+2072];
	ld.shared.u32 	%r1207, [%r2769+2060];
	ld.shared.u32 	%r1211, [%r2769+2076];
	ld.shared.u32 	%r2935, [%r2760];
	and.b32  	%r1182, %r2935, 252645135;
	shr.u32 	%r2936, %r2935, 4;
	and.b32  	%r1186, %r2936, 252645135;
	// begin inline asm
	dp4a.s32.s32 %r1181, %r1182, %r1183, %r2724;
	// end inline asm
	// begin inline asm
	dp4a.s32.s32 %r1185, %r1186, %r1187, %r1181;
	// end inline asm
	ld.shared.u32 	%r2937, [%r2760+4];
	and.b32  	%r1190, %r2937, 252645135;
	shr.u32 	%r2938, %r2937, 4;
	and.b32  	%r1194, %r2938, 252645135;
	// begin inline asm
	dp4a.s32.s32 %r1189, %r1190, %r1191, %r1185;
	// end inline asm
	// begin inline asm
	dp4a.s32.s32 %r1193, %r1194, %r1195, %r1189;
	// end inline asm
	ld.shared.u32 	%r2939, [%r2760+8];
	and.b32  	%r1198, %r2939, 252645135;
	shr.u32 	%r2940, %r2939, 4;
	and.b32  	%r1202, %r2940, 252645135;
	// begin inline asm
	dp4a.s32.s32 %r1197, %r1198, %r1199, %r1193;
	// end inline asm
	// begin inline asm
	dp4a.s32.s32 %r1201, %r1202, %r1203, %r1197;
	// end inline asm
	ld.shared.u32 	%r2941, [%r2760+12];
	and.b32  	%r1206, %r2941, 252645135;
	shr.u32 	%r2942, %r2941, 4;
	and.b32  	%r1210, %r2942, 252645135;
	// begin inline asm
	dp4a.s32.s32 %r1205, %r1206, %r1207, %r1201;
	// end inline asm
	// begin inline asm
	dp4a.s32.s32 %r1209, %r1210, %r1211, %r1205;
	// end inline asm
	ld.shared.u32 	%r1214, [%r2806];
	// begin inline asm
	{.reg .f16 low,high;
  mov.b32 {low,high},%r1214;
  cvt.f32.f16 %f445, low;}

	// end inline asm
	// begin inline asm
	{.reg .f16 low,high;
  mov.b32 {low,high},%r1214;
  cvt.f32.f16 %f446, high;}

	// end inline asm
	mul.f32 	%f655, %f445, %f443;
	mul.f32 	%f656, %f446, %f444;
	cvt.rn.f32.s32 	%f657, %r1209;
	fma.rn.f32 	%f658, %f655, %f657, %f656;
	add.f32 	%f1422, %f1422, %f658;
	ld.shared.u32 	%r1217, [%r2769+2560];
	ld.shared.u32 	%r1221, [%r2769+2576];
	ld.shared.u32 	%r1225, [%r2769+2564];
	ld.shared.u32 	%r1229, [%r2769+2580];
	ld.shared.u32 	%r1233, [%r2769+2568];
	ld.shared.u32 	%r1237, [%r2769+2584];
	ld.shared.u32 	%r1241, [%r2769+2572];
	ld.shared.u32 	%r1245, [%r2769+2588];
	ld.shared.u32 	%r2943, [%r2760+-12672];
	and.b32  	%r1216, %r2943, 252645135;
	shr.u32 	%r2944, %r2943, 4;
	and.b32  	%r1220, %r2944, 252645135;
	// begin inline asm
	dp4a.s32.s32 %r1215, %r1216, %r1217, %r2724;
	// end inline asm
	// begin inline asm
	dp4a.s32.s32 %r1219, %r1220, %r1221, %r1215;
	// end inline asm
	ld.shared.u32 	%r2945, [%r2760+-12668];
	and.b32  	%r1224, %r2945, 252645135;
	shr.u32 	%r2946, %r2945, 4;
	and.b32  	%r1228, %r2946, 252645135;
	// begin inline asm
	dp4a.s32.s32 %r1223, %r1224, %r1225, %r1219;
	// end inline asm
	// begin inline asm
	dp4a.s32.s32 %r1227, %r1228, %r1229, %r1223;
	// end inline asm
	ld.shared.u32 	%r2947, [%r2760+-12664];
	and.b32  	%r1232, %r2947, 252645135;
	shr.u32 	%r2948, %r2947, 4;
	and.b32  	%r1236, %r2948, 252645135;
	// begin inline asm
	dp4a.s32.s32 %r1231, %r1232, %r1233, %r1227;
	// end inline asm
	// begin inline asm
	dp4a.s32.s32 %r1235, %r1236, %r1237, %r1231;
	// end inline asm
	ld.shared.u32 	%r2949, [%r2760+-12660];
	and.b32  	%r1240, %r2949, 252645135;
	shr.u32 	%r2950, %r2949, 4;
	and.b32  	%r1244, %r2950, 252645135;
	// begin inline asm
	dp4a.s32.s32 %r1239, %r1240, %r1241, %r1235;
	// end inline asm
	// begin inline asm
	dp4a.s32.s32 %r1243, %r1244, %r1245, %r1239;
	// end inline asm
	ld.shared.u32 	%r1248, [%r2773];
	// begin inline asm
	{.reg .f16 low,high;
  mov.b32 {low,high},%r1248;
  cvt.f32.f16 %f447, low;}

	// end inline asm
	// begin inline asm
	{.reg .f16 low,high;
  mov.b32 {low,high},%r1248;
  cvt.f32.f16 %f448, high;}

	// end inline asm
	ld.shared.u32 	%r1250, [%r2764+320];
	// begin inline asm
	{.reg .f16 low,high;
  mov.b32 {low,high},%r1250;
  cvt.f32.f16 %f449, low;}

	// end inline asm
	// begin inline asm
	{.reg .f16 low,high;
  mov.b32 {low,high},%r1250;
  cvt.f32.f16 %f450, high;}

	// end inline asm
	mul.f32 	%f659, %f447, %f449;
	mul.f32 	%f660, %f448, %f450;
	cvt.rn.f32.s32 	%f661, %r1243;
	fma.rn.f32 	%f662, %f659, %f661, %f660;
	add.f32 	%f1469, %f1469, %f662;
	ld.shared.u32 	%r1253, [%r2769+2560];
	ld.shared.u32 	%r1257, [%r2769+2576];
	ld.shared.u32 	%r1261, [%r2769+2564];
	ld.shared.u32 	%r1265, [%r2769+2580];
	ld.shared.u32 	%r1269, [%r2769+2568];
	ld.shared.u32 	%r1273, [%r2769+2584];
	ld.shared.u32 	%r1277, [%r2769+2572];
	ld.shared.u32 	%r1281, [%r2769+2588];
	ld.shared.u32 	%r2951, [%r2760+-8448];
	and.b32  	%r1252, %r2951, 252645135;
	shr.u32 	%r2952, %r2951, 4;
	and.b32  	%r1256, %r2952, 252645135;
	// begin inline asm
	dp4a.s32.s32 %r1251, %r1252, %r1253, %r2724;
	// end inline asm
	// begin inline asm
	dp4a.s32.s32 %r1255, %r1256, %r1257, %r1251;
	// end inline asm
	ld.shared.u32 	%r2953, [%r2760+-8444];
	and.b32  	%r1260, %r2953, 252645135;
	shr.u32 	%r2954, %r2953, 4;
	and.b32  	%r1264, %r2954, 252645135;
	// begin inline asm
	dp4a.s32.s32 %r1259, %r1260, %r1261, %r1255;
	// end inline asm
	// begin inline asm
	dp4a.s32.s32 %r1263, %r1264, %r1265, %r1259;
	// end inline asm
	ld.shared.u32 	%r2955, [%r2760+-8440];
	and.b32  	%r1268, %r2955, 252645135;
	shr.u32 	%r2956, %r2955, 4;
	and.b32  	%r1272, %r2956, 252645135;
	// begin inline asm
	dp4a.s32.s32 %r1267, %r1268, %r1269, %r1263;
	// end inline asm
	// begin inline asm
	dp4a.s32.s32 %r1271, %r1272, %r1273, %r1267;
	// end inline asm
	ld.shared.u32 	%r2957, [%r2760+-8436];
	and.b32  	%r1276, %r2957, 252645135;
	shr.u32 	%r2958, %r2957, 4;
	and.b32  	%r1280, %r2958, 252645135;
	// begin inline asm
	dp4a.s32.s32 %r1275, %r1276, %r1277, %r1271;
	// end inline asm
	// begin inline asm
	dp4a.s32.s32 %r1279, %r1280, %r1281, %r1275;
	// end inline asm
	ld.shared.u32 	%r1284, [%r2784];
	// begin inline asm
	{.reg .f16 low,high;
  mov.b32 {low,high},%r1284;
  cvt.f32.f16 %f451, low;}

	// end inline asm
	// begin inline asm
	{.reg .f16 low,high;
  mov.b32 {low,high},%r1284;
  cvt.f32.f16 %f452, high;}

	// end inline asm
	mul.f32 	%f663, %f451, %f449;
	mul.f32 	%f664, %f452, %f450;
	cvt.rn.f32.s32 	%f665, %r1279;
	fma.rn.f32 	%f666, %f663, %f665, %f664;
	add.f32 	%f1453, %f1453, %f666;
	ld.shared.u32 	%r1287, [%r2769+2560];
	ld.shared.u32 	%r1291, [%r2769+2576];
	ld.shared.u32 	%r1295, [%r2769+2564];
	ld.shared.u32 	%r1299, [%r2769+2580];
	ld.shared.u32 	%r1303, [%r2769+2568];
	ld.shared.u32 	%r1307, [%r2769+2584];
	ld.shared.u32 	%r1311, [%r2769+2572];
	ld.shared.u32 	%r1315, [%r2769+2588];
	ld.shared.u32 	%r2959, [%r2760+-4224];
	and.b32  	%r1286, %r2959, 252645135;
	shr.u32 	%r2960, %r2959, 4;
	and.b32  	%r1290, %r2960, 252645135;
	// begin inline asm
	dp4a.s32.s32 %r1285, %r1286, %r1287, %r2724;
	// end inline asm
	// begin inline asm
	dp4a.s32.s32 %r1289, %r1290, %r1291, %r1285;
	// end inline asm
	ld.shared.u32 	%r2961, [%r2760+-4220];
	and.b32  	%r1294, %r2961, 252645135;
	shr.u32 	%r2962, %r2961, 4;
	and.b32  	%r1298, %r2962, 252645135;
	// begin inline asm
	dp4a.s32.s32 %r1293, %r1294, %r1295, %r1289;
	// end inline asm
	// begin inline asm
	dp4a.s32.s32 %r1297, %r1298, %r1299, %r1293;
	// end inline asm
	ld.shared.u32 	%r2963, [%r2760+-4216];
	and.b32  	%r1302, %r2963, 252645135;
	shr.u32 	%r2964, %r2963, 4;
	and.b32  	%r1306, %r2964, 252645135;
	// begin inline asm
	dp4a.s32.s32 %r1301, %r1302, %r1303, %r1297;
	// end inline asm
	// begin inline asm
	dp4a.s32.s32 %r1305, %r1306, %r1307, %r1301;
	// end inline asm
	ld.shared.u32 	%r2965, [%r2760+-4212];
	and.b32  	%r1310, %r2965, 252645135;
	shr.u32 	%r2966, %r2965, 4;
	and.b32  	%r1314, %r2966, 252645135;
	// begin inline asm
	dp4a.s32.s32 %r1309, %r1310, %r1311, %r1305;
	// end inline asm
	// begin inline asm
	dp4a.s32.s32 %r1313, %r1314, %r1315, %r1309;
	// end inline asm
	ld.shared.u32 	%r1318, [%r2795];
	// begin inline asm
	{.reg .f16 low,high;
  mov.b32 {low,high},%r1318;
  cvt.f32.f16 %f453, low;}

	// end inline asm
	// begin inline asm
	{.reg .f16 low,high;
  mov.b32 {low,high},%r1318;
  cvt.f32.f16 %f454, high;}

	// end inline asm
	ld.shared.u32 	%r1320, [%r2764+320];
	// begin inline asm
	{.reg .f16 low,high;
  mov.b32 {low,high},%r1320;
  cvt.f32.f16 %f455, low;}

	// end inline asm
	// begin inline asm
	{.reg .f16 low,high;
  mov.b32 {low,high},%r1320;
  cvt.f32.f16 %f456, high;}

	// end inline asm
	mul.f32 	%f667, %f453, %f455;
	mul.f32 	%f668, %f454, %f456;
	cvt.rn.f32.s32 	%f669, %r1313;
	fma.rn.f32 	%f670, %f667, %f669, %f668;
	add.f32 	%f1437, %f1437, %f670;
	ld.shared.u32 	%r1323, [%r2769+2560];
	ld.shared.u32 	%r1327, [%r2769+2576];
	ld.shared.u32 	%r1331, [%r2769+2564];
	ld.shared.u32 	%r1335, [%r2769+2580];
	ld.shared.u32 	%r1339, [%r2769+2568];
	ld.shared.u32 	%r1343, [%r2769+2584];
	ld.shared.u32 	%r1347, [%r2769+2572];
	ld.shared.u32 	%r1351, [%r2769+2588];
	ld.shared.u32 	%r2967, [%r2760];
	and.b32  	%r1322, %r2967, 252645135;
	shr.u32 	%r2968, %r2967, 4;
	and.b32  	%r1326, %r2968, 252645135;
	// begin inline asm
	dp4a.s32.s32 %r1321, %r1322, %r1323, %r2724;
	// end inline asm
	// begin inline asm
	dp4a.s32.s32 %r1325, %r1326, %r1327, %r1321;
	// end inline asm
	ld.shared.u32 	%r2969, [%r2760+4];
	and.b32  	%r1330, %r2969, 252645135;
	shr.u32 	%r2970, %r2969, 4;
	and.b32  	%r1334, %r2970, 252645135;
	// begin inline asm
	dp4a.s32.s32 %r1329, %r1330, %r1331, %r1325;
	// end inline asm
	// begin inline asm
	dp4a.s32.s32 %r1333, %r1334, %r1335, %r1329;
	// end inline asm
	ld.shared.u32 	%r2971, [%r2760+8];
	and.b32  	%r1338, %r2971, 252645135;
	shr.u32 	%r2972, %r2971, 4;
	and.b32  	%r1342, %r2972, 252645135;
	// begin inline asm
	dp4a.s32.s32 %r1337, %r1338, %r1339, %r1333;
	// end inline asm
	// begin inline asm
	dp4a.s32.s32 %r1341, %r1342, %r1343, %r1337;
	// end inline asm
	ld.shared.u32 	%r2973, [%r2760+12];
	and.b32  	%r1346, %r2973, 252645135;
	shr.u32 	%r2974, %r2973, 4;
	and.b32  	%r1350, %r2974, 252645135;
	// begin inline asm
	dp4a.s32.s32 %r1345, %r1346, %r1347, %r1341;
	// end inline asm
	// begin inline asm
	dp4a.s32.s32 %r1349, %r1350, %r1351, %r1345;
	// end inline asm
	ld.shared.u32 	%r1354, [%r2806];
	// begin inline asm
	{.reg .f16 low,high;
  mov.b32 {low,high},%r1354;
  cvt.f32.f16 %f457, low;}

	// end inline asm
	// begin inline asm
	{.reg .f16 low,high;
  mov.b32 {low,high},%r1354;
  cvt.f32.f16 %f458, high;}

	// end inline asm
	mul.f32 	%f671, %f457, %f455;
	mul.f32 	%f672, %f458, %f456;
	cvt.rn.f32.s32 	%f673, %r1349;
	fma.rn.f32 	%f674, %f671, %f673, %f672;
	add.f32 	%f1421, %f1421, %f674;
	ld.shared.u32 	%r1357, [%r2769+3072];
	ld.shared.u32 	%r1361, [%r2769+3088];
	ld.shared.u32 	%r1365, [%r2769+3076];
	ld.shared.u32 	%r1369, [%r2769+3092];
	ld.shared.u32 	%r1373, [%r2769+3080];
	ld.shared.u32 	%r1377, [%r2769+3096];
	ld.shared.u32 	%r1381, [%r2769+3084];
	ld.shared.u32 	%r1385, [%r2769+3100];
	ld.shared.u32 	%r2975, [%r2760+-12672];
	and.b32  	%r1356, %r2975, 252645135;
	shr.u32 	%r2976, %r2975, 4;
	and.b32  	%r1360, %r2976, 252645135;
	// begin inline asm
	dp4a.s32.s32 %r1355, %r1356, %r1357, %r2724;
	// end inline asm
	// begin inline asm
	dp4a.s32.s32 %r1359, %r1360, %r1361, %r1355;
	// end inline asm
	ld.shared.u32 	%r2977, [%r2760+-12668];
	and.b32  	%r1364, %r2977, 252645135;
	shr.u32 	%r2978, %r2977, 4;
	and.b32  	%r1368, %r2978, 252645135;
	// begin inline asm
	dp4a.s32.s32 %r1363, %r1364, %r1365, %r1359;
	// end inline asm
	// begin inline asm
	dp4a.s32.s32 %r1367, %r1368, %r1369, %r1363;
	// end inline asm
	ld.shared.u32 	%r2979, [%r2760+-12664];
	and.b32  	%r1372, %r2979, 252645135;
	shr.u32 	%r2980, %r2979, 4;
	and.b32  	%r1376, %r2980, 252645135;
	// begin inline asm
	dp4a.s32.s32 %r1371, %r1372, %r1373, %r1367;
	// end inline asm
	// begin inline asm
	dp4a.s32.s32 %r1375, %r1376, %r1377, %r1371;
	// end inline asm
	ld.shared.u32 	%r2981, [%r2760+-12660];
	and.b32  	%r1380, %r2981, 252645135;
	shr.u32 	%r2982, %r2981, 4;
	and.b32  	%r1384, %r2982, 252645135;
	// begin inline asm
	dp4a.s32.s32 %r1379, %r1380, %r1381, %r1375;
	// end inline asm
	// begin inline asm
	dp4a.s32.s32 %r1383, %r1384, %r1385, %r1379;
	// end inline asm
	ld.shared.u32 	%r1388, [%r2773];
	// begin inline asm
	{.reg .f16 low,high;
  mov.b32 {low,high},%r1388;
  cvt.f32.f16 %f459, low;}

	// end inline asm
	// begin inline asm
	{.reg .f16 low,high;
  mov.b32 {low,high},%r1388;
  cvt.f32.f16 %f460, high;}

	// end inline asm
	ld.shared.u32 	%r1390, [%r2764+384];
	// begin inline asm
	{.reg .f16 low,high;
  mov.b32 {low,high},%r1390;
  cvt.f32.f16 %f461, low;}

	// end inline asm
	// begin inline asm
	{.reg .f16 low,high;
  mov.b32 {low,high},%r1390;
  cvt.f32.f16 %f462, high;}

	// end inline asm
	mul.f32 	%f675, %f459, %f461;
	mul.f32 	%f676, %f460, %f462;
	cvt.rn.f32.s32 	%f677, %r1383;
	fma.rn.f32 	%f678, %f675, %f677, %f676;
	add.f32 	%f1468, %f1468, %f678;
	ld.shared.u32 	%r1393, [%r2769+3072];
	ld.shared.u32 	%r1397, [%r2769+3088];
	ld.shared.u32 	%r1401, [%r2769+3076];
	ld.shared.u32 	%r1405, [%r2769+3092];
	ld.shared.u32 	%r1409, [%r2769+3080];
	ld.shared.u32 	%r1413, [%r2769+3096];
	ld.shared.u32 	%r1417, [%r2769+3084];
	ld.shared.u32 	%r1421, [%r2769+3100];
	ld.shared.u32 	%r2983, [%r2760+-8448];
	and.b32  	%r1392, %r2983, 252645135;
	shr.u32 	%r2984, %r2983, 4;
	and.b32  	%r1396, %r2984, 252645135;
	// begin inline asm
	dp4a.s32.s32 %r1391, %r1392, %r1393, %r2724;
	// end inline asm
	// begin inline asm
	dp4a.s32.s32 %r1395, %r1396, %r1397, %r1391;
	// end inline asm
	ld.shared.u32 	%r2985, [%r2760+-8444];
	and.b32  	%r1400, %r2985, 252645135;
	shr.u32 	%r2986, %r2985, 4;
	and.b32  	%r1404, %r2986, 252645135;
	// begin inline asm
	dp4a.s32.s32 %r1399, %r1400, %r1401, %r1395;
	// end inline asm
	// begin inline asm
	dp4a.s32.s32 %r1403, %r1404, %r1405, %r1399;
	// end inline asm
	ld.shared.u32 	%r2987, [%r2760+-8440];
	and.b32  	%r1408, %r2987, 252645135;
	shr.u32 	%r2988, %r2987, 4;
	and.b32  	%r1412, %r2988, 252645135;
	// begin inline asm
	dp4a.s32.s32 %r1407, %r1408, %r1409, %r1403;
	// end inline asm
	// begin inline asm
	dp4a.s32.s32 %r1411, %r1412, %r1413, %r1407;
	// end inline asm
	ld.shared.u32 	%r2989, [%r2760+-8436];
	and.b32  	%r1416, %r2989, 252645135;
	shr.u32 	%r2990, %r2989, 4;
	and.b32  	%r1420, %r2990, 252645135;
	// begin inline asm
	dp4a.s32.s32 %r1415, %r1416, %r1417, %r1411;
	// end inline asm
	// begin inline asm
	dp4a.s32.s32 %r1419, %r1420, %r1421, %r1415;
	// end inline asm
	ld.shared.u32 	%r1424, [%r2784];
	// begin inline asm
	{.reg .f16 low,high;
  mov.b32 {low,high},%r1424;
  cvt.f32.f16 %f463, low;}

	// end inline asm
	// begin inline asm
	{.reg .f16 low,high;
  mov.b32 {low,high},%r1424;
  cvt.f32.f16 %f464, high;}

	// end inline asm
	mul.f32 	%f679, %f463, %f461;
	mul.f32 	%f680, %f464, %f462;
	cvt.rn.f32.s32 	%f681, %r1419;
	fma.rn.f32 	%f682, %f679, %f681, %f680;
	add.f32 	%f1452, %f1452, %f682;
	ld.shared.u32 	%r1427, [%r2769+3072];
	ld.shared.u32 	%r1431, [%r2769+3088];
	ld.shared.u32 	%r1435, [%r2769+3076];
	ld.shared.u32 	%r1439, [%r2769+3092];
	ld.shared.u32 	%r1443, [%r2769+3080];
	ld.shared.u32 	%r1447, [%r2769+3096];
	ld.shared.u32 	%r1451, [%r2769+3084];
	ld.shared.u32 	%r1455, [%r2769+3100];
	ld.shared.u32 	%r2991, [%r2760+-4224];
	and.b32  	%r1426, %r2991, 252645135;
	shr.u32 	%r2992, %r2991, 4;
	and.b32  	%r1430, %r2992, 252645135;
	// begin inline asm
	dp4a.s32.s32 %r1425, %r1426, %r1427, %r2724;
	// end inline asm
	// begin inline asm
	dp4a.s32.s32 %r1429, %r1430, %r1431, %r1425;
	// end inline asm
	ld.shared.u32 	%r2993, [%r2760+-4220];
	and.b32  	%r1434, %r2993, 252645135;
	shr.u32 	%r2994, %r2993, 4;
	and.b32  	%r1438, %r2994, 252645135;
	// begin inline asm
	dp4a.s32.s32 %r1433, %r1434, %r1435, %r1429;
	// end inline asm
	// begin inline asm
	dp4a.s32.s32 %r1437, %r1438, %r1439, %r1433;
	// end inline asm
	ld.shared.u32 	%r2995, [%r2760+-4216];
	and.b32  	%r1442, %r2995, 252645135;
	shr.u32 	%r2996, %r2995, 4;
	and.b32  	%r1446, %r2996, 252645135;
	// begin inline asm
	dp4a.s32.s32 %r1441, %r1442, %r1443, %r1437;
	// end inline asm
	// begin inline asm
	dp4a.s32.s32 %r1445, %r1446, %r1447, %r1441;
	// end inline asm
	ld.shared.u32 	%r2997, [%r2760+-4212];
	and.b32  	%r1450, %r2997, 252645135;
	shr.u32 	%r2998, %r2997, 4;
	and.b32  	%r1454, %r2998, 252645135;
	// begin inline asm
	dp4a.s32.s32 %r1449, %r1450, %r1451, %r1445;
	// end inline asm
	// begin inline asm
	dp4a.s32.s32 %r1453, %r1454, %r1455, %r1449;
	// end inline asm
	ld.shared.u32 	%r1458, [%r2795];
	// begin inline asm
	{.reg .f16 low,high;
  mov.b32 {low,high},%r1458;
  cvt.f32.f16 %f465, low;}

	// end inline asm
	// begin inline asm
	{.reg .f16 low,high;
  mov.b32 {low,high},%r1458;
  cvt.f32.f16 %f466, high;}

	// end inline asm
	ld.shared.u32 	%r1460, [%r2764+384];
	// begin inline asm
	{.reg .f16 low,high;
  mov.b32 {low,high},%r1460;
  cvt.f32.f16 %f467, low;}

	// end inline asm
	// begin inline asm
	{.reg .f16 low,high;
  mov.b32 {low,high},%r1460;
  cvt.f32.f16 %f468, high;}

	// end inline asm
	mul.f32 	%f683, %f465, %f467;
	mul.f32 	%f684, %f466, %f468;
	cvt.rn.f32.s32 	%f685, %r1453;
	fma.rn.f32 	%f686, %f683, %f685, %f684;
	add.f32 	%f1436, %f1436, %f686;
	ld.shared.u32 	%r1463, [%r2769+3072];
	ld.shared.u32 	%r1467, [%r2769+3088];
	ld.shared.u32 	%r1471, [%r2769+3076];
	ld.shared.u32 	%r1475, [%r2769+3092];
	ld.shared.u32 	%r1479, [%r2769+3080];
	ld.shared.u32 	%r1483, [%r2769+3096];
	ld.shared.u32 	%r1487, [%r2769+3084];
	ld.shared.u32 	%r1491, [%r2769+3100];
	ld.shared.u32 	%r2999, [%r2760];
	and.b32  	%r1462, %r2999, 252645135;
	shr.u32 	%r3000, %r2999, 4;
	and.b32  	%r1466, %r3000, 252645135;
	// begin inline asm
	dp4a.s32.s32 %r1461, %r1462, %r1463, %r2724;
	// end inline asm
	// begin inline asm
	dp4a.s32.s32 %r1465, %r1466, %r1467, %r1461;
	// end inline asm
	ld.shared.u32 	%r3001, [%r2760+4];
	and.b32  	%r1470, %r3001, 252645135;
	shr.u32 	%r3002, %r3001, 4;
	and.b32  	%r1474, %r3002, 252645135;
	// begin inline asm
	dp4a.s32.s32 %r1469, %r1470, %r1471, %r1465;
	// end inline asm
	// begin inline asm
	dp4a.s32.s32 %r1473, %r1474, %r1475, %r1469;
	// end inline asm
	ld.shared.u32 	%r3003, [%r2760+8];
	and.b32  	%r1478, %r3003, 252645135;
	shr.u32 	%r3004, %r3003, 4;
	and.b32  	%r1482, %r3004, 252645135;
	// begin inline asm
	dp4a.s32.s32 %r1477, %r1478, %r1479, %r1473;
	// end inline asm
	// begin inline asm
	dp4a.s32.s32 %r1481, %r1482, %r1483, %r1477;
	// end inline asm
	ld.shared.u32 	%r3005, [%r2760+12];
	and.b32  	%r1486, %r3005, 252645135;
	shr.u32 	%r3006, %r3005, 4;
	and.b32  	%r1490, %r3006, 252645135;
	// begin inline asm
	dp4a.s32.s32 %r1485, %r1486, %r1487, %r1481;
	// end inline asm
	// begin inline asm
	dp4a.s32.s32 %r1489, %r1490, %r1491, %r1485;
	// end inline asm
	ld.shared.u32 	%r1494, [%r2806];
	// begin inline asm
	{.reg .f16 low,high;
  mov.b32 {low,high},%r1494;
  cvt.f32.f16 %f469, low;}

	// end inline asm
	// begin inline asm
	{.reg .f16 low,high;
  mov.b32 {low,high},%r1494;
  cvt.f32.f16 %f470, high;}

	// end inline asm
	mul.f32 	%f687, %f469, %f467;
	mul.f32 	%f688, %f470, %f468;
	cvt.rn.f32.s32 	%f689, %r1489;
	fma.rn.f32 	%f690, %f687, %f689, %f688;
	add.f32 	%f1420, %f1420, %f690;
	ld.shared.u32 	%r1497, [%r2769+3584];
	ld.shared.u32 	%r1501, [%r2769+3600];
	ld.shared.u32 	%r1505, [%r2769+3588];
	ld.shared.u32 	%r1509, [%r2769+3604];
	ld.shared.u32 	%r1513, [%r2769+3592];
	ld.shared.u32 	%r1517, [%r2769+3608];
	ld.shared.u32 	%r1521, [%r2769+3596];
	ld.shared.u32 	%r1525, [%r2769+3612];
	ld.shared.u32 	%r3007, [%r2760+-12672];
	and.b32  	%r1496, %r3007, 252645135;
	shr.u32 	%r3008, %r3007, 4;
	and.b32  	%r1500, %r3008, 252645135;
	// begin inline asm
	dp4a.s32.s32 %r1495, %r1496, %r1497, %r2724;
	// end inline asm
	// begin inline asm
	dp4a.s32.s32 %r1499, %r1500, %r1501, %r1495;
	// end inline asm
	ld.shared.u32 	%r3009, [%r2760+-12668];
	and.b32  	%r1504, %r3009, 252645135;
	shr.u32 	%r3010, %r3009, 4;
	and.b32  	%r1508, %r3010, 252645135;
	// begin inline asm
	dp4a.s32.s32 %r1503, %r1504, %r1505, %r1499;
	// end inline asm
	// begin inline asm
	dp4a.s32.s32 %r1507, %r1508, %r1509, %r1503;
	// end inline asm
	ld.shared.u32 	%r3011, [%r2760+-12664];
	and.b32  	%r1512, %r3011, 252645135;
	shr.u32 	%r3012, %r3011, 4;
	and.b32  	%r1516, %r3012, 252645135;
	// begin inline asm
	dp4a.s32.s32 %r1511, %r1512, %r1513, %r1507;
	// end inline asm
	// begin inline asm
	dp4a.s32.s32 %r1515, %r1516, %r1517, %r1511;
	// end inline asm
	ld.shared.u32 	%r3013, [%r2760+-12660];
	and.b32  	%r1520, %r3013, 252645135;
	shr.u32 	%r3014, %r3013, 4;
	and.b32  	%r1524, %r3014, 252645135;
	// begin inline asm
	dp4a.s32.s32 %r1519, %r1520, %r1521, %r1515;
	// end inline asm
	// begin inline asm
	dp4a.s32.s32 %r1523, %r1524, %r1525, %r1519;
	// end inline asm
	ld.shared.u32 	%r1528, [%r2773];
	// begin inline asm
	{.reg .f16 low,high;
  mov.b32 {low,high},%r1528;
  cvt.f32.f16 %f471, low;}

	// end inline asm
	// begin inline asm
	{.reg .f16 low,high;
  mov.b32 {low,high},%r1528;
  cvt.f32.f16 %f472, high;}

	// end inline asm
	ld.shared.u32 	%r1530, [%r2764+448];
	// begin inline asm
	{.reg .f16 low,high;
  mov.b32 {low,high},%r1530;
  cvt.f32.f16 %f473, low;}

	// end inline asm
	// begin inline asm
	{.reg .f16 low,high;
  mov.b32 {low,high},%r1530;
  cvt.f32.f16 %f474, high;}

	// end inline asm
	mul.f32 	%f691, %f471, %f473;
	mul.f32 	%f692, %f472, %f474;
	cvt.rn.f32.s32 	%f693, %r1523;
	fma.rn.f32 	%f694, %f691, %f693, %f692;
	add.f32 	%f1467, %f1467, %f694;
	ld.shared.u32 	%r1533, [%r2769+3584];
	ld.shared.u32 	%r1537, [%r2769+3600];
	ld.shared.u32 	%r1541, [%r2769+3588];
	ld.shared.u32 	%r1545, [%r2769+3604];
	ld.shared.u32 	%r1549, [%r2769+3592];
	ld.shared.u32 	%r1553, [%r2769+3608];
	ld.shared.u32 	%r1557, [%r2769+3596];
	ld.shared.u32 	%r1561, [%r2769+3612];
	ld.shared.u32 	%r3015, [%r2760+-8448];
	and.b32  	%r1532, %r3015, 252645135;
	shr.u32 	%r3016, %r3015, 4;
	and.b32  	%r1536, %r3016, 252645135;
	// begin inline asm
	dp4a.s32.s32 %r1531, %r1532, %r1533, %r2724;
	// end inline asm
	// begin inline asm
	dp4a.s32.s32 %r1535, %r1536, %r1537, %r1531;
	// end inline asm
	ld.shared.u32 	%r3017, [%r2760+-8444];
	and.b32  	%r1540, %r3017, 252645135;
	shr.u32 	%r3018, %r3017, 4;
	and.b32  	%r1544, %r3018, 252645135;
	// begin inline asm
	dp4a.s32.s32 %r1539, %r1540, %r1541, %r1535;
	// end inline asm
	// begin inline asm
	dp4a.s32.s32 %r1543, %r1544, %r1545, %r1539;
	// end inline asm
	ld.shared.u32 	%r3019, [%r2760+-8440];
	and.b32  	%r1548, %r3019, 252645135;
	shr.u32 	%r3020, %r3019, 4;
	and.b32  	%r1552, %r3020, 252645135;
	// begin inline asm
	dp4a.s32.s32 %r1547, %r1548, %r1549, %r1543;
	// end inline asm
	// begin inline asm
	dp4a.s32.s32 %r1551, %r1552, %r1553, %r1547;
	// end inline asm
	ld.shared.u32 	%r3021, [%r2760+-8436];
	and.b32  	%r1556, %r3021, 252645135;
	shr.u32 	%r3022, %r3021, 4;
	and.b32  	%r1560, %r3022, 252645135;
	// begin inline asm
	dp4a.s32.s32 %r1555, %r1556, %r1557, %r1551;
	// end inline asm
	// begin inline asm
	dp4a.s32.s32 %r1559, %r1560, %r1561, %r1555;
	// end inline asm
	ld.shared.u32 	%r1564, [%r2784];
	// begin inline asm
	{.reg .f16 low,high;
  mov.b32 {low,high},%r1564;
  cvt.f32.f16 %f475, low;}

	// end inline asm
	// begin inline asm
	{.reg .f16 low,high;
  mov.b32 {low,high},%r1564;
  cvt.f32.f16 %f476, high;}

	// end inline asm
	mul.f32 	%f695, %f475, %f473;
	mul.f32 	%f696, %f476, %f474;
	cvt.rn.f32.s32 	%f697, %r1559;
	fma.rn.f32 	%f698, %f695, %f697, %f696;
	add.f32 	%f1451, %f1451, %f698;
	ld.shared.u32 	%r1567, [%r2769+3584];
	ld.shared.u32 	%r1571, [%r2769+3600];
	ld.shared.u32 	%r1575, [%r2769+3588];
	ld.shared.u32 	%r1579, [%r2769+3604];
	ld.shared.u32 	%r1583, [%r2769+3592];
	ld.shared.u32 	%r1587, [%r2769+3608];
	ld.shared.u32 	%r1591, [%r2769+3596];
	ld.shared.u32 	%r1595, [%r2769+3612];
	ld.shared.u32 	%r3023, [%r2760+-4224];
	and.b32  	%r1566, %r3023, 252645135;
	shr.u32 	%r3024, %r3023, 4;
	and.b32  	%r1570, %r3024, 252645135;
	// begin inline asm
	dp4a.s32.s32 %r1565, %r1566, %r1567, %r2724;
	// end inline asm
	// begin inline asm
	dp4a.s32.s32 %r1569, %r1570, %r1571, %r1565;
	// end inline asm
	ld.shared.u32 	%r3025, [%r2760+-4220];
	and.b32  	%r1574, %r3025, 252645135;
	shr.u32 	%r3026, %r3025, 4;
	and.b32  	%r1578, %r3026, 252645135;
	// begin inline asm
	dp4a.s32.s32 %r1573, %r1574, %r1575, %r1569;
	// end inline asm
	// begin inline asm
	dp4a.s32.s32 %r1577, %r1578, %r1579, %r1573;
	// end inline asm
	ld.shared.u32 	%r3027, [%r2760+-4216];
	and.b32  	%r1582, %r3027, 252645135;
	shr.u32 	%r3028, %r3027, 4;
	and.b32  	%r1586, %r3028, 252645135;
	// begin inline asm
	dp4a.s32.s32 %r1581, %r1582, %r1583, %r1577;
	// end inline asm
	// begin inline asm
	dp4a.s32.s32 %r1585, %r1586, %r1587, %r1581;
	// end inline asm
	ld.shared.u32 	%r3029, [%r2760+-4212];
	and.b32  	%r1590, %r3029, 252645135;
	shr.u32 	%r3030, %r3029, 4;
	and.b32  	%r1594, %r3030, 252645135;
	// begin inline asm
	dp4a.s32.s32 %r1589, %r1590, %r1591, %r1585;
	// end inline asm
	// begin inline asm
	dp4a.s32.s32 %r1593, %r1594, %r1595, %r1589;
	// end inline asm
	ld.shared.u32 	%r1598, [%r2795];
	// begin inline asm
	{.reg .f16 low,high;
  mov.b32 {low,high},%r1598;
  cvt.f32.f16 %f477, low;}

	// end inline asm
	// begin inline asm
	{.reg .f16 low,high;
  mov.b32 {low,high},%r1598;
  cvt.f32.f16 %f478, high;}

	// end inline asm
	ld.shared.u32 	%r1600, [%r2764+448];
	// begin inline asm
	{.reg .f16 low,high;
  mov.b32 {low,high},%r1600;
  cvt.f32.f16 %f479, low;}

	// end inline asm
	// begin inline asm
	{.reg .f16 low,high;
  mov.b32 {low,high},%r1600;
  cvt.f32.f16 %f480, high;}

	// end inline asm
	mul.f32 	%f699, %f477, %f479;
	mul.f32 	%f700, %f478, %f480;
	cvt.rn.f32.s32 	%f701, %r1593;
	fma.rn.f32 	%f702, %f699, %f701, %f700;
	add.f32 	%f1435, %f1435, %f702;
	ld.shared.u32 	%r1603, [%r2769+3584];
	ld.shared.u32 	%r1607, [%r2769+3600];
	ld.shared.u32 	%r1611, [%r2769+3588];
	ld.shared.u32 	%r1615, [%r2769+3604];
	ld.shared.u32 	%r1619, [%r2769+3592];
	ld.shared.u32 	%r1623, [%r2769+3608];
	ld.shared.u32 	%r1627, [%r2769+3596];
	ld.shared.u32 	%r1631, [%r2769+3612];
	ld.shared.u32 	%r3031, [%r2760];
	and.b32  	%r1602, %r3031, 252645135;
	shr.u32 	%r3032, %r3031, 4;
	and.b32  	%r1606, %r3032, 252645135;
	// begin inline asm
	dp4a.s32.s32 %r1601, %r1602, %r1603, %r2724;
	// end inline asm
	// begin inline asm
	dp4a.s32.s32 %r1605, %r1606, %r1607, %r1601;
	// end inline asm
	ld.shared.u32 	%r3033, [%r2760+4];
	and.b32  	%r1610, %r3033, 252645135;
	shr.u32 	%r3034, %r3033, 4;
	and.b32  	%r1614, %r3034, 252645135;
	// begin inline asm
	dp4a.s32.s32 %r1609, %r1610, %r1611, %r1605;
	// end inline asm
	// begin inline asm
	dp4a.s32.s32 %r1613, %r1614, %r1615, %r1609;
	// end inline asm
	ld.shared.u32 	%r3035, [%r2760+8];
	and.b32  	%r1618, %r3035, 252645135;
	shr.u32 	%r3036, %r3035, 4;
	and.b32  	%r1622, %r3036, 252645135;
	// begin inline asm
	dp4a.s32.s32 %r1617, %r1618, %r1619, %r1613;
	// end inline asm
	// begin inline asm
	dp4a.s32.s32 %r1621, %r1622, %r1623, %r1617;
	// end inline asm
	ld.shared.u32 	%r3037, [%r2760+12];
	and.b32  	%r1626, %r3037, 252645135;
	shr.u32 	%r3038, %r3037, 4;
	and.b32  	%r1630, %r3038, 252645135;
	// begin inline asm
	dp4a.s32.s32 %r1625, %r1626, %r1627, %r1621;
	// end inline asm
	// begin inline asm
	dp4a.s32.s32 %r1629, %r1630, %r1631, %r1625;
	// end inline asm
	ld.shared.u32 	%r1634, [%r2806];
	// begin inline asm
	{.reg .f16 low,high;
  mov.b32 {low,high},%r1634;
  cvt.f32.f16 %f481, low;}

	// end inline asm
	// begin inline asm
	{.reg .f16 low,high;
  mov.b32 {low,high},%r1634;
  cvt.f32.f16 %f482, high;}

	// end inline asm
	mul.f32 	%f703, %f481, %f479;
	mul.f32 	%f704, %f482, %f480;
	cvt.rn.f32.s32 	%f705, %r1629;
	fma.rn.f32 	%f706, %f703, %f705, %f704;
	add.f32 	%f1419, %f1419, %f706;
	ld.shared.u32 	%r1637, [%r2769+4096];
	ld.shared.u32 	%r1641, [%r2769+4112];
	ld.shared.u32 	%r1645, [%r2769+4100];
	ld.shared.u32 	%r1649, [%r2769+4116];
	ld.shared.u32 	%r1653, [%r2769+4104];
	ld.shared.u32 	%r1657, [%r2769+4120];
	ld.shared.u32 	%r1661, [%r2769+4108];
	ld.shared.u32 	%r1665, [%r2769+4124];
	ld.shared.u32 	%r3039, [%r2760+-12672];
	and.b32  	%r1636, %r3039, 252645135;
	shr.u32 	%r3040, %r3039, 4;
	and.b32  	%r1640, %r3040, 252645135;
	// begin inline asm
	dp4a.s32.s32 %r1635, %r1636, %r1637, %r2724;
	// end inline asm
	// begin inline asm
	dp4a.s32.s32 %r1639, %r1640, %r1641, %r1635;
	// end inline asm
	ld.shared.u32 	%r3041, [%r2760+-12668];
	and.b32  	%r1644, %r3041, 252645135;
	shr.u32 	%r3042, %r3041, 4;
	and.b32  	%r1648, %r3042, 252645135;
	// begin inline asm
	dp4a.s32.s32 %r1643, %r1644, %r1645, %r1639;
	// end inline asm
	// begin inline asm
	dp4a.s32.s32 %r1647, %r1648, %r1649, %r1643;
	// end inline asm
	ld.shared.u32 	%r3043, [%r2760+-12664];
	and.b32  	%r1652, %r3043, 252645135;
	shr.u32 	%r3044, %r3043, 4;
	and.b32  	%r1656, %r3044, 252645135;
	// begin inline asm
	dp4a.s32.s32 %r1651, %r1652, %r1653, %r1647;
	// end inline asm
	// begin inline asm
	dp4a.s32.s32 %r1655, %r1656, %r1657, %r1651;
	// end inline asm
	ld.shared.u32 	%r3045, [%r2760+-12660];
	and.b32  	%r1660, %r3045, 252645135;
	shr.u32 	%r3046, %r3045, 4;
	and.b32  	%r1664, %r3046, 252645135;
	// begin inline asm
	dp4a.s32.s32 %r1659, %r1660, %r1661, %r1655;
	// end inline asm
	// begin inline asm
	dp4a.s32.s32 %r1663, %r1664, %r1665, %r1659;
	// end inline asm
	ld.shared.u32 	%r1668, [%r2773];
	// begin inline asm
	{.reg .f16 low,high;
  mov.b32 {low,high},%r1668;
  cvt.f32.f16 %f483, low;}

	// end inline asm
	// begin inline asm
	{.reg .f16 low,high;
  mov.b32 {low,high},%r1668;
  cvt.f32.f16 %f484, high;}

	// end inline asm
	ld.shared.u32 	%r1670, [%r2764+512];
	// begin inline asm
	{.reg .f16 low,high;
  mov.b32 {low,high},%r1670;
  cvt.f32.f16 %f485, low;}

	// end inline asm
	// begin inline asm
	{.reg .f16 low,high;
  mov.b32 {low,high},%r1670;
  cvt.f32.f16 %f486, high;}

	// end inline asm
	mul.f32 	%f707, %f483, %f485;
	mul.f32 	%f708, %f484, %f486;
	cvt.rn.f32.s32 	%f709, %r1663;
	fma.rn.f32 	%f710, %f707, %f709, %f708;
	add.f32 	%f1466, %f1466, %f710;
	ld.shared.u32 	%r1673, [%r2769+4096];
	ld.shared.u32 	%r1677, [%r2769+4112];
	ld.shared.u32 	%r1681, [%r2769+4100];
	ld.shared.u32 	%r1685, [%r2769+4116];
	ld.shared.u32 	%r1689, [%r2769+4104];
	ld.shared.u32 	%r1693, [%r2769+4120];
	ld.shared.u32 	%r1697, [%r2769+4108];
	ld.shared.u32 	%r1701, [%r2769+4124];
	ld.shared.u32 	%r3047, [%r2760+-8448];
	and.b32  	%r1672, %r3047, 252645135;
	shr.u32 	%r3048, %r3047, 4;
	and.b32  	%r1676, %r3048, 252645135;
	// begin inline asm
	dp4a.s32.s32 %r1671, %r1672, %r1673, %r2724;
	// end inline asm
	// begin inline asm
	dp4a.s32.s32 %r1675, %r1676, %r1677, %r1671;
	// end inline asm
	ld.shared.u32 	%r3049, [%r2760+-8444];
	and.b32  	%r1680, %r3049, 252645135;
	shr.u32 	%r3050, %r3049, 4;
	and.b32  	%r1684, %r3050, 252645135;
	// begin inline asm
	dp4a.s32.s32 %r1679, %r1680, %r1681, %r1675;
	// end inline asm
	// begin inline asm
	dp4a.s32.s32 %r1683, %r1684, %r1685, %r1679;
	// end inline asm
	ld.shared.u32 	%r3051, [%r2760+-8440];
	and.b32  	%r1688, %r3051, 252645135;
	shr.u32 	%r3052, %r3051, 4;
	and.b32  	%r1692, %r3052, 252645135;
	// begin inline asm
	dp4a.s32.s32 %r1687, %r1688, %r1689, %r1683;
	// end inline asm
	// begin inline asm
	dp4a.s32.s32 %r1691, %r1692, %r1693, %r1687;
	// end inline asm
	ld.shared.u32 	%r3053, [%r2760+-8436];
	and.b32  	%r1696, %r3053, 252645135;
	shr.u32 	%r3054, %r3053, 4;
	and.b32  	%r1700, %r3054, 252645135;
	// begin inline asm
	dp4a.s32.s32 %r1695, %r1696, %r1697, %r1691;
	// end inline asm
	// begin inline asm
	dp4a.s32.s32 %r1699, %r1700, %r1701, %r1695;
	// end inline asm
	ld.shared.u32 	%r1704, [%r2784];
	// begin inline asm
	{.reg .f16 low,high;
  mov.b32 {low,high},%r1704;
  cvt.f32.f16 %f487, low;}

	// end inline asm
	// begin inline asm
	{.reg .f16 low,high;
  mov.b32 {low,high},%r1704;
  cvt.f32.f16 %f488, high;}

	// end inline asm
	mul.f32 	%f711, %f487, %f485;
	mul.f32 	%f712, %f488, %f486;
	cvt.rn.f32.s32 	%f713, %r1699;
	fma.rn.f32 	%f714, %f711, %f713, %f712;
	add.f32 	%f1450, %f1450, %f714;
	ld.shared.u32 	%r1707, [%r2769+4096];
	ld.shared.u32 	%r1711, [%r2769+4112];
	ld.shared.u32 	%r1715, [%r2769+4100];
	ld.shared.u32 	%r1719, [%r2769+4116];
	ld.shared.u32 	%r1723, [%r2769+4104];
	ld.shared.u32 	%r1727, [%r2769+4120];
	ld.shared.u32 	%r1731, [%r2769+4108];
	ld.shared.u32 	%r1735, [%r2769+4124];
	ld.shared.u32 	%r3055, [%r2760+-4224];
	and.b32  	%r1706, %r3055, 252645135;
	shr.u32 	%r3056, %r3055, 4;
	and.b32  	%r1710, %r3056, 252645135;
	// begin inline asm
	dp4a.s32.s32 %r1705, %r1706, %r1707, %r2724;
	// end inline asm
	// begin inline asm
	dp4a.s32.s32 %r1709, %r1710, %r1711, %r1705;
	// end inline asm
	ld.shared.u32 	%r3057, [%r2760+-4220];
	and.b32  	%r1714, %r3057, 252645135;
	shr.u32 	%r3058, %r3057, 4;
	and.b32  	%r1718, %r3058, 252645135;
	// begin inline asm
	dp4a.s32.s32 %r1713, %r1714, %r1715, %r1709;
	// end inline asm
	// begin inline asm
	dp4a.s32.s32 %r1717, %r1718, %r1719, %r1713;
	// end inline asm
	ld.shared.u32 	%r3059, [%r2760+-4216];
	and.b32  	%r1722, %r3059, 252645135;
	shr.u32 	%r3060, %r3059, 4;
	and.b32  	%r1726, %r3060, 252645135;
	// begin inline asm
	dp4a.s32.s32 %r1721, %r1722, %r1723, %r1717;
	// end inline asm
	// begin inline asm
	dp4a.s32.s32 %r1725, %r1726, %r1727, %r1721;
	// end inline asm
	ld.shared.u32 	%r3061, [%r2760+-4212];
	and.b32  	%r1730, %r3061, 252645135;
	shr.u32 	%r3062, %r3061, 4;
	and.b32  	%r1734, %r3062, 252645135;
	// begin inline asm
	dp4a.s32.s32 %r1729, %r1730, %r1731, %r1725;
	// end inline asm
	// begin inline asm
	dp4a.s32.s32 %r1733, %r1734, %r1735, %r1729;
	// end inline asm
	ld.shared.u32 	%r1738, [%r2795];
	// begin inline asm
	{.reg .f16 low,high;
  mov.b32 {low,high},%r1738;
  cvt.f32.f16 %f489, low;}

	// end inline asm
	// begin inline asm
	{.reg .f16 low,high;
  mov.b32 {low,high},%r1738;
  cvt.f32.f16 %f490, high;}

	// end inline asm
	ld.shared.u32 	%r1740, [%r2764+512];
	// begin inline asm
	{.reg .f16 low,high;
  mov.b32 {low,high},%r1740;
  cvt.f32.f16 %f491, low;}

	// end inline asm
	// begin inline asm
	{.reg .f16 low,high;
  mov.b32 {low,high},%r1740;
  cvt.f32.f16 %f492, high;}

	// end inline asm
	mul.f32 	%f715, %f489, %f491;
	mul.f32 	%f716, %f490, %f492;
	cvt.rn.f32.s32 	%f717, %r1733;
	fma.rn.f32 	%f718, %f715, %f717, %f716;
	add.f32 	%f1434, %f1434, %f718;
	ld.shared.u32 	%r1743, [%r2769+4096];
	ld.shared.u32 	%r1747, [%r2769+4112];
	ld.shared.u32 	%r1751, [%r2769+4100];
	ld.shared.u32 	%r1755, [%r2769+4116];
	ld.shared.u32 	%r1759, [%r2769+4104];
	ld.shared.u32 	%r1763, [%r2769+4120];
	ld.shared.u32 	%r1767, [%r2769+4108];
	ld.shared.u32 	%r1771, [%r2769+4124];
	ld.shared.u32 	%r3063, [%r2760];
	and.b32  	%r1742, %r3063, 252645135;
	shr.u32 	%r3064, %r3063, 4;
	and.b32  	%r1746, %r3064, 252645135;
	// begin inline asm
	dp4a.s32.s32 %r1741, %r1742, %r1743, %r2724;
	// end inline asm
	// begin inline asm
	dp4a.s32.s32 %r1745, %r1746, %r1747, %r1741;
	// end inline asm
	ld.shared.u32 	%r3065, [%r2760+4];
	and.b32  	%r1750, %r3065, 252645135;
	shr.u32 	%r3066, %r3065, 4;
	and.b32  	%r1754, %r3066, 252645135;
	// begin inline asm
	dp4a.s32.s32 %r1749, %r1750, %r1751, %r1745;
	// end inline asm
	// begin inline asm
	dp4a.s32.s32 %r1753, %r1754, %r1755, %r1749;
	// end inline asm
	ld.shared.u32 	%r3067, [%r2760+8];
	and.b32  	%r1758, %r3067, 252645135;
	shr.u32 	%r3068, %r3067, 4;
	and.b32  	%r1762, %r3068, 252645135;
	// begin inline asm
	dp4a.s32.s32 %r1757, %r1758, %r1759, %r1753;
	// end inline asm
	// begin inline asm
	dp4a.s32.s32 %r1761, %r1762, %r1763, %r1757;
	// end inline asm
	ld.shared.u32 	%r3069, [%r2760+12];
	and.b32  	%r1766, %r3069, 252645135;
	shr.u32 	%r3070, %r3069, 4;
	and.b32  	%r1770, %r3070, 252645135;
	// begin inline asm
	dp4a.s32.s32 %r1765, %r1766, %r1767, %r1761;
	// end inline asm
	// begin inline asm
	dp4a.s32.s32 %r1769, %r1770, %r1771, %r1765;
	// end inline asm
	ld.shared.u32 	%r1774, [%r2806];
	// begin inline asm
	{.reg .f16 low,high;
  mov.b32 {low,high},%r1774;
  cvt.f32.f16 %f493, low;}

	// end inline asm
	// begin inline asm
	{.reg .f16 low,high;
  mov.b32 {low,high},%r1774;
  cvt.f32.f16 %f494, high;}

	// end inline asm
	mul.f32 	%f719, %f493, %f491;
	mul.f32 	%f720, %f494, %f492;
	cvt.rn.f32.s32 	%f721, %r1769;
	fma.rn.f32 	%f722, %f719, %f721, %f720;
	add.f32 	%f1418, %f1418, %f722;
	ld.shared.u32 	%r1777, [%r2769+4608];
	ld.shared.u32 	%r1781, [%r2769+4624];
	ld.shared.u32 	%r1785, [%r2769+4612];
	ld.shared.u32 	%r1789, [%r2769+4628];
	ld.shared.u32 	%r1793, [%r2769+4616];
	ld.shared.u32 	%r1797, [%r2769+4632];
	ld.shared.u32 	%r1801, [%r2769+4620];
	ld.shared.u32 	%r1805, [%r2769+4636];
	ld.shared.u32 	%r3071, [%r2760+-12672];
	and.b32  	%r1776, %r3071, 252645135;
	shr.u32 	%r3072, %r3071, 4;
	and.b32  	%r1780, %r3072, 252645135;
	// begin inline asm
	dp4a.s32.s32 %r1775, %r1776, %r1777, %r2724;
	// end inline asm
	// begin inline asm
	dp4a.s32.s32 %r1779, %r1780, %r1781, %r1775;
	// end inline asm
	ld.shared.u32 	%r3073, [%r2760+-12668];
	and.b32  	%r1784, %r3073, 252645135;
	shr.u32 	%r3074, %r3073, 4;
	and.b32  	%r1788, %r3074, 252645135;
	// begin inline asm
	dp4a.s32.s32 %r1783, %r1784, %r1785, %r1779;
	// end inline asm
	// begin inline asm
	dp4a.s32.s32 %r1787, %r1788, %r1789, %r1783;
	// end inline asm
	ld.shared.u32 	%r3075, [%r2760+-12664];
	and.b32  	%r1792, %r3075, 252645135;
	shr.u32 	%r3076, %r3075, 4;
	and.b32  	%r1796, %r3076, 252645135;
	// begin inline asm
	dp4a.s32.s32 %r1791, %r1792, %r1793, %r1787;
	// end inline asm
	// begin inline asm
	dp4a.s32.s32 %r1795, %r1796, %r1797, %r1791;
	// end inline asm
	ld.shared.u32 	%r3077, [%r2760+-12660];
	and.b32  	%r1800, %r3077, 252645135;
	shr.u32 	%r3078, %r3077, 4;
	and.b32  	%r1804, %r3078, 252645135;
	// begin inline asm
	dp4a.s32.s32 %r1799, %r1800, %r1801, %r1795;
	// end inline asm
	// begin inline asm
	dp4a.s32.s32 %r1803, %r1804, %r1805, %r1799;
	// end inline asm
	ld.shared.u32 	%r1808, [%r2773];
	// begin inline asm
	{.reg .f16 low,high;
  mov.b32 {low,high},%r1808;
  cvt.f32.f16 %f495, low;}

	// end inline asm
	// begin inline asm
	{.reg .f16 low,high;
  mov.b32 {low,high},%r1808;
  cvt.f32.f16 %f496, high;}

	// end inline asm
	ld.shared.u32 	%r1810, [%r2764+576];
	// begin inline asm
	{.reg .f16 low,high;
  mov.b32 {low,high},%r1810;
  cvt.f32.f16 %f497, low;}

	// end inline asm
	// begin inline asm
	{.reg .f16 low,high;
  mov.b32 {low,high},%r1810;
  cvt.f32.f16 %f498, high;}

	// end inline asm
	mul.f32 	%f723, %f495, %f497;
	mul.f32 	%f724, %f496, %f498;
	cvt.rn.f32.s32 	%f725, %r1803;
	fma.rn.f32 	%f726, %f723, %f725, %f724;
	add.f32 	%f1465, %f1465, %f726;
	ld.shared.u32 	%r1813, [%r2769+4608];
	ld.shared.u32 	%r1817, [%r2769+4624];
	ld.shared.u32 	%r1821, [%r2769+4612];
	ld.shared.u32 	%r1825, [%r2769+4628];
	ld.shared.u32 	%r1829, [%r2769+4616];
	ld.shared.u32 	%r1833, [%r2769+4632];
	ld.shared.u32 	%r1837, [%r2769+4620];
	ld.shared.u32 	%r1841, [%r2769+4636];
	ld.shared.u32 	%r3079, [%r2760+-8448];
	and.b32  	%r1812, %r3079, 252645135;
	shr.u32 	%r3080, %r3079, 4;
	and.b32  	%r1816, %r3080, 252645135;
	// begin inline asm
	dp4a.s32.s32 %r1811, %r1812, %r1813, %r2724;
	// end inline asm
	// begin inline asm
	dp4a.s32.s32 %r1815, %r1816, %r1817, %r1811;
	// end inline asm
	ld.shared.u32 	%r3081, [%r2760+-8444];
	and.b32  	%r1820, %r3081, 252645135;
	shr.u32 	%r3082, %r3081, 4;
	and.b32  	%r1824, %r3082, 252645135;
	// begin inline asm
	dp4a.s32.s32 %r1819, %r1820, %r1821, %r1815;
	// end inline asm
	// begin inline asm
	dp4a.s32.s32 %r1823, %r1824, %r1825, %r1819;
	// end inline asm
	ld.shared.u32 	%r3083, [%r2760+-8440];
	and.b32  	%r1828, %r3083, 252645135;
	shr.u32 	%r3084, %r3083, 4;
	and.b32  	%r1832, %r3084, 252645135;
	// begin inline asm
	dp4a.s32.s32 %r1827, %r1828, %r1829, %r1823;
	// end inline asm
	// begin inline asm
	dp4a.s32.s32 %r1831, %r1832, %r1833, %r1827;
	// end inline asm
	ld.shared.u32 	%r3085, [%r2760+-8436];
	and.b32  	%r1836, %r3085, 252645135;
	shr.u32 	%r3086, %r3085, 4;
	and.b32  	%r1840, %r3086, 252645135;
	// begin inline asm
	dp4a.s32.s32 %r1835, %r1836, %r1837, %r1831;
	// end inline asm
	// begin inline asm
	dp4a.s32.s32 %r1839, %r1840, %r1841, %r1835;
	// end inline asm
	ld.shared.u32 	%r1844, [%r2784];
	// begin inline asm
	{.reg .f16 low,high;
  mov.b32 {low,high},%r1844;
  cvt.f32.f16 %f499, low;}

	// end inline asm
	// begin inline asm
	{.reg .f16 low,high;
  mov.b32 {low,high},%r1844;
  cvt.f32.f16 %f500, high;}

	// end inline asm
	mul.f32 	%f727, %f499, %f497;
	mul.f32 	%f728, %f500, %f498;
	cvt.rn.f32.s32 	%f729, %r1839;
	fma.rn.f32 	%f730, %f727, %f729, %f728;
	add.f32 	%f1449, %f1449, %f730;
	ld.shared.u32 	%r1847, [%r2769+4608];
	ld.shared.u32 	%r1851, [%r2769+4624];
	ld.shared.u32 	%r1855, [%r2769+4612];
	ld.shared.u32 	%r1859, [%r2769+4628];
	ld.shared.u32 	%r1863, [%r2769+4616];
	ld.shared.u32 	%r1867, [%r2769+4632];
	ld.shared.u32 	%r1871, [%r2769+4620];
	ld.shared.u32 	%r1875, [%r2769+4636];
	ld.shared.u32 	%r3087, [%r2760+-4224];
	and.b32  	%r1846, %r3087, 252645135;
	shr.u32 	%r3088, %r3087, 4;
	and.b32  	%r1850, %r3088, 252645135;
	// begin inline asm
	dp4a.s32.s32 %r1845, %r1846, %r1847, %r2724;
	// end inline asm
	// begin inline asm
	dp4a.s32.s32 %r1849, %r1850, %r1851, %r1845;
	// end inline asm
	ld.shared.u32 	%r3089, [%r2760+-4220];
	and.b32  	%r1854, %r3089, 252645135;
	shr.u32 	%r3090, %r3089, 4;
	and.b32  	%r1858, %r3090, 252645135;
	// begin inline asm
	dp4a.s32.s32 %r1853, %r1854, %r1855, %r1849;
	// end inline asm
	// begin inline asm
	dp4a.s32.s32 %r1857, %r1858, %r1859, %r1853;
	// end inline asm
	ld.shared.u32 	%r3091, [%r2760+-4216];
	and.b32  	%r1862, %r3091, 252645135;
	shr.u32 	%r3092, %r3091, 4;
	and.b32  	%r1866, %r3092, 252645135;
	// begin inline asm
	dp4a.s32.s32 %r1861, %r1862, %r1863, %r1857;
	// end inline asm
	// begin inline asm
	dp4a.s32.s32 %r1865, %r1866, %r1867, %r1861;
	// end inline asm
	ld.shared.u32 	%r3093, [%r2760+-4212];
	and.b32  	%r1870, %r3093, 252645135;
	shr.u32 	%r3094, %r3093, 4;
	and.b32  	%r1874, %r3094, 252645135;
	// begin inline asm
	dp4a.s32.s32 %r1869, %r1870, %r1871, %r1865;
	// end inline asm
	// begin inline asm
	dp4a.s32.s32 %r1873, %r1874, %r1875, %r1869;
	// end inline asm
	ld.shared.u32 	%r1878, [%r2795];
	// begin inline asm
	{.reg .f16 low,high;
  mov.b32 {low,high},%r1878;
  cvt.f32.f16 %f501, low;}

	// end inline asm
	// begin inline asm
	{.reg .f16 low,high;
  mov.b32 {low,high},%r1878;
  cvt.f32.f16 %f502, high;}

	// end inline asm
	ld.shared.u32 	%r1880, [%r2764+576];
	// begin inline asm
	{.reg .f16 low,high;
  mov.b32 {low,high},%r1880;
  cvt.f32.f16 %f503, low;}

	// end inline asm
	// begin inline asm
	{.reg .f16 low,high;
  mov.b32 {low,high},%r1880;
  cvt.f32.f16 %f504, high;}

	// end inline asm
	mul.f32 	%f731, %f501, %f503;
	mul.f32 	%f732, %f502, %f504;
	cvt.rn.f32.s32 	%f733, %r1873;
	fma.rn.f32 	%f734, %f731, %f733, %f732;
	add.f32 	%f1433, %f1433, %f734;
	ld.shared.u32 	%r1883, [%r2769+4608];
	ld.shared.u32 	%r1887, [%r2769+4624];
	ld.shared.u32 	%r1891, [%r2769+4612];
	ld.shared.u32 	%r1895, [%r2769+4628];
	ld.shared.u32 	%r1899, [%r2769+4616];
	ld.shared.u32 	%r1903, [%r2769+4632];
	ld.shared.u32 	%r1907, [%r2769+4620];
	ld.shared.u32 	%r1911, [%r2769+4636];
	ld.shared.u32 	%r3095, [%r2760];
	and.b32  	%r1882, %r3095, 252645135;
	shr.u32 	%r3096, %r3095, 4;
	and.b32  	%r1886, %r3096, 252645135;
	// begin inline asm
	dp4a.s32.s32 %r1881, %r1882, %r1883, %r2724;
	// end inline asm
	// begin inline asm
	dp4a.s32.s32 %r1885, %r1886, %r1887, %r1881;
	// end inline asm
	ld.shared.u32 	%r3097, [%r2760+4];
	and.b32  	%r1890, %r3097, 252645135;
	shr.u32 	%r3098, %r3097, 4;
	and.b32  	%r1894, %r3098, 252645135;
	// begin inline asm
	dp4a.s32.s32 %r1889, %r1890, %r1891, %r1885;
	// end inline asm
	// begin inline asm
	dp4a.s32.s32 %r1893, %r1894, %r1895, %r1889;
	// end inline asm
	ld.shared.u32 	%r3099, [%r2760+8];
	and.b32  	%r1898, %r3099, 252645135;
	shr.u32 	%r3100, %r3099, 4;
	and.b32  	%r1902, %r3100, 252645135;
	// begin inline asm
	dp4a.s32.s32 %r1897, %r1898, %r1899, %r1893;
	// end inline asm
	// begin inline asm
	dp4a.s32.s32 %r1901, %r1902, %r1903, %r1897;
	// end inline asm
	ld.shared.u32 	%r3101, [%r2760+12];
	and.b32  	%r1906, %r3101, 252645135;
	shr.u32 	%r3102, %r3101, 4;
	and.b32  	%r1910, %r3102, 252645135;
	// begin inline asm
	dp4a.s32.s32 %r1905, %r1906, %r1907, %r1901;
	// end inline asm
	// begin inline asm
	dp4a.s32.s32 %r1909, %r1910, %r1911, %r1905;
	// end inline asm
	ld.shared.u32 	%r1914, [%r2806];
	// begin inline asm
	{.reg .f16 low,high;
  mov.b32 {low,high},%r1914;
  cvt.f32.f16 %f505, low;}

	// end inline asm
	// begin inline asm
	{.reg .f16 low,high;
  mov.b32 {low,high},%r1914;
  cvt.f32.f16 %f506, high;}

	// end inline asm
	mul.f32 	%f735, %f505, %f503;
	mul.f32 	%f736, %f506, %f504;
	cvt.rn.f32.s32 	%f737, %r1909;
	fma.rn.f32 	%f738, %f735, %f737, %f736;
	add.f32 	%f1417, %f1417, %f738;
	ld.shared.u32 	%r1917, [%r2769+5120];
	ld.shared.u32 	%r1921, [%r2769+5136];
	ld.shared.u32 	%r1925, [%r2769+5124];
	ld.shared.u32 	%r1929, [%r2769+5140];
	ld.shared.u32 	%r1933, [%r2769+5128];
	ld.shared.u32 	%r1937, [%r2769+5144];
	ld.shared.u32 	%r1941, [%r2769+5132];
	ld.shared.u32 	%r1945, [%r2769+5148];
	ld.shared.u32 	%r3103, [%r2760+-12672];
	and.b32  	%r1916, %r3103, 252645135;
	shr.u32 	%r3104, %r3103, 4;
	and.b32  	%r1920, %r3104, 252645135;
	// begin inline asm
	dp4a.s32.s32 %r1915, %r1916, %r1917, %r2724;
	// end inline asm
	// begin inline asm
	dp4a.s32.s32 %r1919, %r1920, %r1921, %r1915;
	// end inline asm
	ld.shared.u32 	%r3105, [%r2760+-12668];
	and.b32  	%r1924, %r3105, 252645135;
	shr.u32 	%r3106, %r3105, 4;
	and.b32  	%r1928, %r3106, 252645135;
	// begin inline asm
	dp4a.s32.s32 %r1923, %r1924, %r1925, %r1919;
	// end inline asm
	// begin inline asm
	dp4a.s32.s32 %r1927, %r1928, %r1929, %r1923;
	// end inline asm
	ld.shared.u32 	%r3107, [%r2760+-12664];
	and.b32  	%r1932, %r3107, 252645135;
	shr.u32 	%r3108, %r3107, 4;
	and.b32  	%r1936, %r3108, 252645135;
	// begin inline asm
	dp4a.s32.s32 %r1931, %r1932, %r1933, %r1927;
	// end inline asm
	// begin inline asm
	dp4a.s32.s32 %r1935, %r1936, %r1937, %r1931;
	// end inline asm
	ld.shared.u32 	%r3109, [%r2760+-12660];
	and.b32  	%r1940, %r3109, 252645135;
	shr.u32 	%r3110, %r3109, 4;
	and.b32  	%r1944, %r3110, 252645135;
	// begin inline asm
	dp4a.s32.s32 %r1939, %r1940, %r1941, %r1935;
	// end inline asm
	// begin inline asm
	dp4a.s32.s32 %r1943, %r1944, %r1945, %r1939;
	// end inline asm
	ld.shared.u32 	%r1948, [%r2773];
	// begin inline asm
	{.reg .f16 low,high;
  mov.b32 {low,high},%r1948;
  cvt.f32.f16 %f507, low;}

	// end inline asm
	// begin inline asm
	{.reg .f16 low,high;
  mov.b32 {low,high},%r1948;
  cvt.f32.f16 %f508, high;}

	// end inline asm
	ld.shared.u32 	%r1950, [%r2764+640];
	// begin inline asm
	{.reg .f16 low,high;
  mov.b32 {low,high},%r1950;
  cvt.f32.f16 %f509, low;}

	// end inline asm
	// begin inline asm
	{.reg .f16 low,high;
  mov.b32 {low,high},%r1950;
  cvt.f32.f16 %f510, high;}

	// end inline asm
	mul.f32 	%f739, %f507, %f509;
	mul.f32 	%f740, %f508, %f510;
	cvt.rn.f32.s32 	%f741, %r1943;
	fma.rn.f32 	%f742, %f739, %f741, %f740;
	add.f32 	%f1464, %f1464, %f742;
	ld.shared.u32 	%r1953, [%r2769+5120];
	ld.shared.u32 	%r1957, [%r2769+5136];
	ld.shared.u32 	%r1961, [%r2769+5124];
	ld.shared.u32 	%r1965, [%r2769+5140];
	ld.shared.u32 	%r1969, [%r2769+5128];
	ld.shared.u32 	%r1973, [%r2769+5144];
	ld.shared.u32 	%r1977, [%r2769+5132];
	ld.shared.u32 	%r1981, [%r2769+5148];
	ld.shared.u32 	%r3111, [%r2760+-8448];
	and.b32  	%r1952, %r3111, 252645135;
	shr.u32 	%r3112, %r3111, 4;
	and.b32  	%r1956, %r3112, 252645135;
	// begin inline asm
	dp4a.s32.s32 %r1951, %r1952, %r1953, %r2724;
	// end inline asm
	// begin inline asm
	dp4a.s32.s32 %r1955, %r1956, %r1957, %r1951;
	// end inline asm
	ld.shared.u32 	%r3113, [%r2760+-8444];
	and.b32  	%r1960, %r3113, 252645135;
	shr.u32 	%r3114, %r3113, 4;
	and.b32  	%r1964, %r3114, 252645135;
	// begin inline asm
	dp4a.s32.s32 %r1959, %r1960, %r1961, %r1955;
	// end inline asm
	// begin inline asm
	dp4a.s32.s32 %r1963, %r1964, %r1965, %r1959;
	// end inline asm
	ld.shared.u32 	%r3115, [%r2760+-8440];
	and.b32  	%r1968, %r3115, 252645135;
	shr.u32 	%r3116, %r3115, 4;
	and.b32  	%r1972, %r3116, 252645135;
	// begin inline asm
	dp4a.s32.s32 %r1967, %r1968, %r1969, %r1963;
	// end inline asm
	// begin inline asm
	dp4a.s32.s32 %r1971, %r1972, %r1973, %r1967;
	// end inline asm
	ld.shared.u32 	%r3117, [%r2760+-8436];
	and.b32  	%r1976, %r3117, 252645135;
	shr.u32 	%r3118, %r3117, 4;
	and.b32  	%r1980, %r3118, 252645135;
	// begin inline asm
	dp4a.s32.s32 %r1975, %r1976, %r1977, %r1971;
	// end inline asm
	// begin inline asm
	dp4a.s32.s32 %r1979, %r1980, %r1981, %r1975;
	// end inline asm
	ld.shared.u32 	%r1984, [%r2784];
	// begin inline asm
	{.reg .f16 low,high;
  mov.b32 {low,high},%r1984;
  cvt.f32.f16 %f511, low;}

	// end inline asm
	// begin inline asm
	{.reg .f16 low,high;
  mov.b32 {low,high},%r1984;
  cvt.f32.f16 %f512, high;}

	// end inline asm
	mul.f32 	%f743, %f511, %f509;
	mul.f32 	%f744, %f512, %f510;
	cvt.rn.f32.s32 	%f745, %r1979;
	fma.rn.f32 	%f746, %f743, %f745, %f744;
	add.f32 	%f1448, %f1448, %f746;
	ld.shared.u32 	%r1987, [%r2769+5120];
	ld.shared.u32 	%r1991, [%r2769+5136];
	ld.shared.u32 	%r1995, [%r2769+5124];
	ld.shared.u32 	%r1999, [%r2769+5140];
	ld.shared.u32 	%r2003, [%r2769+5128];
	ld.shared.u32 	%r2007, [%r2769+5144];
	ld.shared.u32 	%r2011, [%r2769+5132];
	ld.shared.u32 	%r2015, [%r2769+5148];
	ld.shared.u32 	%r3119, [%r2760+-4224];
	and.b32  	%r1986, %r3119, 252645135;
	shr.u32 	%r3120, %r3119, 4;
	and.b32  	%r1990, %r3120, 252645135;
	// begin inline asm
	dp4a.s32.s32 %r1985, %r1986, %r1987, %r2724;
	// end inline asm
	// begin inline asm
	dp4a.s32.s32 %r1989, %r1990, %r1991, %r1985;
	// end inline asm
	ld.shared.u32 	%r3121, [%r2760+-4220];
	and.b32  	%r1994, %r3121, 252645135;
	shr.u32 	%r3122, %r3121, 4;
	and.b32  	%r1998, %r3122, 252645135;
	// begin inline asm
	dp4a.s32.s32 %r1993, %r1994, %r1995, %r1989;
	// end inline asm
	// begin inline asm
	dp4a.s32.s32 %r1997, %r1998, %r1999, %r1993;
	// end inline asm
	ld.shared.u32 	%r3123, [%r2760+-4216];
	and.b32  	%r2002, %r3123, 252645135;
	shr.u32 	%r3124, %r3123, 4;
	and.b32  	%r2006, %r3124, 252645135;
	// begin inline asm
	dp4a.s32.s32 %r2001, %r2002, %r2003, %r1997;
	// end inline asm
	// begin inline asm
	dp4a.s32.s32 %r2005, %r2006, %r2007, %r2001;
	// end inline asm
	ld.shared.u32 	%r3125, [%r2760+-4212];
	and.b32  	%r2010, %r3125, 252645135;
	shr.u32 	%r3126, %r3125, 4;
	and.b32  	%r2014, %r3126, 252645135;
	// begin inline asm
	dp4a.s32.s32 %r2009, %r2010, %r2011, %r2005;
	// end inline asm
	// begin inline asm
	dp4a.s32.s32 %r2013, %r2014, %r2015, %r2009;
	// end inline asm
	ld.shared.u32 	%r2018, [%r2795];
	// begin inline asm
	{.reg .f16 low,high;
  mov.b32 {low,high},%r2018;
  cvt.f32.f16 %f513, low;}

	// end inline asm
	// begin inline asm
	{.reg .f16 low,high;
  mov.b32 {low,high},%r2018;
  cvt.f32.f16 %f514, high;}

	// end inline asm
	ld.shared.u32 	%r2020, [%r2764+640];
	// begin inline asm
	{.reg .f16 low,high;
  mov.b32 {low,high},%r2020;
  cvt.f32.f16 %f515, low;}

	// end inline asm
	// begin inline asm
	{.reg .f16 low,high;
  mov.b32 {low,high},%r2020;
  cvt.f32.f16 %f516, high;}

	// end inline asm
	mul.f32 	%f747, %f513, %f515;
	mul.f32 	%f748, %f514, %f516;
	cvt.rn.f32.s32 	%f749, %r2013;
	fma.rn.f32 	%f750, %f747, %f749, %f748;
	add.f32 	%f1432, %f1432, %f750;
	ld.shared.u32 	%r2023, [%r2769+5120];
	ld.shared.u32 	%r2027, [%r2769+5136];
	ld.shared.u32 	%r2031, [%r2769+5124];
	ld.shared.u32 	%r2035, [%r2769+5140];
	ld.shared.u32 	%r2039, [%r2769+5128];
	ld.shared.u32 	%r2043, [%r2769+5144];
	ld.shared.u32 	%r2047, [%r2769+5132];
	ld.shared.u32 	%r2051, [%r2769+5148];
	ld.shared.u32 	%r3127, [%r2760];
	and.b32  	%r2022, %r3127, 252645135;
	shr.u32 	%r3128, %r3127, 4;
	and.b32  	%r2026, %r3128, 252645135;
	// begin inline asm
	dp4a.s32.s32 %r2021, %r2022, %r2023, %r2724;
	// end inline asm
	// begin inline asm
	dp4a.s32.s32 %r2025, %r2026, %r2027, %r2021;
	// end inline asm
	ld.shared.u32 	%r3129, [%r2760+4];
	and.b32  	%r2030, %r3129, 252645135;
	shr.u32 	%r3130, %r3129, 4;
	and.b32  	%r2034, %r3130, 252645135;
	// begin inline asm
	dp4a.s32.s32 %r2029, %r2030, %r2031, %r2025;
	// end inline asm
	// begin inline asm
	dp4a.s32.s32 %r2033, %r2034, %r2035, %r2029;
	// end inline asm
	ld.shared.u32 	%r3131, [%r2760+8];
	and.b32  	%r2038, %r3131, 252645135;
	shr.u32 	%r3132, %r3131, 4;
	and.b32  	%r2042, %r3132, 252645135;
	// begin inline asm
	dp4a.s32.s32 %r2037, %r2038, %r2039, %r2033;
	// end inline asm
	// begin inline asm
	dp4a.s32.s32 %r2041, %r2042, %r2043, %r2037;
	// end inline asm
	ld.shared.u32 	%r3133, [%r2760+12];
	and.b32  	%r2046, %r3133, 252645135;
	shr.u32 	%r3134, %r3133, 4;
	and.b32  	%r2050, %r3134, 252645135;
	// begin inline asm
	dp4a.s32.s32 %r2045, %r2046, %r2047, %r2041;
	// end inline asm
	// begin inline asm
	dp4a.s32.s32 %r2049, %r2050, %r2051, %r2045;
	// end inline asm
	ld.shared.u32 	%r2054, [%r2806];
	// begin inline asm
	{.reg .f16 low,high;
  mov.b32 {low,high},%r2054;
  cvt.f32.f16 %f517, low;}

	// end inline asm
	// begin inline asm
	{.reg .f16 low,high;
  mov.b32 {low,high},%r2054;
  cvt.f32.f16 %f518, high;}

	// end inline asm
	mul.f32 	%f751, %f517, %f515;
	mul.f32 	%f752, %f518, %f516;
	cvt.rn.f32.s32 	%f753, %r2049;
	fma.rn.f32 	%f754, %f751, %f753, %f752;
	add.f32 	%f1416, %f1416, %f754;
	ld.shared.u32 	%r2057, [%r2769+5632];
	ld.shared.u32 	%r2061, [%r2769+5648];
	ld.shared.u32 	%r2065, [%r2769+5636];
	ld.shared.u32 	%r2069, [%r2769+5652];
	ld.shared.u32 	%r2073, [%r2769+5640];
	ld.shared.u32 	%r2077, [%r2769+5656];
	ld.shared.u32 	%r2081, [%r2769+5644];
	ld.shared.u32 	%r2085, [%r2769+5660];
	ld.shared.u32 	%r3135, [%r2760+-12672];
	and.b32  	%r2056, %r3135, 252645135;
	shr.u32 	%r3136, %r3135, 4;
	and.b32  	%r2060, %r3136, 252645135;
	// begin inline asm
	dp4a.s32.s32 %r2055, %r2056, %r2057, %r2724;
	// end inline asm
	// begin inline asm
	dp4a.s32.s32 %r2059, %r2060, %r2061, %r2055;
	// end inline asm
	ld.shared.u32 	%r3137, [%r2760+-12668];
	and.b32  	%r2064, %r3137, 252645135;
	shr.u32 	%r3138, %r3137, 4;
	and.b32  	%r2068, %r3138, 252645135;
	// begin inline asm
	dp4a.s32.s32 %r2063, %r2064, %r2065, %r2059;
	// end inline asm
	// begin inline asm
	dp4a.s32.s32 %r2067, %r2068, %r2069, %r2063;
	// end inline asm
	ld.shared.u32 	%r3139, [%r2760+-12664];
	and.b32  	%r2072, %r3139, 252645135;
	shr.u32 	%r3140, %r3139, 4;
	and.b32  	%r2076, %r3140, 252645135;
	// begin inline asm
	dp4a.s32.s32 %r2071, %r2072, %r2073, %r2067;
	// end inline asm
	// begin inline asm
	dp4a.s32.s32 %r2075, %r2076, %r2077, %r2071;
	// end inline asm
	ld.shared.u32 	%r3141, [%r2760+-12660];
	and.b32  	%r2080, %r3141, 252645135;
	shr.u32 	%r3142, %r3141, 4;
	and.b32  	%r2084, %r3142, 252645135;
	// begin inline asm
	dp4a.s32.s32 %r2079, %r2080, %r2081, %r2075;
	// end inline asm
	// begin inline asm
	dp4a.s32.s32 %r2083, %r2084, %r2085, %r2079;
	// end inline asm
	ld.shared.u32 	%r2088, [%r2773];
	// begin inline asm
	{.reg .f16 low,high;
  mov.b32 {low,high},%r2088;
  cvt.f32.f16 %f519, low;}

	// end inline asm
	// begin inline asm
	{.reg .f16 low,high;
  mov.b32 {low,high},%r2088;
  cvt.f32.f16 %f520, high;}

	// end inline asm
	ld.shared.u32 	%r2090, [%r2764+704];
	// begin inline asm
	{.reg .f16 low,high;
  mov.b32 {low,high},%r2090;
  cvt.f32.f16 %f521, low;}

	// end inline asm
	// begin inline asm
	{.reg .f16 low,high;
  mov.b32 {low,high},%r2090;
  cvt.f32.f16 %f522, high;}

	// end inline asm
	mul.f32 	%f755, %f519, %f521;
	mul.f32 	%f756, %f520, %f522;
	cvt.rn.f32.s32 	%f757, %r2083;
	fma.rn.f32 	%f758, %f755, %f757, %f756;
	add.f32 	%f1463, %f1463, %f758;
	ld.shared.u32 	%r2093, [%r2769+5632];
	ld.shared.u32 	%r2097, [%r2769+5648];
	ld.shared.u32 	%r2101, [%r2769+5636];
	ld.shared.u32 	%r2105, [%r2769+5652];
	ld.shared.u32 	%r2109, [%r2769+5640];
	ld.shared.u32 	%r2113, [%r2769+5656];
	ld.shared.u32 	%r2117, [%r2769+5644];
	ld.shared.u32 	%r2121, [%r2769+5660];
	ld.shared.u32 	%r3143, [%r2760+-8448];
	and.b32  	%r2092, %r3143, 252645135;
	shr.u32 	%r3144, %r3143, 4;
	and.b32  	%r2096, %r3144, 252645135;
	// begin inline asm
	dp4a.s32.s32 %r2091, %r2092, %r2093, %r2724;
	// end inline asm
	// begin inline asm
	dp4a.s32.s32 %r2095, %r2096, %r2097, %r2091;
	// end inline asm
	ld.shared.u32 	%r3145, [%r2760+-8444];
	and.b32  	%r2100, %r3145, 252645135;
	shr.u32 	%r3146, %r3145, 4;
	and.b32  	%r2104, %r3146, 252645135;
	// begin inline asm
	dp4a.s32.s32 %r2099, %r2100, %r2101, %r2095;
	// end inline asm
	// begin inline asm
	dp4a.s32.s32 %r2103, %r2104, %r2105, %r2099;
	// end inline asm
	ld.shared.u32 	%r3147, [%r2760+-8440];
	and.b32  	%r2108, %r3147, 252645135;
	shr.u32 	%r3148, %r3147, 4;
	and.b32  	%r2112, %r3148, 252645135;
	// begin inline asm
	dp4a.s32.s32 %r2107, %r2108, %r2109, %r2103;
	// end inline asm
	// begin inline asm
	dp4a.s32.s32 %r2111, %r2112, %r2113, %r2107;
	// end inline asm
	ld.shared.u32 	%r3149, [%r2760+-8436];
	and.b32  	%r2116, %r3149, 252645135;
	shr.u32 	%r3150, %r3149, 4;
	and.b32  	%r2120, %r3150, 252645135;
	// begin inline asm
	dp4a.s32.s32 %r2115, %r2116, %r2117, %r2111;
	// end inline asm
	// begin inline asm
	dp4a.s32.s32 %r2119, %r2120, %r2121, %r2115;
	// end inline asm
	ld.shared.u32 	%r2124, [%r2784];
	// begin inline asm
	{.reg .f16 low,high;
  mov.b32 {low,high},%r2124;
  cvt.f32.f16 %f523, low;}

	// end inline asm
	// begin inline asm
	{.reg .f16 low,high;
  mov.b32 {low,high},%r2124;
  cvt.f32.f16 %f524, high;}

	// end inline asm
	mul.f32 	%f759, %f523, %f521;
	mul.f32 	%f760, %f524, %f522;
	cvt.rn.f32.s32 	%f761, %r2119;
	fma.rn.f32 	%f762, %f759, %f761, %f760;
	add.f32 	%f1447, %f1447, %f762;
	ld.shared.u32 	%r2127, [%r2769+5632];
	ld.shared.u32 	%r2131, [%r2769+5648];
	ld.shared.u32 	%r2135, [%r2769+5636];
	ld.shared.u32 	%r2139, [%r2769+5652];
	ld.shared.u32 	%r2143, [%r2769+5640];
	ld.shared.u32 	%r2147, [%r2769+5656];
	ld.shared.u32 	%r2151, [%r2769+5644];
	ld.shared.u32 	%r2155, [%r2769+5660];
	ld.shared.u32 	%r3151, [%r2760+-4224];
	and.b32  	%r2126, %r3151, 252645135;
	shr.u32 	%r3152, %r3151, 4;
	and.b32  	%r2130, %r3152, 252645135;
	// begin inline asm
	dp4a.s32.s32 %r2125, %r2126, %r2127, %r2724;
	// end inline asm
	// begin inline asm
	dp4a.s32.s32 %r2129, %r2130, %r2131, %r2125;
	// end inline asm
	ld.shared.u32 	%r3153, [%r2760+-4220];
	and.b32  	%r2134, %r3153, 252645135;
	shr.u32 	%r3154, %r3153, 4;
	and.b32  	%r2138, %r3154, 252645135;
	// begin inline asm
	dp4a.s32.s32 %r2133, %r2134, %r2135, %r2129;
	// end inline asm
	// begin inline asm
	dp4a.s32.s32 %r2137, %r2138, %r2139, %r2133;
	// end inline asm
	ld.shared.u32 	%r3155, [%r2760+-4216];
	and.b32  	%r2142, %r3155, 252645135;
	shr.u32 	%r3156, %r3155, 4;
	and.b32  	%r2146, %r3156, 252645135;
	// begin inline asm
	dp4a.s32.s32 %r2141, %r2142, %r2143, %r2137;
	// end inline asm
	// begin inline asm
	dp4a.s32.s32 %r2145, %r2146, %r2147, %r2141;
	// end inline asm
	ld.shared.u32 	%r3157, [%r2760+-4212];
	and.b32  	%r2150, %r3157, 252645135;
	shr.u32 	%r3158, %r3157, 4;
	and.b32  	%r2154, %r3158, 252645135;
	// begin inline asm
	dp4a.s32.s32 %r2149, %r2150, %r2151, %r2145;
	// end inline asm
	// begin inline asm
	dp4a.s32.s32 %r2153, %r2154, %r2155, %r2149;
	// end inline asm
	ld.shared.u32 	%r2158, [%r2795];
	// begin inline asm
	{.reg .f16 low,high;
  mov.b32 {low,high},%r2158;
  cvt.f32.f16 %f525, low;}

	// end inline asm
	// begin inline asm
	{.reg .f16 low,high;
  mov.b32 {low,high},%r2158;
  cvt.f32.f16 %f526, high;}

	// end inline asm
	ld.shared.u32 	%r2160, [%r2764+704];
	// begin inline asm
	{.reg .f16 low,high;
  mov.b32 {low,high},%r2160;
  cvt.f32.f16 %f527, low;}

	// end inline asm
	// begin inline asm
	{.reg .f16 low,high;
  mov.b32 {low,high},%r2160;
  cvt.f32.f16 %f528, high;}

	// end inline asm
	mul.f32 	%f763, %f525, %f527;
	mul.f32 	%f764, %f526, %f528;
	cvt.rn.f32.s32 	%f765, %r2153;
	fma.rn.f32 	%f766, %f763, %f765, %f764;
	add.f32 	%f1431, %f1431, %f766;
	ld.shared.u32 	%r2163, [%r2769+5632];
	ld.shared.u32 	%r2167, [%r2769+5648];
	ld.shared.u32 	%r2171, [%r2769+5636];
	ld.shared.u32 	%r2175, [%r2769+5652];
	ld.shared.u32 	%r2179, [%r2769+5640];
	ld.shared.u32 	%r2183, [%r2769+5656];
	ld.shared.u32 	%r2187, [%r2769+5644];
	ld.shared.u32 	%r2191, [%r2769+5660];
	ld.shared.u32 	%r3159, [%r2760];
	and.b32  	%r2162, %r3159, 252645135;
	shr.u32 	%r3160, %r3159, 4;
	and.b32  	%r2166, %r3160, 252645135;
	// begin inline asm
	dp4a.s32.s32 %r2161, %r2162, %r2163, %r2724;
	// end inline asm
	// begin inline asm
	dp4a.s32.s32 %r2165, %r2166, %r2167, %r2161;
	// end inline asm
	ld.shared.u32 	%r3161, [%r2760+4];
	and.b32  	%r2170, %r3161, 252645135;
	shr.u32 	%r3162, %r3161, 4;
	and.b32  	%r2174, %r3162, 252645135;
	// begin inline asm
	dp4a.s32.s32 %r2169, %r2170, %r2171, %r2165;
	// end inline asm
	// begin inline asm
	dp4a.s32.s32 %r2173, %r2174, %r2175, %r2169;
	// end inline asm
	ld.shared.u32 	%r3163, [%r2760+8];
	and.b32  	%r2178, %r3163, 252645135;
	shr.u32 	%r3164, %r3163, 4;
	and.b32  	%r2182, %r3164, 252645135;
	// begin inline asm
	dp4a.s32.s32 %r2177, %r2178, %r2179, %r2173;
	// end inline asm
	// begin inline asm
	dp4a.s32.s32 %r2181, %r2182, %r2183, %r2177;
	// end inline asm
	ld.shared.u32 	%r3165, [%r2760+12];
	and.b32  	%r2186, %r3165, 252645135;
	shr.u32 	%r3166, %r3165, 4;
	and.b32  	%r2190, %r3166, 252645135;
	// begin inline asm
	dp4a.s32.s32 %r2185, %r2186, %r2187, %r2181;
	// end inline asm
	// begin inline asm
	dp4a.s32.s32 %r2189, %r2190, %r2191, %r2185;
	// end inline asm
	ld.shared.u32 	%r2194, [%r2806];
	// begin inline asm
	{.reg .f16 low,high;
  mov.b32 {low,high},%r2194;
  cvt.f32.f16 %f529, low;}

	// end inline asm
	// begin inline asm
	{.reg .f16 low,high;
  mov.b32 {low,high},%r2194;
  cvt.f32.f16 %f530, high;}

	// end inline asm
	mul.f32 	%f767, %f529, %f527;
	mul.f32 	%f768, %f530, %f528;
	cvt.rn.f32.s32 	%f769, %r2189;
	fma.rn.f32 	%f770, %f767, %f769, %f768;
	add.f32 	%f1415, %f1415, %f770;
	ld.shared.u32 	%r2197, [%r2769+6144];
	ld.shared.u32 	%r2201, [%r2769+6160];
	ld.shared.u32 	%r2205, [%r2769+6148];
	ld.shared.u32 	%r2209, [%r2769+6164];
	ld.shared.u32 	%r2213, [%r2769+6152];
	ld.shared.u32 	%r2217, [%r2769+6168];
	ld.shared.u32 	%r2221, [%r2769+6156];
	ld.shared.u32 	%r2225, [%r2769+6172];
	ld.shared.u32 	%r3167, [%r2760+-12672];
	and.b32  	%r2196, %r3167, 252645135;
	shr.u32 	%r3168, %r3167, 4;
	and.b32  	%r2200, %r3168, 252645135;
	// begin inline asm
	dp4a.s32.s32 %r2195, %r2196, %r2197, %r2724;
	// end inline asm
	// begin inline asm
	dp4a.s32.s32 %r2199, %r2200, %r2201, %r2195;
	// end inline asm
	ld.shared.u32 	%r3169, [%r2760+-12668];
	and.b32  	%r2204, %r3169, 252645135;
	shr.u32 	%r3170, %r3169, 4;
	and.b32  	%r2208, %r3170, 252645135;
	// begin inline asm
	dp4a.s32.s32 %r2203, %r2204, %r2205, %r2199;
	// end inline asm
	// begin inline asm
	dp4a.s32.s32 %r2207, %r2208, %r2209, %r2203;
	// end inline asm
	ld.shared.u32 	%r3171, [%r2760+-12664];
	and.b32  	%r2212, %r3171, 252645135;
	shr.u32 	%r3172, %r3171, 4;
	and.b32  	%r2216, %r3172, 252645135;
	// begin inline asm
	dp4a.s32.s32 %r2211, %r2212, %r2213, %r2207;
	// end inline asm
	// begin inline asm
	dp4a.s32.s32 %r2215, %r2216, %r2217, %r2211;
	// end inline asm
	ld.shared.u32 	%r3173, [%r2760+-12660];
	and.b32  	%r2220, %r3173, 252645135;
	shr.u32 	%r3174, %r3173, 4;
	and.b32  	%r2224, %r3174, 252645135;
	// begin inline asm
	dp4a.s32.s32 %r2219, %r2220, %r2221, %r2215;
	// end inline asm
	// begin inline asm
	dp4a.s32.s32 %r2223, %r2224, %r2225, %r2219;
	// end inline asm
	ld.shared.u32 	%r2228, [%r2773];
	// begin inline asm
	{.reg .f16 low,high;
  mov.b32 {low,high},%r2228;
  cvt.f32.f16 %f531, low;}

	// end inline asm
	// begin inline asm
	{.reg .f16 low,high;
  mov.b32 {low,high},%r2228;
  cvt.f32.f16 %f532, high;}

	// end inline asm
	ld.shared.u32 	%r2230, [%r2764+768];
	// begin inline asm
	{.reg .f16 low,high;
  mov.b32 {low,high},%r2230;
  cvt.f32.f16 %f533, low;}

	// end inline asm
	// begin inline asm
	{.reg .f16 low,high;
  mov.b32 {low,high},%r2230;
  cvt.f32.f16 %f534, high;}

	// end inline asm
	mul.f32 	%f771, %f531, %f533;
	mul.f32 	%f772, %f532, %f534;
	cvt.rn.f32.s32 	%f773, %r2223;
	fma.rn.f32 	%f774, %f771, %f773, %f772;
	add.f32 	%f1462, %f1462, %f774;
	ld.shared.u32 	%r2233, [%r2769+6144];
	ld.shared.u32 	%r2237, [%r2769+6160];
	ld.shared.u32 	%r2241, [%r2769+6148];
	ld.shared.u32 	%r2245, [%r2769+6164];
	ld.shared.u32 	%r2249, [%r2769+6152];
	ld.shared.u32 	%r2253, [%r2769+6168];
	ld.shared.u32 	%r2257, [%r2769+6156];
	ld.shared.u32 	%r2261, [%r2769+6172];
	ld.shared.u32 	%r3175, [%r2760+-8448];
	and.b32  	%r2232, %r3175, 252645135;
	shr.u32 	%r3176, %r3175, 4;
	and.b32  	%r2236, %r3176, 252645135;
	// begin inline asm
	dp4a.s32.s32 %r2231, %r2232, %r2233, %r2724;
	// end inline asm
	// begin inline asm
	dp4a.s32.s32 %r2235, %r2236, %r2237, %r2231;
	// end inline asm
	ld.shared.u32 	%r3177, [%r2760+-8444];
	and.b32  	%r2240, %r3177, 252645135;
	shr.u32 	%r3178, %r3177, 4;
	and.b32  	%r2244, %r3178, 252645135;
	// begin inline asm
	dp4a.s32.s32 %r2239, %r2240, %r2241, %r2235;
	// end inline asm
	// begin inline asm
	dp4a.s32.s32 %r2243, %r2244, %r2245, %r2239;
	// end inline asm
	ld.shared.u32 	%r3179, [%r2760+-8440];
	and.b32  	%r2248, %r3179, 252645135;
	shr.u32 	%r3180, %r3179, 4;
	and.b32  	%r2252, %r3180, 252645135;
	// begin inline asm
	dp4a.s32.s32 %r2247, %r2248, %r2249, %r2243;
	// end inline asm
	// begin inline asm
	dp4a.s32.s32 %r2251, %r2252, %r2253, %r2247;
	// end inline asm
	ld.shared.u32 	%r3181, [%r2760+-8436];
	and.b32  	%r2256, %r3181, 252645135;
	shr.u32 	%r3182, %r3181, 4;
	and.b32  	%r2260, %r3182, 252645135;
	// begin inline asm
	dp4a.s32.s32 %r2255, %r2256, %r2257, %r2251;
	// end inline asm
	// begin inline asm
	dp4a.s32.s32 %r2259, %r2260, %r2261, %r2255;
	// end inline asm
	ld.shared.u32 	%r2264, [%r2784];
	// begin inline asm
	{.reg .f16 low,high;
  mov.b32 {low,high},%r2264;
  cvt.f32.f16 %f535, low;}

	// end inline asm
	// begin inline asm
	{.reg .f16 low,high;
  mov.b32 {low,high},%r2264;
  cvt.f32.f16 %f536, high;}

	// end inline asm
	mul.f32 	%f775, %f535, %f533;
	mul.f32 	%f776, %f536, %f534;
	cvt.rn.f32.s32 	%f777, %r2259;
	fma.rn.f32 	%f778, %f775, %f777, %f776;
	add.f32 	%f1446, %f1446, %f778;
	ld.shared.u32 	%r2267, [%r2769+6144];
	ld.shared.u32 	%r2271, [%r2769+6160];
	ld.shared.u32 	%r2275, [%r2769+6148];
	ld.shared.u32 	%r2279, [%r2769+6164];
	ld.shared.u32 	%r2283, [%r2769+6152];
	ld.shared.u32 	%r2287, [%r2769+6168];
	ld.shared.u32 	%r2291, [%r2769+6156];
	ld.shared.u32 	%r2295, [%r2769+6172];
	ld.shared.u32 	%r3183, [%r2760+-4224];
	and.b32  	%r2266, %r3183, 252645135;
	shr.u32 	%r3184, %r3183, 4;
	and.b32  	%r2270, %r3184, 252645135;
	// begin inline asm
	dp4a.s32.s32 %r2265, %r2266, %r2267, %r2724;
	// end inline asm
	// begin inline asm
	dp4a.s32.s32 %r2269, %r2270, %r2271, %r2265;
	// end inline asm
	ld.shared.u32 	%r3185, [%r2760+-4220];
	and.b32  	%r2274, %r3185, 252645135;
	shr.u32 	%r3186, %r3185, 4;
	and.b32  	%r2278, %r3186, 252645135;
	// begin inline asm
	dp4a.s32.s32 %r2273, %r2274, %r2275, %r2269;
	// end inline asm
	// begin inline asm
	dp4a.s32.s32 %r2277, %r2278, %r2279, %r2273;
	// end inline asm
	ld.shared.u32 	%r3187, [%r2760+-4216];
	and.b32  	%r2282, %r3187, 252645135;
	shr.u32 	%r3188, %r3187, 4;
	and.b32  	%r2286, %r3188, 252645135;
	// begin inline asm
	dp4a.s32.s32 %r2281, %r2282, %r2283, %r2277;
	// end inline asm
	// begin inline asm
	dp4a.s32.s32 %r2285, %r2286, %r2287, %r2281;
	// end inline asm
	ld.shared.u32 	%r3189, [%r2760+-4212];
	and.b32  	%r2290, %r3189, 252645135;
	shr.u32 	%r3190, %r3189, 4;
	and.b32  	%r2294, %r3190, 252645135;
	// begin inline asm
	dp4a.s32.s32 %r2289, %r2290, %r2291, %r2285;
	// end inline asm
	// begin inline asm
	dp4a.s32.s32 %r2293, %r2294, %r2295, %r2289;
	// end inline asm
	ld.shared.u32 	%r2298, [%r2795];
	// begin inline asm
	{.reg .f16 low,high;
  mov.b32 {low,high},%r2298;
  cvt.f32.f16 %f537, low;}

	// end inline asm
	// begin inline asm
	{.reg .f16 low,high;
  mov.b32 {low,high},%r2298;
  cvt.f32.f16 %f538, high;}

	// end inline asm
	ld.shared.u32 	%r2300, [%r2764+768];
	// begin inline asm
	{.reg .f16 low,high;
  mov.b32 {low,high},%r2300;
  cvt.f32.f16 %f539, low;}

	// end inline asm
	// begin inline asm
	{.reg .f16 low,high;
  mov.b32 {low,high},%r2300;
  cvt.f32.f16 %f540, high;}

	// end inline asm
	mul.f32 	%f779, %f537, %f539;
	mul.f32 	%f780, %f538, %f540;
	cvt.rn.f32.s32 	%f781, %r2293;
	fma.rn.f32 	%f782, %f779, %f781, %f780;
	add.f32 	%f1430, %f1430, %f782;
	ld.shared.u32 	%r2303, [%r2769+6144];
	ld.shared.u32 	%r2307, [%r2769+6160];
	ld.shared.u32 	%r2311, [%r2769+6148];
	ld.shared.u32 	%r2315, [%r2769+6164];
	ld.shared.u32 	%r2319, [%r2769+6152];
	ld.shared.u32 	%r2323, [%r2769+6168];
	ld.shared.u32 	%r2327, [%r2769+6156];
	ld.shared.u32 	%r2331, [%r2769+6172];
	ld.shared.u32 	%r3191, [%r2760];
	and.b32  	%r2302, %r3191, 252645135;
	shr.u32 	%r3192, %r3191, 4;
	and.b32  	%r2306, %r3192, 252645135;
	// begin inline asm
	dp4a.s32.s32 %r2301, %r2302, %r2303, %r2724;
	// end inline asm
	// begin inline asm
	dp4a.s32.s32 %r2305, %r2306, %r2307, %r2301;
	// end inline asm
	ld.shared.u32 	%r3193, [%r2760+4];
	and.b32  	%r2310, %r3193, 252645135;
	shr.u32 	%r3194, %r3193, 4;
	and.b32  	%r2314, %r3194, 252645135;
	// begin inline asm
	dp4a.s32.s32 %r2309, %r2310, %r2311, %r2305;
	// end inline asm
	// begin inline asm
	dp4a.s32.s32 %r2313, %r2314, %r2315, %r2309;
	// end inline asm
	ld.shared.u32 	%r3195, [%r2760+8];
	and.b32  	%r2318, %r3195, 252645135;
	shr.u32 	%r3196, %r3195, 4;
	and.b32  	%r2322, %r3196, 252645135;
	// begin inline asm
	dp4a.s32.s32 %r2317, %r2318, %r2319, %r2313;
	// end inline asm
	// begin inline asm
	dp4a.s32.s32 %r2321, %r2322, %r2323, %r2317;
	// end inline asm
	ld.shared.u32 	%r3197, [%r2760+12];
	and.b32  	%r2326, %r3197, 252645135;
	shr.u32 	%r3198, %r3197, 4;
	and.b32  	%r2330, %r3198, 252645135;
	// begin inline asm
	dp4a.s32.s32 %r2325, %r2326, %r2327, %r2321;
	// end inline asm
	// begin inline asm
	dp4a.s32.s32 %r2329, %r2330, %r2331, %r2325;
	// end inline asm
	ld.shared.u32 	%r2334, [%r2806];
	// begin inline asm
	{.reg .f16 low,high;
  mov.b32 {low,high},%r2334;
  cvt.f32.f16 %f541, low;}

	// end inline asm
	// begin inline asm
	{.reg .f16 low,high;
  mov.b32 {low,high},%r2334;
  cvt.f32.f16 %f542, high;}

	// end inline asm
	mul.f32 	%f783, %f541, %f539;
	mul.f32 	%f784, %f542, %f540;
	cvt.rn.f32.s32 	%f785, %r2329;
	fma.rn.f32 	%f786, %f783, %f785, %f784;
	add.f32 	%f1414, %f1414, %f786;
	ld.shared.u32 	%r2337, [%r2769+6656];
	ld.shared.u32 	%r2341, [%r2769+6672];
	ld.shared.u32 	%r2345, [%r2769+6660];
	ld.shared.u32 	%r2349, [%r2769+6676];
	ld.shared.u32 	%r2353, [%r2769+6664];
	ld.shared.u32 	%r2357, [%r2769+6680];
	ld.shared.u32 	%r2361, [%r2769+6668];
	ld.shared.u32 	%r2365, [%r2769+6684];
	ld.shared.u32 	%r3199, [%r2760+-12672];
	and.b32  	%r2336, %r3199, 252645135;
	shr.u32 	%r3200, %r3199, 4;
	and.b32  	%r2340, %r3200, 252645135;
	// begin inline asm
	dp4a.s32.s32 %r2335, %r2336, %r2337, %r2724;
	// end inline asm
	// begin inline asm
	dp4a.s32.s32 %r2339, %r2340, %r2341, %r2335;
	// end inline asm
	ld.shared.u32 	%r3201, [%r2760+-12668];
	and.b32  	%r2344, %r3201, 252645135;
	shr.u32 	%r3202, %r3201, 4;
	and.b32  	%r2348, %r3202, 252645135;
	// begin inline asm
	dp4a.s32.s32 %r2343, %r2344, %r2345, %r2339;
	// end inline asm
	// begin inline asm
	dp4a.s32.s32 %r2347, %r2348, %r2349, %r2343;
	// end inline asm
	ld.shared.u32 	%r3203, [%r2760+-12664];
	and.b32  	%r2352, %r3203, 252645135;
	shr.u32 	%r3204, %r3203, 4;
	and.b32  	%r2356, %r3204, 252645135;
	// begin inline asm
	dp4a.s32.s32 %r2351, %r2352, %r2353, %r2347;
	// end inline asm
	// begin inline asm
	dp4a.s32.s32 %r2355, %r2356, %r2357, %r2351;
	// end inline asm
	ld.shared.u32 	%r3205, [%r2760+-12660];
	and.b32  	%r2360, %r3205, 252645135;
	shr.u32 	%r3206, %r3205, 4;
	and.b32  	%r2364, %r3206, 252645135;
	// begin inline asm
	dp4a.s32.s32 %r2359, %r2360, %r2361, %r2355;
	// end inline asm
	// begin inline asm
	dp4a.s32.s32 %r2363, %r2364, %r2365, %r2359;
	// end inline asm
	ld.shared.u32 	%r2368, [%r2773];
	// begin inline asm
	{.reg .f16 low,high;
  mov.b32 {low,high},%r2368;
  cvt.f32.f16 %f543, low;}

	// end inline asm
	// begin inline asm
	{.reg .f16 low,high;
  mov.b32 {low,high},%r2368;
  cvt.f32.f16 %f544, high;}

	// end inline asm
	ld.shared.u32 	%r2370, [%r2764+832];
	// begin inline asm
	{.reg .f16 low,high;
  mov.b32 {low,high},%r2370;
  cvt.f32.f16 %f545, low;}

	// end inline asm
	// begin inline asm
	{.reg .f16 low,high;
  mov.b32 {low,high},%r2370;
  cvt.f32.f16 %f546, high;}

	// end inline asm
	mul.f32 	%f787, %f543, %f545;
	mul.f32 	%f788, %f544, %f546;
	cvt.rn.f32.s32 	%f789, %r2363;
	fma.rn.f32 	%f790, %f787, %f789, %f788;
	add.f32 	%f1461, %f1461, %f790;
	ld.shared.u32 	%r2373, [%r2769+6656];
	ld.shared.u32 	%r2377, [%r2769+6672];
	ld.shared.u32 	%r2381, [%r2769+6660];
	ld.shared.u32 	%r2385, [%r2769+6676];
	ld.shared.u32 	%r2389, [%r2769+6664];
	ld.shared.u32 	%r2393, [%r2769+6680];
	ld.shared.u32 	%r2397, [%r2769+6668];
	ld.shared.u32 	%r2401, [%r2769+6684];
	ld.shared.u32 	%r3207, [%r2760+-8448];
	and.b32  	%r2372, %r3207, 252645135;
	shr.u32 	%r3208, %r3207, 4;
	and.b32  	%r2376, %r3208, 252645135;
	// begin inline asm
	dp4a.s32.s32 %r2371, %r2372, %r2373, %r2724;
	// end inline asm
	// begin inline asm
	dp4a.s32.s32 %r2375, %r2376, %r2377, %r2371;
	// end inline asm
	ld.shared.u32 	%r3209, [%r2760+-8444];
	and.b32  	%r2380, %r3209, 252645135;
	shr.u32 	%r3210, %r3209, 4;
	and.b32  	%r2384, %r3210, 252645135;
	// begin inline asm
	dp4a.s32.s32 %r2379, %r2380, %r2381, %r2375;
	// end inline asm
	// begin inline asm
	dp4a.s32.s32 %r2383, %r2384, %r2385, %r2379;
	// end inline asm
	ld.shared.u32 	%r3211, [%r2760+-8440];
	and.b32  	%r2388, %r3211, 252645135;
	shr.u32 	%r3212, %r3211, 4;
	and.b32  	%r2392, %r3212, 252645135;
	// begin inline asm
	dp4a.s32.s32 %r2387, %r2388, %r2389, %r2383;
	// end inline asm
	// begin inline asm
	dp4a.s32.s32 %r2391, %r2392, %r2393, %r2387;
	// end inline asm
	ld.shared.u32 	%r3213, [%r2760+-8436];
	and.b32  	%r2396, %r3213, 252645135;
	shr.u32 	%r3214, %r3213, 4;
	and.b32  	%r2400, %r3214, 252645135;
	// begin inline asm
	dp4a.s32.s32 %r2395, %r2396, %r2397, %r2391;
	// end inline asm
	// begin inline asm
	dp4a.s32.s32 %r2399, %r2400, %r2401, %r2395;
	// end inline asm
	ld.shared.u32 	%r2404, [%r2784];
	// begin inline asm
	{.reg .f16 low,high;
  mov.b32 {low,high},%r2404;
  cvt.f32.f16 %f547, low;}

	// end inline asm
	// begin inline asm
	{.reg .f16 low,high;
  mov.b32 {low,high},%r2404;
  cvt.f32.f16 %f548, high;}

	// end inline asm
	mul.f32 	%f791, %f547, %f545;
	mul.f32 	%f792, %f548, %f546;
	cvt.rn.f32.s32 	%f793, %r2399;
	fma.rn.f32 	%f794, %f791, %f793, %f792;
	add.f32 	%f1445, %f1445, %f794;
	ld.shared.u32 	%r2407, [%r2769+6656];
	ld.shared.u32 	%r2411, [%r2769+6672];
	ld.shared.u32 	%r2415, [%r2769+6660];
	ld.shared.u32 	%r2419, [%r2769+6676];
	ld.shared.u32 	%r2423, [%r2769+6664];
	ld.shared.u32 	%r2427, [%r2769+6680];
	ld.shared.u32 	%r2431, [%r2769+6668];
	ld.shared.u32 	%r2435, [%r2769+6684];
	ld.shared.u32 	%r3215, [%r2760+-4224];
	and.b32  	%r2406, %r3215, 252645135;
	shr.u32 	%r3216, %r3215, 4;
	and.b32  	%r2410, %r3216, 252645135;
	// begin inline asm
	dp4a.s32.s32 %r2405, %r2406, %r2407, %r2724;
	// end inline asm
	// begin inline asm
	dp4a.s32.s32 %r2409, %r2410, %r2411, %r2405;
	// end inline asm
	ld.shared.u32 	%r3217, [%r2760+-4220];
	and.b32  	%r2414, %r3217, 252645135;
	shr.u32 	%r3218, %r3217, 4;
	and.b32  	%r2418, %r3218, 252645135;
	// begin inline asm
	dp4a.s32.s32 %r2413, %r2414, %r2415, %r2409;
	// end inline asm
	// begin inline asm
	dp4a.s32.s32 %r2417, %r2418, %r2419, %r2413;
	// end inline asm
	ld.shared.u32 	%r3219, [%r2760+-4216];
	and.b32  	%r2422, %r3219, 252645135;
	shr.u32 	%r3220, %r3219, 4;
	and.b32  	%r2426, %r3220, 252645135;
	// begin inline asm
	dp4a.s32.s32 %r2421, %r2422, %r2423, %r2417;
	// end inline asm
	// begin inline asm
	dp4a.s32.s32 %r2425, %r2426, %r2427, %r2421;
	// end inline asm
	ld.shared.u32 	%r3221, [%r2760+-4212];
	and.b32  	%r2430, %r3221, 252645135;
	shr.u32 	%r3222, %r3221, 4;
	and.b32  	%r2434, %r3222, 252645135;
	// begin inline asm
	dp4a.s32.s32 %r2429, %r2430, %r2431, %r2425;
	// end inline asm
	// begin inline asm
	dp4a.s32.s32 %r2433, %r2434, %r2435, %r2429;
	// end inline asm
	ld.shared.u32 	%r2438, [%r2795];
	// begin inline asm
	{.reg .f16 low,high;
  mov.b32 {low,high},%r2438;
  cvt.f32.f16 %f549, low;}

	// end inline asm
	// begin inline asm
	{.reg .f16 low,high;
  mov.b32 {low,high},%r2438;
  cvt.f32.f16 %f550, high;}

	// end inline asm
	ld.shared.u32 	%r2440, [%r2764+832];
	// begin inline asm
	{.reg .f16 low,high;
  mov.b32 {low,high},%r2440;
  cvt.f32.f16 %f551, low;}

	// end inline asm
	// begin inline asm
	{.reg .f16 low,high;
  mov.b32 {low,high},%r2440;
  cvt.f32.f16 %f552, high;}

	// end inline asm
	mul.f32 	%f795, %f549, %f551;
	mul.f32 	%f796, %f550, %f552;
	cvt.rn.f32.s32 	%f797, %r2433;
	fma.rn.f32 	%f798, %f795, %f797, %f796;
	add.f32 	%f1429, %f1429, %f798;
	ld.shared.u32 	%r2443, [%r2769+6656];
	ld.shared.u32 	%r2447, [%r2769+6672];
	ld.shared.u32 	%r2451, [%r2769+6660];
	ld.shared.u32 	%r2455, [%r2769+6676];
	ld.shared.u32 	%r2459, [%r2769+6664];
	ld.shared.u32 	%r2463, [%r2769+6680];
	ld.shared.u32 	%r2467, [%r2769+6668];
	ld.shared.u32 	%r2471, [%r2769+6684];
	ld.shared.u32 	%r3223, [%r2760];
	and.b32  	%r2442, %r3223, 252645135;
	shr.u32 	%r3224, %r3223, 4;
	and.b32  	%r2446, %r3224, 252645135;
	// begin inline asm
	dp4a.s32.s32 %r2441, %r2442, %r2443, %r2724;
	// end inline asm
	// begin inline asm
	dp4a.s32.s32 %r2445, %r2446, %r2447, %r2441;
	// end inline asm
	ld.shared.u32 	%r3225, [%r2760+4];
	and.b32  	%r2450, %r3225, 252645135;
	shr.u32 	%r3226, %r3225, 4;
	and.b32  	%r2454, %r3226, 252645135;
	// begin inline asm
	dp4a.s32.s32 %r2449, %r2450, %r2451, %r2445;
	// end inline asm
	// begin inline asm
	dp4a.s32.s32 %r2453, %r2454, %r2455, %r2449;
	// end inline asm
	ld.shared.u32 	%r3227, [%r2760+8];
	and.b32  	%r2458, %r3227, 252645135;
	shr.u32 	%r3228, %r3227, 4;
	and.b32  	%r2462, %r3228, 252645135;
	// begin inline asm
	dp4a.s32.s32 %r2457, %r2458, %r2459, %r2453;
	// end inline asm
	// begin inline asm
	dp4a.s32.s32 %r2461, %r2462, %r2463, %r2457;
	// end inline asm
	ld.shared.u32 	%r3229, [%r2760+12];
	and.b32  	%r2466, %r3229, 252645135;
	shr.u32 	%r3230, %r3229, 4;
	and.b32  	%r2470, %r3230, 252645135;
	// begin inline asm
	dp4a.s32.s32 %r2465, %r2466, %r2467, %r2461;
	// end inline asm
	// begin inline asm
	dp4a.s32.s32 %r2469, %r2470, %r2471, %r2465;
	// end inline asm
	ld.shared.u32 	%r2474, [%r2806];
	// begin inline asm
	{.reg .f16 low,high;
  mov.b32 {low,high},%r2474;
  cvt.f32.f16 %f553, low;}

	// end inline asm
	// begin inline asm
	{.reg .f16 low,high;
  mov.b32 {low,high},%r2474;
  cvt.f32.f16 %f554, high;}

	// end inline asm
	mul.f32 	%f799, %f553, %f551;
	mul.f32 	%f800, %f554, %f552;
	cvt.rn.f32.s32 	%f801, %r2469;
	fma.rn.f32 	%f802, %f799, %f801, %f800;
	add.f32 	%f1413, %f1413, %f802;
	ld.shared.u32 	%r2477, [%r2769+7168];
	ld.shared.u32 	%r2481, [%r2769+7184];
	ld.shared.u32 	%r2485, [%r2769+7172];
	ld.shared.u32 	%r2489, [%r2769+7188];
	ld.shared.u32 	%r2493, [%r2769+7176];
	ld.shared.u32 	%r2497, [%r2769+7192];
	ld.shared.u32 	%r2501, [%r2769+7180];
	ld.shared.u32 	%r2505, [%r2769+7196];
	ld.shared.u32 	%r3231, [%r2760+-12672];
	and.b32  	%r2476, %r3231, 252645135;
	shr.u32 	%r3232, %r3231, 4;
	and.b32  	%r2480, %r3232, 252645135;
	// begin inline asm
	dp4a.s32.s32 %r2475, %r2476, %r2477, %r2724;
	// end inline asm
	// begin inline asm
	dp4a.s32.s32 %r2479, %r2480, %r2481, %r2475;
	// end inline asm
	ld.shared.u32 	%r3233, [%r2760+-12668];
	and.b32  	%r2484, %r3233, 252645135;
	shr.u32 	%r3234, %r3233, 4;
	and.b32  	%r2488, %r3234, 252645135;
	// begin inline asm
	dp4a.s32.s32 %r2483, %r2484, %r2485, %r2479;
	// end inline asm
	// begin inline asm
	dp4a.s32.s32 %r2487, %r2488, %r2489, %r2483;
	// end inline asm
	ld.shared.u32 	%r3235, [%r2760+-12664];
	and.b32  	%r2492, %r3235, 252645135;
	shr.u32 	%r3236, %r3235, 4;
	and.b32  	%r2496, %r3236, 252645135;
	// begin inline asm
	dp4a.s32.s32 %r2491, %r2492, %r2493, %r2487;
	// end inline asm
	// begin inline asm
	dp4a.s32.s32 %r2495, %r2496, %r2497, %r2491;
	// end inline asm
	ld.shared.u32 	%r3237, [%r2760+-12660];
	and.b32  	%r2500, %r3237, 252645135;
	shr.u32 	%r3238, %r3237, 4;
	and.b32  	%r2504, %r3238, 252645135;
	// begin inline asm
	dp4a.s32.s32 %r2499, %r2500, %r2501, %r2495;
	// end inline asm
	// begin inline asm
	dp4a.s32.s32 %r2503, %r2504, %r2505, %r2499;
	// end inline asm
	ld.shared.u32 	%r2508, [%r2773];
	// begin inline asm
	{.reg .f16 low,high;
  mov.b32 {low,high},%r2508;
  cvt.f32.f16 %f555, low;}

	// end inline asm
	// begin inline asm
	{.reg .f16 low,high;
  mov.b32 {low,high},%r2508;
  cvt.f32.f16 %f556, high;}

	// end inline asm
	ld.shared.u32 	%r2510, [%r2764+896];
	// begin inline asm
	{.reg .f16 low,high;
  mov.b32 {low,high},%r2510;
  cvt.f32.f16 %f557, low;}

	// end inline asm
	// begin inline asm
	{.reg .f16 low,high;
  mov.b32 {low,high},%r2510;
  cvt.f32.f16 %f558, high;}

	// end inline asm
	mul.f32 	%f803, %f555, %f557;
	mul.f32 	%f804, %f556, %f558;
	cvt.rn.f32.s32 	%f805, %r2503;
	fma.rn.f32 	%f806, %f803, %f805, %f804;
	add.f32 	%f1460, %f1460, %f806;
	ld.shared.u32 	%r2513, [%r2769+7168];
	ld.shared.u32 	%r2517, [%r2769+7184];
	ld.shared.u32 	%r2521, [%r2769+7172];
	ld.shared.u32 	%r2525, [%r2769+7188];
	ld.shared.u32 	%r2529, [%r2769+7176];
	ld.shared.u32 	%r2533, [%r2769+7192];
	ld.shared.u32 	%r2537, [%r2769+7180];
	ld.shared.u32 	%r2541, [%r2769+7196];
	ld.shared.u32 	%r3239, [%r2760+-8448];
	and.b32  	%r2512, %r3239, 252645135;
	shr.u32 	%r3240, %r3239, 4;
	and.b32  	%r2516, %r3240, 252645135;
	// begin inline asm
	dp4a.s32.s32 %r2511, %r2512, %r2513, %r2724;
	// end inline asm
	// begin inline asm
	dp4a.s32.s32 %r2515, %r2516, %r2517, %r2511;
	// end inline asm
	ld.shared.u32 	%r3241, [%r2760+-8444];
	and.b32  	%r2520, %r3241, 252645135;
	shr.u32 	%r3242, %r3241, 4;
	and.b32  	%r2524, %r3242, 252645135;
	// begin inline asm
	dp4a.s32.s32 %r2519, %r2520, %r2521, %r2515;
	// end inline asm
	// begin inline asm
	dp4a.s32.s32 %r2523, %r2524, %r2525, %r2519;
	// end inline asm
	ld.shared.u32 	%r3243, [%r2760+-8440];
	and.b32  	%r2528, %r3243, 252645135;
	shr.u32 	%r3244, %r3243, 4;
	and.b32  	%r2532, %r3244, 252645135;
	// begin inline asm
	dp4a.s32.s32 %r2527, %r2528, %r2529, %r2523;
	// end inline asm
	// begin inline asm
	dp4a.s32.s32 %r2531, %r2532, %r2533, %r2527;
	// end inline asm
	ld.shared.u32 	%r3245, [%r2760+-8436];
	and.b32  	%r2536, %r3245, 252645135;
	shr.u32 	%r3246, %r3245, 4;
	and.b32  	%r2540, %r3246, 252645135;
	// begin inline asm
	dp4a.s32.s32 %r2535, %r2536, %r2537, %r2531;
	// end inline asm
	// begin inline asm
	dp4a.s32.s32 %r2539, %r2540, %r2541, %r2535;
	// end inline asm
	ld.shared.u32 	%r2544, [%r2784];
	// begin inline asm
	{.reg .f16 low,high;
  mov.b32 {low,high},%r2544;
  cvt.f32.f16 %f559, low;}

	// end inline asm
	// begin inline asm
	{.reg .f16 low,high;
  mov.b32 {low,high},%r2544;
  cvt.f32.f16 %f560, high;}

	// end inline asm
	mul.f32 	%f807, %f559, %f557;
	mul.f32 	%f808, %f560, %f558;
	cvt.rn.f32.s32 	%f809, %r2539;
	fma.rn.f32 	%f810, %f807, %f809, %f808;
	add.f32 	%f1444, %f1444, %f810;
	ld.shared.u32 	%r2547, [%r2769+7168];
	ld.shared.u32 	%r2551, [%r2769+7184];
	ld.shared.u32 	%r2555, [%r2769+7172];
	ld.shared.u32 	%r2559, [%r2769+7188];
	ld.shared.u32 	%r2563, [%r2769+7176];
	ld.shared.u32 	%r2567, [%r2769+7192];
	ld.shared.u32 	%r2571, [%r2769+7180];
	ld.shared.u32 	%r2575, [%r2769+7196];
	ld.shared.u32 	%r3247, [%r2760+-4224];
	and.b32  	%r2546, %r3247, 252645135;
	shr.u32 	%r3248, %r3247, 4;
	and.b32  	%r2550, %r3248, 252645135;
	// begin inline asm
	dp4a.s32.s32 %r2545, %r2546, %r2547, %r2724;
	// end inline asm
	// begin inline asm
	dp4a.s32.s32 %r2549, %r2550, %r2551, %r2545;
	// end inline asm
	ld.shared.u32 	%r3249, [%r2760+-4220];
	and.b32  	%r2554, %r3249, 252645135;
	shr.u32 	%r3250, %r3249, 4;
	and.b32  	%r2558, %r3250, 252645135;
	// begin inline asm
	dp4a.s32.s32 %r2553, %r2554, %r2555, %r2549;
	// end inline asm
	// begin inline asm
	dp4a.s32.s32 %r2557, %r2558, %r2559, %r2553;
	// end inline asm
	ld.shared.u32 	%r3251, [%r2760+-4216];
	and.b32  	%r2562, %r3251, 252645135;
	shr.u32 	%r3252, %r3251, 4;
	and.b32  	%r2566, %r3252, 252645135;
	// begin inline asm
	dp4a.s32.s32 %r2561, %r2562, %r2563, %r2557;
	// end inline asm
	// begin inline asm
	dp4a.s32.s32 %r2565, %r2566, %r2567, %r2561;
	// end inline asm
	ld.shared.u32 	%r3253, [%r2760+-4212];
	and.b32  	%r2570, %r3253, 252645135;
	shr.u32 	%r3254, %r3253, 4;
	and.b32  	%r2574, %r3254, 252645135;
	// begin inline asm
	dp4a.s32.s32 %r2569, %r2570, %r2571, %r2565;
	// end inline asm
	// begin inline asm
	dp4a.s32.s32 %r2573, %r2574, %r2575, %r2569;
	// end inline asm
	ld.shared.u32 	%r2578, [%r2795];
	// begin inline asm
	{.reg .f16 low,high;
  mov.b32 {low,high},%r2578;
  cvt.f32.f16 %f561, low;}

	// end inline asm
	// begin inline asm
	{.reg .f16 low,high;
  mov.b32 {low,high},%r2578;
  cvt.f32.f16 %f562, high;}

	// end inline asm
	ld.shared.u32 	%r2580, [%r2764+896];
	// begin inline asm
	{.reg .f16 low,high;
  mov.b32 {low,high},%r2580;
  cvt.f32.f16 %f563, low;}

	// end inline asm
	// begin inline asm
	{.reg .f16 low,high;
  mov.b32 {low,high},%r2580;
  cvt.f32.f16 %f564, high;}

	// end inline asm
	mul.f32 	%f811, %f561, %f563;
	mul.f32 	%f812, %f562, %f564;
	cvt.rn.f32.s32 	%f813, %r2573;
	fma.rn.f32 	%f814, %f811, %f813, %f812;
	add.f32 	%f1428, %f1428, %f814;
	ld.shared.u32 	%r2583, [%r2769+7168];
	ld.shared.u32 	%r2587, [%r2769+7184];
	ld.shared.u32 	%r2591, [%r2769+7172];
	ld.shared.u32 	%r2595, [%r2769+7188];
	ld.shared.u32 	%r2599, [%r2769+7176];
	ld.shared.u32 	%r2603, [%r2769+7192];
	ld.shared.u32 	%r2607, [%r2769+7180];
	ld.shared.u32 	%r2611, [%r2769+7196];
	ld.shared.u32 	%r3255, [%r2760];
	and.b32  	%r2582, %r3255, 252645135;
	shr.u32 	%r3256, %r3255, 4;
	and.b32  	%r2586, %r3256, 252645135;
	// begin inline asm
	dp4a.s32.s32 %r2581, %r2582, %r2583, %r2724;
	// end inline asm
	// begin inline asm
	dp4a.s32.s32 %r2585, %r2586, %r2587, %r2581;
	// end inline asm
	ld.shared.u32 	%r3257, [%r2760+4];
	and.b32  	%r2590, %r3257, 252645135;
	shr.u32 	%r3258, %r3257, 4;
	and.b32  	%r2594, %r3258, 252645135;
	// begin inline asm
	dp4a.s32.s32 %r2589, %r2590, %r2591, %r2585;
	// end inline asm
	// begin inline asm
	dp4a.s32.s32 %r2593, %r2594, %r2595, %r2589;
	// end inline asm
	ld.shared.u32 	%r3259, [%r2760+8];
	and.b32  	%r2598, %r3259, 252645135;
	shr.u32 	%r3260, %r3259, 4;
	and.b32  	%r2602, %r3260, 252645135;
	// begin inline asm
	dp4a.s32.s32 %r2597, %r2598, %r2599, %r2593;
	// end inline asm
	// begin inline asm
	dp4a.s32.s32 %r2601, %r2602, %r2603, %r2597;
	// end inline asm
	ld.shared.u32 	%r3261, [%r2760+12];
	and.b32  	%r2606, %r3261, 252645135;
	shr.u32 	%r3262, %r3261, 4;
	and.b32  	%r2610, %r3262, 252645135;
	// begin inline asm
	dp4a.s32.s32 %r2605, %r2606, %r2607, %r2601;
	// end inline asm
	// begin inline asm
	dp4a.s32.s32 %r2609, %r2610, %r2611, %r2605;
	// end inline asm
	ld.shared.u32 	%r2614, [%r2806];
	// begin inline asm
	{.reg .f16 low,high;
  mov.b32 {low,high},%r2614;
  cvt.f32.f16 %f565, low;}

	// end inline asm
	// begin inline asm
	{.reg .f16 low,high;
  mov.b32 {low,high},%r2614;
  cvt.f32.f16 %f566, high;}

	// end inline asm
	mul.f32 	%f815, %f565, %f563;
	mul.f32 	%f816, %f566, %f564;
	cvt.rn.f32.s32 	%f817, %r2609;
	fma.rn.f32 	%f818, %f815, %f817, %f816;
	add.f32 	%f1412, %f1412, %f818;
	ld.shared.u32 	%r2617, [%r2769+7680];
	ld.shared.u32 	%r2621, [%r2769+7696];
	ld.shared.u32 	%r2625, [%r2769+7684];
	ld.shared.u32 	%r2629, [%r2769+7700];
	ld.shared.u32 	%r2633, [%r2769+7688];
	ld.shared.u32 	%r2637, [%r2769+7704];
	ld.shared.u32 	%r2641, [%r2769+7692];
	ld.shared.u32 	%r2645, [%r2769+7708];
	ld.shared.u32 	%r3263, [%r2760+-12672];
	and.b32  	%r2616, %r3263, 252645135;
	shr.u32 	%r3264, %r3263, 4;
	and.b32  	%r2620, %r3264, 252645135;
	// begin inline asm
	dp4a.s32.s32 %r2615, %r2616, %r2617, %r2724;
	// end inline asm
	// begin inline asm
	dp4a.s32.s32 %r2619, %r2620, %r2621, %r2615;
	// end inline asm
	ld.shared.u32 	%r3265, [%r2760+-12668];
	and.b32  	%r2624, %r3265, 252645135;
	shr.u32 	%r3266, %r3265, 4;
	and.b32  	%r2628, %r3266, 252645135;
	// begin inline asm
	dp4a.s32.s32 %r2623, %r2624, %r2625, %r2619;
	// end inline asm
	// begin inline asm
	dp4a.s32.s32 %r2627, %r2628, %r2629, %r2623;
	// end inline asm
	ld.shared.u32 	%r3267, [%r2760+-12664];
	and.b32  	%r2632, %r3267, 252645135;
	shr.u32 	%r3268, %r3267, 4;
	and.b32  	%r2636, %r3268, 252645135;
	// begin inline asm
	dp4a.s32.s32 %r2631, %r2632, %r2633, %r2627;
	// end inline asm
	// begin inline asm
	dp4a.s32.s32 %r2635, %r2636, %r2637, %r2631;
	// end inline asm
	ld.shared.u32 	%r3269, [%r2760+-12660];
	and.b32  	%r2640, %r3269, 252645135;
	shr.u32 	%r3270, %r3269, 4;
	and.b32  	%r2644, %r3270, 252645135;
	// begin inline asm
	dp4a.s32.s32 %r2639, %r2640, %r2641, %r2635;
	// end inline asm
	// begin inline asm
	dp4a.s32.s32 %r2643, %r2644, %r2645, %r2639;
	// end inline asm
	ld.shared.u32 	%r2648, [%r2773];
	// begin inline asm
	{.reg .f16 low,high;
  mov.b32 {low,high},%r2648;
  cvt.f32.f16 %f567, low;}

	// end inline asm
	// begin inline asm
	{.reg .f16 low,high;
  mov.b32 {low,high},%r2648;
  cvt.f32.f16 %f568, high;}

	// end inline asm
	ld.shared.u32 	%r2650, [%r2764+960];
	// begin inline asm
	{.reg .f16 low,high;
  mov.b32 {low,high},%r2650;
  cvt.f32.f16 %f569, low;}

	// end inline asm
	// begin inline asm
	{.reg .f16 low,high;
  mov.b32 {low,high},%r2650;
  cvt.f32.f16 %f570, high;}

	// end inline asm
	mul.f32 	%f819, %f567, %f569;
	mul.f32 	%f820, %f568, %f570;
	cvt.rn.f32.s32 	%f821, %r2643;
	fma.rn.f32 	%f822, %f819, %f821, %f820;
	add.f32 	%f1459, %f1459, %f822;
	ld.shared.u32 	%r2653, [%r2769+7680];
	ld.shared.u32 	%r2657, [%r2769+7696];
	ld.shared.u32 	%r2661, [%r2769+7684];
	ld.shared.u32 	%r2665, [%r2769+7700];
	ld.shared.u32 	%r2669, [%r2769+7688];
	ld.shared.u32 	%r2673, [%r2769+7704];
	ld.shared.u32 	%r2677, [%r2769+7692];
	ld.shared.u32 	%r2681, [%r2769+7708];
	ld.shared.u32 	%r3271, [%r2760+-8448];
	and.b32  	%r2652, %r3271, 252645135;
	shr.u32 	%r3272, %r3271, 4;
	and.b32  	%r2656, %r3272, 252645135;
	// begin inline asm
	dp4a.s32.s32 %r2651, %r2652, %r2653, %r2724;
	// end inline asm
	// begin inline asm
	dp4a.s32.s32 %r2655, %r2656, %r2657, %r2651;
	// end inline asm
	ld.shared.u32 	%r3273, [%r2760+-8444];
	and.b32  	%r2660, %r3273, 252645135;
	shr.u32 	%r3274, %r3273, 4;
	and.b32  	%r2664, %r3274, 252645135;
	// begin inline asm
	dp4a.s32.s32 %r2659, %r2660, %r2661, %r2655;
	// end inline asm
	// begin inline asm
	dp4a.s32.s32 %r2663, %r2664, %r2665, %r2659;
	// end inline asm
	ld.shared.u32 	%r3275, [%r2760+-8440];
	and.b32  	%r2668, %r3275, 252645135;
	shr.u32 	%r3276, %r3275, 4;
	and.b32  	%r2672, %r3276, 252645135;
	// begin inline asm
	dp4a.s32.s32 %r2667, %r2668, %r2669, %r2663;
	// end inline asm
	// begin inline asm
	dp4a.s32.s32 %r2671, %r2672, %r2673, %r2667;
	// end inline asm
	ld.shared.u32 	%r3277, [%r2760+-8436];
	and.b32  	%r2676, %r3277, 252645135;
	shr.u32 	%r3278, %r3277, 4;
	and.b32  	%r2680, %r3278, 252645135;
	// begin inline asm
	dp4a.s32.s32 %r2675, %r2676, %r2677, %r2671;
	// end inline asm
	// begin inline asm
	dp4a.s32.s32 %r2679, %r2680, %r2681, %r2675;
	// end inline asm
	ld.shared.u32 	%r2684, [%r2784];
	// begin inline asm
	{.reg .f16 low,high;
  mov.b32 {low,high},%r2684;
  cvt.f32.f16 %f571, low;}

	// end inline asm
	// begin inline asm
	{.reg .f16 low,high;
  mov.b32 {low,high},%r2684;
  cvt.f32.f16 %f572, high;}

	// end inline asm
	mul.f32 	%f823, %f571, %f569;
	mul.f32 	%f824, %f572, %f570;
	cvt.rn.f32.s32 	%f825, %r2679;
	fma.rn.f32 	%f826, %f823, %f825, %f824;
	add.f32 	%f1443, %f1443, %f826;
	ld.shared.u32 	%r2687, [%r2769+7680];
	ld.shared.u32 	%r2691, [%r2769+7696];
	ld.shared.u32 	%r2695, [%r2769+7684];
	ld.shared.u32 	%r2699, [%r2769+7700];
	ld.shared.u32 	%r2703, [%r2769+7688];
	ld.shared.u32 	%r2707, [%r2769+7704];
	ld.shared.u32 	%r2711, [%r2769+7692];
	ld.shared.u32 	%r2715, [%r2769+7708];
	ld.shared.u32 	%r3279, [%r2760+-4224];
	and.b32  	%r2686, %r3279, 252645135;
	shr.u32 	%r3280, %r3279, 4;
	and.b32  	%r2690, %r3280, 252645135;
	// begin inline asm
	dp4a.s32.s32 %r2685, %r2686, %r2687, %r2724;
	// end inline asm
	// begin inline asm
	dp4a.s32.s32 %r2689, %r2690, %r2691, %r2685;
	// end inline asm
	ld.shared.u32 	%r3281, [%r2760+-4220];
	and.b32  	%r2694, %r3281, 252645135;
	shr.u32 	%r3282, %r3281, 4;
	and.b32  	%r2698, %r3282, 252645135;
	// begin inline asm
	dp4a.s32.s32 %r2693, %r2694, %r2695, %r2689;
	// end inline asm
	// begin inline asm
	dp4a.s32.s32 %r2697, %r2698, %r2699, %r2693;
	// end inline asm
	ld.shared.u32 	%r3283, [%r2760+-4216];
	and.b32  	%r2702, %r3283, 252645135;
	shr.u32 	%r3284, %r3283, 4;
	and.b32  	%r2706, %r3284, 252645135;
	// begin inline asm
	dp4a.s32.s32 %r2701, %r2702, %r2703, %r2697;
	// end inline asm
	// begin inline asm
	dp4a.s32.s32 %r2705, %r2706, %r2707, %r2701;
	// end inline asm
	ld.shared.u32 	%r3285, [%r2760+-4212];
	and.b32  	%r2710, %r3285, 252645135;
	shr.u32 	%r3286, %r3285, 4;
	and.b32  	%r2714, %r3286, 252645135;
	// begin inline asm
	dp4a.s32.s32 %r2709, %r2710, %r2711, %r2705;
	// end inline asm
	// begin inline asm
	dp4a.s32.s32 %r2713, %r2714, %r2715, %r2709;
	// end inline asm
	ld.shared.u32 	%r2718, [%r2795];
	// begin inline asm
	{.reg .f16 low,high;
  mov.b32 {low,high},%r2718;
  cvt.f32.f16 %f573, low;}

	// end inline asm
	// begin inline asm
	{.reg .f16 low,high;
  mov.b32 {low,high},%r2718;
  cvt.f32.f16 %f574, high;}

	// end inline asm
	ld.shared.u32 	%r2720, [%r2764+960];
	// begin inline asm
	{.reg .f16 low,high;
  mov.b32 {low,high},%r2720;
  cvt.f32.f16 %f575, low;}

	// end inline asm
	// begin inline asm
	{.reg .f16 low,high;
  mov.b32 {low,high},%r2720;
  cvt.f32.f16 %f576, high;}

	// end inline asm
	mul.f32 	%f827, %f573, %f575;
	mul.f32 	%f828, %f574, %f576;
	cvt.rn.f32.s32 	%f829, %r2713;
	fma.rn.f32 	%f830, %f827, %f829, %f828;
	add.f32 	%f1427, %f1427, %f830;
	ld.shared.u32 	%r2723, [%r2769+7680];
	ld.shared.u32 	%r2727, [%r2769+7696];
	ld.shared.u32 	%r2731, [%r2769+7684];
	ld.shared.u32 	%r2735, [%r2769+7700];
	ld.shared.u32 	%r2739, [%r2769+7688];
	ld.shared.u32 	%r2743, [%r2769+7704];
	ld.shared.u32 	%r2747, [%r2769+7692];
	ld.shared.u32 	%r2751, [%r2769+7708];
	ld.shared.u32 	%r3287, [%r2760];
	and.b32  	%r2722, %r3287, 252645135;
	shr.u32 	%r3288, %r3287, 4;
	and.b32  	%r2726, %r3288, 252645135;
	// begin inline asm
	dp4a.s32.s32 %r2721, %r2722, %r2723, %r2724;
	// end inline asm
	// begin inline asm
	dp4a.s32.s32 %r2725, %r2726, %r2727, %r2721;
	// end inline asm
	ld.shared.u32 	%r3289, [%r2760+4];
	and.b32  	%r2730, %r3289, 252645135;
	shr.u32 	%r3290, %r3289, 4;
	and.b32  	%r2734, %r3290, 252645135;
	// begin inline asm
	dp4a.s32.s32 %r2729, %r2730, %r2731, %r2725;
	// end inline asm
	// begin inline asm
	dp4a.s32.s32 %r2733, %r2734, %r2735, %r2729;
	// end inline asm
	ld.shared.u32 	%r3291, [%r2760+8];
	and.b32  	%r2738, %r3291, 252645135;
	shr.u32 	%r3292, %r3291, 4;
	and.b32  	%r2742, %r3292, 252645135;
	// begin inline asm
	dp4a.s32.s32 %r2737, %r2738, %r2739, %r2733;
	// end inline asm
	// begin inline asm
	dp4a.s32.s32 %r2741, %r2742, %r2743, %r2737;
	// end inline asm
	ld.shared.u32 	%r3293, [%r2760+12];
	and.b32  	%r2746, %r3293, 252645135;
	shr.u32 	%r3294, %r3293, 4;
	and.b32  	%r2750, %r3294, 252645135;
	// begin inline asm
	dp4a.s32.s32 %r2745, %r2746, %r2747, %r2741;
	// end inline asm
	// begin inline asm
	dp4a.s32.s32 %r2749, %r2750, %r2751, %r2745;
	// end inline asm
	ld.shared.u32 	%r2754, [%r2806];
	// begin inline asm
	{.reg .f16 low,high;
  mov.b32 {low,high},%r2754;
  cvt.f32.f16 %f577, low;}

	// end inline asm
	// begin inline asm
	{.reg .f16 low,high;
  mov.b32 {low,high},%r2754;
  cvt.f32.f16 %f578, high;}

	// end inline asm
	mul.f32 	%f831, %f577, %f575;
	mul.f32 	%f832, %f578, %f576;
	cvt.rn.f32.s32 	%f833, %r2749;
	fma.rn.f32 	%f834, %f831, %f833, %f832;
	add.f32 	%f1411, %f1411, %f834;
	sub.s32 	%r3295, %r2755, %r6142;
	add.s32 	%r100, %r3295, 4;
	setp.lt.u32 	%p2, %r6142, 12;
	mov.u32 	%r6142, %r100;
	@%p2 bra 	$L__BB114_3;
	bar.sync 	0;
	shr.u32 	%r3297, %r92, 3;
	add.s32 	%r3298, %r3297, %r6141;
	add.s32 	%r3299, %r3298, %r68;
	mul.wide.s32 	%rd191, %r3299, 36;
	add.s64 	%rd192, %rd3, %rd191;
	ld.global.nc.u32 	%r3300, [%rd192+4];
	st.shared.u32 	[%r70], %r3300;
	add.s32 	%r3301, %r3298, %r71;
	mul.wide.s32 	%rd193, %r3301, 36;
	add.s64 	%rd194, %rd3, %rd193;
	ld.global.nc.u32 	%r3302, [%rd194+4];
	st.shared.u32 	[%r70+512], %r3302;
	add.s32 	%r3303, %r3298, %r72;
	mul.wide.s32 	%rd195, %r3303, 36;
	add.s64 	%rd196, %rd3, %rd195;
	ld.global.nc.u32 	%r3304, [%rd196+4];
	st.shared.u32 	[%r70+1024], %r3304;
	add.s32 	%r3305, %r3298, %r73;
	mul.wide.s32 	%rd197, %r3305, 36;
	add.s64 	%rd198, %rd3, %rd197;
	ld.global.nc.u32 	%r3306, [%rd198+4];
	st.shared.u32 	[%r70+1536], %r3306;
	add.s32 	%r3307, %r3298, %r74;
	mul.wide.s32 	%rd199, %r3307, 36;
	add.s64 	%rd200, %rd3, %rd199;
	ld.global.nc.u32 	%r3308, [%rd200+4];
	st.shared.u32 	[%r70+2048], %r3308;
	add.s32 	%r3309, %r3298, %r75;
	mul.wide.s32 	%rd201, %r3309, 36;
	add.s64 	%rd202, %rd3, %rd201;
	ld.global.nc.u32 	%r3310, [%rd202+4];
	st.shared.u32 	[%r70+2560], %r3310;
	add.s32 	%r3311, %r3298, %r76;
	mul.wide.s32 	%rd203, %r3311, 36;
	add.s64 	%rd204, %rd3, %rd203;
	ld.global.nc.u32 	%r3312, [%rd204+4];
	st.shared.u32 	[%r70+3072], %r3312;
	add.s32 	%r3313, %r3298, %r77;
	mul.wide.s32 	%rd205, %r3313, 36;
	add.s64 	%rd206, %rd3, %rd205;
	ld.global.nc.u32 	%r3314, [%rd206+4];
	st.shared.u32 	[%r70+3584], %r3314;
	add.s32 	%r3315, %r3298, %r78;
	mul.wide.s32 	%rd207, %r3315, 36;
	add.s64 	%rd208, %rd3, %rd207;
	ld.global.nc.u32 	%r3316, [%rd208+4];
	st.shared.u32 	[%r70+4096], %r3316;
	add.s32 	%r3317, %r3298, %r79;
	mul.wide.s32 	%rd209, %r3317, 36;
	add.s64 	%rd210, %rd3, %rd209;
	ld.global.nc.u32 	%r3318, [%rd210+4];
	st.shared.u32 	[%r70+4608], %r3318;
	add.s32 	%r3319, %r3298, %r80;
	mul.wide.s32 	%rd211, %r3319, 36;
	add.s64 	%rd212, %rd3, %rd211;
	ld.global.nc.u32 	%r3320, [%rd212+4];
	st.shared.u32 	[%r70+5120], %r3320;
	add.s32 	%r3321, %r3298, %r81;
	mul.wide.s32 	%rd213, %r3321, 36;
	add.s64 	%rd214, %rd3, %rd213;
	ld.global.nc.u32 	%r3322, [%rd214+4];
	st.shared.u32 	[%r70+5632], %r3322;
	add.s32 	%r3323, %r3298, %r82;
	mul.wide.s32 	%rd215, %r3323, 36;
	add.s64 	%rd216, %rd3, %rd215;
	ld.global.nc.u32 	%r3324, [%rd216+4];
	st.shared.u32 	[%r70+6144], %r3324;
	add.s32 	%r3325, %r3298, %r83;
	mul.wide.s32 	%rd217, %r3325, 36;
	add.s64 	%rd218, %rd3, %rd217;
	ld.global.nc.u32 	%r3326, [%rd218+4];
	st.shared.u32 	[%r70+6656], %r3326;
	add.s32 	%r3327, %r3298, %r84;
	mul.wide.s32 	%rd219, %r3327, 36;
	add.s64 	%rd220, %rd3, %rd219;
	ld.global.nc.u32 	%r3328, [%rd220+4];
	st.shared.u32 	[%r70+7168], %r3328;
	add.s32 	%r3329, %r3298, %r85;
	mul.wide.s32 	%rd221, %r3329, 36;
	add.s64 	%rd222, %rd3, %rd221;
	ld.global.nc.u32 	%r3330, [%rd222+4];
	st.shared.u32 	[%r70+7680], %r3330;
	ld.global.nc.u32 	%r3331, [%rd23+144];
	st.shared.u32 	[%r87], %r3331;
	ld.global.nc.u32 	%r3332, [%rd24+144];
	st.shared.u32 	[%r89], %r3332;
	bar.sync 	0;
	mov.b32 	%r6143, 16;
$L__BB114_5:
	shl.b32 	%r5573, %r6143, 1;
	shr.u32 	%r5574, %r6143, 2;
	and.b32  	%r5575, %r5574, 3;
	add.s32 	%r5576, %r90, %r6143;
	shl.b32 	%r5577, %r5576, 2;
	mov.u32 	%r5578, _ZZN34_INTERNAL_c8396950_4_k_cu_1fba617b19allocate_tiles_q4_1ILi128EEEvPPiPP7__half2S2_S2_E9tile_x_qs;
	add.s32 	%r5579, %r5578, %r5577;
	add.s32 	%r5580, %r4, %r5575;
	shl.b32 	%r5581, %r5580, 2;
	mov.u32 	%r5582, _ZZN34_INTERNAL_c8396950_4_k_cu_1fba617b9mul_mat_qILi32ELi2ELi4ELb1E10block_q4_1Li64ELi128ELi4EXadL_ZNS_19allocate_tiles_q4_1ILi128EEEvPPiPP7__half2S4_S4_EEXadL_ZNS_15load_tiles_q4_1ILi128ELi4ELb1EEEvPKvS3_S6_S3_S3_RKiSC_SC_SC_EELi4EXadL_ZNS_25vec_dot_q4_1_q8_1_mul_matEPSB_PKS5_SD_SD_SD_SF_SC_SC_SC_EEEEvSA_SA_PfiiiiiE9tile_y_ds;
	add.s32 	%r5583, %r5582, %r5581;
	and.b32  	%r5584, %r5573, 24;
	add.s32 	%r5585, %r69, %r5584;
	shl.b32 	%r5586, %r5585, 2;
	mov.u32 	%r5587, _ZZN34_INTERNAL_c8396950_4_k_cu_1fba617b9mul_mat_qILi32ELi2ELi4ELb1E10block_q4_1Li64ELi128ELi4EXadL_ZNS_19allocate_tiles_q4_1ILi128EEEvPPiPP7__half2S4_S4_EEXadL_ZNS_15load_tiles_q4_1ILi128ELi4ELb1EEEvPKvS3_S6_S3_S3_RKiSC_SC_SC_EELi4EXadL_ZNS_25vec_dot_q4_1_q8_1_mul_matEPSB_PKS5_SD_SD_SD_SF_SC_SC_SC_EEEEvSA_SA_PfiiiiiE9tile_y_qs;
	add.s32 	%r5588, %r5587, %r5586;
	ld.shared.u32 	%r3335, [%r5588];
	ld.shared.u32 	%r3339, [%r5588+16];
	ld.shared.u32 	%r3343, [%r5588+4];
	ld.shared.u32 	%r3347, [%r5588+20];
	ld.shared.u32 	%r3351, [%r5588+8];
	ld.shared.u32 	%r3355, [%r5588+24];
	ld.shared.u32 	%r3359, [%r5588+12];
	ld.shared.u32 	%r3363, [%r5588+28];
	add.s32 	%r5589, %r5574, %r91;
	shl.b32 	%r5590, %r5589, 2;
	mov.u32 	%r5591, _ZZN34_INTERNAL_c8396950_4_k_cu_1fba617b19allocate_tiles_q4_1ILi128EEEvPPiPP7__half2S2_S2_E9tile_x_dm;
	add.s32 	%r5592, %r5591, %r5590;
	ld.shared.u32 	%r5593, [%r5579+-12672];
	and.b32  	%r3334, %r5593, 252645135;
	shr.u32 	%r5594, %r5593, 4;
	and.b32  	%r3338, %r5594, 252645135;
	mov.b32 	%r5542, 0;
	// begin inline asm
	dp4a.s32.s32 %r3333, %r3334, %r3335, %r5542;
	// end inline asm
	// begin inline asm
	dp4a.s32.s32 %r3337, %r3338, %r3339, %r3333;
	// end inline asm
	ld.shared.u32 	%r5595, [%r5579+-12668];
	and.b32  	%r3342, %r5595, 252645135;
	shr.u32 	%r5596, %r5595, 4;
	and.b32  	%r3346, %r5596, 252645135;
	// begin inline asm
	dp4a.s32.s32 %r3341, %r3342, %r3343, %r3337;
	// end inline asm
	// begin inline asm
	dp4a.s32.s32 %r3345, %r3346, %r3347, %r3341;
	// end inline asm
	ld.shared.u32 	%r5597, [%r5579+-12664];
	and.b32  	%r3350, %r5597, 252645135;
	shr.u32 	%r5598, %r5597, 4;
	and.b32  	%r3354, %r5598, 252645135;
	// begin inline asm
	dp4a.s32.s32 %r3349, %r3350, %r3351, %r3345;
	// end inline asm
	// begin inline asm
	dp4a.s32.s32 %r3353, %r3354, %r3355, %r3349;
	// end inline asm
	ld.shared.u32 	%r5599, [%r5579+-12660];
	and.b32  	%r3358, %r5599, 252645135;
	shr.u32 	%r5600, %r5599, 4;
	and.b32  	%r3362, %r5600, 252645135;
	// begin inline asm
	dp4a.s32.s32 %r3357, %r3358, %r3359, %r3353;
	// end inline asm
	// begin inline asm
	dp4a.s32.s32 %r3361, %r3362, %r3363, %r3357;
	// end inline asm
	ld.shared.u32 	%r3366, [%r5592];
	// begin inline asm
	{.reg .f16 low,high;
  mov.b32 {low,high},%r3366;
  cvt.f32.f16 %f835, low;}

	// end inline asm
	// begin inline asm
	{.reg .f16 low,high;
  mov.b32 {low,high},%r3366;
  cvt.f32.f16 %f836, high;}

	// end inline asm
	ld.shared.u32 	%r3368, [%r5583];
	// begin inline asm
	{.reg .f16 low,high;
  mov.b32 {low,high},%r3368;
  cvt.f32.f16 %f837, low;}

	// end inline asm
	// begin inline asm
	{.reg .f16 low,high;
  mov.b32 {low,high},%r3368;
  cvt.f32.f16 %f838, high;}

	// end inline asm
	mul.f32 	%f1027, %f835, %f837;
	mul.f32 	%f1028, %f836, %f838;
	cvt.rn.f32.s32 	%f1029, %r3361;
	fma.rn.f32 	%f1030, %f1027, %f1029, %f1028;
	add.f32 	%f1474, %f1474, %f1030;
	ld.shared.u32 	%r3371, [%r5588];
	ld.shared.u32 	%r3375, [%r5588+16];
	ld.shared.u32 	%r3379, [%r5588+4];
	ld.shared.u32 	%r3383, [%r5588+20];
	ld.shared.u32 	%r3387, [%r5588+8];
	ld.shared.u32 	%r3391, [%r5588+24];
	ld.shared.u32 	%r3395, [%r5588+12];
	ld.shared.u32 	%r3399, [%r5588+28];
	add.s32 	%r5601, %r5574, %r93;
	shl.b32 	%r5602, %r5601, 2;
	add.s32 	%r5603, %r5591, %r5602;
	ld.shared.u32 	%r5604, [%r5579+-8448];
	and.b32  	%r3370, %r5604, 252645135;
	shr.u32 	%r5605, %r5604, 4;
	and.b32  	%r3374, %r5605, 252645135;
	// begin inline asm
	dp4a.s32.s32 %r3369, %r3370, %r3371, %r5542;
	// end inline asm
	// begin inline asm
	dp4a.s32.s32 %r3373, %r3374, %r3375, %r3369;
	// end inline asm
	ld.shared.u32 	%r5606, [%r5579+-8444];
	and.b32  	%r3378, %r5606, 252645135;
	shr.u32 	%r5607, %r5606, 4;
	and.b32  	%r3382, %r5607, 252645135;
	// begin inline asm
	dp4a.s32.s32 %r3377, %r3378, %r3379, %r3373;
	// end inline asm
	// begin inline asm
	dp4a.s32.s32 %r3381, %r3382, %r3383, %r3377;
	// end inline asm
	ld.shared.u32 	%r5608, [%r5579+-8440];
	and.b32  	%r3386, %r5608, 252645135;
	shr.u32 	%r5609, %r5608, 4;
	and.b32  	%r3390, %r5609, 252645135;
	// begin inline asm
	dp4a.s32.s32 %r3385, %r3386, %r3387, %r3381;
	// end inline asm
	// begin inline asm
	dp4a.s32.s32 %r3389, %r3390, %r3391, %r3385;
	// end inline asm
	ld.shared.u32 	%r5610, [%r5579+-8436];
	and.b32  	%r3394, %r5610, 252645135;
	shr.u32 	%r5611, %r5610, 4;
	and.b32  	%r3398, %r5611, 252645135;
	// begin inline asm
	dp4a.s32.s32 %r3393, %r3394, %r3395, %r3389;
	// end inline asm
	// begin inline asm
	dp4a.s32.s32 %r3397, %r3398, %r3399, %r3393;
	// end inline asm
	ld.shared.u32 	%r3402, [%r5603];
	// begin inline asm
	{.reg .f16 low,high;
  mov.b32 {low,high},%r3402;
  cvt.f32.f16 %f839, low;}

	// end inline asm
	// begin inline asm
	{.reg .f16 low,high;
  mov.b32 {low,high},%r3402;
  cvt.f32.f16 %f840, high;}

	// end inline asm
	mul.f32 	%f1031, %f839, %f837;
	mul.f32 	%f1032, %f840, %f838;
	cvt.rn.f32.s32 	%f1033, %r3397;
	fma.rn.f32 	%f1034, %f1031, %f1033, %f1032;
	add.f32 	%f1458, %f1458, %f1034;
	ld.shared.u32 	%r3405, [%r5588];
	ld.shared.u32 	%r3409, [%r5588+16];
	ld.shared.u32 	%r3413, [%r5588+4];
	ld.shared.u32 	%r3417, [%r5588+20];
	ld.shared.u32 	%r3421, [%r5588+8];
	ld.shared.u32 	%r3425, [%r5588+24];
	ld.shared.u32 	%r3429, [%r5588+12];
	ld.shared.u32 	%r3433, [%r5588+28];
	add.s32 	%r5612, %r5574, %r94;
	shl.b32 	%r5613, %r5612, 2;
	add.s32 	%r5614, %r5591, %r5613;
	ld.shared.u32 	%r5615, [%r5579+-4224];
	and.b32  	%r3404, %r5615, 252645135;
	shr.u32 	%r5616, %r5615, 4;
	and.b32  	%r3408, %r5616, 252645135;
	// begin inline asm
	dp4a.s32.s32 %r3403, %r3404, %r3405, %r5542;
	// end inline asm
	// begin inline asm
	dp4a.s32.s32 %r3407, %r3408, %r3409, %r3403;
	// end inline asm
	ld.shared.u32 	%r5617, [%r5579+-4220];
	and.b32  	%r3412, %r5617, 252645135;
	shr.u32 	%r5618, %r5617, 4;
	and.b32  	%r3416, %r5618, 252645135;
	// begin inline asm
	dp4a.s32.s32 %r3411, %r3412, %r3413, %r3407;
	// end inline asm
	// begin inline asm
	dp4a.s32.s32 %r3415, %r3416, %r3417, %r3411;
	// end inline asm
	ld.shared.u32 	%r5619, [%r5579+-4216];
	and.b32  	%r3420, %r5619, 252645135;
	shr.u32 	%r5620, %r5619, 4;
	and.b32  	%r3424, %r5620, 252645135;
	// begin inline asm
	dp4a.s32.s32 %r3419, %r3420, %r3421, %r3415;
	// end inline asm
	// begin inline asm
	dp4a.s32.s32 %r3423, %r3424, %r3425, %r3419;
	// end inline asm
	ld.shared.u32 	%r5621, [%r5579+-4212];
	and.b32  	%r3428, %r5621, 252645135;
	shr.u32 	%r5622, %r5621, 4;
	and.b32  	%r3432, %r5622, 252645135;
	// begin inline asm
	dp4a.s32.s32 %r3427, %r3428, %r3429, %r3423;
	// end inline asm
	// begin inline asm
	dp4a.s32.s32 %r3431, %r3432, %r3433, %r3427;
	// end inline asm
	ld.shared.u32 	%r3436, [%r5614];
	// begin inline asm
	{.reg .f16 low,high;
  mov.b32 {low,high},%r3436;
  cvt.f32.f16 %f841, low;}

	// end inline asm
	// begin inline asm
	{.reg .f16 low,high;
  mov.b32 {low,high},%r3436;
  cvt.f32.f16 %f842, high;}

	// end inline asm
	ld.shared.u32 	%r3438, [%r5583];
	// begin inline asm
	{.reg .f16 low,high;
  mov.b32 {low,high},%r3438;
  cvt.f32.f16 %f843, low;}

	// end inline asm
	// begin inline asm
	{.reg .f16 low,high;
  mov.b32 {low,high},%r3438;
  cvt.f32.f16 %f844, high;}

	// end inline asm
	mul.f32 	%f1035, %f841, %f843;
	mul.f32 	%f1036, %f842, %f844;
	cvt.rn.f32.s32 	%f1037, %r3431;
	fma.rn.f32 	%f1038, %f1035, %f1037, %f1036;
	add.f32 	%f1442, %f1442, %f1038;
	ld.shared.u32 	%r3441, [%r5588];
	ld.shared.u32 	%r3445, [%r5588+16];
	ld.shared.u32 	%r3449, [%r5588+4];
	ld.shared.u32 	%r3453, [%r5588+20];
	ld.shared.u32 	%r3457, [%r5588+8];
	ld.shared.u32 	%r3461, [%r5588+24];
	ld.shared.u32 	%r3465, [%r5588+12];
	ld.shared.u32 	%r3469, [%r5588+28];
	add.s32 	%r5623, %r5574, %r95;
	shl.b32 	%r5624, %r5623, 2;
	add.s32 	%r5625, %r5591, %r5624;
	ld.shared.u32 	%r5626, [%r5579];
	and.b32  	%r3440, %r5626, 252645135;
	shr.u32 	%r5627, %r5626, 4;
	and.b32  	%r3444, %r5627, 252645135;
	// begin inline asm
	dp4a.s32.s32 %r3439, %r3440, %r3441, %r5542;
	// end inline asm
	// begin inline asm
	dp4a.s32.s32 %r3443, %r3444, %r3445, %r3439;
	// end inline asm
	ld.shared.u32 	%r5628, [%r5579+4];
	and.b32  	%r3448, %r5628, 252645135;
	shr.u32 	%r5629, %r5628, 4;
	and.b32  	%r3452, %r5629, 252645135;
	// begin inline asm
	dp4a.s32.s32 %r3447, %r3448, %r3449, %r3443;
	// end inline asm
	// begin inline asm
	dp4a.s32.s32 %r3451, %r3452, %r3453, %r3447;
	// end inline asm
	ld.shared.u32 	%r5630, [%r5579+8];
	and.b32  	%r3456, %r5630, 252645135;
	shr.u32 	%r5631, %r5630, 4;
	and.b32  	%r3460, %r5631, 252645135;
	// begin inline asm
	dp4a.s32.s32 %r3455, %r3456, %r3457, %r3451;
	// end inline asm
	// begin inline asm
	dp4a.s32.s32 %r3459, %r3460, %r3461, %r3455;
	// end inline asm
	ld.shared.u32 	%r5632, [%r5579+12];
	and.b32  	%r3464, %r5632, 252645135;
	shr.u32 	%r5633, %r5632, 4;
	and.b32  	%r3468, %r5633, 252645135;
	// begin inline asm
	dp4a.s32.s32 %r3463, %r3464, %r3465, %r3459;
	// end inline asm
	// begin inline asm
	dp4a.s32.s32 %r3467, %r3468, %r3469, %r3463;
	// end inline asm
	ld.shared.u32 	%r3472, [%r5625];
	// begin inline asm
	{.reg .f16 low,high;
  mov.b32 {low,high},%r3472;
  cvt.f32.f16 %f845, low;}

	// end inline asm
	// begin inline asm
	{.reg .f16 low,high;
  mov.b32 {low,high},%r3472;
  cvt.f32.f16 %f846, high;}

	// end inline asm
	mul.f32 	%f1039, %f845, %f843;
	mul.f32 	%f1040, %f846, %f844;
	cvt.rn.f32.s32 	%f1041, %r3467;
	fma.rn.f32 	%f1042, %f1039, %f1041, %f1040;
	add.f32 	%f1426, %f1426, %f1042;
	ld.shared.u32 	%r3475, [%r5588+512];
	ld.shared.u32 	%r3479, [%r5588+528];
	ld.shared.u32 	%r3483, [%r5588+516];
	ld.shared.u32 	%r3487, [%r5588+532];
	ld.shared.u32 	%r3491, [%r5588+520];
	ld.shared.u32 	%r3495, [%r5588+536];
	ld.shared.u32 	%r3499, [%r5588+524];
	ld.shared.u32 	%r3503, [%r5588+540];
	ld.shared.u32 	%r5634, [%r5579+-12672];
	and.b32  	%r3474, %r5634, 252645135;
	shr.u32 	%r5635, %r5634, 4;
	and.b32  	%r3478, %r5635, 252645135;
	// begin inline asm
	dp4a.s32.s32 %r3473, %r3474, %r3475, %r5542;
	// end inline asm
	// begin inline asm
	dp4a.s32.s32 %r3477, %r3478, %r3479, %r3473;
	// end inline asm
	ld.shared.u32 	%r5636, [%r5579+-12668];
	and.b32  	%r3482, %r5636, 252645135;
	shr.u32 	%r5637, %r5636, 4;
	and.b32  	%r3486, %r5637, 252645135;
	// begin inline asm
	dp4a.s32.s32 %r3481, %r3482, %r3483, %r3477;
	// end inline asm
	// begin inline asm
	dp4a.s32.s32 %r3485, %r3486, %r3487, %r3481;
	// end inline asm
	ld.shared.u32 	%r5638, [%r5579+-12664];
	and.b32  	%r3490, %r5638, 252645135;
	shr.u32 	%r5639, %r5638, 4;
	and.b32  	%r3494, %r5639, 252645135;
	// begin inline asm
	dp4a.s32.s32 %r3489, %r3490, %r3491, %r3485;
	// end inline asm
	// begin inline asm
	dp4a.s32.s32 %r3493, %r3494, %r3495, %r3489;
	// end inline asm
	ld.shared.u32 	%r5640, [%r5579+-12660];
	and.b32  	%r3498, %r5640, 252645135;
	shr.u32 	%r5641, %r5640, 4;
	and.b32  	%r3502, %r5641, 252645135;
	// begin inline asm
	dp4a.s32.s32 %r3497, %r3498, %r3499, %r3493;
	// end inline asm
	// begin inline asm
	dp4a.s32.s32 %r3501, %r3502, %r3503, %r3497;
	// end inline asm
	ld.shared.u32 	%r3506, [%r5592];
	// begin inline asm
	{.reg .f16 low,high;
  mov.b32 {low,high},%r3506;
  cvt.f32.f16 %f847, low;}

	// end inline asm
	// begin inline asm
	{.reg .f16 low,high;
  mov.b32 {low,high},%r3506;
  cvt.f32.f16 %f848, high;}

	// end inline asm
	ld.shared.u32 	%r3508, [%r5583+64];
	// begin inline asm
	{.reg .f16 low,high;
  mov.b32 {low,high},%r3508;
  cvt.f32.f16 %f849, low;}

	// end inline asm
	// begin inline asm
	{.reg .f16 low,high;
  mov.b32 {low,high},%r3508;
  cvt.f32.f16 %f850, high;}

	// end inline asm
	mul.f32 	%f1043, %f847, %f849;
	mul.f32 	%f1044, %f848, %f850;
	cvt.rn.f32.s32 	%f1045, %r3501;
	fma.rn.f32 	%f1046, %f1043, %f1045, %f1044;
	add.f32 	%f1473, %f1473, %f1046;
	ld.shared.u32 	%r3511, [%r5588+512];
	ld.shared.u32 	%r3515, [%r5588+528];
	ld.shared.u32 	%r3519, [%r5588+516];
	ld.shared.u32 	%r3523, [%r5588+532];
	ld.shared.u32 	%r3527, [%r5588+520];
	ld.shared.u32 	%r3531, [%r5588+536];
	ld.shared.u32 	%r3535, [%r5588+524];
	ld.shared.u32 	%r3539, [%r5588+540];
	ld.shared.u32 	%r5642, [%r5579+-8448];
	and.b32  	%r3510, %r5642, 252645135;
	shr.u32 	%r5643, %r5642, 4;
	and.b32  	%r3514, %r5643, 252645135;
	// begin inline asm
	dp4a.s32.s32 %r3509, %r3510, %r3511, %r5542;
	// end inline asm
	// begin inline asm
	dp4a.s32.s32 %r3513, %r3514, %r3515, %r3509;
	// end inline asm
	ld.shared.u32 	%r5644, [%r5579+-8444];
	and.b32  	%r3518, %r5644, 252645135;
	shr.u32 	%r5645, %r5644, 4;
	and.b32  	%r3522, %r5645, 252645135;
	// begin inline asm
	dp4a.s32.s32 %r3517, %r3518, %r3519, %r3513;
	// end inline asm
	// begin inline asm
	dp4a.s32.s32 %r3521, %r3522, %r3523, %r3517;
	// end inline asm
	ld.shared.u32 	%r5646, [%r5579+-8440];
	and.b32  	%r3526, %r5646, 252645135;
	shr.u32 	%r5647, %r5646, 4;
	and.b32  	%r3530, %r5647, 252645135;
	// begin inline asm
	dp4a.s32.s32 %r3525, %r3526, %r3527, %r3521;
	// end inline asm
	// begin inline asm
	dp4a.s32.s32 %r3529, %r3530, %r3531, %r3525;
	// end inline asm
	ld.shared.u32 	%r5648, [%r5579+-8436];
	and.b32  	%r3534, %r5648, 252645135;
	shr.u32 	%r5649, %r5648, 4;
	and.b32  	%r3538, %r5649, 252645135;
	// begin inline asm
	dp4a.s32.s32 %r3533, %r3534, %r3535, %r3529;
	// end inline asm
	// begin inline asm
	dp4a.s32.s32 %r3537, %r3538, %r3539, %r3533;
	// end inline asm
	ld.shared.u32 	%r3542, [%r5603];
	// begin inline asm
	{.reg .f16 low,high;
  mov.b32 {low,high},%r3542;
  cvt.f32.f16 %f851, low;}

	// end inline asm
	// begin inline asm
	{.reg .f16 low,high;
  mov.b32 {low,high},%r3542;
  cvt.f32.f16 %f852, high;}

	// end inline asm
	mul.f32 	%f1047, %f851, %f849;
	mul.f32 	%f1048, %f852, %f850;
	cvt.rn.f32.s32 	%f1049, %r3537;
	fma.rn.f32 	%f1050, %f1047, %f1049, %f1048;
	add.f32 	%f1457, %f1457, %f1050;
	ld.shared.u32 	%r3545, [%r5588+512];
	ld.shared.u32 	%r3549, [%r5588+528];
	ld.shared.u32 	%r3553, [%r5588+516];
	ld.shared.u32 	%r3557, [%r5588+532];
	ld.shared.u32 	%r3561, [%r5588+520];
	ld.shared.u32 	%r3565, [%r5588+536];
	ld.shared.u32 	%r3569, [%r5588+524];
	ld.shared.u32 	%r3573, [%r5588+540];
	ld.shared.u32 	%r5650, [%r5579+-4224];
	and.b32  	%r3544, %r5650, 252645135;
	shr.u32 	%r5651, %r5650, 4;
	and.b32  	%r3548, %r5651, 252645135;
	// begin inline asm
	dp4a.s32.s32 %r3543, %r3544, %r3545, %r5542;
	// end inline asm
	// begin inline asm
	dp4a.s32.s32 %r3547, %r3548, %r3549, %r3543;
	// end inline asm
	ld.shared.u32 	%r5652, [%r5579+-4220];
	and.b32  	%r3552, %r5652, 252645135;
	shr.u32 	%r5653, %r5652, 4;
	and.b32  	%r3556, %r5653, 252645135;
	// begin inline asm
	dp4a.s32.s32 %r3551, %r3552, %r3553, %r3547;
	// end inline asm
	// begin inline asm
	dp4a.s32.s32 %r3555, %r3556, %r3557, %r3551;
	// end inline asm
	ld.shared.u32 	%r5654, [%r5579+-4216];
	and.b32  	%r3560, %r5654, 252645135;
	shr.u32 	%r5655, %r5654, 4;
	and.b32  	%r3564, %r5655, 252645135;
	// begin inline asm
	dp4a.s32.s32 %r3559, %r3560, %r3561, %r3555;
	// end inline asm
	// begin inline asm
	dp4a.s32.s32 %r3563, %r3564, %r3565, %r3559;
	// end inline asm
	ld.shared.u32 	%r5656, [%r5579+-4212];
	and.b32  	%r3568, %r5656, 252645135;
	shr.u32 	%r5657, %r5656, 4;
	and.b32  	%r3572, %r5657, 252645135;
	// begin inline asm
	dp4a.s32.s32 %r3567, %r3568, %r3569, %r3563;
	// end inline asm
	// begin inline asm
	dp4a.s32.s32 %r3571, %r3572, %r3573, %r3567;
	// end inline asm
	ld.shared.u32 	%r3576, [%r5614];
	// begin inline asm
	{.reg .f16 low,high;
  mov.b32 {low,high},%r3576;
  cvt.f32.f16 %f853, low;}

	// end inline asm
	// begin inline asm
	{.reg .f16 low,high;
  mov.b32 {low,high},%r3576;
  cvt.f32.f16 %f854, high;}

	// end inline asm
	ld.shared.u32 	%r3578, [%r5583+64];
	// begin inline asm
	{.reg .f16 low,high;
  mov.b32 {low,high},%r3578;
  cvt.f32.f16 %f855, low;}

	// end inline asm
	// begin inline asm
	{.reg .f16 low,high;
  mov.b32 {low,high},%r3578;
  cvt.f32.f16 %f856, high;}

	// end inline asm
	mul.f32 	%f1051, %f853, %f855;
	mul.f32 	%f1052, %f854, %f856;
	cvt.rn.f32.s32 	%f1053, %r3571;
	fma.rn.f32 	%f1054, %f1051, %f1053, %f1052;
	add.f32 	%f1441, %f1441, %f1054;
	ld.shared.u32 	%r3581, [%r5588+512];
	ld.shared.u32 	%r3585, [%r5588+528];
	ld.shared.u32 	%r3589, [%r5588+516];
	ld.shared.u32 	%r3593, [%r5588+532];
	ld.shared.u32 	%r3597, [%r5588+520];
	ld.shared.u32 	%r3601, [%r5588+536];
	ld.shared.u32 	%r3605, [%r5588+524];
	ld.shared.u32 	%r3609, [%r5588+540];
	ld.shared.u32 	%r5658, [%r5579];
	and.b32  	%r3580, %r5658, 252645135;
	shr.u32 	%r5659, %r5658, 4;
	and.b32  	%r3584, %r5659, 252645135;
	// begin inline asm
	dp4a.s32.s32 %r3579, %r3580, %r3581, %r5542;
	// end inline asm
	// begin inline asm
	dp4a.s32.s32 %r3583, %r3584, %r3585, %r3579;
	// end inline asm
	ld.shared.u32 	%r5660, [%r5579+4];
	and.b32  	%r3588, %r5660, 252645135;
	shr.u32 	%r5661, %r5660, 4;
	and.b32  	%r3592, %r5661, 252645135;
	// begin inline asm
	dp4a.s32.s32 %r3587, %r3588, %r3589, %r3583;
	// end inline asm
	// begin inline asm
	dp4a.s32.s32 %r3591, %r3592, %r3593, %r3587;
	// end inline asm
	ld.shared.u32 	%r5662, [%r5579+8];
	and.b32  	%r3596, %r5662, 252645135;
	shr.u32 	%r5663, %r5662, 4;
	and.b32  	%r3600, %r5663, 252645135;
	// begin inline asm
	dp4a.s32.s32 %r3595, %r3596, %r3597, %r3591;
	// end inline asm
	// begin inline asm
	dp4a.s32.s32 %r3599, %r3600, %r3601, %r3595;
	// end inline asm
	ld.shared.u32 	%r5664, [%r5579+12];
	and.b32  	%r3604, %r5664, 252645135;
	shr.u32 	%r5665, %r5664, 4;
	and.b32  	%r3608, %r5665, 252645135;
	// begin inline asm
	dp4a.s32.s32 %r3603, %r3604, %r3605, %r3599;
	// end inline asm
	// begin inline asm
	dp4a.s32.s32 %r3607, %r3608, %r3609, %r3603;
	// end inline asm
	ld.shared.u32 	%r3612, [%r5625];
	// begin inline asm
	{.reg .f16 low,high;
  mov.b32 {low,high},%r3612;
  cvt.f32.f16 %f857, low;}

	// end inline asm
	// begin inline asm
	{.reg .f16 low,high;
  mov.b32 {low,high},%r3612;
  cvt.f32.f16 %f858, high;}

	// end inline asm
	mul.f32 	%f1055, %f857, %f855;
	mul.f32 	%f1056, %f858, %f856;
	cvt.rn.f32.s32 	%f1057, %r3607;
	fma.rn.f32 	%f1058, %f1055, %f1057, %f1056;
	add.f32 	%f1425, %f1425, %f1058;
	ld.shared.u32 	%r3615, [%r5588+1024];
	ld.shared.u32 	%r3619, [%r5588+1040];
	ld.shared.u32 	%r3623, [%r5588+1028];
	ld.shared.u32 	%r3627, [%r5588+1044];
	ld.shared.u32 	%r3631, [%r5588+1032];
	ld.shared.u32 	%r3635, [%r5588+1048];
	ld.shared.u32 	%r3639, [%r5588+1036];
	ld.shared.u32 	%r3643, [%r5588+1052];
	ld.shared.u32 	%r5666, [%r5579+-12672];
	and.b32  	%r3614, %r5666, 252645135;
	shr.u32 	%r5667, %r5666, 4;
	and.b32  	%r3618, %r5667, 252645135;
	// begin inline asm
	dp4a.s32.s32 %r3613, %r3614, %r3615, %r5542;
	// end inline asm
	// begin inline asm
	dp4a.s32.s32 %r3617, %r3618, %r3619, %r3613;
	// end inline asm
	ld.shared.u32 	%r5668, [%r5579+-12668];
	and.b32  	%r3622, %r5668, 252645135;
	shr.u32 	%r5669, %r5668, 4;
	and.b32  	%r3626, %r5669, 252645135;
	// begin inline asm
	dp4a.s32.s32 %r3621, %r3622, %r3623, %r3617;
	// end inline asm
	// begin inline asm
	dp4a.s32.s32 %r3625, %r3626, %r3627, %r3621;
	// end inline asm
	ld.shared.u32 	%r5670, [%r5579+-12664];
	and.b32  	%r3630, %r5670, 252645135;
	shr.u32 	%r5671, %r5670, 4;
	and.b32  	%r3634, %r5671, 252645135;
	// begin inline asm
	dp4a.s32.s32 %r3629, %r3630, %r3631, %r3625;
	// end inline asm
	// begin inline asm
	dp4a.s32.s32 %r3633, %r3634, %r3635, %r3629;
	// end inline asm
	ld.shared.u32 	%r5672, [%r5579+-12660];
	and.b32  	%r3638, %r5672, 252645135;
	shr.u32 	%r5673, %r5672, 4;
	and.b32  	%r3642, %r5673, 252645135;
	// begin inline asm
	dp4a.s32.s32 %r3637, %r3638, %r3639, %r3633;
	// end inline asm
	// begin inline asm
	dp4a.s32.s32 %r3641, %r3642, %r3643, %r3637;
	// end inline asm
	ld.shared.u32 	%r3646, [%r5592];
	// begin inline asm
	{.reg .f16 low,high;
  mov.b32 {low,high},%r3646;
  cvt.f32.f16 %f859, low;}

	// end inline asm
	// begin inline asm
	{.reg .f16 low,high;
  mov.b32 {low,high},%r3646;
  cvt.f32.f16 %f860, high;}

	// end inline asm
	ld.shared.u32 	%r3648, [%r5583+128];
	// begin inline asm
	{.reg .f16 low,high;
  mov.b32 {low,high},%r3648;
  cvt.f32.f16 %f861, low;}

	// end inline asm
	// begin inline asm
	{.reg .f16 low,high;
  mov.b32 {low,high},%r3648;
  cvt.f32.f16 %f862, high;}

	// end inline asm
	mul.f32 	%f1059, %f859, %f861;
	mul.f32 	%f1060, %f860, %f862;
	cvt.rn.f32.s32 	%f1061, %r3641;
	fma.rn.f32 	%f1062, %f1059, %f1061, %f1060;
	add.f32 	%f1472, %f1472, %f1062;
	ld.shared.u32 	%r3651, [%r5588+1024];
	ld.shared.u32 	%r3655, [%r5588+1040];
	ld.shared.u32 	%r3659, [%r5588+1028];
	ld.shared.u32 	%r3663, [%r5588+1044];
	ld.shared.u32 	%r3667, [%r5588+1032];
	ld.shared.u32 	%r3671, [%r5588+1048];
	ld.shared.u32 	%r3675, [%r5588+1036];
	ld.shared.u32 	%r3679, [%r5588+1052];
	ld.shared.u32 	%r5674, [%r5579+-8448];
	and.b32  	%r3650, %r5674, 252645135;
	shr.u32 	%r5675, %r5674, 4;
	and.b32  	%r3654, %r5675, 252645135;
	// begin inline asm
	dp4a.s32.s32 %r3649, %r3650, %r3651, %r5542;
	// end inline asm
	// begin inline asm
	dp4a.s32.s32 %r3653, %r3654, %r3655, %r3649;
	// end inline asm
	ld.shared.u32 	%r5676, [%r5579+-8444];
	and.b32  	%r3658, %r5676, 252645135;
	shr.u32 	%r5677, %r5676, 4;
	and.b32  	%r3662, %r5677, 252645135;
	// begin inline asm
	dp4a.s32.s32 %r3657, %r3658, %r3659, %r3653;
	// end inline asm
	// begin inline asm
	dp4a.s32.s32 %r3661, %r3662, %r3663, %r3657;
	// end inline asm
	ld.shared.u32 	%r5678, [%r5579+-8440];
	and.b32  	%r3666, %r5678, 252645135;
	shr.u32 	%r5679, %r5678, 4;
	and.b32  	%r3670, %r5679, 252645135;
	// begin inline asm
	dp4a.s32.s32 %r3665, %r3666, %r3667, %r3661;
	// end inline asm
	// begin inline asm
	dp4a.s32.s32 %r3669, %r3670, %r3671, %r3665;
	// end inline asm
	ld.shared.u32 	%r5680, [%r5579+-8436];
	and.b32  	%r3674, %r5680, 252645135;
	shr.u32 	%r5681, %r5680, 4;
	and.b32  	%r3678, %r5681, 252645135;
	// begin inline asm
	dp4a.s32.s32 %r3673, %r3674, %r3675, %r3669;
	// end inline asm
	// begin inline asm
	dp4a.s32.s32 %r3677, %r3678, %r3679, %r3673;
	// end inline asm
	ld.shared.u32 	%r3682, [%r5603];
	// begin inline asm
	{.reg .f16 low,high;
  mov.b32 {low,high},%r3682;
  cvt.f32.f16 %f863, low;}

	// end inline asm
	// begin inline asm
	{.reg .f16 low,high;
  mov.b32 {low,high},%r3682;
  cvt.f32.f16 %f864, high;}

	// end inline asm
	mul.f32 	%f1063, %f863, %f861;
	mul.f32 	%f1064, %f864, %f862;
	cvt.rn.f32.s32 	%f1065, %r3677;
	fma.rn.f32 	%f1066, %f1063, %f1065, %f1064;
	add.f32 	%f1456, %f1456, %f1066;
	ld.shared.u32 	%r3685, [%r5588+1024];
	ld.shared.u32 	%r3689, [%r5588+1040];
	ld.shared.u32 	%r3693, [%r5588+1028];
	ld.shared.u32 	%r3697, [%r5588+1044];
	ld.shared.u32 	%r3701, [%r5588+1032];
	ld.shared.u32 	%r3705, [%r5588+1048];
	ld.shared.u32 	%r3709, [%r5588+1036];
	ld.shared.u32 	%r3713, [%r5588+1052];
	ld.shared.u32 	%r5682, [%r5579+-4224];
	and.b32  	%r3684, %r5682, 252645135;
	shr.u32 	%r5683, %r5682, 4;
	and.b32  	%r3688, %r5683, 252645135;
	// begin inline asm
	dp4a.s32.s32 %r3683, %r3684, %r3685, %r5542;
	// end inline asm
	// begin inline asm
	dp4a.s32.s32 %r3687, %r3688, %r3689, %r3683;
	// end inline asm
	ld.shared.u32 	%r5684, [%r5579+-4220];
	and.b32  	%r3692, %r5684, 252645135;
	shr.u32 	%r5685, %r5684, 4;
	and.b32  	%r3696, %r5685, 252645135;
	// begin inline asm
	dp4a.s32.s32 %r3691, %r3692, %r3693, %r3687;
	// end inline asm
	// begin inline asm
	dp4a.s32.s32 %r3695, %r3696, %r3697, %r3691;
	// end inline asm
	ld.shared.u32 	%r5686, [%r5579+-4216];
	and.b32  	%r3700, %r5686, 252645135;
	shr.u32 	%r5687, %r5686, 4;
	and.b32  	%r3704, %r5687, 252645135;
	// begin inline asm
	dp4a.s32.s32 %r3699, %r3700, %r3701, %r3695;
	// end inline asm
	// begin inline asm
	dp4a.s32.s32 %r3703, %r3704, %r3705, %r3699;
	// end inline asm
	ld.shared.u32 	%r5688, [%r5579+-4212];
	and.b32  	%r3708, %r5688, 252645135;
	shr.u32 	%r5689, %r5688, 4;
	and.b32  	%r3712, %r5689, 252645135;
	// begin inline asm
	dp4a.s32.s32 %r3707, %r3708, %r3709, %r3703;
	// end inline asm
	// begin inline asm
	dp4a.s32.s32 %r3711, %r3712, %r3713, %r3707;
	// end inline asm
	ld.shared.u32 	%r3716, [%r5614];
	// begin inline asm
	{.reg .f16 low,high;
  mov.b32 {low,high},%r3716;
  cvt.f32.f16 %f865, low;}

	// end inline asm
	// begin inline asm
	{.reg .f16 low,high;
  mov.b32 {low,high},%r3716;
  cvt.f32.f16 %f866, high;}

	// end inline asm
	ld.shared.u32 	%r3718, [%r5583+128];
	// begin inline asm
	{.reg .f16 low,high;
  mov.b32 {low,high},%r3718;
  cvt.f32.f16 %f867, low;}

	// end inline asm
	// begin inline asm
	{.reg .f16 low,high;
  mov.b32 {low,high},%r3718;
  cvt.f32.f16 %f868, high;}

	// end inline asm
	mul.f32 	%f1067, %f865, %f867;
	mul.f32 	%f1068, %f866, %f868;
	cvt.rn.f32.s32 	%f1069, %r3711;
	fma.rn.f32 	%f1070, %f1067, %f1069, %f1068;
	add.f32 	%f1440, %f1440, %f1070;
	ld.shared.u32 	%r3721, [%r5588+1024];
	ld.shared.u32 	%r3725, [%r5588+1040];
	ld.shared.u32 	%r3729, [%r5588+1028];
	ld.shared.u32 	%r3733, [%r5588+1044];
	ld.shared.u32 	%r3737, [%r5588+1032];
	ld.shared.u32 	%r3741, [%r5588+1048];
	ld.shared.u32 	%r3745, [%r5588+1036];
	ld.shared.u32 	%r3749, [%r5588+1052];
	ld.shared.u32 	%r5690, [%r5579];
	and.b32  	%r3720, %r5690, 252645135;
	shr.u32 	%r5691, %r5690, 4;
	and.b32  	%r3724, %r5691, 252645135;
	// begin inline asm
	dp4a.s32.s32 %r3719, %r3720, %r3721, %r5542;
	// end inline asm
	// begin inline asm
	dp4a.s32.s32 %r3723, %r3724, %r3725, %r3719;
	// end inline asm
	ld.shared.u32 	%r5692, [%r5579+4];
	and.b32  	%r3728, %r5692, 252645135;
	shr.u32 	%r5693, %r5692, 4;
	and.b32  	%r3732, %r5693, 252645135;
	// begin inline asm
	dp4a.s32.s32 %r3727, %r3728, %r3729, %r3723;
	// end inline asm
	// begin inline asm
	dp4a.s32.s32 %r3731, %r3732, %r3733, %r3727;
	// end inline asm
	ld.shared.u32 	%r5694, [%r5579+8];
	and.b32  	%r3736, %r5694, 252645135;
	shr.u32 	%r5695, %r5694, 4;
	and.b32  	%r3740, %r5695, 252645135;
	// begin inline asm
	dp4a.s32.s32 %r3735, %r3736, %r3737, %r3731;
	// end inline asm
	// begin inline asm
	dp4a.s32.s32 %r3739, %r3740, %r3741, %r3735;
	// end inline asm
	ld.shared.u32 	%r5696, [%r5579+12];
	and.b32  	%r3744, %r5696, 252645135;
	shr.u32 	%r5697, %r5696, 4;
	and.b32  	%r3748, %r5697, 252645135;
	// begin inline asm
	dp4a.s32.s32 %r3743, %r3744, %r3745, %r3739;
	// end inline asm
	// begin inline asm
	dp4a.s32.s32 %r3747, %r3748, %r3749, %r3743;
	// end inline asm
	ld.shared.u32 	%r3752, [%r5625];
	// begin inline asm
	{.reg .f16 low,high;
  mov.b32 {low,high},%r3752;
  cvt.f32.f16 %f869, low;}

	// end inline asm
	// begin inline asm
	{.reg .f16 low,high;
  mov.b32 {low,high},%r3752;
  cvt.f32.f16 %f870, high;}

	// end inline asm
	mul.f32 	%f1071, %f869, %f867;
	mul.f32 	%f1072, %f870, %f868;
	cvt.rn.f32.s32 	%f1073, %r3747;
	fma.rn.f32 	%f1074, %f1071, %f1073, %f1072;
	add.f32 	%f1424, %f1424, %f1074;
	ld.shared.u32 	%r3755, [%r5588+1536];
	ld.shared.u32 	%r3759, [%r5588+1552];
	ld.shared.u32 	%r3763, [%r5588+1540];
	ld.shared.u32 	%r3767, [%r5588+1556];
	ld.shared.u32 	%r3771, [%r5588+1544];
	ld.shared.u32 	%r3775, [%r5588+1560];
	ld.shared.u32 	%r3779, [%r5588+1548];
	ld.shared.u32 	%r3783, [%r5588+1564];
	ld.shared.u32 	%r5698, [%r5579+-12672];
	and.b32  	%r3754, %r5698, 252645135;
	shr.u32 	%r5699, %r5698, 4;
	and.b32  	%r3758, %r5699, 252645135;
	// begin inline asm
	dp4a.s32.s32 %r3753, %r3754, %r3755, %r5542;
	// end inline asm
	// begin inline asm
	dp4a.s32.s32 %r3757, %r3758, %r3759, %r3753;
	// end inline asm
	ld.shared.u32 	%r5700, [%r5579+-12668];
	and.b32  	%r3762, %r5700, 252645135;
	shr.u32 	%r5701, %r5700, 4;
	and.b32  	%r3766, %r5701, 252645135;
	// begin inline asm
	dp4a.s32.s32 %r3761, %r3762, %r3763, %r3757;
	// end inline asm
	// begin inline asm
	dp4a.s32.s32 %r3765, %r3766, %r3767, %r3761;
	// end inline asm
	ld.shared.u32 	%r5702, [%r5579+-12664];
	and.b32  	%r3770, %r5702, 252645135;
	shr.u32 	%r5703, %r5702, 4;
	and.b32  	%r3774, %r5703, 252645135;
	// begin inline asm
	dp4a.s32.s32 %r3769, %r3770, %r3771, %r3765;
	// end inline asm
	// begin inline asm
	dp4a.s32.s32 %r3773, %r3774, %r3775, %r3769;
	// end inline asm
	ld.shared.u32 	%r5704, [%r5579+-12660];
	and.b32  	%r3778, %r5704, 252645135;
	shr.u32 	%r5705, %r5704, 4;
	and.b32  	%r3782, %r5705, 252645135;
	// begin inline asm
	dp4a.s32.s32 %r3777, %r3778, %r3779, %r3773;
	// end inline asm
	// begin inline asm
	dp4a.s32.s32 %r3781, %r3782, %r3783, %r3777;
	// end inline asm
	ld.shared.u32 	%r3786, [%r5592];
	// begin inline asm
	{.reg .f16 low,high;
  mov.b32 {low,high},%r3786;
  cvt.f32.f16 %f871, low;}

	// end inline asm
	// begin inline asm
	{.reg .f16 low,high;
  mov.b32 {low,high},%r3786;
  cvt.f32.f16 %f872, high;}

	// end inline asm
	ld.shared.u32 	%r3788, [%r5583+192];
	// begin inline asm
	{.reg .f16 low,high;
  mov.b32 {low,high},%r3788;
  cvt.f32.f16 %f873, low;}

	// end inline asm
	// begin inline asm
	{.reg .f16 low,high;
  mov.b32 {low,high},%r3788;
  cvt.f32.f16 %f874, high;}

	// end inline asm
	mul.f32 	%f1075, %f871, %f873;
	mul.f32 	%f1076, %f872, %f874;
	cvt.rn.f32.s32 	%f1077, %r3781;
	fma.rn.f32 	%f1078, %f1075, %f1077, %f1076;
	add.f32 	%f1471, %f1471, %f1078;
	ld.shared.u32 	%r3791, [%r5588+1536];
	ld.shared.u32 	%r3795, [%r5588+1552];
	ld.shared.u32 	%r3799, [%r5588+1540];
	ld.shared.u32 	%r3803, [%r5588+1556];
	ld.shared.u32 	%r3807, [%r5588+1544];
	ld.shared.u32 	%r3811, [%r5588+1560];
	ld.shared.u32 	%r3815, [%r5588+1548];
	ld.shared.u32 	%r3819, [%r5588+1564];
	ld.shared.u32 	%r5706, [%r5579+-8448];
	and.b32  	%r3790, %r5706, 252645135;
	shr.u32 	%r5707, %r5706, 4;
	and.b32  	%r3794, %r5707, 252645135;
	// begin inline asm
	dp4a.s32.s32 %r3789, %r3790, %r3791, %r5542;
	// end inline asm
	// begin inline asm
	dp4a.s32.s32 %r3793, %r3794, %r3795, %r3789;
	// end inline asm
	ld.shared.u32 	%r5708, [%r5579+-8444];
	and.b32  	%r3798, %r5708, 252645135;
	shr.u32 	%r5709, %r5708, 4;
	and.b32  	%r3802, %r5709, 252645135;
	// begin inline asm
	dp4a.s32.s32 %r3797, %r3798, %r3799, %r3793;
	// end inline asm
	// begin inline asm
	dp4a.s32.s32 %r3801, %r3802, %r3803, %r3797;
	// end inline asm
	ld.shared.u32 	%r5710, [%r5579+-8440];
	and.b32  	%r3806, %r5710, 252645135;
	shr.u32 	%r5711, %r5710, 4;
	and.b32  	%r3810, %r5711, 252645135;
	// begin inline asm
	dp4a.s32.s32 %r3805, %r3806, %r3807, %r3801;
	// end inline asm
	// begin inline asm
	dp4a.s32.s32 %r3809, %r3810, %r3811, %r3805;
	// end inline asm
	ld.shared.u32 	%r5712, [%r5579+-8436];
	and.b32  	%r3814, %r5712, 252645135;
	shr.u32 	%r5713, %r5712, 4;
	and.b32  	%r3818, %r5713, 252645135;
	// begin inline asm
	dp4a.s32.s32 %r3813, %r3814, %r3815, %r3809;
	// end inline asm
	// begin inline asm
	dp4a.s32.s32 %r3817, %r3818, %r3819, %r3813;
	// end inline asm
	ld.shared.u32 	%r3822, [%r5603];
	// begin inline asm
	{.reg .f16 low,high;
  mov.b32 {low,high},%r3822;
  cvt.f32.f16 %f875, low;}

	// end inline asm
	// begin inline asm
	{.reg .f16 low,high;
  mov.b32 {low,high},%r3822;
  cvt.f32.f16 %f876, high;}

	// end inline asm
	mul.f32 	%f1079, %f875, %f873;
	mul.f32 	%f1080, %f876, %f874;
	cvt.rn.f32.s32 	%f1081, %r3817;
	fma.rn.f32 	%f1082, %f1079, %f1081, %f1080;
	add.f32 	%f1455, %f1455, %f1082;
	ld.shared.u32 	%r3825, [%r5588+1536];
	ld.shared.u32 	%r3829, [%r5588+1552];
	ld.shared.u32 	%r3833, [%r5588+1540];
	ld.shared.u32 	%r3837, [%r5588+1556];
	ld.shared.u32 	%r3841, [%r5588+1544];
	ld.shared.u32 	%r3845, [%r5588+1560];
	ld.shared.u32 	%r3849, [%r5588+1548];
	ld.shared.u32 	%r3853, [%r5588+1564];
	ld.shared.u32 	%r5714, [%r5579+-4224];
	and.b32  	%r3824, %r5714, 252645135;
	shr.u32 	%r5715, %r5714, 4;
	and.b32  	%r3828, %r5715, 252645135;
	// begin inline asm
	dp4a.s32.s32 %r3823, %r3824, %r3825, %r5542;
	// end inline asm
	// begin inline asm
	dp4a.s32.s32 %r3827, %r3828, %r3829, %r3823;
	// end inline asm
	ld.shared.u32 	%r5716, [%r5579+-4220];
	and.b32  	%r3832, %r5716, 252645135;
	shr.u32 	%r5717, %r5716, 4;
	and.b32  	%r3836, %r5717, 252645135;
	// begin inline asm
	dp4a.s32.s32 %r3831, %r3832, %r3833, %r3827;
	// end inline asm
	// begin inline asm
	dp4a.s32.s32 %r3835, %r3836, %r3837, %r3831;
	// end inline asm
	ld.shared.u32 	%r5718, [%r5579+-4216];
	and.b32  	%r3840, %r5718, 252645135;
	shr.u32 	%r5719, %r5718, 4;
	and.b32  	%r3844, %r5719, 252645135;
	// begin inline asm
	dp4a.s32.s32 %r3839, %r3840, %r3841, %r3835;
	// end inline asm
	// begin inline asm
	dp4a.s32.s32 %r3843, %r3844, %r3845, %r3839;
	// end inline asm
	ld.shared.u32 	%r5720, [%r5579+-4212];
	and.b32  	%r3848, %r5720, 252645135;
	shr.u32 	%r5721, %r5720, 4;
	and.b32  	%r3852, %r5721, 252645135;
	// begin inline asm
	dp4a.s32.s32 %r3847, %r3848, %r3849, %r3843;
	// end inline asm
	// begin inline asm
	dp4a.s32.s32 %r3851, %r3852, %r3853, %r3847;
	// end inline asm
	ld.shared.u32 	%r3856, [%r5614];
	// begin inline asm
	{.reg .f16 low,high;
  mov.b32 {low,high},%r3856;
  cvt.f32.f16 %f877, low;}

	// end inline asm
	// begin inline asm
	{.reg .f16 low,high;
  mov.b32 {low,high},%r3856;
  cvt.f32.f16 %f878, high;}

	// end inline asm
	ld.shared.u32 	%r3858, [%r5583+192];
	// begin inline asm
	{.reg .f16 low,high;
  mov.b32 {low,high},%r3858;
  cvt.f32.f16 %f879, low;}

	// end inline asm
	// begin inline asm
	{.reg .f16 low,high;
  mov.b32 {low,high},%r3858;
  cvt.f32.f16 %f880, high;}

	// end inline asm
	mul.f32 	%f1083, %f877, %f879;
	mul.f32 	%f1084, %f878, %f880;
	cvt.rn.f32.s32 	%f1085, %r3851;
	fma.rn.f32 	%f1086, %f1083, %f1085, %f1084;
	add.f32 	%f1439, %f1439, %f1086;
	ld.shared.u32 	%r3861, [%r5588+1536];
	ld.shared.u32 	%r3865, [%r5588+1552];
	ld.shared.u32 	%r3869, [%r5588+1540];
	ld.shared.u32 	%r3873, [%r5588+1556];
	ld.shared.u32 	%r3877, [%r5588+1544];
	ld.shared.u32 	%r3881, [%r5588+1560];
	ld.shared.u32 	%r3885, [%r5588+1548];
	ld.shared.u32 	%r3889, [%r5588+1564];
	ld.shared.u32 	%r5722, [%r5579];
	and.b32  	%r3860, %r5722, 252645135;
	shr.u32 	%r5723, %r5722, 4;
	and.b32  	%r3864, %r5723, 252645135;
	// begin inline asm
	dp4a.s32.s32 %r3859, %r3860, %r3861, %r5542;
	// end inline asm
	// begin inline asm
	dp4a.s32.s32 %r3863, %r3864, %r3865, %r3859;
	// end inline asm
	ld.shared.u32 	%r5724, [%r5579+4];
	and.b32  	%r3868, %r5724, 252645135;
	shr.u32 	%r5725, %r5724, 4;
	and.b32  	%r3872, %r5725, 252645135;
	// begin inline asm
	dp4a.s32.s32 %r3867, %r3868, %r3869, %r3863;
	// end inline asm
	// begin inline asm
	dp4a.s32.s32 %r3871, %r3872, %r3873, %r3867;
	// end inline asm
	ld.shared.u32 	%r5726, [%r5579+8];
	and.b32  	%r3876, %r5726, 252645135;
	shr.u32 	%r5727, %r5726, 4;
	and.b32  	%r3880, %r5727, 252645135;
	// begin inline asm
	dp4a.s32.s32 %r3875, %r3876, %r3877, %r3871;
	// end inline asm
	// begin inline asm
	dp4a.s32.s32 %r3879, %r3880, %r3881, %r3875;
	// end inline asm
	ld.shared.u32 	%r5728, [%r5579+12];
	and.b32  	%r3884, %r5728, 252645135;
	shr.u32 	%r5729, %r5728, 4;
	and.b32  	%r3888, %r5729, 252645135;
	// begin inline asm
	dp4a.s32.s32 %r3883, %r3884, %r3885, %r3879;
	// end inline asm
	// begin inline asm
	dp4a.s32.s32 %r3887, %r3888, %r3889, %r3883;
	// end inline asm
	ld.shared.u32 	%r3892, [%r5625];
	// begin inline asm
	{.reg .f16 low,high;
  mov.b32 {low,high},%r3892;
  cvt.f32.f16 %f881, low;}

	// end inline asm
	// begin inline asm
	{.reg .f16 low,high;
  mov.b32 {low,high},%r3892;
  cvt.f32.f16 %f882, high;}

	// end inline asm
	mul.f32 	%f1087, %f881, %f879;
	mul.f32 	%f1088, %f882, %f880;
	cvt.rn.f32.s32 	%f1089, %r3887;
	fma.rn.f32 	%f1090, %f1087, %f1089, %f1088;
	add.f32 	%f1423, %f1423, %f1090;
	ld.shared.u32 	%r3895, [%r5588+2048];
	ld.shared.u32 	%r3899, [%r5588+2064];
	ld.shared.u32 	%r3903, [%r5588+2052];
	ld.shared.u32 	%r3907, [%r5588+2068];
	ld.shared.u32 	%r3911, [%r5588+2056];
	ld.shared.u32 	%r3915, [%r5588+2072];
	ld.shared.u32 	%r3919, [%r5588+2060];
	ld.shared.u32 	%r3923, [%r5588+2076];
	ld.shared.u32 	%r5730, [%r5579+-12672];
	and.b32  	%r3894, %r5730, 252645135;
	shr.u32 	%r5731, %r5730, 4;
	and.b32  	%r3898, %r5731, 252645135;
	// begin inline asm
	dp4a.s32.s32 %r3893, %r3894, %r3895, %r5542;
	// end inline asm
	// begin inline asm
	dp4a.s32.s32 %r3897, %r3898, %r3899, %r3893;
	// end inline asm
	ld.shared.u32 	%r5732, [%r5579+-12668];
	and.b32  	%r3902, %r5732, 252645135;
	shr.u32 	%r5733, %r5732, 4;
	and.b32  	%r3906, %r5733, 252645135;
	// begin inline asm
	dp4a.s32.s32 %r3901, %r3902, %r3903, %r3897;
	// end inline asm
	// begin inline asm
	dp4a.s32.s32 %r3905, %r3906, %r3907, %r3901;
	// end inline asm
	ld.shared.u32 	%r5734, [%r5579+-12664];
	and.b32  	%r3910, %r5734, 252645135;
	shr.u32 	%r5735, %r5734, 4;
	and.b32  	%r3914, %r5735, 252645135;
	// begin inline asm
	dp4a.s32.s32 %r3909, %r3910, %r3911, %r3905;
	// end inline asm
	// begin inline asm
	dp4a.s32.s32 %r3913, %r3914, %r3915, %r3909;
	// end inline asm
	ld.shared.u32 	%r5736, [%r5579+-12660];
	and.b32  	%r3918, %r5736, 252645135;
	shr.u32 	%r5737, %r5736, 4;
	and.b32  	%r3922, %r5737, 252645135;
	// begin inline asm
	dp4a.s32.s32 %r3917, %r3918, %r3919, %r3913;
	// end inline asm
	// begin inline asm
	dp4a.s32.s32 %r3921, %r3922, %r3923, %r3917;
	// end inline asm
	ld.shared.u32 	%r3926, [%r5592];
	// begin inline asm
	{.reg .f16 low,high;
  mov.b32 {low,high},%r3926;
  cvt.f32.f16 %f883, low;}

	// end inline asm
	// begin inline asm
	{.reg .f16 low,high;
  mov.b32 {low,high},%r3926;
  cvt.f32.f16 %f884, high;}

	// end inline asm
	ld.shared.u32 	%r3928, [%r5583+256];
	// begin inline asm
	{.reg .f16 low,high;
  mov.b32 {low,high},%r3928;
  cvt.f32.f16 %f885, low;}

	// end inline asm
	// begin inline asm
	{.reg .f16 low,high;
  mov.b32 {low,high},%r3928;
  cvt.f32.f16 %f886, high;}

	// end inline asm
	mul.f32 	%f1091, %f883, %f885;
	mul.f32 	%f1092, %f884, %f886;
	cvt.rn.f32.s32 	%f1093, %r3921;
	fma.rn.f32 	%f1094, %f1091, %f1093, %f1092;
	add.f32 	%f1470, %f1470, %f1094;
	ld.shared.u32 	%r3931, [%r5588+2048];
	ld.shared.u32 	%r3935, [%r5588+2064];
	ld.shared.u32 	%r3939, [%r5588+2052];
	ld.shared.u32 	%r3943, [%r5588+2068];
	ld.shared.u32 	%r3947, [%r5588+2056];
	ld.shared.u32 	%r3951, [%r5588+2072];
	ld.shared.u32 	%r3955, [%r5588+2060];
	ld.shared.u32 	%r3959, [%r5588+2076];
	ld.shared.u32 	%r5738, [%r5579+-8448];
	and.b32  	%r3930, %r5738, 252645135;
	shr.u32 	%r5739, %r5738, 4;
	and.b32  	%r3934, %r5739, 252645135;
	// begin inline asm
	dp4a.s32.s32 %r3929, %r3930, %r3931, %r5542;
	// end inline asm
	// begin inline asm
	dp4a.s32.s32 %r3933, %r3934, %r3935, %r3929;
	// end inline asm
	ld.shared.u32 	%r5740, [%r5579+-8444];
	and.b32  	%r3938, %r5740, 252645135;
	shr.u32 	%r5741, %r5740, 4;
	and.b32  	%r3942, %r5741, 252645135;
	// begin inline asm
	dp4a.s32.s32 %r3937, %r3938, %r3939, %r3933;
	// end inline asm
	// begin inline asm
	dp4a.s32.s32 %r3941, %r3942, %r3943, %r3937;
	// end inline asm
	ld.shared.u32 	%r5742, [%r5579+-8440];
	and.b32  	%r3946, %r5742, 252645135;
	shr.u32 	%r5743, %r5742, 4;
	and.b32  	%r3950, %r5743, 252645135;
	// begin inline asm
	dp4a.s32.s32 %r3945, %r3946, %r3947, %r3941;
	// end inline asm
	// begin inline asm
	dp4a.s32.s32 %r3949, %r3950, %r3951, %r3945;
	// end inline asm
	ld.shared.u32 	%r5744, [%r5579+-8436];
	and.b32  	%r3954, %r5744, 252645135;
	shr.u32 	%r5745, %r5744, 4;
	and.b32  	%r3958, %r5745, 252645135;
	// begin inline asm
	dp4a.s32.s32 %r3953, %r3954, %r3955, %r3949;
	// end inline asm
	// begin inline asm
	dp4a.s32.s32 %r3957, %r3958, %r3959, %r3953;
	// end inline asm
	ld.shared.u32 	%r3962, [%r5603];
	// begin inline asm
	{.reg .f16 low,high;
  mov.b32 {low,high},%r3962;
  cvt.f32.f16 %f887, low;}

	// end inline asm
	// begin inline asm
	{.reg .f16 low,high;
  mov.b32 {low,high},%r3962;
  cvt.f32.f16 %f888, high;}

	// end inline asm
	mul.f32 	%f1095, %f887, %f885;
	mul.f32 	%f1096, %f888, %f886;
	cvt.rn.f32.s32 	%f1097, %r3957;
	fma.rn.f32 	%f1098, %f1095, %f1097, %f1096;
	add.f32 	%f1454, %f1454, %f1098;
	ld.shared.u32 	%r3965, [%r5588+2048];
	ld.shared.u32 	%r3969, [%r5588+2064];
	ld.shared.u32 	%r3973, [%r5588+2052];
	ld.shared.u32 	%r3977, [%r5588+2068];
	ld.shared.u32 	%r3981, [%r5588+2056];
	ld.shared.u32 	%r3985, [%r5588+2072];
	ld.shared.u32 	%r3989, [%r5588+2060];
	ld.shared.u32 	%r3993, [%r5588+2076];
	ld.shared.u32 	%r5746, [%r5579+-4224];
	and.b32  	%r3964, %r5746, 252645135;
	shr.u32 	%r5747, %r5746, 4;
	and.b32  	%r3968, %r5747, 252645135;
	// begin inline asm
	dp4a.s32.s32 %r3963, %r3964, %r3965, %r5542;
	// end inline asm
	// begin inline asm
	dp4a.s32.s32 %r3967, %r3968, %r3969, %r3963;
	// end inline asm
	ld.shared.u32 	%r5748, [%r5579+-4220];
	and.b32  	%r3972, %r5748, 252645135;
	shr.u32 	%r5749, %r5748, 4;
	and.b32  	%r3976, %r5749, 252645135;
	// begin inline asm
	dp4a.s32.s32 %r3971, %r3972, %r3973, %r3967;
	// end inline asm
	// begin inline asm
	dp4a.s32.s32 %r3975, %r3976, %r3977, %r3971;
	// end inline asm
	ld.shared.u32 	%r5750, [%r5579+-4216];
	and.b32  	%r3980, %r5750, 252645135;
	shr.u32 	%r5751, %r5750, 4;
	and.b32  	%r3984, %r5751, 252645135;
	// begin inline asm
	dp4a.s32.s32 %r3979, %r3980, %r3981, %r3975;
	// end inline asm
	// begin inline asm
	dp4a.s32.s32 %r3983, %r3984, %r3985, %r3979;
	// end inline asm
	ld.shared.u32 	%r5752, [%r5579+-4212];
	and.b32  	%r3988, %r5752, 252645135;
	shr.u32 	%r5753, %r5752, 4;
	and.b32  	%r3992, %r5753, 252645135;
	// begin inline asm
	dp4a.s32.s32 %r3987, %r3988, %r3989, %r3983;
	// end inline asm
	// begin inline asm
	dp4a.s32.s32 %r3991, %r3992, %r3993, %r3987;
	// end inline asm
	ld.shared.u32 	%r3996, [%r5614];
	// begin inline asm
	{.reg .f16 low,high;
  mov.b32 {low,high},%r3996;
  cvt.f32.f16 %f889, low;}

	// end inline asm
	// begin inline asm
	{.reg .f16 low,high;
  mov.b32 {low,high},%r3996;
  cvt.f32.f16 %f890, high;}

	// end inline asm
	ld.shared.u32 	%r3998, [%r5583+256];
	// begin inline asm
	{.reg .f16 low,high;
  mov.b32 {low,high},%r3998;
  cvt.f32.f16 %f891, low;}

	// end inline asm
	// begin inline asm
	{.reg .f16 low,high;
  mov.b32 {low,high},%r3998;
  cvt.f32.f16 %f892, high;}

	// end inline asm
	mul.f32 	%f1099, %f889, %f891;
	mul.f32 	%f1100, %f890, %f892;
	cvt.rn.f32.s32 	%f1101, %r3991;
	fma.rn.f32 	%f1102, %f1099, %f1101, %f1100;
	add.f32 	%f1438, %f1438, %f1102;
	ld.shared.u32 	%r4001, [%r5588+2048];
	ld.shared.u32 	%r4005, [%r5588+2064];
	ld.shared.u32 	%r4009, [%r5588+2052];
	ld.shared.u32 	%r4013, [%r5588+2068];
	ld.shared.u32 	%r4017, [%r5588+2056];
	ld.shared.u32 	%r4021, [%r5588+2072];
	ld.shared.u32 	%r4025, [%r5588+2060];
	ld.shared.u32 	%r4029, [%r5588+2076];
	ld.shared.u32 	%r5754, [%r5579];
	and.b32  	%r4000, %r5754, 252645135;
	shr.u32 	%r5755, %r5754, 4;
	and.b32  	%r4004, %r5755, 252645135;
	// begin inline asm
	dp4a.s32.s32 %r3999, %r4000, %r4001, %r5542;
	// end inline asm
	// begin inline asm
	dp4a.s32.s32 %r4003, %r4004, %r4005, %r3999;
	// end inline asm
	ld.shared.u32 	%r5756, [%r5579+4];
	and.b32  	%r4008, %r5756, 252645135;
	shr.u32 	%r5757, %r5756, 4;
	and.b32  	%r4012, %r5757, 252645135;
	// begin inline asm
	dp4a.s32.s32 %r4007, %r4008, %r4009, %r4003;
	// end inline asm
	// begin inline asm
	dp4a.s32.s32 %r4011, %r4012, %r4013, %r4007;
	// end inline asm
	ld.shared.u32 	%r5758, [%r5579+8];
	and.b32  	%r4016, %r5758, 252645135;
	shr.u32 	%r5759, %r5758, 4;
	and.b32  	%r4020, %r5759, 252645135;
	// begin inline asm
	dp4a.s32.s32 %r4015, %r4016, %r4017, %r4011;
	// end inline asm
	// begin inline asm
	dp4a.s32.s32 %r4019, %r4020, %r4021, %r4015;
	// end inline asm
	ld.shared.u32 	%r5760, [%r5579+12];
	and.b32  	%r4024, %r5760, 252645135;
	shr.u32 	%r5761, %r5760, 4;
	and.b32  	%r4028, %r5761, 252645135;
	// begin inline asm
	dp4a.s32.s32 %r4023, %r4024, %r4025, %r4019;
	// end inline asm
	// begin inline asm
	dp4a.s32.s32 %r4027, %r4028, %r4029, %r4023;
	// end inline asm
	ld.shared.u32 	%r4032, [%r5625];
	// begin inline asm
	{.reg .f16 low,high;
  mov.b32 {low,high},%r4032;
  cvt.f32.f16 %f893, low;}

	// end inline asm
	// begin inline asm
	{.reg .f16 low,high;
  mov.b32 {low,high},%r4032;
  cvt.f32.f16 %f894, high;}

	// end inline asm
	mul.f32 	%f1103, %f893, %f891;
	mul.f32 	%f1104, %f894, %f892;
	cvt.rn.f32.s32 	%f1105, %r4027;
	fma.rn.f32 	%f1106, %f1103, %f1105, %f1104;
	add.f32 	%f1422, %f1422, %f1106;
	ld.shared.u32 	%r4035, [%r5588+2560];
	ld.shared.u32 	%r4039, [%r5588+2576];
	ld.shared.u32 	%r4043, [%r5588+2564];
	ld.shared.u32 	%r4047, [%r5588+2580];
	ld.shared.u32 	%r4051, [%r5588+2568];
	ld.shared.u32 	%r4055, [%r5588+2584];
	ld.shared.u32 	%r4059, [%r5588+2572];
	ld.shared.u32 	%r4063, [%r5588+2588];
	ld.shared.u32 	%r5762, [%r5579+-12672];
	and.b32  	%r4034, %r5762, 252645135;
	shr.u32 	%r5763, %r5762, 4;
	and.b32  	%r4038, %r5763, 252645135;
	// begin inline asm
	dp4a.s32.s32 %r4033, %r4034, %r4035, %r5542;
	// end inline asm
	// begin inline asm
	dp4a.s32.s32 %r4037, %r4038, %r4039, %r4033;
	// end inline asm
	ld.shared.u32 	%r5764, [%r5579+-12668];
	and.b32  	%r4042, %r5764, 252645135;
	shr.u32 	%r5765, %r5764, 4;
	and.b32  	%r4046, %r5765, 252645135;
	// begin inline asm
	dp4a.s32.s32 %r4041, %r4042, %r4043, %r4037;
	// end inline asm
	// begin inline asm
	dp4a.s32.s32 %r4045, %r4046, %r4047, %r4041;
	// end inline asm
	ld.shared.u32 	%r5766, [%r5579+-12664];
	and.b32  	%r4050, %r5766, 252645135;
	shr.u32 	%r5767, %r5766, 4;
	and.b32  	%r4054, %r5767, 252645135;
	// begin inline asm
	dp4a.s32.s32 %r4049, %r4050, %r4051, %r4045;
	// end inline asm
	// begin inline asm
	dp4a.s32.s32 %r4053, %r4054, %r4055, %r4049;
	// end inline asm
	ld.shared.u32 	%r5768, [%r5579+-12660];
	and.b32  	%r4058, %r5768, 252645135;
	shr.u32 	%r5769, %r5768, 4;
	and.b32  	%r4062, %r5769, 252645135;
	// begin inline asm
	dp4a.s32.s32 %r4057, %r4058, %r4059, %r4053;
	// end inline asm
	// begin inline asm
	dp4a.s32.s32 %r4061, %r4062, %r4063, %r4057;
	// end inline asm
	ld.shared.u32 	%r4066, [%r5592];
	// begin inline asm
	{.reg .f16 low,high;
  mov.b32 {low,high},%r4066;
  cvt.f32.f16 %f895, low;}

	// end inline asm
	// begin inline asm
	{.reg .f16 low,high;
  mov.b32 {low,high},%r4066;
  cvt.f32.f16 %f896, high;}

	// end inline asm
	ld.shared.u32 	%r4068, [%r5583+320];
	// begin inline asm
	{.reg .f16 low,high;
  mov.b32 {low,high},%r4068;
  cvt.f32.f16 %f897, low;}

	// end inline asm
	// begin inline asm
	{.reg .f16 low,high;
  mov.b32 {low,high},%r4068;
  cvt.f32.f16 %f898, high;}

	// end inline asm
	mul.f32 	%f1107, %f895, %f897;
	mul.f32 	%f1108, %f896, %f898;
	cvt.rn.f32.s32 	%f1109, %r4061;
	fma.rn.f32 	%f1110, %f1107, %f1109, %f1108;
	add.f32 	%f1469, %f1469, %f1110;
	ld.shared.u32 	%r4071, [%r5588+2560];
	ld.shared.u32 	%r4075, [%r5588+2576];
	ld.shared.u32 	%r4079, [%r5588+2564];
	ld.shared.u32 	%r4083, [%r5588+2580];
	ld.shared.u32 	%r4087, [%r5588+2568];
	ld.shared.u32 	%r4091, [%r5588+2584];
	ld.shared.u32 	%r4095, [%r5588+2572];
	ld.shared.u32 	%r4099, [%r5588+2588];
	ld.shared.u32 	%r5770, [%r5579+-8448];
	and.b32  	%r4070, %r5770, 252645135;
	shr.u32 	%r5771, %r5770, 4;
	and.b32  	%r4074, %r5771, 252645135;
	// begin inline asm
	dp4a.s32.s32 %r4069, %r4070, %r4071, %r5542;
	// end inline asm
	// begin inline asm
	dp4a.s32.s32 %r4073, %r4074, %r4075, %r4069;
	// end inline asm
	ld.shared.u32 	%r5772, [%r5579+-8444];
	and.b32  	%r4078, %r5772, 252645135;
	shr.u32 	%r5773, %r5772, 4;
	and.b32  	%r4082, %r5773, 252645135;
	// begin inline asm
	dp4a.s32.s32 %r4077, %r4078, %r4079, %r4073;
	// end inline asm
	// begin inline asm
	dp4a.s32.s32 %r4081, %r4082, %r4083, %r4077;
	// end inline asm
	ld.shared.u32 	%r5774, [%r5579+-8440];
	and.b32  	%r4086, %r5774, 252645135;
	shr.u32 	%r5775, %r5774, 4;
	and.b32  	%r4090, %r5775, 252645135;
	// begin inline asm
	dp4a.s32.s32 %r4085, %r4086, %r4087, %r4081;
	// end inline asm
	// begin inline asm
	dp4a.s32.s32 %r4089, %r4090, %r4091, %r4085;
	// end inline asm
	ld.shared.u32 	%r5776, [%r5579+-8436];
	and.b32  	%r4094, %r5776, 252645135;
	shr.u32 	%r5777, %r5776, 4;
	and.b32  	%r4098, %r5777, 252645135;
	// begin inline asm
	dp4a.s32.s32 %r4093, %r4094, %r4095, %r4089;
	// end inline asm
	// begin inline asm
	dp4a.s32.s32 %r4097, %r4098, %r4099, %r4093;
	// end inline asm
	ld.shared.u32 	%r4102, [%r5603];
	// begin inline asm
	{.reg .f16 low,high;
  mov.b32 {low,high},%r4102;
  cvt.f32.f16 %f899, low;}

	// end inline asm
	// begin inline asm
	{.reg .f16 low,high;
  mov.b32 {low,high},%r4102;
  cvt.f32.f16 %f900, high;}

	// end inline asm
	mul.f32 	%f1111, %f899, %f897;
	mul.f32 	%f1112, %f900, %f898;
	cvt.rn.f32.s32 	%f1113, %r4097;
	fma.rn.f32 	%f1114, %f1111, %f1113, %f1112;
	add.f32 	%f1453, %f1453, %f1114;
	ld.shared.u32 	%r4105, [%r5588+2560];
	ld.shared.u32 	%r4109, [%r5588+2576];
	ld.shared.u32 	%r4113, [%r5588+2564];
	ld.shared.u32 	%r4117, [%r5588+2580];
	ld.shared.u32 	%r4121, [%r5588+2568];
	ld.shared.u32 	%r4125, [%r5588+2584];
	ld.shared.u32 	%r4129, [%r5588+2572];
	ld.shared.u32 	%r4133, [%r5588+2588];
	ld.shared.u32 	%r5778, [%r5579+-4224];
	and.b32  	%r4104, %r5778, 252645135;
	shr.u32 	%r5779, %r5778, 4;
	and.b32  	%r4108, %r5779, 252645135;
	// begin inline asm
	dp4a.s32.s32 %r4103, %r4104, %r4105, %r5542;
	// end inline asm
	// begin inline asm
	dp4a.s32.s32 %r4107, %r4108, %r4109, %r4103;
	// end inline asm
	ld.shared.u32 	%r5780, [%r5579+-4220];
	and.b32  	%r4112, %r5780, 252645135;
	shr.u32 	%r5781, %r5780, 4;
	and.b32  	%r4116, %r5781, 252645135;
	// begin inline asm
	dp4a.s32.s32 %r4111, %r4112, %r4113, %r4107;
	// end inline asm
	// begin inline asm
	dp4a.s32.s32 %r4115, %r4116, %r4117, %r4111;
	// end inline asm
	ld.shared.u32 	%r5782, [%r5579+-4216];
	and.b32  	%r4120, %r5782, 252645135;
	shr.u32 	%r5783, %r5782, 4;
	and.b32  	%r4124, %r5783, 252645135;
	// begin inline asm
	dp4a.s32.s32 %r4119, %r4120, %r4121, %r4115;
	// end inline asm
	// begin inline asm
	dp4a.s32.s32 %r4123, %r4124, %r4125, %r4119;
	// end inline asm
	ld.shared.u32 	%r5784, [%r5579+-4212];
	and.b32  	%r4128, %r5784, 252645135;
	shr.u32 	%r5785, %r5784, 4;
	and.b32  	%r4132, %r5785, 252645135;
	// begin inline asm
	dp4a.s32.s32 %r4127, %r4128, %r4129, %r4123;
	// end inline asm
	// begin inline asm
	dp4a.s32.s32 %r4131, %r4132, %r4133, %r4127;
	// end inline asm
	ld.shared.u32 	%r4136, [%r5614];
	// begin inline asm
	{.reg .f16 low,high;
  mov.b32 {low,high},%r4136;
  cvt.f32.f16 %f901, low;}

	// end inline asm
	// begin inline asm
	{.reg .f16 low,high;
  mov.b32 {low,high},%r4136;
  cvt.f32.f16 %f902, high;}

	// end inline asm
	ld.shared.u32 	%r4138, [%r5583+320];
	// begin inline asm
	{.reg .f16 low,high;
  mov.b32 {low,high},%r4138;
  cvt.f32.f16 %f903, low;}

	// end inline asm
	// begin inline asm
	{.reg .f16 low,high;
  mov.b32 {low,high},%r4138;
  cvt.f32.f16 %f904, high;}

	// end inline asm
	mul.f32 	%f1115, %f901, %f903;
	mul.f32 	%f1116, %f902, %f904;
	cvt.rn.f32.s32 	%f1117, %r4131;
	fma.rn.f32 	%f1118, %f1115, %f1117, %f1116;
	add.f32 	%f1437, %f1437, %f1118;
	ld.shared.u32 	%r4141, [%r5588+2560];
	ld.shared.u32 	%r4145, [%r5588+2576];
	ld.shared.u32 	%r4149, [%r5588+2564];
	ld.shared.u32 	%r4153, [%r5588+2580];
	ld.shared.u32 	%r4157, [%r5588+2568];
	ld.shared.u32 	%r4161, [%r5588+2584];
	ld.shared.u32 	%r4165, [%r5588+2572];
	ld.shared.u32 	%r4169, [%r5588+2588];
	ld.shared.u32 	%r5786, [%r5579];
	and.b32  	%r4140, %r5786, 252645135;
	shr.u32 	%r5787, %r5786, 4;
	and.b32  	%r4144, %r5787, 252645135;
	// begin inline asm
	dp4a.s32.s32 %r4139, %r4140, %r4141, %r5542;
	// end inline asm
	// begin inline asm
	dp4a.s32.s32 %r4143, %r4144, %r4145, %r4139;
	// end inline asm
	ld.shared.u32 	%r5788, [%r5579+4];
	and.b32  	%r4148, %r5788, 252645135;
	shr.u32 	%r5789, %r5788, 4;
	and.b32  	%r4152, %r5789, 252645135;
	// begin inline asm
	dp4a.s32.s32 %r4147, %r4148, %r4149, %r4143;
	// end inline asm
	// begin inline asm
	dp4a.s32.s32 %r4151, %r4152, %r4153, %r4147;
	// end inline asm
	ld.shared.u32 	%r5790, [%r5579+8];
	and.b32  	%r4156, %r5790, 252645135;
	shr.u32 	%r5791, %r5790, 4;
	and.b32  	%r4160, %r5791, 252645135;
	// begin inline asm
	dp4a.s32.s32 %r4155, %r4156, %r4157, %r4151;
	// end inline asm
	// begin inline asm
	dp4a.s32.s32 %r4159, %r4160, %r4161, %r4155;
	// end inline asm
	ld.shared.u32 	%r5792, [%r5579+12];
	and.b32  	%r4164, %r5792, 252645135;
	shr.u32 	%r5793, %r5792, 4;
	and.b32  	%r4168, %r5793, 252645135;
	// begin inline asm
	dp4a.s32.s32 %r4163, %r4164, %r4165, %r4159;
	// end inline asm
	// begin inline asm
	dp4a.s32.s32 %r4167, %r4168, %r4169, %r4163;
	// end inline asm
	ld.shared.u32 	%r4172, [%r5625];
	// begin inline asm
	{.reg .f16 low,high;
  mov.b32 {low,high},%r4172;
  cvt.f32.f16 %f905, low;}

	// end inline asm
	// begin inline asm
	{.reg .f16 low,high;
  mov.b32 {low,high},%r4172;
  cvt.f32.f16 %f906, high;}

	// end inline asm
	mul.f32 	%f1119, %f905, %f903;
	mul.f32 	%f1120, %f906, %f904;
	cvt.rn.f32.s32 	%f1121, %r4167;
	fma.rn.f32 	%f1122, %f1119, %f1121, %f1120;
	add.f32 	%f1421, %f1421, %f1122;
	ld.shared.u32 	%r4175, [%r5588+3072];
	ld.shared.u32 	%r4179, [%r5588+3088];
	ld.shared.u32 	%r4183, [%r5588+3076];
	ld.shared.u32 	%r4187, [%r5588+3092];
	ld.shared.u32 	%r4191, [%r5588+3080];
	ld.shared.u32 	%r4195, [%r5588+3096];
	ld.shared.u32 	%r4199, [%r5588+3084];
	ld.shared.u32 	%r4203, [%r5588+3100];
	ld.shared.u32 	%r5794, [%r5579+-12672];
	and.b32  	%r4174, %r5794, 252645135;
	shr.u32 	%r5795, %r5794, 4;
	and.b32  	%r4178, %r5795, 252645135;
	// begin inline asm
	dp4a.s32.s32 %r4173, %r4174, %r4175, %r5542;
	// end inline asm
	// begin inline asm
	dp4a.s32.s32 %r4177, %r4178, %r4179, %r4173;
	// end inline asm
	ld.shared.u32 	%r5796, [%r5579+-12668];
	and.b32  	%r4182, %r5796, 252645135;
	shr.u32 	%r5797, %r5796, 4;
	and.b32  	%r4186, %r5797, 252645135;
	// begin inline asm
	dp4a.s32.s32 %r4181, %r4182, %r4183, %r4177;
	// end inline asm
	// begin inline asm
	dp4a.s32.s32 %r4185, %r4186, %r4187, %r4181;
	// end inline asm
	ld.shared.u32 	%r5798, [%r5579+-12664];
	and.b32  	%r4190, %r5798, 252645135;
	shr.u32 	%r5799, %r5798, 4;
	and.b32  	%r4194, %r5799, 252645135;
	// begin inline asm
	dp4a.s32.s32 %r4189, %r4190, %r4191, %r4185;
	// end inline asm
	// begin inline asm
	dp4a.s32.s32 %r4193, %r4194, %r4195, %r4189;
	// end inline asm
	ld.shared.u32 	%r5800, [%r5579+-12660];
	and.b32  	%r4198, %r5800, 252645135;
	shr.u32 	%r5801, %r5800, 4;
	and.b32  	%r4202, %r5801, 252645135;
	// begin inline asm
	dp4a.s32.s32 %r4197, %r4198, %r4199, %r4193;
	// end inline asm
	// begin inline asm
	dp4a.s32.s32 %r4201, %r4202, %r4203, %r4197;
	// end inline asm
	ld.shared.u32 	%r4206, [%r5592];
	// begin inline asm
	{.reg .f16 low,high;
  mov.b32 {low,high},%r4206;
  cvt.f32.f16 %f907, low;}

	// end inline asm
	// begin inline asm
	{.reg .f16 low,high;
  mov.b32 {low,high},%r4206;
  cvt.f32.f16 %f908, high;}

	// end inline asm
	ld.shared.u32 	%r4208, [%r5583+384];
	// begin inline asm
	{.reg .f16 low,high;
  mov.b32 {low,high},%r4208;
  cvt.f32.f16 %f909, low;}

	// end inline asm
	// begin inline asm
	{.reg .f16 low,high;
  mov.b32 {low,high},%r4208;
  cvt.f32.f16 %f910, high;}

	// end inline asm
	mul.f32 	%f1123, %f907, %f909;
	mul.f32 	%f1124, %f908, %f910;
	cvt.rn.f32.s32 	%f1125, %r4201;
	fma.rn.f32 	%f1126, %f1123, %f1125, %f1124;
	add.f32 	%f1468, %f1468, %f1126;
	ld.shared.u32 	%r4211, [%r5588+3072];
	ld.shared.u32 	%r4215, [%r5588+3088];
	ld.shared.u32 	%r4219, [%r5588+3076];
	ld.shared.u32 	%r4223, [%r5588+3092];
	ld.shared.u32 	%r4227, [%r5588+3080];
	ld.shared.u32 	%r4231, [%r5588+3096];
	ld.shared.u32 	%r4235, [%r5588+3084];
	ld.shared.u32 	%r4239, [%r5588+3100];
	ld.shared.u32 	%r5802, [%r5579+-8448];
	and.b32  	%r4210, %r5802, 252645135;
	shr.u32 	%r5803, %r5802, 4;
	and.b32  	%r4214, %r5803, 252645135;
	// begin inline asm
	dp4a.s32.s32 %r4209, %r4210, %r4211, %r5542;
	// end inline asm
	// begin inline asm
	dp4a.s32.s32 %r4213, %r4214, %r4215, %r4209;
	// end inline asm
	ld.shared.u32 	%r5804, [%r5579+-8444];
	and.b32  	%r4218, %r5804, 252645135;
	shr.u32 	%r5805, %r5804, 4;
	and.b32  	%r4222, %r5805, 252645135;
	// begin inline asm
	dp4a.s32.s32 %r4217, %r4218, %r4219, %r4213;
	// end inline asm
	// begin inline asm
	dp4a.s32.s32 %r4221, %r4222, %r4223, %r4217;
	// end inline asm
	ld.shared.u32 	%r5806, [%r5579+-8440];
	and.b32  	%r4226, %r5806, 252645135;
	shr.u32 	%r5807, %r5806, 4;
	and.b32  	%r4230, %r5807, 252645135;
	// begin inline asm
	dp4a.s32.s32 %r4225, %r4226, %r4227, %r4221;
	// end inline asm
	// begin inline asm
	dp4a.s32.s32 %r4229, %r4230, %r4231, %r4225;
	// end inline asm
	ld.shared.u32 	%r5808, [%r5579+-8436];
	and.b32  	%r4234, %r5808, 252645135;
	shr.u32 	%r5809, %r5808, 4;
	and.b32  	%r4238, %r5809, 252645135;
	// begin inline asm
	dp4a.s32.s32 %r4233, %r4234, %r4235, %r4229;
	// end inline asm
	// begin inline asm
	dp4a.s32.s32 %r4237, %r4238, %r4239, %r4233;
	// end inline asm
	ld.shared.u32 	%r4242, [%r5603];
	// begin inline asm
	{.reg .f16 low,high;
  mov.b32 {low,high},%r4242;
  cvt.f32.f16 %f911, low;}

	// end inline asm
	// begin inline asm
	{.reg .f16 low,high;
  mov.b32 {low,high},%r4242;
  cvt.f32.f16 %f912, high;}

	// end inline asm
	mul.f32 	%f1127, %f911, %f909;
	mul.f32 	%f1128, %f912, %f910;
	cvt.rn.f32.s32 	%f1129, %r4237;
	fma.rn.f32 	%f1130, %f1127, %f1129, %f1128;
	add.f32 	%f1452, %f1452, %f1130;
	ld.shared.u32 	%r4245, [%r5588+3072];
	ld.shared.u32 	%r4249, [%r5588+3088];
	ld.shared.u32 	%r4253, [%r5588+3076];
	ld.shared.u32 	%r4257, [%r5588+3092];
	ld.shared.u32 	%r4261, [%r5588+3080];
	ld.shared.u32 	%r4265, [%r5588+3096];
	ld.shared.u32 	%r4269, [%r5588+3084];
	ld.shared.u32 	%r4273, [%r5588+3100];
	ld.shared.u32 	%r5810, [%r5579+-4224];
	and.b32  	%r4244, %r5810, 252645135;
	shr.u32 	%r5811, %r5810, 4;
	and.b32  	%r4248, %r5811, 252645135;
	// begin inline asm
	dp4a.s32.s32 %r4243, %r4244, %r4245, %r5542;
	// end inline asm
	// begin inline asm
	dp4a.s32.s32 %r4247, %r4248, %r4249, %r4243;
	// end inline asm
	ld.shared.u32 	%r5812, [%r5579+-4220];
	and.b32  	%r4252, %r5812, 252645135;
	shr.u32 	%r5813, %r5812, 4;
	and.b32  	%r4256, %r5813, 252645135;
	// begin inline asm
	dp4a.s32.s32 %r4251, %r4252, %r4253, %r4247;
	// end inline asm
	// begin inline asm
	dp4a.s32.s32 %r4255, %r4256, %r4257, %r4251;
	// end inline asm
	ld.shared.u32 	%r5814, [%r5579+-4216];
	and.b32  	%r4260, %r5814, 252645135;
	shr.u32 	%r5815, %r5814, 4;
	and.b32  	%r4264, %r5815, 252645135;
	// begin inline asm
	dp4a.s32.s32 %r4259, %r4260, %r4261, %r4255;
	// end inline asm
	// begin inline asm
	dp4a.s32.s32 %r4263, %r4264, %r4265, %r4259;
	// end inline asm
	ld.shared.u32 	%r5816, [%r5579+-4212];
	and.b32  	%r4268, %r5816, 252645135;
	shr.u32 	%r5817, %r5816, 4;
	and.b32  	%r4272, %r5817, 252645135;
	// begin inline asm
	dp4a.s32.s32 %r4267, %r4268, %r4269, %r4263;
	// end inline asm
	// begin inline asm
	dp4a.s32.s32 %r4271, %r4272, %r4273, %r4267;
	// end inline asm
	ld.shared.u32 	%r4276, [%r5614];
	// begin inline asm
	{.reg .f16 low,high;
  mov.b32 {low,high},%r4276;
  cvt.f32.f16 %f913, low;}

	// end inline asm
	// begin inline asm
	{.reg .f16 low,high;
  mov.b32 {low,high},%r4276;
  cvt.f32.f16 %f914, high;}

	// end inline asm
	ld.shared.u32 	%r4278, [%r5583+384];
	// begin inline asm
	{.reg .f16 low,high;
  mov.b32 {low,high},%r4278;
  cvt.f32.f16 %f915, low;}

	// end inline asm
	// begin inline asm
	{.reg .f16 low,high;
  mov.b32 {low,high},%r4278;
  cvt.f32.f16 %f916, high;}

	// end inline asm
	mul.f32 	%f1131, %f913, %f915;
	mul.f32 	%f1132, %f914, %f916;
	cvt.rn.f32.s32 	%f1133, %r4271;
	fma.rn.f32 	%f1134, %f1131, %f1133, %f1132;
	add.f32 	%f1436, %f1436, %f1134;
	ld.shared.u32 	%r4281, [%r5588+3072];
	ld.shared.u32 	%r4285, [%r5588+3088];
	ld.shared.u32 	%r4289, [%r5588+3076];
	ld.shared.u32 	%r4293, [%r5588+3092];
	ld.shared.u32 	%r4297, [%r5588+3080];
	ld.shared.u32 	%r4301, [%r5588+3096];
	ld.shared.u32 	%r4305, [%r5588+3084];
	ld.shared.u32 	%r4309, [%r5588+3100];
	ld.shared.u32 	%r5818, [%r5579];
	and.b32  	%r4280, %r5818, 252645135;
	shr.u32 	%r5819, %r5818, 4;
	and.b32  	%r4284, %r5819, 252645135;
	// begin inline asm
	dp4a.s32.s32 %r4279, %r4280, %r4281, %r5542;
	// end inline asm
	// begin inline asm
	dp4a.s32.s32 %r4283, %r4284, %r4285, %r4279;
	// end inline asm
	ld.shared.u32 	%r5820, [%r5579+4];
	and.b32  	%r4288, %r5820, 252645135;
	shr.u32 	%r5821, %r5820, 4;
	and.b32  	%r4292, %r5821, 252645135;
	// begin inline asm
	dp4a.s32.s32 %r4287, %r4288, %r4289, %r4283;
	// end inline asm
	// begin inline asm
	dp4a.s32.s32 %r4291, %r4292, %r4293, %r4287;
	// end inline asm
	ld.shared.u32 	%r5822, [%r5579+8];
	and.b32  	%r4296, %r5822, 252645135;
	shr.u32 	%r5823, %r5822, 4;
	and.b32  	%r4300, %r5823, 252645135;
	// begin inline asm
	dp4a.s32.s32 %r4295, %r4296, %r4297, %r4291;
	// end inline asm
	// begin inline asm
	dp4a.s32.s32 %r4299, %r4300, %r4301, %r4295;
	// end inline asm
	ld.shared.u32 	%r5824, [%r5579+12];
	and.b32  	%r4304, %r5824, 252645135;
	shr.u32 	%r5825, %r5824, 4;
	and.b32  	%r4308, %r5825, 252645135;
	// begin inline asm
	dp4a.s32.s32 %r4303, %r4304, %r4305, %r4299;
	// end inline asm
	// begin inline asm
	dp4a.s32.s32 %r4307, %r4308, %r4309, %r4303;
	// end inline asm
	ld.shared.u32 	%r4312, [%r5625];
	// begin inline asm
	{.reg .f16 low,high;
  mov.b32 {low,high},%r4312;
  cvt.f32.f16 %f917, low;}

	// end inline asm
	// begin inline asm
	{.reg .f16 low,high;
  mov.b32 {low,high},%r4312;
  cvt.f32.f16 %f918, high;}

	// end inline asm
	mul.f32 	%f1135, %f917, %f915;
	mul.f32 	%f1136, %f918, %f916;
	cvt.rn.f32.s32 	%f1137, %r4307;
	fma.rn.f32 	%f1138, %f1135, %f1137, %f1136;
	add.f32 	%f1420, %f1420, %f1138;
	ld.shared.u32 	%r4315, [%r5588+3584];
	ld.shared.u32 	%r4319, [%r5588+3600];
	ld.shared.u32 	%r4323, [%r5588+3588];
	ld.shared.u32 	%r4327, [%r5588+3604];
	ld.shared.u32 	%r4331, [%r5588+3592];
	ld.shared.u32 	%r4335, [%r5588+3608];
	ld.shared.u32 	%r4339, [%r5588+3596];
	ld.shared.u32 	%r4343, [%r5588+3612];
	ld.shared.u32 	%r5826, [%r5579+-12672];
	and.b32  	%r4314, %r5826, 252645135;
	shr.u32 	%r5827, %r5826, 4;
	and.b32  	%r4318, %r5827, 252645135;
	// begin inline asm
	dp4a.s32.s32 %r4313, %r4314, %r4315, %r5542;
	// end inline asm
	// begin inline asm
	dp4a.s32.s32 %r4317, %r4318, %r4319, %r4313;
	// end inline asm
	ld.shared.u32 	%r5828, [%r5579+-12668];
	and.b32  	%r4322, %r5828, 252645135;
	shr.u32 	%r5829, %r5828, 4;
	and.b32  	%r4326, %r5829, 252645135;
	// begin inline asm
	dp4a.s32.s32 %r4321, %r4322, %r4323, %r4317;
	// end inline asm
	// begin inline asm
	dp4a.s32.s32 %r4325, %r4326, %r4327, %r4321;
	// end inline asm
	ld.shared.u32 	%r5830, [%r5579+-12664];
	and.b32  	%r4330, %r5830, 252645135;
	shr.u32 	%r5831, %r5830, 4;
	and.b32  	%r4334, %r5831, 252645135;
	// begin inline asm
	dp4a.s32.s32 %r4329, %r4330, %r4331, %r4325;
	// end inline asm
	// begin inline asm
	dp4a.s32.s32 %r4333, %r4334, %r4335, %r4329;
	// end inline asm
	ld.shared.u32 	%r5832, [%r5579+-12660];
	and.b32  	%r4338, %r5832, 252645135;
	shr.u32 	%r5833, %r5832, 4;
	and.b32  	%r4342, %r5833, 252645135;
	// begin inline asm
	dp4a.s32.s32 %r4337, %r4338, %r4339, %r4333;
	// end inline asm
	// begin inline asm
	dp4a.s32.s32 %r4341, %r4342, %r4343, %r4337;
	// end inline asm
	ld.shared.u32 	%r4346, [%r5592];
	// begin inline asm
	{.reg .f16 low,high;
  mov.b32 {low,high},%r4346;
  cvt.f32.f16 %f919, low;}

	// end inline asm
	// begin inline asm
	{.reg .f16 low,high;
  mov.b32 {low,high},%r4346;
  cvt.f32.f16 %f920, high;}

	// end inline asm
	ld.shared.u32 	%r4348, [%r5583+448];
	// begin inline asm
	{.reg .f16 low,high;
  mov.b32 {low,high},%r4348;
  cvt.f32.f16 %f921, low;}

	// end inline asm
	// begin inline asm
	{.reg .f16 low,high;
  mov.b32 {low,high},%r4348;
  cvt.f32.f16 %f922, high;}

	// end inline asm
	mul.f32 	%f1139, %f919, %f921;
	mul.f32 	%f1140, %f920, %f922;
	cvt.rn.f32.s32 	%f1141, %r4341;
	fma.rn.f32 	%f1142, %f1139, %f1141, %f1140;
	add.f32 	%f1467, %f1467, %f1142;
	ld.shared.u32 	%r4351, [%r5588+3584];
	ld.shared.u32 	%r4355, [%r5588+3600];
	ld.shared.u32 	%r4359, [%r5588+3588];
	ld.shared.u32 	%r4363, [%r5588+3604];
	ld.shared.u32 	%r4367, [%r5588+3592];
	ld.shared.u32 	%r4371, [%r5588+3608];
	ld.shared.u32 	%r4375, [%r5588+3596];
	ld.shared.u32 	%r4379, [%r5588+3612];
	ld.shared.u32 	%r5834, [%r5579+-8448];
	and.b32  	%r4350, %r5834, 252645135;
	shr.u32 	%r5835, %r5834, 4;
	and.b32  	%r4354, %r5835, 252645135;
	// begin inline asm
	dp4a.s32.s32 %r4349, %r4350, %r4351, %r5542;
	// end inline asm
	// begin inline asm
	dp4a.s32.s32 %r4353, %r4354, %r4355, %r4349;
	// end inline asm
	ld.shared.u32 	%r5836, [%r5579+-8444];
	and.b32  	%r4358, %r5836, 252645135;
	shr.u32 	%r5837, %r5836, 4;
	and.b32  	%r4362, %r5837, 252645135;
	// begin inline asm
	dp4a.s32.s32 %r4357, %r4358, %r4359, %r4353;
	// end inline asm
	// begin inline asm
	dp4a.s32.s32 %r4361, %r4362, %r4363, %r4357;
	// end inline asm
	ld.shared.u32 	%r5838, [%r5579+-8440];
	and.b32  	%r4366, %r5838, 252645135;
	shr.u32 	%r5839, %r5838, 4;
	and.b32  	%r4370, %r5839, 252645135;
	// begin inline asm
	dp4a.s32.s32 %r4365, %r4366, %r4367, %r4361;
	// end inline asm
	// begin inline asm
	dp4a.s32.s32 %r4369, %r4370, %r4371, %r4365;
	// end inline asm
	ld.shared.u32 	%r5840, [%r5579+-8436];
	and.b32  	%r4374, %r5840, 252645135;
	shr.u32 	%r5841, %r5840, 4;
	and.b32  	%r4378, %r5841, 252645135;
	// begin inline asm
	dp4a.s32.s32 %r4373, %r4374, %r4375, %r4369;
	// end inline asm
	// begin inline asm
	dp4a.s32.s32 %r4377, %r4378, %r4379, %r4373;
	// end inline asm
	ld.shared.u32 	%r4382, [%r5603];
	// begin inline asm
	{.reg .f16 low,high;
  mov.b32 {low,high},%r4382;
  cvt.f32.f16 %f923, low;}

	// end inline asm
	// begin inline asm
	{.reg .f16 low,high;
  mov.b32 {low,high},%r4382;
  cvt.f32.f16 %f924, high;}

	// end inline asm
	mul.f32 	%f1143, %f923, %f921;
	mul.f32 	%f1144, %f924, %f922;
	cvt.rn.f32.s32 	%f1145, %r4377;
	fma.rn.f32 	%f1146, %f1143, %f1145, %f1144;
	add.f32 	%f1451, %f1451, %f1146;
	ld.shared.u32 	%r4385, [%r5588+3584];
	ld.shared.u32 	%r4389, [%r5588+3600];
	ld.shared.u32 	%r4393, [%r5588+3588];
	ld.shared.u32 	%r4397, [%r5588+3604];
	ld.shared.u32 	%r4401, [%r5588+3592];
	ld.shared.u32 	%r4405, [%r5588+3608];
	ld.shared.u32 	%r4409, [%r5588+3596];
	ld.shared.u32 	%r4413, [%r5588+3612];
	ld.shared.u32 	%r5842, [%r5579+-4224];
	and.b32  	%r4384, %r5842, 252645135;
	shr.u32 	%r5843, %r5842, 4;
	and.b32  	%r4388, %r5843, 252645135;
	// begin inline asm
	dp4a.s32.s32 %r4383, %r4384, %r4385, %r5542;
	// end inline asm
	// begin inline asm
	dp4a.s32.s32 %r4387, %r4388, %r4389, %r4383;
	// end inline asm
	ld.shared.u32 	%r5844, [%r5579+-4220];
	and.b32  	%r4392, %r5844, 252645135;
	shr.u32 	%r5845, %r5844, 4;
	and.b32  	%r4396, %r5845, 252645135;
	// begin inline asm
	dp4a.s32.s32 %r4391, %r4392, %r4393, %r4387;
	// end inline asm
	// begin inline asm
	dp4a.s32.s32 %r4395, %r4396, %r4397, %r4391;
	// end inline asm
	ld.shared.u32 	%r5846, [%r5579+-4216];
	and.b32  	%r4400, %r5846, 252645135;
	shr.u32 	%r5847, %r5846, 4;
	and.b32  	%r4404, %r5847, 252645135;
	// begin inline asm
	dp4a.s32.s32 %r4399, %r4400, %r4401, %r4395;
	// end inline asm
	// begin inline asm
	dp4a.s32.s32 %r4403, %r4404, %r4405, %r4399;
	// end inline asm
	ld.shared.u32 	%r5848, [%r5579+-4212];
	and.b32  	%r4408, %r5848, 252645135;
	shr.u32 	%r5849, %r5848, 4;
	and.b32  	%r4412, %r5849, 252645135;
	// begin inline asm
	dp4a.s32.s32 %r4407, %r4408, %r4409, %r4403;
	// end inline asm
	// begin inline asm
	dp4a.s32.s32 %r4411, %r4412, %r4413, %r4407;
	// end inline asm
	ld.shared.u32 	%r4416, [%r5614];
	// begin inline asm
	{.reg .f16 low,high;
  mov.b32 {low,high},%r4416;
  cvt.f32.f16 %f925, low;}

	// end inline asm
	// begin inline asm
	{.reg .f16 low,high;
  mov.b32 {low,high},%r4416;
  cvt.f32.f16 %f926, high;}

	// end inline asm
	ld.shared.u32 	%r4418, [%r5583+448];
	// begin inline asm
	{.reg .f16 low,high;
  mov.b32 {low,high},%r4418;
  cvt.f32.f16 %f927, low;}

	// end inline asm
	// begin inline asm
	{.reg .f16 low,high;
  mov.b32 {low,high},%r4418;
  cvt.f32.f16 %f928, high;}

	// end inline asm
	mul.f32 	%f1147, %f925, %f927;
	mul.f32 	%f1148, %f926, %f928;
	cvt.rn.f32.s32 	%f1149, %r4411;
	fma.rn.f32 	%f1150, %f1147, %f1149, %f1148;
	add.f32 	%f1435, %f1435, %f1150;
	ld.shared.u32 	%r4421, [%r5588+3584];
	ld.shared.u32 	%r4425, [%r5588+3600];
	ld.shared.u32 	%r4429, [%r5588+3588];
	ld.shared.u32 	%r4433, [%r5588+3604];
	ld.shared.u32 	%r4437, [%r5588+3592];
	ld.shared.u32 	%r4441, [%r5588+3608];
	ld.shared.u32 	%r4445, [%r5588+3596];
	ld.shared.u32 	%r4449, [%r5588+3612];
	ld.shared.u32 	%r5850, [%r5579];
	and.b32  	%r4420, %r5850, 252645135;
	shr.u32 	%r5851, %r5850, 4;
	and.b32  	%r4424, %r5851, 252645135;
	// begin inline asm
	dp4a.s32.s32 %r4419, %r4420, %r4421, %r5542;
	// end inline asm
	// begin inline asm
	dp4a.s32.s32 %r4423, %r4424, %r4425, %r4419;
	// end inline asm
	ld.shared.u32 	%r5852, [%r5579+4];
	and.b32  	%r4428, %r5852, 252645135;
	shr.u32 	%r5853, %r5852, 4;
	and.b32  	%r4432, %r5853, 252645135;
	// begin inline asm
	dp4a.s32.s32 %r4427, %r4428, %r4429, %r4423;
	// end inline asm
	// begin inline asm
	dp4a.s32.s32 %r4431, %r4432, %r4433, %r4427;
	// end inline asm
	ld.shared.u32 	%r5854, [%r5579+8];
	and.b32  	%r4436, %r5854, 252645135;
	shr.u32 	%r5855, %r5854, 4;
	and.b32  	%r4440, %r5855, 252645135;
	// begin inline asm
	dp4a.s32.s32 %r4435, %r4436, %r4437, %r4431;
	// end inline asm
	// begin inline asm
	dp4a.s32.s32 %r4439, %r4440, %r4441, %r4435;
	// end inline asm
	ld.shared.u32 	%r5856, [%r5579+12];
	and.b32  	%r4444, %r5856, 252645135;
	shr.u32 	%r5857, %r5856, 4;
	and.b32  	%r4448, %r5857, 252645135;
	// begin inline asm
	dp4a.s32.s32 %r4443, %r4444, %r4445, %r4439;
	// end inline asm
	// begin inline asm
	dp4a.s32.s32 %r4447, %r4448, %r4449, %r4443;
	// end inline asm
	ld.shared.u32 	%r4452, [%r5625];
	// begin inline asm
	{.reg .f16 low,high;
  mov.b32 {low,high},%r4452;
  cvt.f32.f16 %f929, low;}

	// end inline asm
	// begin inline asm
	{.reg .f16 low,high;
  mov.b32 {low,high},%r4452;
  cvt.f32.f16 %f930, high;}

	// end inline asm
	mul.f32 	%f1151, %f929, %f927;
	mul.f32 	%f1152, %f930, %f928;
	cvt.rn.f32.s32 	%f1153, %r4447;
	fma.rn.f32 	%f1154, %f1151, %f1153, %f1152;
	add.f32 	%f1419, %f1419, %f1154;
	ld.shared.u32 	%r4455, [%r5588+4096];
	ld.shared.u32 	%r4459, [%r5588+4112];
	ld.shared.u32 	%r4463, [%r5588+4100];
	ld.shared.u32 	%r4467, [%r5588+4116];
	ld.shared.u32 	%r4471, [%r5588+4104];
	ld.shared.u32 	%r4475, [%r5588+4120];
	ld.shared.u32 	%r4479, [%r5588+4108];
	ld.shared.u32 	%r4483, [%r5588+4124];
	ld.shared.u32 	%r5858, [%r5579+-12672];
	and.b32  	%r4454, %r5858, 252645135;
	shr.u32 	%r5859, %r5858, 4;
	and.b32  	%r4458, %r5859, 252645135;
	// begin inline asm
	dp4a.s32.s32 %r4453, %r4454, %r4455, %r5542;
	// end inline asm
	// begin inline asm
	dp4a.s32.s32 %r4457, %r4458, %r4459, %r4453;
	// end inline asm
	ld.shared.u32 	%r5860, [%r5579+-12668];
	and.b32  	%r4462, %r5860, 252645135;
	shr.u32 	%r5861, %r5860, 4;
	and.b32  	%r4466, %r5861, 252645135;
	// begin inline asm
	dp4a.s32.s32 %r4461, %r4462, %r4463, %r4457;
	// end inline asm
	// begin inline asm
	dp4a.s32.s32 %r4465, %r4466, %r4467, %r4461;
	// end inline asm
	ld.shared.u32 	%r5862, [%r5579+-12664];
	and.b32  	%r4470, %r5862, 252645135;
	shr.u32 	%r5863, %r5862, 4;
	and.b32  	%r4474, %r5863, 252645135;
	// begin inline asm
	dp4a.s32.s32 %r4469, %r4470, %r4471, %r4465;
	// end inline asm
	// begin inline asm
	dp4a.s32.s32 %r4473, %r4474, %r4475, %r4469;
	// end inline asm
	ld.shared.u32 	%r5864, [%r5579+-12660];
	and.b32  	%r4478, %r5864, 252645135;
	shr.u32 	%r5865, %r5864, 4;
	and.b32  	%r4482, %r5865, 252645135;
	// begin inline asm
	dp4a.s32.s32 %r4477, %r4478, %r4479, %r4473;
	// end inline asm
	// begin inline asm
	dp4a.s32.s32 %r4481, %r4482, %r4483, %r4477;
	// end inline asm
	ld.shared.u32 	%r4486, [%r5592];
	// begin inline asm
	{.reg .f16 low,high;
  mov.b32 {low,high},%r4486;
  cvt.f32.f16 %f931, low;}

	// end inline asm
	// begin inline asm
	{.reg .f16 low,high;
  mov.b32 {low,high},%r4486;
  cvt.f32.f16 %f932, high;}

	// end inline asm
	ld.shared.u32 	%r4488, [%r5583+512];
	// begin inline asm
	{.reg .f16 low,high;
  mov.b32 {low,high},%r4488;
  cvt.f32.f16 %f933, low;}

	// end inline asm
	// begin inline asm
	{.reg .f16 low,high;
  mov.b32 {low,high},%r4488;
  cvt.f32.f16 %f934, high;}

	// end inline asm
	mul.f32 	%f1155, %f931, %f933;
	mul.f32 	%f1156, %f932, %f934;
	cvt.rn.f32.s32 	%f1157, %r4481;
	fma.rn.f32 	%f1158, %f1155, %f1157, %f1156;
	add.f32 	%f1466, %f1466, %f1158;
	ld.shared.u32 	%r4491, [%r5588+4096];
	ld.shared.u32 	%r4495, [%r5588+4112];
	ld.shared.u32 	%r4499, [%r5588+4100];
	ld.shared.u32 	%r4503, [%r5588+4116];
	ld.shared.u32 	%r4507, [%r5588+4104];
	ld.shared.u32 	%r4511, [%r5588+4120];
	ld.shared.u32 	%r4515, [%r5588+4108];
	ld.shared.u32 	%r4519, [%r5588+4124];
	ld.shared.u32 	%r5866, [%r5579+-8448];
	and.b32  	%r4490, %r5866, 252645135;
	shr.u32 	%r5867, %r5866, 4;
	and.b32  	%r4494, %r5867, 252645135;
	// begin inline asm
	dp4a.s32.s32 %r4489, %r4490, %r4491, %r5542;
	// end inline asm
	// begin inline asm
	dp4a.s32.s32 %r4493, %r4494, %r4495, %r4489;
	// end inline asm
	ld.shared.u32 	%r5868, [%r5579+-8444];
	and.b32  	%r4498, %r5868, 252645135;
	shr.u32 	%r5869, %r5868, 4;
	and.b32  	%r4502, %r5869, 252645135;
	// begin inline asm
	dp4a.s32.s32 %r4497, %r4498, %r4499, %r4493;
	// end inline asm
	// begin inline asm
	dp4a.s32.s32 %r4501, %r4502, %r4503, %r4497;
	// end inline asm
	ld.shared.u32 	%r5870, [%r5579+-8440];
	and.b32  	%r4506, %r5870, 252645135;
	shr.u32 	%r5871, %r5870, 4;
	and.b32  	%r4510, %r5871, 252645135;
	// begin inline asm
	dp4a.s32.s32 %r4505, %r4506, %r4507, %r4501;
	// end inline asm
	// begin inline asm
	dp4a.s32.s32 %r4509, %r4510, %r4511, %r4505;
	// end inline asm
	ld.shared.u32 	%r5872, [%r5579+-8436];
	and.b32  	%r4514, %r5872, 252645135;
	shr.u32 	%r5873, %r5872, 4;
	and.b32  	%r4518, %r5873, 252645135;
	// begin inline asm
	dp4a.s32.s32 %r4513, %r4514, %r4515, %r4509;
	// end inline asm
	// begin inline asm
	dp4a.s32.s32 %r4517, %r4518, %r4519, %r4513;
	// end inline asm
	ld.shared.u32 	%r4522, [%r5603];
	// begin inline asm
	{.reg .f16 low,high;
  mov.b32 {low,high},%r4522;
  cvt.f32.f16 %f935, low;}

	// end inline asm
	// begin inline asm
	{.reg .f16 low,high;
  mov.b32 {low,high},%r4522;
  cvt.f32.f16 %f936, high;}

	// end inline asm
	mul.f32 	%f1159, %f935, %f933;
	mul.f32 	%f1160, %f936, %f934;
	cvt.rn.f32.s32 	%f1161, %r4517;
	fma.rn.f32 	%f1162, %f1159, %f1161, %f1160;
	add.f32 	%f1450, %f1450, %f1162;
	ld.shared.u32 	%r4525, [%r5588+4096];
	ld.shared.u32 	%r4529, [%r5588+4112];
	ld.shared.u32 	%r4533, [%r5588+4100];
	ld.shared.u32 	%r4537, [%r5588+4116];
	ld.shared.u32 	%r4541, [%r5588+4104];
	ld.shared.u32 	%r4545, [%r5588+4120];
	ld.shared.u32 	%r4549, [%r5588+4108];
	ld.shared.u32 	%r4553, [%r5588+4124];
	ld.shared.u32 	%r5874, [%r5579+-4224];
	and.b32  	%r4524, %r5874, 252645135;
	shr.u32 	%r5875, %r5874, 4;
	and.b32  	%r4528, %r5875, 252645135;
	// begin inline asm
	dp4a.s32.s32 %r4523, %r4524, %r4525, %r5542;
	// end inline asm
	// begin inline asm
	dp4a.s32.s32 %r4527, %r4528, %r4529, %r4523;
	// end inline asm
	ld.shared.u32 	%r5876, [%r5579+-4220];
	and.b32  	%r4532, %r5876, 252645135;
	shr.u32 	%r5877, %r5876, 4;
	and.b32  	%r4536, %r5877, 252645135;
	// begin inline asm
	dp4a.s32.s32 %r4531, %r4532, %r4533, %r4527;
	// end inline asm
	// begin inline asm
	dp4a.s32.s32 %r4535, %r4536, %r4537, %r4531;
	// end inline asm
	ld.shared.u32 	%r5878, [%r5579+-4216];
	and.b32  	%r4540, %r5878, 252645135;
	shr.u32 	%r5879, %r5878, 4;
	and.b32  	%r4544, %r5879, 252645135;
	// begin inline asm
	dp4a.s32.s32 %r4539, %r4540, %r4541, %r4535;
	// end inline asm
	// begin inline asm
	dp4a.s32.s32 %r4543, %r4544, %r4545, %r4539;
	// end inline asm
	ld.shared.u32 	%r5880, [%r5579+-4212];
	and.b32  	%r4548, %r5880, 252645135;
	shr.u32 	%r5881, %r5880, 4;
	and.b32  	%r4552, %r5881, 252645135;
	// begin inline asm
	dp4a.s32.s32 %r4547, %r4548, %r4549, %r4543;
	// end inline asm
	// begin inline asm
	dp4a.s32.s32 %r4551, %r4552, %r4553, %r4547;
	// end inline asm
	ld.shared.u32 	%r4556, [%r5614];
	// begin inline asm
	{.reg .f16 low,high;
  mov.b32 {low,high},%r4556;
  cvt.f32.f16 %f937, low;}

	// end inline asm
	// begin inline asm
	{.reg .f16 low,high;
  mov.b32 {low,high},%r4556;
  cvt.f32.f16 %f938, high;}

	// end inline asm
	ld.shared.u32 	%r4558, [%r5583+512];
	// begin inline asm
	{.reg .f16 low,high;
  mov.b32 {low,high},%r4558;
  cvt.f32.f16 %f939, low;}

	// end inline asm
	// begin inline asm
	{.reg .f16 low,high;
  mov.b32 {low,high},%r4558;
  cvt.f32.f16 %f940, high;}

	// end inline asm
	mul.f32 	%f1163, %f937, %f939;
	mul.f32 	%f1164, %f938, %f940;
	cvt.rn.f32.s32 	%f1165, %r4551;
	fma.rn.f32 	%f1166, %f1163, %f1165, %f1164;
	add.f32 	%f1434, %f1434, %f1166;
	ld.shared.u32 	%r4561, [%r5588+4096];
	ld.shared.u32 	%r4565, [%r5588+4112];
	ld.shared.u32 	%r4569, [%r5588+4100];
	ld.shared.u32 	%r4573, [%r5588+4116];
	ld.shared.u32 	%r4577, [%r5588+4104];
	ld.shared.u32 	%r4581, [%r5588+4120];
	ld.shared.u32 	%r4585, [%r5588+4108];
	ld.shared.u32 	%r4589, [%r5588+4124];
	ld.shared.u32 	%r5882, [%r5579];
	and.b32  	%r4560, %r5882, 252645135;
	shr.u32 	%r5883, %r5882, 4;
	and.b32  	%r4564, %r5883, 252645135;
	// begin inline asm
	dp4a.s32.s32 %r4559, %r4560, %r4561, %r5542;
	// end inline asm
	// begin inline asm
	dp4a.s32.s32 %r4563, %r4564, %r4565, %r4559;
	// end inline asm
	ld.shared.u32 	%r5884, [%r5579+4];
	and.b32  	%r4568, %r5884, 252645135;
	shr.u32 	%r5885, %r5884, 4;
	and.b32  	%r4572, %r5885, 252645135;
	// begin inline asm
	dp4a.s32.s32 %r4567, %r4568, %r4569, %r4563;
	// end inline asm
	// begin inline asm
	dp4a.s32.s32 %r4571, %r4572, %r4573, %r4567;
	// end inline asm
	ld.shared.u32 	%r5886, [%r5579+8];
	and.b32  	%r4576, %r5886, 252645135;
	shr.u32 	%r5887, %r5886, 4;
	and.b32  	%r4580, %r5887, 252645135;
	// begin inline asm
	dp4a.s32.s32 %r4575, %r4576, %r4577, %r4571;
	// end inline asm
	// begin inline asm
	dp4a.s32.s32 %r4579, %r4580, %r4581, %r4575;
	// end inline asm
	ld.shared.u32 	%r5888, [%r5579+12];
	and.b32  	%r4584, %r5888, 252645135;
	shr.u32 	%r5889, %r5888, 4;
	and.b32  	%r4588, %r5889, 252645135;
	// begin inline asm
	dp4a.s32.s32 %r4583, %r4584, %r4585, %r4579;
	// end inline asm
	// begin inline asm
	dp4a.s32.s32 %r4587, %r4588, %r4589, %r4583;
	// end inline asm
	ld.shared.u32 	%r4592, [%r5625];
	// begin inline asm
	{.reg .f16 low,high;
  mov.b32 {low,high},%r4592;
  cvt.f32.f16 %f941, low;}

	// end inline asm
	// begin inline asm
	{.reg .f16 low,high;
  mov.b32 {low,high},%r4592;
  cvt.f32.f16 %f942, high;}

	// end inline asm
	mul.f32 	%f1167, %f941, %f939;
	mul.f32 	%f1168, %f942, %f940;
	cvt.rn.f32.s32 	%f1169, %r4587;
	fma.rn.f32 	%f1170, %f1167, %f1169, %f1168;
	add.f32 	%f1418, %f1418, %f1170;
	ld.shared.u32 	%r4595, [%r5588+4608];
	ld.shared.u32 	%r4599, [%r5588+4624];
	ld.shared.u32 	%r4603, [%r5588+4612];
	ld.shared.u32 	%r4607, [%r5588+4628];
	ld.shared.u32 	%r4611, [%r5588+4616];
	ld.shared.u32 	%r4615, [%r5588+4632];
	ld.shared.u32 	%r4619, [%r5588+4620];
	ld.shared.u32 	%r4623, [%r5588+4636];
	ld.shared.u32 	%r5890, [%r5579+-12672];
	and.b32  	%r4594, %r5890, 252645135;
	shr.u32 	%r5891, %r5890, 4;
	and.b32  	%r4598, %r5891, 252645135;
	// begin inline asm
	dp4a.s32.s32 %r4593, %r4594, %r4595, %r5542;
	// end inline asm
	// begin inline asm
	dp4a.s32.s32 %r4597, %r4598, %r4599, %r4593;
	// end inline asm
	ld.shared.u32 	%r5892, [%r5579+-12668];
	and.b32  	%r4602, %r5892, 252645135;
	shr.u32 	%r5893, %r5892, 4;
	and.b32  	%r4606, %r5893, 252645135;
	// begin inline asm
	dp4a.s32.s32 %r4601, %r4602, %r4603, %r4597;
	// end inline asm
	// begin inline asm
	dp4a.s32.s32 %r4605, %r4606, %r4607, %r4601;
	// end inline asm
	ld.shared.u32 	%r5894, [%r5579+-12664];
	and.b32  	%r4610, %r5894, 252645135;
	shr.u32 	%r5895, %r5894, 4;
	and.b32  	%r4614, %r5895, 252645135;
	// begin inline asm
	dp4a.s32.s32 %r4609, %r4610, %r4611, %r4605;
	// end inline asm
	// begin inline asm
	dp4a.s32.s32 %r4613, %r4614, %r4615, %r4609;
	// end inline asm
	ld.shared.u32 	%r5896, [%r5579+-12660];
	and.b32  	%r4618, %r5896, 252645135;
	shr.u32 	%r5897, %r5896, 4;
	and.b32  	%r4622, %r5897, 252645135;
	// begin inline asm
	dp4a.s32.s32 %r4617, %r4618, %r4619, %r4613;
	// end inline asm
	// begin inline asm
	dp4a.s32.s32 %r4621, %r4622, %r4623, %r4617;
	// end inline asm
	ld.shared.u32 	%r4626, [%r5592];
	// begin inline asm
	{.reg .f16 low,high;
  mov.b32 {low,high},%r4626;
  cvt.f32.f16 %f943, low;}

	// end inline asm
	// begin inline asm
	{.reg .f16 low,high;
  mov.b32 {low,high},%r4626;
  cvt.f32.f16 %f944, high;}

	// end inline asm
	ld.shared.u32 	%r4628, [%r5583+576];
	// begin inline asm
	{.reg .f16 low,high;
  mov.b32 {low,high},%r4628;
  cvt.f32.f16 %f945, low;}

	// end inline asm
	// begin inline asm
	{.reg .f16 low,high;
  mov.b32 {low,high},%r4628;
  cvt.f32.f16 %f946, high;}

	// end inline asm
	mul.f32 	%f1171, %f943, %f945;
	mul.f32 	%f1172, %f944, %f946;
	cvt.rn.f32.s32 	%f1173, %r4621;
	fma.rn.f32 	%f1174, %f1171, %f1173, %f1172;
	add.f32 	%f1465, %f1465, %f1174;
	ld.shared.u32 	%r4631, [%r5588+4608];
	ld.shared.u32 	%r4635, [%r5588+4624];
	ld.shared.u32 	%r4639, [%r5588+4612];
	ld.shared.u32 	%r4643, [%r5588+4628];
	ld.shared.u32 	%r4647, [%r5588+4616];
	ld.shared.u32 	%r4651, [%r5588+4632];
	ld.shared.u32 	%r4655, [%r5588+4620];
	ld.shared.u32 	%r4659, [%r5588+4636];
	ld.shared.u32 	%r5898, [%r5579+-8448];
	and.b32  	%r4630, %r5898, 252645135;
	shr.u32 	%r5899, %r5898, 4;
	and.b32  	%r4634, %r5899, 252645135;
	// begin inline asm
	dp4a.s32.s32 %r4629, %r4630, %r4631, %r5542;
	// end inline asm
	// begin inline asm
	dp4a.s32.s32 %r4633, %r4634, %r4635, %r4629;
	// end inline asm
	ld.shared.u32 	%r5900, [%r5579+-8444];
	and.b32  	%r4638, %r5900, 252645135;
	shr.u32 	%r5901, %r5900, 4;
	and.b32  	%r4642, %r5901, 252645135;
	// begin inline asm
	dp4a.s32.s32 %r4637, %r4638, %r4639, %r4633;
	// end inline asm
	// begin inline asm
	dp4a.s32.s32 %r4641, %r4642, %r4643, %r4637;
	// end inline asm
	ld.shared.u32 	%r5902, [%r5579+-8440];
	and.b32  	%r4646, %r5902, 252645135;
	shr.u32 	%r5903, %r5902, 4;
	and.b32  	%r4650, %r5903, 252645135;
	// begin inline asm
	dp4a.s32.s32 %r4645, %r4646, %r4647, %r4641;
	// end inline asm
	// begin inline asm
	dp4a.s32.s32 %r4649, %r4650, %r4651, %r4645;
	// end inline asm
	ld.shared.u32 	%r5904, [%r5579+-8436];
	and.b32  	%r4654, %r5904, 252645135;
	shr.u32 	%r5905, %r5904, 4;
	and.b32  	%r4658, %r5905, 252645135;
	// begin inline asm
	dp4a.s32.s32 %r4653, %r4654, %r4655, %r4649;
	// end inline asm
	// begin inline asm
	dp4a.s32.s32 %r4657, %r4658, %r4659, %r4653;
	// end inline asm
	ld.shared.u32 	%r4662, [%r5603];
	// begin inline asm
	{.reg .f16 low,high;
  mov.b32 {low,high},%r4662;
  cvt.f32.f16 %f947, low;}

	// end inline asm
	// begin inline asm
	{.reg .f16 low,high;
  mov.b32 {low,high},%r4662;
  cvt.f32.f16 %f948, high;}

	// end inline asm
	mul.f32 	%f1175, %f947, %f945;
	mul.f32 	%f1176, %f948, %f946;
	cvt.rn.f32.s32 	%f1177, %r4657;
	fma.rn.f32 	%f1178, %f1175, %f1177, %f1176;
	add.f32 	%f1449, %f1449, %f1178;
	ld.shared.u32 	%r4665, [%r5588+4608];
	ld.shared.u32 	%r4669, [%r5588+4624];
	ld.shared.u32 	%r4673, [%r5588+4612];
	ld.shared.u32 	%r4677, [%r5588+4628];
	ld.shared.u32 	%r4681, [%r5588+4616];
	ld.shared.u32 	%r4685, [%r5588+4632];
	ld.shared.u32 	%r4689, [%r5588+4620];
	ld.shared.u32 	%r4693, [%r5588+4636];
	ld.shared.u32 	%r5906, [%r5579+-4224];
	and.b32  	%r4664, %r5906, 252645135;
	shr.u32 	%r5907, %r5906, 4;
	and.b32  	%r4668, %r5907, 252645135;
	// begin inline asm
	dp4a.s32.s32 %r4663, %r4664, %r4665, %r5542;
	// end inline asm
	// begin inline asm
	dp4a.s32.s32 %r4667, %r4668, %r4669, %r4663;
	// end inline asm
	ld.shared.u32 	%r5908, [%r5579+-4220];
	and.b32  	%r4672, %r5908, 252645135;
	shr.u32 	%r5909, %r5908, 4;
	and.b32  	%r4676, %r5909, 252645135;
	// begin inline asm
	dp4a.s32.s32 %r4671, %r4672, %r4673, %r4667;
	// end inline asm
	// begin inline asm
	dp4a.s32.s32 %r4675, %r4676, %r4677, %r4671;
	// end inline asm
	ld.shared.u32 	%r5910, [%r5579+-4216];
	and.b32  	%r4680, %r5910, 252645135;
	shr.u32 	%r5911, %r5910, 4;
	and.b32  	%r4684, %r5911, 252645135;
	// begin inline asm
	dp4a.s32.s32 %r4679, %r4680, %r4681, %r4675;
	// end inline asm
	// begin inline asm
	dp4a.s32.s32 %r4683, %r4684, %r4685, %r4679;
	// end inline asm
	ld.shared.u32 	%r5912, [%r5579+-4212];
	and.b32  	%r4688, %r5912, 252645135;
	shr.u32 	%r5913, %r5912, 4;
	and.b32  	%r4692, %r5913, 252645135;
	// begin inline asm
	dp4a.s32.s32 %r4687, %r4688, %r4689, %r4683;
	// end inline asm
	// begin inline asm
	dp4a.s32.s32 %r4691, %r4692, %r4693, %r4687;
	// end inline asm
	ld.shared.u32 	%r4696, [%r5614];
	// begin inline asm
	{.reg .f16 low,high;
  mov.b32 {low,high},%r4696;
  cvt.f32.f16 %f949, low;}

	// end inline asm
	// begin inline asm
	{.reg .f16 low,high;
  mov.b32 {low,high},%r4696;
  cvt.f32.f16 %f950, high;}

	// end inline asm
	ld.shared.u32 	%r4698, [%r5583+576];
	// begin inline asm
	{.reg .f16 low,high;
  mov.b32 {low,high},%r4698;
  cvt.f32.f16 %f951, low;}

	// end inline asm
	// begin inline asm
	{.reg .f16 low,high;
  mov.b32 {low,high},%r4698;
  cvt.f32.f16 %f952, high;}

	// end inline asm
	mul.f32 	%f1179, %f949, %f951;
	mul.f32 	%f1180, %f950, %f952;
	cvt.rn.f32.s32 	%f1181, %r4691;
	fma.rn.f32 	%f1182, %f1179, %f1181, %f1180;
	add.f32 	%f1433, %f1433, %f1182;
	ld.shared.u32 	%r4701, [%r5588+4608];
	ld.shared.u32 	%r4705, [%r5588+4624];
	ld.shared.u32 	%r4709, [%r5588+4612];
	ld.shared.u32 	%r4713, [%r5588+4628];
	ld.shared.u32 	%r4717, [%r5588+4616];
	ld.shared.u32 	%r4721, [%r5588+4632];
	ld.shared.u32 	%r4725, [%r5588+4620];
	ld.shared.u32 	%r4729, [%r5588+4636];
	ld.shared.u32 	%r5914, [%r5579];
	and.b32  	%r4700, %r5914, 252645135;
	shr.u32 	%r5915, %r5914, 4;
	and.b32  	%r4704, %r5915, 252645135;
	// begin inline asm
	dp4a.s32.s32 %r4699, %r4700, %r4701, %r5542;
	// end inline asm
	// begin inline asm
	dp4a.s32.s32 %r4703, %r4704, %r4705, %r4699;
	// end inline asm
	ld.shared.u32 	%r5916, [%r5579+4];
	and.b32  	%r4708, %r5916, 252645135;
	shr.u32 	%r5917, %r5916, 4;
	and.b32  	%r4712, %r5917, 252645135;
	// begin inline asm
	dp4a.s32.s32 %r4707, %r4708, %r4709, %r4703;
	// end inline asm
	// begin inline asm
	dp4a.s32.s32 %r4711, %r4712, %r4713, %r4707;
	// end inline asm
	ld.shared.u32 	%r5918, [%r5579+8];
	and.b32  	%r4716, %r5918, 252645135;
	shr.u32 	%r5919, %r5918, 4;
	and.b32  	%r4720, %r5919, 252645135;
	// begin inline asm
	dp4a.s32.s32 %r4715, %r4716, %r4717, %r4711;
	// end inline asm
	// begin inline asm
	dp4a.s32.s32 %r4719, %r4720, %r4721, %r4715;
	// end inline asm
	ld.shared.u32 	%r5920, [%r5579+12];
	and.b32  	%r4724, %r5920, 252645135;
	shr.u32 	%r5921, %r5920, 4;
	and.b32  	%r4728, %r5921, 252645135;
	// begin inline asm
	dp4a.s32.s32 %r4723, %r4724, %r4725, %r4719;
	// end inline asm
	// begin inline asm
	dp4a.s32.s32 %r4727, %r4728, %r4729, %r4723;
	// end inline asm
	ld.shared.u32 	%r4732, [%r5625];
	// begin inline asm
	{.reg .f16 low,high;
  mov.b32 {low,high},%r4732;
  cvt.f32.f16 %f953, low;}

	// end inline asm
	// begin inline asm
	{.reg .f16 low,high;
  mov.b32 {low,high},%r4732;
  cvt.f32.f16 %f954, high;}

	// end inline asm
	mul.f32 	%f1183, %f953, %f951;
	mul.f32 	%f1184, %f954, %f952;
	cvt.rn.f32.s32 	%f1185, %r4727;
	fma.rn.f32 	%f1186, %f1183, %f1185, %f1184;
	add.f32 	%f1417, %f1417, %f1186;
	ld.shared.u32 	%r4735, [%r5588+5120];
	ld.shared.u32 	%r4739, [%r5588+5136];
	ld.shared.u32 	%r4743, [%r5588+5124];
	ld.shared.u32 	%r4747, [%r5588+5140];
	ld.shared.u32 	%r4751, [%r5588+5128];
	ld.shared.u32 	%r4755, [%r5588+5144];
	ld.shared.u32 	%r4759, [%r5588+5132];
	ld.shared.u32 	%r4763, [%r5588+5148];
	ld.shared.u32 	%r5922, [%r5579+-12672];
	and.b32  	%r4734, %r5922, 252645135;
	shr.u32 	%r5923, %r5922, 4;
	and.b32  	%r4738, %r5923, 252645135;
	// begin inline asm
	dp4a.s32.s32 %r4733, %r4734, %r4735, %r5542;
	// end inline asm
	// begin inline asm
	dp4a.s32.s32 %r4737, %r4738, %r4739, %r4733;
	// end inline asm
	ld.shared.u32 	%r5924, [%r5579+-12668];
	and.b32  	%r4742, %r5924, 252645135;
	shr.u32 	%r5925, %r5924, 4;
	and.b32  	%r4746, %r5925, 252645135;
	// begin inline asm
	dp4a.s32.s32 %r4741, %r4742, %r4743, %r4737;
	// end inline asm
	// begin inline asm
	dp4a.s32.s32 %r4745, %r4746, %r4747, %r4741;
	// end inline asm
	ld.shared.u32 	%r5926, [%r5579+-12664];
	and.b32  	%r4750, %r5926, 252645135;
	shr.u32 	%r5927, %r5926, 4;
	and.b32  	%r4754, %r5927, 252645135;
	// begin inline asm
	dp4a.s32.s32 %r4749, %r4750, %r4751, %r4745;
	// end inline asm
	// begin inline asm
	dp4a.s32.s32 %r4753, %r4754, %r4755, %r4749;
	// end inline asm
	ld.shared.u32 	%r5928, [%r5579+-12660];
	and.b32  	%r4758, %r5928, 252645135;
	shr.u32 	%r5929, %r5928, 4;
	and.b32  	%r4762, %r5929, 252645135;
	// begin inline asm
	dp4a.s32.s32 %r4757, %r4758, %r4759, %r4753;
	// end inline asm
	// begin inline asm
	dp4a.s32.s32 %r4761, %r4762, %r4763, %r4757;
	// end inline asm
	ld.shared.u32 	%r4766, [%r5592];
	// begin inline asm
	{.reg .f16 low,high;
  mov.b32 {low,high},%r4766;
  cvt.f32.f16 %f955, low;}

	// end inline asm
	// begin inline asm
	{.reg .f16 low,high;
  mov.b32 {low,high},%r4766;
  cvt.f32.f16 %f956, high;}

	// end inline asm
	ld.shared.u32 	%r4768, [%r5583+640];
	// begin inline asm
	{.reg .f16 low,high;
  mov.b32 {low,high},%r4768;
  cvt.f32.f16 %f957, low;}

	// end inline asm
	// begin inline asm
	{.reg .f16 low,high;
  mov.b32 {low,high},%r4768;
  cvt.f32.f16 %f958, high;}

	// end inline asm
	mul.f32 	%f1187, %f955, %f957;
	mul.f32 	%f1188, %f956, %f958;
	cvt.rn.f32.s32 	%f1189, %r4761;
	fma.rn.f32 	%f1190, %f1187, %f1189, %f1188;
	add.f32 	%f1464, %f1464, %f1190;
	ld.shared.u32 	%r4771, [%r5588+5120];
	ld.shared.u32 	%r4775, [%r5588+5136];
	ld.shared.u32 	%r4779, [%r5588+5124];
	ld.shared.u32 	%r4783, [%r5588+5140];
	ld.shared.u32 	%r4787, [%r5588+5128];
	ld.shared.u32 	%r4791, [%r5588+5144];
	ld.shared.u32 	%r4795, [%r5588+5132];
	ld.shared.u32 	%r4799, [%r5588+5148];
	ld.shared.u32 	%r5930, [%r5579+-8448];
	and.b32  	%r4770, %r5930, 252645135;
	shr.u32 	%r5931, %r5930, 4;
	and.b32  	%r4774, %r5931, 252645135;
	// begin inline asm
	dp4a.s32.s32 %r4769, %r4770, %r4771, %r5542;
	// end inline asm
	// begin inline asm
	dp4a.s32.s32 %r4773, %r4774, %r4775, %r4769;
	// end inline asm
	ld.shared.u32 	%r5932, [%r5579+-8444];
	and.b32  	%r4778, %r5932, 252645135;
	shr.u32 	%r5933, %r5932, 4;
	and.b32  	%r4782, %r5933, 252645135;
	// begin inline asm
	dp4a.s32.s32 %r4777, %r4778, %r4779, %r4773;
	// end inline asm
	// begin inline asm
	dp4a.s32.s32 %r4781, %r4782, %r4783, %r4777;
	// end inline asm
	ld.shared.u32 	%r5934, [%r5579+-8440];
	and.b32  	%r4786, %r5934, 252645135;
	shr.u32 	%r5935, %r5934, 4;
	and.b32  	%r4790, %r5935, 252645135;
	// begin inline asm
	dp4a.s32.s32 %r4785, %r4786, %r4787, %r4781;
	// end inline asm
	// begin inline asm
	dp4a.s32.s32 %r4789, %r4790, %r4791, %r4785;
	// end inline asm
	ld.shared.u32 	%r5936, [%r5579+-8436];
	and.b32  	%r4794, %r5936, 252645135;
	shr.u32 	%r5937, %r5936, 4;
	and.b32  	%r4798, %r5937, 252645135;
	// begin inline asm
	dp4a.s32.s32 %r4793, %r4794, %r4795, %r4789;
	// end inline asm
	// begin inline asm
	dp4a.s32.s32 %r4797, %r4798, %r4799, %r4793;
	// end inline asm
	ld.shared.u32 	%r4802, [%r5603];
	// begin inline asm
	{.reg .f16 low,high;
  mov.b32 {low,high},%r4802;
  cvt.f32.f16 %f959, low;}

	// end inline asm
	// begin inline asm
	{.reg .f16 low,high;
  mov.b32 {low,high},%r4802;
  cvt.f32.f16 %f960, high;}

	// end inline asm
	mul.f32 	%f1191, %f959, %f957;
	mul.f32 	%f1192, %f960, %f958;
	cvt.rn.f32.s32 	%f1193, %r4797;
	fma.rn.f32 	%f1194, %f1191, %f1193, %f1192;
	add.f32 	%f1448, %f1448, %f1194;
	ld.shared.u32 	%r4805, [%r5588+5120];
	ld.shared.u32 	%r4809, [%r5588+5136];
	ld.shared.u32 	%r4813, [%r5588+5124];
	ld.shared.u32 	%r4817, [%r5588+5140];
	ld.shared.u32 	%r4821, [%r5588+5128];
	ld.shared.u32 	%r4825, [%r5588+5144];
	ld.shared.u32 	%r4829, [%r5588+5132];
	ld.shared.u32 	%r4833, [%r5588+5148];
	ld.shared.u32 	%r5938, [%r5579+-4224];
	and.b32  	%r4804, %r5938, 252645135;
	shr.u32 	%r5939, %r5938, 4;
	and.b32  	%r4808, %r5939, 252645135;
	// begin inline asm
	dp4a.s32.s32 %r4803, %r4804, %r4805, %r5542;
	// end inline asm
	// begin inline asm
	dp4a.s32.s32 %r4807, %r4808, %r4809, %r4803;
	// end inline asm
	ld.shared.u32 	%r5940, [%r5579+-4220];
	and.b32  	%r4812, %r5940, 252645135;
	shr.u32 	%r5941, %r5940, 4;
	and.b32  	%r4816, %r5941, 252645135;
	// begin inline asm
	dp4a.s32.s32 %r4811, %r4812, %r4813, %r4807;
	// end inline asm
	// begin inline asm
	dp4a.s32.s32 %r4815, %r4816, %r4817, %r4811;
	// end inline asm
	ld.shared.u32 	%r5942, [%r5579+-4216];
	and.b32  	%r4820, %r5942, 252645135;
	shr.u32 	%r5943, %r5942, 4;
	and.b32  	%r4824, %r5943, 252645135;
	// begin inline asm
	dp4a.s32.s32 %r4819, %r4820, %r4821, %r4815;
	// end inline asm
	// begin inline asm
	dp4a.s32.s32 %r4823, %r4824, %r4825, %r4819;
	// end inline asm
	ld.shared.u32 	%r5944, [%r5579+-4212];
	and.b32  	%r4828, %r5944, 252645135;
	shr.u32 	%r5945, %r5944, 4;
	and.b32  	%r4832, %r5945, 252645135;
	// begin inline asm
	dp4a.s32.s32 %r4827, %r4828, %r4829, %r4823;
	// end inline asm
	// begin inline asm
	dp4a.s32.s32 %r4831, %r4832, %r4833, %r4827;
	// end inline asm
	ld.shared.u32 	%r4836, [%r5614];
	// begin inline asm
	{.reg .f16 low,high;
  mov.b32 {low,high},%r4836;
  cvt.f32.f16 %f961, low;}

	// end inline asm
	// begin inline asm
	{.reg .f16 low,high;
  mov.b32 {low,high},%r4836;
  cvt.f32.f16 %f962, high;}

	// end inline asm
	ld.shared.u32 	%r4838, [%r5583+640];
	// begin inline asm
	{.reg .f16 low,high;
  mov.b32 {low,high},%r4838;
  cvt.f32.f16 %f963, low;}

	// end inline asm
	// begin inline asm
	{.reg .f16 low,high;
  mov.b32 {low,high},%r4838;
  cvt.f32.f16 %f964, high;}

	// end inline asm
	mul.f32 	%f1195, %f961, %f963;
	mul.f32 	%f1196, %f962, %f964;
	cvt.rn.f32.s32 	%f1197, %r4831;
	fma.rn.f32 	%f1198, %f1195, %f1197, %f1196;
	add.f32 	%f1432, %f1432, %f1198;
	ld.shared.u32 	%r4841, [%r5588+5120];
	ld.shared.u32 	%r4845, [%r5588+5136];
	ld.shared.u32 	%r4849, [%r5588+5124];
	ld.shared.u32 	%r4853, [%r5588+5140];
	ld.shared.u32 	%r4857, [%r5588+5128];
	ld.shared.u32 	%r4861, [%r5588+5144];
	ld.shared.u32 	%r4865, [%r5588+5132];
	ld.shared.u32 	%r4869, [%r5588+5148];
	ld.shared.u32 	%r5946, [%r5579];
	and.b32  	%r4840, %r5946, 252645135;
	shr.u32 	%r5947, %r5946, 4;
	and.b32  	%r4844, %r5947, 252645135;
	// begin inline asm
	dp4a.s32.s32 %r4839, %r4840, %r4841, %r5542;
	// end inline asm
	// begin inline asm
	dp4a.s32.s32 %r4843, %r4844, %r4845, %r4839;
	// end inline asm
	ld.shared.u32 	%r5948, [%r5579+4];
	and.b32  	%r4848, %r5948, 252645135;
	shr.u32 	%r5949, %r5948, 4;
	and.b32  	%r4852, %r5949, 252645135;
	// begin inline asm
	dp4a.s32.s32 %r4847, %r4848, %r4849, %r4843;
	// end inline asm
	// begin inline asm
	dp4a.s32.s32 %r4851, %r4852, %r4853, %r4847;
	// end inline asm
	ld.shared.u32 	%r5950, [%r5579+8];
	and.b32  	%r4856, %r5950, 252645135;
	shr.u32 	%r5951, %r5950, 4;
	and.b32  	%r4860, %r5951, 252645135;
	// begin inline asm
	dp4a.s32.s32 %r4855, %r4856, %r4857, %r4851;
	// end inline asm
	// begin inline asm
	dp4a.s32.s32 %r4859, %r4860, %r4861, %r4855;
	// end inline asm
	ld.shared.u32 	%r5952, [%r5579+12];
	and.b32  	%r4864, %r5952, 252645135;
	shr.u32 	%r5953, %r5952, 4;
	and.b32  	%r4868, %r5953, 252645135;
	// begin inline asm
	dp4a.s32.s32 %r4863, %r4864, %r4865, %r4859;
	// end inline asm
	// begin inline asm
	dp4a.s32.s32 %r4867, %r4868, %r4869, %r4863;
	// end inline asm
	ld.shared.u32 	%r4872, [%r5625];
	// begin inline asm
	{.reg .f16 low,high;
  mov.b32 {low,high},%r4872;
  cvt.f32.f16 %f965, low;}

	// end inline asm
	// begin inline asm
	{.reg .f16 low,high;
  mov.b32 {low,high},%r4872;
  cvt.f32.f16 %f966, high;}

	// end inline asm
	mul.f32 	%f1199, %f965, %f963;
	mul.f32 	%f1200, %f966, %f964;
	cvt.rn.f32.s32 	%f1201, %r4867;
	fma.rn.f32 	%f1202, %f1199, %f1201, %f1200;
	add.f32 	%f1416, %f1416, %f1202;
	ld.shared.u32 	%r4875, [%r5588+5632];
	ld.shared.u32 	%r4879, [%r5588+5648];
	ld.shared.u32 	%r4883, [%r5588+5636];
	ld.shared.u32 	%r4887, [%r5588+5652];
	ld.shared.u32 	%r4891, [%r5588+5640];
	ld.shared.u32 	%r4895, [%r5588+5656];
	ld.shared.u32 	%r4899, [%r5588+5644];
	ld.shared.u32 	%r4903, [%r5588+5660];
	ld.shared.u32 	%r5954, [%r5579+-12672];
	and.b32  	%r4874, %r5954, 252645135;
	shr.u32 	%r5955, %r5954, 4;
	and.b32  	%r4878, %r5955, 252645135;
	// begin inline asm
	dp4a.s32.s32 %r4873, %r4874, %r4875, %r5542;
	// end inline asm
	// begin inline asm
	dp4a.s32.s32 %r4877, %r4878, %r4879, %r4873;
	// end inline asm
	ld.shared.u32 	%r5956, [%r5579+-12668];
	and.b32  	%r4882, %r5956, 252645135;
	shr.u32 	%r5957, %r5956, 4;
	and.b32  	%r4886, %r5957, 252645135;
	// begin inline asm
	dp4a.s32.s32 %r4881, %r4882, %r4883, %r4877;
	// end inline asm
	// begin inline asm
	dp4a.s32.s32 %r4885, %r4886, %r4887, %r4881;
	// end inline asm
	ld.shared.u32 	%r5958, [%r5579+-12664];
	and.b32  	%r4890, %r5958, 252645135;
	shr.u32 	%r5959, %r5958, 4;
	and.b32  	%r4894, %r5959, 252645135;
	// begin inline asm
	dp4a.s32.s32 %r4889, %r4890, %r4891, %r4885;
	// end inline asm
	// begin inline asm
	dp4a.s32.s32 %r4893, %r4894, %r4895, %r4889;
	// end inline asm
	ld.shared.u32 	%r5960, [%r5579+-12660];
	and.b32  	%r4898, %r5960, 252645135;
	shr.u32 	%r5961, %r5960, 4;
	and.b32  	%r4902, %r5961, 252645135;
	// begin inline asm
	dp4a.s32.s32 %r4897, %r4898, %r4899, %r4893;
	// end inline asm
	// begin inline asm
	dp4a.s32.s32 %r4901, %r4902, %r4903, %r4897;
	// end inline asm
	ld.shared.u32 	%r4906, [%r5592];
	// begin inline asm
	{.reg .f16 low,high;
  mov.b32 {low,high},%r4906;
  cvt.f32.f16 %f967, low;}

	// end inline asm
	// begin inline asm
	{.reg .f16 low,high;
  mov.b32 {low,high},%r4906;
  cvt.f32.f16 %f968, high;}

	// end inline asm
	ld.shared.u32 	%r4908, [%r5583+704];
	// begin inline asm
	{.reg .f16 low,high;
  mov.b32 {low,high},%r4908;
  cvt.f32.f16 %f969, low;}

	// end inline asm
	// begin inline asm
	{.reg .f16 low,high;
  mov.b32 {low,high},%r4908;
  cvt.f32.f16 %f970, high;}

	// end inline asm
	mul.f32 	%f1203, %f967, %f969;
	mul.f32 	%f1204, %f968, %f970;
	cvt.rn.f32.s32 	%f1205, %r4901;
	fma.rn.f32 	%f1206, %f1203, %f1205, %f1204;
	add.f32 	%f1463, %f1463, %f1206;
	ld.shared.u32 	%r4911, [%r5588+5632];
	ld.shared.u32 	%r4915, [%r5588+5648];
	ld.shared.u32 	%r4919, [%r5588+5636];
	ld.shared.u32 	%r4923, [%r5588+5652];
	ld.shared.u32 	%r4927, [%r5588+5640];
	ld.shared.u32 	%r4931, [%r5588+5656];
	ld.shared.u32 	%r4935, [%r5588+5644];
	ld.shared.u32 	%r4939, [%r5588+5660];
	ld.shared.u32 	%r5962, [%r5579+-8448];
	and.b32  	%r4910, %r5962, 252645135;
	shr.u32 	%r5963, %r5962, 4;
	and.b32  	%r4914, %r5963, 252645135;
	// begin inline asm
	dp4a.s32.s32 %r4909, %r4910, %r4911, %r5542;
	// end inline asm
	// begin inline asm
	dp4a.s32.s32 %r4913, %r4914, %r4915, %r4909;
	// end inline asm
	ld.shared.u32 	%r5964, [%r5579+-8444];
	and.b32  	%r4918, %r5964, 252645135;
	shr.u32 	%r5965, %r5964, 4;
	and.b32  	%r4922, %r5965, 252645135;
	// begin inline asm
	dp4a.s32.s32 %r4917, %r4918, %r4919, %r4913;
	// end inline asm
	// begin inline asm
	dp4a.s32.s32 %r4921, %r4922, %r4923, %r4917;
	// end inline asm
	ld.shared.u32 	%r5966, [%r5579+-8440];
	and.b32  	%r4926, %r5966, 252645135;
	shr.u32 	%r5967, %r5966, 4;
	and.b32  	%r4930, %r5967, 252645135;
	// begin inline asm
	dp4a.s32.s32 %r4925, %r4926, %r4927, %r4921;
	// end inline asm
	// begin inline asm
	dp4a.s32.s32 %r4929, %r4930, %r4931, %r4925;
	// end inline asm
	ld.shared.u32 	%r5968, [%r5579+-8436];
	and.b32  	%r4934, %r5968, 252645135;
	shr.u32 	%r5969, %r5968, 4;
	and.b32  	%r4938, %r5969, 252645135;
	// begin inline asm
	dp4a.s32.s32 %r4933, %r4934, %r4935, %r4929;
	// end inline asm
	// begin inline asm
	dp4a.s32.s32 %r4937, %r4938, %r4939, %r4933;
	// end inline asm
	ld.shared.u32 	%r4942, [%r5603];
	// begin inline asm
	{.reg .f16 low,high;
  mov.b32 {low,high},%r4942;
  cvt.f32.f16 %f971, low;}

	// end inline asm
	// begin inline asm
	{.reg .f16 low,high;
  mov.b32 {low,high},%r4942;
  cvt.f32.f16 %f972, high;}

	// end inline asm
	mul.f32 	%f1207, %f971, %f969;
	mul.f32 	%f1208, %f972, %f970;
	cvt.rn.f32.s32 	%f1209, %r4937;
	fma.rn.f32 	%f1210, %f1207, %f1209, %f1208;
	add.f32 	%f1447, %f1447, %f1210;
	ld.shared.u32 	%r4945, [%r5588+5632];
	ld.shared.u32 	%r4949, [%r5588+5648];
	ld.shared.u32 	%r4953, [%r5588+5636];
	ld.shared.u32 	%r4957, [%r5588+5652];
	ld.shared.u32 	%r4961, [%r5588+5640];
	ld.shared.u32 	%r4965, [%r5588+5656];
	ld.shared.u32 	%r4969, [%r5588+5644];
	ld.shared.u32 	%r4973, [%r5588+5660];
	ld.shared.u32 	%r5970, [%r5579+-4224];
	and.b32  	%r4944, %r5970, 252645135;
	shr.u32 	%r5971, %r5970, 4;
	and.b32  	%r4948, %r5971, 252645135;
	// begin inline asm
	dp4a.s32.s32 %r4943, %r4944, %r4945, %r5542;
	// end inline asm
	// begin inline asm
	dp4a.s32.s32 %r4947, %r4948, %r4949, %r4943;
	// end inline asm
	ld.shared.u32 	%r5972, [%r5579+-4220];
	and.b32  	%r4952, %r5972, 252645135;
	shr.u32 	%r5973, %r5972, 4;
	and.b32  	%r4956, %r5973, 252645135;
	// begin inline asm
	dp4a.s32.s32 %r4951, %r4952, %r4953, %r4947;
	// end inline asm
	// begin inline asm
	dp4a.s32.s32 %r4955, %r4956, %r4957, %r4951;
	// end inline asm
	ld.shared.u32 	%r5974, [%r5579+-4216];
	and.b32  	%r4960, %r5974, 252645135;
	shr.u32 	%r5975, %r5974, 4;
	and.b32  	%r4964, %r5975, 252645135;
	// begin inline asm
	dp4a.s32.s32 %r4959, %r4960, %r4961, %r4955;
	// end inline asm
	// begin inline asm
	dp4a.s32.s32 %r4963, %r4964, %r4965, %r4959;
	// end inline asm
	ld.shared.u32 	%r5976, [%r5579+-4212];
	and.b32  	%r4968, %r5976, 252645135;
	shr.u32 	%r5977, %r5976, 4;
	and.b32  	%r4972, %r5977, 252645135;
	// begin inline asm
	dp4a.s32.s32 %r4967, %r4968, %r4969, %r4963;
	// end inline asm
	// begin inline asm
	dp4a.s32.s32 %r4971, %r4972, %r4973, %r4967;
	// end inline asm
	ld.shared.u32 	%r4976, [%r5614];
	// begin inline asm
	{.reg .f16 low,high;
  mov.b32 {low,high},%r4976;
  cvt.f32.f16 %f973, low;}

	// end inline asm
	// begin inline asm
	{.reg .f16 low,high;
  mov.b32 {low,high},%r4976;
  cvt.f32.f16 %f974, high;}

	// end inline asm
	ld.shared.u32 	%r4978, [%r5583+704];
	// begin inline asm
	{.reg .f16 low,high;
  mov.b32 {low,high},%r4978;
  cvt.f32.f16 %f975, low;}

	// end inline asm
	// begin inline asm
	{.reg .f16 low,high;
  mov.b32 {low,high},%r4978;
  cvt.f32.f16 %f976, high;}

	// end inline asm
	mul.f32 	%f1211, %f973, %f975;
	mul.f32 	%f1212, %f974, %f976;
	cvt.rn.f32.s32 	%f1213, %r4971;
	fma.rn.f32 	%f1214, %f1211, %f1213, %f1212;
	add.f32 	%f1431, %f1431, %f1214;
	ld.shared.u32 	%r4981, [%r5588+5632];
	ld.shared.u32 	%r4985, [%r5588+5648];
	ld.shared.u32 	%r4989, [%r5588+5636];
	ld.shared.u32 	%r4993, [%r5588+5652];
	ld.shared.u32 	%r4997, [%r5588+5640];
	ld.shared.u32 	%r5001, [%r5588+5656];
	ld.shared.u32 	%r5005, [%r5588+5644];
	ld.shared.u32 	%r5009, [%r5588+5660];
	ld.shared.u32 	%r5978, [%r5579];
	and.b32  	%r4980, %r5978, 252645135;
	shr.u32 	%r5979, %r5978, 4;
	and.b32  	%r4984, %r5979, 252645135;
	// begin inline asm
	dp4a.s32.s32 %r4979, %r4980, %r4981, %r5542;
	// end inline asm
	// begin inline asm
	dp4a.s32.s32 %r4983, %r4984, %r4985, %r4979;
	// end inline asm
	ld.shared.u32 	%r5980, [%r5579+4];
	and.b32  	%r4988, %r5980, 252645135;
	shr.u32 	%r5981, %r5980, 4;
	and.b32  	%r4992, %r5981, 252645135;
	// begin inline asm
	dp4a.s32.s32 %r4987, %r4988, %r4989, %r4983;
	// end inline asm
	// begin inline asm
	dp4a.s32.s32 %r4991, %r4992, %r4993, %r4987;
	// end inline asm
	ld.shared.u32 	%r5982, [%r5579+8];
	and.b32  	%r4996, %r5982, 252645135;
	shr.u32 	%r5983, %r5982, 4;
	and.b32  	%r5000, %r5983, 252645135;
	// begin inline asm
	dp4a.s32.s32 %r4995, %r4996, %r4997, %r4991;
	// end inline asm
	// begin inline asm
	dp4a.s32.s32 %r4999, %r5000, %r5001, %r4995;
	// end inline asm
	ld.shared.u32 	%r5984, [%r5579+12];
	and.b32  	%r5004, %r5984, 252645135;
	shr.u32 	%r5985, %r5984, 4;
	and.b32  	%r5008, %r5985, 252645135;
	// begin inline asm
	dp4a.s32.s32 %r5003, %r5004, %r5005, %r4999;
	// end inline asm
	// begin inline asm
	dp4a.s32.s32 %r5007, %r5008, %r5009, %r5003;
	// end inline asm
	ld.shared.u32 	%r5012, [%r5625];
	// begin inline asm
	{.reg .f16 low,high;
  mov.b32 {low,high},%r5012;
  cvt.f32.f16 %f977, low;}

	// end inline asm
	// begin inline asm
	{.reg .f16 low,high;
  mov.b32 {low,high},%r5012;
  cvt.f32.f16 %f978, high;}

	// end inline asm
	mul.f32 	%f1215, %f977, %f975;
	mul.f32 	%f1216, %f978, %f976;
	cvt.rn.f32.s32 	%f1217, %r5007;
	fma.rn.f32 	%f1218, %f1215, %f1217, %f1216;
	add.f32 	%f1415, %f1415, %f1218;
	ld.shared.u32 	%r5015, [%r5588+6144];
	ld.shared.u32 	%r5019, [%r5588+6160];
	ld.shared.u32 	%r5023, [%r5588+6148];
	ld.shared.u32 	%r5027, [%r5588+6164];
	ld.shared.u32 	%r5031, [%r5588+6152];
	ld.shared.u32 	%r5035, [%r5588+6168];
	ld.shared.u32 	%r5039, [%r5588+6156];
	ld.shared.u32 	%r5043, [%r5588+6172];
	ld.shared.u32 	%r5986, [%r5579+-12672];
	and.b32  	%r5014, %r5986, 252645135;
	shr.u32 	%r5987, %r5986, 4;
	and.b32  	%r5018, %r5987, 252645135;
	// begin inline asm
	dp4a.s32.s32 %r5013, %r5014, %r5015, %r5542;
	// end inline asm
	// begin inline asm
	dp4a.s32.s32 %r5017, %r5018, %r5019, %r5013;
	// end inline asm
	ld.shared.u32 	%r5988, [%r5579+-12668];
	and.b32  	%r5022, %r5988, 252645135;
	shr.u32 	%r5989, %r5988, 4;
	and.b32  	%r5026, %r5989, 252645135;
	// begin inline asm
	dp4a.s32.s32 %r5021, %r5022, %r5023, %r5017;
	// end inline asm
	// begin inline asm
	dp4a.s32.s32 %r5025, %r5026, %r5027, %r5021;
	// end inline asm
	ld.shared.u32 	%r5990, [%r5579+-12664];
	and.b32  	%r5030, %r5990, 252645135;
	shr.u32 	%r5991, %r5990, 4;
	and.b32  	%r5034, %r5991, 252645135;
	// begin inline asm
	dp4a.s32.s32 %r5029, %r5030, %r5031, %r5025;
	// end inline asm
	// begin inline asm
	dp4a.s32.s32 %r5033, %r5034, %r5035, %r5029;
	// end inline asm
	ld.shared.u32 	%r5992, [%r5579+-12660];
	and.b32  	%r5038, %r5992, 252645135;
	shr.u32 	%r5993, %r5992, 4;
	and.b32  	%r5042, %r5993, 252645135;
	// begin inline asm
	dp4a.s32.s32 %r5037, %r5038, %r5039, %r5033;
	// end inline asm
	// begin inline asm
	dp4a.s32.s32 %r5041, %r5042, %r5043, %r5037;
	// end inline asm
	ld.shared.u32 	%r5046, [%r5592];
	// begin inline asm
	{.reg .f16 low,high;
  mov.b32 {low,high},%r5046;
  cvt.f32.f16 %f979, low;}

	// end inline asm
	// begin inline asm
	{.reg .f16 low,high;
  mov.b32 {low,high},%r5046;
  cvt.f32.f16 %f980, high;}

	// end inline asm
	ld.shared.u32 	%r5048, [%r5583+768];
	// begin inline asm
	{.reg .f16 low,high;
  mov.b32 {low,high},%r5048;
  cvt.f32.f16 %f981, low;}

	// end inline asm
	// begin inline asm
	{.reg .f16 low,high;
  mov.b32 {low,high},%r5048;
  cvt.f32.f16 %f982, high;}

	// end inline asm
	mul.f32 	%f1219, %f979, %f981;
	mul.f32 	%f1220, %f980, %f982;
	cvt.rn.f32.s32 	%f1221, %r5041;
	fma.rn.f32 	%f1222, %f1219, %f1221, %f1220;
	add.f32 	%f1462, %f1462, %f1222;
	ld.shared.u32 	%r5051, [%r5588+6144];
	ld.shared.u32 	%r5055, [%r5588+6160];
	ld.shared.u32 	%r5059, [%r5588+6148];
	ld.shared.u32 	%r5063, [%r5588+6164];
	ld.shared.u32 	%r5067, [%r5588+6152];
	ld.shared.u32 	%r5071, [%r5588+6168];
	ld.shared.u32 	%r5075, [%r5588+6156];
	ld.shared.u32 	%r5079, [%r5588+6172];
	ld.shared.u32 	%r5994, [%r5579+-8448];
	and.b32  	%r5050, %r5994, 252645135;
	shr.u32 	%r5995, %r5994, 4;
	and.b32  	%r5054, %r5995, 252645135;
	// begin inline asm
	dp4a.s32.s32 %r5049, %r5050, %r5051, %r5542;
	// end inline asm
	// begin inline asm
	dp4a.s32.s32 %r5053, %r5054, %r5055, %r5049;
	// end inline asm
	ld.shared.u32 	%r5996, [%r5579+-8444];
	and.b32  	%r5058, %r5996, 252645135;
	shr.u32 	%r5997, %r5996, 4;
	and.b32  	%r5062, %r5997, 252645135;
	// begin inline asm
	dp4a.s32.s32 %r5057, %r5058, %r5059, %r5053;
	// end inline asm
	// begin inline asm
	dp4a.s32.s32 %r5061, %r5062, %r5063, %r5057;
	// end inline asm
	ld.shared.u32 	%r5998, [%r5579+-8440];
	and.b32  	%r5066, %r5998, 252645135;
	shr.u32 	%r5999, %r5998, 4;
	and.b32  	%r5070, %r5999, 252645135;
	// begin inline asm
	dp4a.s32.s32 %r5065, %r5066, %r5067, %r5061;
	// end inline asm
	// begin inline asm
	dp4a.s32.s32 %r5069, %r5070, %r5071, %r5065;
	// end inline asm
	ld.shared.u32 	%r6000, [%r5579+-8436];
	and.b32  	%r5074, %r6000, 252645135;
	shr.u32 	%r6001, %r6000, 4;
	and.b32  	%r5078, %r6001, 252645135;
	// begin inline asm
	dp4a.s32.s32 %r5073, %r5074, %r5075, %r5069;
	// end inline asm
	// begin inline asm
	dp4a.s32.s32 %r5077, %r5078, %r5079, %r5073;
	// end inline asm
	ld.shared.u32 	%r5082, [%r5603];
	// begin inline asm
	{.reg .f16 low,high;
  mov.b32 {low,high},%r5082;
  cvt.f32.f16 %f983, low;}

	// end inline asm
	// begin inline asm
	{.reg .f16 low,high;
  mov.b32 {low,high},%r5082;
  cvt.f32.f16 %f984, high;}

	// end inline asm
	mul.f32 	%f1223, %f983, %f981;
	mul.f32 	%f1224, %f984, %f982;
	cvt.rn.f32.s32 	%f1225, %r5077;
	fma.rn.f32 	%f1226, %f1223, %f1225, %f1224;
	add.f32 	%f1446, %f1446, %f1226;
	ld.shared.u32 	%r5085, [%r5588+6144];
	ld.shared.u32 	%r5089, [%r5588+6160];
	ld.shared.u32 	%r5093, [%r5588+6148];
	ld.shared.u32 	%r5097, [%r5588+6164];
	ld.shared.u32 	%r5101, [%r5588+6152];
	ld.shared.u32 	%r5105, [%r5588+6168];
	ld.shared.u32 	%r5109, [%r5588+6156];
	ld.shared.u32 	%r5113, [%r5588+6172];
	ld.shared.u32 	%r6002, [%r5579+-4224];
	and.b32  	%r5084, %r6002, 252645135;
	shr.u32 	%r6003, %r6002, 4;
	and.b32  	%r5088, %r6003, 252645135;
	// begin inline asm
	dp4a.s32.s32 %r5083, %r5084, %r5085, %r5542;
	// end inline asm
	// begin inline asm
	dp4a.s32.s32 %r5087, %r5088, %r5089, %r5083;
	// end inline asm
	ld.shared.u32 	%r6004, [%r5579+-4220];
	and.b32  	%r5092, %r6004, 252645135;
	shr.u32 	%r6005, %r6004, 4;
	and.b32  	%r5096, %r6005, 252645135;
	// begin inline asm
	dp4a.s32.s32 %r5091, %r5092, %r5093, %r5087;
	// end inline asm
	// begin inline asm
	dp4a.s32.s32 %r5095, %r5096, %r5097, %r5091;
	// end inline asm
	ld.shared.u32 	%r6006, [%r5579+-4216];
	and.b32  	%r5100, %r6006, 252645135;
	shr.u32 	%r6007, %r6006, 4;
	and.b32  	%r5104, %r6007, 252645135;
	// begin inline asm
	dp4a.s32.s32 %r5099, %r5100, %r5101, %r5095;
	// end inline asm
	// begin inline asm
	dp4a.s32.s32 %r5103, %r5104, %r5105, %r5099;
	// end inline asm
	ld.shared.u32 	%r6008, [%r5579+-4212];
	and.b32  	%r5108, %r6008, 252645135;
	shr.u32 	%r6009, %r6008, 4;
	and.b32  	%r5112, %r6009, 252645135;
	// begin inline asm
	dp4a.s32.s32 %r5107, %r5108, %r5109, %r5103;
	// end inline asm
	// begin inline asm
	dp4a.s32.s32 %r5111, %r5112, %r5113, %r5107;
	// end inline asm
	ld.shared.u32 	%r5116, [%r5614];
	// begin inline asm
	{.reg .f16 low,high;
  mov.b32 {low,high},%r5116;
  cvt.f32.f16 %f985, low;}

	// end inline asm
	// begin inline asm
	{.reg .f16 low,high;
  mov.b32 {low,high},%r5116;
  cvt.f32.f16 %f986, high;}

	// end inline asm
	ld.shared.u32 	%r5118, [%r5583+768];
	// begin inline asm
	{.reg .f16 low,high;
  mov.b32 {low,high},%r5118;
  cvt.f32.f16 %f987, low;}

	// end inline asm
	// begin inline asm
	{.reg .f16 low,high;
  mov.b32 {low,high},%r5118;
  cvt.f32.f16 %f988, high;}

	// end inline asm
	mul.f32 	%f1227, %f985, %f987;
	mul.f32 	%f1228, %f986, %f988;
	cvt.rn.f32.s32 	%f1229, %r5111;
	fma.rn.f32 	%f1230, %f1227, %f1229, %f1228;
	add.f32 	%f1430, %f1430, %f1230;
	ld.shared.u32 	%r5121, [%r5588+6144];
	ld.shared.u32 	%r5125, [%r5588+6160];
	ld.shared.u32 	%r5129, [%r5588+6148];
	ld.shared.u32 	%r5133, [%r5588+6164];
	ld.shared.u32 	%r5137, [%r5588+6152];
	ld.shared.u32 	%r5141, [%r5588+6168];
	ld.shared.u32 	%r5145, [%r5588+6156];
	ld.shared.u32 	%r5149, [%r5588+6172];
	ld.shared.u32 	%r6010, [%r5579];
	and.b32  	%r5120, %r6010, 252645135;
	shr.u32 	%r6011, %r6010, 4;
	and.b32  	%r5124, %r6011, 252645135;
	// begin inline asm
	dp4a.s32.s32 %r5119, %r5120, %r5121, %r5542;
	// end inline asm
	// begin inline asm
	dp4a.s32.s32 %r5123, %r5124, %r5125, %r5119;
	// end inline asm
	ld.shared.u32 	%r6012, [%r5579+4];
	and.b32  	%r5128, %r6012, 252645135;
	shr.u32 	%r6013, %r6012, 4;
	and.b32  	%r5132, %r6013, 252645135;
	// begin inline asm
	dp4a.s32.s32 %r5127, %r5128, %r5129, %r5123;
	// end inline asm
	// begin inline asm
	dp4a.s32.s32 %r5131, %r5132, %r5133, %r5127;
	// end inline asm
	ld.shared.u32 	%r6014, [%r5579+8];
	and.b32  	%r5136, %r6014, 252645135;
	shr.u32 	%r6015, %r6014, 4;
	and.b32  	%r5140, %r6015, 252645135;
	// begin inline asm
	dp4a.s32.s32 %r5135, %r5136, %r5137, %r5131;
	// end inline asm
	// begin inline asm
	dp4a.s32.s32 %r5139, %r5140, %r5141, %r5135;
	// end inline asm
	ld.shared.u32 	%r6016, [%r5579+12];
	and.b32  	%r5144, %r6016, 252645135;
	shr.u32 	%r6017, %r6016, 4;
	and.b32  	%r5148, %r6017, 252645135;
	// begin inline asm
	dp4a.s32.s32 %r5143, %r5144, %r5145, %r5139;
	// end inline asm
	// begin inline asm
	dp4a.s32.s32 %r5147, %r5148, %r5149, %r5143;
	// end inline asm
	ld.shared.u32 	%r5152, [%r5625];
	// begin inline asm
	{.reg .f16 low,high;
  mov.b32 {low,high},%r5152;
  cvt.f32.f16 %f989, low;}

	// end inline asm
	// begin inline asm
	{.reg .f16 low,high;
  mov.b32 {low,high},%r5152;
  cvt.f32.f16 %f990, high;}

	// end inline asm
	mul.f32 	%f1231, %f989, %f987;
	mul.f32 	%f1232, %f990, %f988;
	cvt.rn.f32.s32 	%f1233, %r5147;
	fma.rn.f32 	%f1234, %f1231, %f1233, %f1232;
	add.f32 	%f1414, %f1414, %f1234;
	ld.shared.u32 	%r5155, [%r5588+6656];
	ld.shared.u32 	%r5159, [%r5588+6672];
	ld.shared.u32 	%r5163, [%r5588+6660];
	ld.shared.u32 	%r5167, [%r5588+6676];
	ld.shared.u32 	%r5171, [%r5588+6664];
	ld.shared.u32 	%r5175, [%r5588+6680];
	ld.shared.u32 	%r5179, [%r5588+6668];
	ld.shared.u32 	%r5183, [%r5588+6684];
	ld.shared.u32 	%r6018, [%r5579+-12672];
	and.b32  	%r5154, %r6018, 252645135;
	shr.u32 	%r6019, %r6018, 4;
	and.b32  	%r5158, %r6019, 252645135;
	// begin inline asm
	dp4a.s32.s32 %r5153, %r5154, %r5155, %r5542;
	// end inline asm
	// begin inline asm
	dp4a.s32.s32 %r5157, %r5158, %r5159, %r5153;
	// end inline asm
	ld.shared.u32 	%r6020, [%r5579+-12668];
	and.b32  	%r5162, %r6020, 252645135;
	shr.u32 	%r6021, %r6020, 4;
	and.b32  	%r5166, %r6021, 252645135;
	// begin inline asm
	dp4a.s32.s32 %r5161, %r5162, %r5163, %r5157;
	// end inline asm
	// begin inline asm
	dp4a.s32.s32 %r5165, %r5166, %r5167, %r5161;
	// end inline asm
	ld.shared.u32 	%r6022, [%r5579+-12664];
	and.b32  	%r5170, %r6022, 252645135;
	shr.u32 	%r6023, %r6022, 4;
	and.b32  	%r5174, %r6023, 252645135;
	// begin inline asm
	dp4a.s32.s32 %r5169, %r5170, %r5171, %r5165;
	// end inline asm
	// begin inline asm
	dp4a.s32.s32 %r5173, %r5174, %r5175, %r5169;
	// end inline asm
	ld.shared.u32 	%r6024, [%r5579+-12660];
	and.b32  	%r5178, %r6024, 252645135;
	shr.u32 	%r6025, %r6024, 4;
	and.b32  	%r5182, %r6025, 252645135;
	// begin inline asm
	dp4a.s32.s32 %r5177, %r5178, %r5179, %r5173;
	// end inline asm
	// begin inline asm
	dp4a.s32.s32 %r5181, %r5182, %r5183, %r5177;
	// end inline asm
	ld.shared.u32 	%r5186, [%r5592];
	// begin inline asm
	{.reg .f16 low,high;
  mov.b32 {low,high},%r5186;
  cvt.f32.f16 %f991, low;}

	// end inline asm
	// begin inline asm
	{.reg .f16 low,high;
  mov.b32 {low,high},%r5186;
  cvt.f32.f16 %f992, high;}

	// end inline asm
	ld.shared.u32 	%r5188, [%r5583+832];
	// begin inline asm
	{.reg .f16 low,high;
  mov.b32 {low,high},%r5188;
  cvt.f32.f16 %f993, low;}

	// end inline asm
	// begin inline asm
	{.reg .f16 low,high;
  mov.b32 {low,high},%r5188;
  cvt.f32.f16 %f994, high;}

	// end inline asm
	mul.f32 	%f1235, %f991, %f993;
	mul.f32 	%f1236, %f992, %f994;
	cvt.rn.f32.s32 	%f1237, %r5181;
	fma.rn.f32 	%f1238, %f1235, %f1237, %f1236;
	add.f32 	%f1461, %f1461, %f1238;
	ld.shared.u32 	%r5191, [%r5588+6656];
	ld.shared.u32 	%r5195, [%r5588+6672];
	ld.shared.u32 	%r5199, [%r5588+6660];
	ld.shared.u32 	%r5203, [%r5588+6676];
	ld.shared.u32 	%r5207, [%r5588+6664];
	ld.shared.u32 	%r5211, [%r5588+6680];
	ld.shared.u32 	%r5215, [%r5588+6668];
	ld.shared.u32 	%r5219, [%r5588+6684];
	ld.shared.u32 	%r6026, [%r5579+-8448];
	and.b32  	%r5190, %r6026, 252645135;
	shr.u32 	%r6027, %r6026, 4;
	and.b32  	%r5194, %r6027, 252645135;
	// begin inline asm
	dp4a.s32.s32 %r5189, %r5190, %r5191, %r5542;
	// end inline asm
	// begin inline asm
	dp4a.s32.s32 %r5193, %r5194, %r5195, %r5189;
	// end inline asm
	ld.shared.u32 	%r6028, [%r5579+-8444];
	and.b32  	%r5198, %r6028, 252645135;
	shr.u32 	%r6029, %r6028, 4;
	and.b32  	%r5202, %r6029, 252645135;
	// begin inline asm
	dp4a.s32.s32 %r5197, %r5198, %r5199, %r5193;
	// end inline asm
	// begin inline asm
	dp4a.s32.s32 %r5201, %r5202, %r5203, %r5197;
	// end inline asm
	ld.shared.u32 	%r6030, [%r5579+-8440];
	and.b32  	%r5206, %r6030, 252645135;
	shr.u32 	%r6031, %r6030, 4;
	and.b32  	%r5210, %r6031, 252645135;
	// begin inline asm
	dp4a.s32.s32 %r5205, %r5206, %r5207, %r5201;
	// end inline asm
	// begin inline asm
	dp4a.s32.s32 %r5209, %r5210, %r5211, %r5205;
	// end inline asm
	ld.shared.u32 	%r6032, [%r5579+-8436];
	and.b32  	%r5214, %r6032, 252645135;
	shr.u32 	%r6033, %r6032, 4;
	and.b32  	%r5218, %r6033, 252645135;
	// begin inline asm
	dp4a.s32.s32 %r5213, %r5214, %r5215, %r5209;
	// end inline asm
	// begin inline asm
	dp4a.s32.s32 %r5217, %r5218, %r5219, %r5213;
	// end inline asm
	ld.shared.u32 	%r5222, [%r5603];
	// begin inline asm
	{.reg .f16 low,high;
  mov.b32 {low,high},%r5222;
  cvt.f32.f16 %f995, low;}

	// end inline asm
	// begin inline asm
	{.reg .f16 low,high;
  mov.b32 {low,high},%r5222;
  cvt.f32.f16 %f996, high;}

	// end inline asm
	mul.f32 	%f1239, %f995, %f993;
	mul.f32 	%f1240, %f996, %f994;
	cvt.rn.f32.s32 	%f1241, %r5217;
	fma.rn.f32 	%f1242, %f1239, %f1241, %f1240;
	add.f32 	%f1445, %f1445, %f1242;
	ld.shared.u32 	%r5225, [%r5588+6656];
	ld.shared.u32 	%r5229, [%r5588+6672];
	ld.shared.u32 	%r5233, [%r5588+6660];
	ld.shared.u32 	%r5237, [%r5588+6676];
	ld.shared.u32 	%r5241, [%r5588+6664];
	ld.shared.u32 	%r5245, [%r5588+6680];
	ld.shared.u32 	%r5249, [%r5588+6668];
	ld.shared.u32 	%r5253, [%r5588+6684];
	ld.shared.u32 	%r6034, [%r5579+-4224];
	and.b32  	%r5224, %r6034, 252645135;
	shr.u32 	%r6035, %r6034, 4;
	and.b32  	%r5228, %r6035, 252645135;
	// begin inline asm
	dp4a.s32.s32 %r5223, %r5224, %r5225, %r5542;
	// end inline asm
	// begin inline asm
	dp4a.s32.s32 %r5227, %r5228, %r5229, %r5223;
	// end inline asm
	ld.shared.u32 	%r6036, [%r5579+-4220];
	and.b32  	%r5232, %r6036, 252645135;
	shr.u32 	%r6037, %r6036, 4;
	and.b32  	%r5236, %r6037, 252645135;
	// begin inline asm
	dp4a.s32.s32 %r5231, %r5232, %r5233, %r5227;
	// end inline asm
	// begin inline asm
	dp4a.s32.s32 %r5235, %r5236, %r5237, %r5231;
	// end inline asm
	ld.shared.u32 	%r6038, [%r5579+-4216];
	and.b32  	%r5240, %r6038, 252645135;
	shr.u32 	%r6039, %r6038, 4;
	and.b32  	%r5244, %r6039, 252645135;
	// begin inline asm
	dp4a.s32.s32 %r5239, %r5240, %r5241, %r5235;
	// end inline asm
	// begin inline asm
	dp4a.s32.s32 %r5243, %r5244, %r5245, %r5239;
	// end inline asm
	ld.shared.u32 	%r6040, [%r5579+-4212];
	and.b32  	%r5248, %r6040, 252645135;
	shr.u32 	%r6041, %r6040, 4;
	and.b32  	%r5252, %r6041, 252645135;
	// begin inline asm
	dp4a.s32.s32 %r5247, %r5248, %r5249, %r5243;
	// end inline asm
	// begin inline asm
	dp4a.s32.s32 %r5251, %r5252, %r5253, %r5247;
	// end inline asm
	ld.shared.u32 	%r5256, [%r5614];
	// begin inline asm
	{.reg .f16 low,high;
  mov.b32 {low,high},%r5256;
  cvt.f32.f16 %f997, low;}

	// end inline asm
	// begin inline asm
	{.reg .f16 low,high;
  mov.b32 {low,high},%r5256;
  cvt.f32.f16 %f998, high;}

	// end inline asm
	ld.shared.u32 	%r5258, [%r5583+832];
	// begin inline asm
	{.reg .f16 low,high;
  mov.b32 {low,high},%r5258;
  cvt.f32.f16 %f999, low;}

	// end inline asm
	// begin inline asm
	{.reg .f16 low,high;
  mov.b32 {low,high},%r5258;
  cvt.f32.f16 %f1000, high;}

	// end inline asm
	mul.f32 	%f1243, %f997, %f999;
	mul.f32 	%f1244, %f998, %f1000;
	cvt.rn.f32.s32 	%f1245, %r5251;
	fma.rn.f32 	%f1246, %f1243, %f1245, %f1244;
	add.f32 	%f1429, %f1429, %f1246;
	ld.shared.u32 	%r5261, [%r5588+6656];
	ld.shared.u32 	%r5265, [%r5588+6672];
	ld.shared.u32 	%r5269, [%r5588+6660];
	ld.shared.u32 	%r5273, [%r5588+6676];
	ld.shared.u32 	%r5277, [%r5588+6664];
	ld.shared.u32 	%r5281, [%r5588+6680];
	ld.shared.u32 	%r5285, [%r5588+6668];
	ld.shared.u32 	%r5289, [%r5588+6684];
	ld.shared.u32 	%r6042, [%r5579];
	and.b32  	%r5260, %r6042, 252645135;
	shr.u32 	%r6043, %r6042, 4;
	and.b32  	%r5264, %r6043, 252645135;
	// begin inline asm
	dp4a.s32.s32 %r5259, %r5260, %r5261, %r5542;
	// end inline asm
	// begin inline asm
	dp4a.s32.s32 %r5263, %r5264, %r5265, %r5259;
	// end inline asm
	ld.shared.u32 	%r6044, [%r5579+4];
	and.b32  	%r5268, %r6044, 252645135;
	shr.u32 	%r6045, %r6044, 4;
	and.b32  	%r5272, %r6045, 252645135;
	// begin inline asm
	dp4a.s32.s32 %r5267, %r5268, %r5269, %r5263;
	// end inline asm
	// begin inline asm
	dp4a.s32.s32 %r5271, %r5272, %r5273, %r5267;
	// end inline asm
	ld.shared.u32 	%r6046, [%r5579+8];
	and.b32  	%r5276, %r6046, 252645135;
	shr.u32 	%r6047, %r6046, 4;
	and.b32  	%r5280, %r6047, 252645135;
	// begin inline asm
	dp4a.s32.s32 %r5275, %r5276, %r5277, %r5271;
	// end inline asm
	// begin inline asm
	dp4a.s32.s32 %r5279, %r5280, %r5281, %r5275;
	// end inline asm
	ld.shared.u32 	%r6048, [%r5579+12];
	and.b32  	%r5284, %r6048, 252645135;
	shr.u32 	%r6049, %r6048, 4;
	and.b32  	%r5288, %r6049, 252645135;
	// begin inline asm
	dp4a.s32.s32 %r5283, %r5284, %r5285, %r5279;
	// end inline asm
	// begin inline asm
	dp4a.s32.s32 %r5287, %r5288, %r5289, %r5283;
	// end inline asm
	ld.shared.u32 	%r5292, [%r5625];
	// begin inline asm
	{.reg .f16 low,high;
  mov.b32 {low,high},%r5292;
  cvt.f32.f16 %f1001, low;}

	// end inline asm
	// begin inline asm
	{.reg .f16 low,high;
  mov.b32 {low,high},%r5292;
  cvt.f32.f16 %f1002, high;}

	// end inline asm
	mul.f32 	%f1247, %f1001, %f999;
	mul.f32 	%f1248, %f1002, %f1000;
	cvt.rn.f32.s32 	%f1249, %r5287;
	fma.rn.f32 	%f1250, %f1247, %f1249, %f1248;
	add.f32 	%f1413, %f1413, %f1250;
	ld.shared.u32 	%r5295, [%r5588+7168];
	ld.shared.u32 	%r5299, [%r5588+7184];
	ld.shared.u32 	%r5303, [%r5588+7172];
	ld.shared.u32 	%r5307, [%r5588+7188];
	ld.shared.u32 	%r5311, [%r5588+7176];
	ld.shared.u32 	%r5315, [%r5588+7192];
	ld.shared.u32 	%r5319, [%r5588+7180];
	ld.shared.u32 	%r5323, [%r5588+7196];
	ld.shared.u32 	%r6050, [%r5579+-12672];
	and.b32  	%r5294, %r6050, 252645135;
	shr.u32 	%r6051, %r6050, 4;
	and.b32  	%r5298, %r6051, 252645135;
	// begin inline asm
	dp4a.s32.s32 %r5293, %r5294, %r5295, %r5542;
	// end inline asm
	// begin inline asm
	dp4a.s32.s32 %r5297, %r5298, %r5299, %r5293;
	// end inline asm
	ld.shared.u32 	%r6052, [%r5579+-12668];
	and.b32  	%r5302, %r6052, 252645135;
	shr.u32 	%r6053, %r6052, 4;
	and.b32  	%r5306, %r6053, 252645135;
	// begin inline asm
	dp4a.s32.s32 %r5301, %r5302, %r5303, %r5297;
	// end inline asm
	// begin inline asm
	dp4a.s32.s32 %r5305, %r5306, %r5307, %r5301;
	// end inline asm
	ld.shared.u32 	%r6054, [%r5579+-12664];
	and.b32  	%r5310, %r6054, 252645135;
	shr.u32 	%r6055, %r6054, 4;
	and.b32  	%r5314, %r6055, 252645135;
	// begin inline asm
	dp4a.s32.s32 %r5309, %r5310, %r5311, %r5305;
	// end inline asm
	// begin inline asm
	dp4a.s32.s32 %r5313, %r5314, %r5315, %r5309;
	// end inline asm
	ld.shared.u32 	%r6056, [%r5579+-12660];
	and.b32  	%r5318, %r6056, 252645135;
	shr.u32 	%r6057, %r6056, 4;
	and.b32  	%r5322, %r6057, 252645135;
	// begin inline asm
	dp4a.s32.s32 %r5317, %r5318, %r5319, %r5313;
	// end inline asm
	// begin inline asm
	dp4a.s32.s32 %r5321, %r5322, %r5323, %r5317;
	// end inline asm
	ld.shared.u32 	%r5326, [%r5592];
	// begin inline asm
	{.reg .f16 low,high;
  mov.b32 {low,high},%r5326;
  cvt.f32.f16 %f1003, low;}

	// end inline asm
	// begin inline asm
	{.reg .f16 low,high;
  mov.b32 {low,high},%r5326;
  cvt.f32.f16 %f1004, high;}

	// end inline asm
	ld.shared.u32 	%r5328, [%r5583+896];
	// begin inline asm
	{.reg .f16 low,high;
  mov.b32 {low,high},%r5328;
  cvt.f32.f16 %f1005, low;}

	// end inline asm
	// begin inline asm
	{.reg .f16 low,high;
  mov.b32 {low,high},%r5328;
  cvt.f32.f16 %f1006, high;}

	// end inline asm
	mul.f32 	%f1251, %f1003, %f1005;
	mul.f32 	%f1252, %f1004, %f1006;
	cvt.rn.f32.s32 	%f1253, %r5321;
	fma.rn.f32 	%f1254, %f1251, %f1253, %f1252;
	add.f32 	%f1460, %f1460, %f1254;
	ld.shared.u32 	%r5331, [%r5588+7168];
	ld.shared.u32 	%r5335, [%r5588+7184];
	ld.shared.u32 	%r5339, [%r5588+7172];
	ld.shared.u32 	%r5343, [%r5588+7188];
	ld.shared.u32 	%r5347, [%r5588+7176];
	ld.shared.u32 	%r5351, [%r5588+7192];
	ld.shared.u32 	%r5355, [%r5588+7180];
	ld.shared.u32 	%r5359, [%r5588+7196];
	ld.shared.u32 	%r6058, [%r5579+-8448];
	and.b32  	%r5330, %r6058, 252645135;
	shr.u32 	%r6059, %r6058, 4;
	and.b32  	%r5334, %r6059, 252645135;
	// begin inline asm
	dp4a.s32.s32 %r5329, %r5330, %r5331, %r5542;
	// end inline asm
	// begin inline asm
	dp4a.s32.s32 %r5333, %r5334, %r5335, %r5329;
	// end inline asm
	ld.shared.u32 	%r6060, [%r5579+-8444];
	and.b32  	%r5338, %r6060, 252645135;
	shr.u32 	%r6061, %r6060, 4;
	and.b32  	%r5342, %r6061, 252645135;
	// begin inline asm
	dp4a.s32.s32 %r5337, %r5338, %r5339, %r5333;
	// end inline asm
	// begin inline asm
	dp4a.s32.s32 %r5341, %r5342, %r5343, %r5337;
	// end inline asm
	ld.shared.u32 	%r6062, [%r5579+-8440];
	and.b32  	%r5346, %r6062, 252645135;
	shr.u32 	%r6063, %r6062, 4;
	and.b32  	%r5350, %r6063, 252645135;
	// begin inline asm
	dp4a.s32.s32 %r5345, %r5346, %r5347, %r5341;
	// end inline asm
	// begin inline asm
	dp4a.s32.s32 %r5349, %r5350, %r5351, %r5345;
	// end inline asm
	ld.shared.u32 	%r6064, [%r5579+-8436];
	and.b32  	%r5354, %r6064, 252645135;
	shr.u32 	%r6065, %r6064, 4;
	and.b32  	%r5358, %r6065, 252645135;
	// begin inline asm
	dp4a.s32.s32 %r5353, %r5354, %r5355, %r5349;
	// end inline asm
	// begin inline asm
	dp4a.s32.s32 %r5357, %r5358, %r5359, %r5353;
	// end inline asm
	ld.shared.u32 	%r5362, [%r5603];
	// begin inline asm
	{.reg .f16 low,high;
  mov.b32 {low,high},%r5362;
  cvt.f32.f16 %f1007, low;}

	// end inline asm
	// begin inline asm
	{.reg .f16 low,high;
  mov.b32 {low,high},%r5362;
  cvt.f32.f16 %f1008, high;}

	// end inline asm
	mul.f32 	%f1255, %f1007, %f1005;
	mul.f32 	%f1256, %f1008, %f1006;
	cvt.rn.f32.s32 	%f1257, %r5357;
	fma.rn.f32 	%f1258, %f1255, %f1257, %f1256;
	add.f32 	%f1444, %f1444, %f1258;
	ld.shared.u32 	%r5365, [%r5588+7168];
	ld.shared.u32 	%r5369, [%r5588+7184];
	ld.shared.u32 	%r5373, [%r5588+7172];
	ld.shared.u32 	%r5377, [%r5588+7188];
	ld.shared.u32 	%r5381, [%r5588+7176];
	ld.shared.u32 	%r5385, [%r5588+7192];
	ld.shared.u32 	%r5389, [%r5588+7180];
	ld.shared.u32 	%r5393, [%r5588+7196];
	ld.shared.u32 	%r6066, [%r5579+-4224];
	and.b32  	%r5364, %r6066, 252645135;
	shr.u32 	%r6067, %r6066, 4;
	and.b32  	%r5368, %r6067, 252645135;
	// begin inline asm
	dp4a.s32.s32 %r5363, %r5364, %r5365, %r5542;
	// end inline asm
	// begin inline asm
	dp4a.s32.s32 %r5367, %r5368, %r5369, %r5363;
	// end inline asm
	ld.shared.u32 	%r6068, [%r5579+-4220];
	and.b32  	%r5372, %r6068, 252645135;
	shr.u32 	%r6069, %r6068, 4;
	and.b32  	%r5376, %r6069, 252645135;
	// begin inline asm
	dp4a.s32.s32 %r5371, %r5372, %r5373, %r5367;
	// end inline asm
	// begin inline asm
	dp4a.s32.s32 %r5375, %r5376, %r5377, %r5371;
	// end inline asm
	ld.shared.u32 	%r6070, [%r5579+-4216];
	and.b32  	%r5380, %r6070, 252645135;
	shr.u32 	%r6071, %r6070, 4;
	and.b32  	%r5384, %r6071, 252645135;
	// begin inline asm
	dp4a.s32.s32 %r5379, %r5380, %r5381, %r5375;
	// end inline asm
	// begin inline asm
	dp4a.s32.s32 %r5383, %r5384, %r5385, %r5379;
	// end inline asm
	ld.shared.u32 	%r6072, [%r5579+-4212];
	and.b32  	%r5388, %r6072, 252645135;
	shr.u32 	%r6073, %r6072, 4;
	and.b32  	%r5392, %r6073, 252645135;
	// begin inline asm
	dp4a.s32.s32 %r5387, %r5388, %r5389, %r5383;
	// end inline asm
	// begin inline asm
	dp4a.s32.s32 %r5391, %r5392, %r5393, %r5387;
	// end inline asm
	ld.shared.u32 	%r5396, [%r5614];
	// begin inline asm
	{.reg .f16 low,high;
  mov.b32 {low,high},%r5396;
  cvt.f32.f16 %f1009, low;}

	// end inline asm
	// begin inline asm
	{.reg .f16 low,high;
  mov.b32 {low,high},%r5396;
  cvt.f32.f16 %f1010, high;}

	// end inline asm
	ld.shared.u32 	%r5398, [%r5583+896];
	// begin inline asm
	{.reg .f16 low,high;
  mov.b32 {low,high},%r5398;
  cvt.f32.f16 %f1011, low;}

	// end inline asm
	// begin inline asm
	{.reg .f16 low,high;
  mov.b32 {low,high},%r5398;
  cvt.f32.f16 %f1012, high;}

	// end inline asm
	mul.f32 	%f1259, %f1009, %f1011;
	mul.f32 	%f1260, %f1010, %f1012;
	cvt.rn.f32.s32 	%f1261, %r5391;
	fma.rn.f32 	%f1262, %f1259, %f1261, %f1260;
	add.f32 	%f1428, %f1428, %f1262;
	ld.shared.u32 	%r5401, [%r5588+7168];
	ld.shared.u32 	%r5405, [%r5588+7184];
	ld.shared.u32 	%r5409, [%r5588+7172];
	ld.shared.u32 	%r5413, [%r5588+7188];
	ld.shared.u32 	%r5417, [%r5588+7176];
	ld.shared.u32 	%r5421, [%r5588+7192];
	ld.shared.u32 	%r5425, [%r5588+7180];
	ld.shared.u32 	%r5429, [%r5588+7196];
	ld.shared.u32 	%r6074, [%r5579];
	and.b32  	%r5400, %r6074, 252645135;
	shr.u32 	%r6075, %r6074, 4;
	and.b32  	%r5404, %r6075, 252645135;
	// begin inline asm
	dp4a.s32.s32 %r5399, %r5400, %r5401, %r5542;
	// end inline asm
	// begin inline asm
	dp4a.s32.s32 %r5403, %r5404, %r5405, %r5399;
	// end inline asm
	ld.shared.u32 	%r6076, [%r5579+4];
	and.b32  	%r5408, %r6076, 252645135;
	shr.u32 	%r6077, %r6076, 4;
	and.b32  	%r5412, %r6077, 252645135;
	// begin inline asm
	dp4a.s32.s32 %r5407, %r5408, %r5409, %r5403;
	// end inline asm
	// begin inline asm
	dp4a.s32.s32 %r5411, %r5412, %r5413, %r5407;
	// end inline asm
	ld.shared.u32 	%r6078, [%r5579+8];
	and.b32  	%r5416, %r6078, 252645135;
	shr.u32 	%r6079, %r6078, 4;
	and.b32  	%r5420, %r6079, 252645135;
	// begin inline asm
	dp4a.s32.s32 %r5415, %r5416, %r5417, %r5411;
	// end inline asm
	// begin inline asm
	dp4a.s32.s32 %r5419, %r5420, %r5421, %r5415;
	// end inline asm
	ld.shared.u32 	%r6080, [%r5579+12];
	and.b32  	%r5424, %r6080, 252645135;
	shr.u32 	%r6081, %r6080, 4;
	and.b32  	%r5428, %r6081, 252645135;
	// begin inline asm
	dp4a.s32.s32 %r5423, %r5424, %r5425, %r5419;
	// end inline asm
	// begin inline asm
	dp4a.s32.s32 %r5427, %r5428, %r5429, %r5423;
	// end inline asm
	ld.shared.u32 	%r5432, [%r5625];
	// begin inline asm
	{.reg .f16 low,high;
  mov.b32 {low,high},%r5432;
  cvt.f32.f16 %f1013, low;}

	// end inline asm
	// begin inline asm
	{.reg .f16 low,high;
  mov.b32 {low,high},%r5432;
  cvt.f32.f16 %f1014, high;}

	// end inline asm
	mul.f32 	%f1263, %f1013, %f1011;
	mul.f32 	%f1264, %f1014, %f1012;
	cvt.rn.f32.s32 	%f1265, %r5427;
	fma.rn.f32 	%f1266, %f1263, %f1265, %f1264;
	add.f32 	%f1412, %f1412, %f1266;
	ld.shared.u32 	%r5435, [%r5588+7680];
	ld.shared.u32 	%r5439, [%r5588+7696];
	ld.shared.u32 	%r5443, [%r5588+7684];
	ld.shared.u32 	%r5447, [%r5588+7700];
	ld.shared.u32 	%r5451, [%r5588+7688];
	ld.shared.u32 	%r5455, [%r5588+7704];
	ld.shared.u32 	%r5459, [%r5588+7692];
	ld.shared.u32 	%r5463, [%r5588+7708];
	ld.shared.u32 	%r6082, [%r5579+-12672];
	and.b32  	%r5434, %r6082, 252645135;
	shr.u32 	%r6083, %r6082, 4;
	and.b32  	%r5438, %r6083, 252645135;
	// begin inline asm
	dp4a.s32.s32 %r5433, %r5434, %r5435, %r5542;
	// end inline asm
	// begin inline asm
	dp4a.s32.s32 %r5437, %r5438, %r5439, %r5433;
	// end inline asm
	ld.shared.u32 	%r6084, [%r5579+-12668];
	and.b32  	%r5442, %r6084, 252645135;
	shr.u32 	%r6085, %r6084, 4;
	and.b32  	%r5446, %r6085, 252645135;
	// begin inline asm
	dp4a.s32.s32 %r5441, %r5442, %r5443, %r5437;
	// end inline asm
	// begin inline asm
	dp4a.s32.s32 %r5445, %r5446, %r5447, %r5441;
	// end inline asm
	ld.shared.u32 	%r6086, [%r5579+-12664];
	and.b32  	%r5450, %r6086, 252645135;
	shr.u32 	%r6087, %r6086, 4;
	and.b32  	%r5454, %r6087, 252645135;
	// begin inline asm
	dp4a.s32.s32 %r5449, %r5450, %r5451, %r5445;
	// end inline asm
	// begin inline asm
	dp4a.s32.s32 %r5453, %r5454, %r5455, %r5449;
	// end inline asm
	ld.shared.u32 	%r6088, [%r5579+-12660];
	and.b32  	%r5458, %r6088, 252645135;
	shr.u32 	%r6089, %r6088, 4;
	and.b32  	%r5462, %r6089, 252645135;
	// begin inline asm
	dp4a.s32.s32 %r5457, %r5458, %r5459, %r5453;
	// end inline asm
	// begin inline asm
	dp4a.s32.s32 %r5461, %r5462, %r5463, %r5457;
	// end inline asm
	ld.shared.u32 	%r5466, [%r5592];
	// begin inline asm
	{.reg .f16 low,high;
  mov.b32 {low,high},%r5466;
  cvt.f32.f16 %f1015, low;}

	// end inline asm
	// begin inline asm
	{.reg .f16 low,high;
  mov.b32 {low,high},%r5466;
  cvt.f32.f16 %f1016, high;}

	// end inline asm
	ld.shared.u32 	%r5468, [%r5583+960];
	// begin inline asm
	{.reg .f16 low,high;
  mov.b32 {low,high},%r5468;
  cvt.f32.f16 %f1017, low;}

	// end inline asm
	// begin inline asm
	{.reg .f16 low,high;
  mov.b32 {low,high},%r5468;
  cvt.f32.f16 %f1018, high;}

	// end inline asm
	mul.f32 	%f1267, %f1015, %f1017;
	mul.f32 	%f1268, %f1016, %f1018;
	cvt.rn.f32.s32 	%f1269, %r5461;
	fma.rn.f32 	%f1270, %f1267, %f1269, %f1268;
	add.f32 	%f1459, %f1459, %f1270;
	ld.shared.u32 	%r5471, [%r5588+7680];
	ld.shared.u32 	%r5475, [%r5588+7696];
	ld.shared.u32 	%r5479, [%r5588+7684];
	ld.shared.u32 	%r5483, [%r5588+7700];
	ld.shared.u32 	%r5487, [%r5588+7688];
	ld.shared.u32 	%r5491, [%r5588+7704];
	ld.shared.u32 	%r5495, [%r5588+7692];
	ld.shared.u32 	%r5499, [%r5588+7708];
	ld.shared.u32 	%r6090, [%r5579+-8448];
	and.b32  	%r5470, %r6090, 252645135;
	shr.u32 	%r6091, %r6090, 4;
	and.b32  	%r5474, %r6091, 252645135;
	// begin inline asm
	dp4a.s32.s32 %r5469, %r5470, %r5471, %r5542;
	// end inline asm
	// begin inline asm
	dp4a.s32.s32 %r5473, %r5474, %r5475, %r5469;
	// end inline asm
	ld.shared.u32 	%r6092, [%r5579+-8444];
	and.b32  	%r5478, %r6092, 252645135;
	shr.u32 	%r6093, %r6092, 4;
	and.b32  	%r5482, %r6093, 252645135;
	// begin inline asm
	dp4a.s32.s32 %r5477, %r5478, %r5479, %r5473;
	// end inline asm
	// begin inline asm
	dp4a.s32.s32 %r5481, %r5482, %r5483, %r5477;
	// end inline asm
	ld.shared.u32 	%r6094, [%r5579+-8440];
	and.b32  	%r5486, %r6094, 252645135;
	shr.u32 	%r6095, %r6094, 4;
	and.b32  	%r5490, %r6095, 252645135;
	// begin inline asm
	dp4a.s32.s32 %r5485, %r5486, %r5487, %r5481;
	// end inline asm
	// begin inline asm
	dp4a.s32.s32 %r5489, %r5490, %r5491, %r5485;
	// end inline asm
	ld.shared.u32 	%r6096, [%r5579+-8436];
	and.b32  	%r5494, %r6096, 252645135;
	shr.u32 	%r6097, %r6096, 4;
	and.b32  	%r5498, %r6097, 252645135;
	// begin inline asm
	dp4a.s32.s32 %r5493, %r5494, %r5495, %r5489;
	// end inline asm
	// begin inline asm
	dp4a.s32.s32 %r5497, %r5498, %r5499, %r5493;
	// end inline asm
	ld.shared.u32 	%r5502, [%r5603];
	// begin inline asm
	{.reg .f16 low,high;
  mov.b32 {low,high},%r5502;
  cvt.f32.f16 %f1019, low;}

	// end inline asm
	// begin inline asm
	{.reg .f16 low,high;
  mov.b32 {low,high},%r5502;
  cvt.f32.f16 %f1020, high;}

	// end inline asm
	mul.f32 	%f1271, %f1019, %f1017;
	mul.f32 	%f1272, %f1020, %f1018;
	cvt.rn.f32.s32 	%f1273, %r5497;
	fma.rn.f32 	%f1274, %f1271, %f1273, %f1272;
	add.f32 	%f1443, %f1443, %f1274;
	ld.shared.u32 	%r5505, [%r5588+7680];
	ld.shared.u32 	%r5509, [%r5588+7696];
	ld.shared.u32 	%r5513, [%r5588+7684];
	ld.shared.u32 	%r5517, [%r5588+7700];
	ld.shared.u32 	%r5521, [%r5588+7688];
	ld.shared.u32 	%r5525, [%r5588+7704];
	ld.shared.u32 	%r5529, [%r5588+7692];
	ld.shared.u32 	%r5533, [%r5588+7708];
	ld.shared.u32 	%r6098, [%r5579+-4224];
	and.b32  	%r5504, %r6098, 252645135;
	shr.u32 	%r6099, %r6098, 4;
	and.b32  	%r5508, %r6099, 252645135;
	// begin inline asm
	dp4a.s32.s32 %r5503, %r5504, %r5505, %r5542;
	// end inline asm
	// begin inline asm
	dp4a.s32.s32 %r5507, %r5508, %r5509, %r5503;
	// end inline asm
	ld.shared.u32 	%r6100, [%r5579+-4220];
	and.b32  	%r5512, %r6100, 252645135;
	shr.u32 	%r6101, %r6100, 4;
	and.b32  	%r5516, %r6101, 252645135;
	// begin inline asm
	dp4a.s32.s32 %r5511, %r5512, %r5513, %r5507;
	// end inline asm
	// begin inline asm
	dp4a.s32.s32 %r5515, %r5516, %r5517, %r5511;
	// end inline asm
	ld.shared.u32 	%r6102, [%r5579+-4216];
	and.b32  	%r5520, %r6102, 252645135;
	shr.u32 	%r6103, %r6102, 4;
	and.b32  	%r5524, %r6103, 252645135;
	// begin inline asm
	dp4a.s32.s32 %r5519, %r5520, %r5521, %r5515;
	// end inline asm
	// begin inline asm
	dp4a.s32.s32 %r5523, %r5524, %r5525, %r5519;
	// end inline asm
	ld.shared.u32 	%r6104, [%r5579+-4212];
	and.b32  	%r5528, %r6104, 252645135;
	shr.u32 	%r6105, %r6104, 4;
	and.b32  	%r5532, %r6105, 252645135;
	// begin inline asm
	dp4a.s32.s32 %r5527, %r5528, %r5529, %r5523;
	// end inline asm
	// begin inline asm
	dp4a.s32.s32 %r5531, %r5532, %r5533, %r5527;
	// end inline asm
	ld.shared.u32 	%r5536, [%r5614];
	// begin inline asm
	{.reg .f16 low,high;
  mov.b32 {low,high},%r5536;
  cvt.f32.f16 %f1021, low;}

	// end inline asm
	// begin inline asm
	{.reg .f16 low,high;
  mov.b32 {low,high},%r5536;
  cvt.f32.f16 %f1022, high;}

	// end inline asm
	ld.shared.u32 	%r5538, [%r5583+960];
	// begin inline asm
	{.reg .f16 low,high;
  mov.b32 {low,high},%r5538;
  cvt.f32.f16 %f1023, low;}

	// end inline asm
	// begin inline asm
	{.reg .f16 low,high;
  mov.b32 {low,high},%r5538;
  cvt.f32.f16 %f1024, high;}

	// end inline asm
	mul.f32 	%f1275, %f1021, %f1023;
	mul.f32 	%f1276, %f1022, %f1024;
	cvt.rn.f32.s32 	%f1277, %r5531;
	fma.rn.f32 	%f1278, %f1275, %f1277, %f1276;
	add.f32 	%f1427, %f1427, %f1278;
	ld.shared.u32 	%r5541, [%r5588+7680];
	ld.shared.u32 	%r5545, [%r5588+7696];
	ld.shared.u32 	%r5549, [%r5588+7684];
	ld.shared.u32 	%r5553, [%r5588+7700];
	ld.shared.u32 	%r5557, [%r5588+7688];
	ld.shared.u32 	%r5561, [%r5588+7704];
	ld.shared.u32 	%r5565, [%r5588+7692];
	ld.shared.u32 	%r5569, [%r5588+7708];
	ld.shared.u32 	%r6106, [%r5579];
	and.b32  	%r5540, %r6106, 252645135;
	shr.u32 	%r6107, %r6106, 4;
	and.b32  	%r5544, %r6107, 252645135;
	// begin inline asm
	dp4a.s32.s32 %r5539, %r5540, %r5541, %r5542;
	// end inline asm
	// begin inline asm
	dp4a.s32.s32 %r5543, %r5544, %r5545, %r5539;
	// end inline asm
	ld.shared.u32 	%r6108, [%r5579+4];
	and.b32  	%r5548, %r6108, 252645135;
	shr.u32 	%r6109, %r6108, 4;
	and.b32  	%r5552, %r6109, 252645135;
	// begin inline asm
	dp4a.s32.s32 %r5547, %r5548, %r5549, %r5543;
	// end inline asm
	// begin inline asm
	dp4a.s32.s32 %r5551, %r5552, %r5553, %r5547;
	// end inline asm
	ld.shared.u32 	%r6110, [%r5579+8];
	and.b32  	%r5556, %r6110, 252645135;
	shr.u32 	%r6111, %r6110, 4;
	and.b32  	%r5560, %r6111, 252645135;
	// begin inline asm
	dp4a.s32.s32 %r5555, %r5556, %r5557, %r5551;
	// end inline asm
	// begin inline asm
	dp4a.s32.s32 %r5559, %r5560, %r5561, %r5555;
	// end inline asm
	ld.shared.u32 	%r6112, [%r5579+12];
	and.b32  	%r5564, %r6112, 252645135;
	shr.u32 	%r6113, %r6112, 4;
	and.b32  	%r5568, %r6113, 252645135;
	// begin inline asm
	dp4a.s32.s32 %r5563, %r5564, %r5565, %r5559;
	// end inline asm
	// begin inline asm
	dp4a.s32.s32 %r5567, %r5568, %r5569, %r5563;
	// end inline asm
	ld.shared.u32 	%r5572, [%r5625];
	// begin inline asm
	{.reg .f16 low,high;
  mov.b32 {low,high},%r5572;
  cvt.f32.f16 %f1025, low;}

	// end inline asm
	// begin inline asm
	{.reg .f16 low,high;
  mov.b32 {low,high},%r5572;
  cvt.f32.f16 %f1026, high;}

	// end inline asm
	mul.f32 	%f1279, %f1025, %f1023;
	mul.f32 	%f1280, %f1026, %f1024;
	cvt.rn.f32.s32 	%f1281, %r5567;
	fma.rn.f32 	%f1282, %f1279, %f1281, %f1280;
	add.f32 	%f1411, %f1411, %f1282;
	sub.s32 	%r6114, %r5573, %r6143;
	add.s32 	%r102, %r6114, 4;
	setp.lt.u32 	%p3, %r6143, 28;
	mov.u32 	%r6143, %r102;
	@%p3 bra 	$L__BB114_5;
	bar.sync 	0;
	add.s32 	%r6141, %r6141, 8;
	setp.lt.s32 	%p4, %r6141, %r1;
	@%p4 bra 	$L__BB114_2;
$L__BB114_7:
	mov.u32 	%r6115, %tid.y;
	add.s32 	%r96, %r3, %r6115;
	mov.u32 	%r6116, %tid.x;
	add.s32 	%r97, %r2, %r6116;
	setp.lt.s32 	%p5, %r96, %r119;
	@%p5 bra 	$L__BB114_8;
	bra.uni 	$L__BB114_151;
$L__BB114_8:
	setp.ge.s32 	%p6, %r97, %r121;
	mad.lo.s32 	%r104, %r96, %r121, %r97;
	mul.wide.s32 	%rd223, %r104, 4;
	add.s64 	%rd25, %rd2, %rd223;
	@%p6 bra 	$L__BB114_10;
	st.global.f32 	[%rd25], %f1474;
$L__BB114_10:
	add.s32 	%r105, %r97, 32;
	setp.ge.s32 	%p7, %r105, %r121;
	@%p7 bra 	$L__BB114_12;
	st.global.f32 	[%rd25+128], %f1458;
$L__BB114_12:
	add.s32 	%r106, %r97, 64;
	setp.ge.s32 	%p8, %r106, %r121;
	@%p8 bra 	$L__BB114_14;
	st.global.f32 	[%rd25+256], %f1442;
$L__BB114_14:
	add.s32 	%r107, %r97, 96;
	setp.ge.s32 	%p9, %r107, %r121;
	@%p9 bra 	$L__BB114_16;
	st.global.f32 	[%rd25+384], %f1426;
$L__BB114_16:
	add.s32 	%r6117, %r96, 4;
	setp.ge.s32 	%p10, %r6117, %r119;
	@%p10 bra 	$L__BB114_151;
	setp.ge.s32 	%p11, %r97, %r121;
	shl.b32 	%r108, %r121, 2;
	add.s32 	%r6118, %r104, %r108;
	mul.wide.s32 	%rd224, %r6118, 4;
	add.s64 	%rd26, %rd2, %rd224;
	@%p11 bra 	$L__BB114_19;
	st.global.f32 	[%rd26], %f1473;
$L__BB114_19:
	setp.ge.s32 	%p12, %r105, %r121;
	@%p12 bra 	$L__BB114_21;
	st.global.f32 	[%rd26+128], %f1457;
$L__BB114_21:
	setp.ge.s32 	%p13, %r106, %r121;
	@%p13 bra 	$L__BB114_23;
	st.global.f32 	[%rd26+256], %f1441;
$L__BB114_23:
	setp.ge.s32 	%p14, %r107, %r121;
	@%p14 bra 	$L__BB114_25;
	st.global.f32 	[%rd26+384], %f1425;
$L__BB114_25:
	add.s32 	%r6119, %r96, 8;
	setp.ge.s32 	%p15, %r6119, %r119;
	@%p15 bra 	$L__BB114_151;
	setp.ge.s32 	%p16, %r97, %r121;
	shl.b32 	%r109, %r121, 3;
	add.s32 	%r110, %r104, %r109;
	mul.wide.s32 	%rd225, %r110, 4;
	add.s64 	%rd27, %rd2, %rd225;
	@%p16 bra 	$L__BB114_28;
	st.global.f32 	[%rd27], %f1472;
$L__BB114_28:
	setp.ge.s32 	%p17, %r105, %r121;
	@%p17 bra 	$L__BB114_30;
	st.global.f32 	[%rd27+128], %f1456;
$L__BB114_30:
	setp.ge.s32 	%p18, %r106, %r121;
	@%p18 bra 	$L__BB114_32;
	st.global.f32 	[%rd27+256], %f1440;
$L__BB114_32:
	setp.ge.s32 	%p19, %r107, %r121;
	@%p19 bra 	$L__BB114_34;
	st.global.f32 	[%rd27+384], %f1424;
$L__BB114_34:
	add.s32 	%r6120, %r96, 12;
	setp.ge.s32 	%p20, %r6120, %r119;
	@%p20 bra 	$L__BB114_151;
	setp.ge.s32 	%p21, %r97, %r121;
	add.s32 	%r6121, %r110, %r108;
	mul.wide.s32 	%rd226, %r6121, 4;
	add.s64 	%rd28, %rd2, %rd226;
	@%p21 bra 	$L__BB114_37;
	st.global.f32 	[%rd28], %f1471;
$L__BB114_37:
	setp.ge.s32 	%p22, %r105, %r121;
	@%p22 bra 	$L__BB114_39;
	st.global.f32 	[%rd28+128], %f1455;
$L__BB114_39:
	setp.ge.s32 	%p23, %r106, %r121;
	@%p23 bra 	$L__BB114_41;
	st.global.f32 	[%rd28+256], %f1439;
$L__BB114_41:
	setp.ge.s32 	%p24, %r107, %r121;
	@%p24 bra 	$L__BB114_43;
	st.global.f32 	[%rd28+384], %f1423;
$L__BB114_43:
	add.s32 	%r6122, %r96, 16;
	setp.ge.s32 	%p25, %r6122, %r119;
	@%p25 bra 	$L__BB114_151;
	setp.ge.s32 	%p26, %r97, %r121;
	shl.b32 	%r111, %r121, 4;
	add.s32 	%r112, %r104, %r111;
	mul.wide.s32 	%rd227, %r112, 4;
	add.s64 	%rd29, %rd2, %rd227;
	@%p26 bra 	$L__BB114_46;
	st.global.f32 	[%rd29], %f1470;
$L__BB114_46:
	setp.ge.s32 	%p27, %r105, %r121;
	@%p27 bra 	$L__BB114_48;
	st.global.f32 	[%rd29+128], %f1454;
$L__BB114_48:
	setp.ge.s32 	%p28, %r106, %r121;
	@%p28 bra 	$L__BB114_50;
	st.global.f32 	[%rd29+256], %f1438;
$L__BB114_50:
	setp.ge.s32 	%p29, %r107, %r121;
	@%p29 bra 	$L__BB114_52;
	st.global.f32 	[%rd29+384], %f1422;
$L__BB114_52:
	add.s32 	%r6123, %r96, 20;
	setp.ge.s32 	%p30, %r6123, %r119;
	@%p30 bra 	$L__BB114_151;
	setp.ge.s32 	%p31, %r97, %r121;
	add.s32 	%r6124, %r112, %r108;
	mul.wide.s32 	%rd228, %r6124, 4;
	add.s64 	%rd30, %rd2, %rd228;
	@%p31 bra 	$L__BB114_55;
	st.global.f32 	[%rd30], %f1469;
$L__BB114_55:
	setp.ge.s32 	%p32, %r105, %r121;
	@%p32 bra 	$L__BB114_57;
	st.global.f32 	[%rd30+128], %f1453;
$L__BB114_57:
	setp.ge.s32 	%p33, %r106, %r121;
	@%p33 bra 	$L__BB114_59;
	st.global.f32 	[%rd30+256], %f1437;
$L__BB114_59:
	setp.ge.s32 	%p34, %r107, %r121;
	@%p34 bra 	$L__BB114_61;
	st.global.f32 	[%rd30+384], %f1421;
$L__BB114_61:
	add.s32 	%r6125, %r96, 24;
	setp.ge.s32 	%p35, %r6125, %r119;
	@%p35 bra 	$L__BB114_151;
	setp.ge.s32 	%p36, %r97, %r121;
	add.s32 	%r113, %r112, %r109;
	mul.wide.s32 	%rd229, %r113, 4;
	add.s64 	%rd31, %rd2, %rd229;
	@%p36 bra 	$L__BB114_64;
	st.global.f32 	[%rd31], %f1468;
$L__BB114_64:
	setp.ge.s32 	%p37, %r105, %r121;
	@%p37 bra 	$L__BB114_66;
	st.global.f32 	[%rd31+128], %f1452;
$L__BB114_66:
	setp.ge.s32 	%p38, %r106, %r121;
	@%p38 bra 	$L__BB114_68;
	st.global.f32 	[%rd31+256], %f1436;
$L__BB114_68:
	setp.ge.s32 	%p39, %r107, %r121;
	@%p39 bra 	$L__BB114_70;
	st.global.f32 	[%rd31+384], %f1420;
$L__BB114_70:
	add.s32 	%r6126, %r96, 28;
	setp.ge.s32 	%p40, %r6126, %r119;
	@%p40 bra 	$L__BB114_151;
	setp.ge.s32 	%p41, %r97, %r121;
	add.s32 	%r6127, %r113, %r108;
	mul.wide.s32 	%rd230, %r6127, 4;
	add.s64 	%rd32, %rd2, %rd230;
	@%p41 bra 	$L__BB114_73;
	st.global.f32 	[%rd32], %f1467;
$L__BB114_73:
	setp.ge.s32 	%p42, %r105, %r121;
	@%p42 bra 	$L__BB114_75;
	st.global.f32 	[%rd32+128], %f1451;
$L__BB114_75:
	setp.ge.s32 	%p43, %r106, %r121;
	@%p43 bra 	$L__BB114_77;
	st.global.f32 	[%rd32+256], %f1435;
$L__BB114_77:
	setp.ge.s32 	%p44, %r107, %r121;
	@%p44 bra 	$L__BB114_79;
	st.global.f32 	[%rd32+384], %f1419;
$L__BB114_79:
	add.s32 	%r6128, %r96, 32;
	setp.ge.s32 	%p45, %r6128, %r119;
	@%p45 bra 	$L__BB114_151;
	setp.ge.s32 	%p46, %r97, %r121;
	shl.b32 	%r6129, %r121, 5;
	add.s32 	%r114, %r104, %r6129;
	mul.wide.s32 	%rd231, %r114, 4;
	add.s64 	%rd33, %rd2, %rd231;
	@%p46 bra 	$L__BB114_82;
	st.global.f32 	[%rd33], %f1466;
$L__BB114_82:
	setp.ge.s32 	%p47, %r105, %r121;
	@%p47 bra 	$L__BB114_84;
	st.global.f32 	[%rd33+128], %f1450;
$L__BB114_84:
	setp.ge.s32 	%p48, %r106, %r121;
	@%p48 bra 	$L__BB114_86;
	st.global.f32 	[%rd33+256], %f1434;
$L__BB114_86:
	setp.ge.s32 	%p49, %r107, %r121;
	@%p49 bra 	$L__BB114_88;
	st.global.f32 	[%rd33+384], %f1418;
$L__BB114_88:
	add.s32 	%r6130, %r96, 36;
	setp.ge.s32 	%p50, %r6130, %r119;
	@%p50 bra 	$L__BB114_151;
	setp.ge.s32 	%p51, %r97, %r121;
	add.s32 	%r6131, %r114, %r108;
	mul.wide.s32 	%rd232, %r6131, 4;
	add.s64 	%rd34, %rd2, %rd232;
	@%p51 bra 	$L__BB114_91;
	st.global.f32 	[%rd34], %f1465;
$L__BB114_91:
	setp.ge.s32 	%p52, %r105, %r121;
	@%p52 bra 	$L__BB114_93;
	st.global.f32 	[%rd34+128], %f1449;
$L__BB114_93:
	setp.ge.s32 	%p53, %r106, %r121;
	@%p53 bra 	$L__BB114_95;
	st.global.f32 	[%rd34+256], %f1433;
$L__BB114_95:
	setp.ge.s32 	%p54, %r107, %r121;
	@%p54 bra 	$L__BB114_97;
	st.global.f32 	[%rd34+384], %f1417;
$L__BB114_97:
	add.s32 	%r6132, %r96, 40;
	setp.ge.s32 	%p55, %r6132, %r119;
	@%p55 bra 	$L__BB114_151;
	setp.ge.s32 	%p56, %r97, %r121;
	add.s32 	%r115, %r114, %r109;
	mul.wide.s32 	%rd233, %r115, 4;
	add.s64 	%rd35, %rd2, %rd233;
	@%p56 bra 	$L__BB114_100;
	st.global.f32 	[%rd35], %f1464;
$L__BB114_100:
	setp.ge.s32 	%p57, %r105, %r121;
	@%p57 bra 	$L__BB114_102;
	st.global.f32 	[%rd35+128], %f1448;
$L__BB114_102:
	setp.ge.s32 	%p58, %r106, %r121;
	@%p58 bra 	$L__BB114_104;
	st.global.f32 	[%rd35+256], %f1432;
$L__BB114_104:
	setp.ge.s32 	%p59, %r107, %r121;
	@%p59 bra 	$L__BB114_106;
	st.global.f32 	[%rd35+384], %f1416;
$L__BB114_106:
	add.s32 	%r6133, %r96, 44;
	setp.ge.s32 	%p60, %r6133, %r119;
	@%p60 bra 	$L__BB114_151;
	setp.ge.s32 	%p61, %r97, %r121;
	add.s32 	%r6134, %r115, %r108;
	mul.wide.s32 	%rd234, %r6134, 4;
	add.s64 	%rd36, %rd2, %rd234;
	@%p61 bra 	$L__BB114_109;
	st.global.f32 	[%rd36], %f1463;
$L__BB114_109:
	setp.ge.s32 	%p62, %r105, %r121;
	@%p62 bra 	$L__BB114_111;
	st.global.f32 	[%rd36+128], %f1447;
$L__BB114_111:
	setp.ge.s32 	%p63, %r106, %r121;
	@%p63 bra 	$L__BB114_113;
	st.global.f32 	[%rd36+256], %f1431;
$L__BB114_113:
	setp.ge.s32 	%p64, %r107, %r121;
	@%p64 bra 	$L__BB114_115;
	st.global.f32 	[%rd36+384], %f1415;
$L__BB114_115:
	add.s32 	%r6135, %r96, 48;
	setp.ge.s32 	%p65, %r6135, %r119;
	@%p65 bra 	$L__BB114_151;
	setp.ge.s32 	%p66, %r97, %r121;
	add.s32 	%r116, %r114, %r111;
	mul.wide.s32 	%rd235, %r116, 4;
	add.s64 	%rd37, %rd2, %rd235;
	@%p66 bra 	$L__BB114_118;
	st.global.f32 	[%rd37], %f1462;
$L__BB114_118:
	setp.ge.s32 	%p67, %r105, %r121;
	@%p67 bra 	$L__BB114_120;
	st.global.f32 	[%rd37+128], %f1446;
$L__BB114_120:
	setp.ge.s32 	%p68, %r106, %r121;
	@%p68 bra 	$L__BB114_122;
	st.global.f32 	[%rd37+256], %f1430;
$L__BB114_122:
	setp.ge.s32 	%p69, %r107, %r121;
	@%p69 bra 	$L__BB114_124;
	st.global.f32 	[%rd37+384], %f1414;
$L__BB114_124:
	add.s32 	%r6136, %r96, 52;
	setp.ge.s32 	%p70, %r6136, %r119;
	@%p70 bra 	$L__BB114_151;
	setp.ge.s32 	%p71, %r97, %r121;
	add.s32 	%r6137, %r116, %r108;
	mul.wide.s32 	%rd236, %r6137, 4;
	add.s64 	%rd38, %rd2, %rd236;
	@%p71 bra 	$L__BB114_127;
	st.global.f32 	[%rd38], %f1461;
$L__BB114_127:
	setp.ge.s32 	%p72, %r105, %r121;
	@%p72 bra 	$L__BB114_129;
	st.global.f32 	[%rd38+128], %f1445;
$L__BB114_129:
	setp.ge.s32 	%p73, %r106, %r121;
	@%p73 bra 	$L__BB114_131;
	st.global.f32 	[%rd38+256], %f1429;
$L__BB114_131:
	setp.ge.s32 	%p74, %r107, %r121;
	@%p74 bra 	$L__BB114_133;
	st.global.f32 	[%rd38+384], %f1413;
$L__BB114_133:
	add.s32 	%r6138, %r96, 56;
	setp.ge.s32 	%p75, %r6138, %r119;
	@%p75 bra 	$L__BB114_151;
	setp.ge.s32 	%p76, %r97, %r121;
	add.s32 	%r117, %r116, %r109;
	mul.wide.s32 	%rd237, %r117, 4;
	add.s64 	%rd39, %rd2, %rd237;
	@%p76 bra 	$L__BB114_136;
	st.global.f32 	[%rd39], %f1460;
$L__BB114_136:
	setp.ge.s32 	%p77, %r105, %r121;
	@%p77 bra 	$L__BB114_138;
	st.global.f32 	[%rd39+128], %f1444;
$L__BB114_138:
	setp.ge.s32 	%p78, %r106, %r121;
	@%p78 bra 	$L__BB114_140;
	st.global.f32 	[%rd39+256], %f1428;
$L__BB114_140:
	setp.ge.s32 	%p79, %r107, %r121;
	@%p79 bra 	$L__BB114_142;
	st.global.f32 	[%rd39+384], %f1412;
$L__BB114_142:
	add.s32 	%r6139, %r96, 60;
	setp.ge.s32 	%p80, %r6139, %r119;
	@%p80 bra 	$L__BB114_151;
	setp.ge.s32 	%p81, %r97, %r121;
	add.s32 	%r6140, %r117, %r108;
	mul.wide.s32 	%rd238, %r6140, 4;
	add.s64 	%rd40, %rd2, %rd238;
	@%p81 bra 	$L__BB114_145;
	st.global.f32 	[%rd40], %f1459;
$L__BB114_145:
	setp.ge.s32 	%p82, %r105, %r121;
	@%p82 bra 	$L__BB114_147;
	st.global.f32 	[%rd40+128], %f1443;
$L__BB114_147:
	setp.ge.s32 	%p83, %r106, %r121;
	@%p83 bra 	$L__BB114_149;
	st.global.f32 	[%rd40+256], %f1427;
$L__BB114_149:
	setp.ge.s32 	%p84, %r107, %r121;
	@%p84 bra 	$L__BB114_151;
	st.global.f32 	[%rd40+384], %f1411;
$L__BB114_151:
	ret;

}
	// .globl	mul_mat_q5_0
.visible .entry mul_mat_q5_0(
	.param .u64 .ptr .align 1 mul_mat_q5_0_param_0,
	.param .u64 .ptr .align 1 mul_mat_q5_0_param_1,
	.param .u64 .ptr .align 1 mul_mat_q5_0_param_2,
	.param .u32 mul_mat_q5_0_param_3,
	.param .u32 mul_mat_q5_0_param_4,
	.param .u32 mul_mat_q5_0_param_5,
	.param .u32 mul_mat_q5_0_param_6,
	.param .u32 mul_mat_q5_0_param_7
)
{
	.reg .pred 	%p<101>;
	.reg .b16 	%rs<85>;
	.reg .b32 	%r<5816>;
	.reg .b32 	%f<1103>;
	.reg .b64 	%rd<307>;
	// demoted variable
	.shared .align 4 .b8 _ZZN34_INTERNAL_c8396950_4_k_cu_1fba617b19allocate_tiles_q5_0ILi64EEEvPPiPP7__half2S2_S2_E9tile_x_ql[16640];
	// demoted variable
	.shared .align 4 .b8 _ZZN34_INTERNAL_c8396950_4_k_cu_1fba617b19allocate_tiles_q5_0ILi64EEEvPPiPP7__half2S2_S2_E8tile_x_d[2112];
	// demoted variable
	.shared .align 4 .b8 _ZZN34_INTERNAL_c8396950_4_k_cu_1fba617b9mul_mat_qILi32ELi2ELi4ELb0E10block_q5_0Li128ELi64ELi4EXadL_ZNS_19allocate_tiles_q5_0ILi64EEEvPPiPP7__half2S4_S4_EEXadL_ZNS_15load_tiles_q5_0ILi64ELi4ELb1EEEvPKvS3_S6_S3_S3_RKiSC_SC_SC_EELi4EXadL_ZNS_25vec_dot_q5_0_q8_1_mul_matEPSB_PKS5_SD_SD_SD_SF_SC_SC_SC_EEEEvSA_SA_PfiiiiiE9tile_y_qs[16384];
	// demoted variable
	.shared .align 4 .b8 _ZZN34_INTERNAL_c8396950_4_k_cu_1fba617b9mul_mat_qILi32ELi2ELi4ELb0E10block_q5_0Li128ELi64ELi4EXadL_ZNS_19allocate_tiles_q5_0ILi64EEEvPPiPP7__half2S4_S4_EEXadL_ZNS_15load_tiles_q5_0ILi64ELi4ELb1EEEvPKvS3_S6_S3_S3_RKiSC_SC_SC_EELi4EXadL_ZNS_25vec_dot_q5_0_q8_1_mul_matEPSB_PKS5_SD_SD_SD_SF_SC_SC_SC_EEEEvSA_SA_PfiiiiiE9tile_y_ds[2048];
	ld.param.u32 	%r95, [mul_mat_q5_0_param_3];
	shr.s32 	%r96, %r95, 31;
	shr.u32 	%r97, %r96, 27;
	add.s32 	%r98, %r95, %r97;
	shr.s32 	%r1, %r98, 5;
	setp.lt.s32 	%p1, %r95, 32;
	mov.f32 	%f975, 0f00000000;
	mov.f32 	%f976, %f975;
	mov.f32 	%f977, %f975;
	mov.f32 	%f978, %f975;
	mov.f32 	%f979, %f975;
	mov.f32 	%f980, %f975;
	mov.f32 	%f981, %f975;
	mov.f32 	%f982, %f975;
	mov.f32 	%f983, %f975;
	mov.f32 	%f984, %f975;
	mov.f32 	%f985, %f975;
	mov.f32 	%f986, %f975;
	mov.f32 	%f987, %f975;
	mov.f32 	%f988, %f975;
	mov.f32 	%f989, %f975;
	mov.f32 	%f990, %f975;
	mov.f32 	%f991, %f975;
	mov.f32 	%f992, %f975;
	mov.f32 	%f993, %f975;
	mov.f32 	%f994, %f975;
	mov.f32 	%f995, %f975;
	mov.f32 	%f996, %f975;
	mov.f32 	%f997, %f975;
	mov.f32 	%f998, %f975;
	mov.f32 	%f999, %f975;
	mov.f32 	%f1000, %f975;
	mov.f32 	%f1001, %f975;
	mov.f32 	%f1002, %f975;
	mov.f32 	%f1003, %f975;
	mov.f32 	%f1004, %f975;
	mov.f32 	%f1005, %f975;
	mov.f32 	%f1006, %f975;
	mov.f32 	%f1007, %f975;
	mov.f32 	%f1008, %f975;
	mov.f32 	%f1009, %f975;
	mov.f32 	%f1010, %f975;
	mov.f32 	%f1011, %f975;
	mov.f32 	%f1012, %f975;
	mov.f32 	%f1013, %f975;
	mov.f32 	%f1014, %f975;
	mov.f32 	%f1015, %f975;
	mov.f32 	%f1016, %f975;
	mov.f32 	%f1017, %f975;
	mov.f32 	%f1018, %f975;
	mov.f32 	%f1019, %f975;
	mov.f32 	%f1020, %f975;
	mov.f32 	%f1021, %f975;
	mov.f32 	%f1022, %f975;
	mov.f32 	%f1023, %f975;
	mov.f32 	%f1024, %f975;
	mov.f32 	%f1025, %f975;
	mov.f32 	%f1026, %f975;
	mov.f32 	%f1027, %f975;
	mov.f32 	%f1028, %f975;
	mov.f32 	%f1029, %f975;
	mov.f32 	%f1030, %f975;
	mov.f32 	%f1031, %f975;
	mov.f32 	%f1032, %f975;
	mov.f32 	%f1033, %f975;
	mov.f32 	%f1034, %f975;
	mov.f32 	%f1035, %f975;
	mov.f32 	%f1036, %f975;
	mov.f32 	%f1037, %f975;
	mov.f32 	%f1038, %f975;
	@%p1 bra 	$L__BB115_7;
	ld.param.u32 	%r5748, [mul_mat_q5_0_param_6];
	ld.param.u32 	%r5715, [mul_mat_q5_0_param_5];
	ld.param.u32 	%r5714, [mul_mat_q5_0_param_4];
	shr.s32 	%r100, %r5748, 31;
	shr.u32 	%r101, %r100, 27;
	add.s32 	%r102, %r5748, %r101;
	shr.s32 	%r103, %r102, 5;
	mov.u32 	%r104, %tid.y;
	mov.u32 	%r105, %ctaid.x;
	shl.b32 	%r106, %r105, 6;
	not.b32 	%r107, %r106;
	add.s32 	%r108, %r5714, %r107;
	mov.u32 	%r109, %tid.x;
	shr.u32 	%r110, %r109, 2;
	and.b32  	%r111, %r109, 7;
	shl.b32 	%r112, %r104, 2;
	shr.u32 	%r113, %r109, 3;
	add.s32 	%r114, %r113, %r112;
	mov.u32 	%r115, %ctaid.y;
	shl.b32 	%r116, %r115, 7;
	add.s32 	%r117, %r116, %r104;
	add.s32 	%r118, %r5715, -1;
	shl.b32 	%r119, %r104, 3;
	add.s32 	%r120, %r110, %r119;
	min.s32 	%r2, %r104, %r108;
	add.s32 	%r121, %r104, 4;
	min.s32 	%r3, %r121, %r108;
	add.s32 	%r122, %r104, 8;
	min.s32 	%r4, %r122, %r108;
	add.s32 	%r123, %r104, 12;
	min.s32 	%r5, %r123, %r108;
	add.s32 	%r124, %r104, 16;
	min.s32 	%r6, %r124, %r108;
	add.s32 	%r125, %r104, 20;
	min.s32 	%r7, %r125, %r108;
	add.s32 	%r126, %r104, 24;
	min.s32 	%r8, %r126, %r108;
	add.s32 	%r127, %r104, 28;
	min.s32 	%r9, %r127, %r108;
	add.s32 	%r128, %r104, 32;
	min.s32 	%r10, %r128, %r108;
	add.s32 	%r129, %r104, 36;
	min.s32 	%r11, %r129, %r108;
	add.s32 	%r130, %r104, 40;
	min.s32 	%r12, %r130, %r108;
	add.s32 	%r131, %r104, 44;
	min.s32 	%r13, %r131, %r108;
	add.s32 	%r132, %r104, 48;
	min.s32 	%r14, %r132, %r108;
	add.s32 	%r133, %r104, 52;
	min.s32 	%r15, %r133, %r108;
	add.s32 	%r134, %r104, 56;
	min.s32 	%r16, %r134, %r108;
	add.s32 	%r135, %r104, 60;
	min.s32 	%r17, %r135, %r108;
	min.s32 	%r18, %r114, %r108;
	shl.b32 	%r136, %r18, 3;
	shr.s32 	%r137, %r18, 31;
	shr.u32 	%r138, %r137, 30;
	add.s32 	%r139, %r18, %r138;
	shr.u32 	%r140, %r139, 2;
	add.s32 	%r141, %r140, %r111;
	add.s32 	%r142, %r141, %r136;
	shl.b32 	%r143, %r142, 2;
	mov.u32 	%r144, _ZZN34_INTERNAL_c8396950_4_k_cu_1fba617b19allocate_tiles_q5_0ILi64EEEvPPiPP7__half2S2_S2_E8tile_x_d;
	add.s32 	%r19, %r144, %r143;
	add.s32 	%r145, %r114, 16;
	min.s32 	%r20, %r145, %r108;
	shl.b32 	%r146, %r20, 3;
	shr.s32 	%r147, %r20, 31;
	shr.u32 	%r148, %r147, 30;
	add.s32 	%r149, %r20, %r148;
	shr.u32 	%r150, %r149, 2;
	add.s32 	%r151, %r150, %r111;
	add.s32 	%r152, %r151, %r146;
	shl.b32 	%r153, %r152, 2;
	add.s32 	%r21, %r144, %r153;
	add.s32 	%r154, %r114, 32;
	min.s32 	%r22, %r154, %r108;
	shl.b32 	%r155, %r22, 3;
	shr.s32 	%r156, %r22, 31;
	shr.u32 	%r157, %r156, 30;
	add.s32 	%r158, %r22, %r157;
	shr.u32 	%r159, %r158, 2;
	add.s32 	%r160, %r159, %r111;
	add.s32 	%r161, %r160, %r155;
	shl.b32 	%r162, %r161, 2;
	add.s32 	%r23, %r144, %r162;
	add.s32 	%r163, %r114, 48;
	min.s32 	%r24, %r163, %r108;
	shl.b32 	%r164, %r24, 3;
	shr.s32 	%r165, %r24, 31;
	shr.u32 	%r166, %r165, 30;
	add.s32 	%r167, %r24, %r166;
	shr.u32 	%r168, %r167, 2;
	add.s32 	%r169, %r168, %r111;
	add.s32 	%r170, %r169, %r164;
	shl.b32 	%r171, %r170, 2;
	add.s32 	%r25, %r144, %r171;
	min.u32 	%r172, %r117, %r118;
	mul.lo.s32 	%r26, %r172, %r103;
	add.s32 	%r173, %r117, 4;
	min.u32 	%r174, %r173, %r118;
	mul.lo.s32 	%r27, %r174, %r103;
	add.s32 	%r175, %r117, 8;
	min.u32 	%r176, %r175, %r118;
	mul.lo.s32 	%r28, %r176, %r103;
	add.s32 	%r177, %r117, 12;
	min.u32 	%r178, %r177, %r118;
	mul.lo.s32 	%r29, %r178, %r103;
	add.s32 	%r179, %r117, 16;
	min.u32 	%r180, %r179, %r118;
	mul.lo.s32 	%r30, %r180, %r103;
	add.s32 	%r181, %r117, 20;
	min.u32 	%r182, %r181, %r118;
	mul.lo.s32 	%r31, %r182, %r103;
	add.s32 	%r183, %r117, 24;
	min.u32 	%r184, %r183, %r118;
	mul.lo.s32 	%r32, %r184, %r103;
	add.s32 	%r185, %r117, 28;
	min.u32 	%r186, %r185, %r118;
	mul.lo.s32 	%r33, %r186, %r103;
	add.s32 	%r187, %r117, 32;
	min.u32 	%r188, %r187, %r118;
	mul.lo.s32 	%r34, %r188, %r103;
	add.s32 	%r189, %r117, 36;
	min.u32 	%r190, %r189, %r118;
	mul.lo.s32 	%r35, %r190, %r103;
	add.s32 	%r191, %r117, 40;
	min.u32 	%r192, %r191, %r118;
	mul.lo.s32 	%r36, %r192, %r103;
	add.s32 	%r193, %r117, 44;
	min.u32 	%r194, %r193, %r118;
	mul.lo.s32 	%r37, %r194, %r103;
	add.s32 	%r195, %r117, 48;
	min.u32 	%r196, %r195, %r118;
	mul.lo.s32 	%r38, %r196, %r103;
	add.s32 	%r197, %r117, 52;
	min.u32 	%r198, %r197, %r118;
	mul.lo.s32 	%r39, %r198, %r103;
	add.s32 	%r199, %r117, 56;
	min.u32 	%r200, %r199, %r118;
	mul.lo.s32 	%r40, %r200, %r103;
	add.s32 	%r201, %r117, 60;
	min.u32 	%r202, %r201, %r118;
	mul.lo.s32 	%r41, %r202, %r103;
	add.s32 	%r203, %r117, 64;
	min.u32 	%r204, %r203, %r118;
	mul.lo.s32 	%r42, %r204, %r103;
	add.s32 	%r205, %r117, 68;
	min.u32 	%r206, %r205, %r118;
	mul.lo.s32 	%r43, %r206, %r103;
	add.s32 	%r207, %r117, 72;
	min.u32 	%r208, %r207, %r118;
	mul.lo.s32 	%r44, %r208, %r103;
	add.s32 	%r209, %r117, 76;
	min.u32 	%r210, %r209, %r118;
	mul.lo.s32 	%r45, %r210, %r103;
	add.s32 	%r211, %r117, 80;
	min.u32 	%r212, %r211, %r118;
	mul.lo.s32 	%r46, %r212, %r103;
	add.s32 	%r213, %r117, 84;
	min.u32 	%r214, %r213, %r118;
	mul.lo.s32 	%r47, %r214, %r103;
	add.s32 	%r215, %r117, 88;
	min.u32 	%r216, %r215, %r118;
	mul.lo.s32 	%r48, %r216, %r103;
	add.s32 	%r217, %r117, 92;
	min.u32 	%r218, %r217, %r118;
	mul.lo.s32 	%r49, %r218, %r103;
	add.s32 	%r219, %r117, 96;
	min.u32 	%r220, %r219, %r118;
	mul.lo.s32 	%r50, %r220, %r103;
	add.s32 	%r221, %r117, 100;
	min.u32 	%r222, %r221, %r118;
	mul.lo.s32 	%r51, %r222, %r103;
	add.s32 	%r223, %r117, 104;
	min.u32 	%r224, %r223, %r118;
	mul.lo.s32 	%r52, %r224, %r103;
	add.s32 	%r225, %r117, 108;
	min.u32 	%r226, %r225, %r118;
	mul.lo.s32 	%r53, %r226, %r103;
	add.s32 	%r227, %r117, 112;
	min.u32 	%r228, %r227, %r118;
	mul.lo.s32 	%r54, %r228, %r103;
	add.s32 	%r229, %r117, 116;
	min.u32 	%r230, %r229, %r118;
	mul.lo.s32 	%r55, %r230, %r103;
	add.s32 	%r231, %r117, 120;
	min.u32 	%r232, %r231, %r118;
	mul.lo.s32 	%r56, %r232, %r103;
	add.s32 	%r233, %r117, 124;
	min.u32 	%r234, %r233, %r118;
	mul.lo.s32 	%r57, %r234, %r103;
	and.b32  	%r235, %r120, 127;
	or.b32  	%r236, %r116, %r235;
	min.s32 	%r237, %r236, %r118;
	mul.lo.s32 	%r58, %r237, %r103;
	add.s32 	%r238, %r120, 32;
	and.b32  	%r239, %r238, 127;
	or.b32  	%r240, %r116, %r239;
	min.s32 	%r241, %r240, %r118;
	mul.lo.s32 	%r59, %r241, %r103;
	xor.b32  	%r242, %r235, 64;
	or.b32  	%r243, %r116, %r242;
	min.s32 	%r244, %r243, %r118;
	mul.lo.s32 	%r60, %r244, %r103;
	add.s32 	%r245, %r120, 96;
	and.b32  	%r246, %r245, 127;
	or.b32  	%r247, %r116, %r246;
	min.s32 	%r248, %r247, %r118;
	mul.lo.s32 	%r61, %r248, %r103;
	mov.b32 	%r5813, 0;
	mov.f32 	%f975, 0f00000000;
$L__BB115_2:
	ld.param.u64 	%rd304, [mul_mat_q5_0_param_1];
	ld.param.u64 	%rd303, [mul_mat_q5_0_param_0];
	mov.u32 	%r382, %tid.x;
	shl.b32 	%r383, %r382, 2;
	and.b32  	%r384, %r383, 12;
	cvt.u64.u32 	%rd37, %r384;
	cvt.u64.u32 	%rd38, %r5813;
	mov.u32 	%r385, %ctaid.x;
	mul.lo.s32 	%r386, %r385, %r1;
	shl.b32 	%r387, %r386, 6;
	cvt.s64.s32 	%rd39, %r387;
	add.s64 	%rd40, %rd38, %rd39;
	cvta.to.global.u64 	%rd41, %rd303;
	mad.lo.s64 	%rd42, %rd40, 22, %rd41;
	mul.lo.s32 	%r388, %r2, %r1;
	cvt.s64.s32 	%rd43, %r388;
	shr.u32 	%r389, %r382, 2;
	cvt.u64.u32 	%rd44, %r389;
	add.s64 	%rd45, %rd43, %rd44;
	mad.lo.s64 	%rd46, %rd45, 22, %rd42;
	add.s64 	%rd47, %rd46, %rd37;
	ld.global.nc.u16 	%rs13, [%rd47+6];
	cvt.u32.u16 	%r390, %rs13;
	ld.global.nc.u16 	%rs14, [%rd47+8];
	cvt.u32.u16 	%r391, %rs14;
	shl.b32 	%r392, %r391, 16;
	or.b32  	%r393, %r392, %r390;
	ld.global.nc.u16 	%rs15, [%rd46+2];
	cvt.u32.u16 	%r394, %rs15;
	ld.global.nc.u16 	%rs16, [%rd46+4];
	cvt.u32.u16 	%r395, %rs16;
	shl.b32 	%r396, %r395, 16;
	or.b32  	%r397, %r396, %r394;
	shr.s32 	%r398, %r397, %r384;
	and.b32  	%r399, %r393, 252645135;
	shl.b32 	%r400, %r398, 4;
	and.b32  	%r401, %r400, 16;
	or.b32  	%r402, %r401, %r399;
	shl.b32 	%r403, %r398, 11;
	and.b32  	%r404, %r403, 4096;
	or.b32  	%r405, %r402, %r404;
	shl.b32 	%r406, %r398, 18;
	and.b32  	%r407, %r406, 1048576;
	or.b32  	%r408, %r405, %r407;
	shl.b32 	%r409, %r398, 25;
	and.b32  	%r410, %r409, 268435456;
	or.b32  	%r251, %r408, %r410;
	xor.b32  	%r411, %r251, 269488144;
	add.s32 	%r412, %r251, 1886417008;
	xor.b32  	%r413, %r412, -2139062144;
	xor.b32  	%r414, %r413, %r251;
	and.b32  	%r249, %r414, %r411;
	// begin inline asm
	prmt.b32 %r249, %r249, 0, 0xba98;
	// end inline asm
	// begin inline asm
	prmt.b32 %r251, %r251, 0, 0xba98;
	// end inline asm
	xor.b32  	%r415, %r251, 2139062143;
	not.b32 	%r416, %r249;
	and.b32  	%r417, %r413, %r416;
	and.b32  	%r418, %r415, %r249;
	or.b32  	%r419, %r417, %r418;
	shl.b32 	%r420, %r382, 1;
	mad.lo.s32 	%r421, %r2, 65, %r420;
	shl.b32 	%r422, %r421, 2;
	mov.u32 	%r423, _ZZN34_INTERNAL_c8396950_4_k_cu_1fba617b19allocate_tiles_q5_0ILi64EEEvPPiPP7__half2S2_S2_E9tile_x_ql;
	add.s32 	%r424, %r423, %r422;
	st.shared.u32 	[%r424], %r419;
	shr.u32 	%r425, %r393, 4;
	and.b32  	%r426, %r425, 252645135;
	shr.u32 	%r427, %r398, 12;
	and.b32  	%r428, %r427, 16;
	or.b32  	%r429, %r428, %r426;
	shr.u32 	%r430, %r398, 5;
	and.b32  	%r431, %r430, 4096;
	or.b32  	%r432, %r429, %r431;
	shl.b32 	%r433, %r398, 2;
	and.b32  	%r434, %r433, 1048576;
	or.b32  	%r435, %r432, %r434;
	shl.b32 	%r436, %r398, 9;
	and.b32  	%r437, %r436, 268435456;
	or.b32  	%r255, %r435, %r437;
	xor.b32  	%r438, %r255, 269488144;
	add.s32 	%r439, %r255, 1886417008;
	xor.b32  	%r440, %r439, -2139062144;
	xor.b32  	%r441, %r440, %r255;
	and.b32  	%r253, %r441, %r438;
	// begin inline asm
	prmt.b32 %r253, %r253, 0, 0xba98;
	// end inline asm
	// begin inline asm
	prmt.b32 %r255, %r255, 0, 0xba98;
	// end inline asm
	xor.b32  	%r442, %r255, 2139062143;
	not.b32 	%r443, %r253;
	and.b32  	%r444, %r440, %r443;
	and.b32  	%r445, %r442, %r253;
	or.b32  	%r446, %r444, %r445;
	st.shared.u32 	[%r424+4], %r446;
	mul.lo.s32 	%r447, %r3, %r1;
	cvt.s64.s32 	%rd48, %r447;
	add.s64 	%rd49, %rd48, %rd44;
	mad.lo.s64 	%rd50, %rd49, 22, %rd42;
	add.s64 	%rd51, %rd50, %rd37;
	ld.global.nc.u16 	%rs17, [%rd51+6];
	cvt.u32.u16 	%r448, %rs17;
	ld.global.nc.u16 	%rs18, [%rd51+8];
	cvt.u32.u16 	%r449, %rs18;
	shl.b32 	%r450, %r449, 16;
	or.b32  	%r451, %r450, %r448;
	ld.global.nc.u16 	%rs19, [%rd50+2];
	cvt.u32.u16 	%r452, %rs19;
	ld.global.nc.u16 	%rs20, [%rd50+4];
	cvt.u32.u16 	%r453, %rs20;
	shl.b32 	%r454, %r453, 16;
	or.b32  	%r455, %r454, %r452;
	shr.s32 	%r456, %r455, %r384;
	and.b32  	%r457, %r451, 252645135;
	shl.b32 	%r458, %r456, 4;
	and.b32  	%r459, %r458, 16;
	or.b32  	%r460, %r459, %r457;
	shl.b32 	%r461, %r456, 11;
	and.b32  	%r462, %r461, 4096;
	or.b32  	%r463, %r460, %r462;
	shl.b32 	%r464, %r456, 18;
	and.b32  	%r465, %r464, 1048576;
	or.b32  	%r466, %r463, %r465;
	shl.b32 	%r467, %r456, 25;
	and.b32  	%r468, %r467, 268435456;
	or.b32  	%r259, %r466, %r468;
	xor.b32  	%r469, %r259, 269488144;
	add.s32 	%r470, %r259, 1886417008;
	xor.b32  	%r471, %r470, -2139062144;
	xor.b32  	%r472, %r471, %r259;
	and.b32  	%r257, %r472, %r469;
	// begin inline asm
	prmt.b32 %r257, %r257, 0, 0xba98;
	// end inline asm
	// begin inline asm
	prmt.b32 %r259, %r259, 0, 0xba98;
	// end inline asm
	xor.b32  	%r473, %r259, 2139062143;
	not.b32 	%r474, %r257;
	and.b32  	%r475, %r471, %r474;
	and.b32  	%r476, %r473, %r257;
	or.b32  	%r477, %r475, %r476;
	mad.lo.s32 	%r478, %r3, 65, %r420;
	shl.b32 	%r479, %r478, 2;
	add.s32 	%r480, %r423, %r479;
	st.shared.u32 	[%r480], %r477;
	shr.u32 	%r481, %r451, 4;
	and.b32  	%r482, %r481, 252645135;
	shr.u32 	%r483, %r456, 12;
	and.b32  	%r484, %r483, 16;
	or.b32  	%r485, %r484, %r482;
	shr.u32 	%r486, %r456, 5;
	and.b32  	%r487, %r486, 4096;
	or.b32  	%r488, %r485, %r487;
	shl.b32 	%r489, %r456, 2;
	and.b32  	%r490, %r489, 1048576;
	or.b32  	%r491, %r488, %r490;
	shl.b32 	%r492, %r456, 9;
	and.b32  	%r493, %r492, 268435456;
	or.b32  	%r263, %r491, %r493;
	xor.b32  	%r494, %r263, 269488144;
	add.s32 	%r495, %r263, 1886417008;
	xor.b32  	%r496, %r495, -2139062144;
	xor.b32  	%r497, %r496, %r263;
	and.b32  	%r261, %r497, %r494;
	// begin inline asm
	prmt.b32 %r261, %r261, 0, 0xba98;
	// end inline asm
	// begin inline asm
	prmt.b32 %r263, %r263, 0, 0xba98;
	// end inline asm
	xor.b32  	%r498, %r263, 2139062143;
	not.b32 	%r499, %r261;
	and.b32  	%r500, %r496, %r499;
	and.b32  	%r501, %r498, %r261;
	or.b32  	%r502, %r500, %r501;
	st.shared.u32 	[%r480+4], %r502;
	mul.lo.s32 	%r503, %r4, %r1;
	cvt.s64.s32 	%rd52, %r503;
	add.s64 	%rd53, %rd52, %rd44;
	mad.lo.s64 	%rd54, %rd53, 22, %rd42;
	add.s64 	%rd55, %rd54, %rd37;
	ld.global.nc.u16 	%rs21, [%rd55+6];
	cvt.u32.u16 	%r504, %rs21;
	ld.global.nc.u16 	%rs22, [%rd55+8];
	cvt.u32.u16 	%r505, %rs22;
	shl.b32 	%r506, %r505, 16;
	or.b32  	%r507, %r506, %r504;
	ld.global.nc.u16 	%rs23, [%rd54+2];
	cvt.u32.u16 	%r508, %rs23;
	ld.global.nc.u16 	%rs24, [%rd54+4];
	cvt.u32.u16 	%r509, %rs24;
	shl.b32 	%r510, %r509, 16;
	or.b32  	%r511, %r510, %r508;
	shr.s32 	%r512, %r511, %r384;
	and.b32  	%r513, %r507, 252645135;
	shl.b32 	%r514, %r512, 4;
	and.b32  	%r515, %r514, 16;
	or.b32  	%r516, %r515, %r513;
	shl.b32 	%r517, %r512, 11;
	and.b32  	%r518, %r517, 4096;
	or.b32  	%r519, %r516, %r518;
	shl.b32 	%r520, %r512, 18;
	and.b32  	%r521, %r520, 1048576;
	or.b32  	%r522, %r519, %r521;
	shl.b32 	%r523, %r512, 25;
	and.b32  	%r524, %r523, 268435456;
	or.b32  	%r267, %r522, %r524;
	xor.b32  	%r525, %r267, 269488144;
	add.s32 	%r526, %r267, 1886417008;
	xor.b32  	%r527, %r526, -2139062144;
	xor.b32  	%r528, %r527, %r267;
	and.b32  	%r265, %r528, %r525;
	// begin inline asm
	prmt.b32 %r265, %r265, 0, 0xba98;
	// end inline asm
	// begin inline asm
	prmt.b32 %r267, %r267, 0, 0xba98;
	// end inline asm
	xor.b32  	%r529, %r267, 2139062143;
	not.b32 	%r530, %r265;
	and.b32  	%r531, %r527, %r530;
	and.b32  	%r532, %r529, %r265;
	or.b32  	%r533, %r531, %r532;
	mad.lo.s32 	%r534, %r4, 65, %r420;
	shl.b32 	%r535, %r534, 2;
	add.s32 	%r536, %r423, %r535;
	st.shared.u32 	[%r536], %r533;
	shr.u32 	%r537, %r507, 4;
	and.b32  	%r538, %r537, 252645135;
	shr.u32 	%r539, %r512, 12;
	and.b32  	%r540, %r539, 16;
	or.b32  	%r541, %r540, %r538;
	shr.u32 	%r542, %r512, 5;
	and.b32  	%r543, %r542, 4096;
	or.b32  	%r544, %r541, %r543;
	shl.b32 	%r545, %r512, 2;
	and.b32  	%r546, %r545, 1048576;
	or.b32  	%r547, %r544, %r546;
	shl.b32 	%r548, %r512, 9;
	and.b32  	%r549, %r548, 268435456;
	or.b32  	%r271, %r547, %r549;
	xor.b32  	%r550, %r271, 269488144;
	add.s32 	%r551, %r271, 1886417008;
	xor.b32  	%r552, %r551, -2139062144;
	xor.b32  	%r553, %r552, %r271;
	and.b32  	%r269, %r553, %r550;
	// begin inline asm
	prmt.b32 %r269, %r269, 0, 0xba98;
	// end inline asm
	// begin inline asm
	prmt.b32 %r271, %r271, 0, 0xba98;
	// end inline asm
	xor.b32  	%r554, %r271, 2139062143;
	not.b32 	%r555, %r269;
	and.b32  	%r556, %r552, %r555;
	and.b32  	%r557, %r554, %r269;
	or.b32  	%r558, %r556, %r557;
	st.shared.u32 	[%r536+4], %r558;
	mul.lo.s32 	%r559, %r5, %r1;
	cvt.s64.s32 	%rd56, %r559;
	add.s64 	%rd57, %rd56, %rd44;
	mad.lo.s64 	%rd58, %rd57, 22, %rd42;
	add.s64 	%rd59, %rd58, %rd37;
	ld.global.nc.u16 	%rs25, [%rd59+6];
	cvt.u32.u16 	%r560, %rs25;
	ld.global.nc.u16 	%rs26, [%rd59+8];
	cvt.u32.u16 	%r561, %rs26;
	shl.b32 	%r562, %r561, 16;
	or.b32  	%r563, %r562, %r560;
	ld.global.nc.u16 	%rs27, [%rd58+2];
	cvt.u32.u16 	%r564, %rs27;
	ld.global.nc.u16 	%rs28, [%rd58+4];
	cvt.u32.u16 	%r565, %rs28;
	shl.b32 	%r566, %r565, 16;
	or.b32  	%r567, %r566, %r564;
	shr.s32 	%r568, %r567, %r384;
	and.b32  	%r569, %r563, 252645135;
	shl.b32 	%r570, %r568, 4;
	and.b32  	%r571, %r570, 16;
	or.b32  	%r572, %r571, %r569;
	shl.b32 	%r573, %r568, 11;
	and.b32  	%r574, %r573, 4096;
	or.b32  	%r575, %r572, %r574;
	shl.b32 	%r576, %r568, 18;
	and.b32  	%r577, %r576, 1048576;
	or.b32  	%r578, %r575, %r577;
	shl.b32 	%r579, %r568, 25;
	and.b32  	%r580, %r579, 268435456;
	or.b32  	%r275, %r578, %r580;
	xor.b32  	%r581, %r275, 269488144;
	add.s32 	%r582, %r275, 1886417008;
	xor.b32  	%r583, %r582, -2139062144;
	xor.b32  	%r584, %r583, %r275;
	and.b32  	%r273, %r584, %r581;
	// begin inline asm
	prmt.b32 %r273, %r273, 0, 0xba98;
	// end inline asm
	// begin inline asm
	prmt.b32 %r275, %r275, 0, 0xba98;
	// end inline asm
	xor.b32  	%r585, %r275, 2139062143;
	not.b32 	%r586, %r273;
	and.b32  	%r587, %r583, %r586;
	and.b32  	%r588, %r585, %r273;
	or.b32  	%r589, %r587, %r588;
	mad.lo.s32 	%r590, %r5, 65, %r420;
	shl.b32 	%r591, %r590, 2;
	add.s32 	%r592, %r423, %r591;
	st.shared.u32 	[%r592], %r589;
	shr.u32 	%r593, %r563, 4;
	and.b32  	%r594, %r593, 252645135;
	shr.u32 	%r595, %r568, 12;
	and.b32  	%r596, %r595, 16;
	or.b32  	%r597, %r596, %r594;
	shr.u32 	%r598, %r568, 5;
	and.b32  	%r599, %r598, 4096;
	or.b32  	%r600, %r597, %r599;
	shl.b32 	%r601, %r568, 2;
	and.b32  	%r602, %r601, 1048576;
	or.b32  	%r603, %r600, %r602;
	shl.b32 	%r604, %r568, 9;
	and.b32  	%r605, %r604, 268435456;
	or.b32  	%r279, %r603, %r605;
	xor.b32  	%r606, %r279, 269488144;
	add.s32 	%r607, %r279, 1886417008;
	xor.b32  	%r608, %r607, -2139062144;
	xor.b32  	%r609, %r608, %r279;
	and.b32  	%r277, %r609, %r606;
	// begin inline asm
	prmt.b32 %r277, %r277, 0, 0xba98;
	// end inline asm
	// begin inline asm
	prmt.b32 %r279, %r279, 0, 0xba98;
	// end inline asm
	xor.b32  	%r610, %r279, 2139062143;
	not.b32 	%r611, %r277;
	and.b32  	%r612, %r608, %r611;
	and.b32  	%r613, %r610, %r277;
	or.b32  	%r614, %r612, %r613;
	st.shared.u32 	[%r592+4], %r614;
	mul.lo.s32 	%r615, %r6, %r1;
	cvt.s64.s32 	%rd60, %r615;
	add.s64 	%rd61, %rd60, %rd44;
	mad.lo.s64 	%rd62, %rd61, 22, %rd42;
	add.s64 	%rd63, %rd62, %rd37;
	ld.global.nc.u16 	%rs29, [%rd63+6];
	cvt.u32.u16 	%r616, %rs29;
	ld.global.nc.u16 	%rs30, [%rd63+8];
	cvt.u32.u16 	%r617, %rs30;
	shl.b32 	%r618, %r617, 16;
	or.b32  	%r619, %r618, %r616;
	ld.global.nc.u16 	%rs31, [%rd62+2];
	cvt.u32.u16 	%r620, %rs31;
	ld.global.nc.u16 	%rs32, [%rd62+4];
	cvt.u32.u16 	%r621, %rs32;
	shl.b32 	%r622, %r621, 16;
	or.b32  	%r623, %r622, %r620;
	shr.s32 	%r624, %r623, %r384;
	and.b32  	%r625, %r619, 252645135;
	shl.b32 	%r626, %r624, 4;
	and.b32  	%r627, %r626, 16;
	or.b32  	%r628, %r627, %r625;
	shl.b32 	%r629, %r624, 11;
	and.b32  	%r630, %r629, 4096;
	or.b32  	%r631, %r628, %r630;
	shl.b32 	%r632, %r624, 18;
	and.b32  	%r633, %r632, 1048576;
	or.b32  	%r634, %r631, %r633;
	shl.b32 	%r635, %r624, 25;
	and.b32  	%r636, %r635, 268435456;
	or.b32  	%r283, %r634, %r636;
	xor.b32  	%r637, %r283, 269488144;
	add.s32 	%r638, %r283, 1886417008;
	xor.b32  	%r639, %r638, -2139062144;
	xor.b32  	%r640, %r639, %r283;
	and.b32  	%r281, %r640, %r637;
	// begin inline asm
	prmt.b32 %r281, %r281, 0, 0xba98;
	// end inline asm
	// begin inline asm
	prmt.b32 %r283, %r283, 0, 0xba98;
	// end inline asm
	xor.b32  	%r641, %r283, 2139062143;
	not.b32 	%r642, %r281;
	and.b32  	%r643, %r639, %r642;
	and.b32  	%r644, %r641, %r281;
	or.b32  	%r645, %r643, %r644;
	mad.lo.s32 	%r646, %r6, 65, %r420;
	shl.b32 	%r647, %r646, 2;
	add.s32 	%r648, %r423, %r647;
	st.shared.u32 	[%r648], %r645;
	shr.u32 	%r649, %r619, 4;
	and.b32  	%r650, %r649, 252645135;
	shr.u32 	%r651, %r624, 12;
	and.b32  	%r652, %r651, 16;
	or.b32  	%r653, %r652, %r650;
	shr.u32 	%r654, %r624, 5;
	and.b32  	%r655, %r654, 4096;
	or.b32  	%r656, %r653, %r655;
	shl.b32 	%r657, %r624, 2;
	and.b32  	%r658, %r657, 1048576;
	or.b32  	%r659, %r656, %r658;
	shl.b32 	%r660, %r624, 9;
	and.b32  	%r661, %r660, 268435456;
	or.b32  	%r287, %r659, %r661;
	xor.b32  	%r662, %r287, 269488144;
	add.s32 	%r663, %r287, 1886417008;
	xor.b32  	%r664, %r663, -2139062144;
	xor.b32  	%r665, %r664, %r287;
	and.b32  	%r285, %r665, %r662;
	// begin inline asm
	prmt.b32 %r285, %r285, 0, 0xba98;
	// end inline asm
	// begin inline asm
	prmt.b32 %r287, %r287, 0, 0xba98;
	// end inline asm
	xor.b32  	%r666, %r287, 2139062143;
	not.b32 	%r667, %r285;
	and.b32  	%r668, %r664, %r667;
	and.b32  	%r669, %r666, %r285;
	or.b32  	%r670, %r668, %r669;
	st.shared.u32 	[%r648+4], %r670;
	mul.lo.s32 	%r671, %r7, %r1;
	cvt.s64.s32 	%rd64, %r671;
	add.s64 	%rd65, %rd64, %rd44;
	mad.lo.s64 	%rd66, %rd65, 22, %rd42;
	add.s64 	%rd67, %rd66, %rd37;
	ld.global.nc.u16 	%rs33, [%rd67+6];
	cvt.u32.u16 	%r672, %rs33;
	ld.global.nc.u16 	%rs34, [%rd67+8];
	cvt.u32.u16 	%r673, %rs34;
	shl.b32 	%r674, %r673, 16;
	or.b32  	%r675, %r674, %r672;
	ld.global.nc.u16 	%rs35, [%rd66+2];
	cvt.u32.u16 	%r676, %rs35;
	ld.global.nc.u16 	%rs36, [%rd66+4];
	cvt.u32.u16 	%r677, %rs36;
	shl.b32 	%r678, %r677, 16;
	or.b32  	%r679, %r678, %r676;
	shr.s32 	%r680, %r679, %r384;
	and.b32  	%r681, %r675, 252645135;
	shl.b32 	%r682, %r680, 4;
	and.b32  	%r683, %r682, 16;
	or.b32  	%r684, %r683, %r681;
	shl.b32 	%r685, %r680, 11;
	and.b32  	%r686, %r685, 4096;
	or.b32  	%r687, %r684, %r686;
	shl.b32 	%r688, %r680, 18;
	and.b32  	%r689, %r688, 1048576;
	or.b32  	%r690, %r687, %r689;
	shl.b32 	%r691, %r680, 25;
	and.b32  	%r692, %r691, 268435456;
	or.b32  	%r291, %r690, %r692;
	xor.b32  	%r693, %r291, 269488144;
	add.s32 	%r694, %r291, 1886417008;
	xor.b32  	%r695, %r694, -2139062144;
	xor.b32  	%r696, %r695, %r291;
	and.b32  	%r289, %r696, %r693;
	// begin inline asm
	prmt.b32 %r289, %r289, 0, 0xba98;
	// end inline asm
	// begin inline asm
	prmt.b32 %r291, %r291, 0, 0xba98;
	// end inline asm
	xor.b32  	%r697, %r291, 2139062143;
	not.b32 	%r698, %r289;
	and.b32  	%r699, %r695, %r698;
	and.b32  	%r700, %r697, %r289;
	or.b32  	%r701, %r699, %r700;
	mad.lo.s32 	%r702, %r7, 65, %r420;
	shl.b32 	%r703, %r702, 2;
	add.s32 	%r704, %r423, %r703;
	st.shared.u32 	[%r704], %r701;
	shr.u32 	%r705, %r675, 4;
	and.b32  	%r706, %r705, 252645135;
	shr.u32 	%r707, %r680, 12;
	and.b32  	%r708, %r707, 16;
	or.b32  	%r709, %r708, %r706;
	shr.u32 	%r710, %r680, 5;
	and.b32  	%r711, %r710, 4096;
	or.b32  	%r712, %r709, %r711;
	shl.b32 	%r713, %r680, 2;
	and.b32  	%r714, %r713, 1048576;
	or.b32  	%r715, %r712, %r714;
	shl.b32 	%r716, %r680, 9;
	and.b32  	%r717, %r716, 268435456;
	or.b32  	%r295, %r715, %r717;
	xor.b32  	%r718, %r295, 269488144;
	add.s32 	%r719, %r295, 1886417008;
	xor.b32  	%r720, %r719, -2139062144;
	xor.b32  	%r721, %r720, %r295;
	and.b32  	%r293, %r721, %r718;
	// begin inline asm
	prmt.b32 %r293, %r293, 0, 0xba98;
	// end inline asm
	// begin inline asm
	prmt.b32 %r295, %r295, 0, 0xba98;
	// end inline asm
	xor.b32  	%r722, %r295, 2139062143;
	not.b32 	%r723, %r293;
	and.b32  	%r724, %r720, %r723;
	and.b32  	%r725, %r722, %r293;
	or.b32  	%r726, %r724, %r725;
	st.shared.u32 	[%r704+4], %r726;
	mul.lo.s32 	%r727, %r8, %r1;
	cvt.s64.s32 	%rd68, %r727;
	add.s64 	%rd69, %rd68, %rd44;
	mad.lo.s64 	%rd70, %rd69, 22, %rd42;
	add.s64 	%rd71, %rd70, %rd37;
	ld.global.nc.u16 	%rs37, [%rd71+6];
	cvt.u32.u16 	%r728, %rs37;
	ld.global.nc.u16 	%rs38, [%rd71+8];
	cvt.u32.u16 	%r729, %rs38;
	shl.b32 	%r730, %r729, 16;
	or.b32  	%r731, %r730, %r728;
	ld.global.nc.u16 	%rs39, [%rd70+2];
	cvt.u32.u16 	%r732, %rs39;
	ld.global.nc.u16 	%rs40, [%rd70+4];
	cvt.u32.u16 	%r733, %rs40;
	shl.b32 	%r734, %r733, 16;
	or.b32  	%r735, %r734, %r732;
	shr.s32 	%r736, %r735, %r384;
	and.b32  	%r737, %r731, 252645135;
	shl.b32 	%r738, %r736, 4;
	and.b32  	%r739, %r738, 16;
	or.b32  	%r740, %r739, %r737;
	shl.b32 	%r741, %r736, 11;
	and.b32  	%r742, %r741, 4096;
	or.b32  	%r743, %r740, %r742;
	shl.b32 	%r744, %r736, 18;
	and.b32  	%r745, %r744, 1048576;
	or.b32  	%r746, %r743, %r745;
	shl.b32 	%r747, %r736, 25;
	and.b32  	%r748, %r747, 268435456;
	or.b32  	%r299, %r746, %r748;
	xor.b32  	%r749, %r299, 269488144;
	add.s32 	%r750, %r299, 1886417008;
	xor.b32  	%r751, %r750, -2139062144;
	xor.b32  	%r752, %r751, %r299;
	and.b32  	%r297, %r752, %r749;
	// begin inline asm
	prmt.b32 %r297, %r297, 0, 0xba98;
	// end inline asm
	// begin inline asm
	prmt.b32 %r299, %r299, 0, 0xba98;
	// end inline asm
	xor.b32  	%r753, %r299, 2139062143;
	not.b32 	%r754, %r297;
	and.b32  	%r755, %r751, %r754;
	and.b32  	%r756, %r753, %r297;
	or.b32  	%r757, %r755, %r756;
	mad.lo.s32 	%r758, %r8, 65, %r420;
	shl.b32 	%r759, %r758, 2;
	add.s32 	%r760, %r423, %r759;
	st.shared.u32 	[%r760], %r757;
	shr.u32 	%r761, %r731, 4;
	and.b32  	%r762, %r761, 252645135;
	shr.u32 	%r763, %r736, 12;
	and.b32  	%r764, %r763, 16;
	or.b32  	%r765, %r764, %r762;
	shr.u32 	%r766, %r736, 5;
	and.b32  	%r767, %r766, 4096;
	or.b32  	%r768, %r765, %r767;
	shl.b32 	%r769, %r736, 2;
	and.b32  	%r770, %r769, 1048576;
	or.b32  	%r771, %r768, %r770;
	shl.b32 	%r772, %r736, 9;
	and.b32  	%r773, %r772, 268435456;
	or.b32  	%r303, %r771, %r773;
	xor.b32  	%r774, %r303, 269488144;
	add.s32 	%r775, %r303, 1886417008;
	xor.b32  	%r776, %r775, -2139062144;
	xor.b32  	%r777, %r776, %r303;
	and.b32  	%r301, %r777, %r774;
	// begin inline asm
	prmt.b32 %r301, %r301, 0, 0xba98;
	// end inline asm
	// begin inline asm
	prmt.b32 %r303, %r303, 0, 0xba98;
	// end inline asm
	xor.b32  	%r778, %r303, 2139062143;
	not.b32 	%r779, %r301;
	and.b32  	%r780, %r776, %r779;
	and.b32  	%r781, %r778, %r301;
	or.b32  	%r782, %r780, %r781;
	st.shared.u32 	[%r760+4], %r782;
	mul.lo.s32 	%r783, %r9, %r1;
	cvt.s64.s32 	%rd72, %r783;
	add.s64 	%rd73, %rd72, %rd44;
	mad.lo.s64 	%rd74, %rd73, 22, %rd42;
	add.s64 	%rd75, %rd74, %rd37;
	ld.global.nc.u16 	%rs41, [%rd75+6];
	cvt.u32.u16 	%r784, %rs41;
	ld.global.nc.u16 	%rs42, [%rd75+8];
	cvt.u32.u16 	%r785, %rs42;
	shl.b32 	%r786, %r785, 16;
	or.b32  	%r787, %r786, %r784;
	ld.global.nc.u16 	%rs43, [%rd74+2];
	cvt.u32.u16 	%r788, %rs43;
	ld.global.nc.u16 	%rs44, [%rd74+4];
	cvt.u32.u16 	%r789, %rs44;
	shl.b32 	%r790, %r789, 16;
	or.b32  	%r791, %r790, %r788;
	shr.s32 	%r792, %r791, %r384;
	and.b32  	%r793, %r787, 252645135;
	shl.b32 	%r794, %r792, 4;
	and.b32  	%r795, %r794, 16;
	or.b32  	%r796, %r795, %r793;
	shl.b32 	%r797, %r792, 11;
	and.b32  	%r798, %r797, 4096;
	or.b32  	%r799, %r796, %r798;
	shl.b32 	%r800, %r792, 18;
	and.b32  	%r801, %r800, 1048576;
	or.b32  	%r802, %r799, %r801;
	shl.b32 	%r803, %r792, 25;
	and.b32  	%r804, %r803, 268435456;
	or.b32  	%r307, %r802, %r804;
	xor.b32  	%r805, %r307, 269488144;
	add.s32 	%r806, %r307, 1886417008;
	xor.b32  	%r807, %r806, -2139062144;
	xor.b32  	%r808, %r807, %r307;
	and.b32  	%r305, %r808, %r805;
	// begin inline asm
	prmt.b32 %r305, %r305, 0, 0xba98;
	// end inline asm
	// begin inline asm
	prmt.b32 %r307, %r307, 0, 0xba98;
	// end inline asm
	xor.b32  	%r809, %r307, 2139062143;
	not.b32 	%r810, %r305;
	and.b32  	%r811, %r807, %r810;
	and.b32  	%r812, %r809, %r305;
	or.b32  	%r813, %r811, %r812;
	mad.lo.s32 	%r814, %r9, 65, %r420;
	shl.b32 	%r815, %r814, 2;
	add.s32 	%r816, %r423, %r815;
	st.shared.u32 	[%r816], %r813;
	shr.u32 	%r817, %r787, 4;
	and.b32  	%r818, %r817, 252645135;
	shr.u32 	%r819, %r792, 12;
	and.b32  	%r820, %r819, 16;
	or.b32  	%r821, %r820, %r818;
	shr.u32 	%r822, %r792, 5;
	and.b32  	%r823, %r822, 4096;
	or.b32  	%r824, %r821, %r823;
	shl.b32 	%r825, %r792, 2;
	and.b32  	%r826, %r825, 1048576;
	or.b32  	%r827, %r824, %r826;
	shl.b32 	%r828, %r792, 9;
	and.b32  	%r829, %r828, 268435456;
	or.b32  	%r311, %r827, %r829;
	xor.b32  	%r830, %r311, 269488144;
	add.s32 	%r831, %r311, 1886417008;
	xor.b32  	%r832, %r831, -2139062144;
	xor.b32  	%r833, %r832, %r311;
	and.b32  	%r309, %r833, %r830;
	// begin inline asm
	prmt.b32 %r309, %r309, 0, 0xba98;
	// end inline asm
	// begin inline asm
	prmt.b32 %r311, %r311, 0, 0xba98;
	// end inline asm
	xor.b32  	%r834, %r311, 2139062143;
	not.b32 	%r835, %r309;
	and.b32  	%r836, %r832, %r835;
	and.b32  	%r837, %r834, %r309;
	or.b32  	%r838, %r836, %r837;
	st.shared.u32 	[%r816+4], %r838;
	mul.lo.s32 	%r839, %r10, %r1;
	cvt.s64.s32 	%rd76, %r839;
	add.s64 	%rd77, %rd76, %rd44;
	mad.lo.s64 	%rd78, %rd77, 22, %rd42;
	add.s64 	%rd79, %rd78, %rd37;
	ld.global.nc.u16 	%rs45, [%rd79+6];
	cvt.u32.u16 	%r840, %rs45;
	ld.global.nc.u16 	%rs46, [%rd79+8];
	cvt.u32.u16 	%r841, %rs46;
	shl.b32 	%r842, %r841, 16;
	or.b32  	%r843, %r842, %r840;
	ld.global.nc.u16 	%rs47, [%rd78+2];
	cvt.u32.u16 	%r844, %rs47;
	ld.global.nc.u16 	%rs48, [%rd78+4];
	cvt.u32.u16 	%r845, %rs48;
	shl.b32 	%r846, %r845, 16;
	or.b32  	%r847, %r846, %r844;
	shr.s32 	%r848, %r847, %r384;
	and.b32  	%r849, %r843, 252645135;
	shl.b32 	%r850, %r848, 4;
	and.b32  	%r851, %r850, 16;
	or.b32  	%r852, %r851, %r849;
	shl.b32 	%r853, %r848, 11;
	and.b32  	%r854, %r853, 4096;
	or.b32  	%r855, %r852, %r854;
	shl.b32 	%r856, %r848, 18;
	and.b32  	%r857, %r856, 1048576;
	or.b32  	%r858, %r855, %r857;
	shl.b32 	%r859, %r848, 25;
	and.b32  	%r860, %r859, 268435456;
	or.b32  	%r315, %r858, %r860;
	xor.b32  	%r861, %r315, 269488144;
	add.s32 	%r862, %r315, 1886417008;
	xor.b32  	%r863, %r862, -2139062144;
	xor.b32  	%r864, %r863, %r315;
	and.b32  	%r313, %r864, %r861;
	// begin inline asm
	prmt.b32 %r313, %r313, 0, 0xba98;
	// end inline asm
	// begin inline asm
	prmt.b32 %r315, %r315, 0, 0xba98;
	// end inline asm
	xor.b32  	%r865, %r315, 2139062143;
	not.b32 	%r866, %r313;
	and.b32  	%r867, %r863, %r866;
	and.b32  	%r868, %r865, %r313;
	or.b32  	%r869, %r867, %r868;
	mad.lo.s32 	%r870, %r10, 65, %r420;
	shl.b32 	%r871, %r870, 2;
	add.s32 	%r872, %r423, %r871;
	st.shared.u32 	[%r872], %r869;
	shr.u32 	%r873, %r843, 4;
	and.b32  	%r874, %r873, 252645135;
	shr.u32 	%r875, %r848, 12;
	and.b32  	%r876, %r875, 16;
	or.b32  	%r877, %r876, %r874;
	shr.u32 	%r878, %r848, 5;
	and.b32  	%r879, %r878, 4096;
	or.b32  	%r880, %r877, %r879;
	shl.b32 	%r881, %r848, 2;
	and.b32  	%r882, %r881, 1048576;
	or.b32  	%r883, %r880, %r882;
	shl.b32 	%r884, %r848, 9;
	and.b32  	%r885, %r884, 268435456;
	or.b32  	%r319, %r883, %r885;
	xor.b32  	%r886, %r319, 269488144;
	add.s32 	%r887, %r319, 1886417008;
	xor.b32  	%r888, %r887, -2139062144;
	xor.b32  	%r889, %r888, %r319;
	and.b32  	%r317, %r889, %r886;
	// begin inline asm
	prmt.b32 %r317, %r317, 0, 0xba98;
	// end inline asm
	// begin inline asm
	prmt.b32 %r319, %r319, 0, 0xba98;
	// end inline asm
	xor.b32  	%r890, %r319, 2139062143;
	not.b32 	%r891, %r317;
	and.b32  	%r892, %r888, %r891;
	and.b32  	%r893, %r890, %r317;
	or.b32  	%r894, %r892, %r893;
	st.shared.u32 	[%r872+4], %r894;
	mul.lo.s32 	%r895, %r11, %r1;
	cvt.s64.s32 	%rd80, %r895;
	add.s64 	%rd81, %rd80, %rd44;
	mad.lo.s64 	%rd82, %rd81, 22, %rd42;
	add.s64 	%rd83, %rd82, %rd37;
	ld.global.nc.u16 	%rs49, [%rd83+6];
	cvt.u32.u16 	%r896, %rs49;
	ld.global.nc.u16 	%rs50, [%rd83+8];
	cvt.u32.u16 	%r897, %rs50;
	shl.b32 	%r898, %r897, 16;
	or.b32  	%r899, %r898, %r896;
	ld.global.nc.u16 	%rs51, [%rd82+2];
	cvt.u32.u16 	%r900, %rs51;
	ld.global.nc.u16 	%rs52, [%rd82+4];
	cvt.u32.u16 	%r901, %rs52;
	shl.b32 	%r902, %r901, 16;
	or.b32  	%r903, %r902, %r900;
	shr.s32 	%r904, %r903, %r384;
	and.b32  	%r905, %r899, 252645135;
	shl.b32 	%r906, %r904, 4;
	and.b32  	%r907, %r906, 16;
	or.b32  	%r908, %r907, %r905;
	shl.b32 	%r909, %r904, 11;
	and.b32  	%r910, %r909, 4096;
	or.b32  	%r911, %r908, %r910;
	shl.b32 	%r912, %r904, 18;
	and.b32  	%r913, %r912, 1048576;
	or.b32  	%r914, %r911, %r913;
	shl.b32 	%r915, %r904, 25;
	and.b32  	%r916, %r915, 268435456;
	or.b32  	%r323, %r914, %r916;
	xor.b32  	%r917, %r323, 269488144;
	add.s32 	%r918, %r323, 1886417008;
	xor.b32  	%r919, %r918, -2139062144;
	xor.b32  	%r920, %r919, %r323;
	and.b32  	%r321, %r920, %r917;
	// begin inline asm
	prmt.b32 %r321, %r321, 0, 0xba98;
	// end inline asm
	// begin inline asm
	prmt.b32 %r323, %r323, 0, 0xba98;
	// end inline asm
	xor.b32  	%r921, %r323, 2139062143;
	not.b32 	%r922, %r321;
	and.b32  	%r923, %r919, %r922;
	and.b32  	%r924, %r921, %r321;
	or.b32  	%r925, %r923, %r924;
	mad.lo.s32 	%r926, %r11, 65, %r420;
	shl.b32 	%r927, %r926, 2;
	add.s32 	%r928, %r423, %r927;
	st.shared.u32 	[%r928], %r925;
	shr.u32 	%r929, %r899, 4;
	and.b32  	%r930, %r929, 252645135;
	shr.u32 	%r931, %r904, 12;
	and.b32  	%r932, %r931, 16;
	or.b32  	%r933, %r932, %r930;
	shr.u32 	%r934, %r904, 5;
	and.b32  	%r935, %r934, 4096;
	or.b32  	%r936, %r933, %r935;
	shl.b32 	%r937, %r904, 2;
	and.b32  	%r938, %r937, 1048576;
	or.b32  	%r939, %r936, %r938;
	shl.b32 	%r940, %r904, 9;
	and.b32  	%r941, %r940, 268435456;
	or.b32  	%r327, %r939, %r941;
	xor.b32  	%r942, %r327, 269488144;
	add.s32 	%r943, %r327, 1886417008;
	xor.b32  	%r944, %r943, -2139062144;
	xor.b32  	%r945, %r944, %r327;
	and.b32  	%r325, %r945, %r942;
	// begin inline asm
	prmt.b32 %r325, %r325, 0, 0xba98;
	// end inline asm
	// begin inline asm
	prmt.b32 %r327, %r327, 0, 0xba98;
	// end inline asm
	xor.b32  	%r946, %r327, 2139062143;
	not.b32 	%r947, %r325;
	and.b32  	%r948, %r944, %r947;
	and.b32  	%r949, %r946, %r325;
	or.b32  	%r950, %r948, %r949;
	st.shared.u32 	[%r928+4], %r950;
	mul.lo.s32 	%r951, %r12, %r1;
	cvt.s64.s32 	%rd84, %r951;
	add.s64 	%rd85, %rd84, %rd44;
	mad.lo.s64 	%rd86, %rd85, 22, %rd42;
	add.s64 	%rd87, %rd86, %rd37;
	ld.global.nc.u16 	%rs53, [%rd87+6];
	cvt.u32.u16 	%r952, %rs53;
	ld.global.nc.u16 	%rs54, [%rd87+8];
	cvt.u32.u16 	%r953, %rs54;
	shl.b32 	%r954, %r953, 16;
	or.b32  	%r955, %r954, %r952;
	ld.global.nc.u16 	%rs55, [%rd86+2];
	cvt.u32.u16 	%r956, %rs55;
	ld.global.nc.u16 	%rs56, [%rd86+4];
	cvt.u32.u16 	%r957, %rs56;
	shl.b32 	%r958, %r957, 16;
	or.b32  	%r959, %r958, %r956;
	shr.s32 	%r960, %r959, %r384;
	and.b32  	%r961, %r955, 252645135;
	shl.b32 	%r962, %r960, 4;
	and.b32  	%r963, %r962, 16;
	or.b32  	%r964, %r963, %r961;
	shl.b32 	%r965, %r960, 11;
	and.b32  	%r966, %r965, 4096;
	or.b32  	%r967, %r964, %r966;
	shl.b32 	%r968, %r960, 18;
	and.b32  	%r969, %r968, 1048576;
	or.b32  	%r970, %r967, %r969;
	shl.b32 	%r971, %r960, 25;
	and.b32  	%r972, %r971, 268435456;
	or.b32  	%r331, %r970, %r972;
	xor.b32  	%r973, %r331, 269488144;
	add.s32 	%r974, %r331, 1886417008;
	xor.b32  	%r975, %r974, -2139062144;
	xor.b32  	%r976, %r975, %r331;
	and.b32  	%r329, %r976, %r973;
	// begin inline asm
	prmt.b32 %r329, %r329, 0, 0xba98;
	// end inline asm
	// begin inline asm
	prmt.b32 %r331, %r331, 0, 0xba98;
	// end inline asm
	xor.b32  	%r977, %r331, 2139062143;
	not.b32 	%r978, %r329;
	and.b32  	%r979, %r975, %r978;
	and.b32  	%r980, %r977, %r329;
	or.b32  	%r981, %r979, %r980;
	mad.lo.s32 	%r982, %r12, 65, %r420;
	shl.b32 	%r983, %r982, 2;
	add.s32 	%r984, %r423, %r983;
	st.shared.u32 	[%r984], %r981;
	shr.u32 	%r985, %r955, 4;
	and.b32  	%r986, %r985, 252645135;
	shr.u32 	%r987, %r960, 12;
	and.b32  	%r988, %r987, 16;
	or.b32  	%r989, %r988, %r986;
	shr.u32 	%r990, %r960, 5;
	and.b32  	%r991, %r990, 4096;
	or.b32  	%r992, %r989, %r991;
	shl.b32 	%r993, %r960, 2;
	and.b32  	%r994, %r993, 1048576;
	or.b32  	%r995, %r992, %r994;
	shl.b32 	%r996, %r960, 9;
	and.b32  	%r997, %r996, 268435456;
	or.b32  	%r335, %r995, %r997;
	xor.b32  	%r998, %r335, 269488144;
	add.s32 	%r999, %r335, 1886417008;
	xor.b32  	%r1000, %r999, -2139062144;
	xor.b32  	%r1001, %r1000, %r335;
	and.b32  	%r333, %r1001, %r998;
	// begin inline asm
	prmt.b32 %r333, %r333, 0, 0xba98;
	// end inline asm
	// begin inline asm
	prmt.b32 %r335, %r335, 0, 0xba98;
	// end inline asm
	xor.b32  	%r1002, %r335, 2139062143;
	not.b32 	%r1003, %r333;
	and.b32  	%r1004, %r1000, %r1003;
	and.b32  	%r1005, %r1002, %r333;
	or.b32  	%r1006, %r1004, %r1005;
	st.shared.u32 	[%r984+4], %r1006;
	mul.lo.s32 	%r1007, %r13, %r1;
	cvt.s64.s32 	%rd88, %r1007;
	add.s64 	%rd89, %rd88, %rd44;
	mad.lo.s64 	%rd90, %rd89, 22, %rd42;
	add.s64 	%rd91, %rd90, %rd37;
	ld.global.nc.u16 	%rs57, [%rd91+6];
	cvt.u32.u16 	%r1008, %rs57;
	ld.global.nc.u16 	%rs58, [%rd91+8];
	cvt.u32.u16 	%r1009, %rs58;
	shl.b32 	%r1010, %r1009, 16;
	or.b32  	%r1011, %r1010, %r1008;
	ld.global.nc.u16 	%rs59, [%rd90+2];
	cvt.u32.u16 	%r1012, %rs59;
	ld.global.nc.u16 	%rs60, [%rd90+4];
	cvt.u32.u16 	%r1013, %rs60;
	shl.b32 	%r1014, %r1013, 16;
	or.b32  	%r1015, %r1014, %r1012;
	shr.s32 	%r1016, %r1015, %r384;
	and.b32  	%r1017, %r1011, 252645135;
	shl.b32 	%r1018, %r1016, 4;
	and.b32  	%r1019, %r1018, 16;
	or.b32  	%r1020, %r1019, %r1017;
	shl.b32 	%r1021, %r1016, 11;
	and.b32  	%r1022, %r1021, 4096;
	or.b32  	%r1023, %r1020, %r1022;
	shl.b32 	%r1024, %r1016, 18;
	and.b32  	%r1025, %r1024, 1048576;
	or.b32  	%r1026, %r1023, %r1025;
	shl.b32 	%r1027, %r1016, 25;
	and.b32  	%r1028, %r1027, 268435456;
	or.b32  	%r339, %r1026, %r1028;
	xor.b32  	%r1029, %r339, 269488144;
	add.s32 	%r1030, %r339, 1886417008;
	xor.b32  	%r1031, %r1030, -2139062144;
	xor.b32  	%r1032, %r1031, %r339;
	and.b32  	%r337, %r1032, %r1029;
	// begin inline asm
	prmt.b32 %r337, %r337, 0, 0xba98;
	// end inline asm
	// begin inline asm
	prmt.b32 %r339, %r339, 0, 0xba98;
	// end inline asm
	xor.b32  	%r1033, %r339, 2139062143;
	not.b32 	%r1034, %r337;
	and.b32  	%r1035, %r1031, %r1034;
	and.b32  	%r1036, %r1033, %r337;
	or.b32  	%r1037, %r1035, %r1036;
	mad.lo.s32 	%r1038, %r13, 65, %r420;
	shl.b32 	%r1039, %r1038, 2;
	add.s32 	%r1040, %r423, %r1039;
	st.shared.u32 	[%r1040], %r1037;
	shr.u32 	%r1041, %r1011, 4;
	and.b32  	%r1042, %r1041, 252645135;
	shr.u32 	%r1043, %r1016, 12;
	and.b32  	%r1044, %r1043, 16;
	or.b32  	%r1045, %r1044, %r1042;
	shr.u32 	%r1046, %r1016, 5;
	and.b32  	%r1047, %r1046, 4096;
	or.b32  	%r1048, %r1045, %r1047;
	shl.b32 	%r1049, %r1016, 2;
	and.b32  	%r1050, %r1049, 1048576;
	or.b32  	%r1051, %r1048, %r1050;
	shl.b32 	%r1052, %r1016, 9;
	and.b32  	%r1053, %r1052, 268435456;
	or.b32  	%r343, %r1051, %r1053;
	xor.b32  	%r1054, %r343, 269488144;
	add.s32 	%r1055, %r343, 1886417008;
	xor.b32  	%r1056, %r1055, -2139062144;
	xor.b32  	%r1057, %r1056, %r343;
	and.b32  	%r341, %r1057, %r1054;
	// begin inline asm
	prmt.b32 %r341, %r341, 0, 0xba98;
	// end inline asm
	// begin inline asm
	prmt.b32 %r343, %r343, 0, 0xba98;
	// end inline asm
	xor.b32  	%r1058, %r343, 2139062143;
	not.b32 	%r1059, %r341;
	and.b32  	%r1060, %r1056, %r1059;
	and.b32  	%r1061, %r1058, %r341;
	or.b32  	%r1062, %r1060, %r1061;
	st.shared.u32 	[%r1040+4], %r1062;
	mul.lo.s32 	%r1063, %r14, %r1;
	cvt.s64.s32 	%rd92, %r1063;
	add.s64 	%rd93, %rd92, %rd44;
	mad.lo.s64 	%rd94, %rd93, 22, %rd42;
	add.s64 	%rd95, %rd94, %rd37;
	ld.global.nc.u16 	%rs61, [%rd95+6];
	cvt.u32.u16 	%r1064, %rs61;
	ld.global.nc.u16 	%rs62, [%rd95+8];
	cvt.u32.u16 	%r1065, %rs62;
	shl.b32 	%r1066, %r1065, 16;
	or.b32  	%r1067, %r1066, %r1064;
	ld.global.nc.u16 	%rs63, [%rd94+2];
	cvt.u32.u16 	%r1068, %rs63;
	ld.global.nc.u16 	%rs64, [%rd94+4];
	cvt.u32.u16 	%r1069, %rs64;
	shl.b32 	%r1070, %r1069, 16;
	or.b32  	%r1071, %r1070, %r1068;
	shr.s32 	%r1072, %r1071, %r384;
	and.b32  	%r1073, %r1067, 252645135;
	shl.b32 	%r1074, %r1072, 4;
	and.b32  	%r1075, %r1074, 16;
	or.b32  	%r1076, %r1075, %r1073;
	shl.b32 	%r1077, %r1072, 11;
	and.b32  	%r1078, %r1077, 4096;
	or.b32  	%r1079, %r1076, %r1078;
	shl.b32 	%r1080, %r1072, 18;
	and.b32  	%r1081, %r1080, 1048576;
	or.b32  	%r1082, %r1079, %r1081;
	shl.b32 	%r1083, %r1072, 25;
	and.b32  	%r1084, %r1083, 268435456;
	or.b32  	%r347, %r1082, %r1084;
	xor.b32  	%r1085, %r347, 269488144;
	add.s32 	%r1086, %r347, 1886417008;
	xor.b32  	%r1087, %r1086, -2139062144;
	xor.b32  	%r1088, %r1087, %r347;
	and.b32  	%r345, %r1088, %r1085;
	// begin inline asm
	prmt.b32 %r345, %r345, 0, 0xba98;
	// end inline asm
	// begin inline asm
	prmt.b32 %r347, %r347, 0, 0xba98;
	// end inline asm
	xor.b32  	%r1089, %r347, 2139062143;
	not.b32 	%r1090, %r345;
	and.b32  	%r1091, %r1087, %r1090;
	and.b32  	%r1092, %r1089, %r345;
	or.b32  	%r1093, %r1091, %r1092;
	mad.lo.s32 	%r1094, %r14, 65, %r420;
	shl.b32 	%r1095, %r1094, 2;
	add.s32 	%r1096, %r423, %r1095;
	st.shared.u32 	[%r1096], %r1093;
	shr.u32 	%r1097, %r1067, 4;
	and.b32  	%r1098, %r1097, 252645135;
	shr.u32 	%r1099, %r1072, 12;
	and.b32  	%r1100, %r1099, 16;
	or.b32  	%r1101, %r1100, %r1098;
	shr.u32 	%r1102, %r1072, 5;
	and.b32  	%r1103, %r1102, 4096;
	or.b32  	%r1104, %r1101, %r1103;
	shl.b32 	%r1105, %r1072, 2;
	and.b32  	%r1106, %r1105, 1048576;
	or.b32  	%r1107, %r1104, %r1106;
	shl.b32 	%r1108, %r1072, 9;
	and.b32  	%r1109, %r1108, 268435456;
	or.b32  	%r351, %r1107, %r1109;
	xor.b32  	%r1110, %r351, 269488144;
	add.s32 	%r1111, %r351, 1886417008;
	xor.b32  	%r1112, %r1111, -2139062144;
	xor.b32  	%r1113, %r1112, %r351;
	and.b32  	%r349, %r1113, %r1110;
	// begin inline asm
	prmt.b32 %r349, %r349, 0, 0xba98;
	// end inline asm
	// begin inline asm
	prmt.b32 %r351, %r351, 0, 0xba98;
	// end inline asm
	xor.b32  	%r1114, %r351, 2139062143;
	not.b32 	%r1115, %r349;
	and.b32  	%r1116, %r1112, %r1115;
	and.b32  	%r1117, %r1114, %r349;
	or.b32  	%r1118, %r1116, %r1117;
	st.shared.u32 	[%r1096+4], %r1118;
	mul.lo.s32 	%r1119, %r15, %r1;
	cvt.s64.s32 	%rd96, %r1119;
	add.s64 	%rd97, %rd96, %rd44;
	mad.lo.s64 	%rd98, %rd97, 22, %rd42;
	add.s64 	%rd99, %rd98, %rd37;
	ld.global.nc.u16 	%rs65, [%rd99+6];
	cvt.u32.u16 	%r1120, %rs65;
	ld.global.nc.u16 	%rs66, [%rd99+8];
	cvt.u32.u16 	%r1121, %rs66;
	shl.b32 	%r1122, %r1121, 16;
	or.b32  	%r1123, %r1122, %r1120;
	ld.global.nc.u16 	%rs67, [%rd98+2];
	cvt.u32.u16 	%r1124, %rs67;
	ld.global.nc.u16 	%rs68, [%rd98+4];
	cvt.u32.u16 	%r1125, %rs68;
	shl.b32 	%r1126, %r1125, 16;
	or.b32  	%r1127, %r1126, %r1124;
	shr.s32 	%r1128, %r1127, %r384;
	and.b32  	%r1129, %r1123, 252645135;
	shl.b32 	%r1130, %r1128, 4;
	and.b32  	%r1131, %r1130, 16;
	or.b32  	%r1132, %r1131, %r1129;
	shl.b32 	%r1133, %r1128, 11;
	and.b32  	%r1134, %r1133, 4096;
	or.b32  	%r1135, %r1132, %r1134;
	shl.b32 	%r1136, %r1128, 18;
	and.b32  	%r1137, %r1136, 1048576;
	or.b32  	%r1138, %r1135, %r1137;
	shl.b32 	%r1139, %r1128, 25;
	and.b32  	%r1140, %r1139, 268435456;
	or.b32  	%r355, %r1138, %r1140;
	xor.b32  	%r1141, %r355, 269488144;
	add.s32 	%r1142, %r355, 1886417008;
	xor.b32  	%r1143, %r1142, -2139062144;
	xor.b32  	%r1144, %r1143, %r355;
	and.b32  	%r353, %r1144, %r1141;
	// begin inline asm
	prmt.b32 %r353, %r353, 0, 0xba98;
	// end inline asm
	// begin inline asm
	prmt.b32 %r355, %r355, 0, 0xba98;
	// end inline asm
	xor.b32  	%r1145, %r355, 2139062143;
	not.b32 	%r1146, %r353;
	and.b32  	%r1147, %r1143, %r1146;
	and.b32  	%r1148, %r1145, %r353;
	or.b32  	%r1149, %r1147, %r1148;
	mad.lo.s32 	%r1150, %r15, 65, %r420;
	shl.b32 	%r1151, %r1150, 2;
	add.s32 	%r1152, %r423, %r1151;
	st.shared.u32 	[%r1152], %r1149;
	shr.u32 	%r1153, %r1123, 4;
	and.b32  	%r1154, %r1153, 252645135;
	shr.u32 	%r1155, %r1128, 12;
	and.b32  	%r1156, %r1155, 16;
	or.b32  	%r1157, %r1156, %r1154;
	shr.u32 	%r1158, %r1128, 5;
	and.b32  	%r1159, %r1158, 4096;
	or.b32  	%r1160, %r1157, %r1159;
	shl.b32 	%r1161, %r1128, 2;
	and.b32  	%r1162, %r1161, 1048576;
	or.b32  	%r1163, %r1160, %r1162;
	shl.b32 	%r1164, %r1128, 9;
	and.b32  	%r1165, %r1164, 268435456;
	or.b32  	%r359, %r1163, %r1165;
	xor.b32  	%r1166, %r359, 269488144;
	add.s32 	%r1167, %r359, 1886417008;
	xor.b32  	%r1168, %r1167, -2139062144;
	xor.b32  	%r1169, %r1168, %r359;
	and.b32  	%r357, %r1169, %r1166;
	// begin inline asm
	prmt.b32 %r357, %r357, 0, 0xba98;
	// end inline asm
	// begin inline asm
	prmt.b32 %r359, %r359, 0, 0xba98;
	// end inline asm
	xor.b32  	%r1170, %r359, 2139062143;
	not.b32 	%r1171, %r357;
	and.b32  	%r1172, %r1168, %r1171;
	and.b32  	%r1173, %r1170, %r357;
	or.b32  	%r1174, %r1172, %r1173;
	st.shared.u32 	[%r1152+4], %r1174;
	mul.lo.s32 	%r1175, %r16, %r1;
	cvt.s64.s32 	%rd100, %r1175;
	add.s64 	%rd101, %rd100, %rd44;
	mad.lo.s64 	%rd102, %rd101, 22, %rd42;
	add.s64 	%rd103, %rd102, %rd37;
	ld.global.nc.u16 	%rs69, [%rd103+6];
	cvt.u32.u16 	%r1176, %rs69;
	ld.global.nc.u16 	%rs70, [%rd103+8];
	cvt.u32.u16 	%r1177, %rs70;
	shl.b32 	%r1178, %r1177, 16;
	or.b32  	%r1179, %r1178, %r1176;
	ld.global.nc.u16 	%rs71, [%rd102+2];
	cvt.u32.u16 	%r1180, %rs71;
	ld.global.nc.u16 	%rs72, [%rd102+4];
	cvt.u32.u16 	%r1181, %rs72;
	shl.b32 	%r1182, %r1181, 16;
	or.b32  	%r1183, %r1182, %r1180;
	shr.s32 	%r1184, %r1183, %r384;
	and.b32  	%r1185, %r1179, 252645135;
	shl.b32 	%r1186, %r1184, 4;
	and.b32  	%r1187, %r1186, 16;
	or.b32  	%r1188, %r1187, %r1185;
	shl.b32 	%r1189, %r1184, 11;
	and.b32  	%r1190, %r1189, 4096;
	or.b32  	%r1191, %r1188, %r1190;
	shl.b32 	%r1192, %r1184, 18;
	and.b32  	%r1193, %r1192, 1048576;
	or.b32  	%r1194, %r1191, %r1193;
	shl.b32 	%r1195, %r1184, 25;
	and.b32  	%r1196, %r1195, 268435456;
	or.b32  	%r363, %r1194, %r1196;
	xor.b32  	%r1197, %r363, 269488144;
	add.s32 	%r1198, %r363, 1886417008;
	xor.b32  	%r1199, %r1198, -2139062144;
	xor.b32  	%r1200, %r1199, %r363;
	and.b32  	%r361, %r1200, %r1197;
	// begin inline asm
	prmt.b32 %r361, %r361, 0, 0xba98;
	// end inline asm
	// begin inline asm
	prmt.b32 %r363, %r363, 0, 0xba98;
	// end inline asm
	xor.b32  	%r1201, %r363, 2139062143;
	not.b32 	%r1202, %r361;
	and.b32  	%r1203, %r1199, %r1202;
	and.b32  	%r1204, %r1201, %r361;
	or.b32  	%r1205, %r1203, %r1204;
	mad.lo.s32 	%r1206, %r16, 65, %r420;
	shl.b32 	%r1207, %r1206, 2;
	add.s32 	%r1208, %r423, %r1207;
	st.shared.u32 	[%r1208], %r1205;
	shr.u32 	%r1209, %r1179, 4;
	and.b32  	%r1210, %r1209, 252645135;
	shr.u32 	%r1211, %r1184, 12;
	and.b32  	%r1212, %r1211, 16;
	or.b32  	%r1213, %r1212, %r1210;
	shr.u32 	%r1214, %r1184, 5;
	and.b32  	%r1215, %r1214, 4096;
	or.b32  	%r1216, %r1213, %r1215;
	shl.b32 	%r1217, %r1184, 2;
	and.b32  	%r1218, %r1217, 1048576;
	or.b32  	%r1219, %r1216, %r1218;
	shl.b32 	%r1220, %r1184, 9;
	and.b32  	%r1221, %r1220, 268435456;
	or.b32  	%r367, %r1219, %r1221;
	xor.b32  	%r1222, %r367, 269488144;
	add.s32 	%r1223, %r367, 1886417008;
	xor.b32  	%r1224, %r1223, -2139062144;
	xor.b32  	%r1225, %r1224, %r367;
	and.b32  	%r365, %r1225, %r1222;
	// begin inline asm
	prmt.b32 %r365, %r365, 0, 0xba98;
	// end inline asm
	// begin inline asm
	prmt.b32 %r367, %r367, 0, 0xba98;
	// end inline asm
	xor.b32  	%r1226, %r367, 2139062143;
	not.b32 	%r1227, %r365;
	and.b32  	%r1228, %r1224, %r1227;
	and.b32  	%r1229, %r1226, %r365;
	or.b32  	%r1230, %r1228, %r1229;
	st.shared.u32 	[%r1208+4], %r1230;
	mul.lo.s32 	%r1231, %r17, %r1;
	cvt.s64.s32 	%rd104, %r1231;
	add.s64 	%rd105, %rd104, %rd44;
	mad.lo.s64 	%rd106, %rd105, 22, %rd42;
	add.s64 	%rd107, %rd106, %rd37;
	ld.global.nc.u16 	%rs73, [%rd107+6];
	cvt.u32.u16 	%r1232, %rs73;
	ld.global.nc.u16 	%rs74, [%rd107+8];
	cvt.u32.u16 	%r1233, %rs74;
	shl.b32 	%r1234, %r1233, 16;
	or.b32  	%r1235, %r1234, %r1232;
	ld.global.nc.u16 	%rs75, [%rd106+2];
	cvt.u32.u16 	%r1236, %rs75;
	ld.global.nc.u16 	%rs76, [%rd106+4];
	cvt.u32.u16 	%r1237, %rs76;
	shl.b32 	%r1238, %r1237, 16;
	or.b32  	%r1239, %r1238, %r1236;
	shr.s32 	%r1240, %r1239, %r384;
	and.b32  	%r1241, %r1235, 252645135;
	shl.b32 	%r1242, %r1240, 4;
	and.b32  	%r1243, %r1242, 16;
	or.b32  	%r1244, %r1243, %r1241;
	shl.b32 	%r1245, %r1240, 11;
	and.b32  	%r1246, %r1245, 4096;
	or.b32  	%r1247, %r1244, %r1246;
	shl.b32 	%r1248, %r1240, 18;
	and.b32  	%r1249, %r1248, 1048576;
	or.b32  	%r1250, %r1247, %r1249;
	shl.b32 	%r1251, %r1240, 25;
	and.b32  	%r1252, %r1251, 268435456;
	or.b32  	%r371, %r1250, %r1252;
	xor.b32  	%r1253, %r371, 269488144;
	add.s32 	%r1254, %r371, 1886417008;
	xor.b32  	%r1255, %r1254, -2139062144;
	xor.b32  	%r1256, %r1255, %r371;
	and.b32  	%r369, %r1256, %r1253;
	// begin inline asm
	prmt.b32 %r369, %r369, 0, 0xba98;
	// end inline asm
	// begin inline asm
	prmt.b32 %r371, %r371, 0, 0xba98;
	// end inline asm
	xor.b32  	%r1257, %r371, 2139062143;
	not.b32 	%r1258, %r369;
	and.b32  	%r1259, %r1255, %r1258;
	and.b32  	%r1260, %r1257, %r369;
	or.b32  	%r1261, %r1259, %r1260;
	mad.lo.s32 	%r1262, %r17, 65, %r420;
	shl.b32 	%r1263, %r1262, 2;
	add.s32 	%r1264, %r423, %r1263;
	st.shared.u32 	[%r1264], %r1261;
	shr.u32 	%r1265, %r1235, 4;
	and.b32  	%r1266, %r1265, 252645135;
	shr.u32 	%r1267, %r1240, 12;
	and.b32  	%r1268, %r1267, 16;
	or.b32  	%r1269, %r1268, %r1266;
	shr.u32 	%r1270, %r1240, 5;
	and.b32  	%r1271, %r1270, 4096;
	or.b32  	%r1272, %r1269, %r1271;
	shl.b32 	%r1273, %r1240, 2;
	and.b32  	%r1274, %r1273, 1048576;
	or.b32  	%r1275, %r1272, %r1274;
	shl.b32 	%r1276, %r1240, 9;
	and.b32  	%r1277, %r1276, 268435456;
	or.b32  	%r375, %r1275, %r1277;
	xor.b32  	%r1278, %r375, 269488144;
	add.s32 	%r1279, %r375, 1886417008;
	xor.b32  	%r1280, %r1279, -2139062144;
	xor.b32  	%r1281, %r1280, %r375;
	and.b32  	%r373, %r1281, %r1278;
	// begin inline asm
	prmt.b32 %r373, %r373, 0, 0xba98;
	// end inline asm
	// begin inline asm
	prmt.b32 %r375, %r375, 0, 0xba98;
	// end inline asm
	xor.b32  	%r1282, %r375, 2139062143;
	not.b32 	%r1283, %r373;
	and.b32  	%r1284, %r1280, %r1283;
	and.b32  	%r1285, %r1282, %r373;
	or.b32  	%r1286, %r1284, %r1285;
	st.shared.u32 	[%r1264+4], %r1286;
	mul.lo.s32 	%r1287, %r18, %r1;
	cvt.s64.s32 	%rd108, %r1287;
	and.b32  	%r1288, %r382, 7;
	cvt.u64.u32 	%rd109, %r1288;
	add.s64 	%rd110, %rd108, %rd109;
	mad.lo.s64 	%rd111, %rd110, 22, %rd42;
	ld.global.nc.u16 	%rs1, [%rd111];
	// begin inline asm
	{  cvt.f32.f16 %f387, %rs1;}

	// end inline asm
	st.shared.f32 	[%r19], %f387;
	mul.lo.s32 	%r1289, %r20, %r1;
	cvt.s64.s32 	%rd112, %r1289;
	add.s64 	%rd113, %rd112, %rd109;
	mad.lo.s64 	%rd114, %rd113, 22, %rd42;
	ld.global.nc.u16 	%rs2, [%rd114];
	// begin inline asm
	{  cvt.f32.f16 %f388, %rs2;}

	// end inline asm
	st.shared.f32 	[%r21], %f388;
	mul.lo.s32 	%r1290, %r22, %r1;
	cvt.s64.s32 	%rd115, %r1290;
	add.s64 	%rd116, %rd115, %rd109;
	mad.lo.s64 	%rd117, %rd116, 22, %rd42;
	ld.global.nc.u16 	%rs3, [%rd117];
	// begin inline asm
	{  cvt.f32.f16 %f389, %rs3;}

	// end inline asm
	st.shared.f32 	[%r23], %f389;
	mul.lo.s32 	%r1291, %r24, %r1;
	cvt.s64.s32 	%rd118, %r1291;
	add.s64 	%rd119, %rd118, %rd109;
	mad.lo.s64 	%rd120, %rd119, 22, %rd42;
	ld.global.nc.u16 	%rs4, [%rd120];
	// begin inline asm
	{  cvt.f32.f16 %f390, %rs4;}

	// end inline asm
	st.shared.f32 	[%r25], %f390;
	and.b32  	%r1292, %r382, 3;
	add.s32 	%r1293, %r5813, %r1292;
	shr.u32 	%r1294, %r382, 3;
	add.s32 	%r1295, %r1294, %r5813;
	add.s32 	%r1296, %r1295, %r26;
	cvta.to.global.u64 	%rd121, %rd304;
	and.b32  	%r1297, %r383, 28;
	cvt.u64.u32 	%rd122, %r1297;
	add.s64 	%rd123, %rd121, %rd122;
	mul.wide.s32 	%rd124, %r1296, 36;
	add.s64 	%rd125, %rd123, %rd124;
	ld.global.nc.u32 	%r1298, [%rd125+4];
	mov.u32 	%r1299, %tid.y;
	shl.b32 	%r1300, %r1299, 7;
	and.b32  	%r1301, %r383, 124;
	or.b32  	%r1302, %r1300, %r1301;
	mov.u32 	%r1303, _ZZN34_INTERNAL_c8396950_4_k_cu_1fba617b9mul_mat_qILi32ELi2ELi4ELb0E10block_q5_0Li128ELi64ELi4EXadL_ZNS_19allocate_tiles_q5_0ILi64EEEvPPiPP7__half2S4_S4_EEXadL_ZNS_15load_tiles_q5_0ILi64ELi4ELb1EEEvPKvS3_S6_S3_S3_RKiSC_SC_SC_EELi4EXadL_ZNS_25vec_dot_q5_0_q8_1_mul_matEPSB_PKS5_SD_SD_SD_SF_SC_SC_SC_EEEEvSA_SA_PfiiiiiE9tile_y_qs;
	add.s32 	%r1304, %r1303, %r1302;
	st.shared.u32 	[%r1304], %r1298;
	add.s32 	%r1305, %r1295, %r27;
	mul.wide.s32 	%rd126, %r1305, 36;
	add.s64 	%rd127, %rd123, %rd126;
	ld.global.nc.u32 	%r1306, [%rd127+4];
	st.shared.u32 	[%r1304+512], %r1306;
	add.s32 	%r1307, %r1295, %r28;
	mul.wide.s32 	%rd128, %r1307, 36;
	add.s64 	%rd129, %rd123, %rd128;
	ld.global.nc.u32 	%r1308, [%rd129+4];
	st.shared.u32 	[%r1304+1024], %r1308;
	add.s32 	%r1309, %r1295, %r29;
	mul.wide.s32 	%rd130, %r1309, 36;
	add.s64 	%rd131, %rd123, %rd130;
	ld.global.nc.u32 	%r1310, [%rd131+4];
	st.shared.u32 	[%r1304+1536], %r1310;
	add.s32 	%r1311, %r1295, %r30;
	mul.wide.s32 	%rd132, %r1311, 36;
	add.s64 	%rd133, %rd123, %rd132;
	ld.global.nc.u32 	%r1312, [%rd133+4];
	st.shared.u32 	[%r1304+2048], %r1312;
	add.s32 	%r1313, %r1295, %r31;
	mul.wide.s32 	%rd134, %r1313, 36;
	add.s64 	%rd135, %rd123, %rd134;
	ld.global.nc.u32 	%r1314, [%rd135+4];
	st.shared.u32 	[%r1304+2560], %r1314;
	add.s32 	%r1315, %r1295, %r32;
	mul.wide.s32 	%rd136, %r1315, 36;
	add.s64 	%rd137, %rd123, %rd136;
	ld.global.nc.u32 	%r1316, [%rd137+4];
	st.shared.u32 	[%r1304+3072], %r1316;
	add.s32 	%r1317, %r1295, %r33;
	mul.wide.s32 	%rd138, %r1317, 36;
	add.s64 	%rd139, %rd123, %rd138;
	ld.global.nc.u32 	%r1318, [%rd139+4];
	st.shared.u32 	[%r1304+3584], %r1318;
	add.s32 	%r1319, %r1295, %r34;
	mul.wide.s32 	%rd140, %r1319, 36;
	add.s64 	%rd141, %rd123, %rd140;
	ld.global.nc.u32 	%r1320, [%rd141+4];
	st.shared.u32 	[%r1304+4096], %r1320;
	add.s32 	%r1321, %r1295, %r35;
	mul.wide.s32 	%rd142, %r1321, 36;
	add.s64 	%rd143, %rd123, %rd142;
	ld.global.nc.u32 	%r1322, [%rd143+4];
	st.shared.u32 	[%r1304+4608], %r1322;
	add.s32 	%r1323, %r1295, %r36;
	mul.wide.s32 	%rd144, %r1323, 36;
	add.s64 	%rd145, %rd123, %rd144;
	ld.global.nc.u32 	%r1324, [%rd145+4];
	st.shared.u32 	[%r1304+5120], %r1324;
	add.s32 	%r1325, %r1295, %r37;
	mul.wide.s32 	%rd146, %r1325, 36;
	add.s64 	%rd147, %rd123, %rd146;
	ld.global.nc.u32 	%r1326, [%rd147+4];
	st.shared.u32 	[%r1304+5632], %r1326;
	add.s32 	%r1327, %r1295, %r38;
	mul.wide.s32 	%rd148, %r1327, 36;
	add.s64 	%rd149, %rd123, %rd148;
	ld.global.nc.u32 	%r1328, [%rd149+4];
	st.shared.u32 	[%r1304+6144], %r1328;
	add.s32 	%r1329, %r1295, %r39;
	mul.wide.s32 	%rd150, %r1329, 36;
	add.s64 	%rd151, %rd123, %rd150;
	ld.global.nc.u32 	%r1330, [%rd151+4];
	st.shared.u32 	[%r1304+6656], %r1330;
	add.s32 	%r1331, %r1295, %r40;
	mul.wide.s32 	%rd152, %r1331, 36;
	add.s64 	%rd153, %rd123, %rd152;
	ld.global.nc.u32 	%r1332, [%rd153+4];
	st.shared.u32 	[%r1304+7168], %r1332;
	add.s32 	%r1333, %r1295, %r41;
	mul.wide.s32 	%rd154, %r1333, 36;
	add.s64 	%rd155, %rd123, %rd154;
	ld.global.nc.u32 	%r1334, [%rd155+4];
	st.shared.u32 	[%r1304+7680], %r1334;
	add.s32 	%r1335, %r1295, %r42;
	mul.wide.s32 	%rd156, %r1335, 36;
	add.s64 	%rd157, %rd123, %rd156;
	ld.global.nc.u32 	%r1336, [%rd157+4];
	st.shared.u32 	[%r1304+8192], %r1336;
	add.s32 	%r1337, %r1295, %r43;
	mul.wide.s32 	%rd158, %r1337, 36;
	add.s64 	%rd159, %rd123, %rd158;
	ld.global.nc.u32 	%r1338, [%rd159+4];
	st.shared.u32 	[%r1304+8704], %r1338;
	add.s32 	%r1339, %r1295, %r44;
	mul.wide.s32 	%rd160, %r1339, 36;
	add.s64 	%rd161, %rd123, %rd160;
	ld.global.nc.u32 	%r1340, [%rd161+4];
	st.shared.u32 	[%r1304+9216], %r1340;
	add.s32 	%r1341, %r1295, %r45;
	mul.wide.s32 	%rd162, %r1341, 36;
	add.s64 	%rd163, %rd123, %rd162;
	ld.global.nc.u32 	%r1342, [%rd163+4];
	st.shared.u32 	[%r1304+9728], %r1342;
	add.s32 	%r1343, %r1295, %r46;
	mul.wide.s32 	%rd164, %r1343, 36;
	add.s64 	%rd165, %rd123, %rd164;
	ld.global.nc.u32 	%r1344, [%rd165+4];
	st.shared.u32 	[%r1304+10240], %r1344;
	add.s32 	%r1345, %r1295, %r47;
	mul.wide.s32 	%rd166, %r1345, 36;
	add.s64 	%rd167, %rd123, %rd166;
	ld.global.nc.u32 	%r1346, [%rd167+4];
	st.shared.u32 	[%r1304+10752], %r1346;
	add.s32 	%r1347, %r1295, %r48;
	mul.wide.s32 	%rd168, %r1347, 36;
	add.s64 	%rd169, %rd123, %rd168;
	ld.global.nc.u32 	%r1348, [%rd169+4];
	st.shared.u32 	[%r1304+11264], %r1348;
	add.s32 	%r1349, %r1295, %r49;
	mul.wide.s32 	%rd170, %r1349, 36;
	add.s64 	%rd171, %rd123, %rd170;
	ld.global.nc.u32 	%r1350, [%rd171+4];
	st.shared.u32 	[%r1304+11776], %r1350;
	add.s32 	%r1351, %r1295, %r50;
	mul.wide.s32 	%rd172, %r1351, 36;
	add.s64 	%rd173, %rd123, %rd172;
	ld.global.nc.u32 	%r1352, [%rd173+4];
	st.shared.u32 	[%r1304+12288], %r1352;
	add.s32 	%r1353, %r1295, %r51;
	mul.wide.s32 	%rd174, %r1353, 36;
	add.s64 	%rd175, %rd123, %rd174;
	ld.global.nc.u32 	%r1354, [%rd175+4];
	st.shared.u32 	[%r1304+12800], %r1354;
	add.s32 	%r1355, %r1295, %r52;
	mul.wide.s32 	%rd176, %r1355, 36;
	add.s64 	%rd177, %rd123, %rd176;
	ld.global.nc.u32 	%r1356, [%rd177+4];
	st.shared.u32 	[%r1304+13312], %r1356;
	add.s32 	%r1357, %r1295, %r53;
	mul.wide.s32 	%rd178, %r1357, 36;
	add.s64 	%rd179, %rd123, %rd178;
	ld.global.nc.u32 	%r1358, [%rd179+4];
	st.shared.u32 	[%r1304+13824], %r1358;
	add.s32 	%r1359, %r1295, %r54;
	mul.wide.s32 	%rd180, %r1359, 36;
	add.s64 	%rd181, %rd123, %rd180;
	ld.global.nc.u32 	%r1360, [%rd181+4];
	st.shared.u32 	[%r1304+14336], %r1360;
	add.s32 	%r1361, %r1295, %r55;
	mul.wide.s32 	%rd182, %r1361, 36;
	add.s64 	%rd183, %rd123, %rd182;
	ld.global.nc.u32 	%r1362, [%rd183+4];
	st.shared.u32 	[%r1304+14848], %r1362;
	add.s32 	%r1363, %r1295, %r56;
	mul.wide.s32 	%rd184, %r1363, 36;
	add.s64 	%rd185, %rd123, %rd184;
	ld.global.nc.u32 	%r1364, [%rd185+4];
	st.shared.u32 	[%r1304+15360], %r1364;
	add.s32 	%r1365, %r1295, %r57;
	mul.wide.s32 	%rd186, %r1365, 36;
	add.s64 	%rd187, %rd123, %rd186;
	ld.global.nc.u32 	%r1366, [%rd187+4];
	st.shared.u32 	[%r1304+15872], %r1366;
	add.s32 	%r1367, %r1293, %r58;
	mul.wide.s32 	%rd188, %r1367, 36;
	add.s64 	%rd189, %rd121, %rd188;
	ld.global.nc.u32 	%r377, [%rd189];
	// begin inline asm
	{.reg .f16 low,high;
 mov.b32 {low,high}, %r377;
 mov.b16 %rs5, low;}
	// end inline asm
	// begin inline asm
	{  cvt.f32.f16 %f391, %rs5;}

	// end inline asm
	shl.b32 	%r1368, %r1299, 3;
	add.s32 	%r1369, %r389, %r1368;
	shl.b32 	%r1370, %r1369, 4;
	and.b32  	%r1371, %r1370, 2032;
	or.b32  	%r1372, %r1371, %r384;
	mov.u32 	%r1373, _ZZN34_INTERNAL_c8396950_4_k_cu_1fba617b9mul_mat_qILi32ELi2ELi4ELb0E10block_q5_0Li128ELi64ELi4EXadL_ZNS_19allocate_tiles_q5_0ILi64EEEvPPiPP7__half2S4_S4_EEXadL_ZNS_15load_tiles_q5_0ILi64ELi4ELb1EEEvPKvS3_S6_S3_S3_RKiSC_SC_SC_EELi4EXadL_ZNS_25vec_dot_q5_0_q8_1_mul_matEPSB_PKS5_SD_SD_SD_SF_SC_SC_SC_EEEEvSA_SA_PfiiiiiE9tile_y_ds;
	add.s32 	%r1374, %r1373, %r1372;
	st.shared.f32 	[%r1374], %f391;
	add.s32 	%r1375, %r1293, %r59;
	mul.wide.s32 	%rd190, %r1375, 36;
	add.s64 	%rd191, %rd121, %rd190;
	ld.global.nc.u32 	%r378, [%rd191];
	// begin inline asm
	{.reg .f16 low,high;
 mov.b32 {low,high}, %r378;
 mov.b16 %rs7, low;}
	// end inline asm
	// begin inline asm
	{  cvt.f32.f16 %f392, %rs7;}

	// end inline asm
	add.s32 	%r1376, %r1370, 512;
	and.b32  	%r1377, %r1376, 2032;
	or.b32  	%r1378, %r1377, %r384;
	add.s32 	%r1379, %r1373, %r1378;
	st.shared.f32 	[%r1379], %f392;
	add.s32 	%r1380, %r1293, %r60;
	mul.wide.s32 	%rd192, %r1380, 36;
	add.s64 	%rd193, %rd121, %rd192;
	ld.global.nc.u32 	%r379, [%rd193];
	// begin inline asm
	{.reg .f16 low,high;
 mov.b32 {low,high}, %r379;
 mov.b16 %rs9, low;}
	// end inline asm
	// begin inline asm
	{  cvt.f32.f16 %f393, %rs9;}

	// end inline asm
	xor.b32  	%r1381, %r1371, 1024;
	or.b32  	%r1382, %r1381, %r384;
	add.s32 	%r1383, %r1373, %r1382;
	st.shared.f32 	[%r1383], %f393;
	add.s32 	%r1384, %r1293, %r61;
	mul.wide.s32 	%rd194, %r1384, 36;
	add.s64 	%rd195, %rd121, %rd194;
	ld.global.nc.u32 	%r380, [%rd195];
	// begin inline asm
	{.reg .f16 low,high;
 mov.b32 {low,high}, %r380;
 mov.b16 %rs11, low;}
	// end inline asm
	// begin inline asm
	{  cvt.f32.f16 %f394, %rs11;}

	// end inline asm
	add.s32 	%r1385, %r1370, 1536;
	and.b32  	%r1386, %r1385, 2032;
	or.b32  	%r1387, %r1386, %r384;
	add.s32 	%r1388, %r1373, %r1387;
	st.shared.f32 	[%r1388], %f394;
	bar.sync 	0;
	mov.b32 	%r5814, 0;
$L__BB115_3:
	shl.b32 	%r3437, %r5814, 1;
	shr.u32 	%r3438, %r5814, 2;
	mov.u32 	%r3439, %tid.x;
	add.s32 	%r3440, %r3439, 32;
	mad.lo.s32 	%r3441, %r3440, 65, %r3437;
	shl.b32 	%r3442, %r3441, 2;
	mov.u32 	%r3443, _ZZN34_INTERNAL_c8396950_4_k_cu_1fba617b19allocate_tiles_q5_0ILi64EEEvPPiPP7__half2S2_S2_E9tile_x_ql;
	add.s32 	%r3444, %r3443, %r3442;
	mov.u32 	%r3445, %tid.y;
	shl.b32 	%r3446, %r3445, 2;
	add.s32 	%r3447, %r3446, %r3438;
	shl.b32 	%r3448, %r3447, 2;
	mov.u32 	%r3449, _ZZN34_INTERNAL_c8396950_4_k_cu_1fba617b9mul_mat_qILi32ELi2ELi4ELb0E10block_q5_0Li128ELi64ELi4EXadL_ZNS_19allocate_tiles_q5_0ILi64EEEvPPiPP7__half2S4_S4_EEXadL_ZNS_15load_tiles_q5_0ILi64ELi4ELb1EEEvPKvS3_S6_S3_S3_RKiSC_SC_SC_EELi4EXadL_ZNS_25vec_dot_q5_0_q8_1_mul_matEPSB_PKS5_SD_SD_SD_SF_SC_SC_SC_EEEEvSA_SA_PfiiiiiE9tile_y_ds;
	add.s32 	%r3450, %r3449, %r3448;
	shr.u32 	%r3451, %r3439, 2;
	shl.b32 	%r3452, %r3439, 3;
	add.s32 	%r3453, %r3451, %r3452;
	add.s32 	%r3454, %r3438, %r3453;
	shl.b32 	%r3455, %r3445, 7;
	shl.b32 	%r3456, %r5814, 3;
	and.b32  	%r3457, %r3456, 96;
	or.b32  	%r3458, %r3455, %r3457;
	mov.u32 	%r3459, _ZZN34_INTERNAL_c8396950_4_k_cu_1fba617b9mul_mat_qILi32ELi2ELi4ELb0E10block_q5_0Li128ELi64ELi4EXadL_ZNS_19allocate_tiles_q5_0ILi64EEEvPPiPP7__half2S4_S4_EEXadL_ZNS_15load_tiles_q5_0ILi64ELi4ELb1EEEvPKvS3_S6_S3_S3_RKiSC_SC_SC_EELi4EXadL_ZNS_25vec_dot_q5_0_q8_1_mul_matEPSB_PKS5_SD_SD_SD_SF_SC_SC_SC_EEEEvSA_SA_PfiiiiiE9tile_y_qs;
	add.s32 	%r3460, %r3459, %r3458;
	ld.shared.u32 	%r1391, [%r3460];
	ld.shared.u32 	%r1395, [%r3460+16];
	ld.shared.u32 	%r1399, [%r3460+4];
	ld.shared.u32 	%r1403, [%r3460+20];
	ld.shared.u32 	%r1407, [%r3460+8];
	ld.shared.u32 	%r1411, [%r3460+24];
	ld.shared.u32 	%r1415, [%r3460+12];
	ld.shared.u32 	%r1419, [%r3460+28];
	shl.b32 	%r3461, %r3454, 2;
	mov.u32 	%r3462, _ZZN34_INTERNAL_c8396950_4_k_cu_1fba617b19allocate_tiles_q5_0ILi64EEEvPPiPP7__half2S2_S2_E8tile_x_d;
	add.s32 	%r3463, %r3462, %r3461;
	ld.shared.u32 	%r1390, [%r3444+-8320];
	mov.b32 	%r3408, 0;
	// begin inline asm
	dp4a.s32.s32 %r1389, %r1390, %r1391, %r3408;
	// end inline asm
	ld.shared.u32 	%r1394, [%r3444+-8316];
	// begin inline asm
	dp4a.s32.s32 %r1393, %r1394, %r1395, %r1389;
	// end inline asm
	ld.shared.u32 	%r1398, [%r3444+-8312];
	// begin inline asm
	dp4a.s32.s32 %r1397, %r1398, %r1399, %r1393;
	// end inline asm
	ld.shared.u32 	%r1402, [%r3444+-8308];
	// begin inline asm
	dp4a.s32.s32 %r1401, %r1402, %r1403, %r1397;
	// end inline asm
	ld.shared.u32 	%r1406, [%r3444+-8304];
	// begin inline asm
	dp4a.s32.s32 %r1405, %r1406, %r1407, %r1401;
	// end inline asm
	ld.shared.u32 	%r1410, [%r3444+-8300];
	// begin inline asm
	dp4a.s32.s32 %r1409, %r1410, %r1411, %r1405;
	// end inline asm
	ld.shared.u32 	%r1414, [%r3444+-8296];
	// begin inline asm
	dp4a.s32.s32 %r1413, %r1414, %r1415, %r1409;
	// end inline asm
	ld.shared.u32 	%r1418, [%r3444+-8292];
	// begin inline asm
	dp4a.s32.s32 %r1417, %r1418, %r1419, %r1413;
	// end inline asm
	ld.shared.f32 	%f395, [%r3463];
	ld.shared.f32 	%f396, [%r3450];
	mul.f32 	%f397, %f395, %f396;
	cvt.rn.f32.s32 	%f398, %r1417;
	fma.rn.f32 	%f1038, %f397, %f398, %f1038;
	shr.u32 	%r3464, %r3440, 2;
	shl.b32 	%r3465, %r3440, 3;
	add.s32 	%r3466, %r3464, %r3465;
	add.s32 	%r3467, %r3438, %r3466;
	ld.shared.u32 	%r1423, [%r3460];
	ld.shared.u32 	%r1427, [%r3460+16];
	ld.shared.u32 	%r1431, [%r3460+4];
	ld.shared.u32 	%r1435, [%r3460+20];
	ld.shared.u32 	%r1439, [%r3460+8];
	ld.shared.u32 	%r1443, [%r3460+24];
	ld.shared.u32 	%r1447, [%r3460+12];
	ld.shared.u32 	%r1451, [%r3460+28];
	shl.b32 	%r3468, %r3467, 2;
	add.s32 	%r3469, %r3462, %r3468;
	ld.shared.u32 	%r1422, [%r3444];
	// begin inline asm
	dp4a.s32.s32 %r1421, %r1422, %r1423, %r3408;
	// end inline asm
	ld.shared.u32 	%r1426, [%r3444+4];
	// begin inline asm
	dp4a.s32.s32 %r1425, %r1426, %r1427, %r1421;
	// end inline asm
	ld.shared.u32 	%r1430, [%r3444+8];
	// begin inline asm
	dp4a.s32.s32 %r1429, %r1430, %r1431, %r1425;
	// end inline asm
	ld.shared.u32 	%r1434, [%r3444+12];
	// begin inline asm
	dp4a.s32.s32 %r1433, %r1434, %r1435, %r1429;
	// end inline asm
	ld.shared.u32 	%r1438, [%r3444+16];
	// begin inline asm
	dp4a.s32.s32 %r1437, %r1438, %r1439, %r1433;
	// end inline asm
	ld.shared.u32 	%r1442, [%r3444+20];
	// begin inline asm
	dp4a.s32.s32 %r1441, %r1442, %r1443, %r1437;
	// end inline asm
	ld.shared.u32 	%r1446, [%r3444+24];
	// begin inline asm
	dp4a.s32.s32 %r1445, %r1446, %r1447, %r1441;
	// end inline asm
	ld.shared.u32 	%r1450, [%r3444+28];
	// begin inline asm
	dp4a.s32.s32 %r1449, %r1450, %r1451, %r1445;
	// end inline asm
	ld.shared.f32 	%f399, [%r3469];
	mul.f32 	%f400, %f399, %f396;
	cvt.rn.f32.s32 	%f401, %r1449;
	fma.rn.f32 	%f1006, %f400, %f401, %f1006;
	ld.shared.u32 	%r1455, [%r3460+512];
	ld.shared.u32 	%r1459, [%r3460+528];
	ld.shared.u32 	%r1463, [%r3460+516];
	ld.shared.u32 	%r1467, [%r3460+532];
	ld.shared.u32 	%r1471, [%r3460+520];
	ld.shared.u32 	%r1475, [%r3460+536];
	ld.shared.u32 	%r1479, [%r3460+524];
	ld.shared.u32 	%r1483, [%r3460+540];
	ld.shared.u32 	%r1454, [%r3444+-8320];
	// begin inline asm
	dp4a.s32.s32 %r1453, %r1454, %r1455, %r3408;
	// end inline asm
	ld.shared.u32 	%r1458, [%r3444+-8316];
	// begin inline asm
	dp4a.s32.s32 %r1457, %r1458, %r1459, %r1453;
	// end inline asm
	ld.shared.u32 	%r1462, [%r3444+-8312];
	// begin inline asm
	dp4a.s32.s32 %r1461, %r1462, %r1463, %r1457;
	// end inline asm
	ld.shared.u32 	%r1466, [%r3444+-8308];
	// begin inline asm
	dp4a.s32.s32 %r1465, %r1466, %r1467, %r1461;
	// end inline asm
	ld.shared.u32 	%r1470, [%r3444+-8304];
	// begin inline asm
	dp4a.s32.s32 %r1469, %r1470, %r1471, %r1465;
	// end inline asm
	ld.shared.u32 	%r1474, [%r3444+-8300];
	// begin inline asm
	dp4a.s32.s32 %r1473, %r1474, %r1475, %r1469;
	// end inline asm
	ld.shared.u32 	%r1478, [%r3444+-8296];
	// begin inline asm
	dp4a.s32.s32 %r1477, %r1478, %r1479, %r1473;
	// end inline asm
	ld.shared.u32 	%r1482, [%r3444+-8292];
	// begin inline asm
	dp4a.s32.s32 %r1481, %r1482, %r1483, %r1477;
	// end inline asm
	ld.shared.f32 	%f402, [%r3463];
	ld.shared.f32 	%f403, [%r3450+64];
	mul.f32 	%f404, %f402, %f403;
	cvt.rn.f32.s32 	%f405, %r1481;
	fma.rn.f32 	%f1037, %f404, %f405, %f1037;
	ld.shared.u32 	%r1487, [%r3460+512];
	ld.shared.u32 	%r1491, [%r3460+528];
	ld.shared.u32 	%r1495, [%r3460+516];
	ld.shared.u32 	%r1499, [%r3460+532];
	ld.shared.u32 	%r1503, [%r3460+520];
	ld.shared.u32 	%r1507, [%r3460+536];
	ld.shared.u32 	%r1511, [%r3460+524];
	ld.shared.u32 	%r1515, [%r3460+540];
	ld.shared.u32 	%r1486, [%r3444];
	// begin inline asm
	dp4a.s32.s32 %r1485, %r1486, %r1487, %r3408;
	// end inline asm
	ld.shared.u32 	%r1490, [%r3444+4];
	// begin inline asm
	dp4a.s32.s32 %r1489, %r1490, %r1491, %r1485;
	// end inline asm
	ld.shared.u32 	%r1494, [%r3444+8];
	// begin inline asm
	dp4a.s32.s32 %r1493, %r1494, %r1495, %r1489;
	// end inline asm
	ld.shared.u32 	%r1498, [%r3444+12];
	// begin inline asm
	dp4a.s32.s32 %r1497, %r1498, %r1499, %r1493;
	// end inline asm
	ld.shared.u32 	%r1502, [%r3444+16];
	// begin inline asm
	dp4a.s32.s32 %r1501, %r1502, %r1503, %r1497;
	// end inline asm
	ld.shared.u32 	%r1506, [%r3444+20];
	// begin inline asm
	dp4a.s32.s32 %r1505, %r1506, %r1507, %r1501;
	// end inline asm
	ld.shared.u32 	%r1510, [%r3444+24];
	// begin inline asm
	dp4a.s32.s32 %r1509, %r1510, %r1511, %r1505;
	// end inline asm
	ld.shared.u32 	%r1514, [%r3444+28];
	// begin inline asm
	dp4a.s32.s32 %r1513, %r1514, %r1515, %r1509;
	// end inline asm
	ld.shared.f32 	%f406, [%r3469];
	mul.f32 	%f407, %f406, %f403;
	cvt.rn.f32.s32 	%f408, %r1513;
	fma.rn.f32 	%f1005, %f407, %f408, %f1005;
	ld.shared.u32 	%r1519, [%r3460+1024];
	ld.shared.u32 	%r1523, [%r3460+1040];
	ld.shared.u32 	%r1527, [%r3460+1028];
	ld.shared.u32 	%r1531, [%r3460+1044];
	ld.shared.u32 	%r1535, [%r3460+1032];
	ld.shared.u32 	%r1539, [%r3460+1048];
	ld.shared.u32 	%r1543, [%r3460+1036];
	ld.shared.u32 	%r1547, [%r3460+1052];
	ld.shared.u32 	%r1518, [%r3444+-8320];
	// begin inline asm
	dp4a.s32.s32 %r1517, %r1518, %r1519, %r3408;
	// end inline asm
	ld.shared.u32 	%r1522, [%r3444+-8316];
	// begin inline asm
	dp4a.s32.s32 %r1521, %r1522, %r1523, %r1517;
	// end inline asm
	ld.shared.u32 	%r1526, [%r3444+-8312];
	// begin inline asm
	dp4a.s32.s32 %r1525, %r1526, %r1527, %r1521;
	// end inline asm
	ld.shared.u32 	%r1530, [%r3444+-8308];
	// begin inline asm
	dp4a.s32.s32 %r1529, %r1530, %r1531, %r1525;
	// end inline asm
	ld.shared.u32 	%r1534, [%r3444+-8304];
	// begin inline asm
	dp4a.s32.s32 %r1533, %r1534, %r1535, %r1529;
	// end inline asm
	ld.shared.u32 	%r1538, [%r3444+-8300];
	// begin inline asm
	dp4a.s32.s32 %r1537, %r1538, %r1539, %r1533;
	// end inline asm
	ld.shared.u32 	%r1542, [%r3444+-8296];
	// begin inline asm
	dp4a.s32.s32 %r1541, %r1542, %r1543, %r1537;
	// end inline asm
	ld.shared.u32 	%r1546, [%r3444+-8292];
	// begin inline asm
	dp4a.s32.s32 %r1545, %r1546, %r1547, %r1541;
	// end inline asm
	ld.shared.f32 	%f409, [%r3463];
	ld.shared.f32 	%f410, [%r3450+128];
	mul.f32 	%f411, %f409, %f410;
	cvt.rn.f32.s32 	%f412, %r1545;
	fma.rn.f32 	%f1036, %f411, %f412, %f1036;
	ld.shared.u32 	%r1551, [%r3460+1024];
	ld.shared.u32 	%r1555, [%r3460+1040];
	ld.shared.u32 	%r1559, [%r3460+1028];
	ld.shared.u32 	%r1563, [%r3460+1044];
	ld.shared.u32 	%r1567, [%r3460+1032];
	ld.shared.u32 	%r1571, [%r3460+1048];
	ld.shared.u32 	%r1575, [%r3460+1036];
	ld.shared.u32 	%r1579, [%r3460+1052];
	ld.shared.u32 	%r1550, [%r3444];
	// begin inline asm
	dp4a.s32.s32 %r1549, %r1550, %r1551, %r3408;
	// end inline asm
	ld.shared.u32 	%r1554, [%r3444+4];
	// begin inline asm
	dp4a.s32.s32 %r1553, %r1554, %r1555, %r1549;
	// end inline asm
	ld.shared.u32 	%r1558, [%r3444+8];
	// begin inline asm
	dp4a.s32.s32 %r1557, %r1558, %r1559, %r1553;
	// end inline asm
	ld.shared.u32 	%r1562, [%r3444+12];
	// begin inline asm
	dp4a.s32.s32 %r1561, %r1562, %r1563, %r1557;
	// end inline asm
	ld.shared.u32 	%r1566, [%r3444+16];
	// begin inline asm
	dp4a.s32.s32 %r1565, %r1566, %r1567, %r1561;
	// end inline asm
	ld.shared.u32 	%r1570, [%r3444+20];
	// begin inline asm
	dp4a.s32.s32 %r1569, %r1570, %r1571, %r1565;
	// end inline asm
	ld.shared.u32 	%r1574, [%r3444+24];
	// begin inline asm
	dp4a.s32.s32 %r1573, %r1574, %r1575, %r1569;
	// end inline asm
	ld.shared.u32 	%r1578, [%r3444+28];
	// begin inline asm
	dp4a.s32.s32 %r1577, %r1578, %r1579, %r1573;
	// end inline asm
	ld.shared.f32 	%f413, [%r3469];
	mul.f32 	%f414, %f413, %f410;
	cvt.rn.f32.s32 	%f415, %r1577;
	fma.rn.f32 	%f1004, %f414, %f415, %f1004;
	ld.shared.u32 	%r1583, [%r3460+1536];
	ld.shared.u32 	%r1587, [%r3460+1552];
	ld.shared.u32 	%r1591, [%r3460+1540];
	ld.shared.u32 	%r1595, [%r3460+1556];
	ld.shared.u32 	%r1599, [%r3460+1544];
	ld.shared.u32 	%r1603, [%r3460+1560];
	ld.shared.u32 	%r1607, [%r3460+1548];
	ld.shared.u32 	%r1611, [%r3460+1564];
	ld.shared.u32 	%r1582, [%r3444+-8320];
	// begin inline asm
	dp4a.s32.s32 %r1581, %r1582, %r1583, %r3408;
	// end inline asm
	ld.shared.u32 	%r1586, [%r3444+-8316];
	// begin inline asm
	dp4a.s32.s32 %r1585, %r1586, %r1587, %r1581;
	// end inline asm
	ld.shared.u32 	%r1590, [%r3444+-8312];
	// begin inline asm
	dp4a.s32.s32 %r1589, %r1590, %r1591, %r1585;
	// end inline asm
	ld.shared.u32 	%r1594, [%r3444+-8308];
	// begin inline asm
	dp4a.s32.s32 %r1593, %r1594, %r1595, %r1589;
	// end inline asm
	ld.shared.u32 	%r1598, [%r3444+-8304];
	// begin inline asm
	dp4a.s32.s32 %r1597, %r1598, %r1599, %r1593;
	// end inline asm
	ld.shared.u32 	%r1602, [%r3444+-8300];
	// begin inline asm
	dp4a.s32.s32 %r1601, %r1602, %r1603, %r1597;
	// end inline asm
	ld.shared.u32 	%r1606, [%r3444+-8296];
	// begin inline asm
	dp4a.s32.s32 %r1605, %r1606, %r1607, %r1601;
	// end inline asm
	ld.shared.u32 	%r1610, [%r3444+-8292];
	// begin inline asm
	dp4a.s32.s32 %r1609, %r1610, %r1611, %r1605;
	// end inline asm
	ld.shared.f32 	%f416, [%r3463];
	ld.shared.f32 	%f417, [%r3450+192];
	mul.f32 	%f418, %f416, %f417;
	cvt.rn.f32.s32 	%f419, %r1609;
	fma.rn.f32 	%f1035, %f418, %f419, %f1035;
	ld.shared.u32 	%r1615, [%r3460+1536];
	ld.shared.u32 	%r1619, [%r3460+1552];
	ld.shared.u32 	%r1623, [%r3460+1540];
	ld.shared.u32 	%r1627, [%r3460+1556];
	ld.shared.u32 	%r1631, [%r3460+1544];
	ld.shared.u32 	%r1635, [%r3460+1560];
	ld.shared.u32 	%r1639, [%r3460+1548];
	ld.shared.u32 	%r1643, [%r3460+1564];
	ld.shared.u32 	%r1614, [%r3444];
	// begin inline asm
	dp4a.s32.s32 %r1613, %r1614, %r1615, %r3408;
	// end inline asm
	ld.shared.u32 	%r1618, [%r3444+4];
	// begin inline asm
	dp4a.s32.s32 %r1617, %r1618, %r1619, %r1613;
	// end inline asm
	ld.shared.u32 	%r1622, [%r3444+8];
	// begin inline asm
	dp4a.s32.s32 %r1621, %r1622, %r1623, %r1617;
	// end inline asm
	ld.shared.u32 	%r1626, [%r3444+12];
	// begin inline asm
	dp4a.s32.s32 %r1625, %r1626, %r1627, %r1621;
	// end inline asm
	ld.shared.u32 	%r1630, [%r3444+16];
	// begin inline asm
	dp4a.s32.s32 %r1629, %r1630, %r1631, %r1625;
	// end inline asm
	ld.shared.u32 	%r1634, [%r3444+20];
	// begin inline asm
	dp4a.s32.s32 %r1633, %r1634, %r1635, %r1629;
	// end inline asm
	ld.shared.u32 	%r1638, [%r3444+24];
	// begin inline asm
	dp4a.s32.s32 %r1637, %r1638, %r1639, %r1633;
	// end inline asm
	ld.shared.u32 	%r1642, [%r3444+28];
	// begin inline asm
	dp4a.s32.s32 %r1641, %r1642, %r1643, %r1637;
	// end inline asm
	ld.shared.f32 	%f420, [%r3469];
	mul.f32 	%f421, %f420, %f417;
	cvt.rn.f32.s32 	%f422, %r1641;
	fma.rn.f32 	%f1003, %f421, %f422, %f1003;
	ld.shared.u32 	%r1647, [%r3460+2048];
	ld.shared.u32 	%r1651, [%r3460+2064];
	ld.shared.u32 	%r1655, [%r3460+2052];
	ld.shared.u32 	%r1659, [%r3460+2068];
	ld.shared.u32 	%r1663, [%r3460+2056];
	ld.shared.u32 	%r1667, [%r3460+2072];
	ld.shared.u32 	%r1671, [%r3460+2060];
	ld.shared.u32 	%r1675, [%r3460+2076];
	ld.shared.u32 	%r1646, [%r3444+-8320];
	// begin inline asm
	dp4a.s32.s32 %r1645, %r1646, %r1647, %r3408;
	// end inline asm
	ld.shared.u32 	%r1650, [%r3444+-8316];
	// begin inline asm
	dp4a.s32.s32 %r1649, %r1650, %r1651, %r1645;
	// end inline asm
	ld.shared.u32 	%r1654, [%r3444+-8312];
	// begin inline asm
	dp4a.s32.s32 %r1653, %r1654, %r1655, %r1649;
	// end inline asm
	ld.shared.u32 	%r1658, [%r3444+-8308];
	// begin inline asm
	dp4a.s32.s32 %r1657, %r1658, %r1659, %r1653;
	// end inline asm
	ld.shared.u32 	%r1662, [%r3444+-8304];
	// begin inline asm
	dp4a.s32.s32 %r1661, %r1662, %r1663, %r1657;
	// end inline asm
	ld.shared.u32 	%r1666, [%r3444+-8300];
	// begin inline asm
	dp4a.s32.s32 %r1665, %r1666, %r1667, %r1661;
	// end inline asm
	ld.shared.u32 	%r1670, [%r3444+-8296];
	// begin inline asm
	dp4a.s32.s32 %r1669, %r1670, %r1671, %r1665;
	// end inline asm
	ld.shared.u32 	%r1674, [%r3444+-8292];
	// begin inline asm
	dp4a.s32.s32 %r1673, %r1674, %r1675, %r1669;
	// end inline asm
	ld.shared.f32 	%f423, [%r3463];
	ld.shared.f32 	%f424, [%r3450+256];
	mul.f32 	%f425, %f423, %f424;
	cvt.rn.f32.s32 	%f426, %r1673;
	fma.rn.f32 	%f1034, %f425, %f426, %f1034;
	ld.shared.u32 	%r1679, [%r3460+2048];
	ld.shared.u32 	%r1683, [%r3460+2064];
	ld.shared.u32 	%r1687, [%r3460+2052];
	ld.shared.u32 	%r1691, [%r3460+2068];
	ld.shared.u32 	%r1695, [%r3460+2056];
	ld.shared.u32 	%r1699, [%r3460+2072];
	ld.shared.u32 	%r1703, [%r3460+2060];
	ld.shared.u32 	%r1707, [%r3460+2076];
	ld.shared.u32 	%r1678, [%r3444];
	// begin inline asm
	dp4a.s32.s32 %r1677, %r1678, %r1679, %r3408;
	// end inline asm
	ld.shared.u32 	%r1682, [%r3444+4];
	// begin inline asm
	dp4a.s32.s32 %r1681, %r1682, %r1683, %r1677;
	// end inline asm
	ld.shared.u32 	%r1686, [%r3444+8];
	// begin inline asm
	dp4a.s32.s32 %r1685, %r1686, %r1687, %r1681;
	// end inline asm
	ld.shared.u32 	%r1690, [%r3444+12];
	// begin inline asm
	dp4a.s32.s32 %r1689, %r1690, %r1691, %r1685;
	// end inline asm
	ld.shared.u32 	%r1694, [%r3444+16];
	// begin inline asm
	dp4a.s32.s32 %r1693, %r1694, %r1695, %r1689;
	// end inline asm
	ld.shared.u32 	%r1698, [%r3444+20];
	// begin inline asm
	dp4a.s32.s32 %r1697, %r1698, %r1699, %r1693;
	// end inline asm
	ld.shared.u32 	%r1702, [%r3444+24];
	// begin inline asm
	dp4a.s32.s32 %r1701, %r1702, %r1703, %r1697;
	// end inline asm
	ld.shared.u32 	%r1706, [%r3444+28];
	// begin inline asm
	dp4a.s32.s32 %r1705, %r1706, %r1707, %r1701;
	// end inline asm
	ld.shared.f32 	%f427, [%r3469];
	mul.f32 	%f428, %f427, %f424;
	cvt.rn.f32.s32 	%f429, %r1705;
	fma.rn.f32 	%f1002, %f428, %f429, %f1002;
	ld.shared.u32 	%r1711, [%r3460+2560];
	ld.shared.u32 	%r1715, [%r3460+2576];
	ld.shared.u32 	%r1719, [%r3460+2564];
	ld.shared.u32 	%r1723, [%r3460+2580];
	ld.shared.u32 	%r1727, [%r3460+2568];
	ld.shared.u32 	%r1731, [%r3460+2584];
	ld.shared.u32 	%r1735, [%r3460+2572];
	ld.shared.u32 	%r1739, [%r3460+2588];
	ld.shared.u32 	%r1710, [%r3444+-8320];
	// begin inline asm
	dp4a.s32.s32 %r1709, %r1710, %r1711, %r3408;
	// end inline asm
	ld.shared.u32 	%r1714, [%r3444+-8316];
	// begin inline asm
	dp4a.s32.s32 %r1713, %r1714, %r1715, %r1709;
	// end inline asm
	ld.shared.u32 	%r1718, [%r3444+-8312];
	// begin inline asm
	dp4a.s32.s32 %r1717, %r1718, %r1719, %r1713;
	// end inline asm
	ld.shared.u32 	%r1722, [%r3444+-8308];
	// begin inline asm
	dp4a.s32.s32 %r1721, %r1722, %r1723, %r1717;
	// end inline asm
	ld.shared.u32 	%r1726, [%r3444+-8304];
	// begin inline asm
	dp4a.s32.s32 %r1725, %r1726, %r1727, %r1721;
	// end inline asm
	ld.shared.u32 	%r1730, [%r3444+-8300];
	// begin inline asm
	dp4a.s32.s32 %r1729, %r1730, %r1731, %r1725;
	// end inline asm
	ld.shared.u32 	%r1734, [%r3444+-8296];
	// begin inline asm
	dp4a.s32.s32 %r1733, %r1734, %r1735, %r1729;
	// end inline asm
	ld.shared.u32 	%r1738, [%r3444+-8292];
	// begin inline asm
	dp4a.s32.s32 %r1737, %r1738, %r1739, %r1733;
	// end inline asm
	ld.shared.f32 	%f430, [%r3463];
	ld.shared.f32 	%f431, [%r3450+320];
	mul.f32 	%f432, %f430, %f431;
	cvt.rn.f32.s32 	%f433, %r1737;
	fma.rn.f32 	%f1033, %f432, %f433, %f1033;
	ld.shared.u32 	%r1743, [%r3460+2560];
	ld.shared.u32 	%r1747, [%r3460+2576];
	ld.shared.u32 	%r1751, [%r3460+2564];
	ld.shared.u32 	%r1755, [%r3460+2580];
	ld.shared.u32 	%r1759, [%r3460+2568];
	ld.shared.u32 	%r1763, [%r3460+2584];
	ld.shared.u32 	%r1767, [%r3460+2572];
	ld.shared.u32 	%r1771, [%r3460+2588];
	ld.shared.u32 	%r1742, [%r3444];
	// begin inline asm
	dp4a.s32.s32 %r1741, %r1742, %r1743, %r3408;
	// end inline asm
	ld.shared.u32 	%r1746, [%r3444+4];
	// begin inline asm
	dp4a.s32.s32 %r1745, %r1746, %r1747, %r1741;
	// end inline asm
	ld.shared.u32 	%r1750, [%r3444+8];
	// begin inline asm
	dp4a.s32.s32 %r1749, %r1750, %r1751, %r1745;
	// end inline asm
	ld.shared.u32 	%r1754, [%r3444+12];
	// begin inline asm
	dp4a.s32.s32 %r1753, %r1754, %r1755, %r1749;
	// end inline asm
	ld.shared.u32 	%r1758, [%r3444+16];
	// begin inline asm
	dp4a.s32.s32 %r1757, %r1758, %r1759, %r1753;
	// end inline asm
	ld.shared.u32 	%r1762, [%r3444+20];
	// begin inline asm
	dp4a.s32.s32 %r1761, %r1762, %r1763, %r1757;
	// end inline asm
	ld.shared.u32 	%r1766, [%r3444+24];
	// begin inline asm
	dp4a.s32.s32 %r1765, %r1766, %r1767, %r1761;
	// end inline asm
	ld.shared.u32 	%r1770, [%r3444+28];
	// begin inline asm
	dp4a.s32.s32 %r1769, %r1770, %r1771, %r1765;
	// end inline asm
	ld.shared.f32 	%f434, [%r3469];
	mul.f32 	%f435, %f434, %f431;
	cvt.rn.f32.s32 	%f436, %r1769;
	fma.rn.f32 	%f1001, %f435, %f436, %f1001;
	ld.shared.u32 	%r1775, [%r3460+3072];
	ld.shared.u32 	%r1779, [%r3460+3088];
	ld.shared.u32 	%r1783, [%r3460+3076];
	ld.shared.u32 	%r1787, [%r3460+3092];
	ld.shared.u32 	%r1791, [%r3460+3080];
	ld.shared.u32 	%r1795, [%r3460+3096];
	ld.shared.u32 	%r1799, [%r3460+3084];
	ld.shared.u32 	%r1803, [%r3460+3100];
	ld.shared.u32 	%r1774, [%r3444+-8320];
	// begin inline asm
	dp4a.s32.s32 %r1773, %r1774, %r1775, %r3408;
	// end inline asm
	ld.shared.u32 	%r1778, [%r3444+-8316];
	// begin inline asm
	dp4a.s32.s32 %r1777, %r1778, %r1779, %r1773;
	// end inline asm
	ld.shared.u32 	%r1782, [%r3444+-8312];
	// begin inline asm
	dp4a.s32.s32 %r1781, %r1782, %r1783, %r1777;
	// end inline asm
	ld.shared.u32 	%r1786, [%r3444+-8308];
	// begin inline asm
	dp4a.s32.s32 %r1785, %r1786, %r1787, %r1781;
	// end inline asm
	ld.shared.u32 	%r1790, [%r3444+-8304];
	// begin inline asm
	dp4a.s32.s32 %r1789, %r1790, %r1791, %r1785;
	// end inline asm
	ld.shared.u32 	%r1794, [%r3444+-8300];
	// begin inline asm
	dp4a.s32.s32 %r1793, %r1794, %r1795, %r1789;
	// end inline asm
	ld.shared.u32 	%r1798, [%r3444+-8296];
	// begin inline asm
	dp4a.s32.s32 %r1797, %r1798, %r1799, %r1793;
	// end inline asm
	ld.shared.u32 	%r1802, [%r3444+-8292];
	// begin inline asm
	dp4a.s32.s32 %r1801, %r1802, %r1803, %r1797;
	// end inline asm
	ld.shared.f32 	%f437, [%r3463];
	ld.shared.f32 	%f438, [%r3450+384];
	mul.f32 	%f439, %f437, %f438;
	cvt.rn.f32.s32 	%f440, %r1801;
	fma.rn.f32 	%f1032, %f439, %f440, %f1032;
	ld.shared.u32 	%r1807, [%r3460+3072];
	ld.shared.u32 	%r1811, [%r3460+3088];
	ld.shared.u32 	%r1815, [%r3460+3076];
	ld.shared.u32 	%r1819, [%r3460+3092];
	ld.shared.u32 	%r1823, [%r3460+3080];
	ld.shared.u32 	%r1827, [%r3460+3096];
	ld.shared.u32 	%r1831, [%r3460+3084];
	ld.shared.u32 	%r1835, [%r3460+3100];
	ld.shared.u32 	%r1806, [%r3444];
	// begin inline asm
	dp4a.s32.s32 %r1805, %r1806, %r1807, %r3408;
	// end inline asm
	ld.shared.u32 	%r1810, [%r3444+4];
	// begin inline asm
	dp4a.s32.s32 %r1809, %r1810, %r1811, %r1805;
	// end inline asm
	ld.shared.u32 	%r1814, [%r3444+8];
	// begin inline asm
	dp4a.s32.s32 %r1813, %r1814, %r1815, %r1809;
	// end inline asm
	ld.shared.u32 	%r1818, [%r3444+12];
	// begin inline asm
	dp4a.s32.s32 %r1817, %r1818, %r1819, %r1813;
	// end inline asm
	ld.shared.u32 	%r1822, [%r3444+16];
	// begin inline asm
	dp4a.s32.s32 %r1821, %r1822, %r1823, %r1817;
	// end inline asm
	ld.shared.u32 	%r1826, [%r3444+20];
	// begin inline asm
	dp4a.s32.s32 %r1825, %r1826, %r1827, %r1821;
	// end inline asm
	ld.shared.u32 	%r1830, [%r3444+24];
	// begin inline asm
	dp4a.s32.s32 %r1829, %r1830, %r1831, %r1825;
	// end inline asm
	ld.shared.u32 	%r1834, [%r3444+28];
	// begin inline asm
	dp4a.s32.s32 %r1833, %r1834, %r1835, %r1829;
	// end inline asm
	ld.shared.f32 	%f441, [%r3469];
	mul.f32 	%f442, %f441, %f438;
	cvt.rn.f32.s32 	%f443, %r1833;
	fma.rn.f32 	%f1000, %f442, %f443, %f1000;
	ld.shared.u32 	%r1839, [%r3460+3584];
	ld.shared.u32 	%r1843, [%r3460+3600];
	ld.shared.u32 	%r1847, [%r3460+3588];
	ld.shared.u32 	%r1851, [%r3460+3604];
	ld.shared.u32 	%r1855, [%r3460+3592];
	ld.shared.u32 	%r1859, [%r3460+3608];
	ld.shared.u32 	%r1863, [%r3460+3596];
	ld.shared.u32 	%r1867, [%r3460+3612];
	ld.shared.u32 	%r1838, [%r3444+-8320];
	// begin inline asm
	dp4a.s32.s32 %r1837, %r1838, %r1839, %r3408;
	// end inline asm
	ld.shared.u32 	%r1842, [%r3444+-8316];
	// begin inline asm
	dp4a.s32.s32 %r1841, %r1842, %r1843, %r1837;
	// end inline asm
	ld.shared.u32 	%r1846, [%r3444+-8312];
	// begin inline asm
	dp4a.s32.s32 %r1845, %r1846, %r1847, %r1841;
	// end inline asm
	ld.shared.u32 	%r1850, [%r3444+-8308];
	// begin inline asm
	dp4a.s32.s32 %r1849, %r1850, %r1851, %r1845;
	// end inline asm
	ld.shared.u32 	%r1854, [%r3444+-8304];
	// begin inline asm
	dp4a.s32.s32 %r1853, %r1854, %r1855, %r1849;
	// end inline asm
	ld.shared.u32 	%r1858, [%r3444+-8300];
	// begin inline asm
	dp4a.s32.s32 %r1857, %r1858, %r1859, %r1853;
	// end inline asm
	ld.shared.u32 	%r1862, [%r3444+-8296];
	// begin inline asm
	dp4a.s32.s32 %r1861, %r1862, %r1863, %r1857;
	// end inline asm
	ld.shared.u32 	%r1866, [%r3444+-8292];
	// begin inline asm
	dp4a.s32.s32 %r1865, %r1866, %r1867, %r1861;
	// end inline asm
	ld.shared.f32 	%f444, [%r3463];
	ld.shared.f32 	%f445, [%r3450+448];
	mul.f32 	%f446, %f444, %f445;
	cvt.rn.f32.s32 	%f447, %r1865;
	fma.rn.f32 	%f1031, %f446, %f447, %f1031;
	ld.shared.u32 	%r1871, [%r3460+3584];
	ld.shared.u32 	%r1875, [%r3460+3600];
	ld.shared.u32 	%r1879, [%r3460+3588];
	ld.shared.u32 	%r1883, [%r3460+3604];
	ld.shared.u32 	%r1887, [%r3460+3592];
	ld.shared.u32 	%r1891, [%r3460+3608];
	ld.shared.u32 	%r1895, [%r3460+3596];
	ld.shared.u32 	%r1899, [%r3460+3612];
	ld.shared.u32 	%r1870, [%r3444];
	// begin inline asm
	dp4a.s32.s32 %r1869, %r1870, %r1871, %r3408;
	// end inline asm
	ld.shared.u32 	%r1874, [%r3444+4];
	// begin inline asm
	dp4a.s32.s32 %r1873, %r1874, %r1875, %r1869;
	// end inline asm
	ld.shared.u32 	%r1878, [%r3444+8];
	// begin inline asm
	dp4a.s32.s32 %r1877, %r1878, %r1879, %r1873;
	// end inline asm
	ld.shared.u32 	%r1882, [%r3444+12];
	// begin inline asm
	dp4a.s32.s32 %r1881, %r1882, %r1883, %r1877;
	// end inline asm
	ld.shared.u32 	%r1886, [%r3444+16];
	// begin inline asm
	dp4a.s32.s32 %r1885, %r1886, %r1887, %r1881;
	// end inline asm
	ld.shared.u32 	%r1890, [%r3444+20];
	// begin inline asm
	dp4a.s32.s32 %r1889, %r1890, %r1891, %r1885;
	// end inline asm
	ld.shared.u32 	%r1894, [%r3444+24];
	// begin inline asm
	dp4a.s32.s32 %r1893, %r1894, %r1895, %r1889;
	// end inline asm
	ld.shared.u32 	%r1898, [%r3444+28];
	// begin inline asm
	dp4a.s32.s32 %r1897, %r1898, %r1899, %r1893;
	// end inline asm
	ld.shared.f32 	%f448, [%r3469];
	mul.f32 	%f449, %f448, %f445;
	cvt.rn.f32.s32 	%f450, %r1897;
	fma.rn.f32 	%f999, %f449, %f450, %f999;
	ld.shared.u32 	%r1903, [%r3460+4096];
	ld.shared.u32 	%r1907, [%r3460+4112];
	ld.shared.u32 	%r1911, [%r3460+4100];
	ld.shared.u32 	%r1915, [%r3460+4116];
	ld.shared.u32 	%r1919, [%r3460+4104];
	ld.shared.u32 	%r1923, [%r3460+4120];
	ld.shared.u32 	%r1927, [%r3460+4108];
	ld.shared.u32 	%r1931, [%r3460+4124];
	ld.shared.u32 	%r1902, [%r3444+-8320];
	// begin inline asm
	dp4a.s32.s32 %r1901, %r1902, %r1903, %r3408;
	// end inline asm
	ld.shared.u32 	%r1906, [%r3444+-8316];
	// begin inline asm
	dp4a.s32.s32 %r1905, %r1906, %r1907, %r1901;
	// end inline asm
	ld.shared.u32 	%r1910, [%r3444+-8312];
	// begin inline asm
	dp4a.s32.s32 %r1909, %r1910, %r1911, %r1905;
	// end inline asm
	ld.shared.u32 	%r1914, [%r3444+-8308];
	// begin inline asm
	dp4a.s32.s32 %r1913, %r1914, %r1915, %r1909;
	// end inline asm
	ld.shared.u32 	%r1918, [%r3444+-8304];
	// begin inline asm
	dp4a.s32.s32 %r1917, %r1918, %r1919, %r1913;
	// end inline asm
	ld.shared.u32 	%r1922, [%r3444+-8300];
	// begin inline asm
	dp4a.s32.s32 %r1921, %r1922, %r1923, %r1917;
	// end inline asm
	ld.shared.u32 	%r1926, [%r3444+-8296];
	// begin inline asm
	dp4a.s32.s32 %r1925, %r1926, %r1927, %r1921;
	// end inline asm
	ld.shared.u32 	%r1930, [%r3444+-8292];
	// begin inline asm
	dp4a.s32.s32 %r1929, %r1930, %r1931, %r1925;
	// end inline asm
	ld.shared.f32 	%f451, [%r3463];
	ld.shared.f32 	%f452, [%r3450+512];
	mul.f32 	%f453, %f451, %f452;
	cvt.rn.f32.s32 	%f454, %r1929;
	fma.rn.f32 	%f1030, %f453, %f454, %f1030;
	ld.shared.u32 	%r1935, [%r3460+4096];
	ld.shared.u32 	%r1939, [%r3460+4112];
	ld.shared.u32 	%r1943, [%r3460+4100];
	ld.shared.u32 	%r1947, [%r3460+4116];
	ld.shared.u32 	%r1951, [%r3460+4104];
	ld.shared.u32 	%r1955, [%r3460+4120];
	ld.shared.u32 	%r1959, [%r3460+4108];
	ld.shared.u32 	%r1963, [%r3460+4124];
	ld.shared.u32 	%r1934, [%r3444];
	// begin inline asm
	dp4a.s32.s32 %r1933, %r1934, %r1935, %r3408;
	// end inline asm
	ld.shared.u32 	%r1938, [%r3444+4];
	// begin inline asm
	dp4a.s32.s32 %r1937, %r1938, %r1939, %r1933;
	// end inline asm
	ld.shared.u32 	%r1942, [%r3444+8];
	// begin inline asm
	dp4a.s32.s32 %r1941, %r1942, %r1943, %r1937;
	// end inline asm
	ld.shared.u32 	%r1946, [%r3444+12];
	// begin inline asm
	dp4a.s32.s32 %r1945, %r1946, %r1947, %r1941;
	// end inline asm
	ld.shared.u32 	%r1950, [%r3444+16];
	// begin inline asm
	dp4a.s32.s32 %r1949, %r1950, %r1951, %r1945;
	// end inline asm
	ld.shared.u32 	%r1954, [%r3444+20];
	// begin inline asm
	dp4a.s32.s32 %r1953, %r1954, %r1955, %r1949;
	// end inline asm
	ld.shared.u32 	%r1958, [%r3444+24];
	// begin inline asm
	dp4a.s32.s32 %r1957, %r1958, %r1959, %r1953;
	// end inline asm
	ld.shared.u32 	%r1962, [%r3444+28];
	// begin inline asm
	dp4a.s32.s32 %r1961, %r1962, %r1963, %r1957;
	// end inline asm
	ld.shared.f32 	%f455, [%r3469];
	mul.f32 	%f456, %f455, %f452;
	cvt.rn.f32.s32 	%f457, %r1961;
	fma.rn.f32 	%f998, %f456, %f457, %f998;
	ld.shared.u32 	%r1967, [%r3460+4608];
	ld.shared.u32 	%r1971, [%r3460+4624];
	ld.shared.u32 	%r1975, [%r3460+4612];
	ld.shared.u32 	%r1979, [%r3460+4628];
	ld.shared.u32 	%r1983, [%r3460+4616];
	ld.shared.u32 	%r1987, [%r3460+4632];
	ld.shared.u32 	%r1991, [%r3460+4620];
	ld.shared.u32 	%r1995, [%r3460+4636];
	ld.shared.u32 	%r1966, [%r3444+-8320];
	// begin inline asm
	dp4a.s32.s32 %r1965, %r1966, %r1967, %r3408;
	// end inline asm
	ld.shared.u32 	%r1970, [%r3444+-8316];
	// begin inline asm
	dp4a.s32.s32 %r1969, %r1970, %r1971, %r1965;
	// end inline asm
	ld.shared.u32 	%r1974, [%r3444+-8312];
	// begin inline asm
	dp4a.s32.s32 %r1973, %r1974, %r1975, %r1969;
	// end inline asm
	ld.shared.u32 	%r1978, [%r3444+-8308];
	// begin inline asm
	dp4a.s32.s32 %r1977, %r1978, %r1979, %r1973;
	// end inline asm
	ld.shared.u32 	%r1982, [%r3444+-8304];
	// begin inline asm
	dp4a.s32.s32 %r1981, %r1982, %r1983, %r1977;
	// end inline asm
	ld.shared.u32 	%r1986, [%r3444+-8300];
	// begin inline asm
	dp4a.s32.s32 %r1985, %r1986, %r1987, %r1981;
	// end inline asm
	ld.shared.u32 	%r1990, [%r3444+-8296];
	// begin inline asm
	dp4a.s32.s32 %r1989, %r1990, %r1991, %r1985;
	// end inline asm
	ld.shared.u32 	%r1994, [%r3444+-8292];
	// begin inline asm
	dp4a.s32.s32 %r1993, %r1994, %r1995, %r1989;
	// end inline asm
	ld.shared.f32 	%f458, [%r3463];
	ld.shared.f32 	%f459, [%r3450+576];
	mul.f32 	%f460, %f458, %f459;
	cvt.rn.f32.s32 	%f461, %r1993;
	fma.rn.f32 	%f1029, %f460, %f461, %f1029;
	ld.shared.u32 	%r1999, [%r3460+4608];
	ld.shared.u32 	%r2003, [%r3460+4624];
	ld.shared.u32 	%r2007, [%r3460+4612];
	ld.shared.u32 	%r2011, [%r3460+4628];
	ld.shared.u32 	%r2015, [%r3460+4616];
	ld.shared.u32 	%r2019, [%r3460+4632];
	ld.shared.u32 	%r2023, [%r3460+4620];
	ld.shared.u32 	%r2027, [%r3460+4636];
	ld.shared.u32 	%r1998, [%r3444];
	// begin inline asm
	dp4a.s32.s32 %r1997, %r1998, %r1999, %r3408;
	// end inline asm
	ld.shared.u32 	%r2002, [%r3444+4];
	// begin inline asm
	dp4a.s32.s32 %r2001, %r2002, %r2003, %r1997;
	// end inline asm
	ld.shared.u32 	%r2006, [%r3444+8];
	// begin inline asm
	dp4a.s32.s32 %r2005, %r2006, %r2007, %r2001;
	// end inline asm
	ld.shared.u32 	%r2010, [%r3444+12];
	// begin inline asm
	dp4a.s32.s32 %r2009, %r2010, %r2011, %r2005;
	// end inline asm
	ld.shared.u32 	%r2014, [%r3444+16];
	// begin inline asm
	dp4a.s32.s32 %r2013, %r2014, %r2015, %r2009;
	// end inline asm
	ld.shared.u32 	%r2018, [%r3444+20];
	// begin inline asm
	dp4a.s32.s32 %r2017, %r2018, %r2019, %r2013;
	// end inline asm
	ld.shared.u32 	%r2022, [%r3444+24];
	// begin inline asm
	dp4a.s32.s32 %r2021, %r2022, %r2023, %r2017;
	// end inline asm
	ld.shared.u32 	%r2026, [%r3444+28];
	// begin inline asm
	dp4a.s32.s32 %r2025, %r2026, %r2027, %r2021;
	// end inline asm
	ld.shared.f32 	%f462, [%r3469];
	mul.f32 	%f463, %f462, %f459;
	cvt.rn.f32.s32 	%f464, %r2025;
	fma.rn.f32 	%f997, %f463, %f464, %f997;
	ld.shared.u32 	%r2031, [%r3460+5120];
	ld.shared.u32 	%r2035, [%r3460+5136];
	ld.shared.u32 	%r2039, [%r3460+5124];
	ld.shared.u32 	%r2043, [%r3460+5140];
	ld.shared.u32 	%r2047, [%r3460+5128];
	ld.shared.u32 	%r2051, [%r3460+5144];
	ld.shared.u32 	%r2055, [%r3460+5132];
	ld.shared.u32 	%r2059, [%r3460+5148];
	ld.shared.u32 	%r2030, [%r3444+-8320];
	// begin inline asm
	dp4a.s32.s32 %r2029, %r2030, %r2031, %r3408;
	// end inline asm
	ld.shared.u32 	%r2034, [%r3444+-8316];
	// begin inline asm
	dp4a.s32.s32 %r2033, %r2034, %r2035, %r2029;
	// end inline asm
	ld.shared.u32 	%r2038, [%r3444+-8312];
	// begin inline asm
	dp4a.s32.s32 %r2037, %r2038, %r2039, %r2033;
	// end inline asm
	ld.shared.u32 	%r2042, [%r3444+-8308];
	// begin inline asm
	dp4a.s32.s32 %r2041, %r2042, %r2043, %r2037;
	// end inline asm
	ld.shared.u32 	%r2046, [%r3444+-8304];
	// begin inline asm
	dp4a.s32.s32 %r2045, %r2046, %r2047, %r2041;
	// end inline asm
	ld.shared.u32 	%r2050, [%r3444+-8300];
	// begin inline asm
	dp4a.s32.s32 %r2049, %r2050, %r2051, %r2045;
	// end inline asm
	ld.shared.u32 	%r2054, [%r3444+-8296];
	// begin inline asm
	dp4a.s32.s32 %r2053, %r2054, %r2055, %r2049;
	// end inline asm
	ld.shared.u32 	%r2058, [%r3444+-8292];
	// begin inline asm
	dp4a.s32.s32 %r2057, %r2058, %r2059, %r2053;
	// end inline asm
	ld.shared.f32 	%f465, [%r3463];
	ld.shared.f32 	%f466, [%r3450+640];
	mul.f32 	%f467, %f465, %f466;
	cvt.rn.f32.s32 	%f468, %r2057;
	fma.rn.f32 	%f1028, %f467, %f468, %f1028;
	ld.shared.u32 	%r2063, [%r3460+5120];
	ld.shared.u32 	%r2067, [%r3460+5136];
	ld.shared.u32 	%r2071, [%r3460+5124];
	ld.shared.u32 	%r2075, [%r3460+5140];
	ld.shared.u32 	%r2079, [%r3460+5128];
	ld.shared.u32 	%r2083, [%r3460+5144];
	ld.shared.u32 	%r2087, [%r3460+5132];
	ld.shared.u32 	%r2091, [%r3460+5148];
	ld.shared.u32 	%r2062, [%r3444];
	// begin inline asm
	dp4a.s32.s32 %r2061, %r2062, %r2063, %r3408;
	// end inline asm
	ld.shared.u32 	%r2066, [%r3444+4];
	// begin inline asm
	dp4a.s32.s32 %r2065, %r2066, %r2067, %r2061;
	// end inline asm
	ld.shared.u32 	%r2070, [%r3444+8];
	// begin inline asm
	dp4a.s32.s32 %r2069, %r2070, %r2071, %r2065;
	// end inline asm
	ld.shared.u32 	%r2074, [%r3444+12];
	// begin inline asm
	dp4a.s32.s32 %r2073, %r2074, %r2075, %r2069;
	// end inline asm
	ld.shared.u32 	%r2078, [%r3444+16];
	// begin inline asm
	dp4a.s32.s32 %r2077, %r2078, %r2079, %r2073;
	// end inline asm
	ld.shared.u32 	%r2082, [%r3444+20];
	// begin inline asm
	dp4a.s32.s32 %r2081, %r2082, %r2083, %r2077;
	// end inline asm
	ld.shared.u32 	%r2086, [%r3444+24];
	// begin inline asm
	dp4a.s32.s32 %r2085, %r2086, %r2087, %r2081;
	// end inline asm
	ld.shared.u32 	%r2090, [%r3444+28];
	// begin inline asm
	dp4a.s32.s32 %r2089, %r2090, %r2091, %r2085;
	// end inline asm
	ld.shared.f32 	%f469, [%r3469];
	mul.f32 	%f470, %f469, %f466;
	cvt.rn.f32.s32 	%f471, %r2089;
	fma.rn.f32 	%f996, %f470, %f471, %f996;
	ld.shared.u32 	%r2095, [%r3460+5632];
	ld.shared.u32 	%r2099, [%r3460+5648];
	ld.shared.u32 	%r2103, [%r3460+5636];
	ld.shared.u32 	%r2107, [%r3460+5652];
	ld.shared.u32 	%r2111, [%r3460+5640];
	ld.shared.u32 	%r2115, [%r3460+5656];
	ld.shared.u32 	%r2119, [%r3460+5644];
	ld.shared.u32 	%r2123, [%r3460+5660];
	ld.shared.u32 	%r2094, [%r3444+-8320];
	// begin inline asm
	dp4a.s32.s32 %r2093, %r2094, %r2095, %r3408;
	// end inline asm
	ld.shared.u32 	%r2098, [%r3444+-8316];
	// begin inline asm
	dp4a.s32.s32 %r2097, %r2098, %r2099, %r2093;
	// end inline asm
	ld.shared.u32 	%r2102, [%r3444+-8312];
	// begin inline asm
	dp4a.s32.s32 %r2101, %r2102, %r2103, %r2097;
	// end inline asm
	ld.shared.u32 	%r2106, [%r3444+-8308];
	// begin inline asm
	dp4a.s32.s32 %r2105, %r2106, %r2107, %r2101;
	// end inline asm
	ld.shared.u32 	%r2110, [%r3444+-8304];
	// begin inline asm
	dp4a.s32.s32 %r2109, %r2110, %r2111, %r2105;
	// end inline asm
	ld.shared.u32 	%r2114, [%r3444+-8300];
	// begin inline asm
	dp4a.s32.s32 %r2113, %r2114, %r2115, %r2109;
	// end inline asm
	ld.shared.u32 	%r2118, [%r3444+-8296];
	// begin inline asm
	dp4a.s32.s32 %r2117, %r2118, %r2119, %r2113;
	// end inline asm
	ld.shared.u32 	%r2122, [%r3444+-8292];
	// begin inline asm
	dp4a.s32.s32 %r2121, %r2122, %r2123, %r2117;
	// end inline asm
	ld.shared.f32 	%f472, [%r3463];
	ld.shared.f32 	%f473, [%r3450+704];
	mul.f32 	%f474, %f472, %f473;
	cvt.rn.f32.s32 	%f475, %r2121;
	fma.rn.f32 	%f1027, %f474, %f475, %f1027;
	ld.shared.u32 	%r2127, [%r3460+5632];
	ld.shared.u32 	%r2131, [%r3460+5648];
	ld.shared.u32 	%r2135, [%r3460+5636];
	ld.shared.u32 	%r2139, [%r3460+5652];
	ld.shared.u32 	%r2143, [%r3460+5640];
	ld.shared.u32 	%r2147, [%r3460+5656];
	ld.shared.u32 	%r2151, [%r3460+5644];
	ld.shared.u32 	%r2155, [%r3460+5660];
	ld.shared.u32 	%r2126, [%r3444];
	// begin inline asm
	dp4a.s32.s32 %r2125, %r2126, %r2127, %r3408;
	// end inline asm
	ld.shared.u32 	%r2130, [%r3444+4];
	// begin inline asm
	dp4a.s32.s32 %r2129, %r2130, %r2131, %r2125;
	// end inline asm
	ld.shared.u32 	%r2134, [%r3444+8];
	// begin inline asm
	dp4a.s32.s32 %r2133, %r2134, %r2135, %r2129;
	// end inline asm
	ld.shared.u32 	%r2138, [%r3444+12];
	// begin inline asm
	dp4a.s32.s32 %r2137, %r2138, %r2139, %r2133;
	// end inline asm
	ld.shared.u32 	%r2142, [%r3444+16];
	// begin inline asm
	dp4a.s32.s32 %r2141, %r2142, %r2143, %r2137;
	// end inline asm
	ld.shared.u32 	%r2146, [%r3444+20];
	// begin inline asm
	dp4a.s32.s32 %r2145, %r2146, %r2147, %r2141;
	// end inline asm
	ld.shared.u32 	%r2150, [%r3444+24];
	// begin inline asm
	dp4a.s32.s32 %r2149, %r2150, %r2151, %r2145;
	// end inline asm
	ld.shared.u32 	%r2154, [%r3444+28];
	// begin inline asm
	dp4a.s32.s32 %r2153, %r2154, %r2155, %r2149;
	// end inline asm
	ld.shared.f32 	%f476, [%r3469];
	mul.f32 	%f477, %f476, %f473;
	cvt.rn.f32.s32 	%f478, %r2153;
	fma.rn.f32 	%f995, %f477, %f478, %f995;
	ld.shared.u32 	%r2159, [%r3460+6144];
	ld.shared.u32 	%r2163, [%r3460+6160];
	ld.shared.u32 	%r2167, [%r3460+6148];
	ld.shared.u32 	%r2171, [%r3460+6164];
	ld.shared.u32 	%r2175, [%r3460+6152];
	ld.shared.u32 	%r2179, [%r3460+6168];
	ld.shared.u32 	%r2183, [%r3460+6156];
	ld.shared.u32 	%r2187, [%r3460+6172];
	ld.shared.u32 	%r2158, [%r3444+-8320];
	// begin inline asm
	dp4a.s32.s32 %r2157, %r2158, %r2159, %r3408;
	// end inline asm
	ld.shared.u32 	%r2162, [%r3444+-8316];
	// begin inline asm
	dp4a.s32.s32 %r2161, %r2162, %r2163, %r2157;
	// end inline asm
	ld.shared.u32 	%r2166, [%r3444+-8312];
	// begin inline asm
	dp4a.s32.s32 %r2165, %r2166, %r2167, %r2161;
	// end inline asm
	ld.shared.u32 	%r2170, [%r3444+-8308];
	// begin inline asm
	dp4a.s32.s32 %r2169, %r2170, %r2171, %r2165;
	// end inline asm
	ld.shared.u32 	%r2174, [%r3444+-8304];
	// begin inline asm
	dp4a.s32.s32 %r2173, %r2174, %r2175, %r2169;
	// end inline asm
	ld.shared.u32 	%r2178, [%r3444+-8300];
	// begin inline asm
	dp4a.s32.s32 %r2177, %r2178, %r2179, %r2173;
	// end inline asm
	ld.shared.u32 	%r2182, [%r3444+-8296];
	// begin inline asm
	dp4a.s32.s32 %r2181, %r2182, %r2183, %r2177;
	// end inline asm
	ld.shared.u32 	%r2186, [%r3444+-8292];
	// begin inline asm
	dp4a.s32.s32 %r2185, %r2186, %r2187, %r2181;
	// end inline asm
	ld.shared.f32 	%f479, [%r3463];
	ld.shared.f32 	%f480, [%r3450+768];
	mul.f32 	%f481, %f479, %f480;
	cvt.rn.f32.s32 	%f482, %r2185;
	fma.rn.f32 	%f1026, %f481, %f482, %f1026;
	ld.shared.u32 	%r2191, [%r3460+6144];
	ld.shared.u32 	%r2195, [%r3460+6160];
	ld.shared.u32 	%r2199, [%r3460+6148];
	ld.shared.u32 	%r2203, [%r3460+6164];
	ld.shared.u32 	%r2207, [%r3460+6152];
	ld.shared.u32 	%r2211, [%r3460+6168];
	ld.shared.u32 	%r2215, [%r3460+6156];
	ld.shared.u32 	%r2219, [%r3460+6172];
	ld.shared.u32 	%r2190, [%r3444];
	// begin inline asm
	dp4a.s32.s32 %r2189, %r2190, %r2191, %r3408;
	// end inline asm
	ld.shared.u32 	%r2194, [%r3444+4];
	// begin inline asm
	dp4a.s32.s32 %r2193, %r2194, %r2195, %r2189;
	// end inline asm
	ld.shared.u32 	%r2198, [%r3444+8];
	// begin inline asm
	dp4a.s32.s32 %r2197, %r2198, %r2199, %r2193;
	// end inline asm
	ld.shared.u32 	%r2202, [%r3444+12];
	// begin inline asm
	dp4a.s32.s32 %r2201, %r2202, %r2203, %r2197;
	// end inline asm
	ld.shared.u32 	%r2206, [%r3444+16];
	// begin inline asm
	dp4a.s32.s32 %r2205, %r2206, %r2207, %r2201;
	// end inline asm
	ld.shared.u32 	%r2210, [%r3444+20];
	// begin inline asm
	dp4a.s32.s32 %r2209, %r2210, %r2211, %r2205;
	// end inline asm
	ld.shared.u32 	%r2214, [%r3444+24];
	// begin inline asm
	dp4a.s32.s32 %r2213, %r2214, %r2215, %r2209;
	// end inline asm
	ld.shared.u32 	%r2218, [%r3444+28];
	// begin inline asm
	dp4a.s32.s32 %r2217, %r2218, %r2219, %r2213;
	// end inline asm
	ld.shared.f32 	%f483, [%r3469];
	mul.f32 	%f484, %f483, %f480;
	cvt.rn.f32.s32 	%f485, %r2217;
	fma.rn.f32 	%f994, %f484, %f485, %f994;
	ld.shared.u32 	%r2223, [%r3460+6656];
	ld.shared.u32 	%r2227, [%r3460+6672];
	ld.shared.u32 	%r2231, [%r3460+6660];
	ld.shared.u32 	%r2235, [%r3460+6676];
	ld.shared.u32 	%r2239, [%r3460+6664];
	ld.shared.u32 	%r2243, [%r3460+6680];
	ld.shared.u32 	%r2247, [%r3460+6668];
	ld.shared.u32 	%r2251, [%r3460+6684];
	ld.shared.u32 	%r2222, [%r3444+-8320];
	// begin inline asm
	dp4a.s32.s32 %r2221, %r2222, %r2223, %r3408;
	// end inline asm
	ld.shared.u32 	%r2226, [%r3444+-8316];
	// begin inline asm
	dp4a.s32.s32 %r2225, %r2226, %r2227, %r2221;
	// end inline asm
	ld.shared.u32 	%r2230, [%r3444+-8312];
	// begin inline asm
	dp4a.s32.s32 %r2229, %r2230, %r2231, %r2225;
	// end inline asm
	ld.shared.u32 	%r2234, [%r3444+-8308];
	// begin inline asm
	dp4a.s32.s32 %r2233, %r2234, %r2235, %r2229;
	// end inline asm
	ld.shared.u32 	%r2238, [%r3444+-8304];
	// begin inline asm
	dp4a.s32.s32 %r2237, %r2238, %r2239, %r2233;
	// end inline asm
	ld.shared.u32 	%r2242, [%r3444+-8300];
	// begin inline asm
	dp4a.s32.s32 %r2241, %r2242, %r2243, %r2237;
	// end inline asm
	ld.shared.u32 	%r2246, [%r3444+-8296];
	// begin inline asm
	dp4a.s32.s32 %r2245, %r2246, %r2247, %r2241;
	// end inline asm
	ld.shared.u32 	%r2250, [%r3444+-8292];
	// begin inline asm
	dp4a.s32.s32 %r2249, %r2250, %r2251, %r2245;
	// end inline asm
	ld.shared.f32 	%f486, [%r3463];
	ld.shared.f32 	%f487, [%r3450+832];
	mul.f32 	%f488, %f486, %f487;
	cvt.rn.f32.s32 	%f489, %r2249;
	fma.rn.f32 	%f1025, %f488, %f489, %f1025;
	ld.shared.u32 	%r2255, [%r3460+6656];
	ld.shared.u32 	%r2259, [%r3460+6672];
	ld.shared.u32 	%r2263, [%r3460+6660];
	ld.shared.u32 	%r2267, [%r3460+6676];
	ld.shared.u32 	%r2271, [%r3460+6664];
	ld.shared.u32 	%r2275, [%r3460+6680];
	ld.shared.u32 	%r2279, [%r3460+6668];
	ld.shared.u32 	%r2283, [%r3460+6684];
	ld.shared.u32 	%r2254, [%r3444];
	// begin inline asm
	dp4a.s32.s32 %r2253, %r2254, %r2255, %r3408;
	// end inline asm
	ld.shared.u32 	%r2258, [%r3444+4];
	// begin inline asm
	dp4a.s32.s32 %r2257, %r2258, %r2259, %r2253;
	// end inline asm
	ld.shared.u32 	%r2262, [%r3444+8];
	// begin inline asm
	dp4a.s32.s32 %r2261, %r2262, %r2263, %r2257;
	// end inline asm
	ld.shared.u32 	%r2266, [%r3444+12];
	// begin inline asm
	dp4a.s32.s32 %r2265, %r2266, %r2267, %r2261;
	// end inline asm
	ld.shared.u32 	%r2270, [%r3444+16];
	// begin inline asm
	dp4a.s32.s32 %r2269, %r2270, %r2271, %r2265;
	// end inline asm
	ld.shared.u32 	%r2274, [%r3444+20];
	// begin inline asm
	dp4a.s32.s32 %r2273, %r2274, %r2275, %r2269;
	// end inline asm
	ld.shared.u32 	%r2278, [%r3444+24];
	// begin inline asm
	dp4a.s32.s32 %r2277, %r2278, %r2279, %r2273;
	// end inline asm
	ld.shared.u32 	%r2282, [%r3444+28];
	// begin inline asm
	dp4a.s32.s32 %r2281, %r2282, %r2283, %r2277;
	// end inline asm
	ld.shared.f32 	%f490, [%r3469];
	mul.f32 	%f491, %f490, %f487;
	cvt.rn.f32.s32 	%f492, %r2281;
	fma.rn.f32 	%f993, %f491, %f492, %f993;
	ld.shared.u32 	%r2287, [%r3460+7168];
	ld.shared.u32 	%r2291, [%r3460+7184];
	ld.shared.u32 	%r2295, [%r3460+7172];
	ld.shared.u32 	%r2299, [%r3460+7188];
	ld.shared.u32 	%r2303, [%r3460+7176];
	ld.shared.u32 	%r2307, [%r3460+7192];
	ld.shared.u32 	%r2311, [%r3460+7180];
	ld.shared.u32 	%r2315, [%r3460+7196];
	ld.shared.u32 	%r2286, [%r3444+-8320];
	// begin inline asm
	dp4a.s32.s32 %r2285, %r2286, %r2287, %r3408;
	// end inline asm
	ld.shared.u32 	%r2290, [%r3444+-8316];
	// begin inline asm
	dp4a.s32.s32 %r2289, %r2290, %r2291, %r2285;
	// end inline asm
	ld.shared.u32 	%r2294, [%r3444+-8312];
	// begin inline asm
	dp4a.s32.s32 %r2293, %r2294, %r2295, %r2289;
	// end inline asm
	ld.shared.u32 	%r2298, [%r3444+-8308];
	// begin inline asm
	dp4a.s32.s32 %r2297, %r2298, %r2299, %r2293;
	// end inline asm
	ld.shared.u32 	%r2302, [%r3444+-8304];
	// begin inline asm
	dp4a.s32.s32 %r2301, %r2302, %r2303, %r2297;
	// end inline asm
	ld.shared.u32 	%r2306, [%r3444+-8300];
	// begin inline asm
	dp4a.s32.s32 %r2305, %r2306, %r2307, %r2301;
	// end inline asm
	ld.shared.u32 	%r2310, [%r3444+-8296];
	// begin inline asm
	dp4a.s32.s32 %r2309, %r2310, %r2311, %r2305;
	// end inline asm
	ld.shared.u32 	%r2314, [%r3444+-8292];
	// begin inline asm
	dp4a.s32.s32 %r2313, %r2314, %r2315, %r2309;
	// end inline asm
	ld.shared.f32 	%f493, [%r3463];
	ld.shared.f32 	%f494, [%r3450+896];
	mul.f32 	%f495, %f493, %f494;
	cvt.rn.f32.s32 	%f496, %r2313;
	fma.rn.f32 	%f1024, %f495, %f496, %f1024;
	ld.shared.u32 	%r2319, [%r3460+7168];
	ld.shared.u32 	%r2323, [%r3460+7184];
	ld.shared.u32 	%r2327, [%r3460+7172];
	ld.shared.u32 	%r2331, [%r3460+7188];
	ld.shared.u32 	%r2335, [%r3460+7176];
	ld.shared.u32 	%r2339, [%r3460+7192];
	ld.shared.u32 	%r2343, [%r3460+7180];
	ld.shared.u32 	%r2347, [%r3460+7196];
	ld.shared.u32 	%r2318, [%r3444];
	// begin inline asm
	dp4a.s32.s32 %r2317, %r2318, %r2319, %r3408;
	// end inline asm
	ld.shared.u32 	%r2322, [%r3444+4];
	// begin inline asm
	dp4a.s32.s32 %r2321, %r2322, %r2323, %r2317;
	// end inline asm
	ld.shared.u32 	%r2326, [%r3444+8];
	// begin inline asm
	dp4a.s32.s32 %r2325, %r2326, %r2327, %r2321;
	// end inline asm
	ld.shared.u32 	%r2330, [%r3444+12];
	// begin inline asm
	dp4a.s32.s32 %r2329, %r2330, %r2331, %r2325;
	// end inline asm
	ld.shared.u32 	%r2334, [%r3444+16];
	// begin inline asm
	dp4a.s32.s32 %r2333, %r2334, %r2335, %r2329;
	// end inline asm
	ld.shared.u32 	%r2338, [%r3444+20];
	// begin inline asm
	dp4a.s32.s32 %r2337, %r2338, %r2339, %r2333;
	// end inline asm
	ld.shared.u32 	%r2342, [%r3444+24];
	// begin inline asm
	dp4a.s32.s32 %r2341, %r2342, %r2343, %r2337;
	// end inline asm
	ld.shared.u32 	%r2346, [%r3444+28];
	// begin inline asm
	dp4a.s32.s32 %r2345, %r2346, %r2347, %r2341;
	// end inline asm
	ld.shared.f32 	%f497, [%r3469];
	mul.f32 	%f498, %f497, %f494;
	cvt.rn.f32.s32 	%f499, %r2345;
	fma.rn.f32 	%f992, %f498, %f499, %f992;
	ld.shared.u32 	%r2351, [%r3460+7680];
	ld.shared.u32 	%r2355, [%r3460+7696];
	ld.shared.u32 	%r2359, [%r3460+7684];
	ld.shared.u32 	%r2363, [%r3460+7700];
	ld.shared.u32 	%r2367, [%r3460+7688];
	ld.shared.u32 	%r2371, [%r3460+7704];
	ld.shared.u32 	%r2375, [%r3460+7692];
	ld.shared.u32 	%r2379, [%r3460+7708];
	ld.shared.u32 	%r2350, [%r3444+-8320];
	// begin inline asm
	dp4a.s32.s32 %r2349, %r2350, %r2351, %r3408;
	// end inline asm
	ld.shared.u32 	%r2354, [%r3444+-8316];
	// begin inline asm
	dp4a.s32.s32 %r2353, %r2354, %r2355, %r2349;
	// end inline asm
	ld.shared.u32 	%r2358, [%r3444+-8312];
	// begin inline asm
	dp4a.s32.s32 %r2357, %r2358, %r2359, %r2353;
	// end inline asm
	ld.shared.u32 	%r2362, [%r3444+-8308];
	// begin inline asm
	dp4a.s32.s32 %r2361, %r2362, %r2363, %r2357;
	// end inline asm
	ld.shared.u32 	%r2366, [%r3444+-8304];
	// begin inline asm
	dp4a.s32.s32 %r2365, %r2366, %r2367, %r2361;
	// end inline asm
	ld.shared.u32 	%r2370, [%r3444+-8300];
	// begin inline asm
	dp4a.s32.s32 %r2369, %r2370, %r2371, %r2365;
	// end inline asm
	ld.shared.u32 	%r2374, [%r3444+-8296];
	// begin inline asm
	dp4a.s32.s32 %r2373, %r2374, %r2375, %r2369;
	// end inline asm
	ld.shared.u32 	%r2378, [%r3444+-8292];
	// begin inline asm
	dp4a.s32.s32 %r2377, %r2378, %r2379, %r2373;
	// end inline asm
	ld.shared.f32 	%f500, [%r3463];
	ld.shared.f32 	%f501, [%r3450+960];
	mul.f32 	%f502, %f500, %f501;
	cvt.rn.f32.s32 	%f503, %r2377;
	fma.rn.f32 	%f1023, %f502, %f503, %f1023;
	ld.shared.u32 	%r2383, [%r3460+7680];
	ld.shared.u32 	%r2387, [%r3460+7696];
	ld.shared.u32 	%r2391, [%r3460+7684];
	ld.shared.u32 	%r2395, [%r3460+7700];
	ld.shared.u32 	%r2399, [%r3460+7688];
	ld.shared.u32 	%r2403, [%r3460+7704];
	ld.shared.u32 	%r2407, [%r3460+7692];
	ld.shared.u32 	%r2411, [%r3460+7708];
	ld.shared.u32 	%r2382, [%r3444];
	// begin inline asm
	dp4a.s32.s32 %r2381, %r2382, %r2383, %r3408;
	// end inline asm
	ld.shared.u32 	%r2386, [%r3444+4];
	// begin inline asm
	dp4a.s32.s32 %r2385, %r2386, %r2387, %r2381;
	// end inline asm
	ld.shared.u32 	%r2390, [%r3444+8];
	// begin inline asm
	dp4a.s32.s32 %r2389, %r2390, %r2391, %r2385;
	// end inline asm
	ld.shared.u32 	%r2394, [%r3444+12];
	// begin inline asm
	dp4a.s32.s32 %r2393, %r2394, %r2395, %r2389;
	// end inline asm
	ld.shared.u32 	%r2398, [%r3444+16];
	// begin inline asm
	dp4a.s32.s32 %r2397, %r2398, %r2399, %r2393;
	// end inline asm
	ld.shared.u32 	%r2402, [%r3444+20];
	// begin inline asm
	dp4a.s32.s32 %r2401, %r2402, %r2403, %r2397;
	// end inline asm
	ld.shared.u32 	%r2406, [%r3444+24];
	// begin inline asm
	dp4a.s32.s32 %r2405, %r2406, %r2407, %r2401;
	// end inline asm
	ld.shared.u32 	%r2410, [%r3444+28];
	// begin inline asm
	dp4a.s32.s32 %r2409, %r2410, %r2411, %r2405;
	// end inline asm
	ld.shared.f32 	%f504, [%r3469];
	mul.f32 	%f505, %f504, %f501;
	cvt.rn.f32.s32 	%f506, %r2409;
	fma.rn.f32 	%f991, %f505, %f506, %f991;
	ld.shared.u32 	%r2415, [%r3460+8192];
	ld.shared.u32 	%r2419, [%r3460+8208];
	ld.shared.u32 	%r2423, [%r3460+8196];
	ld.shared.u32 	%r2427, [%r3460+8212];
	ld.shared.u32 	%r2431, [%r3460+8200];
	ld.shared.u32 	%r2435, [%r3460+8216];
	ld.shared.u32 	%r2439, [%r3460+8204];
	ld.shared.u32 	%r2443, [%r3460+8220];
	ld.shared.u32 	%r2414, [%r3444+-8320];
	// begin inline asm
	dp4a.s32.s32 %r2413, %r2414, %r2415, %r3408;
	// end inline asm
	ld.shared.u32 	%r2418, [%r3444+-8316];
	// begin inline asm
	dp4a.s32.s32 %r2417, %r2418, %r2419, %r2413;
	// end inline asm
	ld.shared.u32 	%r2422, [%r3444+-8312];
	// begin inline asm
	dp4a.s32.s32 %r2421, %r2422, %r2423, %r2417;
	// end inline asm
	ld.shared.u32 	%r2426, [%r3444+-8308];
	// begin inline asm
	dp4a.s32.s32 %r2425, %r2426, %r2427, %r2421;
	// end inline asm
	ld.shared.u32 	%r2430, [%r3444+-8304];
	// begin inline asm
	dp4a.s32.s32 %r2429, %r2430, %r2431, %r2425;
	// end inline asm
	ld.shared.u32 	%r2434, [%r3444+-8300];
	// begin inline asm
	dp4a.s32.s32 %r2433, %r2434, %r2435, %r2429;
	// end inline asm
	ld.shared.u32 	%r2438, [%r3444+-8296];
	// begin inline asm
	dp4a.s32.s32 %r2437, %r2438, %r2439, %r2433;
	// end inline asm
	ld.shared.u32 	%r2442, [%r3444+-8292];
	// begin inline asm
	dp4a.s32.s32 %r2441, %r2442, %r2443, %r2437;
	// end inline asm
	ld.shared.f32 	%f507, [%r3463];
	ld.shared.f32 	%f508, [%r3450+1024];
	mul.f32 	%f509, %f507, %f508;
	cvt.rn.f32.s32 	%f510, %r2441;
	fma.rn.f32 	%f1022, %f509, %f510, %f1022;
	ld.shared.u32 	%r2447, [%r3460+8192];
	ld.shared.u32 	%r2451, [%r3460+8208];
	ld.shared.u32 	%r2455, [%r3460+8196];
	ld.shared.u32 	%r2459, [%r3460+8212];
	ld.shared.u32 	%r2463, [%r3460+8200];
	ld.shared.u32 	%r2467, [%r3460+8216];
	ld.shared.u32 	%r2471, [%r3460+8204];
	ld.shared.u32 	%r2475, [%r3460+8220];
	ld.shared.u32 	%r2446, [%r3444];
	// begin inline asm
	dp4a.s32.s32 %r2445, %r2446, %r2447, %r3408;
	// end inline asm
	ld.shared.u32 	%r2450, [%r3444+4];
	// begin inline asm
	dp4a.s32.s32 %r2449, %r2450, %r2451, %r2445;
	// end inline asm
	ld.shared.u32 	%r2454, [%r3444+8];
	// begin inline asm
	dp4a.s32.s32 %r2453, %r2454, %r2455, %r2449;
	// end inline asm
	ld.shared.u32 	%r2458, [%r3444+12];
	// begin inline asm
	dp4a.s32.s32 %r2457, %r2458, %r2459, %r2453;
	// end inline asm
	ld.shared.u32 	%r2462, [%r3444+16];
	// begin inline asm
	dp4a.s32.s32 %r2461, %r2462, %r2463, %r2457;
	// end inline asm
	ld.shared.u32 	%r2466, [%r3444+20];
	// begin inline asm
	dp4a.s32.s32 %r2465, %r2466, %r2467, %r2461;
	// end inline asm
	ld.shared.u32 	%r2470, [%r3444+24];
	// begin inline asm
	dp4a.s32.s32 %r2469, %r2470, %r2471, %r2465;
	// end inline asm
	ld.shared.u32 	%r2474, [%r3444+28];
	// begin inline asm
	dp4a.s32.s32 %r2473, %r2474, %r2475, %r2469;
	// end inline asm
	ld.shared.f32 	%f511, [%r3469];
	mul.f32 	%f512, %f511, %f508;
	cvt.rn.f32.s32 	%f513, %r2473;
	fma.rn.f32 	%f990, %f512, %f513, %f990;
	ld.shared.u32 	%r2479, [%r3460+8704];
	ld.shared.u32 	%r2483, [%r3460+8720];
	ld.shared.u32 	%r2487, [%r3460+8708];
	ld.shared.u32 	%r2491, [%r3460+8724];
	ld.shared.u32 	%r2495, [%r3460+8712];
	ld.shared.u32 	%r2499, [%r3460+8728];
	ld.shared.u32 	%r2503, [%r3460+8716];
	ld.shared.u32 	%r2507, [%r3460+8732];
	ld.shared.u32 	%r2478, [%r3444+-8320];
	// begin inline asm
	dp4a.s32.s32 %r2477, %r2478, %r2479, %r3408;
	// end inline asm
	ld.shared.u32 	%r2482, [%r3444+-8316];
	// begin inline asm
	dp4a.s32.s32 %r2481, %r2482, %r2483, %r2477;
	// end inline asm
	ld.shared.u32 	%r2486, [%r3444+-8312];
	// begin inline asm
	dp4a.s32.s32 %r2485, %r2486, %r2487, %r2481;
	// end inline asm
	ld.shared.u32 	%r2490, [%r3444+-8308];
	// begin inline asm
	dp4a.s32.s32 %r2489, %r2490, %r2491, %r2485;
	// end inline asm
	ld.shared.u32 	%r2494, [%r3444+-8304];
	// begin inline asm
	dp4a.s32.s32 %r2493, %r2494, %r2495, %r2489;
	// end inline asm
	ld.shared.u32 	%r2498, [%r3444+-8300];
	// begin inline asm
	dp4a.s32.s32 %r2497, %r2498, %r2499, %r2493;
	// end inline asm
	ld.shared.u32 	%r2502, [%r3444+-8296];
	// begin inline asm
	dp4a.s32.s32 %r2501, %r2502, %r2503, %r2497;
	// end inline asm
	ld.shared.u32 	%r2506, [%r3444+-8292];
	// begin inline asm
	dp4a.s32.s32 %r2505, %r2506, %r2507, %r2501;
	// end inline asm
	ld.shared.f32 	%f514, [%r3463];
	ld.shared.f32 	%f515, [%r3450+1088];
	mul.f32 	%f516, %f514, %f515;
	cvt.rn.f32.s32 	%f517, %r2505;
	fma.rn.f32 	%f1021, %f516, %f517, %f1021;
	ld.shared.u32 	%r2511, [%r3460+8704];
	ld.shared.u32 	%r2515, [%r3460+8720];
	ld.shared.u32 	%r2519, [%r3460+8708];
	ld.shared.u32 	%r2523, [%r3460+8724];
	ld.shared.u32 	%r2527, [%r3460+8712];
	ld.shared.u32 	%r2531, [%r3460+8728];
	ld.shared.u32 	%r2535, [%r3460+8716];
	ld.shared.u32 	%r2539, [%r3460+8732];
	ld.shared.u32 	%r2510, [%r3444];
	// begin inline asm
	dp4a.s32.s32 %r2509, %r2510, %r2511, %r3408;
	// end inline asm
	ld.shared.u32 	%r2514, [%r3444+4];
	// begin inline asm
	dp4a.s32.s32 %r2513, %r2514, %r2515, %r2509;
	// end inline asm
	ld.shared.u32 	%r2518, [%r3444+8];
	// begin inline asm
	dp4a.s32.s32 %r2517, %r2518, %r2519, %r2513;
	// end inline asm
	ld.shared.u32 	%r2522, [%r3444+12];
	// begin inline asm
	dp4a.s32.s32 %r2521, %r2522, %r2523, %r2517;
	// end inline asm
	ld.shared.u32 	%r2526, [%r3444+16];
	// begin inline asm
	dp4a.s32.s32 %r2525, %r2526, %r2527, %r2521;
	// end inline asm
	ld.shared.u32 	%r2530, [%r3444+20];
	// begin inline asm
	dp4a.s32.s32 %r2529, %r2530, %r2531, %r2525;
	// end inline asm
	ld.shared.u32 	%r2534, [%r3444+24];
	// begin inline asm
	dp4a.s32.s32 %r2533, %r2534, %r2535, %r2529;
	// end inline asm
	ld.shared.u32 	%r2538, [%r3444+28];
	// begin inline asm
	dp4a.s32.s32 %r2537, %r2538, %r2539, %r2533;
	// end inline asm
	ld.shared.f32 	%f518, [%r3469];
	mul.f32 	%f519, %f518, %f515;
	cvt.rn.f32.s32 	%f520, %r2537;
	fma.rn.f32 	%f989, %f519, %f520, %f989;
	ld.shared.u32 	%r2543, [%r3460+9216];
	ld.shared.u32 	%r2547, [%r3460+9232];
	ld.shared.u32 	%r2551, [%r3460+9220];
	ld.shared.u32 	%r2555, [%r3460+9236];
	ld.shared.u32 	%r2559, [%r3460+9224];
	ld.shared.u32 	%r2563, [%r3460+9240];
	ld.shared.u32 	%r2567, [%r3460+9228];
	ld.shared.u32 	%r2571, [%r3460+9244];
	ld.shared.u32 	%r2542, [%r3444+-8320];
	// begin inline asm
	dp4a.s32.s32 %r2541, %r2542, %r2543, %r3408;
	// end inline asm
	ld.shared.u32 	%r2546, [%r3444+-8316];
	// begin inline asm
	dp4a.s32.s32 %r2545, %r2546, %r2547, %r2541;
	// end inline asm
	ld.shared.u32 	%r2550, [%r3444+-8312];
	// begin inline asm
	dp4a.s32.s32 %r2549, %r2550, %r2551, %r2545;
	// end inline asm
	ld.shared.u32 	%r2554, [%r3444+-8308];
	// begin inline asm
	dp4a.s32.s32 %r2553, %r2554, %r2555, %r2549;
	// end inline asm
	ld.shared.u32 	%r2558, [%r3444+-8304];
	// begin inline asm
	dp4a.s32.s32 %r2557, %r2558, %r2559, %r2553;
	// end inline asm
	ld.shared.u32 	%r2562, [%r3444+-8300];
	// begin inline asm
	dp4a.s32.s32 %r2561, %r2562, %r2563, %r2557;
	// end inline asm
	ld.shared.u32 	%r2566, [%r3444+-8296];
	// begin inline asm
	dp4a.s32.s32 %r2565, %r2566, %r2567, %r2561;
	// end inline asm
	ld.shared.u32 	%r2570, [%r3444+-8292];
	// begin inline asm
	dp4a.s32.s32 %r2569, %r2570, %r2571, %r2565;
	// end inline asm
	ld.shared.f32 	%f521, [%r3463];
	ld.shared.f32 	%f522, [%r3450+1152];
	mul.f32 	%f523, %f521, %f522;
	cvt.rn.f32.s32 	%f524, %r2569;
	fma.rn.f32 	%f1020, %f523, %f524, %f1020;
	ld.shared.u32 	%r2575, [%r3460+9216];
	ld.shared.u32 	%r2579, [%r3460+9232];
	ld.shared.u32 	%r2583, [%r3460+9220];
	ld.shared.u32 	%r2587, [%r3460+9236];
	ld.shared.u32 	%r2591, [%r3460+9224];
	ld.shared.u32 	%r2595, [%r3460+9240];
	ld.shared.u32 	%r2599, [%r3460+9228];
	ld.shared.u32 	%r2603, [%r3460+9244];
	ld.shared.u32 	%r2574, [%r3444];
	// begin inline asm
	dp4a.s32.s32 %r2573, %r2574, %r2575, %r3408;
	// end inline asm
	ld.shared.u32 	%r2578, [%r3444+4];
	// begin inline asm
	dp4a.s32.s32 %r2577, %r2578, %r2579, %r2573;
	// end inline asm
	ld.shared.u32 	%r2582, [%r3444+8];
	// begin inline asm
	dp4a.s32.s32 %r2581, %r2582, %r2583, %r2577;
	// end inline asm
	ld.shared.u32 	%r2586, [%r3444+12];
	// begin inline asm
	dp4a.s32.s32 %r2585, %r2586, %r2587, %r2581;
	// end inline asm
	ld.shared.u32 	%r2590, [%r3444+16];
	// begin inline asm
	dp4a.s32.s32 %r2589, %r2590, %r2591, %r2585;
	// end inline asm
	ld.shared.u32 	%r2594, [%r3444+20];
	// begin inline asm
	dp4a.s32.s32 %r2593, %r2594, %r2595, %r2589;
	// end inline asm
	ld.shared.u32 	%r2598, [%r3444+24];
	// begin inline asm
	dp4a.s32.s32 %r2597, %r2598, %r2599, %r2593;
	// end inline asm
	ld.shared.u32 	%r2602, [%r3444+28];
	// begin inline asm
	dp4a.s32.s32 %r2601, %r2602, %r2603, %r2597;
	// end inline asm
	ld.shared.f32 	%f525, [%r3469];
	mul.f32 	%f526, %f525, %f522;
	cvt.rn.f32.s32 	%f527, %r2601;
	fma.rn.f32 	%f988, %f526, %f527, %f988;
	ld.shared.u32 	%r2607, [%r3460+9728];
	ld.shared.u32 	%r2611, [%r3460+9744];
	ld.shared.u32 	%r2615, [%r3460+9732];
	ld.shared.u32 	%r2619, [%r3460+9748];
	ld.shared.u32 	%r2623, [%r3460+9736];
	ld.shared.u32 	%r2627, [%r3460+9752];
	ld.shared.u32 	%r2631, [%r3460+9740];
	ld.shared.u32 	%r2635, [%r3460+9756];
	ld.shared.u32 	%r2606, [%r3444+-8320];
	// begin inline asm
	dp4a.s32.s32 %r2605, %r2606, %r2607, %r3408;
	// end inline asm
	ld.shared.u32 	%r2610, [%r3444+-8316];
	// begin inline asm
	dp4a.s32.s32 %r2609, %r2610, %r2611, %r2605;
	// end inline asm
	ld.shared.u32 	%r2614, [%r3444+-8312];
	// begin inline asm
	dp4a.s32.s32 %r2613, %r2614, %r2615, %r2609;
	// end inline asm
	ld.shared.u32 	%r2618, [%r3444+-8308];
	// begin inline asm
	dp4a.s32.s32 %r2617, %r2618, %r2619, %r2613;
	// end inline asm
	ld.shared.u32 	%r2622, [%r3444+-8304];
	// begin inline asm
	dp4a.s32.s32 %r2621, %r2622, %r2623, %r2617;
	// end inline asm
	ld.shared.u32 	%r2626, [%r3444+-8300];
	// begin inline asm
	dp4a.s32.s32 %r2625, %r2626, %r2627, %r2621;
	// end inline asm
	ld.shared.u32 	%r2630, [%r3444+-8296];
	// begin inline asm
	dp4a.s32.s32 %r2629, %r2630, %r2631, %r2625;
	// end inline asm
	ld.shared.u32 	%r2634, [%r3444+-8292];
	// begin inline asm
	dp4a.s32.s32 %r2633, %r2634, %r2635, %r2629;
	// end inline asm
	ld.shared.f32 	%f528, [%r3463];
	ld.shared.f32 	%f529, [%r3450+1216];
	mul.f32 	%f530, %f528, %f529;
	cvt.rn.f32.s32 	%f531, %r2633;
	fma.rn.f32 	%f1019, %f530, %f531, %f1019;
	ld.shared.u32 	%r2639, [%r3460+9728];
	ld.shared.u32 	%r2643, [%r3460+9744];
	ld.shared.u32 	%r2647, [%r3460+9732];
	ld.shared.u32 	%r2651, [%r3460+9748];
	ld.shared.u32 	%r2655, [%r3460+9736];
	ld.shared.u32 	%r2659, [%r3460+9752];
	ld.shared.u32 	%r2663, [%r3460+9740];
	ld.shared.u32 	%r2667, [%r3460+9756];
	ld.shared.u32 	%r2638, [%r3444];
	// begin inline asm
	dp4a.s32.s32 %r2637, %r2638, %r2639, %r3408;
	// end inline asm
	ld.shared.u32 	%r2642, [%r3444+4];
	// begin inline asm
	dp4a.s32.s32 %r2641, %r2642, %r2643, %r2637;
	// end inline asm
	ld.shared.u32 	%r2646, [%r3444+8];
	// begin inline asm
	dp4a.s32.s32 %r2645, %r2646, %r2647, %r2641;
	// end inline asm
	ld.shared.u32 	%r2650, [%r3444+12];
	// begin inline asm
	dp4a.s32.s32 %r2649, %r2650, %r2651, %r2645;
	// end inline asm
	ld.shared.u32 	%r2654, [%r3444+16];
	// begin inline asm
	dp4a.s32.s32 %r2653, %r2654, %r2655, %r2649;
	// end inline asm
	ld.shared.u32 	%r2658, [%r3444+20];
	// begin inline asm
	dp4a.s32.s32 %r2657, %r2658, %r2659, %r2653;
	// end inline asm
	ld.shared.u32 	%r2662, [%r3444+24];
	// begin inline asm
	dp4a.s32.s32 %r2661, %r2662, %r2663, %r2657;
	// end inline asm
	ld.shared.u32 	%r2666, [%r3444+28];
	// begin inline asm
	dp4a.s32.s32 %r2665, %r2666, %r2667, %r2661;
	// end inline asm
	ld.shared.f32 	%f532, [%r3469];
	mul.f32 	%f533, %f532, %f529;
	cvt.rn.f32.s32 	%f534, %r2665;
	fma.rn.f32 	%f987, %f533, %f534, %f987;
	ld.shared.u32 	%r2671, [%r3460+10240];
	ld.shared.u32 	%r2675, [%r3460+10256];
	ld.shared.u32 	%r2679, [%r3460+10244];
	ld.shared.u32 	%r2683, [%r3460+10260];
	ld.shared.u32 	%r2687, [%r3460+10248];
	ld.shared.u32 	%r2691, [%r3460+10264];
	ld.shared.u32 	%r2695, [%r3460+10252];
	ld.shared.u32 	%r2699, [%r3460+10268];
	ld.shared.u32 	%r2670, [%r3444+-8320];
	// begin inline asm
	dp4a.s32.s32 %r2669, %r2670, %r2671, %r3408;
	// end inline asm
	ld.shared.u32 	%r2674, [%r3444+-8316];
	// begin inline asm
	dp4a.s32.s32 %r2673, %r2674, %r2675, %r2669;
	// end inline asm
	ld.shared.u32 	%r2678, [%r3444+-8312];
	// begin inline asm
	dp4a.s32.s32 %r2677, %r2678, %r2679, %r2673;
	// end inline asm
	ld.shared.u32 	%r2682, [%r3444+-8308];
	// begin inline asm
	dp4a.s32.s32 %r2681, %r2682, %r2683, %r2677;
	// end inline asm
	ld.shared.u32 	%r2686, [%r3444+-8304];
	// begin inline asm
	dp4a.s32.s32 %r2685, %r2686, %r2687, %r2681;
	// end inline asm
	ld.shared.u32 	%r2690, [%r3444+-8300];
	// begin inline asm
	dp4a.s32.s32 %r2689, %r2690, %r2691, %r2685;
	// end inline asm
	ld.shared.u32 	%r2694, [%r3444+-8296];
	// begin inline asm
	dp4a.s32.s32 %r2693, %r2694, %r2695, %r2689;
	// end inline asm
	ld.shared.u32 	%r2698, [%r3444+-8292];
	// begin inline asm
	dp4a.s32.s32 %r2697, %r2698, %r2699, %r2693;
	// end inline asm
	ld.shared.f32 	%f535, [%r3463];
	ld.shared.f32 	%f536, [%r3450+1280];
	mul.f32 	%f537, %f535, %f536;
	cvt.rn.f32.s32 	%f538, %r2697;
	fma.rn.f32 	%f1018, %f537, %f538, %f1018;
	ld.shared.u32 	%r2703, [%r3460+10240];
	ld.shared.u32 	%r2707, [%r3460+10256];
	ld.shared.u32 	%r2711, [%r3460+10244];
	ld.shared.u32 	%r2715, [%r3460+10260];
	ld.shared.u32 	%r2719, [%r3460+10248];
	ld.shared.u32 	%r2723, [%r3460+10264];
	ld.shared.u32 	%r2727, [%r3460+10252];
	ld.shared.u32 	%r2731, [%r3460+10268];
	ld.shared.u32 	%r2702, [%r3444];
	// begin inline asm
	dp4a.s32.s32 %r2701, %r2702, %r2703, %r3408;
	// end inline asm
	ld.shared.u32 	%r2706, [%r3444+4];
	// begin inline asm
	dp4a.s32.s32 %r2705, %r2706, %r2707, %r2701;
	// end inline asm
	ld.shared.u32 	%r2710, [%r3444+8];
	// begin inline asm
	dp4a.s32.s32 %r2709, %r2710, %r2711, %r2705;
	// end inline asm
	ld.shared.u32 	%r2714, [%r3444+12];
	// begin inline asm
	dp4a.s32.s32 %r2713, %r2714, %r2715, %r2709;
	// end inline asm
	ld.shared.u32 	%r2718, [%r3444+16];
	// begin inline asm
	dp4a.s32.s32 %r2717, %r2718, %r2719, %r2713;
	// end inline asm
	ld.shared.u32 	%r2722, [%r3444+20];
	// begin inline asm
	dp4a.s32.s32 %r2721, %r2722, %r2723, %r2717;
	// end inline asm
	ld.shared.u32 	%r2726, [%r3444+24];
	// begin inline asm
	dp4a.s32.s32 %r2725, %r2726, %r2727, %r2721;
	// end inline asm
	ld.shared.u32 	%r2730, [%r3444+28];
	// begin inline asm
	dp4a.s32.s32 %r2729, %r2730, %r2731, %r2725;
	// end inline asm
	ld.shared.f32 	%f539, [%r3469];
	mul.f32 	%f540, %f539, %f536;
	cvt.rn.f32.s32 	%f541, %r2729;
	fma.rn.f32 	%f986, %f540, %f541, %f986;
	ld.shared.u32 	%r2735, [%r3460+10752];
	ld.shared.u32 	%r2739, [%r3460+10768];
	ld.shared.u32 	%r2743, [%r3460+10756];
	ld.shared.u32 	%r2747, [%r3460+10772];
	ld.shared.u32 	%r2751, [%r3460+10760];
	ld.shared.u32 	%r2755, [%r3460+10776];
	ld.shared.u32 	%r2759, [%r3460+10764];
	ld.shared.u32 	%r2763, [%r3460+10780];
	ld.shared.u32 	%r2734, [%r3444+-8320];
	// begin inline asm
	dp4a.s32.s32 %r2733, %r2734, %r2735, %r3408;
	// end inline asm
	ld.shared.u32 	%r2738, [%r3444+-8316];
	// begin inline asm
	dp4a.s32.s32 %r2737, %r2738, %r2739, %r2733;
	// end inline asm
	ld.shared.u32 	%r2742, [%r3444+-8312];
	// begin inline asm
	dp4a.s32.s32 %r2741, %r2742, %r2743, %r2737;
	// end inline asm
	ld.shared.u32 	%r2746, [%r3444+-8308];
	// begin inline asm
	dp4a.s32.s32 %r2745, %r2746, %r2747, %r2741;
	// end inline asm
	ld.shared.u32 	%r2750, [%r3444+-8304];
	// begin inline asm
	dp4a.s32.s32 %r2749, %r2750, %r2751, %r2745;
	// end inline asm
	ld.shared.u32 	%r2754, [%r3444+-8300];
	// begin inline asm
	dp4a.s32.s32 %r2753, %r2754, %r2755, %r2749;
	// end inline asm
	ld.shared.u32 	%r2758, [%r3444+-8296];
	// begin inline asm
	dp4a.s32.s32 %r2757, %r2758, %r2759, %r2753;
	// end inline asm
	ld.shared.u32 	%r2762, [%r3444+-8292];
	// begin inline asm
	dp4a.s32.s32 %r2761, %r2762, %r2763, %r2757;
	// end inline asm
	ld.shared.f32 	%f542, [%r3463];
	ld.shared.f32 	%f543, [%r3450+1344];
	mul.f32 	%f544, %f542, %f543;
	cvt.rn.f32.s32 	%f545, %r2761;
	fma.rn.f32 	%f1017, %f544, %f545, %f1017;
	ld.shared.u32 	%r2767, [%r3460+10752];
	ld.shared.u32 	%r2771, [%r3460+10768];
	ld.shared.u32 	%r2775, [%r3460+10756];
	ld.shared.u32 	%r2779, [%r3460+10772];
	ld.shared.u32 	%r2783, [%r3460+10760];
	ld.shared.u32 	%r2787, [%r3460+10776];
	ld.shared.u32 	%r2791, [%r3460+10764];
	ld.shared.u32 	%r2795, [%r3460+10780];
	ld.shared.u32 	%r2766, [%r3444];
	// begin inline asm
	dp4a.s32.s32 %r2765, %r2766, %r2767, %r3408;
	// end inline asm
	ld.shared.u32 	%r2770, [%r3444+4];
	// begin inline asm
	dp4a.s32.s32 %r2769, %r2770, %r2771, %r2765;
	// end inline asm
	ld.shared.u32 	%r2774, [%r3444+8];
	// begin inline asm
	dp4a.s32.s32 %r2773, %r2774, %r2775, %r2769;
	// end inline asm
	ld.shared.u32 	%r2778, [%r3444+12];
	// begin inline asm
	dp4a.s32.s32 %r2777, %r2778, %r2779, %r2773;
	// end inline asm
	ld.shared.u32 	%r2782, [%r3444+16];
	// begin inline asm
	dp4a.s32.s32 %r2781, %r2782, %r2783, %r2777;
	// end inline asm
	ld.shared.u32 	%r2786, [%r3444+20];
	// begin inline asm
	dp4a.s32.s32 %r2785, %r2786, %r2787, %r2781;
	// end inline asm
	ld.shared.u32 	%r2790, [%r3444+24];
	// begin inline asm
	dp4a.s32.s32 %r2789, %r2790, %r2791, %r2785;
	// end inline asm
	ld.shared.u32 	%r2794, [%r3444+28];
	// begin inline asm
	dp4a.s32.s32 %r2793, %r2794, %r2795, %r2789;
	// end inline asm
	ld.shared.f32 	%f546, [%r3469];
	mul.f32 	%f547, %f546, %f543;
	cvt.rn.f32.s32 	%f548, %r2793;
	fma.rn.f32 	%f985, %f547, %f548, %f985;
	ld.shared.u32 	%r2799, [%r3460+11264];
	ld.shared.u32 	%r2803, [%r3460+11280];
	ld.shared.u32 	%r2807, [%r3460+11268];
	ld.shared.u32 	%r2811, [%r3460+11284];
	ld.shared.u32 	%r2815, [%r3460+11272];
	ld.shared.u32 	%r2819, [%r3460+11288];
	ld.shared.u32 	%r2823, [%r3460+11276];
	ld.shared.u32 	%r2827, [%r3460+11292];
	ld.shared.u32 	%r2798, [%r3444+-8320];
	// begin inline asm
	dp4a.s32.s32 %r2797, %r2798, %r2799, %r3408;
	// end inline asm
	ld.shared.u32 	%r2802, [%r3444+-8316];
	// begin inline asm
	dp4a.s32.s32 %r2801, %r2802, %r2803, %r2797;
	// end inline asm
	ld.shared.u32 	%r2806, [%r3444+-8312];
	// begin inline asm
	dp4a.s32.s32 %r2805, %r2806, %r2807, %r2801;
	// end inline asm
	ld.shared.u32 	%r2810, [%r3444+-8308];
	// begin inline asm
	dp4a.s32.s32 %r2809, %r2810, %r2811, %r2805;
	// end inline asm
	ld.shared.u32 	%r2814, [%r3444+-8304];
	// begin inline asm
	dp4a.s32.s32 %r2813, %r2814, %r2815, %r2809;
	// end inline asm
	ld.shared.u32 	%r2818, [%r3444+-8300];
	// begin inline asm
	dp4a.s32.s32 %r2817, %r2818, %r2819, %r2813;
	// end inline asm
	ld.shared.u32 	%r2822, [%r3444+-8296];
	// begin inline asm
	dp4a.s32.s32 %r2821, %r2822, %r2823, %r2817;
	// end inline asm
	ld.shared.u32 	%r2826, [%r3444+-8292];
	// begin inline asm
	dp4a.s32.s32 %r2825, %r2826, %r2827, %r2821;
	// end inline asm
	ld.shared.f32 	%f549, [%r3463];
	ld.shared.f32 	%f550, [%r3450+1408];
	mul.f32 	%f551, %f549, %f550;
	cvt.rn.f32.s32 	%f552, %r2825;
	fma.rn.f32 	%f1016, %f551, %f552, %f1016;
	ld.shared.u32 	%r2831, [%r3460+11264];
	ld.shared.u32 	%r2835, [%r3460+11280];
	ld.shared.u32 	%r2839, [%r3460+11268];
	ld.shared.u32 	%r2843, [%r3460+11284];
	ld.shared.u32 	%r2847, [%r3460+11272];
	ld.shared.u32 	%r2851, [%r3460+11288];
	ld.shared.u32 	%r2855, [%r3460+11276];
	ld.shared.u32 	%r2859, [%r3460+11292];
	ld.shared.u32 	%r2830, [%r3444];
	// begin inline asm
	dp4a.s32.s32 %r2829, %r2830, %r2831, %r3408;
	// end inline asm
	ld.shared.u32 	%r2834, [%r3444+4];
	// begin inline asm
	dp4a.s32.s32 %r2833, %r2834, %r2835, %r2829;
	// end inline asm
	ld.shared.u32 	%r2838, [%r3444+8];
	// begin inline asm
	dp4a.s32.s32 %r2837, %r2838, %r2839, %r2833;
	// end inline asm
	ld.shared.u32 	%r2842, [%r3444+12];
	// begin inline asm
	dp4a.s32.s32 %r2841, %r2842, %r2843, %r2837;
	// end inline asm
	ld.shared.u32 	%r2846, [%r3444+16];
	// begin inline asm
	dp4a.s32.s32 %r2845, %r2846, %r2847, %r2841;
	// end inline asm
	ld.shared.u32 	%r2850, [%r3444+20];
	// begin inline asm
	dp4a.s32.s32 %r2849, %r2850, %r2851, %r2845;
	// end inline asm
	ld.shared.u32 	%r2854, [%r3444+24];
	// begin inline asm
	dp4a.s32.s32 %r2853, %r2854, %r2855, %r2849;
	// end inline asm
	ld.shared.u32 	%r2858, [%r3444+28];
	// begin inline asm
	dp4a.s32.s32 %r2857, %r2858, %r2859, %r2853;
	// end inline asm
	ld.shared.f32 	%f553, [%r3469];
	mul.f32 	%f554, %f553, %f550;
	cvt.rn.f32.s32 	%f555, %r2857;
	fma.rn.f32 	%f984, %f554, %f555, %f984;
	ld.shared.u32 	%r2863, [%r3460+11776];
	ld.shared.u32 	%r2867, [%r3460+11792];
	ld.shared.u32 	%r2871, [%r3460+11780];
	ld.shared.u32 	%r2875, [%r3460+11796];
	ld.shared.u32 	%r2879, [%r3460+11784];
	ld.shared.u32 	%r2883, [%r3460+11800];
	ld.shared.u32 	%r2887, [%r3460+11788];
	ld.shared.u32 	%r2891, [%r3460+11804];
	ld.shared.u32 	%r2862, [%r3444+-8320];
	// begin inline asm
	dp4a.s32.s32 %r2861, %r2862, %r2863, %r3408;
	// end inline asm
	ld.shared.u32 	%r2866, [%r3444+-8316];
	// begin inline asm
	dp4a.s32.s32 %r2865, %r2866, %r2867, %r2861;
	// end inline asm
	ld.shared.u32 	%r2870, [%r3444+-8312];
	// begin inline asm
	dp4a.s32.s32 %r2869, %r2870, %r2871, %r2865;
	// end inline asm
	ld.shared.u32 	%r2874, [%r3444+-8308];
	// begin inline asm
	dp4a.s32.s32 %r2873, %r2874, %r2875, %r2869;
	// end inline asm
	ld.shared.u32 	%r2878, [%r3444+-8304];
	// begin inline asm
	dp4a.s32.s32 %r2877, %r2878, %r2879, %r2873;
	// end inline asm
	ld.shared.u32 	%r2882, [%r3444+-8300];
	// begin inline asm
	dp4a.s32.s32 %r2881, %r2882, %r2883, %r2877;
	// end inline asm
	ld.shared.u32 	%r2886, [%r3444+-8296];
	// begin inline asm
	dp4a.s32.s32 %r2885, %r2886, %r2887, %r2881;
	// end inline asm
	ld.shared.u32 	%r2890, [%r3444+-8292];
	// begin inline asm
	dp4a.s32.s32 %r2889, %r2890, %r2891, %r2885;
	// end inline asm
	ld.shared.f32 	%f556, [%r3463];
	ld.shared.f32 	%f557, [%r3450+1472];
	mul.f32 	%f558, %f556, %f557;
	cvt.rn.f32.s32 	%f559, %r2889;
	fma.rn.f32 	%f1015, %f558, %f559, %f1015;
	ld.shared.u32 	%r2895, [%r3460+11776];
	ld.shared.u32 	%r2899, [%r3460+11792];
	ld.shared.u32 	%r2903, [%r3460+11780];
	ld.shared.u32 	%r2907, [%r3460+11796];
	ld.shared.u32 	%r2911, [%r3460+11784];
	ld.shared.u32 	%r2915, [%r3460+11800];
	ld.shared.u32 	%r2919, [%r3460+11788];
	ld.shared.u32 	%r2923, [%r3460+11804];
	ld.shared.u32 	%r2894, [%r3444];
	// begin inline asm
	dp4a.s32.s32 %r2893, %r2894, %r2895, %r3408;
	// end inline asm
	ld.shared.u32 	%r2898, [%r3444+4];
	// begin inline asm
	dp4a.s32.s32 %r2897, %r2898, %r2899, %r2893;
	// end inline asm
	ld.shared.u32 	%r2902, [%r3444+8];
	// begin inline asm
	dp4a.s32.s32 %r2901, %r2902, %r2903, %r2897;
	// end inline asm
	ld.shared.u32 	%r2906, [%r3444+12];
	// begin inline asm
	dp4a.s32.s32 %r2905, %r2906, %r2907, %r2901;
	// end inline asm
	ld.shared.u32 	%r2910, [%r3444+16];
	// begin inline asm
	dp4a.s32.s32 %r2909, %r2910, %r2911, %r2905;
	// end inline asm
	ld.shared.u32 	%r2914, [%r3444+20];
	// begin inline asm
	dp4a.s32.s32 %r2913, %r2914, %r2915, %r2909;
	// end inline asm
	ld.shared.u32 	%r2918, [%r3444+24];
	// begin inline asm
	dp4a.s32.s32 %r2917, %r2918, %r2919, %r2913;
	// end inline asm
	ld.shared.u32 	%r2922, [%r3444+28];
	// begin inline asm
	dp4a.s32.s32 %r2921, %r2922, %r2923, %r2917;
	// end inline asm
	ld.shared.f32 	%f560, [%r3469];
	mul.f32 	%f561, %f560, %f557;
	cvt.rn.f32.s32 	%f562, %r2921;
	fma.rn.f32 	%f983, %f561, %f562, %f983;
	ld.shared.u32 	%r2927, [%r3460+12288];
	ld.shared.u32 	%r2931, [%r3460+12304];
	ld.shared.u32 	%r2935, [%r3460+12292];
	ld.shared.u32 	%r2939, [%r3460+12308];
	ld.shared.u32 	%r2943, [%r3460+12296];
	ld.shared.u32 	%r2947, [%r3460+12312];
	ld.shared.u32 	%r2951, [%r3460+12300];
	ld.shared.u32 	%r2955, [%r3460+12316];
	ld.shared.u32 	%r2926, [%r3444+-8320];
	// begin inline asm
	dp4a.s32.s32 %r2925, %r2926, %r2927, %r3408;
	// end inline asm
	ld.shared.u32 	%r2930, [%r3444+-8316];
	// begin inline asm
	dp4a.s32.s32 %r2929, %r2930, %r2931, %r2925;
	// end inline asm
	ld.shared.u32 	%r2934, [%r3444+-8312];
	// begin inline asm
	dp4a.s32.s32 %r2933, %r2934, %r2935, %r2929;
	// end inline asm
	ld.shared.u32 	%r2938, [%r3444+-8308];
	// begin inline asm
	dp4a.s32.s32 %r2937, %r2938, %r2939, %r2933;
	// end inline asm
	ld.shared.u32 	%r2942, [%r3444+-8304];
	// begin inline asm
	dp4a.s32.s32 %r2941, %r2942, %r2943, %r2937;
	// end inline asm
	ld.shared.u32 	%r2946, [%r3444+-8300];
	// begin inline asm
	dp4a.s32.s32 %r2945, %r2946, %r2947, %r2941;
	// end inline asm
	ld.shared.u32 	%r2950, [%r3444+-8296];
	// begin inline asm
	dp4a.s32.s32 %r2949, %r2950, %r2951, %r2945;
	// end inline asm
	ld.shared.u32 	%r2954, [%r3444+-8292];
	// begin inline asm
	dp4a.s32.s32 %r2953, %r2954, %r2955, %r2949;
	// end inline asm
	ld.shared.f32 	%f563, [%r3463];
	ld.shared.f32 	%f564, [%r3450+1536];
	mul.f32 	%f565, %f563, %f564;
	cvt.rn.f32.s32 	%f566, %r2953;
	fma.rn.f32 	%f1014, %f565, %f566, %f1014;
	ld.shared.u32 	%r2959, [%r3460+12288];
	ld.shared.u32 	%r2963, [%r3460+12304];
	ld.shared.u32 	%r2967, [%r3460+12292];
	ld.shared.u32 	%r2971, [%r3460+12308];
	ld.shared.u32 	%r2975, [%r3460+12296];
	ld.shared.u32 	%r2979, [%r3460+12312];
	ld.shared.u32 	%r2983, [%r3460+12300];
	ld.shared.u32 	%r2987, [%r3460+12316];
	ld.shared.u32 	%r2958, [%r3444];
	// begin inline asm
	dp4a.s32.s32 %r2957, %r2958, %r2959, %r3408;
	// end inline asm
	ld.shared.u32 	%r2962, [%r3444+4];
	// begin inline asm
	dp4a.s32.s32 %r2961, %r2962, %r2963, %r2957;
	// end inline asm
	ld.shared.u32 	%r2966, [%r3444+8];
	// begin inline asm
	dp4a.s32.s32 %r2965, %r2966, %r2967, %r2961;
	// end inline asm
	ld.shared.u32 	%r2970, [%r3444+12];
	// begin inline asm
	dp4a.s32.s32 %r2969, %r2970, %r2971, %r2965;
	// end inline asm
	ld.shared.u32 	%r2974, [%r3444+16];
	// begin inline asm
	dp4a.s32.s32 %r2973, %r2974, %r2975, %r2969;
	// end inline asm
	ld.shared.u32 	%r2978, [%r3444+20];
	// begin inline asm
	dp4a.s32.s32 %r2977, %r2978, %r2979, %r2973;
	// end inline asm
	ld.shared.u32 	%r2982, [%r3444+24];
	// begin inline asm
	dp4a.s32.s32 %r2981, %r2982, %r2983, %r2977;
	// end inline asm
	ld.shared.u32 	%r2986, [%r3444+28];
	// begin inline asm
	dp4a.s32.s32 %r2985, %r2986, %r2987, %r2981;
	// end inline asm
	ld.shared.f32 	%f567, [%r3469];
	mul.f32 	%f568, %f567, %f564;
	cvt.rn.f32.s32 	%f569, %r2985;
	fma.rn.f32 	%f982, %f568, %f569, %f982;
	ld.shared.u32 	%r2991, [%r3460+12800];
	ld.shared.u32 	%r2995, [%r3460+12816];
	ld.shared.u32 	%r2999, [%r3460+12804];
	ld.shared.u32 	%r3003, [%r3460+12820];
	ld.shared.u32 	%r3007, [%r3460+12808];
	ld.shared.u32 	%r3011, [%r3460+12824];
	ld.shared.u32 	%r3015, [%r3460+12812];
	ld.shared.u32 	%r3019, [%r3460+12828];
	ld.shared.u32 	%r2990, [%r3444+-8320];
	// begin inline asm
	dp4a.s32.s32 %r2989, %r2990, %r2991, %r3408;
	// end inline asm
	ld.shared.u32 	%r2994, [%r3444+-8316];
	// begin inline asm
	dp4a.s32.s32 %r2993, %r2994, %r2995, %r2989;
	// end inline asm
	ld.shared.u32 	%r2998, [%r3444+-8312];
	// begin inline asm
	dp4a.s32.s32 %r2997, %r2998, %r2999, %r2993;
	// end inline asm
	ld.shared.u32 	%r3002, [%r3444+-8308];
	// begin inline asm
	dp4a.s32.s32 %r3001, %r3002, %r3003, %r2997;
	// end inline asm
	ld.shared.u32 	%r3006, [%r3444+-8304];
	// begin inline asm
	dp4a.s32.s32 %r3005, %r3006, %r3007, %r3001;
	// end inline asm
	ld.shared.u32 	%r3010, [%r3444+-8300];
	// begin inline asm
	dp4a.s32.s32 %r3009, %r3010, %r3011, %r3005;
	// end inline asm
	ld.shared.u32 	%r3014, [%r3444+-8296];
	// begin inline asm
	dp4a.s32.s32 %r3013, %r3014, %r3015, %r3009;
	// end inline asm
	ld.shared.u32 	%r3018, [%r3444+-8292];
	// begin inline asm
	dp4a.s32.s32 %r3017, %r3018, %r3019, %r3013;
	// end inline asm
	ld.shared.f32 	%f570, [%r3463];
	ld.shared.f32 	%f571, [%r3450+1600];
	mul.f32 	%f572, %f570, %f571;
	cvt.rn.f32.s32 	%f573, %r3017;
	fma.rn.f32 	%f1013, %f572, %f573, %f1013;
	ld.shared.u32 	%r3023, [%r3460+12800];
	ld.shared.u32 	%r3027, [%r3460+12816];
	ld.shared.u32 	%r3031, [%r3460+12804];
	ld.shared.u32 	%r3035, [%r3460+12820];
	ld.shared.u32 	%r3039, [%r3460+12808];
	ld.shared.u32 	%r3043, [%r3460+12824];
	ld.shared.u32 	%r3047, [%r3460+12812];
	ld.shared.u32 	%r3051, [%r3460+12828];
	ld.shared.u32 	%r3022, [%r3444];
	// begin inline asm
	dp4a.s32.s32 %r3021, %r3022, %r3023, %r3408;
	// end inline asm
	ld.shared.u32 	%r3026, [%r3444+4];
	// begin inline asm
	dp4a.s32.s32 %r3025, %r3026, %r3027, %r3021;
	// end inline asm
	ld.shared.u32 	%r3030, [%r3444+8];
	// begin inline asm
	dp4a.s32.s32 %r3029, %r3030, %r3031, %r3025;
	// end inline asm
	ld.shared.u32 	%r3034, [%r3444+12];
	// begin inline asm
	dp4a.s32.s32 %r3033, %r3034, %r3035, %r3029;
	// end inline asm
	ld.shared.u32 	%r3038, [%r3444+16];
	// begin inline asm
	dp4a.s32.s32 %r3037, %r3038, %r3039, %r3033;
	// end inline asm
	ld.shared.u32 	%r3042, [%r3444+20];
	// begin inline asm
	dp4a.s32.s32 %r3041, %r3042, %r3043, %r3037;
	// end inline asm
	ld.shared.u32 	%r3046, [%r3444+24];
	// begin inline asm
	dp4a.s32.s32 %r3045, %r3046, %r3047, %r3041;
	// end inline asm
	ld.shared.u32 	%r3050, [%r3444+28];
	// begin inline asm
	dp4a.s32.s32 %r3049, %r3050, %r3051, %r3045;
	// end inline asm
	ld.shared.f32 	%f574, [%r3469];
	mul.f32 	%f575, %f574, %f571;
	cvt.rn.f32.s32 	%f576, %r3049;
	fma.rn.f32 	%f981, %f575, %f576, %f981;
	ld.shared.u32 	%r3055, [%r3460+13312];
	ld.shared.u32 	%r3059, [%r3460+13328];
	ld.shared.u32 	%r3063, [%r3460+13316];
	ld.shared.u32 	%r3067, [%r3460+13332];
	ld.shared.u32 	%r3071, [%r3460+13320];
	ld.shared.u32 	%r3075, [%r3460+13336];
	ld.shared.u32 	%r3079, [%r3460+13324];
	ld.shared.u32 	%r3083, [%r3460+13340];
	ld.shared.u32 	%r3054, [%r3444+-8320];
	// begin inline asm
	dp4a.s32.s32 %r3053, %r3054, %r3055, %r3408;
	// end inline asm
	ld.shared.u32 	%r3058, [%r3444+-8316];
	// begin inline asm
	dp4a.s32.s32 %r3057, %r3058, %r3059, %r3053;
	// end inline asm
	ld.shared.u32 	%r3062, [%r3444+-8312];
	// begin inline asm
	dp4a.s32.s32 %r3061, %r3062, %r3063, %r3057;
	// end inline asm
	ld.shared.u32 	%r3066, [%r3444+-8308];
	// begin inline asm
	dp4a.s32.s32 %r3065, %r3066, %r3067, %r3061;
	// end inline asm
	ld.shared.u32 	%r3070, [%r3444+-8304];
	// begin inline asm
	dp4a.s32.s32 %r3069, %r3070, %r3071, %r3065;
	// end inline asm
	ld.shared.u32 	%r3074, [%r3444+-8300];
	// begin inline asm
	dp4a.s32.s32 %r3073, %r3074, %r3075, %r3069;
	// end inline asm
	ld.shared.u32 	%r3078, [%r3444+-8296];
	// begin inline asm
	dp4a.s32.s32 %r3077, %r3078, %r3079, %r3073;
	// end inline asm
	ld.shared.u32 	%r3082, [%r3444+-8292];
	// begin inline asm
	dp4a.s32.s32 %r3081, %r3082, %r3083, %r3077;
	// end inline asm
	ld.shared.f32 	%f577, [%r3463];
	ld.shared.f32 	%f578, [%r3450+1664];
	mul.f32 	%f579, %f577, %f578;
	cvt.rn.f32.s32 	%f580, %r3081;
	fma.rn.f32 	%f1012, %f579, %f580, %f1012;
	ld.shared.u32 	%r3087, [%r3460+13312];
	ld.shared.u32 	%r3091, [%r3460+13328];
	ld.shared.u32 	%r3095, [%r3460+13316];
	ld.shared.u32 	%r3099, [%r3460+13332];
	ld.shared.u32 	%r3103, [%r3460+13320];
	ld.shared.u32 	%r3107, [%r3460+13336];
	ld.shared.u32 	%r3111, [%r3460+13324];
	ld.shared.u32 	%r3115, [%r3460+13340];
	ld.shared.u32 	%r3086, [%r3444];
	// begin inline asm
	dp4a.s32.s32 %r3085, %r3086, %r3087, %r3408;
	// end inline asm
	ld.shared.u32 	%r3090, [%r3444+4];
	// begin inline asm
	dp4a.s32.s32 %r3089, %r3090, %r3091, %r3085;
	// end inline asm
	ld.shared.u32 	%r3094, [%r3444+8];
	// begin inline asm
	dp4a.s32.s32 %r3093, %r3094, %r3095, %r3089;
	// end inline asm
	ld.shared.u32 	%r3098, [%r3444+12];
	// begin inline asm
	dp4a.s32.s32 %r3097, %r3098, %r3099, %r3093;
	// end inline asm
	ld.shared.u32 	%r3102, [%r3444+16];
	// begin inline asm
	dp4a.s32.s32 %r3101, %r3102, %r3103, %r3097;
	// end inline asm
	ld.shared.u32 	%r3106, [%r3444+20];
	// begin inline asm
	dp4a.s32.s32 %r3105, %r3106, %r3107, %r3101;
	// end inline asm
	ld.shared.u32 	%r3110, [%r3444+24];
	// begin inline asm
	dp4a.s32.s32 %r3109, %r3110, %r3111, %r3105;
	// end inline asm
	ld.shared.u32 	%r3114, [%r3444+28];
	// begin inline asm
	dp4a.s32.s32 %r3113, %r3114, %r3115, %r3109;
	// end inline asm
	ld.shared.f32 	%f581, [%r3469];
	mul.f32 	%f582, %f581, %f578;
	cvt.rn.f32.s32 	%f583, %r3113;
	fma.rn.f32 	%f980, %f582, %f583, %f980;
	ld.shared.u32 	%r3119, [%r3460+13824];
	ld.shared.u32 	%r3123, [%r3460+13840];
	ld.shared.u32 	%r3127, [%r3460+13828];
	ld.shared.u32 	%r3131, [%r3460+13844];
	ld.shared.u32 	%r3135, [%r3460+13832];
	ld.shared.u32 	%r3139, [%r3460+13848];
	ld.shared.u32 	%r3143, [%r3460+13836];
	ld.shared.u32 	%r3147, [%r3460+13852];
	ld.shared.u32 	%r3118, [%r3444+-8320];
	// begin inline asm
	dp4a.s32.s32 %r3117, %r3118, %r3119, %r3408;
	// end inline asm
	ld.shared.u32 	%r3122, [%r3444+-8316];
	// begin inline asm
	dp4a.s32.s32 %r3121, %r3122, %r3123, %r3117;
	// end inline asm
	ld.shared.u32 	%r3126, [%r3444+-8312];
	// begin inline asm
	dp4a.s32.s32 %r3125, %r3126, %r3127, %r3121;
	// end inline asm
	ld.shared.u32 	%r3130, [%r3444+-8308];
	// begin inline asm
	dp4a.s32.s32 %r3129, %r3130, %r3131, %r3125;
	// end inline asm
	ld.shared.u32 	%r3134, [%r3444+-8304];
	// begin inline asm
	dp4a.s32.s32 %r3133, %r3134, %r3135, %r3129;
	// end inline asm
	ld.shared.u32 	%r3138, [%r3444+-8300];
	// begin inline asm
	dp4a.s32.s32 %r3137, %r3138, %r3139, %r3133;
	// end inline asm
	ld.shared.u32 	%r3142, [%r3444+-8296];
	// begin inline asm
	dp4a.s32.s32 %r3141, %r3142, %r3143, %r3137;
	// end inline asm
	ld.shared.u32 	%r3146, [%r3444+-8292];
	// begin inline asm
	dp4a.s32.s32 %r3145, %r3146, %r3147, %r3141;
	// end inline asm
	ld.shared.f32 	%f584, [%r3463];
	ld.shared.f32 	%f585, [%r3450+1728];
	mul.f32 	%f586, %f584, %f585;
	cvt.rn.f32.s32 	%f587, %r3145;
	fma.rn.f32 	%f1011, %f586, %f587, %f1011;
	ld.shared.u32 	%r3151, [%r3460+13824];
	ld.shared.u32 	%r3155, [%r3460+13840];
	ld.shared.u32 	%r3159, [%r3460+13828];
	ld.shared.u32 	%r3163, [%r3460+13844];
	ld.shared.u32 	%r3167, [%r3460+13832];
	ld.shared.u32 	%r3171, [%r3460+13848];
	ld.shared.u32 	%r3175, [%r3460+13836];
	ld.shared.u32 	%r3179, [%r3460+13852];
	ld.shared.u32 	%r3150, [%r3444];
	// begin inline asm
	dp4a.s32.s32 %r3149, %r3150, %r3151, %r3408;
	// end inline asm
	ld.shared.u32 	%r3154, [%r3444+4];
	// begin inline asm
	dp4a.s32.s32 %r3153, %r3154, %r3155, %r3149;
	// end inline asm
	ld.shared.u32 	%r3158, [%r3444+8];
	// begin inline asm
	dp4a.s32.s32 %r3157, %r3158, %r3159, %r3153;
	// end inline asm
	ld.shared.u32 	%r3162, [%r3444+12];
	// begin inline asm
	dp4a.s32.s32 %r3161, %r3162, %r3163, %r3157;
	// end inline asm
	ld.shared.u32 	%r3166, [%r3444+16];
	// begin inline asm
	dp4a.s32.s32 %r3165, %r3166, %r3167, %r3161;
	// end inline asm
	ld.shared.u32 	%r3170, [%r3444+20];
	// begin inline asm
	dp4a.s32.s32 %r3169, %r3170, %r3171, %r3165;
	// end inline asm
	ld.shared.u32 	%r3174, [%r3444+24];
	// begin inline asm
	dp4a.s32.s32 %r3173, %r3174, %r3175, %r3169;
	// end inline asm
	ld.shared.u32 	%r3178, [%r3444+28];
	// begin inline asm
	dp4a.s32.s32 %r3177, %r3178, %r3179, %r3173;
	// end inline asm
	ld.shared.f32 	%f588, [%r3469];
	mul.f32 	%f589, %f588, %f585;
	cvt.rn.f32.s32 	%f590, %r3177;
	fma.rn.f32 	%f979, %f589, %f590, %f979;
	ld.shared.u32 	%r3183, [%r3460+14336];
	ld.shared.u32 	%r3187, [%r3460+14352];
	ld.shared.u32 	%r3191, [%r3460+14340];
	ld.shared.u32 	%r3195, [%r3460+14356];
	ld.shared.u32 	%r3199, [%r3460+14344];
	ld.shared.u32 	%r3203, [%r3460+14360];
	ld.shared.u32 	%r3207, [%r3460+14348];
	ld.shared.u32 	%r3211, [%r3460+14364];
	ld.shared.u32 	%r3182, [%r3444+-8320];
	// begin inline asm
	dp4a.s32.s32 %r3181, %r3182, %r3183, %r3408;
	// end inline asm
	ld.shared.u32 	%r3186, [%r3444+-8316];
	// begin inline asm
	dp4a.s32.s32 %r3185, %r3186, %r3187, %r3181;
	// end inline asm
	ld.shared.u32 	%r3190, [%r3444+-8312];
	// begin inline asm
	dp4a.s32.s32 %r3189, %r3190, %r3191, %r3185;
	// end inline asm
	ld.shared.u32 	%r3194, [%r3444+-8308];
	// begin inline asm
	dp4a.s32.s32 %r3193, %r3194, %r3195, %r3189;
	// end inline asm
	ld.shared.u32 	%r3198, [%r3444+-8304];
	// begin inline asm
	dp4a.s32.s32 %r3197, %r3198, %r3199, %r3193;
	// end inline asm
	ld.shared.u32 	%r3202, [%r3444+-8300];
	// begin inline asm
	dp4a.s32.s32 %r3201, %r3202, %r3203, %r3197;
	// end inline asm
	ld.shared.u32 	%r3206, [%r3444+-8296];
	// begin inline asm
	dp4a.s32.s32 %r3205, %r3206, %r3207, %r3201;
	// end inline asm
	ld.shared.u32 	%r3210, [%r3444+-8292];
	// begin inline asm
	dp4a.s32.s32 %r3209, %r3210, %r3211, %r3205;
	// end inline asm
	ld.shared.f32 	%f591, [%r3463];
	ld.shared.f32 	%f592, [%r3450+1792];
	mul.f32 	%f593, %f591, %f592;
	cvt.rn.f32.s32 	%f594, %r3209;
	fma.rn.f32 	%f1010, %f593, %f594, %f1010;
	ld.shared.u32 	%r3215, [%r3460+14336];
	ld.shared.u32 	%r3219, [%r3460+14352];
	ld.shared.u32 	%r3223, [%r3460+14340];
	ld.shared.u32 	%r3227, [%r3460+14356];
	ld.shared.u32 	%r3231, [%r3460+14344];
	ld.shared.u32 	%r3235, [%r3460+14360];
	ld.shared.u32 	%r3239, [%r3460+14348];
	ld.shared.u32 	%r3243, [%r3460+14364];
	ld.shared.u32 	%r3214, [%r3444];
	// begin inline asm
	dp4a.s32.s32 %r3213, %r3214, %r3215, %r3408;
	// end inline asm
	ld.shared.u32 	%r3218, [%r3444+4];
	// begin inline asm
	dp4a.s32.s32 %r3217, %r3218, %r3219, %r3213;
	// end inline asm
	ld.shared.u32 	%r3222, [%r3444+8];
	// begin inline asm
	dp4a.s32.s32 %r3221, %r3222, %r3223, %r3217;
	// end inline asm
	ld.shared.u32 	%r3226, [%r3444+12];
	// begin inline asm
	dp4a.s32.s32 %r3225, %r3226, %r3227, %r3221;
	// end inline asm
	ld.shared.u32 	%r3230, [%r3444+16];
	// begin inline asm
	dp4a.s32.s32 %r3229, %r3230, %r3231, %r3225;
	// end inline asm
	ld.shared.u32 	%r3234, [%r3444+20];
	// begin inline asm
	dp4a.s32.s32 %r3233, %r3234, %r3235, %r3229;
	// end inline asm
	ld.shared.u32 	%r3238, [%r3444+24];
	// begin inline asm
	dp4a.s32.s32 %r3237, %r3238, %r3239, %r3233;
	// end inline asm
	ld.shared.u32 	%r3242, [%r3444+28];
	// begin inline asm
	dp4a.s32.s32 %r3241, %r3242, %r3243, %r3237;
	// end inline asm
	ld.shared.f32 	%f595, [%r3469];
	mul.f32 	%f596, %f595, %f592;
	cvt.rn.f32.s32 	%f597, %r3241;
	fma.rn.f32 	%f978, %f596, %f597, %f978;
	ld.shared.u32 	%r3247, [%r3460+14848];
	ld.shared.u32 	%r3251, [%r3460+14864];
	ld.shared.u32 	%r3255, [%r3460+14852];
	ld.shared.u32 	%r3259, [%r3460+14868];
	ld.shared.u32 	%r3263, [%r3460+14856];
	ld.shared.u32 	%r3267, [%r3460+14872];
	ld.shared.u32 	%r3271, [%r3460+14860];
	ld.shared.u32 	%r3275, [%r3460+14876];
	ld.shared.u32 	%r3246, [%r3444+-8320];
	// begin inline asm
	dp4a.s32.s32 %r3245, %r3246, %r3247, %r3408;
	// end inline asm
	ld.shared.u32 	%r3250, [%r3444+-8316];
	// begin inline asm
	dp4a.s32.s32 %r3249, %r3250, %r3251, %r3245;
	// end inline asm
	ld.shared.u32 	%r3254, [%r3444+-8312];
	// begin inline asm
	dp4a.s32.s32 %r3253, %r3254, %r3255, %r3249;
	// end inline asm
	ld.shared.u32 	%r3258, [%r3444+-8308];
	// begin inline asm
	dp4a.s32.s32 %r3257, %r3258, %r3259, %r3253;
	// end inline asm
	ld.shared.u32 	%r3262, [%r3444+-8304];
	// begin inline asm
	dp4a.s32.s32 %r3261, %r3262, %r3263, %r3257;
	// end inline asm
	ld.shared.u32 	%r3266, [%r3444+-8300];
	// begin inline asm
	dp4a.s32.s32 %r3265, %r3266, %r3267, %r3261;
	// end inline asm
	ld.shared.u32 	%r3270, [%r3444+-8296];
	// begin inline asm
	dp4a.s32.s32 %r3269, %r3270, %r3271, %r3265;
	// end inline asm
	ld.shared.u32 	%r3274, [%r3444+-8292];
	// begin inline asm
	dp4a.s32.s32 %r3273, %r3274, %r3275, %r3269;
	// end inline asm
	ld.shared.f32 	%f598, [%r3463];
	ld.shared.f32 	%f599, [%r3450+1856];
	mul.f32 	%f600, %f598, %f599;
	cvt.rn.f32.s32 	%f601, %r3273;
	fma.rn.f32 	%f1009, %f600, %f601, %f1009;
	ld.shared.u32 	%r3279, [%r3460+14848];
	ld.shared.u32 	%r3283, [%r3460+14864];
	ld.shared.u32 	%r3287, [%r3460+14852];
	ld.shared.u32 	%r3291, [%r3460+14868];
	ld.shared.u32 	%r3295, [%r3460+14856];
	ld.shared.u32 	%r3299, [%r3460+14872];
	ld.shared.u32 	%r3303, [%r3460+14860];
	ld.shared.u32 	%r3307, [%r3460+14876];
	ld.shared.u32 	%r3278, [%r3444];
	// begin inline asm
	dp4a.s32.s32 %r3277, %r3278, %r3279, %r3408;
	// end inline asm
	ld.shared.u32 	%r3282, [%r3444+4];
	// begin inline asm
	dp4a.s32.s32 %r3281, %r3282, %r3283, %r3277;
	// end inline asm
	ld.shared.u32 	%r3286, [%r3444+8];
	// begin inline asm
	dp4a.s32.s32 %r3285, %r3286, %r3287, %r3281;
	// end inline asm
	ld.shared.u32 	%r3290, [%r3444+12];
	// begin inline asm
	dp4a.s32.s32 %r3289, %r3290, %r3291, %r3285;
	// end inline asm
	ld.shared.u32 	%r3294, [%r3444+16];
	// begin inline asm
	dp4a.s32.s32 %r3293, %r3294, %r3295, %r3289;
	// end inline asm
	ld.shared.u32 	%r3298, [%r3444+20];
	// begin inline asm
	dp4a.s32.s32 %r3297, %r3298, %r3299, %r3293;
	// end inline asm
	ld.shared.u32 	%r3302, [%r3444+24];
	// begin inline asm
	dp4a.s32.s32 %r3301, %r3302, %r3303, %r3297;
	// end inline asm
	ld.shared.u32 	%r3306, [%r3444+28];
	// begin inline asm
	dp4a.s32.s32 %r3305, %r3306, %r3307, %r3301;
	// end inline asm
	ld.shared.f32 	%f602, [%r3469];
	mul.f32 	%f603, %f602, %f599;
	cvt.rn.f32.s32 	%f604, %r3305;
	fma.rn.f32 	%f977, %f603, %f604, %f977;
	ld.shared.u32 	%r3311, [%r3460+15360];
	ld.shared.u32 	%r3315, [%r3460+15376];
	ld.shared.u32 	%r3319, [%r3460+15364];
	ld.shared.u32 	%r3323, [%r3460+15380];
	ld.shared.u32 	%r3327, [%r3460+15368];
	ld.shared.u32 	%r3331, [%r3460+15384];
	ld.shared.u32 	%r3335, [%r3460+15372];
	ld.shared.u32 	%r3339, [%r3460+15388];
	ld.shared.u32 	%r3310, [%r3444+-8320];
	// begin inline asm
	dp4a.s32.s32 %r3309, %r3310, %r3311, %r3408;
	// end inline asm
	ld.shared.u32 	%r3314, [%r3444+-8316];
	// begin inline asm
	dp4a.s32.s32 %r3313, %r3314, %r3315, %r3309;
	// end inline asm
	ld.shared.u32 	%r3318, [%r3444+-8312];
	// begin inline asm
	dp4a.s32.s32 %r3317, %r3318, %r3319, %r3313;
	// end inline asm
	ld.shared.u32 	%r3322, [%r3444+-8308];
	// begin inline asm
	dp4a.s32.s32 %r3321, %r3322, %r3323, %r3317;
	// end inline asm
	ld.shared.u32 	%r3326, [%r3444+-8304];
	// begin inline asm
	dp4a.s32.s32 %r3325, %r3326, %r3327, %r3321;
	// end inline asm
	ld.shared.u32 	%r3330, [%r3444+-8300];
	// begin inline asm
	dp4a.s32.s32 %r3329, %r3330, %r3331, %r3325;
	// end inline asm
	ld.shared.u32 	%r3334, [%r3444+-8296];
	// begin inline asm
	dp4a.s32.s32 %r3333, %r3334, %r3335, %r3329;
	// end inline asm
	ld.shared.u32 	%r3338, [%r3444+-8292];
	// begin inline asm
	dp4a.s32.s32 %r3337, %r3338, %r3339, %r3333;
	// end inline asm
	ld.shared.f32 	%f605, [%r3463];
	ld.shared.f32 	%f606, [%r3450+1920];
	mul.f32 	%f607, %f605, %f606;
	cvt.rn.f32.s32 	%f608, %r3337;
	fma.rn.f32 	%f1008, %f607, %f608, %f1008;
	ld.shared.u32 	%r3343, [%r3460+15360];
	ld.shared.u32 	%r3347, [%r3460+15376];
	ld.shared.u32 	%r3351, [%r3460+15364];
	ld.shared.u32 	%r3355, [%r3460+15380];
	ld.shared.u32 	%r3359, [%r3460+15368];
	ld.shared.u32 	%r3363, [%r3460+15384];
	ld.shared.u32 	%r3367, [%r3460+15372];
	ld.shared.u32 	%r3371, [%r3460+15388];
	ld.shared.u32 	%r3342, [%r3444];
	// begin inline asm
	dp4a.s32.s32 %r3341, %r3342, %r3343, %r3408;
	// end inline asm
	ld.shared.u32 	%r3346, [%r3444+4];
	// begin inline asm
	dp4a.s32.s32 %r3345, %r3346, %r3347, %r3341;
	// end inline asm
	ld.shared.u32 	%r3350, [%r3444+8];
	// begin inline asm
	dp4a.s32.s32 %r3349, %r3350, %r3351, %r3345;
	// end inline asm
	ld.shared.u32 	%r3354, [%r3444+12];
	// begin inline asm
	dp4a.s32.s32 %r3353, %r3354, %r3355, %r3349;
	// end inline asm
	ld.shared.u32 	%r3358, [%r3444+16];
	// begin inline asm
	dp4a.s32.s32 %r3357, %r3358, %r3359, %r3353;
	// end inline asm
	ld.shared.u32 	%r3362, [%r3444+20];
	// begin inline asm
	dp4a.s32.s32 %r3361, %r3362, %r3363, %r3357;
	// end inline asm
	ld.shared.u32 	%r3366, [%r3444+24];
	// begin inline asm
	dp4a.s32.s32 %r3365, %r3366, %r3367, %r3361;
	// end inline asm
	ld.shared.u32 	%r3370, [%r3444+28];
	// begin inline asm
	dp4a.s32.s32 %r3369, %r3370, %r3371, %r3365;
	// end inline asm
	ld.shared.f32 	%f609, [%r3469];
	mul.f32 	%f610, %f609, %f606;
	cvt.rn.f32.s32 	%f611, %r3369;
	fma.rn.f32 	%f976, %f610, %f611, %f976;
	ld.shared.u32 	%r3375, [%r3460+15872];
	ld.shared.u32 	%r3379, [%r3460+15888];
	ld.shared.u32 	%r3383, [%r3460+15876];
	ld.shared.u32 	%r3387, [%r3460+15892];
	ld.shared.u32 	%r3391, [%r3460+15880];
	ld.shared.u32 	%r3395, [%r3460+15896];
	ld.shared.u32 	%r3399, [%r3460+15884];
	ld.shared.u32 	%r3403, [%r3460+15900];
	ld.shared.u32 	%r3374, [%r3444+-8320];
	// begin inline asm
	dp4a.s32.s32 %r3373, %r3374, %r3375, %r3408;
	// end inline asm
	ld.shared.u32 	%r3378, [%r3444+-8316];
	// begin inline asm
	dp4a.s32.s32 %r3377, %r3378, %r3379, %r3373;
	// end inline asm
	ld.shared.u32 	%r3382, [%r3444+-8312];
	// begin inline asm
	dp4a.s32.s32 %r3381, %r3382, %r3383, %r3377;
	// end inline asm
	ld.shared.u32 	%r3386, [%r3444+-8308];
	// begin inline asm
	dp4a.s32.s32 %r3385, %r3386, %r3387, %r3381;
	// end inline asm
	ld.shared.u32 	%r3390, [%r3444+-8304];
	// begin inline asm
	dp4a.s32.s32 %r3389, %r3390, %r3391, %r3385;
	// end inline asm
	ld.shared.u32 	%r3394, [%r3444+-8300];
	// begin inline asm
	dp4a.s32.s32 %r3393, %r3394, %r3395, %r3389;
	// end inline asm
	ld.shared.u32 	%r3398, [%r3444+-8296];
	// begin inline asm
	dp4a.s32.s32 %r3397, %r3398, %r3399, %r3393;
	// end inline asm
	ld.shared.u32 	%r3402, [%r3444+-8292];
	// begin inline asm
	dp4a.s32.s32 %r3401, %r3402, %r3403, %r3397;
	// end inline asm
	ld.shared.f32 	%f612, [%r3463];
	ld.shared.f32 	%f613, [%r3450+1984];
	mul.f32 	%f614, %f612, %f613;
	cvt.rn.f32.s32 	%f615, %r3401;
	fma.rn.f32 	%f1007, %f614, %f615, %f1007;
	ld.shared.u32 	%r3407, [%r3460+15872];
	ld.shared.u32 	%r3411, [%r3460+15888];
	ld.shared.u32 	%r3415, [%r3460+15876];
	ld.shared.u32 	%r3419, [%r3460+15892];
	ld.shared.u32 	%r3423, [%r3460+15880];
	ld.shared.u32 	%r3427, [%r3460+15896];
	ld.shared.u32 	%r3431, [%r3460+15884];
	ld.shared.u32 	%r3435, [%r3460+15900];
	ld.shared.u32 	%r3406, [%r3444];
	// begin inline asm
	dp4a.s32.s32 %r3405, %r3406, %r3407, %r3408;
	// end inline asm
	ld.shared.u32 	%r3410, [%r3444+4];
	// begin inline asm
	dp4a.s32.s32 %r3409, %r3410, %r3411, %r3405;
	// end inline asm
	ld.shared.u32 	%r3414, [%r3444+8];
	// begin inline asm
	dp4a.s32.s32 %r3413, %r3414, %r3415, %r3409;
	// end inline asm
	ld.shared.u32 	%r3418, [%r3444+12];
	// begin inline asm
	dp4a.s32.s32 %r3417, %r3418, %r3419, %r3413;
	// end inline asm
	ld.shared.u32 	%r3422, [%r3444+16];
	// begin inline asm
	dp4a.s32.s32 %r3421, %r3422, %r3423, %r3417;
	// end inline asm
	ld.shared.u32 	%r3426, [%r3444+20];
	// begin inline asm
	dp4a.s32.s32 %r3425, %r3426, %r3427, %r3421;
	// end inline asm
	ld.shared.u32 	%r3430, [%r3444+24];
	// begin inline asm
	dp4a.s32.s32 %r3429, %r3430, %r3431, %r3425;
	// end inline asm
	ld.shared.u32 	%r3434, [%r3444+28];
	// begin inline asm
	dp4a.s32.s32 %r3433, %r3434, %r3435, %r3429;
	// end inline asm
	ld.shared.f32 	%f616, [%r3469];
	mul.f32 	%f617, %f616, %f613;
	cvt.rn.f32.s32 	%f618, %r3433;
	fma.rn.f32 	%f975, %f617, %f618, %f975;
	sub.s32 	%r3470, %r3437, %r5814;
	add.s32 	%r66, %r3470, 4;
	setp.lt.u32 	%p2, %r5814, 12;
	mov.u32 	%r5814, %r66;
	@%p2 bra 	$L__BB115_3;
	ld.param.u64 	%rd305, [mul_mat_q5_0_param_1];
	bar.sync 	0;
	mov.u32 	%r3476, %tid.x;
	add.s32 	%r3477, %r3476, 32;
	shr.u32 	%r3478, %r3477, 3;
	add.s32 	%r3479, %r3478, %r5813;
	add.s32 	%r3480, %r3479, %r26;
	cvta.to.global.u64 	%rd196, %rd305;
	shl.b32 	%r3481, %r3476, 2;
	and.b32  	%r3482, %r3481, 28;
	cvt.u64.u32 	%rd197, %r3482;
	add.s64 	%rd198, %rd196, %rd197;
	mul.wide.s32 	%rd199, %r3480, 36;
	add.s64 	%rd200, %rd198, %rd199;
	ld.global.nc.u32 	%r3483, [%rd200+4];
	mov.u32 	%r3484, %tid.y;
	shl.b32 	%r3485, %r3484, 7;
	and.b32  	%r3486, %r3481, 124;
	or.b32  	%r3487, %r3485, %r3486;
	mov.u32 	%r3488, _ZZN34_INTERNAL_c8396950_4_k_cu_1fba617b9mul_mat_qILi32ELi2ELi4ELb0E10block_q5_0Li128ELi64ELi4EXadL_ZNS_19allocate_tiles_q5_0ILi64EEEvPPiPP7__half2S4_S4_EEXadL_ZNS_15load_tiles_q5_0ILi64ELi4ELb1EEEvPKvS3_S6_S3_S3_RKiSC_SC_SC_EELi4EXadL_ZNS_25vec_dot_q5_0_q8_1_mul_matEPSB_PKS5_SD_SD_SD_SF_SC_SC_SC_EEEEvSA_SA_PfiiiiiE9tile_y_qs;
	add.s32 	%r3489, %r3488, %r3487;
	st.shared.u32 	[%r3489], %r3483;
	add.s32 	%r3490, %r3479, %r27;
	mul.wide.s32 	%rd201, %r3490, 36;
	add.s64 	%rd202, %rd198, %rd201;
	ld.global.nc.u32 	%r3491, [%rd202+4];
	st.shared.u32 	[%r3489+512], %r3491;
	add.s32 	%r3492, %r3479, %r28;
	mul.wide.s32 	%rd203, %r3492, 36;
	add.s64 	%rd204, %rd198, %rd203;
	ld.global.nc.u32 	%r3493, [%rd204+4];
	st.shared.u32 	[%r3489+1024], %r3493;
	add.s32 	%r3494, %r3479, %r29;
	mul.wide.s32 	%rd205, %r3494, 36;
	add.s64 	%rd206, %rd198, %rd205;
	ld.global.nc.u32 	%r3495, [%rd206+4];
	st.shared.u32 	[%r3489+1536], %r3495;
	add.s32 	%r3496, %r3479, %r30;
	mul.wide.s32 	%rd207, %r3496, 36;
	add.s64 	%rd208, %rd198, %rd207;
	ld.global.nc.u32 	%r3497, [%rd208+4];
	st.shared.u32 	[%r3489+2048], %r3497;
	add.s32 	%r3498, %r3479, %r31;
	mul.wide.s32 	%rd209, %r3498, 36;
	add.s64 	%rd210, %rd198, %rd209;
	ld.global.nc.u32 	%r3499, [%rd210+4];
	st.shared.u32 	[%r3489+2560], %r3499;
	add.s32 	%r3500, %r3479, %r32;
	mul.wide.s32 	%rd211, %r3500, 36;
	add.s64 	%rd212, %rd198, %rd211;
	ld.global.nc.u32 	%r3501, [%rd212+4];
	st.shared.u32 	[%r3489+3072], %r3501;
	add.s32 	%r3502, %r3479, %r33;
	mul.wide.s32 	%rd213, %r3502, 36;
	add.s64 	%rd214, %rd198, %rd213;
	ld.global.nc.u32 	%r3503, [%rd214+4];
	st.shared.u32 	[%r3489+3584], %r3503;
	add.s32 	%r3504, %r3479, %r34;
	mul.wide.s32 	%rd215, %r3504, 36;
	add.s64 	%rd216, %rd198, %rd215;
	ld.global.nc.u32 	%r3505, [%rd216+4];
	st.shared.u32 	[%r3489+4096], %r3505;
	add.s32 	%r3506, %r3479, %r35;
	mul.wide.s32 	%rd217, %r3506, 36;
	add.s64 	%rd218, %rd198, %rd217;
	ld.global.nc.u32 	%r3507, [%rd218+4];
	st.shared.u32 	[%r3489+4608], %r3507;
	add.s32 	%r3508, %r3479, %r36;
	mul.wide.s32 	%rd219, %r3508, 36;
	add.s64 	%rd220, %rd198, %rd219;
	ld.global.nc.u32 	%r3509, [%rd220+4];
	st.shared.u32 	[%r3489+5120], %r3509;
	add.s32 	%r3510, %r3479, %r37;
	mul.wide.s32 	%rd221, %r3510, 36;
	add.s64 	%rd222, %rd198, %rd221;
	ld.global.nc.u32 	%r3511, [%rd222+4];
	st.shared.u32 	[%r3489+5632], %r3511;
	add.s32 	%r3512, %r3479, %r38;
	mul.wide.s32 	%rd223, %r3512, 36;
	add.s64 	%rd224, %rd198, %rd223;
	ld.global.nc.u32 	%r3513, [%rd224+4];
	st.shared.u32 	[%r3489+6144], %r3513;
	add.s32 	%r3514, %r3479, %r39;
	mul.wide.s32 	%rd225, %r3514, 36;
	add.s64 	%rd226, %rd198, %rd225;
	ld.global.nc.u32 	%r3515, [%rd226+4];
	st.shared.u32 	[%r3489+6656], %r3515;
	add.s32 	%r3516, %r3479, %r40;
	mul.wide.s32 	%rd227, %r3516, 36;
	add.s64 	%rd228, %rd198, %rd227;
	ld.global.nc.u32 	%r3517, [%rd228+4];
	st.shared.u32 	[%r3489+7168], %r3517;
	add.s32 	%r3518, %r3479, %r41;
	mul.wide.s32 	%rd229, %r3518, 36;
	add.s64 	%rd230, %rd198, %rd229;
	ld.global.nc.u32 	%r3519, [%rd230+4];
	st.shared.u32 	[%r3489+7680], %r3519;
	add.s32 	%r3520, %r3479, %r42;
	mul.wide.s32 	%rd231, %r3520, 36;
	add.s64 	%rd232, %rd198, %rd231;
	ld.global.nc.u32 	%r3521, [%rd232+4];
	st.shared.u32 	[%r3489+8192], %r3521;
	add.s32 	%r3522, %r3479, %r43;
	mul.wide.s32 	%rd233, %r3522, 36;
	add.s64 	%rd234, %rd198, %rd233;
	ld.global.nc.u32 	%r3523, [%rd234+4];
	st.shared.u32 	[%r3489+8704], %r3523;
	add.s32 	%r3524, %r3479, %r44;
	mul.wide.s32 	%rd235, %r3524, 36;
	add.s64 	%rd236, %rd198, %rd235;
	ld.global.nc.u32 	%r3525, [%rd236+4];
	st.shared.u32 	[%r3489+9216], %r3525;
	add.s32 	%r3526, %r3479, %r45;
	mul.wide.s32 	%rd237, %r3526, 36;
	add.s64 	%rd238, %rd198, %rd237;
	ld.global.nc.u32 	%r3527, [%rd238+4];
	st.shared.u32 	[%r3489+9728], %r3527;
	add.s32 	%r3528, %r3479, %r46;
	mul.wide.s32 	%rd239, %r3528, 36;
	add.s64 	%rd240, %rd198, %rd239;
	ld.global.nc.u32 	%r3529, [%rd240+4];
	st.shared.u32 	[%r3489+10240], %r3529;
	add.s32 	%r3530, %r3479, %r47;
	mul.wide.s32 	%rd241, %r3530, 36;
	add.s64 	%rd242, %rd198, %rd241;
	ld.global.nc.u32 	%r3531, [%rd242+4];
	st.shared.u32 	[%r3489+10752], %r3531;
	add.s32 	%r3532, %r3479, %r48;
	mul.wide.s32 	%rd243, %r3532, 36;
	add.s64 	%rd244, %rd198, %rd243;
	ld.global.nc.u32 	%r3533, [%rd244+4];
	st.shared.u32 	[%r3489+11264], %r3533;
	add.s32 	%r3534, %r3479, %r49;
	mul.wide.s32 	%rd245, %r3534, 36;
	add.s64 	%rd246, %rd198, %rd245;
	ld.global.nc.u32 	%r3535, [%rd246+4];
	st.shared.u32 	[%r3489+11776], %r3535;
	add.s32 	%r3536, %r3479, %r50;
	mul.wide.s32 	%rd247, %r3536, 36;
	add.s64 	%rd248, %rd198, %rd247;
	ld.global.nc.u32 	%r3537, [%rd248+4];
	st.shared.u32 	[%r3489+12288], %r3537;
	add.s32 	%r3538, %r3479, %r51;
	mul.wide.s32 	%rd249, %r3538, 36;
	add.s64 	%rd250, %rd198, %rd249;
	ld.global.nc.u32 	%r3539, [%rd250+4];
	st.shared.u32 	[%r3489+12800], %r3539;
	add.s32 	%r3540, %r3479, %r52;
	mul.wide.s32 	%rd251, %r3540, 36;
	add.s64 	%rd252, %rd198, %rd251;
	ld.global.nc.u32 	%r3541, [%rd252+4];
	st.shared.u32 	[%r3489+13312], %r3541;
	add.s32 	%r3542, %r3479, %r53;
	mul.wide.s32 	%rd253, %r3542, 36;
	add.s64 	%rd254, %rd198, %rd253;
	ld.global.nc.u32 	%r3543, [%rd254+4];
	st.shared.u32 	[%r3489+13824], %r3543;
	add.s32 	%r3544, %r3479, %r54;
	mul.wide.s32 	%rd255, %r3544, 36;
	add.s64 	%rd256, %rd198, %rd255;
	ld.global.nc.u32 	%r3545, [%rd256+4];
	st.shared.u32 	[%r3489+14336], %r3545;
	add.s32 	%r3546, %r3479, %r55;
	mul.wide.s32 	%rd257, %r3546, 36;
	add.s64 	%rd258, %rd198, %rd257;
	ld.global.nc.u32 	%r3547, [%rd258+4];
	st.shared.u32 	[%r3489+14848], %r3547;
	add.s32 	%r3548, %r3479, %r56;
	mul.wide.s32 	%rd259, %r3548, 36;
	add.s64 	%rd260, %rd198, %rd259;
	ld.global.nc.u32 	%r3549, [%rd260+4];
	st.shared.u32 	[%r3489+15360], %r3549;
	add.s32 	%r3550, %r3479, %r57;
	mul.wide.s32 	%rd261, %r3550, 36;
	add.s64 	%rd262, %rd198, %rd261;
	ld.global.nc.u32 	%r3551, [%rd262+4];
	st.shared.u32 	[%r3489+15872], %r3551;
	and.b32  	%r3552, %r3476, 3;
	add.s32 	%r3553, %r5813, %r3552;
	add.s32 	%r3554, %r3553, %r58;
	mul.wide.s32 	%rd263, %r3554, 36;
	add.s64 	%rd264, %rd196, %rd263;
	ld.global.nc.u32 	%r3471, [%rd264+144];
	// begin inline asm
	{.reg .f16 low,high;
 mov.b32 {low,high}, %r3471;
 mov.b16 %rs77, low;}
	// end inline asm
	// begin inline asm
	{  cvt.f32.f16 %f619, %rs77;}

	// end inline asm
	shr.u32 	%r3555, %r3476, 2;
	shl.b32 	%r3556, %r3484, 3;
	add.s32 	%r3557, %r3555, %r3556;
	shl.b32 	%r3558, %r3557, 4;
	and.b32  	%r3559, %r3558, 2032;
	and.b32  	%r3560, %r3481, 12;
	or.b32  	%r3561, %r3559, %r3560;
	mov.u32 	%r3562, _ZZN34_INTERNAL_c8396950_4_k_cu_1fba617b9mul_mat_qILi32ELi2ELi4ELb0E10block_q5_0Li128ELi64ELi4EXadL_ZNS_19allocate_tiles_q5_0ILi64EEEvPPiPP7__half2S4_S4_EEXadL_ZNS_15load_tiles_q5_0ILi64ELi4ELb1EEEvPKvS3_S6_S3_S3_RKiSC_SC_SC_EELi4EXadL_ZNS_25vec_dot_q5_0_q8_1_mul_matEPSB_PKS5_SD_SD_SD_SF_SC_SC_SC_EEEEvSA_SA_PfiiiiiE9tile_y_ds;
	add.s32 	%r3563, %r3562, %r3561;
	st.shared.f32 	[%r3563], %f619;
	add.s32 	%r3564, %r3553, %r59;
	mul.wide.s32 	%rd265, %r3564, 36;
	add.s64 	%rd266, %rd196, %rd265;
	ld.global.nc.u32 	%r3472, [%rd266+144];
	// begin inline asm
	{.reg .f16 low,high;
 mov.b32 {low,high}, %r3472;
 mov.b16 %rs79, low;}
	// end inline asm
	// begin inline asm
	{  cvt.f32.f16 %f620, %rs79;}

	// end inline asm
	add.s32 	%r3565, %r3558, 512;
	and.b32  	%r3566, %r3565, 2032;
	or.b32  	%r3567, %r3566, %r3560;
	add.s32 	%r3568, %r3562, %r3567;
	st.shared.f32 	[%r3568], %f620;
	add.s32 	%r3569, %r3553, %r60;
	mul.wide.s32 	%rd267, %r3569, 36;
	add.s64 	%rd268, %rd196, %rd267;
	ld.global.nc.u32 	%r3473, [%rd268+144];
	// begin inline asm
	{.reg .f16 low,high;
 mov.b32 {low,high}, %r3473;
 mov.b16 %rs81, low;}
	// end inline asm
	// begin inline asm
	{  cvt.f32.f16 %f621, %rs81;}

	// end inline asm
	xor.b32  	%r3570, %r3559, 1024;
	or.b32  	%r3571, %r3570, %r3560;
	add.s32 	%r3572, %r3562, %r3571;
	st.shared.f32 	[%r3572], %f621;
	add.s32 	%r3573, %r3553, %r61;
	mul.wide.s32 	%rd269, %r3573, 36;
	add.s64 	%rd270, %rd196, %rd269;
	ld.global.nc.u32 	%r3474, [%rd270+144];
	// begin inline asm
	{.reg .f16 low,high;
 mov.b32 {low,high}, %r3474;
 mov.b16 %rs83, low;}
	// end inline asm
	// begin inline asm
	{  cvt.f32.f16 %f622, %rs83;}

	// end inline asm
	add.s32 	%r3574, %r3558, 1536;
	and.b32  	%r3575, %r3574, 2032;
	or.b32  	%r3576, %r3575, %r3560;
	add.s32 	%r3577, %r3562, %r3576;
	st.shared.f32 	[%r3577], %f622;
	bar.sync 	0;
	mov.b32 	%r5815, 16;
$L__BB115_5:
	shl.b32 	%r5626, %r5815, 1;
	shr.u32 	%r5627, %r5815, 2;
	mov.u32 	%r5628, %tid.x;
	add.s32 	%r5629, %r5628, 32;
	mad.lo.s32 	%r5630, %r5629, 65, %r5626;
	shl.b32 	%r5631, %r5630, 2;
	mov.u32 	%r5632, _ZZN34_INTERNAL_c8396950_4_k_cu_1fba617b19allocate_tiles_q5_0ILi64EEEvPPiPP7__half2S2_S2_E9tile_x_ql;
	add.s32 	%r5633, %r5632, %r5631;
	mov.u32 	%r5634, %tid.y;
	and.b32  	%r5635, %r5815, 12;
	shl.b32 	%r5636, %r5634, 4;
	or.b32  	%r5637, %r5636, %r5635;
	mov.u32 	%r5638, _ZZN34_INTERNAL_c8396950_4_k_cu_1fba617b9mul_mat_qILi32ELi2ELi4ELb0E10block_q5_0Li128ELi64ELi4EXadL_ZNS_19allocate_tiles_q5_0ILi64EEEvPPiPP7__half2S4_S4_EEXadL_ZNS_15load_tiles_q5_0ILi64ELi4ELb1EEEvPKvS3_S6_S3_S3_RKiSC_SC_SC_EELi4EXadL_ZNS_25vec_dot_q5_0_q8_1_mul_matEPSB_PKS5_SD_SD_SD_SF_SC_SC_SC_EEEEvSA_SA_PfiiiiiE9tile_y_ds;
	add.s32 	%r5639, %r5638, %r5637;
	shr.u32 	%r5640, %r5628, 2;
	shl.b32 	%r5641, %r5628, 3;
	add.s32 	%r5642, %r5640, %r5641;
	add.s32 	%r5643, %r5627, %r5642;
	shl.b32 	%r5644, %r5634, 7;
	shl.b32 	%r5645, %r5815, 3;
	and.b32  	%r5646, %r5645, 96;
	or.b32  	%r5647, %r5644, %r5646;
	mov.u32 	%r5648, _ZZN34_INTERNAL_c8396950_4_k_cu_1fba617b9mul_mat_qILi32ELi2ELi4ELb0E10block_q5_0Li128ELi64ELi4EXadL_ZNS_19allocate_tiles_q5_0ILi64EEEvPPiPP7__half2S4_S4_EEXadL_ZNS_15load_tiles_q5_0ILi64ELi4ELb1EEEvPKvS3_S6_S3_S3_RKiSC_SC_SC_EELi4EXadL_ZNS_25vec_dot_q5_0_q8_1_mul_matEPSB_PKS5_SD_SD_SD_SF_SC_SC_SC_EEEEvSA_SA_PfiiiiiE9tile_y_qs;
	add.s32 	%r5649, %r5648, %r5647;
	ld.shared.u32 	%r3580, [%r5649];
	ld.shared.u32 	%r3584, [%r5649+16];
	ld.shared.u32 	%r3588, [%r5649+4];
	ld.shared.u32 	%r3592, [%r5649+20];
	ld.shared.u32 	%r3596, [%r5649+8];
	ld.shared.u32 	%r3600, [%r5649+24];
	ld.shared.u32 	%r3604, [%r5649+12];
	ld.shared.u32 	%r3608, [%r5649+28];
	shl.b32 	%r5650, %r5643, 2;
	mov.u32 	%r5651, _ZZN34_INTERNAL_c8396950_4_k_cu_1fba617b19allocate_tiles_q5_0ILi64EEEvPPiPP7__half2S2_S2_E8tile_x_d;
	add.s32 	%r5652, %r5651, %r5650;
	ld.shared.u32 	%r3579, [%r5633+-8320];
	mov.b32 	%r5597, 0;
	// begin inline asm
	dp4a.s32.s32 %r3578, %r3579, %r3580, %r5597;
	// end inline asm
	ld.shared.u32 	%r3583, [%r5633+-8316];
	// begin inline asm
	dp4a.s32.s32 %r3582, %r3583, %r3584, %r3578;
	// end inline asm
	ld.shared.u32 	%r3587, [%r5633+-8312];
	// begin inline asm
	dp4a.s32.s32 %r3586, %r3587, %r3588, %r3582;
	// end inline asm
	ld.shared.u32 	%r3591, [%r5633+-8308];
	// begin inline asm
	dp4a.s32.s32 %r3590, %r3591, %r3592, %r3586;
	// end inline asm
	ld.shared.u32 	%r3595, [%r5633+-8304];
	// begin inline asm
	dp4a.s32.s32 %r3594, %r3595, %r3596, %r3590;
	// end inline asm
	ld.shared.u32 	%r3599, [%r5633+-8300];
	// begin inline asm
	dp4a.s32.s32 %r3598, %r3599, %r3600, %r3594;
	// end inline asm
	ld.shared.u32 	%r3603, [%r5633+-8296];
	// begin inline asm
	dp4a.s32.s32 %r3602, %r3603, %r3604, %r3598;
	// end inline asm
	ld.shared.u32 	%r3607, [%r5633+-8292];
	// begin inline asm
	dp4a.s32.s32 %r3606, %r3607, %r3608, %r3602;
	// end inline asm
	ld.shared.f32 	%f623, [%r5652];
	ld.shared.f32 	%f624, [%r5639];
	mul.f32 	%f625, %f623, %f624;
	cvt.rn.f32.s32 	%f626, %r3606;
	fma.rn.f32 	%f1038, %f625, %f626, %f1038;
	shr.u32 	%r5653, %r5629, 2;
	shl.b32 	%r5654, %r5629, 3;
	add.s32 	%r5655, %r5653, %r5654;
	add.s32 	%r5656, %r5627, %r5655;
	ld.shared.u32 	%r3612, [%r5649];
	ld.shared.u32 	%r3616, [%r5649+16];
	ld.shared.u32 	%r3620, [%r5649+4];
	ld.shared.u32 	%r3624, [%r5649+20];
	ld.shared.u32 	%r3628, [%r5649+8];
	ld.shared.u32 	%r3632, [%r5649+24];
	ld.shared.u32 	%r3636, [%r5649+12];
	ld.shared.u32 	%r3640, [%r5649+28];
	shl.b32 	%r5657, %r5656, 2;
	add.s32 	%r5658, %r5651, %r5657;
	ld.shared.u32 	%r3611, [%r5633];
	// begin inline asm
	dp4a.s32.s32 %r3610, %r3611, %r3612, %r5597;
	// end inline asm
	ld.shared.u32 	%r3615, [%r5633+4];
	// begin inline asm
	dp4a.s32.s32 %r3614, %r3615, %r3616, %r3610;
	// end inline asm
	ld.shared.u32 	%r3619, [%r5633+8];
	// begin inline asm
	dp4a.s32.s32 %r3618, %r3619, %r3620, %r3614;
	// end inline asm
	ld.shared.u32 	%r3623, [%r5633+12];
	// begin inline asm
	dp4a.s32.s32 %r3622, %r3623, %r3624, %r3618;
	// end inline asm
	ld.shared.u32 	%r3627, [%r5633+16];
	// begin inline asm
	dp4a.s32.s32 %r3626, %r3627, %r3628, %r3622;
	// end inline asm
	ld.shared.u32 	%r3631, [%r5633+20];
	// begin inline asm
	dp4a.s32.s32 %r3630, %r3631, %r3632, %r3626;
	// end inline asm
	ld.shared.u32 	%r3635, [%r5633+24];
	// begin inline asm
	dp4a.s32.s32 %r3634, %r3635, %r3636, %r3630;
	// end inline asm
	ld.shared.u32 	%r3639, [%r5633+28];
	// begin inline asm
	dp4a.s32.s32 %r3638, %r3639, %r3640, %r3634;
	// end inline asm
	ld.shared.f32 	%f627, [%r5658];
	mul.f32 	%f628, %f627, %f624;
	cvt.rn.f32.s32 	%f629, %r3638;
	fma.rn.f32 	%f1006, %f628, %f629, %f1006;
	ld.shared.u32 	%r3644, [%r5649+512];
	ld.shared.u32 	%r3648, [%r5649+528];
	ld.shared.u32 	%r3652, [%r5649+516];
	ld.shared.u32 	%r3656, [%r5649+532];
	ld.shared.u32 	%r3660, [%r5649+520];
	ld.shared.u32 	%r3664, [%r5649+536];
	ld.shared.u32 	%r3668, [%r5649+524];
	ld.shared.u32 	%r3672, [%r5649+540];
	ld.shared.u32 	%r3643, [%r5633+-8320];
	// begin inline asm
	dp4a.s32.s32 %r3642, %r3643, %r3644, %r5597;
	// end inline asm
	ld.shared.u32 	%r3647, [%r5633+-8316];
	// begin inline asm
	dp4a.s32.s32 %r3646, %r3647, %r3648, %r3642;
	// end inline asm
	ld.shared.u32 	%r3651, [%r5633+-8312];
	// begin inline asm
	dp4a.s32.s32 %r3650, %r3651, %r3652, %r3646;
	// end inline asm
	ld.shared.u32 	%r3655, [%r5633+-8308];
	// begin inline asm
	dp4a.s32.s32 %r3654, %r3655, %r3656, %r3650;
	// end inline asm
	ld.shared.u32 	%r3659, [%r5633+-8304];
	// begin inline asm
	dp4a.s32.s32 %r3658, %r3659, %r3660, %r3654;
	// end inline asm
	ld.shared.u32 	%r3663, [%r5633+-8300];
	// begin inline asm
	dp4a.s32.s32 %r3662, %r3663, %r3664, %r3658;
	// end inline asm
	ld.shared.u32 	%r3667, [%r5633+-8296];
	// begin inline asm
	dp4a.s32.s32 %r3666, %r3667, %r3668, %r3662;
	// end inline asm
	ld.shared.u32 	%r3671, [%r5633+-8292];
	// begin inline asm
	dp4a.s32.s32 %r3670, %r3671, %r3672, %r3666;
	// end inline asm
	ld.shared.f32 	%f630, [%r5652];
	ld.shared.f32 	%f631, [%r5639+64];
	mul.f32 	%f632, %f630, %f631;
	cvt.rn.f32.s32 	%f633, %r3670;
	fma.rn.f32 	%f1037, %f632, %f633, %f1037;
	ld.shared.u32 	%r3676, [%r5649+512];
	ld.shared.u32 	%r3680, [%r5649+528];
	ld.shared.u32 	%r3684, [%r5649+516];
	ld.shared.u32 	%r3688, [%r5649+532];
	ld.shared.u32 	%r3692, [%r5649+520];
	ld.shared.u32 	%r3696, [%r5649+536];
	ld.shared.u32 	%r3700, [%r5649+524];
	ld.shared.u32 	%r3704, [%r5649+540];
	ld.shared.u32 	%r3675, [%r5633];
	// begin inline asm
	dp4a.s32.s32 %r3674, %r3675, %r3676, %r5597;
	// end inline asm
	ld.shared.u32 	%r3679, [%r5633+4];
	// begin inline asm
	dp4a.s32.s32 %r3678, %r3679, %r3680, %r3674;
	// end inline asm
	ld.shared.u32 	%r3683, [%r5633+8];
	// begin inline asm
	dp4a.s32.s32 %r3682, %r3683, %r3684, %r3678;
	// end inline asm
	ld.shared.u32 	%r3687, [%r5633+12];
	// begin inline asm
	dp4a.s32.s32 %r3686, %r3687, %r3688, %r3682;
	// end inline asm
	ld.shared.u32 	%r3691, [%r5633+16];
	// begin inline asm
	dp4a.s32.s32 %r3690, %r3691, %r3692, %r3686;
	// end inline asm
	ld.shared.u32 	%r3695, [%r5633+20];
	// begin inline asm
	dp4a.s32.s32 %r3694, %r3695, %r3696, %r3690;
	// end inline asm
	ld.shared.u32 	%r3699, [%r5633+24];
	// begin inline asm
	dp4a.s32.s32 %r3698, %r3699, %r3700, %r3694;
	// end inline asm
	ld.shared.u32 	%r3703, [%r5633+28];
	// begin inline asm
	dp4a.s32.s32 %r3702, %r3703, %r3704, %r3698;
	// end inline asm
	ld.shared.f32 	%f634, [%r5658];
	mul.f32 	%f635, %f634, %f631;
	cvt.rn.f32.s32 	%f636, %r3702;
	fma.rn.f32 	%f1005, %f635, %f636, %f1005;
	ld.shared.u32 	%r3708, [%r5649+1024];
	ld.shared.u32 	%r3712, [%r5649+1040];
	ld.shared.u32 	%r3716, [%r5649+1028];
	ld.shared.u32 	%r3720, [%r5649+1044];
	ld.shared.u32 	%r3724, [%r5649+1032];
	ld.shared.u32 	%r3728, [%r5649+1048];
	ld.shared.u32 	%r3732, [%r5649+1036];
	ld.shared.u32 	%r3736, [%r5649+1052];
	ld.shared.u32 	%r3707, [%r5633+-8320];
	// begin inline asm
	dp4a.s32.s32 %r3706, %r3707, %r3708, %r5597;
	// end inline asm
	ld.shared.u32 	%r3711, [%r5633+-8316];
	// begin inline asm
	dp4a.s32.s32 %r3710, %r3711, %r3712, %r3706;
	// end inline asm
	ld.shared.u32 	%r3715, [%r5633+-8312];
	// begin inline asm
	dp4a.s32.s32 %r3714, %r3715, %r3716, %r3710;
	// end inline asm
	ld.shared.u32 	%r3719, [%r5633+-8308];
	// begin inline asm
	dp4a.s32.s32 %r3718, %r3719, %r3720, %r3714;
	// end inline asm
	ld.shared.u32 	%r3723, [%r5633+-8304];
	// begin inline asm
	dp4a.s32.s32 %r3722, %r3723, %r3724, %r3718;
	// end inline asm
	ld.shared.u32 	%r3727, [%r5633+-8300];
	// begin inline asm
	dp4a.s32.s32 %r3726, %r3727, %r3728, %r3722;
	// end inline asm
	ld.shared.u32 	%r3731, [%r5633+-8296];
	// begin inline asm
	dp4a.s32.s32 %r3730, %r3731, %r3732, %r3726;
	// end inline asm
	ld.shared.u32 	%r3735, [%r5633+-8292];
	// begin inline asm
	dp4a.s32.s32 %r3734, %r3735, %r3736, %r3730;
	// end inline asm
	ld.shared.f32 	%f637, [%r5652];
	ld.shared.f32 	%f638, [%r5639+128];
	mul.f32 	%f639, %f637, %f638;
	cvt.rn.f32.s32 	%f640, %r3734;
	fma.rn.f32 	%f1036, %f639, %f640, %f1036;
	ld.shared.u32 	%r3740, [%r5649+1024];
	ld.shared.u32 	%r3744, [%r5649+1040];
	ld.shared.u32 	%r3748, [%r5649+1028];
	ld.shared.u32 	%r3752, [%r5649+1044];
	ld.shared.u32 	%r3756, [%r5649+1032];
	ld.shared.u32 	%r3760, [%r5649+1048];
	ld.shared.u32 	%r3764, [%r5649+1036];
	ld.shared.u32 	%r3768, [%r5649+1052];
	ld.shared.u32 	%r3739, [%r5633];
	// begin inline asm
	dp4a.s32.s32 %r3738, %r3739, %r3740, %r5597;
	// end inline asm
	ld.shared.u32 	%r3743, [%r5633+4];
	// begin inline asm
	dp4a.s32.s32 %r3742, %r3743, %r3744, %r3738;
	// end inline asm
	ld.shared.u32 	%r3747, [%r5633+8];
	// begin inline asm
	dp4a.s32.s32 %r3746, %r3747, %r3748, %r3742;
	// end inline asm
	ld.shared.u32 	%r3751, [%r5633+12];
	// begin inline asm
	dp4a.s32.s32 %r3750, %r3751, %r3752, %r3746;
	// end inline asm
	ld.shared.u32 	%r3755, [%r5633+16];
	// begin inline asm
	dp4a.s32.s32 %r3754, %r3755, %r3756, %r3750;
	// end inline asm
	ld.shared.u32 	%r3759, [%r5633+20];
	// begin inline asm
	dp4a.s32.s32 %r3758, %r3759, %r3760, %r3754;
	// end inline asm
	ld.shared.u32 	%r3763, [%r5633+24];
	// begin inline asm
	dp4a.s32.s32 %r3762, %r3763, %r3764, %r3758;
	// end inline asm
	ld.shared.u32 	%r3767, [%r5633+28];
	// begin inline asm
	dp4a.s32.s32 %r3766, %r3767, %r3768, %r3762;
	// end inline asm
	ld.shared.f32 	%f641, [%r5658];
	mul.f32 	%f642, %f641, %f638;
	cvt.rn.f32.s32 	%f643, %r3766;
	fma.rn.f32 	%f1004, %f642, %f643, %f1004;
	ld.shared.u32 	%r3772, [%r5649+1536];
	ld.shared.u32 	%r3776, [%r5649+1552];
	ld.shared.u32 	%r3780, [%r5649+1540];
	ld.shared.u32 	%r3784, [%r5649+1556];
	ld.shared.u32 	%r3788, [%r5649+1544];
	ld.shared.u32 	%r3792, [%r5649+1560];
	ld.shared.u32 	%r3796, [%r5649+1548];
	ld.shared.u32 	%r3800, [%r5649+1564];
	ld.shared.u32 	%r3771, [%r5633+-8320];
	// begin inline asm
	dp4a.s32.s32 %r3770, %r3771, %r3772, %r5597;
	// end inline asm
	ld.shared.u32 	%r3775, [%r5633+-8316];
	// begin inline asm
	dp4a.s32.s32 %r3774, %r3775, %r3776, %r3770;
	// end inline asm
	ld.shared.u32 	%r3779, [%r5633+-8312];
	// begin inline asm
	dp4a.s32.s32 %r3778, %r3779, %r3780, %r3774;
	// end inline asm
	ld.shared.u32 	%r3783, [%r5633+-8308];
	// begin inline asm
	dp4a.s32.s32 %r3782, %r3783, %r3784, %r3778;
	// end inline asm
	ld.shared.u32 	%r3787, [%r5633+-8304];
	// begin inline asm
	dp4a.s32.s32 %r3786, %r3787, %r3788, %r3782;
	// end inline asm
	ld.shared.u32 	%r3791, [%r5633+-8300];
	// begin inline asm
	dp4a.s32.s32 %r3790, %r3791, %r3792, %r3786;
	// end inline asm
	ld.shared.u32 	%r3795, [%r5633+-8296];
	// begin inline asm
	dp4a.s32.s32 %r3794, %r3795, %r3796, %r3790;
	// end inline asm
	ld.shared.u32 	%r3799, [%r5633+-8292];
	// begin inline asm
	dp4a.s32.s32 %r3798, %r3799, %r3800, %r3794;
	// end inline asm
	ld.shared.f32 	%f644, [%r5652];
	ld.shared.f32 	%f645, [%r5639+192];
	mul.f32 	%f646, %f644, %f645;
	cvt.rn.f32.s32 	%f647, %r3798;
	fma.rn.f32 	%f1035, %f646, %f647, %f1035;
	ld.shared.u32 	%r3804, [%r5649+1536];
	ld.shared.u32 	%r3808, [%r5649+1552];
	ld.shared.u32 	%r3812, [%r5649+1540];
	ld.shared.u32 	%r3816, [%r5649+1556];
	ld.shared.u32 	%r3820, [%r5649+1544];
	ld.shared.u32 	%r3824, [%r5649+1560];
	ld.shared.u32 	%r3828, [%r5649+1548];
	ld.shared.u32 	%r3832, [%r5649+1564];
	ld.shared.u32 	%r3803, [%r5633];
	// begin inline asm
	dp4a.s32.s32 %r3802, %r3803, %r3804, %r5597;
	// end inline asm
	ld.shared.u32 	%r3807, [%r5633+4];
	// begin inline asm
	dp4a.s32.s32 %r3806, %r3807, %r3808, %r3802;
	// end inline asm
	ld.shared.u32 	%r3811, [%r5633+8];
	// begin inline asm
	dp4a.s32.s32 %r3810, %r3811, %r3812, %r3806;
	// end inline asm
	ld.shared.u32 	%r3815, [%r5633+12];
	// begin inline asm
	dp4a.s32.s32 %r3814, %r3815, %r3816, %r3810;
	// end inline asm
	ld.shared.u32 	%r3819, [%r5633+16];
	// begin inline asm
	dp4a.s32.s32 %r3818, %r3819, %r3820, %r3814;
	// end inline asm
	ld.shared.u32 	%r3823, [%r5633+20];
	// begin inline asm
	dp4a.s32.s32 %r3822, %r3823, %r3824, %r3818;
	// end inline asm
	ld.shared.u32 	%r3827, [%r5633+24];
	// begin inline asm
	dp4a.s32.s32 %r3826, %r3827, %r3828, %r3822;
	// end inline asm
	ld.shared.u32 	%r3831, [%r5633+28];
	// begin inline asm
	dp4a.s32.s32 %r3830, %r3831, %r3832, %r3826;
	// end inline asm
	ld.shared.f32 	%f648, [%r5658];
	mul.f32 	%f649, %f648, %f645;
	cvt.rn.f32.s32 	%f650, %r3830;
	fma.rn.f32 	%f1003, %f649, %f650, %f1003;
	ld.shared.u32 	%r3836, [%r5649+2048];
	ld.shared.u32 	%r3840, [%r5649+2064];
	ld.shared.u32 	%r3844, [%r5649+2052];
	ld.shared.u32 	%r3848, [%r5649+2068];
	ld.shared.u32 	%r3852, [%r5649+2056];
	ld.shared.u32 	%r3856, [%r5649+2072];
	ld.shared.u32 	%r3860, [%r5649+2060];
	ld.shared.u32 	%r3864, [%r5649+2076];
	ld.shared.u32 	%r3835, [%r5633+-8320];
	// begin inline asm
	dp4a.s32.s32 %r3834, %r3835, %r3836, %r5597;
	// end inline asm
	ld.shared.u32 	%r3839, [%r5633+-8316];
	// begin inline asm
	dp4a.s32.s32 %r3838, %r3839, %r3840, %r3834;
	// end inline asm
	ld.shared.u32 	%r3843, [%r5633+-8312];
	// begin inline asm
	dp4a.s32.s32 %r3842, %r3843, %r3844, %r3838;
	// end inline asm
	ld.shared.u32 	%r3847, [%r5633+-8308];
	// begin inline asm
	dp4a.s32.s32 %r3846, %r3847, %r3848, %r3842;
	// end inline asm
	ld.shared.u32 	%r3851, [%r5633+-8304];
	// begin inline asm
	dp4a.s32.s32 %r3850, %r3851, %r3852, %r3846;
	// end inline asm
	ld.shared.u32 	%r3855, [%r5633+-8300];
	// begin inline asm
	dp4a.s32.s32 %r3854, %r3855, %r3856, %r3850;
	// end inline asm
	ld.shared.u32 	%r3859, [%r5633+-8296];
	// begin inline asm
	dp4a.s32.s32 %r3858, %r3859, %r3860, %r3854;
	// end inline asm
	ld.shared.u32 	%r3863, [%r5633+-8292];
	// begin inline asm
	dp4a.s32.s32 %r3862, %r3863, %r3864, %r3858;
	// end inline asm
	ld.shared.f32 	%f651, [%r5652];
	ld.shared.f32 	%f652, [%r5639+256];
	mul.f32 	%f653, %f651, %f652;
	cvt.rn.f32.s32 	%f654, %r3862;
	fma.rn.f32 	%f1034, %f653, %f654, %f1034;
	ld.shared.u32 	%r3868, [%r5649+2048];
	ld.shared.u32 	%r3872, [%r5649+2064];
	ld.shared.u32 	%r3876, [%r5649+2052];
	ld.shared.u32 	%r3880, [%r5649+2068];
	ld.shared.u32 	%r3884, [%r5649+2056];
	ld.shared.u32 	%r3888, [%r5649+2072];
	ld.shared.u32 	%r3892, [%r5649+2060];
	ld.shared.u32 	%r3896, [%r5649+2076];
	ld.shared.u32 	%r3867, [%r5633];
	// begin inline asm
	dp4a.s32.s32 %r3866, %r3867, %r3868, %r5597;
	// end inline asm
	ld.shared.u32 	%r3871, [%r5633+4];
	// begin inline asm
	dp4a.s32.s32 %r3870, %r3871, %r3872, %r3866;
	// end inline asm
	ld.shared.u32 	%r3875, [%r5633+8];
	// begin inline asm
	dp4a.s32.s32 %r3874, %r3875, %r3876, %r3870;
	// end inline asm
	ld.shared.u32 	%r3879, [%r5633+12];
	// begin inline asm
	dp4a.s32.s32 %r3878, %r3879, %r3880, %r3874;
	// end inline asm
	ld.shared.u32 	%r3883, [%r5633+16];
	// begin inline asm
	dp4a.s32.s32 %r3882, %r3883, %r3884, %r3878;
	// end inline asm
	ld.shared.u32 	%r3887, [%r5633+20];
	// begin inline asm
	dp4a.s32.s32 %r3886, %r3887, %r3888, %r3882;
	// end inline asm
	ld.shared.u32 	%r3891, [%r5633+24];
	// begin inline asm
	dp4a.s32.s32 %r3890, %r3891, %r3892, %r3886;
	// end inline asm
	ld.shared.u32 	%r3895, [%r5633+28];
	// begin inline asm
	dp4a.s32.s32 %r3894, %r3895, %r3896, %r3890;
	// end inline asm
	ld.shared.f32 	%f655, [%r5658];
	mul.f32 	%f656, %f655, %f652;
	cvt.rn.f32.s32 	%f657, %r3894;
	fma.rn.f32 	%f1002, %f656, %f657, %f1002;
	ld.shared.u32 	%r3900, [%r5649+2560];
	ld.shared.u32 	%r3904, [%r5649+2576];
	ld.shared.u32 	%r3908, [%r5649+2564];
	ld.shared.u32 	%r3912, [%r5649+2580];
	ld.shared.u32 	%r3916, [%r5649+2568];
	ld.shared.u32 	%r3920, [%r5649+2584];
	ld.shared.u32 	%r3924, [%r5649+2572];
	ld.shared.u32 	%r3928, [%r5649+2588];
	ld.shared.u32 	%r3899, [%r5633+-8320];
	// begin inline asm
	dp4a.s32.s32 %r3898, %r3899, %r3900, %r5597;
	// end inline asm
	ld.shared.u32 	%r3903, [%r5633+-8316];
	// begin inline asm
	dp4a.s32.s32 %r3902, %r3903, %r3904, %r3898;
	// end inline asm
	ld.shared.u32 	%r3907, [%r5633+-8312];
	// begin inline asm
	dp4a.s32.s32 %r3906, %r3907, %r3908, %r3902;
	// end inline asm
	ld.shared.u32 	%r3911, [%r5633+-8308];
	// begin inline asm
	dp4a.s32.s32 %r3910, %r3911, %r3912, %r3906;
	// end inline asm
	ld.shared.u32 	%r3915, [%r5633+-8304];
	// begin inline asm
	dp4a.s32.s32 %r3914, %r3915, %r3916, %r3910;
	// end inline asm
	ld.shared.u32 	%r3919, [%r5633+-8300];
	// begin inline asm
	dp4a.s32.s32 %r3918, %r3919, %r3920, %r3914;
	// end inline asm
	ld.shared.u32 	%r3923, [%r5633+-8296];
	// begin inline asm
	dp4a.s32.s32 %r3922, %r3923, %r3924, %r3918;
	// end inline asm
	ld.shared.u32 	%r3927, [%r5633+-8292];
	// begin inline asm
	dp4a.s32.s32 %r3926, %r3927, %r3928, %r3922;
	// end inline asm
	ld.shared.f32 	%f658, [%r5652];
	ld.shared.f32 	%f659, [%r5639+320];
	mul.f32 	%f660, %f658, %f659;
	cvt.rn.f32.s32 	%f661, %r3926;
	fma.rn.f32 	%f1033, %f660, %f661, %f1033;
	ld.shared.u32 	%r3932, [%r5649+2560];
	ld.shared.u32 	%r3936, [%r5649+2576];
	ld.shared.u32 	%r3940, [%r5649+2564];
	ld.shared.u32 	%r3944, [%r5649+2580];
	ld.shared.u32 	%r3948, [%r5649+2568];
	ld.shared.u32 	%r3952, [%r5649+2584];
	ld.shared.u32 	%r3956, [%r5649+2572];
	ld.shared.u32 	%r3960, [%r5649+2588];
	ld.shared.u32 	%r3931, [%r5633];
	// begin inline asm
	dp4a.s32.s32 %r3930, %r3931, %r3932, %r5597;
	// end inline asm
	ld.shared.u32 	%r3935, [%r5633+4];
	// begin inline asm
	dp4a.s32.s32 %r3934, %r3935, %r3936, %r3930;
	// end inline asm
	ld.shared.u32 	%r3939, [%r5633+8];
	// begin inline asm
	dp4a.s32.s32 %r3938, %r3939, %r3940, %r3934;
	// end inline asm
	ld.shared.u32 	%r3943, [%r5633+12];
	// begin inline asm
	dp4a.s32.s32 %r3942, %r3943, %r3944, %r3938;
	// end inline asm
	ld.shared.u32 	%r3947, [%r5633+16];
	// begin inline asm
	dp4a.s32.s32 %r3946, %r3947, %r3948, %r3942;
	// end inline asm
	ld.shared.u32 	%r3951, [%r5633+20];
	// begin inline asm
	dp4a.s32.s32 %r3950, %r3951, %r3952, %r3946;
	// end inline asm
	ld.shared.u32 	%r3955, [%r5633+24];
	// begin inline asm
	dp4a.s32.s32 %r3954, %r3955, %r3956, %r3950;
	// end inline asm
	ld.shared.u32 	%r3959, [%r5633+28];
	// begin inline asm
	dp4a.s32.s32 %r3958, %r3959, %r3960, %r3954;
	// end inline asm
	ld.shared.f32 	%f662, [%r5658];
	mul.f32 	%f663, %f662, %f659;
	cvt.rn.f32.s32 	%f664, %r3958;
	fma.rn.f32 	%f1001, %f663, %f664, %f1001;
	ld.shared.u32 	%r3964, [%r5649+3072];
	ld.shared.u32 	%r3968, [%r5649+3088];
	ld.shared.u32 	%r3972, [%r5649+3076];
	ld.shared.u32 	%r3976, [%r5649+3092];
	ld.shared.u32 	%r3980, [%r5649+3080];
	ld.shared.u32 	%r3984, [%r5649+3096];
	ld.shared.u32 	%r3988, [%r5649+3084];
	ld.shared.u32 	%r3992, [%r5649+3100];
	ld.shared.u32 	%r3963, [%r5633+-8320];
	// begin inline asm
	dp4a.s32.s32 %r3962, %r3963, %r3964, %r5597;
	// end inline asm
	ld.shared.u32 	%r3967, [%r5633+-8316];
	// begin inline asm
	dp4a.s32.s32 %r3966, %r3967, %r3968, %r3962;
	// end inline asm
	ld.shared.u32 	%r3971, [%r5633+-8312];
	// begin inline asm
	dp4a.s32.s32 %r3970, %r3971, %r3972, %r3966;
	// end inline asm
	ld.shared.u32 	%r3975, [%r5633+-8308];
	// begin inline asm
	dp4a.s32.s32 %r3974, %r3975, %r3976, %r3970;
	// end inline asm
	ld.shared.u32 	%r3979, [%r5633+-8304];
	// begin inline asm
	dp4a.s32.s32 %r3978, %r3979, %r3980, %r3974;
	// end inline asm
	ld.shared.u32 	%r3983, [%r5633+-8300];
	// begin inline asm
	dp4a.s32.s32 %r3982, %r3983, %r3984, %r3978;
	// end inline asm
	ld.shared.u32 	%r3987, [%r5633+-8296];
	// begin inline asm
	dp4a.s32.s32 %r3986, %r3987, %r3988, %r3982;
	// end inline asm
	ld.shared.u32 	%r3991, [%r5633+-8292];
	// begin inline asm
	dp4a.s32.s32 %r3990, %r3991, %r3992, %r3986;
	// end inline asm
	ld.shared.f32 	%f665, [%r5652];
	ld.shared.f32 	%f666, [%r5639+384];
	mul.f32 	%f667, %f665, %f666;
	cvt.rn.f32.s32 	%f668, %r3990;
	fma.rn.f32 	%f1032, %f667, %f668, %f1032;
	ld.shared.u32 	%r3996, [%r5649+3072];
	ld.shared.u32 	%r4000, [%r5649+3088];
	ld.shared.u32 	%r4004, [%r5649+3076];
	ld.shared.u32 	%r4008, [%r5649+3092];
	ld.shared.u32 	%r4012, [%r5649+3080];
	ld.shared.u32 	%r4016, [%r5649+3096];
	ld.shared.u32 	%r4020, [%r5649+3084];
	ld.shared.u32 	%r4024, [%r5649+3100];
	ld.shared.u32 	%r3995, [%r5633];
	// begin inline asm
	dp4a.s32.s32 %r3994, %r3995, %r3996, %r5597;
	// end inline asm
	ld.shared.u32 	%r3999, [%r5633+4];
	// begin inline asm
	dp4a.s32.s32 %r3998, %r3999, %r4000, %r3994;
	// end inline asm
	ld.shared.u32 	%r4003, [%r5633+8];
	// begin inline asm
	dp4a.s32.s32 %r4002, %r4003, %r4004, %r3998;
	// end inline asm
	ld.shared.u32 	%r4007, [%r5633+12];
	// begin inline asm
	dp4a.s32.s32 %r4006, %r4007, %r4008, %r4002;
	// end inline asm
	ld.shared.u32 	%r4011, [%r5633+16];
	// begin inline asm
	dp4a.s32.s32 %r4010, %r4011, %r4012, %r4006;
	// end inline asm
	ld.shared.u32 	%r4015, [%r5633+20];
	// begin inline asm
	dp4a.s32.s32 %r4014, %r4015, %r4016, %r4010;
	// end inline asm
	ld.shared.u32 	%r4019, [%r5633+24];
	// begin inline asm
	dp4a.s32.s32 %r4018, %r4019, %r4020, %r4014;
	// end inline asm
	ld.shared.u32 	%r4023, [%r5633+28];
	// begin inline asm
	dp4a.s32.s32 %r4022, %r4023, %r4024, %r4018;
	// end inline asm
	ld.shared.f32 	%f669, [%r5658];
	mul.f32 	%f670, %f669, %f666;
	cvt.rn.f32.s32 	%f671, %r4022;
	fma.rn.f32 	%f1000, %f670, %f671, %f1000;
	ld.shared.u32 	%r4028, [%r5649+3584];
	ld.shared.u32 	%r4032, [%r5649+3600];
	ld.shared.u32 	%r4036, [%r5649+3588];
	ld.shared.u32 	%r4040, [%r5649+3604];
	ld.shared.u32 	%r4044, [%r5649+3592];
	ld.shared.u32 	%r4048, [%r5649+3608];
	ld.shared.u32 	%r4052, [%r5649+3596];
	ld.shared.u32 	%r4056, [%r5649+3612];
	ld.shared.u32 	%r4027, [%r5633+-8320];
	// begin inline asm
	dp4a.s32.s32 %r4026, %r4027, %r4028, %r5597;
	// end inline asm
	ld.shared.u32 	%r4031, [%r5633+-8316];
	// begin inline asm
	dp4a.s32.s32 %r4030, %r4031, %r4032, %r4026;
	// end inline asm
	ld.shared.u32 	%r4035, [%r5633+-8312];
	// begin inline asm
	dp4a.s32.s32 %r4034, %r4035, %r4036, %r4030;
	// end inline asm
	ld.shared.u32 	%r4039, [%r5633+-8308];
	// begin inline asm
	dp4a.s32.s32 %r4038, %r4039, %r4040, %r4034;
	// end inline asm
	ld.shared.u32 	%r4043, [%r5633+-8304];
	// begin inline asm
	dp4a.s32.s32 %r4042, %r4043, %r4044, %r4038;
	// end inline asm
	ld.shared.u32 	%r4047, [%r5633+-8300];
	// begin inline asm
	dp4a.s32.s32 %r4046, %r4047, %r4048, %r4042;
	// end inline asm
	ld.shared.u32 	%r4051, [%r5633+-8296];
	// begin inline asm
	dp4a.s32.s32 %r4050, %r4051, %r4052, %r4046;
	// end inline asm
	ld.shared.u32 	%r4055, [%r5633+-8292];
	// begin inline asm
	dp4a.s32.s32 %r4054, %r4055, %r4056, %r4050;
	// end inline asm
	ld.shared.f32 	%f672, [%r5652];
	ld.shared.f32 	%f673, [%r5639+448];
	mul.f32 	%f674, %f672, %f673;
	cvt.rn.f32.s32 	%f675, %r4054;
	fma.rn.f32 	%f1031, %f674, %f675, %f1031;
	ld.shared.u32 	%r4060, [%r5649+3584];
	ld.shared.u32 	%r4064, [%r5649+3600];
	ld.shared.u32 	%r4068, [%r5649+3588];
	ld.shared.u32 	%r4072, [%r5649+3604];
	ld.shared.u32 	%r4076, [%r5649+3592];
	ld.shared.u32 	%r4080, [%r5649+3608];
	ld.shared.u32 	%r4084, [%r5649+3596];
	ld.shared.u32 	%r4088, [%r5649+3612];
	ld.shared.u32 	%r4059, [%r5633];
	// begin inline asm
	dp4a.s32.s32 %r4058, %r4059, %r4060, %r5597;
	// end inline asm
	ld.shared.u32 	%r4063, [%r5633+4];
	// begin inline asm
	dp4a.s32.s32 %r4062, %r4063, %r4064, %r4058;
	// end inline asm
	ld.shared.u32 	%r4067, [%r5633+8];
	// begin inline asm
	dp4a.s32.s32 %r4066, %r4067, %r4068, %r4062;
	// end inline asm
	ld.shared.u32 	%r4071, [%r5633+12];
	// begin inline asm
	dp4a.s32.s32 %r4070, %r4071, %r4072, %r4066;
	// end inline asm
	ld.shared.u32 	%r4075, [%r5633+16];
	// begin inline asm
	dp4a.s32.s32 %r4074, %r4075, %r4076, %r4070;
	// end inline asm
	ld.shared.u32 	%r4079, [%r5633+20];
	// begin inline asm
	dp4a.s32.s32 %r4078, %r4079, %r4080, %r4074;
	// end inline asm
	ld.shared.u32 	%r4083, [%r5633+24];
	// begin inline asm
	dp4a.s32.s32 %r4082, %r4083, %r4084, %r4078;
	// end inline asm
	ld.shared.u32 	%r4087, [%r5633+28];
	// begin inline asm
	dp4a.s32.s32 %r4086, %r4087, %r4088, %r4082;
	// end inline asm
	ld.shared.f32 	%f676, [%r5658];
	mul.f32 	%f677, %f676, %f673;
	cvt.rn.f32.s32 	%f678, %r4086;
	fma.rn.f32 	%f999, %f677, %f678, %f999;
	ld.shared.u32 	%r4092, [%r5649+4096];
	ld.shared.u32 	%r4096, [%r5649+4112];
	ld.shared.u32 	%r4100, [%r5649+4100];
	ld.shared.u32 	%r4104, [%r5649+4116];
	ld.shared.u32 	%r4108, [%r5649+4104];
	ld.shared.u32 	%r4112, [%r5649+4120];
	ld.shared.u32 	%r4116, [%r5649+4108];
	ld.shared.u32 	%r4120, [%r5649+4124];
	ld.shared.u32 	%r4091, [%r5633+-8320];
	// begin inline asm
	dp4a.s32.s32 %r4090, %r4091, %r4092, %r5597;
	// end inline asm
	ld.shared.u32 	%r4095, [%r5633+-8316];
	// begin inline asm
	dp4a.s32.s32 %r4094, %r4095, %r4096, %r4090;
	// end inline asm
	ld.shared.u32 	%r4099, [%r5633+-8312];
	// begin inline asm
	dp4a.s32.s32 %r4098, %r4099, %r4100, %r4094;
	// end inline asm
	ld.shared.u32 	%r4103, [%r5633+-8308];
	// begin inline asm
	dp4a.s32.s32 %r4102, %r4103, %r4104, %r4098;
	// end inline asm
	ld.shared.u32 	%r4107, [%r5633+-8304];
	// begin inline asm
	dp4a.s32.s32 %r4106, %r4107, %r4108, %r4102;
	// end inline asm
	ld.shared.u32 	%r4111, [%r5633+-8300];
	// begin inline asm
	dp4a.s32.s32 %r4110, %r4111, %r4112, %r4106;
	// end inline asm
	ld.shared.u32 	%r4115, [%r5633+-8296];
	// begin inline asm
	dp4a.s32.s32 %r4114, %r4115, %r4116, %r4110;
	// end inline asm
	ld.shared.u32 	%r4119, [%r5633+-8292];
	// begin inline asm
	dp4a.s32.s32 %r4118, %r4119, %r4120, %r4114;
	// end inline asm
	ld.shared.f32 	%f679, [%r5652];
	ld.shared.f32 	%f680, [%r5639+512];
	mul.f32 	%f681, %f679, %f680;
	cvt.rn.f32.s32 	%f682, %r4118;
	fma.rn.f32 	%f1030, %f681, %f682, %f1030;
	ld.shared.u32 	%r4124, [%r5649+4096];
	ld.shared.u32 	%r4128, [%r5649+4112];
	ld.shared.u32 	%r4132, [%r5649+4100];
	ld.shared.u32 	%r4136, [%r5649+4116];
	ld.shared.u32 	%r4140, [%r5649+4104];
	ld.shared.u32 	%r4144, [%r5649+4120];
	ld.shared.u32 	%r4148, [%r5649+4108];
	ld.shared.u32 	%r4152, [%r5649+4124];
	ld.shared.u32 	%r4123, [%r5633];
	// begin inline asm
	dp4a.s32.s32 %r4122, %r4123, %r4124, %r5597;
	// end inline asm
	ld.shared.u32 	%r4127, [%r5633+4];
	// begin inline asm
	dp4a.s32.s32 %r4126, %r4127, %r4128, %r4122;
	// end inline asm
	ld.shared.u32 	%r4131, [%r5633+8];
	// begin inline asm
	dp4a.s32.s32 %r4130, %r4131, %r4132, %r4126;
	// end inline asm
	ld.shared.u32 	%r4135, [%r5633+12];
	// begin inline asm
	dp4a.s32.s32 %r4134, %r4135, %r4136, %r4130;
	// end inline asm
	ld.shared.u32 	%r4139, [%r5633+16];
	// begin inline asm
	dp4a.s32.s32 %r4138, %r4139, %r4140, %r4134;
	// end inline asm
	ld.shared.u32 	%r4143, [%r5633+20];
	// begin inline asm
	dp4a.s32.s32 %r4142, %r4143, %r4144, %r4138;
	// end inline asm
	ld.shared.u32 	%r4147, [%r5633+24];
	// begin inline asm
	dp4a.s32.s32 %r4146, %r4147, %r4148, %r4142;
	// end inline asm
	ld.shared.u32 	%r4151, [%r5633+28];
	// begin inline asm
	dp4a.s32.s32 %r4150, %r4151, %r4152, %r4146;
	// end inline asm
	ld.shared.f32 	%f683, [%r5658];
	mul.f32 	%f684, %f683, %f680;
	cvt.rn.f32.s32 	%f685, %r4150;
	fma.rn.f32 	%f998, %f684, %f685, %f998;
	ld.shared.u32 	%r4156, [%r5649+4608];
	ld.shared.u32 	%r4160, [%r5649+4624];
	ld.shared.u32 	%r4164, [%r5649+4612];
	ld.shared.u32 	%r4168, [%r5649+4628];
	ld.shared.u32 	%r4172, [%r5649+4616];
	ld.shared.u32 	%r4176, [%r5649+4632];
	ld.shared.u32 	%r4180, [%r5649+4620];
	ld.shared.u32 	%r4184, [%r5649+4636];
	ld.shared.u32 	%r4155, [%r5633+-8320];
	// begin inline asm
	dp4a.s32.s32 %r4154, %r4155, %r4156, %r5597;
	// end inline asm
	ld.shared.u32 	%r4159, [%r5633+-8316];
	// begin inline asm
	dp4a.s32.s32 %r4158, %r4159, %r4160, %r4154;
	// end inline asm
	ld.shared.u32 	%r4163, [%r5633+-8312];
	// begin inline asm
	dp4a.s32.s32 %r4162, %r4163, %r4164, %r4158;
	// end inline asm
	ld.shared.u32 	%r4167, [%r5633+-8308];
	// begin inline asm
	dp4a.s32.s32 %r4166, %r4167, %r4168, %r4162;
	// end inline asm
	ld.shared.u32 	%r4171, [%r5633+-8304];
	// begin inline asm
	dp4a.s32.s32 %r4170, %r4171, %r4172, %r4166;
	// end inline asm
	ld.shared.u32 	%r4175, [%r5633+-8300];
	// begin inline asm
	dp4a.s32.s32 %r4174, %r4175, %r4176, %r4170;
	// end inline asm
	ld.shared.u32 	%r4179, [%r5633+-8296];
	// begin inline asm
	dp4a.s32.s32 %r4178, %r4179, %r4180, %r4174;
	// end inline asm
	ld.shared.u32 	%r4183, [%r5633+-8292];
	// begin inline asm
	dp4a.s32.s32 %r4182, %r4183, %r4184, %r4178;
	// end inline asm
	ld.shared.f32 	%f686, [%r5652];
	ld.shared.f32 	%f687, [%r5639+576];
	mul.f32 	%f688, %f686, %f687;
	cvt.rn.f32.s32 	%f689, %r4182;
	fma.rn.f32 	%f1029, %f688, %f689, %f1029;
	ld.shared.u32 	%r4188, [%r5649+4608];
	ld.shared.u32 	%r4192, [%r5649+4624];
	ld.shared.u32 	%r4196, [%r5649+4612];
	ld.shared.u32 	%r4200, [%r5649+4628];
	ld.shared.u32 	%r4204, [%r5649+4616];
	ld.shared.u32 	%r4208, [%r5649+4632];
	ld.shared.u32 	%r4212, [%r5649+4620];
	ld.shared.u32 	%r4216, [%r5649+4636];
	ld.shared.u32 	%r4187, [%r5633];
	// begin inline asm
	dp4a.s32.s32 %r4186, %r4187, %r4188, %r5597;
	// end inline asm
	ld.shared.u32 	%r4191, [%r5633+4];
	// begin inline asm
	dp4a.s32.s32 %r4190, %r4191, %r4192, %r4186;
	// end inline asm
	ld.shared.u32 	%r4195, [%r5633+8];
	// begin inline asm
	dp4a.s32.s32 %r4194, %r4195, %r4196, %r4190;
	// end inline asm
	ld.shared.u32 	%r4199, [%r5633+12];
	// begin inline asm
	dp4a.s32.s32 %r4198, %r4199, %r4200, %r4194;
	// end inline asm
	ld.shared.u32 	%r4203, [%r5633+16];
	// begin inline asm
	dp4a.s32.s32 %r4202, %r4203, %r4204, %r4198;
	// end inline asm
	ld.shared.u32 	%r4207, [%r5633+20];
	// begin inline asm
	dp4a.s32.s32 %r4206, %r4207, %r4208, %r4202;
	// end inline asm
	ld.shared.u32 	%r4211, [%r5633+24];
	// begin inline asm
	dp4a.s32.s32 %r4210, %r4211, %r4212, %r4206;
	// end inline asm
	ld.shared.u32 	%r4215, [%r5633+28];
	// begin inline asm
	dp4a.s32.s32 %r4214, %r4215, %r4216, %r4210;
	// end inline asm
	ld.shared.f32 	%f690, [%r5658];
	mul.f32 	%f691, %f690, %f687;
	cvt.rn.f32.s32 	%f692, %r4214;
	fma.rn.f32 	%f997, %f691, %f692, %f997;
	ld.shared.u32 	%r4220, [%r5649+5120];
	ld.shared.u32 	%r4224, [%r5649+5136];
	ld.shared.u32 	%r4228, [%r5649+5124];
	ld.shared.u32 	%r4232, [%r5649+5140];
	ld.shared.u32 	%r4236, [%r5649+5128];
	ld.shared.u32 	%r4240, [%r5649+5144];
	ld.shared.u32 	%r4244, [%r5649+5132];
	ld.shared.u32 	%r4248, [%r5649+5148];
	ld.shared.u32 	%r4219, [%r5633+-8320];
	// begin inline asm
	dp4a.s32.s32 %r4218, %r4219, %r4220, %r5597;
	// end inline asm
	ld.shared.u32 	%r4223, [%r5633+-8316];
	// begin inline asm
	dp4a.s32.s32 %r4222, %r4223, %r4224, %r4218;
	// end inline asm
	ld.shared.u32 	%r4227, [%r5633+-8312];
	// begin inline asm
	dp4a.s32.s32 %r4226, %r4227, %r4228, %r4222;
	// end inline asm
	ld.shared.u32 	%r4231, [%r5633+-8308];
	// begin inline asm
	dp4a.s32.s32 %r4230, %r4231, %r4232, %r4226;
	// end inline asm
	ld.shared.u32 	%r4235, [%r5633+-8304];
	// begin inline asm
	dp4a.s32.s32 %r4234, %r4235, %r4236, %r4230;
	// end inline asm
	ld.shared.u32 	%r4239, [%r5633+-8300];
	// begin inline asm
	dp4a.s32.s32 %r4238, %r4239, %r4240, %r4234;
	// end inline asm
	ld.shared.u32 	%r4243, [%r5633+-8296];
	// begin inline asm
	dp4a.s32.s32 %r4242, %r4243, %r4244, %r4238;
	// end inline asm
	ld.shared.u32 	%r4247, [%r5633+-8292];
	// begin inline asm
	dp4a.s32.s32 %r4246, %r4247, %r4248, %r4242;
	// end inline asm
	ld.shared.f32 	%f693, [%r5652];
	ld.shared.f32 	%f694, [%r5639+640];
	mul.f32 	%f695, %f693, %f694;
	cvt.rn.f32.s32 	%f696, %r4246;
	fma.rn.f32 	%f1028, %f695, %f696, %f1028;
	ld.shared.u32 	%r4252, [%r5649+5120];
	ld.shared.u32 	%r4256, [%r5649+5136];
	ld.shared.u32 	%r4260, [%r5649+5124];
	ld.shared.u32 	%r4264, [%r5649+5140];
	ld.shared.u32 	%r4268, [%r5649+5128];
	ld.shared.u32 	%r4272, [%r5649+5144];
	ld.shared.u32 	%r4276, [%r5649+5132];
	ld.shared.u32 	%r4280, [%r5649+5148];
	ld.shared.u32 	%r4251, [%r5633];
	// begin inline asm
	dp4a.s32.s32 %r4250, %r4251, %r4252, %r5597;
	// end inline asm
	ld.shared.u32 	%r4255, [%r5633+4];
	// begin inline asm
	dp4a.s32.s32 %r4254, %r4255, %r4256, %r4250;
	// end inline asm
	ld.shared.u32 	%r4259, [%r5633+8];
	// begin inline asm
	dp4a.s32.s32 %r4258, %r4259, %r4260, %r4254;
	// end inline asm
	ld.shared.u32 	%r4263, [%r5633+12];
	// begin inline asm
	dp4a.s32.s32 %r4262, %r4263, %r4264, %r4258;
	// end inline asm
	ld.shared.u32 	%r4267, [%r5633+16];
	// begin inline asm
	dp4a.s32.s32 %r4266, %r4267, %r4268, %r4262;
	// end inline asm
	ld.shared.u32 	%r4271, [%r5633+20];
	// begin inline asm
	dp4a.s32.s32 %r4270, %r4271, %r4272, %r4266;
	// end inline asm
	ld.shared.u32 	%r4275, [%r5633+24];
	// begin inline asm
	dp4a.s32.s32 %r4274, %r4275, %r4276, %r4270;
	// end inline asm
	ld.shared.u32 	%r4279, [%r5633+28];
	// begin inline asm
	dp4a.s32.s32 %r4278, %r4279, %r4280, %r4274;
	// end inline asm
	ld.shared.f32 	%f697, [%r5658];
	mul.f32 	%f698, %f697, %f694;
	cvt.rn.f32.s32 	%f699, %r4278;
	fma.rn.f32 	%f996, %f698, %f699, %f996;
	ld.shared.u32 	%r4284, [%r5649+5632];
	ld.shared.u32 	%r4288, [%r5649+5648];
	ld.shared.u32 	%r4292, [%r5649+5636];
	ld.shared.u32 	%r4296, [%r5649+5652];
	ld.shared.u32 	%r4300, [%r5649+5640];
	ld.shared.u32 	%r4304, [%r5649+5656];
	ld.shared.u32 	%r4308, [%r5649+5644];
	ld.shared.u32 	%r4312, [%r5649+5660];
	ld.shared.u32 	%r4283, [%r5633+-8320];
	// begin inline asm
	dp4a.s32.s32 %r4282, %r4283, %r4284, %r5597;
	// end inline asm
	ld.shared.u32 	%r4287, [%r5633+-8316];
	// begin inline asm
	dp4a.s32.s32 %r4286, %r4287, %r4288, %r4282;
	// end inline asm
	ld.shared.u32 	%r4291, [%r5633+-8312];
	// begin inline asm
	dp4a.s32.s32 %r4290, %r4291, %r4292, %r4286;
	// end inline asm
	ld.shared.u32 	%r4295, [%r5633+-8308];
	// begin inline asm
	dp4a.s32.s32 %r4294, %r4295, %r4296, %r4290;
	// end inline asm
	ld.shared.u32 	%r4299, [%r5633+-8304];
	// begin inline asm
	dp4a.s32.s32 %r4298, %r4299, %r4300, %r4294;
	// end inline asm
	ld.shared.u32 	%r4303, [%r5633+-8300];
	// begin inline asm
	dp4a.s32.s32 %r4302, %r4303, %r4304, %r4298;
	// end inline asm
	ld.shared.u32 	%r4307, [%r5633+-8296];
	// begin inline asm
	dp4a.s32.s32 %r4306, %r4307, %r4308, %r4302;
	// end inline asm
	ld.shared.u32 	%r4311, [%r5633+-8292];
	// begin inline asm
	dp4a.s32.s32 %r4310, %r4311, %r4312, %r4306;
	// end inline asm
	ld.shared.f32 	%f700, [%r5652];
	ld.shared.f32 	%f701, [%r5639+704];
	mul.f32 	%f702, %f700, %f701;
	cvt.rn.f32.s32 	%f703, %r4310;
	fma.rn.f32 	%f1027, %f702, %f703, %f1027;
	ld.shared.u32 	%r4316, [%r5649+5632];
	ld.shared.u32 	%r4320, [%r5649+5648];
	ld.shared.u32 	%r4324, [%r5649+5636];
	ld.shared.u32 	%r4328, [%r5649+5652];
	ld.shared.u32 	%r4332, [%r5649+5640];
	ld.shared.u32 	%r4336, [%r5649+5656];
	ld.shared.u32 	%r4340, [%r5649+5644];
	ld.shared.u32 	%r4344, [%r5649+5660];
	ld.shared.u32 	%r4315, [%r5633];
	// begin inline asm
	dp4a.s32.s32 %r4314, %r4315, %r4316, %r5597;
	// end inline asm
	ld.shared.u32 	%r4319, [%r5633+4];
	// begin inline asm
	dp4a.s32.s32 %r4318, %r4319, %r4320, %r4314;
	// end inline asm
	ld.shared.u32 	%r4323, [%r5633+8];
	// begin inline asm
	dp4a.s32.s32 %r4322, %r4323, %r4324, %r4318;
	// end inline asm
	ld.shared.u32 	%r4327, [%r5633+12];
	// begin inline asm
	dp4a.s32.s32 %r4326, %r4327, %r4328, %r4322;
	// end inline asm
	ld.shared.u32 	%r4331, [%r5633+16];
	// begin inline asm
	dp4a.s32.s32 %r4330, %r4331, %r4332, %r4326;
	// end inline asm
	ld.shared.u32 	%r4335, [%r5633+20];
	// begin inline asm
	dp4a.s32.s32 %r4334, %r4335, %r4336, %r4330;
	// end inline asm
	ld.shared.u32 	%r4339, [%r5633+24];
	// begin inline asm
	dp4a.s32.s32 %r4338, %r4339, %r4340, %r4334;
	// end inline asm
	ld.shared.u32 	%r4343, [%r5633+28];
	// begin inline asm
	dp4a.s32.s32 %r4342, %r4343, %r4344, %r4338;
	// end inline asm
	ld.shared.f32 	%f704, [%r5658];
	mul.f32 	%f705, %f704, %f701;
	cvt.rn.f32.s32 	%f706, %r4342;
	fma.rn.f32 	%f995, %f705, %f706, %f995;
	ld.shared.u32 	%r4348, [%r5649+6144];
	ld.shared.u32 	%r4352, [%r5649+6160];
	ld.shared.u32 	%r4356, [%r5649+6148];
	ld.shared.u32 	%r4360, [%r5649+6164];
	ld.shared.u32 	%r4364, [%r5649+6152];
	ld.shared.u32 	%r4368, [%r5649+6168];
	ld.shared.u32 	%r4372, [%r5649+6156];
	ld.shared.u32 	%r4376, [%r5649+6172];
	ld.shared.u32 	%r4347, [%r5633+-8320];
	// begin inline asm
	dp4a.s32.s32 %r4346, %r4347, %r4348, %r5597;
	// end inline asm
	ld.shared.u32 	%r4351, [%r5633+-8316];
	// begin inline asm
	dp4a.s32.s32 %r4350, %r4351, %r4352, %r4346;
	// end inline asm
	ld.shared.u32 	%r4355, [%r5633+-8312];
	// begin inline asm
	dp4a.s32.s32 %r4354, %r4355, %r4356, %r4350;
	// end inline asm
	ld.shared.u32 	%r4359, [%r5633+-8308];
	// begin inline asm
	dp4a.s32.s32 %r4358, %r4359, %r4360, %r4354;
	// end inline asm
	ld.shared.u32 	%r4363, [%r5633+-8304];
	// begin inline asm
	dp4a.s32.s32 %r4362, %r4363, %r4364, %r4358;
	// end inline asm
	ld.shared.u32 	%r4367, [%r5633+-8300];
	// begin inline asm
	dp4a.s32.s32 %r4366, %r4367, %r4368, %r4362;
	// end inline asm
	ld.shared.u32 	%r4371, [%r5633+-8296];
	// begin inline asm
	dp4a.s32.s32 %r4370, %r4371, %r4372, %r4366;
	// end inline asm
	ld.shared.u32 	%r4375, [%r5633+-8292];
	// begin inline asm
	dp4a.s32.s32 %r4374, %r4375, %r4376, %r4370;
	// end inline asm
	ld.shared.f32 	%f707, [%r5652];
	ld.shared.f32 	%f708, [%r5639+768];
	mul.f32 	%f709, %f707, %f708;
	cvt.rn.f32.s32 	%f710, %r4374;
	fma.rn.f32 	%f1026, %f709, %f710, %f1026;
	ld.shared.u32 	%r4380, [%r5649+6144];
	ld.shared.u32 	%r4384, [%r5649+6160];
	ld.shared.u32 	%r4388, [%r5649+6148];
	ld.shared.u32 	%r4392, [%r5649+6164];
	ld.shared.u32 	%r4396, [%r5649+6152];
	ld.shared.u32 	%r4400, [%r5649+6168];
	ld.shared.u32 	%r4404, [%r5649+6156];
	ld.shared.u32 	%r4408, [%r5649+6172];
	ld.shared.u32 	%r4379, [%r5633];
	// begin inline asm
	dp4a.s32.s32 %r4378, %r4379, %r4380, %r5597;
	// end inline asm
	ld.shared.u32 	%r4383, [%r5633+4];
	// begin inline asm
	dp4a.s32.s32 %r4382, %r4383, %r4384, %r4378;
	// end inline asm
	ld.shared.u32 	%r4387, [%r5633+8];
	// begin inline asm
	dp4a.s32.s32 %r4386, %r4387, %r4388, %r4382;
	// end inline asm
	ld.shared.u32 	%r4391, [%r5633+12];
	// begin inline asm
	dp4a.s32.s32 %r4390, %r4391, %r4392, %r4386;
	// end inline asm
	ld.shared.u32 	%r4395, [%r5633+16];
	// begin inline asm
	dp4a.s32.s32 %r4394, %r4395, %r4396, %r4390;
	// end inline asm
	ld.shared.u32 	%r4399, [%r5633+20];
	// begin inline asm
	dp4a.s32.s32 %r4398, %r4399, %r4400, %r4394;
	// end inline asm
	ld.shared.u32 	%r4403, [%r5633+24];
	// begin inline asm
	dp4a.s32.s32 %r4402, %r4403, %r4404, %r4398;
	// end inline asm
	ld.shared.u32 	%r4407, [%r5633+28];
	// begin inline asm
	dp4a.s32.s32 %r4406, %r4407, %r4408, %r4402;
	// end inline asm
	ld.shared.f32 	%f711, [%r5658];
	mul.f32 	%f712, %f711, %f708;
	cvt.rn.f32.s32 	%f713, %r4406;
	fma.rn.f32 	%f994, %f712, %f713, %f994;
	ld.shared.u32 	%r4412, [%r5649+6656];
	ld.shared.u32 	%r4416, [%r5649+6672];
	ld.shared.u32 	%r4420, [%r5649+6660];
	ld.shared.u32 	%r4424, [%r5649+6676];
	ld.shared.u32 	%r4428, [%r5649+6664];
	ld.shared.u32 	%r4432, [%r5649+6680];
	ld.shared.u32 	%r4436, [%r5649+6668];
	ld.shared.u32 	%r4440, [%r5649+6684];
	ld.shared.u32 	%r4411, [%r5633+-8320];
	// begin inline asm
	dp4a.s32.s32 %r4410, %r4411, %r4412, %r5597;
	// end inline asm
	ld.shared.u32 	%r4415, [%r5633+-8316];
	// begin inline asm
	dp4a.s32.s32 %r4414, %r4415, %r4416, %r4410;
	// end inline asm
	ld.shared.u32 	%r4419, [%r5633+-8312];
	// begin inline asm
	dp4a.s32.s32 %r4418, %r4419, %r4420, %r4414;
	// end inline asm
	ld.shared.u32 	%r4423, [%r5633+-8308];
	// begin inline asm
	dp4a.s32.s32 %r4422, %r4423, %r4424, %r4418;
	// end inline asm
	ld.shared.u32 	%r4427, [%r5633+-8304];
	// begin inline asm
	dp4a.s32.s32 %r4426, %r4427, %r4428, %r4422;
	// end inline asm
	ld.shared.u32 	%r4431, [%r5633+-8300];
	// begin inline asm
	dp4a.s32.s32 %r4430, %r4431, %r4432, %r4426;
	// end inline asm
	ld.shared.u32 	%r4435, [%r5633+-8296];
	// begin inline asm
	dp4a.s32.s32 %r4434, %r4435, %r4436, %r4430;
	// end inline asm
	ld.shared.u32 	%r4439, [%r5633+-8292];
	// begin inline asm
	dp4a.s32.s32 %r4438, %r4439, %r4440, %r4434;
	// end inline asm
	ld.shared.f32 	%f714, [%r5652];
	ld.shared.f32 	%f715, [%r5639+832];
	mul.f32 	%f716, %f714, %f715;
	cvt.rn.f32.s32 	%f717, %r4438;
	fma.rn.f32 	%f1025, %f716, %f717, %f1025;
	ld.shared.u32 	%r4444, [%r5649+6656];
	ld.shared.u32 	%r4448, [%r5649+6672];
	ld.shared.u32 	%r4452, [%r5649+6660];
	ld.shared.u32 	%r4456, [%r5649+6676];
	ld.shared.u32 	%r4460, [%r5649+6664];
	ld.shared.u32 	%r4464, [%r5649+6680];
	ld.shared.u32 	%r4468, [%r5649+6668];
	ld.shared.u32 	%r4472, [%r5649+6684];
	ld.shared.u32 	%r4443, [%r5633];
	// begin inline asm
	dp4a.s32.s32 %r4442, %r4443, %r4444, %r5597;
	// end inline asm
	ld.shared.u32 	%r4447, [%r5633+4];
	// begin inline asm
	dp4a.s32.s32 %r4446, %r4447, %r4448, %r4442;
	// end inline asm
	ld.shared.u32 	%r4451, [%r5633+8];
	// begin inline asm
	dp4a.s32.s32 %r4450, %r4451, %r4452, %r4446;
	// end inline asm
	ld.shared.u32 	%r4455, [%r5633+12];
	// begin inline asm
	dp4a.s32.s32 %r4454, %r4455, %r4456, %r4450;
	// end inline asm
	ld.shared.u32 	%r4459, [%r5633+16];
	// begin inline asm
	dp4a.s32.s32 %r4458, %r4459, %r4460, %r4454;
	// end inline asm
	ld.shared.u32 	%r4463, [%r5633+20];
	// begin inline asm
	dp4a.s32.s32 %r4462, %r4463, %r4464, %r4458;
	// end inline asm
	ld.shared.u32 	%r4467, [%r5633+24];
	// begin inline asm
	dp4a.s32.s32 %r4466, %r4467, %r4468, %r4462;
	// end inline asm
	ld.shared.u32 	%r4471, [%r5633+28];
	// begin inline asm
	dp4a.s32.s32 %r4470, %r4471, %r4472, %r4466;
	// end inline asm
	ld.shared.f32 	%f718, [%r5658];
	mul.f32 	%f719, %f718, %f715;
	cvt.rn.f32.s32 	%f720, %r4470;
	fma.rn.f32 	%f993, %f719, %f720, %f993;
	ld.shared.u32 	%r4476, [%r5649+7168];
	ld.shared.u32 	%r4480, [%r5649+7184];
	ld.shared.u32 	%r4484, [%r5649+7172];
	ld.shared.u32 	%r4488, [%r5649+7188];
	ld.shared.u32 	%r4492, [%r5649+7176];
	ld.shared.u32 	%r4496, [%r5649+7192];
	ld.shared.u32 	%r4500, [%r5649+7180];
	ld.shared.u32 	%r4504, [%r5649+7196];
	ld.shared.u32 	%r4475, [%r5633+-8320];
	// begin inline asm
	dp4a.s32.s32 %r4474, %r4475, %r4476, %r5597;
	// end inline asm
	ld.shared.u32 	%r4479, [%r5633+-8316];
	// begin inline asm
	dp4a.s32.s32 %r4478, %r4479, %r4480, %r4474;
	// end inline asm
	ld.shared.u32 	%r4483, [%r5633+-8312];
	// begin inline asm
	dp4a.s32.s32 %r4482, %r4483, %r4484, %r4478;
	// end inline asm
	ld.shared.u32 	%r4487, [%r5633+-8308];
	// begin inline asm
	dp4a.s32.s32 %r4486, %r4487, %r4488, %r4482;
	// end inline asm
	ld.shared.u32 	%r4491, [%r5633+-8304];
	// begin inline asm
	dp4a.s32.s32 %r4490, %r4491, %r4492, %r4486;
	// end inline asm
	ld.shared.u32 	%r4495, [%r5633+-8300];
	// begin inline asm
	dp4a.s32.s32 %r4494, %r4495, %r4496, %r4490;
	// end inline asm
	ld.shared.u32 	%r4499, [%r5633+-8296];
	// begin inline asm
	dp4a.s32.s32 %r4498, %r4499, %r4500, %r4494;
	// end inline asm
	ld.shared.u32 	%r4503, [%r5633+-8292];
	// begin inline asm
	dp4a.s32.s32 %r4502, %r4503, %r4504, %r4498;
	// end inline asm
	ld.shared.f32 	%f721, [%r5652];
	ld.shared.f32 	%f722, [%r5639+896];
	mul.f32 	%f723, %f721, %f722;
	cvt.rn.f32.s32 	%f724, %r4502;
	fma.rn.f32 	%f1024, %f723, %f724, %f1024;
	ld.shared.u32 	%r4508, [%r5649+7168];
	ld.shared.u32 	%r4512, [%r5649+7184];
	ld.shared.u32 	%r4516, [%r5649+7172];
	ld.shared.u32 	%r4520, [%r5649+7188];
	ld.shared.u32 	%r4524, [%r5649+7176];
	ld.shared.u32 	%r4528, [%r5649+7192];
	ld.shared.u32 	%r4532, [%r5649+7180];
	ld.shared.u32 	%r4536, [%r5649+7196];
	ld.shared.u32 	%r4507, [%r5633];
	// begin inline asm
	dp4a.s32.s32 %r4506, %r4507, %r4508, %r5597;
	// end inline asm
	ld.shared.u32 	%r4511, [%r5633+4];
	// begin inline asm
	dp4a.s32.s32 %r4510, %r4511, %r4512, %r4506;
	// end inline asm
	ld.shared.u32 	%r4515, [%r5633+8];
	// begin inline asm
	dp4a.s32.s32 %r4514, %r4515, %r4516, %r4510;
	// end inline asm
	ld.shared.u32 	%r4519, [%r5633+12];
	// begin inline asm
	dp4a.s32.s32 %r4518, %r4519, %r4520, %r4514;
	// end inline asm
	ld.shared.u32 	%r4523, [%r5633+16];
	// begin inline asm
	dp4a.s32.s32 %r4522, %r4523, %r4524, %r4518;
	// end inline asm
	ld.shared.u32 	%r4527, [%r5633+20];
	// begin inline asm
	dp4a.s32.s32 %r4526, %r4527, %r4528, %r4522;
	// end inline asm
	ld.shared.u32 	%r4531, [%r5633+24];
	// begin inline asm
	dp4a.s32.s32 %r4530, %r4531, %r4532, %r4526;
	// end inline asm
	ld.shared.u32 	%r4535, [%r5633+28];
	// begin inline asm
	dp4a.s32.s32 %r4534, %r4535, %r4536, %r4530;
	// end inline asm
	ld.shared.f32 	%f725, [%r5658];
	mul.f32 	%f726, %f725, %f722;
	cvt.rn.f32.s32 	%f727, %r4534;
	fma.rn.f32 	%f992, %f726, %f727, %f992;
	ld.shared.u32 	%r4540, [%r5649+7680];
	ld.shared.u32 	%r4544, [%r5649+7696];
	ld.shared.u32 	%r4548, [%r5649+7684];
	ld.shared.u32 	%r4552, [%r5649+7700];
	ld.shared.u32 	%r4556, [%r5649+7688];
	ld.shared.u32 	%r4560, [%r5649+7704];
	ld.shared.u32 	%r4564, [%r5649+7692];
	ld.shared.u32 	%r4568, [%r5649+7708];
	ld.shared.u32 	%r4539, [%r5633+-8320];
	// begin inline asm
	dp4a.s32.s32 %r4538, %r4539, %r4540, %r5597;
	// end inline asm
	ld.shared.u32 	%r4543, [%r5633+-8316];
	// begin inline asm
	dp4a.s32.s32 %r4542, %r4543, %r4544, %r4538;
	// end inline asm
	ld.shared.u32 	%r4547, [%r5633+-8312];
	// begin inline asm
	dp4a.s32.s32 %r4546, %r4547, %r4548, %r4542;
	// end inline asm
	ld.shared.u32 	%r4551, [%r5633+-8308];
	// begin inline asm
	dp4a.s32.s32 %r4550, %r4551, %r4552, %r4546;
	// end inline asm
	ld.shared.u32 	%r4555, [%r5633+-8304];
	// begin inline asm
	dp4a.s32.s32 %r4554, %r4555, %r4556, %r4550;
	// end inline asm
	ld.shared.u32 	%r4559, [%r5633+-8300];
	// begin inline asm
	dp4a.s32.s32 %r4558, %r4559, %r4560, %r4554;
	// end inline asm
	ld.shared.u32 	%r4563, [%r5633+-8296];
	// begin inline asm
	dp4a.s32.s32 %r4562, %r4563, %r4564, %r4558;
	// end inline asm
	ld.shared.u32 	%r4567, [%r5633+-8292];
	// begin inline asm
	dp4a.s32.s32 %r4566, %r4567, %r4568, %r4562;
	// end inline asm
	ld.shared.f32 	%f728, [%r5652];
	ld.shared.f32 	%f729, [%r5639+960];
	mul.f32 	%f730, %f728, %f729;
	cvt.rn.f32.s32 	%f731, %r4566;
	fma.rn.f32 	%f1023, %f730, %f731, %f1023;
	ld.shared.u32 	%r4572, [%r5649+7680];
	ld.shared.u32 	%r4576, [%r5649+7696];
	ld.shared.u32 	%r4580, [%r5649+7684];
	ld.shared.u32 	%r4584, [%r5649+7700];
	ld.shared.u32 	%r4588, [%r5649+7688];
	ld.shared.u32 	%r4592, [%r5649+7704];
	ld.shared.u32 	%r4596, [%r5649+7692];
	ld.shared.u32 	%r4600, [%r5649+7708];
	ld.shared.u32 	%r4571, [%r5633];
	// begin inline asm
	dp4a.s32.s32 %r4570, %r4571, %r4572, %r5597;
	// end inline asm
	ld.shared.u32 	%r4575, [%r5633+4];
	// begin inline asm
	dp4a.s32.s32 %r4574, %r4575, %r4576, %r4570;
	// end inline asm
	ld.shared.u32 	%r4579, [%r5633+8];
	// begin inline asm
	dp4a.s32.s32 %r4578, %r4579, %r4580, %r4574;
	// end inline asm
	ld.shared.u32 	%r4583, [%r5633+12];
	// begin inline asm
	dp4a.s32.s32 %r4582, %r4583, %r4584, %r4578;
	// end inline asm
	ld.shared.u32 	%r4587, [%r5633+16];
	// begin inline asm
	dp4a.s32.s32 %r4586, %r4587, %r4588, %r4582;
	// end inline asm
	ld.shared.u32 	%r4591, [%r5633+20];
	// begin inline asm
	dp4a.s32.s32 %r4590, %r4591, %r4592, %r4586;
	// end inline asm
	ld.shared.u32 	%r4595, [%r5633+24];
	// begin inline asm
	dp4a.s32.s32 %r4594, %r4595, %r4596, %r4590;
	// end inline asm
	ld.shared.u32 	%r4599, [%r5633+28];
	// begin inline asm
	dp4a.s32.s32 %r4598, %r4599, %r4600, %r4594;
	// end inline asm
	ld.shared.f32 	%f732, [%r5658];
	mul.f32 	%f733, %f732, %f729;
	cvt.rn.f32.s32 	%f734, %r4598;
	fma.rn.f32 	%f991, %f733, %f734, %f991;
	ld.shared.u32 	%r4604, [%r5649+8192];
	ld.shared.u32 	%r4608, [%r5649+8208];
	ld.shared.u32 	%r4612, [%r5649+8196];
	ld.shared.u32 	%r4616, [%r5649+8212];
	ld.shared.u32 	%r4620, [%r5649+8200];
	ld.shared.u32 	%r4624, [%r5649+8216];
	ld.shared.u32 	%r4628, [%r5649+8204];
	ld.shared.u32 	%r4632, [%r5649+8220];
	ld.shared.u32 	%r4603, [%r5633+-8320];
	// begin inline asm
	dp4a.s32.s32 %r4602, %r4603, %r4604, %r5597;
	// end inline asm
	ld.shared.u32 	%r4607, [%r5633+-8316];
	// begin inline asm
	dp4a.s32.s32 %r4606, %r4607, %r4608, %r4602;
	// end inline asm
	ld.shared.u32 	%r4611, [%r5633+-8312];
	// begin inline asm
	dp4a.s32.s32 %r4610, %r4611, %r4612, %r4606;
	// end inline asm
	ld.shared.u32 	%r4615, [%r5633+-8308];
	// begin inline asm
	dp4a.s32.s32 %r4614, %r4615, %r4616, %r4610;
	// end inline asm
	ld.shared.u32 	%r4619, [%r5633+-8304];
	// begin inline asm
	dp4a.s32.s32 %r4618, %r4619, %r4620, %r4614;
	// end inline asm
	ld.shared.u32 	%r4623, [%r5633+-8300];
	// begin inline asm
	dp4a.s32.s32 %r4622, %r4623, %r4624, %r4618;
	// end inline asm
	ld.shared.u32 	%r4627, [%r5633+-8296];
	// begin inline asm
	dp4a.s32.s32 %r4626, %r4627, %r4628, %r4622;
	// end inline asm
	ld.shared.u32 	%r4631, [%r5633+-8292];
	// begin inline asm
	dp4a.s32.s32 %r4630, %r4631, %r4632, %r4626;
	// end inline asm
	ld.shared.f32 	%f735, [%r5652];
	ld.shared.f32 	%f736, [%r5639+1024];
	mul.f32 	%f737, %f735, %f736;
	cvt.rn.f32.s32 	%f738, %r4630;
	fma.rn.f32 	%f1022, %f737, %f738, %f1022;
	ld.shared.u32 	%r4636, [%r5649+8192];
	ld.shared.u32 	%r4640, [%r5649+8208];
	ld.shared.u32 	%r4644, [%r5649+8196];
	ld.shared.u32 	%r4648, [%r5649+8212];
	ld.shared.u32 	%r4652, [%r5649+8200];
	ld.shared.u32 	%r4656, [%r5649+8216];
	ld.shared.u32 	%r4660, [%r5649+8204];
	ld.shared.u32 	%r4664, [%r5649+8220];
	ld.shared.u32 	%r4635, [%r5633];
	// begin inline asm
	dp4a.s32.s32 %r4634, %r4635, %r4636, %r5597;
	// end inline asm
	ld.shared.u32 	%r4639, [%r5633+4];
	// begin inline asm
	dp4a.s32.s32 %r4638, %r4639, %r4640, %r4634;
	// end inline asm
	ld.shared.u32 	%r4643, [%r5633+8];
	// begin inline asm
	dp4a.s32.s32 %r4642, %r4643, %r4644, %r4638;
	// end inline asm
	ld.shared.u32 	%r4647, [%r5633+12];
	// begin inline asm
	dp4a.s32.s32 %r4646, %r4647, %r4648, %r4642;
	// end inline asm
	ld.shared.u32 	%r4651, [%r5633+16];
	// begin inline asm
	dp4a.s32.s32 %r4650, %r4651, %r4652, %r4646;
	// end inline asm
	ld.shared.u32 	%r4655, [%r5633+20];
	// begin inline asm
	dp4a.s32.s32 %r4654, %r4655, %r4656, %r4650;
	// end inline asm
	ld.shared.u32 	%r4659, [%r5633+24];
	// begin inline asm
	dp4a.s32.s32 %r4658, %r4659, %r4660, %r4654;
	// end inline asm
	ld.shared.u32 	%r4663, [%r5633+28];
	// begin inline asm
	dp4a.s32.s32 %r4662, %r4663, %r4664, %r4658;
	// end inline asm
	ld.shared.f32 	%f739, [%r5658];
	mul.f32 	%f740, %f739, %f736;
	cvt.rn.f32.s32 	%f741, %r4662;
	fma.rn.f32 	%f990, %f740, %f741, %f990;
	ld.shared.u32 	%r4668, [%r5649+8704];
	ld.shared.u32 	%r4672, [%r5649+8720];
	ld.shared.u32 	%r4676, [%r5649+8708];
	ld.shared.u32 	%r4680, [%r5649+8724];
	ld.shared.u32 	%r4684, [%r5649+8712];
	ld.shared.u32 	%r4688, [%r5649+8728];
	ld.shared.u32 	%r4692, [%r5649+8716];
	ld.shared.u32 	%r4696, [%r5649+8732];
	ld.shared.u32 	%r4667, [%r5633+-8320];
	// begin inline asm
	dp4a.s32.s32 %r4666, %r4667, %r4668, %r5597;
	// end inline asm
	ld.shared.u32 	%r4671, [%r5633+-8316];
	// begin inline asm
	dp4a.s32.s32 %r4670, %r4671, %r4672, %r4666;
	// end inline asm
	ld.shared.u32 	%r4675, [%r5633+-8312];
	// begin inline asm
	dp4a.s32.s32 %r4674, %r4675, %r4676, %r4670;
	// end inline asm
	ld.shared.u32 	%r4679, [%r5633+-8308];
	// begin inline asm
	dp4a.s32.s32 %r4678, %r4679, %r4680, %r4674;
	// end inline asm
	ld.shared.u32 	%r4683, [%r5633+-8304];
	// begin inline asm
	dp4a.s32.s32 %r4682, %r4683, %r4684, %r4678;
	// end inline asm
	ld.shared.u32 	%r4687, [%r5633+-8300];
	// begin inline asm
	dp4a.s32.s32 %r4686, %r4687, %r4688, %r4682;
	// end inline asm
	ld.shared.u32 	%r4691, [%r5633+-8296];
	// begin inline asm
	dp4a.s32.s32 %r4690, %r4691, %r4692, %r4686;
	// end inline asm
	ld.shared.u32 	%r4695, [%r5633+-8292];
	// begin inline asm
	dp4a.s32.s32 %r4694, %r4695, %r4696, %r4690;
	// end inline asm
	ld.shared.f32 	%f742, [%r5652];
	ld.shared.f32 	%f743, [%r5639+1088];
	mul.f32 	%f744, %f742, %f743;
	cvt.rn.f32.s32 	%f745, %r4694;
	fma.rn.f32 	%f1021, %f744, %f745, %f1021;
	ld.shared.u32 	%r4700, [%r5649+8704];
	ld.shared.u32 	%r4704, [%r5649+8720];
	ld.shared.u32 	%r4708, [%r5649+8708];
	ld.shared.u32 	%r4712, [%r5649+8724];
	ld.shared.u32 	%r4716, [%r5649+8712];
	ld.shared.u32 	%r4720, [%r5649+8728];
	ld.shared.u32 	%r4724, [%r5649+8716];
	ld.shared.u32 	%r4728, [%r5649+8732];
	ld.shared.u32 	%r4699, [%r5633];
	// begin inline asm
	dp4a.s32.s32 %r4698, %r4699, %r4700, %r5597;
	// end inline asm
	ld.shared.u32 	%r4703, [%r5633+4];
	// begin inline asm
	dp4a.s32.s32 %r4702, %r4703, %r4704, %r4698;
	// end inline asm
	ld.shared.u32 	%r4707, [%r5633+8];
	// begin inline asm
	dp4a.s32.s32 %r4706, %r4707, %r4708, %r4702;
	// end inline asm
	ld.shared.u32 	%r4711, [%r5633+12];
	// begin inline asm
	dp4a.s32.s32 %r4710, %r4711, %r4712, %r4706;
	// end inline asm
	ld.shared.u32 	%r4715, [%r5633+16];
	// begin inline asm
	dp4a.s32.s32 %r4714, %r4715, %r4716, %r4710;
	// end inline asm
	ld.shared.u32 	%r4719, [%r5633+20];
	// begin inline asm
	dp4a.s32.s32 %r4718, %r4719, %r4720, %r4714;
	// end inline asm
	ld.shared.u32 	%r4723, [%r5633+24];
	// begin inline asm
	dp4a.s32.s32 %r4722, %r4723, %r4724, %r4718;
	// end inline asm
	ld.shared.u32 	%r4727, [%r5633+28];
	// begin inline asm
	dp4a.s32.s32 %r4726, %r4727, %r4728, %r4722;
	// end inline asm
	ld.shared.f32 	%f746, [%r5658];
	mul.f32 	%f747, %f746, %f743;
	cvt.rn.f32.s32 	%f748, %r4726;
	fma.rn.f32 	%f989, %f747, %f748, %f989;
	ld.shared.u32 	%r4732, [%r5649+9216];
	ld.shared.u32 	%r4736, [%r5649+9232];
	ld.shared.u32 	%r4740, [%r5649+9220];
	ld.shared.u32 	%r4744, [%r5649+9236];
	ld.shared.u32 	%r4748, [%r5649+9224];
	ld.shared.u32 	%r4752, [%r5649+9240];
	ld.shared.u32 	%r4756, [%r5649+9228];
	ld.shared.u32 	%r4760, [%r5649+9244];
	ld.shared.u32 	%r4731, [%r5633+-8320];
	// begin inline asm
	dp4a.s32.s32 %r4730, %r4731, %r4732, %r5597;
	// end inline asm
	ld.shared.u32 	%r4735, [%r5633+-8316];
	// begin inline asm
	dp4a.s32.s32 %r4734, %r4735, %r4736, %r4730;
	// end inline asm
	ld.shared.u32 	%r4739, [%r5633+-8312];
	// begin inline asm
	dp4a.s32.s32 %r4738, %r4739, %r4740, %r4734;
	// end inline asm
	ld.shared.u32 	%r4743, [%r5633+-8308];
	// begin inline asm
	dp4a.s32.s32 %r4742, %r4743, %r4744, %r4738;
	// end inline asm
	ld.shared.u32 	%r4747, [%r5633+-8304];
	// begin inline asm
	dp4a.s32.s32 %r4746, %r4747, %r4748, %r4742;
	// end inline asm
	ld.shared.u32 	%r4751, [%r5633+-8300];
	// begin inline asm
	dp4a.s32.s32 %r4750, %r4751, %r4752, %r4746;
	// end inline asm
	ld.shared.u32 	%r4755, [%r5633+-8296];
	// begin inline asm
	dp4a.s32.s32 %r4754, %r4755, %r4756, %r4750;
	// end inline asm
	ld.shared.u32 	%r4759, [%r5633+-8292];
	// begin inline asm
	dp4a.s32.s32 %r4758, %r4759, %r4760, %r4754;
	// end inline asm
	ld.shared.f32 	%f749, [%r5652];
	ld.shared.f32 	%f750, [%r5639+1152];
	mul.f32 	%f751, %f749, %f750;
	cvt.rn.f32.s32 	%f752, %r4758;
	fma.rn.f32 	%f1020, %f751, %f752, %f1020;
	ld.shared.u32 	%r4764, [%r5649+9216];
	ld.shared.u32 	%r4768, [%r5649+9232];
	ld.shared.u32 	%r4772, [%r5649+9220];
	ld.shared.u32 	%r4776, [%r5649+9236];
	ld.shared.u32 	%r4780, [%r5649+9224];
	ld.shared.u32 	%r4784, [%r5649+9240];
	ld.shared.u32 	%r4788, [%r5649+9228];
	ld.shared.u32 	%r4792, [%r5649+9244];
	ld.shared.u32 	%r4763, [%r5633];
	// begin inline asm
	dp4a.s32.s32 %r4762, %r4763, %r4764, %r5597;
	// end inline asm
	ld.shared.u32 	%r4767, [%r5633+4];
	// begin inline asm
	dp4a.s32.s32 %r4766, %r4767, %r4768, %r4762;
	// end inline asm
	ld.shared.u32 	%r4771, [%r5633+8];
	// begin inline asm
	dp4a.s32.s32 %r4770, %r4771, %r4772, %r4766;
	// end inline asm
	ld.shared.u32 	%r4775, [%r5633+12];
	// begin inline asm
	dp4a.s32.s32 %r4774, %r4775, %r4776, %r4770;
	// end inline asm
	ld.shared.u32 	%r4779, [%r5633+16];
	// begin inline asm
	dp4a.s32.s32 %r4778, %r4779, %r4780, %r4774;
	// end inline asm
	ld.shared.u32 	%r4783, [%r5633+20];
	// begin inline asm
	dp4a.s32.s32 %r4782, %r4783, %r4784, %r4778;
	// end inline asm
	ld.shared.u32 	%r4787, [%r5633+24];
	// begin inline asm
	dp4a.s32.s32 %r4786, %r4787, %r4788, %r4782;
	// end inline asm
	ld.shared.u32 	%r4791, [%r5633+28];
	// begin inline asm
	dp4a.s32.s32 %r4790, %r4791, %r4792, %r4786;
	// end inline asm
	ld.shared.f32 	%f753, [%r5658];
	mul.f32 	%f754, %f753, %f750;
	cvt.rn.f32.s32 	%f755, %r4790;
	fma.rn.f32 	%f988, %f754, %f755, %f988;
	ld.shared.u32 	%r4796, [%r5649+9728];
	ld.shared.u32 	%r4800, [%r5649+9744];
	ld.shared.u32 	%r4804, [%r5649+9732];
	ld.shared.u32 	%r4808, [%r5649+9748];
	ld.shared.u32 	%r4812, [%r5649+9736];
	ld.shared.u32 	%r4816, [%r5649+9752];
	ld.shared.u32 	%r4820, [%r5649+9740];
	ld.shared.u32 	%r4824, [%r5649+9756];
	ld.shared.u32 	%r4795, [%r5633+-8320];
	// begin inline asm
	dp4a.s32.s32 %r4794, %r4795, %r4796, %r5597;
	// end inline asm
	ld.shared.u32 	%r4799, [%r5633+-8316];
	// begin inline asm
	dp4a.s32.s32 %r4798, %r4799, %r4800, %r4794;
	// end inline asm
	ld.shared.u32 	%r4803, [%r5633+-8312];
	// begin inline asm
	dp4a.s32.s32 %r4802, %r4803, %r4804, %r4798;
	// end inline asm
	ld.shared.u32 	%r4807, [%r5633+-8308];
	// begin inline asm
	dp4a.s32.s32 %r4806, %r4807, %r4808, %r4802;
	// end inline asm
	ld.shared.u32 	%r4811, [%r5633+-8304];
	// begin inline asm
	dp4a.s32.s32 %r4810, %r4811, %r4812, %r4806;
	// end inline asm
	ld.shared.u32 	%r4815, [%r5633+-8300];
	// begin inline asm
	dp4a.s32.s32 %r4814, %r4815, %r4816, %r4810;
	// end inline asm
	ld.shared.u32 	%r4819, [%r5633+-8296];
	// begin inline asm
	dp4a.s32.s32 %r4818, %r4819, %r4820, %r4814;
	// end inline asm
	ld.shared.u32 	%r4823, [%r5633+-8292];
	// begin inline asm
	dp4a.s32.s32 %r4822, %r4823, %r4824, %r4818;
	// end inline asm
	ld.shared.f32 	%f756, [%r5652];
	ld.shared.f32 	%f757, [%r5639+1216];
	mul.f32 	%f758, %f756, %f757;
	cvt.rn.f32.s32 	%f759, %r4822;
	fma.rn.f32 	%f1019, %f758, %f759, %f1019;
	ld.shared.u32 	%r4828, [%r5649+9728];
	ld.shared.u32 	%r4832, [%r5649+9744];
	ld.shared.u32 	%r4836, [%r5649+9732];
	ld.shared.u32 	%r4840, [%r5649+9748];
	ld.shared.u32 	%r4844, [%r5649+9736];
	ld.shared.u32 	%r4848, [%r5649+9752];
	ld.shared.u32 	%r4852, [%r5649+9740];
	ld.shared.u32 	%r4856, [%r5649+9756];
	ld.shared.u32 	%r4827, [%r5633];
	// begin inline asm
	dp4a.s32.s32 %r4826, %r4827, %r4828, %r5597;
	// end inline asm
	ld.shared.u32 	%r4831, [%r5633+4];
	// begin inline asm
	dp4a.s32.s32 %r4830, %r4831, %r4832, %r4826;
	// end inline asm
	ld.shared.u32 	%r4835, [%r5633+8];
	// begin inline asm
	dp4a.s32.s32 %r4834, %r4835, %r4836, %r4830;
	// end inline asm
	ld.shared.u32 	%r4839, [%r5633+12];
	// begin inline asm
	dp4a.s32.s32 %r4838, %r4839, %r4840, %r4834;
	// end inline asm
	ld.shared.u32 	%r4843, [%r5633+16];
	// begin inline asm
	dp4a.s32.s32 %r4842, %r4843, %r4844, %r4838;
	// end inline asm
	ld.shared.u32 	%r4847, [%r5633+20];
	// begin inline asm
	dp4a.s32.s32 %r4846, %r4847, %r4848, %r4842;
	// end inline asm
	ld.shared.u32 	%r4851, [%r5633+24];
	// begin inline asm
	dp4a.s32.s32 %r4850, %r4851, %r4852, %r4846;
	// end inline asm
	ld.shared.u32 	%r4855, [%r5633+28];
	// begin inline asm
	dp4a.s32.s32 %r4854, %r4855, %r4856, %r4850;
	// end inline asm
	ld.shared.f32 	%f760, [%r5658];
	mul.f32 	%f761, %f760, %f757;
	cvt.rn.f32.s32 	%f762, %r4854;
	fma.rn.f32 	%f987, %f761, %f762, %f987;
	ld.shared.u32 	%r4860, [%r5649+10240];
	ld.shared.u32 	%r4864, [%r5649+10256];
	ld.shared.u32 	%r4868, [%r5649+10244];
	ld.shared.u32 	%r4872, [%r5649+10260];
	ld.shared.u32 	%r4876, [%r5649+10248];
	ld.shared.u32 	%r4880, [%r5649+10264];
	ld.shared.u32 	%r4884, [%r5649+10252];
	ld.shared.u32 	%r4888, [%r5649+10268];
	ld.shared.u32 	%r4859, [%r5633+-8320];
	// begin inline asm
	dp4a.s32.s32 %r4858, %r4859, %r4860, %r5597;
	// end inline asm
	ld.shared.u32 	%r4863, [%r5633+-8316];
	// begin inline asm
	dp4a.s32.s32 %r4862, %r4863, %r4864, %r4858;
	// end inline asm
	ld.shared.u32 	%r4867, [%r5633+-8312];
	// begin inline asm
	dp4a.s32.s32 %r4866, %r4867, %r4868, %r4862;
	// end inline asm
	ld.shared.u32 	%r4871, [%r5633+-8308];
	// begin inline asm
	dp4a.s32.s32 %r4870, %r4871, %r4872, %r4866;
	// end inline asm
	ld.shared.u32 	%r4875, [%r5633+-8304];
	// begin inline asm
	dp4a.s32.s32 %r4874, %r4875, %r4876, %r4870;
	// end inline asm
	ld.shared.u32 	%r4879, [%r5633+-8300];
	// begin inline asm
	dp4a.s32.s32 %r4878, %r4879, %r4880, %r4874;
	// end inline asm
	ld.shared.u32 	%r4883, [%r5633+-8296];
	// begin inline asm
	dp4a.s32.s32 %r4882, %r4883, %r4884, %r4878;
	// end inline asm
	ld.shared.u32 	%r4887, [%r5633+-8292];
	// begin inline asm
	dp4a.s32.s32 %r4886, %r4887, %r4888, %r4882;
	// end inline asm
	ld.shared.f32 	%f763, [%r5652];
	ld.shared.f32 	%f764, [%r5639+1280];
	mul.f32 	%f765, %f763, %f764;
	cvt.rn.f32.s32 	%f766, %r4886;
	fma.rn.f32 	%f1018, %f765, %f766, %f1018;
	ld.shared.u32 	%r4892, [%r5649+10240];
	ld.shared.u32 	%r4896, [%r5649+10256];
	ld.shared.u32 	%r4900, [%r5649+10244];
	ld.shared.u32 	%r4904, [%r5649+10260];
	ld.shared.u32 	%r4908, [%r5649+10248];
	ld.shared.u32 	%r4912, [%r5649+10264];
	ld.shared.u32 	%r4916, [%r5649+10252];
	ld.shared.u32 	%r4920, [%r5649+10268];
	ld.shared.u32 	%r4891, [%r5633];
	// begin inline asm
	dp4a.s32.s32 %r4890, %r4891, %r4892, %r5597;
	// end inline asm
	ld.shared.u32 	%r4895, [%r5633+4];
	// begin inline asm
	dp4a.s32.s32 %r4894, %r4895, %r4896, %r4890;
	// end inline asm
	ld.shared.u32 	%r4899, [%r5633+8];
	// begin inline asm
	dp4a.s32.s32 %r4898, %r4899, %r4900, %r4894;
	// end inline asm
	ld.shared.u32 	%r4903, [%r5633+12];
	// begin inline asm
	dp4a.s32.s32 %r4902, %r4903, %r4904, %r4898;
	// end inline asm
	ld.shared.u32 	%r4907, [%r5633+16];
	// begin inline asm
	dp4a.s32.s32 %r4906, %r4907, %r4908, %r4902;
	// end inline asm
	ld.shared.u32 	%r4911, [%r5633+20];
	// begin inline asm
	dp4a.s32.s32 %r4910, %r4911, %r4912, %r4906;
	// end inline asm
	ld.shared.u32 	%r4915, [%r5633+24];
	// begin inline asm
	dp4a.s32.s32 %r4914, %r4915, %r4916, %r4910;
	// end inline asm
	ld.shared.u32 	%r4919, [%r5633+28];
	// begin inline asm
	dp4a.s32.s32 %r4918, %r4919, %r4920, %r4914;
	// end inline asm
	ld.shared.f32 	%f767, [%r5658];
	mul.f32 	%f768, %f767, %f764;
	cvt.rn.f32.s32 	%f769, %r4918;
	fma.rn.f32 	%f986, %f768, %f769, %f986;
	ld.shared.u32 	%r4924, [%r5649+10752];
	ld.shared.u32 	%r4928, [%r5649+10768];
	ld.shared.u32 	%r4932, [%r5649+10756];
	ld.shared.u32 	%r4936, [%r5649+10772];
	ld.shared.u32 	%r4940, [%r5649+10760];
	ld.shared.u32 	%r4944, [%r5649+10776];
	ld.shared.u32 	%r4948, [%r5649+10764];
	ld.shared.u32 	%r4952, [%r5649+10780];
	ld.shared.u32 	%r4923, [%r5633+-8320];
	// begin inline asm
	dp4a.s32.s32 %r4922, %r4923, %r4924, %r5597;
	// end inline asm
	ld.shared.u32 	%r4927, [%r5633+-8316];
	// begin inline asm
	dp4a.s32.s32 %r4926, %r4927, %r4928, %r4922;
	// end inline asm
	ld.shared.u32 	%r4931, [%r5633+-8312];
	// begin inline asm
	dp4a.s32.s32 %r4930, %r4931, %r4932, %r4926;
	// end inline asm
	ld.shared.u32 	%r4935, [%r5633+-8308];
	// begin inline asm
	dp4a.s32.s32 %r4934, %r4935, %r4936, %r4930;
	// end inline asm
	ld.shared.u32 	%r4939, [%r5633+-8304];
	// begin inline asm
	dp4a.s32.s32 %r4938, %r4939, %r4940, %r4934;
	// end inline asm
	ld.shared.u32 	%r4943, [%r5633+-8300];
	// begin inline asm
	dp4a.s32.s32 %r4942, %r4943, %r4944, %r4938;
	// end inline asm
	ld.shared.u32 	%r4947, [%r5633+-8296];
	// begin inline asm
	dp4a.s32.s32 %r4946, %r4947, %r4948, %r4942;
	// end inline asm
	ld.shared.u32 	%r4951, [%r5633+-8292];
	// begin inline asm
	dp4a.s32.s32 %r4950, %r4951, %r4952, %r4946;
	// end inline asm
	ld.shared.f32 	%f770, [%r5652];
	ld.shared.f32 	%f771, [%r5639+1344];
	mul.f32 	%f772, %f770, %f771;
	cvt.rn.f32.s32 	%f773, %r4950;
	fma.rn.f32 	%f1017, %f772, %f773, %f1017;
	ld.shared.u32 	%r4956, [%r5649+10752];
	ld.shared.u32 	%r4960, [%r5649+10768];
	ld.shared.u32 	%r4964, [%r5649+10756];
	ld.shared.u32 	%r4968, [%r5649+10772];
	ld.shared.u32 	%r4972, [%r5649+10760];
	ld.shared.u32 	%r4976, [%r5649+10776];
	ld.shared.u32 	%r4980, [%r5649+10764];
	ld.shared.u32 	%r4984, [%r5649+10780];
	ld.shared.u32 	%r4955, [%r5633];
	// begin inline asm
	dp4a.s32.s32 %r4954, %r4955, %r4956, %r5597;
	// end inline asm
	ld.shared.u32 	%r4959, [%r5633+4];
	// begin inline asm
	dp4a.s32.s32 %r4958, %r4959, %r4960, %r4954;
	// end inline asm
	ld.shared.u32 	%r4963, [%r5633+8];
	// begin inline asm
	dp4a.s32.s32 %r4962, %r4963, %r4964, %r4958;
	// end inline asm
	ld.shared.u32 	%r4967, [%r5633+12];
	// begin inline asm
	dp4a.s32.s32 %r4966, %r4967, %r4968, %r4962;
	// end inline asm
	ld.shared.u32 	%r4971, [%r5633+16];
	// begin inline asm
	dp4a.s32.s32 %r4970, %r4971, %r4972, %r4966;
	// end inline asm
	ld.shared.u32 	%r4975, [%r5633+20];
	// begin inline asm
	dp4a.s32.s32 %r4974, %r4975, %r4976, %r4970;
	// end inline asm
	ld.shared.u32 	%r4979, [%r5633+24];
	// begin inline asm
	dp4a.s32.s32 %r4978, %r4979, %r4980, %r4974;
	// end inline asm
	ld.shared.u32 	%r4983, [%r5633+28];
	// begin inline asm
	dp4a.s32.s32 %r4982, %r4983, %r4984, %r4978;
	// end inline asm
	ld.shared.f32 	%f774, [%r5658];
	mul.f32 	%f775, %f774, %f771;
	cvt.rn.f32.s32 	%f776, %r4982;
	fma.rn.f32 	%f985, %f775, %f776, %f985;
	ld.shared.u32 	%r4988, [%r5649+11264];
	ld.shared.u32 	%r4992, [%r5649+11280];
	ld.shared.u32 	%r4996, [%r5649+11268];
	ld.shared.u32 	%r5000, [%r5649+11284];
	ld.shared.u32 	%r5004, [%r5649+11272];
	ld.shared.u32 	%r5008, [%r5649+11288];
	ld.shared.u32 	%r5012, [%r5649+11276];
	ld.shared.u32 	%r5016, [%r5649+11292];
	ld.shared.u32 	%r4987, [%r5633+-8320];
	// begin inline asm
	dp4a.s32.s32 %r4986, %r4987, %r4988, %r5597;
	// end inline asm
	ld.shared.u32 	%r4991, [%r5633+-8316];
	// begin inline asm
	dp4a.s32.s32 %r4990, %r4991, %r4992, %r4986;
	// end inline asm
	ld.shared.u32 	%r4995, [%r5633+-8312];
	// begin inline asm
	dp4a.s32.s32 %r4994, %r4995, %r4996, %r4990;
	// end inline asm
	ld.shared.u32 	%r4999, [%r5633+-8308];
	// begin inline asm
	dp4a.s32.s32 %r4998, %r4999, %r5000, %r4994;
	// end inline asm
	ld.shared.u32 	%r5003, [%r5633+-8304];
	// begin inline asm
	dp4a.s32.s32 %r5002, %r5003, %r5004, %r4998;
	// end inline asm
	ld.shared.u32 	%r5007, [%r5633+-8300];
	// begin inline asm
	dp4a.s32.s32 %r5006, %r5007, %r5008, %r5002;
	// end inline asm
	ld.shared.u32 	%r5011, [%r5633+-8296];
	// begin inline asm
	dp4a.s32.s32 %r5010, %r5011, %r5012, %r5006;
	// end inline asm
	ld.shared.u32 	%r5015, [%r5633+-8292];
	// begin inline asm
	dp4a.s32.s32 %r5014, %r5015, %r5016, %r5010;
	// end inline asm
	ld.shared.f32 	%f777, [%r5652];
	ld.shared.f32 	%f778, [%r5639+1408];
	mul.f32 	%f779, %f777, %f778;
	cvt.rn.f32.s32 	%f780, %r5014;
	fma.rn.f32 	%f1016, %f779, %f780, %f1016;
	ld.shared.u32 	%r5020, [%r5649+11264];
	ld.shared.u32 	%r5024, [%r5649+11280];
	ld.shared.u32 	%r5028, [%r5649+11268];
	ld.shared.u32 	%r5032, [%r5649+11284];
	ld.shared.u32 	%r5036, [%r5649+11272];
	ld.shared.u32 	%r5040, [%r5649+11288];
	ld.shared.u32 	%r5044, [%r5649+11276];
	ld.shared.u32 	%r5048, [%r5649+11292];
	ld.shared.u32 	%r5019, [%r5633];
	// begin inline asm
	dp4a.s32.s32 %r5018, %r5019, %r5020, %r5597;
	// end inline asm
	ld.shared.u32 	%r5023, [%r5633+4];
	// begin inline asm
	dp4a.s32.s32 %r5022, %r5023, %r5024, %r5018;
	// end inline asm
	ld.shared.u32 	%r5027, [%r5633+8];
	// begin inline asm
	dp4a.s32.s32 %r5026, %r5027, %r5028, %r5022;
	// end inline asm
	ld.shared.u32 	%r5031, [%r5633+12];
	// begin inline asm
	dp4a.s32.s32 %r5030, %r5031, %r5032, %r5026;
	// end inline asm
	ld.shared.u32 	%r5035, [%r5633+16];
	// begin inline asm
	dp4a.s32.s32 %r5034, %r5035, %r5036, %r5030;
	// end inline asm
	ld.shared.u32 	%r5039, [%r5633+20];
	// begin inline asm
	dp4a.s32.s32 %r5038, %r5039, %r5040, %r5034;
	// end inline asm
	ld.shared.u32 	%r5043, [%r5633+24];
	// begin inline asm
	dp4a.s32.s32 %r5042, %r5043, %r5044, %r5038;
	// end inline asm
	ld.shared.u32 	%r5047, [%r5633+28];
	// begin inline asm
	dp4a.s32.s32 %r5046, %r5047, %r5048, %r5042;
	// end inline asm
	ld.shared.f32 	%f781, [%r5658];
	mul.f32 	%f782, %f781, %f778;
	cvt.rn.f32.s32 	%f783, %r5046;
	fma.rn.f32 	%f984, %f782, %f783, %f984;
	ld.shared.u32 	%r5052, [%r5649+11776];
	ld.shared.u32 	%r5056, [%r5649+11792];
	ld.shared.u32 	%r5060, [%r5649+11780];
	ld.shared.u32 	%r5064, [%r5649+11796];
	ld.shared.u32 	%r5068, [%r5649+11784];
	ld.shared.u32 	%r5072, [%r5649+11800];
	ld.shared.u32 	%r5076, [%r5649+11788];
	ld.shared.u32 	%r5080, [%r5649+11804];
	ld.shared.u32 	%r5051, [%r5633+-8320];
	// begin inline asm
	dp4a.s32.s32 %r5050, %r5051, %r5052, %r5597;
	// end inline asm
	ld.shared.u32 	%r5055, [%r5633+-8316];
	// begin inline asm
	dp4a.s32.s32 %r5054, %r5055, %r5056, %r5050;
	// end inline asm
	ld.shared.u32 	%r5059, [%r5633+-8312];
	// begin inline asm
	dp4a.s32.s32 %r5058, %r5059, %r5060, %r5054;
	// end inline asm
	ld.shared.u32 	%r5063, [%r5633+-8308];
	// begin inline asm
	dp4a.s32.s32 %r5062, %r5063, %r5064, %r5058;
	// end inline asm
	ld.shared.u32 	%r5067, [%r5633+-8304];
	// begin inline asm
	dp4a.s32.s32 %r5066, %r5067, %r5068, %r5062;
	// end inline asm
	ld.shared.u32 	%r5071, [%r5633+-8300];
	// begin inline asm
	dp4a.s32.s32 %r5070, %r5071, %r5072, %r5066;
	// end inline asm
	ld.shared.u32 	%r5075, [%r5633+-8296];
	// begin inline asm
	dp4a.s32.s32 %r5074, %r5075, %r5076, %r5070;
	// end inline asm
	ld.shared.u32 	%r5079, [%r5633+-8292];
	// begin inline asm
	dp4a.s32.s32 %r5078, %r5079, %r5080, %r5074;
	// end inline asm
	ld.shared.f32 	%f784, [%r5652];
	ld.shared.f32 	%f785, [%r5639+1472];
	mul.f32 	%f786, %f784, %f785;
	cvt.rn.f32.s32 	%f787, %r5078;
	fma.rn.f32 	%f1015, %f786, %f787, %f1015;
	ld.shared.u32 	%r5084, [%r5649+11776];
	ld.shared.u32 	%r5088, [%r5649+11792];
	ld.shared.u32 	%r5092, [%r5649+11780];
	ld.shared.u32 	%r5096, [%r5649+11796];
	ld.shared.u32 	%r5100, [%r5649+11784];
	ld.shared.u32 	%r5104, [%r5649+11800];
	ld.shared.u32 	%r5108, [%r5649+11788];
	ld.shared.u32 	%r5112, [%r5649+11804];
	ld.shared.u32 	%r5083, [%r5633];
	// begin inline asm
	dp4a.s32.s32 %r5082, %r5083, %r5084, %r5597;
	// end inline asm
	ld.shared.u32 	%r5087, [%r5633+4];
	// begin inline asm
	dp4a.s32.s32 %r5086, %r5087, %r5088, %r5082;
	// end inline asm
	ld.shared.u32 	%r5091, [%r5633+8];
	// begin inline asm
	dp4a.s32.s32 %r5090, %r5091, %r5092, %r5086;
	// end inline asm
	ld.shared.u32 	%r5095, [%r5633+12];
	// begin inline asm
	dp4a.s32.s32 %r5094, %r5095, %r5096, %r5090;
	// end inline asm
	ld.shared.u32 	%r5099, [%r5633+16];
	// begin inline asm
	dp4a.s32.s32 %r5098, %r5099, %r5100, %r5094;
	// end inline asm
	ld.shared.u32 	%r5103, [%r5633+20];
	// begin inline asm
	dp4a.s32.s32 %r5102, %r5103, %r5104, %r5098;
	// end inline asm
	ld.shared.u32 	%r5107, [%r5633+24];
	// begin inline asm
	dp4a.s32.s32 %r5106, %r5107, %r5108, %r5102;
	// end inline asm
	ld.shared.u32 	%r5111, [%r5633+28];
	// begin inline asm
	dp4a.s32.s32 %r5110, %r5111, %r5112, %r5106;
	// end inline asm
	ld.shared.f32 	%f788, [%r5658];
	mul.f32 	%f789, %f788, %f785;
	cvt.rn.f32.s32 	%f790, %r5110;
	fma.rn.f32 	%f983, %f789, %f790, %f983;
	ld.shared.u32 	%r5116, [%r5649+12288];
	ld.shared.u32 	%r5120, [%r5649+12304];
	ld.shared.u32 	%r5124, [%r5649+12292];
	ld.shared.u32 	%r5128, [%r5649+12308];
	ld.shared.u32 	%r5132, [%r5649+12296];
	ld.shared.u32 	%r5136, [%r5649+12312];
	ld.shared.u32 	%r5140, [%r5649+12300];
	ld.shared.u32 	%r5144, [%r5649+12316];
	ld.shared.u32 	%r5115, [%r5633+-8320];
	// begin inline asm
	dp4a.s32.s32 %r5114, %r5115, %r5116, %r5597;
	// end inline asm
	ld.shared.u32 	%r5119, [%r5633+-8316];
	// begin inline asm
	dp4a.s32.s32 %r5118, %r5119, %r5120, %r5114;
	// end inline asm
	ld.shared.u32 	%r5123, [%r5633+-8312];
	// begin inline asm
	dp4a.s32.s32 %r5122, %r5123, %r5124, %r5118;
	// end inline asm
	ld.shared.u32 	%r5127, [%r5633+-8308];
	// begin inline asm
	dp4a.s32.s32 %r5126, %r5127, %r5128, %r5122;
	// end inline asm
	ld.shared.u32 	%r5131, [%r5633+-8304];
	// begin inline asm
	dp4a.s32.s32 %r5130, %r5131, %r5132, %r5126;
	// end inline asm
	ld.shared.u32 	%r5135, [%r5633+-8300];
	// begin inline asm
	dp4a.s32.s32 %r5134, %r5135, %r5136, %r5130;
	// end inline asm
	ld.shared.u32 	%r5139, [%r5633+-8296];
	// begin inline asm
	dp4a.s32.s32 %r5138, %r5139, %r5140, %r5134;
	// end inline asm
	ld.shared.u32 	%r5143, [%r5633+-8292];
	// begin inline asm
	dp4a.s32.s32 %r5142, %r5143, %r5144, %r5138;
	// end inline asm
	ld.shared.f32 	%f791, [%r5652];
	ld.shared.f32 	%f792, [%r5639+1536];
	mul.f32 	%f793, %f791, %f792;
	cvt.rn.f32.s32 	%f794, %r5142;
	fma.rn.f32 	%f1014, %f793, %f794, %f1014;
	ld.shared.u32 	%r5148, [%r5649+12288];
	ld.shared.u32 	%r5152, [%r5649+12304];
	ld.shared.u32 	%r5156, [%r5649+12292];
	ld.shared.u32 	%r5160, [%r5649+12308];
	ld.shared.u32 	%r5164, [%r5649+12296];
	ld.shared.u32 	%r5168, [%r5649+12312];
	ld.shared.u32 	%r5172, [%r5649+12300];
	ld.shared.u32 	%r5176, [%r5649+12316];
	ld.shared.u32 	%r5147, [%r5633];
	// begin inline asm
	dp4a.s32.s32 %r5146, %r5147, %r5148, %r5597;
	// end inline asm
	ld.shared.u32 	%r5151, [%r5633+4];
	// begin inline asm
	dp4a.s32.s32 %r5150, %r5151, %r5152, %r5146;
	// end inline asm
	ld.shared.u32 	%r5155, [%r5633+8];
	// begin inline asm
	dp4a.s32.s32 %r5154, %r5155, %r5156, %r5150;
	// end inline asm
	ld.shared.u32 	%r5159, [%r5633+12];
	// begin inline asm
	dp4a.s32.s32 %r5158, %r5159, %r5160, %r5154;
	// end inline asm
	ld.shared.u32 	%r5163, [%r5633+16];
	// begin inline asm
	dp4a.s32.s32 %r5162, %r5163, %r5164, %r5158;
	// end inline asm
	ld.shared.u32 	%r5167, [%r5633+20];
	// begin inline asm
	dp4a.s32.s32 %r5166, %r5167, %r5168, %r5162;
	// end inline asm
	ld.shared.u32 	%r5171, [%r5633+24];
	// begin inline asm
	dp4a.s32.s32 %r5170, %r5171, %r5172, %r5166;
	// end inline asm
	ld.shared.u32 	%r5175, [%r5633+28];
	// begin inline asm
	dp4a.s32.s32 %r5174, %r5175, %r5176, %r5170;
	// end inline asm
	ld.shared.f32 	%f795, [%r5658];
	mul.f32 	%f796, %f795, %f792;
	cvt.rn.f32.s32 	%f797, %r5174;
	fma.rn.f32 	%f982, %f796, %f797, %f982;
	ld.shared.u32 	%r5180, [%r5649+12800];
	ld.shared.u32 	%r5184, [%r5649+12816];
	ld.shared.u32 	%r5188, [%r5649+12804];
	ld.shared.u32 	%r5192, [%r5649+12820];
	ld.shared.u32 	%r5196, [%r5649+12808];
	ld.shared.u32 	%r5200, [%r5649+12824];
	ld.shared.u32 	%r5204, [%r5649+12812];
	ld.shared.u32 	%r5208, [%r5649+12828];
	ld.shared.u32 	%r5179, [%r5633+-8320];
	// begin inline asm
	dp4a.s32.s32 %r5178, %r5179, %r5180, %r5597;
	// end inline asm
	ld.shared.u32 	%r5183, [%r5633+-8316];
	// begin inline asm
	dp4a.s32.s32 %r5182, %r5183, %r5184, %r5178;
	// end inline asm
	ld.shared.u32 	%r5187, [%r5633+-8312];
	// begin inline asm
	dp4a.s32.s32 %r5186, %r5187, %r5188, %r5182;
	// end inline asm
	ld.shared.u32 	%r5191, [%r5633+-8308];
	// begin inline asm
	dp4a.s32.s32 %r5190, %r5191, %r5192, %r5186;
	// end inline asm
	ld.shared.u32 	%r5195, [%r5633+-8304];
	// begin inline asm
	dp4a.s32.s32 %r5194, %r5195, %r5196, %r5190;
	// end inline asm
	ld.shared.u32 	%r5199, [%r5633+-8300];
	// begin inline asm
	dp4a.s32.s32 %r5198, %r5199, %r5200, %r5194;
	// end inline asm
	ld.shared.u32 	%r5203, [%r5633+-8296];
	// begin inline asm
	dp4a.s32.s32 %r5202, %r5203, %r5204, %r5198;
	// end inline asm
	ld.shared.u32 	%r5207, [%r5633+-8292];
	// begin inline asm
	dp4a.s32.s32 %r5206, %r5207, %r5208, %r5202;
	// end inline asm
	ld.shared.f32 	%f798, [%r5652];
	ld.shared.f32 	%f799, [%r5639+1600];
	mul.f32 	%f800, %f798, %f799;
	cvt.rn.f32.s32 	%f801, %r5206;
	fma.rn.f32 	%f1013, %f800, %f801, %f1013;
	ld.shared.u32 	%r5212, [%r5649+12800];
	ld.shared.u32 	%r5216, [%r5649+12816];
	ld.shared.u32 	%r5220, [%r5649+12804];
	ld.shared.u32 	%r5224, [%r5649+12820];
	ld.shared.u32 	%r5228, [%r5649+12808];
	ld.shared.u32 	%r5232, [%r5649+12824];
	ld.shared.u32 	%r5236, [%r5649+12812];
	ld.shared.u32 	%r5240, [%r5649+12828];
	ld.shared.u32 	%r5211, [%r5633];
	// begin inline asm
	dp4a.s32.s32 %r5210, %r5211, %r5212, %r5597;
	// end inline asm
	ld.shared.u32 	%r5215, [%r5633+4];
	// begin inline asm
	dp4a.s32.s32 %r5214, %r5215, %r5216, %r5210;
	// end inline asm
	ld.shared.u32 	%r5219, [%r5633+8];
	// begin inline asm
	dp4a.s32.s32 %r5218, %r5219, %r5220, %r5214;
	// end inline asm
	ld.shared.u32 	%r5223, [%r5633+12];
	// begin inline asm
	dp4a.s32.s32 %r5222, %r5223, %r5224, %r5218;
	// end inline asm
	ld.shared.u32 	%r5227, [%r5633+16];
	// begin inline asm
	dp4a.s32.s32 %r5226, %r5227, %r5228, %r5222;
	// end inline asm
	ld.shared.u32 	%r5231, [%r5633+20];
	// begin inline asm
	dp4a.s32.s32 %r5230, %r5231, %r5232, %r5226;
	// end inline asm
	ld.shared.u32 	%r5235, [%r5633+24];
	// begin inline asm
	dp4a.s32.s32 %r5234, %r5235, %r5236, %r5230;
	// end inline asm
	ld.shared.u32 	%r5239, [%r5633+28];
	// begin inline asm
	dp4a.s32.s32 %r5238, %r5239, %r5240, %r5234;
	// end inline asm
	ld.shared.f32 	%f802, [%r5658];
	mul.f32 	%f803, %f802, %f799;
	cvt.rn.f32.s32 	%f804, %r5238;
	fma.rn.f32 	%f981, %f803, %f804, %f981;
	ld.shared.u32 	%r5244, [%r5649+13312];
	ld.shared.u32 	%r5248, [%r5649+13328];
	ld.shared.u32 	%r5252, [%r5649+13316];
	ld.shared.u32 	%r5256, [%r5649+13332];
	ld.shared.u32 	%r5260, [%r5649+13320];
	ld.shared.u32 	%r5264, [%r5649+13336];
	ld.shared.u32 	%r5268, [%r5649+13324];
	ld.shared.u32 	%r5272, [%r5649+13340];
	ld.shared.u32 	%r5243, [%r5633+-8320];
	// begin inline asm
	dp4a.s32.s32 %r5242, %r5243, %r5244, %r5597;
	// end inline asm
	ld.shared.u32 	%r5247, [%r5633+-8316];
	// begin inline asm
	dp4a.s32.s32 %r5246, %r5247, %r5248, %r5242;
	// end inline asm
	ld.shared.u32 	%r5251, [%r5633+-8312];
	// begin inline asm
	dp4a.s32.s32 %r5250, %r5251, %r5252, %r5246;
	// end inline asm
	ld.shared.u32 	%r5255, [%r5633+-8308];
	// begin inline asm
	dp4a.s32.s32 %r5254, %r5255, %r5256, %r5250;
	// end inline asm
	ld.shared.u32 	%r5259, [%r5633+-8304];
	// begin inline asm
	dp4a.s32.s32 %r5258, %r5259, %r5260, %r5254;
	// end inline asm
	ld.shared.u32 	%r5263, [%r5633+-8300];
	// begin inline asm
	dp4a.s32.s32 %r5262, %r5263, %r5264, %r5258;
	// end inline asm
	ld.shared.u32 	%r5267, [%r5633+-8296];
	// begin inline asm
	dp4a.s32.s32 %r5266, %r5267, %r5268, %r5262;
	// end inline asm
	ld.shared.u32 	%r5271, [%r5633+-8292];
	// begin inline asm
	dp4a.s32.s32 %r5270, %r5271, %r5272, %r5266;
	// end inline asm
	ld.shared.f32 	%f805, [%r5652];
	ld.shared.f32 	%f806, [%r5639+1664];
	mul.f32 	%f807, %f805, %f806;
	cvt.rn.f32.s32 	%f808, %r5270;
	fma.rn.f32 	%f1012, %f807, %f808, %f1012;
	ld.shared.u32 	%r5276, [%r5649+13312];
	ld.shared.u32 	%r5280, [%r5649+13328];
	ld.shared.u32 	%r5284, [%r5649+13316];
	ld.shared.u32 	%r5288, [%r5649+13332];
	ld.shared.u32 	%r5292, [%r5649+13320];
	ld.shared.u32 	%r5296, [%r5649+13336];
	ld.shared.u32 	%r5300, [%r5649+13324];
	ld.shared.u32 	%r5304, [%r5649+13340];
	ld.shared.u32 	%r5275, [%r5633];
	// begin inline asm
	dp4a.s32.s32 %r5274, %r5275, %r5276, %r5597;
	// end inline asm
	ld.shared.u32 	%r5279, [%r5633+4];
	// begin inline asm
	dp4a.s32.s32 %r5278, %r5279, %r5280, %r5274;
	// end inline asm
	ld.shared.u32 	%r5283, [%r5633+8];
	// begin inline asm
	dp4a.s32.s32 %r5282, %r5283, %r5284, %r5278;
	// end inline asm
	ld.shared.u32 	%r5287, [%r5633+12];
	// begin inline asm
	dp4a.s32.s32 %r5286, %r5287, %r5288, %r5282;
	// end inline asm
	ld.shared.u32 	%r5291, [%r5633+16];
	// begin inline asm
	dp4a.s32.s32 %r5290, %r5291, %r5292, %r5286;
	// end inline asm
	ld.shared.u32 	%r5295, [%r5633+20];
	// begin inline asm
	dp4a.s32.s32 %r5294, %r5295, %r5296, %r5290;
	// end inline asm
	ld.shared.u32 	%r5299, [%r5633+24];
	// begin inline asm
	dp4a.s32.s32 %r5298, %r5299, %r5300, %r5294;
	// end inline asm
	ld.shared.u32 	%r5303, [%r5633+28];
	// begin inline asm
	dp4a.s32.s32 %r5302, %r5303, %r5304, %r5298;
	// end inline asm
	ld.shared.f32 	%f809, [%r5658];
	mul.f32 	%f810, %f809, %f806;
	cvt.rn.f32.s32 	%f811, %r5302;
	fma.rn.f32 	%f980, %f810, %f811, %f980;
	ld.shared.u32 	%r5308, [%r5649+13824];
	ld.shared.u32 	%r5312, [%r5649+13840];
	ld.shared.u32 	%r5316, [%r5649+13828];
	ld.shared.u32 	%r5320, [%r5649+13844];
	ld.shared.u32 	%r5324, [%r5649+13832];
	ld.shared.u32 	%r5328, [%r5649+13848];
	ld.shared.u32 	%r5332, [%r5649+13836];
	ld.shared.u32 	%r5336, [%r5649+13852];
	ld.shared.u32 	%r5307, [%r5633+-8320];
	// begin inline asm
	dp4a.s32.s32 %r5306, %r5307, %r5308, %r5597;
	// end inline asm
	ld.shared.u32 	%r5311, [%r5633+-8316];
	// begin inline asm
	dp4a.s32.s32 %r5310, %r5311, %r5312, %r5306;
	// end inline asm
	ld.shared.u32 	%r5315, [%r5633+-8312];
	// begin inline asm
	dp4a.s32.s32 %r5314, %r5315, %r5316, %r5310;
	// end inline asm
	ld.shared.u32 	%r5319, [%r5633+-8308];
	// begin inline asm
	dp4a.s32.s32 %r5318, %r5319, %r5320, %r5314;
	// end inline asm
	ld.shared.u32 	%r5323, [%r5633+-8304];
	// begin inline asm
	dp4a.s32.s32 %r5322, %r5323, %r5324, %r5318;
	// end inline asm
	ld.shared.u32 	%r5327, [%r5633+-8300];
	// begin inline asm
	dp4a.s32.s32 %r5326, %r5327, %r5328, %r5322;
	// end inline asm
	ld.shared.u32 	%r5331, [%r5633+-8296];
	// begin inline asm
	dp4a.s32.s32 %r5330, %r5331, %r5332, %r5326;
	// end inline asm
	ld.shared.u32 	%r5335, [%r5633+-8292];
	// begin inline asm
	dp4a.s32.s32 %r5334, %r5335, %r5336, %r5330;
	// end inline asm
	ld.shared.f32 	%f812, [%r5652];
	ld.shared.f32 	%f813, [%r5639+1728];
	mul.f32 	%f814, %f812, %f813;
	cvt.rn.f32.s32 	%f815, %r5334;
	fma.rn.f32 	%f1011, %f814, %f815, %f1011;
	ld.shared.u32 	%r5340, [%r5649+13824];
	ld.shared.u32 	%r5344, [%r5649+13840];
	ld.shared.u32 	%r5348, [%r5649+13828];
	ld.shared.u32 	%r5352, [%r5649+13844];
	ld.shared.u32 	%r5356, [%r5649+13832];
	ld.shared.u32 	%r5360, [%r5649+13848];
	ld.shared.u32 	%r5364, [%r5649+13836];
	ld.shared.u32 	%r5368, [%r5649+13852];
	ld.shared.u32 	%r5339, [%r5633];
	// begin inline asm
	dp4a.s32.s32 %r5338, %r5339, %r5340, %r5597;
	// end inline asm
	ld.shared.u32 	%r5343, [%r5633+4];
	// begin inline asm
	dp4a.s32.s32 %r5342, %r5343, %r5344, %r5338;
	// end inline asm
	ld.shared.u32 	%r5347, [%r5633+8];
	// begin inline asm
	dp4a.s32.s32 %r5346, %r5347, %r5348, %r5342;
	// end inline asm
	ld.shared.u32 	%r5351, [%r5633+12];
	// begin inline asm
	dp4a.s32.s32 %r5350, %r5351, %r5352, %r5346;
	// end inline asm
	ld.shared.u32 	%r5355, [%r5633+16];
	// begin inline asm
	dp4a.s32.s32 %r5354, %r5355, %r5356, %r5350;
	// end inline asm
	ld.shared.u32 	%r5359, [%r5633+20];
	// begin inline asm
	dp4a.s32.s32 %r5358, %r5359, %r5360, %r5354;
	// end inline asm
	ld.shared.u32 	%r5363, [%r5633+24];
	// begin inline asm
	dp4a.s32.s32 %r5362, %r5363, %r5364, %r5358;
	// end inline asm
	ld.shared.u32 	%r5367, [%r5633+28];
	// begin inline asm
	dp4a.s32.s32 %r5366, %r5367, %r5368, %r5362;
	// end inline asm
	ld.shared.f32 	%f816, [%r5658];
	mul.f32 	%f817, %f816, %f813;
	cvt.rn.f32.s32 	%f818, %r5366;
	fma.rn.f32 	%f979, %f817, %f818, %f979;
	ld.shared.u32 	%r5372, [%r5649+14336];
	ld.shared.u32 	%r5376, [%r5649+14352];
	ld.shared.u32 	%r5380, [%r5649+14340];
	ld.shared.u32 	%r5384, [%r5649+14356];
	ld.shared.u32 	%r5388, [%r5649+14344];
	ld.shared.u32 	%r5392, [%r5649+14360];
	ld.shared.u32 	%r5396, [%r5649+14348];
	ld.shared.u32 	%r5400, [%r5649+14364];
	ld.shared.u32 	%r5371, [%r5633+-8320];
	// begin inline asm
	dp4a.s32.s32 %r5370, %r5371, %r5372, %r5597;
	// end inline asm
	ld.shared.u32 	%r5375, [%r5633+-8316];
	// begin inline asm
	dp4a.s32.s32 %r5374, %r5375, %r5376, %r5370;
	// end inline asm
	ld.shared.u32 	%r5379, [%r5633+-8312];
	// begin inline asm
	dp4a.s32.s32 %r5378, %r5379, %r5380, %r5374;
	// end inline asm
	ld.shared.u32 	%r5383, [%r5633+-8308];
	// begin inline asm
	dp4a.s32.s32 %r5382, %r5383, %r5384, %r5378;
	// end inline asm
	ld.shared.u32 	%r5387, [%r5633+-8304];
	// begin inline asm
	dp4a.s32.s32 %r5386, %r5387, %r5388, %r5382;
	// end inline asm
	ld.shared.u32 	%r5391, [%r5633+-8300];
	// begin inline asm
	dp4a.s32.s32 %r5390, %r5391, %r5392, %r5386;
	// end inline asm
	ld.shared.u32 	%r5395, [%r5633+-8296];
	// begin inline asm
	dp4a.s32.s32 %r5394, %r5395, %r5396, %r5390;
	// end inline asm
	ld.shared.u32 	%r5399, [%r5633+-8292];
	// begin inline asm
	dp4a.s32.s32 %r5398, %r5399, %r5400, %r5394;
	// end inline asm
	ld.shared.f32 	%f819, [%r5652];
	ld.shared.f32 	%f820, [%r5639+1792];
	mul.f32 	%f821, %f819, %f820;
	cvt.rn.f32.s32 	%f822, %r5398;
	fma.rn.f32 	%f1010, %f821, %f822, %f1010;
	ld.shared.u32 	%r5404, [%r5649+14336];
	ld.shared.u32 	%r5408, [%r5649+14352];
	ld.shared.u32 	%r5412, [%r5649+14340];
	ld.shared.u32 	%r5416, [%r5649+14356];
	ld.shared.u32 	%r5420, [%r5649+14344];
	ld.shared.u32 	%r5424, [%r5649+14360];
	ld.shared.u32 	%r5428, [%r5649+14348];
	ld.shared.u32 	%r5432, [%r5649+14364];
	ld.shared.u32 	%r5403, [%r5633];
	// begin inline asm
	dp4a.s32.s32 %r5402, %r5403, %r5404, %r5597;
	// end inline asm
	ld.shared.u32 	%r5407, [%r5633+4];
	// begin inline asm
	dp4a.s32.s32 %r5406, %r5407, %r5408, %r5402;
	// end inline asm
	ld.shared.u32 	%r5411, [%r5633+8];
	// begin inline asm
	dp4a.s32.s32 %r5410, %r5411, %r5412, %r5406;
	// end inline asm
	ld.shared.u32 	%r5415, [%r5633+12];
	// begin inline asm
	dp4a.s32.s32 %r5414, %r5415, %r5416, %r5410;
	// end inline asm
	ld.shared.u32 	%r5419, [%r5633+16];
	// begin inline asm
	dp4a.s32.s32 %r5418, %r5419, %r5420, %r5414;
	// end inline asm
	ld.shared.u32 	%r5423, [%r5633+20];
	// begin inline asm
	dp4a.s32.s32 %r5422, %r5423, %r5424, %r5418;
	// end inline asm
	ld.shared.u32 	%r5427, [%r5633+24];
	// begin inline asm
	dp4a.s32.s32 %r5426, %r5427, %r5428, %r5422;
	// end inline asm
	ld.shared.u32 	%r5431, [%r5633+28];
	// begin inline asm
	dp4a.s32.s32 %r5430, %r5431, %r5432, %r5426;
	// end inline asm
	ld.shared.f32 	%f823, [%r5658];
	mul.f32 	%f824, %f823, %f820;
	cvt.rn.f32.s32 	%f825, %r5430;
	fma.rn.f32 	%f978, %f824, %f825, %f978;
	ld.shared.u32 	%r5436, [%r5649+14848];
	ld.shared.u32 	%r5440, [%r5649+14864];
	ld.shared.u32 	%r5444, [%r5649+14852];
	ld.shared.u32 	%r5448, [%r5649+14868];
	ld.shared.u32 	%r5452, [%r5649+14856];
	ld.shared.u32 	%r5456, [%r5649+14872];
	ld.shared.u32 	%r5460, [%r5649+14860];
	ld.shared.u32 	%r5464, [%r5649+14876];
	ld.shared.u32 	%r5435, [%r5633+-8320];
	// begin inline asm
	dp4a.s32.s32 %r5434, %r5435, %r5436, %r5597;
	// end inline asm
	ld.shared.u32 	%r5439, [%r5633+-8316];
	// begin inline asm
	dp4a.s32.s32 %r5438, %r5439, %r5440, %r5434;
	// end inline asm
	ld.shared.u32 	%r5443, [%r5633+-8312];
	// begin inline asm
	dp4a.s32.s32 %r5442, %r5443, %r5444, %r5438;
	// end inline asm
	ld.shared.u32 	%r5447, [%r5633+-8308];
	// begin inline asm
	dp4a.s32.s32 %r5446, %r5447, %r5448, %r5442;
	// end inline asm
	ld.shared.u32 	%r5451, [%r5633+-8304];
	// begin inline asm
	dp4a.s32.s32 %r5450, %r5451, %r5452, %r5446;
	// end inline asm
	ld.shared.u32 	%r5455, [%r5633+-8300];
	// begin inline asm
	dp4a.s32.s32 %r5454, %r5455, %r5456, %r5450;
	// end inline asm
	ld.shared.u32 	%r5459, [%r5633+-8296];
	// begin inline asm
	dp4a.s32.s32 %r5458, %r5459, %r5460, %r5454;
	// end inline asm
	ld.shared.u32 	%r5463, [%r5633+-8292];
	// begin inline asm
	dp4a.s32.s32 %r5462, %r5463, %r5464, %r5458;
	// end inline asm
	ld.shared.f32 	%f826, [%r5652];
	ld.shared.f32 	%f827, [%r5639+1856];
	mul.f32 	%f828, %f826, %f827;
	cvt.rn.f32.s32 	%f829, %r5462;
	fma.rn.f32 	%f1009, %f828, %f829, %f1009;
	ld.shared.u32 	%r5468, [%r5649+14848];
	ld.shared.u32 	%r5472, [%r5649+14864];
	ld.shared.u32 	%r5476, [%r5649+14852];
	ld.shared.u32 	%r5480, [%r5649+14868];
	ld.shared.u32 	%r5484, [%r5649+14856];
	ld.shared.u32 	%r5488, [%r5649+14872];
	ld.shared.u32 	%r5492, [%r5649+14860];
	ld.shared.u32 	%r5496, [%r5649+14876];
	ld.shared.u32 	%r5467, [%r5633];
	// begin inline asm
	dp4a.s32.s32 %r5466, %r5467, %r5468, %r5597;
	// end inline asm
	ld.shared.u32 	%r5471, [%r5633+4];
	// begin inline asm
	dp4a.s32.s32 %r5470, %r5471, %r5472, %r5466;
	// end inline asm
	ld.shared.u32 	%r5475, [%r5633+8];
	// begin inline asm
	dp4a.s32.s32 %r5474, %r5475, %r5476, %r5470;
	// end inline asm
	ld.shared.u32 	%r5479, [%r5633+12];
	// begin inline asm
	dp4a.s32.s32 %r5478, %r5479, %r5480, %r5474;
	// end inline asm
	ld.shared.u32 	%r5483, [%r5633+16];
	// begin inline asm
	dp4a.s32.s32 %r5482, %r5483, %r5484, %r5478;
	// end inline asm
	ld.shared.u32 	%r5487, [%r5633+20];
	// begin inline asm
	dp4a.s32.s32 %r5486, %r5487, %r5488, %r5482;
	// end inline asm
	ld.shared.u32 	%r5491, [%r5633+24];
	// begin inline asm
	dp4a.s32.s32 %r5490, %r5491, %r5492, %r5486;
	// end inline asm
	ld.shared.u32 	%r5495, [%r5633+28];
	// begin inline asm
	dp4a.s32.s32 %r5494, %r5495, %r5496, %r5490;
	// end inline asm
	ld.shared.f32 	%f830, [%r5658];
	mul.f32 	%f831, %f830, %f827;
	cvt.rn.f32.s32 	%f832, %r5494;
	fma.rn.f32 	%f977, %f831, %f832, %f977;
	ld.shared.u32 	%r5500, [%r5649+15360];
	ld.shared.u32 	%r5504, [%r5649+15376];
	ld.shared.u32 	%r5508, [%r5649+15364];
	ld.shared.u32 	%r5512, [%r5649+15380];
	ld.shared.u32 	%r5516, [%r5649+15368];
	ld.shared.u32 	%r5520, [%r5649+15384];
	ld.shared.u32 	%r5524, [%r5649+15372];
	ld.shared.u32 	%r5528, [%r5649+15388];
	ld.shared.u32 	%r5499, [%r5633+-8320];
	// begin inline asm
	dp4a.s32.s32 %r5498, %r5499, %r5500, %r5597;
	// end inline asm
	ld.shared.u32 	%r5503, [%r5633+-8316];
	// begin inline asm
	dp4a.s32.s32 %r5502, %r5503, %r5504, %r5498;
	// end inline asm
	ld.shared.u32 	%r5507, [%r5633+-8312];
	// begin inline asm
	dp4a.s32.s32 %r5506, %r5507, %r5508, %r5502;
	// end inline asm
	ld.shared.u32 	%r5511, [%r5633+-8308];
	// begin inline asm
	dp4a.s32.s32 %r5510, %r5511, %r5512, %r5506;
	// end inline asm
	ld.shared.u32 	%r5515, [%r5633+-8304];
	// begin inline asm
	dp4a.s32.s32 %r5514, %r5515, %r5516, %r5510;
	// end inline asm
	ld.shared.u32 	%r5519, [%r5633+-8300];
	// begin inline asm
	dp4a.s32.s32 %r5518, %r5519, %r5520, %r5514;
	// end inline asm
	ld.shared.u32 	%r5523, [%r5633+-8296];
	// begin inline asm
	dp4a.s32.s32 %r5522, %r5523, %r5524, %r5518;
	// end inline asm
	ld.shared.u32 	%r5527, [%r5633+-8292];
	// begin inline asm
	dp4a.s32.s32 %r5526, %r5527, %r5528, %r5522;
	// end inline asm
	ld.shared.f32 	%f833, [%r5652];
	ld.shared.f32 	%f834, [%r5639+1920];
	mul.f32 	%f835, %f833, %f834;
	cvt.rn.f32.s32 	%f836, %r5526;
	fma.rn.f32 	%f1008, %f835, %f836, %f1008;
	ld.shared.u32 	%r5532, [%r5649+15360];
	ld.shared.u32 	%r5536, [%r5649+15376];
	ld.shared.u32 	%r5540, [%r5649+15364];
	ld.shared.u32 	%r5544, [%r5649+15380];
	ld.shared.u32 	%r5548, [%r5649+15368];
	ld.shared.u32 	%r5552, [%r5649+15384];
	ld.shared.u32 	%r5556, [%r5649+15372];
	ld.shared.u32 	%r5560, [%r5649+15388];
	ld.shared.u32 	%r5531, [%r5633];
	// begin inline asm
	dp4a.s32.s32 %r5530, %r5531, %r5532, %r5597;
	// end inline asm
	ld.shared.u32 	%r5535, [%r5633+4];
	// begin inline asm
	dp4a.s32.s32 %r5534, %r5535, %r5536, %r5530;
	// end inline asm
	ld.shared.u32 	%r5539, [%r5633+8];
	// begin inline asm
	dp4a.s32.s32 %r5538, %r5539, %r5540, %r5534;
	// end inline asm
	ld.shared.u32 	%r5543, [%r5633+12];
	// begin inline asm
	dp4a.s32.s32 %r5542, %r5543, %r5544, %r5538;
	// end inline asm
	ld.shared.u32 	%r5547, [%r5633+16];
	// begin inline asm
	dp4a.s32.s32 %r5546, %r5547, %r5548, %r5542;
	// end inline asm
	ld.shared.u32 	%r5551, [%r5633+20];
	// begin inline asm
	dp4a.s32.s32 %r5550, %r5551, %r5552, %r5546;
	// end inline asm
	ld.shared.u32 	%r5555, [%r5633+24];
	// begin inline asm
	dp4a.s32.s32 %r5554, %r5555, %r5556, %r5550;
	// end inline asm
	ld.shared.u32 	%r5559, [%r5633+28];
	// begin inline asm
	dp4a.s32.s32 %r5558, %r5559, %r5560, %r5554;
	// end inline asm
	ld.shared.f32 	%f837, [%r5658];
	mul.f32 	%f838, %f837, %f834;
	cvt.rn.f32.s32 	%f839, %r5558;
	fma.rn.f32 	%f976, %f838, %f839, %f976;
	ld.shared.u32 	%r5564, [%r5649+15872];
	ld.shared.u32 	%r5568, [%r5649+15888];
	ld.shared.u32 	%r5572, [%r5649+15876];
	ld.shared.u32 	%r5576, [%r5649+15892];
	ld.shared.u32 	%r5580, [%r5649+15880];
	ld.shared.u32 	%r5584, [%r5649+15896];
	ld.shared.u32 	%r5588, [%r5649+15884];
	ld.shared.u32 	%r5592, [%r5649+15900];
	ld.shared.u32 	%r5563, [%r5633+-8320];
	// begin inline asm
	dp4a.s32.s32 %r5562, %r5563, %r5564, %r5597;
	// end inline asm
	ld.shared.u32 	%r5567, [%r5633+-8316];
	// begin inline asm
	dp4a.s32.s32 %r5566, %r5567, %r5568, %r5562;
	// end inline asm
	ld.shared.u32 	%r5571, [%r5633+-8312];
	// begin inline asm
	dp4a.s32.s32 %r5570, %r5571, %r5572, %r5566;
	// end inline asm
	ld.shared.u32 	%r5575, [%r5633+-8308];
	// begin inline asm
	dp4a.s32.s32 %r5574, %r5575, %r5576, %r5570;
	// end inline asm
	ld.shared.u32 	%r5579, [%r5633+-8304];
	// begin inline asm
	dp4a.s32.s32 %r5578, %r5579, %r5580, %r5574;
	// end inline asm
	ld.shared.u32 	%r5583, [%r5633+-8300];
	// begin inline asm
	dp4a.s32.s32 %r5582, %r5583, %r5584, %r5578;
	// end inline asm
	ld.shared.u32 	%r5587, [%r5633+-8296];
	// begin inline asm
	dp4a.s32.s32 %r5586, %r5587, %r5588, %r5582;
	// end inline asm
	ld.shared.u32 	%r5591, [%r5633+-8292];
	// begin inline asm
	dp4a.s32.s32 %r5590, %r5591, %r5592, %r5586;
	// end inline asm
	ld.shared.f32 	%f840, [%r5652];
	ld.shared.f32 	%f841, [%r5639+1984];
	mul.f32 	%f842, %f840, %f841;
	cvt.rn.f32.s32 	%f843, %r5590;
	fma.rn.f32 	%f1007, %f842, %f843, %f1007;
	ld.shared.u32 	%r5596, [%r5649+15872];
	ld.shared.u32 	%r5600, [%r5649+15888];
	ld.shared.u32 	%r5604, [%r5649+15876];
	ld.shared.u32 	%r5608, [%r5649+15892];
	ld.shared.u32 	%r5612, [%r5649+15880];
	ld.shared.u32 	%r5616, [%r5649+15896];
	ld.shared.u32 	%r5620, [%r5649+15884];
	ld.shared.u32 	%r5624, [%r5649+15900];
	ld.shared.u32 	%r5595, [%r5633];
	// begin inline asm
	dp4a.s32.s32 %r5594, %r5595, %r5596, %r5597;
	// end inline asm
	ld.shared.u32 	%r5599, [%r5633+4];
	// begin inline asm
	dp4a.s32.s32 %r5598, %r5599, %r5600, %r5594;
	// end inline asm
	ld.shared.u32 	%r5603, [%r5633+8];
	// begin inline asm
	dp4a.s32.s32 %r5602, %r5603, %r5604, %r5598;
	// end inline asm
	ld.shared.u32 	%r5607, [%r5633+12];
	// begin inline asm
	dp4a.s32.s32 %r5606, %r5607, %r5608, %r5602;
	// end inline asm
	ld.shared.u32 	%r5611, [%r5633+16];
	// begin inline asm
	dp4a.s32.s32 %r5610, %r5611, %r5612, %r5606;
	// end inline asm
	ld.shared.u32 	%r5615, [%r5633+20];
	// begin inline asm
	dp4a.s32.s32 %r5614, %r5615, %r5616, %r5610;
	// end inline asm
	ld.shared.u32 	%r5619, [%r5633+24];
	// begin inline asm
	dp4a.s32.s32 %r5618, %r5619, %r5620, %r5614;
	// end inline asm
	ld.shared.u32 	%r5623, [%r5633+28];
	// begin inline asm
	dp4a.s32.s32 %r5622, %r5623, %r5624, %r5618;
	// end inline asm
	ld.shared.f32 	%f844, [%r5658];
	mul.f32 	%f845, %f844, %f841;
	cvt.rn.f32.s32 	%f846, %r5622;
	fma.rn.f32 	%f975, %f845, %f846, %f975;
	sub.s32 	%r5659, %r5626, %r5815;
	add.s32 	%r68, %r5659, 4;
	setp.lt.u32 	%p3, %r5815, 28;
	mov.u32 	%r5815, %r68;
	@%p3 bra 	$L__BB115_5;
	bar.sync 	0;
	add.s32 	%r5813, %r5813, 8;
	setp.lt.s32 	%p4, %r5813, %r1;
	@%p4 bra 	$L__BB115_2;
$L__BB115_7:
	ld.param.u32 	%r5716, [mul_mat_q5_0_param_5];
	mov.u32 	%r5660, %tid.y;
	mov.u32 	%r5661, %ctaid.y;
	shl.b32 	%r5662, %r5661, 7;
	add.s32 	%r62, %r5662, %r5660;
	mov.u32 	%r5663, %tid.x;
	mov.u32 	%r5664, %ctaid.x;
	shl.b32 	%r5665, %r5664, 6;
	add.s32 	%r63, %r5665, %r5663;
	setp.lt.s32 	%p5, %r62, %r5716;
	@%p5 bra 	$L__BB115_8;
	bra.uni 	$L__BB115_167;
$L__BB115_8:
	ld.param.u32 	%r5749, [mul_mat_q5_0_param_7];
	ld.param.u64 	%rd306, [mul_mat_q5_0_param_2];
	setp.ge.s32 	%p6, %r63, %r5749;
	mad.lo.s32 	%r70, %r62, %r5749, %r63;
	cvta.to.global.u64 	%rd1, %rd306;
	mul.wide.s32 	%rd271, %r70, 4;
	add.s64 	%rd2, %rd1, %rd271;
	@%p6 bra 	$L__BB115_10;
	st.global.f32 	[%rd2], %f1038;
$L__BB115_10:
	ld.param.u32 	%r5750, [mul_mat_q5_0_param_7];
	add.s32 	%r71, %r63, 32;
	setp.ge.s32 	%p7, %r71, %r5750;
	@%p7 bra 	$L__BB115_12;
	st.global.f32 	[%rd2+128], %f1006;
$L__BB115_12:
	ld.param.u32 	%r5717, [mul_mat_q5_0_param_5];
	add.s32 	%r5666, %r62, 4;
	setp.ge.s32 	%p8, %r5666, %r5717;
	@%p8 bra 	$L__BB115_167;
	ld.param.u32 	%r5751, [mul_mat_q5_0_param_7];
	setp.ge.s32 	%p9, %r63, %r5751;
	shl.b32 	%r72, %r5751, 2;
	add.s32 	%r5667, %r70, %r72;
	mul.wide.s32 	%rd272, %r5667, 4;
	add.s64 	%rd3, %rd1, %rd272;
	@%p9 bra 	$L__BB115_15;
	st.global.f32 	[%rd3], %f1037;
$L__BB115_15:
	ld.param.u32 	%r5752, [mul_mat_q5_0_param_7];
	setp.ge.s32 	%p10, %r71, %r5752;
	@%p10 bra 	$L__BB115_17;
	st.global.f32 	[%rd3+128], %f1005;
$L__BB115_17:
	ld.param.u32 	%r5718, [mul_mat_q5_0_param_5];
	add.s32 	%r5668, %r62, 8;
	setp.ge.s32 	%p11, %r5668, %r5718;
	@%p11 bra 	$L__BB115_167;
	ld.param.u32 	%r5753, [mul_mat_q5_0_param_7];
	setp.ge.s32 	%p12, %r63, %r5753;
	shl.b32 	%r73, %r5753, 3;
	add.s32 	%r74, %r70, %r73;
	mul.wide.s32 	%rd273, %r74, 4;
	add.s64 	%rd4, %rd1, %rd273;
	@%p12 bra 	$L__BB115_20;
	st.global.f32 	[%rd4], %f1036;
$L__BB115_20:
	ld.param.u32 	%r5754, [mul_mat_q5_0_param_7];
	setp.ge.s32 	%p13, %r71, %r5754;
	@%p13 bra 	$L__BB115_22;
	st.global.f32 	[%rd4+128], %f1004;
$L__BB115_22:
	ld.param.u32 	%r5719, [mul_mat_q5_0_param_5];
	add.s32 	%r5669, %r62, 12;
	setp.ge.s32 	%p14, %r5669, %r5719;
	@%p14 bra 	$L__BB115_167;
	ld.param.u32 	%r5755, [mul_mat_q5_0_param_7];
	setp.ge.s32 	%p15, %r63, %r5755;
	add.s32 	%r5670, %r74, %r72;
	mul.wide.s32 	%rd274, %r5670, 4;
	add.s64 	%rd5, %rd1, %rd274;
	@%p15 bra 	$L__BB115_25;
	st.global.f32 	[%rd5], %f1035;
$L__BB115_25:
	ld.param.u32 	%r5756, [mul_mat_q5_0_param_7];
	setp.ge.s32 	%p16, %r71, %r5756;
	@%p16 bra 	$L__BB115_27;
	st.global.f32 	[%rd5+128], %f1003;
$L__BB115_27:
	ld.param.u32 	%r5720, [mul_mat_q5_0_param_5];
	add.s32 	%r5671, %r62, 16;
	setp.ge.s32 	%p17, %r5671, %r5720;
	@%p17 bra 	$L__BB115_167;
	ld.param.u32 	%r5757, [mul_mat_q5_0_param_7];
	setp.ge.s32 	%p18, %r63, %r5757;
	shl.b32 	%r75, %r5757, 4;
	add.s32 	%r76, %r70, %r75;
	mul.wide.s32 	%rd275, %r76, 4;
	add.s64 	%rd6, %rd1, %rd275;
	@%p18 bra 	$L__BB115_30;
	st.global.f32 	[%rd6], %f1034;
$L__BB115_30:
	ld.param.u32 	%r5758, [mul_mat_q5_0_param_7];
	setp.ge.s32 	%p19, %r71, %r5758;
	@%p19 bra 	$L__BB115_32;
	st.global.f32 	[%rd6+128], %f1002;
$L__BB115_32:
	ld.param.u32 	%r5721, [mul_mat_q5_0_param_5];
	add.s32 	%r5672, %r62, 20;
	setp.ge.s32 	%p20, %r5672, %r5721;
	@%p20 bra 	$L__BB115_167;
	ld.param.u32 	%r5759, [mul_mat_q5_0_param_7];
	setp.ge.s32 	%p21, %r63, %r5759;
	add.s32 	%r5673, %r76, %r72;
	mul.wide.s32 	%rd276, %r5673, 4;
	add.s64 	%rd7, %rd1, %rd276;
	@%p21 bra 	$L__BB115_35;
	st.global.f32 	[%rd7], %f1033;
$L__BB115_35:
	ld.param.u32 	%r5760, [mul_mat_q5_0_param_7];
	setp.ge.s32 	%p22, %r71, %r5760;
	@%p22 bra 	$L__BB115_37;
	st.global.f32 	[%rd7+128], %f1001;
$L__BB115_37:
	ld.param.u32 	%r5722, [mul_mat_q5_0_param_5];
	add.s32 	%r5674, %r62, 24;
	setp.ge.s32 	%p23, %r5674, %r5722;
	@%p23 bra 	$L__BB115_167;
	ld.param.u32 	%r5761, [mul_mat_q5_0_param_7];
	setp.ge.s32 	%p24, %r63, %r5761;
	add.s32 	%r77, %r76, %r73;
	mul.wide.s32 	%rd277, %r77, 4;
	add.s64 	%rd8, %rd1, %rd277;
	@%p24 bra 	$L__BB115_40;
	st.global.f32 	[%rd8], %f1032;
$L__BB115_40:
	ld.param.u32 	%r5762, [mul_mat_q5_0_param_7];
	setp.ge.s32 	%p25, %r71, %r5762;
	@%p25 bra 	$L__BB115_42;
	st.global.f32 	[%rd8+128], %f1000;
$L__BB115_42:
	ld.param.u32 	%r5723, [mul_mat_q5_0_param_5];
	add.s32 	%r5675, %r62, 28;
	setp.ge.s32 	%p26, %r5675, %r5723;
	@%p26 bra 	$L__BB115_167;
	ld.param.u32 	%r5763, [mul_mat_q5_0_param_7];
	setp.ge.s32 	%p27, %r63, %r5763;
	add.s32 	%r5676, %r77, %r72;
	mul.wide.s32 	%rd278, %r5676, 4;
	add.s64 	%rd9, %rd1, %rd278;
	@%p27 bra 	$L__BB115_45;
	st.global.f32 	[%rd9], %f1031;
$L__BB115_45:
	ld.param.u32 	%r5764, [mul_mat_q5_0_param_7];
	setp.ge.s32 	%p28, %r71, %r5764;
	@%p28 bra 	$L__BB115_47;
	st.global.f32 	[%rd9+128], %f999;
$L__BB115_47:
	ld.param.u32 	%r5724, [mul_mat_q5_0_param_5];
	add.s32 	%r5677, %r62, 32;
	setp.ge.s32 	%p29, %r5677, %r5724;
	@%p29 bra 	$L__BB115_167;
	ld.param.u32 	%r5765, [mul_mat_q5_0_param_7];
	setp.ge.s32 	%p30, %r63, %r5765;
	shl.b32 	%r78, %r5765, 5;
	add.s32 	%r79, %r70, %r78;
	mul.wide.s32 	%rd279, %r79, 4;
	add.s64 	%rd10, %rd1, %rd279;
	@%p30 bra 	$L__BB115_50;
	st.global.f32 	[%rd10], %f1030;
$L__BB115_50:
	ld.param.u32 	%r5766, [mul_mat_q5_0_param_7];
	setp.ge.s32 	%p31, %r71, %r5766;
	@%p31 bra 	$L__BB115_52;
	st.global.f32 	[%rd10+128], %f998;
$L__BB115_52:
	ld.param.u32 	%r5725, [mul_mat_q5_0_param_5];
	add.s32 	%r5678, %r62, 36;
	setp.ge.s32 	%p32, %r5678, %r5725;
	@%p32 bra 	$L__BB115_167;
	ld.param.u32 	%r5767, [mul_mat_q5_0_param_7];
	setp.ge.s32 	%p33, %r63, %r5767;
	add.s32 	%r5679, %r79, %r72;
	mul.wide.s32 	%rd280, %r5679, 4;
	add.s64 	%rd11, %rd1, %rd280;
	@%p33 bra 	$L__BB115_55;
	st.global.f32 	[%rd11], %f1029;
$L__BB115_55:
	ld.param.u32 	%r5768, [mul_mat_q5_0_param_7];
	setp.ge.s32 	%p34, %r71, %r5768;
	@%p34 bra 	$L__BB115_57;
	st.global.f32 	[%rd11+128], %f997;
$L__BB115_57:
	ld.param.u32 	%r5726, [mul_mat_q5_0_param_5];
	add.s32 	%r5680, %r62, 40;
	setp.ge.s32 	%p35, %r5680, %r5726;
	@%p35 bra 	$L__BB115_167;
	ld.param.u32 	%r5769, [mul_mat_q5_0_param_7];
	setp.ge.s32 	%p36, %r63, %r5769;
	add.s32 	%r80, %r79, %r73;
	mul.wide.s32 	%rd281, %r80, 4;
	add.s64 	%rd12, %rd1, %rd281;
	@%p36 bra 	$L__BB115_60;
	st.global.f32 	[%rd12], %f1028;
$L__BB115_60:
	ld.param.u32 	%r5770, [mul_mat_q5_0_param_7];
	setp.ge.s32 	%p37, %r71, %r5770;
	@%p37 bra 	$L__BB115_62;
	st.global.f32 	[%rd12+128], %f996;
$L__BB115_62:
	ld.param.u32 	%r5727, [mul_mat_q5_0_param_5];
	add.s32 	%r5681, %r62, 44;
	setp.ge.s32 	%p38, %r5681, %r5727;
	@%p38 bra 	$L__BB115_167;
	ld.param.u32 	%r5771, [mul_mat_q5_0_param_7];
	setp.ge.s32 	%p39, %r63, %r5771;
	add.s32 	%r5682, %r80, %r72;
	mul.wide.s32 	%rd282, %r5682, 4;
	add.s64 	%rd13, %rd1, %rd282;
	@%p39 bra 	$L__BB115_65;
	st.global.f32 	[%rd13], %f1027;
$L__BB115_65:
	ld.param.u32 	%r5772, [mul_mat_q5_0_param_7];
	setp.ge.s32 	%p40, %r71, %r5772;
	@%p40 bra 	$L__BB115_67;
	st.global.f32 	[%rd13+128], %f995;
$L__BB115_67:
	ld.param.u32 	%r5728, [mul_mat_q5_0_param_5];
	add.s32 	%r5683, %r62, 48;
	setp.ge.s32 	%p41, %r5683, %r5728;
	@%p41 bra 	$L__BB115_167;
	ld.param.u32 	%r5773, [mul_mat_q5_0_param_7];
	setp.ge.s32 	%p42, %r63, %r5773;
	add.s32 	%r81, %r79, %r75;
	mul.wide.s32 	%rd283, %r81, 4;
	add.s64 	%rd14, %rd1, %rd283;
	@%p42 bra 	$L__BB115_70;
	st.global.f32 	[%rd14], %f1026;
$L__BB115_70:
	ld.param.u32 	%r5774, [mul_mat_q5_0_param_7];
	setp.ge.s32 	%p43, %r71, %r5774;
	@%p43 bra 	$L__BB115_72;
	st.global.f32 	[%rd14+128], %f994;
$L__BB115_72:
	ld.param.u32 	%r5729, [mul_mat_q5_0_param_5];
	add.s32 	%r5684, %r62, 52;
	setp.ge.s32 	%p44, %r5684, %r5729;
	@%p44 bra 	$L__BB115_167;
	ld.param.u32 	%r5775, [mul_mat_q5_0_param_7];
	setp.ge.s32 	%p45, %r63, %r5775;
	add.s32 	%r5685, %r81, %r72;
	mul.wide.s32 	%rd284, %r5685, 4;
	add.s64 	%rd15, %rd1, %rd284;
	@%p45 bra 	$L__BB115_75;
	st.global.f32 	[%rd15], %f1025;
$L__BB115_75:
	ld.param.u32 	%r5776, [mul_mat_q5_0_param_7];
	setp.ge.s32 	%p46, %r71, %r5776;
	@%p46 bra 	$L__BB115_77;
	st.global.f32 	[%rd15+128], %f993;
$L__BB115_77:
	ld.param.u32 	%r5730, [mul_mat_q5_0_param_5];
	add.s32 	%r5686, %r62, 56;
	setp.ge.s32 	%p47, %r5686, %r5730;
	@%p47 bra 	$L__BB115_167;
	ld.param.u32 	%r5777, [mul_mat_q5_0_param_7];
	setp.ge.s32 	%p48, %r63, %r5777;
	add.s32 	%r82, %r81, %r73;
	mul.wide.s32 	%rd285, %r82, 4;
	add.s64 	%rd16, %rd1, %rd285;
	@%p48 bra 	$L__BB115_80;
	st.global.f32 	[%rd16], %f1024;
$L__BB115_80:
	ld.param.u32 	%r5778, [mul_mat_q5_0_param_7];
	setp.ge.s32 	%p49, %r71, %r5778;
	@%p49 bra 	$L__BB115_82;
	st.global.f32 	[%rd16+128], %f992;
$L__BB115_82:
	ld.param.u32 	%r5731, [mul_mat_q5_0_param_5];
	add.s32 	%r5687, %r62, 60;
	setp.ge.s32 	%p50, %r5687, %r5731;
	@%p50 bra 	$L__BB115_167;
	ld.param.u32 	%r5779, [mul_mat_q5_0_param_7];
	setp.ge.s32 	%p51, %r63, %r5779;
	add.s32 	%r5688, %r82, %r72;
	mul.wide.s32 	%rd286, %r5688, 4;
	add.s64 	%rd17, %rd1, %rd286;
	@%p51 bra 	$L__BB115_85;
	st.global.f32 	[%rd17], %f1023;
$L__BB115_85:
	ld.param.u32 	%r5780, [mul_mat_q5_0_param_7];
	setp.ge.s32 	%p52, %r71, %r5780;
	@%p52 bra 	$L__BB115_87;
	st.global.f32 	[%rd17+128], %f991;
$L__BB115_87:
	ld.param.u32 	%r5732, [mul_mat_q5_0_param_5];
	add.s32 	%r5689, %r62, 64;
	setp.ge.s32 	%p53, %r5689, %r5732;
	@%p53 bra 	$L__BB115_167;
	ld.param.u32 	%r5781, [mul_mat_q5_0_param_7];
	setp.ge.s32 	%p54, %r63, %r5781;
	shl.b32 	%r5690, %r5781, 6;
	add.s32 	%r83, %r70, %r5690;
	mul.wide.s32 	%rd287, %r83, 4;
	add.s64 	%rd18, %rd1, %rd287;
	@%p54 bra 	$L__BB115_90;
	st.global.f32 	[%rd18], %f1022;
$L__BB115_90:
	ld.param.u32 	%r5782, [mul_mat_q5_0_param_7];
	setp.ge.s32 	%p55, %r71, %r5782;
	@%p55 bra 	$L__BB115_92;
	st.global.f32 	[%rd18+128], %f990;
$L__BB115_92:
	ld.param.u32 	%r5733, [mul_mat_q5_0_param_5];
	add.s32 	%r5691, %r62, 68;
	setp.ge.s32 	%p56, %r5691, %r5733;
	@%p56 bra 	$L__BB115_167;
	ld.param.u32 	%r5783, [mul_mat_q5_0_param_7];
	setp.ge.s32 	%p57, %r63, %r5783;
	add.s32 	%r5692, %r83, %r72;
	mul.wide.s32 	%rd288, %r5692, 4;
	add.s64 	%rd19, %rd1, %rd288;
	@%p57 bra 	$L__BB115_95;
	st.global.f32 	[%rd19], %f1021;
$L__BB115_95:
	ld.param.u32 	%r5784, [mul_mat_q5_0_param_7];
	setp.ge.s32 	%p58, %r71, %r5784;
	@%p58 bra 	$L__BB115_97;
	st.global.f32 	[%rd19+128], %f989;
$L__BB115_97:
	ld.param.u32 	%r5734, [mul_mat_q5_0_param_5];
	add.s32 	%r5693, %r62, 72;
	setp.ge.s32 	%p59, %r5693, %r5734;
	@%p59 bra 	$L__BB115_167;
	ld.param.u32 	%r5785, [mul_mat_q5_0_param_7];
	setp.ge.s32 	%p60, %r63, %r5785;
	add.s32 	%r84, %r83, %r73;
	mul.wide.s32 	%rd289, %r84, 4;
	add.s64 	%rd20, %rd1, %rd289;
	@%p60 bra 	$L__BB115_100;
	st.global.f32 	[%rd20], %f1020;
$L__BB115_100:
	ld.param.u32 	%r5786, [mul_mat_q5_0_param_7];
	setp.ge.s32 	%p61, %r71, %r5786;
	@%p61 bra 	$L__BB115_102;
	st.global.f32 	[%rd20+128], %f988;
$L__BB115_102:
	ld.param.u32 	%r5735, [mul_mat_q5_0_param_5];
	add.s32 	%r5694, %r62, 76;
	setp.ge.s32 	%p62, %r5694, %r5735;
	@%p62 bra 	$L__BB115_167;
	ld.param.u32 	%r5787, [mul_mat_q5_0_param_7];
	setp.ge.s32 	%p63, %r63, %r5787;
	add.s32 	%r5695, %r84, %r72;
	mul.wide.s32 	%rd290, %r5695, 4;
	add.s64 	%rd21, %rd1, %rd290;
	@%p63 bra 	$L__BB115_105;
	st.global.f32 	[%rd21], %f1019;
$L__BB115_105:
	ld.param.u32 	%r5788, [mul_mat_q5_0_param_7];
	setp.ge.s32 	%p64, %r71, %r5788;
	@%p64 bra 	$L__BB115_107;
	st.global.f32 	[%rd21+128], %f987;
$L__BB115_107:
	ld.param.u32 	%r5736, [mul_mat_q5_0_param_5];
	add.s32 	%r5696, %r62, 80;
	setp.ge.s32 	%p65, %r5696, %r5736;
	@%p65 bra 	$L__BB115_167;
	ld.param.u32 	%r5789, [mul_mat_q5_0_param_7];
	setp.ge.s32 	%p66, %r63, %r5789;
	add.s32 	%r85, %r83, %r75;
	mul.wide.s32 	%rd291, %r85, 4;
	add.s64 	%rd22, %rd1, %rd291;
	@%p66 bra 	$L__BB115_110;
	st.global.f32 	[%rd22], %f1018;
$L__BB115_110:
	ld.param.u32 	%r5790, [mul_mat_q5_0_param_7];
	setp.ge.s32 	%p67, %r71, %r5790;
	@%p67 bra 	$L__BB115_112;
	st.global.f32 	[%rd22+128], %f986;
$L__BB115_112:
	ld.param.u32 	%r5737, [mul_mat_q5_0_param_5];
	add.s32 	%r5697, %r62, 84;
	setp.ge.s32 	%p68, %r5697, %r5737;
	@%p68 bra 	$L__BB115_167;
	ld.param.u32 	%r5791, [mul_mat_q5_0_param_7];
	setp.ge.s32 	%p69, %r63, %r5791;
	add.s32 	%r5698, %r85, %r72;
	mul.wide.s32 	%rd292, %r5698, 4;
	add.s64 	%rd23, %rd1, %rd292;
	@%p69 bra 	$L__BB115_115;
	st.global.f32 	[%rd23], %f1017;
$L__BB115_115:
	ld.param.u32 	%r5792, [mul_mat_q5_0_param_7];
	setp.ge.s32 	%p70, %r71, %r5792;
	@%p70 bra 	$L__BB115_117;
	st.global.f32 	[%rd23+128], %f985;
$L__BB115_117:
	ld.param.u32 	%r5738, [mul_mat_q5_0_param_5];
	add.s32 	%r5699, %r62, 88;
	setp.ge.s32 	%p71, %r5699, %r5738;
	@%p71 bra 	$L__BB115_167;
	ld.param.u32 	%r5793, [mul_mat_q5_0_param_7];
	setp.ge.s32 	%p72, %r63, %r5793;
	add.s32 	%r86, %r85, %r73;
	mul.wide.s32 	%rd293, %r86, 4;
	add.s64 	%rd24, %rd1, %rd293;
	@%p72 bra 	$L__BB115_120;
	st.global.f32 	[%rd24], %f1016;
$L__BB115_120:
	ld.param.u32 	%r5794, [mul_mat_q5_0_param_7];
	setp.ge.s32 	%p73, %r71, %r5794;
	@%p73 bra 	$L__BB115_122;
	st.global.f32 	[%rd24+128], %f984;
$L__BB115_122:
	ld.param.u32 	%r5739, [mul_mat_q5_0_param_5];
	add.s32 	%r5700, %r62, 92;
	setp.ge.s32 	%p74, %r5700, %r5739;
	@%p74 bra 	$L__BB115_167;
	ld.param.u32 	%r5795, [mul_mat_q5_0_param_7];
	setp.ge.s32 	%p75, %r63, %r5795;
	add.s32 	%r5701, %r86, %r72;
	mul.wide.s32 	%rd294, %r5701, 4;
	add.s64 	%rd25, %rd1, %rd294;
	@%p75 bra 	$L__BB115_125;
	st.global.f32 	[%rd25], %f1015;
$L__BB115_125:
	ld.param.u32 	%r5796, [mul_mat_q5_0_param_7];
	setp.ge.s32 	%p76, %r71, %r5796;
	@%p76 bra 	$L__BB115_127;
	st.global.f32 	[%rd25+128], %f983;
$L__BB115_127:
	ld.param.u32 	%r5740, [mul_mat_q5_0_param_5];
	add.s32 	%r5702, %r62, 96;
	setp.ge.s32 	%p77, %r5702, %r5740;
	@%p77 bra 	$L__BB115_167;
	ld.param.u32 	%r5797, [mul_mat_q5_0_param_7];
	setp.ge.s32 	%p78, %r63, %r5797;
	add.s32 	%r87, %r83, %r78;
	mul.wide.s32 	%rd295, %r87, 4;
	add.s64 	%rd26, %rd1, %rd295;
	@%p78 bra 	$L__BB115_130;
	st.global.f32 	[%rd26], %f1014;
$L__BB115_130:
	ld.param.u32 	%r5798, [mul_mat_q5_0_param_7];
	setp.ge.s32 	%p79, %r71, %r5798;
	@%p79 bra 	$L__BB115_132;
	st.global.f32 	[%rd26+128], %f982;
$L__BB115_132:
	ld.param.u32 	%r5741, [mul_mat_q5_0_param_5];
	add.s32 	%r5703, %r62, 100;
	setp.ge.s32 	%p80, %r5703, %r5741;
	@%p80 bra 	$L__BB115_167;
	ld.param.u32 	%r5799, [mul_mat_q5_0_param_7];
	setp.ge.s32 	%p81, %r63, %r5799;
	add.s32 	%r5704, %r87, %r72;
	mul.wide.s32 	%rd296, %r5704, 4;
	add.s64 	%rd27, %rd1, %rd296;
	@%p81 bra 	$L__BB115_135;
	st.global.f32 	[%rd27], %f1013;
$L__BB115_135:
	ld.param.u32 	%r5800, [mul_mat_q5_0_param_7];
	setp.ge.s32 	%p82, %r71, %r5800;
	@%p82 bra 	$L__BB115_137;
	st.global.f32 	[%rd27+128], %f981;
$L__BB115_137:
	ld.param.u32 	%r5742, [mul_mat_q5_0_param_5];
	add.s32 	%r5705, %r62, 104;
	setp.ge.s32 	%p83, %r5705, %r5742;
	@%p83 bra 	$L__BB115_167;
	ld.param.u32 	%r5801, [mul_mat_q5_0_param_7];
	setp.ge.s32 	%p84, %r63, %r5801;
	add.s32 	%r88, %r87, %r73;
	mul.wide.s32 	%rd297, %r88, 4;
	add.s64 	%rd28, %rd1, %rd297;
	@%p84 bra 	$L__BB115_140;
	st.global.f32 	[%rd28], %f1012;
$L__BB115_140:
	ld.param.u32 	%r5802, [mul_mat_q5_0_param_7];
	setp.ge.s32 	%p85, %r71, %r5802;
	@%p85 bra 	$L__BB115_142;
	st.global.f32 	[%rd28+128], %f980;
$L__BB115_142:
	ld.param.u32 	%r5743, [mul_mat_q5_0_param_5];
	add.s32 	%r5706, %r62, 108;
	setp.ge.s32 	%p86, %r5706, %r5743;
	@%p86 bra 	$L__BB115_167;
	ld.param.u32 	%r5803, [mul_mat_q5_0_param_7];
	setp.ge.s32 	%p87, %r63, %r5803;
	add.s32 	%r5707, %r88, %r72;
	mul.wide.s32 	%rd298, %r5707, 4;
	add.s64 	%rd29, %rd1, %rd298;
	@%p87 bra 	$L__BB115_145;
	st.global.f32 	[%rd29], %f1011;
$L__BB115_145:
	ld.param.u32 	%r5804, [mul_mat_q5_0_param_7];
	setp.ge.s32 	%p88, %r71, %r5804;
	@%p88 bra 	$L__BB115_147;
	st.global.f32 	[%rd29+128], %f979;
$L__BB115_147:
	ld.param.u32 	%r5744, [mul_mat_q5_0_param_5];
	add.s32 	%r5708, %r62, 112;
	setp.ge.s32 	%p89, %r5708, %r5744;
	@%p89 bra 	$L__BB115_167;
	ld.param.u32 	%r5805, [mul_mat_q5_0_param_7];
	setp.ge.s32 	%p90, %r63, %r5805;
	add.s32 	%r89, %r87, %r75;
	mul.wide.s32 	%rd299, %r89, 4;
	add.s64 	%rd30, %rd1, %rd299;
	@%p90 bra 	$L__BB115_150;
	st.global.f32 	[%rd30], %f1010;
$L__BB115_150:
	ld.param.u32 	%r5806, [mul_mat_q5_0_param_7];
	setp.ge.s32 	%p91, %r71, %r5806;
	@%p91 bra 	$L__BB115_152;
	st.global.f32 	[%rd30+128], %f978;
$L__BB115_152:
	ld.param.u32 	%r5745, [mul_mat_q5_0_param_5];
	add.s32 	%r5709, %r62, 116;
	setp.ge.s32 	%p92, %r5709, %r5745;
	@%p92 bra 	$L__BB115_167;
	ld.param.u32 	%r5807, [mul_mat_q5_0_param_7];
	setp.ge.s32 	%p93, %r63, %r5807;
	add.s32 	%r5710, %r89, %r72;
	mul.wide.s32 	%rd300, %r5710, 4;
	add.s64 	%rd31, %rd1, %rd300;
	@%p93 bra 	$L__BB115_155;
	st.global.f32 	[%rd31], %f1009;
$L__BB115_155:
	ld.param.u32 	%r5808, [mul_mat_q5_0_param_7];
	setp.ge.s32 	%p94, %r71, %r5808;
	@%p94 bra 	$L__BB115_157;
	st.global.f32 	[%rd31+128], %f977;
$L__BB115_157:
	ld.param.u32 	%r5746, [mul_mat_q5_0_param_5];
	add.s32 	%r5711, %r62, 120;
	setp.ge.s32 	%p95, %r5711, %r5746;
	@%p95 bra 	$L__BB115_167;
	ld.param.u32 	%r5809, [mul_mat_q5_0_param_7];
	setp.ge.s32 	%p96, %r63, %r5809;
	add.s32 	%r90, %r89, %r73;
	mul.wide.s32 	%rd301, %r90, 4;
	add.s64 	%rd32, %rd1, %rd301;
	@%p96 bra 	$L__BB115_160;
	st.global.f32 	[%rd32], %f1008;
$L__BB115_160:
	ld.param.u32 	%r5810, [mul_mat_q5_0_param_7];
	setp.ge.s32 	%p97, %r71, %r5810;
	@%p97 bra 	$L__BB115_162;
	st.global.f32 	[%rd32+128], %f976;
$L__BB115_162:
	ld.param.u32 	%r5747, [mul_mat_q5_0_param_5];
	add.s32 	%r5712, %r62, 124;
	setp.ge.s32 	%p98, %r5712, %r5747;
	@%p98 bra 	$L__BB115_167;
	ld.param.u32 	%r5811, [mul_mat_q5_0_param_7];
	setp.ge.s32 	%p99, %r63, %r5811;
	add.s32 	%r5713, %r90, %r72;
	mul.wide.s32 	%rd302, %r5713, 4;
	add.s64 	%rd33, %rd1, %rd302;
	@%p99 bra 	$L__BB115_165;
	st.global.f32 	[%rd33], %f1007;
$L__BB115_165:
	ld.param.u32 	%r5812, [mul_mat_q5_0_param_7];
	setp.ge.s32 	%p100, %r71, %r5812;
	@%p100 bra 	$L__BB115_167;
	st.global.f32 	[%rd33+128], %f975;
$L__BB115_167:
	ret;

}
	// .globl	mul_mat_q5_1
.visible .entry mul_mat_q5_1(
	.param .u64 .ptr .align 1 mul_mat_q5_1_param_0,
	.param .u64 .ptr .align 1 mul_mat_q5_1_param_1,
	.param .u64 .ptr .align 1 mul_mat_q5_1_param_2,
	.param .u32 mul_mat_q5_1_param_3,
	.param .u32 mul_mat_q5_1_param_4,
	.param .u32 mul_mat_q5_1_param_5,
	.param .u32 mul_mat_q5_1_param_6,
	.param .u32 mul_mat_q5_1_param_7
)
{
	.reg .pred 	%p<101>;
	.reg .b32 	%r<5724>;
	.reg .b32 	%f<1539>;
	.reg .b64 	%rd<307>;
	// demoted variable
	.shared .align 4 .b8 _ZZN34_INTERNAL_c8396950_4_k_cu_1fba617b19allocate_tiles_q5_1ILi64EEEvPPiPP7__half2S2_S2_E9tile_x_ql[16640];
	// demoted variable
	.shared .align 4 .b8 _ZZN34_INTERNAL_c8396950_4_k_cu_1fba617b19allocate_tiles_q5_1ILi64EEEvPPiPP7__half2S2_S2_E9tile_x_dm[2112];
	// demoted variable
	.shared .align 4 .b8 _ZZN34_INTERNAL_c8396950_4_k_cu_1fba617b9mul_mat_qILi32ELi2ELi4ELb1E10block_q5_1Li128ELi64ELi4EXadL_ZNS_19allocate_tiles_q5_1ILi64EEEvPPiPP7__half2S4_S4_EEXadL_ZNS_15load_tiles_q5_1ILi64ELi4ELb1EEEvPKvS3_S6_S3_S3_RKiSC_SC_SC_EELi4EXadL_ZNS_25vec_dot_q5_1_q8_1_mul_matEPSB_PKS5_SD_SD_SD_SF_SC_SC_SC_EEEEvSA_SA_PfiiiiiE9tile_y_qs[16384];
	// demoted variable
	.shared .align 4 .b8 _ZZN34_INTERNAL_c8396950_4_k_cu_1fba617b9mul_mat_qILi32ELi2ELi4ELb1E10block_q5_1Li128ELi64ELi4EXadL_ZNS_19allocate_tiles_q5_1ILi64EEEvPPiPP7__half2S4_S4_EEXadL_ZNS_15load_tiles_q5_1ILi64ELi4ELb1EEEvPKvS3_S6_S3_S3_RKiSC_SC_SC_EELi4EXadL_ZNS_25vec_dot_q5_1_q8_1_mul_matEPSB_PKS5_SD_SD_SD_SF_SC_SC_SC_EEEEvSA_SA_PfiiiiiE9tile_y_ds[2048];
	ld.param.u32 	%r95, [mul_mat_q5_1_param_3];
	shr.s32 	%r96, %r95, 31;
	shr.u32 	%r97, %r96, 27;
	add.s32 	%r98, %r95, %r97;
	shr.s32 	%r1, %r98, 5;
	setp.lt.s32 	%p1, %r95, 32;
	mov.f32 	%f1411, 0f00000000;
	mov.f32 	%f1412, %f1411;
	mov.f32 	%f1413, %f1411;
	mov.f32 	%f1414, %f1411;
	mov.f32 	%f1415, %f1411;
	mov.f32 	%f1416, %f1411;
	mov.f32 	%f1417, %f1411;
	mov.f32 	%f1418, %f1411;
	mov.f32 	%f1419, %f1411;
	mov.f32 	%f1420, %f1411;
	mov.f32 	%f1421, %f1411;
	mov.f32 	%f1422, %f1411;
	mov.f32 	%f1423, %f1411;
	mov.f32 	%f1424, %f1411;
	mov.f32 	%f1425, %f1411;
	mov.f32 	%f1426, %f1411;
	mov.f32 	%f1427, %f1411;
	mov.f32 	%f1428, %f1411;
	mov.f32 	%f1429, %f1411;
	mov.f32 	%f1430, %f1411;
	mov.f32 	%f1431, %f1411;
	mov.f32 	%f1432, %f1411;
	mov.f32 	%f1433, %f1411;
	mov.f32 	%f1434, %f1411;
	mov.f32 	%f1435, %f1411;
	mov.f32 	%f1436, %f1411;
	mov.f32 	%f1437, %f1411;
	mov.f32 	%f1438, %f1411;
	mov.f32 	%f1439, %f1411;
	mov.f32 	%f1440, %f1411;
	mov.f32 	%f1441, %f1411;
	mov.f32 	%f1442, %f1411;
	mov.f32 	%f1443, %f1411;
	mov.f32 	%f1444, %f1411;
	mov.f32 	%f1445, %f1411;
	mov.f32 	%f1446, %f1411;
	mov.f32 	%f1447, %f1411;
	mov.f32 	%f1448, %f1411;
	mov.f32 	%f1449, %f1411;
	mov.f32 	%f1450, %f1411;
	mov.f32 	%f1451, %f1411;
	mov.f32 	%f1452, %f1411;
	mov.f32 	%f1453, %f1411;
	mov.f32 	%f1454, %f1411;
	mov.f32 	%f1455, %f1411;
	mov.f32 	%f1456, %f1411;
	mov.f32 	%f1457, %f1411;
	mov.f32 	%f1458, %f1411;
	mov.f32 	%f1459, %f1411;
	mov.f32 	%f1460, %f1411;
	mov.f32 	%f1461, %f1411;
	mov.f32 	%f1462, %f1411;
	mov.f32 	%f1463, %f1411;
	mov.f32 	%f1464, %f1411;
	mov.f32 	%f1465, %f1411;
	mov.f32 	%f1466, %f1411;
	mov.f32 	%f1467, %f1411;
	mov.f32 	%f1468, %f1411;
	mov.f32 	%f1469, %f1411;
	mov.f32 	%f1470, %f1411;
	mov.f32 	%f1471, %f1411;
	mov.f32 	%f1472, %f1411;
	mov.f32 	%f1473, %f1411;
	mov.f32 	%f1474, %f1411;
	@%p1 bra 	$L__BB116_7;
	ld.param.u32 	%r5656, [mul_mat_q5_1_param_6];
	ld.param.u32 	%r5623, [mul_mat_q5_1_param_5];
	ld.param.u32 	%r5622, [mul_mat_q5_1_param_4];
	shr.s32 	%r100, %r5656, 31;
	shr.u32 	%r101, %r100, 27;
	add.s32 	%r102, %r5656, %r101;
	shr.s32 	%r103, %r102, 5;
	mov.u32 	%r104, %tid.y;
	mov.u32 	%r105, %ctaid.x;
	shl.b32 	%r106, %r105, 6;
	not.b32 	%r107, %r106;
	add.s32 	%r108, %r5622, %r107;
	mov.u32 	%r109, %tid.x;
	shr.u32 	%r110, %r109, 2;
	and.b32  	%r111, %r109, 7;
	shl.b32 	%r112, %r104, 2;
	shr.u32 	%r113, %r109, 3;
	add.s32 	%r114, %r113, %r112;
	mov.u32 	%r115, %ctaid.y;
	shl.b32 	%r116, %r115, 7;
	add.s32 	%r117, %r116, %r104;
	add.s32 	%r118, %r5623, -1;
	shl.b32 	%r119, %r104, 3;
	add.s32 	%r120, %r110, %r119;
	min.s32 	%r2, %r104, %r108;
	add.s32 	%r121, %r104, 4;
	min.s32 	%r3, %r121, %r108;
	add.s32 	%r122, %r104, 8;
	min.s32 	%r4, %r122, %r108;
	add.s32 	%r123, %r104, 12;
	min.s32 	%r5, %r123, %r108;
	add.s32 	%r124, %r104, 16;
	min.s32 	%r6, %r124, %r108;
	add.s32 	%r125, %r104, 20;
	min.s32 	%r7, %r125, %r108;
	add.s32 	%r126, %r104, 24;
	min.s32 	%r8, %r126, %r108;
	add.s32 	%r127, %r104, 28;
	min.s32 	%r9, %r127, %r108;
	add.s32 	%r128, %r104, 32;
	min.s32 	%r10, %r128, %r108;
	add.s32 	%r129, %r104, 36;
	min.s32 	%r11, %r129, %r108;
	add.s32 	%r130, %r104, 40;
	min.s32 	%r12, %r130, %r108;
	add.s32 	%r131, %r104, 44;
	min.s32 	%r13, %r131, %r108;
	add.s32 	%r132, %r104, 48;
	min.s32 	%r14, %r132, %r108;
	add.s32 	%r133, %r104, 52;
	min.s32 	%r15, %r133, %r108;
	add.s32 	%r134, %r104, 56;
	min.s32 	%r16, %r134, %r108;
	add.s32 	%r135, %r104, 60;
	min.s32 	%r17, %r135, %r108;
	min.s32 	%r18, %r114, %r108;
	shl.b32 	%r136, %r18, 3;
	shr.s32 	%r137, %r18, 31;
	shr.u32 	%r138, %r137, 30;
	add.s32 	%r139, %r18, %r138;
	shr.u32 	%r140, %r139, 2;
	add.s32 	%r141, %r140, %r111;
	add.s32 	%r142, %r141, %r136;
	shl.b32 	%r143, %r142, 2;
	mov.u32 	%r144, _ZZN34_INTERNAL_c8396950_4_k_cu_1fba617b19allocate_tiles_q5_1ILi64EEEvPPiPP7__half2S2_S2_E9tile_x_dm;
	add.s32 	%r19, %r144, %r143;
	add.s32 	%r145, %r114, 16;
	min.s32 	%r20, %r145, %r108;
	shl.b32 	%r146, %r20, 3;
	shr.s32 	%r147, %r20, 31;
	shr.u32 	%r148, %r147, 30;
	add.s32 	%r149, %r20, %r148;
	shr.u32 	%r150, %r149, 2;
	add.s32 	%r151, %r150, %r111;
	add.s32 	%r152, %r151, %r146;
	shl.b32 	%r153, %r152, 2;
	add.s32 	%r21, %r144, %r153;
	add.s32 	%r154, %r114, 32;
	min.s32 	%r22, %r154, %r108;
	shl.b32 	%r155, %r22, 3;
	shr.s32 	%r156, %r22, 31;
	shr.u32 	%r157, %r156, 30;
	add.s32 	%r158, %r22, %r157;
	shr.u32 	%r159, %r158, 2;
	add.s32 	%r160, %r159, %r111;
	add.s32 	%r161, %r160, %r155;
	shl.b32 	%r162, %r161, 2;
	add.s32 	%r23, %r144, %r162;
	add.s32 	%r163, %r114, 48;
	min.s32 	%r24, %r163, %r108;
	shl.b32 	%r164, %r24, 3;
	shr.s32 	%r165, %r24, 31;
	shr.u32 	%r166, %r165, 30;
	add.s32 	%r167, %r24, %r166;
	shr.u32 	%r168, %r167, 2;
	add.s32 	%r169, %r168, %r111;
	add.s32 	%r170, %r169, %r164;
	shl.b32 	%r171, %r170, 2;
	add.s32 	%r25, %r144, %r171;
	min.u32 	%r172, %r117, %r118;
	mul.lo.s32 	%r26, %r172, %r103;
	add.s32 	%r173, %r117, 4;
	min.u32 	%r174, %r173, %r118;
	mul.lo.s32 	%r27, %r174, %r103;
	add.s32 	%r175, %r117, 8;
	min.u32 	%r176, %r175, %r118;
	mul.lo.s32 	%r28, %r176, %r103;
	add.s32 	%r177, %r117, 12;
	min.u32 	%r178, %r177, %r118;
	mul.lo.s32 	%r29, %r178, %r103;
	add.s32 	%r179, %r117, 16;
	min.u32 	%r180, %r179, %r118;
	mul.lo.s32 	%r30, %r180, %r103;
	add.s32 	%r181, %r117, 20;
	min.u32 	%r182, %r181, %r118;
	mul.lo.s32 	%r31, %r182, %r103;
	add.s32 	%r183, %r117, 24;
	min.u32 	%r184, %r183, %r118;
	mul.lo.s32 	%r32, %r184, %r103;
	add.s32 	%r185, %r117, 28;
	min.u32 	%r186, %r185, %r118;
	mul.lo.s32 	%r33, %r186, %r103;
	add.s32 	%r187, %r117, 32;
	min.u32 	%r188, %r187, %r118;
	mul.lo.s32 	%r34, %r188, %r103;
	add.s32 	%r189, %r117, 36;
	min.u32 	%r190, %r189, %r118;
	mul.lo.s32 	%r35, %r190, %r103;
	add.s32 	%r191, %r117, 40;
	min.u32 	%r192, %r191, %r118;
	mul.lo.s32 	%r36, %r192, %r103;
	add.s32 	%r193, %r117, 44;
	min.u32 	%r194, %r193, %r118;
	mul.lo.s32 	%r37, %r194, %r103;
	add.s32 	%r195, %r117, 48;
	min.u32 	%r196, %r195, %r118;
	mul.lo.s32 	%r38, %r196, %r103;
	add.s32 	%r197, %r117, 52;
	min.u32 	%r198, %r197, %r118;
	mul.lo.s32 	%r39, %r198, %r103;
	add.s32 	%r199, %r117, 56;
	min.u32 	%r200, %r199, %r118;
	mul.lo.s32 	%r40, %r200, %r103;
	add.s32 	%r201, %r117, 60;
	min.u32 	%r202, %r201, %r118;
	mul.lo.s32 	%r41, %r202, %r103;
	add.s32 	%r203, %r117, 64;
	min.u32 	%r204, %r203, %r118;
	mul.lo.s32 	%r42, %r204, %r103;
	add.s32 	%r205, %r117, 68;
	min.u32 	%r206, %r205, %r118;
	mul.lo.s32 	%r43, %r206, %r103;
	add.s32 	%r207, %r117, 72;
	min.u32 	%r208, %r207, %r118;
	mul.lo.s32 	%r44, %r208, %r103;
	add.s32 	%r209, %r117, 76;
	min.u32 	%r210, %r209, %r118;
	mul.lo.s32 	%r45, %r210, %r103;
	add.s32 	%r211, %r117, 80;
	min.u32 	%r212, %r211, %r118;
	mul.lo.s32 	%r46, %r212, %r103;
	add.s32 	%r213, %r117, 84;
	min.u32 	%r214, %r213, %r118;
	mul.lo.s32 	%r47, %r214, %r103;
	add.s32 	%r215, %r117, 88;
	min.u32 	%r216, %r215, %r118;
	mul.lo.s32 	%r48, %r216, %r103;
	add.s32 	%r217, %r117, 92;
	min.u32 	%r218, %r217, %r118;
	mul.lo.s32 	%r49, %r218, %r103;
	add.s32 	%r219, %r117, 96;
	min.u32 	%r220, %r219, %r118;
	mul.lo.s32 	%r50, %r220, %r103;
	add.s32 	%r221, %r117, 100;
	min.u32 	%r222, %r221, %r118;
	mul.lo.s32 	%r51, %r222, %r103;
	add.s32 	%r223, %r117, 104;
	min.u32 	%r224, %r223, %r118;
	mul.lo.s32 	%r52, %r224, %r103;
	add.s32 	%r225, %r117, 108;
	min.u32 	%r226, %r225, %r118;
	mul.lo.s32 	%r53, %r226, %r103;
	add.s32 	%r227, %r117, 112;
	min.u32 	%r228, %r227, %r118;
	mul.lo.s32 	%r54, %r228, %r103;
	add.s32 	%r229, %r117, 116;
	min.u32 	%r230, %r229, %r118;
	mul.lo.s32 	%r55, %r230, %r103;
	add.s32 	%r231, %r117, 120;
	min.u32 	%r232, %r231, %r118;
	mul.lo.s32 	%r56, %r232, %r103;
	add.s32 	%r233, %r117, 124;
	min.u32 	%r234, %r233, %r118;
	mul.lo.s32 	%r57, %r234, %r103;
	and.b32  	%r235, %r120, 127;
	or.b32  	%r236, %r116, %r235;
	min.s32 	%r237, %r236, %r118;
	mul.lo.s32 	%r58, %r237, %r103;
	add.s32 	%r238, %r120, 32;
	and.b32  	%r239, %r238, 127;
	or.b32  	%r240, %r116, %r239;
	min.s32 	%r241, %r240, %r118;
	mul.lo.s32 	%r59, %r241, %r103;
	xor.b32  	%r242, %r235, 64;
	or.b32  	%r243, %r116, %r242;
	min.s32 	%r244, %r243, %r118;
	mul.lo.s32 	%r60, %r244, %r103;
	add.s32 	%r245, %r120, 96;
	and.b32  	%r246, %r245, 127;
	or.b32  	%r247, %r116, %r246;
	min.s32 	%r248, %r247, %r118;
	mul.lo.s32 	%r61, %r248, %r103;
	mov.b32 	%r5721, 0;
	mov.f32 	%f1411, 0f00000000;
$L__BB116_2:
	ld.param.u64 	%rd304, [mul_mat_q5_1_param_1];
	ld.param.u64 	%rd303, [mul_mat_q5_1_param_0];
	mov.u32 	%r250, %tid.x;
	shl.b32 	%r251, %r250, 2;
	and.b32  	%r252, %r251, 12;
	cvt.u64.u32 	%rd37, %r252;
	cvt.u64.u32 	%rd38, %r5721;
	mov.u32 	%r253, %ctaid.x;
	mul.lo.s32 	%r254, %r253, %r1;
	shl.b32 	%r255, %r254, 6;
	cvt.s64.s32 	%rd39, %r255;
	add.s64 	%rd40, %rd38, %rd39;
	cvta.to.global.u64 	%rd41, %rd303;
	mad.lo.s64 	%rd42, %rd40, 24, %rd41;
	mul.lo.s32 	%r256, %r2, %r1;
	cvt.s64.s32 	%rd43, %r256;
	shr.u32 	%r257, %r250, 2;
	cvt.u64.u32 	%rd44, %r257;
	add.s64 	%rd45, %rd43, %rd44;
	mad.lo.s64 	%rd46, %rd45, 24, %rd42;
	add.s64 	%rd47, %rd46, %rd37;
	ld.global.nc.u32 	%r258, [%rd47+8];
	ld.global.nc.u32 	%r259, [%rd46+4];
	shr.s32 	%r260, %r259, %r252;
	and.b32  	%r261, %r258, 252645135;
	shl.b32 	%r262, %r260, 4;
	and.b32  	%r263, %r262, 16;
	or.b32  	%r264, %r263, %r261;
	shl.b32 	%r265, %r260, 11;
	and.b32  	%r266, %r265, 4096;
	or.b32  	%r267, %r264, %r266;
	shl.b32 	%r268, %r260, 18;
	and.b32  	%r269, %r268, 1048576;
	or.b32  	%r270, %r267, %r269;
	shl.b32 	%r271, %r260, 25;
	and.b32  	%r272, %r271, 268435456;
	or.b32  	%r273, %r270, %r272;
	shl.b32 	%r274, %r250, 1;
	mad.lo.s32 	%r275, %r2, 65, %r274;
	shl.b32 	%r276, %r275, 2;
	mov.u32 	%r277, _ZZN34_INTERNAL_c8396950_4_k_cu_1fba617b19allocate_tiles_q5_1ILi64EEEvPPiPP7__half2S2_S2_E9tile_x_ql;
	add.s32 	%r278, %r277, %r276;
	st.shared.u32 	[%r278], %r273;
	shr.u32 	%r279, %r258, 4;
	and.b32  	%r280, %r279, 252645135;
	shr.u32 	%r281, %r260, 12;
	and.b32  	%r282, %r281, 16;
	or.b32  	%r283, %r282, %r280;
	shr.u32 	%r284, %r260, 5;
	and.b32  	%r285, %r284, 4096;
	or.b32  	%r286, %r283, %r285;
	shl.b32 	%r287, %r260, 2;
	and.b32  	%r288, %r287, 1048576;
	or.b32  	%r289, %r286, %r288;
	shl.b32 	%r290, %r260, 9;
	and.b32  	%r291, %r290, 268435456;
	or.b32  	%r292, %r289, %r291;
	st.shared.u32 	[%r278+4], %r292;
	mul.lo.s32 	%r293, %r3, %r1;
	cvt.s64.s32 	%rd48, %r293;
	add.s64 	%rd49, %rd48, %rd44;
	mad.lo.s64 	%rd50, %rd49, 24, %rd42;
	add.s64 	%rd51, %rd50, %rd37;
	ld.global.nc.u32 	%r294, [%rd51+8];
	ld.global.nc.u32 	%r295, [%rd50+4];
	shr.s32 	%r296, %r295, %r252;
	and.b32  	%r297, %r294, 252645135;
	shl.b32 	%r298, %r296, 4;
	and.b32  	%r299, %r298, 16;
	or.b32  	%r300, %r299, %r297;
	shl.b32 	%r301, %r296, 11;
	and.b32  	%r302, %r301, 4096;
	or.b32  	%r303, %r300, %r302;
	shl.b32 	%r304, %r296, 18;
	and.b32  	%r305, %r304, 1048576;
	or.b32  	%r306, %r303, %r305;
	shl.b32 	%r307, %r296, 25;
	and.b32  	%r308, %r307, 268435456;
	or.b32  	%r309, %r306, %r308;
	mad.lo.s32 	%r310, %r3, 65, %r274;
	shl.b32 	%r311, %r310, 2;
	add.s32 	%r312, %r277, %r311;
	st.shared.u32 	[%r312], %r309;
	shr.u32 	%r313, %r294, 4;
	and.b32  	%r314, %r313, 252645135;
	shr.u32 	%r315, %r296, 12;
	and.b32  	%r316, %r315, 16;
	or.b32  	%r317, %r316, %r314;
	shr.u32 	%r318, %r296, 5;
	and.b32  	%r319, %r318, 4096;
	or.b32  	%r320, %r317, %r319;
	shl.b32 	%r321, %r296, 2;
	and.b32  	%r322, %r321, 1048576;
	or.b32  	%r323, %r320, %r322;
	shl.b32 	%r324, %r296, 9;
	and.b32  	%r325, %r324, 268435456;
	or.b32  	%r326, %r323, %r325;
	st.shared.u32 	[%r312+4], %r326;
	mul.lo.s32 	%r327, %r4, %r1;
	cvt.s64.s32 	%rd52, %r327;
	add.s64 	%rd53, %rd52, %rd44;
	mad.lo.s64 	%rd54, %rd53, 24, %rd42;
	add.s64 	%rd55, %rd54, %rd37;
	ld.global.nc.u32 	%r328, [%rd55+8];
	ld.global.nc.u32 	%r329, [%rd54+4];
	shr.s32 	%r330, %r329, %r252;
	and.b32  	%r331, %r328, 252645135;
	shl.b32 	%r332, %r330, 4;
	and.b32  	%r333, %r332, 16;
	or.b32  	%r334, %r333, %r331;
	shl.b32 	%r335, %r330, 11;
	and.b32  	%r336, %r335, 4096;
	or.b32  	%r337, %r334, %r336;
	shl.b32 	%r338, %r330, 18;
	and.b32  	%r339, %r338, 1048576;
	or.b32  	%r340, %r337, %r339;
	shl.b32 	%r341, %r330, 25;
	and.b32  	%r342, %r341, 268435456;
	or.b32  	%r343, %r340, %r342;
	mad.lo.s32 	%r344, %r4, 65, %r274;
	shl.b32 	%r345, %r344, 2;
	add.s32 	%r346, %r277, %r345;
	st.shared.u32 	[%r346], %r343;
	shr.u32 	%r347, %r328, 4;
	and.b32  	%r348, %r347, 252645135;
	shr.u32 	%r349, %r330, 12;
	and.b32  	%r350, %r349, 16;
	or.b32  	%r351, %r350, %r348;
	shr.u32 	%r352, %r330, 5;
	and.b32  	%r353, %r352, 4096;
	or.b32  	%r354, %r351, %r353;
	shl.b32 	%r355, %r330, 2;
	and.b32  	%r356, %r355, 1048576;
	or.b32  	%r357, %r354, %r356;
	shl.b32 	%r358, %r330, 9;
	and.b32  	%r359, %r358, 268435456;
	or.b32  	%r360, %r357, %r359;
	st.shared.u32 	[%r346+4], %r360;
	mul.lo.s32 	%r361, %r5, %r1;
	cvt.s64.s32 	%rd56, %r361;
	add.s64 	%rd57, %rd56, %rd44;
	mad.lo.s64 	%rd58, %rd57, 24, %rd42;
	add.s64 	%rd59, %rd58, %rd37;
	ld.global.nc.u32 	%r362, [%rd59+8];
	ld.global.nc.u32 	%r363, [%rd58+4];
	shr.s32 	%r364, %r363, %r252;
	and.b32  	%r365, %r362, 252645135;
	shl.b32 	%r366, %r364, 4;
	and.b32  	%r367, %r366, 16;
	or.b32  	%r368, %r367, %r365;
	shl.b32 	%r369, %r364, 11;
	and.b32  	%r370, %r369, 4096;
	or.b32  	%r371, %r368, %r370;
	shl.b32 	%r372, %r364, 18;
	and.b32  	%r373, %r372, 1048576;
	or.b32  	%r374, %r371, %r373;
	shl.b32 	%r375, %r364, 25;
	and.b32  	%r376, %r375, 268435456;
	or.b32  	%r377, %r374, %r376;
	mad.lo.s32 	%r378, %r5, 65, %r274;
	shl.b32 	%r379, %r378, 2;
	add.s32 	%r380, %r277, %r379;
	st.shared.u32 	[%r380], %r377;
	shr.u32 	%r381, %r362, 4;
	and.b32  	%r382, %r381, 252645135;
	shr.u32 	%r383, %r364, 12;
	and.b32  	%r384, %r383, 16;
	or.b32  	%r385, %r384, %r382;
	shr.u32 	%r386, %r364, 5;
	and.b32  	%r387, %r386, 4096;
	or.b32  	%r388, %r385, %r387;
	shl.b32 	%r389, %r364, 2;
	and.b32  	%r390, %r389, 1048576;
	or.b32  	%r391, %r388, %r390;
	shl.b32 	%r392, %r364, 9;
	and.b32  	%r393, %r392, 268435456;
	or.b32  	%r394, %r391, %r393;
	st.shared.u32 	[%r380+4], %r394;
	mul.lo.s32 	%r395, %r6, %r1;
	cvt.s64.s32 	%rd60, %r395;
	add.s64 	%rd61, %rd60, %rd44;
	mad.lo.s64 	%rd62, %rd61, 24, %rd42;
	add.s64 	%rd63, %rd62, %rd37;
	ld.global.nc.u32 	%r396, [%rd63+8];
	ld.global.nc.u32 	%r397, [%rd62+4];
	shr.s32 	%r398, %r397, %r252;
	and.b32  	%r399, %r396, 252645135;
	shl.b32 	%r400, %r398, 4;
	and.b32  	%r401, %r400, 16;
	or.b32  	%r402, %r401, %r399;
	shl.b32 	%r403, %r398, 11;
	and.b32  	%r404, %r403, 4096;
	or.b32  	%r405, %r402, %r404;
	shl.b32 	%r406, %r398, 18;
	and.b32  	%r407, %r406, 1048576;
	or.b32  	%r408, %r405, %r407;
	shl.b32 	%r409, %r398, 25;
	and.b32  	%r410, %r409, 268435456;
	or.b32  	%r411, %r408, %r410;
	mad.lo.s32 	%r412, %r6, 65, %r274;
	shl.b32 	%r413, %r412, 2;
	add.s32 	%r414, %r277, %r413;
	st.shared.u32 	[%r414], %r411;
	shr.u32 	%r415, %r396, 4;
	and.b32  	%r416, %r415, 252645135;
	shr.u32 	%r417, %r398, 12;
	and.b32  	%r418, %r417, 16;
	or.b32  	%r419, %r418, %r416;
	shr.u32 	%r420, %r398, 5;
	and.b32  	%r421, %r420, 4096;
	or.b32  	%r422, %r419, %r421;
	shl.b32 	%r423, %r398, 2;
	and.b32  	%r424, %r423, 1048576;
	or.b32  	%r425, %r422, %r424;
	shl.b32 	%r426, %r398, 9;
	and.b32  	%r427, %r426, 268435456;
	or.b32  	%r428, %r425, %r427;
	st.shared.u32 	[%r414+4], %r428;
	mul.lo.s32 	%r429, %r7, %r1;
	cvt.s64.s32 	%rd64, %r429;
	add.s64 	%rd65, %rd64, %rd44;
	mad.lo.s64 	%rd66, %rd65, 24, %rd42;
	add.s64 	%rd67, %rd66, %rd37;
	ld.global.nc.u32 	%r430, [%rd67+8];
	ld.global.nc.u32 	%r431, [%rd66+4];
	shr.s32 	%r432, %r431, %r252;
	and.b32  	%r433, %r430, 252645135;
	shl.b32 	%r434, %r432, 4;
	and.b32  	%r435, %r434, 16;
	or.b32  	%r436, %r435, %r433;
	shl.b32 	%r437, %r432, 11;
	and.b32  	%r438, %r437, 4096;
	or.b32  	%r439, %r436, %r438;
	shl.b32 	%r440, %r432, 18;
	and.b32  	%r441, %r440, 1048576;
	or.b32  	%r442, %r439, %r441;
	shl.b32 	%r443, %r432, 25;
	and.b32  	%r444, %r443, 268435456;
	or.b32  	%r445, %r442, %r444;
	mad.lo.s32 	%r446, %r7, 65, %r274;
	shl.b32 	%r447, %r446, 2;
	add.s32 	%r448, %r277, %r447;
	st.shared.u32 	[%r448], %r445;
	shr.u32 	%r449, %r430, 4;
	and.b32  	%r450, %r449, 252645135;
	shr.u32 	%r451, %r432, 12;
	and.b32  	%r452, %r451, 16;
	or.b32  	%r453, %r452, %r450;
	shr.u32 	%r454, %r432, 5;
	and.b32  	%r455, %r454, 4096;
	or.b32  	%r456, %r453, %r455;
	shl.b32 	%r457, %r432, 2;
	and.b32  	%r458, %r457, 1048576;
	or.b32  	%r459, %r456, %r458;
	shl.b32 	%r460, %r432, 9;
	and.b32  	%r461, %r460, 268435456;
	or.b32  	%r462, %r459, %r461;
	st.shared.u32 	[%r448+4], %r462;
	mul.lo.s32 	%r463, %r8, %r1;
	cvt.s64.s32 	%rd68, %r463;
	add.s64 	%rd69, %rd68, %rd44;
	mad.lo.s64 	%rd70, %rd69, 24, %rd42;
	add.s64 	%rd71, %rd70, %rd37;
	ld.global.nc.u32 	%r464, [%rd71+8];
	ld.global.nc.u32 	%r465, [%rd70+4];
	shr.s32 	%r466, %r465, %r252;
	and.b32  	%r467, %r464, 252645135;
	shl.b32 	%r468, %r466, 4;
	and.b32  	%r469, %r468, 16;
	or.b32  	%r470, %r469, %r467;
	shl.b32 	%r471, %r466, 11;
	and.b32  	%r472, %r471, 4096;
	or.b32  	%r473, %r470, %r472;
	shl.b32 	%r474, %r466, 18;
	and.b32  	%r475, %r474, 1048576;
	or.b32  	%r476, %r473, %r475;
	shl.b32 	%r477, %r466, 25;
	and.b32  	%r478, %r477, 268435456;
	or.b32  	%r479, %r476, %r478;
	mad.lo.s32 	%r480, %r8, 65, %r274;
	shl.b32 	%r481, %r480, 2;
	add.s32 	%r482, %r277, %r481;
	st.shared.u32 	[%r482], %r479;
	shr.u32 	%r483, %r464, 4;
	and.b32  	%r484, %r483, 252645135;
	shr.u32 	%r485, %r466, 12;
	and.b32  	%r486, %r485, 16;
	or.b32  	%r487, %r486, %r484;
	shr.u32 	%r488, %r466, 5;
	and.b32  	%r489, %r488, 4096;
	or.b32  	%r490, %r487, %r489;
	shl.b32 	%r491, %r466, 2;
	and.b32  	%r492, %r491, 1048576;
	or.b32  	%r493, %r490, %r492;
	shl.b32 	%r494, %r466, 9;
	and.b32  	%r495, %r494, 268435456;
	or.b32  	%r496, %r493, %r495;
	st.shared.u32 	[%r482+4], %r496;
	mul.lo.s32 	%r497, %r9, %r1;
	cvt.s64.s32 	%rd72, %r497;
	add.s64 	%rd73, %rd72, %rd44;
	mad.lo.s64 	%rd74, %rd73, 24, %rd42;
	add.s64 	%rd75, %rd74, %rd37;
	ld.global.nc.u32 	%r498, [%rd75+8];
	ld.global.nc.u32 	%r499, [%rd74+4];
	shr.s32 	%r500, %r499, %r252;
	and.b32  	%r501, %r498, 252645135;
	shl.b32 	%r502, %r500, 4;
	and.b32  	%r503, %r502, 16;
	or.b32  	%r504, %r503, %r501;
	shl.b32 	%r505, %r500, 11;
	and.b32  	%r506, %r505, 4096;
	or.b32  	%r507, %r504, %r506;
	shl.b32 	%r508, %r500, 18;
	and.b32  	%r509, %r508, 1048576;
	or.b32  	%r510, %r507, %r509;
	shl.b32 	%r511, %r500, 25;
	and.b32  	%r512, %r511, 268435456;
	or.b32  	%r513, %r510, %r512;
	mad.lo.s32 	%r514, %r9, 65, %r274;
	shl.b32 	%r515, %r514, 2;
	add.s32 	%r516, %r277, %r515;
	st.shared.u32 	[%r516], %r513;
	shr.u32 	%r517, %r498, 4;
	and.b32  	%r518, %r517, 252645135;
	shr.u32 	%r519, %r500, 12;
	and.b32  	%r520, %r519, 16;
	or.b32  	%r521, %r520, %r518;
	shr.u32 	%r522, %r500, 5;
	and.b32  	%r523, %r522, 4096;
	or.b32  	%r524, %r521, %r523;
	shl.b32 	%r525, %r500, 2;
	and.b32  	%r526, %r525, 1048576;
	or.b32  	%r527, %r524, %r526;
	shl.b32 	%r528, %r500, 9;
	and.b32  	%r529, %r528, 268435456;
	or.b32  	%r530, %r527, %r529;
	st.shared.u32 	[%r516+4], %r530;
	mul.lo.s32 	%r531, %r10, %r1;
	cvt.s64.s32 	%rd76, %r531;
	add.s64 	%rd77, %rd76, %rd44;
	mad.lo.s64 	%rd78, %rd77, 24, %rd42;
	add.s64 	%rd79, %rd78, %rd37;
	ld.global.nc.u32 	%r532, [%rd79+8];
	ld.global.nc.u32 	%r533, [%rd78+4];
	shr.s32 	%r534, %r533, %r252;
	and.b32  	%r535, %r532, 252645135;
	shl.b32 	%r536, %r534, 4;
	and.b32  	%r537, %r536, 16;
	or.b32  	%r538, %r537, %r535;
	shl.b32 	%r539, %r534, 11;
	and.b32  	%r540, %r539, 4096;
	or.b32  	%r541, %r538, %r540;
	shl.b32 	%r542, %r534, 18;
	and.b32  	%r543, %r542, 1048576;
	or.b32  	%r544, %r541, %r543;
	shl.b32 	%r545, %r534, 25;
	and.b32  	%r546, %r545, 268435456;
	or.b32  	%r547, %r544, %r546;
	mad.lo.s32 	%r548, %r10, 65, %r274;
	shl.b32 	%r549, %r548, 2;
	add.s32 	%r550, %r277, %r549;
	st.shared.u32 	[%r550], %r547;
	shr.u32 	%r551, %r532, 4;
	and.b32  	%r552, %r551, 252645135;
	shr.u32 	%r553, %r534, 12;
	and.b32  	%r554, %r553, 16;
	or.b32  	%r555, %r554, %r552;
	shr.u32 	%r556, %r534, 5;
	and.b32  	%r557, %r556, 4096;
	or.b32  	%r558, %r555, %r557;
	shl.b32 	%r559, %r534, 2;
	and.b32  	%r560, %r559, 1048576;
	or.b32  	%r561, %r558, %r560;
	shl.b32 	%r562, %r534, 9;
	and.b32  	%r563, %r562, 268435456;
	or.b32  	%r564, %r561, %r563;
	st.shared.u32 	[%r550+4], %r564;
	mul.lo.s32 	%r565, %r11, %r1;
	cvt.s64.s32 	%rd80, %r565;
	add.s64 	%rd81, %rd80, %rd44;
	mad.lo.s64 	%rd82, %rd81, 24, %rd42;
	add.s64 	%rd83, %rd82, %rd37;
	ld.global.nc.u32 	%r566, [%rd83+8];
	ld.global.nc.u32 	%r567, [%rd82+4];
	shr.s32 	%r568, %r567, %r252;
	and.b32  	%r569, %r566, 252645135;
	shl.b32 	%r570, %r568, 4;
	and.b32  	%r571, %r570, 16;
	or.b32  	%r572, %r571, %r569;
	shl.b32 	%r573, %r568, 11;
	and.b32  	%r574, %r573, 4096;
	or.b32  	%r575, %r572, %r574;
	shl.b32 	%r576, %r568, 18;
	and.b32  	%r577, %r576, 1048576;
	or.b32  	%r578, %r575, %r577;
	shl.b32 	%r579, %r568, 25;
	and.b32  	%r580, %r579, 268435456;
	or.b32  	%r581, %r578, %r580;
	mad.lo.s32 	%r582, %r11, 65, %r274;
	shl.b32 	%r583, %r582, 2;
	add.s32 	%r584, %r277, %r583;
	st.shared.u32 	[%r584], %r581;
	shr.u32 	%r585, %r566, 4;
	and.b32  	%r586, %r585, 252645135;
	shr.u32 	%r587, %r568, 12;
	and.b32  	%r588, %r587, 16;
	or.b32  	%r589, %r588, %r586;
	shr.u32 	%r590, %r568, 5;
	and.b32  	%r591, %r590, 4096;
	or.b32  	%r592, %r589, %r591;
	shl.b32 	%r593, %r568, 2;
	and.b32  	%r594, %r593, 1048576;
	or.b32  	%r595, %r592, %r594;
	shl.b32 	%r596, %r568, 9;
	and.b32  	%r597, %r596, 268435456;
	or.b32  	%r598, %r595, %r597;
	st.shared.u32 	[%r584+4], %r598;
	mul.lo.s32 	%r599, %r12, %r1;
	cvt.s64.s32 	%rd84, %r599;
	add.s64 	%rd85, %rd84, %rd44;
	mad.lo.s64 	%rd86, %rd85, 24, %rd42;
	add.s64 	%rd87, %rd86, %rd37;
	ld.global.nc.u32 	%r600, [%rd87+8];
	ld.global.nc.u32 	%r601, [%rd86+4];
	shr.s32 	%r602, %r601, %r252;
	and.b32  	%r603, %r600, 252645135;
	shl.b32 	%r604, %r602, 4;
	and.b32  	%r605, %r604, 16;
	or.b32  	%r606, %r605, %r603;
	shl.b32 	%r607, %r602, 11;
	and.b32  	%r608, %r607, 4096;
	or.b32  	%r609, %r606, %r608;
	shl.b32 	%r610, %r602, 18;
	and.b32  	%r611, %r610, 1048576;
	or.b32  	%r612, %r609, %r611;
	shl.b32 	%r613, %r602, 25;
	and.b32  	%r614, %r613, 268435456;
	or.b32  	%r615, %r612, %r614;
	mad.lo.s32 	%r616, %r12, 65, %r274;
	shl.b32 	%r617, %r616, 2;
	add.s32 	%r618, %r277, %r617;
	st.shared.u32 	[%r618], %r615;
	shr.u32 	%r619, %r600, 4;
	and.b32  	%r620, %r619, 252645135;
	shr.u32 	%r621, %r602, 12;
	and.b32  	%r622, %r621, 16;
	or.b32  	%r623, %r622, %r620;
	shr.u32 	%r624, %r602, 5;
	and.b32  	%r625, %r624, 4096;
	or.b32  	%r626, %r623, %r625;
	shl.b32 	%r627, %r602, 2;
	and.b32  	%r628, %r627, 1048576;
	or.b32  	%r629, %r626, %r628;
	shl.b32 	%r630, %r602, 9;
	and.b32  	%r631, %r630, 268435456;
	or.b32  	%r632, %r629, %r631;
	st.shared.u32 	[%r618+4], %r632;
	mul.lo.s32 	%r633, %r13, %r1;
	cvt.s64.s32 	%rd88, %r633;
	add.s64 	%rd89, %rd88, %rd44;
	mad.lo.s64 	%rd90, %rd89, 24, %rd42;
	add.s64 	%rd91, %rd90, %rd37;
	ld.global.nc.u32 	%r634, [%rd91+8];
	ld.global.nc.u32 	%r635, [%rd90+4];
	shr.s32 	%r636, %r635, %r252;
	and.b32  	%r637, %r634, 252645135;
	shl.b32 	%r638, %r636, 4;
	and.b32  	%r639, %r638, 16;
	or.b32  	%r640, %r639, %r637;
	shl.b32 	%r641, %r636, 11;
	and.b32  	%r642, %r641, 4096;
	or.b32  	%r643, %r640, %r642;
	shl.b32 	%r644, %r636, 18;
	and.b32  	%r645, %r644, 1048576;
	or.b32  	%r646, %r643, %r645;
	shl.b32 	%r647, %r636, 25;
	and.b32  	%r648, %r647, 268435456;
	or.b32  	%r649, %r646, %r648;
	mad.lo.s32 	%r650, %r13, 65, %r274;
	shl.b32 	%r651, %r650, 2;
	add.s32 	%r652, %r277, %r651;
	st.shared.u32 	[%r652], %r649;
	shr.u32 	%r653, %r634, 4;
	and.b32  	%r654, %r653, 252645135;
	shr.u32 	%r655, %r636, 12;
	and.b32  	%r656, %r655, 16;
	or.b32  	%r657, %r656, %r654;
	shr.u32 	%r658, %r636, 5;
	and.b32  	%r659, %r658, 4096;
	or.b32  	%r660, %r657, %r659;
	shl.b32 	%r661, %r636, 2;
	and.b32  	%r662, %r661, 1048576;
	or.b32  	%r663, %r660, %r662;
	shl.b32 	%r664, %r636, 9;
	and.b32  	%r665, %r664, 268435456;
	or.b32  	%r666, %r663, %r665;
	st.shared.u32 	[%r652+4], %r666;
	mul.lo.s32 	%r667, %r14, %r1;
	cvt.s64.s32 	%rd92, %r667;
	add.s64 	%rd93, %rd92, %rd44;
	mad.lo.s64 	%rd94, %rd93, 24, %rd42;
	add.s64 	%rd95, %rd94, %rd37;
	ld.global.nc.u32 	%r668, [%rd95+8];
	ld.global.nc.u32 	%r669, [%rd94+4];
	shr.s32 	%r670, %r669, %r252;
	and.b32  	%r671, %r668, 252645135;
	shl.b32 	%r672, %r670, 4;
	and.b32  	%r673, %r672, 16;
	or.b32  	%r674, %r673, %r671;
	shl.b32 	%r675, %r670, 11;
	and.b32  	%r676, %r675, 4096;
	or.b32  	%r677, %r674, %r676;
	shl.b32 	%r678, %r670, 18;
	and.b32  	%r679, %r678, 1048576;
	or.b32  	%r680, %r677, %r679;
	shl.b32 	%r681, %r670, 25;
	and.b32  	%r682, %r681, 268435456;
	or.b32  	%r683, %r680, %r682;
	mad.lo.s32 	%r684, %r14, 65, %r274;
	shl.b32 	%r685, %r684, 2;
	add.s32 	%r686, %r277, %r685;
	st.shared.u32 	[%r686], %r683;
	shr.u32 	%r687, %r668, 4;
	and.b32  	%r688, %r687, 252645135;
	shr.u32 	%r689, %r670, 12;
	and.b32  	%r690, %r689, 16;
	or.b32  	%r691, %r690, %r688;
	shr.u32 	%r692, %r670, 5;
	and.b32  	%r693, %r692, 4096;
	or.b32  	%r694, %r691, %r693;
	shl.b32 	%r695, %r670, 2;
	and.b32  	%r696, %r695, 1048576;
	or.b32  	%r697, %r694, %r696;
	shl.b32 	%r698, %r670, 9;
	and.b32  	%r699, %r698, 268435456;
	or.b32  	%r700, %r697, %r699;
	st.shared.u32 	[%r686+4], %r700;
	mul.lo.s32 	%r701, %r15, %r1;
	cvt.s64.s32 	%rd96, %r701;
	add.s64 	%rd97, %rd96, %rd44;
	mad.lo.s64 	%rd98, %rd97, 24, %rd42;
	add.s64 	%rd99, %rd98, %rd37;
	ld.global.nc.u32 	%r702, [%rd99+8];
	ld.global.nc.u32 	%r703, [%rd98+4];
	shr.s32 	%r704, %r703, %r252;
	and.b32  	%r705, %r702, 252645135;
	shl.b32 	%r706, %r704, 4;
	and.b32  	%r707, %r706, 16;
	or.b32  	%r708, %r707, %r705;
	shl.b32 	%r709, %r704, 11;
	and.b32  	%r710, %r709, 4096;
	or.b32  	%r711, %r708, %r710;
	shl.b32 	%r712, %r704, 18;
	and.b32  	%r713, %r712, 1048576;
	or.b32  	%r714, %r711, %r713;
	shl.b32 	%r715, %r704, 25;
	and.b32  	%r716, %r715, 268435456;
	or.b32  	%r717, %r714, %r716;
	mad.lo.s32 	%r718, %r15, 65, %r274;
	shl.b32 	%r719, %r718, 2;
	add.s32 	%r720, %r277, %r719;
	st.shared.u32 	[%r720], %r717;
	shr.u32 	%r721, %r702, 4;
	and.b32  	%r722, %r721, 252645135;
	shr.u32 	%r723, %r704, 12;
	and.b32  	%r724, %r723, 16;
	or.b32  	%r725, %r724, %r722;
	shr.u32 	%r726, %r704, 5;
	and.b32  	%r727, %r726, 4096;
	or.b32  	%r728, %r725, %r727;
	shl.b32 	%r729, %r704, 2;
	and.b32  	%r730, %r729, 1048576;
	or.b32  	%r731, %r728, %r730;
	shl.b32 	%r732, %r704, 9;
	and.b32  	%r733, %r732, 268435456;
	or.b32  	%r734, %r731, %r733;
	st.shared.u32 	[%r720+4], %r734;
	mul.lo.s32 	%r735, %r16, %r1;
	cvt.s64.s32 	%rd100, %r735;
	add.s64 	%rd101, %rd100, %rd44;
	mad.lo.s64 	%rd102, %rd101, 24, %rd42;
	add.s64 	%rd103, %rd102, %rd37;
	ld.global.nc.u32 	%r736, [%rd103+8];
	ld.global.nc.u32 	%r737, [%rd102+4];
	shr.s32 	%r738, %r737, %r252;
	and.b32  	%r739, %r736, 252645135;
	shl.b32 	%r740, %r738, 4;
	and.b32  	%r741, %r740, 16;
	or.b32  	%r742, %r741, %r739;
	shl.b32 	%r743, %r738, 11;
	and.b32  	%r744, %r743, 4096;
	or.b32  	%r745, %r742, %r744;
	shl.b32 	%r746, %r738, 18;
	and.b32  	%r747, %r746, 1048576;
	or.b32  	%r748, %r745, %r747;
	shl.b32 	%r749, %r738, 25;
	and.b32  	%r750, %r749, 268435456;
	or.b32  	%r751, %r748, %r750;
	mad.lo.s32 	%r752, %r16, 65, %r274;
	shl.b32 	%r753, %r752, 2;
	add.s32 	%r754, %r277, %r753;
	st.shared.u32 	[%r754], %r751;
	shr.u32 	%r755, %r736, 4;
	and.b32  	%r756, %r755, 252645135;
	shr.u32 	%r757, %r738, 12;
	and.b32  	%r758, %r757, 16;
	or.b32  	%r759, %r758, %r756;
	shr.u32 	%r760, %r738, 5;
	and.b32  	%r761, %r760, 4096;
	or.b32  	%r762, %r759, %r761;
	shl.b32 	%r763, %r738, 2;
	and.b32  	%r764, %r763, 1048576;
	or.b32  	%r765, %r762, %r764;
	shl.b32 	%r766, %r738, 9;
	and.b32  	%r767, %r766, 268435456;
	or.b32  	%r768, %r765, %r767;
	st.shared.u32 	[%r754+4], %r768;
	mul.lo.s32 	%r769, %r17, %r1;
	cvt.s64.s32 	%rd104, %r769;
	add.s64 	%rd105, %rd104, %rd44;
	mad.lo.s64 	%rd106, %rd105, 24, %rd42;
	add.s64 	%rd107, %rd106, %rd37;
	ld.global.nc.u32 	%r770, [%rd107+8];
	ld.global.nc.u32 	%r771, [%rd106+4];
	shr.s32 	%r772, %r771, %r252;
	and.b32  	%r773, %r770, 252645135;
	shl.b32 	%r774, %r772, 4;
	and.b32  	%r775, %r774, 16;
	or.b32  	%r776, %r775, %r773;
	shl.b32 	%r777, %r772, 11;
	and.b32  	%r778, %r777, 4096;
	or.b32  	%r779, %r776, %r778;
	shl.b32 	%r780, %r772, 18;
	and.b32  	%r781, %r780, 1048576;
	or.b32  	%r782, %r779, %r781;
	shl.b32 	%r783, %r772, 25;
	and.b32  	%r784, %r783, 268435456;
	or.b32  	%r785, %r782, %r784;
	mad.lo.s32 	%r786, %r17, 65, %r274;
	shl.b32 	%r787, %r786, 2;
	add.s32 	%r788, %r277, %r787;
	st.shared.u32 	[%r788], %r785;
	shr.u32 	%r789, %r770, 4;
	and.b32  	%r790, %r789, 252645135;
	shr.u32 	%r791, %r772, 12;
	and.b32  	%r792, %r791, 16;
	or.b32  	%r793, %r792, %r790;
	shr.u32 	%r794, %r772, 5;
	and.b32  	%r795, %r794, 4096;
	or.b32  	%r796, %r793, %r795;
	shl.b32 	%r797, %r772, 2;
	and.b32  	%r798, %r797, 1048576;
	or.b32  	%r799, %r796, %r798;
	shl.b32 	%r800, %r772, 9;
	and.b32  	%r801, %r800, 268435456;
	or.b32  	%r802, %r799, %r801;
	st.shared.u32 	[%r788+4], %r802;
	mul.lo.s32 	%r803, %r18, %r1;
	cvt.s64.s32 	%rd108, %r803;
	and.b32  	%r804, %r250, 7;
	cvt.u64.u32 	%rd109, %r804;
	add.s64 	%rd110, %rd108, %rd109;
	mad.lo.s64 	%rd111, %rd110, 24, %rd42;
	ld.global.nc.u32 	%r805, [%rd111];
	st.shared.u32 	[%r19], %r805;
	mul.lo.s32 	%r806, %r20, %r1;
	cvt.s64.s32 	%rd112, %r806;
	add.s64 	%rd113, %rd112, %rd109;
	mad.lo.s64 	%rd114, %rd113, 24, %rd42;
	ld.global.nc.u32 	%r807, [%rd114];
	st.shared.u32 	[%r21], %r807;
	mul.lo.s32 	%r808, %r22, %r1;
	cvt.s64.s32 	%rd115, %r808;
	add.s64 	%rd116, %rd115, %rd109;
	mad.lo.s64 	%rd117, %rd116, 24, %rd42;
	ld.global.nc.u32 	%r809, [%rd117];
	st.shared.u32 	[%r23], %r809;
	mul.lo.s32 	%r810, %r24, %r1;
	cvt.s64.s32 	%rd118, %r810;
	add.s64 	%rd119, %rd118, %rd109;
	mad.lo.s64 	%rd120, %rd119, 24, %rd42;
	ld.global.nc.u32 	%r811, [%rd120];
	st.shared.u32 	[%r25], %r811;
	and.b32  	%r812, %r250, 3;
	add.s32 	%r813, %r5721, %r812;
	shr.u32 	%r814, %r250, 3;
	add.s32 	%r815, %r814, %r5721;
	add.s32 	%r816, %r815, %r26;
	cvta.to.global.u64 	%rd121, %rd304;
	and.b32  	%r817, %r251, 28;
	cvt.u64.u32 	%rd122, %r817;
	add.s64 	%rd123, %rd121, %rd122;
	mul.wide.s32 	%rd124, %r816, 36;
	add.s64 	%rd125, %rd123, %rd124;
	ld.global.nc.u32 	%r818, [%rd125+4];
	mov.u32 	%r819, %tid.y;
	shl.b32 	%r820, %r819, 7;
	and.b32  	%r821, %r251, 124;
	or.b32  	%r822, %r820, %r821;
	mov.u32 	%r823, _ZZN34_INTERNAL_c8396950_4_k_cu_1fba617b9mul_mat_qILi32ELi2ELi4ELb1E10block_q5_1Li128ELi64ELi4EXadL_ZNS_19allocate_tiles_q5_1ILi64EEEvPPiPP7__half2S4_S4_EEXadL_ZNS_15load_tiles_q5_1ILi64ELi4ELb1EEEvPKvS3_S6_S3_S3_RKiSC_SC_SC_EELi4EXadL_ZNS_25vec_dot_q5_1_q8_1_mul_matEPSB_PKS5_SD_SD_SD_SF_SC_SC_SC_EEEEvSA_SA_PfiiiiiE9tile_y_qs;
	add.s32 	%r824, %r823, %r822;
	st.shared.u32 	[%r824], %r818;
	add.s32 	%r825, %r815, %r27;
	mul.wide.s32 	%rd126, %r825, 36;
	add.s64 	%rd127, %rd123, %rd126;
	ld.global.nc.u32 	%r826, [%rd127+4];
	st.shared.u32 	[%r824+512], %r826;
	add.s32 	%r827, %r815, %r28;
	mul.wide.s32 	%rd128, %r827, 36;
	add.s64 	%rd129, %rd123, %rd128;
	ld.global.nc.u32 	%r828, [%rd129+4];
	st.shared.u32 	[%r824+1024], %r828;
	add.s32 	%r829, %r815, %r29;
	mul.wide.s32 	%rd130, %r829, 36;
	add.s64 	%rd131, %rd123, %rd130;
	ld.global.nc.u32 	%r830, [%rd131+4];
	st.shared.u32 	[%r824+1536], %r830;
	add.s32 	%r831, %r815, %r30;
	mul.wide.s32 	%rd132, %r831, 36;
	add.s64 	%rd133, %rd123, %rd132;
	ld.global.nc.u32 	%r832, [%rd133+4];
	st.shared.u32 	[%r824+2048], %r832;
	add.s32 	%r833, %r815, %r31;
	mul.wide.s32 	%rd134, %r833, 36;
	add.s64 	%rd135, %rd123, %rd134;
	ld.global.nc.u32 	%r834, [%rd135+4];
	st.shared.u32 	[%r824+2560], %r834;
	add.s32 	%r835, %r815, %r32;
	mul.wide.s32 	%rd136, %r835, 36;
	add.s64 	%rd137, %rd123, %rd136;
	ld.global.nc.u32 	%r836, [%rd137+4];
	st.shared.u32 	[%r824+3072], %r836;
	add.s32 	%r837, %r815, %r33;
	mul.wide.s32 	%rd138, %r837, 36;
	add.s64 	%rd139, %rd123, %rd138;
	ld.global.nc.u32 	%r838, [%rd139+4];
	st.shared.u32 	[%r824+3584], %r838;
	add.s32 	%r839, %r815, %r34;
	mul.wide.s32 	%rd140, %r839, 36;
	add.s64 	%rd141, %rd123, %rd140;
	ld.global.nc.u32 	%r840, [%rd141+4];
	st.shared.u32 	[%r824+4096], %r840;
	add.s32 	%r841, %r815, %r35;
	mul.wide.s32 	%rd142, %r841, 36;
	add.s64 	%rd143, %rd123, %rd142;
	ld.global.nc.u32 	%r842, [%rd143+4];
	st.shared.u32 	[%r824+4608], %r842;
	add.s32 	%r843, %r815, %r36;
	mul.wide.s32 	%rd144, %r843, 36;
	add.s64 	%rd145, %rd123, %rd144;
	ld.global.nc.u32 	%r844, [%rd145+4];
	st.shared.u32 	[%r824+5120], %r844;
	add.s32 	%r845, %r815, %r37;
	mul.wide.s32 	%rd146, %r845, 36;
	add.s64 	%rd147, %rd123, %rd146;
	ld.global.nc.u32 	%r846, [%rd147+4];
	st.shared.u32 	[%r824+5632], %r846;
	add.s32 	%r847, %r815, %r38;
	mul.wide.s32 	%rd148, %r847, 36;
	add.s64 	%rd149, %rd123, %rd148;
	ld.global.nc.u32 	%r848, [%rd149+4];
	st.shared.u32 	[%r824+6144], %r848;
	add.s32 	%r849, %r815, %r39;
	mul.wide.s32 	%rd150, %r849, 36;
	add.s64 	%rd151, %rd123, %rd150;
	ld.global.nc.u32 	%r850, [%rd151+4];
	st.shared.u32 	[%r824+6656], %r850;
	add.s32 	%r851, %r815, %r40;
	mul.wide.s32 	%rd152, %r851, 36;
	add.s64 	%rd153, %rd123, %rd152;
	ld.global.nc.u32 	%r852, [%rd153+4];
	st.shared.u32 	[%r824+7168], %r852;
	add.s32 	%r853, %r815, %r41;
	mul.wide.s32 	%rd154, %r853, 36;
	add.s64 	%rd155, %rd123, %rd154;
	ld.global.nc.u32 	%r854, [%rd155+4];
	st.shared.u32 	[%r824+7680], %r854;
	add.s32 	%r855, %r815, %r42;
	mul.wide.s32 	%rd156, %r855, 36;
	add.s64 	%rd157, %rd123, %rd156;
	ld.global.nc.u32 	%r856, [%rd157+4];
	st.shared.u32 	[%r824+8192], %r856;
	add.s32 	%r857, %r815, %r43;
	mul.wide.s32 	%rd158, %r857, 36;
	add.s64 	%rd159, %rd123, %rd158;
	ld.global.nc.u32 	%r858, [%rd159+4];
	st.shared.u32 	[%r824+8704], %r858;
	add.s32 	%r859, %r815, %r44;
	mul.wide.s32 	%rd160, %r859, 36;
	add.s64 	%rd161, %rd123, %rd160;
	ld.global.nc.u32 	%r860, [%rd161+4];
	st.shared.u32 	[%r824+9216], %r860;
	add.s32 	%r861, %r815, %r45;
	mul.wide.s32 	%rd162, %r861, 36;
	add.s64 	%rd163, %rd123, %rd162;
	ld.global.nc.u32 	%r862, [%rd163+4];
	st.shared.u32 	[%r824+9728], %r862;
	add.s32 	%r863, %r815, %r46;
	mul.wide.s32 	%rd164, %r863, 36;
	add.s64 	%rd165, %rd123, %rd164;
	ld.global.nc.u32 	%r864, [%rd165+4];
	st.shared.u32 	[%r824+10240], %r864;
	add.s32 	%r865, %r815, %r47;
	mul.wide.s32 	%rd166, %r865, 36;
	add.s64 	%rd167, %rd123, %rd166;
	ld.global.nc.u32 	%r866, [%rd167+4];
	st.shared.u32 	[%r824+10752], %r866;
	add.s32 	%r867, %r815, %r48;
	mul.wide.s32 	%rd168, %r867, 36;
	add.s64 	%rd169, %rd123, %rd168;
	ld.global.nc.u32 	%r868, [%rd169+4];
	st.shared.u32 	[%r824+11264], %r868;
	add.s32 	%r869, %r815, %r49;
	mul.wide.s32 	%rd170, %r869, 36;
	add.s64 	%rd171, %rd123, %rd170;
	ld.global.nc.u32 	%r870, [%rd171+4];
	st.shared.u32 	[%r824+11776], %r870;
	add.s32 	%r871, %r815, %r50;
	mul.wide.s32 	%rd172, %r871, 36;
	add.s64 	%rd173, %rd123, %rd172;
	ld.global.nc.u32 	%r872, [%rd173+4];
	st.shared.u32 	[%r824+12288], %r872;
	add.s32 	%r873, %r815, %r51;
	mul.wide.s32 	%rd174, %r873, 36;
	add.s64 	%rd175, %rd123, %rd174;
	ld.global.nc.u32 	%r874, [%rd175+4];
	st.shared.u32 	[%r824+12800], %r874;
	add.s32 	%r875, %r815, %r52;
	mul.wide.s32 	%rd176, %r875, 36;
	add.s64 	%rd177, %rd123, %rd176;
	ld.global.nc.u32 	%r876, [%rd177+4];
	st.shared.u32 	[%r824+13312], %r876;
	add.s32 	%r877, %r815, %r53;
	mul.wide.s32 	%rd178, %r877, 36;
	add.s64 	%rd179, %rd123, %rd178;
	ld.global.nc.u32 	%r878, [%rd179+4];
	st.shared.u32 	[%r824+13824], %r878;
	add.s32 	%r879, %r815, %r54;
	mul.wide.s32 	%rd180, %r879, 36;
	add.s64 	%rd181, %rd123, %rd180;
	ld.global.nc.u32 	%r880, [%rd181+4];
	st.shared.u32 	[%r824+14336], %r880;
	add.s32 	%r881, %r815, %r55;
	mul.wide.s32 	%rd182, %r881, 36;
	add.s64 	%rd183, %rd123, %rd182;
	ld.global.nc.u32 	%r882, [%rd183+4];
	st.shared.u32 	[%r824+14848], %r882;
	add.s32 	%r883, %r815, %r56;
	mul.wide.s32 	%rd184, %r883, 36;
	add.s64 	%rd185, %rd123, %rd184;
	ld.global.nc.u32 	%r884, [%rd185+4];
	st.shared.u32 	[%r824+15360], %r884;
	add.s32 	%r885, %r815, %r57;
	mul.wide.s32 	%rd186, %r885, 36;
	add.s64 	%rd187, %rd123, %rd186;
	ld.global.nc.u32 	%r886, [%rd187+4];
	st.shared.u32 	[%r824+15872], %r886;
	add.s32 	%r887, %r813, %r58;
	mul.wide.s32 	%rd188, %r887, 36;
	add.s64 	%rd189, %rd121, %rd188;
	ld.global.nc.u32 	%r888, [%rd189];
	shl.b32 	%r889, %r819, 3;
	add.s32 	%r890, %r257, %r889;
	shl.b32 	%r891, %r890, 4;
	and.b32  	%r892, %r891, 2032;
	or.b32  	%r893, %r892, %r252;
	mov.u32 	%r894, _ZZN34_INTERNAL_c8396950_4_k_cu_1fba617b9mul_mat_qILi32ELi2ELi4ELb1E10block_q5_1Li128ELi64ELi4EXadL_ZNS_19allocate_tiles_q5_1ILi64EEEvPPiPP7__half2S4_S4_EEXadL_ZNS_15load_tiles_q5_1ILi64ELi4ELb1EEEvPKvS3_S6_S3_S3_RKiSC_SC_SC_EELi4EXadL_ZNS_25vec_dot_q5_1_q8_1_mul_matEPSB_PKS5_SD_SD_SD_SF_SC_SC_SC_EEEEvSA_SA_PfiiiiiE9tile_y_ds;
	add.s32 	%r895, %r894, %r893;
	st.shared.u32 	[%r895], %r888;
	add.s32 	%r896, %r813, %r59;
	mul.wide.s32 	%rd190, %r896, 36;
	add.s64 	%rd191, %rd121, %rd190;
	ld.global.nc.u32 	%r897, [%rd191];
	add.s32 	%r898, %r891, 512;
	and.b32  	%r899, %r898, 2032;
	or.b32  	%r900, %r899, %r252;
	add.s32 	%r901, %r894, %r900;
	st.shared.u32 	[%r901], %r897;
	add.s32 	%r902, %r813, %r60;
	mul.wide.s32 	%rd192, %r902, 36;
	add.s64 	%rd193, %rd121, %rd192;
	ld.global.nc.u32 	%r903, [%rd193];
	xor.b32  	%r904, %r892, 1024;
	or.b32  	%r905, %r904, %r252;
	add.s32 	%r906, %r894, %r905;
	st.shared.u32 	[%r906], %r903;
	add.s32 	%r907, %r813, %r61;
	mul.wide.s32 	%rd194, %r907, 36;
	add.s64 	%rd195, %rd121, %rd194;
	ld.global.nc.u32 	%r908, [%rd195];
	add.s32 	%r909, %r891, 1536;
	and.b32  	%r910, %r909, 2032;
	or.b32  	%r911, %r910, %r252;
	add.s32 	%r912, %r894, %r911;
	st.shared.u32 	[%r912], %r908;
	bar.sync 	0;
	mov.b32 	%r5722, 0;
$L__BB116_3:
	shl.b32 	%r3153, %r5722, 1;
	shr.u32 	%r3154, %r5722, 2;
	mov.u32 	%r3155, %tid.x;
	add.s32 	%r3156, %r3155, 32;
	mad.lo.s32 	%r3157, %r3156, 65, %r3153;
	shl.b32 	%r3158, %r3157, 2;
	mov.u32 	%r3159, _ZZN34_INTERNAL_c8396950_4_k_cu_1fba617b19allocate_tiles_q5_1ILi64EEEvPPiPP7__half2S2_S2_E9tile_x_ql;
	add.s32 	%r3160, %r3159, %r3158;
	mov.u32 	%r3161, %tid.y;
	shl.b32 	%r3162, %r3161, 2;
	add.s32 	%r3163, %r3162, %r3154;
	shl.b32 	%r3164, %r3163, 2;
	mov.u32 	%r3165, _ZZN34_INTERNAL_c8396950_4_k_cu_1fba617b9mul_mat_qILi32ELi2ELi4ELb1E10block_q5_1Li128ELi64ELi4EXadL_ZNS_19allocate_tiles_q5_1ILi64EEEvPPiPP7__half2S4_S4_EEXadL_ZNS_15load_tiles_q5_1ILi64ELi4ELb1EEEvPKvS3_S6_S3_S3_RKiSC_SC_SC_EELi4EXadL_ZNS_25vec_dot_q5_1_q8_1_mul_matEPSB_PKS5_SD_SD_SD_SF_SC_SC_SC_EEEEvSA_SA_PfiiiiiE9tile_y_ds;
	add.s32 	%r3166, %r3165, %r3164;
	shr.u32 	%r3167, %r3155, 2;
	shl.b32 	%r3168, %r3155, 3;
	add.s32 	%r3169, %r3167, %r3168;
	add.s32 	%r3170, %r3154, %r3169;
	shl.b32 	%r3171, %r3161, 7;
	shl.b32 	%r3172, %r5722, 3;
	and.b32  	%r3173, %r3172, 96;
	or.b32  	%r3174, %r3171, %r3173;
	mov.u32 	%r3175, _ZZN34_INTERNAL_c8396950_4_k_cu_1fba617b9mul_mat_qILi32ELi2ELi4ELb1E10block_q5_1Li128ELi64ELi4EXadL_ZNS_19allocate_tiles_q5_1ILi64EEEvPPiPP7__half2S4_S4_EEXadL_ZNS_15load_tiles_q5_1ILi64ELi4ELb1EEEvPKvS3_S6_S3_S3_RKiSC_SC_SC_EELi4EXadL_ZNS_25vec_dot_q5_1_q8_1_mul_matEPSB_PKS5_SD_SD_SD_SF_SC_SC_SC_EEEEvSA_SA_PfiiiiiE9tile_y_qs;
	add.s32 	%r3176, %r3175, %r3174;
	ld.shared.u32 	%r915, [%r3176];
	ld.shared.u32 	%r919, [%r3176+16];
	ld.shared.u32 	%r923, [%r3176+4];
	ld.shared.u32 	%r927, [%r3176+20];
	ld.shared.u32 	%r931, [%r3176+8];
	ld.shared.u32 	%r935, [%r3176+24];
	ld.shared.u32 	%r939, [%r3176+12];
	ld.shared.u32 	%r943, [%r3176+28];
	shl.b32 	%r3177, %r3170, 2;
	mov.u32 	%r3178, _ZZN34_INTERNAL_c8396950_4_k_cu_1fba617b19allocate_tiles_q5_1ILi64EEEvPPiPP7__half2S2_S2_E9tile_x_dm;
	add.s32 	%r3179, %r3178, %r3177;
	ld.shared.u32 	%r914, [%r3160+-8320];
	mov.b32 	%r3122, 0;
	// begin inline asm
	dp4a.s32.s32 %r913, %r914, %r915, %r3122;
	// end inline asm
	ld.shared.u32 	%r918, [%r3160+-8316];
	// begin inline asm
	dp4a.s32.s32 %r917, %r918, %r919, %r913;
	// end inline asm
	ld.shared.u32 	%r922, [%r3160+-8312];
	// begin inline asm
	dp4a.s32.s32 %r921, %r922, %r923, %r917;
	// end inline asm
	ld.shared.u32 	%r926, [%r3160+-8308];
	// begin inline asm
	dp4a.s32.s32 %r925, %r926, %r927, %r921;
	// end inline asm
	ld.shared.u32 	%r930, [%r3160+-8304];
	// begin inline asm
	dp4a.s32.s32 %r929, %r930, %r931, %r925;
	// end inline asm
	ld.shared.u32 	%r934, [%r3160+-8300];
	// begin inline asm
	dp4a.s32.s32 %r933, %r934, %r935, %r929;
	// end inline asm
	ld.shared.u32 	%r938, [%r3160+-8296];
	// begin inline asm
	dp4a.s32.s32 %r937, %r938, %r939, %r933;
	// end inline asm
	ld.shared.u32 	%r942, [%r3160+-8292];
	// begin inline asm
	dp4a.s32.s32 %r941, %r942, %r943, %r937;
	// end inline asm
	ld.shared.u32 	%r946, [%r3179];
	// begin inline asm
	{.reg .f16 low,high;
  mov.b32 {low,high},%r946;
  cvt.f32.f16 %f387, low;}

	// end inline asm
	// begin inline asm
	{.reg .f16 low,high;
  mov.b32 {low,high},%r946;
  cvt.f32.f16 %f388, high;}

	// end inline asm
	ld.shared.u32 	%r948, [%r3166];
	// begin inline asm
	{.reg .f16 low,high;
  mov.b32 {low,high},%r948;
  cvt.f32.f16 %f389, low;}

	// end inline asm
	// begin inline asm
	{.reg .f16 low,high;
  mov.b32 {low,high},%r948;
  cvt.f32.f16 %f390, high;}

	// end inline asm
	mul.f32 	%f579, %f387, %f389;
	mul.f32 	%f580, %f388, %f390;
	cvt.rn.f32.s32 	%f581, %r941;
	fma.rn.f32 	%f582, %f579, %f581, %f580;
	add.f32 	%f1474, %f1474, %f582;
	shr.u32 	%r3180, %r3156, 2;
	shl.b32 	%r3181, %r3156, 3;
	add.s32 	%r3182, %r3180, %r3181;
	add.s32 	%r3183, %r3154, %r3182;
	ld.shared.u32 	%r951, [%r3176];
	ld.shared.u32 	%r955, [%r3176+16];
	ld.shared.u32 	%r959, [%r3176+4];
	ld.shared.u32 	%r963, [%r3176+20];
	ld.shared.u32 	%r967, [%r3176+8];
	ld.shared.u32 	%r971, [%r3176+24];
	ld.shared.u32 	%r975, [%r3176+12];
	ld.shared.u32 	%r979, [%r3176+28];
	shl.b32 	%r3184, %r3183, 2;
	add.s32 	%r3185, %r3178, %r3184;
	ld.shared.u32 	%r950, [%r3160];
	// begin inline asm
	dp4a.s32.s32 %r949, %r950, %r951, %r3122;
	// end inline asm
	ld.shared.u32 	%r954, [%r3160+4];
	// begin inline asm
	dp4a.s32.s32 %r953, %r954, %r955, %r949;
	// end inline asm
	ld.shared.u32 	%r958, [%r3160+8];
	// begin inline asm
	dp4a.s32.s32 %r957, %r958, %r959, %r953;
	// end inline asm
	ld.shared.u32 	%r962, [%r3160+12];
	// begin inline asm
	dp4a.s32.s32 %r961, %r962, %r963, %r957;
	// end inline asm
	ld.shared.u32 	%r966, [%r3160+16];
	// begin inline asm
	dp4a.s32.s32 %r965, %r966, %r967, %r961;
	// end inline asm
	ld.shared.u32 	%r970, [%r3160+20];
	// begin inline asm
	dp4a.s32.s32 %r969, %r970, %r971, %r965;
	// end inline asm
	ld.shared.u32 	%r974, [%r3160+24];
	// begin inline asm
	dp4a.s32.s32 %r973, %r974, %r975, %r969;
	// end inline asm
	ld.shared.u32 	%r978, [%r3160+28];
	// begin inline asm
	dp4a.s32.s32 %r977, %r978, %r979, %r973;
	// end inline asm
	ld.shared.u32 	%r982, [%r3185];
	// begin inline asm
	{.reg .f16 low,high;
  mov.b32 {low,high},%r982;
  cvt.f32.f16 %f391, low;}

	// end inline asm
	// begin inline asm
	{.reg .f16 low,high;
  mov.b32 {low,high},%r982;
  cvt.f32.f16 %f392, high;}

	// end inline asm
	mul.f32 	%f583, %f391, %f389;
	mul.f32 	%f584, %f392, %f390;
	cvt.rn.f32.s32 	%f585, %r977;
	fma.rn.f32 	%f586, %f583, %f585, %f584;
	add.f32 	%f1442, %f1442, %f586;
	ld.shared.u32 	%r985, [%r3176+512];
	ld.shared.u32 	%r989, [%r3176+528];
	ld.shared.u32 	%r993, [%r3176+516];
	ld.shared.u32 	%r997, [%r3176+532];
	ld.shared.u32 	%r1001, [%r3176+520];
	ld.shared.u32 	%r1005, [%r3176+536];
	ld.shared.u32 	%r1009, [%r3176+524];
	ld.shared.u32 	%r1013, [%r3176+540];
	ld.shared.u32 	%r984, [%r3160+-8320];
	// begin inline asm
	dp4a.s32.s32 %r983, %r984, %r985, %r3122;
	// end inline asm
	ld.shared.u32 	%r988, [%r3160+-8316];
	// begin inline asm
	dp4a.s32.s32 %r987, %r988, %r989, %r983;
	// end inline asm
	ld.shared.u32 	%r992, [%r3160+-8312];
	// begin inline asm
	dp4a.s32.s32 %r991, %r992, %r993, %r987;
	// end inline asm
	ld.shared.u32 	%r996, [%r3160+-8308];
	// begin inline asm
	dp4a.s32.s32 %r995, %r996, %r997, %r991;
	// end inline asm
	ld.shared.u32 	%r1000, [%r3160+-8304];
	// begin inline asm
	dp4a.s32.s32 %r999, %r1000, %r1001, %r995;
	// end inline asm
	ld.shared.u32 	%r1004, [%r3160+-8300];
	// begin inline asm
	dp4a.s32.s32 %r1003, %r1004, %r1005, %r999;
	// end inline asm
	ld.shared.u32 	%r1008, [%r3160+-8296];
	// begin inline asm
	dp4a.s32.s32 %r1007, %r1008, %r1009, %r1003;
	// end inline asm
	ld.shared.u32 	%r1012, [%r3160+-8292];
	// begin inline asm
	dp4a.s32.s32 %r1011, %r1012, %r1013, %r1007;
	// end inline asm
	ld.shared.u32 	%r1016, [%r3179];
	// begin inline asm
	{.reg .f16 low,high;
  mov.b32 {low,high},%r1016;
  cvt.f32.f16 %f393, low;}

	// end inline asm
	// begin inline asm
	{.reg .f16 low,high;
  mov.b32 {low,high},%r1016;
  cvt.f32.f16 %f394, high;}

	// end inline asm
	ld.shared.u32 	%r1018, [%r3166+64];
	// begin inline asm
	{.reg .f16 low,high;
  mov.b32 {low,high},%r1018;
  cvt.f32.f16 %f395, low;}

	// end inline asm
	// begin inline asm
	{.reg .f16 low,high;
  mov.b32 {low,high},%r1018;
  cvt.f32.f16 %f396, high;}

	// end inline asm
	mul.f32 	%f587, %f393, %f395;
	mul.f32 	%f588, %f394, %f396;
	cvt.rn.f32.s32 	%f589, %r1011;
	fma.rn.f32 	%f590, %f587, %f589, %f588;
	add.f32 	%f1473, %f1473, %f590;
	ld.shared.u32 	%r1021, [%r3176+512];
	ld.shared.u32 	%r1025, [%r3176+528];
	ld.shared.u32 	%r1029, [%r3176+516];
	ld.shared.u32 	%r1033, [%r3176+532];
	ld.shared.u32 	%r1037, [%r3176+520];
	ld.shared.u32 	%r1041, [%r3176+536];
	ld.shared.u32 	%r1045, [%r3176+524];
	ld.shared.u32 	%r1049, [%r3176+540];
	ld.shared.u32 	%r1020, [%r3160];
	// begin inline asm
	dp4a.s32.s32 %r1019, %r1020, %r1021, %r3122;
	// end inline asm
	ld.shared.u32 	%r1024, [%r3160+4];
	// begin inline asm
	dp4a.s32.s32 %r1023, %r1024, %r1025, %r1019;
	// end inline asm
	ld.shared.u32 	%r1028, [%r3160+8];
	// begin inline asm
	dp4a.s32.s32 %r1027, %r1028, %r1029, %r1023;
	// end inline asm
	ld.shared.u32 	%r1032, [%r3160+12];
	// begin inline asm
	dp4a.s32.s32 %r1031, %r1032, %r1033, %r1027;
	// end inline asm
	ld.shared.u32 	%r1036, [%r3160+16];
	// begin inline asm
	dp4a.s32.s32 %r1035, %r1036, %r1037, %r1031;
	// end inline asm
	ld.shared.u32 	%r1040, [%r3160+20];
	// begin inline asm
	dp4a.s32.s32 %r1039, %r1040, %r1041, %r1035;
	// end inline asm
	ld.shared.u32 	%r1044, [%r3160+24];
	// begin inline asm
	dp4a.s32.s32 %r1043, %r1044, %r1045, %r1039;
	// end inline asm
	ld.shared.u32 	%r1048, [%r3160+28];
	// begin inline asm
	dp4a.s32.s32 %r1047, %r1048, %r1049, %r1043;
	// end inline asm
	ld.shared.u32 	%r1052, [%r3185];
	// begin inline asm
	{.reg .f16 low,high;
  mov.b32 {low,high},%r1052;
  cvt.f32.f16 %f397, low;}

	// end inline asm
	// begin inline asm
	{.reg .f16 low,high;
  mov.b32 {low,high},%r1052;
  cvt.f32.f16 %f398, high;}

	// end inline asm
	mul.f32 	%f591, %f397, %f395;
	mul.f32 	%f592, %f398, %f396;
	cvt.rn.f32.s32 	%f593, %r1047;
	fma.rn.f32 	%f594, %f591, %f593, %f592;
	add.f32 	%f1441, %f1441, %f594;
	ld.shared.u32 	%r1055, [%r3176+1024];
	ld.shared.u32 	%r1059, [%r3176+1040];
	ld.shared.u32 	%r1063, [%r3176+1028];
	ld.shared.u32 	%r1067, [%r3176+1044];
	ld.shared.u32 	%r1071, [%r3176+1032];
	ld.shared.u32 	%r1075, [%r3176+1048];
	ld.shared.u32 	%r1079, [%r3176+1036];
	ld.shared.u32 	%r1083, [%r3176+1052];
	ld.shared.u32 	%r1054, [%r3160+-8320];
	// begin inline asm
	dp4a.s32.s32 %r1053, %r1054, %r1055, %r3122;
	// end inline asm
	ld.shared.u32 	%r1058, [%r3160+-8316];
	// begin inline asm
	dp4a.s32.s32 %r1057, %r1058, %r1059, %r1053;
	// end inline asm
	ld.shared.u32 	%r1062, [%r3160+-8312];
	// begin inline asm
	dp4a.s32.s32 %r1061, %r1062, %r1063, %r1057;
	// end inline asm
	ld.shared.u32 	%r1066, [%r3160+-8308];
	// begin inline asm
	dp4a.s32.s32 %r1065, %r1066, %r1067, %r1061;
	// end inline asm
	ld.shared.u32 	%r1070, [%r3160+-8304];
	// begin inline asm
	dp4a.s32.s32 %r1069, %r1070, %r1071, %r1065;
	// end inline asm
	ld.shared.u32 	%r1074, [%r3160+-8300];
	// begin inline asm
	dp4a.s32.s32 %r1073, %r1074, %r1075, %r1069;
	// end inline asm
	ld.shared.u32 	%r1078, [%r3160+-8296];
	// begin inline asm
	dp4a.s32.s32 %r1077, %r1078, %r1079, %r1073;
	// end inline asm
	ld.shared.u32 	%r1082, [%r3160+-8292];
	// begin inline asm
	dp4a.s32.s32 %r1081, %r1082, %r1083, %r1077;
	// end inline asm
	ld.shared.u32 	%r1086, [%r3179];
	// begin inline asm
	{.reg .f16 low,high;
  mov.b32 {low,high},%r1086;
  cvt.f32.f16 %f399, low;}

	// end inline asm
	// begin inline asm
	{.reg .f16 low,high;
  mov.b32 {low,high},%r1086;
  cvt.f32.f16 %f400, high;}

	// end inline asm
	ld.shared.u32 	%r1088, [%r3166+128];
	// begin inline asm
	{.reg .f16 low,high;
  mov.b32 {low,high},%r1088;
  cvt.f32.f16 %f401, low;}

	// end inline asm
	// begin inline asm
	{.reg .f16 low,high;
  mov.b32 {low,high},%r1088;
  cvt.f32.f16 %f402, high;}

	// end inline asm
	mul.f32 	%f595, %f399, %f401;
	mul.f32 	%f596, %f400, %f402;
	cvt.rn.f32.s32 	%f597, %r1081;
	fma.rn.f32 	%f598, %f595, %f597, %f596;
	add.f32 	%f1472, %f1472, %f598;
	ld.shared.u32 	%r1091, [%r3176+1024];
	ld.shared.u32 	%r1095, [%r3176+1040];
	ld.shared.u32 	%r1099, [%r3176+1028];
	ld.shared.u32 	%r1103, [%r3176+1044];
	ld.shared.u32 	%r1107, [%r3176+1032];
	ld.shared.u32 	%r1111, [%r3176+1048];
	ld.shared.u32 	%r1115, [%r3176+1036];
	ld.shared.u32 	%r1119, [%r3176+1052];
	ld.shared.u32 	%r1090, [%r3160];
	// begin inline asm
	dp4a.s32.s32 %r1089, %r1090, %r1091, %r3122;
	// end inline asm
	ld.shared.u32 	%r1094, [%r3160+4];
	// begin inline asm
	dp4a.s32.s32 %r1093, %r1094, %r1095, %r1089;
	// end inline asm
	ld.shared.u32 	%r1098, [%r3160+8];
	// begin inline asm
	dp4a.s32.s32 %r1097, %r1098, %r1099, %r1093;
	// end inline asm
	ld.shared.u32 	%r1102, [%r3160+12];
	// begin inline asm
	dp4a.s32.s32 %r1101, %r1102, %r1103, %r1097;
	// end inline asm
	ld.shared.u32 	%r1106, [%r3160+16];
	// begin inline asm
	dp4a.s32.s32 %r1105, %r1106, %r1107, %r1101;
	// end inline asm
	ld.shared.u32 	%r1110, [%r3160+20];
	// begin inline asm
	dp4a.s32.s32 %r1109, %r1110, %r1111, %r1105;
	// end inline asm
	ld.shared.u32 	%r1114, [%r3160+24];
	// begin inline asm
	dp4a.s32.s32 %r1113, %r1114, %r1115, %r1109;
	// end inline asm
	ld.shared.u32 	%r1118, [%r3160+28];
	// begin inline asm
	dp4a.s32.s32 %r1117, %r1118, %r1119, %r1113;
	// end inline asm
	ld.shared.u32 	%r1122, [%r3185];
	// begin inline asm
	{.reg .f16 low,high;
  mov.b32 {low,high},%r1122;
  cvt.f32.f16 %f403, low;}

	// end inline asm
	// begin inline asm
	{.reg .f16 low,high;
  mov.b32 {low,high},%r1122;
  cvt.f32.f16 %f404, high;}

	// end inline asm
	mul.f32 	%f599, %f403, %f401;
	mul.f32 	%f600, %f404, %f402;
	cvt.rn.f32.s32 	%f601, %r1117;
	fma.rn.f32 	%f602, %f599, %f601, %f600;
	add.f32 	%f1440, %f1440, %f602;
	ld.shared.u32 	%r1125, [%r3176+1536];
	ld.shared.u32 	%r1129, [%r3176+1552];
	ld.shared.u32 	%r1133, [%r3176+1540];
	ld.shared.u32 	%r1137, [%r3176+1556];
	ld.shared.u32 	%r1141, [%r3176+1544];
	ld.shared.u32 	%r1145, [%r3176+1560];
	ld.shared.u32 	%r1149, [%r3176+1548];
	ld.shared.u32 	%r1153, [%r3176+1564];
	ld.shared.u32 	%r1124, [%r3160+-8320];
	// begin inline asm
	dp4a.s32.s32 %r1123, %r1124, %r1125, %r3122;
	// end inline asm
	ld.shared.u32 	%r1128, [%r3160+-8316];
	// begin inline asm
	dp4a.s32.s32 %r1127, %r1128, %r1129, %r1123;
	// end inline asm
	ld.shared.u32 	%r1132, [%r3160+-8312];
	// begin inline asm
	dp4a.s32.s32 %r1131, %r1132, %r1133, %r1127;
	// end inline asm
	ld.shared.u32 	%r1136, [%r3160+-8308];
	// begin inline asm
	dp4a.s32.s32 %r1135, %r1136, %r1137, %r1131;
	// end inline asm
	ld.shared.u32 	%r1140, [%r3160+-8304];
	// begin inline asm
	dp4a.s32.s32 %r1139, %r1140, %r1141, %r1135;
	// end inline asm
	ld.shared.u32 	%r1144, [%r3160+-8300];
	// begin inline asm
	dp4a.s32.s32 %r1143, %r1144, %r1145, %r1139;
	// end inline asm
	ld.shared.u32 	%r1148, [%r3160+-8296];
	// begin inline asm
	dp4a.s32.s32 %r1147, %r1148, %r1149, %r1143;
	// end inline asm
	ld.shared.u32 	%r1152, [%r3160+-8292];
	// begin inline asm
	dp4a.s32.s32 %r1151, %r1152, %r1153, %r1147;
	// end inline asm
	ld.shared.u32 	%r1156, [%r3179];
	// begin inline asm
	{.reg .f16 low,high;
  mov.b32 {low,high},%r1156;
  cvt.f32.f16 %f405, low;}

	// end inline asm
	// begin inline asm
	{.reg .f16 low,high;
  mov.b32 {low,high},%r1156;
  cvt.f32.f16 %f406, high;}

	// end inline asm
	ld.shared.u32 	%r1158, [%r3166+192];
	// begin inline asm
	{.reg .f16 low,high;
  mov.b32 {low,high},%r1158;
  cvt.f32.f16 %f407, low;}

	// end inline asm
	// begin inline asm
	{.reg .f16 low,high;
  mov.b32 {low,high},%r1158;
  cvt.f32.f16 %f408, high;}

	// end inline asm
	mul.f32 	%f603, %f405, %f407;
	mul.f32 	%f604, %f406, %f408;
	cvt.rn.f32.s32 	%f605, %r1151;
	fma.rn.f32 	%f606, %f603, %f605, %f604;
	add.f32 	%f1471, %f1471, %f606;
	ld.shared.u32 	%r1161, [%r3176+1536];
	ld.shared.u32 	%r1165, [%r3176+1552];
	ld.shared.u32 	%r1169, [%r3176+1540];
	ld.shared.u32 	%r1173, [%r3176+1556];
	ld.shared.u32 	%r1177, [%r3176+1544];
	ld.shared.u32 	%r1181, [%r3176+1560];
	ld.shared.u32 	%r1185, [%r3176+1548];
	ld.shared.u32 	%r1189, [%r3176+1564];
	ld.shared.u32 	%r1160, [%r3160];
	// begin inline asm
	dp4a.s32.s32 %r1159, %r1160, %r1161, %r3122;
	// end inline asm
	ld.shared.u32 	%r1164, [%r3160+4];
	// begin inline asm
	dp4a.s32.s32 %r1163, %r1164, %r1165, %r1159;
	// end inline asm
	ld.shared.u32 	%r1168, [%r3160+8];
	// begin inline asm
	dp4a.s32.s32 %r1167, %r1168, %r1169, %r1163;
	// end inline asm
	ld.shared.u32 	%r1172, [%r3160+12];
	// begin inline asm
	dp4a.s32.s32 %r1171, %r1172, %r1173, %r1167;
	// end inline asm
	ld.shared.u32 	%r1176, [%r3160+16];
	// begin inline asm
	dp4a.s32.s32 %r1175, %r1176, %r1177, %r1171;
	// end inline asm
	ld.shared.u32 	%r1180, [%r3160+20];
	// begin inline asm
	dp4a.s32.s32 %r1179, %r1180, %r1181, %r1175;
	// end inline asm
	ld.shared.u32 	%r1184, [%r3160+24];
	// begin inline asm
	dp4a.s32.s32 %r1183, %r1184, %r1185, %r1179;
	// end inline asm
	ld.shared.u32 	%r1188, [%r3160+28];
	// begin inline asm
	dp4a.s32.s32 %r1187, %r1188, %r1189, %r1183;
	// end inline asm
	ld.shared.u32 	%r1192, [%r3185];
	// begin inline asm
	{.reg .f16 low,high;
  mov.b32 {low,high},%r1192;
  cvt.f32.f16 %f409, low;}

	// end inline asm
	// begin inline asm
	{.reg .f16 low,high;
  mov.b32 {low,high},%r1192;
  cvt.f32.f16 %f410, high;}

	// end inline asm
	mul.f32 	%f607, %f409, %f407;
	mul.f32 	%f608, %f410, %f408;
	cvt.rn.f32.s32 	%f609, %r1187;
	fma.rn.f32 	%f610, %f607, %f609, %f608;
	add.f32 	%f1439, %f1439, %f610;
	ld.shared.u32 	%r1195, [%r3176+2048];
	ld.shared.u32 	%r1199, [%r3176+2064];
	ld.shared.u32 	%r1203, [%r3176+2052];
	ld.shared.u32 	%r1207, [%r3176+2068];
	ld.shared.u32 	%r1211, [%r3176+2056];
	ld.shared.u32 	%r1215, [%r3176+2072];
	ld.shared.u32 	%r1219, [%r3176+2060];
	ld.shared.u32 	%r1223, [%r3176+2076];
	ld.shared.u32 	%r1194, [%r3160+-8320];
	// begin inline asm
	dp4a.s32.s32 %r1193, %r1194, %r1195, %r3122;
	// end inline asm
	ld.shared.u32 	%r1198, [%r3160+-8316];
	// begin inline asm
	dp4a.s32.s32 %r1197, %r1198, %r1199, %r1193;
	// end inline asm
	ld.shared.u32 	%r1202, [%r3160+-8312];
	// begin inline asm
	dp4a.s32.s32 %r1201, %r1202, %r1203, %r1197;
	// end inline asm
	ld.shared.u32 	%r1206, [%r3160+-8308];
	// begin inline asm
	dp4a.s32.s32 %r1205, %r1206, %r1207, %r1201;
	// end inline asm
	ld.shared.u32 	%r1210, [%r3160+-8304];
	// begin inline asm
	dp4a.s32.s32 %r1209, %r1210, %r1211, %r1205;
	// end inline asm
	ld.shared.u32 	%r1214, [%r3160+-8300];
	// begin inline asm
	dp4a.s32.s32 %r1213, %r1214, %r1215, %r1209;
	// end inline asm
	ld.shared.u32 	%r1218, [%r3160+-8296];
	// begin inline asm
	dp4a.s32.s32 %r1217, %r1218, %r1219, %r1213;
	// end inline asm
	ld.shared.u32 	%r1222, [%r3160+-8292];
	// begin inline asm
	dp4a.s32.s32 %r1221, %r1222, %r1223, %r1217;
	// end inline asm
	ld.shared.u32 	%r1226, [%r3179];
	// begin inline asm
	{.reg .f16 low,high;
  mov.b32 {low,high},%r1226;
  cvt.f32.f16 %f411, low;}

	// end inline asm
	// begin inline asm
	{.reg .f16 low,high;
  mov.b32 {low,high},%r1226;
  cvt.f32.f16 %f412, high;}

	// end inline asm
	ld.shared.u32 	%r1228, [%r3166+256];
	// begin inline asm
	{.reg .f16 low,high;
  mov.b32 {low,high},%r1228;
  cvt.f32.f16 %f413, low;}

	// end inline asm
	// begin inline asm
	{.reg .f16 low,high;
  mov.b32 {low,high},%r1228;
  cvt.f32.f16 %f414, high;}

	// end inline asm
	mul.f32 	%f611, %f411, %f413;
	mul.f32 	%f612, %f412, %f414;
	cvt.rn.f32.s32 	%f613, %r1221;
	fma.rn.f32 	%f614, %f611, %f613, %f612;
	add.f32 	%f1470, %f1470, %f614;
	ld.shared.u32 	%r1231, [%r3176+2048];
	ld.shared.u32 	%r1235, [%r3176+2064];
	ld.shared.u32 	%r1239, [%r3176+2052];
	ld.shared.u32 	%r1243, [%r3176+2068];
	ld.shared.u32 	%r1247, [%r3176+2056];
	ld.shared.u32 	%r1251, [%r3176+2072];
	ld.shared.u32 	%r1255, [%r3176+2060];
	ld.shared.u32 	%r1259, [%r3176+2076];
	ld.shared.u32 	%r1230, [%r3160];
	// begin inline asm
	dp4a.s32.s32 %r1229, %r1230, %r1231, %r3122;
	// end inline asm
	ld.shared.u32 	%r1234, [%r3160+4];
	// begin inline asm
	dp4a.s32.s32 %r1233, %r1234, %r1235, %r1229;
	// end inline asm
	ld.shared.u32 	%r1238, [%r3160+8];
	// begin inline asm
	dp4a.s32.s32 %r1237, %r1238, %r1239, %r1233;
	// end inline asm
	ld.shared.u32 	%r1242, [%r3160+12];
	// begin inline asm
	dp4a.s32.s32 %r1241, %r1242, %r1243, %r1237;
	// end inline asm
	ld.shared.u32 	%r1246, [%r3160+16];
	// begin inline asm
	dp4a.s32.s32 %r1245, %r1246, %r1247, %r1241;
	// end inline asm
	ld.shared.u32 	%r1250, [%r3160+20];
	// begin inline asm
	dp4a.s32.s32 %r1249, %r1250, %r1251, %r1245;
	// end inline asm
	ld.shared.u32 	%r1254, [%r3160+24];
	// begin inline asm
	dp4a.s32.s32 %r1253, %r1254, %r1255, %r1249;
	// end inline asm
	ld.shared.u32 	%r1258, [%r3160+28];
	// begin inline asm
	dp4a.s32.s32 %r1257, %r1258, %r1259, %r1253;
	// end inline asm
	ld.shared.u32 	%r1262, [%r3185];
	// begin inline asm
	{.reg .f16 low,high;
  mov.b32 {low,high},%r1262;
  cvt.f32.f16 %f415, low;}

	// end inline asm
	// begin inline asm
	{.reg .f16 low,high;
  mov.b32 {low,high},%r1262;
  cvt.f32.f16 %f416, high;}

	// end inline asm
	mul.f32 	%f615, %f415, %f413;
	mul.f32 	%f616, %f416, %f414;
	cvt.rn.f32.s32 	%f617, %r1257;
	fma.rn.f32 	%f618, %f615, %f617, %f616;
	add.f32 	%f1438, %f1438, %f618;
	ld.shared.u32 	%r1265, [%r3176+2560];
	ld.shared.u32 	%r1269, [%r3176+2576];
	ld.shared.u32 	%r1273, [%r3176+2564];
	ld.shared.u32 	%r1277, [%r3176+2580];
	ld.shared.u32 	%r1281, [%r3176+2568];
	ld.shared.u32 	%r1285, [%r3176+2584];
	ld.shared.u32 	%r1289, [%r3176+2572];
	ld.shared.u32 	%r1293, [%r3176+2588];
	ld.shared.u32 	%r1264, [%r3160+-8320];
	// begin inline asm
	dp4a.s32.s32 %r1263, %r1264, %r1265, %r3122;
	// end inline asm
	ld.shared.u32 	%r1268, [%r3160+-8316];
	// begin inline asm
	dp4a.s32.s32 %r1267, %r1268, %r1269, %r1263;
	// end inline asm
	ld.shared.u32 	%r1272, [%r3160+-8312];
	// begin inline asm
	dp4a.s32.s32 %r1271, %r1272, %r1273, %r1267;
	// end inline asm
	ld.shared.u32 	%r1276, [%r3160+-8308];
	// begin inline asm
	dp4a.s32.s32 %r1275, %r1276, %r1277, %r1271;
	// end inline asm
	ld.shared.u32 	%r1280, [%r3160+-8304];
	// begin inline asm
	dp4a.s32.s32 %r1279, %r1280, %r1281, %r1275;
	// end inline asm
	ld.shared.u32 	%r1284, [%r3160+-8300];
	// begin inline asm
	dp4a.s32.s32 %r1283, %r1284, %r1285, %r1279;
	// end inline asm
	ld.shared.u32 	%r1288, [%r3160+-8296];
	// begin inline asm
	dp4a.s32.s32 %r1287, %r1288, %r1289, %r1283;
	// end inline asm
	ld.shared.u32 	%r1292, [%r3160+-8292];
	// begin inline asm
	dp4a.s32.s32 %r1291, %r1292, %r1293, %r1287;
	// end inline asm
	ld.shared.u32 	%r1296, [%r3179];
	// begin inline asm
	{.reg .f16 low,high;
  mov.b32 {low,high},%r1296;
  cvt.f32.f16 %f417, low;}

	// end inline asm
	// begin inline asm
	{.reg .f16 low,high;
  mov.b32 {low,high},%r1296;
  cvt.f32.f16 %f418, high;}

	// end inline asm
	ld.shared.u32 	%r1298, [%r3166+320];
	// begin inline asm
	{.reg .f16 low,high;
  mov.b32 {low,high},%r1298;
  cvt.f32.f16 %f419, low;}

	// end inline asm
	// begin inline asm
	{.reg .f16 low,high;
  mov.b32 {low,high},%r1298;
  cvt.f32.f16 %f420, high;}

	// end inline asm
	mul.f32 	%f619, %f417, %f419;
	mul.f32 	%f620, %f418, %f420;
	cvt.rn.f32.s32 	%f621, %r1291;
	fma.rn.f32 	%f622, %f619, %f621, %f620;
	add.f32 	%f1469, %f1469, %f622;
	ld.shared.u32 	%r1301, [%r3176+2560];
	ld.shared.u32 	%r1305, [%r3176+2576];
	ld.shared.u32 	%r1309, [%r3176+2564];
	ld.shared.u32 	%r1313, [%r3176+2580];
	ld.shared.u32 	%r1317, [%r3176+2568];
	ld.shared.u32 	%r1321, [%r3176+2584];
	ld.shared.u32 	%r1325, [%r3176+2572];
	ld.shared.u32 	%r1329, [%r3176+2588];
	ld.shared.u32 	%r1300, [%r3160];
	// begin inline asm
	dp4a.s32.s32 %r1299, %r1300, %r1301, %r3122;
	// end inline asm
	ld.shared.u32 	%r1304, [%r3160+4];
	// begin inline asm
	dp4a.s32.s32 %r1303, %r1304, %r1305, %r1299;
	// end inline asm
	ld.shared.u32 	%r1308, [%r3160+8];
	// begin inline asm
	dp4a.s32.s32 %r1307, %r1308, %r1309, %r1303;
	// end inline asm
	ld.shared.u32 	%r1312, [%r3160+12];
	// begin inline asm
	dp4a.s32.s32 %r1311, %r1312, %r1313, %r1307;
	// end inline asm
	ld.shared.u32 	%r1316, [%r3160+16];
	// begin inline asm
	dp4a.s32.s32 %r1315, %r1316, %r1317, %r1311;
	// end inline asm
	ld.shared.u32 	%r1320, [%r3160+20];
	// begin inline asm
	dp4a.s32.s32 %r1319, %r1320, %r1321, %r1315;
	// end inline asm
	ld.shared.u32 	%r1324, [%r3160+24];
	// begin inline asm
	dp4a.s32.s32 %r1323, %r1324, %r1325, %r1319;
	// end inline asm
	ld.shared.u32 	%r1328, [%r3160+28];
	// begin inline asm
	dp4a.s32.s32 %r1327, %r1328, %r1329, %r1323;
	// end inline asm
	ld.shared.u32 	%r1332, [%r3185];
	// begin inline asm
	{.reg .f16 low,high;
  mov.b32 {low,high},%r1332;
  cvt.f32.f16 %f421, low;}

	// end inline asm
	// begin inline asm
	{.reg .f16 low,high;
  mov.b32 {low,high},%r1332;
  cvt.f32.f16 %f422, high;}

	// end inline asm
	mul.f32 	%f623, %f421, %f419;
	mul.f32 	%f624, %f422, %f420;
	cvt.rn.f32.s32 	%f625, %r1327;
	fma.rn.f32 	%f626, %f623, %f625, %f624;
	add.f32 	%f1437, %f1437, %f626;
	ld.shared.u32 	%r1335, [%r3176+3072];
	ld.shared.u32 	%r1339, [%r3176+3088];
	ld.shared.u32 	%r1343, [%r3176+3076];
	ld.shared.u32 	%r1347, [%r3176+3092];
	ld.shared.u32 	%r1351, [%r3176+3080];
	ld.shared.u32 	%r1355, [%r3176+3096];
	ld.shared.u32 	%r1359, [%r3176+3084];
	ld.shared.u32 	%r1363, [%r3176+3100];
	ld.shared.u32 	%r1334, [%r3160+-8320];
	// begin inline asm
	dp4a.s32.s32 %r1333, %r1334, %r1335, %r3122;
	// end inline asm
	ld.shared.u32 	%r1338, [%r3160+-8316];
	// begin inline asm
	dp4a.s32.s32 %r1337, %r1338, %r1339, %r1333;
	// end inline asm
	ld.shared.u32 	%r1342, [%r3160+-8312];
	// begin inline asm
	dp4a.s32.s32 %r1341, %r1342, %r1343, %r1337;
	// end inline asm
	ld.shared.u32 	%r1346, [%r3160+-8308];
	// begin inline asm
	dp4a.s32.s32 %r1345, %r1346, %r1347, %r1341;
	// end inline asm
	ld.shared.u32 	%r1350, [%r3160+-8304];
	// begin inline asm
	dp4a.s32.s32 %r1349, %r1350, %r1351, %r1345;
	// end inline asm
	ld.shared.u32 	%r1354, [%r3160+-8300];
	// begin inline asm
	dp4a.s32.s32 %r1353, %r1354, %r1355, %r1349;
	// end inline asm
	ld.shared.u32 	%r1358, [%r3160+-8296];
	// begin inline asm
	dp4a.s32.s32 %r1357, %r1358, %r1359, %r1353;
	// end inline asm
	ld.shared.u32 	%r1362, [%r3160+-8292];
	// begin inline asm
	dp4a.s32.s32 %r1361, %r1362, %r1363, %r1357;
	// end inline asm
	ld.shared.u32 	%r1366, [%r3179];
	// begin inline asm
	{.reg .f16 low,high;
  mov.b32 {low,high},%r1366;
  cvt.f32.f16 %f423, low;}

	// end inline asm
	// begin inline asm
	{.reg .f16 low,high;
  mov.b32 {low,high},%r1366;
  cvt.f32.f16 %f424, high;}

	// end inline asm
	ld.shared.u32 	%r1368, [%r3166+384];
	// begin inline asm
	{.reg .f16 low,high;
  mov.b32 {low,high},%r1368;
  cvt.f32.f16 %f425, low;}

	// end inline asm
	// begin inline asm
	{.reg .f16 low,high;
  mov.b32 {low,high},%r1368;
  cvt.f32.f16 %f426, high;}

	// end inline asm
	mul.f32 	%f627, %f423, %f425;
	mul.f32 	%f628, %f424, %f426;
	cvt.rn.f32.s32 	%f629, %r1361;
	fma.rn.f32 	%f630, %f627, %f629, %f628;
	add.f32 	%f1468, %f1468, %f630;
	ld.shared.u32 	%r1371, [%r3176+3072];
	ld.shared.u32 	%r1375, [%r3176+3088];
	ld.shared.u32 	%r1379, [%r3176+3076];
	ld.shared.u32 	%r1383, [%r3176+3092];
	ld.shared.u32 	%r1387, [%r3176+3080];
	ld.shared.u32 	%r1391, [%r3176+3096];
	ld.shared.u32 	%r1395, [%r3176+3084];
	ld.shared.u32 	%r1399, [%r3176+3100];
	ld.shared.u32 	%r1370, [%r3160];
	// begin inline asm
	dp4a.s32.s32 %r1369, %r1370, %r1371, %r3122;
	// end inline asm
	ld.shared.u32 	%r1374, [%r3160+4];
	// begin inline asm
	dp4a.s32.s32 %r1373, %r1374, %r1375, %r1369;
	// end inline asm
	ld.shared.u32 	%r1378, [%r3160+8];
	// begin inline asm
	dp4a.s32.s32 %r1377, %r1378, %r1379, %r1373;
	// end inline asm
	ld.shared.u32 	%r1382, [%r3160+12];
	// begin inline asm
	dp4a.s32.s32 %r1381, %r1382, %r1383, %r1377;
	// end inline asm
	ld.shared.u32 	%r1386, [%r3160+16];
	// begin inline asm
	dp4a.s32.s32 %r1385, %r1386, %r1387, %r1381;
	// end inline asm
	ld.shared.u32 	%r1390, [%r3160+20];
	// begin inline asm
	dp4a.s32.s32 %r1389, %r1390, %r1391, %r1385;
	// end inline asm
	ld.shared.u32 	%r1394, [%r3160+24];
	// begin inline asm
	dp4a.s32.s32 %r1393, %r1394, %r1395, %r1389;
	// end inline asm
	ld.shared.u32 	%r1398, [%r3160+28];
	// begin inline asm
	dp4a.s32.s32 %r1397, %r1398, %r1399, %r1393;
	// end inline asm
	ld.shared.u32 	%r1402, [%r3185];
	// begin inline asm
	{.reg .f16 low,high;
  mov.b32 {low,high},%r1402;
  cvt.f32.f16 %f427, low;}

	// end inline asm
	// begin inline asm
	{.reg .f16 low,high;
  mov.b32 {low,high},%r1402;
  cvt.f32.f16 %f428, high;}

	// end inline asm
	mul.f32 	%f631, %f427, %f425;
	mul.f32 	%f632, %f428, %f426;
	cvt.rn.f32.s32 	%f633, %r1397;
	fma.rn.f32 	%f634, %f631, %f633, %f632;
	add.f32 	%f1436, %f1436, %f634;
	ld.shared.u32 	%r1405, [%r3176+3584];
	ld.shared.u32 	%r1409, [%r3176+3600];
	ld.shared.u32 	%r1413, [%r3176+3588];
	ld.shared.u32 	%r1417, [%r3176+3604];
	ld.shared.u32 	%r1421, [%r3176+3592];
	ld.shared.u32 	%r1425, [%r3176+3608];
	ld.shared.u32 	%r1429, [%r3176+3596];
	ld.shared.u32 	%r1433, [%r3176+3612];
	ld.shared.u32 	%r1404, [%r3160+-8320];
	// begin inline asm
	dp4a.s32.s32 %r1403, %r1404, %r1405, %r3122;
	// end inline asm
	ld.shared.u32 	%r1408, [%r3160+-8316];
	// begin inline asm
	dp4a.s32.s32 %r1407, %r1408, %r1409, %r1403;
	// end inline asm
	ld.shared.u32 	%r1412, [%r3160+-8312];
	// begin inline asm
	dp4a.s32.s32 %r1411, %r1412, %r1413, %r1407;
	// end inline asm
	ld.shared.u32 	%r1416, [%r3160+-8308];
	// begin inline asm
	dp4a.s32.s32 %r1415, %r1416, %r1417, %r1411;
	// end inline asm
	ld.shared.u32 	%r1420, [%r3160+-8304];
	// begin inline asm
	dp4a.s32.s32 %r1419, %r1420, %r1421, %r1415;
	// end inline asm
	ld.shared.u32 	%r1424, [%r3160+-8300];
	// begin inline asm
	dp4a.s32.s32 %r1423, %r1424, %r1425, %r1419;
	// end inline asm
	ld.shared.u32 	%r1428, [%r3160+-8296];
	// begin inline asm
	dp4a.s32.s32 %r1427, %r1428, %r1429, %r1423;
	// end inline asm
	ld.shared.u32 	%r1432, [%r3160+-8292];
	// begin inline asm
	dp4a.s32.s32 %r1431, %r1432, %r1433, %r1427;
	// end inline asm
	ld.shared.u32 	%r1436, [%r3179];
	// begin inline asm
	{.reg .f16 low,high;
  mov.b32 {low,high},%r1436;
  cvt.f32.f16 %f429, low;}

	// end inline asm
	// begin inline asm
	{.reg .f16 low,high;
  mov.b32 {low,high},%r1436;
  cvt.f32.f16 %f430, high;}

	// end inline asm
	ld.shared.u32 	%r1438, [%r3166+448];
	// begin inline asm
	{.reg .f16 low,high;
  mov.b32 {low,high},%r1438;
  cvt.f32.f16 %f431, low;}

	// end inline asm
	// begin inline asm
	{.reg .f16 low,high;
  mov.b32 {low,high},%r1438;
  cvt.f32.f16 %f432, high;}

	// end inline asm
	mul.f32 	%f635, %f429, %f431;
	mul.f32 	%f636, %f430, %f432;
	cvt.rn.f32.s32 	%f637, %r1431;
	fma.rn.f32 	%f638, %f635, %f637, %f636;
	add.f32 	%f1467, %f1467, %f638;
	ld.shared.u32 	%r1441, [%r3176+3584];
	ld.shared.u32 	%r1445, [%r3176+3600];
	ld.shared.u32 	%r1449, [%r3176+3588];
	ld.shared.u32 	%r1453, [%r3176+3604];
	ld.shared.u32 	%r1457, [%r3176+3592];
	ld.shared.u32 	%r1461, [%r3176+3608];
	ld.shared.u32 	%r1465, [%r3176+3596];
	ld.shared.u32 	%r1469, [%r3176+3612];
	ld.shared.u32 	%r1440, [%r3160];
	// begin inline asm
	dp4a.s32.s32 %r1439, %r1440, %r1441, %r3122;
	// end inline asm
	ld.shared.u32 	%r1444, [%r3160+4];
	// begin inline asm
	dp4a.s32.s32 %r1443, %r1444, %r1445, %r1439;
	// end inline asm
	ld.shared.u32 	%r1448, [%r3160+8];
	// begin inline asm
	dp4a.s32.s32 %r1447, %r1448, %r1449, %r1443;
	// end inline asm
	ld.shared.u32 	%r1452, [%r3160+12];
	// begin inline asm
	dp4a.s32.s32 %r1451, %r1452, %r1453, %r1447;
	// end inline asm
	ld.shared.u32 	%r1456, [%r3160+16];
	// begin inline asm
	dp4a.s32.s32 %r1455, %r1456, %r1457, %r1451;
	// end inline asm
	ld.shared.u32 	%r1460, [%r3160+20];
	// begin inline asm
	dp4a.s32.s32 %r1459, %r1460, %r1461, %r1455;
	// end inline asm
	ld.shared.u32 	%r1464, [%r3160+24];
	// begin inline asm
	dp4a.s32.s32 %r1463, %r1464, %r1465, %r1459;
	// end inline asm
	ld.shared.u32 	%r1468, [%r3160+28];
	// begin inline asm
	dp4a.s32.s32 %r1467, %r1468, %r1469, %r1463;
	// end inline asm
	ld.shared.u32 	%r1472, [%r3185];
	// begin inline asm
	{.reg .f16 low,high;
  mov.b32 {low,high},%r1472;
  cvt.f32.f16 %f433, low;}

	// end inline asm
	// begin inline asm
	{.reg .f16 low,high;
  mov.b32 {low,high},%r1472;
  cvt.f32.f16 %f434, high;}

	// end inline asm
	mul.f32 	%f639, %f433, %f431;
	mul.f32 	%f640, %f434, %f432;
	cvt.rn.f32.s32 	%f641, %r1467;
	fma.rn.f32 	%f642, %f639, %f641, %f640;
	add.f32 	%f1435, %f1435, %f642;
	ld.shared.u32 	%r1475, [%r3176+4096];
	ld.shared.u32 	%r1479, [%r3176+4112];
	ld.shared.u32 	%r1483, [%r3176+4100];
	ld.shared.u32 	%r1487, [%r3176+4116];
	ld.shared.u32 	%r1491, [%r3176+4104];
	ld.shared.u32 	%r1495, [%r3176+4120];
	ld.shared.u32 	%r1499, [%r3176+4108];
	ld.shared.u32 	%r1503, [%r3176+4124];
	ld.shared.u32 	%r1474, [%r3160+-8320];
	// begin inline asm
	dp4a.s32.s32 %r1473, %r1474, %r1475, %r3122;
	// end inline asm
	ld.shared.u32 	%r1478, [%r3160+-8316];
	// begin inline asm
	dp4a.s32.s32 %r1477, %r1478, %r1479, %r1473;
	// end inline asm
	ld.shared.u32 	%r1482, [%r3160+-8312];
	// begin inline asm
	dp4a.s32.s32 %r1481, %r1482, %r1483, %r1477;
	// end inline asm
	ld.shared.u32 	%r1486, [%r3160+-8308];
	// begin inline asm
	dp4a.s32.s32 %r1485, %r1486, %r1487, %r1481;
	// end inline asm
	ld.shared.u32 	%r1490, [%r3160+-8304];
	// begin inline asm
	dp4a.s32.s32 %r1489, %r1490, %r1491, %r1485;
	// end inline asm
	ld.shared.u32 	%r1494, [%r3160+-8300];
	// begin inline asm
	dp4a.s32.s32 %r1493, %r1494, %r1495, %r1489;
	// end inline asm
	ld.shared.u32 	%r1498, [%r3160+-8296];
	// begin inline asm
	dp4a.s32.s32 %r1497, %r1498, %r1499, %r1493;
	// end inline asm
	ld.shared.u32 	%r1502, [%r3160+-8292];
	// begin inline asm
	dp4a.s32.s32 %r1501, %r1502, %r1503, %r1497;
	// end inline asm
	ld.shared.u32 	%r1506, [%r3179];
	// begin inline asm
	{.reg .f16 low,high;
  mov.b32 {low,high},%r1506;
  cvt.f32.f16 %f435, low;}

	// end inline asm
	// begin inline asm
	{.reg .f16 low,high;
  mov.b32 {low,high},%r1506;
  cvt.f32.f16 %f436, high;}

	// end inline asm
	ld.shared.u32 	%r1508, [%r3166+512];
	// begin inline asm
	{.reg .f16 low,high;
  mov.b32 {low,high},%r1508;
  cvt.f32.f16 %f437, low;}

	// end inline asm
	// begin inline asm
	{.reg .f16 low,high;
  mov.b32 {low,high},%r1508;
  cvt.f32.f16 %f438, high;}

	// end inline asm
	mul.f32 	%f643, %f435, %f437;
	mul.f32 	%f644, %f436, %f438;
	cvt.rn.f32.s32 	%f645, %r1501;
	fma.rn.f32 	%f646, %f643, %f645, %f644;
	add.f32 	%f1466, %f1466, %f646;
	ld.shared.u32 	%r1511, [%r3176+4096];
	ld.shared.u32 	%r1515, [%r3176+4112];
	ld.shared.u32 	%r1519, [%r3176+4100];
	ld.shared.u32 	%r1523, [%r3176+4116];
	ld.shared.u32 	%r1527, [%r3176+4104];
	ld.shared.u32 	%r1531, [%r3176+4120];
	ld.shared.u32 	%r1535, [%r3176+4108];
	ld.shared.u32 	%r1539, [%r3176+4124];
	ld.shared.u32 	%r1510, [%r3160];
	// begin inline asm
	dp4a.s32.s32 %r1509, %r1510, %r1511, %r3122;
	// end inline asm
	ld.shared.u32 	%r1514, [%r3160+4];
	// begin inline asm
	dp4a.s32.s32 %r1513, %r1514, %r1515, %r1509;
	// end inline asm
	ld.shared.u32 	%r1518, [%r3160+8];
	// begin inline asm
	dp4a.s32.s32 %r1517, %r1518, %r1519, %r1513;
	// end inline asm
	ld.shared.u32 	%r1522, [%r3160+12];
	// begin inline asm
	dp4a.s32.s32 %r1521, %r1522, %r1523, %r1517;
	// end inline asm
	ld.shared.u32 	%r1526, [%r3160+16];
	// begin inline asm
	dp4a.s32.s32 %r1525, %r1526, %r1527, %r1521;
	// end inline asm
	ld.shared.u32 	%r1530, [%r3160+20];
	// begin inline asm
	dp4a.s32.s32 %r1529, %r1530, %r1531, %r1525;
	// end inline asm
	ld.shared.u32 	%r1534, [%r3160+24];
	// begin inline asm
	dp4a.s32.s32 %r1533, %r1534, %r1535, %r1529;
	// end inline asm
	ld.shared.u32 	%r1538, [%r3160+28];
	// begin inline asm
	dp4a.s32.s32 %r1537, %r1538, %r1539, %r1533;
	// end inline asm
	ld.shared.u32 	%r1542, [%r3185];
	// begin inline asm
	{.reg .f16 low,high;
  mov.b32 {low,high},%r1542;
  cvt.f32.f16 %f439, low;}

	// end inline asm
	// begin inline asm
	{.reg .f16 low,high;
  mov.b32 {low,high},%r1542;
  cvt.f32.f16 %f440, high;}

	// end inline asm
	mul.f32 	%f647, %f439, %f437;
	mul.f32 	%f648, %f440, %f438;
	cvt.rn.f32.s32 	%f649, %r1537;
	fma.rn.f32 	%f650, %f647, %f649, %f648;
	add.f32 	%f1434, %f1434, %f650;
	ld.shared.u32 	%r1545, [%r3176+4608];
	ld.shared.u32 	%r1549, [%r3176+4624];
	ld.shared.u32 	%r1553, [%r3176+4612];
	ld.shared.u32 	%r1557, [%r3176+4628];
	ld.shared.u32 	%r1561, [%r3176+4616];
	ld.shared.u32 	%r1565, [%r3176+4632];
	ld.shared.u32 	%r1569, [%r3176+4620];
	ld.shared.u32 	%r1573, [%r3176+4636];
	ld.shared.u32 	%r1544, [%r3160+-8320];
	// begin inline asm
	dp4a.s32.s32 %r1543, %r1544, %r1545, %r3122;
	// end inline asm
	ld.shared.u32 	%r1548, [%r3160+-8316];
	// begin inline asm
	dp4a.s32.s32 %r1547, %r1548, %r1549, %r1543;
	// end inline asm
	ld.shared.u32 	%r1552, [%r3160+-8312];
	// begin inline asm
	dp4a.s32.s32 %r1551, %r1552, %r1553, %r1547;
	// end inline asm
	ld.shared.u32 	%r1556, [%r3160+-8308];
	// begin inline asm
	dp4a.s32.s32 %r1555, %r1556, %r1557, %r1551;
	// end inline asm
	ld.shared.u32 	%r1560, [%r3160+-8304];
	// begin inline asm
	dp4a.s32.s32 %r1559, %r1560, %r1561, %r1555;
	// end inline asm
	ld.shared.u32 	%r1564, [%r3160+-8300];
	// begin inline asm
	dp4a.s32.s32 %r1563, %r1564, %r1565, %r1559;
	// end inline asm
	ld.shared.u32 	%r1568, [%r3160+-8296];
	// begin inline asm
	dp4a.s32.s32 %r1567, %r1568, %r1569, %r1563;
	// end inline asm
	ld.shared.u32 	%r1572, [%r3160+-8292];
	// begin inline asm
	dp4a.s32.s32 %r1571, %r1572, %r1573, %r1567;
	// end inline asm
	ld.shared.u32 	%r1576, [%r3179];
	// begin inline asm
	{.reg .f16 low,high;
  mov.b32 {low,high},%r1576;
  cvt.f32.f16 %f441, low;}

	// end inline asm
	// begin inline asm
	{.reg .f16 low,high;
  mov.b32 {low,high},%r1576;
  cvt.f32.f16 %f442, high;}

	// end inline asm
	ld.shared.u32 	%r1578, [%r3166+576];
	// begin inline asm
	{.reg .f16 low,high;
  mov.b32 {low,high},%r1578;
  cvt.f32.f16 %f443, low;}

	// end inline asm
	// begin inline asm
	{.reg .f16 low,high;
  mov.b32 {low,high},%r1578;
  cvt.f32.f16 %f444, high;}

	// end inline asm
	mul.f32 	%f651, %f441, %f443;
	mul.f32 	%f652, %f442, %f444;
	cvt.rn.f32.s32 	%f653, %r1571;
	fma.rn.f32 	%f654, %f651, %f653, %f652;
	add.f32 	%f1465, %f1465, %f654;
	ld.shared.u32 	%r1581, [%r3176+4608];
	ld.shared.u32 	%r1585, [%r3176+4624];
	ld.shared.u32 	%r1589, [%r3176+4612];
	ld.shared.u32 	%r1593, [%r3176+4628];
	ld.shared.u32 	%r1597, [%r3176+4616];
	ld.shared.u32 	%r1601, [%r3176+4632];
	ld.shared.u32 	%r1605, [%r3176+4620];
	ld.shared.u32 	%r1609, [%r3176+4636];
	ld.shared.u32 	%r1580, [%r3160];
	// begin inline asm
	dp4a.s32.s32 %r1579, %r1580, %r1581, %r3122;
	// end inline asm
	ld.shared.u32 	%r1584, [%r3160+4];
	// begin inline asm
	dp4a.s32.s32 %r1583, %r1584, %r1585, %r1579;
	// end inline asm
	ld.shared.u32 	%r1588, [%r3160+8];
	// begin inline asm
	dp4a.s32.s32 %r1587, %r1588, %r1589, %r1583;
	// end inline asm
	ld.shared.u32 	%r1592, [%r3160+12];
	// begin inline asm
	dp4a.s32.s32 %r1591, %r1592, %r1593, %r1587;
	// end inline asm
	ld.shared.u32 	%r1596, [%r3160+16];
	// begin inline asm
	dp4a.s32.s32 %r1595, %r1596, %r1597, %r1591;
	// end inline asm
	ld.shared.u32 	%r1600, [%r3160+20];
	// begin inline asm
	dp4a.s32.s32 %r1599, %r1600, %r1601, %r1595;
	// end inline asm
	ld.shared.u32 	%r1604, [%r3160+24];
	// begin inline asm
	dp4a.s32.s32 %r1603, %r1604, %r1605, %r1599;
	// end inline asm
	ld.shared.u32 	%r1608, [%r3160+28];
	// begin inline asm
	dp4a.s32.s32 %r1607, %r1608, %r1609, %r1603;
	// end inline asm
	ld.shared.u32 	%r1612, [%r3185];
	// begin inline asm
	{.reg .f16 low,high;
  mov.b32 {low,high},%r1612;
  cvt.f32.f16 %f445, low;}

	// end inline asm
	// begin inline asm
	{.reg .f16 low,high;
  mov.b32 {low,high},%r1612;
  cvt.f32.f16 %f446, high;}

	// end inline asm
	mul.f32 	%f655, %f445, %f443;
	mul.f32 	%f656, %f446, %f444;
	cvt.rn.f32.s32 	%f657, %r1607;
	fma.rn.f32 	%f658, %f655, %f657, %f656;
	add.f32 	%f1433, %f1433, %f658;
	ld.shared.u32 	%r1615, [%r3176+5120];
	ld.shared.u32 	%r1619, [%r3176+5136];
	ld.shared.u32 	%r1623, [%r3176+5124];
	ld.shared.u32 	%r1627, [%r3176+5140];
	ld.shared.u32 	%r1631, [%r3176+5128];
	ld.shared.u32 	%r1635, [%r3176+5144];
	ld.shared.u32 	%r1639, [%r3176+5132];
	ld.shared.u32 	%r1643, [%r3176+5148];
	ld.shared.u32 	%r1614, [%r3160+-8320];
	// begin inline asm
	dp4a.s32.s32 %r1613, %r1614, %r1615, %r3122;
	// end inline asm
	ld.shared.u32 	%r1618, [%r3160+-8316];
	// begin inline asm
	dp4a.s32.s32 %r1617, %r1618, %r1619, %r1613;
	// end inline asm
	ld.shared.u32 	%r1622, [%r3160+-8312];
	// begin inline asm
	dp4a.s32.s32 %r1621, %r1622, %r1623, %r1617;
	// end inline asm
	ld.shared.u32 	%r1626, [%r3160+-8308];
	// begin inline asm
	dp4a.s32.s32 %r1625, %r1626, %r1627, %r1621;
	// end inline asm
	ld.shared.u32 	%r1630, [%r3160+-8304];
	// begin inline asm
	dp4a.s32.s32 %r1629, %r1630, %r1631, %r1625;
	// end inline asm
	ld.shared.u32 	%r1634, [%r3160+-8300];
	// begin inline asm
	dp4a.s32.s32 %r1633, %r1634, %r1635, %r1629;
	// end inline asm
	ld.shared.u32 	%r1638, [%r3160+-8296];
	// begin inline asm
	dp4a.s32.s32 %r1637, %r1638, %r1639, %r1633;
	// end inline asm
	ld.shared.u32 	%r1642, [%r3160+-8292];
	// begin inline asm
	dp4a.s32.s32 %r1641, %r1642, %r1643, %r1637;
	// end inline asm
	ld.shared.u32 	%r1646, [%r3179];
	// begin inline asm
	{.reg .f16 low,high;
  mov.b32 {low,high},%r1646;
  cvt.f32.f16 %f447, low;}

	// end inline asm
	// begin inline asm
	{.reg .f16 low,high;
  mov.b32 {low,high},%r1646;
  cvt.f32.f16 %f448, high;}

	// end inline asm
	ld.shared.u32 	%r1648, [%r3166+640];
	// begin inline asm
	{.reg .f16 low,high;
  mov.b32 {low,high},%r1648;
  cvt.f32.f16 %f449, low;}

	// end inline asm
	// begin inline asm
	{.reg .f16 low,high;
  mov.b32 {low,high},%r1648;
  cvt.f32.f16 %f450, high;}

	// end inline asm
	mul.f32 	%f659, %f447, %f449;
	mul.f32 	%f660, %f448, %f450;
	cvt.rn.f32.s32 	%f661, %r1641;
	fma.rn.f32 	%f662, %f659, %f661, %f660;
	add.f32 	%f1464, %f1464, %f662;
	ld.shared.u32 	%r1651, [%r3176+5120];
	ld.shared.u32 	%r1655, [%r3176+5136];
	ld.shared.u32 	%r1659, [%r3176+5124];
	ld.shared.u32 	%r1663, [%r3176+5140];
	ld.shared.u32 	%r1667, [%r3176+5128];
	ld.shared.u32 	%r1671, [%r3176+5144];
	ld.shared.u32 	%r1675, [%r3176+5132];
	ld.shared.u32 	%r1679, [%r3176+5148];
	ld.shared.u32 	%r1650, [%r3160];
	// begin inline asm
	dp4a.s32.s32 %r1649, %r1650, %r1651, %r3122;
	// end inline asm
	ld.shared.u32 	%r1654, [%r3160+4];
	// begin inline asm
	dp4a.s32.s32 %r1653, %r1654, %r1655, %r1649;
	// end inline asm
	ld.shared.u32 	%r1658, [%r3160+8];
	// begin inline asm
	dp4a.s32.s32 %r1657, %r1658, %r1659, %r1653;
	// end inline asm
	ld.shared.u32 	%r1662, [%r3160+12];
	// begin inline asm
	dp4a.s32.s32 %r1661, %r1662, %r1663, %r1657;
	// end inline asm
	ld.shared.u32 	%r1666, [%r3160+16];
	// begin inline asm
	dp4a.s32.s32 %r1665, %r1666, %r1667, %r1661;
	// end inline asm
	ld.shared.u32 	%r1670, [%r3160+20];
	// begin inline asm
	dp4a.s32.s32 %r1669, %r1670, %r1671, %r1665;
	// end inline asm
	ld.shared.u32 	%r1674, [%r3160+24];
	// begin inline asm
	dp4a.s32.s32 %r1673, %r1674, %r1675, %r1669;
	// end inline asm
	ld.shared.u32 	%r1678, [%r3160+28];
	// begin inline asm
	dp4a.s32.s32 %r1677, %r1678, %r1679, %r1673;
	// end inline asm
	ld.shared.u32 	%r1682, [%r3185];
	// begin inline asm
	{.reg .f16 low,high;
  mov.b32 {low,high},%r1682;
  cvt.f32.f16 %f451, low;}

	// end inline asm
	// begin inline asm
	{.reg .f16 low,high;
  mov.b32 {low,high},%r1682;
  cvt.f32.f16 %f452, high;}

	// end inline asm
	mul.f32 	%f663, %f451, %f449;
	mul.f32 	%f664, %f452, %f450;
	cvt.rn.f32.s32 	%f665, %r1677;
	fma.rn.f32 	%f666, %f663, %f665, %f664;
	add.f32 	%f1432, %f1432, %f666;
	ld.shared.u32 	%r1685, [%r3176+5632];
	ld.shared.u32 	%r1689, [%r3176+5648];
	ld.shared.u32 	%r1693, [%r3176+5636];
	ld.shared.u32 	%r1697, [%r3176+5652];
	ld.shared.u32 	%r1701, [%r3176+5640];
	ld.shared.u32 	%r1705, [%r3176+5656];
	ld.shared.u32 	%r1709, [%r3176+5644];
	ld.shared.u32 	%r1713, [%r3176+5660];
	ld.shared.u32 	%r1684, [%r3160+-8320];
	// begin inline asm
	dp4a.s32.s32 %r1683, %r1684, %r1685, %r3122;
	// end inline asm
	ld.shared.u32 	%r1688, [%r3160+-8316];
	// begin inline asm
	dp4a.s32.s32 %r1687, %r1688, %r1689, %r1683;
	// end inline asm
	ld.shared.u32 	%r1692, [%r3160+-8312];
	// begin inline asm
	dp4a.s32.s32 %r1691, %r1692, %r1693, %r1687;
	// end inline asm
	ld.shared.u32 	%r1696, [%r3160+-8308];
	// begin inline asm
	dp4a.s32.s32 %r1695, %r1696, %r1697, %r1691;
	// end inline asm
	ld.shared.u32 	%r1700, [%r3160+-8304];
	// begin inline asm
	dp4a.s32.s32 %r1699, %r1700, %r1701, %r1695;
	// end inline asm
	ld.shared.u32 	%r1704, [%r3160+-8300];
	// begin inline asm
	dp4a.s32.s32 %r1703, %r1704, %r1705, %r1699;
	// end inline asm
	ld.shared.u32 	%r1708, [%r3160+-8296];
	// begin inline asm
	dp4a.s32.s32 %r1707, %r1708, %r1709, %r1703;
	// end inline asm
	ld.shared.u32 	%r1712, [%r3160+-8292];
	// begin inline asm
	dp4a.s32.s32 %r1711, %r1712, %r1713, %r1707;
	// end inline asm
	ld.shared.u32 	%r1716, [%r3179];
	// begin inline asm
	{.reg .f16 low,high;
  mov.b32 {low,high},%r1716;
  cvt.f32.f16 %f453, low;}

	// end inline asm
	// begin inline asm
	{.reg .f16 low,high;
  mov.b32 {low,high},%r1716;
  cvt.f32.f16 %f454, high;}

	// end inline asm
	ld.shared.u32 	%r1718, [%r3166+704];
	// begin inline asm
	{.reg .f16 low,high;
  mov.b32 {low,high},%r1718;
  cvt.f32.f16 %f455, low;}

	// end inline asm
	// begin inline asm
	{.reg .f16 low,high;
  mov.b32 {low,high},%r1718;
  cvt.f32.f16 %f456, high;}

	// end inline asm
	mul.f32 	%f667, %f453, %f455;
	mul.f32 	%f668, %f454, %f456;
	cvt.rn.f32.s32 	%f669, %r1711;
	fma.rn.f32 	%f670, %f667, %f669, %f668;
	add.f32 	%f1463, %f1463, %f670;
	ld.shared.u32 	%r1721, [%r3176+5632];
	ld.shared.u32 	%r1725, [%r3176+5648];
	ld.shared.u32 	%r1729, [%r3176+5636];
	ld.shared.u32 	%r1733, [%r3176+5652];
	ld.shared.u32 	%r1737, [%r3176+5640];
	ld.shared.u32 	%r1741, [%r3176+5656];
	ld.shared.u32 	%r1745, [%r3176+5644];
	ld.shared.u32 	%r1749, [%r3176+5660];
	ld.shared.u32 	%r1720, [%r3160];
	// begin inline asm
	dp4a.s32.s32 %r1719, %r1720, %r1721, %r3122;
	// end inline asm
	ld.shared.u32 	%r1724, [%r3160+4];
	// begin inline asm
	dp4a.s32.s32 %r1723, %r1724, %r1725, %r1719;
	// end inline asm
	ld.shared.u32 	%r1728, [%r3160+8];
	// begin inline asm
	dp4a.s32.s32 %r1727, %r1728, %r1729, %r1723;
	// end inline asm
	ld.shared.u32 	%r1732, [%r3160+12];
	// begin inline asm
	dp4a.s32.s32 %r1731, %r1732, %r1733, %r1727;
	// end inline asm
	ld.shared.u32 	%r1736, [%r3160+16];
	// begin inline asm
	dp4a.s32.s32 %r1735, %r1736, %r1737, %r1731;
	// end inline asm
	ld.shared.u32 	%r1740, [%r3160+20];
	// begin inline asm
	dp4a.s32.s32 %r1739, %r1740, %r1741, %r1735;
	// end inline asm
	ld.shared.u32 	%r1744, [%r3160+24];
	// begin inline asm
	dp4a.s32.s32 %r1743, %r1744, %r1745, %r1739;
	// end inline asm
	ld.shared.u32 	%r1748, [%r3160+28];
	// begin inline asm
	dp4a.s32.s32 %r1747, %r1748, %r1749, %r1743;
	// end inline asm
	ld.shared.u32 	%r1752, [%r3185];
	// begin inline asm
	{.reg .f16 low,high;
  mov.b32 {low,high},%r1752;
  cvt.f32.f16 %f457, low;}

	// end inline asm
	// begin inline asm
	{.reg .f16 low,high;
  mov.b32 {low,high},%r1752;
  cvt.f32.f16 %f458, high;}

	// end inline asm
	mul.f32 	%f671, %f457, %f455;
	mul.f32 	%f672, %f458, %f456;
	cvt.rn.f32.s32 	%f673, %r1747;
	fma.rn.f32 	%f674, %f671, %f673, %f672;
	add.f32 	%f1431, %f1431, %f674;
	ld.shared.u32 	%r1755, [%r3176+6144];
	ld.shared.u32 	%r1759, [%r3176+6160];
	ld.shared.u32 	%r1763, [%r3176+6148];
	ld.shared.u32 	%r1767, [%r3176+6164];
	ld.shared.u32 	%r1771, [%r3176+6152];
	ld.shared.u32 	%r1775, [%r3176+6168];
	ld.shared.u32 	%r1779, [%r3176+6156];
	ld.shared.u32 	%r1783, [%r3176+6172];
	ld.shared.u32 	%r1754, [%r3160+-8320];
	// begin inline asm
	dp4a.s32.s32 %r1753, %r1754, %r1755, %r3122;
	// end inline asm
	ld.shared.u32 	%r1758, [%r3160+-8316];
	// begin inline asm
	dp4a.s32.s32 %r1757, %r1758, %r1759, %r1753;
	// end inline asm
	ld.shared.u32 	%r1762, [%r3160+-8312];
	// begin inline asm
	dp4a.s32.s32 %r1761, %r1762, %r1763, %r1757;
	// end inline asm
	ld.shared.u32 	%r1766, [%r3160+-8308];
	// begin inline asm
	dp4a.s32.s32 %r1765, %r1766, %r1767, %r1761;
	// end inline asm
	ld.shared.u32 	%r1770, [%r3160+-8304];
	// begin inline asm
	dp4a.s32.s32 %r1769, %r1770, %r1771, %r1765;
	// end inline asm
	ld.shared.u32 	%r1774, [%r3160+-8300];
	// begin inline asm
	dp4a.s32.s32 %r1773, %r1774, %r1775, %r1769;
	// end inline asm
	ld.shared.u32 	%r1778, [%r3160+-8296];
	// begin inline asm
	dp4a.s32.s32 %r1777, %r1778, %r1779, %r1773;
	// end inline asm
	ld.shared.u32 	%r1782, [%r3160+-8292];
	// begin inline asm
	dp4a.s32.s32 %r1781, %r1782, %r1783, %r1777;
	// end inline asm
	ld.shared.u32 	%r1786, [%r3179];
	// begin inline asm
	{.reg .f16 low,high;
  mov.b32 {low,high},%r1786;
  cvt.f32.f16 %f459, low;}

	// end inline asm
	// begin inline asm
	{.reg .f16 low,high;
  mov.b32 {low,high},%r1786;
  cvt.f32.f16 %f460, high;}

	// end inline asm
	ld.shared.u32 	%r1788, [%r3166+768];
	// begin inline asm
	{.reg .f16 low,high;
  mov.b32 {low,high},%r1788;
  cvt.f32.f16 %f461, low;}

	// end inline asm
	// begin inline asm
	{.reg .f16 low,high;
  mov.b32 {low,high},%r1788;
  cvt.f32.f16 %f462, high;}

	// end inline asm
	mul.f32 	%f675, %f459, %f461;
	mul.f32 	%f676, %f460, %f462;
	cvt.rn.f32.s32 	%f677, %r1781;
	fma.rn.f32 	%f678, %f675, %f677, %f676;
	add.f32 	%f1462, %f1462, %f678;
	ld.shared.u32 	%r1791, [%r3176+6144];
	ld.shared.u32 	%r1795, [%r3176+6160];
	ld.shared.u32 	%r1799, [%r3176+6148];
	ld.shared.u32 	%r1803, [%r3176+6164];
	ld.shared.u32 	%r1807, [%r3176+6152];
	ld.shared.u32 	%r1811, [%r3176+6168];
	ld.shared.u32 	%r1815, [%r3176+6156];
	ld.shared.u32 	%r1819, [%r3176+6172];
	ld.shared.u32 	%r1790, [%r3160];
	// begin inline asm
	dp4a.s32.s32 %r1789, %r1790, %r1791, %r3122;
	// end inline asm
	ld.shared.u32 	%r1794, [%r3160+4];
	// begin inline asm
	dp4a.s32.s32 %r1793, %r1794, %r1795, %r1789;
	// end inline asm
	ld.shared.u32 	%r1798, [%r3160+8];
	// begin inline asm
	dp4a.s32.s32 %r1797, %r1798, %r1799, %r1793;
	// end inline asm
	ld.shared.u32 	%r1802, [%r3160+12];
	// begin inline asm
	dp4a.s32.s32 %r1801, %r1802, %r1803, %r1797;
	// end inline asm
	ld.shared.u32 	%r1806, [%r3160+16];
	// begin inline asm
	dp4a.s32.s32 %r1805, %r1806, %r1807, %r1801;
	// end inline asm
	ld.shared.u32 	%r1810, [%r3160+20];
	// begin inline asm
	dp4a.s32.s32 %r1809, %r1810, %r1811, %r1805;
	// end inline asm
	ld.shared.u32 	%r1814, [%r3160+24];
	// begin inline asm
	dp4a.s32.s32 %r1813, %r1814, %r1815, %r1809;
	// end inline asm
	ld.shared.u32 	%r1818, [%r3160+28];
	// begin inline asm
	dp4a.s32.s32 %r1817, %r1818, %r1819, %r1813;
	// end inline asm
	ld.shared.u32 	%r1822, [%r3185];
	// begin inline asm
	{.reg .f16 low,high;
  mov.b32 {low,high},%r1822;
  cvt.f32.f16 %f463, low;}

	// end inline asm
	// begin inline asm
	{.reg .f16 low,high;
  mov.b32 {low,high},%r1822;
  cvt.f32.f16 %f464, high;}

	// end inline asm
	mul.f32 	%f679, %f463, %f461;
	mul.f32 	%f680, %f464, %f462;
	cvt.rn.f32.s32 	%f681, %r1817;
	fma.rn.f32 	%f682, %f679, %f681, %f680;
	add.f32 	%f1430, %f1430, %f682;
	ld.shared.u32 	%r1825, [%r3176+6656];
	ld.shared.u32 	%r1829, [%r3176+6672];
	ld.shared.u32 	%r1833, [%r3176+6660];
	ld.shared.u32 	%r1837, [%r3176+6676];
	ld.shared.u32 	%r1841, [%r3176+6664];
	ld.shared.u32 	%r1845, [%r3176+6680];
	ld.shared.u32 	%r1849, [%r3176+6668];
	ld.shared.u32 	%r1853, [%r3176+6684];
	ld.shared.u32 	%r1824, [%r3160+-8320];
	// begin inline asm
	dp4a.s32.s32 %r1823, %r1824, %r1825, %r3122;
	// end inline asm
	ld.shared.u32 	%r1828, [%r3160+-8316];
	// begin inline asm
	dp4a.s32.s32 %r1827, %r1828, %r1829, %r1823;
	// end inline asm
	ld.shared.u32 	%r1832, [%r3160+-8312];
	// begin inline asm
	dp4a.s32.s32 %r1831, %r1832, %r1833, %r1827;
	// end inline asm
	ld.shared.u32 	%r1836, [%r3160+-8308];
	// begin inline asm
	dp4a.s32.s32 %r1835, %r1836, %r1837, %r1831;
	// end inline asm
	ld.shared.u32 	%r1840, [%r3160+-8304];
	// begin inline asm
	dp4a.s32.s32 %r1839, %r1840, %r1841, %r1835;
	// end inline asm
	ld.shared.u32 	%r1844, [%r3160+-8300];
	// begin inline asm
	dp4a.s32.s32 %r1843, %r1844, %r1845, %r1839;
	// end inline asm
	ld.shared.u32 	%r1848, [%r3160+-8296];
	// begin inline asm
	dp4a.s32.s32 %r1847, %r1848, %r1849, %r1843;
	// end inline asm
	ld.shared.u32 	%r1852, [%r3160+-8292];
	// begin inline asm
	dp4a.s32.s32 %r1851, %r1852, %r1853, %r1847;
	// end inline asm
	ld.shared.u32 	%r1856, [%r3179];
	// begin inline asm
	{.reg .f16 low,high;
  mov.b32 {low,high},%r1856;
  cvt.f32.f16 %f465, low;}

	// end inline asm
	// begin inline asm
	{.reg .f16 low,high;
  mov.b32 {low,high},%r1856;
  cvt.f32.f16 %f466, high;}

	// end inline asm
	ld.shared.u32 	%r1858, [%r3166+832];
	// begin inline asm
	{.reg .f16 low,high;
  mov.b32 {low,high},%r1858;
  cvt.f32.f16 %f467, low;}

	// end inline asm
	// begin inline asm
	{.reg .f16 low,high;
  mov.b32 {low,high},%r1858;
  cvt.f32.f16 %f468, high;}

	// end inline asm
	mul.f32 	%f683, %f465, %f467;
	mul.f32 	%f684, %f466, %f468;
	cvt.rn.f32.s32 	%f685, %r1851;
	fma.rn.f32 	%f686, %f683, %f685, %f684;
	add.f32 	%f1461, %f1461, %f686;
	ld.shared.u32 	%r1861, [%r3176+6656];
	ld.shared.u32 	%r1865, [%r3176+6672];
	ld.shared.u32 	%r1869, [%r3176+6660];
	ld.shared.u32 	%r1873, [%r3176+6676];
	ld.shared.u32 	%r1877, [%r3176+6664];
	ld.shared.u32 	%r1881, [%r3176+6680];
	ld.shared.u32 	%r1885, [%r3176+6668];
	ld.shared.u32 	%r1889, [%r3176+6684];
	ld.shared.u32 	%r1860, [%r3160];
	// begin inline asm
	dp4a.s32.s32 %r1859, %r1860, %r1861, %r3122;
	// end inline asm
	ld.shared.u32 	%r1864, [%r3160+4];
	// begin inline asm
	dp4a.s32.s32 %r1863, %r1864, %r1865, %r1859;
	// end inline asm
	ld.shared.u32 	%r1868, [%r3160+8];
	// begin inline asm
	dp4a.s32.s32 %r1867, %r1868, %r1869, %r1863;
	// end inline asm
	ld.shared.u32 	%r1872, [%r3160+12];
	// begin inline asm
	dp4a.s32.s32 %r1871, %r1872, %r1873, %r1867;
	// end inline asm
	ld.shared.u32 	%r1876, [%r3160+16];
	// begin inline asm
	dp4a.s32.s32 %r1875, %r1876, %r1877, %r1871;
	// end inline asm
	ld.shared.u32 	%r1880, [%r3160+20];
	// begin inline asm
	dp4a.s32.s32 %r1879, %r1880, %r1881, %r1875;
	// end inline asm
	ld.shared.u32 	%r1884, [%r3160+24];
	// begin inline asm
	dp4a.s32.s32 %r1883, %r1884, %r1885, %r1879;
	// end inline asm
	ld.shared.u32 	%r1888, [%r3160+28];
	// begin inline asm
	dp4a.s32.s32 %r1887, %r1888, %r1889, %r1883;
	// end inline asm
	ld.shared.u32 	%r1892, [%r3185];
	// begin inline asm
	{.reg .f16 low,high;
  mov.b32 {low,high},%r1892;
  cvt.f32.f16 %f469, low;}

	// end inline asm
	// begin inline asm
	{.reg .f16 low,high;
  mov.b32 {low,high},%r1892;
  cvt.f32.f16 %f470, high;}

	// end inline asm
	mul.f32 	%f687, %f469, %f467;
	mul.f32 	%f688, %f470, %f468;
	cvt.rn.f32.s32 	%f689, %r1887;
	fma.rn.f32 	%f690, %f687, %f689, %f688;
	add.f32 	%f1429, %f1429, %f690;
	ld.shared.u32 	%r1895, [%r3176+7168];
	ld.shared.u32 	%r1899, [%r3176+7184];
	ld.shared.u32 	%r1903, [%r3176+7172];
	ld.shared.u32 	%r1907, [%r3176+7188];
	ld.shared.u32 	%r1911, [%r3176+7176];
	ld.shared.u32 	%r1915, [%r3176+7192];
	ld.shared.u32 	%r1919, [%r3176+7180];
	ld.shared.u32 	%r1923, [%r3176+7196];
	ld.shared.u32 	%r1894, [%r3160+-8320];
	// begin inline asm
	dp4a.s32.s32 %r1893, %r1894, %r1895, %r3122;
	// end inline asm
	ld.shared.u32 	%r1898, [%r3160+-8316];
	// begin inline asm
	dp4a.s32.s32 %r1897, %r1898, %r1899, %r1893;
	// end inline asm
	ld.shared.u32 	%r1902, [%r3160+-8312];
	// begin inline asm
	dp4a.s32.s32 %r1901, %r1902, %r1903, %r1897;
	// end inline asm
	ld.shared.u32 	%r1906, [%r3160+-8308];
	// begin inline asm
	dp4a.s32.s32 %r1905, %r1906, %r1907, %r1901;
	// end inline asm
	ld.shared.u32 	%r1910, [%r3160+-8304];
	// begin inline asm
	dp4a.s32.s32 %r1909, %r1910, %r1911, %r1905;
	// end inline asm
	ld.shared.u32 	%r1914, [%r3160+-8300];
	// begin inline asm
	dp4a.s32.s32 %r1913, %r1914, %r1915, %r1909;
	// end inline asm
	ld.shared.u32 	%r1918, [%r3160+-8296];
	// begin inline asm
	dp4a.s32.s32 %r1917, %r1918, %r1919, %r1913;
	// end inline asm
	ld.shared.u32 	%r1922, [%r3160+-8292];
	// begin inline asm
	dp4a.s32.s32 %r1921, %r1922, %r1923, %r1917;
	// end inline asm
	ld.shared.u32 	%r1926, [%r3179];
	// begin inline asm
	{.reg .f16 low,high;
  mov.b32 {low,high},%r1926;
  cvt.f32.f16 %f471, low;}

	// end inline asm
	// begin inline asm
	{.reg .f16 low,high;
  mov.b32 {low,high},%r1926;
  cvt.f32.f16 %f472, high;}

	// end inline asm
	ld.shared.u32 	%r1928, [%r3166+896];
	// begin inline asm
	{.reg .f16 low,high;
  mov.b32 {low,high},%r1928;
  cvt.f32.f16 %f473, low;}

	// end inline asm
	// begin inline asm
	{.reg .f16 low,high;
  mov.b32 {low,high},%r1928;
  cvt.f32.f16 %f474, high;}

	// end inline asm
	mul.f32 	%f691, %f471, %f473;
	mul.f32 	%f692, %f472, %f474;
	cvt.rn.f32.s32 	%f693, %r1921;
	fma.rn.f32 	%f694, %f691, %f693, %f692;
	add.f32 	%f1460, %f1460, %f694;
	ld.shared.u32 	%r1931, [%r3176+7168];
	ld.shared.u32 	%r1935, [%r3176+7184];
	ld.shared.u32 	%r1939, [%r3176+7172];
	ld.shared.u32 	%r1943, [%r3176+7188];
	ld.shared.u32 	%r1947, [%r3176+7176];
	ld.shared.u32 	%r1951, [%r3176+7192];
	ld.shared.u32 	%r1955, [%r3176+7180];
	ld.shared.u32 	%r1959, [%r3176+7196];
	ld.shared.u32 	%r1930, [%r3160];
	// begin inline asm
	dp4a.s32.s32 %r1929, %r1930, %r1931, %r3122;
	// end inline asm
	ld.shared.u32 	%r1934, [%r3160+4];
	// begin inline asm
	dp4a.s32.s32 %r1933, %r1934, %r1935, %r1929;
	// end inline asm
	ld.shared.u32 	%r1938, [%r3160+8];
	// begin inline asm
	dp4a.s32.s32 %r1937, %r1938, %r1939, %r1933;
	// end inline asm
	ld.shared.u32 	%r1942, [%r3160+12];
	// begin inline asm
	dp4a.s32.s32 %r1941, %r1942, %r1943, %r1937;
	// end inline asm
	ld.shared.u32 	%r1946, [%r3160+16];
	// begin inline asm
	dp4a.s32.s32 %r1945, %r1946, %r1947, %r1941;
	// end inline asm
	ld.shared.u32 	%r1950, [%r3160+20];
	// begin inline asm
	dp4a.s32.s32 %r1949, %r1950, %r1951, %r1945;
	// end inline asm
	ld.shared.u32 	%r1954, [%r3160+24];
	// begin inline asm
	dp4a.s32.s32 %r1953, %r1954, %r1955, %r1949;
	// end inline asm
	ld.shared.u32 	%r1958, [%r3160+28];
	// begin inline asm
	dp4a.s32.s32 %r1957, %r1958, %r1959, %r1953;
	// end inline asm
	ld.shared.u32 	%r1962, [%r3185];
	// begin inline asm
	{.reg .f16 low,high;
  mov.b32 {low,high},%r1962;
  cvt.f32.f16 %f475, low;}

	// end inline asm
	// begin inline asm
	{.reg .f16 low,high;
  mov.b32 {low,high},%r1962;
  cvt.f32.f16 %f476, high;}

	// end inline asm
	mul.f32 	%f695, %f475, %f473;
	mul.f32 	%f696, %f476, %f474;
	cvt.rn.f32.s32 	%f697, %r1957;
	fma.rn.f32 	%f698, %f695, %f697, %f696;
	add.f32 	%f1428, %f1428, %f698;
	ld.shared.u32 	%r1965, [%r3176+7680];
	ld.shared.u32 	%r1969, [%r3176+7696];
	ld.shared.u32 	%r1973, [%r3176+7684];
	ld.shared.u32 	%r1977, [%r3176+7700];
	ld.shared.u32 	%r1981, [%r3176+7688];
	ld.shared.u32 	%r1985, [%r3176+7704];
	ld.shared.u32 	%r1989, [%r3176+7692];
	ld.shared.u32 	%r1993, [%r3176+7708];
	ld.shared.u32 	%r1964, [%r3160+-8320];
	// begin inline asm
	dp4a.s32.s32 %r1963, %r1964, %r1965, %r3122;
	// end inline asm
	ld.shared.u32 	%r1968, [%r3160+-8316];
	// begin inline asm
	dp4a.s32.s32 %r1967, %r1968, %r1969, %r1963;
	// end inline asm
	ld.shared.u32 	%r1972, [%r3160+-8312];
	// begin inline asm
	dp4a.s32.s32 %r1971, %r1972, %r1973, %r1967;
	// end inline asm
	ld.shared.u32 	%r1976, [%r3160+-8308];
	// begin inline asm
	dp4a.s32.s32 %r1975, %r1976, %r1977, %r1971;
	// end inline asm
	ld.shared.u32 	%r1980, [%r3160+-8304];
	// begin inline asm
	dp4a.s32.s32 %r1979, %r1980, %r1981, %r1975;
	// end inline asm
	ld.shared.u32 	%r1984, [%r3160+-8300];
	// begin inline asm
	dp4a.s32.s32 %r1983, %r1984, %r1985, %r1979;
	// end inline asm
	ld.shared.u32 	%r1988, [%r3160+-8296];
	// begin inline asm
	dp4a.s32.s32 %r1987, %r1988, %r1989, %r1983;
	// end inline asm
	ld.shared.u32 	%r1992, [%r3160+-8292];
	// begin inline asm
	dp4a.s32.s32 %r1991, %r1992, %r1993, %r1987;
	// end inline asm
	ld.shared.u32 	%r1996, [%r3179];
	// begin inline asm
	{.reg .f16 low,high;
  mov.b32 {low,high},%r1996;
  cvt.f32.f16 %f477, low;}

	// end inline asm
	// begin inline asm
	{.reg .f16 low,high;
  mov.b32 {low,high},%r1996;
  cvt.f32.f16 %f478, high;}

	// end inline asm
	ld.shared.u32 	%r1998, [%r3166+960];
	// begin inline asm
	{.reg .f16 low,high;
  mov.b32 {low,high},%r1998;
  cvt.f32.f16 %f479, low;}

	// end inline asm
	// begin inline asm
	{.reg .f16 low,high;
  mov.b32 {low,high},%r1998;
  cvt.f32.f16 %f480, high;}

	// end inline asm
	mul.f32 	%f699, %f477, %f479;
	mul.f32 	%f700, %f478, %f480;
	cvt.rn.f32.s32 	%f701, %r1991;
	fma.rn.f32 	%f702, %f699, %f701, %f700;
	add.f32 	%f1459, %f1459, %f702;
	ld.shared.u32 	%r2001, [%r3176+7680];
	ld.shared.u32 	%r2005, [%r3176+7696];
	ld.shared.u32 	%r2009, [%r3176+7684];
	ld.shared.u32 	%r2013, [%r3176+7700];
	ld.shared.u32 	%r2017, [%r3176+7688];
	ld.shared.u32 	%r2021, [%r3176+7704];
	ld.shared.u32 	%r2025, [%r3176+7692];
	ld.shared.u32 	%r2029, [%r3176+7708];
	ld.shared.u32 	%r2000, [%r3160];
	// begin inline asm
	dp4a.s32.s32 %r1999, %r2000, %r2001, %r3122;
	// end inline asm
	ld.shared.u32 	%r2004, [%r3160+4];
	// begin inline asm
	dp4a.s32.s32 %r2003, %r2004, %r2005, %r1999;
	// end inline asm
	ld.shared.u32 	%r2008, [%r3160+8];
	// begin inline asm
	dp4a.s32.s32 %r2007, %r2008, %r2009, %r2003;
	// end inline asm
	ld.shared.u32 	%r2012, [%r3160+12];
	// begin inline asm
	dp4a.s32.s32 %r2011, %r2012, %r2013, %r2007;
	// end inline asm
	ld.shared.u32 	%r2016, [%r3160+16];
	// begin inline asm
	dp4a.s32.s32 %r2015, %r2016, %r2017, %r2011;
	// end inline asm
	ld.shared.u32 	%r2020, [%r3160+20];
	// begin inline asm
	dp4a.s32.s32 %r2019, %r2020, %r2021, %r2015;
	// end inline asm
	ld.shared.u32 	%r2024, [%r3160+24];
	// begin inline asm
	dp4a.s32.s32 %r2023, %r2024, %r2025, %r2019;
	// end inline asm
	ld.shared.u32 	%r2028, [%r3160+28];
	// begin inline asm
	dp4a.s32.s32 %r2027, %r2028, %r2029, %r2023;
	// end inline asm
	ld.shared.u32 	%r2032, [%r3185];
	// begin inline asm
	{.reg .f16 low,high;
  mov.b32 {low,high},%r2032;
  cvt.f32.f16 %f481, low;}

	// end inline asm
	// begin inline asm
	{.reg .f16 low,high;
  mov.b32 {low,high},%r2032;
  cvt.f32.f16 %f482, high;}

	// end inline asm
	mul.f32 	%f703, %f481, %f479;
	mul.f32 	%f704, %f482, %f480;
	cvt.rn.f32.s32 	%f705, %r2027;
	fma.rn.f32 	%f706, %f703, %f705, %f704;
	add.f32 	%f1427, %f1427, %f706;
	ld.shared.u32 	%r2035, [%r3176+8192];
	ld.shared.u32 	%r2039, [%r3176+8208];
	ld.shared.u32 	%r2043, [%r3176+8196];
	ld.shared.u32 	%r2047, [%r3176+8212];
	ld.shared.u32 	%r2051, [%r3176+8200];
	ld.shared.u32 	%r2055, [%r3176+8216];
	ld.shared.u32 	%r2059, [%r3176+8204];
	ld.shared.u32 	%r2063, [%r3176+8220];
	ld.shared.u32 	%r2034, [%r3160+-8320];
	// begin inline asm
	dp4a.s32.s32 %r2033, %r2034, %r2035, %r3122;
	// end inline asm
	ld.shared.u32 	%r2038, [%r3160+-8316];
	// begin inline asm
	dp4a.s32.s32 %r2037, %r2038, %r2039, %r2033;
	// end inline asm
	ld.shared.u32 	%r2042, [%r3160+-8312];
	// begin inline asm
	dp4a.s32.s32 %r2041, %r2042, %r2043, %r2037;
	// end inline asm
	ld.shared.u32 	%r2046, [%r3160+-8308];
	// begin inline asm
	dp4a.s32.s32 %r2045, %r2046, %r2047, %r2041;
	// end inline asm
	ld.shared.u32 	%r2050, [%r3160+-8304];
	// begin inline asm
	dp4a.s32.s32 %r2049, %r2050, %r2051, %r2045;
	// end inline asm
	ld.shared.u32 	%r2054, [%r3160+-8300];
	// begin inline asm
	dp4a.s32.s32 %r2053, %r2054, %r2055, %r2049;
	// end inline asm
	ld.shared.u32 	%r2058, [%r3160+-8296];
	// begin inline asm
	dp4a.s32.s32 %r2057, %r2058, %r2059, %r2053;
	// end inline asm
	ld.shared.u32 	%r2062, [%r3160+-8292];
	// begin inline asm
	dp4a.s32.s32 %r2061, %r2062, %r2063, %r2057;
	// end inline asm
	ld.shared.u32 	%r2066, [%r3179];
	// begin inline asm
	{.reg .f16 low,high;
  mov.b32 {low,high},%r2066;
  cvt.f32.f16 %f483, low;}

	// end inline asm
	// begin inline asm
	{.reg .f16 low,high;
  mov.b32 {low,high},%r2066;
  cvt.f32.f16 %f484, high;}

	// end inline asm
	ld.shared.u32 	%r2068, [%r3166+1024];
	// begin inline asm
	{.reg .f16 low,high;
  mov.b32 {low,high},%r2068;
  cvt.f32.f16 %f485, low;}

	// end inline asm
	// begin inline asm
	{.reg .f16 low,high;
  mov.b32 {low,high},%r2068;
  cvt.f32.f16 %f486, high;}

	// end inline asm
	mul.f32 	%f707, %f483, %f485;
	mul.f32 	%f708, %f484, %f486;
	cvt.rn.f32.s32 	%f709, %r2061;
	fma.rn.f32 	%f710, %f707, %f709, %f708;
	add.f32 	%f1458, %f1458, %f710;
	ld.shared.u32 	%r2071, [%r3176+8192];
	ld.shared.u32 	%r2075, [%r3176+8208];
	ld.shared.u32 	%r2079, [%r3176+8196];
	ld.shared.u32 	%r2083, [%r3176+8212];
	ld.shared.u32 	%r2087, [%r3176+8200];
	ld.shared.u32 	%r2091, [%r3176+8216];
	ld.shared.u32 	%r2095, [%r3176+8204];
	ld.shared.u32 	%r2099, [%r3176+8220];
	ld.shared.u32 	%r2070, [%r3160];
	// begin inline asm
	dp4a.s32.s32 %r2069, %r2070, %r2071, %r3122;
	// end inline asm
	ld.shared.u32 	%r2074, [%r3160+4];
	// begin inline asm
	dp4a.s32.s32 %r2073, %r2074, %r2075, %r2069;
	// end inline asm
	ld.shared.u32 	%r2078, [%r3160+8];
	// begin inline asm
	dp4a.s32.s32 %r2077, %r2078, %r2079, %r2073;
	// end inline asm
	ld.shared.u32 	%r2082, [%r3160+12];
	// begin inline asm
	dp4a.s32.s32 %r2081, %r2082, %r2083, %r2077;
	// end inline asm
	ld.shared.u32 	%r2086, [%r3160+16];
	// begin inline asm
	dp4a.s32.s32 %r2085, %r2086, %r2087, %r2081;
	// end inline asm
	ld.shared.u32 	%r2090, [%r3160+20];
	// begin inline asm
	dp4a.s32.s32 %r2089, %r2090, %r2091, %r2085;
	// end inline asm
	ld.shared.u32 	%r2094, [%r3160+24];
	// begin inline asm
	dp4a.s32.s32 %r2093, %r2094, %r2095, %r2089;
	// end inline asm
	ld.shared.u32 	%r2098, [%r3160+28];
	// begin inline asm
	dp4a.s32.s32 %r2097, %r2098, %r2099, %r2093;
	// end inline asm
	ld.shared.u32 	%r2102, [%r3185];
	// begin inline asm
	{.reg .f16 low,high;
  mov.b32 {low,high},%r2102;
  cvt.f32.f16 %f487, low;}

	// end inline asm
	// begin inline asm
	{.reg .f16 low,high;
  mov.b32 {low,high},%r2102;
  cvt.f32.f16 %f488, high;}

	// end inline asm
	mul.f32 	%f711, %f487, %f485;
	mul.f32 	%f712, %f488, %f486;
	cvt.rn.f32.s32 	%f713, %r2097;
	fma.rn.f32 	%f714, %f711, %f713, %f712;
	add.f32 	%f1426, %f1426, %f714;
	ld.shared.u32 	%r2105, [%r3176+8704];
	ld.shared.u32 	%r2109, [%r3176+8720];
	ld.shared.u32 	%r2113, [%r3176+8708];
	ld.shared.u32 	%r2117, [%r3176+8724];
	ld.shared.u32 	%r2121, [%r3176+8712];
	ld.shared.u32 	%r2125, [%r3176+8728];
	ld.shared.u32 	%r2129, [%r3176+8716];
	ld.shared.u32 	%r2133, [%r3176+8732];
	ld.shared.u32 	%r2104, [%r3160+-8320];
	// begin inline asm
	dp4a.s32.s32 %r2103, %r2104, %r2105, %r3122;
	// end inline asm
	ld.shared.u32 	%r2108, [%r3160+-8316];
	// begin inline asm
	dp4a.s32.s32 %r2107, %r2108, %r2109, %r2103;
	// end inline asm
	ld.shared.u32 	%r2112, [%r3160+-8312];
	// begin inline asm
	dp4a.s32.s32 %r2111, %r2112, %r2113, %r2107;
	// end inline asm
	ld.shared.u32 	%r2116, [%r3160+-8308];
	// begin inline asm
	dp4a.s32.s32 %r2115, %r2116, %r2117, %r2111;
	// end inline asm
	ld.shared.u32 	%r2120, [%r3160+-8304];
	// begin inline asm
	dp4a.s32.s32 %r2119, %r2120, %r2121, %r2115;
	// end inline asm
	ld.shared.u32 	%r2124, [%r3160+-8300];
	// begin inline asm
	dp4a.s32.s32 %r2123, %r2124, %r2125, %r2119;
	// end inline asm
	ld.shared.u32 	%r2128, [%r3160+-8296];
	// begin inline asm
	dp4a.s32.s32 %r2127, %r2128, %r2129, %r2123;
	// end inline asm
	ld.shared.u32 	%r2132, [%r3160+-8292];
	// begin inline asm
	dp4a.s32.s32 %r2131, %r2132, %r2133, %r2127;
	// end inline asm
	ld.shared.u32 	%r2136, [%r3179];
	// begin inline asm
	{.reg .f16 low,high;
  mov.b32 {low,high},%r2136;
  cvt.f32.f16 %f489, low;}

	// end inline asm
	// begin inline asm
	{.reg .f16 low,high;
  mov.b32 {low,high},%r2136;
  cvt.f32.f16 %f490, high;}

	// end inline asm
	ld.shared.u32 	%r2138, [%r3166+1088];
	// begin inline asm
	{.reg .f16 low,high;
  mov.b32 {low,high},%r2138;
  cvt.f32.f16 %f491, low;}

	// end inline asm
	// begin inline asm
	{.reg .f16 low,high;
  mov.b32 {low,high},%r2138;
  cvt.f32.f16 %f492, high;}

	// end inline asm
	mul.f32 	%f715, %f489, %f491;
	mul.f32 	%f716, %f490, %f492;
	cvt.rn.f32.s32 	%f717, %r2131;
	fma.rn.f32 	%f718, %f715, %f717, %f716;
	add.f32 	%f1457, %f1457, %f718;
	ld.shared.u32 	%r2141, [%r3176+8704];
	ld.shared.u32 	%r2145, [%r3176+8720];
	ld.shared.u32 	%r2149, [%r3176+8708];
	ld.shared.u32 	%r2153, [%r3176+8724];
	ld.shared.u32 	%r2157, [%r3176+8712];
	ld.shared.u32 	%r2161, [%r3176+8728];
	ld.shared.u32 	%r2165, [%r3176+8716];
	ld.shared.u32 	%r2169, [%r3176+8732];
	ld.shared.u32 	%r2140, [%r3160];
	// begin inline asm
	dp4a.s32.s32 %r2139, %r2140, %r2141, %r3122;
	// end inline asm
	ld.shared.u32 	%r2144, [%r3160+4];
	// begin inline asm
	dp4a.s32.s32 %r2143, %r2144, %r2145, %r2139;
	// end inline asm
	ld.shared.u32 	%r2148, [%r3160+8];
	// begin inline asm
	dp4a.s32.s32 %r2147, %r2148, %r2149, %r2143;
	// end inline asm
	ld.shared.u32 	%r2152, [%r3160+12];
	// begin inline asm
	dp4a.s32.s32 %r2151, %r2152, %r2153, %r2147;
	// end inline asm
	ld.shared.u32 	%r2156, [%r3160+16];
	// begin inline asm
	dp4a.s32.s32 %r2155, %r2156, %r2157, %r2151;
	// end inline asm
	ld.shared.u32 	%r2160, [%r3160+20];
	// begin inline asm
	dp4a.s32.s32 %r2159, %r2160, %r2161, %r2155;
	// end inline asm
	ld.shared.u32 	%r2164, [%r3160+24];
	// begin inline asm
	dp4a.s32.s32 %r2163, %r2164, %r2165, %r2159;
	// end inline asm
	ld.shared.u32 	%r2168, [%r3160+28];
	// begin inline asm
	dp4a.s32.s32 %r2167, %r2168, %r2169, %r2163;
	// end inline asm
	ld.shared.u32 	%r2172, [%r3185];
	// begin inline asm
	{.reg .f16 low,high;
  mov.b32 {low,high},%r2172;
  cvt.f32.f16 %f493, low;}

	// end inline asm
	// begin inline asm
	{.reg .f16 low,high;
  mov.b32 {low,high},%r2172;
  cvt.f32.f16 %f494, high;}

	// end inline asm
	mul.f32 	%f719, %f493, %f491;
	mul.f32 	%f720, %f494, %f492;
	cvt.rn.f32.s32 	%f721, %r2167;
	fma.rn.f32 	%f722, %f719, %f721, %f720;
	add.f32 	%f1425, %f1425, %f722;
	ld.shared.u32 	%r2175, [%r3176+9216];
	ld.shared.u32 	%r2179, [%r3176+9232];
	ld.shared.u32 	%r2183, [%r3176+9220];
	ld.shared.u32 	%r2187, [%r3176+9236];
	ld.shared.u32 	%r2191, [%r3176+9224];
	ld.shared.u32 	%r2195, [%r3176+9240];
	ld.shared.u32 	%r2199, [%r3176+9228];
	ld.shared.u32 	%r2203, [%r3176+9244];
	ld.shared.u32 	%r2174, [%r3160+-8320];
	// begin inline asm
	dp4a.s32.s32 %r2173, %r2174, %r2175, %r3122;
	// end inline asm
	ld.shared.u32 	%r2178, [%r3160+-8316];
	// begin inline asm
	dp4a.s32.s32 %r2177, %r2178, %r2179, %r2173;
	// end inline asm
	ld.shared.u32 	%r2182, [%r3160+-8312];
	// begin inline asm
	dp4a.s32.s32 %r2181, %r2182, %r2183, %r2177;
	// end inline asm
	ld.shared.u32 	%r2186, [%r3160+-8308];
	// begin inline asm
	dp4a.s32.s32 %r2185, %r2186, %r2187, %r2181;
	// end inline asm
	ld.shared.u32 	%r2190, [%r3160+-8304];
	// begin inline asm
	dp4a.s32.s32 %r2189, %r2190, %r2191, %r2185;
	// end inline asm
	ld.shared.u32 	%r2194, [%r3160+-8300];
	// begin inline asm
	dp4a.s32.s32 %r2193, %r2194, %r2195, %r2189;
	// end inline asm
	ld.shared.u32 	%r2198, [%r3160+-8296];
	// begin inline asm
	dp4a.s32.s32 %r2197, %r2198, %r2199, %r2193;
	// end inline asm
	ld.shared.u32 	%r2202, [%r3160+-8292];
	// begin inline asm
	dp4a.s32.s32 %r2201, %r2202, %r2203, %r2197;
	// end inline asm
	ld.shared.u32 	%r2206, [%r3179];
	// begin inline asm
	{.reg .f16 low,high;
  mov.b32 {low,high},%r2206;
  cvt.f32.f16 %f495, low;}

	// end inline asm
	// begin inline asm
	{.reg .f16 low,high;
  mov.b32 {low,high},%r2206;
  cvt.f32.f16 %f496, high;}

	// end inline asm
	ld.shared.u32 	%r2208, [%r3166+1152];
	// begin inline asm
	{.reg .f16 low,high;
  mov.b32 {low,high},%r2208;
  cvt.f32.f16 %f497, low;}

	// end inline asm
	// begin inline asm
	{.reg .f16 low,high;
  mov.b32 {low,high},%r2208;
  cvt.f32.f16 %f498, high;}

	// end inline asm
	mul.f32 	%f723, %f495, %f497;
	mul.f32 	%f724, %f496, %f498;
	cvt.rn.f32.s32 	%f725, %r2201;
	fma.rn.f32 	%f726, %f723, %f725, %f724;
	add.f32 	%f1456, %f1456, %f726;
	ld.shared.u32 	%r2211, [%r3176+9216];
	ld.shared.u32 	%r2215, [%r3176+9232];
	ld.shared.u32 	%r2219, [%r3176+9220];
	ld.shared.u32 	%r2223, [%r3176+9236];
	ld.shared.u32 	%r2227, [%r3176+9224];
	ld.shared.u32 	%r2231, [%r3176+9240];
	ld.shared.u32 	%r2235, [%r3176+9228];
	ld.shared.u32 	%r2239, [%r3176+9244];
	ld.shared.u32 	%r2210, [%r3160];
	// begin inline asm
	dp4a.s32.s32 %r2209, %r2210, %r2211, %r3122;
	// end inline asm
	ld.shared.u32 	%r2214, [%r3160+4];
	// begin inline asm
	dp4a.s32.s32 %r2213, %r2214, %r2215, %r2209;
	// end inline asm
	ld.shared.u32 	%r2218, [%r3160+8];
	// begin inline asm
	dp4a.s32.s32 %r2217, %r2218, %r2219, %r2213;
	// end inline asm
	ld.shared.u32 	%r2222, [%r3160+12];
	// begin inline asm
	dp4a.s32.s32 %r2221, %r2222, %r2223, %r2217;
	// end inline asm
	ld.shared.u32 	%r2226, [%r3160+16];
	// begin inline asm
	dp4a.s32.s32 %r2225, %r2226, %r2227, %r2221;
	// end inline asm
	ld.shared.u32 	%r2230, [%r3160+20];
	// begin inline asm
	dp4a.s32.s32 %r2229, %r2230, %r2231, %r2225;
	// end inline asm
	ld.shared.u32 	%r2234, [%r3160+24];
	// begin inline asm
	dp4a.s32.s32 %r2233, %r2234, %r2235, %r2229;
	// end inline asm
	ld.shared.u32 	%r2238, [%r3160+28];
	// begin inline asm
	dp4a.s32.s32 %r2237, %r2238, %r2239, %r2233;
	// end inline asm
	ld.shared.u32 	%r2242, [%r3185];
	// begin inline asm
	{.reg .f16 low,high;
  mov.b32 {low,high},%r2242;
  cvt.f32.f16 %f499, low;}

	// end inline asm
	// begin inline asm
	{.reg .f16 low,high;
  mov.b32 {low,high},%r2242;
  cvt.f32.f16 %f500, high;}

	// end inline asm
	mul.f32 	%f727, %f499, %f497;
	mul.f32 	%f728, %f500, %f498;
	cvt.rn.f32.s32 	%f729, %r2237;
	fma.rn.f32 	%f730, %f727, %f729, %f728;
	add.f32 	%f1424, %f1424, %f730;
	ld.shared.u32 	%r2245, [%r3176+9728];
	ld.shared.u32 	%r2249, [%r3176+9744];
	ld.shared.u32 	%r2253, [%r3176+9732];
	ld.shared.u32 	%r2257, [%r3176+9748];
	ld.shared.u32 	%r2261, [%r3176+9736];
	ld.shared.u32 	%r2265, [%r3176+9752];
	ld.shared.u32 	%r2269, [%r3176+9740];
	ld.shared.u32 	%r2273, [%r3176+9756];
	ld.shared.u32 	%r2244, [%r3160+-8320];
	// begin inline asm
	dp4a.s32.s32 %r2243, %r2244, %r2245, %r3122;
	// end inline asm
	ld.shared.u32 	%r2248, [%r3160+-8316];
	// begin inline asm
	dp4a.s32.s32 %r2247, %r2248, %r2249, %r2243;
	// end inline asm
	ld.shared.u32 	%r2252, [%r3160+-8312];
	// begin inline asm
	dp4a.s32.s32 %r2251, %r2252, %r2253, %r2247;
	// end inline asm
	ld.shared.u32 	%r2256, [%r3160+-8308];
	// begin inline asm
	dp4a.s32.s32 %r2255, %r2256, %r2257, %r2251;
	// end inline asm
	ld.shared.u32 	%r2260, [%r3160+-8304];
	// begin inline asm
	dp4a.s32.s32 %r2259, %r2260, %r2261, %r2255;
	// end inline asm
	ld.shared.u32 	%r2264, [%r3160+-8300];
	// begin inline asm
	dp4a.s32.s32 %r2263, %r2264, %r2265, %r2259;
	// end inline asm
	ld.shared.u32 	%r2268, [%r3160+-8296];
	// begin inline asm
	dp4a.s32.s32 %r2267, %r2268, %r2269, %r2263;
	// end inline asm
	ld.shared.u32 	%r2272, [%r3160+-8292];
	// begin inline asm
	dp4a.s32.s32 %r2271, %r2272, %r2273, %r2267;
	// end inline asm
	ld.shared.u32 	%r2276, [%r3179];
	// begin inline asm
	{.reg .f16 low,high;
  mov.b32 {low,high},%r2276;
  cvt.f32.f16 %f501, low;}

	// end inline asm
	// begin inline asm
	{.reg .f16 low,high;
  mov.b32 {low,high},%r2276;
  cvt.f32.f16 %f502, high;}

	// end inline asm
	ld.shared.u32 	%r2278, [%r3166+1216];
	// begin inline asm
	{.reg .f16 low,high;
  mov.b32 {low,high},%r2278;
  cvt.f32.f16 %f503, low;}

	// end inline asm
	// begin inline asm
	{.reg .f16 low,high;
  mov.b32 {low,high},%r2278;
  cvt.f32.f16 %f504, high;}

	// end inline asm
	mul.f32 	%f731, %f501, %f503;
	mul.f32 	%f732, %f502, %f504;
	cvt.rn.f32.s32 	%f733, %r2271;
	fma.rn.f32 	%f734, %f731, %f733, %f732;
	add.f32 	%f1455, %f1455, %f734;
	ld.shared.u32 	%r2281, [%r3176+9728];
	ld.shared.u32 	%r2285, [%r3176+9744];
	ld.shared.u32 	%r2289, [%r3176+9732];
	ld.shared.u32 	%r2293, [%r3176+9748];
	ld.shared.u32 	%r2297, [%r3176+9736];
	ld.shared.u32 	%r2301, [%r3176+9752];
	ld.shared.u32 	%r2305, [%r3176+9740];
	ld.shared.u32 	%r2309, [%r3176+9756];
	ld.shared.u32 	%r2280, [%r3160];
	// begin inline asm
	dp4a.s32.s32 %r2279, %r2280, %r2281, %r3122;
	// end inline asm
	ld.shared.u32 	%r2284, [%r3160+4];
	// begin inline asm
	dp4a.s32.s32 %r2283, %r2284, %r2285, %r2279;
	// end inline asm
	ld.shared.u32 	%r2288, [%r3160+8];
	// begin inline asm
	dp4a.s32.s32 %r2287, %r2288, %r2289, %r2283;
	// end inline asm
	ld.shared.u32 	%r2292, [%r3160+12];
	// begin inline asm
	dp4a.s32.s32 %r2291, %r2292, %r2293, %r2287;
	// end inline asm
	ld.shared.u32 	%r2296, [%r3160+16];
	// begin inline asm
	dp4a.s32.s32 %r2295, %r2296, %r2297, %r2291;
	// end inline asm
	ld.shared.u32 	%r2300, [%r3160+20];
	// begin inline asm
	dp4a.s32.s32 %r2299, %r2300, %r2301, %r2295;
	// end inline asm
	ld.shared.u32 	%r2304, [%r3160+24];
	// begin inline asm
	dp4a.s32.s32 %r2303, %r2304, %r2305, %r2299;
	// end inline asm
	ld.shared.u32 	%r2308, [%r3160+28];
	// begin inline asm
	dp4a.s32.s32 %r2307, %r2308, %r2309, %r2303;
	// end inline asm
	ld.shared.u32 	%r2312, [%r3185];
	// begin inline asm
	{.reg .f16 low,high;
  mov.b32 {low,high},%r2312;
  cvt.f32.f16 %f505, low;}

	// end inline asm
	// begin inline asm
	{.reg .f16 low,high;
  mov.b32 {low,high},%r2312;
  cvt.f32.f16 %f506, high;}

	// end inline asm
	mul.f32 	%f735, %f505, %f503;
	mul.f32 	%f736, %f506, %f504;
	cvt.rn.f32.s32 	%f737, %r2307;
	fma.rn.f32 	%f738, %f735, %f737, %f736;
	add.f32 	%f1423, %f1423, %f738;
	ld.shared.u32 	%r2315, [%r3176+10240];
	ld.shared.u32 	%r2319, [%r3176+10256];
	ld.shared.u32 	%r2323, [%r3176+10244];
	ld.shared.u32 	%r2327, [%r3176+10260];
	ld.shared.u32 	%r2331, [%r3176+10248];
	ld.shared.u32 	%r2335, [%r3176+10264];
	ld.shared.u32 	%r2339, [%r3176+10252];
	ld.shared.u32 	%r2343, [%r3176+10268];
	ld.shared.u32 	%r2314, [%r3160+-8320];
	// begin inline asm
	dp4a.s32.s32 %r2313, %r2314, %r2315, %r3122;
	// end inline asm
	ld.shared.u32 	%r2318, [%r3160+-8316];
	// begin inline asm
	dp4a.s32.s32 %r2317, %r2318, %r2319, %r2313;
	// end inline asm
	ld.shared.u32 	%r2322, [%r3160+-8312];
	// begin inline asm
	dp4a.s32.s32 %r2321, %r2322, %r2323, %r2317;
	// end inline asm
	ld.shared.u32 	%r2326, [%r3160+-8308];
	// begin inline asm
	dp4a.s32.s32 %r2325, %r2326, %r2327, %r2321;
	// end inline asm
	ld.shared.u32 	%r2330, [%r3160+-8304];
	// begin inline asm
	dp4a.s32.s32 %r2329, %r2330, %r2331, %r2325;
	// end inline asm
	ld.shared.u32 	%r2334, [%r3160+-8300];
	// begin inline asm
	dp4a.s32.s32 %r2333, %r2334, %r2335, %r2329;
	// end inline asm
	ld.shared.u32 	%r2338, [%r3160+-8296];
	// begin inline asm
	dp4a.s32.s32 %r2337, %r2338, %r2339, %r2333;
	// end inline asm
	ld.shared.u32 	%r2342, [%r3160+-8292];
	// begin inline asm
	dp4a.s32.s32 %r2341, %r2342, %r2343, %r2337;
	// end inline asm
	ld.shared.u32 	%r2346, [%r3179];
	// begin inline asm
	{.reg .f16 low,high;
  mov.b32 {low,high},%r2346;
  cvt.f32.f16 %f507, low;}

	// end inline asm
	// begin inline asm
	{.reg .f16 low,high;
  mov.b32 {low,high},%r2346;
  cvt.f32.f16 %f508, high;}

	// end inline asm
	ld.shared.u32 	%r2348, [%r3166+1280];
	// begin inline asm
	{.reg .f16 low,high;
  mov.b32 {low,high},%r2348;
  cvt.f32.f16 %f509, low;}

	// end inline asm
	// begin inline asm
	{.reg .f16 low,high;
  mov.b32 {low,high},%r2348;
  cvt.f32.f16 %f510, high;}

	// end inline asm
	mul.f32 	%f739, %f507, %f509;
	mul.f32 	%f740, %f508, %f510;
	cvt.rn.f32.s32 	%f741, %r2341;
	fma.rn.f32 	%f742, %f739, %f741, %f740;
	add.f32 	%f1454, %f1454, %f742;
	ld.shared.u32 	%r2351, [%r3176+10240];
	ld.shared.u32 	%r2355, [%r3176+10256];
	ld.shared.u32 	%r2359, [%r3176+10244];
	ld.shared.u32 	%r2363, [%r3176+10260];
	ld.shared.u32 	%r2367, [%r3176+10248];
	ld.shared.u32 	%r2371, [%r3176+10264];
	ld.shared.u32 	%r2375, [%r3176+10252];
	ld.shared.u32 	%r2379, [%r3176+10268];
	ld.shared.u32 	%r2350, [%r3160];
	// begin inline asm
	dp4a.s32.s32 %r2349, %r2350, %r2351, %r3122;
	// end inline asm
	ld.shared.u32 	%r2354, [%r3160+4];
	// begin inline asm
	dp4a.s32.s32 %r2353, %r2354, %r2355, %r2349;
	// end inline asm
	ld.shared.u32 	%r2358, [%r3160+8];
	// begin inline asm
	dp4a.s32.s32 %r2357, %r2358, %r2359, %r2353;
	// end inline asm
	ld.shared.u32 	%r2362, [%r3160+12];
	// begin inline asm
	dp4a.s32.s32 %r2361, %r2362, %r2363, %r2357;
	// end inline asm
	ld.shared.u32 	%r2366, [%r3160+16];
	// begin inline asm
	dp4a.s32.s32 %r2365, %r2366, %r2367, %r2361;
	// end inline asm
	ld.shared.u32 	%r2370, [%r3160+20];
	// begin inline asm
	dp4a.s32.s32 %r2369, %r2370, %r2371, %r2365;
	// end inline asm
	ld.shared.u32 	%r2374, [%r3160+24];
	// begin inline asm
	dp4a.s32.s32 %r2373, %r2374, %r2375, %r2369;
	// end inline asm
	ld.shared.u32 	%r2378, [%r3160+28];
	// begin inline asm
	dp4a.s32.s32 %r2377, %r2378, %r2379, %r2373;
	// end inline asm
	ld.shared.u32 	%r2382, [%r3185];
	// begin inline asm
	{.reg .f16 low,high;
  mov.b32 {low,high},%r2382;
  cvt.f32.f16 %f511, low;}

	// end inline asm
	// begin inline asm
	{.reg .f16 low,high;
  mov.b32 {low,high},%r2382;
  cvt.f32.f16 %f512, high;}

	// end inline asm
	mul.f32 	%f743, %f511, %f509;
	mul.f32 	%f744, %f512, %f510;
	cvt.rn.f32.s32 	%f745, %r2377;
	fma.rn.f32 	%f746, %f743, %f745, %f744;
	add.f32 	%f1422, %f1422, %f746;
	ld.shared.u32 	%r2385, [%r3176+10752];
	ld.shared.u32 	%r2389, [%r3176+10768];
	ld.shared.u32 	%r2393, [%r3176+10756];
	ld.shared.u32 	%r2397, [%r3176+10772];
	ld.shared.u32 	%r2401, [%r3176+10760];
	ld.shared.u32 	%r2405, [%r3176+10776];
	ld.shared.u32 	%r2409, [%r3176+10764];
	ld.shared.u32 	%r2413, [%r3176+10780];
	ld.shared.u32 	%r2384, [%r3160+-8320];
	// begin inline asm
	dp4a.s32.s32 %r2383, %r2384, %r2385, %r3122;
	// end inline asm
	ld.shared.u32 	%r2388, [%r3160+-8316];
	// begin inline asm
	dp4a.s32.s32 %r2387, %r2388, %r2389, %r2383;
	// end inline asm
	ld.shared.u32 	%r2392, [%r3160+-8312];
	// begin inline asm
	dp4a.s32.s32 %r2391, %r2392, %r2393, %r2387;
	// end inline asm
	ld.shared.u32 	%r2396, [%r3160+-8308];
	// begin inline asm
	dp4a.s32.s32 %r2395, %r2396, %r2397, %r2391;
	// end inline asm
	ld.shared.u32 	%r2400, [%r3160+-8304];
	// begin inline asm
	dp4a.s32.s32 %r2399, %r2400, %r2401, %r2395;
	// end inline asm
	ld.shared.u32 	%r2404, [%r3160+-8300];
	// begin inline asm
	dp4a.s32.s32 %r2403, %r2404, %r2405, %r2399;
	// end inline asm
	ld.shared.u32 	%r2408, [%r3160+-8296];
	// begin inline asm
	dp4a.s32.s32 %r2407, %r2408, %r2409, %r2403;
	// end inline asm
	ld.shared.u32 	%r2412, [%r3160+-8292];
	// begin inline asm
	dp4a.s32.s32 %r2411, %r2412, %r2413, %r2407;
	// end inline asm
	ld.shared.u32 	%r2416, [%r3179];
	// begin inline asm
	{.reg .f16 low,high;
  mov.b32 {low,high},%r2416;
  cvt.f32.f16 %f513, low;}

	// end inline asm
	// begin inline asm
	{.reg .f16 low,high;
  mov.b32 {low,high},%r2416;
  cvt.f32.f16 %f514, high;}

	// end inline asm
	ld.shared.u32 	%r2418, [%r3166+1344];
	// begin inline asm
	{.reg .f16 low,high;
  mov.b32 {low,high},%r2418;
  cvt.f32.f16 %f515, low;}

	// end inline asm
	// begin inline asm
	{.reg .f16 low,high;
  mov.b32 {low,high},%r2418;
  cvt.f32.f16 %f516, high;}

	// end inline asm
	mul.f32 	%f747, %f513, %f515;
	mul.f32 	%f748, %f514, %f516;
	cvt.rn.f32.s32 	%f749, %r2411;
	fma.rn.f32 	%f750, %f747, %f749, %f748;
	add.f32 	%f1453, %f1453, %f750;
	ld.shared.u32 	%r2421, [%r3176+10752];
	ld.shared.u32 	%r2425, [%r3176+10768];
	ld.shared.u32 	%r2429, [%r3176+10756];
	ld.shared.u32 	%r2433, [%r3176+10772];
	ld.shared.u32 	%r2437, [%r3176+10760];
	ld.shared.u32 	%r2441, [%r3176+10776];
	ld.shared.u32 	%r2445, [%r3176+10764];
	ld.shared.u32 	%r2449, [%r3176+10780];
	ld.shared.u32 	%r2420, [%r3160];
	// begin inline asm
	dp4a.s32.s32 %r2419, %r2420, %r2421, %r3122;
	// end inline asm
	ld.shared.u32 	%r2424, [%r3160+4];
	// begin inline asm
	dp4a.s32.s32 %r2423, %r2424, %r2425, %r2419;
	// end inline asm
	ld.shared.u32 	%r2428, [%r3160+8];
	// begin inline asm
	dp4a.s32.s32 %r2427, %r2428, %r2429, %r2423;
	// end inline asm
	ld.shared.u32 	%r2432, [%r3160+12];
	// begin inline asm
	dp4a.s32.s32 %r2431, %r2432, %r2433, %r2427;
	// end inline asm
	ld.shared.u32 	%r2436, [%r3160+16];
	// begin inline asm
	dp4a.s32.s32 %r2435, %r2436, %r2437, %r2431;
	// end inline asm
	ld.shared.u32 	%r2440, [%r3160+20];
	// begin inline asm
	dp4a.s32.s32 %r2439, %r2440, %r2441, %r2435;
	// end inline asm
	ld.shared.u32 	%r2444, [%r3160+24];
	// begin inline asm
	dp4a.s32.s32 %r2443, %r2444, %r2445, %r2439;
	// end inline asm
	ld.shared.u32 	%r2448, [%r3160+28];
	// begin inline asm
	dp4a.s32.s32 %r2447, %r2448, %r2449, %r2443;
	// end inline asm
	ld.shared.u32 	%r2452, [%r3185];
	// begin inline asm
	{.reg .f16 low,high;
  mov.b32 {low,high},%r2452;
  cvt.f32.f16 %f517, low;}

	// end inline asm
	// begin inline asm
	{.reg .f16 low,high;
  mov.b32 {low,high},%r2452;
  cvt.f32.f16 %f518, high;}

	// end inline asm
	mul.f32 	%f751, %f517, %f515;
	mul.f32 	%f752, %f518, %f516;
	cvt.rn.f32.s32 	%f753, %r2447;
	fma.rn.f32 	%f754, %f751, %f753, %f752;
	add.f32 	%f1421, %f1421, %f754;
	ld.shared.u32 	%r2455, [%r3176+11264];
	ld.shared.u32 	%r2459, [%r3176+11280];
	ld.shared.u32 	%r2463, [%r3176+11268];
	ld.shared.u32 	%r2467, [%r3176+11284];
	ld.shared.u32 	%r2471, [%r3176+11272];
	ld.shared.u32 	%r2475, [%r3176+11288];
	ld.shared.u32 	%r2479, [%r3176+11276];
	ld.shared.u32 	%r2483, [%r3176+11292];
	ld.shared.u32 	%r2454, [%r3160+-8320];
	// begin inline asm
	dp4a.s32.s32 %r2453, %r2454, %r2455, %r3122;
	// end inline asm
	ld.shared.u32 	%r2458, [%r3160+-8316];
	// begin inline asm
	dp4a.s32.s32 %r2457, %r2458, %r2459, %r2453;
	// end inline asm
	ld.shared.u32 	%r2462, [%r3160+-8312];
	// begin inline asm
	dp4a.s32.s32 %r2461, %r2462, %r2463, %r2457;
	// end inline asm
	ld.shared.u32 	%r2466, [%r3160+-8308];
	// begin inline asm
	dp4a.s32.s32 %r2465, %r2466, %r2467, %r2461;
	// end inline asm
	ld.shared.u32 	%r2470, [%r3160+-8304];
	// begin inline asm
	dp4a.s32.s32 %r2469, %r2470, %r2471, %r2465;
	// end inline asm
	ld.shared.u32 	%r2474, [%r3160+-8300];
	// begin inline asm
	dp4a.s32.s32 %r2473, %r2474, %r2475, %r2469;
	// end inline asm
	ld.shared.u32 	%r2478, [%r3160+-8296];
	// begin inline asm
	dp4a.s32.s32 %r2477, %r2478, %r2479, %r2473;
	// end inline asm
	ld.shared.u32 	%r2482, [%r3160+-8292];
	// begin inline asm
	dp4a.s32.s32 %r2481, %r2482, %r2483, %r2477;
	// end inline asm
	ld.shared.u32 	%r2486, [%r3179];
	// begin inline asm
	{.reg .f16 low,high;
  mov.b32 {low,high},%r2486;
  cvt.f32.f16 %f519, low;}

	// end inline asm
	// begin inline asm
	{.reg .f16 low,high;
  mov.b32 {low,high},%r2486;
  cvt.f32.f16 %f520, high;}

	// end inline asm
	ld.shared.u32 	%r2488, [%r3166+1408];
	// begin inline asm
	{.reg .f16 low,high;
  mov.b32 {low,high},%r2488;
  cvt.f32.f16 %f521, low;}

	// end inline asm
	// begin inline asm
	{.reg .f16 low,high;
  mov.b32 {low,high},%r2488;
  cvt.f32.f16 %f522, high;}

	// end inline asm
	mul.f32 	%f755, %f519, %f521;
	mul.f32 	%f756, %f520, %f522;
	cvt.rn.f32.s32 	%f757, %r2481;
	fma.rn.f32 	%f758, %f755, %f757, %f756;
	add.f32 	%f1452, %f1452, %f758;
	ld.shared.u32 	%r2491, [%r3176+11264];
	ld.shared.u32 	%r2495, [%r3176+11280];
	ld.shared.u32 	%r2499, [%r3176+11268];
	ld.shared.u32 	%r2503, [%r3176+11284];
	ld.shared.u32 	%r2507, [%r3176+11272];
	ld.shared.u32 	%r2511, [%r3176+11288];
	ld.shared.u32 	%r2515, [%r3176+11276];
	ld.shared.u32 	%r2519, [%r3176+11292];
	ld.shared.u32 	%r2490, [%r3160];
	// begin inline asm
	dp4a.s32.s32 %r2489, %r2490, %r2491, %r3122;
	// end inline asm
	ld.shared.u32 	%r2494, [%r3160+4];
	// begin inline asm
	dp4a.s32.s32 %r2493, %r2494, %r2495, %r2489;
	// end inline asm
	ld.shared.u32 	%r2498, [%r3160+8];
	// begin inline asm
	dp4a.s32.s32 %r2497, %r2498, %r2499, %r2493;
	// end inline asm
	ld.shared.u32 	%r2502, [%r3160+12];
	// begin inline asm
	dp4a.s32.s32 %r2501, %r2502, %r2503, %r2497;
	// end inline asm
	ld.shared.u32 	%r2506, [%r3160+16];
	// begin inline asm
	dp4a.s32.s32 %r2505, %r2506, %r2507, %r2501;
	// end inline asm
	ld.shared.u32 	%r2510, [%r3160+20];
	// begin inline asm
	dp4a.s32.s32 %r2509, %r2510, %r2511, %r2505;
	// end inline asm
	ld.shared.u32 	%r2514, [%r3160+24];
	// begin inline asm
	dp4a.s32.s32 %r2513, %r2514, %r2515, %r2509;
	// end inline asm
	ld.shared.u32 	%r2518, [%r3160+28];
	// begin inline asm
	dp4a.s32.s32 %r2517, %r2518, %r2519, %r2513;
	// end inline asm
	ld.shared.u32 	%r2522, [%r3185];
	// begin inline asm
	{.reg .f16 low,high;
  mov.b32 {low,high},%r2522;
  cvt.f32.f16 %f523, low;}

	// end inline asm
	// begin inline asm
	{.reg .f16 low,high;
  mov.b32 {low,high},%r2522;
  cvt.f32.f16 %f524, high;}

	// end inline asm
	mul.f32 	%f759, %f523, %f521;
	mul.f32 	%f760, %f524, %f522;
	cvt.rn.f32.s32 	%f761, %r2517;
	fma.rn.f32 	%f762, %f759, %f761, %f760;
	add.f32 	%f1420, %f1420, %f762;
	ld.shared.u32 	%r2525, [%r3176+11776];
	ld.shared.u32 	%r2529, [%r3176+11792];
	ld.shared.u32 	%r2533, [%r3176+11780];
	ld.shared.u32 	%r2537, [%r3176+11796];
	ld.shared.u32 	%r2541, [%r3176+11784];
	ld.shared.u32 	%r2545, [%r3176+11800];
	ld.shared.u32 	%r2549, [%r3176+11788];
	ld.shared.u32 	%r2553, [%r3176+11804];
	ld.shared.u32 	%r2524, [%r3160+-8320];
	// begin inline asm
	dp4a.s32.s32 %r2523, %r2524, %r2525, %r3122;
	// end inline asm
	ld.shared.u32 	%r2528, [%r3160+-8316];
	// begin inline asm
	dp4a.s32.s32 %r2527, %r2528, %r2529, %r2523;
	// end inline asm
	ld.shared.u32 	%r2532, [%r3160+-8312];
	// begin inline asm
	dp4a.s32.s32 %r2531, %r2532, %r2533, %r2527;
	// end inline asm
	ld.shared.u32 	%r2536, [%r3160+-8308];
	// begin inline asm
	dp4a.s32.s32 %r2535, %r2536, %r2537, %r2531;
	// end inline asm
	ld.shared.u32 	%r2540, [%r3160+-8304];
	// begin inline asm
	dp4a.s32.s32 %r2539, %r2540, %r2541, %r2535;
	// end inline asm
	ld.shared.u32 	%r2544, [%r3160+-8300];
	// begin inline asm
	dp4a.s32.s32 %r2543, %r2544, %r2545, %r2539;
	// end inline asm
	ld.shared.u32 	%r2548, [%r3160+-8296];
	// begin inline asm
	dp4a.s32.s32 %r2547, %r2548, %r2549, %r2543;
	// end inline asm
	ld.shared.u32 	%r2552, [%r3160+-8292];
	// begin inline asm
	dp4a.s32.s32 %r2551, %r2552, %r2553, %r2547;
	// end inline asm
	ld.shared.u32 	%r2556, [%r3179];
	// begin inline asm
	{.reg .f16 low,high;
  mov.b32 {low,high},%r2556;
  cvt.f32.f16 %f525, low;}

	// end inline asm
	// begin inline asm
	{.reg .f16 low,high;
  mov.b32 {low,high},%r2556;
  cvt.f32.f16 %f526, high;}

	// end inline asm
	ld.shared.u32 	%r2558, [%r3166+1472];
	// begin inline asm
	{.reg .f16 low,high;
  mov.b32 {low,high},%r2558;
  cvt.f32.f16 %f527, low;}

	// end inline asm
	// begin inline asm
	{.reg .f16 low,high;
  mov.b32 {low,high},%r2558;
  cvt.f32.f16 %f528, high;}

	// end inline asm
	mul.f32 	%f763, %f525, %f527;
	mul.f32 	%f764, %f526, %f528;
	cvt.rn.f32.s32 	%f765, %r2551;
	fma.rn.f32 	%f766, %f763, %f765, %f764;
	add.f32 	%f1451, %f1451, %f766;
	ld.shared.u32 	%r2561, [%r3176+11776];
	ld.shared.u32 	%r2565, [%r3176+11792];
	ld.shared.u32 	%r2569, [%r3176+11780];
	ld.shared.u32 	%r2573, [%r3176+11796];
	ld.shared.u32 	%r2577, [%r3176+11784];
	ld.shared.u32 	%r2581, [%r3176+11800];
	ld.shared.u32 	%r2585, [%r3176+11788];
	ld.shared.u32 	%r2589, [%r3176+11804];
	ld.shared.u32 	%r2560, [%r3160];
	// begin inline asm
	dp4a.s32.s32 %r2559, %r2560, %r2561, %r3122;
	// end inline asm
	ld.shared.u32 	%r2564, [%r3160+4];
	// begin inline asm
	dp4a.s32.s32 %r2563, %r2564, %r2565, %r2559;
	// end inline asm
	ld.shared.u32 	%r2568, [%r3160+8];
	// begin inline asm
	dp4a.s32.s32 %r2567, %r2568, %r2569, %r2563;
	// end inline asm
	ld.shared.u32 	%r2572, [%r3160+12];
	// begin inline asm
	dp4a.s32.s32 %r2571, %r2572, %r2573, %r2567;
	// end inline asm
	ld.shared.u32 	%r2576, [%r3160+16];
	// begin inline asm
	dp4a.s32.s32 %r2575, %r2576, %r2577, %r2571;
	// end inline asm
	ld.shared.u32 	%r2580, [%r3160+20];
	// begin inline asm
	dp4a.s32.s32 %r2579, %r2580, %r2581, %r2575;
	// end inline asm
	ld.shared.u32 	%r2584, [%r3160+24];
	// begin inline asm
	dp4a.s32.s32 %r2583, %r2584, %r2585, %r2579;
	// end inline asm
	ld.shared.u32 	%r2588, [%r3160+28];
	// begin inline asm
	dp4a.s32.s32 %r2587, %r2588, %r2589, %r2583;
	// end inline asm
	ld.shared.u32 	%r2592, [%r3185];
	// begin inline asm
	{.reg .f16 low,high;
  mov.b32 {low,high},%r2592;
  cvt.f32.f16 %f529, low;}

	// end inline asm
	// begin inline asm
	{.reg .f16 low,high;
  mov.b32 {low,high},%r2592;
  cvt.f32.f16 %f530, high;}

	// end inline asm
	mul.f32 	%f767, %f529, %f527;
	mul.f32 	%f768, %f530, %f528;
	cvt.rn.f32.s32 	%f769, %r2587;
	fma.rn.f32 	%f770, %f767, %f769, %f768;
	add.f32 	%f1419, %f1419, %f770;
	ld.shared.u32 	%r2595, [%r3176+12288];
	ld.shared.u32 	%r2599, [%r3176+12304];
	ld.shared.u32 	%r2603, [%r3176+12292];
	ld.shared.u32 	%r2607, [%r3176+12308];
	ld.shared.u32 	%r2611, [%r3176+12296];
	ld.shared.u32 	%r2615, [%r3176+12312];
	ld.shared.u32 	%r2619, [%r3176+12300];
	ld.shared.u32 	%r2623, [%r3176+12316];
	ld.shared.u32 	%r2594, [%r3160+-8320];
	// begin inline asm
	dp4a.s32.s32 %r2593, %r2594, %r2595, %r3122;
	// end inline asm
	ld.shared.u32 	%r2598, [%r3160+-8316];
	// begin inline asm
	dp4a.s32.s32 %r2597, %r2598, %r2599, %r2593;
	// end inline asm
	ld.shared.u32 	%r2602, [%r3160+-8312];
	// begin inline asm
	dp4a.s32.s32 %r2601, %r2602, %r2603, %r2597;
	// end inline asm
	ld.shared.u32 	%r2606, [%r3160+-8308];
	// begin inline asm
	dp4a.s32.s32 %r2605, %r2606, %r2607, %r2601;
	// end inline asm
	ld.shared.u32 	%r2610, [%r3160+-8304];
	// begin inline asm
	dp4a.s32.s32 %r2609, %r2610, %r2611, %r2605;
	// end inline asm
	ld.shared.u32 	%r2614, [%r3160+-8300];
	// begin inline asm
	dp4a.s32.s32 %r2613, %r2614, %r2615, %r2609;
	// end inline asm
	ld.shared.u32 	%r2618, [%r3160+-8296];
	// begin inline asm
	dp4a.s32.s32 %r2617, %r2618, %r2619, %r2613;
	// end inline asm
	ld.shared.u32 	%r2622, [%r3160+-8292];
	// begin inline asm
	dp4a.s32.s32 %r2621, %r2622, %r2623, %r2617;
	// end inline asm
	ld.shared.u32 	%r2626, [%r3179];
	// begin inline asm
	{.reg .f16 low,high;
  mov.b32 {low,high},%r2626;
  cvt.f32.f16 %f531, low;}

	// end inline asm
	// begin inline asm
	{.reg .f16 low,high;
  mov.b32 {low,high},%r2626;
  cvt.f32.f16 %f532, high;}

	// end inline asm
	ld.shared.u32 	%r2628, [%r3166+1536];
	// begin inline asm
	{.reg .f16 low,high;
  mov.b32 {low,high},%r2628;
  cvt.f32.f16 %f533, low;}

	// end inline asm
	// begin inline asm
	{.reg .f16 low,high;
  mov.b32 {low,high},%r2628;
  cvt.f32.f16 %f534, high;}

	// end inline asm
	mul.f32 	%f771, %f531, %f533;
	mul.f32 	%f772, %f532, %f534;
	cvt.rn.f32.s32 	%f773, %r2621;
	fma.rn.f32 	%f774, %f771, %f773, %f772;
	add.f32 	%f1450, %f1450, %f774;
	ld.shared.u32 	%r2631, [%r3176+12288];
	ld.shared.u32 	%r2635, [%r3176+12304];
	ld.shared.u32 	%r2639, [%r3176+12292];
	ld.shared.u32 	%r2643, [%r3176+12308];
	ld.shared.u32 	%r2647, [%r3176+12296];
	ld.shared.u32 	%r2651, [%r3176+12312];
	ld.shared.u32 	%r2655, [%r3176+12300];
	ld.shared.u32 	%r2659, [%r3176+12316];
	ld.shared.u32 	%r2630, [%r3160];
	// begin inline asm
	dp4a.s32.s32 %r2629, %r2630, %r2631, %r3122;
	// end inline asm
	ld.shared.u32 	%r2634, [%r3160+4];
	// begin inline asm
	dp4a.s32.s32 %r2633, %r2634, %r2635, %r2629;
	// end inline asm
	ld.shared.u32 	%r2638, [%r3160+8];
	// begin inline asm
	dp4a.s32.s32 %r2637, %r2638, %r2639, %r2633;
	// end inline asm
	ld.shared.u32 	%r2642, [%r3160+12];
	// begin inline asm
	dp4a.s32.s32 %r2641, %r2642, %r2643, %r2637;
	// end inline asm
	ld.shared.u32 	%r2646, [%r3160+16];
	// begin inline asm
	dp4a.s32.s32 %r2645, %r2646, %r2647, %r2641;
	// end inline asm
	ld.shared.u32 	%r2650, [%r3160+20];
	// begin inline asm
	dp4a.s32.s32 %r2649, %r2650, %r2651, %r2645;
	// end inline asm
	ld.shared.u32 	%r2654, [%r3160+24];
	// begin inline asm
	dp4a.s32.s32 %r2653, %r2654, %r2655, %r2649;
	// end inline asm
	ld.shared.u32 	%r2658, [%r3160+28];
	// begin inline asm
	dp4a.s32.s32 %r2657, %r2658, %r2659, %r2653;
	// end inline asm
	ld.shared.u32 	%r2662, [%r3185];
	// begin inline asm
	{.reg .f16 low,high;
  mov.b32 {low,high},%r2662;
  cvt.f32.f16 %f535, low;}

	// end inline asm
	// begin inline asm
	{.reg .f16 low,high;
  mov.b32 {low,high},%r2662;
  cvt.f32.f16 %f536, high;}

	// end inline asm
	mul.f32 	%f775, %f535, %f533;
	mul.f32 	%f776, %f536, %f534;
	cvt.rn.f32.s32 	%f777, %r2657;
	fma.rn.f32 	%f778, %f775, %f777, %f776;
	add.f32 	%f1418, %f1418, %f778;
	ld.shared.u32 	%r2665, [%r3176+12800];
	ld.shared.u32 	%r2669, [%r3176+12816];
	ld.shared.u32 	%r2673, [%r3176+12804];
	ld.shared.u32 	%r2677, [%r3176+12820];
	ld.shared.u32 	%r2681, [%r3176+12808];
	ld.shared.u32 	%r2685, [%r3176+12824];
	ld.shared.u32 	%r2689, [%r3176+12812];
	ld.shared.u32 	%r2693, [%r3176+12828];
	ld.shared.u32 	%r2664, [%r3160+-8320];
	// begin inline asm
	dp4a.s32.s32 %r2663, %r2664, %r2665, %r3122;
	// end inline asm
	ld.shared.u32 	%r2668, [%r3160+-8316];
	// begin inline asm
	dp4a.s32.s32 %r2667, %r2668, %r2669, %r2663;
	// end inline asm
	ld.shared.u32 	%r2672, [%r3160+-8312];
	// begin inline asm
	dp4a.s32.s32 %r2671, %r2672, %r2673, %r2667;
	// end inline asm
	ld.shared.u32 	%r2676, [%r3160+-8308];
	// begin inline asm
	dp4a.s32.s32 %r2675, %r2676, %r2677, %r2671;
	// end inline asm
	ld.shared.u32 	%r2680, [%r3160+-8304];
	// begin inline asm
	dp4a.s32.s32 %r2679, %r2680, %r2681, %r2675;
	// end inline asm
	ld.shared.u32 	%r2684, [%r3160+-8300];
	// begin inline asm
	dp4a.s32.s32 %r2683, %r2684, %r2685, %r2679;
	// end inline asm
	ld.shared.u32 	%r2688, [%r3160+-8296];
	// begin inline asm
	dp4a.s32.s32 %r2687, %r2688, %r2689, %r2683;
	// end inline asm
	ld.shared.u32 	%r2692, [%r3160+-8292];
	// begin inline asm
	dp4a.s32.s32 %r2691, %r2692, %r2693, %r2687;
	// end inline asm
	ld.shared.u32 	%r2696, [%r3179];
	// begin inline asm
	{.reg .f16 low,high;
  mov.b32 {low,high},%r2696;
  cvt.f32.f16 %f537, low;}

	// end inline asm
	// begin inline asm
	{.reg .f16 low,high;
  mov.b32 {low,high},%r2696;
  cvt.f32.f16 %f538, high;}

	// end inline asm
	ld.shared.u32 	%r2698, [%r3166+1600];
	// begin inline asm
	{.reg .f16 low,high;
  mov.b32 {low,high},%r2698;
  cvt.f32.f16 %f539, low;}

	// end inline asm
	// begin inline asm
	{.reg .f16 low,high;
  mov.b32 {low,high},%r2698;
  cvt.f32.f16 %f540, high;}

	// end inline asm
	mul.f32 	%f779, %f537, %f539;
	mul.f32 	%f780, %f538, %f540;
	cvt.rn.f32.s32 	%f781, %r2691;
	fma.rn.f32 	%f782, %f779, %f781, %f780;
	add.f32 	%f1449, %f1449, %f782;
	ld.shared.u32 	%r2701, [%r3176+12800];
	ld.shared.u32 	%r2705, [%r3176+12816];
	ld.shared.u32 	%r2709, [%r3176+12804];
	ld.shared.u32 	%r2713, [%r3176+12820];
	ld.shared.u32 	%r2717, [%r3176+12808];
	ld.shared.u32 	%r2721, [%r3176+12824];
	ld.shared.u32 	%r2725, [%r3176+12812];
	ld.shared.u32 	%r2729, [%r3176+12828];
	ld.shared.u32 	%r2700, [%r3160];
	// begin inline asm
	dp4a.s32.s32 %r2699, %r2700, %r2701, %r3122;
	// end inline asm
	ld.shared.u32 	%r2704, [%r3160+4];
	// begin inline asm
	dp4a.s32.s32 %r2703, %r2704, %r2705, %r2699;
	// end inline asm
	ld.shared.u32 	%r2708, [%r3160+8];
	// begin inline asm
	dp4a.s32.s32 %r2707, %r2708, %r2709, %r2703;
	// end inline asm
	ld.shared.u32 	%r2712, [%r3160+12];
	// begin inline asm
	dp4a.s32.s32 %r2711, %r2712, %r2713, %r2707;
	// end inline asm
	ld.shared.u32 	%r2716, [%r3160+16];
	// begin inline asm
	dp4a.s32.s32 %r2715, %r2716, %r2717, %r2711;
	// end inline asm
	ld.shared.u32 	%r2720, [%r3160+20];
	// begin inline asm
	dp4a.s32.s32 %r2719, %r2720, %r2721, %r2715;
	// end inline asm
	ld.shared.u32 	%r2724, [%r3160+24];
	// begin inline asm
	dp4a.s32.s32 %r2723, %r2724, %r2725, %r2719;
	// end inline asm
	ld.shared.u32 	%r2728, [%r3160+28];
	// begin inline asm
	dp4a.s32.s32 %r2727, %r2728, %r2729, %r2723;
	// end inline asm
	ld.shared.u32 	%r2732, [%r3185];
	// begin inline asm
	{.reg .f16 low,high;
  mov.b32 {low,high},%r2732;
  cvt.f32.f16 %f541, low;}

	// end inline asm
	// begin inline asm
	{.reg .f16 low,high;
  mov.b32 {low,high},%r2732;
  cvt.f32.f16 %f542, high;}

	// end inline asm
	mul.f32 	%f783, %f541, %f539;
	mul.f32 	%f784, %f542, %f540;
	cvt.rn.f32.s32 	%f785, %r2727;
	fma.rn.f32 	%f786, %f783, %f785, %f784;
	add.f32 	%f1417, %f1417, %f786;
	ld.shared.u32 	%r2735, [%r3176+13312];
	ld.shared.u32 	%r2739, [%r3176+13328];
	ld.shared.u32 	%r2743, [%r3176+13316];
	ld.shared.u32 	%r2747, [%r3176+13332];
	ld.shared.u32 	%r2751, [%r3176+13320];
	ld.shared.u32 	%r2755, [%r3176+13336];
	ld.shared.u32 	%r2759, [%r3176+13324];
	ld.shared.u32 	%r2763, [%r3176+13340];
	ld.shared.u32 	%r2734, [%r3160+-8320];
	// begin inline asm
	dp4a.s32.s32 %r2733, %r2734, %r2735, %r3122;
	// end inline asm
	ld.shared.u32 	%r2738, [%r3160+-8316];
	// begin inline asm
	dp4a.s32.s32 %r2737, %r2738, %r2739, %r2733;
	// end inline asm
	ld.shared.u32 	%r2742, [%r3160+-8312];
	// begin inline asm
	dp4a.s32.s32 %r2741, %r2742, %r2743, %r2737;
	// end inline asm
	ld.shared.u32 	%r2746, [%r3160+-8308];
	// begin inline asm
	dp4a.s32.s32 %r2745, %r2746, %r2747, %r2741;
	// end inline asm
	ld.shared.u32 	%r2750, [%r3160+-8304];
	// begin inline asm
	dp4a.s32.s32 %r2749, %r2750, %r2751, %r2745;
	// end inline asm
	ld.shared.u32 	%r2754, [%r3160+-8300];
	// begin inline asm
	dp4a.s32.s32 %r2753, %r2754, %r2755, %r2749;
	// end inline asm
	ld.shared.u32 	%r2758, [%r3160+-8296];
	// begin inline asm
	dp4a.s32.s32 %r2757, %r2758, %r2759, %r2753;
	// end inline asm
	ld.shared.u32 	%r2762, [%r3160+-8292];
	// begin inline asm
	dp4a.s32.s32 %r2761, %r2762, %r2763, %r2757;
	// end inline asm
	ld.shared.u32 	%r2766, [%r3179];
	// begin inline asm
	{.reg .f16 low,high;
  mov.b32 {low,high},%r2766;
  cvt.f32.f16 %f543, low;}

	// end inline asm
	// begin inline asm
	{.reg .f16 low,high;
  mov.b32 {low,high},%r2766;
  cvt.f32.f16 %f544, high;}

	// end inline asm
	ld.shared.u32 	%r2768, [%r3166+1664];
	// begin inline asm
	{.reg .f16 low,high;
  mov.b32 {low,high},%r2768;
  cvt.f32.f16 %f545, low;}

	// end inline asm
	// begin inline asm
	{.reg .f16 low,high;
  mov.b32 {low,high},%r2768;
  cvt.f32.f16 %f546, high;}

	// end inline asm
	mul.f32 	%f787, %f543, %f545;
	mul.f32 	%f788, %f544, %f546;
	cvt.rn.f32.s32 	%f789, %r2761;
	fma.rn.f32 	%f790, %f787, %f789, %f788;
	add.f32 	%f1448, %f1448, %f790;
	ld.shared.u32 	%r2771, [%r3176+13312];
	ld.shared.u32 	%r2775, [%r3176+13328];
	ld.shared.u32 	%r2779, [%r3176+13316];
	ld.shared.u32 	%r2783, [%r3176+13332];
	ld.shared.u32 	%r2787, [%r3176+13320];
	ld.shared.u32 	%r2791, [%r3176+13336];
	ld.shared.u32 	%r2795, [%r3176+13324];
	ld.shared.u32 	%r2799, [%r3176+13340];
	ld.shared.u32 	%r2770, [%r3160];
	// begin inline asm
	dp4a.s32.s32 %r2769, %r2770, %r2771, %r3122;
	// end inline asm
	ld.shared.u32 	%r2774, [%r3160+4];
	// begin inline asm
	dp4a.s32.s32 %r2773, %r2774, %r2775, %r2769;
	// end inline asm
	ld.shared.u32 	%r2778, [%r3160+8];
	// begin inline asm
	dp4a.s32.s32 %r2777, %r2778, %r2779, %r2773;
	// end inline asm
	ld.shared.u32 	%r2782, [%r3160+12];
	// begin inline asm
	dp4a.s32.s32 %r2781, %r2782, %r2783, %r2777;
	// end inline asm
	ld.shared.u32 	%r2786, [%r3160+16];
	// begin inline asm
	dp4a.s32.s32 %r2785, %r2786, %r2787, %r2781;
	// end inline asm
	ld.shared.u32 	%r2790, [%r3160+20];
	// begin inline asm
	dp4a.s32.s32 %r2789, %r2790, %r2791, %r2785;
	// end inline asm
	ld.shared.u32 	%r2794, [%r3160+24];
	// begin inline asm
	dp4a.s32.s32 %r2793, %r2794, %r2795, %r2789;
	// end inline asm
	ld.shared.u32 	%r2798, [%r3160+28];
	// begin inline asm
	dp4a.s32.s32 %r2797, %r2798, %r2799, %r2793;
	// end inline asm
	ld.shared.u32 	%r2802, [%r3185];
	// begin inline asm
	{.reg .f16 low,high;
  mov.b32 {low,high},%r2802;
  cvt.f32.f16 %f547, low;}

	// end inline asm
	// begin inline asm
	{.reg .f16 low,high;
  mov.b32 {low,high},%r2802;
  cvt.f32.f16 %f548, high;}

	// end inline asm
	mul.f32 	%f791, %f547, %f545;
	mul.f32 	%f792, %f548, %f546;
	cvt.rn.f32.s32 	%f793, %r2797;
	fma.rn.f32 	%f794, %f791, %f793, %f792;
	add.f32 	%f1416, %f1416, %f794;
	ld.shared.u32 	%r2805, [%r3176+13824];
	ld.shared.u32 	%r2809, [%r3176+13840];
	ld.shared.u32 	%r2813, [%r3176+13828];
	ld.shared.u32 	%r2817, [%r3176+13844];
	ld.shared.u32 	%r2821, [%r3176+13832];
	ld.shared.u32 	%r2825, [%r3176+13848];
	ld.shared.u32 	%r2829, [%r3176+13836];
	ld.shared.u32 	%r2833, [%r3176+13852];
	ld.shared.u32 	%r2804, [%r3160+-8320];
	// begin inline asm
	dp4a.s32.s32 %r2803, %r2804, %r2805, %r3122;
	// end inline asm
	ld.shared.u32 	%r2808, [%r3160+-8316];
	// begin inline asm
	dp4a.s32.s32 %r2807, %r2808, %r2809, %r2803;
	// end inline asm
	ld.shared.u32 	%r2812, [%r3160+-8312];
	// begin inline asm
	dp4a.s32.s32 %r2811, %r2812, %r2813, %r2807;
	// end inline asm
	ld.shared.u32 	%r2816, [%r3160+-8308];
	// begin inline asm
	dp4a.s32.s32 %r2815, %r2816, %r2817, %r2811;
	// end inline asm
	ld.shared.u32 	%r2820, [%r3160+-8304];
	// begin inline asm
	dp4a.s32.s32 %r2819, %r2820, %r2821, %r2815;
	// end inline asm
	ld.shared.u32 	%r2824, [%r3160+-8300];
	// begin inline asm
	dp4a.s32.s32 %r2823, %r2824, %r2825, %r2819;
	// end inline asm
	ld.shared.u32 	%r2828, [%r3160+-8296];
	// begin inline asm
	dp4a.s32.s32 %r2827, %r2828, %r2829, %r2823;
	// end inline asm
	ld.shared.u32 	%r2832, [%r3160+-8292];
	// begin inline asm
	dp4a.s32.s32 %r2831, %r2832, %r2833, %r2827;
	// end inline asm
	ld.shared.u32 	%r2836, [%r3179];
	// begin inline asm
	{.reg .f16 low,high;
  mov.b32 {low,high},%r2836;
  cvt.f32.f16 %f549, low;}

	// end inline asm
	// begin inline asm
	{.reg .f16 low,high;
  mov.b32 {low,high},%r2836;
  cvt.f32.f16 %f550, high;}

	// end inline asm
	ld.shared.u32 	%r2838, [%r3166+1728];
	// begin inline asm
	{.reg .f16 low,high;
  mov.b32 {low,high},%r2838;
  cvt.f32.f16 %f551, low;}

	// end inline asm
	// begin inline asm
	{.reg .f16 low,high;
  mov.b32 {low,high},%r2838;
  cvt.f32.f16 %f552, high;}

	// end inline asm
	mul.f32 	%f795, %f549, %f551;
	mul.f32 	%f796, %f550, %f552;
	cvt.rn.f32.s32 	%f797, %r2831;
	fma.rn.f32 	%f798, %f795, %f797, %f796;
	add.f32 	%f1447, %f1447, %f798;
	ld.shared.u32 	%r2841, [%r3176+13824];
	ld.shared.u32 	%r2845, [%r3176+13840];
	ld.shared.u32 	%r2849, [%r3176+13828];
	ld.shared.u32 	%r2853, [%r3176+13844];
	ld.shared.u32 	%r2857, [%r3176+13832];
	ld.shared.u32 	%r2861, [%r3176+13848];
	ld.shared.u32 	%r2865, [%r3176+13836];
	ld.shared.u32 	%r2869, [%r3176+13852];
	ld.shared.u32 	%r2840, [%r3160];
	// begin inline asm
	dp4a.s32.s32 %r2839, %r2840, %r2841, %r3122;
	// end inline asm
	ld.shared.u32 	%r2844, [%r3160+4];
	// begin inline asm
	dp4a.s32.s32 %r2843, %r2844, %r2845, %r2839;
	// end inline asm
	ld.shared.u32 	%r2848, [%r3160+8];
	// begin inline asm
	dp4a.s32.s32 %r2847, %r2848, %r2849, %r2843;
	// end inline asm
	ld.shared.u32 	%r2852, [%r3160+12];
	// begin inline asm
	dp4a.s32.s32 %r2851, %r2852, %r2853, %r2847;
	// end inline asm
	ld.shared.u32 	%r2856, [%r3160+16];
	// begin inline asm
	dp4a.s32.s32 %r2855, %r2856, %r2857, %r2851;
	// end inline asm
	ld.shared.u32 	%r2860, [%r3160+20];
	// begin inline asm
	dp4a.s32.s32 %r2859, %r2860, %r2861, %r2855;
	// end inline asm
	ld.shared.u32 	%r2864, [%r3160+24];
	// begin inline asm
	dp4a.s32.s32 %r2863, %r2864, %r2865, %r2859;
	// end inline asm
	ld.shared.u32 	%r2868, [%r3160+28];
	// begin inline asm
	dp4a.s32.s32 %r2867, %r2868, %r2869, %r2863;
	// end inline asm
	ld.shared.u32 	%r2872, [%r3185];
	// begin inline asm
	{.reg .f16 low,high;
  mov.b32 {low,high},%r2872;
  cvt.f32.f16 %f553, low;}

	// end inline asm
	// begin inline asm
	{.reg .f16 low,high;
  mov.b32 {low,high},%r2872;
  cvt.f32.f16 %f554, high;}

	// end inline asm
	mul.f32 	%f799, %f553, %f551;
	mul.f32 	%f800, %f554, %f552;
	cvt.rn.f32.s32 	%f801, %r2867;
	fma.rn.f32 	%f802, %f799, %f801, %f800;
	add.f32 	%f1415, %f1415, %f802;
	ld.shared.u32 	%r2875, [%r3176+14336];
	ld.shared.u32 	%r2879, [%r3176+14352];
	ld.shared.u32 	%r2883, [%r3176+14340];
	ld.shared.u32 	%r2887, [%r3176+14356];
	ld.shared.u32 	%r2891, [%r3176+14344];
	ld.shared.u32 	%r2895, [%r3176+14360];
	ld.shared.u32 	%r2899, [%r3176+14348];
	ld.shared.u32 	%r2903, [%r3176+14364];
	ld.shared.u32 	%r2874, [%r3160+-8320];
	// begin inline asm
	dp4a.s32.s32 %r2873, %r2874, %r2875, %r3122;
	// end inline asm
	ld.shared.u32 	%r2878, [%r3160+-8316];
	// begin inline asm
	dp4a.s32.s32 %r2877, %r2878, %r2879, %r2873;
	// end inline asm
	ld.shared.u32 	%r2882, [%r3160+-8312];
	// begin inline asm
	dp4a.s32.s32 %r2881, %r2882, %r2883, %r2877;
	// end inline asm
	ld.shared.u32 	%r2886, [%r3160+-8308];
	// begin inline asm
	dp4a.s32.s32 %r2885, %r2886, %r2887, %r2881;
	// end inline asm
	ld.shared.u32 	%r2890, [%r3160+-8304];
	// begin inline asm
	dp4a.s32.s32 %r2889, %r2890, %r2891, %r2885;
	// end inline asm
	ld.shared.u32 	%r2894, [%r3160+-8300];
	// begin inline asm
	dp4a.s32.s32 %r2893, %r2894, %r2895, %r2889;
	// end inline asm
	ld.shared.u32 	%r2898, [%r3160+-8296];
	// begin inline asm
	dp4a.s32.s32 %r2897, %r2898, %r2899, %r2893;
	// end inline asm
	ld.shared.u32 	%r2902, [%r3160+-8292];
	// begin inline asm
	dp4a.s32.s32 %r2901, %r2902, %r2903, %r2897;
	// end inline asm
	ld.shared.u32 	%r2906, [%r3179];
	// begin inline asm
	{.reg .f16 low,high;
  mov.b32 {low,high},%r2906;
  cvt.f32.f16 %f555, low;}

	// end inline asm
	// begin inline asm
	{.reg .f16 low,high;
  mov.b32 {low,high},%r2906;
  cvt.f32.f16 %f556, high;}

	// end inline asm
	ld.shared.u32 	%r2908, [%r3166+1792];
	// begin inline asm
	{.reg .f16 low,high;
  mov.b32 {low,high},%r2908;
  cvt.f32.f16 %f557, low;}

	// end inline asm
	// begin inline asm
	{.reg .f16 low,high;
  mov.b32 {low,high},%r2908;
  cvt.f32.f16 %f558, high;}

	// end inline asm
	mul.f32 	%f803, %f555, %f557;
	mul.f32 	%f804, %f556, %f558;
	cvt.rn.f32.s32 	%f805, %r2901;
	fma.rn.f32 	%f806, %f803, %f805, %f804;
	add.f32 	%f1446, %f1446, %f806;
	ld.shared.u32 	%r2911, [%r3176+14336];
	ld.shared.u32 	%r2915, [%r3176+14352];
	ld.shared.u32 	%r2919, [%r3176+14340];
	ld.shared.u32 	%r2923, [%r3176+14356];
	ld.shared.u32 	%r2927, [%r3176+14344];
	ld.shared.u32 	%r2931, [%r3176+14360];
	ld.shared.u32 	%r2935, [%r3176+14348];
	ld.shared.u32 	%r2939, [%r3176+14364];
	ld.shared.u32 	%r2910, [%r3160];
	// begin inline asm
	dp4a.s32.s32 %r2909, %r2910, %r2911, %r3122;
	// end inline asm
	ld.shared.u32 	%r2914, [%r3160+4];
	// begin inline asm
	dp4a.s32.s32 %r2913, %r2914, %r2915, %r2909;
	// end inline asm
	ld.shared.u32 	%r2918, [%r3160+8];
	// begin inline asm
	dp4a.s32.s32 %r2917, %r2918, %r2919, %r2913;
	// end inline asm
	ld.shared.u32 	%r2922, [%r3160+12];
	// begin inline asm
	dp4a.s32.s32 %r2921, %r2922, %r2923, %r2917;
	// end inline asm
	ld.shared.u32 	%r2926, [%r3160+16];
	// begin inline asm
	dp4a.s32.s32 %r2925, %r2926, %r2927, %r2921;
	// end inline asm
	ld.shared.u32 	%r2930, [%r3160+20];
	// begin inline asm
	dp4a.s32.s32 %r2929, %r2930, %r2931, %r2925;
	// end inline asm
	ld.shared.u32 	%r2934, [%r3160+24];
	// begin inline asm
	dp4a.s32.s32 %r2933, %r2934, %r2935, %r2929;
	// end inline asm
	ld.shared.u32 	%r2938, [%r3160+28];
	// begin inline asm
	dp4a.s32.s32 %r2937, %r2938, %r2939, %r2933;
	// end inline asm
	ld.shared.u32 	%r2942, [%r3185];
	// begin inline asm
	{.reg .f16 low,high;
  mov.b32 {low,high},%r2942;
  cvt.f32.f16 %f559, low;}

	// end inline asm
	// begin inline asm
	{.reg .f16 low,high;
  mov.b32 {low,high},%r2942;
  cvt.f32.f16 %f560, high;}

	// end inline asm
	mul.f32 	%f807, %f559, %f557;
	mul.f32 	%f808, %f560, %f558;
	cvt.rn.f32.s32 	%f809, %r2937;
	fma.rn.f32 	%f810, %f807, %f809, %f808;
	add.f32 	%f1414, %f1414, %f810;
	ld.shared.u32 	%r2945, [%r3176+14848];
	ld.shared.u32 	%r2949, [%r3176+14864];
	ld.shared.u32 	%r2953, [%r3176+14852];
	ld.shared.u32 	%r2957, [%r3176+14868];
	ld.shared.u32 	%r2961, [%r3176+14856];
	ld.shared.u32 	%r2965, [%r3176+14872];
	ld.shared.u32 	%r2969, [%r3176+14860];
	ld.shared.u32 	%r2973, [%r3176+14876];
	ld.shared.u32 	%r2944, [%r3160+-8320];
	// begin inline asm
	dp4a.s32.s32 %r2943, %r2944, %r2945, %r3122;
	// end inline asm
	ld.shared.u32 	%r2948, [%r3160+-8316];
	// begin inline asm
	dp4a.s32.s32 %r2947, %r2948, %r2949, %r2943;
	// end inline asm
	ld.shared.u32 	%r2952, [%r3160+-8312];
	// begin inline asm
	dp4a.s32.s32 %r2951, %r2952, %r2953, %r2947;
	// end inline asm
	ld.shared.u32 	%r2956, [%r3160+-8308];
	// begin inline asm
	dp4a.s32.s32 %r2955, %r2956, %r2957, %r2951;
	// end inline asm
	ld.shared.u32 	%r2960, [%r3160+-8304];
	// begin inline asm
	dp4a.s32.s32 %r2959, %r2960, %r2961, %r2955;
	// end inline asm
	ld.shared.u32 	%r2964, [%r3160+-8300];
	// begin inline asm
	dp4a.s32.s32 %r2963, %r2964, %r2965, %r2959;
	// end inline asm
	ld.shared.u32 	%r2968, [%r3160+-8296];
	// begin inline asm
	dp4a.s32.s32 %r2967, %r2968, %r2969, %r2963;
	// end inline asm
	ld.shared.u32 	%r2972, [%r3160+-8292];
	// begin inline asm
	dp4a.s32.s32 %r2971, %r2972, %r2973, %r2967;
	// end inline asm
	ld.shared.u32 	%r2976, [%r3179];
	// begin inline asm
	{.reg .f16 low,high;
  mov.b32 {low,high},%r2976;
  cvt.f32.f16 %f561, low;}

	// end inline asm
	// begin inline asm
	{.reg .f16 low,high;
  mov.b32 {low,high},%r2976;
  cvt.f32.f16 %f562, high;}

	// end inline asm
	ld.shared.u32 	%r2978, [%r3166+1856];
	// begin inline asm
	{.reg .f16 low,high;
  mov.b32 {low,high},%r2978;
  cvt.f32.f16 %f563, low;}

	// end inline asm
	// begin inline asm
	{.reg .f16 low,high;
  mov.b32 {low,high},%r2978;
  cvt.f32.f16 %f564, high;}

	// end inline asm
	mul.f32 	%f811, %f561, %f563;
	mul.f32 	%f812, %f562, %f564;
	cvt.rn.f32.s32 	%f813, %r2971;
	fma.rn.f32 	%f814, %f811, %f813, %f812;
	add.f32 	%f1445, %f1445, %f814;
	ld.shared.u32 	%r2981, [%r3176+14848];
	ld.shared.u32 	%r2985, [%r3176+14864];
	ld.shared.u32 	%r2989, [%r3176+14852];
	ld.shared.u32 	%r2993, [%r3176+14868];
	ld.shared.u32 	%r2997, [%r3176+14856];
	ld.shared.u32 	%r3001, [%r3176+14872];
	ld.shared.u32 	%r3005, [%r3176+14860];
	ld.shared.u32 	%r3009, [%r3176+14876];
	ld.shared.u32 	%r2980, [%r3160];
	// begin inline asm
	dp4a.s32.s32 %r2979, %r2980, %r2981, %r3122;
	// end inline asm
	ld.shared.u32 	%r2984, [%r3160+4];
	// begin inline asm
	dp4a.s32.s32 %r2983, %r2984, %r2985, %r2979;
	// end inline asm
	ld.shared.u32 	%r2988, [%r3160+8];
	// begin inline asm
	dp4a.s32.s32 %r2987, %r2988, %r2989, %r2983;
	// end inline asm
	ld.shared.u32 	%r2992, [%r3160+12];
	// begin inline asm
	dp4a.s32.s32 %r2991, %r2992, %r2993, %r2987;
	// end inline asm
	ld.shared.u32 	%r2996, [%r3160+16];
	// begin inline asm
	dp4a.s32.s32 %r2995, %r2996, %r2997, %r2991;
	// end inline asm
	ld.shared.u32 	%r3000, [%r3160+20];
	// begin inline asm
	dp4a.s32.s32 %r2999, %r3000, %r3001, %r2995;
	// end inline asm
	ld.shared.u32 	%r3004, [%r3160+24];
	// begin inline asm
	dp4a.s32.s32 %r3003, %r3004, %r3005, %r2999;
	// end inline asm
	ld.shared.u32 	%r3008, [%r3160+28];
	// begin inline asm
	dp4a.s32.s32 %r3007, %r3008, %r3009, %r3003;
	// end inline asm
	ld.shared.u32 	%r3012, [%r3185];
	// begin inline asm
	{.reg .f16 low,high;
  mov.b32 {low,high},%r3012;
  cvt.f32.f16 %f565, low;}

	// end inline asm
	// begin inline asm
	{.reg .f16 low,high;
  mov.b32 {low,high},%r3012;
  cvt.f32.f16 %f566, high;}

	// end inline asm
	mul.f32 	%f815, %f565, %f563;
	mul.f32 	%f816, %f566, %f564;
	cvt.rn.f32.s32 	%f817, %r3007;
	fma.rn.f32 	%f818, %f815, %f817, %f816;
	add.f32 	%f1413, %f1413, %f818;
	ld.shared.u32 	%r3015, [%r3176+15360];
	ld.shared.u32 	%r3019, [%r3176+15376];
	ld.shared.u32 	%r3023, [%r3176+15364];
	ld.shared.u32 	%r3027, [%r3176+15380];
	ld.shared.u32 	%r3031, [%r3176+15368];
	ld.shared.u32 	%r3035, [%r3176+15384];
	ld.shared.u32 	%r3039, [%r3176+15372];
	ld.shared.u32 	%r3043, [%r3176+15388];
	ld.shared.u32 	%r3014, [%r3160+-8320];
	// begin inline asm
	dp4a.s32.s32 %r3013, %r3014, %r3015, %r3122;
	// end inline asm
	ld.shared.u32 	%r3018, [%r3160+-8316];
	// begin inline asm
	dp4a.s32.s32 %r3017, %r3018, %r3019, %r3013;
	// end inline asm
	ld.shared.u32 	%r3022, [%r3160+-8312];
	// begin inline asm
	dp4a.s32.s32 %r3021, %r3022, %r3023, %r3017;
	// end inline asm
	ld.shared.u32 	%r3026, [%r3160+-8308];
	// begin inline asm
	dp4a.s32.s32 %r3025, %r3026, %r3027, %r3021;
	// end inline asm
	ld.shared.u32 	%r3030, [%r3160+-8304];
	// begin inline asm
	dp4a.s32.s32 %r3029, %r3030, %r3031, %r3025;
	// end inline asm
	ld.shared.u32 	%r3034, [%r3160+-8300];
	// begin inline asm
	dp4a.s32.s32 %r3033, %r3034, %r3035, %r3029;
	// end inline asm
	ld.shared.u32 	%r3038, [%r3160+-8296];
	// begin inline asm
	dp4a.s32.s32 %r3037, %r3038, %r3039, %r3033;
	// end inline asm
	ld.shared.u32 	%r3042, [%r3160+-8292];
	// begin inline asm
	dp4a.s32.s32 %r3041, %r3042, %r3043, %r3037;
	// end inline asm
	ld.shared.u32 	%r3046, [%r3179];
	// begin inline asm
	{.reg .f16 low,high;
  mov.b32 {low,high},%r3046;
  cvt.f32.f16 %f567, low;}

	// end inline asm
	// begin inline asm
	{.reg .f16 low,high;
  mov.b32 {low,high},%r3046;
  cvt.f32.f16 %f568, high;}

	// end inline asm
	ld.shared.u32 	%r3048, [%r3166+1920];
	// begin inline asm
	{.reg .f16 low,high;
  mov.b32 {low,high},%r3048;
  cvt.f32.f16 %f569, low;}

	// end inline asm
	// begin inline asm
	{.reg .f16 low,high;
  mov.b32 {low,high},%r3048;
  cvt.f32.f16 %f570, high;}

	// end inline asm
	mul.f32 	%f819, %f567, %f569;
	mul.f32 	%f820, %f568, %f570;
	cvt.rn.f32.s32 	%f821, %r3041;
	fma.rn.f32 	%f822, %f819, %f821, %f820;
	add.f32 	%f1444, %f1444, %f822;
	ld.shared.u32 	%r3051, [%r3176+15360];
	ld.shared.u32 	%r3055, [%r3176+15376];
	ld.shared.u32 	%r3059, [%r3176+15364];
	ld.shared.u32 	%r3063, [%r3176+15380];
	ld.shared.u32 	%r3067, [%r3176+15368];
	ld.shared.u32 	%r3071, [%r3176+15384];
	ld.shared.u32 	%r3075, [%r3176+15372];
	ld.shared.u32 	%r3079, [%r3176+15388];
	ld.shared.u32 	%r3050, [%r3160];
	// begin inline asm
	dp4a.s32.s32 %r3049, %r3050, %r3051, %r3122;
	// end inline asm
	ld.shared.u32 	%r3054, [%r3160+4];
	// begin inline asm
	dp4a.s32.s32 %r3053, %r3054, %r3055, %r3049;
	// end inline asm
	ld.shared.u32 	%r3058, [%r3160+8];
	// begin inline asm
	dp4a.s32.s32 %r3057, %r3058, %r3059, %r3053;
	// end inline asm
	ld.shared.u32 	%r3062, [%r3160+12];
	// begin inline asm
	dp4a.s32.s32 %r3061, %r3062, %r3063, %r3057;
	// end inline asm
	ld.shared.u32 	%r3066, [%r3160+16];
	// begin inline asm
	dp4a.s32.s32 %r3065, %r3066, %r3067, %r3061;
	// end inline asm
	ld.shared.u32 	%r3070, [%r3160+20];
	// begin inline asm
	dp4a.s32.s32 %r3069, %r3070, %r3071, %r3065;
	// end inline asm
	ld.shared.u32 	%r3074, [%r3160+24];
	// begin inline asm
	dp4a.s32.s32 %r3073, %r3074, %r3075, %r3069;
	// end inline asm
	ld.shared.u32 	%r3078, [%r3160+28];
	// begin inline asm
	dp4a.s32.s32 %r3077, %r3078, %r3079, %r3073;
	// end inline asm
	ld.shared.u32 	%r3082, [%r3185];
	// begin inline asm
	{.reg .f16 low,high;
  mov.b32 {low,high},%r3082;
  cvt.f32.f16 %f571, low;}

	// end inline asm
	// begin inline asm
	{.reg .f16 low,high;
  mov.b32 {low,high},%r3082;
  cvt.f32.f16 %f572, high;}

	// end inline asm
	mul.f32 	%f823, %f571, %f569;
	mul.f32 	%f824, %f572, %f570;
	cvt.rn.f32.s32 	%f825, %r3077;
	fma.rn.f32 	%f826, %f823, %f825, %f824;
	add.f32 	%f1412, %f1412, %f826;
	ld.shared.u32 	%r3085, [%r3176+15872];
	ld.shared.u32 	%r3089, [%r3176+15888];
	ld.shared.u32 	%r3093, [%r3176+15876];
	ld.shared.u32 	%r3097, [%r3176+15892];
	ld.shared.u32 	%r3101, [%r3176+15880];
	ld.shared.u32 	%r3105, [%r3176+15896];
	ld.shared.u32 	%r3109, [%r3176+15884];
	ld.shared.u32 	%r3113, [%r3176+15900];
	ld.shared.u32 	%r3084, [%r3160+-8320];
	// begin inline asm
	dp4a.s32.s32 %r3083, %r3084, %r3085, %r3122;
	// end inline asm
	ld.shared.u32 	%r3088, [%r3160+-8316];
	// begin inline asm
	dp4a.s32.s32 %r3087, %r3088, %r3089, %r3083;
	// end inline asm
	ld.shared.u32 	%r3092, [%r3160+-8312];
	// begin inline asm
	dp4a.s32.s32 %r3091, %r3092, %r3093, %r3087;
	// end inline asm
	ld.shared.u32 	%r3096, [%r3160+-8308];
	// begin inline asm
	dp4a.s32.s32 %r3095, %r3096, %r3097, %r3091;
	// end inline asm
	ld.shared.u32 	%r3100, [%r3160+-8304];
	// begin inline asm
	dp4a.s32.s32 %r3099, %r3100, %r3101, %r3095;
	// end inline asm
	ld.shared.u32 	%r3104, [%r3160+-8300];
	// begin inline asm
	dp4a.s32.s32 %r3103, %r3104, %r3105, %r3099;
	// end inline asm
	ld.shared.u32 	%r3108, [%r3160+-8296];
	// begin inline asm
	dp4a.s32.s32 %r3107, %r3108, %r3109, %r3103;
	// end inline asm
	ld.shared.u32 	%r3112, [%r3160+-8292];
	// begin inline asm
	dp4a.s32.s32 %r3111, %r3112, %r3113, %r3107;
	// end inline asm
	ld.shared.u32 	%r3116, [%r3179];
	// begin inline asm
	{.reg .f16 low,high;
  mov.b32 {low,high},%r3116;
  cvt.f32.f16 %f573, low;}

	// end inline asm
	// begin inline asm
	{.reg .f16 low,high;
  mov.b32 {low,high},%r3116;
  cvt.f32.f16 %f574, high;}

	// end inline asm
	ld.shared.u32 	%r3118, [%r3166+1984];
	// begin inline asm
	{.reg .f16 low,high;
  mov.b32 {low,high},%r3118;
  cvt.f32.f16 %f575, low;}

	// end inline asm
	// begin inline asm
	{.reg .f16 low,high;
  mov.b32 {low,high},%r3118;
  cvt.f32.f16 %f576, high;}

	// end inline asm
	mul.f32 	%f827, %f573, %f575;
	mul.f32 	%f828, %f574, %f576;
	cvt.rn.f32.s32 	%f829, %r3111;
	fma.rn.f32 	%f830, %f827, %f829, %f828;
	add.f32 	%f1443, %f1443, %f830;
	ld.shared.u32 	%r3121, [%r3176+15872];
	ld.shared.u32 	%r3125, [%r3176+15888];
	ld.shared.u32 	%r3129, [%r3176+15876];
	ld.shared.u32 	%r3133, [%r3176+15892];
	ld.shared.u32 	%r3137, [%r3176+15880];
	ld.shared.u32 	%r3141, [%r3176+15896];
	ld.shared.u32 	%r3145, [%r3176+15884];
	ld.shared.u32 	%r3149, [%r3176+15900];
	ld.shared.u32 	%r3120, [%r3160];
	// begin inline asm
	dp4a.s32.s32 %r3119, %r3120, %r3121, %r3122;
	// end inline asm
	ld.shared.u32 	%r3124, [%r3160+4];
	// begin inline asm
	dp4a.s32.s32 %r3123, %r3124, %r3125, %r3119;
	// end inline asm
	ld.shared.u32 	%r3128, [%r3160+8];
	// begin inline asm
	dp4a.s32.s32 %r3127, %r3128, %r3129, %r3123;
	// end inline asm
	ld.shared.u32 	%r3132, [%r3160+12];
	// begin inline asm
	dp4a.s32.s32 %r3131, %r3132, %r3133, %r3127;
	// end inline asm
	ld.shared.u32 	%r3136, [%r3160+16];
	// begin inline asm
	dp4a.s32.s32 %r3135, %r3136, %r3137, %r3131;
	// end inline asm
	ld.shared.u32 	%r3140, [%r3160+20];
	// begin inline asm
	dp4a.s32.s32 %r3139, %r3140, %r3141, %r3135;
	// end inline asm
	ld.shared.u32 	%r3144, [%r3160+24];
	// begin inline asm
	dp4a.s32.s32 %r3143, %r3144, %r3145, %r3139;
	// end inline asm
	ld.shared.u32 	%r3148, [%r3160+28];
	// begin inline asm
	dp4a.s32.s32 %r3147, %r3148, %r3149, %r3143;
	// end inline asm
	ld.shared.u32 	%r3152, [%r3185];
	// begin inline asm
	{.reg .f16 low,high;
  mov.b32 {low,high},%r3152;
  cvt.f32.f16 %f577, low;}

	// end inline asm
	// begin inline asm
	{.reg .f16 low,high;
  mov.b32 {low,high},%r3152;
  cvt.f32.f16 %f578, high;}

	// end inline asm
	mul.f32 	%f831, %f577, %f575;
	mul.f32 	%f832, %f578, %f576;
	cvt.rn.f32.s32 	%f833, %r3147;
	fma.rn.f32 	%f834, %f831, %f833, %f832;
	add.f32 	%f1411, %f1411, %f834;
	sub.s32 	%r3186, %r3153, %r5722;
	add.s32 	%r66, %r3186, 4;
	setp.lt.u32 	%p2, %r5722, 12;
	mov.u32 	%r5722, %r66;
	@%p2 bra 	$L__BB116_3;
	ld.param.u64 	%rd305, [mul_mat_q5_1_param_1];
	bar.sync 	0;
	mov.u32 	%r3188, %tid.x;
	add.s32 	%r3189, %r3188, 32;
	shr.u32 	%r3190, %r3189, 3;
	add.s32 	%r3191, %r3190, %r5721;
	add.s32 	%r3192, %r3191, %r26;
	cvta.to.global.u64 	%rd196, %rd305;
	shl.b32 	%r3193, %r3188, 2;
	and.b32  	%r3194, %r3193, 28;
	cvt.u64.u32 	%rd197, %r3194;
	add.s64 	%rd198, %rd196, %rd197;
	mul.wide.s32 	%rd199, %r3192, 36;
	add.s64 	%rd200, %rd198, %rd199;
	ld.global.nc.u32 	%r3195, [%rd200+4];
	mov.u32 	%r3196, %tid.y;
	shl.b32 	%r3197, %r3196, 7;
	and.b32  	%r3198, %r3193, 124;
	or.b32  	%r3199, %r3197, %r3198;
	mov.u32 	%r3200, _ZZN34_INTERNAL_c8396950_4_k_cu_1fba617b9mul_mat_qILi32ELi2ELi4ELb1E10block_q5_1Li128ELi64ELi4EXadL_ZNS_19allocate_tiles_q5_1ILi64EEEvPPiPP7__half2S4_S4_EEXadL_ZNS_15load_tiles_q5_1ILi64ELi4ELb1EEEvPKvS3_S6_S3_S3_RKiSC_SC_SC_EELi4EXadL_ZNS_25vec_dot_q5_1_q8_1_mul_matEPSB_PKS5_SD_SD_SD_SF_SC_SC_SC_EEEEvSA_SA_PfiiiiiE9tile_y_qs;
	add.s32 	%r3201, %r3200, %r3199;
	st.shared.u32 	[%r3201], %r3195;
	add.s32 	%r3202, %r3191, %r27;
	mul.wide.s32 	%rd201, %r3202, 36;
	add.s64 	%rd202, %rd198, %rd201;
	ld.global.nc.u32 	%r3203, [%rd202+4];
	st.shared.u32 	[%r3201+512], %r3203;
	add.s32 	%r3204, %r3191, %r28;
	mul.wide.s32 	%rd203, %r3204, 36;
	add.s64 	%rd204, %rd198, %rd203;
	ld.global.nc.u32 	%r3205, [%rd204+4];
	st.shared.u32 	[%r3201+1024], %r3205;
	add.s32 	%r3206, %r3191, %r29;
	mul.wide.s32 	%rd205, %r3206, 36;
	add.s64 	%rd206, %rd198, %rd205;
	ld.global.nc.u32 	%r3207, [%rd206+4];
	st.shared.u32 	[%r3201+1536], %r3207;
	add.s32 	%r3208, %r3191, %r30;
	mul.wide.s32 	%rd207, %r3208, 36;
	add.s64 	%rd208, %rd198, %rd207;
	ld.global.nc.u32 	%r3209, [%rd208+4];
	st.shared.u32 	[%r3201+2048], %r3209;
	add.s32 	%r3210, %r3191, %r31;
	mul.wide.s32 	%rd209, %r3210, 36;
	add.s64 	%rd210, %rd198, %rd209;
	ld.global.nc.u32 	%r3211, [%rd210+4];
	st.shared.u32 	[%r3201+2560], %r3211;
	add.s32 	%r3212, %r3191, %r32;
	mul.wide.s32 	%rd211, %r3212, 36;
	add.s64 	%rd212, %rd198, %rd211;
	ld.global.nc.u32 	%r3213, [%rd212+4];
	st.shared.u32 	[%r3201+3072], %r3213;
	add.s32 	%r3214, %r3191, %r33;
	mul.wide.s32 	%rd213, %r3214, 36;
	add.s64 	%rd214, %rd198, %rd213;
	ld.global.nc.u32 	%r3215, [%rd214+4];
	st.shared.u32 	[%r3201+3584], %r3215;
	add.s32 	%r3216, %r3191, %r34;
	mul.wide.s32 	%rd215, %r3216, 36;
	add.s64 	%rd216, %rd198, %rd215;
	ld.global.nc.u32 	%r3217, [%rd216+4];
	st.shared.u32 	[%r3201+4096], %r3217;
	add.s32 	%r3218, %r3191, %r35;
	mul.wide.s32 	%rd217, %r3218, 36;
	add.s64 	%rd218, %rd198, %rd217;
	ld.global.nc.u32 	%r3219, [%rd218+4];
	st.shared.u32 	[%r3201+4608], %r3219;
	add.s32 	%r3220, %r3191, %r36;
	mul.wide.s32 	%rd219, %r3220, 36;
	add.s64 	%rd220, %rd198, %rd219;
	ld.global.nc.u32 	%r3221, [%rd220+4];
	st.shared.u32 	[%r3201+5120], %r3221;
	add.s32 	%r3222, %r3191, %r37;
	mul.wide.s32 	%rd221, %r3222, 36;
	add.s64 	%rd222, %rd198, %rd221;
	ld.global.nc.u32 	%r3223, [%rd222+4];
	st.shared.u32 	[%r3201+5632], %r3223;
	add.s32 	%r3224, %r3191, %r38;
	mul.wide.s32 	%rd223, %r3224, 36;
	add.s64 	%rd224, %rd198, %rd223;
	ld.global.nc.u32 	%r3225, [%rd224+4];
	st.shared.u32 	[%r3201+6144], %r3225;
	add.s32 	%r3226, %r3191, %r39;
	mul.wide.s32 	%rd225, %r3226, 36;
	add.s64 	%rd226, %rd198, %rd225;
	ld.global.nc.u32 	%r3227, [%rd226+4];
	st.shared.u32 	[%r3201+6656], %r3227;
	add.s32 	%r3228, %r3191, %r40;
	mul.wide.s32 	%rd227, %r3228, 36;
	add.s64 	%rd228, %rd198, %rd227;
	ld.global.nc.u32 	%r3229, [%rd228+4];
	st.shared.u32 	[%r3201+7168], %r3229;
	add.s32 	%r3230, %r3191, %r41;
	mul.wide.s32 	%rd229, %r3230, 36;
	add.s64 	%rd230, %rd198, %rd229;
	ld.global.nc.u32 	%r3231, [%rd230+4];
	st.shared.u32 	[%r3201+7680], %r3231;
	add.s32 	%r3232, %r3191, %r42;
	mul.wide.s32 	%rd231, %r3232, 36;
	add.s64 	%rd232, %rd198, %rd231;
	ld.global.nc.u32 	%r3233, [%rd232+4];
	st.shared.u32 	[%r3201+8192], %r3233;
	add.s32 	%r3234, %r3191, %r43;
	mul.wide.s32 	%rd233, %r3234, 36;
	add.s64 	%rd234, %rd198, %rd233;
	ld.global.nc.u32 	%r3235, [%rd234+4];
	st.shared.u32 	[%r3201+8704], %r3235;
	add.s32 	%r3236, %r3191, %r44;
	mul.wide.s32 	%rd235, %r3236, 36;
	add.s64 	%rd236, %rd198, %rd235;
	ld.global.nc.u32 	%r3237, [%rd236+4];
	st.shared.u32 	[%r3201+9216], %r3237;
	add.s32 	%r3238, %r3191, %r45;
	mul.wide.s32 	%rd237, %r3238, 36;
	add.s64 	%rd238, %rd198, %rd237;
	ld.global.nc.u32 	%r3239, [%rd238+4];
	st.shared.u32 	[%r3201+9728], %r3239;
	add.s32 	%r3240, %r3191, %r46;
	mul.wide.s32 	%rd239, %r3240, 36;
	add.s64 	%rd240, %rd198, %rd239;
	ld.global.nc.u32 	%r3241, [%rd240+4];
	st.shared.u32 	[%r3201+10240], %r3241;
	add.s32 	%r3242, %r3191, %r47;
	mul.wide.s32 	%rd241, %r3242, 36;
	add.s64 	%rd242, %rd198, %rd241;
	ld.global.nc.u32 	%r3243, [%rd242+4];
	st.shared.u32 	[%r3201+10752], %r3243;
	add.s32 	%r3244, %r3191, %r48;
	mul.wide.s32 	%rd243, %r3244, 36;
	add.s64 	%rd244, %rd198, %rd243;
	ld.global.nc.u32 	%r3245, [%rd244+4];
	st.shared.u32 	[%r3201+11264], %r3245;
	add.s32 	%r3246, %r3191, %r49;
	mul.wide.s32 	%rd245, %r3246, 36;
	add.s64 	%rd246, %rd198, %rd245;
	ld.global.nc.u32 	%r3247, [%rd246+4];
	st.shared.u32 	[%r3201+11776], %r3247;
	add.s32 	%r3248, %r3191, %r50;
	mul.wide.s32 	%rd247, %r3248, 36;
	add.s64 	%rd248, %rd198, %rd247;
	ld.global.nc.u32 	%r3249, [%rd248+4];
	st.shared.u32 	[%r3201+12288], %r3249;
	add.s32 	%r3250, %r3191, %r51;
	mul.wide.s32 	%rd249, %r3250, 36;
	add.s64 	%rd250, %rd198, %rd249;
	ld.global.nc.u32 	%r3251, [%rd250+4];
	st.shared.u32 	[%r3201+12800], %r3251;
	add.s32 	%r3252, %r3191, %r52;
	mul.wide.s32 	%rd251, %r3252, 36;
	add.s64 	%rd252, %rd198, %rd251;
	ld.global.nc.u32 	%r3253, [%rd252+4];
	st.shared.u32 	[%r3201+13312], %r3253;
	add.s32 	%r3254, %r3191, %r53;
	mul.wide.s32 	%rd253, %r3254, 36;
	add.s64 	%rd254, %rd198, %rd253;
	ld.global.nc.u32 	%r3255, [%rd254+4];
	st.shared.u32 	[%r3201+13824], %r3255;
	add.s32 	%r3256, %r3191, %r54;
	mul.wide.s32 	%rd255, %r3256, 36;
	add.s64 	%rd256, %rd198, %rd255;
	ld.global.nc.u32 	%r3257, [%rd256+4];
	st.shared.u32 	[%r3201+14336], %r3257;
	add.s32 	%r3258, %r3191, %r55;
	mul.wide.s32 	%rd257, %r3258, 36;
	add.s64 	%rd258, %rd198, %rd257;
	ld.global.nc.u32 	%r3259, [%rd258+4];
	st.shared.u32 	[%r3201+14848], %r3259;
	add.s32 	%r3260, %r3191, %r56;
	mul.wide.s32 	%rd259, %r3260, 36;
	add.s64 	%rd260, %rd198, %rd259;
	ld.global.nc.u32 	%r3261, [%rd260+4];
	st.shared.u32 	[%r3201+15360], %r3261;
	add.s32 	%r3262, %r3191, %r57;
	mul.wide.s32 	%rd261, %r3262, 36;
	add.s64 	%rd262, %rd198, %rd261;
	ld.global.nc.u32 	%r3263, [%rd262+4];
	st.shared.u32 	[%r3201+15872], %r3263;
	and.b32  	%r3264, %r3188, 3;
	add.s32 	%r3265, %r5721, %r3264;
	add.s32 	%r3266, %r3265, %r58;
	mul.wide.s32 	%rd263, %r3266, 36;
	add.s64 	%rd264, %rd196, %rd263;
	ld.global.nc.u32 	%r3267, [%rd264+144];
	shr.u32 	%r3268, %r3188, 2;
	shl.b32 	%r3269, %r3196, 3;
	add.s32 	%r3270, %r3268, %r3269;
	shl.b32 	%r3271, %r3270, 4;
	and.b32  	%r3272, %r3271, 2032;
	and.b32  	%r3273, %r3193, 12;
	or.b32  	%r3274, %r3272, %r3273;
	mov.u32 	%r3275, _ZZN34_INTERNAL_c8396950_4_k_cu_1fba617b9mul_mat_qILi32ELi2ELi4ELb1E10block_q5_1Li128ELi64ELi4EXadL_ZNS_19allocate_tiles_q5_1ILi64EEEvPPiPP7__half2S4_S4_EEXadL_ZNS_15load_tiles_q5_1ILi64ELi4ELb1EEEvPKvS3_S6_S3_S3_RKiSC_SC_SC_EELi4EXadL_ZNS_25vec_dot_q5_1_q8_1_mul_matEPSB_PKS5_SD_SD_SD_SF_SC_SC_SC_EEEEvSA_SA_PfiiiiiE9tile_y_ds;
	add.s32 	%r3276, %r3275, %r3274;
	st.shared.u32 	[%r3276], %r3267;
	add.s32 	%r3277, %r3265, %r59;
	mul.wide.s32 	%rd265, %r3277, 36;
	add.s64 	%rd266, %rd196, %rd265;
	ld.global.nc.u32 	%r3278, [%rd266+144];
	add.s32 	%r3279, %r3271, 512;
	and.b32  	%r3280, %r3279, 2032;
	or.b32  	%r3281, %r3280, %r3273;
	add.s32 	%r3282, %r3275, %r3281;
	st.shared.u32 	[%r3282], %r3278;
	add.s32 	%r3283, %r3265, %r60;
	mul.wide.s32 	%rd267, %r3283, 36;
	add.s64 	%rd268, %rd196, %rd267;
	ld.global.nc.u32 	%r3284, [%rd268+144];
	xor.b32  	%r3285, %r3272, 1024;
	or.b32  	%r3286, %r3285, %r3273;
	add.s32 	%r3287, %r3275, %r3286;
	st.shared.u32 	[%r3287], %r3284;
	add.s32 	%r3288, %r3265, %r61;
	mul.wide.s32 	%rd269, %r3288, 36;
	add.s64 	%rd270, %rd196, %rd269;
	ld.global.nc.u32 	%r3289, [%rd270+144];
	add.s32 	%r3290, %r3271, 1536;
	and.b32  	%r3291, %r3290, 2032;
	or.b32  	%r3292, %r3291, %r3273;
	add.s32 	%r3293, %r3275, %r3292;
	st.shared.u32 	[%r3293], %r3289;
	bar.sync 	0;
	mov.b32 	%r5723, 16;
$L__BB116_5:
	shl.b32 	%r5534, %r5723, 1;
	shr.u32 	%r5535, %r5723, 2;
	mov.u32 	%r5536, %tid.x;
	add.s32 	%r5537, %r5536, 32;
	mad.lo.s32 	%r5538, %r5537, 65, %r5534;
	shl.b32 	%r5539, %r5538, 2;
	mov.u32 	%r5540, _ZZN34_INTERNAL_c8396950_4_k_cu_1fba617b19allocate_tiles_q5_1ILi64EEEvPPiPP7__half2S2_S2_E9tile_x_ql;
	add.s32 	%r5541, %r5540, %r5539;
	mov.u32 	%r5542, %tid.y;
	and.b32  	%r5543, %r5723, 12;
	shl.b32 	%r5544, %r5542, 4;
	or.b32  	%r5545, %r5544, %r5543;
	mov.u32 	%r5546, _ZZN34_INTERNAL_c8396950_4_k_cu_1fba617b9mul_mat_qILi32ELi2ELi4ELb1E10block_q5_1Li128ELi64ELi4EXadL_ZNS_19allocate_tiles_q5_1ILi64EEEvPPiPP7__half2S4_S4_EEXadL_ZNS_15load_tiles_q5_1ILi64ELi4ELb1EEEvPKvS3_S6_S3_S3_RKiSC_SC_SC_EELi4EXadL_ZNS_25vec_dot_q5_1_q8_1_mul_matEPSB_PKS5_SD_SD_SD_SF_SC_SC_SC_EEEEvSA_SA_PfiiiiiE9tile_y_ds;
	add.s32 	%r5547, %r5546, %r5545;
	shr.u32 	%r5548, %r5536, 2;
	shl.b32 	%r5549, %r5536, 3;
	add.s32 	%r5550, %r5548, %r5549;
	add.s32 	%r5551, %r5535, %r5550;
	shl.b32 	%r5552, %r5542, 7;
	shl.b32 	%r5553, %r5723, 3;
	and.b32  	%r5554, %r5553, 96;
	or.b32  	%r5555, %r5552, %r5554;
	mov.u32 	%r5556, _ZZN34_INTERNAL_c8396950_4_k_cu_1fba617b9mul_mat_qILi32ELi2ELi4ELb1E10block_q5_1Li128ELi64ELi4EXadL_ZNS_19allocate_tiles_q5_1ILi64EEEvPPiPP7__half2S4_S4_EEXadL_ZNS_15load_tiles_q5_1ILi64ELi4ELb1EEEvPKvS3_S6_S3_S3_RKiSC_SC_SC_EELi4EXadL_ZNS_25vec_dot_q5_1_q8_1_mul_matEPSB_PKS5_SD_SD_SD_SF_SC_SC_SC_EEEEvSA_SA_PfiiiiiE9tile_y_qs;
	add.s32 	%r5557, %r5556, %r5555;
	ld.shared.u32 	%r3296, [%r5557];
	ld.shared.u32 	%r3300, [%r5557+16];
	ld.shared.u32 	%r3304, [%r5557+4];
	ld.shared.u32 	%r3308, [%r5557+20];
	ld.shared.u32 	%r3312, [%r5557+8];
	ld.shared.u32 	%r3316, [%r5557+24];
	ld.shared.u32 	%r3320, [%r5557+12];
	ld.shared.u32 	%r3324, [%r5557+28];
	shl.b32 	%r5558, %r5551, 2;
	mov.u32 	%r5559, _ZZN34_INTERNAL_c8396950_4_k_cu_1fba617b19allocate_tiles_q5_1ILi64EEEvPPiPP7__half2S2_S2_E9tile_x_dm;
	add.s32 	%r5560, %r5559, %r5558;
	ld.shared.u32 	%r3295, [%r5541+-8320];
	mov.b32 	%r5503, 0;
	// begin inline asm
	dp4a.s32.s32 %r3294, %r3295, %r3296, %r5503;
	// end inline asm
	ld.shared.u32 	%r3299, [%r5541+-8316];
	// begin inline asm
	dp4a.s32.s32 %r3298, %r3299, %r3300, %r3294;
	// end inline asm
	ld.shared.u32 	%r3303, [%r5541+-8312];
	// begin inline asm
	dp4a.s32.s32 %r3302, %r3303, %r3304, %r3298;
	// end inline asm
	ld.shared.u32 	%r3307, [%r5541+-8308];
	// begin inline asm
	dp4a.s32.s32 %r3306, %r3307, %r3308, %r3302;
	// end inline asm
	ld.shared.u32 	%r3311, [%r5541+-8304];
	// begin inline asm
	dp4a.s32.s32 %r3310, %r3311, %r3312, %r3306;
	// end inline asm
	ld.shared.u32 	%r3315, [%r5541+-8300];
	// begin inline asm
	dp4a.s32.s32 %r3314, %r3315, %r3316, %r3310;
	// end inline asm
	ld.shared.u32 	%r3319, [%r5541+-8296];
	// begin inline asm
	dp4a.s32.s32 %r3318, %r3319, %r3320, %r3314;
	// end inline asm
	ld.shared.u32 	%r3323, [%r5541+-8292];
	// begin inline asm
	dp4a.s32.s32 %r3322, %r3323, %r3324, %r3318;
	// end inline asm
	ld.shared.u32 	%r3327, [%r5560];
	// begin inline asm
	{.reg .f16 low,high;
  mov.b32 {low,high},%r3327;
  cvt.f32.f16 %f835, low;}

	// end inline asm
	// begin inline asm
	{.reg .f16 low,high;
  mov.b32 {low,high},%r3327;
  cvt.f32.f16 %f836, high;}

	// end inline asm
	ld.shared.u32 	%r3329, [%r5547];
	// begin inline asm
	{.reg .f16 low,high;
  mov.b32 {low,high},%r3329;
  cvt.f32.f16 %f837, low;}

	// end inline asm
	// begin inline asm
	{.reg .f16 low,high;
  mov.b32 {low,high},%r3329;
  cvt.f32.f16 %f838, high;}

	// end inline asm
	mul.f32 	%f1027, %f835, %f837;
	mul.f32 	%f1028, %f836, %f838;
	cvt.rn.f32.s32 	%f1029, %r3322;
	fma.rn.f32 	%f1030, %f1027, %f1029, %f1028;
	add.f32 	%f1474, %f1474, %f1030;
	shr.u32 	%r5561, %r5537, 2;
	shl.b32 	%r5562, %r5537, 3;
	add.s32 	%r5563, %r5561, %r5562;
	add.s32 	%r5564, %r5535, %r5563;
	ld.shared.u32 	%r3332, [%r5557];
	ld.shared.u32 	%r3336, [%r5557+16];
	ld.shared.u32 	%r3340, [%r5557+4];
	ld.shared.u32 	%r3344, [%r5557+20];
	ld.shared.u32 	%r3348, [%r5557+8];
	ld.shared.u32 	%r3352, [%r5557+24];
	ld.shared.u32 	%r3356, [%r5557+12];
	ld.shared.u32 	%r3360, [%r5557+28];
	shl.b32 	%r5565, %r5564, 2;
	add.s32 	%r5566, %r5559, %r5565;
	ld.shared.u32 	%r3331, [%r5541];
	// begin inline asm
	dp4a.s32.s32 %r3330, %r3331, %r3332, %r5503;
	// end inline asm
	ld.shared.u32 	%r3335, [%r5541+4];
	// begin inline asm
	dp4a.s32.s32 %r3334, %r3335, %r3336, %r3330;
	// end inline asm
	ld.shared.u32 	%r3339, [%r5541+8];
	// begin inline asm
	dp4a.s32.s32 %r3338, %r3339, %r3340, %r3334;
	// end inline asm
	ld.shared.u32 	%r3343, [%r5541+12];
	// begin inline asm
	dp4a.s32.s32 %r3342, %r3343, %r3344, %r3338;
	// end inline asm
	ld.shared.u32 	%r3347, [%r5541+16];
	// begin inline asm
	dp4a.s32.s32 %r3346, %r3347, %r3348, %r3342;
	// end inline asm
	ld.shared.u32 	%r3351, [%r5541+20];
	// begin inline asm
	dp4a.s32.s32 %r3350, %r3351, %r3352, %r3346;
	// end inline asm
	ld.shared.u32 	%r3355, [%r5541+24];
	// begin inline asm
	dp4a.s32.s32 %r3354, %r3355, %r3356, %r3350;
	// end inline asm
	ld.shared.u32 	%r3359, [%r5541+28];
	// begin inline asm
	dp4a.s32.s32 %r3358, %r3359, %r3360, %r3354;
	// end inline asm
	ld.shared.u32 	%r3363, [%r5566];
	// begin inline asm
	{.reg .f16 low,high;
  mov.b32 {low,high},%r3363;
  cvt.f32.f16 %f839, low;}

	// end inline asm
	// begin inline asm
	{.reg .f16 low,high;
  mov.b32 {low,high},%r3363;
  cvt.f32.f16 %f840, high;}

	// end inline asm
	mul.f32 	%f1031, %f839, %f837;
	mul.f32 	%f1032, %f840, %f838;
	cvt.rn.f32.s32 	%f1033, %r3358;
	fma.rn.f32 	%f1034, %f1031, %f1033, %f1032;
	add.f32 	%f1442, %f1442, %f1034;
	ld.shared.u32 	%r3366, [%r5557+512];
	ld.shared.u32 	%r3370, [%r5557+528];
	ld.shared.u32 	%r3374, [%r5557+516];
	ld.shared.u32 	%r3378, [%r5557+532];
	ld.shared.u32 	%r3382, [%r5557+520];
	ld.shared.u32 	%r3386, [%r5557+536];
	ld.shared.u32 	%r3390, [%r5557+524];
	ld.shared.u32 	%r3394, [%r5557+540];
	ld.shared.u32 	%r3365, [%r5541+-8320];
	// begin inline asm
	dp4a.s32.s32 %r3364, %r3365, %r3366, %r5503;
	// end inline asm
	ld.shared.u32 	%r3369, [%r5541+-8316];
	// begin inline asm
	dp4a.s32.s32 %r3368, %r3369, %r3370, %r3364;
	// end inline asm
	ld.shared.u32 	%r3373, [%r5541+-8312];
	// begin inline asm
	dp4a.s32.s32 %r3372, %r3373, %r3374, %r3368;
	// end inline asm
	ld.shared.u32 	%r3377, [%r5541+-8308];
	// begin inline asm
	dp4a.s32.s32 %r3376, %r3377, %r3378, %r3372;
	// end inline asm
	ld.shared.u32 	%r3381, [%r5541+-8304];
	// begin inline asm
	dp4a.s32.s32 %r3380, %r3381, %r3382, %r3376;
	// end inline asm
	ld.shared.u32 	%r3385, [%r5541+-8300];
	// begin inline asm
	dp4a.s32.s32 %r3384, %r3385, %r3386, %r3380;
	// end inline asm
	ld.shared.u32 	%r3389, [%r5541+-8296];
	// begin inline asm
	dp4a.s32.s32 %r3388, %r3389, %r3390, %r3384;
	// end inline asm
	ld.shared.u32 	%r3393, [%r5541+-8292];
	// begin inline asm
	dp4a.s32.s32 %r3392, %r3393, %r3394, %r3388;
	// end inline asm
	ld.shared.u32 	%r3397, [%r5560];
	// begin inline asm
	{.reg .f16 low,high;
  mov.b32 {low,high},%r3397;
  cvt.f32.f16 %f841, low;}

	// end inline asm
	// begin inline asm
	{.reg .f16 low,high;
  mov.b32 {low,high},%r3397;
  cvt.f32.f16 %f842, high;}

	// end inline asm
	ld.shared.u32 	%r3399, [%r5547+64];
	// begin inline asm
	{.reg .f16 low,high;
  mov.b32 {low,high},%r3399;
  cvt.f32.f16 %f843, low;}

	// end inline asm
	// begin inline asm
	{.reg .f16 low,high;
  mov.b32 {low,high},%r3399;
  cvt.f32.f16 %f844, high;}

	// end inline asm
	mul.f32 	%f1035, %f841, %f843;
	mul.f32 	%f1036, %f842, %f844;
	cvt.rn.f32.s32 	%f1037, %r3392;
	fma.rn.f32 	%f1038, %f1035, %f1037, %f1036;
	add.f32 	%f1473, %f1473, %f1038;
	ld.shared.u32 	%r3402, [%r5557+512];
	ld.shared.u32 	%r3406, [%r5557+528];
	ld.shared.u32 	%r3410, [%r5557+516];
	ld.shared.u32 	%r3414, [%r5557+532];
	ld.shared.u32 	%r3418, [%r5557+520];
	ld.shared.u32 	%r3422, [%r5557+536];
	ld.shared.u32 	%r3426, [%r5557+524];
	ld.shared.u32 	%r3430, [%r5557+540];
	ld.shared.u32 	%r3401, [%r5541];
	// begin inline asm
	dp4a.s32.s32 %r3400, %r3401, %r3402, %r5503;
	// end inline asm
	ld.shared.u32 	%r3405, [%r5541+4];
	// begin inline asm
	dp4a.s32.s32 %r3404, %r3405, %r3406, %r3400;
	// end inline asm
	ld.shared.u32 	%r3409, [%r5541+8];
	// begin inline asm
	dp4a.s32.s32 %r3408, %r3409, %r3410, %r3404;
	// end inline asm
	ld.shared.u32 	%r3413, [%r5541+12];
	// begin inline asm
	dp4a.s32.s32 %r3412, %r3413, %r3414, %r3408;
	// end inline asm
	ld.shared.u32 	%r3417, [%r5541+16];
	// begin inline asm
	dp4a.s32.s32 %r3416, %r3417, %r3418, %r3412;
	// end inline asm
	ld.shared.u32 	%r3421, [%r5541+20];
	// begin inline asm
	dp4a.s32.s32 %r3420, %r3421, %r3422, %r3416;
	// end inline asm
	ld.shared.u32 	%r3425, [%r5541+24];
	// begin inline asm
	dp4a.s32.s32 %r3424, %r3425, %r3426, %r3420;
	// end inline asm
	ld.shared.u32 	%r3429, [%r5541+28];
	// begin inline asm
	dp4a.s32.s32 %r3428, %r3429, %r3430, %r3424;
	// end inline asm
	ld.shared.u32 	%r3433, [%r5566];
	// begin inline asm
	{.reg .f16 low,high;
  mov.b32 {low,high},%r3433;
  cvt.f32.f16 %f845, low;}

	// end inline asm
	// begin inline asm
	{.reg .f16 low,high;
  mov.b32 {low,high},%r3433;
  cvt.f32.f16 %f846, high;}

	// end inline asm
	mul.f32 	%f1039, %f845, %f843;
	mul.f32 	%f1040, %f846, %f844;
	cvt.rn.f32.s32 	%f1041, %r3428;
	fma.rn.f32 	%f1042, %f1039, %f1041, %f1040;
	add.f32 	%f1441, %f1441, %f1042;
	ld.shared.u32 	%r3436, [%r5557+1024];
	ld.shared.u32 	%r3440, [%r5557+1040];
	ld.shared.u32 	%r3444, [%r5557+1028];
	ld.shared.u32 	%r3448, [%r5557+1044];
	ld.shared.u32 	%r3452, [%r5557+1032];
	ld.shared.u32 	%r3456, [%r5557+1048];
	ld.shared.u32 	%r3460, [%r5557+1036];
	ld.shared.u32 	%r3464, [%r5557+1052];
	ld.shared.u32 	%r3435, [%r5541+-8320];
	// begin inline asm
	dp4a.s32.s32 %r3434, %r3435, %r3436, %r5503;
	// end inline asm
	ld.shared.u32 	%r3439, [%r5541+-8316];
	// begin inline asm
	dp4a.s32.s32 %r3438, %r3439, %r3440, %r3434;
	// end inline asm
	ld.shared.u32 	%r3443, [%r5541+-8312];
	// begin inline asm
	dp4a.s32.s32 %r3442, %r3443, %r3444, %r3438;
	// end inline asm
	ld.shared.u32 	%r3447, [%r5541+-8308];
	// begin inline asm
	dp4a.s32.s32 %r3446, %r3447, %r3448, %r3442;
	// end inline asm
	ld.shared.u32 	%r3451, [%r5541+-8304];
	// begin inline asm
	dp4a.s32.s32 %r3450, %r3451, %r3452, %r3446;
	// end inline asm
	ld.shared.u32 	%r3455, [%r5541+-8300];
	// begin inline asm
	dp4a.s32.s32 %r3454, %r3455, %r3456, %r3450;
	// end inline asm
	ld.shared.u32 	%r3459, [%r5541+-8296];
	// begin inline asm
	dp4a.s32.s32 %r3458, %r3459, %r3460, %r3454;
	// end inline asm
	ld.shared.u32 	%r3463, [%r5541+-8292];
	// begin inline asm
	dp4a.s32.s32 %r3462, %r3463, %r3464, %r3458;
	// end inline asm
	ld.shared.u32 	%r3467, [%r5560];
	// begin inline asm
	{.reg .f16 low,high;
  mov.b32 {low,high},%r3467;
  cvt.f32.f16 %f847, low;}

	// end inline asm
	// begin inline asm
	{.reg .f16 low,high;
  mov.b32 {low,high},%r3467;
  cvt.f32.f16 %f848, high;}

	// end inline asm
	ld.shared.u32 	%r3469, [%r5547+128];
	// begin inline asm
	{.reg .f16 low,high;
  mov.b32 {low,high},%r3469;
  cvt.f32.f16 %f849, low;}

	// end inline asm
	// begin inline asm
	{.reg .f16 low,high;
  mov.b32 {low,high},%r3469;
  cvt.f32.f16 %f850, high;}

	// end inline asm
	mul.f32 	%f1043, %f847, %f849;
	mul.f32 	%f1044, %f848, %f850;
	cvt.rn.f32.s32 	%f1045, %r3462;
	fma.rn.f32 	%f1046, %f1043, %f1045, %f1044;
	add.f32 	%f1472, %f1472, %f1046;
	ld.shared.u32 	%r3472, [%r5557+1024];
	ld.shared.u32 	%r3476, [%r5557+1040];
	ld.shared.u32 	%r3480, [%r5557+1028];
	ld.shared.u32 	%r3484, [%r5557+1044];
	ld.shared.u32 	%r3488, [%r5557+1032];
	ld.shared.u32 	%r3492, [%r5557+1048];
	ld.shared.u32 	%r3496, [%r5557+1036];
	ld.shared.u32 	%r3500, [%r5557+1052];
	ld.shared.u32 	%r3471, [%r5541];
	// begin inline asm
	dp4a.s32.s32 %r3470, %r3471, %r3472, %r5503;
	// end inline asm
	ld.shared.u32 	%r3475, [%r5541+4];
	// begin inline asm
	dp4a.s32.s32 %r3474, %r3475, %r3476, %r3470;
	// end inline asm
	ld.shared.u32 	%r3479, [%r5541+8];
	// begin inline asm
	dp4a.s32.s32 %r3478, %r3479, %r3480, %r3474;
	// end inline asm
	ld.shared.u32 	%r3483, [%r5541+12];
	// begin inline asm
	dp4a.s32.s32 %r3482, %r3483, %r3484, %r3478;
	// end inline asm
	ld.shared.u32 	%r3487, [%r5541+16];
	// begin inline asm
	dp4a.s32.s32 %r3486, %r3487, %r3488, %r3482;
	// end inline asm
	ld.shared.u32 	%r3491, [%r5541+20];
	// begin inline asm
	dp4a.s32.s32 %r3490, %r3491, %r3492, %r3486;
	// end inline asm
	ld.shared.u32 	%r3495, [%r5541+24];
	// begin inline asm
	dp4a.s32.s32 %r3494, %r3495, %r3496, %r3490;
	// end inline asm
	ld.shared.u32 	%r3499, [%r5541+28];
	// begin inline asm
	dp4a.s32.s32 %r3498, %r3499, %r3500, %r3494;
	// end inline asm
	ld.shared.u32 	%r3503, [%r5566];
	// begin inline asm
	{.reg .f16 low,high;
  mov.b32 {low,high},%r3503;
  cvt.f32.f16 %f851, low;}

	// end inline asm
	// begin inline asm
	{.reg .f16 low,high;
  mov.b32 {low,high},%r3503;
  cvt.f32.f16 %f852, high;}

	// end inline asm
	mul.f32 	%f1047, %f851, %f849;
	mul.f32 	%f1048, %f852, %f850;
	cvt.rn.f32.s32 	%f1049, %r3498;
	fma.rn.f32 	%f1050, %f1047, %f1049, %f1048;
	add.f32 	%f1440, %f1440, %f1050;
	ld.shared.u32 	%r3506, [%r5557+1536];
	ld.shared.u32 	%r3510, [%r5557+1552];
	ld.shared.u32 	%r3514, [%r5557+1540];
	ld.shared.u32 	%r3518, [%r5557+1556];
	ld.shared.u32 	%r3522, [%r5557+1544];
	ld.shared.u32 	%r3526, [%r5557+1560];
	ld.shared.u32 	%r3530, [%r5557+1548];
	ld.shared.u32 	%r3534, [%r5557+1564];
	ld.shared.u32 	%r3505, [%r5541+-8320];
	// begin inline asm
	dp4a.s32.s32 %r3504, %r3505, %r3506, %r5503;
	// end inline asm
	ld.shared.u32 	%r3509, [%r5541+-8316];
	// begin inline asm
	dp4a.s32.s32 %r3508, %r3509, %r3510, %r3504;
	// end inline asm
	ld.shared.u32 	%r3513, [%r5541+-8312];
	// begin inline asm
	dp4a.s32.s32 %r3512, %r3513, %r3514, %r3508;
	// end inline asm
	ld.shared.u32 	%r3517, [%r5541+-8308];
	// begin inline asm
	dp4a.s32.s32 %r3516, %r3517, %r3518, %r3512;
	// end inline asm
	ld.shared.u32 	%r3521, [%r5541+-8304];
	// begin inline asm
	dp4a.s32.s32 %r3520, %r3521, %r3522, %r3516;
	// end inline asm
	ld.shared.u32 	%r3525, [%r5541+-8300];
	// begin inline asm
	dp4a.s32.s32 %r3524, %r3525, %r3526, %r3520;
	// end inline asm
	ld.shared.u32 	%r3529, [%r5541+-8296];
	// begin inline asm
	dp4a.s32.s32 %r3528, %r3529, %r3530, %r3524;
	// end inline asm
	ld.shared.u32 	%r3533, [%r5541+-8292];
	// begin inline asm
	dp4a.s32.s32 %r3532, %r3533, %r3534, %r3528;
	// end inline asm
	ld.shared.u32 	%r3537, [%r5560];
	// begin inline asm
	{.reg .f16 low,high;
  mov.b32 {low,high},%r3537;
  cvt.f32.f16 %f853, low;}

	// end inline asm
	// begin inline asm
	{.reg .f16 low,high;
  mov.b32 {low,high},%r3537;
  cvt.f32.f16 %f854, high;}

	// end inline asm
	ld.shared.u32 	%r3539, [%r5547+192];
	// begin inline asm
	{.reg .f16 low,high;
  mov.b32 {low,high},%r3539;
  cvt.f32.f16 %f855, low;}

	// end inline asm
	// begin inline asm
	{.reg .f16 low,high;
  mov.b32 {low,high},%r3539;
  cvt.f32.f16 %f856, high;}

	// end inline asm
	mul.f32 	%f1051, %f853, %f855;
	mul.f32 	%f1052, %f854, %f856;
	cvt.rn.f32.s32 	%f1053, %r3532;
	fma.rn.f32 	%f1054, %f1051, %f1053, %f1052;
	add.f32 	%f1471, %f1471, %f1054;
	ld.shared.u32 	%r3542, [%r5557+1536];
	ld.shared.u32 	%r3546, [%r5557+1552];
	ld.shared.u32 	%r3550, [%r5557+1540];
	ld.shared.u32 	%r3554, [%r5557+1556];
	ld.shared.u32 	%r3558, [%r5557+1544];
	ld.shared.u32 	%r3562, [%r5557+1560];
	ld.shared.u32 	%r3566, [%r5557+1548];
	ld.shared.u32 	%r3570, [%r5557+1564];
	ld.shared.u32 	%r3541, [%r5541];
	// begin inline asm
	dp4a.s32.s32 %r3540, %r3541, %r3542, %r5503;
	// end inline asm
	ld.shared.u32 	%r3545, [%r5541+4];
	// begin inline asm
	dp4a.s32.s32 %r3544, %r3545, %r3546, %r3540;
	// end inline asm
	ld.shared.u32 	%r3549, [%r5541+8];
	// begin inline asm
	dp4a.s32.s32 %r3548, %r3549, %r3550, %r3544;
	// end inline asm
	ld.shared.u32 	%r3553, [%r5541+12];
	// begin inline asm
	dp4a.s32.s32 %r3552, %r3553, %r3554, %r3548;
	// end inline asm
	ld.shared.u32 	%r3557, [%r5541+16];
	// begin inline asm
	dp4a.s32.s32 %r3556, %r3557, %r3558, %r3552;
	// end inline asm
	ld.shared.u32 	%r3561, [%r5541+20];
	// begin inline asm
	dp4a.s32.s32 %r3560, %r3561, %r3562, %r3556;
	// end inline asm
	ld.shared.u32 	%r3565, [%r5541+24];
	// begin inline asm
	dp4a.s32.s32 %r3564, %r3565, %r3566, %r3560;
	// end inline asm
	ld.shared.u32 	%r3569, [%r5541+28];
	// begin inline asm
	dp4a.s32.s32 %r3568, %r3569, %r3570, %r3564;
	// end inline asm
	ld.shared.u32 	%r3573, [%r5566];
	// begin inline asm
	{.reg .f16 low,high;
  mov.b32 {low,high},%r3573;
  cvt.f32.f16 %f857, low;}

	// end inline asm
	// begin inline asm
	{.reg .f16 low,high;
  mov.b32 {low,high},%r3573;
  cvt.f32.f16 %f858, high;}

	// end inline asm
	mul.f32 	%f1055, %f857, %f855;
	mul.f32 	%f1056, %f858, %f856;
	cvt.rn.f32.s32 	%f1057, %r3568;
	fma.rn.f32 	%f1058, %f1055, %f1057, %f1056;
	add.f32 	%f1439, %f1439, %f1058;
	ld.shared.u32 	%r3576, [%r5557+2048];
	ld.shared.u32 	%r3580, [%r5557+2064];
	ld.shared.u32 	%r3584, [%r5557+2052];
	ld.shared.u32 	%r3588, [%r5557+2068];
	ld.shared.u32 	%r3592, [%r5557+2056];
	ld.shared.u32 	%r3596, [%r5557+2072];
	ld.shared.u32 	%r3600, [%r5557+2060];
	ld.shared.u32 	%r3604, [%r5557+2076];
	ld.shared.u32 	%r3575, [%r5541+-8320];
	// begin inline asm
	dp4a.s32.s32 %r3574, %r3575, %r3576, %r5503;
	// end inline asm
	ld.shared.u32 	%r3579, [%r5541+-8316];
	// begin inline asm
	dp4a.s32.s32 %r3578, %r3579, %r3580, %r3574;
	// end inline asm
	ld.shared.u32 	%r3583, [%r5541+-8312];
	// begin inline asm
	dp4a.s32.s32 %r3582, %r3583, %r3584, %r3578;
	// end inline asm
	ld.shared.u32 	%r3587, [%r5541+-8308];
	// begin inline asm
	dp4a.s32.s32 %r3586, %r3587, %r3588, %r3582;
	// end inline asm
	ld.shared.u32 	%r3591, [%r5541+-8304];
	// begin inline asm
	dp4a.s32.s32 %r3590, %r3591, %r3592, %r3586;
	// end inline asm
	ld.shared.u32 	%r3595, [%r5541+-8300];
	// begin inline asm
	dp4a.s32.s32 %r3594, %r3595, %r3596, %r3590;
	// end inline asm
	ld.shared.u32 	%r3599, [%r5541+-8296];
	// begin inline asm
	dp4a.s32.s32 %r3598, %r3599, %r3600, %r3594;
	// end inline asm
	ld.shared.u32 	%r3603, [%r5541+-8292];
	// begin inline asm
	dp4a.s32.s32 %r3602, %r3603, %r3604, %r3598;
	// end inline asm
	ld.shared.u32 	%r3607, [%r5560];
	// begin inline asm
	{.reg .f16 low,high;
  mov.b32 {low,high},%r3607;
  cvt.f32.f16 %f859, low;}

	// end inline asm
	// begin inline asm
	{.reg .f16 low,high;
  mov.b32 {low,high},%r3607;
  cvt.f32.f16 %f860, high;}

	// end inline asm
	ld.shared.u32 	%r3609, [%r5547+256];
	// begin inline asm
	{.reg .f16 low,high;
  mov.b32 {low,high},%r3609;
  cvt.f32.f16 %f861, low;}

	// end inline asm
	// begin inline asm
	{.reg .f16 low,high;
  mov.b32 {low,high},%r3609;
  cvt.f32.f16 %f862, high;}

	// end inline asm
	mul.f32 	%f1059, %f859, %f861;
	mul.f32 	%f1060, %f860, %f862;
	cvt.rn.f32.s32 	%f1061, %r3602;
	fma.rn.f32 	%f1062, %f1059, %f1061, %f1060;
	add.f32 	%f1470, %f1470, %f1062;
	ld.shared.u32 	%r3612, [%r5557+2048];
	ld.shared.u32 	%r3616, [%r5557+2064];
	ld.shared.u32 	%r3620, [%r5557+2052];
	ld.shared.u32 	%r3624, [%r5557+2068];
	ld.shared.u32 	%r3628, [%r5557+2056];
	ld.shared.u32 	%r3632, [%r5557+2072];
	ld.shared.u32 	%r3636, [%r5557+2060];
	ld.shared.u32 	%r3640, [%r5557+2076];
	ld.shared.u32 	%r3611, [%r5541];
	// begin inline asm
	dp4a.s32.s32 %r3610, %r3611, %r3612, %r5503;
	// end inline asm
	ld.shared.u32 	%r3615, [%r5541+4];
	// begin inline asm
	dp4a.s32.s32 %r3614, %r3615, %r3616, %r3610;
	// end inline asm
	ld.shared.u32 	%r3619, [%r5541+8];
	// begin inline asm
	dp4a.s32.s32 %r3618, %r3619, %r3620, %r3614;
	// end inline asm
	ld.shared.u32 	%r3623, [%r5541+12];
	// begin inline asm
	dp4a.s32.s32 %r3622, %r3623, %r3624, %r3618;
	// end inline asm
	ld.shared.u32 	%r3627, [%r5541+16];
	// begin inline asm
	dp4a.s32.s32 %r3626, %r3627, %r3628, %r3622;
	// end inline asm
	ld.shared.u32 	%r3631, [%r5541+20];
	// begin inline asm
	dp4a.s32.s32 %r3630, %r3631, %r3632, %r3626;
	// end inline asm
	ld.shared.u32 	%r3635, [%r5541+24];
	// begin inline asm
	dp4a.s32.s32 %r3634, %r3635, %r3636, %r3630;
	// end inline asm
	ld.shared.u32 	%r3639, [%r5541+28];
	// begin inline asm
	dp4a.s32.s32 %r3638, %r3639, %r3640, %r3634;
	// end inline asm
	ld.shared.u32 	%r3643, [%r5566];
	// begin inline asm
	{.reg .f16 low,high;
  mov.b32 {low,high},%r3643;
  cvt.f32.f16 %f863, low;}

	// end inline asm
	// begin inline asm
	{.reg .f16 low,high;
  mov.b32 {low,high},%r3643;
  cvt.f32.f16 %f864, high;}

	// end inline asm
	mul.f32 	%f1063, %f863, %f861;
	mul.f32 	%f1064, %f864, %f862;
	cvt.rn.f32.s32 	%f1065, %r3638;
	fma.rn.f32 	%f1066, %f1063, %f1065, %f1064;
	add.f32 	%f1438, %f1438, %f1066;
	ld.shared.u32 	%r3646, [%r5557+2560];
	ld.shared.u32 	%r3650, [%r5557+2576];
	ld.shared.u32 	%r3654, [%r5557+2564];
	ld.shared.u32 	%r3658, [%r5557+2580];
	ld.shared.u32 	%r3662, [%r5557+2568];
	ld.shared.u32 	%r3666, [%r5557+2584];
	ld.shared.u32 	%r3670, [%r5557+2572];
	ld.shared.u32 	%r3674, [%r5557+2588];
	ld.shared.u32 	%r3645, [%r5541+-8320];
	// begin inline asm
	dp4a.s32.s32 %r3644, %r3645, %r3646, %r5503;
	// end inline asm
	ld.shared.u32 	%r3649, [%r5541+-8316];
	// begin inline asm
	dp4a.s32.s32 %r3648, %r3649, %r3650, %r3644;
	// end inline asm
	ld.shared.u32 	%r3653, [%r5541+-8312];
	// begin inline asm
	dp4a.s32.s32 %r3652, %r3653, %r3654, %r3648;
	// end inline asm
	ld.shared.u32 	%r3657, [%r5541+-8308];
	// begin inline asm
	dp4a.s32.s32 %r3656, %r3657, %r3658, %r3652;
	// end inline asm
	ld.shared.u32 	%r3661, [%r5541+-8304];
	// begin inline asm
	dp4a.s32.s32 %r3660, %r3661, %r3662, %r3656;
	// end inline asm
	ld.shared.u32 	%r3665, [%r5541+-8300];
	// begin inline asm
	dp4a.s32.s32 %r3664, %r3665, %r3666, %r3660;
	// end inline asm
	ld.shared.u32 	%r3669, [%r5541+-8296];
	// begin inline asm
	dp4a.s32.s32 %r3668, %r3669, %r3670, %r3664;
	// end inline asm
	ld.shared.u32 	%r3673, [%r5541+-8292];
	// begin inline asm
	dp4a.s32.s32 %r3672, %r3673, %r3674, %r3668;
	// end inline asm
	ld.shared.u32 	%r3677, [%r5560];
	// begin inline asm
	{.reg .f16 low,high;
  mov.b32 {low,high},%r3677;
  cvt.f32.f16 %f865, low;}

	// end inline asm
	// begin inline asm
	{.reg .f16 low,high;
  mov.b32 {low,high},%r3677;
  cvt.f32.f16 %f866, high;}

	// end inline asm
	ld.shared.u32 	%r3679, [%r5547+320];
	// begin inline asm
	{.reg .f16 low,high;
  mov.b32 {low,high},%r3679;
  cvt.f32.f16 %f867, low;}

	// end inline asm
	// begin inline asm
	{.reg .f16 low,high;
  mov.b32 {low,high},%r3679;
  cvt.f32.f16 %f868, high;}

	// end inline asm
	mul.f32 	%f1067, %f865, %f867;
	mul.f32 	%f1068, %f866, %f868;
	cvt.rn.f32.s32 	%f1069, %r3672;
	fma.rn.f32 	%f1070, %f1067, %f1069, %f1068;
	add.f32 	%f1469, %f1469, %f1070;
	ld.shared.u32 	%r3682, [%r5557+2560];
	ld.shared.u32 	%r3686, [%r5557+2576];
	ld.shared.u32 	%r3690, [%r5557+2564];
	ld.shared.u32 	%r3694, [%r5557+2580];
	ld.shared.u32 	%r3698, [%r5557+2568];
	ld.shared.u32 	%r3702, [%r5557+2584];
	ld.shared.u32 	%r3706, [%r5557+2572];
	ld.shared.u32 	%r3710, [%r5557+2588];
	ld.shared.u32 	%r3681, [%r5541];
	// begin inline asm
	dp4a.s32.s32 %r3680, %r3681, %r3682, %r5503;
	// end inline asm
	ld.shared.u32 	%r3685, [%r5541+4];
	// begin inline asm
	dp4a.s32.s32 %r3684, %r3685, %r3686, %r3680;
	// end inline asm
	ld.shared.u32 	%r3689, [%r5541+8];
	// begin inline asm
	dp4a.s32.s32 %r3688, %r3689, %r3690, %r3684;
	// end inline asm
	ld.shared.u32 	%r3693, [%r5541+12];
	// begin inline asm
	dp4a.s32.s32 %r3692, %r3693, %r3694, %r3688;
	// end inline asm
	ld.shared.u32 	%r3697, [%r5541+16];
	// begin inline asm
	dp4a.s32.s32 %r3696, %r3697, %r3698, %r3692;
	// end inline asm
	ld.shared.u32 	%r3701, [%r5541+20];
	// begin inline asm
	dp4a.s32.s32 %r3700, %r3701, %r3702, %r3696;
	// end inline asm
	ld.shared.u32 	%r3705, [%r5541+24];
	// begin inline asm
	dp4a.s32.s32 %r3704, %r3705, %r3706, %r3700;
	// end inline asm
	ld.shared.u32 	%r3709, [%r5541+28];
	// begin inline asm
	dp4a.s32.s32 %r3708, %r3709, %r3710, %r3704;
	// end inline asm
	ld.shared.u32 	%r3713, [%r5566];
	// begin inline asm
	{.reg .f16 low,high;
  mov.b32 {low,high},%r3713;
  cvt.f32.f16 %f869, low;}

	// end inline asm
	// begin inline asm
	{.reg .f16 low,high;
  mov.b32 {low,high},%r3713;
  cvt.f32.f16 %f870, high;}

	// end inline asm
	mul.f32 	%f1071, %f869, %f867;
	mul.f32 	%f1072, %f870, %f868;
	cvt.rn.f32.s32 	%f1073, %r3708;
	fma.rn.f32 	%f1074, %f1071, %f1073, %f1072;
	add.f32 	%f1437, %f1437, %f1074;
	ld.shared.u32 	%r3716, [%r5557+3072];
	ld.shared.u32 	%r3720, [%r5557+3088];
	ld.shared.u32 	%r3724, [%r5557+3076];
	ld.shared.u32 	%r3728, [%r5557+3092];
	ld.shared.u32 	%r3732, [%r5557+3080];
	ld.shared.u32 	%r3736, [%r5557+3096];
	ld.shared.u32 	%r3740, [%r5557+3084];
	ld.shared.u32 	%r3744, [%r5557+3100];
	ld.shared.u32 	%r3715, [%r5541+-8320];
	// begin inline asm
	dp4a.s32.s32 %r3714, %r3715, %r3716, %r5503;
	// end inline asm
	ld.shared.u32 	%r3719, [%r5541+-8316];
	// begin inline asm
	dp4a.s32.s32 %r3718, %r3719, %r3720, %r3714;
	// end inline asm
	ld.shared.u32 	%r3723, [%r5541+-8312];
	// begin inline asm
	dp4a.s32.s32 %r3722, %r3723, %r3724, %r3718;
	// end inline asm
	ld.shared.u32 	%r3727, [%r5541+-8308];
	// begin inline asm
	dp4a.s32.s32 %r3726, %r3727, %r3728, %r3722;
	// end inline asm
	ld.shared.u32 	%r3731, [%r5541+-8304];
	// begin inline asm
	dp4a.s32.s32 %r3730, %r3731, %r3732, %r3726;
	// end inline asm
	ld.shared.u32 	%r3735, [%r5541+-8300];
	// begin inline asm
	dp4a.s32.s32 %r3734, %r3735, %r3736, %r3730;
	// end inline asm
	ld.shared.u32 	%r3739, [%r5541+-8296];
	// begin inline asm
	dp4a.s32.s32 %r3738, %r3739, %r3740, %r3734;
	// end inline asm
	ld.shared.u32 	%r3743, [%r5541+-8292];
	// begin inline asm
	dp4a.s32.s32 %r3742, %r3743, %r3744, %r3738;
	// end inline asm
	ld.shared.u32 	%r3747, [%r5560];
	// begin inline asm
	{.reg .f16 low,high;
  mov.b32 {low,high},%r3747;
  cvt.f32.f16 %f871, low;}

	// end inline asm
	// begin inline asm
	{.reg .f16 low,high;
  mov.b32 {low,high},%r3747;
  cvt.f32.f16 %f872, high;}

	// end inline asm
	ld.shared.u32 	%r3749, [%r5547+384];
	// begin inline asm
	{.reg .f16 low,high;
  mov.b32 {low,high},%r3749;
  cvt.f32.f16 %f873, low;}

	// end inline asm
	// begin inline asm
	{.reg .f16 low,high;
  mov.b32 {low,high},%r3749;
  cvt.f32.f16 %f874, high;}

	// end inline asm
	mul.f32 	%f1075, %f871, %f873;
	mul.f32 	%f1076, %f872, %f874;
	cvt.rn.f32.s32 	%f1077, %r3742;
	fma.rn.f32 	%f1078, %f1075, %f1077, %f1076;
	add.f32 	%f1468, %f1468, %f1078;
	ld.shared.u32 	%r3752, [%r5557+3072];
	ld.shared.u32 	%r3756, [%r5557+3088];
	ld.shared.u32 	%r3760, [%r5557+3076];
	ld.shared.u32 	%r3764, [%r5557+3092];
	ld.shared.u32 	%r3768, [%r5557+3080];
	ld.shared.u32 	%r3772, [%r5557+3096];
	ld.shared.u32 	%r3776, [%r5557+3084];
	ld.shared.u32 	%r3780, [%r5557+3100];
	ld.shared.u32 	%r3751, [%r5541];
	// begin inline asm
	dp4a.s32.s32 %r3750, %r3751, %r3752, %r5503;
	// end inline asm
	ld.shared.u32 	%r3755, [%r5541+4];
	// begin inline asm
	dp4a.s32.s32 %r3754, %r3755, %r3756, %r3750;
	// end inline asm
	ld.shared.u32 	%r3759, [%r5541+8];
	// begin inline asm
	dp4a.s32.s32 %r3758, %r3759, %r3760, %r3754;
	// end inline asm
	ld.shared.u32 	%r3763, [%r5541+12];
	// begin inline asm
	dp4a.s32.s32 %r3762, %r3763, %r3764, %r3758;
	// end inline asm
	ld.shared.u32 	%r3767, [%r5541+16];
	// begin inline asm
	dp4a.s32.s32 %r3766, %r3767, %r3768, %r3762;
	// end inline asm
	ld.shared.u32 	%r3771, [%r5541+20];
	// begin inline asm
	dp4a.s32.s32 %r3770, %r3771, %r3772, %r3766;
	// end inline asm
	ld.shared.u32 	%r3775, [%r5541+24];
	// begin inline asm
	dp4a.s32.s32 %r3774, %r3775, %r3776, %r3770;
	// end inline asm
	ld.shared.u32 	%r3779, [%r5541+28];
	// begin inline asm
	dp4a.s32.s32 %r3778, %r3779, %r3780, %r3774;
	// end inline asm
	ld.shared.u32 	%r3783, [%r5566];
	// begin inline asm
	{.reg .f16 low,high;
  mov.b32 {low,high},%r3783;
  cvt.f32.f16 %f875, low;}

	// end inline asm
	// begin inline asm
	{.reg .f16 low,high;
  mov.b32 {low,high},%r3783;
  cvt.f32.f16 %f876, high;}

	// end inline asm
	mul.f32 	%f1079, %f875, %f873;
	mul.f32 	%f1080, %f876, %f874;
	cvt.rn.f32.s32 	%f1081, %r3778;
	fma.rn.f32 	%f1082, %f1079, %f1081, %f1080;
	add.f32 	%f1436, %f1436, %f1082;
	ld.shared.u32 	%r3786, [%r5557+3584];
	ld.shared.u32 	%r3790, [%r5557+3600];
	ld.shared.u32 	%r3794, [%r5557+3588];
	ld.shared.u32 	%r3798, [%r5557+3604];
	ld.shared.u32 	%r3802, [%r5557+3592];
	ld.shared.u32 	%r3806, [%r5557+3608];
	ld.shared.u32 	%r3810, [%r5557+3596];
	ld.shared.u32 	%r3814, [%r5557+3612];
	ld.shared.u32 	%r3785, [%r5541+-8320];
	// begin inline asm
	dp4a.s32.s32 %r3784, %r3785, %r3786, %r5503;
	// end inline asm
	ld.shared.u32 	%r3789, [%r5541+-8316];
	// begin inline asm
	dp4a.s32.s32 %r3788, %r3789, %r3790, %r3784;
	// end inline asm
	ld.shared.u32 	%r3793, [%r5541+-8312];
	// begin inline asm
	dp4a.s32.s32 %r3792, %r3793, %r3794, %r3788;
	// end inline asm
	ld.shared.u32 	%r3797, [%r5541+-8308];
	// begin inline asm
	dp4a.s32.s32 %r3796, %r3797, %r3798, %r3792;
	// end inline asm
	ld.shared.u32 	%r3801, [%r5541+-8304];
	// begin inline asm
	dp4a.s32.s32 %r3800, %r3801, %r3802, %r3796;
	// end inline asm
	ld.shared.u32 	%r3805, [%r5541+-8300];
	// begin inline asm
	dp4a.s32.s32 %r3804, %r3805, %r3806, %r3800;
	// end inline asm
	ld.shared.u32 	%r3809, [%r5541+-8296];
	// begin inline asm
	dp4a.s32.s32 %r3808, %r3809, %r3810, %r3804;
	// end inline asm
	ld.shared.u32 	%r3813, [%r5541+-8292];
	// begin inline asm
	dp4a.s32.s32 %r3812, %r3813, %r3814, %r3808;
	// end inline asm
	ld.shared.u32 	%r3817, [%r5560];
	// begin inline asm
	{.reg .f16 low,high;
  mov.b32 {low,high},%r3817;
  cvt.f32.f16 %f877, low;}

	// end inline asm
	// begin inline asm
	{.reg .f16 low,high;
  mov.b32 {low,high},%r3817;
  cvt.f32.f16 %f878, high;}

	// end inline asm
	ld.shared.u32 	%r3819, [%r5547+448];
	// begin inline asm
	{.reg .f16 low,high;
  mov.b32 {low,high},%r3819;
  cvt.f32.f16 %f879, low;}

	// end inline asm
	// begin inline asm
	{.reg .f16 low,high;
  mov.b32 {low,high},%r3819;
  cvt.f32.f16 %f880, high;}

	// end inline asm
	mul.f32 	%f1083, %f877, %f879;
	mul.f32 	%f1084, %f878, %f880;
	cvt.rn.f32.s32 	%f1085, %r3812;
	fma.rn.f32 	%f1086, %f1083, %f1085, %f1084;
	add.f32 	%f1467, %f1467, %f1086;
	ld.shared.u32 	%r3822, [%r5557+3584];
	ld.shared.u32 	%r3826, [%r5557+3600];
	ld.shared.u32 	%r3830, [%r5557+3588];
	ld.shared.u32 	%r3834, [%r5557+3604];
	ld.shared.u32 	%r3838, [%r5557+3592];
	ld.shared.u32 	%r3842, [%r5557+3608];
	ld.shared.u32 	%r3846, [%r5557+3596];
	ld.shared.u32 	%r3850, [%r5557+3612];
	ld.shared.u32 	%r3821, [%r5541];
	// begin inline asm
	dp4a.s32.s32 %r3820, %r3821, %r3822, %r5503;
	// end inline asm
	ld.shared.u32 	%r3825, [%r5541+4];
	// begin inline asm
	dp4a.s32.s32 %r3824, %r3825, %r3826, %r3820;
	// end inline asm
	ld.shared.u32 	%r3829, [%r5541+8];
	// begin inline asm
	dp4a.s32.s32 %r3828, %r3829, %r3830, %r3824;
	// end inline asm
	ld.shared.u32 	%r3833, [%r5541+12];
	// begin inline asm
	dp4a.s32.s32 %r3832, %r3833, %r3834, %r3828;
	// end inline asm
	ld.shared.u32 	%r3837, [%r5541+16];
	// begin inline asm
	dp4a.s32.s32 %r3836, %r3837, %r3838, %r3832;
	// end inline asm
	ld.shared.u32 	%r3841, [%r5541+20];
	// begin inline asm
	dp4a.s32.s32 %r3840, %r3841, %r3842, %r3836;
	// end inline asm
	ld.shared.u32 	%r3845, [%r5541+24];
	// begin inline asm
	dp4a.s32.s32 %r3844, %r3845, %r3846, %r3840;
	// end inline asm
	ld.shared.u32 	%r3849, [%r5541+28];
	// begin inline asm
	dp4a.s32.s32 %r3848, %r3849, %r3850, %r3844;
	// end inline asm
	ld.shared.u32 	%r3853, [%r5566];
	// begin inline asm
	{.reg .f16 low,high;
  mov.b32 {low,high},%r3853;
  cvt.f32.f16 %f881, low;}

	// end inline asm
	// begin inline asm
	{.reg .f16 low,high;
  mov.b32 {low,high},%r3853;
  cvt.f32.f16 %f882, high;}

	// end inline asm
	mul.f32 	%f1087, %f881, %f879;
	mul.f32 	%f1088, %f882, %f880;
	cvt.rn.f32.s32 	%f1089, %r3848;
	fma.rn.f32 	%f1090, %f1087, %f1089, %f1088;
	add.f32 	%f1435, %f1435, %f1090;
	ld.shared.u32 	%r3856, [%r5557+4096];
	ld.shared.u32 	%r3860, [%r5557+4112];
	ld.shared.u32 	%r3864, [%r5557+4100];
	ld.shared.u32 	%r3868, [%r5557+4116];
	ld.shared.u32 	%r3872, [%r5557+4104];
	ld.shared.u32 	%r3876, [%r5557+4120];
	ld.shared.u32 	%r3880, [%r5557+4108];
	ld.shared.u32 	%r3884, [%r5557+4124];
	ld.shared.u32 	%r3855, [%r5541+-8320];
	// begin inline asm
	dp4a.s32.s32 %r3854, %r3855, %r3856, %r5503;
	// end inline asm
	ld.shared.u32 	%r3859, [%r5541+-8316];
	// begin inline asm
	dp4a.s32.s32 %r3858, %r3859, %r3860, %r3854;
	// end inline asm
	ld.shared.u32 	%r3863, [%r5541+-8312];
	// begin inline asm
	dp4a.s32.s32 %r3862, %r3863, %r3864, %r3858;
	// end inline asm
	ld.shared.u32 	%r3867, [%r5541+-8308];
	// begin inline asm
	dp4a.s32.s32 %r3866, %r3867, %r3868, %r3862;
	// end inline asm
	ld.shared.u32 	%r3871, [%r5541+-8304];
	// begin inline asm
	dp4a.s32.s32 %r3870, %r3871, %r3872, %r3866;
	// end inline asm
	ld.shared.u32 	%r3875, [%r5541+-8300];
	// begin inline asm
	dp4a.s32.s32 %r3874, %r3875, %r3876, %r3870;
	// end inline asm
	ld.shared.u32 	%r3879, [%r5541+-8296];
	// begin inline asm
	dp4a.s32.s32 %r3878, %r3879, %r3880, %r3874;
	// end inline asm
	ld.shared.u32 	%r3883, [%r5541+-8292];
	// begin inline asm
	dp4a.s32.s32 %r3882, %r3883, %r3884, %r3878;
	// end inline asm
	ld.shared.u32 	%r3887, [%r5560];
	// begin inline asm
	{.reg .f16 low,high;
  mov.b32 {low,high},%r3887;
  cvt.f32.f16 %f883, low;}

	// end inline asm
	// begin inline asm
	{.reg .f16 low,high;
  mov.b32 {low,high},%r3887;
  cvt.f32.f16 %f884, high;}

	// end inline asm
	ld.shared.u32 	%r3889, [%r5547+512];
	// begin inline asm
	{.reg .f16 low,high;
  mov.b32 {low,high},%r3889;
  cvt.f32.f16 %f885, low;}

	// end inline asm
	// begin inline asm
	{.reg .f16 low,high;
  mov.b32 {low,high},%r3889;
  cvt.f32.f16 %f886, high;}

	// end inline asm
	mul.f32 	%f1091, %f883, %f885;
	mul.f32 	%f1092, %f884, %f886;
	cvt.rn.f32.s32 	%f1093, %r3882;
	fma.rn.f32 	%f1094, %f1091, %f1093, %f1092;
	add.f32 	%f1466, %f1466, %f1094;
	ld.shared.u32 	%r3892, [%r5557+4096];
	ld.shared.u32 	%r3896, [%r5557+4112];
	ld.shared.u32 	%r3900, [%r5557+4100];
	ld.shared.u32 	%r3904, [%r5557+4116];
	ld.shared.u32 	%r3908, [%r5557+4104];
	ld.shared.u32 	%r3912, [%r5557+4120];
	ld.shared.u32 	%r3916, [%r5557+4108];
	ld.shared.u32 	%r3920, [%r5557+4124];
	ld.shared.u32 	%r3891, [%r5541];
	// begin inline asm
	dp4a.s32.s32 %r3890, %r3891, %r3892, %r5503;
	// end inline asm
	ld.shared.u32 	%r3895, [%r5541+4];
	// begin inline asm
	dp4a.s32.s32 %r3894, %r3895, %r3896, %r3890;
	// end inline asm
	ld.shared.u32 	%r3899, [%r5541+8];
	// begin inline asm
	dp4a.s32.s32 %r3898, %r3899, %r3900, %r3894;
	// end inline asm
	ld.shared.u32 	%r3903, [%r5541+12];
	// begin inline asm
	dp4a.s32.s32 %r3902, %r3903, %r3904, %r3898;
	// end inline asm
	ld.shared.u32 	%r3907, [%r5541+16];
	// begin inline asm
	dp4a.s32.s32 %r3906, %r3907, %r3908, %r3902;
	// end inline asm
	ld.shared.u32 	%r3911, [%r5541+20];
	// begin inline asm
	dp4a.s32.s32 %r3910, %r3911, %r3912, %r3906;
	// end inline asm
	ld.shared.u32 	%r3915, [%r5541+24];
	// begin inline asm
	dp4a.s32.s32 %r3914, %r3915, %r3916, %r3910;
	// end inline asm
	ld.shared.u32 	%r3919, [%r5541+28];
	// begin inline asm
	dp4a.s32.s32 %r3918, %r3919, %r3920, %r3914;
	// end inline asm
	ld.shared.u32 	%r3923, [%r5566];
	// begin inline asm
	{.reg .f16 low,high;
  mov.b32 {low,high},%r3923;
  cvt.f32.f16 %f887, low;}

	// end inline asm
	// begin inline asm
	{.reg .f16 low,high;
  mov.b32 {low,high},%r3923;
  cvt.f32.f16 %f888, high;}

	// end inline asm
	mul.f32 	%f1095, %f887, %f885;
	mul.f32 	%f1096, %f888, %f886;
	cvt.rn.f32.s32 	%f1097, %r3918;
	fma.rn.f32 	%f1098, %f1095, %f1097, %f1096;
	add.f32 	%f1434, %f1434, %f1098;
	ld.shared.u32 	%r3926, [%r5557+4608];
	ld.shared.u32 	%r3930, [%r5557+4624];
	ld.shared.u32 	%r3934, [%r5557+4612];
	ld.shared.u32 	%r3938, [%r5557+4628];
	ld.shared.u32 	%r3942, [%r5557+4616];
	ld.shared.u32 	%r3946, [%r5557+4632];
	ld.shared.u32 	%r3950, [%r5557+4620];
	ld.shared.u32 	%r3954, [%r5557+4636];
	ld.shared.u32 	%r3925, [%r5541+-8320];
	// begin inline asm
	dp4a.s32.s32 %r3924, %r3925, %r3926, %r5503;
	// end inline asm
	ld.shared.u32 	%r3929, [%r5541+-8316];
	// begin inline asm
	dp4a.s32.s32 %r3928, %r3929, %r3930, %r3924;
	// end inline asm
	ld.shared.u32 	%r3933, [%r5541+-8312];
	// begin inline asm
	dp4a.s32.s32 %r3932, %r3933, %r3934, %r3928;
	// end inline asm
	ld.shared.u32 	%r3937, [%r5541+-8308];
	// begin inline asm
	dp4a.s32.s32 %r3936, %r3937, %r3938, %r3932;
	// end inline asm
	ld.shared.u32 	%r3941, [%r5541+-8304];
	// begin inline asm
	dp4a.s32.s32 %r3940, %r3941, %r3942, %r3936;
	// end inline asm
	ld.shared.u32 	%r3945, [%r5541+-8300];
	// begin inline asm
	dp4a.s32.s32 %r3944, %r3945, %r3946, %r3940;
	// end inline asm
	ld.shared.u32 	%r3949, [%r5541+-8296];
	// begin inline asm
	dp4a.s32.s32 %r3948, %r3949, %r3950, %r3944;
	// end inline asm
	ld.shared.u32 	%r3953, [%r5541+-8292];
	// begin inline asm
	dp4a.s32.s32 %r3952, %r3953, %r3954, %r3948;
	// end inline asm
	ld.shared.u32 	%r3957, [%r5560];
	// begin inline asm
	{.reg .f16 low,high;
  mov.b32 {low,high},%r3957;
  cvt.f32.f16 %f889, low;}

	// end inline asm
	// begin inline asm
	{.reg .f16 low,high;
  mov.b32 {low,high},%r3957;
  cvt.f32.f16 %f890, high;}

	// end inline asm
	ld.shared.u32 	%r3959, [%r5547+576];
	// begin inline asm
	{.reg .f16 low,high;
  mov.b32 {low,high},%r3959;
  cvt.f32.f16 %f891, low;}

	// end inline asm
	// begin inline asm
	{.reg .f16 low,high;
  mov.b32 {low,high},%r3959;
  cvt.f32.f16 %f892, high;}

	// end inline asm
	mul.f32 	%f1099, %f889, %f891;
	mul.f32 	%f1100, %f890, %f892;
	cvt.rn.f32.s32 	%f1101, %r3952;
	fma.rn.f32 	%f1102, %f1099, %f1101, %f1100;
	add.f32 	%f1465, %f1465, %f1102;
	ld.shared.u32 	%r3962, [%r5557+4608];
	ld.shared.u32 	%r3966, [%r5557+4624];
	ld.shared.u32 	%r3970, [%r5557+4612];
	ld.shared.u32 	%r3974, [%r5557+4628];
	ld.shared.u32 	%r3978, [%r5557+4616];
	ld.shared.u32 	%r3982, [%r5557+4632];
	ld.shared.u32 	%r3986, [%r5557+4620];
	ld.shared.u32 	%r3990, [%r5557+4636];
	ld.shared.u32 	%r3961, [%r5541];
	// begin inline asm
	dp4a.s32.s32 %r3960, %r3961, %r3962, %r5503;
	// end inline asm
	ld.shared.u32 	%r3965, [%r5541+4];
	// begin inline asm
	dp4a.s32.s32 %r3964, %r3965, %r3966, %r3960;
	// end inline asm
	ld.shared.u32 	%r3969, [%r5541+8];
	// begin inline asm
	dp4a.s32.s32 %r3968, %r3969, %r3970, %r3964;
	// end inline asm
	ld.shared.u32 	%r3973, [%r5541+12];
	// begin inline asm
	dp4a.s32.s32 %r3972, %r3973, %r3974, %r3968;
	// end inline asm
	ld.shared.u32 	%r3977, [%r5541+16];
	// begin inline asm
	dp4a.s32.s32 %r3976, %r3977, %r3978, %r3972;
	// end inline asm
	ld.shared.u32 	%r3981, [%r5541+20];
	// begin inline asm
	dp4a.s32.s32 %r3980, %r3981, %r3982, %r3976;
	// end inline asm
	ld.shared.u32 	%r3985, [%r5541+24];
	// begin inline asm
	dp4a.s32.s32 %r3984, %r3985, %r3986, %r3980;
	// end inline asm
	ld.shared.u32 	%r3989, [%r5541+28];
	// begin inline asm
	dp4a.s32.s32 %r3988, %r3989, %r3990, %r3984;
	// end inline asm
	ld.shared.u32 	%r3993, [%r5566];
	// begin inline asm
	{.reg .f16 low,high;
  mov.b32 {low,high},%r3993;
  cvt.f32.f16 %f893, low;}

	// end inline asm
	// begin inline asm
	{.reg .f16 low,high;
  mov.b32 {low,high},%r3993;
  cvt.f32.f16 %f894, high;}

	// end inline asm
	mul.f32 	%f1103, %f893, %f891;
	mul.f32 	%f1104, %f894, %f892;
	cvt.rn.f32.s32 	%f1105, %r3988;
	fma.rn.f32 	%f1106, %f1103, %f1105, %f1104;
	add.f32 	%f1433, %f1433, %f1106;
	ld.shared.u32 	%r3996, [%r5557+5120];
	ld.shared.u32 	%r4000, [%r5557+5136];
	ld.shared.u32 	%r4004, [%r5557+5124];
	ld.shared.u32 	%r4008, [%r5557+5140];
	ld.shared.u32 	%r4012, [%r5557+5128];
	ld.shared.u32 	%r4016, [%r5557+5144];
	ld.shared.u32 	%r4020, [%r5557+5132];
	ld.shared.u32 	%r4024, [%r5557+5148];
	ld.shared.u32 	%r3995, [%r5541+-8320];
	// begin inline asm
	dp4a.s32.s32 %r3994, %r3995, %r3996, %r5503;
	// end inline asm
	ld.shared.u32 	%r3999, [%r5541+-8316];
	// begin inline asm
	dp4a.s32.s32 %r3998, %r3999, %r4000, %r3994;
	// end inline asm
	ld.shared.u32 	%r4003, [%r5541+-8312];
	// begin inline asm
	dp4a.s32.s32 %r4002, %r4003, %r4004, %r3998;
	// end inline asm
	ld.shared.u32 	%r4007, [%r5541+-8308];
	// begin inline asm
	dp4a.s32.s32 %r4006, %r4007, %r4008, %r4002;
	// end inline asm
	ld.shared.u32 	%r4011, [%r5541+-8304];
	// begin inline asm
	dp4a.s32.s32 %r4010, %r4011, %r4012, %r4006;
	// end inline asm
	ld.shared.u32 	%r4015, [%r5541+-8300];
	// begin inline asm
	dp4a.s32.s32 %r4014, %r4015, %r4016, %r4010;
	// end inline asm
	ld.shared.u32 	%r4019, [%r5541+-8296];
	// begin inline asm
	dp4a.s32.s32 %r4018, %r4019, %r4020, %r4014;
	// end inline asm
	ld.shared.u32 	%r4023, [%r5541+-8292];
	// begin inline asm
	dp4a.s32.s32 %r4022, %r4023, %r4024, %r4018;
	// end inline asm
	ld.shared.u32 	%r4027, [%r5560];
	// begin inline asm
	{.reg .f16 low,high;
  mov.b32 {low,high},%r4027;
  cvt.f32.f16 %f895, low;}

	// end inline asm
	// begin inline asm
	{.reg .f16 low,high;
  mov.b32 {low,high},%r4027;
  cvt.f32.f16 %f896, high;}

	// end inline asm
	ld.shared.u32 	%r4029, [%r5547+640];
	// begin inline asm
	{.reg .f16 low,high;
  mov.b32 {low,high},%r4029;
  cvt.f32.f16 %f897, low;}

	// end inline asm
	// begin inline asm
	{.reg .f16 low,high;
  mov.b32 {low,high},%r4029;
  cvt.f32.f16 %f898, high;}

	// end inline asm
	mul.f32 	%f1107, %f895, %f897;
	mul.f32 	%f1108, %f896, %f898;
	cvt.rn.f32.s32 	%f1109, %r4022;
	fma.rn.f32 	%f1110, %f1107, %f1109, %f1108;
	add.f32 	%f1464, %f1464, %f1110;
	ld.shared.u32 	%r4032, [%r5557+5120];
	ld.shared.u32 	%r4036, [%r5557+5136];
	ld.shared.u32 	%r4040, [%r5557+5124];
	ld.shared.u32 	%r4044, [%r5557+5140];
	ld.shared.u32 	%r4048, [%r5557+5128];
	ld.shared.u32 	%r4052, [%r5557+5144];
	ld.shared.u32 	%r4056, [%r5557+5132];
	ld.shared.u32 	%r4060, [%r5557+5148];
	ld.shared.u32 	%r4031, [%r5541];
	// begin inline asm
	dp4a.s32.s32 %r4030, %r4031, %r4032, %r5503;
	// end inline asm
	ld.shared.u32 	%r4035, [%r5541+4];
	// begin inline asm
	dp4a.s32.s32 %r4034, %r4035, %r4036, %r4030;
	// end inline asm
	ld.shared.u32 	%r4039, [%r5541+8];
	// begin inline asm
	dp4a.s32.s32 %r4038, %r4039, %r4040, %r4034;
	// end inline asm
	ld.shared.u32 	%r4043, [%r5541+12];
	// begin inline asm
	dp4a.s32.s32 %r4042, %r4043, %r4044, %r4038;
	// end inline asm
	ld.shared.u32 	%r4047, [%r5541+16];
	// begin inline asm
	dp4a.s32.s32 %r4046, %r4047, %r4048, %r4042;
	// end inline asm
	ld.shared.u32 	%r4051, [%r5541+20];
	// begin inline asm
	dp4a.s32.s32 %r4050, %r4051, %r4052, %r4046;
	// end inline asm
	ld.shared.u32 	%r4055, [%r5541+24];
	// begin inline asm
	dp4a.s32.s32 %r4054, %r4055, %r4056, %r4050;
	// end inline asm
	ld.shared.u32 	%r4059, [%r5541+28];
	// begin inline asm
	dp4a.s32.s32 %r4058, %r4059, %r4060, %r4054;
	// end inline asm
	ld.shared.u32 	%r4063, [%r5566];
	// begin inline asm
	{.reg .f16 low,high;
  mov.b32 {low,high},%r4063;
  cvt.f32.f16 %f899, low;}

	// end inline asm
	// begin inline asm
	{.reg .f16 low,high;
  mov.b32 {low,high},%r4063;
  cvt.f32.f16 %f900, high;}

	// end inline asm
	mul.f32 	%f1111, %f899, %f897;
	mul.f32 	%f1112, %f900, %f898;
	cvt.rn.f32.s32 	%f1113, %r4058;
	fma.rn.f32 	%f1114, %f1111, %f1113, %f1112;
	add.f32 	%f1432, %f1432, %f1114;
	ld.shared.u32 	%r4066, [%r5557+5632];
	ld.shared.u32 	%r4070, [%r5557+5648];
	ld.shared.u32 	%r4074, [%r5557+5636];
	ld.shared.u32 	%r4078, [%r5557+5652];
	ld.shared.u32 	%r4082, [%r5557+5640];
	ld.shared.u32 	%r4086, [%r5557+5656];
	ld.shared.u32 	%r4090, [%r5557+5644];
	ld.shared.u32 	%r4094, [%r5557+5660];
	ld.shared.u32 	%r4065, [%r5541+-8320];
	// begin inline asm
	dp4a.s32.s32 %r4064, %r4065, %r4066, %r5503;
	// end inline asm
	ld.shared.u32 	%r4069, [%r5541+-8316];
	// begin inline asm
	dp4a.s32.s32 %r4068, %r4069, %r4070, %r4064;
	// end inline asm
	ld.shared.u32 	%r4073, [%r5541+-8312];
	// begin inline asm
	dp4a.s32.s32 %r4072, %r4073, %r4074, %r4068;
	// end inline asm
	ld.shared.u32 	%r4077, [%r5541+-8308];
	// begin inline asm
	dp4a.s32.s32 %r4076, %r4077, %r4078, %r4072;
	// end inline asm
	ld.shared.u32 	%r4081, [%r5541+-8304];
	// begin inline asm
	dp4a.s32.s32 %r4080, %r4081, %r4082, %r4076;
	// end inline asm
	ld.shared.u32 	%r4085, [%r5541+-8300];
	// begin inline asm
	dp4a.s32.s32 %r4084, %r4085, %r4086, %r4080;
	// end inline asm
	ld.shared.u32 	%r4089, [%r5541+-8296];
	// begin inline asm
	dp4a.s32.s32 %r4088, %r4089, %r4090, %r4084;
	// end inline asm
	ld.shared.u32 	%r4093, [%r5541+-8292];
	// begin inline asm
	dp4a.s32.s32 %r4092, %r4093, %r4094, %r4088;
	// end inline asm
	ld.shared.u32 	%r4097, [%r5560];
	// begin inline asm
	{.reg .f16 low,high;
  mov.b32 {low,high},%r4097;
  cvt.f32.f16 %f901, low;}

	// end inline asm
	// begin inline asm
	{.reg .f16 low,high;
  mov.b32 {low,high},%r4097;
  cvt.f32.f16 %f902, high;}

	// end inline asm
	ld.shared.u32 	%r4099, [%r5547+704];
	// begin inline asm
	{.reg .f16 low,high;
  mov.b32 {low,high},%r4099;
  cvt.f32.f16 %f903, low;}

	// end inline asm
	// begin inline asm
	{.reg .f16 low,high;
  mov.b32 {low,high},%r4099;
  cvt.f32.f16 %f904, high;}

	// end inline asm
	mul.f32 	%f1115, %f901, %f903;
	mul.f32 	%f1116, %f902, %f904;
	cvt.rn.f32.s32 	%f1117, %r4092;
	fma.rn.f32 	%f1118, %f1115, %f1117, %f1116;
	add.f32 	%f1463, %f1463, %f1118;
	ld.shared.u32 	%r4102, [%r5557+5632];
	ld.shared.u32 	%r4106, [%r5557+5648];
	ld.shared.u32 	%r4110, [%r5557+5636];
	ld.shared.u32 	%r4114, [%r5557+5652];
	ld.shared.u32 	%r4118, [%r5557+5640];
	ld.shared.u32 	%r4122, [%r5557+5656];
	ld.shared.u32 	%r4126, [%r5557+5644];
	ld.shared.u32 	%r4130, [%r5557+5660];
	ld.shared.u32 	%r4101, [%r5541];
	// begin inline asm
	dp4a.s32.s32 %r4100, %r4101, %r4102, %r5503;
	// end inline asm
	ld.shared.u32 	%r4105, [%r5541+4];
	// begin inline asm
	dp4a.s32.s32 %r4104, %r4105, %r4106, %r4100;
	// end inline asm
	ld.shared.u32 	%r4109, [%r5541+8];
	// begin inline asm
	dp4a.s32.s32 %r4108, %r4109, %r4110, %r4104;
	// end inline asm
	ld.shared.u32 	%r4113, [%r5541+12];
	// begin inline asm
	dp4a.s32.s32 %r4112, %r4113, %r4114, %r4108;
	// end inline asm
	ld.shared.u32 	%r4117, [%r5541+16];
	// begin inline asm
	dp4a.s32.s32 %r4116, %r4117, %r4118, %r4112;
	// end inline asm
	ld.shared.u32 	%r4121, [%r5541+20];
	// begin inline asm
	dp4a.s32.s32 %r4120, %r4121, %r4122, %r4116;
	// end inline asm
	ld.shared.u32 	%r4125, [%r5541+24];
	// begin inline asm
	dp4a.s32.s32 %r4124, %r4125, %r4126, %r4120;
	// end inline asm
	ld.shared.u32 	%r4129, [%r5541+28];
	// begin inline asm
	dp4a.s32.s32 %r4128, %r4129, %r4130, %r4124;
	// end inline asm
	ld.shared.u32 	%r4133, [%r5566];
	// begin inline asm
	{.reg .f16 low,high;
  mov.b32 {low,high},%r4133;
  cvt.f32.f16 %f905, low;}

	// end inline asm
	// begin inline asm
	{.reg .f16 low,high;
  mov.b32 {low,high},%r4133;
  cvt.f32.f16 %f906, high;}

	// end inline asm
	mul.f32 	%f1119, %f905, %f903;
	mul.f32 	%f1120, %f906, %f904;
	cvt.rn.f32.s32 	%f1121, %r4128;
	fma.rn.f32 	%f1122, %f1119, %f1121, %f1120;
	add.f32 	%f1431, %f1431, %f1122;
	ld.shared.u32 	%r4136, [%r5557+6144];
	ld.shared.u32 	%r4140, [%r5557+6160];
	ld.shared.u32 	%r4144, [%r5557+6148];
	ld.shared.u32 	%r4148, [%r5557+6164];
	ld.shared.u32 	%r4152, [%r5557+6152];
	ld.shared.u32 	%r4156, [%r5557+6168];
	ld.shared.u32 	%r4160, [%r5557+6156];
	ld.shared.u32 	%r4164, [%r5557+6172];
	ld.shared.u32 	%r4135, [%r5541+-8320];
	// begin inline asm
	dp4a.s32.s32 %r4134, %r4135, %r4136, %r5503;
	// end inline asm
	ld.shared.u32 	%r4139, [%r5541+-8316];
	// begin inline asm
	dp4a.s32.s32 %r4138, %r4139, %r4140, %r4134;
	// end inline asm
	ld.shared.u32 	%r4143, [%r5541+-8312];
	// begin inline asm
	dp4a.s32.s32 %r4142, %r4143, %r4144, %r4138;
	// end inline asm
	ld.shared.u32 	%r4147, [%r5541+-8308];
	// begin inline asm
	dp4a.s32.s32 %r4146, %r4147, %r4148, %r4142;
	// end inline asm
	ld.shared.u32 	%r4151, [%r5541+-8304];
	// begin inline asm
	dp4a.s32.s32 %r4150, %r4151, %r4152, %r4146;
	// end inline asm
	ld.shared.u32 	%r4155, [%r5541+-8300];
	// begin inline asm
	dp4a.s32.s32 %r4154, %r4155, %r4156, %r4150;
	// end inline asm
	ld.shared.u32 	%r4159, [%r5541+-8296];
	// begin inline asm
	dp4a.s32.s32 %r4158, %r4159, %r4160, %r4154;
	// end inline asm
	ld.shared.u32 	%r4163, [%r5541+-8292];
	// begin inline asm
	dp4a.s32.s32 %r4162, %r4163, %r4164, %r4158;
	// end inline asm
	ld.shared.u32 	%r4167, [%r5560];
	// begin inline asm
	{.reg .f16 low,high;
  mov.b32 {low,high},%r4167;
  cvt.f32.f16 %f907, low;}

	// end inline asm
	// begin inline asm
	{.reg .f16 low,high;
  mov.b32 {low,high},%r4167;
  cvt.f32.f16 %f908, high;}

	// end inline asm
	ld.shared.u32 	%r4169, [%r5547+768];
	// begin inline asm
	{.reg .f16 low,high;
  mov.b32 {low,high},%r4169;
  cvt.f32.f16 %f909, low;}

	// end inline asm
	// begin inline asm
	{.reg .f16 low,high;
  mov.b32 {low,high},%r4169;
  cvt.f32.f16 %f910, high;}

	// end inline asm
	mul.f32 	%f1123, %f907, %f909;
	mul.f32 	%f1124, %f908, %f910;
	cvt.rn.f32.s32 	%f1125, %r4162;
	fma.rn.f32 	%f1126, %f1123, %f1125, %f1124;
	add.f32 	%f1462, %f1462, %f1126;
	ld.shared.u32 	%r4172, [%r5557+6144];
	ld.shared.u32 	%r4176, [%r5557+6160];
	ld.shared.u32 	%r4180, [%r5557+6148];
	ld.shared.u32 	%r4184, [%r5557+6164];
	ld.shared.u32 	%r4188, [%r5557+6152];
	ld.shared.u32 	%r4192, [%r5557+6168];
	ld.shared.u32 	%r4196, [%r5557+6156];
	ld.shared.u32 	%r4200, [%r5557+6172];
	ld.shared.u32 	%r4171, [%r5541];
	// begin inline asm
	dp4a.s32.s32 %r4170, %r4171, %r4172, %r5503;
	// end inline asm
	ld.shared.u32 	%r4175, [%r5541+4];
	// begin inline asm
	dp4a.s32.s32 %r4174, %r4175, %r4176, %r4170;
	// end inline asm
	ld.shared.u32 	%r4179, [%r5541+8];
	// begin inline asm
	dp4a.s32.s32 %r4178, %r4179, %r4180, %r4174;
	// end inline asm
	ld.shared.u32 	%r4183, [%r5541+12];
	// begin inline asm
	dp4a.s32.s32 %r4182, %r4183, %r4184, %r4178;
	// end inline asm
	ld.shared.u32 	%r4187, [%r5541+16];
	// begin inline asm
	dp4a.s32.s32 %r4186, %r4187, %r4188, %r4182;
	// end inline asm
	ld.shared.u32 	%r4191, [%r5541+20];
	// begin inline asm
	dp4a.s32.s32 %r4190, %r4191, %r4192, %r4186;
	// end inline asm
	ld.shared.u32 	%r4195, [%r5541+24];
	// begin inline asm
	dp4a.s32.s32 %r4194, %r4195, %r4196, %r4190;
	// end inline asm
	ld.shared.u32 	%r4199, [%r5541+28];
	// begin inline asm
	dp4a.s32.s32 %r4198, %r4199, %r4200, %r4194;
	// end inline asm
	ld.shared.u32 	%r4203, [%r5566];
	// begin inline asm
	{.reg .f16 low,high;
  mov.b32 {low,high},%r4203;
  cvt.f32.f16 %f911, low;}

	// end inline asm
	// begin inline asm
	{.reg .f16 low,high;
  mov.b32 {low,high},%r4203;
  cvt.f32.f16 %f912, high;}

	// end inline asm
	mul.f32 	%f1127, %f911, %f909;
	mul.f32 	%f1128, %f912, %f910;
	cvt.rn.f32.s32 	%f1129, %r4198;
	fma.rn.f32 	%f1130, %f1127, %f1129, %f1128;
	add.f32 	%f1430, %f1430, %f1130;
	ld.shared.u32 	%r4206, [%r5557+6656];
	ld.shared.u32 	%r4210, [%r5557+6672];
	ld.shared.u32 	%r4214, [%r5557+6660];
	ld.shared.u32 	%r4218, [%r5557+6676];
	ld.shared.u32 	%r4222, [%r5557+6664];
	ld.shared.u32 	%r4226, [%r5557+6680];
	ld.shared.u32 	%r4230, [%r5557+6668];
	ld.shared.u32 	%r4234, [%r5557+6684];
	ld.shared.u32 	%r4205, [%r5541+-8320];
	// begin inline asm
	dp4a.s32.s32 %r4204, %r4205, %r4206, %r5503;
	// end inline asm
	ld.shared.u32 	%r4209, [%r5541+-8316];
	// begin inline asm
	dp4a.s32.s32 %r4208, %r4209, %r4210, %r4204;
	// end inline asm
	ld.shared.u32 	%r4213, [%r5541+-8312];
	// begin inline asm
	dp4a.s32.s32 %r4212, %r4213, %r4214, %r4208;
	// end inline asm
	ld.shared.u32 	%r4217, [%r5541+-8308];
	// begin inline asm
	dp4a.s32.s32 %r4216, %r4217, %r4218, %r4212;
	// end inline asm
	ld.shared.u32 	%r4221, [%r5541+-8304];
	// begin inline asm
	dp4a.s32.s32 %r4220, %r4221, %r4222, %r4216;
	// end inline asm
	ld.shared.u32 	%r4225, [%r5541+-8300];
	// begin inline asm
	dp4a.s32.s32 %r4224, %r4225, %r4226, %r4220;
	// end inline asm
	ld.shared.u32 	%r4229, [%r5541+-8296];
	// begin inline asm
	dp4a.s32.s32 %r4228, %r4229, %r4230, %r4224;
	// end inline asm
	ld.shared.u32 	%r4233, [%r5541+-8292];
	// begin inline asm
	dp4a.s32.s32 %r4232, %r4233, %r4234, %r4228;
	// end inline asm
	ld.shared.u32 	%r4237, [%r5560];
	// begin inline asm
	{.reg .f16 low,high;
  mov.b32 {low,high},%r4237;
  cvt.f32.f16 %f913, low;}

	// end inline asm
	// begin inline asm
	{.reg .f16 low,high;
  mov.b32 {low,high},%r4237;
  cvt.f32.f16 %f914, high;}

	// end inline asm
	ld.shared.u32 	%r4239, [%r5547+832];
	// begin inline asm
	{.reg .f16 low,high;
  mov.b32 {low,high},%r4239;
  cvt.f32.f16 %f915, low;}

	// end inline asm
	// begin inline asm
	{.reg .f16 low,high;
  mov.b32 {low,high},%r4239;
  cvt.f32.f16 %f916, high;}

	// end inline asm
	mul.f32 	%f1131, %f913, %f915;
	mul.f32 	%f1132, %f914, %f916;
	cvt.rn.f32.s32 	%f1133, %r4232;
	fma.rn.f32 	%f1134, %f1131, %f1133, %f1132;
	add.f32 	%f1461, %f1461, %f1134;
	ld.shared.u32 	%r4242, [%r5557+6656];
	ld.shared.u32 	%r4246, [%r5557+6672];
	ld.shared.u32 	%r4250, [%r5557+6660];
	ld.shared.u32 	%r4254, [%r5557+6676];
	ld.shared.u32 	%r4258, [%r5557+6664];
	ld.shared.u32 	%r4262, [%r5557+6680];
	ld.shared.u32 	%r4266, [%r5557+6668];
	ld.shared.u32 	%r4270, [%r5557+6684];
	ld.shared.u32 	%r4241, [%r5541];
	// begin inline asm
	dp4a.s32.s32 %r4240, %r4241, %r4242, %r5503;
	// end inline asm
	ld.shared.u32 	%r4245, [%r5541+4];
	// begin inline asm
	dp4a.s32.s32 %r4244, %r4245, %r4246, %r4240;
	// end inline asm
	ld.shared.u32 	%r4249, [%r5541+8];
	// begin inline asm
	dp4a.s32.s32 %r4248, %r4249, %r4250, %r4244;
	// end inline asm
	ld.shared.u32 	%r4253, [%r5541+12];
	// begin inline asm
	dp4a.s32.s32 %r4252, %r4253, %r4254, %r4248;
	// end inline asm
	ld.shared.u32 	%r4257, [%r5541+16];
	// begin inline asm
	dp4a.s32.s32 %r4256, %r4257, %r4258, %r4252;
	// end inline asm
	ld.shared.u32 	%r4261, [%r5541+20];
	// begin inline asm
	dp4a.s32.s32 %r4260, %r4261, %r4262, %r4256;
	// end inline asm
	ld.shared.u32 	%r4265, [%r5541+24];
	// begin inline asm
	dp4a.s32.s32 %r4264, %r4265, %r4266, %r4260;
	// end inline asm
	ld.shared.u32 	%r4269, [%r5541+28];
	// begin inline asm
	dp4a.s32.s32 %r4268, %r4269, %r4270, %r4264;
	// end inline asm
	ld.shared.u32 	%r4273, [%r5566];
	// begin inline asm
	{.reg .f16 low,high;
  mov.b32 {low,high},%r4273;
  cvt.f32.f16 %f917, low;}

	// end inline asm
	// begin inline asm
	{.reg .f16 low,high;
  mov.b32 {low,high},%r4273;
  cvt.f32.f16 %f918, high;}

	// end inline asm
	mul.f32 	%f1135, %f917, %f915;
	mul.f32 	%f1136, %f918, %f916;
	cvt.rn.f32.s32 	%f1137, %r4268;
	fma.rn.f32 	%f1138, %f1135, %f1137, %f1136;
	add.f32 	%f1429, %f1429, %f1138;
	ld.shared.u32 	%r4276, [%r5557+7168];
	ld.shared.u32 	%r4280, [%r5557+7184];
	ld.shared.u32 	%r4284, [%r5557+7172];
	ld.shared.u32 	%r4288, [%r5557+7188];
	ld.shared.u32 	%r4292, [%r5557+7176];
	ld.shared.u32 	%r4296, [%r5557+7192];
	ld.shared.u32 	%r4300, [%r5557+7180];
	ld.shared.u32 	%r4304, [%r5557+7196];
	ld.shared.u32 	%r4275, [%r5541+-8320];
	// begin inline asm
	dp4a.s32.s32 %r4274, %r4275, %r4276, %r5503;
	// end inline asm
	ld.shared.u32 	%r4279, [%r5541+-8316];
	// begin inline asm
	dp4a.s32.s32 %r4278, %r4279, %r4280, %r4274;
	// end inline asm
	ld.shared.u32 	%r4283, [%r5541+-8312];
	// begin inline asm
	dp4a.s32.s32 %r4282, %r4283, %r4284, %r4278;
	// end inline asm
	ld.shared.u32 	%r4287, [%r5541+-8308];
	// begin inline asm
	dp4a.s32.s32 %r4286, %r4287, %r4288, %r4282;
	// end inline asm
	ld.shared.u32 	%r4291, [%r5541+-8304];
	// begin inline asm
	dp4a.s32.s32 %r4290, %r4291, %r4292, %r4286;
	// end inline asm
	ld.shared.u32 	%r4295, [%r5541+-8300];
	// begin inline asm
	dp4a.s32.s32 %r4294, %r4295, %r4296, %r4290;
	// end inline asm
	ld.shared.u32 	%r4299, [%r5541+-8296];
	// begin inline asm
	dp4a.s32.s32 %r4298, %r4299, %r4300, %r4294;
	// end inline asm
	ld.shared.u32 	%r4303, [%r5541+-8292];
	// begin inline asm
	dp4a.s32.s32 %r4302, %r4303, %r4304, %r4298;
	// end inline asm
	ld.shared.u32 	%r4307, [%r5560];
	// begin inline asm
	{.reg .f16 low,high;
  mov.b32 {low,high},%r4307;
  cvt.f32.f16 %f919, low;}

	// end inline asm
	// begin inline asm
	{.reg .f16 low,high;
  mov.b32 {low,high},%r4307;
  cvt.f32.f16 %f920, high;}

	// end inline asm
	ld.shared.u32 	%r4309, [%r5547+896];
	// begin inline asm
	{.reg .f16 low,high;
  mov.b32 {low,high},%r4309;
  cvt.f32.f16 %f921, low;}

	// end inline asm
	// begin inline asm
	{.reg .f16 low,high;
  mov.b32 {low,high},%r4309;
  cvt.f32.f16 %f922, high;}

	// end inline asm
	mul.f32 	%f1139, %f919, %f921;
	mul.f32 	%f1140, %f920, %f922;
	cvt.rn.f32.s32 	%f1141, %r4302;
	fma.rn.f32 	%f1142, %f1139, %f1141, %f1140;
	add.f32 	%f1460, %f1460, %f1142;
	ld.shared.u32 	%r4312, [%r5557+7168];
	ld.shared.u32 	%r4316, [%r5557+7184];
	ld.shared.u32 	%r4320, [%r5557+7172];
	ld.shared.u32 	%r4324, [%r5557+7188];
	ld.shared.u32 	%r4328, [%r5557+7176];
	ld.shared.u32 	%r4332, [%r5557+7192];
	ld.shared.u32 	%r4336, [%r5557+7180];
	ld.shared.u32 	%r4340, [%r5557+7196];
	ld.shared.u32 	%r4311, [%r5541];
	// begin inline asm
	dp4a.s32.s32 %r4310, %r4311, %r4312, %r5503;
	// end inline asm
	ld.shared.u32 	%r4315, [%r5541+4];
	// begin inline asm
	dp4a.s32.s32 %r4314, %r4315, %r4316, %r4310;
	// end inline asm
	ld.shared.u32 	%r4319, [%r5541+8];
	// begin inline asm
	dp4a.s32.s32 %r4318, %r4319, %r4320, %r4314;
	// end inline asm
	ld.shared.u32 	%r4323, [%r5541+12];
	// begin inline asm
	dp4a.s32.s32 %r4322, %r4323, %r4324, %r4318;
	// end inline asm
	ld.shared.u32 	%r4327, [%r5541+16];
	// begin inline asm
	dp4a.s32.s32 %r4326, %r4327, %r4328, %r4322;
	// end inline asm
	ld.shared.u32 	%r4331, [%r5541+20];
	// begin inline asm
	dp4a.s32.s32 %r4330, %r4331, %r4332, %r4326;
	// end inline asm
	ld.shared.u32 	%r4335, [%r5541+24];
	// begin inline asm
	dp4a.s32.s32 %r4334, %r4335, %r4336, %r4330;
	// end inline asm
	ld.shared.u32 	%r4339, [%r5541+28];
	// begin inline asm
	dp4a.s32.s32 %r4338, %r4339, %r4340, %r4334;
	// end inline asm
	ld.shared.u32 	%r4343, [%r5566];
	// begin inline asm
	{.reg .f16 low,high;
  mov.b32 {low,high},%r4343;
  cvt.f32.f16 %f923, low;}

	// end inline asm
	// begin inline asm
	{.reg .f16 low,high;
  mov.b32 {low,high},%r4343;
  cvt.f32.f16 %f924, high;}

	// end inline asm
	mul.f32 	%f1143, %f923, %f921;
	mul.f32 	%f1144, %f924, %f922;
	cvt.rn.f32.s32 	%f1145, %r4338;
	fma.rn.f32 	%f1146, %f1143, %f1145, %f1144;
	add.f32 	%f1428, %f1428, %f1146;
	ld.shared.u32 	%r4346, [%r5557+7680];
	ld.shared.u32 	%r4350, [%r5557+7696];
	ld.shared.u32 	%r4354, [%r5557+7684];
	ld.shared.u32 	%r4358, [%r5557+7700];
	ld.shared.u32 	%r4362, [%r5557+7688];
	ld.shared.u32 	%r4366, [%r5557+7704];
	ld.shared.u32 	%r4370, [%r5557+7692];
	ld.shared.u32 	%r4374, [%r5557+7708];
	ld.shared.u32 	%r4345, [%r5541+-8320];
	// begin inline asm
	dp4a.s32.s32 %r4344, %r4345, %r4346, %r5503;
	// end inline asm
	ld.shared.u32 	%r4349, [%r5541+-8316];
	// begin inline asm
	dp4a.s32.s32 %r4348, %r4349, %r4350, %r4344;
	// end inline asm
	ld.shared.u32 	%r4353, [%r5541+-8312];
	// begin inline asm
	dp4a.s32.s32 %r4352, %r4353, %r4354, %r4348;
	// end inline asm
	ld.shared.u32 	%r4357, [%r5541+-8308];
	// begin inline asm
	dp4a.s32.s32 %r4356, %r4357, %r4358, %r4352;
	// end inline asm
	ld.shared.u32 	%r4361, [%r5541+-8304];
	// begin inline asm
	dp4a.s32.s32 %r4360, %r4361, %r4362, %r4356;
	// end inline asm
	ld.shared.u32 	%r4365, [%r5541+-8300];
	// begin inline asm
	dp4a.s32.s32 %r4364, %r4365, %r4366, %r4360;
	// end inline asm
	ld.shared.u32 	%r4369, [%r5541+-8296];
	// begin inline asm
	dp4a.s32.s32 %r4368, %r4369, %r4370, %r4364;
	// end inline asm
	ld.shared.u32 	%r4373, [%r5541+-8292];
	// begin inline asm
	dp4a.s32.s32 %r4372, %r4373, %r4374, %r4368;
	// end inline asm
	ld.shared.u32 	%r4377, [%r5560];
	// begin inline asm
	{.reg .f16 low,high;
  mov.b32 {low,high},%r4377;
  cvt.f32.f16 %f925, low;}

	// end inline asm
	// begin inline asm
	{.reg .f16 low,high;
  mov.b32 {low,high},%r4377;
  cvt.f32.f16 %f926, high;}

	// end inline asm
	ld.shared.u32 	%r4379, [%r5547+960];
	// begin inline asm
	{.reg .f16 low,high;
  mov.b32 {low,high},%r4379;
  cvt.f32.f16 %f927, low;}

	// end inline asm
	// begin inline asm
	{.reg .f16 low,high;
  mov.b32 {low,high},%r4379;
  cvt.f32.f16 %f928, high;}

	// end inline asm
	mul.f32 	%f1147, %f925, %f927;
	mul.f32 	%f1148, %f926, %f928;
	cvt.rn.f32.s32 	%f1149, %r4372;
	fma.rn.f32 	%f1150, %f1147, %f1149, %f1148;
	add.f32 	%f1459, %f1459, %f1150;
	ld.shared.u32 	%r4382, [%r5557+7680];
	ld.shared.u32 	%r4386, [%r5557+7696];
	ld.shared.u32 	%r4390, [%r5557+7684];
	ld.shared.u32 	%r4394, [%r5557+7700];
	ld.shared.u32 	%r4398, [%r5557+7688];
	ld.shared.u32 	%r4402, [%r5557+7704];
	ld.shared.u32 	%r4406, [%r5557+7692];
	ld.shared.u32 	%r4410, [%r5557+7708];
	ld.shared.u32 	%r4381, [%r5541];
	// begin inline asm
	dp4a.s32.s32 %r4380, %r4381, %r4382, %r5503;
	// end inline asm
	ld.shared.u32 	%r4385, [%r5541+4];
	// begin inline asm
	dp4a.s32.s32 %r4384, %r4385, %r4386, %r4380;
	// end inline asm
	ld.shared.u32 	%r4389, [%r5541+8];
	// begin inline asm
	dp4a.s32.s32 %r4388, %r4389, %r4390, %r4384;
	// end inline asm
	ld.shared.u32 	%r4393, [%r5541+12];
	// begin inline asm
	dp4a.s32.s32 %r4392, %r4393, %r4394, %r4388;
	// end inline asm
	ld.shared.u32 	%r4397, [%r5541+16];
	// begin inline asm
	dp4a.s32.s32 %r4396, %r4397, %r4398, %r4392;
	// end inline asm
	ld.shared.u32 	%r4401, [%r5541+20];
	// begin inline asm
	dp4a.s32.s32 %r4400, %r4401, %r4402, %r4396;
	// end inline asm
	ld.shared.u32 	%r4405, [%r5541+24];
	// begin inline asm
	dp4a.s32.s32 %r4404, %r4405, %r4406, %r4400;
	// end inline asm
	ld.shared.u32 	%r4409, [%r5541+28];
	// begin inline asm
	dp4a.s32.s32 %r4408, %r4409, %r4410, %r4404;
	// end inline asm
	ld.shared.u32 	%r4413, [%r5566];
	// begin inline asm
	{.reg .f16 low,high;
  mov.b32 {low,high},%r4413;
  cvt.f32.f16 %f929, low;}

	// end inline asm
	// begin inline asm
	{.reg .f16 low,high;
  mov.b32 {low,high},%r4413;
  cvt.f32.f16 %f930, high;}

	// end inline asm
	mul.f32 	%f1151, %f929, %f927;
	mul.f32 	%f1152, %f930, %f928;
	cvt.rn.f32.s32 	%f1153, %r4408;
	fma.rn.f32 	%f1154, %f1151, %f1153, %f1152;
	add.f32 	%f1427, %f1427, %f1154;
	ld.shared.u32 	%r4416, [%r5557+8192];
	ld.shared.u32 	%r4420, [%r5557+8208];
	ld.shared.u32 	%r4424, [%r5557+8196];
	ld.shared.u32 	%r4428, [%r5557+8212];
	ld.shared.u32 	%r4432, [%r5557+8200];
	ld.shared.u32 	%r4436, [%r5557+8216];
	ld.shared.u32 	%r4440, [%r5557+8204];
	ld.shared.u32 	%r4444, [%r5557+8220];
	ld.shared.u32 	%r4415, [%r5541+-8320];
	// begin inline asm
	dp4a.s32.s32 %r4414, %r4415, %r4416, %r5503;
	// end inline asm
	ld.shared.u32 	%r4419, [%r5541+-8316];
	// begin inline asm
	dp4a.s32.s32 %r4418, %r4419, %r4420, %r4414;
	// end inline asm
	ld.shared.u32 	%r4423, [%r5541+-8312];
	// begin inline asm
	dp4a.s32.s32 %r4422, %r4423, %r4424, %r4418;
	// end inline asm
	ld.shared.u32 	%r4427, [%r5541+-8308];
	// begin inline asm
	dp4a.s32.s32 %r4426, %r4427, %r4428, %r4422;
	// end inline asm
	ld.shared.u32 	%r4431, [%r5541+-8304];
	// begin inline asm
	dp4a.s32.s32 %r4430, %r4431, %r4432, %r4426;
	// end inline asm
	ld.shared.u32 	%r4435, [%r5541+-8300];
	// begin inline asm
	dp4a.s32.s32 %r4434, %r4435, %r4436, %r4430;
	// end inline asm
	ld.shared.u32 	%r4439, [%r5541+-8296];
	// begin inline asm
	dp4a.s32.s32 %r4438, %r4439, %r4440, %r4434;
	// end inline asm
	ld.shared.u32 	%r4443, [%r5541+-8292];
	// begin inline asm
	dp4a.s32.s32 %r4442, %r4443, %r4444, %r4438;
	// end inline asm
	ld.shared.u32 	%r4447, [%r5560];
	// begin inline asm
	{.reg .f16 low,high;
  mov.b32 {low,high},%r4447;
  cvt.f32.f16 %f931, low;}

	// end inline asm
	// begin inline asm
	{.reg .f16 low,high;
  mov.b32 {low,high},%r4447;
  cvt.f32.f16 %f932, high;}

	// end inline asm
	ld.shared.u32 	%r4449, [%r5547+1024];
	// begin inline asm
	{.reg .f16 low,high;
  mov.b32 {low,high},%r4449;
  cvt.f32.f16 %f933, low;}

	// end inline asm
	// begin inline asm
	{.reg .f16 low,high;
  mov.b32 {low,high},%r4449;
  cvt.f32.f16 %f934, high;}

	// end inline asm
	mul.f32 	%f1155, %f931, %f933;
	mul.f32 	%f1156, %f932, %f934;
	cvt.rn.f32.s32 	%f1157, %r4442;
	fma.rn.f32 	%f1158, %f1155, %f1157, %f1156;
	add.f32 	%f1458, %f1458, %f1158;
	ld.shared.u32 	%r4452, [%r5557+8192];
	ld.shared.u32 	%r4456, [%r5557+8208];
	ld.shared.u32 	%r4460, [%r5557+8196];
	ld.shared.u32 	%r4464, [%r5557+8212];
	ld.shared.u32 	%r4468, [%r5557+8200];
	ld.shared.u32 	%r4472, [%r5557+8216];
	ld.shared.u32 	%r4476, [%r5557+8204];
	ld.shared.u32 	%r4480, [%r5557+8220];
	ld.shared.u32 	%r4451, [%r5541];
	// begin inline asm
	dp4a.s32.s32 %r4450, %r4451, %r4452, %r5503;
	// end inline asm
	ld.shared.u32 	%r4455, [%r5541+4];
	// begin inline asm
	dp4a.s32.s32 %r4454, %r4455, %r4456, %r4450;
	// end inline asm
	ld.shared.u32 	%r4459, [%r5541+8];
	// begin inline asm
	dp4a.s32.s32 %r4458, %r4459, %r4460, %r4454;
	// end inline asm
	ld.shared.u32 	%r4463, [%r5541+12];
	// begin inline asm
	dp4a.s32.s32 %r4462, %r4463, %r4464, %r4458;
	// end inline asm
	ld.shared.u32 	%r4467, [%r5541+16];
	// begin inline asm
	dp4a.s32.s32 %r4466, %r4467, %r4468, %r4462;
	// end inline asm
	ld.shared.u32 	%r4471, [%r5541+20];
	// begin inline asm
	dp4a.s32.s32 %r4470, %r4471, %r4472, %r4466;
	// end inline asm
	ld.shared.u32 	%r4475, [%r5541+24];
	// begin inline asm
	dp4a.s32.s32 %r4474, %r4475, %r4476, %r4470;
	// end inline asm
	ld.shared.u32 	%r4479, [%r5541+28];
	// begin inline asm
	dp4a.s32.s32 %r4478, %r4479, %r4480, %r4474;
	// end inline asm
	ld.shared.u32 	%r4483, [%r5566];
	// begin inline asm
	{.reg .f16 low,high;
  mov.b32 {low,high},%r4483;
  cvt.f32.f16 %f935, low;}

	// end inline asm
	// begin inline asm
	{.reg .f16 low,high;
  mov.b32 {low,high},%r4483;
  cvt.f32.f16 %f936, high;}

	// end inline asm
	mul.f32 	%f1159, %f935, %f933;
	mul.f32 	%f1160, %f936, %f934;
	cvt.rn.f32.s32 	%f1161, %r4478;
	fma.rn.f32 	%f1162, %f1159, %f1161, %f1160;
	add.f32 	%f1426, %f1426, %f1162;
	ld.shared.u32 	%r4486, [%r5557+8704];
	ld.shared.u32 	%r4490, [%r5557+8720];
	ld.shared.u32 	%r4494, [%r5557+8708];
	ld.shared.u32 	%r4498, [%r5557+8724];
	ld.shared.u32 	%r4502, [%r5557+8712];
	ld.shared.u32 	%r4506, [%r5557+8728];
	ld.shared.u32 	%r4510, [%r5557+8716];
	ld.shared.u32 	%r4514, [%r5557+8732];
	ld.shared.u32 	%r4485, [%r5541+-8320];
	// begin inline asm
	dp4a.s32.s32 %r4484, %r4485, %r4486, %r5503;
	// end inline asm
	ld.shared.u32 	%r4489, [%r5541+-8316];
	// begin inline asm
	dp4a.s32.s32 %r4488, %r4489, %r4490, %r4484;
	// end inline asm
	ld.shared.u32 	%r4493, [%r5541+-8312];
	// begin inline asm
	dp4a.s32.s32 %r4492, %r4493, %r4494, %r4488;
	// end inline asm
	ld.shared.u32 	%r4497, [%r5541+-8308];
	// begin inline asm
	dp4a.s32.s32 %r4496, %r4497, %r4498, %r4492;
	// end inline asm
	ld.shared.u32 	%r4501, [%r5541+-8304];
	// begin inline asm
	dp4a.s32.s32 %r4500, %r4501, %r4502, %r4496;
	// end inline asm
	ld.shared.u32 	%r4505, [%r5541+-8300];
	// begin inline asm
	dp4a.s32.s32 %r4504, %r4505, %r4506, %r4500;
	// end inline asm
	ld.shared.u32 	%r4509, [%r5541+-8296];
	// begin inline asm
	dp4a.s32.s32 %r4508, %r4509, %r4510, %r4504;
	// end inline asm
	ld.shared.u32 	%r4513, [%r5541+-8292];
	// begin inline asm
	dp4a.s32.s32 %r4512, %r4513, %r4514, %r4508;
	// end inline asm
	ld.shared.u32 	%r4517, [%r5560];
	// begin inline asm
	{.reg .f16 low,high;
  mov.b32 {low,high},%r4517;
  cvt.f32.f16 %f937, low;}

	// end inline asm
	// begin inline asm
	{.reg .f16 low,high;
  mov.b32 {low,high},%r4517;
  cvt.f32.f16 %f938, high;}

	// end inline asm
	ld.shared.u32 	%r4519, [%r5547+1088];
	// begin inline asm
	{.reg .f16 low,high;
  mov.b32 {low,high},%r4519;
  cvt.f32.f16 %f939, low;}

	// end inline asm
	// begin inline asm
	{.reg .f16 low,high;
  mov.b32 {low,high},%r4519;
  cvt.f32.f16 %f940, high;}

	// end inline asm
	mul.f32 	%f1163, %f937, %f939;
	mul.f32 	%f1164, %f938, %f940;
	cvt.rn.f32.s32 	%f1165, %r4512;
	fma.rn.f32 	%f1166, %f1163, %f1165, %f1164;
	add.f32 	%f1457, %f1457, %f1166;
	ld.shared.u32 	%r4522, [%r5557+8704];
	ld.shared.u32 	%r4526, [%r5557+8720];
	ld.shared.u32 	%r4530, [%r5557+8708];
	ld.shared.u32 	%r4534, [%r5557+8724];
	ld.shared.u32 	%r4538, [%r5557+8712];
	ld.shared.u32 	%r4542, [%r5557+8728];
	ld.shared.u32 	%r4546, [%r5557+8716];
	ld.shared.u32 	%r4550, [%r5557+8732];
	ld.shared.u32 	%r4521, [%r5541];
	// begin inline asm
	dp4a.s32.s32 %r4520, %r4521, %r4522, %r5503;
	// end inline asm
	ld.shared.u32 	%r4525, [%r5541+4];
	// begin inline asm
	dp4a.s32.s32 %r4524, %r4525, %r4526, %r4520;
	// end inline asm
	ld.shared.u32 	%r4529, [%r5541+8];
	// begin inline asm
	dp4a.s32.s32 %r4528, %r4529, %r4530, %r4524;
	// end inline asm
	ld.shared.u32 	%r4533, [%r5541+12];
	// begin inline asm
	dp4a.s32.s32 %r4532, %r4533, %r4534, %r4528;
	// end inline asm
	ld.shared.u32 	%r4537, [%r5541+16];
	// begin inline asm
	dp4a.s32.s32 %r4536, %r4537, %r4538, %r4532;
	// end inline asm
	ld.shared.u32 	%r4541, [%r5541+20];
	// begin inline asm
	dp4a.s32.s32 %r4540, %r4541, %r4542, %r4536;
	// end inline asm
	ld.shared.u32 	%r4545, [%r5541+24];
	// begin inline asm
	dp4a.s32.s32 %r4544, %r4545, %r4546, %r4540;
	// end inline asm
	ld.shared.u32 	%r4549, [%r5541+28];
	// begin inline asm
	dp4a.s32.s32 %r4548, %r4549, %r4550, %r4544;
	// end inline asm
	ld.shared.u32 	%r4553, [%r5566];
	// begin inline asm
	{.reg .f16 low,high;
  mov.b32 {low,high},%r4553;
  cvt.f32.f16 %f941, low;}

	// end inline asm
	// begin inline asm
	{.reg .f16 low,high;
  mov.b32 {low,high},%r4553;
  cvt.f32.f16 %f942, high;}

	// end inline asm
	mul.f32 	%f1167, %f941, %f939;
	mul.f32 	%f1168, %f942, %f940;
	cvt.rn.f32.s32 	%f1169, %r4548;
	fma.rn.f32 	%f1170, %f1167, %f1169, %f1168;
	add.f32 	%f1425, %f1425, %f1170;
	ld.shared.u32 	%r4556, [%r5557+9216];
	ld.shared.u32 	%r4560, [%r5557+9232];
	ld.shared.u32 	%r4564, [%r5557+9220];
	ld.shared.u32 	%r4568, [%r5557+9236];
	ld.shared.u32 	%r4572, [%r5557+9224];
	ld.shared.u32 	%r4576, [%r5557+9240];
	ld.shared.u32 	%r4580, [%r5557+9228];
	ld.shared.u32 	%r4584, [%r5557+9244];
	ld.shared.u32 	%r4555, [%r5541+-8320];
	// begin inline asm
	dp4a.s32.s32 %r4554, %r4555, %r4556, %r5503;
	// end inline asm
	ld.shared.u32 	%r4559, [%r5541+-8316];
	// begin inline asm
	dp4a.s32.s32 %r4558, %r4559, %r4560, %r4554;
	// end inline asm
	ld.shared.u32 	%r4563, [%r5541+-8312];
	// begin inline asm
	dp4a.s32.s32 %r4562, %r4563, %r4564, %r4558;
	// end inline asm
	ld.shared.u32 	%r4567, [%r5541+-8308];
	// begin inline asm
	dp4a.s32.s32 %r4566, %r4567, %r4568, %r4562;
	// end inline asm
	ld.shared.u32 	%r4571, [%r5541+-8304];
	// begin inline asm
	dp4a.s32.s32 %r4570, %r4571, %r4572, %r4566;
	// end inline asm
	ld.shared.u32 	%r4575, [%r5541+-8300];
	// begin inline asm
	dp4a.s32.s32 %r4574, %r4575, %r4576, %r4570;
	// end inline asm
	ld.shared.u32 	%r4579, [%r5541+-8296];
	// begin inline asm
	dp4a.s32.s32 %r4578, %r4579, %r4580, %r4574;
	// end inline asm
	ld.shared.u32 	%r4583, [%r5541+-8292];
	// begin inline asm
	dp4a.s32.s32 %r4582, %r4583, %r4584, %r4578;
	// end inline asm
	ld.shared.u32 	%r4587, [%r5560];
	// begin inline asm
	{.reg .f16 low,high;
  mov.b32 {low,high},%r4587;
  cvt.f32.f16 %f943, low;}

	// end inline asm
	// begin inline asm
	{.reg .f16 low,high;
  mov.b32 {low,high},%r4587;
  cvt.f32.f16 %f944, high;}

	// end inline asm
	ld.shared.u32 	%r4589, [%r5547+1152];
	// begin inline asm
	{.reg .f16 low,high;
  mov.b32 {low,high},%r4589;
  cvt.f32.f16 %f945, low;}

	// end inline asm
	// begin inline asm
	{.reg .f16 low,high;
  mov.b32 {low,high},%r4589;
  cvt.f32.f16 %f946, high;}

	// end inline asm
	mul.f32 	%f1171, %f943, %f945;
	mul.f32 	%f1172, %f944, %f946;
	cvt.rn.f32.s32 	%f1173, %r4582;
	fma.rn.f32 	%f1174, %f1171, %f1173, %f1172;
	add.f32 	%f1456, %f1456, %f1174;
	ld.shared.u32 	%r4592, [%r5557+9216];
	ld.shared.u32 	%r4596, [%r5557+9232];
	ld.shared.u32 	%r4600, [%r5557+9220];
	ld.shared.u32 	%r4604, [%r5557+9236];
	ld.shared.u32 	%r4608, [%r5557+9224];
	ld.shared.u32 	%r4612, [%r5557+9240];
	ld.shared.u32 	%r4616, [%r5557+9228];
	ld.shared.u32 	%r4620, [%r5557+9244];
	ld.shared.u32 	%r4591, [%r5541];
	// begin inline asm
	dp4a.s32.s32 %r4590, %r4591, %r4592, %r5503;
	// end inline asm
	ld.shared.u32 	%r4595, [%r5541+4];
	// begin inline asm
	dp4a.s32.s32 %r4594, %r4595, %r4596, %r4590;
	// end inline asm
	ld.shared.u32 	%r4599, [%r5541+8];
	// begin inline asm
	dp4a.s32.s32 %r4598, %r4599, %r4600, %r4594;
	// end inline asm
	ld.shared.u32 	%r4603, [%r5541+12];
	// begin inline asm
	dp4a.s32.s32 %r4602, %r4603, %r4604, %r4598;
	// end inline asm
	ld.shared.u32 	%r4607, [%r5541+16];
	// begin inline asm
	dp4a.s32.s32 %r4606, %r4607, %r4608, %r4602;
	// end inline asm
	ld.shared.u32 	%r4611, [%r5541+20];
	// begin inline asm
	dp4a.s32.s32 %r4610, %r4611, %r4612, %r4606;
	// end inline asm
	ld.shared.u32 	%r4615, [%r5541+24];
	// begin inline asm
	dp4a.s32.s32 %r4614, %r4615, %r4616, %r4610;
	// end inline asm
	ld.shared.u32 	%r4619, [%r5541+28];
	// begin inline asm
	dp4a.s32.s32 %r4618, %r4619, %r4620, %r4614;
	// end inline asm
	ld.shared.u32 	%r4623, [%r5566];
	// begin inline asm
	{.reg .f16 low,high;
  mov.b32 {low,high},%r4623;
  cvt.f32.f16 %f947, low;}

	// end inline asm
	// begin inline asm
	{.reg .f16 low,high;
  mov.b32 {low,high},%r4623;
  cvt.f32.f16 %f948, high;}

	// end inline asm
	mul.f32 	%f1175, %f947, %f945;
	mul.f32 	%f1176, %f948, %f946;
	cvt.rn.f32.s32 	%f1177, %r4618;
	fma.rn.f32 	%f1178, %f1175, %f1177, %f1176;
	add.f32 	%f1424, %f1424, %f1178;
	ld.shared.u32 	%r4626, [%r5557+9728];
	ld.shared.u32 	%r4630, [%r5557+9744];
	ld.shared.u32 	%r4634, [%r5557+9732];
	ld.shared.u32 	%r4638, [%r5557+9748];
	ld.shared.u32 	%r4642, [%r5557+9736];
	ld.shared.u32 	%r4646, [%r5557+9752];
	ld.shared.u32 	%r4650, [%r5557+9740];
	ld.shared.u32 	%r4654, [%r5557+9756];
	ld.shared.u32 	%r4625, [%r5541+-8320];
	// begin inline asm
	dp4a.s32.s32 %r4624, %r4625, %r4626, %r5503;
	// end inline asm
	ld.shared.u32 	%r4629, [%r5541+-8316];
	// begin inline asm
	dp4a.s32.s32 %r4628, %r4629, %r4630, %r4624;
	// end inline asm
	ld.shared.u32 	%r4633, [%r5541+-8312];
	// begin inline asm
	dp4a.s32.s32 %r4632, %r4633, %r4634, %r4628;
	// end inline asm
	ld.shared.u32 	%r4637, [%r5541+-8308];
	// begin inline asm
	dp4a.s32.s32 %r4636, %r4637, %r4638, %r4632;
	// end inline asm
	ld.shared.u32 	%r4641, [%r5541+-8304];
	// begin inline asm
	dp4a.s32.s32 %r4640, %r4641, %r4642, %r4636;
	// end inline asm
	ld.shared.u32 	%r4645, [%r5541+-8300];
	// begin inline asm
	dp4a.s32.s32 %r4644, %r4645, %r4646, %r4640;
	// end inline asm
	ld.shared.u32 	%r4649, [%r5541+-8296];
	// begin inline asm
	dp4a.s32.s32 %r4648, %r4649, %r4650, %r4644;
	// end inline asm
	ld.shared.u32 	%r4653, [%r5541+-8292];
	// begin inline asm
	dp4a.s32.s32 %r4652, %r4653, %r4654, %r4648;
	// end inline asm
	ld.shared.u32 	%r4657, [%r5560];
	// begin inline asm
	{.reg .f16 low,high;
  mov.b32 {low,high},%r4657;
  cvt.f32.f16 %f949, low;}

	// end inline asm
	// begin inline asm
	{.reg .f16 low,high;
  mov.b32 {low,high},%r4657;
  cvt.f32.f16 %f950, high;}

	// end inline asm
	ld.shared.u32 	%r4659, [%r5547+1216];
	// begin inline asm
	{.reg .f16 low,high;
  mov.b32 {low,high},%r4659;
  cvt.f32.f16 %f951, low;}

	// end inline asm
	// begin inline asm
	{.reg .f16 low,high;
  mov.b32 {low,high},%r4659;
  cvt.f32.f16 %f952, high;}

	// end inline asm
	mul.f32 	%f1179, %f949, %f951;
	mul.f32 	%f1180, %f950, %f952;
	cvt.rn.f32.s32 	%f1181, %r4652;
	fma.rn.f32 	%f1182, %f1179, %f1181, %f1180;
	add.f32 	%f1455, %f1455, %f1182;
	ld.shared.u32 	%r4662, [%r5557+9728];
	ld.shared.u32 	%r4666, [%r5557+9744];
	ld.shared.u32 	%r4670, [%r5557+9732];
	ld.shared.u32 	%r4674, [%r5557+9748];
	ld.shared.u32 	%r4678, [%r5557+9736];
	ld.shared.u32 	%r4682, [%r5557+9752];
	ld.shared.u32 	%r4686, [%r5557+9740];
	ld.shared.u32 	%r4690, [%r5557+9756];
	ld.shared.u32 	%r4661, [%r5541];
	// begin inline asm
	dp4a.s32.s32 %r4660, %r4661, %r4662, %r5503;
	// end inline asm
	ld.shared.u32 	%r4665, [%r5541+4];
	// begin inline asm
	dp4a.s32.s32 %r4664, %r4665, %r4666, %r4660;
	// end inline asm
	ld.shared.u32 	%r4669, [%r5541+8];
	// begin inline asm
	dp4a.s32.s32 %r4668, %r4669, %r4670, %r4664;
	// end inline asm
	ld.shared.u32 	%r4673, [%r5541+12];
	// begin inline asm
	dp4a.s32.s32 %r4672, %r4673, %r4674, %r4668;
	// end inline asm
	ld.shared.u32 	%r4677, [%r5541+16];
	// begin inline asm
	dp4a.s32.s32 %r4676, %r4677, %r4678, %r4672;
	// end inline asm
	ld.shared.u32 	%r4681, [%r5541+20];
	// begin inline asm
	dp4a.s32.s32 %r4680, %r4681, %r4682, %r4676;
	// end inline asm
	ld.shared.u32 	%r4685, [%r5541+24];
	// begin inline asm
	dp4a.s32.s32 %r4684, %r4685, %r4686, %r4680;
	// end inline asm
	ld.shared.u32 	%r4689, [%r5541+28];
	// begin inline asm
	dp4a.s32.s32 %r4688, %r4689, %r4690, %r4684;
	// end inline asm
	ld.shared.u32 	%r4693, [%r5566];
	// begin inline asm
	{.reg .f16 low,high;
  mov.b32 {low,high},%r4693;
  cvt.f32.f16 %f953, low;}

	// end inline asm
	// begin inline asm
	{.reg .f16 low,high;
  mov.b32 {low,high},%r4693;
  cvt.f32.f16 %f954, high;}

	// end inline asm
	mul.f32 	%f1183, %f953, %f951;
	mul.f32 	%f1184, %f954, %f952;
	cvt.rn.f32.s32 	%f1185, %r4688;
	fma.rn.f32 	%f1186, %f1183, %f1185, %f1184;
	add.f32 	%f1423, %f1423, %f1186;
	ld.shared.u32 	%r4696, [%r5557+10240];
	ld.shared.u32 	%r4700, [%r5557+10256];
	ld.shared.u32 	%r4704, [%r5557+10244];
	ld.shared.u32 	%r4708, [%r5557+10260];
	ld.shared.u32 	%r4712, [%r5557+10248];
	ld.shared.u32 	%r4716, [%r5557+10264];
	ld.shared.u32 	%r4720, [%r5557+10252];
	ld.shared.u32 	%r4724, [%r5557+10268];
	ld.shared.u32 	%r4695, [%r5541+-8320];
	// begin inline asm
	dp4a.s32.s32 %r4694, %r4695, %r4696, %r5503;
	// end inline asm
	ld.shared.u32 	%r4699, [%r5541+-8316];
	// begin inline asm
	dp4a.s32.s32 %r4698, %r4699, %r4700, %r4694;
	// end inline asm
	ld.shared.u32 	%r4703, [%r5541+-8312];
	// begin inline asm
	dp4a.s32.s32 %r4702, %r4703, %r4704, %r4698;
	// end inline asm
	ld.shared.u32 	%r4707, [%r5541+-8308];
	// begin inline asm
	dp4a.s32.s32 %r4706, %r4707, %r4708, %r4702;
	// end inline asm
	ld.shared.u32 	%r4711, [%r5541+-8304];
	// begin inline asm
	dp4a.s32.s32 %r4710, %r4711, %r4712, %r4706;
	// end inline asm
	ld.shared.u32 	%r4715, [%r5541+-8300];
	// begin inline asm
	dp4a.s32.s32 %r4714, %r4715, %r4716, %r4710;
	// end inline asm
	ld.shared.u32 	%r4719, [%r5541+-8296];
	// begin inline asm
	dp4a.s32.s32 %r4718, %r4719, %r4720, %r4714;
	// end inline asm
	ld.shared.u32 	%r4723, [%r5541+-8292];
	// begin inline asm
	dp4a.s32.s32 %r4722, %r4723, %r4724, %r4718;
	// end inline asm
	ld.shared.u32 	%r4727, [%r5560];
	// begin inline asm
	{.reg .f16 low,high;
  mov.b32 {low,high},%r4727;
  cvt.f32.f16 %f955, low;}

	// end inline asm
	// begin inline asm
	{.reg .f16 low,high;
  mov.b32 {low,high},%r4727;
  cvt.f32.f16 %f956, high;}

	// end inline asm
	ld.shared.u32 	%r4729, [%r5547+1280];
	// begin inline asm
	{.reg .f16 low,high;
  mov.b32 {low,high},%r4729;
  cvt.f32.f16 %f957, low;}

	// end inline asm
	// begin inline asm
	{.reg .f16 low,high;
  mov.b32 {low,high},%r4729;
  cvt.f32.f16 %f958, high;}

	// end inline asm
	mul.f32 	%f1187, %f955, %f957;
	mul.f32 	%f1188, %f956, %f958;
	cvt.rn.f32.s32 	%f1189, %r4722;
	fma.rn.f32 	%f1190, %f1187, %f1189, %f1188;
	add.f32 	%f1454, %f1454, %f1190;
	ld.shared.u32 	%r4732, [%r5557+10240];
	ld.shared.u32 	%r4736, [%r5557+10256];
	ld.shared.u32 	%r4740, [%r5557+10244];
	ld.shared.u32 	%r4744, [%r5557+10260];
	ld.shared.u32 	%r4748, [%r5557+10248];
	ld.shared.u32 	%r4752, [%r5557+10264];
	ld.shared.u32 	%r4756, [%r5557+10252];
	ld.shared.u32 	%r4760, [%r5557+10268];
	ld.shared.u32 	%r4731, [%r5541];
	// begin inline asm
	dp4a.s32.s32 %r4730, %r4731, %r4732, %r5503;
	// end inline asm
	ld.shared.u32 	%r4735, [%r5541+4];
	// begin inline asm
	dp4a.s32.s32 %r4734, %r4735, %r4736, %r4730;
	// end inline asm
	ld.shared.u32 	%r4739, [%r5541+8];
	// begin inline asm
	dp4a.s32.s32 %r4738, %r4739, %r4740, %r4734;
	// end inline asm
	ld.shared.u32 	%r4743, [%r5541+12];
	// begin inline asm
	dp4a.s32.s32 %r4742, %r4743, %r4744, %r4738;
	// end inline asm
	ld.shared.u32 	%r4747, [%r5541+16];
	// begin inline asm
	dp4a.s32.s32 %r4746, %r4747, %r4748, %r4742;
	// end inline asm
	ld.shared.u32 	%r4751, [%r5541+20];
	// begin inline asm
	dp4a.s32.s32 %r4750, %r4751, %r4752, %r4746;
	// end inline asm
	ld.shared.u32 	%r4755, [%r5541+24];
	// begin inline asm
	dp4a.s32.s32 %r4754, %r4755, %r4756, %r4750;
	// end inline asm
	ld.shared.u32 	%r4759, [%r5541+28];
	// begin inline asm
	dp4a.s32.s32 %r4758, %r4759, %r4760, %r4754;
	// end inline asm
	ld.shared.u32 	%r4763, [%r5566];
	// begin inline asm
	{.reg .f16 low,high;
  mov.b32 {low,high},%r4763;
  cvt.f32.f16 %f959, low;}

	// end inline asm
	// begin inline asm
	{.reg .f16 low,high;
  mov.b32 {low,high},%r4763;
  cvt.f32.f16 %f960, high;}

	// end inline asm
	mul.f32 	%f1191, %f959, %f957;
	mul.f32 	%f1192, %f960, %f958;
	cvt.rn.f32.s32 	%f1193, %r4758;
	fma.rn.f32 	%f1194, %f1191, %f1193, %f1192;
	add.f32 	%f1422, %f1422, %f1194;
	ld.shared.u32 	%r4766, [%r5557+10752];
	ld.shared.u32 	%r4770, [%r5557+10768];
	ld.shared.u32 	%r4774, [%r5557+10756];
	ld.shared.u32 	%r4778, [%r5557+10772];
	ld.shared.u32 	%r4782, [%r5557+10760];
	ld.shared.u32 	%r4786, [%r5557+10776];
	ld.shared.u32 	%r4790, [%r5557+10764];
	ld.shared.u32 	%r4794, [%r5557+10780];
	ld.shared.u32 	%r4765, [%r5541+-8320];
	// begin inline asm
	dp4a.s32.s32 %r4764, %r4765, %r4766, %r5503;
	// end inline asm
	ld.shared.u32 	%r4769, [%r5541+-8316];
	// begin inline asm
	dp4a.s32.s32 %r4768, %r4769, %r4770, %r4764;
	// end inline asm
	ld.shared.u32 	%r4773, [%r5541+-8312];
	// begin inline asm
	dp4a.s32.s32 %r4772, %r4773, %r4774, %r4768;
	// end inline asm
	ld.shared.u32 	%r4777, [%r5541+-8308];
	// begin inline asm
	dp4a.s32.s32 %r4776, %r4777, %r4778, %r4772;
	// end inline asm
	ld.shared.u32 	%r4781, [%r5541+-8304];
	// begin inline asm
	dp4a.s32.s32 %r4780, %r4781, %r4782, %r4776;
	// end inline asm
	ld.shared.u32 	%r4785, [%r5541+-8300];
	// begin inline asm
	dp4a.s32.s32 %r4784, %r4785, %r4786, %r4780;
	// end inline asm
	ld.shared.u32 	%r4789, [%r5541+-8296];
	// begin inline asm
	dp4a.s32.s32 %r4788, %r4789, %r4790, %r4784;
	// end inline asm
	ld.shared.u32 	%r4793, [%r5541+-8292];
	// begin inline asm
	dp4a.s32.s32 %r4792, %r4793, %r4794, %r4788;
	// end inline asm
	ld.shared.u32 	%r4797, [%r5560];
	// begin inline asm
	{.reg .f16 low,high;
  mov.b32 {low,high},%r4797;
  cvt.f32.f16 %f961, low;}

	// end inline asm
	// begin inline asm
	{.reg .f16 low,high;
  mov.b32 {low,high},%r4797;
  cvt.f32.f16 %f962, high;}

	// end inline asm
	ld.shared.u32 	%r4799, [%r5547+1344];
	// begin inline asm
	{.reg .f16 low,high;
  mov.b32 {low,high},%r4799;
  cvt.f32.f16 %f963, low;}

	// end inline asm
	// begin inline asm
	{.reg .f16 low,high;
  mov.b32 {low,high},%r4799;
  cvt.f32.f16 %f964, high;}

	// end inline asm
	mul.f32 	%f1195, %f961, %f963;
	mul.f32 	%f1196, %f962, %f964;
	cvt.rn.f32.s32 	%f1197, %r4792;
	fma.rn.f32 	%f1198, %f1195, %f1197, %f1196;
	add.f32 	%f1453, %f1453, %f1198;
	ld.shared.u32 	%r4802, [%r5557+10752];
	ld.shared.u32 	%r4806, [%r5557+10768];
	ld.shared.u32 	%r4810, [%r5557+10756];
	ld.shared.u32 	%r4814, [%r5557+10772];
	ld.shared.u32 	%r4818, [%r5557+10760];
	ld.shared.u32 	%r4822, [%r5557+10776];
	ld.shared.u32 	%r4826, [%r5557+10764];
	ld.shared.u32 	%r4830, [%r5557+10780];
	ld.shared.u32 	%r4801, [%r5541];
	// begin inline asm
	dp4a.s32.s32 %r4800, %r4801, %r4802, %r5503;
	// end inline asm
	ld.shared.u32 	%r4805, [%r5541+4];
	// begin inline asm
	dp4a.s32.s32 %r4804, %r4805, %r4806, %r4800;
	// end inline asm
	ld.shared.u32 	%r4809, [%r5541+8];
	// begin inline asm
	dp4a.s32.s32 %r4808, %r4809, %r4810, %r4804;
	// end inline asm
	ld.shared.u32 	%r4813, [%r5541+12];
	// begin inline asm
	dp4a.s32.s32 %r4812, %r4813, %r4814, %r4808;
	// end inline asm
	ld.shared.u32 	%r4817, [%r5541+16];
	// begin inline asm
	dp4a.s32.s32 %r4816, %r4817, %r4818, %r4812;
	// end inline asm
	ld.shared.u32 	%r4821, [%r5541+20];
	// begin inline asm
	dp4a.s32.s32 %r4820, %r4821, %r4822, %r4816;
	// end inline asm
	ld.shared.u32 	%r4825, [%r5541+24];
	// begin inline asm
	dp4a.s32.s32 %r4824, %r4825, %r4826, %r4820;
	// end inline asm
	ld.shared.u32 	%r4829, [%r5541+28];
	// begin inline asm
	dp4a.s32.s32 %r4828, %r4829, %r4830, %r4824;
	// end inline asm
	ld.shared.u32 	%r4833, [%r5566];
	// begin inline asm
	{.reg .f16 low,high;
  mov.b32 {low,high},%r4833;
  cvt.f32.f16 %f965, low;}

	// end inline asm
	// begin inline asm
	{.reg .f16 low,high;
  mov.b32 {low,high},%r4833;
  cvt.f32.f16 %f966, high;}

	// end inline asm
	mul.f32 	%f1199, %f965, %f963;
	mul.f32 	%f1200, %f966, %f964;
	cvt.rn.f32.s32 	%f1201, %r4828;
	fma.rn.f32 	%f1202, %f1199, %f1201, %f1200;
	add.f32 	%f1421, %f1421, %f1202;
	ld.shared.u32 	%r4836, [%r5557+11264];
	ld.shared.u32 	%r4840, [%r5557+11280];
	ld.shared.u32 	%r4844, [%r5557+11268];
	ld.shared.u32 	%r4848, [%r5557+11284];
	ld.shared.u32 	%r4852, [%r5557+11272];
	ld.shared.u32 	%r4856, [%r5557+11288];
	ld.shared.u32 	%r4860, [%r5557+11276];
	ld.shared.u32 	%r4864, [%r5557+11292];
	ld.shared.u32 	%r4835, [%r5541+-8320];
	// begin inline asm
	dp4a.s32.s32 %r4834, %r4835, %r4836, %r5503;
	// end inline asm
	ld.shared.u32 	%r4839, [%r5541+-8316];
	// begin inline asm
	dp4a.s32.s32 %r4838, %r4839, %r4840, %r4834;
	// end inline asm
	ld.shared.u32 	%r4843, [%r5541+-8312];
	// begin inline asm
	dp4a.s32.s32 %r4842, %r4843, %r4844, %r4838;
	// end inline asm
	ld.shared.u32 	%r4847, [%r5541+-8308];
	// begin inline asm
	dp4a.s32.s32 %r4846, %r4847, %r4848, %r4842;
	// end inline asm
	ld.shared.u32 	%r4851, [%r5541+-8304];
	// begin inline asm
	dp4a.s32.s32 %r4850, %r4851, %r4852, %r4846;
	// end inline asm
	ld.shared.u32 	%r4855, [%r5541+-8300];
	// begin inline asm
	dp4a.s32.s32 %r4854, %r4855, %r4856, %r4850;
	// end inline asm
	ld.shared.u32 	%r4859, [%r5541+-8296];
	// begin inline asm
	dp4a.s32.s32 %r4858, %r4859, %r4860, %r4854;
	// end inline asm
	ld.shared.u32 	%r4863, [%r5541+-8292];
	// begin inline asm
	dp4a.s32.s32 %r4862, %r4863, %r4864, %r4858;
	// end inline asm
	ld.shared.u32 	%r4867, [%r5560];
	// begin inline asm
	{.reg .f16 low,high;
  mov.b32 {low,high},%r4867;
  cvt.f32.f16 %f967, low;}

	// end inline asm
	// begin inline asm
	{.reg .f16 low,high;
  mov.b32 {low,high},%r4867;
  cvt.f32.f16 %f968, high;}

	// end inline asm
	ld.shared.u32 	%r4869, [%r5547+1408];
	// begin inline asm
	{.reg .f16 low,high;
  mov.b32 {low,high},%r4869;
  cvt.f32.f16 %f969, low;}

	// end inline asm
	// begin inline asm
	{.reg .f16 low,high;
  mov.b32 {low,high},%r4869;
  cvt.f32.f16 %f970, high;}

	// end inline asm
	mul.f32 	%f1203, %f967, %f969;
	mul.f32 	%f1204, %f968, %f970;
	cvt.rn.f32.s32 	%f1205, %r4862;
	fma.rn.f32 	%f1206, %f1203, %f1205, %f1204;
	add.f32 	%f1452, %f1452, %f1206;
	ld.shared.u32 	%r4872, [%r5557+11264];
	ld.shared.u32 	%r4876, [%r5557+11280];
	ld.shared.u32 	%r4880, [%r5557+11268];
	ld.shared.u32 	%r4884, [%r5557+11284];
	ld.shared.u32 	%r4888, [%r5557+11272];
	ld.shared.u32 	%r4892, [%r5557+11288];
	ld.shared.u32 	%r4896, [%r5557+11276];
	ld.shared.u32 	%r4900, [%r5557+11292];
	ld.shared.u32 	%r4871, [%r5541];
	// begin inline asm
	dp4a.s32.s32 %r4870, %r4871, %r4872, %r5503;
	// end inline asm
	ld.shared.u32 	%r4875, [%r5541+4];
	// begin inline asm
	dp4a.s32.s32 %r4874, %r4875, %r4876, %r4870;
	// end inline asm
	ld.shared.u32 	%r4879, [%r5541+8];
	// begin inline asm
	dp4a.s32.s32 %r4878, %r4879, %r4880, %r4874;
	// end inline asm
	ld.shared.u32 	%r4883, [%r5541+12];
	// begin inline asm
	dp4a.s32.s32 %r4882, %r4883, %r4884, %r4878;
	// end inline asm
	ld.shared.u32 	%r4887, [%r5541+16];
	// begin inline asm
	dp4a.s32.s32 %r4886, %r4887, %r4888, %r4882;
	// end inline asm
	ld.shared.u32 	%r4891, [%r5541+20];
	// begin inline asm
	dp4a.s32.s32 %r4890, %r4891, %r4892, %r4886;
	// end inline asm
	ld.shared.u32 	%r4895, [%r5541+24];
	// begin inline asm
	dp4a.s32.s32 %r4894, %r4895, %r4896, %r4890;
	// end inline asm
	ld.shared.u32 	%r4899, [%r5541+28];
	// begin inline asm
	dp4a.s32.s32 %r4898, %r4899, %r4900, %r4894;
	// end inline asm
	ld.shared.u32 	%r4903, [%r5566];
	// begin inline asm
	{.reg .f16 low,high;
  mov.b32 {low,high},%r4903;
  cvt.f32.f16 %f971, low;}

	// end inline asm
	// begin inline asm
	{.reg .f16 low,high;
  mov.b32 {low,high},%r4903;
  cvt.f32.f16 %f972, high;}

	// end inline asm
	mul.f32 	%f1207, %f971, %f969;
	mul.f32 	%f1208, %f972, %f970;
	cvt.rn.f32.s32 	%f1209, %r4898;
	fma.rn.f32 	%f1210, %f1207, %f1209, %f1208;
	add.f32 	%f1420, %f1420, %f1210;
	ld.shared.u32 	%r4906, [%r5557+11776];
	ld.shared.u32 	%r4910, [%r5557+11792];
	ld.shared.u32 	%r4914, [%r5557+11780];
	ld.shared.u32 	%r4918, [%r5557+11796];
	ld.shared.u32 	%r4922, [%r5557+11784];
	ld.shared.u32 	%r4926, [%r5557+11800];
	ld.shared.u32 	%r4930, [%r5557+11788];
	ld.shared.u32 	%r4934, [%r5557+11804];
	ld.shared.u32 	%r4905, [%r5541+-8320];
	// begin inline asm
	dp4a.s32.s32 %r4904, %r4905, %r4906, %r5503;
	// end inline asm
	ld.shared.u32 	%r4909, [%r5541+-8316];
	// begin inline asm
	dp4a.s32.s32 %r4908, %r4909, %r4910, %r4904;
	// end inline asm
	ld.shared.u32 	%r4913, [%r5541+-8312];
	// begin inline asm
	dp4a.s32.s32 %r4912, %r4913, %r4914, %r4908;
	// end inline asm
	ld.shared.u32 	%r4917, [%r5541+-8308];
	// begin inline asm
	dp4a.s32.s32 %r4916, %r4917, %r4918, %r4912;
	// end inline asm
	ld.shared.u32 	%r4921, [%r5541+-8304];
	// begin inline asm
	dp4a.s32.s32 %r4920, %r4921, %r4922, %r4916;
	// end inline asm
	ld.shared.u32 	%r4925, [%r5541+-8300];
	// begin inline asm
	dp4a.s32.s32 %r4924, %r4925, %r4926, %r4920;
	// end inline asm
	ld.shared.u32 	%r4929, [%r5541+-8296];
	// begin inline asm
	dp4a.s32.s32 %r4928, %r4929, %r4930, %r4924;
	// end inline asm
	ld.shared.u32 	%r4933, [%r5541+-8292];
	// begin inline asm
	dp4a.s32.s32 %r4932, %r4933, %r4934, %r4928;
	// end inline asm
	ld.shared.u32 	%r4937, [%r5560];
	// begin inline asm
	{.reg .f16 low,high;
  mov.b32 {low,high},%r4937;
  cvt.f32.f16 %f973, low;}

	// end inline asm
	// begin inline asm
	{.reg .f16 low,high;
  mov.b32 {low,high},%r4937;
  cvt.f32.f16 %f974, high;}

	// end inline asm
	ld.shared.u32 	%r4939, [%r5547+1472];
	// begin inline asm
	{.reg .f16 low,high;
  mov.b32 {low,high},%r4939;
  cvt.f32.f16 %f975, low;}

	// end inline asm
	// begin inline asm
	{.reg .f16 low,high;
  mov.b32 {low,high},%r4939;
  cvt.f32.f16 %f976, high;}

	// end inline asm
	mul.f32 	%f1211, %f973, %f975;
	mul.f32 	%f1212, %f974, %f976;
	cvt.rn.f32.s32 	%f1213, %r4932;
	fma.rn.f32 	%f1214, %f1211, %f1213, %f1212;
	add.f32 	%f1451, %f1451, %f1214;
	ld.shared.u32 	%r4942, [%r5557+11776];
	ld.shared.u32 	%r4946, [%r5557+11792];
	ld.shared.u32 	%r4950, [%r5557+11780];
	ld.shared.u32 	%r4954, [%r5557+11796];
	ld.shared.u32 	%r4958, [%r5557+11784];
	ld.shared.u32 	%r4962, [%r5557+11800];
	ld.shared.u32 	%r4966, [%r5557+11788];
	ld.shared.u32 	%r4970, [%r5557+11804];
	ld.shared.u32 	%r4941, [%r5541];
	// begin inline asm
	dp4a.s32.s32 %r4940, %r4941, %r4942, %r5503;
	// end inline asm
	ld.shared.u32 	%r4945, [%r5541+4];
	// begin inline asm
	dp4a.s32.s32 %r4944, %r4945, %r4946, %r4940;
	// end inline asm
	ld.shared.u32 	%r4949, [%r5541+8];
	// begin inline asm
	dp4a.s32.s32 %r4948, %r4949, %r4950, %r4944;
	// end inline asm
	ld.shared.u32 	%r4953, [%r5541+12];
	// begin inline asm
	dp4a.s32.s32 %r4952, %r4953, %r4954, %r4948;
	// end inline asm
	ld.shared.u32 	%r4957, [%r5541+16];
	// begin inline asm
	dp4a.s32.s32 %r4956, %r4957, %r4958, %r4952;
	// end inline asm
	ld.shared.u32 	%r4961, [%r5541+20];
	// begin inline asm
	dp4a.s32.s32 %r4960, %r4961, %r4962, %r4956;
	// end inline asm
	ld.shared.u32 	%r4965, [%r5541+24];
	// begin inline asm
	dp4a.s32.s32 %r4964, %r4965, %r4966, %r4960;
	// end inline asm
	ld.shared.u32 	%r4969, [%r5541+28];
	// begin inline asm
	dp4a.s32.s32 %r4968, %r4969, %r4970, %r4964;
	// end inline asm
	ld.shared.u32 	%r4973, [%r5566];
	// begin inline asm
	{.reg .f16 low,high;
  mov.b32 {low,high},%r4973;
  cvt.f32.f16 %f977, low;}

	// end inline asm
	// begin inline asm
	{.reg .f16 low,high;
  mov.b32 {low,high},%r4973;
  cvt.f32.f16 %f978, high;}

	// end inline asm
	mul.f32 	%f1215, %f977, %f975;
	mul.f32 	%f1216, %f978, %f976;
	cvt.rn.f32.s32 	%f1217, %r4968;
	fma.rn.f32 	%f1218, %f1215, %f1217, %f1216;
	add.f32 	%f1419, %f1419, %f1218;
	ld.shared.u32 	%r4976, [%r5557+12288];
	ld.shared.u32 	%r4980, [%r5557+12304];
	ld.shared.u32 	%r4984, [%r5557+12292];
	ld.shared.u32 	%r4988, [%r5557+12308];
	ld.shared.u32 	%r4992, [%r5557+12296];
	ld.shared.u32 	%r4996, [%r5557+12312];
	ld.shared.u32 	%r5000, [%r5557+12300];
	ld.shared.u32 	%r5004, [%r5557+12316];
	ld.shared.u32 	%r4975, [%r5541+-8320];
	// begin inline asm
	dp4a.s32.s32 %r4974, %r4975, %r4976, %r5503;
	// end inline asm
	ld.shared.u32 	%r4979, [%r5541+-8316];
	// begin inline asm
	dp4a.s32.s32 %r4978, %r4979, %r4980, %r4974;
	// end inline asm
	ld.shared.u32 	%r4983, [%r5541+-8312];
	// begin inline asm
	dp4a.s32.s32 %r4982, %r4983, %r4984, %r4978;
	// end inline asm
	ld.shared.u32 	%r4987, [%r5541+-8308];
	// begin inline asm
	dp4a.s32.s32 %r4986, %r4987, %r4988, %r4982;
	// end inline asm
	ld.shared.u32 	%r4991, [%r5541+-8304];
	// begin inline asm
	dp4a.s32.s32 %r4990, %r4991, %r4992, %r4986;
	// end inline asm
	ld.shared.u32 	%r4995, [%r5541+-8300];
	// begin inline asm
	dp4a.s32.s32 %r4994, %r4995, %r4996, %r4990;
	// end inline asm
	ld.shared.u32 	%r4999, [%r5541+-8296];
	// begin inline asm
	dp4a.s32.s32 %r4998, %r4999, %r5000, %r4994;
	// end inline asm
	ld.shared.u32 	%r5003, [%r5541+-8292];
	// begin inline asm
	dp4a.s32.s32 %r5002, %r5003, %r5004, %r4998;
	// end inline asm
	ld.shared.u32 	%r5007, [%r5560];
	// begin inline asm
	{.reg .f16 low,high;
  mov.b32 {low,high},%r5007;
  cvt.f32.f16 %f979, low;}

	// end inline asm
	// begin inline asm
	{.reg .f16 low,high;
  mov.b32 {low,high},%r5007;
  cvt.f32.f16 %f980, high;}

	// end inline asm
	ld.shared.u32 	%r5009, [%r5547+1536];
	// begin inline asm
	{.reg .f16 low,high;
  mov.b32 {low,high},%r5009;
  cvt.f32.f16 %f981, low;}

	// end inline asm
	// begin inline asm
	{.reg .f16 low,high;
  mov.b32 {low,high},%r5009;
  cvt.f32.f16 %f982, high;}

	// end inline asm
	mul.f32 	%f1219, %f979, %f981;
	mul.f32 	%f1220, %f980, %f982;
	cvt.rn.f32.s32 	%f1221, %r5002;
	fma.rn.f32 	%f1222, %f1219, %f1221, %f1220;
	add.f32 	%f1450, %f1450, %f1222;
	ld.shared.u32 	%r5012, [%r5557+12288];
	ld.shared.u32 	%r5016, [%r5557+12304];
	ld.shared.u32 	%r5020, [%r5557+12292];
	ld.shared.u32 	%r5024, [%r5557+12308];
	ld.shared.u32 	%r5028, [%r5557+12296];
	ld.shared.u32 	%r5032, [%r5557+12312];
	ld.shared.u32 	%r5036, [%r5557+12300];
	ld.shared.u32 	%r5040, [%r5557+12316];
	ld.shared.u32 	%r5011, [%r5541];
	// begin inline asm
	dp4a.s32.s32 %r5010, %r5011, %r5012, %r5503;
	// end inline asm
	ld.shared.u32 	%r5015, [%r5541+4];
	// begin inline asm
	dp4a.s32.s32 %r5014, %r5015, %r5016, %r5010;
	// end inline asm
	ld.shared.u32 	%r5019, [%r5541+8];
	// begin inline asm
	dp4a.s32.s32 %r5018, %r5019, %r5020, %r5014;
	// end inline asm
	ld.shared.u32 	%r5023, [%r5541+12];
	// begin inline asm
	dp4a.s32.s32 %r5022, %r5023, %r5024, %r5018;
	// end inline asm
	ld.shared.u32 	%r5027, [%r5541+16];
	// begin inline asm
	dp4a.s32.s32 %r5026, %r5027, %r5028, %r5022;
	// end inline asm
	ld.shared.u32 	%r5031, [%r5541+20];
	// begin inline asm
	dp4a.s32.s32 %r5030, %r5031, %r5032, %r5026;
	// end inline asm
	ld.shared.u32 	%r5035, [%r5541+24];
	// begin inline asm
	dp4a.s32.s32 %r5034, %r5035, %r5036, %r5030;
	// end inline asm
	ld.shared.u32 	%r5039, [%r5541+28];
	// begin inline asm
	dp4a.s32.s32 %r5038, %r5039, %r5040, %r5034;
	// end inline asm
	ld.shared.u32 	%r5043, [%r5566];
	// begin inline asm
	{.reg .f16 low,high;
  mov.b32 {low,high},%r5043;
  cvt.f32.f16 %f983, low;}

	// end inline asm
	// begin inline asm
	{.reg .f16 low,high;
  mov.b32 {low,high},%r5043;
  cvt.f32.f16 %f984, high;}

	// end inline asm
	mul.f32 	%f1223, %f983, %f981;
	mul.f32 	%f1224, %f984, %f982;
	cvt.rn.f32.s32 	%f1225, %r5038;
	fma.rn.f32 	%f1226, %f1223, %f1225, %f1224;
	add.f32 	%f1418, %f1418, %f1226;
	ld.shared.u32 	%r5046, [%r5557+12800];
	ld.shared.u32 	%r5050, [%r5557+12816];
	ld.shared.u32 	%r5054, [%r5557+12804];
	ld.shared.u32 	%r5058, [%r5557+12820];
	ld.shared.u32 	%r5062, [%r5557+12808];
	ld.shared.u32 	%r5066, [%r5557+12824];
	ld.shared.u32 	%r5070, [%r5557+12812];
	ld.shared.u32 	%r5074, [%r5557+12828];
	ld.shared.u32 	%r5045, [%r5541+-8320];
	// begin inline asm
	dp4a.s32.s32 %r5044, %r5045, %r5046, %r5503;
	// end inline asm
	ld.shared.u32 	%r5049, [%r5541+-8316];
	// begin inline asm
	dp4a.s32.s32 %r5048, %r5049, %r5050, %r5044;
	// end inline asm
	ld.shared.u32 	%r5053, [%r5541+-8312];
	// begin inline asm
	dp4a.s32.s32 %r5052, %r5053, %r5054, %r5048;
	// end inline asm
	ld.shared.u32 	%r5057, [%r5541+-8308];
	// begin inline asm
	dp4a.s32.s32 %r5056, %r5057, %r5058, %r5052;
	// end inline asm
	ld.shared.u32 	%r5061, [%r5541+-8304];
	// begin inline asm
	dp4a.s32.s32 %r5060, %r5061, %r5062, %r5056;
	// end inline asm
	ld.shared.u32 	%r5065, [%r5541+-8300];
	// begin inline asm
	dp4a.s32.s32 %r5064, %r5065, %r5066, %r5060;
	// end inline asm
	ld.shared.u32 	%r5069, [%r5541+-8296];
	// begin inline asm
	dp4a.s32.s32 %r5068, %r5069, %r5070, %r5064;
	// end inline asm
	ld.shared.u32 	%r5073, [%r5541+-8292];
	// begin inline asm
	dp4a.s32.s32 %r5072, %r5073, %r5074, %r5068;
	// end inline asm
	ld.shared.u32 	%r5077, [%r5560];
	// begin inline asm
	{.reg .f16 low,high;
  mov.b32 {low,high},%r5077;
  cvt.f32.f16 %f985, low;}

	// end inline asm
	// begin inline asm
	{.reg .f16 low,high;
  mov.b32 {low,high},%r5077;
  cvt.f32.f16 %f986, high;}

	// end inline asm
	ld.shared.u32 	%r5079, [%r5547+1600];
	// begin inline asm
	{.reg .f16 low,high;
  mov.b32 {low,high},%r5079;
  cvt.f32.f16 %f987, low;}

	// end inline asm
	// begin inline asm
	{.reg .f16 low,high;
  mov.b32 {low,high},%r5079;
  cvt.f32.f16 %f988, high;}

	// end inline asm
	mul.f32 	%f1227, %f985, %f987;
	mul.f32 	%f1228, %f986, %f988;
	cvt.rn.f32.s32 	%f1229, %r5072;
	fma.rn.f32 	%f1230, %f1227, %f1229, %f1228;
	add.f32 	%f1449, %f1449, %f1230;
	ld.shared.u32 	%r5082, [%r5557+12800];
	ld.shared.u32 	%r5086, [%r5557+12816];
	ld.shared.u32 	%r5090, [%r5557+12804];
	ld.shared.u32 	%r5094, [%r5557+12820];
	ld.shared.u32 	%r5098, [%r5557+12808];
	ld.shared.u32 	%r5102, [%r5557+12824];
	ld.shared.u32 	%r5106, [%r5557+12812];
	ld.shared.u32 	%r5110, [%r5557+12828];
	ld.shared.u32 	%r5081, [%r5541];
	// begin inline asm
	dp4a.s32.s32 %r5080, %r5081, %r5082, %r5503;
	// end inline asm
	ld.shared.u32 	%r5085, [%r5541+4];
	// begin inline asm
	dp4a.s32.s32 %r5084, %r5085, %r5086, %r5080;
	// end inline asm
	ld.shared.u32 	%r5089, [%r5541+8];
	// begin inline asm
	dp4a.s32.s32 %r5088, %r5089, %r5090, %r5084;
	// end inline asm
	ld.shared.u32 	%r5093, [%r5541+12];
	// begin inline asm
	dp4a.s32.s32 %r5092, %r5093, %r5094, %r5088;
	// end inline asm
	ld.shared.u32 	%r5097, [%r5541+16];
	// begin inline asm
	dp4a.s32.s32 %r5096, %r5097, %r5098, %r5092;
	// end inline asm
	ld.shared.u32 	%r5101, [%r5541+20];
	// begin inline asm
	dp4a.s32.s32 %r5100, %r5101, %r5102, %r5096;
	// end inline asm
	ld.shared.u32 	%r5105, [%r5541+24];
	// begin inline asm
	dp4a.s32.s32 %r5104, %r5105, %r5106, %r5100;
	// end inline asm
	ld.shared.u32 	%r5109, [%r5541+28];
	// begin inline asm
	dp4a.s32.s32 %r5108, %r5109, %r5110, %r5104;
	// end inline asm
	ld.shared.u32 	%r5113, [%r5566];
	// begin inline asm
	{.reg .f16 low,high;
  mov.b32 {low,high},%r5113;
  cvt.f32.f16 %f989, low;}

	// end inline asm
	// begin inline asm
	{.reg .f16 low,high;
  mov.b32 {low,high},%r5113;
  cvt.f32.f16 %f990, high;}

	// end inline asm
	mul.f32 	%f1231, %f989, %f987;
	mul.f32 	%f1232, %f990, %f988;
	cvt.rn.f32.s32 	%f1233, %r5108;
	fma.rn.f32 	%f1234, %f1231, %f1233, %f1232;
	add.f32 	%f1417, %f1417, %f1234;
	ld.shared.u32 	%r5116, [%r5557+13312];
	ld.shared.u32 	%r5120, [%r5557+13328];
	ld.shared.u32 	%r5124, [%r5557+13316];
	ld.shared.u32 	%r5128, [%r5557+13332];
	ld.shared.u32 	%r5132, [%r5557+13320];
	ld.shared.u32 	%r5136, [%r5557+13336];
	ld.shared.u32 	%r5140, [%r5557+13324];
	ld.shared.u32 	%r5144, [%r5557+13340];
	ld.shared.u32 	%r5115, [%r5541+-8320];
	// begin inline asm
	dp4a.s32.s32 %r5114, %r5115, %r5116, %r5503;
	// end inline asm
	ld.shared.u32 	%r5119, [%r5541+-8316];
	// begin inline asm
	dp4a.s32.s32 %r5118, %r5119, %r5120, %r5114;
	// end inline asm
	ld.shared.u32 	%r5123, [%r5541+-8312];
	// begin inline asm
	dp4a.s32.s32 %r5122, %r5123, %r5124, %r5118;
	// end inline asm
	ld.shared.u32 	%r5127, [%r5541+-8308];
	// begin inline asm
	dp4a.s32.s32 %r5126, %r5127, %r5128, %r5122;
	// end inline asm
	ld.shared.u32 	%r5131, [%r5541+-8304];
	// begin inline asm
	dp4a.s32.s32 %r5130, %r5131, %r5132, %r5126;
	// end inline asm
	ld.shared.u32 	%r5135, [%r5541+-8300];
	// begin inline asm
	dp4a.s32.s32 %r5134, %r5135, %r5136, %r5130;
	// end inline asm
	ld.shared.u32 	%r5139, [%r5541+-8296];
	// begin inline asm
	dp4a.s32.s32 %r5138, %r5139, %r5140, %r5134;
	// end inline asm
	ld.shared.u32 	%r5143, [%r5541+-8292];
	// begin inline asm
	dp4a.s32.s32 %r5142, %r5143, %r5144, %r5138;
	// end inline asm
	ld.shared.u32 	%r5147, [%r5560];
	// begin inline asm
	{.reg .f16 low,high;
  mov.b32 {low,high},%r5147;
  cvt.f32.f16 %f991, low;}

	// end inline asm
	// begin inline asm
	{.reg .f16 low,high;
  mov.b32 {low,high},%r5147;
  cvt.f32.f16 %f992, high;}

	// end inline asm
	ld.shared.u32 	%r5149, [%r5547+1664];
	// begin inline asm
	{.reg .f16 low,high;
  mov.b32 {low,high},%r5149;
  cvt.f32.f16 %f993, low;}

	// end inline asm
	// begin inline asm
	{.reg .f16 low,high;
  mov.b32 {low,high},%r5149;
  cvt.f32.f16 %f994, high;}

	// end inline asm
	mul.f32 	%f1235, %f991, %f993;
	mul.f32 	%f1236, %f992, %f994;
	cvt.rn.f32.s32 	%f1237, %r5142;
	fma.rn.f32 	%f1238, %f1235, %f1237, %f1236;
	add.f32 	%f1448, %f1448, %f1238;
	ld.shared.u32 	%r5152, [%r5557+13312];
	ld.shared.u32 	%r5156, [%r5557+13328];
	ld.shared.u32 	%r5160, [%r5557+13316];
	ld.shared.u32 	%r5164, [%r5557+13332];
	ld.shared.u32 	%r5168, [%r5557+13320];
	ld.shared.u32 	%r5172, [%r5557+13336];
	ld.shared.u32 	%r5176, [%r5557+13324];
	ld.shared.u32 	%r5180, [%r5557+13340];
	ld.shared.u32 	%r5151, [%r5541];
	// begin inline asm
	dp4a.s32.s32 %r5150, %r5151, %r5152, %r5503;
	// end inline asm
	ld.shared.u32 	%r5155, [%r5541+4];
	// begin inline asm
	dp4a.s32.s32 %r5154, %r5155, %r5156, %r5150;
	// end inline asm
	ld.shared.u32 	%r5159, [%r5541+8];
	// begin inline asm
	dp4a.s32.s32 %r5158, %r5159, %r5160, %r5154;
	// end inline asm
	ld.shared.u32 	%r5163, [%r5541+12];
	// begin inline asm
	dp4a.s32.s32 %r5162, %r5163, %r5164, %r5158;
	// end inline asm
	ld.shared.u32 	%r5167, [%r5541+16];
	// begin inline asm
	dp4a.s32.s32 %r5166, %r5167, %r5168, %r5162;
	// end inline asm
	ld.shared.u32 	%r5171, [%r5541+20];
	// begin inline asm
	dp4a.s32.s32 %r5170, %r5171, %r5172, %r5166;
	// end inline asm
	ld.shared.u32 	%r5175, [%r5541+24];
	// begin inline asm
	dp4a.s32.s32 %r5174, %r5175, %r5176, %r5170;
	// end inline asm
	ld.shared.u32 	%r5179, [%r5541+28];
	// begin inline asm
	dp4a.s32.s32 %r5178, %r5179, %r5180, %r5174;
	// end inline asm
	ld.shared.u32 	%r5183, [%r5566];
	// begin inline asm
	{.reg .f16 low,high;
  mov.b32 {low,high},%r5183;
  cvt.f32.f16 %f995, low;}

	// end inline asm
	// begin inline asm
	{.reg .f16 low,high;
  mov.b32 {low,high},%r5183;
  cvt.f32.f16 %f996, high;}

	// end inline asm
	mul.f32 	%f1239, %f995, %f993;
	mul.f32 	%f1240, %f996, %f994;
	cvt.rn.f32.s32 	%f1241, %r5178;
	fma.rn.f32 	%f1242, %f1239, %f1241, %f1240;
	add.f32 	%f1416, %f1416, %f1242;
	ld.shared.u32 	%r5186, [%r5557+13824];
	ld.shared.u32 	%r5190, [%r5557+13840];
	ld.shared.u32 	%r5194, [%r5557+13828];
	ld.shared.u32 	%r5198, [%r5557+13844];
	ld.shared.u32 	%r5202, [%r5557+13832];
	ld.shared.u32 	%r5206, [%r5557+13848];
	ld.shared.u32 	%r5210, [%r5557+13836];
	ld.shared.u32 	%r5214, [%r5557+13852];
	ld.shared.u32 	%r5185, [%r5541+-8320];
	// begin inline asm
	dp4a.s32.s32 %r5184, %r5185, %r5186, %r5503;
	// end inline asm
	ld.shared.u32 	%r5189, [%r5541+-8316];
	// begin inline asm
	dp4a.s32.s32 %r5188, %r5189, %r5190, %r5184;
	// end inline asm
	ld.shared.u32 	%r5193, [%r5541+-8312];
	// begin inline asm
	dp4a.s32.s32 %r5192, %r5193, %r5194, %r5188;
	// end inline asm
	ld.shared.u32 	%r5197, [%r5541+-8308];
	// begin inline asm
	dp4a.s32.s32 %r5196, %r5197, %r5198, %r5192;
	// end inline asm
	ld.shared.u32 	%r5201, [%r5541+-8304];
	// begin inline asm
	dp4a.s32.s32 %r5200, %r5201, %r5202, %r5196;
	// end inline asm
	ld.shared.u32 	%r5205, [%r5541+-8300];
	// begin inline asm
	dp4a.s32.s32 %r5204, %r5205, %r5206, %r5200;
	// end inline asm
	ld.shared.u32 	%r5209, [%r5541+-8296];
	// begin inline asm
	dp4a.s32.s32 %r5208, %r5209, %r5210, %r5204;
	// end inline asm
	ld.shared.u32 	%r5213, [%r5541+-8292];
	// begin inline asm
	dp4a.s32.s32 %r5212, %r5213, %r5214, %r5208;
	// end inline asm
	ld.shared.u32 	%r5217, [%r5560];
	// begin inline asm
	{.reg .f16 low,high;
  mov.b32 {low,high},%r5217;
  cvt.f32.f16 %f997, low;}

	// end inline asm
	// begin inline asm
	{.reg .f16 low,high;
  mov.b32 {low,high},%r5217;
  cvt.f32.f16 %f998, high;}

	// end inline asm
	ld.shared.u32 	%r5219, [%r5547+1728];
	// begin inline asm
	{.reg .f16 low,high;
  mov.b32 {low,high},%r5219;
  cvt.f32.f16 %f999, low;}

	// end inline asm
	// begin inline asm
	{.reg .f16 low,high;
  mov.b32 {low,high},%r5219;
  cvt.f32.f16 %f1000, high;}

	// end inline asm
	mul.f32 	%f1243, %f997, %f999;
	mul.f32 	%f1244, %f998, %f1000;
	cvt.rn.f32.s32 	%f1245, %r5212;
	fma.rn.f32 	%f1246, %f1243, %f1245, %f1244;
	add.f32 	%f1447, %f1447, %f1246;
	ld.shared.u32 	%r5222, [%r5557+13824];
	ld.shared.u32 	%r5226, [%r5557+13840];
	ld.shared.u32 	%r5230, [%r5557+13828];
	ld.shared.u32 	%r5234, [%r5557+13844];
	ld.shared.u32 	%r5238, [%r5557+13832];
	ld.shared.u32 	%r5242, [%r5557+13848];
	ld.shared.u32 	%r5246, [%r5557+13836];
	ld.shared.u32 	%r5250, [%r5557+13852];
	ld.shared.u32 	%r5221, [%r5541];
	// begin inline asm
	dp4a.s32.s32 %r5220, %r5221, %r5222, %r5503;
	// end inline asm
	ld.shared.u32 	%r5225, [%r5541+4];
	// begin inline asm
	dp4a.s32.s32 %r5224, %r5225, %r5226, %r5220;
	// end inline asm
	ld.shared.u32 	%r5229, [%r5541+8];
	// begin inline asm
	dp4a.s32.s32 %r5228, %r5229, %r5230, %r5224;
	// end inline asm
	ld.shared.u32 	%r5233, [%r5541+12];
	// begin inline asm
	dp4a.s32.s32 %r5232, %r5233, %r5234, %r5228;
	// end inline asm
	ld.shared.u32 	%r5237, [%r5541+16];
	// begin inline asm
	dp4a.s32.s32 %r5236, %r5237, %r5238, %r5232;
	// end inline asm
	ld.shared.u32 	%r5241, [%r5541+20];
	// begin inline asm
	dp4a.s32.s32 %r5240, %r5241, %r5242, %r5236;
	// end inline asm
	ld.shared.u32 	%r5245, [%r5541+24];
	// begin inline asm
	dp4a.s32.s32 %r5244, %r5245, %r5246, %r5240;
	// end inline asm
	ld.shared.u32 	%r5249, [%r5541+28];
	// begin inline asm
	dp4a.s32.s32 %r5248, %r5249, %r5250, %r5244;
	// end inline asm
	ld.shared.u32 	%r5253, [%r5566];
	// begin inline asm
	{.reg .f16 low,high;
  mov.b32 {low,high},%r5253;
  cvt.f32.f16 %f1001, low;}

	// end inline asm
	// begin inline asm
	{.reg .f16 low,high;
  mov.b32 {low,high},%r5253;
  cvt.f32.f16 %f1002, high;}

	// end inline asm
	mul.f32 	%f1247, %f1001, %f999;
	mul.f32 	%f1248, %f1002, %f1000;
	cvt.rn.f32.s32 	%f1249, %r5248;
	fma.rn.f32 	%f1250, %f1247, %f1249, %f1248;
	add.f32 	%f1415, %f1415, %f1250;
	ld.shared.u32 	%r5256, [%r5557+14336];
	ld.shared.u32 	%r5260, [%r5557+14352];
	ld.shared.u32 	%r5264, [%r5557+14340];
	ld.shared.u32 	%r5268, [%r5557+14356];
	ld.shared.u32 	%r5272, [%r5557+14344];
	ld.shared.u32 	%r5276, [%r5557+14360];
	ld.shared.u32 	%r5280, [%r5557+14348];
	ld.shared.u32 	%r5284, [%r5557+14364];
	ld.shared.u32 	%r5255, [%r5541+-8320];
	// begin inline asm
	dp4a.s32.s32 %r5254, %r5255, %r5256, %r5503;
	// end inline asm
	ld.shared.u32 	%r5259, [%r5541+-8316];
	// begin inline asm
	dp4a.s32.s32 %r5258, %r5259, %r5260, %r5254;
	// end inline asm
	ld.shared.u32 	%r5263, [%r5541+-8312];
	// begin inline asm
	dp4a.s32.s32 %r5262, %r5263, %r5264, %r5258;
	// end inline asm
	ld.shared.u32 	%r5267, [%r5541+-8308];
	// begin inline asm
	dp4a.s32.s32 %r5266, %r5267, %r5268, %r5262;
	// end inline asm
	ld.shared.u32 	%r5271, [%r5541+-8304];
	// begin inline asm
	dp4a.s32.s32 %r5270, %r5271, %r5272, %r5266;
	// end inline asm
	ld.shared.u32 	%r5275, [%r5541+-8300];
	// begin inline asm
	dp4a.s32.s32 %r5274, %r5275, %r5276, %r5270;
	// end inline asm
	ld.shared.u32 	%r5279, [%r5541+-8296];
	// begin inline asm
	dp4a.s32.s32 %r5278, %r5279, %r5280, %r5274;
	// end inline asm
	ld.shared.u32 	%r5283, [%r5541+-8292];
	// begin inline asm
	dp4a.s32.s32 %r5282, %r5283, %r5284, %r5278;
	// end inline asm
	ld.shared.u32 	%r5287, [%r5560];
	// begin inline asm
	{.reg .f16 low,high;
  mov.b32 {low,high},%r5287;
  cvt.f32.f16 %f1003, low;}

	// end inline asm
	// begin inline asm
	{.reg .f16 low,high;
  mov.b32 {low,high},%r5287;
  cvt.f32.f16 %f1004, high;}

	// end inline asm
	ld.shared.u32 	%r5289, [%r5547+1792];
	// begin inline asm
	{.reg .f16 low,high;
  mov.b32 {low,high},%r5289;
  cvt.f32.f16 %f1005, low;}

	// end inline asm
	// begin inline asm
	{.reg .f16 low,high;
  mov.b32 {low,high},%r5289;
  cvt.f32.f16 %f1006, high;}

	// end inline asm
	mul.f32 	%f1251, %f1003, %f1005;
	mul.f32 	%f1252, %f1004, %f1006;
	cvt.rn.f32.s32 	%f1253, %r5282;
	fma.rn.f32 	%f1254, %f1251, %f1253, %f1252;
	add.f32 	%f1446, %f1446, %f1254;
	ld.shared.u32 	%r5292, [%r5557+14336];
	ld.shared.u32 	%r5296, [%r5557+14352];
	ld.shared.u32 	%r5300, [%r5557+14340];
	ld.shared.u32 	%r5304, [%r5557+14356];
	ld.shared.u32 	%r5308, [%r5557+14344];
	ld.shared.u32 	%r5312, [%r5557+14360];
	ld.shared.u32 	%r5316, [%r5557+14348];
	ld.shared.u32 	%r5320, [%r5557+14364];
	ld.shared.u32 	%r5291, [%r5541];
	// begin inline asm
	dp4a.s32.s32 %r5290, %r5291, %r5292, %r5503;
	// end inline asm
	ld.shared.u32 	%r5295, [%r5541+4];
	// begin inline asm
	dp4a.s32.s32 %r5294, %r5295, %r5296, %r5290;
	// end inline asm
	ld.shared.u32 	%r5299, [%r5541+8];
	// begin inline asm
	dp4a.s32.s32 %r5298, %r5299, %r5300, %r5294;
	// end inline asm
	ld.shared.u32 	%r5303, [%r5541+12];
	// begin inline asm
	dp4a.s32.s32 %r5302, %r5303, %r5304, %r5298;
	// end inline asm
	ld.shared.u32 	%r5307, [%r5541+16];
	// begin inline asm
	dp4a.s32.s32 %r5306, %r5307, %r5308, %r5302;
	// end inline asm
	ld.shared.u32 	%r5311, [%r5541+20];
	// begin inline asm
	dp4a.s32.s32 %r5310, %r5311, %r5312, %r5306;
	// end inline asm
	ld.shared.u32 	%r5315, [%r5541+24];
	// begin inline asm
	dp4a.s32.s32 %r5314, %r5315, %r5316, %r5310;
	// end inline asm
	ld.shared.u32 	%r5319, [%r5541+28];
	// begin inline asm
	dp4a.s32.s32 %r5318, %r5319, %r5320, %r5314;
	// end inline asm
	ld.shared.u32 	%r5323, [%r5566];
	// begin inline asm
	{.reg .f16 low,high;
  mov.b32 {low,high},%r5323;
  cvt.f32.f16 %f1007, low;}

	// end inline asm
	// begin inline asm
	{.reg .f16 low,high;
  mov.b32 {low,high},%r5323;
  cvt.f32.f16 %f1008, high;}

	// end inline asm
	mul.f32 	%f1255, %f1007, %f1005;
	mul.f32 	%f1256, %f1008, %f1006;
	cvt.rn.f32.s32 	%f1257, %r5318;
	fma.rn.f32 	%f1258, %f1255, %f1257, %f1256;
	add.f32 	%f1414, %f1414, %f1258;
	ld.shared.u32 	%r5326, [%r5557+14848];
	ld.shared.u32 	%r5330, [%r5557+14864];
	ld.shared.u32 	%r5334, [%r5557+14852];
	ld.shared.u32 	%r5338, [%r5557+14868];
	ld.shared.u32 	%r5342, [%r5557+14856];
	ld.shared.u32 	%r5346, [%r5557+14872];
	ld.shared.u32 	%r5350, [%r5557+14860];
	ld.shared.u32 	%r5354, [%r5557+14876];
	ld.shared.u32 	%r5325, [%r5541+-8320];
	// begin inline asm
	dp4a.s32.s32 %r5324, %r5325, %r5326, %r5503;
	// end inline asm
	ld.shared.u32 	%r5329, [%r5541+-8316];
	// begin inline asm
	dp4a.s32.s32 %r5328, %r5329, %r5330, %r5324;
	// end inline asm
	ld.shared.u32 	%r5333, [%r5541+-8312];
	// begin inline asm
	dp4a.s32.s32 %r5332, %r5333, %r5334, %r5328;
	// end inline asm
	ld.shared.u32 	%r5337, [%r5541+-8308];
	// begin inline asm
	dp4a.s32.s32 %r5336, %r5337, %r5338, %r5332;
	// end inline asm
	ld.shared.u32 	%r5341, [%r5541+-8304];
	// begin inline asm
	dp4a.s32.s32 %r5340, %r5341, %r5342, %r5336;
	// end inline asm
	ld.shared.u32 	%r5345, [%r5541+-8300];
	// begin inline asm
	dp4a.s32.s32 %r5344, %r5345, %r5346, %r5340;
	// end inline asm
	ld.shared.u32 	%r5349, [%r5541+-8296];
	// begin inline asm
	dp4a.s32.s32 %r5348, %r5349, %r5350, %r5344;
	// end inline asm
	ld.shared.u32 	%r5353, [%r5541+-8292];
	// begin inline asm
	dp4a.s32.s32 %r5352, %r5353, %r5354, %r5348;
	// end inline asm
	ld.shared.u32 	%r5357, [%r5560];
	// begin inline asm
	{.reg .f16 low,high;
  mov.b32 {low,high},%r5357;
  cvt.f32.f16 %f1009, low;}

	// end inline asm
	// begin inline asm
	{.reg .f16 low,high;
  mov.b32 {low,high},%r5357;
  cvt.f32.f16 %f1010, high;}

	// end inline asm
	ld.shared.u32 	%r5359, [%r5547+1856];
	// begin inline asm
	{.reg .f16 low,high;
  mov.b32 {low,high},%r5359;
  cvt.f32.f16 %f1011, low;}

	// end inline asm
	// begin inline asm
	{.reg .f16 low,high;
  mov.b32 {low,high},%r5359;
  cvt.f32.f16 %f1012, high;}

	// end inline asm
	mul.f32 	%f1259, %f1009, %f1011;
	mul.f32 	%f1260, %f1010, %f1012;
	cvt.rn.f32.s32 	%f1261, %r5352;
	fma.rn.f32 	%f1262, %f1259, %f1261, %f1260;
	add.f32 	%f1445, %f1445, %f1262;
	ld.shared.u32 	%r5362, [%r5557+14848];
	ld.shared.u32 	%r5366, [%r5557+14864];
	ld.shared.u32 	%r5370, [%r5557+14852];
	ld.shared.u32 	%r5374, [%r5557+14868];
	ld.shared.u32 	%r5378, [%r5557+14856];
	ld.shared.u32 	%r5382, [%r5557+14872];
	ld.shared.u32 	%r5386, [%r5557+14860];
	ld.shared.u32 	%r5390, [%r5557+14876];
	ld.shared.u32 	%r5361, [%r5541];
	// begin inline asm
	dp4a.s32.s32 %r5360, %r5361, %r5362, %r5503;
	// end inline asm
	ld.shared.u32 	%r5365, [%r5541+4];
	// begin inline asm
	dp4a.s32.s32 %r5364, %r5365, %r5366, %r5360;
	// end inline asm
	ld.shared.u32 	%r5369, [%r5541+8];
	// begin inline asm
	dp4a.s32.s32 %r5368, %r5369, %r5370, %r5364;
	// end inline asm
	ld.shared.u32 	%r5373, [%r5541+12];
	// begin inline asm
	dp4a.s32.s32 %r5372, %r5373, %r5374, %r5368;
	// end inline asm
	ld.shared.u32 	%r5377, [%r5541+16];
	// begin inline asm
	dp4a.s32.s32 %r5376, %r5377, %r5378, %r5372;
	// end inline asm
	ld.shared.u32 	%r5381, [%r5541+20];
	// begin inline asm
	dp4a.s32.s32 %r5380, %r5381, %r5382, %r5376;
	// end inline asm
	ld.shared.u32 	%r5385, [%r5541+24];
	// begin inline asm
	dp4a.s32.s32 %r5384, %r5385, %r5386, %r5380;
	// end inline asm
	ld.shared.u32 	%r5389, [%r5541+28];
	// begin inline asm
	dp4a.s32.s32 %r5388, %r5389, %r5390, %r5384;
	// end inline asm
	ld.shared.u32 	%r5393, [%r5566];
	// begin inline asm
	{.reg .f16 low,high;
  mov.b32 {low,high},%r5393;
  cvt.f32.f16 %f1013, low;}

	// end inline asm
	// begin inline asm
	{.reg .f16 low,high;
  mov.b32 {low,high},%r5393;
  cvt.f32.f16 %f1014, high;}

	// end inline asm
	mul.f32 	%f1263, %f1013, %f1011;
	mul.f32 	%f1264, %f1014, %f1012;
	cvt.rn.f32.s32 	%f1265, %r5388;
	fma.rn.f32 	%f1266, %f1263, %f1265, %f1264;
	add.f32 	%f1413, %f1413, %f1266;
	ld.shared.u32 	%r5396, [%r5557+15360];
	ld.shared.u32 	%r5400, [%r5557+15376];
	ld.shared.u32 	%r5404, [%r5557+15364];
	ld.shared.u32 	%r5408, [%r5557+15380];
	ld.shared.u32 	%r5412, [%r5557+15368];
	ld.shared.u32 	%r5416, [%r5557+15384];
	ld.shared.u32 	%r5420, [%r5557+15372];
	ld.shared.u32 	%r5424, [%r5557+15388];
	ld.shared.u32 	%r5395, [%r5541+-8320];
	// begin inline asm
	dp4a.s32.s32 %r5394, %r5395, %r5396, %r5503;
	// end inline asm
	ld.shared.u32 	%r5399, [%r5541+-8316];
	// begin inline asm
	dp4a.s32.s32 %r5398, %r5399, %r5400, %r5394;
	// end inline asm
	ld.shared.u32 	%r5403, [%r5541+-8312];
	// begin inline asm
	dp4a.s32.s32 %r5402, %r5403, %r5404, %r5398;
	// end inline asm
	ld.shared.u32 	%r5407, [%r5541+-8308];
	// begin inline asm
	dp4a.s32.s32 %r5406, %r5407, %r5408, %r5402;
	// end inline asm
	ld.shared.u32 	%r5411, [%r5541+-8304];
	// begin inline asm
	dp4a.s32.s32 %r5410, %r5411, %r5412, %r5406;
	// end inline asm
	ld.shared.u32 	%r5415, [%r5541+-8300];
	// begin inline asm
	dp4a.s32.s32 %r5414, %r5415, %r5416, %r5410;
	// end inline asm
	ld.shared.u32 	%r5419, [%r5541+-8296];
	// begin inline asm
	dp4a.s32.s32 %r5418, %r5419, %r5420, %r5414;
	// end inline asm
	ld.shared.u32 	%r5423, [%r5541+-8292];
	// begin inline asm
	dp4a.s32.s32 %r5422, %r5423, %r5424, %r5418;
	// end inline asm
	ld.shared.u32 	%r5427, [%r5560];
	// begin inline asm
	{.reg .f16 low,high;
  mov.b32 {low,high},%r5427;
  cvt.f32.f16 %f1015, low;}

	// end inline asm
	// begin inline asm
	{.reg .f16 low,high;
  mov.b32 {low,high},%r5427;
  cvt.f32.f16 %f1016, high;}

	// end inline asm
	ld.shared.u32 	%r5429, [%r5547+1920];
	// begin inline asm
	{.reg .f16 low,high;
  mov.b32 {low,high},%r5429;
  cvt.f32.f16 %f1017, low;}

	// end inline asm
	// begin inline asm
	{.reg .f16 low,high;
  mov.b32 {low,high},%r5429;
  cvt.f32.f16 %f1018, high;}

	// end inline asm
	mul.f32 	%f1267, %f1015, %f1017;
	mul.f32 	%f1268, %f1016, %f1018;
	cvt.rn.f32.s32 	%f1269, %r5422;
	fma.rn.f32 	%f1270, %f1267, %f1269, %f1268;
	add.f32 	%f1444, %f1444, %f1270;
	ld.shared.u32 	%r5432, [%r5557+15360];
	ld.shared.u32 	%r5436, [%r5557+15376];
	ld.shared.u32 	%r5440, [%r5557+15364];
	ld.shared.u32 	%r5444, [%r5557+15380];
	ld.shared.u32 	%r5448, [%r5557+15368];
	ld.shared.u32 	%r5452, [%r5557+15384];
	ld.shared.u32 	%r5456, [%r5557+15372];
	ld.shared.u32 	%r5460, [%r5557+15388];
	ld.shared.u32 	%r5431, [%r5541];
	// begin inline asm
	dp4a.s32.s32 %r5430, %r5431, %r5432, %r5503;
	// end inline asm
	ld.shared.u32 	%r5435, [%r5541+4];
	// begin inline asm
	dp4a.s32.s32 %r5434, %r5435, %r5436, %r5430;
	// end inline asm
	ld.shared.u32 	%r5439, [%r5541+8];
	// begin inline asm
	dp4a.s32.s32 %r5438, %r5439, %r5440, %r5434;
	// end inline asm
	ld.shared.u32 	%r5443, [%r5541+12];
	// begin inline asm
	dp4a.s32.s32 %r5442, %r5443, %r5444, %r5438;
	// end inline asm
	ld.shared.u32 	%r5447, [%r5541+16];
	// begin inline asm
	dp4a.s32.s32 %r5446, %r5447, %r5448, %r5442;
	// end inline asm
	ld.shared.u32 	%r5451, [%r5541+20];
	// begin inline asm
	dp4a.s32.s32 %r5450, %r5451, %r5452, %r5446;
	// end inline asm
	ld.shared.u32 	%r5455, [%r5541+24];
	// begin inline asm
	dp4a.s32.s32 %r5454, %r5455, %r5456, %r5450;
	// end inline asm
	ld.shared.u32 	%r5459, [%r5541+28];
	// begin inline asm
	dp4a.s32.s32 %r5458, %r5459, %r5460, %r5454;
	// end inline asm
	ld.shared.u32 	%r5463, [%r5566];
	// begin inline asm
	{.reg .f16 low,high;
  mov.b32 {low,high},%r5463;
  cvt.f32.f16 %f1019, low;}

	// end inline asm
	// begin inline asm
	{.reg .f16 low,high;
  mov.b32 {low,high},%r5463;
  cvt.f32.f16 %f1020, high;}

	// end inline asm
	mul.f32 	%f1271, %f1019, %f1017;
	mul.f32 	%f1272, %f1020, %f1018;
	cvt.rn.f32.s32 	%f1273, %r5458;
	fma.rn.f32 	%f1274, %f1271, %f1273, %f1272;
	add.f32 	%f1412, %f1412, %f1274;
	ld.shared.u32 	%r5466, [%r5557+15872];
	ld.shared.u32 	%r5470, [%r5557+15888];
	ld.shared.u32 	%r5474, [%r5557+15876];
	ld.shared.u32 	%r5478, [%r5557+15892];
	ld.shared.u32 	%r5482, [%r5557+15880];
	ld.shared.u32 	%r5486, [%r5557+15896];
	ld.shared.u32 	%r5490, [%r5557+15884];
	ld.shared.u32 	%r5494, [%r5557+15900];
	ld.shared.u32 	%r5465, [%r5541+-8320];
	// begin inline asm
	dp4a.s32.s32 %r5464, %r5465, %r5466, %r5503;
	// end inline asm
	ld.shared.u32 	%r5469, [%r5541+-8316];
	// begin inline asm
	dp4a.s32.s32 %r5468, %r5469, %r5470, %r5464;
	// end inline asm
	ld.shared.u32 	%r5473, [%r5541+-8312];
	// begin inline asm
	dp4a.s32.s32 %r5472, %r5473, %r5474, %r5468;
	// end inline asm
	ld.shared.u32 	%r5477, [%r5541+-8308];
	// begin inline asm
	dp4a.s32.s32 %r5476, %r5477, %r5478, %r5472;
	// end inline asm
	ld.shared.u32 	%r5481, [%r5541+-8304];
	// begin inline asm
	dp4a.s32.s32 %r5480, %r5481, %r5482, %r5476;
	// end inline asm
	ld.shared.u32 	%r5485, [%r5541+-8300];
	// begin inline asm
	dp4a.s32.s32 %r5484, %r5485, %r5486, %r5480;
	// end inline asm
	ld.shared.u32 	%r5489, [%r5541+-8296];
	// begin inline asm
	dp4a.s32.s32 %r5488, %r5489, %r5490, %r5484;
	// end inline asm
	ld.shared.u32 	%r5493, [%r5541+-8292];
	// begin inline asm
	dp4a.s32.s32 %r5492, %r5493, %r5494, %r5488;
	// end inline asm
	ld.shared.u32 	%r5497, [%r5560];
	// begin inline asm
	{.reg .f16 low,high;
  mov.b32 {low,high},%r5497;
  cvt.f32.f16 %f1021, low;}

	// end inline asm
	// begin inline asm
	{.reg .f16 low,high;
  mov.b32 {low,high},%r5497;
  cvt.f32.f16 %f1022, high;}

	// end inline asm
	ld.shared.u32 	%r5499, [%r5547+1984];
	// begin inline asm
	{.reg .f16 low,high;
  mov.b32 {low,high},%r5499;
  cvt.f32.f16 %f1023, low;}

	// end inline asm
	// begin inline asm
	{.reg .f16 low,high;
  mov.b32 {low,high},%r5499;
  cvt.f32.f16 %f1024, high;}

	// end inline asm
	mul.f32 	%f1275, %f1021, %f1023;
	mul.f32 	%f1276, %f1022, %f1024;
	cvt.rn.f32.s32 	%f1277, %r5492;
	fma.rn.f32 	%f1278, %f1275, %f1277, %f1276;
	add.f32 	%f1443, %f1443, %f1278;
	ld.shared.u32 	%r5502, [%r5557+15872];
	ld.shared.u32 	%r5506, [%r5557+15888];
	ld.shared.u32 	%r5510, [%r5557+15876];
	ld.shared.u32 	%r5514, [%r5557+15892];
	ld.shared.u32 	%r5518, [%r5557+15880];
	ld.shared.u32 	%r5522, [%r5557+15896];
	ld.shared.u32 	%r5526, [%r5557+15884];
	ld.shared.u32 	%r5530, [%r5557+15900];
	ld.shared.u32 	%r5501, [%r5541];
	// begin inline asm
	dp4a.s32.s32 %r5500, %r5501, %r5502, %r5503;
	// end inline asm
	ld.shared.u32 	%r5505, [%r5541+4];
	// begin inline asm
	dp4a.s32.s32 %r5504, %r5505, %r5506, %r5500;
	// end inline asm
	ld.shared.u32 	%r5509, [%r5541+8];
	// begin inline asm
	dp4a.s32.s32 %r5508, %r5509, %r5510, %r5504;
	// end inline asm
	ld.shared.u32 	%r5513, [%r5541+12];
	// begin inline asm
	dp4a.s32.s32 %r5512, %r5513, %r5514, %r5508;
	// end inline asm
	ld.shared.u32 	%r5517, [%r5541+16];
	// begin inline asm
	dp4a.s32.s32 %r5516, %r5517, %r5518, %r5512;
	// end inline asm
	ld.shared.u32 	%r5521, [%r5541+20];
	// begin inline asm
	dp4a.s32.s32 %r5520, %r5521, %r5522, %r5516;
	// end inline asm
	ld.shared.u32 	%r5525, [%r5541+24];
	// begin inline asm
	dp4a.s32.s32 %r5524, %r5525, %r5526, %r5520;
	// end inline asm
	ld.shared.u32 	%r5529, [%r5541+28];
	// begin inline asm
	dp4a.s32.s32 %r5528, %r5529, %r5530, %r5524;
	// end inline asm
	ld.shared.u32 	%r5533, [%r5566];
	// begin inline asm
	{.reg .f16 low,high;
  mov.b32 {low,high},%r5533;
  cvt.f32.f16 %f1025, low;}

	// end inline asm
	// begin inline asm
	{.reg .f16 low,high;
  mov.b32 {low,high},%r5533;
  cvt.f32.f16 %f1026, high;}

	// end inline asm
	mul.f32 	%f1279, %f1025, %f1023;
	mul.f32 	%f1280, %f1026, %f1024;
	cvt.rn.f32.s32 	%f1281, %r5528;
	fma.rn.f32 	%f1282, %f1279, %f1281, %f1280;
	add.f32 	%f1411, %f1411, %f1282;
	sub.s32 	%r5567, %r5534, %r5723;
	add.s32 	%r68, %r5567, 4;
	setp.lt.u32 	%p3, %r5723, 28;
	mov.u32 	%r5723, %r68;
	@%p3 bra 	$L__BB116_5;
	bar.sync 	0;
	add.s32 	%r5721, %r5721, 8;
	setp.lt.s32 	%p4, %r5721, %r1;
	@%p4 bra 	$L__BB116_2;
$L__BB116_7:
	ld.param.u32 	%r5624, [mul_mat_q5_1_param_5];
	mov.u32 	%r5568, %tid.y;
	mov.u32 	%r5569, %ctaid.y;
	shl.b32 	%r5570, %r5569, 7;
	add.s32 	%r62, %r5570, %r5568;
	mov.u32 	%r5571, %tid.x;
	mov.u32 	%r5572, %ctaid.x;
	shl.b32 	%r5573, %r5572, 6;
	add.s32 	%r63, %r5573, %r5571;
	setp.lt.s32 	%p5, %r62, %r5624;
	@%p5 bra 	$L__BB116_8;
	bra.uni 	$L__BB116_167;
$L__BB116_8:
	ld.param.u32 	%r5657, [mul_mat_q5_1_param_7];
	ld.param.u64 	%rd306, [mul_mat_q5_1_param_2];
	setp.ge.s32 	%p6, %r63, %r5657;
	mad.lo.s32 	%r70, %r62, %r5657, %r63;
	cvta.to.global.u64 	%rd1, %rd306;
	mul.wide.s32 	%rd271, %r70, 4;
	add.s64 	%rd2, %rd1, %rd271;
	@%p6 bra 	$L__BB116_10;
	st.global.f32 	[%rd2], %f1474;
$L__BB116_10:
	ld.param.u32 	%r5658, [mul_mat_q5_1_param_7];
	add.s32 	%r71, %r63, 32;
	setp.ge.s32 	%p7, %r71, %r5658;
	@%p7 bra 	$L__BB116_12;
	st.global.f32 	[%rd2+128], %f1442;
$L__BB116_12:
	ld.param.u32 	%r5625, [mul_mat_q5_1_param_5];
	add.s32 	%r5574, %r62, 4;
	setp.ge.s32 	%p8, %r5574, %r5625;
	@%p8 bra 	$L__BB116_167;
	ld.param.u32 	%r5659, [mul_mat_q5_1_param_7];
	setp.ge.s32 	%p9, %r63, %r5659;
	shl.b32 	%r72, %r5659, 2;
	add.s32 	%r5575, %r70, %r72;
	mul.wide.s32 	%rd272, %r5575, 4;
	add.s64 	%rd3, %rd1, %rd272;
	@%p9 bra 	$L__BB116_15;
	st.global.f32 	[%rd3], %f1473;
$L__BB116_15:
	ld.param.u32 	%r5660, [mul_mat_q5_1_param_7];
	setp.ge.s32 	%p10, %r71, %r5660;
	@%p10 bra 	$L__BB116_17;
	st.global.f32 	[%rd3+128], %f1441;
$L__BB116_17:
	ld.param.u32 	%r5626, [mul_mat_q5_1_param_5];
	add.s32 	%r5576, %r62, 8;
	setp.ge.s32 	%p11, %r5576, %r5626;
	@%p11 bra 	$L__BB116_167;
	ld.param.u32 	%r5661, [mul_mat_q5_1_param_7];
	setp.ge.s32 	%p12, %r63, %r5661;
	shl.b32 	%r73, %r5661, 3;
	add.s32 	%r74, %r70, %r73;
	mul.wide.s32 	%rd273, %r74, 4;
	add.s64 	%rd4, %rd1, %rd273;
	@%p12 bra 	$L__BB116_20;
	st.global.f32 	[%rd4], %f1472;
$L__BB116_20:
	ld.param.u32 	%r5662, [mul_mat_q5_1_param_7];
	setp.ge.s32 	%p13, %r71, %r5662;
	@%p13 bra 	$L__BB116_22;
	st.global.f32 	[%rd4+128], %f1440;
$L__BB116_22:
	ld.param.u32 	%r5627, [mul_mat_q5_1_param_5];
	add.s32 	%r5577, %r62, 12;
	setp.ge.s32 	%p14, %r5577, %r5627;
	@%p14 bra 	$L__BB116_167;
	ld.param.u32 	%r5663, [mul_mat_q5_1_param_7];
	setp.ge.s32 	%p15, %r63, %r5663;
	add.s32 	%r5578, %r74, %r72;
	mul.wide.s32 	%rd274, %r5578, 4;
	add.s64 	%rd5, %rd1, %rd274;
	@%p15 bra 	$L__BB116_25;
	st.global.f32 	[%rd5], %f1471;
$L__BB116_25:
	ld.param.u32 	%r5664, [mul_mat_q5_1_param_7];
	setp.ge.s32 	%p16, %r71, %r5664;
	@%p16 bra 	$L__BB116_27;
	st.global.f32 	[%rd5+128], %f1439;
$L__BB116_27:
	ld.param.u32 	%r5628, [mul_mat_q5_1_param_5];
	add.s32 	%r5579, %r62, 16;
	setp.ge.s32 	%p17, %r5579, %r5628;
	@%p17 bra 	$L__BB116_167;
	ld.param.u32 	%r5665, [mul_mat_q5_1_param_7];
	setp.ge.s32 	%p18, %r63, %r5665;
	shl.b32 	%r75, %r5665, 4;
	add.s32 	%r76, %r70, %r75;
	mul.wide.s32 	%rd275, %r76, 4;
	add.s64 	%rd6, %rd1, %rd275;
	@%p18 bra 	$L__BB116_30;
	st.global.f32 	[%rd6], %f1470;
$L__BB116_30:
	ld.param.u32 	%r5666, [mul_mat_q5_1_param_7];
	setp.ge.s32 	%p19, %r71, %r5666;
	@%p19 bra 	$L__BB116_32;
	st.global.f32 	[%rd6+128], %f1438;
$L__BB116_32:
	ld.param.u32 	%r5629, [mul_mat_q5_1_param_5];
	add.s32 	%r5580, %r62, 20;
	setp.ge.s32 	%p20, %r5580, %r5629;
	@%p20 bra 	$L__BB116_167;
	ld.param.u32 	%r5667, [mul_mat_q5_1_param_7];
	setp.ge.s32 	%p21, %r63, %r5667;
	add.s32 	%r5581, %r76, %r72;
	mul.wide.s32 	%rd276, %r5581, 4;
	add.s64 	%rd7, %rd1, %rd276;
	@%p21 bra 	$L__BB116_35;
	st.global.f32 	[%rd7], %f1469;
$L__BB116_35:
	ld.param.u32 	%r5668, [mul_mat_q5_1_param_7];
	setp.ge.s32 	%p22, %r71, %r5668;
	@%p22 bra 	$L__BB116_37;
	st.global.f32 	[%rd7+128], %f1437;
$L__BB116_37:
	ld.param.u32 	%r5630, [mul_mat_q5_1_param_5];
	add.s32 	%r5582, %r62, 24;
	setp.ge.s32 	%p23, %r5582, %r5630;
	@%p23 bra 	$L__BB116_167;
	ld.param.u32 	%r5669, [mul_mat_q5_1_param_7];
	setp.ge.s32 	%p24, %r63, %r5669;
	add.s32 	%r77, %r76, %r73;
	mul.wide.s32 	%rd277, %r77, 4;
	add.s64 	%rd8, %rd1, %rd277;
	@%p24 bra 	$L__BB116_40;
	st.global.f32 	[%rd8], %f1468;
$L__BB116_40:
	ld.param.u32 	%r5670, [mul_mat_q5_1_param_7];
	setp.ge.s32 	%p25, %r71, %r5670;
	@%p25 bra 	$L__BB116_42;
	st.global.f32 	[%rd8+128], %f1436;
$L__BB116_42:
	ld.param.u32 	%r5631, [mul_mat_q5_1_param_5];
	add.s32 	%r5583, %r62, 28;
	setp.ge.s32 	%p26, %r5583, %r5631;
	@%p26 bra 	$L__BB116_167;
	ld.param.u32 	%r5671, [mul_mat_q5_1_param_7];
	setp.ge.s32 	%p27, %r63, %r5671;
	add.s32 	%r5584, %r77, %r72;
	mul.wide.s32 	%rd278, %r5584, 4;
	add.s64 	%rd9, %rd1, %rd278;
	@%p27 bra 	$L__BB116_45;
	st.global.f32 	[%rd9], %f1467;
$L__BB116_45:
	ld.param.u32 	%r5672, [mul_mat_q5_1_param_7];
	setp.ge.s32 	%p28, %r71, %r5672;
	@%p28 bra 	$L__BB116_47;
	st.global.f32 	[%rd9+128], %f1435;
$L__BB116_47:
	ld.param.u32 	%r5632, [mul_mat_q5_1_param_5];
	add.s32 	%r5585, %r62, 32;
	setp.ge.s32 	%p29, %r5585, %r5632;
	@%p29 bra 	$L__BB116_167;
	ld.param.u32 	%r5673, [mul_mat_q5_1_param_7];
	setp.ge.s32 	%p30, %r63, %r5673;
	shl.b32 	%r78, %r5673, 5;
	add.s32 	%r79, %r70, %r78;
	mul.wide.s32 	%rd279, %r79, 4;
	add.s64 	%rd10, %rd1, %rd279;
	@%p30 bra 	$L__BB116_50;
	st.global.f32 	[%rd10], %f1466;
$L__BB116_50:
	ld.param.u32 	%r5674, [mul_mat_q5_1_param_7];
	setp.ge.s32 	%p31, %r71, %r5674;
	@%p31 bra 	$L__BB116_52;
	st.global.f32 	[%rd10+128], %f1434;
$L__BB116_52:
	ld.param.u32 	%r5633, [mul_mat_q5_1_param_5];
	add.s32 	%r5586, %r62, 36;
	setp.ge.s32 	%p32, %r5586, %r5633;
	@%p32 bra 	$L__BB116_167;
	ld.param.u32 	%r5675, [mul_mat_q5_1_param_7];
	setp.ge.s32 	%p33, %r63, %r5675;
	add.s32 	%r5587, %r79, %r72;
	mul.wide.s32 	%rd280, %r5587, 4;
	add.s64 	%rd11, %rd1, %rd280;
	@%p33 bra 	$L__BB116_55;
	st.global.f32 	[%rd11], %f1465;
$L__BB116_55:
	ld.param.u32 	%r5676, [mul_mat_q5_1_param_7];
	setp.ge.s32 	%p34, %r71, %r5676;
	@%p34 bra 	$L__BB116_57;
	st.global.f32 	[%rd11+128], %f1433;
$L__BB116_57:
	ld.param.u32 	%r5634, [mul_mat_q5_1_param_5];
	add.s32 	%r5588, %r62, 40;
	setp.ge.s32 	%p35, %r5588, %r5634;
	@%p35 bra 	$L__BB116_167;
	ld.param.u32 	%r5677, [mul_mat_q5_1_param_7];
	setp.ge.s32 	%p36, %r63, %r5677;
	add.s32 	%r80, %r79, %r73;
	mul.wide.s32 	%rd281, %r80, 4;
	add.s64 	%rd12, %rd1, %rd281;
	@%p36 bra 	$L__BB116_60;
	st.global.f32 	[%rd12], %f1464;
$L__BB116_60:
	ld.param.u32 	%r5678, [mul_mat_q5_1_param_7];
	setp.ge.s32 	%p37, %r71, %r5678;
	@%p37 bra 	$L__BB116_62;
	st.global.f32 	[%rd12+128], %f1432;
$L__BB116_62:
	ld.param.u32 	%r5635, [mul_mat_q5_1_param_5];
	add.s32 	%r5589, %r62, 44;
	setp.ge.s32 	%p38, %r5589, %r5635;
	@%p38 bra 	$L__BB116_167;
	ld.param.u32 	%r5679, [mul_mat_q5_1_param_7];
	setp.ge.s32 	%p39, %r63, %r5679;
	add.s32 	%r5590, %r80, %r72;
	mul.wide.s32 	%rd282, %r5590, 4;
	add.s64 	%rd13, %rd1, %rd282;
	@%p39 bra 	$L__BB116_65;
	st.global.f32 	[%rd13], %f1463;
$L__BB116_65:
	ld.param.u32 	%r5680, [mul_mat_q5_1_param_7];
	setp.ge.s32 	%p40, %r71, %r5680;
	@%p40 bra 	$L__BB116_67;
	st.global.f32 	[%rd13+128], %f1431;
$L__BB116_67:
	ld.param.u32 	%r5636, [mul_mat_q5_1_param_5];
	add.s32 	%r5591, %r62, 48;
	setp.ge.s32 	%p41, %r5591, %r5636;
	@%p41 bra 	$L__BB116_167;
	ld.param.u32 	%r5681, [mul_mat_q5_1_param_7];
	setp.ge.s32 	%p42, %r63, %r5681;
	add.s32 	%r81, %r79, %r75;
	mul.wide.s32 	%rd283, %r81, 4;
	add.s64 	%rd14, %rd1, %rd283;
	@%p42 bra 	$L__BB116_70;
	st.global.f32 	[%rd14], %f1462;
$L__BB116_70:
	ld.param.u32 	%r5682, [mul_mat_q5_1_param_7];
	setp.ge.s32 	%p43, %r71, %r5682;
	@%p43 bra 	$L__BB116_72;
	st.global.f32 	[%rd14+128], %f1430;
$L__BB116_72:
	ld.param.u32 	%r5637, [mul_mat_q5_1_param_5];
	add.s32 	%r5592, %r62, 52;
	setp.ge.s32 	%p44, %r5592, %r5637;
	@%p44 bra 	$L__BB116_167;
	ld.param.u32 	%r5683, [mul_mat_q5_1_param_7];
	setp.ge.s32 	%p45, %r63, %r5683;
	add.s32 	%r5593, %r81, %r72;
	mul.wide.s32 	%rd284, %r5593, 4;
	add.s64 	%rd15, %rd1, %rd284;
	@%p45 bra 	$L__BB116_75;
	st.global.f32 	[%rd15], %f1461;
$L__BB116_75:
	ld.param.u32 	%r5684, [mul_mat_q5_1_param_7];
	setp.ge.s32 	%p46, %r71, %r5684;
	@%p46 bra 	$L__BB116_77;
	st.global.f32 	[%rd15+128], %f1429;
$L__BB116_77:
	ld.param.u32 	%r5638, [mul_mat_q5_1_param_5];
	add.s32 	%r5594, %r62, 56;
	setp.ge.s32 	%p47, %r5594, %r5638;
	@%p47 bra 	$L__BB116_167;
	ld.param.u32 	%r5685, [mul_mat_q5_1_param_7];
	setp.ge.s32 	%p48, %r63, %r5685;
	add.s32 	%r82, %r81, %r73;
	mul.wide.s32 	%rd285, %r82, 4;
	add.s64 	%rd16, %rd1, %rd285;
	@%p48 bra 	$L__BB116_80;
	st.global.f32 	[%rd16], %f1460;
$L__BB116_80:
	ld.param.u32 	%r5686, [mul_mat_q5_1_param_7];
	setp.ge.s32 	%p49, %r71, %r5686;
	@%p49 bra 	$L__BB116_82;
	st.global.f32 	[%rd16+128], %f1428;
$L__BB116_82:
	ld.param.u32 	%r5639, [mul_mat_q5_1_param_5];
	add.s32 	%r5595, %r62, 60;
	setp.ge.s32 	%p50, %r5595, %r5639;
	@%p50 bra 	$L__BB116_167;
	ld.param.u32 	%r5687, [mul_mat_q5_1_param_7];
	setp.ge.s32 	%p51, %r63, %r5687;
	add.s32 	%r5596, %r82, %r72;
	mul.wide.s32 	%rd286, %r5596, 4;
	add.s64 	%rd17, %rd1, %rd286;
	@%p51 bra 	$L__BB116_85;
	st.global.f32 	[%rd17], %f1459;
$L__BB116_85:
	ld.param.u32 	%r5688, [mul_mat_q5_1_param_7];
	setp.ge.s32 	%p52, %r71, %r5688;
	@%p52 bra 	$L__BB116_87;
	st.global.f32 	[%rd17+128], %f1427;
$L__BB116_87:
	ld.param.u32 	%r5640, [mul_mat_q5_1_param_5];
	add.s32 	%r5597, %r62, 64;
	setp.ge.s32 	%p53, %r5597, %r5640;
	@%p53 bra 	$L__BB116_167;
	ld.param.u32 	%r5689, [mul_mat_q5_1_param_7];
	setp.ge.s32 	%p54, %r63, %r5689;
	shl.b32 	%r5598, %r5689, 6;
	add.s32 	%r83, %r70, %r5598;
	mul.wide.s32 	%rd287, %r83, 4;
	add.s64 	%rd18, %rd1, %rd287;
	@%p54 bra 	$L__BB116_90;
	st.global.f32 	[%rd18], %f1458;
$L__BB116_90:
	ld.param.u32 	%r5690, [mul_mat_q5_1_param_7];
	setp.ge.s32 	%p55, %r71, %r5690;
	@%p55 bra 	$L__BB116_92;
	st.global.f32 	[%rd18+128], %f1426;
$L__BB116_92:
	ld.param.u32 	%r5641, [mul_mat_q5_1_param_5];
	add.s32 	%r5599, %r62, 68;
	setp.ge.s32 	%p56, %r5599, %r5641;
	@%p56 bra 	$L__BB116_167;
	ld.param.u32 	%r5691, [mul_mat_q5_1_param_7];
	setp.ge.s32 	%p57, %r63, %r5691;
	add.s32 	%r5600, %r83, %r72;
	mul.wide.s32 	%rd288, %r5600, 4;
	add.s64 	%rd19, %rd1, %rd288;
	@%p57 bra 	$L__BB116_95;
	st.global.f32 	[%rd19], %f1457;
$L__BB116_95:
	ld.param.u32 	%r5692, [mul_mat_q5_1_param_7];
	setp.ge.s32 	%p58, %r71, %r5692;
	@%p58 bra 	$L__BB116_97;
	st.global.f32 	[%rd19+128], %f1425;
$L__BB116_97:
	ld.param.u32 	%r5642, [mul_mat_q5_1_param_5];
	add.s32 	%r5601, %r62, 72;
	setp.ge.s32 	%p59, %r5601, %r5642;
	@%p59 bra 	$L__BB116_167;
	ld.param.u32 	%r5693, [mul_mat_q5_1_param_7];
	setp.ge.s32 	%p60, %r63, %r5693;
	add.s32 	%r84, %r83, %r73;
	mul.wide.s32 	%rd289, %r84, 4;
	add.s64 	%rd20, %rd1, %rd289;
	@%p60 bra 	$L__BB116_100;
	st.global.f32 	[%rd20], %f1456;
$L__BB116_100:
	ld.param.u32 	%r5694, [mul_mat_q5_1_param_7];
	setp.ge.s32 	%p61, %r71, %r5694;
	@%p61 bra 	$L__BB116_102;
	st.global.f32 	[%rd20+128], %f1424;
$L__BB116_102:
	ld.param.u32 	%r5643, [mul_mat_q5_1_param_5];
	add.s32 	%r5602, %r62, 76;
	setp.ge.s32 	%p62, %r5602, %r5643;
	@%p62 bra 	$L__BB116_167;
	ld.param.u32 	%r5695, [mul_mat_q5_1_param_7];
	setp.ge.s32 	%p63, %r63, %r5695;
	add.s32 	%r5603, %r84, %r72;
	mul.wide.s32 	%rd290, %r5603, 4;
	add.s64 	%rd21, %rd1, %rd290;
	@%p63 bra 	$L__BB116_105;
	st.global.f32 	[%rd21], %f1455;
$L__BB116_105:
	ld.param.u32 	%r5696, [mul_mat_q5_1_param_7];
	setp.ge.s32 	%p64, %r71, %r5696;
	@%p64 bra 	$L__BB116_107;
	st.global.f32 	[%rd21+128], %f1423;
$L__BB116_107:
	ld.param.u32 	%r5644, [mul_mat_q5_1_param_5];
	add.s32 	%r5604, %r62, 80;
	setp.ge.s32 	%p65, %r5604, %r5644;
	@%p65 bra 	$L__BB116_167;
	ld.param.u32 	%r5697, [mul_mat_q5_1_param_7];
	setp.ge.s32 	%p66, %r63, %r5697;
	add.s32 	%r85, %r83, %r75;
	mul.wide.s32 	%rd291, %r85, 4;
	add.s64 	%rd22, %rd1, %rd291;
	@%p66 bra 	$L__BB116_110;
	st.global.f32 	[%rd22], %f1454;
$L__BB116_110:
	ld.param.u32 	%r5698, [mul_mat_q5_1_param_7];
	setp.ge.s32 	%p67, %r71, %r5698;
	@%p67 bra 	$L__BB116_112;
	st.global.f32 	[%rd22+128], %f1422;
$L__BB116_112:
	ld.param.u32 	%r5645, [mul_mat_q5_1_param_5];
	add.s32 	%r5605, %r62, 84;
	setp.ge.s32 	%p68, %r5605, %r5645;
	@%p68 bra 	$L__BB116_167;
	ld.param.u32 	%r5699, [mul_mat_q5_1_param_7];
	setp.ge.s32 	%p69, %r63, %r5699;
	add.s32 	%r5606, %r85, %r72;
	mul.wide.s32 	%rd292, %r5606, 4;
	add.s64 	%rd23, %rd1, %rd292;
	@%p69 bra 	$L__BB116_115;
	st.global.f32 	[%rd23], %f1453;
$L__BB116_115:
	ld.param.u32 	%r5700, [mul_mat_q5_1_param_7];
	setp.ge.s32 	%p70, %r71, %r5700;
	@%p70 bra 	$L__BB116_117;
	st.global.f32 	[%rd23+128], %f1421;
$L__BB116_117:
	ld.param.u32 	%r5646, [mul_mat_q5_1_param_5];
	add.s32 	%r5607, %r62, 88;
	setp.ge.s32 	%p71, %r5607, %r5646;
	@%p71 bra 	$L__BB116_167;
	ld.param.u32 	%r5701, [mul_mat_q5_1_param_7];
	setp.ge.s32 	%p72, %r63, %r5701;
	add.s32 	%r86, %r85, %r73;
	mul.wide.s32 	%rd293, %r86, 4;
	add.s64 	%rd24, %rd1, %rd293;
	@%p72 bra 	$L__BB116_120;
	st.global.f32 	[%rd24], %f1452;
$L__BB116_120:
	ld.param.u32 	%r5702, [mul_mat_q5_1_param_7];
	setp.ge.s32 	%p73, %r71, %r5702;
	@%p73 bra 	$L__BB116_122;
	st.global.f32 	[%rd24+128], %f1420;
$L__BB116_122:
	ld.param.u32 	%r5647, [mul_mat_q5_1_param_5];
	add.s32 	%r5608, %r62, 92;
	setp.ge.s32 	%p74, %r5608, %r5647;
	@%p74 bra 	$L__BB116_167;
	ld.param.u32 	%r5703, [mul_mat_q5_1_param_7];
	setp.ge.s32 	%p75, %r63, %r5703;
	add.s32 	%r5609, %r86, %r72;
	mul.wide.s32 	%rd294, %r5609, 4;
	add.s64 	%rd25, %rd1, %rd294;
	@%p75 bra 	$L__BB116_125;
	st.global.f32 	[%rd25], %f1451;
$L__BB116_125:
	ld.param.u32 	%r5704, [mul_mat_q5_1_param_7];
	setp.ge.s32 	%p76, %r71, %r5704;
	@%p76 bra 	$L__BB116_127;
	st.global.f32 	[%rd25+128], %f1419;
$L__BB116_127:
	ld.param.u32 	%r5648, [mul_mat_q5_1_param_5];
	add.s32 	%r5610, %r62, 96;
	setp.ge.s32 	%p77, %r5610, %r5648;
	@%p77 bra 	$L__BB116_167;
	ld.param.u32 	%r5705, [mul_mat_q5_1_param_7];
	setp.ge.s32 	%p78, %r63, %r5705;
	add.s32 	%r87, %r83, %r78;
	mul.wide.s32 	%rd295, %r87, 4;
	add.s64 	%rd26, %rd1, %rd295;
	@%p78 bra 	$L__BB116_130;
	st.global.f32 	[%rd26], %f1450;
$L__BB116_130:
	ld.param.u32 	%r5706, [mul_mat_q5_1_param_7];
	setp.ge.s32 	%p79, %r71, %r5706;
	@%p79 bra 	$L__BB116_132;
	st.global.f32 	[%rd26+128], %f1418;
$L__BB116_132:
	ld.param.u32 	%r5649, [mul_mat_q5_1_param_5];
	add.s32 	%r5611, %r62, 100;
	setp.ge.s32 	%p80, %r5611, %r5649;
	@%p80 bra 	$L__BB116_167;
	ld.param.u32 	%r5707, [mul_mat_q5_1_param_7];
	setp.ge.s32 	%p81, %r63, %r5707;
	add.s32 	%r5612, %r87, %r72;
	mul.wide.s32 	%rd296, %r5612, 4;
	add.s64 	%rd27, %rd1, %rd296;
	@%p81 bra 	$L__BB116_135;
	st.global.f32 	[%rd27], %f1449;
$L__BB116_135:
	ld.param.u32 	%r5708, [mul_mat_q5_1_param_7];
	setp.ge.s32 	%p82, %r71, %r5708;
	@%p82 bra 	$L__BB116_137;
	st.global.f32 	[%rd27+128], %f1417;
$L__BB116_137:
	ld.param.u32 	%r5650, [mul_mat_q5_1_param_5];
	add.s32 	%r5613, %r62, 104;
	setp.ge.s32 	%p83, %r5613, %r5650;
	@%p83 bra 	$L__BB116_167;
	ld.param.u32 	%r5709, [mul_mat_q5_1_param_7];
	setp.ge.s32 	%p84, %r63, %r5709;
	add.s32 	%r88, %r87, %r73;
	mul.wide.s32 	%rd297, %r88, 4;
	add.s64 	%rd28, %rd1, %rd297;
	@%p84 bra 	$L__BB116_140;
	st.global.f32 	[%rd28], %f1448;
$L__BB116_140:
	ld.param.u32 	%r5710, [mul_mat_q5_1_param_7];
	setp.ge.s32 	%p85, %r71, %r5710;
	@%p85 bra 	$L__BB116_142;
	st.global.f32 	[%rd28+128], %f1416;
$L__BB116_142:
	ld.param.u32 	%r5651, [mul_mat_q5_1_param_5];
	add.s32 	%r5614, %r62, 108;
	setp.ge.s32 	%p86, %r5614, %r5651;
	@%p86 bra 	$L__BB116_167;
	ld.param.u32 	%r5711, [mul_mat_q5_1_param_7];
	setp.ge.s32 	%p87, %r63, %r5711;
	add.s32 	%r5615, %r88, %r72;
	mul.wide.s32 	%rd298, %r5615, 4;
	add.s64 	%rd29, %rd1, %rd298;
	@%p87 bra 	$L__BB116_145;
	st.global.f32 	[%rd29], %f1447;
$L__BB116_145:
	ld.param.u32 	%r5712, [mul_mat_q5_1_param_7];
	setp.ge.s32 	%p88, %r71, %r5712;
	@%p88 bra 	$L__BB116_147;
	st.global.f32 	[%rd29+128], %f1415;
$L__BB116_147:
	ld.param.u32 	%r5652, [mul_mat_q5_1_param_5];
	add.s32 	%r5616, %r62, 112;
	setp.ge.s32 	%p89, %r5616, %r5652;
	@%p89 bra 	$L__BB116_167;
	ld.param.u32 	%r5713, [mul_mat_q5_1_param_7];
	setp.ge.s32 	%p90, %r63, %r5713;
	add.s32 	%r89, %r87, %r75;
	mul.wide.s32 	%rd299, %r89, 4;
	add.s64 	%rd30, %rd1, %rd299;
	@%p90 bra 	$L__BB116_150;
	st.global.f32 	[%rd30], %f1446;
$L__BB116_150:
	ld.param.u32 	%r5714, [mul_mat_q5_1_param_7];
	setp.ge.s32 	%p91, %r71, %r5714;
	@%p91 bra 	$L__BB116_152;
	st.global.f32 	[%rd30+128], %f1414;
$L__BB116_152:
	ld.param.u32 	%r5653, [mul_mat_q5_1_param_5];
	add.s32 	%r5617, %r62, 116;
	setp.ge.s32 	%p92, %r5617, %r5653;
	@%p92 bra 	$L__BB116_167;
	ld.param.u32 	%r5715, [mul_mat_q5_1_param_7];
	setp.ge.s32 	%p93, %r63, %r5715;
	add.s32 	%r5618, %r89, %r72;
	mul.wide.s32 	%rd300, %r5618, 4;
	add.s64 	%rd31, %rd1, %rd300;
	@%p93 bra 	$L__BB116_155;
	st.global.f32 	[%rd31], %f1445;
$L__BB116_155:
	ld.param.u32 	%r5716, [mul_mat_q5_1_param_7];
	setp.ge.s32 	%p94, %r71, %r5716;
	@%p94 bra 	$L__BB116_157;
	st.global.f32 	[%rd31+128], %f1413;
$L__BB116_157:
	ld.param.u32 	%r5654, [mul_mat_q5_1_param_5];
	add.s32 	%r5619, %r62, 120;
	setp.ge.s32 	%p95, %r5619, %r5654;
	@%p95 bra 	$L__BB116_167;
	ld.param.u32 	%r5717, [mul_mat_q5_1_param_7];
	setp.ge.s32 	%p96, %r63, %r5717;
	add.s32 	%r90, %r89, %r73;
	mul.wide.s32 	%rd301, %r90, 4;
	add.s64 	%rd32, %rd1, %rd301;
	@%p96 bra 	$L__BB116_160;
	st.global.f32 	[%rd32], %f1444;
$L__BB116_160:
	ld.param.u32 	%r5718, [mul_mat_q5_1_param_7];
	setp.ge.s32 	%p97, %r71, %r5718;
	@%p97 bra 	$L__BB116_162;
	st.global.f32 	[%rd32+128], %f1412;
$L__BB116_162:
	ld.param.u32 	%r5655, [mul_mat_q5_1_param_5];
	add.s32 	%r5620, %r62, 124;
	setp.ge.s32 	%p98, %r5620, %r5655;
	@%p98 bra 	$L__BB116_167;
	ld.param.u32 	%r5719, [mul_mat_q5_1_param_7];
	setp.ge.s32 	%p99, %r63, %r5719;
	add.s32 	%r5621, %r90, %r72;
	mul.wide.s32 	%rd302, %r5621, 4;
	add.s64 	%rd33, %rd1, %rd302;
	@%p99 bra 	$L__BB116_165;
	st.global.f32 	[%rd33], %f1443;
$L__BB116_165:
	ld.param.u32 	%r5720, [mul_mat_q5_1_param_7];
	setp.ge.s32 	%p100, %r71, %r5720;
	@%p100 bra 	$L__BB116_167;
	st.global.f32 	[%rd33+128], %f1411;
$L__BB116_167:
	ret;

}
	// .globl	mul_mat_q8_0
.visible .entry mul_mat_q8_0(
	.param .u64 .ptr .align 1 mul_mat_q8_0_param_0,
	.param .u64 .ptr .align 1 mul_mat_q8_0_param_1,
	.param .u64 .ptr .align 1 mul_mat_q8_0_param_2,
	.param .u32 mul_mat_q8_0_param_3,
	.param .u32 mul_mat_q8_0_param_4,
	.param .u32 mul_mat_q8_0_param_5,
	.param .u32 mul_mat_q8_0_param_6,
	.param .u32 mul_mat_q8_0_param_7
)
{
	.reg .pred 	%p<100>;
	.reg .b16 	%rs<43>;
	.reg .b32 	%r<2693>;
	.reg .b32 	%f<681>;
	.reg .b64 	%rd<209>;
	// demoted variable
	.shared .align 4 .b8 _ZZN34_INTERNAL_c8396950_4_k_cu_1fba617b19allocate_tiles_q8_0ILi64EEEvPPiPP7__half2S2_S2_E9tile_x_qs[8448];
	// demoted variable
	.shared .align 4 .b8 _ZZN34_INTERNAL_c8396950_4_k_cu_1fba617b19allocate_tiles_q8_0ILi64EEEvPPiPP7__half2S2_S2_E8tile_x_d[1056];
	// demoted variable
	.shared .align 4 .b8 _ZZN34_INTERNAL_c8396950_4_k_cu_1fba617b9mul_mat_qILi32ELi1ELi8ELb0E10block_q8_0Li128ELi64ELi4EXadL_ZNS_19allocate_tiles_q8_0ILi64EEEvPPiPP7__half2S4_S4_EEXadL_ZNS_15load_tiles_q8_0ILi64ELi4ELb1EEEvPKvS3_S6_S3_S3_RKiSC_SC_SC_EELi8EXadL_ZNS_25vec_dot_q8_0_q8_1_mul_matEPSB_PKS5_SD_SD_SD_SF_SC_SC_SC_EEEEvSA_SA_PfiiiiiE9tile_y_qs[16384];
	// demoted variable
	.shared .align 4 .b8 _ZZN34_INTERNAL_c8396950_4_k_cu_1fba617b9mul_mat_qILi32ELi1ELi8ELb0E10block_q8_0Li128ELi64ELi4EXadL_ZNS_19allocate_tiles_q8_0ILi64EEEvPPiPP7__half2S4_S4_EEXadL_ZNS_15load_tiles_q8_0ILi64ELi4ELb1EEEvPKvS3_S6_S3_S3_RKiSC_SC_SC_EELi8EXadL_ZNS_25vec_dot_q8_0_q8_1_mul_matEPSB_PKS5_SD_SD_SD_SF_SC_SC_SC_EEEEvSA_SA_PfiiiiiE9tile_y_ds[2048];
	ld.param.u32 	%r89, [mul_mat_q8_0_param_3];
	ld.param.u32 	%r85, [mul_mat_q8_0_param_4];
	ld.param.u32 	%r87, [mul_mat_q8_0_param_6];
	shr.s32 	%r90, %r89, 31;
	shr.u32 	%r91, %r90, 27;
	add.s32 	%r92, %r89, %r91;
	shr.s32 	%r1, %r92, 5;
	setp.lt.s32 	%p1, %r89, 32;
	mov.f32 	%f617, 0f00000000;
	mov.f32 	%f618, %f617;
	mov.f32 	%f619, %f617;
	mov.f32 	%f620, %f617;
	mov.f32 	%f621, %f617;
	mov.f32 	%f622, %f617;
	mov.f32 	%f623, %f617;
	mov.f32 	%f624, %f617;
	mov.f32 	%f625, %f617;
	mov.f32 	%f626, %f617;
	mov.f32 	%f627, %f617;
	mov.f32 	%f628, %f617;
	mov.f32 	%f629, %f617;
	mov.f32 	%f630, %f617;
	mov.f32 	%f631, %f617;
	mov.f32 	%f632, %f617;
	mov.f32 	%f633, %f617;
	mov.f32 	%f634, %f617;
	mov.f32 	%f635, %f617;
	mov.f32 	%f636, %f617;
	mov.f32 	%f637, %f617;
	mov.f32 	%f638, %f617;
	mov.f32 	%f639, %f617;
	mov.f32 	%f640, %f617;
	mov.f32 	%f641, %f617;
	mov.f32 	%f642, %f617;
	mov.f32 	%f643, %f617;
	mov.f32 	%f644, %f617;
	mov.f32 	%f645, %f617;
	mov.f32 	%f646, %f617;
	mov.f32 	%f647, %f617;
	mov.f32 	%f648, %f617;
	mov.f32 	%f649, %f617;
	mov.f32 	%f650, %f617;
	mov.f32 	%f651, %f617;
	mov.f32 	%f652, %f617;
	mov.f32 	%f653, %f617;
	mov.f32 	%f654, %f617;
	mov.f32 	%f655, %f617;
	mov.f32 	%f656, %f617;
	mov.f32 	%f657, %f617;
	mov.f32 	%f658, %f617;
	mov.f32 	%f659, %f617;
	mov.f32 	%f660, %f617;
	mov.f32 	%f661, %f617;
	mov.f32 	%f662, %f617;
	mov.f32 	%f663, %f617;
	mov.f32 	%f664, %f617;
	mov.f32 	%f665, %f617;
	mov.f32 	%f666, %f617;
	mov.f32 	%f667, %f617;
	mov.f32 	%f668, %f617;
	mov.f32 	%f669, %f617;
	mov.f32 	%f670, %f617;
	mov.f32 	%f671, %f617;
	mov.f32 	%f672, %f617;
	mov.f32 	%f673, %f617;
	mov.f32 	%f674, %f617;
	mov.f32 	%f675, %f617;
	mov.f32 	%f676, %f617;
	mov.f32 	%f677, %f617;
	mov.f32 	%f678, %f617;
	mov.f32 	%f679, %f617;
	mov.f32 	%f680, %f617;
	@%p1 bra 	$L__BB117_5;
	ld.param.u32 	%r2594, [mul_mat_q8_0_param_5];
	shr.s32 	%r94, %r87, 31;
	shr.u32 	%r95, %r94, 27;
	add.s32 	%r96, %r87, %r95;
	shr.s32 	%r97, %r96, 5;
	mov.u32 	%r98, %tid.y;
	mov.u32 	%r99, %ctaid.x;
	shl.b32 	%r100, %r99, 6;
	not.b32 	%r101, %r100;
	add.s32 	%r102, %r85, %r101;
	mov.u32 	%r103, %tid.x;
	and.b32  	%r104, %r103, 3;
	shl.b32 	%r105, %r98, 3;
	shr.u32 	%r106, %r103, 2;
	add.s32 	%r107, %r106, %r105;
	mov.u32 	%r108, %ctaid.y;
	shl.b32 	%r109, %r108, 7;
	add.s32 	%r110, %r109, %r98;
	add.s32 	%r111, %r2594, -1;
	min.s32 	%r2, %r98, %r102;
	add.s32 	%r112, %r98, 4;
	min.s32 	%r3, %r112, %r102;
	add.s32 	%r113, %r98, 8;
	min.s32 	%r4, %r113, %r102;
	add.s32 	%r114, %r98, 12;
	min.s32 	%r5, %r114, %r102;
	add.s32 	%r115, %r98, 16;
	min.s32 	%r6, %r115, %r102;
	add.s32 	%r116, %r98, 20;
	min.s32 	%r7, %r116, %r102;
	add.s32 	%r117, %r98, 24;
	min.s32 	%r8, %r117, %r102;
	add.s32 	%r118, %r98, 28;
	min.s32 	%r9, %r118, %r102;
	add.s32 	%r119, %r98, 32;
	min.s32 	%r10, %r119, %r102;
	add.s32 	%r120, %r98, 36;
	min.s32 	%r11, %r120, %r102;
	add.s32 	%r121, %r98, 40;
	min.s32 	%r12, %r121, %r102;
	add.s32 	%r122, %r98, 44;
	min.s32 	%r13, %r122, %r102;
	add.s32 	%r123, %r98, 48;
	min.s32 	%r14, %r123, %r102;
	add.s32 	%r124, %r98, 52;
	min.s32 	%r15, %r124, %r102;
	add.s32 	%r125, %r98, 56;
	min.s32 	%r16, %r125, %r102;
	add.s32 	%r126, %r98, 60;
	min.s32 	%r17, %r126, %r102;
	min.s32 	%r18, %r107, %r102;
	shl.b32 	%r127, %r18, 2;
	shr.s32 	%r128, %r18, 31;
	shr.u32 	%r129, %r128, 29;
	add.s32 	%r130, %r18, %r129;
	shr.s32 	%r131, %r130, 3;
	add.s32 	%r132, %r131, %r104;
	add.s32 	%r133, %r132, %r127;
	shl.b32 	%r134, %r133, 2;
	mov.u32 	%r135, _ZZN34_INTERNAL_c8396950_4_k_cu_1fba617b19allocate_tiles_q8_0ILi64EEEvPPiPP7__half2S2_S2_E8tile_x_d;
	add.s32 	%r19, %r135, %r134;
	add.s32 	%r136, %r107, 32;
	min.s32 	%r20, %r136, %r102;
	shl.b32 	%r137, %r20, 2;
	shr.s32 	%r138, %r20, 31;
	shr.u32 	%r139, %r138, 29;
	add.s32 	%r140, %r20, %r139;
	shr.s32 	%r141, %r140, 3;
	add.s32 	%r142, %r141, %r104;
	add.s32 	%r143, %r142, %r137;
	shl.b32 	%r144, %r143, 2;
	add.s32 	%r21, %r135, %r144;
	min.u32 	%r145, %r110, %r111;
	mul.lo.s32 	%r22, %r145, %r97;
	add.s32 	%r146, %r110, 4;
	min.u32 	%r147, %r146, %r111;
	mul.lo.s32 	%r23, %r147, %r97;
	add.s32 	%r148, %r110, 8;
	min.u32 	%r149, %r148, %r111;
	mul.lo.s32 	%r24, %r149, %r97;
	add.s32 	%r150, %r110, 12;
	min.u32 	%r151, %r150, %r111;
	mul.lo.s32 	%r25, %r151, %r97;
	add.s32 	%r152, %r110, 16;
	min.u32 	%r153, %r152, %r111;
	mul.lo.s32 	%r26, %r153, %r97;
	add.s32 	%r154, %r110, 20;
	min.u32 	%r155, %r154, %r111;
	mul.lo.s32 	%r27, %r155, %r97;
	add.s32 	%r156, %r110, 24;
	min.u32 	%r157, %r156, %r111;
	mul.lo.s32 	%r28, %r157, %r97;
	add.s32 	%r158, %r110, 28;
	min.u32 	%r159, %r158, %r111;
	mul.lo.s32 	%r29, %r159, %r97;
	add.s32 	%r160, %r110, 32;
	min.u32 	%r161, %r160, %r111;
	mul.lo.s32 	%r30, %r161, %r97;
	add.s32 	%r162, %r110, 36;
	min.u32 	%r163, %r162, %r111;
	mul.lo.s32 	%r31, %r163, %r97;
	add.s32 	%r164, %r110, 40;
	min.u32 	%r165, %r164, %r111;
	mul.lo.s32 	%r32, %r165, %r97;
	add.s32 	%r166, %r110, 44;
	min.u32 	%r167, %r166, %r111;
	mul.lo.s32 	%r33, %r167, %r97;
	add.s32 	%r168, %r110, 48;
	min.u32 	%r169, %r168, %r111;
	mul.lo.s32 	%r34, %r169, %r97;
	add.s32 	%r170, %r110, 52;
	min.u32 	%r171, %r170, %r111;
	mul.lo.s32 	%r35, %r171, %r97;
	add.s32 	%r172, %r110, 56;
	min.u32 	%r173, %r172, %r111;
	mul.lo.s32 	%r36, %r173, %r97;
	add.s32 	%r174, %r110, 60;
	min.u32 	%r175, %r174, %r111;
	mul.lo.s32 	%r37, %r175, %r97;
	add.s32 	%r176, %r110, 64;
	min.u32 	%r177, %r176, %r111;
	mul.lo.s32 	%r38, %r177, %r97;
	add.s32 	%r178, %r110, 68;
	min.u32 	%r179, %r178, %r111;
	mul.lo.s32 	%r39, %r179, %r97;
	add.s32 	%r180, %r110, 72;
	min.u32 	%r181, %r180, %r111;
	mul.lo.s32 	%r40, %r181, %r97;
	add.s32 	%r182, %r110, 76;
	min.u32 	%r183, %r182, %r111;
	mul.lo.s32 	%r41, %r183, %r97;
	add.s32 	%r184, %r110, 80;
	min.u32 	%r185, %r184, %r111;
	mul.lo.s32 	%r42, %r185, %r97;
	add.s32 	%r186, %r110, 84;
	min.u32 	%r187, %r186, %r111;
	mul.lo.s32 	%r43, %r187, %r97;
	add.s32 	%r188, %r110, 88;
	min.u32 	%r189, %r188, %r111;
	mul.lo.s32 	%r44, %r189, %r97;
	add.s32 	%r190, %r110, 92;
	min.u32 	%r191, %r190, %r111;
	mul.lo.s32 	%r45, %r191, %r97;
	add.s32 	%r192, %r110, 96;
	min.u32 	%r193, %r192, %r111;
	mul.lo.s32 	%r46, %r193, %r97;
	add.s32 	%r194, %r110, 100;
	min.u32 	%r195, %r194, %r111;
	mul.lo.s32 	%r47, %r195, %r97;
	add.s32 	%r196, %r110, 104;
	min.u32 	%r197, %r196, %r111;
	mul.lo.s32 	%r48, %r197, %r97;
	add.s32 	%r198, %r110, 108;
	min.u32 	%r199, %r198, %r111;
	mul.lo.s32 	%r49, %r199, %r97;
	add.s32 	%r200, %r110, 112;
	min.u32 	%r201, %r200, %r111;
	mul.lo.s32 	%r50, %r201, %r97;
	add.s32 	%r202, %r110, 116;
	min.u32 	%r203, %r202, %r111;
	mul.lo.s32 	%r51, %r203, %r97;
	add.s32 	%r204, %r110, 120;
	min.u32 	%r205, %r204, %r111;
	mul.lo.s32 	%r52, %r205, %r97;
	add.s32 	%r206, %r110, 124;
	min.u32 	%r207, %r206, %r111;
	mul.lo.s32 	%r53, %r207, %r97;
	and.b32  	%r208, %r107, 127;
	or.b32  	%r209, %r109, %r208;
	min.s32 	%r210, %r209, %r111;
	mul.lo.s32 	%r54, %r210, %r97;
	and.b32  	%r211, %r136, 127;
	or.b32  	%r212, %r109, %r211;
	min.s32 	%r213, %r212, %r111;
	mul.lo.s32 	%r55, %r213, %r97;
	xor.b32  	%r214, %r208, 64;
	or.b32  	%r215, %r109, %r214;
	min.s32 	%r216, %r215, %r111;
	mul.lo.s32 	%r56, %r216, %r97;
	add.s32 	%r217, %r107, 96;
	and.b32  	%r218, %r217, 127;
	or.b32  	%r219, %r109, %r218;
	min.s32 	%r220, %r219, %r111;
	mul.lo.s32 	%r57, %r220, %r97;
	mov.b32 	%r2691, 0;
	mov.f32 	%f617, 0f00000000;
$L__BB117_2:
	ld.param.u64 	%rd207, [mul_mat_q8_0_param_1];
	ld.param.u64 	%rd206, [mul_mat_q8_0_param_0];
	mov.u32 	%r226, %tid.x;
	shl.b32 	%r227, %r226, 2;
	and.b32  	%r228, %r227, 28;
	cvt.u64.u32 	%rd37, %r228;
	cvt.u64.u32 	%rd38, %r2691;
	mov.u32 	%r229, %ctaid.x;
	mul.lo.s32 	%r230, %r229, %r1;
	shl.b32 	%r231, %r230, 6;
	cvt.s64.s32 	%rd39, %r231;
	add.s64 	%rd40, %rd38, %rd39;
	cvta.to.global.u64 	%rd41, %rd206;
	mad.lo.s64 	%rd42, %rd40, 34, %rd41;
	add.s64 	%rd43, %rd42, %rd37;
	mul.lo.s32 	%r232, %r2, %r1;
	cvt.s64.s32 	%rd44, %r232;
	shr.u32 	%r233, %r226, 3;
	cvt.u64.u32 	%rd45, %r233;
	add.s64 	%rd46, %rd44, %rd45;
	mad.lo.s64 	%rd47, %rd46, 34, %rd43;
	ld.global.nc.u16 	%rs11, [%rd47+2];
	cvt.u32.u16 	%r234, %rs11;
	ld.global.nc.u16 	%rs12, [%rd47+4];
	cvt.u32.u16 	%r235, %rs12;
	shl.b32 	%r236, %r235, 16;
	or.b32  	%r237, %r236, %r234;
	mad.lo.s32 	%r238, %r2, 33, %r226;
	shl.b32 	%r239, %r238, 2;
	mov.u32 	%r240, _ZZN34_INTERNAL_c8396950_4_k_cu_1fba617b19allocate_tiles_q8_0ILi64EEEvPPiPP7__half2S2_S2_E9tile_x_qs;
	add.s32 	%r241, %r240, %r239;
	st.shared.u32 	[%r241], %r237;
	mul.lo.s32 	%r242, %r3, %r1;
	cvt.s64.s32 	%rd48, %r242;
	add.s64 	%rd49, %rd48, %rd45;
	mad.lo.s64 	%rd50, %rd49, 34, %rd43;
	ld.global.nc.u16 	%rs13, [%rd50+2];
	cvt.u32.u16 	%r243, %rs13;
	ld.global.nc.u16 	%rs14, [%rd50+4];
	cvt.u32.u16 	%r244, %rs14;
	shl.b32 	%r245, %r244, 16;
	or.b32  	%r246, %r245, %r243;
	mad.lo.s32 	%r247, %r3, 33, %r226;
	shl.b32 	%r248, %r247, 2;
	add.s32 	%r249, %r240, %r248;
	st.shared.u32 	[%r249], %r246;
	mul.lo.s32 	%r250, %r4, %r1;
	cvt.s64.s32 	%rd51, %r250;
	add.s64 	%rd52, %rd51, %rd45;
	mad.lo.s64 	%rd53, %rd52, 34, %rd43;
	ld.global.nc.u16 	%rs15, [%rd53+2];
	cvt.u32.u16 	%r251, %rs15;
	ld.global.nc.u16 	%rs16, [%rd53+4];
	cvt.u32.u16 	%r252, %rs16;
	shl.b32 	%r253, %r252, 16;
	or.b32  	%r254, %r253, %r251;
	mad.lo.s32 	%r255, %r4, 33, %r226;
	shl.b32 	%r256, %r255, 2;
	add.s32 	%r257, %r240, %r256;
	st.shared.u32 	[%r257], %r254;
	mul.lo.s32 	%r258, %r5, %r1;
	cvt.s64.s32 	%rd54, %r258;
	add.s64 	%rd55, %rd54, %rd45;
	mad.lo.s64 	%rd56, %rd55, 34, %rd43;
	ld.global.nc.u16 	%rs17, [%rd56+2];
	cvt.u32.u16 	%r259, %rs17;
	ld.global.nc.u16 	%rs18, [%rd56+4];
	cvt.u32.u16 	%r260, %rs18;
	shl.b32 	%r261, %r260, 16;
	or.b32  	%r262, %r261, %r259;
	mad.lo.s32 	%r263, %r5, 33, %r226;
	shl.b32 	%r264, %r263, 2;
	add.s32 	%r265, %r240, %r264;
	st.shared.u32 	[%r265], %r262;
	mul.lo.s32 	%r266, %r6, %r1;
	cvt.s64.s32 	%rd57, %r266;
	add.s64 	%rd58, %rd57, %rd45;
	mad.lo.s64 	%rd59, %rd58, 34, %rd43;
	ld.global.nc.u16 	%rs19, [%rd59+2];
	cvt.u32.u16 	%r267, %rs19;
	ld.global.nc.u16 	%rs20, [%rd59+4];
	cvt.u32.u16 	%r268, %rs20;
	shl.b32 	%r269, %r268, 16;
	or.b32  	%r270, %r269, %r267;
	mad.lo.s32 	%r271, %r6, 33, %r226;
	shl.b32 	%r272, %r271, 2;
	add.s32 	%r273, %r240, %r272;
	st.shared.u32 	[%r273], %r270;
	mul.lo.s32 	%r274, %r7, %r1;
	cvt.s64.s32 	%rd60, %r274;
	add.s64 	%rd61, %rd60, %rd45;
	mad.lo.s64 	%rd62, %rd61, 34, %rd43;
	ld.global.nc.u16 	%rs21, [%rd62+2];
	cvt.u32.u16 	%r275, %rs21;
	ld.global.nc.u16 	%rs22, [%rd62+4];
	cvt.u32.u16 	%r276, %rs22;
	shl.b32 	%r277, %r276, 16;
	or.b32  	%r278, %r277, %r275;
	mad.lo.s32 	%r279, %r7, 33, %r226;
	shl.b32 	%r280, %r279, 2;
	add.s32 	%r281, %r240, %r280;
	st.shared.u32 	[%r281], %r278;
	mul.lo.s32 	%r282, %r8, %r1;
	cvt.s64.s32 	%rd63, %r282;
	add.s64 	%rd64, %rd63, %rd45;
	mad.lo.s64 	%rd65, %rd64, 34, %rd43;
	ld.global.nc.u16 	%rs23, [%rd65+2];
	cvt.u32.u16 	%r283, %rs23;
	ld.global.nc.u16 	%rs24, [%rd65+4];
	cvt.u32.u16 	%r284, %rs24;
	shl.b32 	%r285, %r284, 16;
	or.b32  	%r286, %r285, %r283;
	mad.lo.s32 	%r287, %r8, 33, %r226;
	shl.b32 	%r288, %r287, 2;
	add.s32 	%r289, %r240, %r288;
	st.shared.u32 	[%r289], %r286;
	mul.lo.s32 	%r290, %r9, %r1;
	cvt.s64.s32 	%rd66, %r290;
	add.s64 	%rd67, %rd66, %rd45;
	mad.lo.s64 	%rd68, %rd67, 34, %rd43;
	ld.global.nc.u16 	%rs25, [%rd68+2];
	cvt.u32.u16 	%r291, %rs25;
	ld.global.nc.u16 	%rs26, [%rd68+4];
	cvt.u32.u16 	%r292, %rs26;
	shl.b32 	%r293, %r292, 16;
	or.b32  	%r294, %r293, %r291;
	mad.lo.s32 	%r295, %r9, 33, %r226;
	shl.b32 	%r296, %r295, 2;
	add.s32 	%r297, %r240, %r296;
	st.shared.u32 	[%r297], %r294;
	mul.lo.s32 	%r298, %r10, %r1;
	cvt.s64.s32 	%rd69, %r298;
	add.s64 	%rd70, %rd69, %rd45;
	mad.lo.s64 	%rd71, %rd70, 34, %rd43;
	ld.global.nc.u16 	%rs27, [%rd71+2];
	cvt.u32.u16 	%r299, %rs27;
	ld.global.nc.u16 	%rs28, [%rd71+4];
	cvt.u32.u16 	%r300, %rs28;
	shl.b32 	%r301, %r300, 16;
	or.b32  	%r302, %r301, %r299;
	mad.lo.s32 	%r303, %r10, 33, %r226;
	shl.b32 	%r304, %r303, 2;
	add.s32 	%r305, %r240, %r304;
	st.shared.u32 	[%r305], %r302;
	mul.lo.s32 	%r306, %r11, %r1;
	cvt.s64.s32 	%rd72, %r306;
	add.s64 	%rd73, %rd72, %rd45;
	mad.lo.s64 	%rd74, %rd73, 34, %rd43;
	ld.global.nc.u16 	%rs29, [%rd74+2];
	cvt.u32.u16 	%r307, %rs29;
	ld.global.nc.u16 	%rs30, [%rd74+4];
	cvt.u32.u16 	%r308, %rs30;
	shl.b32 	%r309, %r308, 16;
	or.b32  	%r310, %r309, %r307;
	mad.lo.s32 	%r311, %r11, 33, %r226;
	shl.b32 	%r312, %r311, 2;
	add.s32 	%r313, %r240, %r312;
	st.shared.u32 	[%r313], %r310;
	mul.lo.s32 	%r314, %r12, %r1;
	cvt.s64.s32 	%rd75, %r314;
	add.s64 	%rd76, %rd75, %rd45;
	mad.lo.s64 	%rd77, %rd76, 34, %rd43;
	ld.global.nc.u16 	%rs31, [%rd77+2];
	cvt.u32.u16 	%r315, %rs31;
	ld.global.nc.u16 	%rs32, [%rd77+4];
	cvt.u32.u16 	%r316, %rs32;
	shl.b32 	%r317, %r316, 16;
	or.b32  	%r318, %r317, %r315;
	mad.lo.s32 	%r319, %r12, 33, %r226;
	shl.b32 	%r320, %r319, 2;
	add.s32 	%r321, %r240, %r320;
	st.shared.u32 	[%r321], %r318;
	mul.lo.s32 	%r322, %r13, %r1;
	cvt.s64.s32 	%rd78, %r322;
	add.s64 	%rd79, %rd78, %rd45;
	mad.lo.s64 	%rd80, %rd79, 34, %rd43;
	ld.global.nc.u16 	%rs33, [%rd80+2];
	cvt.u32.u16 	%r323, %rs33;
	ld.global.nc.u16 	%rs34, [%rd80+4];
	cvt.u32.u16 	%r324, %rs34;
	shl.b32 	%r325, %r324, 16;
	or.b32  	%r326, %r325, %r323;
	mad.lo.s32 	%r327, %r13, 33, %r226;
	shl.b32 	%r328, %r327, 2;
	add.s32 	%r329, %r240, %r328;
	st.shared.u32 	[%r329], %r326;
	mul.lo.s32 	%r330, %r14, %r1;
	cvt.s64.s32 	%rd81, %r330;
	add.s64 	%rd82, %rd81, %rd45;
	mad.lo.s64 	%rd83, %rd82, 34, %rd43;
	ld.global.nc.u16 	%rs35, [%rd83+2];
	cvt.u32.u16 	%r331, %rs35;
	ld.global.nc.u16 	%rs36, [%rd83+4];
	cvt.u32.u16 	%r332, %rs36;
	shl.b32 	%r333, %r332, 16;
	or.b32  	%r334, %r333, %r331;
	mad.lo.s32 	%r335, %r14, 33, %r226;
	shl.b32 	%r336, %r335, 2;
	add.s32 	%r337, %r240, %r336;
	st.shared.u32 	[%r337], %r334;
	mul.lo.s32 	%r338, %r15, %r1;
	cvt.s64.s32 	%rd84, %r338;
	add.s64 	%rd85, %rd84, %rd45;
	mad.lo.s64 	%rd86, %rd85, 34, %rd43;
	ld.global.nc.u16 	%rs37, [%rd86+2];
	cvt.u32.u16 	%r339, %rs37;
	ld.global.nc.u16 	%rs38, [%rd86+4];
	cvt.u32.u16 	%r340, %rs38;
	shl.b32 	%r341, %r340, 16;
	or.b32  	%r342, %r341, %r339;
	mad.lo.s32 	%r343, %r15, 33, %r226;
	shl.b32 	%r344, %r343, 2;
	add.s32 	%r345, %r240, %r344;
	st.shared.u32 	[%r345], %r342;
	mul.lo.s32 	%r346, %r16, %r1;
	cvt.s64.s32 	%rd87, %r346;
	add.s64 	%rd88, %rd87, %rd45;
	mad.lo.s64 	%rd89, %rd88, 34, %rd43;
	ld.global.nc.u16 	%rs39, [%rd89+2];
	cvt.u32.u16 	%r347, %rs39;
	ld.global.nc.u16 	%rs40, [%rd89+4];
	cvt.u32.u16 	%r348, %rs40;
	shl.b32 	%r349, %r348, 16;
	or.b32  	%r350, %r349, %r347;
	mad.lo.s32 	%r351, %r16, 33, %r226;
	shl.b32 	%r352, %r351, 2;
	add.s32 	%r353, %r240, %r352;
	st.shared.u32 	[%r353], %r350;
	mul.lo.s32 	%r354, %r17, %r1;
	cvt.s64.s32 	%rd90, %r354;
	add.s64 	%rd91, %rd90, %rd45;
	mad.lo.s64 	%rd92, %rd91, 34, %rd43;
	ld.global.nc.u16 	%rs41, [%rd92+2];
	cvt.u32.u16 	%r355, %rs41;
	ld.global.nc.u16 	%rs42, [%rd92+4];
	cvt.u32.u16 	%r356, %rs42;
	shl.b32 	%r357, %r356, 16;
	or.b32  	%r358, %r357, %r355;
	mad.lo.s32 	%r359, %r17, 33, %r226;
	shl.b32 	%r360, %r359, 2;
	add.s32 	%r361, %r240, %r360;
	st.shared.u32 	[%r361], %r358;
	mul.lo.s32 	%r362, %r18, %r1;
	cvt.s64.s32 	%rd93, %r362;
	and.b32  	%r363, %r226, 3;
	cvt.u64.u32 	%rd94, %r363;
	add.s64 	%rd95, %rd93, %rd94;
	mad.lo.s64 	%rd96, %rd95, 34, %rd42;
	ld.global.nc.u16 	%rs1, [%rd96];
	// begin inline asm
	{  cvt.f32.f16 %f259, %rs1;}

	// end inline asm
	st.shared.f32 	[%r19], %f259;
	mul.lo.s32 	%r364, %r20, %r1;
	cvt.s64.s32 	%rd97, %r364;
	add.s64 	%rd98, %rd97, %rd94;
	mad.lo.s64 	%rd99, %rd98, 34, %rd42;
	ld.global.nc.u16 	%rs2, [%rd99];
	// begin inline asm
	{  cvt.f32.f16 %f260, %rs2;}

	// end inline asm
	st.shared.f32 	[%r21], %f260;
	add.s32 	%r365, %r2691, %r233;
	add.s32 	%r366, %r365, %r22;
	cvta.to.global.u64 	%rd100, %rd207;
	add.s64 	%rd101, %rd100, %rd37;
	mul.wide.s32 	%rd102, %r366, 36;
	add.s64 	%rd103, %rd101, %rd102;
	ld.global.nc.u32 	%r367, [%rd103+4];
	mov.u32 	%r368, %tid.y;
	shl.b32 	%r369, %r368, 7;
	and.b32  	%r370, %r227, 124;
	or.b32  	%r371, %r369, %r370;
	mov.u32 	%r372, _ZZN34_INTERNAL_c8396950_4_k_cu_1fba617b9mul_mat_qILi32ELi1ELi8ELb0E10block_q8_0Li128ELi64ELi4EXadL_ZNS_19allocate_tiles_q8_0ILi64EEEvPPiPP7__half2S4_S4_EEXadL_ZNS_15load_tiles_q8_0ILi64ELi4ELb1EEEvPKvS3_S6_S3_S3_RKiSC_SC_SC_EELi8EXadL_ZNS_25vec_dot_q8_0_q8_1_mul_matEPSB_PKS5_SD_SD_SD_SF_SC_SC_SC_EEEEvSA_SA_PfiiiiiE9tile_y_qs;
	add.s32 	%r373, %r372, %r371;
	st.shared.u32 	[%r373], %r367;
	add.s32 	%r374, %r365, %r23;
	mul.wide.s32 	%rd104, %r374, 36;
	add.s64 	%rd105, %rd101, %rd104;
	ld.global.nc.u32 	%r375, [%rd105+4];
	st.shared.u32 	[%r373+512], %r375;
	add.s32 	%r376, %r365, %r24;
	mul.wide.s32 	%rd106, %r376, 36;
	add.s64 	%rd107, %rd101, %rd106;
	ld.global.nc.u32 	%r377, [%rd107+4];
	st.shared.u32 	[%r373+1024], %r377;
	add.s32 	%r378, %r365, %r25;
	mul.wide.s32 	%rd108, %r378, 36;
	add.s64 	%rd109, %rd101, %rd108;
	ld.global.nc.u32 	%r379, [%rd109+4];
	st.shared.u32 	[%r373+1536], %r379;
	add.s32 	%r380, %r365, %r26;
	mul.wide.s32 	%rd110, %r380, 36;
	add.s64 	%rd111, %rd101, %rd110;
	ld.global.nc.u32 	%r381, [%rd111+4];
	st.shared.u32 	[%r373+2048], %r381;
	add.s32 	%r382, %r365, %r27;
	mul.wide.s32 	%rd112, %r382, 36;
	add.s64 	%rd113, %rd101, %rd112;
	ld.global.nc.u32 	%r383, [%rd113+4];
	st.shared.u32 	[%r373+2560], %r383;
	add.s32 	%r384, %r365, %r28;
	mul.wide.s32 	%rd114, %r384, 36;
	add.s64 	%rd115, %rd101, %rd114;
	ld.global.nc.u32 	%r385, [%rd115+4];
	st.shared.u32 	[%r373+3072], %r385;
	add.s32 	%r386, %r365, %r29;
	mul.wide.s32 	%rd116, %r386, 36;
	add.s64 	%rd117, %rd101, %rd116;
	ld.global.nc.u32 	%r387, [%rd117+4];
	st.shared.u32 	[%r373+3584], %r387;
	add.s32 	%r388, %r365, %r30;
	mul.wide.s32 	%rd118, %r388, 36;
	add.s64 	%rd119, %rd101, %rd118;
	ld.global.nc.u32 	%r389, [%rd119+4];
	st.shared.u32 	[%r373+4096], %r389;
	add.s32 	%r390, %r365, %r31;
	mul.wide.s32 	%rd120, %r390, 36;
	add.s64 	%rd121, %rd101, %rd120;
	ld.global.nc.u32 	%r391, [%rd121+4];
	st.shared.u32 	[%r373+4608], %r391;
	add.s32 	%r392, %r365, %r32;
	mul.wide.s32 	%rd122, %r392, 36;
	add.s64 	%rd123, %rd101, %rd122;
	ld.global.nc.u32 	%r393, [%rd123+4];
	st.shared.u32 	[%r373+5120], %r393;
	add.s32 	%r394, %r365, %r33;
	mul.wide.s32 	%rd124, %r394, 36;
	add.s64 	%rd125, %rd101, %rd124;
	ld.global.nc.u32 	%r395, [%rd125+4];
	st.shared.u32 	[%r373+5632], %r395;
	add.s32 	%r396, %r365, %r34;
	mul.wide.s32 	%rd126, %r396, 36;
	add.s64 	%rd127, %rd101, %rd126;
	ld.global.nc.u32 	%r397, [%rd127+4];
	st.shared.u32 	[%r373+6144], %r397;
	add.s32 	%r398, %r365, %r35;
	mul.wide.s32 	%rd128, %r398, 36;
	add.s64 	%rd129, %rd101, %rd128;
	ld.global.nc.u32 	%r399, [%rd129+4];
	st.shared.u32 	[%r373+6656], %r399;
	add.s32 	%r400, %r365, %r36;
	mul.wide.s32 	%rd130, %r400, 36;
	add.s64 	%rd131, %rd101, %rd130;
	ld.global.nc.u32 	%r401, [%rd131+4];
	st.shared.u32 	[%r373+7168], %r401;
	add.s32 	%r402, %r365, %r37;
	mul.wide.s32 	%rd132, %r402, 36;
	add.s64 	%rd133, %rd101, %rd132;
	ld.global.nc.u32 	%r403, [%rd133+4];
	st.shared.u32 	[%r373+7680], %r403;
	add.s32 	%r404, %r365, %r38;
	mul.wide.s32 	%rd134, %r404, 36;
	add.s64 	%rd135, %rd101, %rd134;
	ld.global.nc.u32 	%r405, [%rd135+4];
	st.shared.u32 	[%r373+8192], %r405;
	add.s32 	%r406, %r365, %r39;
	mul.wide.s32 	%rd136, %r406, 36;
	add.s64 	%rd137, %rd101, %rd136;
	ld.global.nc.u32 	%r407, [%rd137+4];
	st.shared.u32 	[%r373+8704], %r407;
	add.s32 	%r408, %r365, %r40;
	mul.wide.s32 	%rd138, %r408, 36;
	add.s64 	%rd139, %rd101, %rd138;
	ld.global.nc.u32 	%r409, [%rd139+4];
	st.shared.u32 	[%r373+9216], %r409;
	add.s32 	%r410, %r365, %r41;
	mul.wide.s32 	%rd140, %r410, 36;
	add.s64 	%rd141, %rd101, %rd140;
	ld.global.nc.u32 	%r411, [%rd141+4];
	st.shared.u32 	[%r373+9728], %r411;
	add.s32 	%r412, %r365, %r42;
	mul.wide.s32 	%rd142, %r412, 36;
	add.s64 	%rd143, %rd101, %rd142;
	ld.global.nc.u32 	%r413, [%rd143+4];
	st.shared.u32 	[%r373+10240], %r413;
	add.s32 	%r414, %r365, %r43;
	mul.wide.s32 	%rd144, %r414, 36;
	add.s64 	%rd145, %rd101, %rd144;
	ld.global.nc.u32 	%r415, [%rd145+4];
	st.shared.u32 	[%r373+10752], %r415;
	add.s32 	%r416, %r365, %r44;
	mul.wide.s32 	%rd146, %r416, 36;
	add.s64 	%rd147, %rd101, %rd146;
	ld.global.nc.u32 	%r417, [%rd147+4];
	st.shared.u32 	[%r373+11264], %r417;
	add.s32 	%r418, %r365, %r45;
	mul.wide.s32 	%rd148, %r418, 36;
	add.s64 	%rd149, %rd101, %rd148;
	ld.global.nc.u32 	%r419, [%rd149+4];
	st.shared.u32 	[%r373+11776], %r419;
	add.s32 	%r420, %r365, %r46;
	mul.wide.s32 	%rd150, %r420, 36;
	add.s64 	%rd151, %rd101, %rd150;
	ld.global.nc.u32 	%r421, [%rd151+4];
	st.shared.u32 	[%r373+12288], %r421;
	add.s32 	%r422, %r365, %r47;
	mul.wide.s32 	%rd152, %r422, 36;
	add.s64 	%rd153, %rd101, %rd152;
	ld.global.nc.u32 	%r423, [%rd153+4];
	st.shared.u32 	[%r373+12800], %r423;
	add.s32 	%r424, %r365, %r48;
	mul.wide.s32 	%rd154, %r424, 36;
	add.s64 	%rd155, %rd101, %rd154;
	ld.global.nc.u32 	%r425, [%rd155+4];
	st.shared.u32 	[%r373+13312], %r425;
	add.s32 	%r426, %r365, %r49;
	mul.wide.s32 	%rd156, %r426, 36;
	add.s64 	%rd157, %rd101, %rd156;
	ld.global.nc.u32 	%r427, [%rd157+4];
	st.shared.u32 	[%r373+13824], %r427;
	add.s32 	%r428, %r365, %r50;
	mul.wide.s32 	%rd158, %r428, 36;
	add.s64 	%rd159, %rd101, %rd158;
	ld.global.nc.u32 	%r429, [%rd159+4];
	st.shared.u32 	[%r373+14336], %r429;
	add.s32 	%r430, %r365, %r51;
	mul.wide.s32 	%rd160, %r430, 36;
	add.s64 	%rd161, %rd101, %rd160;
	ld.global.nc.u32 	%r431, [%rd161+4];
	st.shared.u32 	[%r373+14848], %r431;
	add.s32 	%r432, %r365, %r52;
	mul.wide.s32 	%rd162, %r432, 36;
	add.s64 	%rd163, %rd101, %rd162;
	ld.global.nc.u32 	%r433, [%rd163+4];
	st.shared.u32 	[%r373+15360], %r433;
	add.s32 	%r434, %r365, %r53;
	mul.wide.s32 	%rd164, %r434, 36;
	add.s64 	%rd165, %rd101, %rd164;
	ld.global.nc.u32 	%r435, [%rd165+4];
	st.shared.u32 	[%r373+15872], %r435;
	add.s32 	%r436, %r2691, %r363;
	add.s32 	%r437, %r436, %r54;
	mul.wide.s32 	%rd166, %r437, 36;
	add.s64 	%rd167, %rd100, %rd166;
	ld.global.nc.u32 	%r221, [%rd167];
	// begin inline asm
	{.reg .f16 low,high;
 mov.b32 {low,high}, %r221;
 mov.b16 %rs3, low;}
	// end inline asm
	// begin inline asm
	{  cvt.f32.f16 %f261, %rs3;}

	// end inline asm
	shr.u32 	%r438, %r226, 2;
	shl.b32 	%r439, %r368, 3;
	add.s32 	%r440, %r438, %r439;
	shl.b32 	%r441, %r440, 4;
	and.b32  	%r442, %r441, 2032;
	and.b32  	%r443, %r227, 12;
	or.b32  	%r444, %r442, %r443;
	mov.u32 	%r445, _ZZN34_INTERNAL_c8396950_4_k_cu_1fba617b9mul_mat_qILi32ELi1ELi8ELb0E10block_q8_0Li128ELi64ELi4EXadL_ZNS_19allocate_tiles_q8_0ILi64EEEvPPiPP7__half2S4_S4_EEXadL_ZNS_15load_tiles_q8_0ILi64ELi4ELb1EEEvPKvS3_S6_S3_S3_RKiSC_SC_SC_EELi8EXadL_ZNS_25vec_dot_q8_0_q8_1_mul_matEPSB_PKS5_SD_SD_SD_SF_SC_SC_SC_EEEEvSA_SA_PfiiiiiE9tile_y_ds;
	add.s32 	%r446, %r445, %r444;
	st.shared.f32 	[%r446], %f261;
	add.s32 	%r447, %r436, %r55;
	mul.wide.s32 	%rd168, %r447, 36;
	add.s64 	%rd169, %rd100, %rd168;
	ld.global.nc.u32 	%r222, [%rd169];
	// begin inline asm
	{.reg .f16 low,high;
 mov.b32 {low,high}, %r222;
 mov.b16 %rs5, low;}
	// end inline asm
	// begin inline asm
	{  cvt.f32.f16 %f262, %rs5;}

	// end inline asm
	add.s32 	%r448, %r441, 512;
	and.b32  	%r449, %r448, 2032;
	or.b32  	%r450, %r449, %r443;
	add.s32 	%r451, %r445, %r450;
	st.shared.f32 	[%r451], %f262;
	add.s32 	%r452, %r436, %r56;
	mul.wide.s32 	%rd170, %r452, 36;
	add.s64 	%rd171, %rd100, %rd170;
	ld.global.nc.u32 	%r223, [%rd171];
	// begin inline asm
	{.reg .f16 low,high;
 mov.b32 {low,high}, %r223;
 mov.b16 %rs7, low;}
	// end inline asm
	// begin inline asm
	{  cvt.f32.f16 %f263, %rs7;}

	// end inline asm
	xor.b32  	%r453, %r442, 1024;
	or.b32  	%r454, %r453, %r443;
	add.s32 	%r455, %r445, %r454;
	st.shared.f32 	[%r455], %f263;
	add.s32 	%r456, %r436, %r57;
	mul.wide.s32 	%rd172, %r456, 36;
	add.s64 	%rd173, %rd100, %rd172;
	ld.global.nc.u32 	%r224, [%rd173];
	// begin inline asm
	{.reg .f16 low,high;
 mov.b32 {low,high}, %r224;
 mov.b16 %rs9, low;}
	// end inline asm
	// begin inline asm
	{  cvt.f32.f16 %f264, %rs9;}

	// end inline asm
	add.s32 	%r457, %r441, 1536;
	and.b32  	%r458, %r457, 2032;
	or.b32  	%r459, %r458, %r443;
	add.s32 	%r460, %r445, %r459;
	st.shared.f32 	[%r460], %f264;
	bar.sync 	0;
	mov.b32 	%r2692, 0;
$L__BB117_3:
	shr.u32 	%r2509, %r2692, 3;
	mov.u32 	%r2510, %tid.x;
	add.s32 	%r2511, %r2510, 32;
	mad.lo.s32 	%r2512, %r2511, 33, %r2692;
	shl.b32 	%r2513, %r2512, 2;
	mov.u32 	%r2514, _ZZN34_INTERNAL_c8396950_4_k_cu_1fba617b19allocate_tiles_q8_0ILi64EEEvPPiPP7__half2S2_S2_E9tile_x_qs;
	add.s32 	%r2515, %r2514, %r2513;
	mov.u32 	%r2516, %tid.y;
	shl.b32 	%r2517, %r2516, 5;
	add.s32 	%r2518, %r2517, %r2692;
	shl.b32 	%r2519, %r2516, 2;
	add.s32 	%r2520, %r2519, %r2509;
	shl.b32 	%r2521, %r2520, 2;
	mov.u32 	%r2522, _ZZN34_INTERNAL_c8396950_4_k_cu_1fba617b9mul_mat_qILi32ELi1ELi8ELb0E10block_q8_0Li128ELi64ELi4EXadL_ZNS_19allocate_tiles_q8_0ILi64EEEvPPiPP7__half2S4_S4_EEXadL_ZNS_15load_tiles_q8_0ILi64ELi4ELb1EEEvPKvS3_S6_S3_S3_RKiSC_SC_SC_EELi8EXadL_ZNS_25vec_dot_q8_0_q8_1_mul_matEPSB_PKS5_SD_SD_SD_SF_SC_SC_SC_EEEEvSA_SA_PfiiiiiE9tile_y_ds;
	add.s32 	%r2523, %r2522, %r2521;
	shl.b32 	%r2524, %r2510, 2;
	shr.u32 	%r2525, %r2510, 3;
	add.s32 	%r2526, %r2525, %r2524;
	add.s32 	%r2527, %r2509, %r2526;
	shl.b32 	%r2528, %r2527, 2;
	mov.u32 	%r2529, _ZZN34_INTERNAL_c8396950_4_k_cu_1fba617b19allocate_tiles_q8_0ILi64EEEvPPiPP7__half2S2_S2_E8tile_x_d;
	add.s32 	%r2530, %r2529, %r2528;
	ld.shared.u32 	%r462, [%r2515+-4224];
	shl.b32 	%r2531, %r2518, 2;
	mov.u32 	%r2532, _ZZN34_INTERNAL_c8396950_4_k_cu_1fba617b9mul_mat_qILi32ELi1ELi8ELb0E10block_q8_0Li128ELi64ELi4EXadL_ZNS_19allocate_tiles_q8_0ILi64EEEvPPiPP7__half2S4_S4_EEXadL_ZNS_15load_tiles_q8_0ILi64ELi4ELb1EEEvPKvS3_S6_S3_S3_RKiSC_SC_SC_EELi8EXadL_ZNS_25vec_dot_q8_0_q8_1_mul_matEPSB_PKS5_SD_SD_SD_SF_SC_SC_SC_EEEEvSA_SA_PfiiiiiE9tile_y_qs;
	add.s32 	%r2533, %r2532, %r2531;
	ld.shared.u32 	%r463, [%r2533];
	mov.b32 	%r2480, 0;
	// begin inline asm
	dp4a.s32.s32 %r461, %r462, %r463, %r2480;
	// end inline asm
	ld.shared.u32 	%r466, [%r2515+-4220];
	ld.shared.u32 	%r467, [%r2533+4];
	// begin inline asm
	dp4a.s32.s32 %r465, %r466, %r467, %r461;
	// end inline asm
	ld.shared.u32 	%r470, [%r2515+-4216];
	ld.shared.u32 	%r471, [%r2533+8];
	// begin inline asm
	dp4a.s32.s32 %r469, %r470, %r471, %r465;
	// end inline asm
	ld.shared.u32 	%r474, [%r2515+-4212];
	ld.shared.u32 	%r475, [%r2533+12];
	// begin inline asm
	dp4a.s32.s32 %r473, %r474, %r475, %r469;
	// end inline asm
	ld.shared.u32 	%r478, [%r2515+-4208];
	ld.shared.u32 	%r479, [%r2533+16];
	// begin inline asm
	dp4a.s32.s32 %r477, %r478, %r479, %r473;
	// end inline asm
	ld.shared.u32 	%r482, [%r2515+-4204];
	ld.shared.u32 	%r483, [%r2533+20];
	// begin inline asm
	dp4a.s32.s32 %r481, %r482, %r483, %r477;
	// end inline asm
	ld.shared.u32 	%r486, [%r2515+-4200];
	ld.shared.u32 	%r487, [%r2533+24];
	// begin inline asm
	dp4a.s32.s32 %r485, %r486, %r487, %r481;
	// end inline asm
	ld.shared.u32 	%r490, [%r2515+-4196];
	ld.shared.u32 	%r491, [%r2533+28];
	// begin inline asm
	dp4a.s32.s32 %r489, %r490, %r491, %r485;
	// end inline asm
	ld.shared.f32 	%f265, [%r2530];
	ld.shared.f32 	%f266, [%r2523];
	mul.f32 	%f267, %f265, %f266;
	cvt.rn.f32.s32 	%f268, %r489;
	fma.rn.f32 	%f680, %f267, %f268, %f680;
	shr.u32 	%r2534, %r2511, 3;
	shl.b32 	%r2535, %r2511, 2;
	add.s32 	%r2536, %r2534, %r2535;
	add.s32 	%r2537, %r2509, %r2536;
	shl.b32 	%r2538, %r2537, 2;
	add.s32 	%r2539, %r2529, %r2538;
	ld.shared.u32 	%r494, [%r2515];
	ld.shared.u32 	%r495, [%r2533];
	// begin inline asm
	dp4a.s32.s32 %r493, %r494, %r495, %r2480;
	// end inline asm
	ld.shared.u32 	%r498, [%r2515+4];
	ld.shared.u32 	%r499, [%r2533+4];
	// begin inline asm
	dp4a.s32.s32 %r497, %r498, %r499, %r493;
	// end inline asm
	ld.shared.u32 	%r502, [%r2515+8];
	ld.shared.u32 	%r503, [%r2533+8];
	// begin inline asm
	dp4a.s32.s32 %r501, %r502, %r503, %r497;
	// end inline asm
	ld.shared.u32 	%r506, [%r2515+12];
	ld.shared.u32 	%r507, [%r2533+12];
	// begin inline asm
	dp4a.s32.s32 %r505, %r506, %r507, %r501;
	// end inline asm
	ld.shared.u32 	%r510, [%r2515+16];
	ld.shared.u32 	%r511, [%r2533+16];
	// begin inline asm
	dp4a.s32.s32 %r509, %r510, %r511, %r505;
	// end inline asm
	ld.shared.u32 	%r514, [%r2515+20];
	ld.shared.u32 	%r515, [%r2533+20];
	// begin inline asm
	dp4a.s32.s32 %r513, %r514, %r515, %r509;
	// end inline asm
	ld.shared.u32 	%r518, [%r2515+24];
	ld.shared.u32 	%r519, [%r2533+24];
	// begin inline asm
	dp4a.s32.s32 %r517, %r518, %r519, %r513;
	// end inline asm
	ld.shared.u32 	%r522, [%r2515+28];
	ld.shared.u32 	%r523, [%r2533+28];
	// begin inline asm
	dp4a.s32.s32 %r521, %r522, %r523, %r517;
	// end inline asm
	ld.shared.f32 	%f269, [%r2539];
	mul.f32 	%f270, %f269, %f266;
	cvt.rn.f32.s32 	%f271, %r521;
	fma.rn.f32 	%f648, %f270, %f271, %f648;
	ld.shared.u32 	%r526, [%r2515+-4224];
	ld.shared.u32 	%r527, [%r2533+512];
	// begin inline asm
	dp4a.s32.s32 %r525, %r526, %r527, %r2480;
	// end inline asm
	ld.shared.u32 	%r530, [%r2515+-4220];
	ld.shared.u32 	%r531, [%r2533+516];
	// begin inline asm
	dp4a.s32.s32 %r529, %r530, %r531, %r525;
	// end inline asm
	ld.shared.u32 	%r534, [%r2515+-4216];
	ld.shared.u32 	%r535, [%r2533+520];
	// begin inline asm
	dp4a.s32.s32 %r533, %r534, %r535, %r529;
	// end inline asm
	ld.shared.u32 	%r538, [%r2515+-4212];
	ld.shared.u32 	%r539, [%r2533+524];
	// begin inline asm
	dp4a.s32.s32 %r537, %r538, %r539, %r533;
	// end inline asm
	ld.shared.u32 	%r542, [%r2515+-4208];
	ld.shared.u32 	%r543, [%r2533+528];
	// begin inline asm
	dp4a.s32.s32 %r541, %r542, %r543, %r537;
	// end inline asm
	ld.shared.u32 	%r546, [%r2515+-4204];
	ld.shared.u32 	%r547, [%r2533+532];
	// begin inline asm
	dp4a.s32.s32 %r545, %r546, %r547, %r541;
	// end inline asm
	ld.shared.u32 	%r550, [%r2515+-4200];
	ld.shared.u32 	%r551, [%r2533+536];
	// begin inline asm
	dp4a.s32.s32 %r549, %r550, %r551, %r545;
	// end inline asm
	ld.shared.u32 	%r554, [%r2515+-4196];
	ld.shared.u32 	%r555, [%r2533+540];
	// begin inline asm
	dp4a.s32.s32 %r553, %r554, %r555, %r549;
	// end inline asm
	ld.shared.f32 	%f272, [%r2530];
	ld.shared.f32 	%f273, [%r2523+64];
	mul.f32 	%f274, %f272, %f273;
	cvt.rn.f32.s32 	%f275, %r553;
	fma.rn.f32 	%f679, %f274, %f275, %f679;
	ld.shared.u32 	%r558, [%r2515];
	ld.shared.u32 	%r559, [%r2533+512];
	// begin inline asm
	dp4a.s32.s32 %r557, %r558, %r559, %r2480;
	// end inline asm
	ld.shared.u32 	%r562, [%r2515+4];
	ld.shared.u32 	%r563, [%r2533+516];
	// begin inline asm
	dp4a.s32.s32 %r561, %r562, %r563, %r557;
	// end inline asm
	ld.shared.u32 	%r566, [%r2515+8];
	ld.shared.u32 	%r567, [%r2533+520];
	// begin inline asm
	dp4a.s32.s32 %r565, %r566, %r567, %r561;
	// end inline asm
	ld.shared.u32 	%r570, [%r2515+12];
	ld.shared.u32 	%r571, [%r2533+524];
	// begin inline asm
	dp4a.s32.s32 %r569, %r570, %r571, %r565;
	// end inline asm
	ld.shared.u32 	%r574, [%r2515+16];
	ld.shared.u32 	%r575, [%r2533+528];
	// begin inline asm
	dp4a.s32.s32 %r573, %r574, %r575, %r569;
	// end inline asm
	ld.shared.u32 	%r578, [%r2515+20];
	ld.shared.u32 	%r579, [%r2533+532];
	// begin inline asm
	dp4a.s32.s32 %r577, %r578, %r579, %r573;
	// end inline asm
	ld.shared.u32 	%r582, [%r2515+24];
	ld.shared.u32 	%r583, [%r2533+536];
	// begin inline asm
	dp4a.s32.s32 %r581, %r582, %r583, %r577;
	// end inline asm
	ld.shared.u32 	%r586, [%r2515+28];
	ld.shared.u32 	%r587, [%r2533+540];
	// begin inline asm
	dp4a.s32.s32 %r585, %r586, %r587, %r581;
	// end inline asm
	ld.shared.f32 	%f276, [%r2539];
	mul.f32 	%f277, %f276, %f273;
	cvt.rn.f32.s32 	%f278, %r585;
	fma.rn.f32 	%f647, %f277, %f278, %f647;
	ld.shared.u32 	%r590, [%r2515+-4224];
	ld.shared.u32 	%r591, [%r2533+1024];
	// begin inline asm
	dp4a.s32.s32 %r589, %r590, %r591, %r2480;
	// end inline asm
	ld.shared.u32 	%r594, [%r2515+-4220];
	ld.shared.u32 	%r595, [%r2533+1028];
	// begin inline asm
	dp4a.s32.s32 %r593, %r594, %r595, %r589;
	// end inline asm
	ld.shared.u32 	%r598, [%r2515+-4216];
	ld.shared.u32 	%r599, [%r2533+1032];
	// begin inline asm
	dp4a.s32.s32 %r597, %r598, %r599, %r593;
	// end inline asm
	ld.shared.u32 	%r602, [%r2515+-4212];
	ld.shared.u32 	%r603, [%r2533+1036];
	// begin inline asm
	dp4a.s32.s32 %r601, %r602, %r603, %r597;
	// end inline asm
	ld.shared.u32 	%r606, [%r2515+-4208];
	ld.shared.u32 	%r607, [%r2533+1040];
	// begin inline asm
	dp4a.s32.s32 %r605, %r606, %r607, %r601;
	// end inline asm
	ld.shared.u32 	%r610, [%r2515+-4204];
	ld.shared.u32 	%r611, [%r2533+1044];
	// begin inline asm
	dp4a.s32.s32 %r609, %r610, %r611, %r605;
	// end inline asm
	ld.shared.u32 	%r614, [%r2515+-4200];
	ld.shared.u32 	%r615, [%r2533+1048];
	// begin inline asm
	dp4a.s32.s32 %r613, %r614, %r615, %r609;
	// end inline asm
	ld.shared.u32 	%r618, [%r2515+-4196];
	ld.shared.u32 	%r619, [%r2533+1052];
	// begin inline asm
	dp4a.s32.s32 %r617, %r618, %r619, %r613;
	// end inline asm
	ld.shared.f32 	%f279, [%r2530];
	ld.shared.f32 	%f280, [%r2523+128];
	mul.f32 	%f281, %f279, %f280;
	cvt.rn.f32.s32 	%f282, %r617;
	fma.rn.f32 	%f678, %f281, %f282, %f678;
	ld.shared.u32 	%r622, [%r2515];
	ld.shared.u32 	%r623, [%r2533+1024];
	// begin inline asm
	dp4a.s32.s32 %r621, %r622, %r623, %r2480;
	// end inline asm
	ld.shared.u32 	%r626, [%r2515+4];
	ld.shared.u32 	%r627, [%r2533+1028];
	// begin inline asm
	dp4a.s32.s32 %r625, %r626, %r627, %r621;
	// end inline asm
	ld.shared.u32 	%r630, [%r2515+8];
	ld.shared.u32 	%r631, [%r2533+1032];
	// begin inline asm
	dp4a.s32.s32 %r629, %r630, %r631, %r625;
	// end inline asm
	ld.shared.u32 	%r634, [%r2515+12];
	ld.shared.u32 	%r635, [%r2533+1036];
	// begin inline asm
	dp4a.s32.s32 %r633, %r634, %r635, %r629;
	// end inline asm
	ld.shared.u32 	%r638, [%r2515+16];
	ld.shared.u32 	%r639, [%r2533+1040];
	// begin inline asm
	dp4a.s32.s32 %r637, %r638, %r639, %r633;
	// end inline asm
	ld.shared.u32 	%r642, [%r2515+20];
	ld.shared.u32 	%r643, [%r2533+1044];
	// begin inline asm
	dp4a.s32.s32 %r641, %r642, %r643, %r637;
	// end inline asm
	ld.shared.u32 	%r646, [%r2515+24];
	ld.shared.u32 	%r647, [%r2533+1048];
	// begin inline asm
	dp4a.s32.s32 %r645, %r646, %r647, %r641;
	// end inline asm
	ld.shared.u32 	%r650, [%r2515+28];
	ld.shared.u32 	%r651, [%r2533+1052];
	// begin inline asm
	dp4a.s32.s32 %r649, %r650, %r651, %r645;
	// end inline asm
	ld.shared.f32 	%f283, [%r2539];
	mul.f32 	%f284, %f283, %f280;
	cvt.rn.f32.s32 	%f285, %r649;
	fma.rn.f32 	%f646, %f284, %f285, %f646;
	ld.shared.u32 	%r654, [%r2515+-4224];
	ld.shared.u32 	%r655, [%r2533+1536];
	// begin inline asm
	dp4a.s32.s32 %r653, %r654, %r655, %r2480;
	// end inline asm
	ld.shared.u32 	%r658, [%r2515+-4220];
	ld.shared.u32 	%r659, [%r2533+1540];
	// begin inline asm
	dp4a.s32.s32 %r657, %r658, %r659, %r653;
	// end inline asm
	ld.shared.u32 	%r662, [%r2515+-4216];
	ld.shared.u32 	%r663, [%r2533+1544];
	// begin inline asm
	dp4a.s32.s32 %r661, %r662, %r663, %r657;
	// end inline asm
	ld.shared.u32 	%r666, [%r2515+-4212];
	ld.shared.u32 	%r667, [%r2533+1548];
	// begin inline asm
	dp4a.s32.s32 %r665, %r666, %r667, %r661;
	// end inline asm
	ld.shared.u32 	%r670, [%r2515+-4208];
	ld.shared.u32 	%r671, [%r2533+1552];
	// begin inline asm
	dp4a.s32.s32 %r669, %r670, %r671, %r665;
	// end inline asm
	ld.shared.u32 	%r674, [%r2515+-4204];
	ld.shared.u32 	%r675, [%r2533+1556];
	// begin inline asm
	dp4a.s32.s32 %r673, %r674, %r675, %r669;
	// end inline asm
	ld.shared.u32 	%r678, [%r2515+-4200];
	ld.shared.u32 	%r679, [%r2533+1560];
	// begin inline asm
	dp4a.s32.s32 %r677, %r678, %r679, %r673;
	// end inline asm
	ld.shared.u32 	%r682, [%r2515+-4196];
	ld.shared.u32 	%r683, [%r2533+1564];
	// begin inline asm
	dp4a.s32.s32 %r681, %r682, %r683, %r677;
	// end inline asm
	ld.shared.f32 	%f286, [%r2530];
	ld.shared.f32 	%f287, [%r2523+192];
	mul.f32 	%f288, %f286, %f287;
	cvt.rn.f32.s32 	%f289, %r681;
	fma.rn.f32 	%f677, %f288, %f289, %f677;
	ld.shared.u32 	%r686, [%r2515];
	ld.shared.u32 	%r687, [%r2533+1536];
	// begin inline asm
	dp4a.s32.s32 %r685, %r686, %r687, %r2480;
	// end inline asm
	ld.shared.u32 	%r690, [%r2515+4];
	ld.shared.u32 	%r691, [%r2533+1540];
	// begin inline asm
	dp4a.s32.s32 %r689, %r690, %r691, %r685;
	// end inline asm
	ld.shared.u32 	%r694, [%r2515+8];
	ld.shared.u32 	%r695, [%r2533+1544];
	// begin inline asm
	dp4a.s32.s32 %r693, %r694, %r695, %r689;
	// end inline asm
	ld.shared.u32 	%r698, [%r2515+12];
	ld.shared.u32 	%r699, [%r2533+1548];
	// begin inline asm
	dp4a.s32.s32 %r697, %r698, %r699, %r693;
	// end inline asm
	ld.shared.u32 	%r702, [%r2515+16];
	ld.shared.u32 	%r703, [%r2533+1552];
	// begin inline asm
	dp4a.s32.s32 %r701, %r702, %r703, %r697;
	// end inline asm
	ld.shared.u32 	%r706, [%r2515+20];
	ld.shared.u32 	%r707, [%r2533+1556];
	// begin inline asm
	dp4a.s32.s32 %r705, %r706, %r707, %r701;
	// end inline asm
	ld.shared.u32 	%r710, [%r2515+24];
	ld.shared.u32 	%r711, [%r2533+1560];
	// begin inline asm
	dp4a.s32.s32 %r709, %r710, %r711, %r705;
	// end inline asm
	ld.shared.u32 	%r714, [%r2515+28];
	ld.shared.u32 	%r715, [%r2533+1564];
	// begin inline asm
	dp4a.s32.s32 %r713, %r714, %r715, %r709;
	// end inline asm
	ld.shared.f32 	%f290, [%r2539];
	mul.f32 	%f291, %f290, %f287;
	cvt.rn.f32.s32 	%f292, %r713;
	fma.rn.f32 	%f645, %f291, %f292, %f645;
	ld.shared.u32 	%r718, [%r2515+-4224];
	ld.shared.u32 	%r719, [%r2533+2048];
	// begin inline asm
	dp4a.s32.s32 %r717, %r718, %r719, %r2480;
	// end inline asm
	ld.shared.u32 	%r722, [%r2515+-4220];
	ld.shared.u32 	%r723, [%r2533+2052];
	// begin inline asm
	dp4a.s32.s32 %r721, %r722, %r723, %r717;
	// end inline asm
	ld.shared.u32 	%r726, [%r2515+-4216];
	ld.shared.u32 	%r727, [%r2533+2056];
	// begin inline asm
	dp4a.s32.s32 %r725, %r726, %r727, %r721;
	// end inline asm
	ld.shared.u32 	%r730, [%r2515+-4212];
	ld.shared.u32 	%r731, [%r2533+2060];
	// begin inline asm
	dp4a.s32.s32 %r729, %r730, %r731, %r725;
	// end inline asm
	ld.shared.u32 	%r734, [%r2515+-4208];
	ld.shared.u32 	%r735, [%r2533+2064];
	// begin inline asm
	dp4a.s32.s32 %r733, %r734, %r735, %r729;
	// end inline asm
	ld.shared.u32 	%r738, [%r2515+-4204];
	ld.shared.u32 	%r739, [%r2533+2068];
	// begin inline asm
	dp4a.s32.s32 %r737, %r738, %r739, %r733;
	// end inline asm
	ld.shared.u32 	%r742, [%r2515+-4200];
	ld.shared.u32 	%r743, [%r2533+2072];
	// begin inline asm
	dp4a.s32.s32 %r741, %r742, %r743, %r737;
	// end inline asm
	ld.shared.u32 	%r746, [%r2515+-4196];
	ld.shared.u32 	%r747, [%r2533+2076];
	// begin inline asm
	dp4a.s32.s32 %r745, %r746, %r747, %r741;
	// end inline asm
	ld.shared.f32 	%f293, [%r2530];
	ld.shared.f32 	%f294, [%r2523+256];
	mul.f32 	%f295, %f293, %f294;
	cvt.rn.f32.s32 	%f296, %r745;
	fma.rn.f32 	%f676, %f295, %f296, %f676;
	ld.shared.u32 	%r750, [%r2515];
	ld.shared.u32 	%r751, [%r2533+2048];
	// begin inline asm
	dp4a.s32.s32 %r749, %r750, %r751, %r2480;
	// end inline asm
	ld.shared.u32 	%r754, [%r2515+4];
	ld.shared.u32 	%r755, [%r2533+2052];
	// begin inline asm
	dp4a.s32.s32 %r753, %r754, %r755, %r749;
	// end inline asm
	ld.shared.u32 	%r758, [%r2515+8];
	ld.shared.u32 	%r759, [%r2533+2056];
	// begin inline asm
	dp4a.s32.s32 %r757, %r758, %r759, %r753;
	// end inline asm
	ld.shared.u32 	%r762, [%r2515+12];
	ld.shared.u32 	%r763, [%r2533+2060];
	// begin inline asm
	dp4a.s32.s32 %r761, %r762, %r763, %r757;
	// end inline asm
	ld.shared.u32 	%r766, [%r2515+16];
	ld.shared.u32 	%r767, [%r2533+2064];
	// begin inline asm
	dp4a.s32.s32 %r765, %r766, %r767, %r761;
	// end inline asm
	ld.shared.u32 	%r770, [%r2515+20];
	ld.shared.u32 	%r771, [%r2533+2068];
	// begin inline asm
	dp4a.s32.s32 %r769, %r770, %r771, %r765;
	// end inline asm
	ld.shared.u32 	%r774, [%r2515+24];
	ld.shared.u32 	%r775, [%r2533+2072];
	// begin inline asm
	dp4a.s32.s32 %r773, %r774, %r775, %r769;
	// end inline asm
	ld.shared.u32 	%r778, [%r2515+28];
	ld.shared.u32 	%r779, [%r2533+2076];
	// begin inline asm
	dp4a.s32.s32 %r777, %r778, %r779, %r773;
	// end inline asm
	ld.shared.f32 	%f297, [%r2539];
	mul.f32 	%f298, %f297, %f294;
	cvt.rn.f32.s32 	%f299, %r777;
	fma.rn.f32 	%f644, %f298, %f299, %f644;
	ld.shared.u32 	%r782, [%r2515+-4224];
	ld.shared.u32 	%r783, [%r2533+2560];
	// begin inline asm
	dp4a.s32.s32 %r781, %r782, %r783, %r2480;
	// end inline asm
	ld.shared.u32 	%r786, [%r2515+-4220];
	ld.shared.u32 	%r787, [%r2533+2564];
	// begin inline asm
	dp4a.s32.s32 %r785, %r786, %r787, %r781;
	// end inline asm
	ld.shared.u32 	%r790, [%r2515+-4216];
	ld.shared.u32 	%r791, [%r2533+2568];
	// begin inline asm
	dp4a.s32.s32 %r789, %r790, %r791, %r785;
	// end inline asm
	ld.shared.u32 	%r794, [%r2515+-4212];
	ld.shared.u32 	%r795, [%r2533+2572];
	// begin inline asm
	dp4a.s32.s32 %r793, %r794, %r795, %r789;
	// end inline asm
	ld.shared.u32 	%r798, [%r2515+-4208];
	ld.shared.u32 	%r799, [%r2533+2576];
	// begin inline asm
	dp4a.s32.s32 %r797, %r798, %r799, %r793;
	// end inline asm
	ld.shared.u32 	%r802, [%r2515+-4204];
	ld.shared.u32 	%r803, [%r2533+2580];
	// begin inline asm
	dp4a.s32.s32 %r801, %r802, %r803, %r797;
	// end inline asm
	ld.shared.u32 	%r806, [%r2515+-4200];
	ld.shared.u32 	%r807, [%r2533+2584];
	// begin inline asm
	dp4a.s32.s32 %r805, %r806, %r807, %r801;
	// end inline asm
	ld.shared.u32 	%r810, [%r2515+-4196];
	ld.shared.u32 	%r811, [%r2533+2588];
	// begin inline asm
	dp4a.s32.s32 %r809, %r810, %r811, %r805;
	// end inline asm
	ld.shared.f32 	%f300, [%r2530];
	ld.shared.f32 	%f301, [%r2523+320];
	mul.f32 	%f302, %f300, %f301;
	cvt.rn.f32.s32 	%f303, %r809;
	fma.rn.f32 	%f675, %f302, %f303, %f675;
	ld.shared.u32 	%r814, [%r2515];
	ld.shared.u32 	%r815, [%r2533+2560];
	// begin inline asm
	dp4a.s32.s32 %r813, %r814, %r815, %r2480;
	// end inline asm
	ld.shared.u32 	%r818, [%r2515+4];
	ld.shared.u32 	%r819, [%r2533+2564];
	// begin inline asm
	dp4a.s32.s32 %r817, %r818, %r819, %r813;
	// end inline asm
	ld.shared.u32 	%r822, [%r2515+8];
	ld.shared.u32 	%r823, [%r2533+2568];
	// begin inline asm
	dp4a.s32.s32 %r821, %r822, %r823, %r817;
	// end inline asm
	ld.shared.u32 	%r826, [%r2515+12];
	ld.shared.u32 	%r827, [%r2533+2572];
	// begin inline asm
	dp4a.s32.s32 %r825, %r826, %r827, %r821;
	// end inline asm
	ld.shared.u32 	%r830, [%r2515+16];
	ld.shared.u32 	%r831, [%r2533+2576];
	// begin inline asm
	dp4a.s32.s32 %r829, %r830, %r831, %r825;
	// end inline asm
	ld.shared.u32 	%r834, [%r2515+20];
	ld.shared.u32 	%r835, [%r2533+2580];
	// begin inline asm
	dp4a.s32.s32 %r833, %r834, %r835, %r829;
	// end inline asm
	ld.shared.u32 	%r838, [%r2515+24];
	ld.shared.u32 	%r839, [%r2533+2584];
	// begin inline asm
	dp4a.s32.s32 %r837, %r838, %r839, %r833;
	// end inline asm
	ld.shared.u32 	%r842, [%r2515+28];
	ld.shared.u32 	%r843, [%r2533+2588];
	// begin inline asm
	dp4a.s32.s32 %r841, %r842, %r843, %r837;
	// end inline asm
	ld.shared.f32 	%f304, [%r2539];
	mul.f32 	%f305, %f304, %f301;
	cvt.rn.f32.s32 	%f306, %r841;
	fma.rn.f32 	%f643, %f305, %f306, %f643;
	ld.shared.u32 	%r846, [%r2515+-4224];
	ld.shared.u32 	%r847, [%r2533+3072];
	// begin inline asm
	dp4a.s32.s32 %r845, %r846, %r847, %r2480;
	// end inline asm
	ld.shared.u32 	%r850, [%r2515+-4220];
	ld.shared.u32 	%r851, [%r2533+3076];
	// begin inline asm
	dp4a.s32.s32 %r849, %r850, %r851, %r845;
	// end inline asm
	ld.shared.u32 	%r854, [%r2515+-4216];
	ld.shared.u32 	%r855, [%r2533+3080];
	// begin inline asm
	dp4a.s32.s32 %r853, %r854, %r855, %r849;
	// end inline asm
	ld.shared.u32 	%r858, [%r2515+-4212];
	ld.shared.u32 	%r859, [%r2533+3084];
	// begin inline asm
	dp4a.s32.s32 %r857, %r858, %r859, %r853;
	// end inline asm
	ld.shared.u32 	%r862, [%r2515+-4208];
	ld.shared.u32 	%r863, [%r2533+3088];
	// begin inline asm
	dp4a.s32.s32 %r861, %r862, %r863, %r857;
	// end inline asm
	ld.shared.u32 	%r866, [%r2515+-4204];
	ld.shared.u32 	%r867, [%r2533+3092];
	// begin inline asm
	dp4a.s32.s32 %r865, %r866, %r867, %r861;
	// end inline asm
	ld.shared.u32 	%r870, [%r2515+-4200];
	ld.shared.u32 	%r871, [%r2533+3096];
	// begin inline asm
	dp4a.s32.s32 %r869, %r870, %r871, %r865;
	// end inline asm
	ld.shared.u32 	%r874, [%r2515+-4196];
	ld.shared.u32 	%r875, [%r2533+3100];
	// begin inline asm
	dp4a.s32.s32 %r873, %r874, %r875, %r869;
	// end inline asm
	ld.shared.f32 	%f307, [%r2530];
	ld.shared.f32 	%f308, [%r2523+384];
	mul.f32 	%f309, %f307, %f308;
	cvt.rn.f32.s32 	%f310, %r873;
	fma.rn.f32 	%f674, %f309, %f310, %f674;
	ld.shared.u32 	%r878, [%r2515];
	ld.shared.u32 	%r879, [%r2533+3072];
	// begin inline asm
	dp4a.s32.s32 %r877, %r878, %r879, %r2480;
	// end inline asm
	ld.shared.u32 	%r882, [%r2515+4];
	ld.shared.u32 	%r883, [%r2533+3076];
	// begin inline asm
	dp4a.s32.s32 %r881, %r882, %r883, %r877;
	// end inline asm
	ld.shared.u32 	%r886, [%r2515+8];
	ld.shared.u32 	%r887, [%r2533+3080];
	// begin inline asm
	dp4a.s32.s32 %r885, %r886, %r887, %r881;
	// end inline asm
	ld.shared.u32 	%r890, [%r2515+12];
	ld.shared.u32 	%r891, [%r2533+3084];
	// begin inline asm
	dp4a.s32.s32 %r889, %r890, %r891, %r885;
	// end inline asm
	ld.shared.u32 	%r894, [%r2515+16];
	ld.shared.u32 	%r895, [%r2533+3088];
	// begin inline asm
	dp4a.s32.s32 %r893, %r894, %r895, %r889;
	// end inline asm
	ld.shared.u32 	%r898, [%r2515+20];
	ld.shared.u32 	%r899, [%r2533+3092];
	// begin inline asm
	dp4a.s32.s32 %r897, %r898, %r899, %r893;
	// end inline asm
	ld.shared.u32 	%r902, [%r2515+24];
	ld.shared.u32 	%r903, [%r2533+3096];
	// begin inline asm
	dp4a.s32.s32 %r901, %r902, %r903, %r897;
	// end inline asm
	ld.shared.u32 	%r906, [%r2515+28];
	ld.shared.u32 	%r907, [%r2533+3100];
	// begin inline asm
	dp4a.s32.s32 %r905, %r906, %r907, %r901;
	// end inline asm
	ld.shared.f32 	%f311, [%r2539];
	mul.f32 	%f312, %f311, %f308;
	cvt.rn.f32.s32 	%f313, %r905;
	fma.rn.f32 	%f642, %f312, %f313, %f642;
	ld.shared.u32 	%r910, [%r2515+-4224];
	ld.shared.u32 	%r911, [%r2533+3584];
	// begin inline asm
	dp4a.s32.s32 %r909, %r910, %r911, %r2480;
	// end inline asm
	ld.shared.u32 	%r914, [%r2515+-4220];
	ld.shared.u32 	%r915, [%r2533+3588];
	// begin inline asm
	dp4a.s32.s32 %r913, %r914, %r915, %r909;
	// end inline asm
	ld.shared.u32 	%r918, [%r2515+-4216];
	ld.shared.u32 	%r919, [%r2533+3592];
	// begin inline asm
	dp4a.s32.s32 %r917, %r918, %r919, %r913;
	// end inline asm
	ld.shared.u32 	%r922, [%r2515+-4212];
	ld.shared.u32 	%r923, [%r2533+3596];
	// begin inline asm
	dp4a.s32.s32 %r921, %r922, %r923, %r917;
	// end inline asm
	ld.shared.u32 	%r926, [%r2515+-4208];
	ld.shared.u32 	%r927, [%r2533+3600];
	// begin inline asm
	dp4a.s32.s32 %r925, %r926, %r927, %r921;
	// end inline asm
	ld.shared.u32 	%r930, [%r2515+-4204];
	ld.shared.u32 	%r931, [%r2533+3604];
	// begin inline asm
	dp4a.s32.s32 %r929, %r930, %r931, %r925;
	// end inline asm
	ld.shared.u32 	%r934, [%r2515+-4200];
	ld.shared.u32 	%r935, [%r2533+3608];
	// begin inline asm
	dp4a.s32.s32 %r933, %r934, %r935, %r929;
	// end inline asm
	ld.shared.u32 	%r938, [%r2515+-4196];
	ld.shared.u32 	%r939, [%r2533+3612];
	// begin inline asm
	dp4a.s32.s32 %r937, %r938, %r939, %r933;
	// end inline asm
	ld.shared.f32 	%f314, [%r2530];
	ld.shared.f32 	%f315, [%r2523+448];
	mul.f32 	%f316, %f314, %f315;
	cvt.rn.f32.s32 	%f317, %r937;
	fma.rn.f32 	%f673, %f316, %f317, %f673;
	ld.shared.u32 	%r942, [%r2515];
	ld.shared.u32 	%r943, [%r2533+3584];
	// begin inline asm
	dp4a.s32.s32 %r941, %r942, %r943, %r2480;
	// end inline asm
	ld.shared.u32 	%r946, [%r2515+4];
	ld.shared.u32 	%r947, [%r2533+3588];
	// begin inline asm
	dp4a.s32.s32 %r945, %r946, %r947, %r941;
	// end inline asm
	ld.shared.u32 	%r950, [%r2515+8];
	ld.shared.u32 	%r951, [%r2533+3592];
	// begin inline asm
	dp4a.s32.s32 %r949, %r950, %r951, %r945;
	// end inline asm
	ld.shared.u32 	%r954, [%r2515+12];
	ld.shared.u32 	%r955, [%r2533+3596];
	// begin inline asm
	dp4a.s32.s32 %r953, %r954, %r955, %r949;
	// end inline asm
	ld.shared.u32 	%r958, [%r2515+16];
	ld.shared.u32 	%r959, [%r2533+3600];
	// begin inline asm
	dp4a.s32.s32 %r957, %r958, %r959, %r953;
	// end inline asm
	ld.shared.u32 	%r962, [%r2515+20];
	ld.shared.u32 	%r963, [%r2533+3604];
	// begin inline asm
	dp4a.s32.s32 %r961, %r962, %r963, %r957;
	// end inline asm
	ld.shared.u32 	%r966, [%r2515+24];
	ld.shared.u32 	%r967, [%r2533+3608];
	// begin inline asm
	dp4a.s32.s32 %r965, %r966, %r967, %r961;
	// end inline asm
	ld.shared.u32 	%r970, [%r2515+28];
	ld.shared.u32 	%r971, [%r2533+3612];
	// begin inline asm
	dp4a.s32.s32 %r969, %r970, %r971, %r965;
	// end inline asm
	ld.shared.f32 	%f318, [%r2539];
	mul.f32 	%f319, %f318, %f315;
	cvt.rn.f32.s32 	%f320, %r969;
	fma.rn.f32 	%f641, %f319, %f320, %f641;
	ld.shared.u32 	%r974, [%r2515+-4224];
	ld.shared.u32 	%r975, [%r2533+4096];
	// begin inline asm
	dp4a.s32.s32 %r973, %r974, %r975, %r2480;
	// end inline asm
	ld.shared.u32 	%r978, [%r2515+-4220];
	ld.shared.u32 	%r979, [%r2533+4100];
	// begin inline asm
	dp4a.s32.s32 %r977, %r978, %r979, %r973;
	// end inline asm
	ld.shared.u32 	%r982, [%r2515+-4216];
	ld.shared.u32 	%r983, [%r2533+4104];
	// begin inline asm
	dp4a.s32.s32 %r981, %r982, %r983, %r977;
	// end inline asm
	ld.shared.u32 	%r986, [%r2515+-4212];
	ld.shared.u32 	%r987, [%r2533+4108];
	// begin inline asm
	dp4a.s32.s32 %r985, %r986, %r987, %r981;
	// end inline asm
	ld.shared.u32 	%r990, [%r2515+-4208];
	ld.shared.u32 	%r991, [%r2533+4112];
	// begin inline asm
	dp4a.s32.s32 %r989, %r990, %r991, %r985;
	// end inline asm
	ld.shared.u32 	%r994, [%r2515+-4204];
	ld.shared.u32 	%r995, [%r2533+4116];
	// begin inline asm
	dp4a.s32.s32 %r993, %r994, %r995, %r989;
	// end inline asm
	ld.shared.u32 	%r998, [%r2515+-4200];
	ld.shared.u32 	%r999, [%r2533+4120];
	// begin inline asm
	dp4a.s32.s32 %r997, %r998, %r999, %r993;
	// end inline asm
	ld.shared.u32 	%r1002, [%r2515+-4196];
	ld.shared.u32 	%r1003, [%r2533+4124];
	// begin inline asm
	dp4a.s32.s32 %r1001, %r1002, %r1003, %r997;
	// end inline asm
	ld.shared.f32 	%f321, [%r2530];
	ld.shared.f32 	%f322, [%r2523+512];
	mul.f32 	%f323, %f321, %f322;
	cvt.rn.f32.s32 	%f324, %r1001;
	fma.rn.f32 	%f672, %f323, %f324, %f672;
	ld.shared.u32 	%r1006, [%r2515];
	ld.shared.u32 	%r1007, [%r2533+4096];
	// begin inline asm
	dp4a.s32.s32 %r1005, %r1006, %r1007, %r2480;
	// end inline asm
	ld.shared.u32 	%r1010, [%r2515+4];
	ld.shared.u32 	%r1011, [%r2533+4100];
	// begin inline asm
	dp4a.s32.s32 %r1009, %r1010, %r1011, %r1005;
	// end inline asm
	ld.shared.u32 	%r1014, [%r2515+8];
	ld.shared.u32 	%r1015, [%r2533+4104];
	// begin inline asm
	dp4a.s32.s32 %r1013, %r1014, %r1015, %r1009;
	// end inline asm
	ld.shared.u32 	%r1018, [%r2515+12];
	ld.shared.u32 	%r1019, [%r2533+4108];
	// begin inline asm
	dp4a.s32.s32 %r1017, %r1018, %r1019, %r1013;
	// end inline asm
	ld.shared.u32 	%r1022, [%r2515+16];
	ld.shared.u32 	%r1023, [%r2533+4112];
	// begin inline asm
	dp4a.s32.s32 %r1021, %r1022, %r1023, %r1017;
	// end inline asm
	ld.shared.u32 	%r1026, [%r2515+20];
	ld.shared.u32 	%r1027, [%r2533+4116];
	// begin inline asm
	dp4a.s32.s32 %r1025, %r1026, %r1027, %r1021;
	// end inline asm
	ld.shared.u32 	%r1030, [%r2515+24];
	ld.shared.u32 	%r1031, [%r2533+4120];
	// begin inline asm
	dp4a.s32.s32 %r1029, %r1030, %r1031, %r1025;
	// end inline asm
	ld.shared.u32 	%r1034, [%r2515+28];
	ld.shared.u32 	%r1035, [%r2533+4124];
	// begin inline asm
	dp4a.s32.s32 %r1033, %r1034, %r1035, %r1029;
	// end inline asm
	ld.shared.f32 	%f325, [%r2539];
	mul.f32 	%f326, %f325, %f322;
	cvt.rn.f32.s32 	%f327, %r1033;
	fma.rn.f32 	%f640, %f326, %f327, %f640;
	ld.shared.u32 	%r1038, [%r2515+-4224];
	ld.shared.u32 	%r1039, [%r2533+4608];
	// begin inline asm
	dp4a.s32.s32 %r1037, %r1038, %r1039, %r2480;
	// end inline asm
	ld.shared.u32 	%r1042, [%r2515+-4220];
	ld.shared.u32 	%r1043, [%r2533+4612];
	// begin inline asm
	dp4a.s32.s32 %r1041, %r1042, %r1043, %r1037;
	// end inline asm
	ld.shared.u32 	%r1046, [%r2515+-4216];
	ld.shared.u32 	%r1047, [%r2533+4616];
	// begin inline asm
	dp4a.s32.s32 %r1045, %r1046, %r1047, %r1041;
	// end inline asm
	ld.shared.u32 	%r1050, [%r2515+-4212];
	ld.shared.u32 	%r1051, [%r2533+4620];
	// begin inline asm
	dp4a.s32.s32 %r1049, %r1050, %r1051, %r1045;
	// end inline asm
	ld.shared.u32 	%r1054, [%r2515+-4208];
	ld.shared.u32 	%r1055, [%r2533+4624];
	// begin inline asm
	dp4a.s32.s32 %r1053, %r1054, %r1055, %r1049;
	// end inline asm
	ld.shared.u32 	%r1058, [%r2515+-4204];
	ld.shared.u32 	%r1059, [%r2533+4628];
	// begin inline asm
	dp4a.s32.s32 %r1057, %r1058, %r1059, %r1053;
	// end inline asm
	ld.shared.u32 	%r1062, [%r2515+-4200];
	ld.shared.u32 	%r1063, [%r2533+4632];
	// begin inline asm
	dp4a.s32.s32 %r1061, %r1062, %r1063, %r1057;
	// end inline asm
	ld.shared.u32 	%r1066, [%r2515+-4196];
	ld.shared.u32 	%r1067, [%r2533+4636];
	// begin inline asm
	dp4a.s32.s32 %r1065, %r1066, %r1067, %r1061;
	// end inline asm
	ld.shared.f32 	%f328, [%r2530];
	ld.shared.f32 	%f329, [%r2523+576];
	mul.f32 	%f330, %f328, %f329;
	cvt.rn.f32.s32 	%f331, %r1065;
	fma.rn.f32 	%f671, %f330, %f331, %f671;
	ld.shared.u32 	%r1070, [%r2515];
	ld.shared.u32 	%r1071, [%r2533+4608];
	// begin inline asm
	dp4a.s32.s32 %r1069, %r1070, %r1071, %r2480;
	// end inline asm
	ld.shared.u32 	%r1074, [%r2515+4];
	ld.shared.u32 	%r1075, [%r2533+4612];
	// begin inline asm
	dp4a.s32.s32 %r1073, %r1074, %r1075, %r1069;
	// end inline asm
	ld.shared.u32 	%r1078, [%r2515+8];
	ld.shared.u32 	%r1079, [%r2533+4616];
	// begin inline asm
	dp4a.s32.s32 %r1077, %r1078, %r1079, %r1073;
	// end inline asm
	ld.shared.u32 	%r1082, [%r2515+12];
	ld.shared.u32 	%r1083, [%r2533+4620];
	// begin inline asm
	dp4a.s32.s32 %r1081, %r1082, %r1083, %r1077;
	// end inline asm
	ld.shared.u32 	%r1086, [%r2515+16];
	ld.shared.u32 	%r1087, [%r2533+4624];
	// begin inline asm
	dp4a.s32.s32 %r1085, %r1086, %r1087, %r1081;
	// end inline asm
	ld.shared.u32 	%r1090, [%r2515+20];
	ld.shared.u32 	%r1091, [%r2533+4628];
	// begin inline asm
	dp4a.s32.s32 %r1089, %r1090, %r1091, %r1085;
	// end inline asm
	ld.shared.u32 	%r1094, [%r2515+24];
	ld.shared.u32 	%r1095, [%r2533+4632];
	// begin inline asm
	dp4a.s32.s32 %r1093, %r1094, %r1095, %r1089;
	// end inline asm
	ld.shared.u32 	%r1098, [%r2515+28];
	ld.shared.u32 	%r1099, [%r2533+4636];
	// begin inline asm
	dp4a.s32.s32 %r1097, %r1098, %r1099, %r1093;
	// end inline asm
	ld.shared.f32 	%f332, [%r2539];
	mul.f32 	%f333, %f332, %f329;
	cvt.rn.f32.s32 	%f334, %r1097;
	fma.rn.f32 	%f639, %f333, %f334, %f639;
	ld.shared.u32 	%r1102, [%r2515+-4224];
	ld.shared.u32 	%r1103, [%r2533+5120];
	// begin inline asm
	dp4a.s32.s32 %r1101, %r1102, %r1103, %r2480;
	// end inline asm
	ld.shared.u32 	%r1106, [%r2515+-4220];
	ld.shared.u32 	%r1107, [%r2533+5124];
	// begin inline asm
	dp4a.s32.s32 %r1105, %r1106, %r1107, %r1101;
	// end inline asm
	ld.shared.u32 	%r1110, [%r2515+-4216];
	ld.shared.u32 	%r1111, [%r2533+5128];
	// begin inline asm
	dp4a.s32.s32 %r1109, %r1110, %r1111, %r1105;
	// end inline asm
	ld.shared.u32 	%r1114, [%r2515+-4212];
	ld.shared.u32 	%r1115, [%r2533+5132];
	// begin inline asm
	dp4a.s32.s32 %r1113, %r1114, %r1115, %r1109;
	// end inline asm
	ld.shared.u32 	%r1118, [%r2515+-4208];
	ld.shared.u32 	%r1119, [%r2533+5136];
	// begin inline asm
	dp4a.s32.s32 %r1117, %r1118, %r1119, %r1113;
	// end inline asm
	ld.shared.u32 	%r1122, [%r2515+-4204];
	ld.shared.u32 	%r1123, [%r2533+5140];
	// begin inline asm
	dp4a.s32.s32 %r1121, %r1122, %r1123, %r1117;
	// end inline asm
	ld.shared.u32 	%r1126, [%r2515+-4200];
	ld.shared.u32 	%r1127, [%r2533+5144];
	// begin inline asm
	dp4a.s32.s32 %r1125, %r1126, %r1127, %r1121;
	// end inline asm
	ld.shared.u32 	%r1130, [%r2515+-4196];
	ld.shared.u32 	%r1131, [%r2533+5148];
	// begin inline asm
	dp4a.s32.s32 %r1129, %r1130, %r1131, %r1125;
	// end inline asm
	ld.shared.f32 	%f335, [%r2530];
	ld.shared.f32 	%f336, [%r2523+640];
	mul.f32 	%f337, %f335, %f336;
	cvt.rn.f32.s32 	%f338, %r1129;
	fma.rn.f32 	%f670, %f337, %f338, %f670;
	ld.shared.u32 	%r1134, [%r2515];
	ld.shared.u32 	%r1135, [%r2533+5120];
	// begin inline asm
	dp4a.s32.s32 %r1133, %r1134, %r1135, %r2480;
	// end inline asm
	ld.shared.u32 	%r1138, [%r2515+4];
	ld.shared.u32 	%r1139, [%r2533+5124];
	// begin inline asm
	dp4a.s32.s32 %r1137, %r1138, %r1139, %r1133;
	// end inline asm
	ld.shared.u32 	%r1142, [%r2515+8];
	ld.shared.u32 	%r1143, [%r2533+5128];
	// begin inline asm
	dp4a.s32.s32 %r1141, %r1142, %r1143, %r1137;
	// end inline asm
	ld.shared.u32 	%r1146, [%r2515+12];
	ld.shared.u32 	%r1147, [%r2533+5132];
	// begin inline asm
	dp4a.s32.s32 %r1145, %r1146, %r1147, %r1141;
	// end inline asm
	ld.shared.u32 	%r1150, [%r2515+16];
	ld.shared.u32 	%r1151, [%r2533+5136];
	// begin inline asm
	dp4a.s32.s32 %r1149, %r1150, %r1151, %r1145;
	// end inline asm
	ld.shared.u32 	%r1154, [%r2515+20];
	ld.shared.u32 	%r1155, [%r2533+5140];
	// begin inline asm
	dp4a.s32.s32 %r1153, %r1154, %r1155, %r1149;
	// end inline asm
	ld.shared.u32 	%r1158, [%r2515+24];
	ld.shared.u32 	%r1159, [%r2533+5144];
	// begin inline asm
	dp4a.s32.s32 %r1157, %r1158, %r1159, %r1153;
	// end inline asm
	ld.shared.u32 	%r1162, [%r2515+28];
	ld.shared.u32 	%r1163, [%r2533+5148];
	// begin inline asm
	dp4a.s32.s32 %r1161, %r1162, %r1163, %r1157;
	// end inline asm
	ld.shared.f32 	%f339, [%r2539];
	mul.f32 	%f340, %f339, %f336;
	cvt.rn.f32.s32 	%f341, %r1161;
	fma.rn.f32 	%f638, %f340, %f341, %f638;
	ld.shared.u32 	%r1166, [%r2515+-4224];
	ld.shared.u32 	%r1167, [%r2533+5632];
	// begin inline asm
	dp4a.s32.s32 %r1165, %r1166, %r1167, %r2480;
	// end inline asm
	ld.shared.u32 	%r1170, [%r2515+-4220];
	ld.shared.u32 	%r1171, [%r2533+5636];
	// begin inline asm
	dp4a.s32.s32 %r1169, %r1170, %r1171, %r1165;
	// end inline asm
	ld.shared.u32 	%r1174, [%r2515+-4216];
	ld.shared.u32 	%r1175, [%r2533+5640];
	// begin inline asm
	dp4a.s32.s32 %r1173, %r1174, %r1175, %r1169;
	// end inline asm
	ld.shared.u32 	%r1178, [%r2515+-4212];
	ld.shared.u32 	%r1179, [%r2533+5644];
	// begin inline asm
	dp4a.s32.s32 %r1177, %r1178, %r1179, %r1173;
	// end inline asm
	ld.shared.u32 	%r1182, [%r2515+-4208];
	ld.shared.u32 	%r1183, [%r2533+5648];
	// begin inline asm
	dp4a.s32.s32 %r1181, %r1182, %r1183, %r1177;
	// end inline asm
	ld.shared.u32 	%r1186, [%r2515+-4204];
	ld.shared.u32 	%r1187, [%r2533+5652];
	// begin inline asm
	dp4a.s32.s32 %r1185, %r1186, %r1187, %r1181;
	// end inline asm
	ld.shared.u32 	%r1190, [%r2515+-4200];
	ld.shared.u32 	%r1191, [%r2533+5656];
	// begin inline asm
	dp4a.s32.s32 %r1189, %r1190, %r1191, %r1185;
	// end inline asm
	ld.shared.u32 	%r1194, [%r2515+-4196];
	ld.shared.u32 	%r1195, [%r2533+5660];
	// begin inline asm
	dp4a.s32.s32 %r1193, %r1194, %r1195, %r1189;
	// end inline asm
	ld.shared.f32 	%f342, [%r2530];
	ld.shared.f32 	%f343, [%r2523+704];
	mul.f32 	%f344, %f342, %f343;
	cvt.rn.f32.s32 	%f345, %r1193;
	fma.rn.f32 	%f669, %f344, %f345, %f669;
	ld.shared.u32 	%r1198, [%r2515];
	ld.shared.u32 	%r1199, [%r2533+5632];
	// begin inline asm
	dp4a.s32.s32 %r1197, %r1198, %r1199, %r2480;
	// end inline asm
	ld.shared.u32 	%r1202, [%r2515+4];
	ld.shared.u32 	%r1203, [%r2533+5636];
	// begin inline asm
	dp4a.s32.s32 %r1201, %r1202, %r1203, %r1197;
	// end inline asm
	ld.shared.u32 	%r1206, [%r2515+8];
	ld.shared.u32 	%r1207, [%r2533+5640];
	// begin inline asm
	dp4a.s32.s32 %r1205, %r1206, %r1207, %r1201;
	// end inline asm
	ld.shared.u32 	%r1210, [%r2515+12];
	ld.shared.u32 	%r1211, [%r2533+5644];
	// begin inline asm
	dp4a.s32.s32 %r1209, %r1210, %r1211, %r1205;
	// end inline asm
	ld.shared.u32 	%r1214, [%r2515+16];
	ld.shared.u32 	%r1215, [%r2533+5648];
	// begin inline asm
	dp4a.s32.s32 %r1213, %r1214, %r1215, %r1209;
	// end inline asm
	ld.shared.u32 	%r1218, [%r2515+20];
	ld.shared.u32 	%r1219, [%r2533+5652];
	// begin inline asm
	dp4a.s32.s32 %r1217, %r1218, %r1219, %r1213;
	// end inline asm
	ld.shared.u32 	%r1222, [%r2515+24];
	ld.shared.u32 	%r1223, [%r2533+5656];
	// begin inline asm
	dp4a.s32.s32 %r1221, %r1222, %r1223, %r1217;
	// end inline asm
	ld.shared.u32 	%r1226, [%r2515+28];
	ld.shared.u32 	%r1227, [%r2533+5660];
	// begin inline asm
	dp4a.s32.s32 %r1225, %r1226, %r1227, %r1221;
	// end inline asm
	ld.shared.f32 	%f346, [%r2539];
	mul.f32 	%f347, %f346, %f343;
	cvt.rn.f32.s32 	%f348, %r1225;
	fma.rn.f32 	%f637, %f347, %f348, %f637;
	ld.shared.u32 	%r1230, [%r2515+-4224];
	ld.shared.u32 	%r1231, [%r2533+6144];
	// begin inline asm
	dp4a.s32.s32 %r1229, %r1230, %r1231, %r2480;
	// end inline asm
	ld.shared.u32 	%r1234, [%r2515+-4220];
	ld.shared.u32 	%r1235, [%r2533+6148];
	// begin inline asm
	dp4a.s32.s32 %r1233, %r1234, %r1235, %r1229;
	// end inline asm
	ld.shared.u32 	%r1238, [%r2515+-4216];
	ld.shared.u32 	%r1239, [%r2533+6152];
	// begin inline asm
	dp4a.s32.s32 %r1237, %r1238, %r1239, %r1233;
	// end inline asm
	ld.shared.u32 	%r1242, [%r2515+-4212];
	ld.shared.u32 	%r1243, [%r2533+6156];
	// begin inline asm
	dp4a.s32.s32 %r1241, %r1242, %r1243, %r1237;
	// end inline asm
	ld.shared.u32 	%r1246, [%r2515+-4208];
	ld.shared.u32 	%r1247, [%r2533+6160];
	// begin inline asm
	dp4a.s32.s32 %r1245, %r1246, %r1247, %r1241;
	// end inline asm
	ld.shared.u32 	%r1250, [%r2515+-4204];
	ld.shared.u32 	%r1251, [%r2533+6164];
	// begin inline asm
	dp4a.s32.s32 %r1249, %r1250, %r1251, %r1245;
	// end inline asm
	ld.shared.u32 	%r1254, [%r2515+-4200];
	ld.shared.u32 	%r1255, [%r2533+6168];
	// begin inline asm
	dp4a.s32.s32 %r1253, %r1254, %r1255, %r1249;
	// end inline asm
	ld.shared.u32 	%r1258, [%r2515+-4196];
	ld.shared.u32 	%r1259, [%r2533+6172];
	// begin inline asm
	dp4a.s32.s32 %r1257, %r1258, %r1259, %r1253;
	// end inline asm
	ld.shared.f32 	%f349, [%r2530];
	ld.shared.f32 	%f350, [%r2523+768];
	mul.f32 	%f351, %f349, %f350;
	cvt.rn.f32.s32 	%f352, %r1257;
	fma.rn.f32 	%f668, %f351, %f352, %f668;
	ld.shared.u32 	%r1262, [%r2515];
	ld.shared.u32 	%r1263, [%r2533+6144];
	// begin inline asm
	dp4a.s32.s32 %r1261, %r1262, %r1263, %r2480;
	// end inline asm
	ld.shared.u32 	%r1266, [%r2515+4];
	ld.shared.u32 	%r1267, [%r2533+6148];
	// begin inline asm
	dp4a.s32.s32 %r1265, %r1266, %r1267, %r1261;
	// end inline asm
	ld.shared.u32 	%r1270, [%r2515+8];
	ld.shared.u32 	%r1271, [%r2533+6152];
	// begin inline asm
	dp4a.s32.s32 %r1269, %r1270, %r1271, %r1265;
	// end inline asm
	ld.shared.u32 	%r1274, [%r2515+12];
	ld.shared.u32 	%r1275, [%r2533+6156];
	// begin inline asm
	dp4a.s32.s32 %r1273, %r1274, %r1275, %r1269;
	// end inline asm
	ld.shared.u32 	%r1278, [%r2515+16];
	ld.shared.u32 	%r1279, [%r2533+6160];
	// begin inline asm
	dp4a.s32.s32 %r1277, %r1278, %r1279, %r1273;
	// end inline asm
	ld.shared.u32 	%r1282, [%r2515+20];
	ld.shared.u32 	%r1283, [%r2533+6164];
	// begin inline asm
	dp4a.s32.s32 %r1281, %r1282, %r1283, %r1277;
	// end inline asm
	ld.shared.u32 	%r1286, [%r2515+24];
	ld.shared.u32 	%r1287, [%r2533+6168];
	// begin inline asm
	dp4a.s32.s32 %r1285, %r1286, %r1287, %r1281;
	// end inline asm
	ld.shared.u32 	%r1290, [%r2515+28];
	ld.shared.u32 	%r1291, [%r2533+6172];
	// begin inline asm
	dp4a.s32.s32 %r1289, %r1290, %r1291, %r1285;
	// end inline asm
	ld.shared.f32 	%f353, [%r2539];
	mul.f32 	%f354, %f353, %f350;
	cvt.rn.f32.s32 	%f355, %r1289;
	fma.rn.f32 	%f636, %f354, %f355, %f636;
	ld.shared.u32 	%r1294, [%r2515+-4224];
	ld.shared.u32 	%r1295, [%r2533+6656];
	// begin inline asm
	dp4a.s32.s32 %r1293, %r1294, %r1295, %r2480;
	// end inline asm
	ld.shared.u32 	%r1298, [%r2515+-4220];
	ld.shared.u32 	%r1299, [%r2533+6660];
	// begin inline asm
	dp4a.s32.s32 %r1297, %r1298, %r1299, %r1293;
	// end inline asm
	ld.shared.u32 	%r1302, [%r2515+-4216];
	ld.shared.u32 	%r1303, [%r2533+6664];
	// begin inline asm
	dp4a.s32.s32 %r1301, %r1302, %r1303, %r1297;
	// end inline asm
	ld.shared.u32 	%r1306, [%r2515+-4212];
	ld.shared.u32 	%r1307, [%r2533+6668];
	// begin inline asm
	dp4a.s32.s32 %r1305, %r1306, %r1307, %r1301;
	// end inline asm
	ld.shared.u32 	%r1310, [%r2515+-4208];
	ld.shared.u32 	%r1311, [%r2533+6672];
	// begin inline asm
	dp4a.s32.s32 %r1309, %r1310, %r1311, %r1305;
	// end inline asm
	ld.shared.u32 	%r1314, [%r2515+-4204];
	ld.shared.u32 	%r1315, [%r2533+6676];
	// begin inline asm
	dp4a.s32.s32 %r1313, %r1314, %r1315, %r1309;
	// end inline asm
	ld.shared.u32 	%r1318, [%r2515+-4200];
	ld.shared.u32 	%r1319, [%r2533+6680];
	// begin inline asm
	dp4a.s32.s32 %r1317, %r1318, %r1319, %r1313;
	// end inline asm
	ld.shared.u32 	%r1322, [%r2515+-4196];
	ld.shared.u32 	%r1323, [%r2533+6684];
	// begin inline asm
	dp4a.s32.s32 %r1321, %r1322, %r1323, %r1317;
	// end inline asm
	ld.shared.f32 	%f356, [%r2530];
	ld.shared.f32 	%f357, [%r2523+832];
	mul.f32 	%f358, %f356, %f357;
	cvt.rn.f32.s32 	%f359, %r1321;
	fma.rn.f32 	%f667, %f358, %f359, %f667;
	ld.shared.u32 	%r1326, [%r2515];
	ld.shared.u32 	%r1327, [%r2533+6656];
	// begin inline asm
	dp4a.s32.s32 %r1325, %r1326, %r1327, %r2480;
	// end inline asm
	ld.shared.u32 	%r1330, [%r2515+4];
	ld.shared.u32 	%r1331, [%r2533+6660];
	// begin inline asm
	dp4a.s32.s32 %r1329, %r1330, %r1331, %r1325;
	// end inline asm
	ld.shared.u32 	%r1334, [%r2515+8];
	ld.shared.u32 	%r1335, [%r2533+6664];
	// begin inline asm
	dp4a.s32.s32 %r1333, %r1334, %r1335, %r1329;
	// end inline asm
	ld.shared.u32 	%r1338, [%r2515+12];
	ld.shared.u32 	%r1339, [%r2533+6668];
	// begin inline asm
	dp4a.s32.s32 %r1337, %r1338, %r1339, %r1333;
	// end inline asm
	ld.shared.u32 	%r1342, [%r2515+16];
	ld.shared.u32 	%r1343, [%r2533+6672];
	// begin inline asm
	dp4a.s32.s32 %r1341, %r1342, %r1343, %r1337;
	// end inline asm
	ld.shared.u32 	%r1346, [%r2515+20];
	ld.shared.u32 	%r1347, [%r2533+6676];
	// begin inline asm
	dp4a.s32.s32 %r1345, %r1346, %r1347, %r1341;
	// end inline asm
	ld.shared.u32 	%r1350, [%r2515+24];
	ld.shared.u32 	%r1351, [%r2533+6680];
	// begin inline asm
	dp4a.s32.s32 %r1349, %r1350, %r1351, %r1345;
	// end inline asm
	ld.shared.u32 	%r1354, [%r2515+28];
	ld.shared.u32 	%r1355, [%r2533+6684];
	// begin inline asm
	dp4a.s32.s32 %r1353, %r1354, %r1355, %r1349;
	// end inline asm
	ld.shared.f32 	%f360, [%r2539];
	mul.f32 	%f361, %f360, %f357;
	cvt.rn.f32.s32 	%f362, %r1353;
	fma.rn.f32 	%f635, %f361, %f362, %f635;
	ld.shared.u32 	%r1358, [%r2515+-4224];
	ld.shared.u32 	%r1359, [%r2533+7168];
	// begin inline asm
	dp4a.s32.s32 %r1357, %r1358, %r1359, %r2480;
	// end inline asm
	ld.shared.u32 	%r1362, [%r2515+-4220];
	ld.shared.u32 	%r1363, [%r2533+7172];
	// begin inline asm
	dp4a.s32.s32 %r1361, %r1362, %r1363, %r1357;
	// end inline asm
	ld.shared.u32 	%r1366, [%r2515+-4216];
	ld.shared.u32 	%r1367, [%r2533+7176];
	// begin inline asm
	dp4a.s32.s32 %r1365, %r1366, %r1367, %r1361;
	// end inline asm
	ld.shared.u32 	%r1370, [%r2515+-4212];
	ld.shared.u32 	%r1371, [%r2533+7180];
	// begin inline asm
	dp4a.s32.s32 %r1369, %r1370, %r1371, %r1365;
	// end inline asm
	ld.shared.u32 	%r1374, [%r2515+-4208];
	ld.shared.u32 	%r1375, [%r2533+7184];
	// begin inline asm
	dp4a.s32.s32 %r1373, %r1374, %r1375, %r1369;
	// end inline asm
	ld.shared.u32 	%r1378, [%r2515+-4204];
	ld.shared.u32 	%r1379, [%r2533+7188];
	// begin inline asm
	dp4a.s32.s32 %r1377, %r1378, %r1379, %r1373;
	// end inline asm
	ld.shared.u32 	%r1382, [%r2515+-4200];
	ld.shared.u32 	%r1383, [%r2533+7192];
	// begin inline asm
	dp4a.s32.s32 %r1381, %r1382, %r1383, %r1377;
	// end inline asm
	ld.shared.u32 	%r1386, [%r2515+-4196];
	ld.shared.u32 	%r1387, [%r2533+7196];
	// begin inline asm
	dp4a.s32.s32 %r1385, %r1386, %r1387, %r1381;
	// end inline asm
	ld.shared.f32 	%f363, [%r2530];
	ld.shared.f32 	%f364, [%r2523+896];
	mul.f32 	%f365, %f363, %f364;
	cvt.rn.f32.s32 	%f366, %r1385;
	fma.rn.f32 	%f666, %f365, %f366, %f666;
	ld.shared.u32 	%r1390, [%r2515];
	ld.shared.u32 	%r1391, [%r2533+7168];
	// begin inline asm
	dp4a.s32.s32 %r1389, %r1390, %r1391, %r2480;
	// end inline asm
	ld.shared.u32 	%r1394, [%r2515+4];
	ld.shared.u32 	%r1395, [%r2533+7172];
	// begin inline asm
	dp4a.s32.s32 %r1393, %r1394, %r1395, %r1389;
	// end inline asm
	ld.shared.u32 	%r1398, [%r2515+8];
	ld.shared.u32 	%r1399, [%r2533+7176];
	// begin inline asm
	dp4a.s32.s32 %r1397, %r1398, %r1399, %r1393;
	// end inline asm
	ld.shared.u32 	%r1402, [%r2515+12];
	ld.shared.u32 	%r1403, [%r2533+7180];
	// begin inline asm
	dp4a.s32.s32 %r1401, %r1402, %r1403, %r1397;
	// end inline asm
	ld.shared.u32 	%r1406, [%r2515+16];
	ld.shared.u32 	%r1407, [%r2533+7184];
	// begin inline asm
	dp4a.s32.s32 %r1405, %r1406, %r1407, %r1401;
	// end inline asm
	ld.shared.u32 	%r1410, [%r2515+20];
	ld.shared.u32 	%r1411, [%r2533+7188];
	// begin inline asm
	dp4a.s32.s32 %r1409, %r1410, %r1411, %r1405;
	// end inline asm
	ld.shared.u32 	%r1414, [%r2515+24];
	ld.shared.u32 	%r1415, [%r2533+7192];
	// begin inline asm
	dp4a.s32.s32 %r1413, %r1414, %r1415, %r1409;
	// end inline asm
	ld.shared.u32 	%r1418, [%r2515+28];
	ld.shared.u32 	%r1419, [%r2533+7196];
	// begin inline asm
	dp4a.s32.s32 %r1417, %r1418, %r1419, %r1413;
	// end inline asm
	ld.shared.f32 	%f367, [%r2539];
	mul.f32 	%f368, %f367, %f364;
	cvt.rn.f32.s32 	%f369, %r1417;
	fma.rn.f32 	%f634, %f368, %f369, %f634;
	ld.shared.u32 	%r1422, [%r2515+-4224];
	ld.shared.u32 	%r1423, [%r2533+7680];
	// begin inline asm
	dp4a.s32.s32 %r1421, %r1422, %r1423, %r2480;
	// end inline asm
	ld.shared.u32 	%r1426, [%r2515+-4220];
	ld.shared.u32 	%r1427, [%r2533+7684];
	// begin inline asm
	dp4a.s32.s32 %r1425, %r1426, %r1427, %r1421;
	// end inline asm
	ld.shared.u32 	%r1430, [%r2515+-4216];
	ld.shared.u32 	%r1431, [%r2533+7688];
	// begin inline asm
	dp4a.s32.s32 %r1429, %r1430, %r1431, %r1425;
	// end inline asm
	ld.shared.u32 	%r1434, [%r2515+-4212];
	ld.shared.u32 	%r1435, [%r2533+7692];
	// begin inline asm
	dp4a.s32.s32 %r1433, %r1434, %r1435, %r1429;
	// end inline asm
	ld.shared.u32 	%r1438, [%r2515+-4208];
	ld.shared.u32 	%r1439, [%r2533+7696];
	// begin inline asm
	dp4a.s32.s32 %r1437, %r1438, %r1439, %r1433;
	// end inline asm
	ld.shared.u32 	%r1442, [%r2515+-4204];
	ld.shared.u32 	%r1443, [%r2533+7700];
	// begin inline asm
	dp4a.s32.s32 %r1441, %r1442, %r1443, %r1437;
	// end inline asm
	ld.shared.u32 	%r1446, [%r2515+-4200];
	ld.shared.u32 	%r1447, [%r2533+7704];
	// begin inline asm
	dp4a.s32.s32 %r1445, %r1446, %r1447, %r1441;
	// end inline asm
	ld.shared.u32 	%r1450, [%r2515+-4196];
	ld.shared.u32 	%r1451, [%r2533+7708];
	// begin inline asm
	dp4a.s32.s32 %r1449, %r1450, %r1451, %r1445;
	// end inline asm
	ld.shared.f32 	%f370, [%r2530];
	ld.shared.f32 	%f371, [%r2523+960];
	mul.f32 	%f372, %f370, %f371;
	cvt.rn.f32.s32 	%f373, %r1449;
	fma.rn.f32 	%f665, %f372, %f373, %f665;
	ld.shared.u32 	%r1454, [%r2515];
	ld.shared.u32 	%r1455, [%r2533+7680];
	// begin inline asm
	dp4a.s32.s32 %r1453, %r1454, %r1455, %r2480;
	// end inline asm
	ld.shared.u32 	%r1458, [%r2515+4];
	ld.shared.u32 	%r1459, [%r2533+7684];
	// begin inline asm
	dp4a.s32.s32 %r1457, %r1458, %r1459, %r1453;
	// end inline asm
	ld.shared.u32 	%r1462, [%r2515+8];
	ld.shared.u32 	%r1463, [%r2533+7688];
	// begin inline asm
	dp4a.s32.s32 %r1461, %r1462, %r1463, %r1457;
	// end inline asm
	ld.shared.u32 	%r1466, [%r2515+12];
	ld.shared.u32 	%r1467, [%r2533+7692];
	// begin inline asm
	dp4a.s32.s32 %r1465, %r1466, %r1467, %r1461;
	// end inline asm
	ld.shared.u32 	%r1470, [%r2515+16];
	ld.shared.u32 	%r1471, [%r2533+7696];
	// begin inline asm
	dp4a.s32.s32 %r1469, %r1470, %r1471, %r1465;
	// end inline asm
	ld.shared.u32 	%r1474, [%r2515+20];
	ld.shared.u32 	%r1475, [%r2533+7700];
	// begin inline asm
	dp4a.s32.s32 %r1473, %r1474, %r1475, %r1469;
	// end inline asm
	ld.shared.u32 	%r1478, [%r2515+24];
	ld.shared.u32 	%r1479, [%r2533+7704];
	// begin inline asm
	dp4a.s32.s32 %r1477, %r1478, %r1479, %r1473;
	// end inline asm
	ld.shared.u32 	%r1482, [%r2515+28];
	ld.shared.u32 	%r1483, [%r2533+7708];
	// begin inline asm
	dp4a.s32.s32 %r1481, %r1482, %r1483, %r1477;
	// end inline asm
	ld.shared.f32 	%f374, [%r2539];
	mul.f32 	%f375, %f374, %f371;
	cvt.rn.f32.s32 	%f376, %r1481;
	fma.rn.f32 	%f633, %f375, %f376, %f633;
	ld.shared.u32 	%r1486, [%r2515+-4224];
	ld.shared.u32 	%r1487, [%r2533+8192];
	// begin inline asm
	dp4a.s32.s32 %r1485, %r1486, %r1487, %r2480;
	// end inline asm
	ld.shared.u32 	%r1490, [%r2515+-4220];
	ld.shared.u32 	%r1491, [%r2533+8196];
	// begin inline asm
	dp4a.s32.s32 %r1489, %r1490, %r1491, %r1485;
	// end inline asm
	ld.shared.u32 	%r1494, [%r2515+-4216];
	ld.shared.u32 	%r1495, [%r2533+8200];
	// begin inline asm
	dp4a.s32.s32 %r1493, %r1494, %r1495, %r1489;
	// end inline asm
	ld.shared.u32 	%r1498, [%r2515+-4212];
	ld.shared.u32 	%r1499, [%r2533+8204];
	// begin inline asm
	dp4a.s32.s32 %r1497, %r1498, %r1499, %r1493;
	// end inline asm
	ld.shared.u32 	%r1502, [%r2515+-4208];
	ld.shared.u32 	%r1503, [%r2533+8208];
	// begin inline asm
	dp4a.s32.s32 %r1501, %r1502, %r1503, %r1497;
	// end inline asm
	ld.shared.u32 	%r1506, [%r2515+-4204];
	ld.shared.u32 	%r1507, [%r2533+8212];
	// begin inline asm
	dp4a.s32.s32 %r1505, %r1506, %r1507, %r1501;
	// end inline asm
	ld.shared.u32 	%r1510, [%r2515+-4200];
	ld.shared.u32 	%r1511, [%r2533+8216];
	// begin inline asm
	dp4a.s32.s32 %r1509, %r1510, %r1511, %r1505;
	// end inline asm
	ld.shared.u32 	%r1514, [%r2515+-4196];
	ld.shared.u32 	%r1515, [%r2533+8220];
	// begin inline asm
	dp4a.s32.s32 %r1513, %r1514, %r1515, %r1509;
	// end inline asm
	ld.shared.f32 	%f377, [%r2530];
	ld.shared.f32 	%f378, [%r2523+1024];
	mul.f32 	%f379, %f377, %f378;
	cvt.rn.f32.s32 	%f380, %r1513;
	fma.rn.f32 	%f664, %f379, %f380, %f664;
	ld.shared.u32 	%r1518, [%r2515];
	ld.shared.u32 	%r1519, [%r2533+8192];
	// begin inline asm
	dp4a.s32.s32 %r1517, %r1518, %r1519, %r2480;
	// end inline asm
	ld.shared.u32 	%r1522, [%r2515+4];
	ld.shared.u32 	%r1523, [%r2533+8196];
	// begin inline asm
	dp4a.s32.s32 %r1521, %r1522, %r1523, %r1517;
	// end inline asm
	ld.shared.u32 	%r1526, [%r2515+8];
	ld.shared.u32 	%r1527, [%r2533+8200];
	// begin inline asm
	dp4a.s32.s32 %r1525, %r1526, %r1527, %r1521;
	// end inline asm
	ld.shared.u32 	%r1530, [%r2515+12];
	ld.shared.u32 	%r1531, [%r2533+8204];
	// begin inline asm
	dp4a.s32.s32 %r1529, %r1530, %r1531, %r1525;
	// end inline asm
	ld.shared.u32 	%r1534, [%r2515+16];
	ld.shared.u32 	%r1535, [%r2533+8208];
	// begin inline asm
	dp4a.s32.s32 %r1533, %r1534, %r1535, %r1529;
	// end inline asm
	ld.shared.u32 	%r1538, [%r2515+20];
	ld.shared.u32 	%r1539, [%r2533+8212];
	// begin inline asm
	dp4a.s32.s32 %r1537, %r1538, %r1539, %r1533;
	// end inline asm
	ld.shared.u32 	%r1542, [%r2515+24];
	ld.shared.u32 	%r1543, [%r2533+8216];
	// begin inline asm
	dp4a.s32.s32 %r1541, %r1542, %r1543, %r1537;
	// end inline asm
	ld.shared.u32 	%r1546, [%r2515+28];
	ld.shared.u32 	%r1547, [%r2533+8220];
	// begin inline asm
	dp4a.s32.s32 %r1545, %r1546, %r1547, %r1541;
	// end inline asm
	ld.shared.f32 	%f381, [%r2539];
	mul.f32 	%f382, %f381, %f378;
	cvt.rn.f32.s32 	%f383, %r1545;
	fma.rn.f32 	%f632, %f382, %f383, %f632;
	ld.shared.u32 	%r1550, [%r2515+-4224];
	ld.shared.u32 	%r1551, [%r2533+8704];
	// begin inline asm
	dp4a.s32.s32 %r1549, %r1550, %r1551, %r2480;
	// end inline asm
	ld.shared.u32 	%r1554, [%r2515+-4220];
	ld.shared.u32 	%r1555, [%r2533+8708];
	// begin inline asm
	dp4a.s32.s32 %r1553, %r1554, %r1555, %r1549;
	// end inline asm
	ld.shared.u32 	%r1558, [%r2515+-4216];
	ld.shared.u32 	%r1559, [%r2533+8712];
	// begin inline asm
	dp4a.s32.s32 %r1557, %r1558, %r1559, %r1553;
	// end inline asm
	ld.shared.u32 	%r1562, [%r2515+-4212];
	ld.shared.u32 	%r1563, [%r2533+8716];
	// begin inline asm
	dp4a.s32.s32 %r1561, %r1562, %r1563, %r1557;
	// end inline asm
	ld.shared.u32 	%r1566, [%r2515+-4208];
	ld.shared.u32 	%r1567, [%r2533+8720];
	// begin inline asm
	dp4a.s32.s32 %r1565, %r1566, %r1567, %r1561;
	// end inline asm
	ld.shared.u32 	%r1570, [%r2515+-4204];
	ld.shared.u32 	%r1571, [%r2533+8724];
	// begin inline asm
	dp4a.s32.s32 %r1569, %r1570, %r1571, %r1565;
	// end inline asm
	ld.shared.u32 	%r1574, [%r2515+-4200];
	ld.shared.u32 	%r1575, [%r2533+8728];
	// begin inline asm
	dp4a.s32.s32 %r1573, %r1574, %r1575, %r1569;
	// end inline asm
	ld.shared.u32 	%r1578, [%r2515+-4196];
	ld.shared.u32 	%r1579, [%r2533+8732];
	// begin inline asm
	dp4a.s32.s32 %r1577, %r1578, %r1579, %r1573;
	// end inline asm
	ld.shared.f32 	%f384, [%r2530];
	ld.shared.f32 	%f385, [%r2523+1088];
	mul.f32 	%f386, %f384, %f385;
	cvt.rn.f32.s32 	%f387, %r1577;
	fma.rn.f32 	%f663, %f386, %f387, %f663;
	ld.shared.u32 	%r1582, [%r2515];
	ld.shared.u32 	%r1583, [%r2533+8704];
	// begin inline asm
	dp4a.s32.s32 %r1581, %r1582, %r1583, %r2480;
	// end inline asm
	ld.shared.u32 	%r1586, [%r2515+4];
	ld.shared.u32 	%r1587, [%r2533+8708];
	// begin inline asm
	dp4a.s32.s32 %r1585, %r1586, %r1587, %r1581;
	// end inline asm
	ld.shared.u32 	%r1590, [%r2515+8];
	ld.shared.u32 	%r1591, [%r2533+8712];
	// begin inline asm
	dp4a.s32.s32 %r1589, %r1590, %r1591, %r1585;
	// end inline asm
	ld.shared.u32 	%r1594, [%r2515+12];
	ld.shared.u32 	%r1595, [%r2533+8716];
	// begin inline asm
	dp4a.s32.s32 %r1593, %r1594, %r1595, %r1589;
	// end inline asm
	ld.shared.u32 	%r1598, [%r2515+16];
	ld.shared.u32 	%r1599, [%r2533+8720];
	// begin inline asm
	dp4a.s32.s32 %r1597, %r1598, %r1599, %r1593;
	// end inline asm
	ld.shared.u32 	%r1602, [%r2515+20];
	ld.shared.u32 	%r1603, [%r2533+8724];
	// begin inline asm
	dp4a.s32.s32 %r1601, %r1602, %r1603, %r1597;
	// end inline asm
	ld.shared.u32 	%r1606, [%r2515+24];
	ld.shared.u32 	%r1607, [%r2533+8728];
	// begin inline asm
	dp4a.s32.s32 %r1605, %r1606, %r1607, %r1601;
	// end inline asm
	ld.shared.u32 	%r1610, [%r2515+28];
	ld.shared.u32 	%r1611, [%r2533+8732];
	// begin inline asm
	dp4a.s32.s32 %r1609, %r1610, %r1611, %r1605;
	// end inline asm
	ld.shared.f32 	%f388, [%r2539];
	mul.f32 	%f389, %f388, %f385;
	cvt.rn.f32.s32 	%f390, %r1609;
	fma.rn.f32 	%f631, %f389, %f390, %f631;
	ld.shared.u32 	%r1614, [%r2515+-4224];
	ld.shared.u32 	%r1615, [%r2533+9216];
	// begin inline asm
	dp4a.s32.s32 %r1613, %r1614, %r1615, %r2480;
	// end inline asm
	ld.shared.u32 	%r1618, [%r2515+-4220];
	ld.shared.u32 	%r1619, [%r2533+9220];
	// begin inline asm
	dp4a.s32.s32 %r1617, %r1618, %r1619, %r1613;
	// end inline asm
	ld.shared.u32 	%r1622, [%r2515+-4216];
	ld.shared.u32 	%r1623, [%r2533+9224];
	// begin inline asm
	dp4a.s32.s32 %r1621, %r1622, %r1623, %r1617;
	// end inline asm
	ld.shared.u32 	%r1626, [%r2515+-4212];
	ld.shared.u32 	%r1627, [%r2533+9228];
	// begin inline asm
	dp4a.s32.s32 %r1625, %r1626, %r1627, %r1621;
	// end inline asm
	ld.shared.u32 	%r1630, [%r2515+-4208];
	ld.shared.u32 	%r1631, [%r2533+9232];
	// begin inline asm
	dp4a.s32.s32 %r1629, %r1630, %r1631, %r1625;
	// end inline asm
	ld.shared.u32 	%r1634, [%r2515+-4204];
	ld.shared.u32 	%r1635, [%r2533+9236];
	// begin inline asm
	dp4a.s32.s32 %r1633, %r1634, %r1635, %r1629;
	// end inline asm
	ld.shared.u32 	%r1638, [%r2515+-4200];
	ld.shared.u32 	%r1639, [%r2533+9240];
	// begin inline asm
	dp4a.s32.s32 %r1637, %r1638, %r1639, %r1633;
	// end inline asm
	ld.shared.u32 	%r1642, [%r2515+-4196];
	ld.shared.u32 	%r1643, [%r2533+9244];
	// begin inline asm
	dp4a.s32.s32 %r1641, %r1642, %r1643, %r1637;
	// end inline asm
	ld.shared.f32 	%f391, [%r2530];
	ld.shared.f32 	%f392, [%r2523+1152];
	mul.f32 	%f393, %f391, %f392;
	cvt.rn.f32.s32 	%f394, %r1641;
	fma.rn.f32 	%f662, %f393, %f394, %f662;
	ld.shared.u32 	%r1646, [%r2515];
	ld.shared.u32 	%r1647, [%r2533+9216];
	// begin inline asm
	dp4a.s32.s32 %r1645, %r1646, %r1647, %r2480;
	// end inline asm
	ld.shared.u32 	%r1650, [%r2515+4];
	ld.shared.u32 	%r1651, [%r2533+9220];
	// begin inline asm
	dp4a.s32.s32 %r1649, %r1650, %r1651, %r1645;
	// end inline asm
	ld.shared.u32 	%r1654, [%r2515+8];
	ld.shared.u32 	%r1655, [%r2533+9224];
	// begin inline asm
	dp4a.s32.s32 %r1653, %r1654, %r1655, %r1649;
	// end inline asm
	ld.shared.u32 	%r1658, [%r2515+12];
	ld.shared.u32 	%r1659, [%r2533+9228];
	// begin inline asm
	dp4a.s32.s32 %r1657, %r1658, %r1659, %r1653;
	// end inline asm
	ld.shared.u32 	%r1662, [%r2515+16];
	ld.shared.u32 	%r1663, [%r2533+9232];
	// begin inline asm
	dp4a.s32.s32 %r1661, %r1662, %r1663, %r1657;
	// end inline asm
	ld.shared.u32 	%r1666, [%r2515+20];
	ld.shared.u32 	%r1667, [%r2533+9236];
	// begin inline asm
	dp4a.s32.s32 %r1665, %r1666, %r1667, %r1661;
	// end inline asm
	ld.shared.u32 	%r1670, [%r2515+24];
	ld.shared.u32 	%r1671, [%r2533+9240];
	// begin inline asm
	dp4a.s32.s32 %r1669, %r1670, %r1671, %r1665;
	// end inline asm
	ld.shared.u32 	%r1674, [%r2515+28];
	ld.shared.u32 	%r1675, [%r2533+9244];
	// begin inline asm
	dp4a.s32.s32 %r1673, %r1674, %r1675, %r1669;
	// end inline asm
	ld.shared.f32 	%f395, [%r2539];
	mul.f32 	%f396, %f395, %f392;
	cvt.rn.f32.s32 	%f397, %r1673;
	fma.rn.f32 	%f630, %f396, %f397, %f630;
	ld.shared.u32 	%r1678, [%r2515+-4224];
	ld.shared.u32 	%r1679, [%r2533+9728];
	// begin inline asm
	dp4a.s32.s32 %r1677, %r1678, %r1679, %r2480;
	// end inline asm
	ld.shared.u32 	%r1682, [%r2515+-4220];
	ld.shared.u32 	%r1683, [%r2533+9732];
	// begin inline asm
	dp4a.s32.s32 %r1681, %r1682, %r1683, %r1677;
	// end inline asm
	ld.shared.u32 	%r1686, [%r2515+-4216];
	ld.shared.u32 	%r1687, [%r2533+9736];
	// begin inline asm
	dp4a.s32.s32 %r1685, %r1686, %r1687, %r1681;
	// end inline asm
	ld.shared.u32 	%r1690, [%r2515+-4212];
	ld.shared.u32 	%r1691, [%r2533+9740];
	// begin inline asm
	dp4a.s32.s32 %r1689, %r1690, %r1691, %r1685;
	// end inline asm
	ld.shared.u32 	%r1694, [%r2515+-4208];
	ld.shared.u32 	%r1695, [%r2533+9744];
	// begin inline asm
	dp4a.s32.s32 %r1693, %r1694, %r1695, %r1689;
	// end inline asm
	ld.shared.u32 	%r1698, [%r2515+-4204];
	ld.shared.u32 	%r1699, [%r2533+9748];
	// begin inline asm
	dp4a.s32.s32 %r1697, %r1698, %r1699, %r1693;
	// end inline asm
	ld.shared.u32 	%r1702, [%r2515+-4200];
	ld.shared.u32 	%r1703, [%r2533+9752];
	// begin inline asm
	dp4a.s32.s32 %r1701, %r1702, %r1703, %r1697;
	// end inline asm
	ld.shared.u32 	%r1706, [%r2515+-4196];
	ld.shared.u32 	%r1707, [%r2533+9756];
	// begin inline asm
	dp4a.s32.s32 %r1705, %r1706, %r1707, %r1701;
	// end inline asm
	ld.shared.f32 	%f398, [%r2530];
	ld.shared.f32 	%f399, [%r2523+1216];
	mul.f32 	%f400, %f398, %f399;
	cvt.rn.f32.s32 	%f401, %r1705;
	fma.rn.f32 	%f661, %f400, %f401, %f661;
	ld.shared.u32 	%r1710, [%r2515];
	ld.shared.u32 	%r1711, [%r2533+9728];
	// begin inline asm
	dp4a.s32.s32 %r1709, %r1710, %r1711, %r2480;
	// end inline asm
	ld.shared.u32 	%r1714, [%r2515+4];
	ld.shared.u32 	%r1715, [%r2533+9732];
	// begin inline asm
	dp4a.s32.s32 %r1713, %r1714, %r1715, %r1709;
	// end inline asm
	ld.shared.u32 	%r1718, [%r2515+8];
	ld.shared.u32 	%r1719, [%r2533+9736];
	// begin inline asm
	dp4a.s32.s32 %r1717, %r1718, %r1719, %r1713;
	// end inline asm
	ld.shared.u32 	%r1722, [%r2515+12];
	ld.shared.u32 	%r1723, [%r2533+9740];
	// begin inline asm
	dp4a.s32.s32 %r1721, %r1722, %r1723, %r1717;
	// end inline asm
	ld.shared.u32 	%r1726, [%r2515+16];
	ld.shared.u32 	%r1727, [%r2533+9744];
	// begin inline asm
	dp4a.s32.s32 %r1725, %r1726, %r1727, %r1721;
	// end inline asm
	ld.shared.u32 	%r1730, [%r2515+20];
	ld.shared.u32 	%r1731, [%r2533+9748];
	// begin inline asm
	dp4a.s32.s32 %r1729, %r1730, %r1731, %r1725;
	// end inline asm
	ld.shared.u32 	%r1734, [%r2515+24];
	ld.shared.u32 	%r1735, [%r2533+9752];
	// begin inline asm
	dp4a.s32.s32 %r1733, %r1734, %r1735, %r1729;
	// end inline asm
	ld.shared.u32 	%r1738, [%r2515+28];
	ld.shared.u32 	%r1739, [%r2533+9756];
	// begin inline asm
	dp4a.s32.s32 %r1737, %r1738, %r1739, %r1733;
	// end inline asm
	ld.shared.f32 	%f402, [%r2539];
	mul.f32 	%f403, %f402, %f399;
	cvt.rn.f32.s32 	%f404, %r1737;
	fma.rn.f32 	%f629, %f403, %f404, %f629;
	ld.shared.u32 	%r1742, [%r2515+-4224];
	ld.shared.u32 	%r1743, [%r2533+10240];
	// begin inline asm
	dp4a.s32.s32 %r1741, %r1742, %r1743, %r2480;
	// end inline asm
	ld.shared.u32 	%r1746, [%r2515+-4220];
	ld.shared.u32 	%r1747, [%r2533+10244];
	// begin inline asm
	dp4a.s32.s32 %r1745, %r1746, %r1747, %r1741;
	// end inline asm
	ld.shared.u32 	%r1750, [%r2515+-4216];
	ld.shared.u32 	%r1751, [%r2533+10248];
	// begin inline asm
	dp4a.s32.s32 %r1749, %r1750, %r1751, %r1745;
	// end inline asm
	ld.shared.u32 	%r1754, [%r2515+-4212];
	ld.shared.u32 	%r1755, [%r2533+10252];
	// begin inline asm
	dp4a.s32.s32 %r1753, %r1754, %r1755, %r1749;
	// end inline asm
	ld.shared.u32 	%r1758, [%r2515+-4208];
	ld.shared.u32 	%r1759, [%r2533+10256];
	// begin inline asm
	dp4a.s32.s32 %r1757, %r1758, %r1759, %r1753;
	// end inline asm
	ld.shared.u32 	%r1762, [%r2515+-4204];
	ld.shared.u32 	%r1763, [%r2533+10260];
	// begin inline asm
	dp4a.s32.s32 %r1761, %r1762, %r1763, %r1757;
	// end inline asm
	ld.shared.u32 	%r1766, [%r2515+-4200];
	ld.shared.u32 	%r1767, [%r2533+10264];
	// begin inline asm
	dp4a.s32.s32 %r1765, %r1766, %r1767, %r1761;
	// end inline asm
	ld.shared.u32 	%r1770, [%r2515+-4196];
	ld.shared.u32 	%r1771, [%r2533+10268];
	// begin inline asm
	dp4a.s32.s32 %r1769, %r1770, %r1771, %r1765;
	// end inline asm
	ld.shared.f32 	%f405, [%r2530];
	ld.shared.f32 	%f406, [%r2523+1280];
	mul.f32 	%f407, %f405, %f406;
	cvt.rn.f32.s32 	%f408, %r1769;
	fma.rn.f32 	%f660, %f407, %f408, %f660;
	ld.shared.u32 	%r1774, [%r2515];
	ld.shared.u32 	%r1775, [%r2533+10240];
	// begin inline asm
	dp4a.s32.s32 %r1773, %r1774, %r1775, %r2480;
	// end inline asm
	ld.shared.u32 	%r1778, [%r2515+4];
	ld.shared.u32 	%r1779, [%r2533+10244];
	// begin inline asm
	dp4a.s32.s32 %r1777, %r1778, %r1779, %r1773;
	// end inline asm
	ld.shared.u32 	%r1782, [%r2515+8];
	ld.shared.u32 	%r1783, [%r2533+10248];
	// begin inline asm
	dp4a.s32.s32 %r1781, %r1782, %r1783, %r1777;
	// end inline asm
	ld.shared.u32 	%r1786, [%r2515+12];
	ld.shared.u32 	%r1787, [%r2533+10252];
	// begin inline asm
	dp4a.s32.s32 %r1785, %r1786, %r1787, %r1781;
	// end inline asm
	ld.shared.u32 	%r1790, [%r2515+16];
	ld.shared.u32 	%r1791, [%r2533+10256];
	// begin inline asm
	dp4a.s32.s32 %r1789, %r1790, %r1791, %r1785;
	// end inline asm
	ld.shared.u32 	%r1794, [%r2515+20];
	ld.shared.u32 	%r1795, [%r2533+10260];
	// begin inline asm
	dp4a.s32.s32 %r1793, %r1794, %r1795, %r1789;
	// end inline asm
	ld.shared.u32 	%r1798, [%r2515+24];
	ld.shared.u32 	%r1799, [%r2533+10264];
	// begin inline asm
	dp4a.s32.s32 %r1797, %r1798, %r1799, %r1793;
	// end inline asm
	ld.shared.u32 	%r1802, [%r2515+28];
	ld.shared.u32 	%r1803, [%r2533+10268];
	// begin inline asm
	dp4a.s32.s32 %r1801, %r1802, %r1803, %r1797;
	// end inline asm
	ld.shared.f32 	%f409, [%r2539];
	mul.f32 	%f410, %f409, %f406;
	cvt.rn.f32.s32 	%f411, %r1801;
	fma.rn.f32 	%f628, %f410, %f411, %f628;
	ld.shared.u32 	%r1806, [%r2515+-4224];
	ld.shared.u32 	%r1807, [%r2533+10752];
	// begin inline asm
	dp4a.s32.s32 %r1805, %r1806, %r1807, %r2480;
	// end inline asm
	ld.shared.u32 	%r1810, [%r2515+-4220];
	ld.shared.u32 	%r1811, [%r2533+10756];
	// begin inline asm
	dp4a.s32.s32 %r1809, %r1810, %r1811, %r1805;
	// end inline asm
	ld.shared.u32 	%r1814, [%r2515+-4216];
	ld.shared.u32 	%r1815, [%r2533+10760];
	// begin inline asm
	dp4a.s32.s32 %r1813, %r1814, %r1815, %r1809;
	// end inline asm
	ld.shared.u32 	%r1818, [%r2515+-4212];
	ld.shared.u32 	%r1819, [%r2533+10764];
	// begin inline asm
	dp4a.s32.s32 %r1817, %r1818, %r1819, %r1813;
	// end inline asm
	ld.shared.u32 	%r1822, [%r2515+-4208];
	ld.shared.u32 	%r1823, [%r2533+10768];
	// begin inline asm
	dp4a.s32.s32 %r1821, %r1822, %r1823, %r1817;
	// end inline asm
	ld.shared.u32 	%r1826, [%r2515+-4204];
	ld.shared.u32 	%r1827, [%r2533+10772];
	// begin inline asm
	dp4a.s32.s32 %r1825, %r1826, %r1827, %r1821;
	// end inline asm
	ld.shared.u32 	%r1830, [%r2515+-4200];
	ld.shared.u32 	%r1831, [%r2533+10776];
	// begin inline asm
	dp4a.s32.s32 %r1829, %r1830, %r1831, %r1825;
	// end inline asm
	ld.shared.u32 	%r1834, [%r2515+-4196];
	ld.shared.u32 	%r1835, [%r2533+10780];
	// begin inline asm
	dp4a.s32.s32 %r1833, %r1834, %r1835, %r1829;
	// end inline asm
	ld.shared.f32 	%f412, [%r2530];
	ld.shared.f32 	%f413, [%r2523+1344];
	mul.f32 	%f414, %f412, %f413;
	cvt.rn.f32.s32 	%f415, %r1833;
	fma.rn.f32 	%f659, %f414, %f415, %f659;
	ld.shared.u32 	%r1838, [%r2515];
	ld.shared.u32 	%r1839, [%r2533+10752];
	// begin inline asm
	dp4a.s32.s32 %r1837, %r1838, %r1839, %r2480;
	// end inline asm
	ld.shared.u32 	%r1842, [%r2515+4];
	ld.shared.u32 	%r1843, [%r2533+10756];
	// begin inline asm
	dp4a.s32.s32 %r1841, %r1842, %r1843, %r1837;
	// end inline asm
	ld.shared.u32 	%r1846, [%r2515+8];
	ld.shared.u32 	%r1847, [%r2533+10760];
	// begin inline asm
	dp4a.s32.s32 %r1845, %r1846, %r1847, %r1841;
	// end inline asm
	ld.shared.u32 	%r1850, [%r2515+12];
	ld.shared.u32 	%r1851, [%r2533+10764];
	// begin inline asm
	dp4a.s32.s32 %r1849, %r1850, %r1851, %r1845;
	// end inline asm
	ld.shared.u32 	%r1854, [%r2515+16];
	ld.shared.u32 	%r1855, [%r2533+10768];
	// begin inline asm
	dp4a.s32.s32 %r1853, %r1854, %r1855, %r1849;
	// end inline asm
	ld.shared.u32 	%r1858, [%r2515+20];
	ld.shared.u32 	%r1859, [%r2533+10772];
	// begin inline asm
	dp4a.s32.s32 %r1857, %r1858, %r1859, %r1853;
	// end inline asm
	ld.shared.u32 	%r1862, [%r2515+24];
	ld.shared.u32 	%r1863, [%r2533+10776];
	// begin inline asm
	dp4a.s32.s32 %r1861, %r1862, %r1863, %r1857;
	// end inline asm
	ld.shared.u32 	%r1866, [%r2515+28];
	ld.shared.u32 	%r1867, [%r2533+10780];
	// begin inline asm
	dp4a.s32.s32 %r1865, %r1866, %r1867, %r1861;
	// end inline asm
	ld.shared.f32 	%f416, [%r2539];
	mul.f32 	%f417, %f416, %f413;
	cvt.rn.f32.s32 	%f418, %r1865;
	fma.rn.f32 	%f627, %f417, %f418, %f627;
	ld.shared.u32 	%r1870, [%r2515+-4224];
	ld.shared.u32 	%r1871, [%r2533+11264];
	// begin inline asm
	dp4a.s32.s32 %r1869, %r1870, %r1871, %r2480;
	// end inline asm
	ld.shared.u32 	%r1874, [%r2515+-4220];
	ld.shared.u32 	%r1875, [%r2533+11268];
	// begin inline asm
	dp4a.s32.s32 %r1873, %r1874, %r1875, %r1869;
	// end inline asm
	ld.shared.u32 	%r1878, [%r2515+-4216];
	ld.shared.u32 	%r1879, [%r2533+11272];
	// begin inline asm
	dp4a.s32.s32 %r1877, %r1878, %r1879, %r1873;
	// end inline asm
	ld.shared.u32 	%r1882, [%r2515+-4212];
	ld.shared.u32 	%r1883, [%r2533+11276];
	// begin inline asm
	dp4a.s32.s32 %r1881, %r1882, %r1883, %r1877;
	// end inline asm
	ld.shared.u32 	%r1886, [%r2515+-4208];
	ld.shared.u32 	%r1887, [%r2533+11280];
	// begin inline asm
	dp4a.s32.s32 %r1885, %r1886, %r1887, %r1881;
	// end inline asm
	ld.shared.u32 	%r1890, [%r2515+-4204];
	ld.shared.u32 	%r1891, [%r2533+11284];
	// begin inline asm
	dp4a.s32.s32 %r1889, %r1890, %r1891, %r1885;
	// end inline asm
	ld.shared.u32 	%r1894, [%r2515+-4200];
	ld.shared.u32 	%r1895, [%r2533+11288];
	// begin inline asm
	dp4a.s32.s32 %r1893, %r1894, %r1895, %r1889;
	// end inline asm
	ld.shared.u32 	%r1898, [%r2515+-4196];
	ld.shared.u32 	%r1899, [%r2533+11292];
	// begin inline asm
	dp4a.s32.s32 %r1897, %r1898, %r1899, %r1893;
	// end inline asm
	ld.shared.f32 	%f419, [%r2530];
	ld.shared.f32 	%f420, [%r2523+1408];
	mul.f32 	%f421, %f419, %f420;
	cvt.rn.f32.s32 	%f422, %r1897;
	fma.rn.f32 	%f658, %f421, %f422, %f658;
	ld.shared.u32 	%r1902, [%r2515];
	ld.shared.u32 	%r1903, [%r2533+11264];
	// begin inline asm
	dp4a.s32.s32 %r1901, %r1902, %r1903, %r2480;
	// end inline asm
	ld.shared.u32 	%r1906, [%r2515+4];
	ld.shared.u32 	%r1907, [%r2533+11268];
	// begin inline asm
	dp4a.s32.s32 %r1905, %r1906, %r1907, %r1901;
	// end inline asm
	ld.shared.u32 	%r1910, [%r2515+8];
	ld.shared.u32 	%r1911, [%r2533+11272];
	// begin inline asm
	dp4a.s32.s32 %r1909, %r1910, %r1911, %r1905;
	// end inline asm
	ld.shared.u32 	%r1914, [%r2515+12];
	ld.shared.u32 	%r1915, [%r2533+11276];
	// begin inline asm
	dp4a.s32.s32 %r1913, %r1914, %r1915, %r1909;
	// end inline asm
	ld.shared.u32 	%r1918, [%r2515+16];
	ld.shared.u32 	%r1919, [%r2533+11280];
	// begin inline asm
	dp4a.s32.s32 %r1917, %r1918, %r1919, %r1913;
	// end inline asm
	ld.shared.u32 	%r1922, [%r2515+20];
	ld.shared.u32 	%r1923, [%r2533+11284];
	// begin inline asm
	dp4a.s32.s32 %r1921, %r1922, %r1923, %r1917;
	// end inline asm
	ld.shared.u32 	%r1926, [%r2515+24];
	ld.shared.u32 	%r1927, [%r2533+11288];
	// begin inline asm
	dp4a.s32.s32 %r1925, %r1926, %r1927, %r1921;
	// end inline asm
	ld.shared.u32 	%r1930, [%r2515+28];
	ld.shared.u32 	%r1931, [%r2533+11292];
	// begin inline asm
	dp4a.s32.s32 %r1929, %r1930, %r1931, %r1925;
	// end inline asm
	ld.shared.f32 	%f423, [%r2539];
	mul.f32 	%f424, %f423, %f420;
	cvt.rn.f32.s32 	%f425, %r1929;
	fma.rn.f32 	%f626, %f424, %f425, %f626;
	ld.shared.u32 	%r1934, [%r2515+-4224];
	ld.shared.u32 	%r1935, [%r2533+11776];
	// begin inline asm
	dp4a.s32.s32 %r1933, %r1934, %r1935, %r2480;
	// end inline asm
	ld.shared.u32 	%r1938, [%r2515+-4220];
	ld.shared.u32 	%r1939, [%r2533+11780];
	// begin inline asm
	dp4a.s32.s32 %r1937, %r1938, %r1939, %r1933;
	// end inline asm
	ld.shared.u32 	%r1942, [%r2515+-4216];
	ld.shared.u32 	%r1943, [%r2533+11784];
	// begin inline asm
	dp4a.s32.s32 %r1941, %r1942, %r1943, %r1937;
	// end inline asm
	ld.shared.u32 	%r1946, [%r2515+-4212];
	ld.shared.u32 	%r1947, [%r2533+11788];
	// begin inline asm
	dp4a.s32.s32 %r1945, %r1946, %r1947, %r1941;
	// end inline asm
	ld.shared.u32 	%r1950, [%r2515+-4208];
	ld.shared.u32 	%r1951, [%r2533+11792];
	// begin inline asm
	dp4a.s32.s32 %r1949, %r1950, %r1951, %r1945;
	// end inline asm
	ld.shared.u32 	%r1954, [%r2515+-4204];
	ld.shared.u32 	%r1955, [%r2533+11796];
	// begin inline asm
	dp4a.s32.s32 %r1953, %r1954, %r1955, %r1949;
	// end inline asm
	ld.shared.u32 	%r1958, [%r2515+-4200];
	ld.shared.u32 	%r1959, [%r2533+11800];
	// begin inline asm
	dp4a.s32.s32 %r1957, %r1958, %r1959, %r1953;
	// end inline asm
	ld.shared.u32 	%r1962, [%r2515+-4196];
	ld.shared.u32 	%r1963, [%r2533+11804];
	// begin inline asm
	dp4a.s32.s32 %r1961, %r1962, %r1963, %r1957;
	// end inline asm
	ld.shared.f32 	%f426, [%r2530];
	ld.shared.f32 	%f427, [%r2523+1472];
	mul.f32 	%f428, %f426, %f427;
	cvt.rn.f32.s32 	%f429, %r1961;
	fma.rn.f32 	%f657, %f428, %f429, %f657;
	ld.shared.u32 	%r1966, [%r2515];
	ld.shared.u32 	%r1967, [%r2533+11776];
	// begin inline asm
	dp4a.s32.s32 %r1965, %r1966, %r1967, %r2480;
	// end inline asm
	ld.shared.u32 	%r1970, [%r2515+4];
	ld.shared.u32 	%r1971, [%r2533+11780];
	// begin inline asm
	dp4a.s32.s32 %r1969, %r1970, %r1971, %r1965;
	// end inline asm
	ld.shared.u32 	%r1974, [%r2515+8];
	ld.shared.u32 	%r1975, [%r2533+11784];
	// begin inline asm
	dp4a.s32.s32 %r1973, %r1974, %r1975, %r1969;
	// end inline asm
	ld.shared.u32 	%r1978, [%r2515+12];
	ld.shared.u32 	%r1979, [%r2533+11788];
	// begin inline asm
	dp4a.s32.s32 %r1977, %r1978, %r1979, %r1973;
	// end inline asm
	ld.shared.u32 	%r1982, [%r2515+16];
	ld.shared.u32 	%r1983, [%r2533+11792];
	// begin inline asm
	dp4a.s32.s32 %r1981, %r1982, %r1983, %r1977;
	// end inline asm
	ld.shared.u32 	%r1986, [%r2515+20];
	ld.shared.u32 	%r1987, [%r2533+11796];
	// begin inline asm
	dp4a.s32.s32 %r1985, %r1986, %r1987, %r1981;
	// end inline asm
	ld.shared.u32 	%r1990, [%r2515+24];
	ld.shared.u32 	%r1991, [%r2533+11800];
	// begin inline asm
	dp4a.s32.s32 %r1989, %r1990, %r1991, %r1985;
	// end inline asm
	ld.shared.u32 	%r1994, [%r2515+28];
	ld.shared.u32 	%r1995, [%r2533+11804];
	// begin inline asm
	dp4a.s32.s32 %r1993, %r1994, %r1995, %r1989;
	// end inline asm
	ld.shared.f32 	%f430, [%r2539];
	mul.f32 	%f431, %f430, %f427;
	cvt.rn.f32.s32 	%f432, %r1993;
	fma.rn.f32 	%f625, %f431, %f432, %f625;
	ld.shared.u32 	%r1998, [%r2515+-4224];
	ld.shared.u32 	%r1999, [%r2533+12288];
	// begin inline asm
	dp4a.s32.s32 %r1997, %r1998, %r1999, %r2480;
	// end inline asm
	ld.shared.u32 	%r2002, [%r2515+-4220];
	ld.shared.u32 	%r2003, [%r2533+12292];
	// begin inline asm
	dp4a.s32.s32 %r2001, %r2002, %r2003, %r1997;
	// end inline asm
	ld.shared.u32 	%r2006, [%r2515+-4216];
	ld.shared.u32 	%r2007, [%r2533+12296];
	// begin inline asm
	dp4a.s32.s32 %r2005, %r2006, %r2007, %r2001;
	// end inline asm
	ld.shared.u32 	%r2010, [%r2515+-4212];
	ld.shared.u32 	%r2011, [%r2533+12300];
	// begin inline asm
	dp4a.s32.s32 %r2009, %r2010, %r2011, %r2005;
	// end inline asm
	ld.shared.u32 	%r2014, [%r2515+-4208];
	ld.shared.u32 	%r2015, [%r2533+12304];
	// begin inline asm
	dp4a.s32.s32 %r2013, %r2014, %r2015, %r2009;
	// end inline asm
	ld.shared.u32 	%r2018, [%r2515+-4204];
	ld.shared.u32 	%r2019, [%r2533+12308];
	// begin inline asm
	dp4a.s32.s32 %r2017, %r2018, %r2019, %r2013;
	// end inline asm
	ld.shared.u32 	%r2022, [%r2515+-4200];
	ld.shared.u32 	%r2023, [%r2533+12312];
	// begin inline asm
	dp4a.s32.s32 %r2021, %r2022, %r2023, %r2017;
	// end inline asm
	ld.shared.u32 	%r2026, [%r2515+-4196];
	ld.shared.u32 	%r2027, [%r2533+12316];
	// begin inline asm
	dp4a.s32.s32 %r2025, %r2026, %r2027, %r2021;
	// end inline asm
	ld.shared.f32 	%f433, [%r2530];
	ld.shared.f32 	%f434, [%r2523+1536];
	mul.f32 	%f435, %f433, %f434;
	cvt.rn.f32.s32 	%f436, %r2025;
	fma.rn.f32 	%f656, %f435, %f436, %f656;
	ld.shared.u32 	%r2030, [%r2515];
	ld.shared.u32 	%r2031, [%r2533+12288];
	// begin inline asm
	dp4a.s32.s32 %r2029, %r2030, %r2031, %r2480;
	// end inline asm
	ld.shared.u32 	%r2034, [%r2515+4];
	ld.shared.u32 	%r2035, [%r2533+12292];
	// begin inline asm
	dp4a.s32.s32 %r2033, %r2034, %r2035, %r2029;
	// end inline asm
	ld.shared.u32 	%r2038, [%r2515+8];
	ld.shared.u32 	%r2039, [%r2533+12296];
	// begin inline asm
	dp4a.s32.s32 %r2037, %r2038, %r2039, %r2033;
	// end inline asm
	ld.shared.u32 	%r2042, [%r2515+12];
	ld.shared.u32 	%r2043, [%r2533+12300];
	// begin inline asm
	dp4a.s32.s32 %r2041, %r2042, %r2043, %r2037;
	// end inline asm
	ld.shared.u32 	%r2046, [%r2515+16];
	ld.shared.u32 	%r2047, [%r2533+12304];
	// begin inline asm
	dp4a.s32.s32 %r2045, %r2046, %r2047, %r2041;
	// end inline asm
	ld.shared.u32 	%r2050, [%r2515+20];
	ld.shared.u32 	%r2051, [%r2533+12308];
	// begin inline asm
	dp4a.s32.s32 %r2049, %r2050, %r2051, %r2045;
	// end inline asm
	ld.shared.u32 	%r2054, [%r2515+24];
	ld.shared.u32 	%r2055, [%r2533+12312];
	// begin inline asm
	dp4a.s32.s32 %r2053, %r2054, %r2055, %r2049;
	// end inline asm
	ld.shared.u32 	%r2058, [%r2515+28];
	ld.shared.u32 	%r2059, [%r2533+12316];
	// begin inline asm
	dp4a.s32.s32 %r2057, %r2058, %r2059, %r2053;
	// end inline asm
	ld.shared.f32 	%f437, [%r2539];
	mul.f32 	%f438, %f437, %f434;
	cvt.rn.f32.s32 	%f439, %r2057;
	fma.rn.f32 	%f624, %f438, %f439, %f624;
	ld.shared.u32 	%r2062, [%r2515+-4224];
	ld.shared.u32 	%r2063, [%r2533+12800];
	// begin inline asm
	dp4a.s32.s32 %r2061, %r2062, %r2063, %r2480;
	// end inline asm
	ld.shared.u32 	%r2066, [%r2515+-4220];
	ld.shared.u32 	%r2067, [%r2533+12804];
	// begin inline asm
	dp4a.s32.s32 %r2065, %r2066, %r2067, %r2061;
	// end inline asm
	ld.shared.u32 	%r2070, [%r2515+-4216];
	ld.shared.u32 	%r2071, [%r2533+12808];
	// begin inline asm
	dp4a.s32.s32 %r2069, %r2070, %r2071, %r2065;
	// end inline asm
	ld.shared.u32 	%r2074, [%r2515+-4212];
	ld.shared.u32 	%r2075, [%r2533+12812];
	// begin inline asm
	dp4a.s32.s32 %r2073, %r2074, %r2075, %r2069;
	// end inline asm
	ld.shared.u32 	%r2078, [%r2515+-4208];
	ld.shared.u32 	%r2079, [%r2533+12816];
	// begin inline asm
	dp4a.s32.s32 %r2077, %r2078, %r2079, %r2073;
	// end inline asm
	ld.shared.u32 	%r2082, [%r2515+-4204];
	ld.shared.u32 	%r2083, [%r2533+12820];
	// begin inline asm
	dp4a.s32.s32 %r2081, %r2082, %r2083, %r2077;
	// end inline asm
	ld.shared.u32 	%r2086, [%r2515+-4200];
	ld.shared.u32 	%r2087, [%r2533+12824];
	// begin inline asm
	dp4a.s32.s32 %r2085, %r2086, %r2087, %r2081;
	// end inline asm
	ld.shared.u32 	%r2090, [%r2515+-4196];
	ld.shared.u32 	%r2091, [%r2533+12828];
	// begin inline asm
	dp4a.s32.s32 %r2089, %r2090, %r2091, %r2085;
	// end inline asm
	ld.shared.f32 	%f440, [%r2530];
	ld.shared.f32 	%f441, [%r2523+1600];
	mul.f32 	%f442, %f440, %f441;
	cvt.rn.f32.s32 	%f443, %r2089;
	fma.rn.f32 	%f655, %f442, %f443, %f655;
	ld.shared.u32 	%r2094, [%r2515];
	ld.shared.u32 	%r2095, [%r2533+12800];
	// begin inline asm
	dp4a.s32.s32 %r2093, %r2094, %r2095, %r2480;
	// end inline asm
	ld.shared.u32 	%r2098, [%r2515+4];
	ld.shared.u32 	%r2099, [%r2533+12804];
	// begin inline asm
	dp4a.s32.s32 %r2097, %r2098, %r2099, %r2093;
	// end inline asm
	ld.shared.u32 	%r2102, [%r2515+8];
	ld.shared.u32 	%r2103, [%r2533+12808];
	// begin inline asm
	dp4a.s32.s32 %r2101, %r2102, %r2103, %r2097;
	// end inline asm
	ld.shared.u32 	%r2106, [%r2515+12];
	ld.shared.u32 	%r2107, [%r2533+12812];
	// begin inline asm
	dp4a.s32.s32 %r2105, %r2106, %r2107, %r2101;
	// end inline asm
	ld.shared.u32 	%r2110, [%r2515+16];
	ld.shared.u32 	%r2111, [%r2533+12816];
	// begin inline asm
	dp4a.s32.s32 %r2109, %r2110, %r2111, %r2105;
	// end inline asm
	ld.shared.u32 	%r2114, [%r2515+20];
	ld.shared.u32 	%r2115, [%r2533+12820];
	// begin inline asm
	dp4a.s32.s32 %r2113, %r2114, %r2115, %r2109;
	// end inline asm
	ld.shared.u32 	%r2118, [%r2515+24];
	ld.shared.u32 	%r2119, [%r2533+12824];
	// begin inline asm
	dp4a.s32.s32 %r2117, %r2118, %r2119, %r2113;
	// end inline asm
	ld.shared.u32 	%r2122, [%r2515+28];
	ld.shared.u32 	%r2123, [%r2533+12828];
	// begin inline asm
	dp4a.s32.s32 %r2121, %r2122, %r2123, %r2117;
	// end inline asm
	ld.shared.f32 	%f444, [%r2539];
	mul.f32 	%f445, %f444, %f441;
	cvt.rn.f32.s32 	%f446, %r2121;
	fma.rn.f32 	%f623, %f445, %f446, %f623;
	ld.shared.u32 	%r2126, [%r2515+-4224];
	ld.shared.u32 	%r2127, [%r2533+13312];
	// begin inline asm
	dp4a.s32.s32 %r2125, %r2126, %r2127, %r2480;
	// end inline asm
	ld.shared.u32 	%r2130, [%r2515+-4220];
	ld.shared.u32 	%r2131, [%r2533+13316];
	// begin inline asm
	dp4a.s32.s32 %r2129, %r2130, %r2131, %r2125;
	// end inline asm
	ld.shared.u32 	%r2134, [%r2515+-4216];
	ld.shared.u32 	%r2135, [%r2533+13320];
	// begin inline asm
	dp4a.s32.s32 %r2133, %r2134, %r2135, %r2129;
	// end inline asm
	ld.shared.u32 	%r2138, [%r2515+-4212];
	ld.shared.u32 	%r2139, [%r2533+13324];
	// begin inline asm
	dp4a.s32.s32 %r2137, %r2138, %r2139, %r2133;
	// end inline asm
	ld.shared.u32 	%r2142, [%r2515+-4208];
	ld.shared.u32 	%r2143, [%r2533+13328];
	// begin inline asm
	dp4a.s32.s32 %r2141, %r2142, %r2143, %r2137;
	// end inline asm
	ld.shared.u32 	%r2146, [%r2515+-4204];
	ld.shared.u32 	%r2147, [%r2533+13332];
	// begin inline asm
	dp4a.s32.s32 %r2145, %r2146, %r2147, %r2141;
	// end inline asm
	ld.shared.u32 	%r2150, [%r2515+-4200];
	ld.shared.u32 	%r2151, [%r2533+13336];
	// begin inline asm
	dp4a.s32.s32 %r2149, %r2150, %r2151, %r2145;
	// end inline asm
	ld.shared.u32 	%r2154, [%r2515+-4196];
	ld.shared.u32 	%r2155, [%r2533+13340];
	// begin inline asm
	dp4a.s32.s32 %r2153, %r2154, %r2155, %r2149;
	// end inline asm
	ld.shared.f32 	%f447, [%r2530];
	ld.shared.f32 	%f448, [%r2523+1664];
	mul.f32 	%f449, %f447, %f448;
	cvt.rn.f32.s32 	%f450, %r2153;
	fma.rn.f32 	%f654, %f449, %f450, %f654;
	ld.shared.u32 	%r2158, [%r2515];
	ld.shared.u32 	%r2159, [%r2533+13312];
	// begin inline asm
	dp4a.s32.s32 %r2157, %r2158, %r2159, %r2480;
	// end inline asm
	ld.shared.u32 	%r2162, [%r2515+4];
	ld.shared.u32 	%r2163, [%r2533+13316];
	// begin inline asm
	dp4a.s32.s32 %r2161, %r2162, %r2163, %r2157;
	// end inline asm
	ld.shared.u32 	%r2166, [%r2515+8];
	ld.shared.u32 	%r2167, [%r2533+13320];
	// begin inline asm
	dp4a.s32.s32 %r2165, %r2166, %r2167, %r2161;
	// end inline asm
	ld.shared.u32 	%r2170, [%r2515+12];
	ld.shared.u32 	%r2171, [%r2533+13324];
	// begin inline asm
	dp4a.s32.s32 %r2169, %r2170, %r2171, %r2165;
	// end inline asm
	ld.shared.u32 	%r2174, [%r2515+16];
	ld.shared.u32 	%r2175, [%r2533+13328];
	// begin inline asm
	dp4a.s32.s32 %r2173, %r2174, %r2175, %r2169;
	// end inline asm
	ld.shared.u32 	%r2178, [%r2515+20];
	ld.shared.u32 	%r2179, [%r2533+13332];
	// begin inline asm
	dp4a.s32.s32 %r2177, %r2178, %r2179, %r2173;
	// end inline asm
	ld.shared.u32 	%r2182, [%r2515+24];
	ld.shared.u32 	%r2183, [%r2533+13336];
	// begin inline asm
	dp4a.s32.s32 %r2181, %r2182, %r2183, %r2177;
	// end inline asm
	ld.shared.u32 	%r2186, [%r2515+28];
	ld.shared.u32 	%r2187, [%r2533+13340];
	// begin inline asm
	dp4a.s32.s32 %r2185, %r2186, %r2187, %r2181;
	// end inline asm
	ld.shared.f32 	%f451, [%r2539];
	mul.f32 	%f452, %f451, %f448;
	cvt.rn.f32.s32 	%f453, %r2185;
	fma.rn.f32 	%f622, %f452, %f453, %f622;
	ld.shared.u32 	%r2190, [%r2515+-4224];
	ld.shared.u32 	%r2191, [%r2533+13824];
	// begin inline asm
	dp4a.s32.s32 %r2189, %r2190, %r2191, %r2480;
	// end inline asm
	ld.shared.u32 	%r2194, [%r2515+-4220];
	ld.shared.u32 	%r2195, [%r2533+13828];
	// begin inline asm
	dp4a.s32.s32 %r2193, %r2194, %r2195, %r2189;
	// end inline asm
	ld.shared.u32 	%r2198, [%r2515+-4216];
	ld.shared.u32 	%r2199, [%r2533+13832];
	// begin inline asm
	dp4a.s32.s32 %r2197, %r2198, %r2199, %r2193;
	// end inline asm
	ld.shared.u32 	%r2202, [%r2515+-4212];
	ld.shared.u32 	%r2203, [%r2533+13836];
	// begin inline asm
	dp4a.s32.s32 %r2201, %r2202, %r2203, %r2197;
	// end inline asm
	ld.shared.u32 	%r2206, [%r2515+-4208];
	ld.shared.u32 	%r2207, [%r2533+13840];
	// begin inline asm
	dp4a.s32.s32 %r2205, %r2206, %r2207, %r2201;
	// end inline asm
	ld.shared.u32 	%r2210, [%r2515+-4204];
	ld.shared.u32 	%r2211, [%r2533+13844];
	// begin inline asm
	dp4a.s32.s32 %r2209, %r2210, %r2211, %r2205;
	// end inline asm
	ld.shared.u32 	%r2214, [%r2515+-4200];
	ld.shared.u32 	%r2215, [%r2533+13848];
	// begin inline asm
	dp4a.s32.s32 %r2213, %r2214, %r2215, %r2209;
	// end inline asm
	ld.shared.u32 	%r2218, [%r2515+-4196];
	ld.shared.u32 	%r2219, [%r2533+13852];
	// begin inline asm
	dp4a.s32.s32 %r2217, %r2218, %r2219, %r2213;
	// end inline asm
	ld.shared.f32 	%f454, [%r2530];
	ld.shared.f32 	%f455, [%r2523+1728];
	mul.f32 	%f456, %f454, %f455;
	cvt.rn.f32.s32 	%f457, %r2217;
	fma.rn.f32 	%f653, %f456, %f457, %f653;
	ld.shared.u32 	%r2222, [%r2515];
	ld.shared.u32 	%r2223, [%r2533+13824];
	// begin inline asm
	dp4a.s32.s32 %r2221, %r2222, %r2223, %r2480;
	// end inline asm
	ld.shared.u32 	%r2226, [%r2515+4];
	ld.shared.u32 	%r2227, [%r2533+13828];
	// begin inline asm
	dp4a.s32.s32 %r2225, %r2226, %r2227, %r2221;
	// end inline asm
	ld.shared.u32 	%r2230, [%r2515+8];
	ld.shared.u32 	%r2231, [%r2533+13832];
	// begin inline asm
	dp4a.s32.s32 %r2229, %r2230, %r2231, %r2225;
	// end inline asm
	ld.shared.u32 	%r2234, [%r2515+12];
	ld.shared.u32 	%r2235, [%r2533+13836];
	// begin inline asm
	dp4a.s32.s32 %r2233, %r2234, %r2235, %r2229;
	// end inline asm
	ld.shared.u32 	%r2238, [%r2515+16];
	ld.shared.u32 	%r2239, [%r2533+13840];
	// begin inline asm
	dp4a.s32.s32 %r2237, %r2238, %r2239, %r2233;
	// end inline asm
	ld.shared.u32 	%r2242, [%r2515+20];
	ld.shared.u32 	%r2243, [%r2533+13844];
	// begin inline asm
	dp4a.s32.s32 %r2241, %r2242, %r2243, %r2237;
	// end inline asm
	ld.shared.u32 	%r2246, [%r2515+24];
	ld.shared.u32 	%r2247, [%r2533+13848];
	// begin inline asm
	dp4a.s32.s32 %r2245, %r2246, %r2247, %r2241;
	// end inline asm
	ld.shared.u32 	%r2250, [%r2515+28];
	ld.shared.u32 	%r2251, [%r2533+13852];
	// begin inline asm
	dp4a.s32.s32 %r2249, %r2250, %r2251, %r2245;
	// end inline asm
	ld.shared.f32 	%f458, [%r2539];
	mul.f32 	%f459, %f458, %f455;
	cvt.rn.f32.s32 	%f460, %r2249;
	fma.rn.f32 	%f621, %f459, %f460, %f621;
	ld.shared.u32 	%r2254, [%r2515+-4224];
	ld.shared.u32 	%r2255, [%r2533+14336];
	// begin inline asm
	dp4a.s32.s32 %r2253, %r2254, %r2255, %r2480;
	// end inline asm
	ld.shared.u32 	%r2258, [%r2515+-4220];
	ld.shared.u32 	%r2259, [%r2533+14340];
	// begin inline asm
	dp4a.s32.s32 %r2257, %r2258, %r2259, %r2253;
	// end inline asm
	ld.shared.u32 	%r2262, [%r2515+-4216];
	ld.shared.u32 	%r2263, [%r2533+14344];
	// begin inline asm
	dp4a.s32.s32 %r2261, %r2262, %r2263, %r2257;
	// end inline asm
	ld.shared.u32 	%r2266, [%r2515+-4212];
	ld.shared.u32 	%r2267, [%r2533+14348];
	// begin inline asm
	dp4a.s32.s32 %r2265, %r2266, %r2267, %r2261;
	// end inline asm
	ld.shared.u32 	%r2270, [%r2515+-4208];
	ld.shared.u32 	%r2271, [%r2533+14352];
	// begin inline asm
	dp4a.s32.s32 %r2269, %r2270, %r2271, %r2265;
	// end inline asm
	ld.shared.u32 	%r2274, [%r2515+-4204];
	ld.shared.u32 	%r2275, [%r2533+14356];
	// begin inline asm
	dp4a.s32.s32 %r2273, %r2274, %r2275, %r2269;
	// end inline asm
	ld.shared.u32 	%r2278, [%r2515+-4200];
	ld.shared.u32 	%r2279, [%r2533+14360];
	// begin inline asm
	dp4a.s32.s32 %r2277, %r2278, %r2279, %r2273;
	// end inline asm
	ld.shared.u32 	%r2282, [%r2515+-4196];
	ld.shared.u32 	%r2283, [%r2533+14364];
	// begin inline asm
	dp4a.s32.s32 %r2281, %r2282, %r2283, %r2277;
	// end inline asm
	ld.shared.f32 	%f461, [%r2530];
	ld.shared.f32 	%f462, [%r2523+1792];
	mul.f32 	%f463, %f461, %f462;
	cvt.rn.f32.s32 	%f464, %r2281;
	fma.rn.f32 	%f652, %f463, %f464, %f652;
	ld.shared.u32 	%r2286, [%r2515];
	ld.shared.u32 	%r2287, [%r2533+14336];
	// begin inline asm
	dp4a.s32.s32 %r2285, %r2286, %r2287, %r2480;
	// end inline asm
	ld.shared.u32 	%r2290, [%r2515+4];
	ld.shared.u32 	%r2291, [%r2533+14340];
	// begin inline asm
	dp4a.s32.s32 %r2289, %r2290, %r2291, %r2285;
	// end inline asm
	ld.shared.u32 	%r2294, [%r2515+8];
	ld.shared.u32 	%r2295, [%r2533+14344];
	// begin inline asm
	dp4a.s32.s32 %r2293, %r2294, %r2295, %r2289;
	// end inline asm
	ld.shared.u32 	%r2298, [%r2515+12];
	ld.shared.u32 	%r2299, [%r2533+14348];
	// begin inline asm
	dp4a.s32.s32 %r2297, %r2298, %r2299, %r2293;
	// end inline asm
	ld.shared.u32 	%r2302, [%r2515+16];
	ld.shared.u32 	%r2303, [%r2533+14352];
	// begin inline asm
	dp4a.s32.s32 %r2301, %r2302, %r2303, %r2297;
	// end inline asm
	ld.shared.u32 	%r2306, [%r2515+20];
	ld.shared.u32 	%r2307, [%r2533+14356];
	// begin inline asm
	dp4a.s32.s32 %r2305, %r2306, %r2307, %r2301;
	// end inline asm
	ld.shared.u32 	%r2310, [%r2515+24];
	ld.shared.u32 	%r2311, [%r2533+14360];
	// begin inline asm
	dp4a.s32.s32 %r2309, %r2310, %r2311, %r2305;
	// end inline asm
	ld.shared.u32 	%r2314, [%r2515+28];
	ld.shared.u32 	%r2315, [%r2533+14364];
	// begin inline asm
	dp4a.s32.s32 %r2313, %r2314, %r2315, %r2309;
	// end inline asm
	ld.shared.f32 	%f465, [%r2539];
	mul.f32 	%f466, %f465, %f462;
	cvt.rn.f32.s32 	%f467, %r2313;
	fma.rn.f32 	%f620, %f466, %f467, %f620;
	ld.shared.u32 	%r2318, [%r2515+-4224];
	ld.shared.u32 	%r2319, [%r2533+14848];
	// begin inline asm
	dp4a.s32.s32 %r2317, %r2318, %r2319, %r2480;
	// end inline asm
	ld.shared.u32 	%r2322, [%r2515+-4220];
	ld.shared.u32 	%r2323, [%r2533+14852];
	// begin inline asm
	dp4a.s32.s32 %r2321, %r2322, %r2323, %r2317;
	// end inline asm
	ld.shared.u32 	%r2326, [%r2515+-4216];
	ld.shared.u32 	%r2327, [%r2533+14856];
	// begin inline asm
	dp4a.s32.s32 %r2325, %r2326, %r2327, %r2321;
	// end inline asm
	ld.shared.u32 	%r2330, [%r2515+-4212];
	ld.shared.u32 	%r2331, [%r2533+14860];
	// begin inline asm
	dp4a.s32.s32 %r2329, %r2330, %r2331, %r2325;
	// end inline asm
	ld.shared.u32 	%r2334, [%r2515+-4208];
	ld.shared.u32 	%r2335, [%r2533+14864];
	// begin inline asm
	dp4a.s32.s32 %r2333, %r2334, %r2335, %r2329;
	// end inline asm
	ld.shared.u32 	%r2338, [%r2515+-4204];
	ld.shared.u32 	%r2339, [%r2533+14868];
	// begin inline asm
	dp4a.s32.s32 %r2337, %r2338, %r2339, %r2333;
	// end inline asm
	ld.shared.u32 	%r2342, [%r2515+-4200];
	ld.shared.u32 	%r2343, [%r2533+14872];
	// begin inline asm
	dp4a.s32.s32 %r2341, %r2342, %r2343, %r2337;
	// end inline asm
	ld.shared.u32 	%r2346, [%r2515+-4196];
	ld.shared.u32 	%r2347, [%r2533+14876];
	// begin inline asm
	dp4a.s32.s32 %r2345, %r2346, %r2347, %r2341;
	// end inline asm
	ld.shared.f32 	%f468, [%r2530];
	ld.shared.f32 	%f469, [%r2523+1856];
	mul.f32 	%f470, %f468, %f469;
	cvt.rn.f32.s32 	%f471, %r2345;
	fma.rn.f32 	%f651, %f470, %f471, %f651;
	ld.shared.u32 	%r2350, [%r2515];
	ld.shared.u32 	%r2351, [%r2533+14848];
	// begin inline asm
	dp4a.s32.s32 %r2349, %r2350, %r2351, %r2480;
	// end inline asm
	ld.shared.u32 	%r2354, [%r2515+4];
	ld.shared.u32 	%r2355, [%r2533+14852];
	// begin inline asm
	dp4a.s32.s32 %r2353, %r2354, %r2355, %r2349;
	// end inline asm
	ld.shared.u32 	%r2358, [%r2515+8];
	ld.shared.u32 	%r2359, [%r2533+14856];
	// begin inline asm
	dp4a.s32.s32 %r2357, %r2358, %r2359, %r2353;
	// end inline asm
	ld.shared.u32 	%r2362, [%r2515+12];
	ld.shared.u32 	%r2363, [%r2533+14860];
	// begin inline asm
	dp4a.s32.s32 %r2361, %r2362, %r2363, %r2357;
	// end inline asm
	ld.shared.u32 	%r2366, [%r2515+16];
	ld.shared.u32 	%r2367, [%r2533+14864];
	// begin inline asm
	dp4a.s32.s32 %r2365, %r2366, %r2367, %r2361;
	// end inline asm
	ld.shared.u32 	%r2370, [%r2515+20];
	ld.shared.u32 	%r2371, [%r2533+14868];
	// begin inline asm
	dp4a.s32.s32 %r2369, %r2370, %r2371, %r2365;
	// end inline asm
	ld.shared.u32 	%r2374, [%r2515+24];
	ld.shared.u32 	%r2375, [%r2533+14872];
	// begin inline asm
	dp4a.s32.s32 %r2373, %r2374, %r2375, %r2369;
	// end inline asm
	ld.shared.u32 	%r2378, [%r2515+28];
	ld.shared.u32 	%r2379, [%r2533+14876];
	// begin inline asm
	dp4a.s32.s32 %r2377, %r2378, %r2379, %r2373;
	// end inline asm
	ld.shared.f32 	%f472, [%r2539];
	mul.f32 	%f473, %f472, %f469;
	cvt.rn.f32.s32 	%f474, %r2377;
	fma.rn.f32 	%f619, %f473, %f474, %f619;
	ld.shared.u32 	%r2382, [%r2515+-4224];
	ld.shared.u32 	%r2383, [%r2533+15360];
	// begin inline asm
	dp4a.s32.s32 %r2381, %r2382, %r2383, %r2480;
	// end inline asm
	ld.shared.u32 	%r2386, [%r2515+-4220];
	ld.shared.u32 	%r2387, [%r2533+15364];
	// begin inline asm
	dp4a.s32.s32 %r2385, %r2386, %r2387, %r2381;
	// end inline asm
	ld.shared.u32 	%r2390, [%r2515+-4216];
	ld.shared.u32 	%r2391, [%r2533+15368];
	// begin inline asm
	dp4a.s32.s32 %r2389, %r2390, %r2391, %r2385;
	// end inline asm
	ld.shared.u32 	%r2394, [%r2515+-4212];
	ld.shared.u32 	%r2395, [%r2533+15372];
	// begin inline asm
	dp4a.s32.s32 %r2393, %r2394, %r2395, %r2389;
	// end inline asm
	ld.shared.u32 	%r2398, [%r2515+-4208];
	ld.shared.u32 	%r2399, [%r2533+15376];
	// begin inline asm
	dp4a.s32.s32 %r2397, %r2398, %r2399, %r2393;
	// end inline asm
	ld.shared.u32 	%r2402, [%r2515+-4204];
	ld.shared.u32 	%r2403, [%r2533+15380];
	// begin inline asm
	dp4a.s32.s32 %r2401, %r2402, %r2403, %r2397;
	// end inline asm
	ld.shared.u32 	%r2406, [%r2515+-4200];
	ld.shared.u32 	%r2407, [%r2533+15384];
	// begin inline asm
	dp4a.s32.s32 %r2405, %r2406, %r2407, %r2401;
	// end inline asm
	ld.shared.u32 	%r2410, [%r2515+-4196];
	ld.shared.u32 	%r2411, [%r2533+15388];
	// begin inline asm
	dp4a.s32.s32 %r2409, %r2410, %r2411, %r2405;
	// end inline asm
	ld.shared.f32 	%f475, [%r2530];
	ld.shared.f32 	%f476, [%r2523+1920];
	mul.f32 	%f477, %f475, %f476;
	cvt.rn.f32.s32 	%f478, %r2409;
	fma.rn.f32 	%f650, %f477, %f478, %f650;
	ld.shared.u32 	%r2414, [%r2515];
	ld.shared.u32 	%r2415, [%r2533+15360];
	// begin inline asm
	dp4a.s32.s32 %r2413, %r2414, %r2415, %r2480;
	// end inline asm
	ld.shared.u32 	%r2418, [%r2515+4];
	ld.shared.u32 	%r2419, [%r2533+15364];
	// begin inline asm
	dp4a.s32.s32 %r2417, %r2418, %r2419, %r2413;
	// end inline asm
	ld.shared.u32 	%r2422, [%r2515+8];
	ld.shared.u32 	%r2423, [%r2533+15368];
	// begin inline asm
	dp4a.s32.s32 %r2421, %r2422, %r2423, %r2417;
	// end inline asm
	ld.shared.u32 	%r2426, [%r2515+12];
	ld.shared.u32 	%r2427, [%r2533+15372];
	// begin inline asm
	dp4a.s32.s32 %r2425, %r2426, %r2427, %r2421;
	// end inline asm
	ld.shared.u32 	%r2430, [%r2515+16];
	ld.shared.u32 	%r2431, [%r2533+15376];
	// begin inline asm
	dp4a.s32.s32 %r2429, %r2430, %r2431, %r2425;
	// end inline asm
	ld.shared.u32 	%r2434, [%r2515+20];
	ld.shared.u32 	%r2435, [%r2533+15380];
	// begin inline asm
	dp4a.s32.s32 %r2433, %r2434, %r2435, %r2429;
	// end inline asm
	ld.shared.u32 	%r2438, [%r2515+24];
	ld.shared.u32 	%r2439, [%r2533+15384];
	// begin inline asm
	dp4a.s32.s32 %r2437, %r2438, %r2439, %r2433;
	// end inline asm
	ld.shared.u32 	%r2442, [%r2515+28];
	ld.shared.u32 	%r2443, [%r2533+15388];
	// begin inline asm
	dp4a.s32.s32 %r2441, %r2442, %r2443, %r2437;
	// end inline asm
	ld.shared.f32 	%f479, [%r2539];
	mul.f32 	%f480, %f479, %f476;
	cvt.rn.f32.s32 	%f481, %r2441;
	fma.rn.f32 	%f618, %f480, %f481, %f618;
	ld.shared.u32 	%r2446, [%r2515+-4224];
	ld.shared.u32 	%r2447, [%r2533+15872];
	// begin inline asm
	dp4a.s32.s32 %r2445, %r2446, %r2447, %r2480;
	// end inline asm
	ld.shared.u32 	%r2450, [%r2515+-4220];
	ld.shared.u32 	%r2451, [%r2533+15876];
	// begin inline asm
	dp4a.s32.s32 %r2449, %r2450, %r2451, %r2445;
	// end inline asm
	ld.shared.u32 	%r2454, [%r2515+-4216];
	ld.shared.u32 	%r2455, [%r2533+15880];
	// begin inline asm
	dp4a.s32.s32 %r2453, %r2454, %r2455, %r2449;
	// end inline asm
	ld.shared.u32 	%r2458, [%r2515+-4212];
	ld.shared.u32 	%r2459, [%r2533+15884];
	// begin inline asm
	dp4a.s32.s32 %r2457, %r2458, %r2459, %r2453;
	// end inline asm
	ld.shared.u32 	%r2462, [%r2515+-4208];
	ld.shared.u32 	%r2463, [%r2533+15888];
	// begin inline asm
	dp4a.s32.s32 %r2461, %r2462, %r2463, %r2457;
	// end inline asm
	ld.shared.u32 	%r2466, [%r2515+-4204];
	ld.shared.u32 	%r2467, [%r2533+15892];
	// begin inline asm
	dp4a.s32.s32 %r2465, %r2466, %r2467, %r2461;
	// end inline asm
	ld.shared.u32 	%r2470, [%r2515+-4200];
	ld.shared.u32 	%r2471, [%r2533+15896];
	// begin inline asm
	dp4a.s32.s32 %r2469, %r2470, %r2471, %r2465;
	// end inline asm
	ld.shared.u32 	%r2474, [%r2515+-4196];
	ld.shared.u32 	%r2475, [%r2533+15900];
	// begin inline asm
	dp4a.s32.s32 %r2473, %r2474, %r2475, %r2469;
	// end inline asm
	ld.shared.f32 	%f482, [%r2530];
	ld.shared.f32 	%f483, [%r2523+1984];
	mul.f32 	%f484, %f482, %f483;
	cvt.rn.f32.s32 	%f485, %r2473;
	fma.rn.f32 	%f649, %f484, %f485, %f649;
	ld.shared.u32 	%r2478, [%r2515];
	ld.shared.u32 	%r2479, [%r2533+15872];
	// begin inline asm
	dp4a.s32.s32 %r2477, %r2478, %r2479, %r2480;
	// end inline asm
	ld.shared.u32 	%r2482, [%r2515+4];
	ld.shared.u32 	%r2483, [%r2533+15876];
	// begin inline asm
	dp4a.s32.s32 %r2481, %r2482, %r2483, %r2477;
	// end inline asm
	ld.shared.u32 	%r2486, [%r2515+8];
	ld.shared.u32 	%r2487, [%r2533+15880];
	// begin inline asm
	dp4a.s32.s32 %r2485, %r2486, %r2487, %r2481;
	// end inline asm
	ld.shared.u32 	%r2490, [%r2515+12];
	ld.shared.u32 	%r2491, [%r2533+15884];
	// begin inline asm
	dp4a.s32.s32 %r2489, %r2490, %r2491, %r2485;
	// end inline asm
	ld.shared.u32 	%r2494, [%r2515+16];
	ld.shared.u32 	%r2495, [%r2533+15888];
	// begin inline asm
	dp4a.s32.s32 %r2493, %r2494, %r2495, %r2489;
	// end inline asm
	ld.shared.u32 	%r2498, [%r2515+20];
	ld.shared.u32 	%r2499, [%r2533+15892];
	// begin inline asm
	dp4a.s32.s32 %r2497, %r2498, %r2499, %r2493;
	// end inline asm
	ld.shared.u32 	%r2502, [%r2515+24];
	ld.shared.u32 	%r2503, [%r2533+15896];
	// begin inline asm
	dp4a.s32.s32 %r2501, %r2502, %r2503, %r2497;
	// end inline asm
	ld.shared.u32 	%r2506, [%r2515+28];
	ld.shared.u32 	%r2507, [%r2533+15900];
	// begin inline asm
	dp4a.s32.s32 %r2505, %r2506, %r2507, %r2501;
	// end inline asm
	ld.shared.f32 	%f486, [%r2539];
	mul.f32 	%f487, %f486, %f483;
	cvt.rn.f32.s32 	%f488, %r2505;
	fma.rn.f32 	%f617, %f487, %f488, %f617;
	add.s32 	%r62, %r2692, 8;
	setp.lt.u32 	%p2, %r2692, 24;
	mov.u32 	%r2692, %r62;
	@%p2 bra 	$L__BB117_3;
	bar.sync 	0;
	add.s32 	%r2691, %r2691, 4;
	setp.lt.s32 	%p3, %r2691, %r1;
	@%p3 bra 	$L__BB117_2;
$L__BB117_5:
	ld.param.u32 	%r2595, [mul_mat_q8_0_param_5];
	mov.u32 	%r2540, %tid.y;
	mov.u32 	%r2541, %ctaid.y;
	shl.b32 	%r2542, %r2541, 7;
	add.s32 	%r58, %r2542, %r2540;
	mov.u32 	%r2543, %tid.x;
	mov.u32 	%r2544, %ctaid.x;
	shl.b32 	%r2545, %r2544, 6;
	add.s32 	%r59, %r2545, %r2543;
	setp.lt.s32 	%p4, %r58, %r2595;
	@%p4 bra 	$L__BB117_6;
	bra.uni 	$L__BB117_165;
$L__BB117_6:
	ld.param.u32 	%r2627, [mul_mat_q8_0_param_7];
	ld.param.u64 	%rd208, [mul_mat_q8_0_param_2];
	setp.ge.s32 	%p5, %r59, %r2627;
	mad.lo.s32 	%r64, %r58, %r2627, %r59;
	cvta.to.global.u64 	%rd1, %rd208;
	mul.wide.s32 	%rd174, %r64, 4;
	add.s64 	%rd2, %rd1, %rd174;
	@%p5 bra 	$L__BB117_8;
	st.global.f32 	[%rd2], %f680;
$L__BB117_8:
	ld.param.u32 	%r2628, [mul_mat_q8_0_param_7];
	add.s32 	%r65, %r59, 32;
	setp.ge.s32 	%p6, %r65, %r2628;
	@%p6 bra 	$L__BB117_10;
	st.global.f32 	[%rd2+128], %f648;
$L__BB117_10:
	ld.param.u32 	%r2596, [mul_mat_q8_0_param_5];
	add.s32 	%r2546, %r58, 4;
	setp.ge.s32 	%p7, %r2546, %r2596;
	@%p7 bra 	$L__BB117_165;
	ld.param.u32 	%r2629, [mul_mat_q8_0_param_7];
	setp.ge.s32 	%p8, %r59, %r2629;
	shl.b32 	%r66, %r2629, 2;
	add.s32 	%r2547, %r64, %r66;
	mul.wide.s32 	%rd175, %r2547, 4;
	add.s64 	%rd3, %rd1, %rd175;
	@%p8 bra 	$L__BB117_13;
	st.global.f32 	[%rd3], %f679;
$L__BB117_13:
	ld.param.u32 	%r2630, [mul_mat_q8_0_param_7];
	setp.ge.s32 	%p9, %r65, %r2630;
	@%p9 bra 	$L__BB117_15;
	st.global.f32 	[%rd3+128], %f647;
$L__BB117_15:
	ld.param.u32 	%r2597, [mul_mat_q8_0_param_5];
	add.s32 	%r2548, %r58, 8;
	setp.ge.s32 	%p10, %r2548, %r2597;
	@%p10 bra 	$L__BB117_165;
	ld.param.u32 	%r2631, [mul_mat_q8_0_param_7];
	setp.ge.s32 	%p11, %r59, %r2631;
	shl.b32 	%r67, %r2631, 3;
	add.s32 	%r68, %r64, %r67;
	mul.wide.s32 	%rd176, %r68, 4;
	add.s64 	%rd4, %rd1, %rd176;
	@%p11 bra 	$L__BB117_18;
	st.global.f32 	[%rd4], %f678;
$L__BB117_18:
	ld.param.u32 	%r2632, [mul_mat_q8_0_param_7];
	setp.ge.s32 	%p12, %r65, %r2632;
	@%p12 bra 	$L__BB117_20;
	st.global.f32 	[%rd4+128], %f646;
$L__BB117_20:
	ld.param.u32 	%r2598, [mul_mat_q8_0_param_5];
	add.s32 	%r2549, %r58, 12;
	setp.ge.s32 	%p13, %r2549, %r2598;
	@%p13 bra 	$L__BB117_165;
	ld.param.u32 	%r2633, [mul_mat_q8_0_param_7];
	setp.ge.s32 	%p14, %r59, %r2633;
	add.s32 	%r2550, %r68, %r66;
	mul.wide.s32 	%rd177, %r2550, 4;
	add.s64 	%rd5, %rd1, %rd177;
	@%p14 bra 	$L__BB117_23;
	st.global.f32 	[%rd5], %f677;
$L__BB117_23:
	ld.param.u32 	%r2634, [mul_mat_q8_0_param_7];
	setp.ge.s32 	%p15, %r65, %r2634;
	@%p15 bra 	$L__BB117_25;
	st.global.f32 	[%rd5+128], %f645;
$L__BB117_25:
	ld.param.u32 	%r2599, [mul_mat_q8_0_param_5];
	add.s32 	%r2551, %r58, 16;
	setp.ge.s32 	%p16, %r2551, %r2599;
	@%p16 bra 	$L__BB117_165;
	ld.param.u32 	%r2635, [mul_mat_q8_0_param_7];
	setp.ge.s32 	%p17, %r59, %r2635;
	shl.b32 	%r69, %r2635, 4;
	add.s32 	%r70, %r64, %r69;
	mul.wide.s32 	%rd178, %r70, 4;
	add.s64 	%rd6, %rd1, %rd178;
	@%p17 bra 	$L__BB117_28;
	st.global.f32 	[%rd6], %f676;
$L__BB117_28:
	ld.param.u32 	%r2636, [mul_mat_q8_0_param_7];
	setp.ge.s32 	%p18, %r65, %r2636;
	@%p18 bra 	$L__BB117_30;
	st.global.f32 	[%rd6+128], %f644;
$L__BB117_30:
	ld.param.u32 	%r2600, [mul_mat_q8_0_param_5];
	add.s32 	%r2552, %r58, 20;
	setp.ge.s32 	%p19, %r2552, %r2600;
	@%p19 bra 	$L__BB117_165;
	ld.param.u32 	%r2637, [mul_mat_q8_0_param_7];
	setp.ge.s32 	%p20, %r59, %r2637;
	add.s32 	%r2553, %r70, %r66;
	mul.wide.s32 	%rd179, %r2553, 4;
	add.s64 	%rd7, %rd1, %rd179;
	@%p20 bra 	$L__BB117_33;
	st.global.f32 	[%rd7], %f675;
$L__BB117_33:
	ld.param.u32 	%r2638, [mul_mat_q8_0_param_7];
	setp.ge.s32 	%p21, %r65, %r2638;
	@%p21 bra 	$L__BB117_35;
	st.global.f32 	[%rd7+128], %f643;
$L__BB117_35:
	ld.param.u32 	%r2601, [mul_mat_q8_0_param_5];
	add.s32 	%r2554, %r58, 24;
	setp.ge.s32 	%p22, %r2554, %r2601;
	@%p22 bra 	$L__BB117_165;
	ld.param.u32 	%r2639, [mul_mat_q8_0_param_7];
	setp.ge.s32 	%p23, %r59, %r2639;
	add.s32 	%r71, %r70, %r67;
	mul.wide.s32 	%rd180, %r71, 4;
	add.s64 	%rd8, %rd1, %rd180;
	@%p23 bra 	$L__BB117_38;
	st.global.f32 	[%rd8], %f674;
$L__BB117_38:
	ld.param.u32 	%r2640, [mul_mat_q8_0_param_7];
	setp.ge.s32 	%p24, %r65, %r2640;
	@%p24 bra 	$L__BB117_40;
	st.global.f32 	[%rd8+128], %f642;
$L__BB117_40:
	ld.param.u32 	%r2602, [mul_mat_q8_0_param_5];
	add.s32 	%r2555, %r58, 28;
	setp.ge.s32 	%p25, %r2555, %r2602;
	@%p25 bra 	$L__BB117_165;
	ld.param.u32 	%r2641, [mul_mat_q8_0_param_7];
	setp.ge.s32 	%p26, %r59, %r2641;
	add.s32 	%r2556, %r71, %r66;
	mul.wide.s32 	%rd181, %r2556, 4;
	add.s64 	%rd9, %rd1, %rd181;
	@%p26 bra 	$L__BB117_43;
	st.global.f32 	[%rd9], %f673;
$L__BB117_43:
	ld.param.u32 	%r2642, [mul_mat_q8_0_param_7];
	setp.ge.s32 	%p27, %r65, %r2642;
	@%p27 bra 	$L__BB117_45;
	st.global.f32 	[%rd9+128], %f641;
$L__BB117_45:
	ld.param.u32 	%r2603, [mul_mat_q8_0_param_5];
	add.s32 	%r2557, %r58, 32;
	setp.ge.s32 	%p28, %r2557, %r2603;
	@%p28 bra 	$L__BB117_165;
	ld.param.u32 	%r2643, [mul_mat_q8_0_param_7];
	setp.ge.s32 	%p29, %r59, %r2643;
	shl.b32 	%r72, %r2643, 5;
	add.s32 	%r73, %r64, %r72;
	mul.wide.s32 	%rd182, %r73, 4;
	add.s64 	%rd10, %rd1, %rd182;
	@%p29 bra 	$L__BB117_48;
	st.global.f32 	[%rd10], %f672;
$L__BB117_48:
	ld.param.u32 	%r2644, [mul_mat_q8_0_param_7];
	setp.ge.s32 	%p30, %r65, %r2644;
	@%p30 bra 	$L__BB117_50;
	st.global.f32 	[%rd10+128], %f640;
$L__BB117_50:
	ld.param.u32 	%r2604, [mul_mat_q8_0_param_5];
	add.s32 	%r2558, %r58, 36;
	setp.ge.s32 	%p31, %r2558, %r2604;
	@%p31 bra 	$L__BB117_165;
	ld.param.u32 	%r2645, [mul_mat_q8_0_param_7];
	setp.ge.s32 	%p32, %r59, %r2645;
	add.s32 	%r2559, %r73, %r66;
	mul.wide.s32 	%rd183, %r2559, 4;
	add.s64 	%rd11, %rd1, %rd183;
	@%p32 bra 	$L__BB117_53;
	st.global.f32 	[%rd11], %f671;
$L__BB117_53:
	ld.param.u32 	%r2646, [mul_mat_q8_0_param_7];
	setp.ge.s32 	%p33, %r65, %r2646;
	@%p33 bra 	$L__BB117_55;
	st.global.f32 	[%rd11+128], %f639;
$L__BB117_55:
	ld.param.u32 	%r2605, [mul_mat_q8_0_param_5];
	add.s32 	%r2560, %r58, 40;
	setp.ge.s32 	%p34, %r2560, %r2605;
	@%p34 bra 	$L__BB117_165;
	ld.param.u32 	%r2647, [mul_mat_q8_0_param_7];
	setp.ge.s32 	%p35, %r59, %r2647;
	add.s32 	%r74, %r73, %r67;
	mul.wide.s32 	%rd184, %r74, 4;
	add.s64 	%rd12, %rd1, %rd184;
	@%p35 bra 	$L__BB117_58;
	st.global.f32 	[%rd12], %f670;
$L__BB117_58:
	ld.param.u32 	%r2648, [mul_mat_q8_0_param_7];
	setp.ge.s32 	%p36, %r65, %r2648;
	@%p36 bra 	$L__BB117_60;
	st.global.f32 	[%rd12+128], %f638;
$L__BB117_60:
	ld.param.u32 	%r2606, [mul_mat_q8_0_param_5];
	add.s32 	%r2561, %r58, 44;
	setp.ge.s32 	%p37, %r2561, %r2606;
	@%p37 bra 	$L__BB117_165;
	ld.param.u32 	%r2649, [mul_mat_q8_0_param_7];
	setp.ge.s32 	%p38, %r59, %r2649;
	add.s32 	%r2562, %r74, %r66;
	mul.wide.s32 	%rd185, %r2562, 4;
	add.s64 	%rd13, %rd1, %rd185;
	@%p38 bra 	$L__BB117_63;
	st.global.f32 	[%rd13], %f669;
$L__BB117_63:
	ld.param.u32 	%r2650, [mul_mat_q8_0_param_7];
	setp.ge.s32 	%p39, %r65, %r2650;
	@%p39 bra 	$L__BB117_65;
	st.global.f32 	[%rd13+128], %f637;
$L__BB117_65:
	ld.param.u32 	%r2607, [mul_mat_q8_0_param_5];
	add.s32 	%r2563, %r58, 48;
	setp.ge.s32 	%p40, %r2563, %r2607;
	@%p40 bra 	$L__BB117_165;
	ld.param.u32 	%r2651, [mul_mat_q8_0_param_7];
	setp.ge.s32 	%p41, %r59, %r2651;
	add.s32 	%r75, %r73, %r69;
	mul.wide.s32 	%rd186, %r75, 4;
	add.s64 	%rd14, %rd1, %rd186;
	@%p41 bra 	$L__BB117_68;
	st.global.f32 	[%rd14], %f668;
$L__BB117_68:
	ld.param.u32 	%r2652, [mul_mat_q8_0_param_7];
	setp.ge.s32 	%p42, %r65, %r2652;
	@%p42 bra 	$L__BB117_70;
	st.global.f32 	[%rd14+128], %f636;
$L__BB117_70:
	ld.param.u32 	%r2608, [mul_mat_q8_0_param_5];
	add.s32 	%r2564, %r58, 52;
	setp.ge.s32 	%p43, %r2564, %r2608;
	@%p43 bra 	$L__BB117_165;
	ld.param.u32 	%r2653, [mul_mat_q8_0_param_7];
	setp.ge.s32 	%p44, %r59, %r2653;
	add.s32 	%r2565, %r75, %r66;
	mul.wide.s32 	%rd187, %r2565, 4;
	add.s64 	%rd15, %rd1, %rd187;
	@%p44 bra 	$L__BB117_73;
	st.global.f32 	[%rd15], %f667;
$L__BB117_73:
	ld.param.u32 	%r2654, [mul_mat_q8_0_param_7];
	setp.ge.s32 	%p45, %r65, %r2654;
	@%p45 bra 	$L__BB117_75;
	st.global.f32 	[%rd15+128], %f635;
$L__BB117_75:
	ld.param.u32 	%r2609, [mul_mat_q8_0_param_5];
	add.s32 	%r2566, %r58, 56;
	setp.ge.s32 	%p46, %r2566, %r2609;
	@%p46 bra 	$L__BB117_165;
	ld.param.u32 	%r2655, [mul_mat_q8_0_param_7];
	setp.ge.s32 	%p47, %r59, %r2655;
	add.s32 	%r76, %r75, %r67;
	mul.wide.s32 	%rd188, %r76, 4;
	add.s64 	%rd16, %rd1, %rd188;
	@%p47 bra 	$L__BB117_78;
	st.global.f32 	[%rd16], %f666;
$L__BB117_78:
	ld.param.u32 	%r2656, [mul_mat_q8_0_param_7];
	setp.ge.s32 	%p48, %r65, %r2656;
	@%p48 bra 	$L__BB117_80;
	st.global.f32 	[%rd16+128], %f634;
$L__BB117_80:
	ld.param.u32 	%r2610, [mul_mat_q8_0_param_5];
	add.s32 	%r2567, %r58, 60;
	setp.ge.s32 	%p49, %r2567, %r2610;
	@%p49 bra 	$L__BB117_165;
	ld.param.u32 	%r2657, [mul_mat_q8_0_param_7];
	setp.ge.s32 	%p50, %r59, %r2657;
	add.s32 	%r2568, %r76, %r66;
	mul.wide.s32 	%rd189, %r2568, 4;
	add.s64 	%rd17, %rd1, %rd189;
	@%p50 bra 	$L__BB117_83;
	st.global.f32 	[%rd17], %f665;
$L__BB117_83:
	ld.param.u32 	%r2658, [mul_mat_q8_0_param_7];
	setp.ge.s32 	%p51, %r65, %r2658;
	@%p51 bra 	$L__BB117_85;
	st.global.f32 	[%rd17+128], %f633;
$L__BB117_85:
	ld.param.u32 	%r2611, [mul_mat_q8_0_param_5];
	add.s32 	%r2569, %r58, 64;
	setp.ge.s32 	%p52, %r2569, %r2611;
	@%p52 bra 	$L__BB117_165;
	ld.param.u32 	%r2659, [mul_mat_q8_0_param_7];
	setp.ge.s32 	%p53, %r59, %r2659;
	shl.b32 	%r2570, %r2659, 6;
	add.s32 	%r77, %r64, %r2570;
	mul.wide.s32 	%rd190, %r77, 4;
	add.s64 	%rd18, %rd1, %rd190;
	@%p53 bra 	$L__BB117_88;
	st.global.f32 	[%rd18], %f664;
$L__BB117_88:
	ld.param.u32 	%r2660, [mul_mat_q8_0_param_7];
	setp.ge.s32 	%p54, %r65, %r2660;
	@%p54 bra 	$L__BB117_90;
	st.global.f32 	[%rd18+128], %f632;
$L__BB117_90:
	ld.param.u32 	%r2612, [mul_mat_q8_0_param_5];
	add.s32 	%r2571, %r58, 68;
	setp.ge.s32 	%p55, %r2571, %r2612;
	@%p55 bra 	$L__BB117_165;
	ld.param.u32 	%r2661, [mul_mat_q8_0_param_7];
	setp.ge.s32 	%p56, %r59, %r2661;
	add.s32 	%r2572, %r77, %r66;
	mul.wide.s32 	%rd191, %r2572, 4;
	add.s64 	%rd19, %rd1, %rd191;
	@%p56 bra 	$L__BB117_93;
	st.global.f32 	[%rd19], %f663;
$L__BB117_93:
	ld.param.u32 	%r2662, [mul_mat_q8_0_param_7];
	setp.ge.s32 	%p57, %r65, %r2662;
	@%p57 bra 	$L__BB117_95;
	st.global.f32 	[%rd19+128], %f631;
$L__BB117_95:
	ld.param.u32 	%r2613, [mul_mat_q8_0_param_5];
	add.s32 	%r2573, %r58, 72;
	setp.ge.s32 	%p58, %r2573, %r2613;
	@%p58 bra 	$L__BB117_165;
	ld.param.u32 	%r2663, [mul_mat_q8_0_param_7];
	setp.ge.s32 	%p59, %r59, %r2663;
	add.s32 	%r78, %r77, %r67;
	mul.wide.s32 	%rd192, %r78, 4;
	add.s64 	%rd20, %rd1, %rd192;
	@%p59 bra 	$L__BB117_98;
	st.global.f32 	[%rd20], %f662;
$L__BB117_98:
	ld.param.u32 	%r2664, [mul_mat_q8_0_param_7];
	setp.ge.s32 	%p60, %r65, %r2664;
	@%p60 bra 	$L__BB117_100;
	st.global.f32 	[%rd20+128], %f630;
$L__BB117_100:
	ld.param.u32 	%r2614, [mul_mat_q8_0_param_5];
	add.s32 	%r2574, %r58, 76;
	setp.ge.s32 	%p61, %r2574, %r2614;
	@%p61 bra 	$L__BB117_165;
	ld.param.u32 	%r2665, [mul_mat_q8_0_param_7];
	setp.ge.s32 	%p62, %r59, %r2665;
	add.s32 	%r2575, %r78, %r66;
	mul.wide.s32 	%rd193, %r2575, 4;
	add.s64 	%rd21, %rd1, %rd193;
	@%p62 bra 	$L__BB117_103;
	st.global.f32 	[%rd21], %f661;
$L__BB117_103:
	ld.param.u32 	%r2666, [mul_mat_q8_0_param_7];
	setp.ge.s32 	%p63, %r65, %r2666;
	@%p63 bra 	$L__BB117_105;
	st.global.f32 	[%rd21+128], %f629;
$L__BB117_105:
	ld.param.u32 	%r2615, [mul_mat_q8_0_param_5];
	add.s32 	%r2576, %r58, 80;
	setp.ge.s32 	%p64, %r2576, %r2615;
	@%p64 bra 	$L__BB117_165;
	ld.param.u32 	%r2667, [mul_mat_q8_0_param_7];
	setp.ge.s32 	%p65, %r59, %r2667;
	add.s32 	%r79, %r77, %r69;
	mul.wide.s32 	%rd194, %r79, 4;
	add.s64 	%rd22, %rd1, %rd194;
	@%p65 bra 	$L__BB117_108;
	st.global.f32 	[%rd22], %f660;
$L__BB117_108:
	ld.param.u32 	%r2668, [mul_mat_q8_0_param_7];
	setp.ge.s32 	%p66, %r65, %r2668;
	@%p66 bra 	$L__BB117_110;
	st.global.f32 	[%rd22+128], %f628;
$L__BB117_110:
	ld.param.u32 	%r2616, [mul_mat_q8_0_param_5];
	add.s32 	%r2577, %r58, 84;
	setp.ge.s32 	%p67, %r2577, %r2616;
	@%p67 bra 	$L__BB117_165;
	ld.param.u32 	%r2669, [mul_mat_q8_0_param_7];
	setp.ge.s32 	%p68, %r59, %r2669;
	add.s32 	%r2578, %r79, %r66;
	mul.wide.s32 	%rd195, %r2578, 4;
	add.s64 	%rd23, %rd1, %rd195;
	@%p68 bra 	$L__BB117_113;
	st.global.f32 	[%rd23], %f659;
$L__BB117_113:
	ld.param.u32 	%r2670, [mul_mat_q8_0_param_7];
	setp.ge.s32 	%p69, %r65, %r2670;
	@%p69 bra 	$L__BB117_115;
	st.global.f32 	[%rd23+128], %f627;
$L__BB117_115:
	ld.param.u32 	%r2617, [mul_mat_q8_0_param_5];
	add.s32 	%r2579, %r58, 88;
	setp.ge.s32 	%p70, %r2579, %r2617;
	@%p70 bra 	$L__BB117_165;
	ld.param.u32 	%r2671, [mul_mat_q8_0_param_7];
	setp.ge.s32 	%p71, %r59, %r2671;
	add.s32 	%r80, %r79, %r67;
	mul.wide.s32 	%rd196, %r80, 4;
	add.s64 	%rd24, %rd1, %rd196;
	@%p71 bra 	$L__BB117_118;
	st.global.f32 	[%rd24], %f658;
$L__BB117_118:
	ld.param.u32 	%r2672, [mul_mat_q8_0_param_7];
	setp.ge.s32 	%p72, %r65, %r2672;
	@%p72 bra 	$L__BB117_120;
	st.global.f32 	[%rd24+128], %f626;
$L__BB117_120:
	ld.param.u32 	%r2618, [mul_mat_q8_0_param_5];
	add.s32 	%r2580, %r58, 92;
	setp.ge.s32 	%p73, %r2580, %r2618;
	@%p73 bra 	$L__BB117_165;
	ld.param.u32 	%r2673, [mul_mat_q8_0_param_7];
	setp.ge.s32 	%p74, %r59, %r2673;
	add.s32 	%r2581, %r80, %r66;
	mul.wide.s32 	%rd197, %r2581, 4;
	add.s64 	%rd25, %rd1, %rd197;
	@%p74 bra 	$L__BB117_123;
	st.global.f32 	[%rd25], %f657;
$L__BB117_123:
	ld.param.u32 	%r2674, [mul_mat_q8_0_param_7];
	setp.ge.s32 	%p75, %r65, %r2674;
	@%p75 bra 	$L__BB117_125;
	st.global.f32 	[%rd25+128], %f625;
$L__BB117_125:
	ld.param.u32 	%r2619, [mul_mat_q8_0_param_5];
	add.s32 	%r2582, %r58, 96;
	setp.ge.s32 	%p76, %r2582, %r2619;
	@%p76 bra 	$L__BB117_165;
	ld.param.u32 	%r2675, [mul_mat_q8_0_param_7];
	setp.ge.s32 	%p77, %r59, %r2675;
	add.s32 	%r81, %r77, %r72;
	mul.wide.s32 	%rd198, %r81, 4;
	add.s64 	%rd26, %rd1, %rd198;
	@%p77 bra 	$L__BB117_128;
	st.global.f32 	[%rd26], %f656;
$L__BB117_128:
	ld.param.u32 	%r2676, [mul_mat_q8_0_param_7];
	setp.ge.s32 	%p78, %r65, %r2676;
	@%p78 bra 	$L__BB117_130;
	st.global.f32 	[%rd26+128], %f624;
$L__BB117_130:
	ld.param.u32 	%r2620, [mul_mat_q8_0_param_5];
	add.s32 	%r2583, %r58, 100;
	setp.ge.s32 	%p79, %r2583, %r2620;
	@%p79 bra 	$L__BB117_165;
	ld.param.u32 	%r2677, [mul_mat_q8_0_param_7];
	setp.ge.s32 	%p80, %r59, %r2677;
	add.s32 	%r2584, %r81, %r66;
	mul.wide.s32 	%rd199, %r2584, 4;
	add.s64 	%rd27, %rd1, %rd199;
	@%p80 bra 	$L__BB117_133;
	st.global.f32 	[%rd27], %f655;
$L__BB117_133:
	ld.param.u32 	%r2678, [mul_mat_q8_0_param_7];
	setp.ge.s32 	%p81, %r65, %r2678;
	@%p81 bra 	$L__BB117_135;
	st.global.f32 	[%rd27+128], %f623;
$L__BB117_135:
	ld.param.u32 	%r2621, [mul_mat_q8_0_param_5];
	add.s32 	%r2585, %r58, 104;
	setp.ge.s32 	%p82, %r2585, %r2621;
	@%p82 bra 	$L__BB117_165;
	ld.param.u32 	%r2679, [mul_mat_q8_0_param_7];
	setp.ge.s32 	%p83, %r59, %r2679;
	add.s32 	%r82, %r81, %r67;
	mul.wide.s32 	%rd200, %r82, 4;
	add.s64 	%rd28, %rd1, %rd200;
	@%p83 bra 	$L__BB117_138;
	st.global.f32 	[%rd28], %f654;
$L__BB117_138:
	ld.param.u32 	%r2680, [mul_mat_q8_0_param_7];
	setp.ge.s32 	%p84, %r65, %r2680;
	@%p84 bra 	$L__BB117_140;
	st.global.f32 	[%rd28+128], %f622;
$L__BB117_140:
	ld.param.u32 	%r2622, [mul_mat_q8_0_param_5];
	add.s32 	%r2586, %r58, 108;
	setp.ge.s32 	%p85, %r2586, %r2622;
	@%p85 bra 	$L__BB117_165;
	ld.param.u32 	%r2681, [mul_mat_q8_0_param_7];
	setp.ge.s32 	%p86, %r59, %r2681;
	add.s32 	%r2587, %r82, %r66;
	mul.wide.s32 	%rd201, %r2587, 4;
	add.s64 	%rd29, %rd1, %rd201;
	@%p86 bra 	$L__BB117_143;
	st.global.f32 	[%rd29], %f653;
$L__BB117_143:
	ld.param.u32 	%r2682, [mul_mat_q8_0_param_7];
	setp.ge.s32 	%p87, %r65, %r2682;
	@%p87 bra 	$L__BB117_145;
	st.global.f32 	[%rd29+128], %f621;
$L__BB117_145:
	ld.param.u32 	%r2623, [mul_mat_q8_0_param_5];
	add.s32 	%r2588, %r58, 112;
	setp.ge.s32 	%p88, %r2588, %r2623;
	@%p88 bra 	$L__BB117_165;
	ld.param.u32 	%r2683, [mul_mat_q8_0_param_7];
	setp.ge.s32 	%p89, %r59, %r2683;
	add.s32 	%r83, %r81, %r69;
	mul.wide.s32 	%rd202, %r83, 4;
	add.s64 	%rd30, %rd1, %rd202;
	@%p89 bra 	$L__BB117_148;
	st.global.f32 	[%rd30], %f652;
$L__BB117_148:
	ld.param.u32 	%r2684, [mul_mat_q8_0_param_7];
	setp.ge.s32 	%p90, %r65, %r2684;
	@%p90 bra 	$L__BB117_150;
	st.global.f32 	[%rd30+128], %f620;
$L__BB117_150:
	ld.param.u32 	%r2624, [mul_mat_q8_0_param_5];
	add.s32 	%r2589, %r58, 116;
	setp.ge.s32 	%p91, %r2589, %r2624;
	@%p91 bra 	$L__BB117_165;
	ld.param.u32 	%r2685, [mul_mat_q8_0_param_7];
	setp.ge.s32 	%p92, %r59, %r2685;
	add.s32 	%r2590, %r83, %r66;
	mul.wide.s32 	%rd203, %r2590, 4;
	add.s64 	%rd31, %rd1, %rd203;
	@%p92 bra 	$L__BB117_153;
	st.global.f32 	[%rd31], %f651;
$L__BB117_153:
	ld.param.u32 	%r2686, [mul_mat_q8_0_param_7];
	setp.ge.s32 	%p93, %r65, %r2686;
	@%p93 bra 	$L__BB117_155;
	st.global.f32 	[%rd31+128], %f619;
$L__BB117_155:
	ld.param.u32 	%r2625, [mul_mat_q8_0_param_5];
	add.s32 	%r2591, %r58, 120;
	setp.ge.s32 	%p94, %r2591, %r2625;
	@%p94 bra 	$L__BB117_165;
	ld.param.u32 	%r2687, [mul_mat_q8_0_param_7];
	setp.ge.s32 	%p95, %r59, %r2687;
	add.s32 	%r84, %r83, %r67;
	mul.wide.s32 	%rd204, %r84, 4;
	add.s64 	%rd32, %rd1, %rd204;
	@%p95 bra 	$L__BB117_158;
	st.global.f32 	[%rd32], %f650;
$L__BB117_158:
	ld.param.u32 	%r2688, [mul_mat_q8_0_param_7];
	setp.ge.s32 	%p96, %r65, %r2688;
	@%p96 bra 	$L__BB117_160;
	st.global.f32 	[%rd32+128], %f618;
$L__BB117_160:
	ld.param.u32 	%r2626, [mul_mat_q8_0_param_5];
	add.s32 	%r2592, %r58, 124;
	setp.ge.s32 	%p97, %r2592, %r2626;
	@%p97 bra 	$L__BB117_165;
	ld.param.u32 	%r2689, [mul_mat_q8_0_param_7];
	setp.ge.s32 	%p98, %r59, %r2689;
	add.s32 	%r2593, %r84, %r66;
	mul.wide.s32 	%rd205, %r2593, 4;
	add.s64 	%rd33, %rd1, %rd205;
	@%p98 bra 	$L__BB117_163;
	st.global.f32 	[%rd33], %f649;
$L__BB117_163:
	ld.param.u32 	%r2690, [mul_mat_q8_0_param_7];
	setp.ge.s32 	%p99, %r65, %r2690;
	@%p99 bra 	$L__BB117_165;
	st.global.f32 	[%rd33+128], %f617;
$L__BB117_165:
	ret;

}
	// .globl	mul_mat_q2_K
.visible .entry mul_mat_q2_K(
	.param .u64 .ptr .align 1 mul_mat_q2_K_param_0,
	.param .u64 .ptr .align 1 mul_mat_q2_K_param_1,
	.param .u64 .ptr .align 1 mul_mat_q2_K_param_2,
	.param .u32 mul_mat_q2_K_param_3,
	.param .u32 mul_mat_q2_K_param_4,
	.param .u32 mul_mat_q2_K_param_5,
	.param .u32 mul_mat_q2_K_param_6,
	.param .u32 mul_mat_q2_K_param_7
)
{
	.reg .pred 	%p<87>;
	.reg .b16 	%rs<33>;
	.reg .b32 	%r<25477>;
	.reg .b32 	%f<2955>;
	.reg .b64 	%rd<311>;
	// demoted variable
	.shared .align 4 .b8 _ZZN34_INTERNAL_c8396950_4_k_cu_1fba617b19allocate_tiles_q2_KILi128EEEvPPiPP7__half2S2_S2_E9tile_x_ql[16896];
	// demoted variable
	.shared .align 4 .b8 _ZZN34_INTERNAL_c8396950_4_k_cu_1fba617b19allocate_tiles_q2_KILi128EEEvPPiPP7__half2S2_S2_E9tile_x_dm[1056];
	// demoted variable
	.shared .align 4 .b8 _ZZN34_INTERNAL_c8396950_4_k_cu_1fba617b19allocate_tiles_q2_KILi128EEEvPPiPP7__half2S2_S2_E9tile_x_sc[4224];
	// demoted variable
	.shared .align 4 .b8 _ZZN34_INTERNAL_c8396950_4_k_cu_1fba617b9mul_mat_qILi256ELi4ELi16ELb0E10block_q2_KLi64ELi128ELi4EXadL_ZNS_19allocate_tiles_q2_KILi128EEEvPPiPP7__half2S4_S4_EEXadL_ZNS_15load_tiles_q2_KILi128ELi4ELb1EEEvPKvS3_S6_S3_S3_RKiSC_SC_SC_EELi2EXadL_ZNS_25vec_dot_q2_K_q8_1_mul_matEPSB_PKS5_SD_SD_SD_SF_SC_SC_SC_EEEEvSA_SA_PfiiiiiE9tile_y_qs[8192];
	// demoted variable
	.shared .align 4 .b8 _ZZN34_INTERNAL_c8396950_4_k_cu_1fba617b9mul_mat_qILi256ELi4ELi16ELb0E10block_q2_KLi64ELi128ELi4EXadL_ZNS_19allocate_tiles_q2_KILi128EEEvPPiPP7__half2S4_S4_EEXadL_ZNS_15load_tiles_q2_KILi128ELi4ELb1EEEvPKvS3_S6_S3_S3_RKiSC_SC_SC_EELi2EXadL_ZNS_25vec_dot_q2_K_q8_1_mul_matEPSB_PKS5_SD_SD_SD_SF_SC_SC_SC_EEEEvSA_SA_PfiiiiiE9tile_y_ds[1024];
	ld.param.u64 	%rd23, [mul_mat_q2_K_param_1];
	ld.param.u64 	%rd24, [mul_mat_q2_K_param_2];
	ld.param.u32 	%r139, [mul_mat_q2_K_param_3];
	ld.param.u32 	%r135, [mul_mat_q2_K_param_4];
	ld.param.u32 	%r136, [mul_mat_q2_K_param_5];
	ld.param.u32 	%r137, [mul_mat_q2_K_param_6];
	ld.param.u32 	%r138, [mul_mat_q2_K_param_7];
	cvta.to.global.u64 	%rd1, %rd23;
	cvta.to.global.u64 	%rd2, %rd24;
	shr.s32 	%r140, %r139, 31;
	shr.u32 	%r141, %r140, 24;
	add.s32 	%r142, %r139, %r141;
	shr.s32 	%r1, %r142, 8;
	mov.u32 	%r143, %ctaid.x;
	shl.b32 	%r2, %r143, 7;
	mov.u32 	%r144, %ctaid.y;
	shl.b32 	%r3, %r144, 6;
	setp.lt.s32 	%p1, %r139, 256;
	mov.f32 	%f2699, 0f00000000;
	mov.f32 	%f2700, %f2699;
	mov.f32 	%f2701, %f2699;
	mov.f32 	%f2702, %f2699;
	mov.f32 	%f2703, %f2699;
	mov.f32 	%f2704, %f2699;
	mov.f32 	%f2705, %f2699;
	mov.f32 	%f2706, %f2699;
	mov.f32 	%f2707, %f2699;
	mov.f32 	%f2708, %f2699;
	mov.f32 	%f2709, %f2699;
	mov.f32 	%f2710, %f2699;
	mov.f32 	%f2711, %f2699;
	mov.f32 	%f2712, %f2699;
	mov.f32 	%f2713, %f2699;
	mov.f32 	%f2714, %f2699;
	mov.f32 	%f2715, %f2699;
	mov.f32 	%f2716, %f2699;
	mov.f32 	%f2717, %f2699;
	mov.f32 	%f2718, %f2699;
	mov.f32 	%f2719, %f2699;
	mov.f32 	%f2720, %f2699;
	mov.f32 	%f2721, %f2699;
	mov.f32 	%f2722, %f2699;
	mov.f32 	%f2723, %f2699;
	mov.f32 	%f2724, %f2699;
	mov.f32 	%f2725, %f2699;
	mov.f32 	%f2726, %f2699;
	mov.f32 	%f2727, %f2699;
	mov.f32 	%f2728, %f2699;
	mov.f32 	%f2729, %f2699;
	mov.f32 	%f2730, %f2699;
	mov.f32 	%f2731, %f2699;
	mov.f32 	%f2732, %f2699;
	mov.f32 	%f2733, %f2699;
	mov.f32 	%f2734, %f2699;
	mov.f32 	%f2735, %f2699;
	mov.f32 	%f2736, %f2699;
	mov.f32 	%f2737, %f2699;
	mov.f32 	%f2738, %f2699;
	mov.f32 	%f2739, %f2699;
	mov.f32 	%f2740, %f2699;
	mov.f32 	%f2741, %f2699;
	mov.f32 	%f2742, %f2699;
	mov.f32 	%f2743, %f2699;
	mov.f32 	%f2744, %f2699;
	mov.f32 	%f2745, %f2699;
	mov.f32 	%f2746, %f2699;
	mov.f32 	%f2747, %f2699;
	mov.f32 	%f2748, %f2699;
	mov.f32 	%f2749, %f2699;
	mov.f32 	%f2750, %f2699;
	mov.f32 	%f2751, %f2699;
	mov.f32 	%f2752, %f2699;
	mov.f32 	%f2753, %f2699;
	mov.f32 	%f2754, %f2699;
	mov.f32 	%f2755, %f2699;
	mov.f32 	%f2756, %f2699;
	mov.f32 	%f2757, %f2699;
	mov.f32 	%f2758, %f2699;
	mov.f32 	%f2759, %f2699;
	mov.f32 	%f2760, %f2699;
	mov.f32 	%f2761, %f2699;
	mov.f32 	%f2762, %f2699;
	@%p1 bra 	$L__BB118_11;
	shr.s32 	%r146, %r137, 31;
	shr.u32 	%r147, %r146, 27;
	add.s32 	%r148, %r137, %r147;
	shr.s32 	%r149, %r148, 5;
	mov.u32 	%r150, %tid.y;
	not.b32 	%r151, %r2;
	add.s32 	%r152, %r135, %r151;
	mov.u32 	%r153, %tid.x;
	shr.u32 	%r154, %r153, 4;
	shl.b32 	%r155, %r153, 2;
	and.b32  	%r156, %r153, 1;
	shl.b32 	%r157, %r150, 4;
	shr.u32 	%r158, %r153, 1;
	add.s32 	%r159, %r158, %r157;
	shl.b32 	%r160, %r150, 2;
	shr.u32 	%r4, %r153, 3;
	add.s32 	%r161, %r4, %r160;
	shr.u32 	%r162, %r153, 2;
	and.b32  	%r163, %r153, 7;
	add.s32 	%r164, %r3, %r150;
	add.s32 	%r165, %r136, -1;
	and.b32  	%r166, %r153, 31;
	and.b32  	%r167, %r155, 28;
	cvt.u64.u32 	%rd25, %r167;
	add.s64 	%rd3, %rd1, %rd25;
	shl.b32 	%r168, %r150, 3;
	add.s32 	%r169, %r162, %r168;
	and.b32  	%r5, %r153, 3;
	min.s32 	%r6, %r150, %r152;
	mad.lo.s32 	%r170, %r6, 33, %r153;
	shl.b32 	%r171, %r170, 2;
	mov.u32 	%r172, _ZZN34_INTERNAL_c8396950_4_k_cu_1fba617b19allocate_tiles_q2_KILi128EEEvPPiPP7__half2S2_S2_E9tile_x_ql;
	add.s32 	%r7, %r172, %r171;
	add.s32 	%r173, %r150, 4;
	min.s32 	%r8, %r173, %r152;
	add.s32 	%r174, %r150, 8;
	min.s32 	%r9, %r174, %r152;
	add.s32 	%r175, %r150, 12;
	min.s32 	%r10, %r175, %r152;
	mad.lo.s32 	%r176, %r10, 33, %r153;
	shl.b32 	%r177, %r176, 2;
	add.s32 	%r11, %r172, %r177;
	add.s32 	%r178, %r150, 16;
	min.s32 	%r12, %r178, %r152;
	mad.lo.s32 	%r179, %r12, 33, %r153;
	shl.b32 	%r180, %r179, 2;
	add.s32 	%r13, %r172, %r180;
	add.s32 	%r181, %r150, 20;
	min.s32 	%r14, %r181, %r152;
	mad.lo.s32 	%r182, %r14, 33, %r153;
	shl.b32 	%r183, %r182, 2;
	add.s32 	%r15, %r172, %r183;
	add.s32 	%r184, %r150, 24;
	min.s32 	%r16, %r184, %r152;
	add.s32 	%r185, %r150, 28;
	min.s32 	%r17, %r185, %r152;
	add.s32 	%r186, %r150, 32;
	min.s32 	%r18, %r186, %r152;
	add.s32 	%r187, %r150, 36;
	min.s32 	%r19, %r187, %r152;
	add.s32 	%r188, %r150, 40;
	min.s32 	%r20, %r188, %r152;
	add.s32 	%r189, %r150, 44;
	min.s32 	%r21, %r189, %r152;
	mad.lo.s32 	%r190, %r21, 33, %r153;
	shl.b32 	%r191, %r190, 2;
	add.s32 	%r22, %r172, %r191;
	add.s32 	%r192, %r150, 48;
	min.s32 	%r23, %r192, %r152;
	mad.lo.s32 	%r193, %r23, 33, %r153;
	shl.b32 	%r194, %r193, 2;
	add.s32 	%r24, %r172, %r194;
	add.s32 	%r195, %r150, 52;
	min.s32 	%r25, %r195, %r152;
	mad.lo.s32 	%r196, %r25, 33, %r153;
	shl.b32 	%r197, %r196, 2;
	add.s32 	%r26, %r172, %r197;
	add.s32 	%r198, %r150, 56;
	min.s32 	%r27, %r198, %r152;
	mad.lo.s32 	%r199, %r27, 33, %r153;
	shl.b32 	%r200, %r199, 2;
	add.s32 	%r28, %r172, %r200;
	add.s32 	%r201, %r150, 60;
	min.s32 	%r29, %r201, %r152;
	mad.lo.s32 	%r202, %r29, 33, %r153;
	shl.b32 	%r203, %r202, 2;
	add.s32 	%r30, %r172, %r203;
	add.s32 	%r204, %r150, 64;
	min.s32 	%r31, %r204, %r152;
	mad.lo.s32 	%r205, %r31, 33, %r153;
	shl.b32 	%r206, %r205, 2;
	add.s32 	%r32, %r172, %r206;
	add.s32 	%r207, %r150, 68;
	min.s32 	%r33, %r207, %r152;
	mad.lo.s32 	%r208, %r33, 33, %r153;
	shl.b32 	%r209, %r208, 2;
	add.s32 	%r34, %r172, %r209;
	add.s32 	%r210, %r150, 72;
	min.s32 	%r35, %r210, %r152;
	add.s32 	%r211, %r150, 76;
	min.s32 	%r36, %r211, %r152;
	add.s32 	%r212, %r150, 80;
	min.s32 	%r37, %r212, %r152;
	add.s32 	%r213, %r150, 84;
	min.s32 	%r38, %r213, %r152;
	add.s32 	%r214, %r150, 88;
	min.s32 	%r39, %r214, %r152;
	add.s32 	%r215, %r150, 92;
	min.s32 	%r40, %r215, %r152;
	add.s32 	%r216, %r150, 96;
	min.s32 	%r41, %r216, %r152;
	add.s32 	%r217, %r150, 100;
	min.s32 	%r42, %r217, %r152;
	add.s32 	%r218, %r150, 104;
	min.s32 	%r43, %r218, %r152;
	add.s32 	%r219, %r150, 108;
	min.s32 	%r44, %r219, %r152;
	mad.lo.s32 	%r220, %r44, 33, %r153;
	shl.b32 	%r221, %r220, 2;
	add.s32 	%r45, %r172, %r221;
	add.s32 	%r222, %r150, 112;
	min.s32 	%r46, %r222, %r152;
	mad.lo.s32 	%r223, %r46, 33, %r153;
	shl.b32 	%r224, %r223, 2;
	add.s32 	%r47, %r172, %r224;
	add.s32 	%r225, %r150, 116;
	min.s32 	%r48, %r225, %r152;
	mad.lo.s32 	%r226, %r48, 33, %r153;
	shl.b32 	%r227, %r226, 2;
	add.s32 	%r49, %r172, %r227;
	add.s32 	%r228, %r150, 120;
	min.s32 	%r50, %r228, %r152;
	mad.lo.s32 	%r229, %r50, 33, %r153;
	shl.b32 	%r230, %r229, 2;
	add.s32 	%r51, %r172, %r230;
	add.s32 	%r231, %r150, 124;
	min.s32 	%r52, %r231, %r152;
	mad.lo.s32 	%r232, %r52, 33, %r153;
	shl.b32 	%r233, %r232, 2;
	add.s32 	%r53, %r172, %r233;
	and.b32  	%r234, %r159, 127;
	min.s32 	%r54, %r234, %r152;
	shl.b32 	%r235, %r54, 1;
	shr.s32 	%r236, %r54, 31;
	shr.u32 	%r237, %r236, 28;
	add.s32 	%r238, %r54, %r237;
	shr.s32 	%r239, %r238, 4;
	add.s32 	%r240, %r239, %r156;
	add.s32 	%r241, %r240, %r235;
	shl.b32 	%r242, %r241, 2;
	mov.u32 	%r243, _ZZN34_INTERNAL_c8396950_4_k_cu_1fba617b19allocate_tiles_q2_KILi128EEEvPPiPP7__half2S2_S2_E9tile_x_dm;
	add.s32 	%r55, %r243, %r242;
	xor.b32  	%r244, %r234, 64;
	min.s32 	%r56, %r244, %r152;
	shl.b32 	%r245, %r56, 1;
	shr.s32 	%r246, %r56, 31;
	shr.u32 	%r247, %r246, 28;
	add.s32 	%r248, %r56, %r247;
	shr.s32 	%r249, %r248, 4;
	add.s32 	%r250, %r249, %r156;
	add.s32 	%r251, %r250, %r245;
	shl.b32 	%r252, %r251, 2;
	add.s32 	%r57, %r243, %r252;
	min.s32 	%r58, %r161, %r152;
	shl.b32 	%r253, %r58, 3;
	shr.s32 	%r254, %r58, 31;
	shr.u32 	%r255, %r254, 30;
	add.s32 	%r256, %r58, %r255;
	shr.u32 	%r257, %r256, 2;
	add.s32 	%r258, %r257, %r163;
	add.s32 	%r259, %r258, %r253;
	shl.b32 	%r260, %r259, 2;
	mov.u32 	%r261, _ZZN34_INTERNAL_c8396950_4_k_cu_1fba617b19allocate_tiles_q2_KILi128EEEvPPiPP7__half2S2_S2_E9tile_x_sc;
	add.s32 	%r59, %r261, %r260;
	add.s32 	%r262, %r161, 16;
	min.s32 	%r60, %r262, %r152;
	shl.b32 	%r263, %r60, 3;
	shr.s32 	%r264, %r60, 31;
	shr.u32 	%r265, %r264, 30;
	add.s32 	%r266, %r60, %r265;
	shr.u32 	%r267, %r266, 2;
	add.s32 	%r268, %r267, %r163;
	add.s32 	%r269, %r268, %r263;
	shl.b32 	%r270, %r269, 2;
	add.s32 	%r61, %r261, %r270;
	add.s32 	%r271, %r161, 32;
	min.s32 	%r62, %r271, %r152;
	shl.b32 	%r272, %r62, 3;
	shr.s32 	%r273, %r62, 31;
	shr.u32 	%r274, %r273, 30;
	add.s32 	%r275, %r62, %r274;
	shr.u32 	%r276, %r275, 2;
	add.s32 	%r277, %r276, %r163;
	add.s32 	%r278, %r277, %r272;
	shl.b32 	%r279, %r278, 2;
	add.s32 	%r63, %r261, %r279;
	add.s32 	%r280, %r161, 48;
	min.s32 	%r64, %r280, %r152;
	shl.b32 	%r281, %r64, 3;
	shr.s32 	%r282, %r64, 31;
	shr.u32 	%r283, %r282, 30;
	add.s32 	%r284, %r64, %r283;
	shr.u32 	%r285, %r284, 2;
	add.s32 	%r286, %r285, %r163;
	add.s32 	%r287, %r286, %r281;
	shl.b32 	%r288, %r287, 2;
	add.s32 	%r65, %r261, %r288;
	add.s32 	%r289, %r161, 64;
	min.s32 	%r66, %r289, %r152;
	shl.b32 	%r290, %r66, 3;
	shr.s32 	%r291, %r66, 31;
	shr.u32 	%r292, %r291, 30;
	add.s32 	%r293, %r66, %r292;
	shr.u32 	%r294, %r293, 2;
	add.s32 	%r295, %r294, %r163;
	add.s32 	%r296, %r295, %r290;
	shl.b32 	%r297, %r296, 2;
	add.s32 	%r67, %r261, %r297;
	add.s32 	%r298, %r161, 80;
	min.s32 	%r68, %r298, %r152;
	shl.b32 	%r299, %r68, 3;
	shr.s32 	%r300, %r68, 31;
	shr.u32 	%r301, %r300, 30;
	add.s32 	%r302, %r68, %r301;
	shr.u32 	%r303, %r302, 2;
	add.s32 	%r304, %r303, %r163;
	add.s32 	%r305, %r304, %r299;
	shl.b32 	%r306, %r305, 2;
	add.s32 	%r69, %r261, %r306;
	add.s32 	%r307, %r161, 96;
	min.s32 	%r70, %r307, %r152;
	shl.b32 	%r308, %r70, 3;
	shr.s32 	%r309, %r70, 31;
	shr.u32 	%r310, %r309, 30;
	add.s32 	%r311, %r70, %r310;
	shr.u32 	%r312, %r311, 2;
	add.s32 	%r313, %r312, %r163;
	add.s32 	%r314, %r313, %r308;
	shl.b32 	%r315, %r314, 2;
	add.s32 	%r71, %r261, %r315;
	add.s32 	%r316, %r161, 112;
	min.s32 	%r72, %r316, %r152;
	shl.b32 	%r317, %r72, 3;
	shr.s32 	%r318, %r72, 31;
	shr.u32 	%r319, %r318, 30;
	add.s32 	%r320, %r72, %r319;
	shr.u32 	%r321, %r320, 2;
	add.s32 	%r322, %r321, %r163;
	add.s32 	%r323, %r322, %r317;
	shl.b32 	%r324, %r323, 2;
	add.s32 	%r73, %r261, %r324;
	min.u32 	%r325, %r164, %r165;
	mul.lo.s32 	%r74, %r325, %r149;
	shl.b32 	%r75, %r150, 5;
	or.b32  	%r326, %r75, %r166;
	shl.b32 	%r327, %r326, 2;
	mov.u32 	%r328, _ZZN34_INTERNAL_c8396950_4_k_cu_1fba617b9mul_mat_qILi256ELi4ELi16ELb0E10block_q2_KLi64ELi128ELi4EXadL_ZNS_19allocate_tiles_q2_KILi128EEEvPPiPP7__half2S4_S4_EEXadL_ZNS_15load_tiles_q2_KILi128ELi4ELb1EEEvPKvS3_S6_S3_S3_RKiSC_SC_SC_EELi2EXadL_ZNS_25vec_dot_q2_K_q8_1_mul_matEPSB_PKS5_SD_SD_SD_SF_SC_SC_SC_EEEEvSA_SA_PfiiiiiE9tile_y_qs;
	add.s32 	%r76, %r328, %r327;
	add.s32 	%r329, %r164, 4;
	min.u32 	%r330, %r329, %r165;
	mul.lo.s32 	%r77, %r330, %r149;
	add.s32 	%r331, %r164, 8;
	min.u32 	%r332, %r331, %r165;
	mul.lo.s32 	%r78, %r332, %r149;
	add.s32 	%r333, %r164, 12;
	min.u32 	%r334, %r333, %r165;
	mul.lo.s32 	%r79, %r334, %r149;
	add.s32 	%r335, %r164, 16;
	min.u32 	%r336, %r335, %r165;
	mul.lo.s32 	%r80, %r336, %r149;
	add.s32 	%r337, %r164, 20;
	min.u32 	%r338, %r337, %r165;
	mul.lo.s32 	%r81, %r338, %r149;
	add.s32 	%r339, %r164, 24;
	min.u32 	%r340, %r339, %r165;
	mul.lo.s32 	%r82, %r340, %r149;
	add.s32 	%r341, %r164, 28;
	min.u32 	%r342, %r341, %r165;
	mul.lo.s32 	%r83, %r342, %r149;
	add.s32 	%r343, %r164, 32;
	min.u32 	%r344, %r343, %r165;
	mul.lo.s32 	%r84, %r344, %r149;
	add.s32 	%r345, %r164, 36;
	min.u32 	%r346, %r345, %r165;
	mul.lo.s32 	%r85, %r346, %r149;
	add.s32 	%r347, %r164, 40;
	min.u32 	%r348, %r347, %r165;
	mul.lo.s32 	%r86, %r348, %r149;
	add.s32 	%r349, %r164, 44;
	min.u32 	%r350, %r349, %r165;
	mul.lo.s32 	%r87, %r350, %r149;
	add.s32 	%r351, %r164, 48;
	min.u32 	%r352, %r351, %r165;
	mul.lo.s32 	%r88, %r352, %r149;
	add.s32 	%r353, %r164, 52;
	min.u32 	%r354, %r353, %r165;
	mul.lo.s32 	%r89, %r354, %r149;
	add.s32 	%r355, %r164, 56;
	min.u32 	%r356, %r355, %r165;
	mul.lo.s32 	%r90, %r356, %r149;
	add.s32 	%r357, %r164, 60;
	min.u32 	%r358, %r357, %r165;
	mul.lo.s32 	%r91, %r358, %r149;
	and.b32  	%r359, %r169, 63;
	add.s32 	%r360, %r3, %r359;
	min.s32 	%r361, %r360, %r165;
	mul.lo.s32 	%r92, %r361, %r149;
	shl.b32 	%r362, %r169, 4;
	and.b32  	%r363, %r362, 1008;
	and.b32  	%r364, %r155, 12;
	or.b32  	%r365, %r363, %r364;
	mov.u32 	%r366, _ZZN34_INTERNAL_c8396950_4_k_cu_1fba617b9mul_mat_qILi256ELi4ELi16ELb0E10block_q2_KLi64ELi128ELi4EXadL_ZNS_19allocate_tiles_q2_KILi128EEEvPPiPP7__half2S4_S4_EEXadL_ZNS_15load_tiles_q2_KILi128ELi4ELb1EEEvPKvS3_S6_S3_S3_RKiSC_SC_SC_EELi2EXadL_ZNS_25vec_dot_q2_K_q8_1_mul_matEPSB_PKS5_SD_SD_SD_SF_SC_SC_SC_EEEEvSA_SA_PfiiiiiE9tile_y_ds;
	add.s32 	%r93, %r366, %r365;
	xor.b32  	%r367, %r359, 32;
	add.s32 	%r368, %r3, %r367;
	min.s32 	%r369, %r368, %r165;
	mul.lo.s32 	%r94, %r369, %r149;
	xor.b32  	%r370, %r363, 512;
	or.b32  	%r371, %r370, %r364;
	add.s32 	%r95, %r366, %r371;
	mul.lo.s32 	%r96, %r153, 33;
	shl.b32 	%r372, %r153, 3;
	add.s32 	%r97, %r162, %r372;
	shl.b32 	%r373, %r153, 1;
	add.s32 	%r98, %r154, %r373;
	add.s32 	%r99, %r153, 32;
	shl.b32 	%r374, %r99, 3;
	shr.u32 	%r375, %r99, 2;
	add.s32 	%r100, %r375, %r374;
	shl.b32 	%r376, %r99, 1;
	shr.u32 	%r377, %r99, 4;
	add.s32 	%r101, %r377, %r376;
	add.s32 	%r102, %r153, 64;
	shl.b32 	%r378, %r102, 3;
	shr.u32 	%r379, %r102, 2;
	add.s32 	%r103, %r379, %r378;
	shl.b32 	%r380, %r102, 1;
	shr.u32 	%r381, %r102, 4;
	add.s32 	%r104, %r381, %r380;
	add.s32 	%r105, %r153, 96;
	shl.b32 	%r382, %r105, 3;
	shr.u32 	%r383, %r105, 2;
	add.s32 	%r106, %r383, %r382;
	shl.b32 	%r384, %r105, 1;
	shr.u32 	%r385, %r105, 4;
	add.s32 	%r107, %r385, %r384;
	mov.b32 	%r25472, 0;
	mov.f32 	%f2699, 0f00000000;
	cvt.u16.u32 	%rs5, %r75;
$L__BB118_2:
	ld.param.u64 	%rd310, [mul_mat_q2_K_param_0];
	mov.u32 	%r389, %tid.x;
	shl.b32 	%r390, %r389, 2;
	and.b32  	%r391, %r390, 12;
	cvt.u64.u32 	%rd26, %r391;
	and.b32  	%r392, %r390, 60;
	cvt.u64.u32 	%rd27, %r392;
	cvt.u64.u32 	%rd28, %r25472;
	mul.lo.s32 	%r393, %r1, %r2;
	cvt.s64.s32 	%rd29, %r393;
	add.s64 	%rd30, %rd28, %rd29;
	cvta.to.global.u64 	%rd31, %rd310;
	mad.lo.s64 	%rd32, %rd30, 84, %rd31;
	add.s64 	%rd33, %rd32, %rd27;
	mul.lo.s32 	%r394, %r6, %r1;
	cvt.s64.s32 	%rd34, %r394;
	shr.u32 	%r395, %r389, 4;
	cvt.u64.u32 	%rd35, %r395;
	add.s64 	%rd36, %rd34, %rd35;
	mad.lo.s64 	%rd37, %rd36, 84, %rd33;
	ld.global.nc.u32 	%r396, [%rd37+16];
	st.shared.u32 	[%r7], %r396;
	mul.lo.s32 	%r397, %r8, %r1;
	cvt.s64.s32 	%rd38, %r397;
	add.s64 	%rd39, %rd38, %rd35;
	mad.lo.s64 	%rd40, %rd39, 84, %rd33;
	ld.global.nc.u32 	%r398, [%rd40+16];
	mad.lo.s32 	%r399, %r8, 33, %r389;
	shl.b32 	%r400, %r399, 2;
	mov.u32 	%r401, _ZZN34_INTERNAL_c8396950_4_k_cu_1fba617b19allocate_tiles_q2_KILi128EEEvPPiPP7__half2S2_S2_E9tile_x_ql;
	add.s32 	%r402, %r401, %r400;
	st.shared.u32 	[%r402], %r398;
	mul.lo.s32 	%r403, %r9, %r1;
	cvt.s64.s32 	%rd41, %r403;
	add.s64 	%rd42, %rd41, %rd35;
	mad.lo.s64 	%rd43, %rd42, 84, %rd33;
	ld.global.nc.u32 	%r404, [%rd43+16];
	mad.lo.s32 	%r405, %r9, 33, %r389;
	shl.b32 	%r406, %r405, 2;
	add.s32 	%r407, %r401, %r406;
	st.shared.u32 	[%r407], %r404;
	mul.lo.s32 	%r408, %r10, %r1;
	cvt.s64.s32 	%rd44, %r408;
	add.s64 	%rd45, %rd44, %rd35;
	mad.lo.s64 	%rd46, %rd45, 84, %rd33;
	ld.global.nc.u32 	%r409, [%rd46+16];
	st.shared.u32 	[%r11], %r409;
	mul.lo.s32 	%r410, %r12, %r1;
	cvt.s64.s32 	%rd47, %r410;
	add.s64 	%rd48, %rd47, %rd35;
	mad.lo.s64 	%rd49, %rd48, 84, %rd33;
	ld.global.nc.u32 	%r411, [%rd49+16];
	st.shared.u32 	[%r13], %r411;
	mul.lo.s32 	%r412, %r14, %r1;
	cvt.s64.s32 	%rd50, %r412;
	add.s64 	%rd51, %rd50, %rd35;
	mad.lo.s64 	%rd52, %rd51, 84, %rd33;
	ld.global.nc.u32 	%r413, [%rd52+16];
	st.shared.u32 	[%r15], %r413;
	mul.lo.s32 	%r414, %r16, %r1;
	cvt.s64.s32 	%rd53, %r414;
	add.s64 	%rd54, %rd53, %rd35;
	mad.lo.s64 	%rd55, %rd54, 84, %rd33;
	ld.global.nc.u32 	%r415, [%rd55+16];
	mad.lo.s32 	%r416, %r16, 33, %r389;
	shl.b32 	%r417, %r416, 2;
	add.s32 	%r418, %r401, %r417;
	st.shared.u32 	[%r418], %r415;
	mul.lo.s32 	%r419, %r17, %r1;
	cvt.s64.s32 	%rd56, %r419;
	add.s64 	%rd57, %rd56, %rd35;
	mad.lo.s64 	%rd58, %rd57, 84, %rd33;
	ld.global.nc.u32 	%r420, [%rd58+16];
	mad.lo.s32 	%r421, %r17, 33, %r389;
	shl.b32 	%r422, %r421, 2;
	add.s32 	%r423, %r401, %r422;
	st.shared.u32 	[%r423], %r420;
	mul.lo.s32 	%r424, %r18, %r1;
	cvt.s64.s32 	%rd59, %r424;
	add.s64 	%rd60, %rd59, %rd35;
	mad.lo.s64 	%rd61, %rd60, 84, %rd33;
	ld.global.nc.u32 	%r425, [%rd61+16];
	mad.lo.s32 	%r426, %r18, 33, %r389;
	shl.b32 	%r427, %r426, 2;
	add.s32 	%r428, %r401, %r427;
	st.shared.u32 	[%r428], %r425;
	mul.lo.s32 	%r429, %r19, %r1;
	cvt.s64.s32 	%rd62, %r429;
	add.s64 	%rd63, %rd62, %rd35;
	mad.lo.s64 	%rd64, %rd63, 84, %rd33;
	ld.global.nc.u32 	%r430, [%rd64+16];
	mad.lo.s32 	%r431, %r19, 33, %r389;
	shl.b32 	%r432, %r431, 2;
	add.s32 	%r433, %r401, %r432;
	st.shared.u32 	[%r433], %r430;
	mul.lo.s32 	%r434, %r20, %r1;
	cvt.s64.s32 	%rd65, %r434;
	add.s64 	%rd66, %rd65, %rd35;
	mad.lo.s64 	%rd67, %rd66, 84, %rd33;
	ld.global.nc.u32 	%r435, [%rd67+16];
	mad.lo.s32 	%r436, %r20, 33, %r389;
	shl.b32 	%r437, %r436, 2;
	add.s32 	%r438, %r401, %r437;
	st.shared.u32 	[%r438], %r435;
	mul.lo.s32 	%r439, %r21, %r1;
	cvt.s64.s32 	%rd68, %r439;
	add.s64 	%rd69, %rd68, %rd35;
	mad.lo.s64 	%rd70, %rd69, 84, %rd33;
	ld.global.nc.u32 	%r440, [%rd70+16];
	st.shared.u32 	[%r22], %r440;
	mul.lo.s32 	%r441, %r23, %r1;
	cvt.s64.s32 	%rd71, %r441;
	add.s64 	%rd72, %rd71, %rd35;
	mad.lo.s64 	%rd73, %rd72, 84, %rd33;
	ld.global.nc.u32 	%r442, [%rd73+16];
	st.shared.u32 	[%r24], %r442;
	mul.lo.s32 	%r443, %r25, %r1;
	cvt.s64.s32 	%rd74, %r443;
	add.s64 	%rd75, %rd74, %rd35;
	mad.lo.s64 	%rd76, %rd75, 84, %rd33;
	ld.global.nc.u32 	%r444, [%rd76+16];
	st.shared.u32 	[%r26], %r444;
	mul.lo.s32 	%r445, %r27, %r1;
	cvt.s64.s32 	%rd77, %r445;
	add.s64 	%rd78, %rd77, %rd35;
	mad.lo.s64 	%rd79, %rd78, 84, %rd33;
	ld.global.nc.u32 	%r446, [%rd79+16];
	st.shared.u32 	[%r28], %r446;
	mul.lo.s32 	%r447, %r29, %r1;
	cvt.s64.s32 	%rd80, %r447;
	add.s64 	%rd81, %rd80, %rd35;
	mad.lo.s64 	%rd82, %rd81, 84, %rd33;
	ld.global.nc.u32 	%r448, [%rd82+16];
	st.shared.u32 	[%r30], %r448;
	mul.lo.s32 	%r449, %r31, %r1;
	cvt.s64.s32 	%rd83, %r449;
	add.s64 	%rd84, %rd83, %rd35;
	mad.lo.s64 	%rd85, %rd84, 84, %rd33;
	ld.global.nc.u32 	%r450, [%rd85+16];
	st.shared.u32 	[%r32], %r450;
	mul.lo.s32 	%r451, %r33, %r1;
	cvt.s64.s32 	%rd86, %r451;
	add.s64 	%rd87, %rd86, %rd35;
	mad.lo.s64 	%rd88, %rd87, 84, %rd33;
	ld.global.nc.u32 	%r452, [%rd88+16];
	st.shared.u32 	[%r34], %r452;
	mul.lo.s32 	%r453, %r35, %r1;
	cvt.s64.s32 	%rd89, %r453;
	add.s64 	%rd90, %rd89, %rd35;
	mad.lo.s64 	%rd91, %rd90, 84, %rd33;
	ld.global.nc.u32 	%r454, [%rd91+16];
	mad.lo.s32 	%r455, %r35, 33, %r389;
	shl.b32 	%r456, %r455, 2;
	add.s32 	%r457, %r401, %r456;
	st.shared.u32 	[%r457], %r454;
	mul.lo.s32 	%r458, %r36, %r1;
	cvt.s64.s32 	%rd92, %r458;
	add.s64 	%rd93, %rd92, %rd35;
	mad.lo.s64 	%rd94, %rd93, 84, %rd33;
	ld.global.nc.u32 	%r459, [%rd94+16];
	mad.lo.s32 	%r460, %r36, 33, %r389;
	shl.b32 	%r461, %r460, 2;
	add.s32 	%r462, %r401, %r461;
	st.shared.u32 	[%r462], %r459;
	mul.lo.s32 	%r463, %r37, %r1;
	cvt.s64.s32 	%rd95, %r463;
	add.s64 	%rd96, %rd95, %rd35;
	mad.lo.s64 	%rd97, %rd96, 84, %rd33;
	ld.global.nc.u32 	%r464, [%rd97+16];
	mad.lo.s32 	%r465, %r37, 33, %r389;
	shl.b32 	%r466, %r465, 2;
	add.s32 	%r467, %r401, %r466;
	st.shared.u32 	[%r467], %r464;
	mul.lo.s32 	%r468, %r38, %r1;
	cvt.s64.s32 	%rd98, %r468;
	add.s64 	%rd99, %rd98, %rd35;
	mad.lo.s64 	%rd100, %rd99, 84, %rd33;
	ld.global.nc.u32 	%r469, [%rd100+16];
	mad.lo.s32 	%r470, %r38, 33, %r389;
	shl.b32 	%r471, %r470, 2;
	add.s32 	%r472, %r401, %r471;
	st.shared.u32 	[%r472], %r469;
	mul.lo.s32 	%r473, %r39, %r1;
	cvt.s64.s32 	%rd101, %r473;
	add.s64 	%rd102, %rd101, %rd35;
	mad.lo.s64 	%rd103, %rd102, 84, %rd33;
	ld.global.nc.u32 	%r474, [%rd103+16];
	mad.lo.s32 	%r475, %r39, 33, %r389;
	shl.b32 	%r476, %r475, 2;
	add.s32 	%r477, %r401, %r476;
	st.shared.u32 	[%r477], %r474;
	mul.lo.s32 	%r478, %r40, %r1;
	cvt.s64.s32 	%rd104, %r478;
	add.s64 	%rd105, %rd104, %rd35;
	mad.lo.s64 	%rd106, %rd105, 84, %rd33;
	ld.global.nc.u32 	%r479, [%rd106+16];
	mad.lo.s32 	%r480, %r40, 33, %r389;
	shl.b32 	%r481, %r480, 2;
	add.s32 	%r482, %r401, %r481;
	st.shared.u32 	[%r482], %r479;
	mul.lo.s32 	%r483, %r41, %r1;
	cvt.s64.s32 	%rd107, %r483;
	add.s64 	%rd108, %rd107, %rd35;
	mad.lo.s64 	%rd109, %rd108, 84, %rd33;
	ld.global.nc.u32 	%r484, [%rd109+16];
	mad.lo.s32 	%r485, %r41, 33, %r389;
	shl.b32 	%r486, %r485, 2;
	add.s32 	%r487, %r401, %r486;
	st.shared.u32 	[%r487], %r484;
	mul.lo.s32 	%r488, %r42, %r1;
	cvt.s64.s32 	%rd110, %r488;
	add.s64 	%rd111, %rd110, %rd35;
	mad.lo.s64 	%rd112, %rd111, 84, %rd33;
	ld.global.nc.u32 	%r489, [%rd112+16];
	mad.lo.s32 	%r490, %r42, 33, %r389;
	shl.b32 	%r491, %r490, 2;
	add.s32 	%r492, %r401, %r491;
	st.shared.u32 	[%r492], %r489;
	mul.lo.s32 	%r493, %r43, %r1;
	cvt.s64.s32 	%rd113, %r493;
	add.s64 	%rd114, %rd113, %rd35;
	mad.lo.s64 	%rd115, %rd114, 84, %rd33;
	ld.global.nc.u32 	%r494, [%rd115+16];
	mad.lo.s32 	%r495, %r43, 33, %r389;
	shl.b32 	%r496, %r495, 2;
	add.s32 	%r497, %r401, %r496;
	st.shared.u32 	[%r497], %r494;
	mul.lo.s32 	%r498, %r44, %r1;
	cvt.s64.s32 	%rd116, %r498;
	add.s64 	%rd117, %rd116, %rd35;
	mad.lo.s64 	%rd118, %rd117, 84, %rd33;
	ld.global.nc.u32 	%r499, [%rd118+16];
	st.shared.u32 	[%r45], %r499;
	mul.lo.s32 	%r500, %r46, %r1;
	cvt.s64.s32 	%rd119, %r500;
	add.s64 	%rd120, %rd119, %rd35;
	mad.lo.s64 	%rd121, %rd120, 84, %rd33;
	ld.global.nc.u32 	%r501, [%rd121+16];
	st.shared.u32 	[%r47], %r501;
	mul.lo.s32 	%r502, %r48, %r1;
	cvt.s64.s32 	%rd122, %r502;
	add.s64 	%rd123, %rd122, %rd35;
	mad.lo.s64 	%rd124, %rd123, 84, %rd33;
	ld.global.nc.u32 	%r503, [%rd124+16];
	st.shared.u32 	[%r49], %r503;
	mul.lo.s32 	%r504, %r50, %r1;
	cvt.s64.s32 	%rd125, %r504;
	add.s64 	%rd126, %rd125, %rd35;
	mad.lo.s64 	%rd127, %rd126, 84, %rd33;
	ld.global.nc.u32 	%r505, [%rd127+16];
	st.shared.u32 	[%r51], %r505;
	mul.lo.s32 	%r506, %r52, %r1;
	cvt.s64.s32 	%rd128, %r506;
	add.s64 	%rd129, %rd128, %rd35;
	mad.lo.s64 	%rd130, %rd129, 84, %rd33;
	ld.global.nc.u32 	%r507, [%rd130+16];
	st.shared.u32 	[%r53], %r507;
	mul.lo.s32 	%r508, %r54, %r1;
	cvt.s64.s32 	%rd131, %r508;
	and.b32  	%r509, %r389, 1;
	cvt.u64.u32 	%rd132, %r509;
	add.s64 	%rd133, %rd131, %rd132;
	mad.lo.s64 	%rd134, %rd133, 84, %rd32;
	ld.global.nc.u32 	%r510, [%rd134+80];
	st.shared.u32 	[%r55], %r510;
	mul.lo.s32 	%r511, %r56, %r1;
	cvt.s64.s32 	%rd135, %r511;
	add.s64 	%rd136, %rd135, %rd132;
	mad.lo.s64 	%rd137, %rd136, 84, %rd32;
	ld.global.nc.u32 	%r512, [%rd137+80];
	st.shared.u32 	[%r57], %r512;
	add.s64 	%rd138, %rd32, %rd26;
	mul.lo.s32 	%r513, %r58, %r1;
	cvt.s64.s32 	%rd139, %r513;
	shr.u32 	%r514, %r389, 2;
	and.b32  	%r515, %r514, 1;
	cvt.u64.u32 	%rd140, %r515;
	add.s64 	%rd141, %rd139, %rd140;
	mad.lo.s64 	%rd142, %rd141, 84, %rd138;
	ld.global.nc.u32 	%r516, [%rd142];
	st.shared.u32 	[%r59], %r516;
	mul.lo.s32 	%r517, %r60, %r1;
	cvt.s64.s32 	%rd143, %r517;
	add.s64 	%rd144, %rd143, %rd140;
	mad.lo.s64 	%rd145, %rd144, 84, %rd138;
	ld.global.nc.u32 	%r518, [%rd145];
	st.shared.u32 	[%r61], %r518;
	mul.lo.s32 	%r519, %r62, %r1;
	cvt.s64.s32 	%rd146, %r519;
	add.s64 	%rd147, %rd146, %rd140;
	mad.lo.s64 	%rd148, %rd147, 84, %rd138;
	ld.global.nc.u32 	%r520, [%rd148];
	st.shared.u32 	[%r63], %r520;
	mul.lo.s32 	%r521, %r64, %r1;
	cvt.s64.s32 	%rd149, %r521;
	add.s64 	%rd150, %rd149, %rd140;
	mad.lo.s64 	%rd151, %rd150, 84, %rd138;
	ld.global.nc.u32 	%r522, [%rd151];
	st.shared.u32 	[%r65], %r522;
	mul.lo.s32 	%r523, %r66, %r1;
	cvt.s64.s32 	%rd152, %r523;
	add.s64 	%rd153, %rd152, %rd140;
	mad.lo.s64 	%rd154, %rd153, 84, %rd138;
	ld.global.nc.u32 	%r524, [%rd154];
	st.shared.u32 	[%r67], %r524;
	mul.lo.s32 	%r525, %r68, %r1;
	cvt.s64.s32 	%rd155, %r525;
	add.s64 	%rd156, %rd155, %rd140;
	mad.lo.s64 	%rd157, %rd156, 84, %rd138;
	ld.global.nc.u32 	%r526, [%rd157];
	st.shared.u32 	[%r69], %r526;
	mul.lo.s32 	%r527, %r70, %r1;
	cvt.s64.s32 	%rd158, %r527;
	add.s64 	%rd159, %rd158, %rd140;
	mad.lo.s64 	%rd160, %rd159, 84, %rd138;
	ld.global.nc.u32 	%r528, [%rd160];
	st.shared.u32 	[%r71], %r528;
	mul.lo.s32 	%r529, %r72, %r1;
	cvt.s64.s32 	%rd161, %r529;
	add.s64 	%rd162, %rd161, %rd140;
	mad.lo.s64 	%rd163, %rd162, 84, %rd138;
	ld.global.nc.u32 	%r530, [%rd163];
	st.shared.u32 	[%r73], %r530;
	shl.b32 	%r111, %r25472, 3;
	or.b32  	%r531, %r111, %r5;
	add.s32 	%r532, %r4, %r111;
	add.s32 	%r533, %r532, %r74;
	mul.wide.s32 	%rd164, %r533, 36;
	add.s64 	%rd165, %rd3, %rd164;
	ld.global.nc.u32 	%r534, [%rd165+4];
	st.shared.u32 	[%r76], %r534;
	add.s32 	%r535, %r532, %r77;
	mul.wide.s32 	%rd166, %r535, 36;
	add.s64 	%rd167, %rd3, %rd166;
	ld.global.nc.u32 	%r536, [%rd167+4];
	st.shared.u32 	[%r76+512], %r536;
	add.s32 	%r537, %r532, %r78;
	mul.wide.s32 	%rd168, %r537, 36;
	add.s64 	%rd169, %rd3, %rd168;
	ld.global.nc.u32 	%r538, [%rd169+4];
	st.shared.u32 	[%r76+1024], %r538;
	add.s32 	%r539, %r532, %r79;
	mul.wide.s32 	%rd170, %r539, 36;
	add.s64 	%rd171, %rd3, %rd170;
	ld.global.nc.u32 	%r540, [%rd171+4];
	st.shared.u32 	[%r76+1536], %r540;
	add.s32 	%r541, %r532, %r80;
	mul.wide.s32 	%rd172, %r541, 36;
	add.s64 	%rd173, %rd3, %rd172;
	ld.global.nc.u32 	%r542, [%rd173+4];
	st.shared.u32 	[%r76+2048], %r542;
	add.s32 	%r543, %r532, %r81;
	mul.wide.s32 	%rd174, %r543, 36;
	add.s64 	%rd175, %rd3, %rd174;
	ld.global.nc.u32 	%r544, [%rd175+4];
	st.shared.u32 	[%r76+2560], %r544;
	add.s32 	%r545, %r532, %r82;
	mul.wide.s32 	%rd176, %r545, 36;
	add.s64 	%rd177, %rd3, %rd176;
	ld.global.nc.u32 	%r546, [%rd177+4];
	st.shared.u32 	[%r76+3072], %r546;
	add.s32 	%r547, %r532, %r83;
	mul.wide.s32 	%rd178, %r547, 36;
	add.s64 	%rd179, %rd3, %rd178;
	ld.global.nc.u32 	%r548, [%rd179+4];
	st.shared.u32 	[%r76+3584], %r548;
	add.s32 	%r549, %r532, %r84;
	mul.wide.s32 	%rd180, %r549, 36;
	add.s64 	%rd181, %rd3, %rd180;
	ld.global.nc.u32 	%r550, [%rd181+4];
	st.shared.u32 	[%r76+4096], %r550;
	add.s32 	%r551, %r532, %r85;
	mul.wide.s32 	%rd182, %r551, 36;
	add.s64 	%rd183, %rd3, %rd182;
	ld.global.nc.u32 	%r552, [%rd183+4];
	st.shared.u32 	[%r76+4608], %r552;
	add.s32 	%r553, %r532, %r86;
	mul.wide.s32 	%rd184, %r553, 36;
	add.s64 	%rd185, %rd3, %rd184;
	ld.global.nc.u32 	%r554, [%rd185+4];
	st.shared.u32 	[%r76+5120], %r554;
	add.s32 	%r555, %r532, %r87;
	mul.wide.s32 	%rd186, %r555, 36;
	add.s64 	%rd187, %rd3, %rd186;
	ld.global.nc.u32 	%r556, [%rd187+4];
	st.shared.u32 	[%r76+5632], %r556;
	add.s32 	%r557, %r532, %r88;
	mul.wide.s32 	%rd188, %r557, 36;
	add.s64 	%rd189, %rd3, %rd188;
	ld.global.nc.u32 	%r558, [%rd189+4];
	st.shared.u32 	[%r76+6144], %r558;
	add.s32 	%r559, %r532, %r89;
	mul.wide.s32 	%rd190, %r559, 36;
	add.s64 	%rd191, %rd3, %rd190;
	ld.global.nc.u32 	%r560, [%rd191+4];
	st.shared.u32 	[%r76+6656], %r560;
	add.s32 	%r561, %r532, %r90;
	mul.wide.s32 	%rd192, %r561, 36;
	add.s64 	%rd193, %rd3, %rd192;
	ld.global.nc.u32 	%r562, [%rd193+4];
	st.shared.u32 	[%r76+7168], %r562;
	add.s32 	%r563, %r532, %r91;
	mul.wide.s32 	%rd194, %r563, 36;
	add.s64 	%rd195, %rd3, %rd194;
	ld.global.nc.u32 	%r564, [%rd195+4];
	st.shared.u32 	[%r76+7680], %r564;
	add.s32 	%r565, %r531, %r92;
	mul.wide.s32 	%rd196, %r565, 36;
	add.s64 	%rd4, %rd1, %rd196;
	ld.global.nc.u32 	%r386, [%rd4];
	// begin inline asm
	{.reg .f16 low,high;
 mov.b32 {low,high}, %r386;
 mov.b16 %rs1, low;}
	// end inline asm
	// begin inline asm
	{  cvt.f32.f16 %f643, %rs1;}

	// end inline asm
	st.shared.f32 	[%r93], %f643;
	add.s32 	%r566, %r531, %r94;
	mul.wide.s32 	%rd197, %r566, 36;
	add.s64 	%rd5, %rd1, %rd197;
	ld.global.nc.u32 	%r387, [%rd5];
	// begin inline asm
	{.reg .f16 low,high;
 mov.b32 {low,high}, %r387;
 mov.b16 %rs3, low;}
	// end inline asm
	// begin inline asm
	{  cvt.f32.f16 %f644, %rs3;}

	// end inline asm
	st.shared.f32 	[%r95], %f644;
	bar.sync 	0;
	mov.b32 	%r25473, 0;
$L__BB118_3:
	shr.u32 	%r4791, %r25473, 4;
	and.b32  	%r4792, %r25473, 14;
	and.b32  	%r4793, %r25473, 6;
	and.b32  	%r4794, %r25473, 1073741816;
	shl.b32 	%r4795, %r4791, 2;
	shl.b32 	%r4796, %r25473, 2;
	and.b32  	%r4797, %r4796, 24;
	add.s32 	%r4798, %r75, %r4797;
	cvt.u16.u32 	%rs6, %r4797;
	add.s16 	%rs7, %rs5, %rs6;
	shr.u16 	%rs8, %rs7, 1;
	cvt.u32.u16 	%r4799, %rs8;
	mov.u32 	%r4800, _ZZN34_INTERNAL_c8396950_4_k_cu_1fba617b9mul_mat_qILi256ELi4ELi16ELb0E10block_q2_KLi64ELi128ELi4EXadL_ZNS_19allocate_tiles_q2_KILi128EEEvPPiPP7__half2S4_S4_EEXadL_ZNS_15load_tiles_q2_KILi128ELi4ELb1EEEvPKvS3_S6_S3_S3_RKiSC_SC_SC_EELi2EXadL_ZNS_25vec_dot_q2_K_q8_1_mul_matEPSB_PKS5_SD_SD_SD_SF_SC_SC_SC_EEEEvSA_SA_PfiiiiiE9tile_y_ds;
	add.s32 	%r4801, %r4800, %r4799;
	add.s32 	%r4802, %r4794, %r96;
	shl.b32 	%r4803, %r4802, 2;
	mov.u32 	%r4804, _ZZN34_INTERNAL_c8396950_4_k_cu_1fba617b19allocate_tiles_q2_KILi128EEEvPPiPP7__half2S2_S2_E9tile_x_ql;
	add.s32 	%r4805, %r4804, %r4803;
	ld.shared.u32 	%r4806, [%r4805];
	shr.s32 	%r4807, %r4806, %r4793;
	and.b32  	%r568, %r4807, 50529027;
	ld.shared.u32 	%r4808, [%r4805+4];
	shr.s32 	%r4809, %r4808, %r4793;
	and.b32  	%r576, %r4809, 50529027;
	ld.shared.u32 	%r4810, [%r4805+8];
	shr.s32 	%r4811, %r4810, %r4793;
	and.b32  	%r584, %r4811, 50529027;
	ld.shared.u32 	%r4812, [%r4805+12];
	shr.s32 	%r4813, %r4812, %r4793;
	and.b32  	%r592, %r4813, 50529027;
	ld.shared.u32 	%r4814, [%r4805+16];
	shr.s32 	%r4815, %r4814, %r4793;
	and.b32  	%r600, %r4815, 50529027;
	ld.shared.u32 	%r4816, [%r4805+20];
	shr.s32 	%r4817, %r4816, %r4793;
	and.b32  	%r608, %r4817, 50529027;
	ld.shared.u32 	%r4818, [%r4805+24];
	shr.s32 	%r4819, %r4818, %r4793;
	and.b32  	%r616, %r4819, 50529027;
	ld.shared.u32 	%r4820, [%r4805+28];
	shr.s32 	%r4821, %r4820, %r4793;
	and.b32  	%r624, %r4821, 50529027;
	add.s32 	%r4822, %r4795, %r97;
	shl.b32 	%r4823, %r4822, 2;
	mov.u32 	%r4824, _ZZN34_INTERNAL_c8396950_4_k_cu_1fba617b19allocate_tiles_q2_KILi128EEEvPPiPP7__half2S2_S2_E9tile_x_sc;
	add.s32 	%r4825, %r4824, %r4823;
	add.s32 	%r4826, %r4791, %r98;
	shl.b32 	%r4827, %r4826, 2;
	mov.u32 	%r4828, _ZZN34_INTERNAL_c8396950_4_k_cu_1fba617b19allocate_tiles_q2_KILi128EEEvPPiPP7__half2S2_S2_E9tile_x_dm;
	add.s32 	%r4829, %r4828, %r4827;
	add.s32 	%r4830, %r4825, %r4792;
	ld.shared.u8 	%r4831, [%r4830];
	shr.u32 	%r4832, %r4831, 4;
	shl.b32 	%r4833, %r4832, 8;
	or.b32  	%r4834, %r4833, %r4832;
	shl.b32 	%r4835, %r4834, 16;
	or.b32  	%r572, %r4835, %r4834;
	shl.b32 	%r4836, %r4798, 2;
	mov.u32 	%r4837, _ZZN34_INTERNAL_c8396950_4_k_cu_1fba617b9mul_mat_qILi256ELi4ELi16ELb0E10block_q2_KLi64ELi128ELi4EXadL_ZNS_19allocate_tiles_q2_KILi128EEEvPPiPP7__half2S4_S4_EEXadL_ZNS_15load_tiles_q2_KILi128ELi4ELb1EEEvPKvS3_S6_S3_S3_RKiSC_SC_SC_EELi2EXadL_ZNS_25vec_dot_q2_K_q8_1_mul_matEPSB_PKS5_SD_SD_SD_SF_SC_SC_SC_EEEEvSA_SA_PfiiiiiE9tile_y_qs;
	add.s32 	%r4838, %r4837, %r4836;
	ld.shared.u32 	%r569, [%r4838];
	mov.b32 	%r4760, 0;
	// begin inline asm
	dp4a.s32.s32 %r567, %r568, %r569, %r4760;
	// end inline asm
	// begin inline asm
	dp4a.s32.s32 %r571, %r572, %r569, %r4760;
	// end inline asm
	ld.shared.u32 	%r581, [%r4838+4];
	// begin inline asm
	dp4a.s32.s32 %r575, %r576, %r581, %r567;
	// end inline asm
	// begin inline asm
	dp4a.s32.s32 %r579, %r572, %r581, %r571;
	// end inline asm
	ld.shared.u32 	%r589, [%r4838+8];
	// begin inline asm
	dp4a.s32.s32 %r583, %r584, %r589, %r575;
	// end inline asm
	// begin inline asm
	dp4a.s32.s32 %r587, %r572, %r589, %r579;
	// end inline asm
	ld.shared.u32 	%r597, [%r4838+12];
	// begin inline asm
	dp4a.s32.s32 %r591, %r592, %r597, %r583;
	// end inline asm
	// begin inline asm
	dp4a.s32.s32 %r595, %r572, %r597, %r587;
	// end inline asm
	and.b32  	%r4839, %r4831, 15;
	mul.lo.s32 	%r4840, %r591, %r4839;
	ld.shared.u8 	%r4841, [%r4830+1];
	shr.u32 	%r4842, %r4841, 4;
	shl.b32 	%r4843, %r4842, 8;
	or.b32  	%r4844, %r4843, %r4842;
	shl.b32 	%r4845, %r4844, 16;
	or.b32  	%r604, %r4845, %r4844;
	ld.shared.u32 	%r605, [%r4838+16];
	// begin inline asm
	dp4a.s32.s32 %r599, %r600, %r605, %r4760;
	// end inline asm
	// begin inline asm
	dp4a.s32.s32 %r603, %r604, %r605, %r595;
	// end inline asm
	ld.shared.u32 	%r613, [%r4838+20];
	// begin inline asm
	dp4a.s32.s32 %r607, %r608, %r613, %r599;
	// end inline asm
	// begin inline asm
	dp4a.s32.s32 %r611, %r604, %r613, %r603;
	// end inline asm
	ld.shared.u32 	%r621, [%r4838+24];
	// begin inline asm
	dp4a.s32.s32 %r615, %r616, %r621, %r607;
	// end inline asm
	// begin inline asm
	dp4a.s32.s32 %r619, %r604, %r621, %r611;
	// end inline asm
	ld.shared.u32 	%r629, [%r4838+28];
	// begin inline asm
	dp4a.s32.s32 %r623, %r624, %r629, %r615;
	// end inline asm
	// begin inline asm
	dp4a.s32.s32 %r627, %r604, %r629, %r619;
	// end inline asm
	and.b32  	%r4846, %r4841, 15;
	mad.lo.s32 	%r4847, %r623, %r4846, %r4840;
	ld.shared.u32 	%r632, [%r4829];
	// begin inline asm
	{.reg .f16 low,high;
  mov.b32 {low,high},%r632;
  cvt.f32.f16 %f645, low;}

	// end inline asm
	// begin inline asm
	{.reg .f16 low,high;
  mov.b32 {low,high},%r632;
  cvt.f32.f16 %f646, high;}

	// end inline asm
	ld.shared.f32 	%f773, [%r4801];
	cvt.rn.f32.s32 	%f774, %r4847;
	mul.f32 	%f775, %f645, %f774;
	cvt.rn.f32.s32 	%f776, %r627;
	mul.f32 	%f777, %f646, %f776;
	sub.f32 	%f778, %f775, %f777;
	fma.rn.f32 	%f2762, %f773, %f778, %f2762;
	ld.shared.u32 	%r4848, [%r4805+4224];
	shr.s32 	%r4849, %r4848, %r4793;
	and.b32  	%r634, %r4849, 50529027;
	ld.shared.u32 	%r4850, [%r4805+4228];
	shr.s32 	%r4851, %r4850, %r4793;
	and.b32  	%r642, %r4851, 50529027;
	ld.shared.u32 	%r4852, [%r4805+4232];
	shr.s32 	%r4853, %r4852, %r4793;
	and.b32  	%r650, %r4853, 50529027;
	ld.shared.u32 	%r4854, [%r4805+4236];
	shr.s32 	%r4855, %r4854, %r4793;
	and.b32  	%r658, %r4855, 50529027;
	ld.shared.u32 	%r4856, [%r4805+4240];
	shr.s32 	%r4857, %r4856, %r4793;
	and.b32  	%r666, %r4857, 50529027;
	ld.shared.u32 	%r4858, [%r4805+4244];
	shr.s32 	%r4859, %r4858, %r4793;
	and.b32  	%r674, %r4859, 50529027;
	ld.shared.u32 	%r4860, [%r4805+4248];
	shr.s32 	%r4861, %r4860, %r4793;
	and.b32  	%r682, %r4861, 50529027;
	ld.shared.u32 	%r4862, [%r4805+4252];
	shr.s32 	%r4863, %r4862, %r4793;
	and.b32  	%r690, %r4863, 50529027;
	add.s32 	%r4864, %r4795, %r100;
	shl.b32 	%r4865, %r4864, 2;
	add.s32 	%r4866, %r4824, %r4865;
	add.s32 	%r4867, %r4791, %r101;
	shl.b32 	%r4868, %r4867, 2;
	add.s32 	%r4869, %r4828, %r4868;
	add.s32 	%r4870, %r4866, %r4792;
	ld.shared.u8 	%r4871, [%r4870];
	shr.u32 	%r4872, %r4871, 4;
	shl.b32 	%r4873, %r4872, 8;
	or.b32  	%r4874, %r4873, %r4872;
	shl.b32 	%r4875, %r4874, 16;
	or.b32  	%r638, %r4875, %r4874;
	ld.shared.u32 	%r639, [%r4838];
	// begin inline asm
	dp4a.s32.s32 %r633, %r634, %r639, %r4760;
	// end inline asm
	// begin inline asm
	dp4a.s32.s32 %r637, %r638, %r639, %r4760;
	// end inline asm
	ld.shared.u32 	%r647, [%r4838+4];
	// begin inline asm
	dp4a.s32.s32 %r641, %r642, %r647, %r633;
	// end inline asm
	// begin inline asm
	dp4a.s32.s32 %r645, %r638, %r647, %r637;
	// end inline asm
	ld.shared.u32 	%r655, [%r4838+8];
	// begin inline asm
	dp4a.s32.s32 %r649, %r650, %r655, %r641;
	// end inline asm
	// begin inline asm
	dp4a.s32.s32 %r653, %r638, %r655, %r645;
	// end inline asm
	ld.shared.u32 	%r663, [%r4838+12];
	// begin inline asm
	dp4a.s32.s32 %r657, %r658, %r663, %r649;
	// end inline asm
	// begin inline asm
	dp4a.s32.s32 %r661, %r638, %r663, %r653;
	// end inline asm
	and.b32  	%r4876, %r4871, 15;
	mul.lo.s32 	%r4877, %r657, %r4876;
	ld.shared.u8 	%r4878, [%r4870+1];
	shr.u32 	%r4879, %r4878, 4;
	shl.b32 	%r4880, %r4879, 8;
	or.b32  	%r4881, %r4880, %r4879;
	shl.b32 	%r4882, %r4881, 16;
	or.b32  	%r670, %r4882, %r4881;
	ld.shared.u32 	%r671, [%r4838+16];
	// begin inline asm
	dp4a.s32.s32 %r665, %r666, %r671, %r4760;
	// end inline asm
	// begin inline asm
	dp4a.s32.s32 %r669, %r670, %r671, %r661;
	// end inline asm
	ld.shared.u32 	%r679, [%r4838+20];
	// begin inline asm
	dp4a.s32.s32 %r673, %r674, %r679, %r665;
	// end inline asm
	// begin inline asm
	dp4a.s32.s32 %r677, %r670, %r679, %r669;
	// end inline asm
	ld.shared.u32 	%r687, [%r4838+24];
	// begin inline asm
	dp4a.s32.s32 %r681, %r682, %r687, %r673;
	// end inline asm
	// begin inline asm
	dp4a.s32.s32 %r685, %r670, %r687, %r677;
	// end inline asm
	ld.shared.u32 	%r695, [%r4838+28];
	// begin inline asm
	dp4a.s32.s32 %r689, %r690, %r695, %r681;
	// end inline asm
	// begin inline asm
	dp4a.s32.s32 %r693, %r670, %r695, %r685;
	// end inline asm
	and.b32  	%r4883, %r4878, 15;
	mad.lo.s32 	%r4884, %r689, %r4883, %r4877;
	ld.shared.u32 	%r698, [%r4869];
	// begin inline asm
	{.reg .f16 low,high;
  mov.b32 {low,high},%r698;
  cvt.f32.f16 %f647, low;}

	// end inline asm
	// begin inline asm
	{.reg .f16 low,high;
  mov.b32 {low,high},%r698;
  cvt.f32.f16 %f648, high;}

	// end inline asm
	cvt.rn.f32.s32 	%f779, %r4884;
	mul.f32 	%f780, %f647, %f779;
	cvt.rn.f32.s32 	%f781, %r693;
	mul.f32 	%f782, %f648, %f781;
	sub.f32 	%f783, %f780, %f782;
	fma.rn.f32 	%f2746, %f773, %f783, %f2746;
	ld.shared.u32 	%r4885, [%r4805+8448];
	shr.s32 	%r4886, %r4885, %r4793;
	and.b32  	%r700, %r4886, 50529027;
	ld.shared.u32 	%r4887, [%r4805+8452];
	shr.s32 	%r4888, %r4887, %r4793;
	and.b32  	%r708, %r4888, 50529027;
	ld.shared.u32 	%r4889, [%r4805+8456];
	shr.s32 	%r4890, %r4889, %r4793;
	and.b32  	%r716, %r4890, 50529027;
	ld.shared.u32 	%r4891, [%r4805+8460];
	shr.s32 	%r4892, %r4891, %r4793;
	and.b32  	%r724, %r4892, 50529027;
	ld.shared.u32 	%r4893, [%r4805+8464];
	shr.s32 	%r4894, %r4893, %r4793;
	and.b32  	%r732, %r4894, 50529027;
	ld.shared.u32 	%r4895, [%r4805+8468];
	shr.s32 	%r4896, %r4895, %r4793;
	and.b32  	%r740, %r4896, 50529027;
	ld.shared.u32 	%r4897, [%r4805+8472];
	shr.s32 	%r4898, %r4897, %r4793;
	and.b32  	%r748, %r4898, 50529027;
	ld.shared.u32 	%r4899, [%r4805+8476];
	shr.s32 	%r4900, %r4899, %r4793;
	and.b32  	%r756, %r4900, 50529027;
	add.s32 	%r4901, %r4795, %r103;
	shl.b32 	%r4902, %r4901, 2;
	add.s32 	%r4903, %r4824, %r4902;
	add.s32 	%r4904, %r4791, %r104;
	shl.b32 	%r4905, %r4904, 2;
	add.s32 	%r4906, %r4828, %r4905;
	add.s32 	%r4907, %r4903, %r4792;
	ld.shared.u8 	%r4908, [%r4907];
	shr.u32 	%r4909, %r4908, 4;
	shl.b32 	%r4910, %r4909, 8;
	or.b32  	%r4911, %r4910, %r4909;
	shl.b32 	%r4912, %r4911, 16;
	or.b32  	%r704, %r4912, %r4911;
	ld.shared.u32 	%r705, [%r4838];
	// begin inline asm
	dp4a.s32.s32 %r699, %r700, %r705, %r4760;
	// end inline asm
	// begin inline asm
	dp4a.s32.s32 %r703, %r704, %r705, %r4760;
	// end inline asm
	ld.shared.u32 	%r713, [%r4838+4];
	// begin inline asm
	dp4a.s32.s32 %r707, %r708, %r713, %r699;
	// end inline asm
	// begin inline asm
	dp4a.s32.s32 %r711, %r704, %r713, %r703;
	// end inline asm
	ld.shared.u32 	%r721, [%r4838+8];
	// begin inline asm
	dp4a.s32.s32 %r715, %r716, %r721, %r707;
	// end inline asm
	// begin inline asm
	dp4a.s32.s32 %r719, %r704, %r721, %r711;
	// end inline asm
	ld.shared.u32 	%r729, [%r4838+12];
	// begin inline asm
	dp4a.s32.s32 %r723, %r724, %r729, %r715;
	// end inline asm
	// begin inline asm
	dp4a.s32.s32 %r727, %r704, %r729, %r719;
	// end inline asm
	and.b32  	%r4913, %r4908, 15;
	mul.lo.s32 	%r4914, %r723, %r4913;
	ld.shared.u8 	%r4915, [%r4907+1];
	shr.u32 	%r4916, %r4915, 4;
	shl.b32 	%r4917, %r4916, 8;
	or.b32  	%r4918, %r4917, %r4916;
	shl.b32 	%r4919, %r4918, 16;
	or.b32  	%r736, %r4919, %r4918;
	ld.shared.u32 	%r737, [%r4838+16];
	// begin inline asm
	dp4a.s32.s32 %r731, %r732, %r737, %r4760;
	// end inline asm
	// begin inline asm
	dp4a.s32.s32 %r735, %r736, %r737, %r727;
	// end inline asm
	ld.shared.u32 	%r745, [%r4838+20];
	// begin inline asm
	dp4a.s32.s32 %r739, %r740, %r745, %r731;
	// end inline asm
	// begin inline asm
	dp4a.s32.s32 %r743, %r736, %r745, %r735;
	// end inline asm
	ld.shared.u32 	%r753, [%r4838+24];
	// begin inline asm
	dp4a.s32.s32 %r747, %r748, %r753, %r739;
	// end inline asm
	// begin inline asm
	dp4a.s32.s32 %r751, %r736, %r753, %r743;
	// end inline asm
	ld.shared.u32 	%r761, [%r4838+28];
	// begin inline asm
	dp4a.s32.s32 %r755, %r756, %r761, %r747;
	// end inline asm
	// begin inline asm
	dp4a.s32.s32 %r759, %r736, %r761, %r751;
	// end inline asm
	and.b32  	%r4920, %r4915, 15;
	mad.lo.s32 	%r4921, %r755, %r4920, %r4914;
	ld.shared.u32 	%r764, [%r4906];
	// begin inline asm
	{.reg .f16 low,high;
  mov.b32 {low,high},%r764;
  cvt.f32.f16 %f649, low;}

	// end inline asm
	// begin inline asm
	{.reg .f16 low,high;
  mov.b32 {low,high},%r764;
  cvt.f32.f16 %f650, high;}

	// end inline asm
	ld.shared.f32 	%f784, [%r4801];
	cvt.rn.f32.s32 	%f785, %r4921;
	mul.f32 	%f786, %f649, %f785;
	cvt.rn.f32.s32 	%f787, %r759;
	mul.f32 	%f788, %f650, %f787;
	sub.f32 	%f789, %f786, %f788;
	fma.rn.f32 	%f2730, %f784, %f789, %f2730;
	ld.shared.u32 	%r4922, [%r4805+12672];
	shr.s32 	%r4923, %r4922, %r4793;
	and.b32  	%r766, %r4923, 50529027;
	ld.shared.u32 	%r4924, [%r4805+12676];
	shr.s32 	%r4925, %r4924, %r4793;
	and.b32  	%r774, %r4925, 50529027;
	ld.shared.u32 	%r4926, [%r4805+12680];
	shr.s32 	%r4927, %r4926, %r4793;
	and.b32  	%r782, %r4927, 50529027;
	ld.shared.u32 	%r4928, [%r4805+12684];
	shr.s32 	%r4929, %r4928, %r4793;
	and.b32  	%r790, %r4929, 50529027;
	ld.shared.u32 	%r4930, [%r4805+12688];
	shr.s32 	%r4931, %r4930, %r4793;
	and.b32  	%r798, %r4931, 50529027;
	ld.shared.u32 	%r4932, [%r4805+12692];
	shr.s32 	%r4933, %r4932, %r4793;
	and.b32  	%r806, %r4933, 50529027;
	ld.shared.u32 	%r4934, [%r4805+12696];
	shr.s32 	%r4935, %r4934, %r4793;
	and.b32  	%r814, %r4935, 50529027;
	ld.shared.u32 	%r4936, [%r4805+12700];
	shr.s32 	%r4937, %r4936, %r4793;
	and.b32  	%r822, %r4937, 50529027;
	add.s32 	%r4938, %r4795, %r106;
	shl.b32 	%r4939, %r4938, 2;
	add.s32 	%r4940, %r4824, %r4939;
	add.s32 	%r4941, %r4791, %r107;
	shl.b32 	%r4942, %r4941, 2;
	add.s32 	%r4943, %r4828, %r4942;
	add.s32 	%r4944, %r4940, %r4792;
	ld.shared.u8 	%r4945, [%r4944];
	shr.u32 	%r4946, %r4945, 4;
	shl.b32 	%r4947, %r4946, 8;
	or.b32  	%r4948, %r4947, %r4946;
	shl.b32 	%r4949, %r4948, 16;
	or.b32  	%r770, %r4949, %r4948;
	ld.shared.u32 	%r771, [%r4838];
	// begin inline asm
	dp4a.s32.s32 %r765, %r766, %r771, %r4760;
	// end inline asm
	// begin inline asm
	dp4a.s32.s32 %r769, %r770, %r771, %r4760;
	// end inline asm
	ld.shared.u32 	%r779, [%r4838+4];
	// begin inline asm
	dp4a.s32.s32 %r773, %r774, %r779, %r765;
	// end inline asm
	// begin inline asm
	dp4a.s32.s32 %r777, %r770, %r779, %r769;
	// end inline asm
	ld.shared.u32 	%r787, [%r4838+8];
	// begin inline asm
	dp4a.s32.s32 %r781, %r782, %r787, %r773;
	// end inline asm
	// begin inline asm
	dp4a.s32.s32 %r785, %r770, %r787, %r777;
	// end inline asm
	ld.shared.u32 	%r795, [%r4838+12];
	// begin inline asm
	dp4a.s32.s32 %r789, %r790, %r795, %r781;
	// end inline asm
	// begin inline asm
	dp4a.s32.s32 %r793, %r770, %r795, %r785;
	// end inline asm
	and.b32  	%r4950, %r4945, 15;
	mul.lo.s32 	%r4951, %r789, %r4950;
	ld.shared.u8 	%r4952, [%r4944+1];
	shr.u32 	%r4953, %r4952, 4;
	shl.b32 	%r4954, %r4953, 8;
	or.b32  	%r4955, %r4954, %r4953;
	shl.b32 	%r4956, %r4955, 16;
	or.b32  	%r802, %r4956, %r4955;
	ld.shared.u32 	%r803, [%r4838+16];
	// begin inline asm
	dp4a.s32.s32 %r797, %r798, %r803, %r4760;
	// end inline asm
	// begin inline asm
	dp4a.s32.s32 %r801, %r802, %r803, %r793;
	// end inline asm
	ld.shared.u32 	%r811, [%r4838+20];
	// begin inline asm
	dp4a.s32.s32 %r805, %r806, %r811, %r797;
	// end inline asm
	// begin inline asm
	dp4a.s32.s32 %r809, %r802, %r811, %r801;
	// end inline asm
	ld.shared.u32 	%r819, [%r4838+24];
	// begin inline asm
	dp4a.s32.s32 %r813, %r814, %r819, %r805;
	// end inline asm
	// begin inline asm
	dp4a.s32.s32 %r817, %r802, %r819, %r809;
	// end inline asm
	ld.shared.u32 	%r827, [%r4838+28];
	// begin inline asm
	dp4a.s32.s32 %r821, %r822, %r827, %r813;
	// end inline asm
	// begin inline asm
	dp4a.s32.s32 %r825, %r802, %r827, %r817;
	// end inline asm
	and.b32  	%r4957, %r4952, 15;
	mad.lo.s32 	%r4958, %r821, %r4957, %r4951;
	ld.shared.u32 	%r830, [%r4943];
	// begin inline asm
	{.reg .f16 low,high;
  mov.b32 {low,high},%r830;
  cvt.f32.f16 %f651, low;}

	// end inline asm
	// begin inline asm
	{.reg .f16 low,high;
  mov.b32 {low,high},%r830;
  cvt.f32.f16 %f652, high;}

	// end inline asm
	cvt.rn.f32.s32 	%f790, %r4958;
	mul.f32 	%f791, %f651, %f790;
	cvt.rn.f32.s32 	%f792, %r825;
	mul.f32 	%f793, %f652, %f792;
	sub.f32 	%f794, %f791, %f793;
	fma.rn.f32 	%f2714, %f784, %f794, %f2714;
	ld.shared.u32 	%r4959, [%r4805];
	shr.s32 	%r4960, %r4959, %r4793;
	and.b32  	%r832, %r4960, 50529027;
	ld.shared.u32 	%r4961, [%r4805+4];
	shr.s32 	%r4962, %r4961, %r4793;
	and.b32  	%r840, %r4962, 50529027;
	ld.shared.u32 	%r4963, [%r4805+8];
	shr.s32 	%r4964, %r4963, %r4793;
	and.b32  	%r848, %r4964, 50529027;
	ld.shared.u32 	%r4965, [%r4805+12];
	shr.s32 	%r4966, %r4965, %r4793;
	and.b32  	%r856, %r4966, 50529027;
	ld.shared.u32 	%r4967, [%r4805+16];
	shr.s32 	%r4968, %r4967, %r4793;
	and.b32  	%r864, %r4968, 50529027;
	ld.shared.u32 	%r4969, [%r4805+20];
	shr.s32 	%r4970, %r4969, %r4793;
	and.b32  	%r872, %r4970, 50529027;
	ld.shared.u32 	%r4971, [%r4805+24];
	shr.s32 	%r4972, %r4971, %r4793;
	and.b32  	%r880, %r4972, 50529027;
	ld.shared.u32 	%r4973, [%r4805+28];
	shr.s32 	%r4974, %r4973, %r4793;
	and.b32  	%r888, %r4974, 50529027;
	ld.shared.u8 	%r4975, [%r4830];
	shr.u32 	%r4976, %r4975, 4;
	shl.b32 	%r4977, %r4976, 8;
	or.b32  	%r4978, %r4977, %r4976;
	shl.b32 	%r4979, %r4978, 16;
	or.b32  	%r836, %r4979, %r4978;
	ld.shared.u32 	%r837, [%r4838+512];
	// begin inline asm
	dp4a.s32.s32 %r831, %r832, %r837, %r4760;
	// end inline asm
	// begin inline asm
	dp4a.s32.s32 %r835, %r836, %r837, %r4760;
	// end inline asm
	ld.shared.u32 	%r845, [%r4838+516];
	// begin inline asm
	dp4a.s32.s32 %r839, %r840, %r845, %r831;
	// end inline asm
	// begin inline asm
	dp4a.s32.s32 %r843, %r836, %r845, %r835;
	// end inline asm
	ld.shared.u32 	%r853, [%r4838+520];
	// begin inline asm
	dp4a.s32.s32 %r847, %r848, %r853, %r839;
	// end inline asm
	// begin inline asm
	dp4a.s32.s32 %r851, %r836, %r853, %r843;
	// end inline asm
	ld.shared.u32 	%r861, [%r4838+524];
	// begin inline asm
	dp4a.s32.s32 %r855, %r856, %r861, %r847;
	// end inline asm
	// begin inline asm
	dp4a.s32.s32 %r859, %r836, %r861, %r851;
	// end inline asm
	and.b32  	%r4980, %r4975, 15;
	mul.lo.s32 	%r4981, %r855, %r4980;
	ld.shared.u8 	%r4982, [%r4830+1];
	shr.u32 	%r4983, %r4982, 4;
	shl.b32 	%r4984, %r4983, 8;
	or.b32  	%r4985, %r4984, %r4983;
	shl.b32 	%r4986, %r4985, 16;
	or.b32  	%r868, %r4986, %r4985;
	ld.shared.u32 	%r869, [%r4838+528];
	// begin inline asm
	dp4a.s32.s32 %r863, %r864, %r869, %r4760;
	// end inline asm
	// begin inline asm
	dp4a.s32.s32 %r867, %r868, %r869, %r859;
	// end inline asm
	ld.shared.u32 	%r877, [%r4838+532];
	// begin inline asm
	dp4a.s32.s32 %r871, %r872, %r877, %r863;
	// end inline asm
	// begin inline asm
	dp4a.s32.s32 %r875, %r868, %r877, %r867;
	// end inline asm
	ld.shared.u32 	%r885, [%r4838+536];
	// begin inline asm
	dp4a.s32.s32 %r879, %r880, %r885, %r871;
	// end inline asm
	// begin inline asm
	dp4a.s32.s32 %r883, %r868, %r885, %r875;
	// end inline asm
	ld.shared.u32 	%r893, [%r4838+540];
	// begin inline asm
	dp4a.s32.s32 %r887, %r888, %r893, %r879;
	// end inline asm
	// begin inline asm
	dp4a.s32.s32 %r891, %r868, %r893, %r883;
	// end inline asm
	and.b32  	%r4987, %r4982, 15;
	mad.lo.s32 	%r4988, %r887, %r4987, %r4981;
	ld.shared.u32 	%r896, [%r4829];
	// begin inline asm
	{.reg .f16 low,high;
  mov.b32 {low,high},%r896;
  cvt.f32.f16 %f653, low;}

	// end inline asm
	// begin inline asm
	{.reg .f16 low,high;
  mov.b32 {low,high},%r896;
  cvt.f32.f16 %f654, high;}

	// end inline asm
	ld.shared.f32 	%f795, [%r4801+64];
	cvt.rn.f32.s32 	%f796, %r4988;
	mul.f32 	%f797, %f653, %f796;
	cvt.rn.f32.s32 	%f798, %r891;
	mul.f32 	%f799, %f654, %f798;
	sub.f32 	%f800, %f797, %f799;
	fma.rn.f32 	%f2761, %f795, %f800, %f2761;
	ld.shared.u32 	%r4989, [%r4805+4224];
	shr.s32 	%r4990, %r4989, %r4793;
	and.b32  	%r898, %r4990, 50529027;
	ld.shared.u32 	%r4991, [%r4805+4228];
	shr.s32 	%r4992, %r4991, %r4793;
	and.b32  	%r906, %r4992, 50529027;
	ld.shared.u32 	%r4993, [%r4805+4232];
	shr.s32 	%r4994, %r4993, %r4793;
	and.b32  	%r914, %r4994, 50529027;
	ld.shared.u32 	%r4995, [%r4805+4236];
	shr.s32 	%r4996, %r4995, %r4793;
	and.b32  	%r922, %r4996, 50529027;
	ld.shared.u32 	%r4997, [%r4805+4240];
	shr.s32 	%r4998, %r4997, %r4793;
	and.b32  	%r930, %r4998, 50529027;
	ld.shared.u32 	%r4999, [%r4805+4244];
	shr.s32 	%r5000, %r4999, %r4793;
	and.b32  	%r938, %r5000, 50529027;
	ld.shared.u32 	%r5001, [%r4805+4248];
	shr.s32 	%r5002, %r5001, %r4793;
	and.b32  	%r946, %r5002, 50529027;
	ld.shared.u32 	%r5003, [%r4805+4252];
	shr.s32 	%r5004, %r5003, %r4793;
	and.b32  	%r954, %r5004, 50529027;
	ld.shared.u8 	%r5005, [%r4870];
	shr.u32 	%r5006, %r5005, 4;
	shl.b32 	%r5007, %r5006, 8;
	or.b32  	%r5008, %r5007, %r5006;
	shl.b32 	%r5009, %r5008, 16;
	or.b32  	%r902, %r5009, %r5008;
	ld.shared.u32 	%r903, [%r4838+512];
	// begin inline asm
	dp4a.s32.s32 %r897, %r898, %r903, %r4760;
	// end inline asm
	// begin inline asm
	dp4a.s32.s32 %r901, %r902, %r903, %r4760;
	// end inline asm
	ld.shared.u32 	%r911, [%r4838+516];
	// begin inline asm
	dp4a.s32.s32 %r905, %r906, %r911, %r897;
	// end inline asm
	// begin inline asm
	dp4a.s32.s32 %r909, %r902, %r911, %r901;
	// end inline asm
	ld.shared.u32 	%r919, [%r4838+520];
	// begin inline asm
	dp4a.s32.s32 %r913, %r914, %r919, %r905;
	// end inline asm
	// begin inline asm
	dp4a.s32.s32 %r917, %r902, %r919, %r909;
	// end inline asm
	ld.shared.u32 	%r927, [%r4838+524];
	// begin inline asm
	dp4a.s32.s32 %r921, %r922, %r927, %r913;
	// end inline asm
	// begin inline asm
	dp4a.s32.s32 %r925, %r902, %r927, %r917;
	// end inline asm
	and.b32  	%r5010, %r5005, 15;
	mul.lo.s32 	%r5011, %r921, %r5010;
	ld.shared.u8 	%r5012, [%r4870+1];
	shr.u32 	%r5013, %r5012, 4;
	shl.b32 	%r5014, %r5013, 8;
	or.b32  	%r5015, %r5014, %r5013;
	shl.b32 	%r5016, %r5015, 16;
	or.b32  	%r934, %r5016, %r5015;
	ld.shared.u32 	%r935, [%r4838+528];
	// begin inline asm
	dp4a.s32.s32 %r929, %r930, %r935, %r4760;
	// end inline asm
	// begin inline asm
	dp4a.s32.s32 %r933, %r934, %r935, %r925;
	// end inline asm
	ld.shared.u32 	%r943, [%r4838+532];
	// begin inline asm
	dp4a.s32.s32 %r937, %r938, %r943, %r929;
	// end inline asm
	// begin inline asm
	dp4a.s32.s32 %r941, %r934, %r943, %r933;
	// end inline asm
	ld.shared.u32 	%r951, [%r4838+536];
	// begin inline asm
	dp4a.s32.s32 %r945, %r946, %r951, %r937;
	// end inline asm
	// begin inline asm
	dp4a.s32.s32 %r949, %r934, %r951, %r941;
	// end inline asm
	ld.shared.u32 	%r959, [%r4838+540];
	// begin inline asm
	dp4a.s32.s32 %r953, %r954, %r959, %r945;
	// end inline asm
	// begin inline asm
	dp4a.s32.s32 %r957, %r934, %r959, %r949;
	// end inline asm
	and.b32  	%r5017, %r5012, 15;
	mad.lo.s32 	%r5018, %r953, %r5017, %r5011;
	ld.shared.u32 	%r962, [%r4869];
	// begin inline asm
	{.reg .f16 low,high;
  mov.b32 {low,high},%r962;
  cvt.f32.f16 %f655, low;}

	// end inline asm
	// begin inline asm
	{.reg .f16 low,high;
  mov.b32 {low,high},%r962;
  cvt.f32.f16 %f656, high;}

	// end inline asm
	cvt.rn.f32.s32 	%f801, %r5018;
	mul.f32 	%f802, %f655, %f801;
	cvt.rn.f32.s32 	%f803, %r957;
	mul.f32 	%f804, %f656, %f803;
	sub.f32 	%f805, %f802, %f804;
	fma.rn.f32 	%f2745, %f795, %f805, %f2745;
	ld.shared.u32 	%r5019, [%r4805+8448];
	shr.s32 	%r5020, %r5019, %r4793;
	and.b32  	%r964, %r5020, 50529027;
	ld.shared.u32 	%r5021, [%r4805+8452];
	shr.s32 	%r5022, %r5021, %r4793;
	and.b32  	%r972, %r5022, 50529027;
	ld.shared.u32 	%r5023, [%r4805+8456];
	shr.s32 	%r5024, %r5023, %r4793;
	and.b32  	%r980, %r5024, 50529027;
	ld.shared.u32 	%r5025, [%r4805+8460];
	shr.s32 	%r5026, %r5025, %r4793;
	and.b32  	%r988, %r5026, 50529027;
	ld.shared.u32 	%r5027, [%r4805+8464];
	shr.s32 	%r5028, %r5027, %r4793;
	and.b32  	%r996, %r5028, 50529027;
	ld.shared.u32 	%r5029, [%r4805+8468];
	shr.s32 	%r5030, %r5029, %r4793;
	and.b32  	%r1004, %r5030, 50529027;
	ld.shared.u32 	%r5031, [%r4805+8472];
	shr.s32 	%r5032, %r5031, %r4793;
	and.b32  	%r1012, %r5032, 50529027;
	ld.shared.u32 	%r5033, [%r4805+8476];
	shr.s32 	%r5034, %r5033, %r4793;
	and.b32  	%r1020, %r5034, 50529027;
	ld.shared.u8 	%r5035, [%r4907];
	shr.u32 	%r5036, %r5035, 4;
	shl.b32 	%r5037, %r5036, 8;
	or.b32  	%r5038, %r5037, %r5036;
	shl.b32 	%r5039, %r5038, 16;
	or.b32  	%r968, %r5039, %r5038;
	ld.shared.u32 	%r969, [%r4838+512];
	// begin inline asm
	dp4a.s32.s32 %r963, %r964, %r969, %r4760;
	// end inline asm
	// begin inline asm
	dp4a.s32.s32 %r967, %r968, %r969, %r4760;
	// end inline asm
	ld.shared.u32 	%r977, [%r4838+516];
	// begin inline asm
	dp4a.s32.s32 %r971, %r972, %r977, %r963;
	// end inline asm
	// begin inline asm
	dp4a.s32.s32 %r975, %r968, %r977, %r967;
	// end inline asm
	ld.shared.u32 	%r985, [%r4838+520];
	// begin inline asm
	dp4a.s32.s32 %r979, %r980, %r985, %r971;
	// end inline asm
	// begin inline asm
	dp4a.s32.s32 %r983, %r968, %r985, %r975;
	// end inline asm
	ld.shared.u32 	%r993, [%r4838+524];
	// begin inline asm
	dp4a.s32.s32 %r987, %r988, %r993, %r979;
	// end inline asm
	// begin inline asm
	dp4a.s32.s32 %r991, %r968, %r993, %r983;
	// end inline asm
	and.b32  	%r5040, %r5035, 15;
	mul.lo.s32 	%r5041, %r987, %r5040;
	ld.shared.u8 	%r5042, [%r4907+1];
	shr.u32 	%r5043, %r5042, 4;
	shl.b32 	%r5044, %r5043, 8;
	or.b32  	%r5045, %r5044, %r5043;
	shl.b32 	%r5046, %r5045, 16;
	or.b32  	%r1000, %r5046, %r5045;
	ld.shared.u32 	%r1001, [%r4838+528];
	// begin inline asm
	dp4a.s32.s32 %r995, %r996, %r1001, %r4760;
	// end inline asm
	// begin inline asm
	dp4a.s32.s32 %r999, %r1000, %r1001, %r991;
	// end inline asm
	ld.shared.u32 	%r1009, [%r4838+532];
	// begin inline asm
	dp4a.s32.s32 %r1003, %r1004, %r1009, %r995;
	// end inline asm
	// begin inline asm
	dp4a.s32.s32 %r1007, %r1000, %r1009, %r999;
	// end inline asm
	ld.shared.u32 	%r1017, [%r4838+536];
	// begin inline asm
	dp4a.s32.s32 %r1011, %r1012, %r1017, %r1003;
	// end inline asm
	// begin inline asm
	dp4a.s32.s32 %r1015, %r1000, %r1017, %r1007;
	// end inline asm
	ld.shared.u32 	%r1025, [%r4838+540];
	// begin inline asm
	dp4a.s32.s32 %r1019, %r1020, %r1025, %r1011;
	// end inline asm
	// begin inline asm
	dp4a.s32.s32 %r1023, %r1000, %r1025, %r1015;
	// end inline asm
	and.b32  	%r5047, %r5042, 15;
	mad.lo.s32 	%r5048, %r1019, %r5047, %r5041;
	ld.shared.u32 	%r1028, [%r4906];
	// begin inline asm
	{.reg .f16 low,high;
  mov.b32 {low,high},%r1028;
  cvt.f32.f16 %f657, low;}

	// end inline asm
	// begin inline asm
	{.reg .f16 low,high;
  mov.b32 {low,high},%r1028;
  cvt.f32.f16 %f658, high;}

	// end inline asm
	ld.shared.f32 	%f806, [%r4801+64];
	cvt.rn.f32.s32 	%f807, %r5048;
	mul.f32 	%f808, %f657, %f807;
	cvt.rn.f32.s32 	%f809, %r1023;
	mul.f32 	%f810, %f658, %f809;
	sub.f32 	%f811, %f808, %f810;
	fma.rn.f32 	%f2729, %f806, %f811, %f2729;
	ld.shared.u32 	%r5049, [%r4805+12672];
	shr.s32 	%r5050, %r5049, %r4793;
	and.b32  	%r1030, %r5050, 50529027;
	ld.shared.u32 	%r5051, [%r4805+12676];
	shr.s32 	%r5052, %r5051, %r4793;
	and.b32  	%r1038, %r5052, 50529027;
	ld.shared.u32 	%r5053, [%r4805+12680];
	shr.s32 	%r5054, %r5053, %r4793;
	and.b32  	%r1046, %r5054, 50529027;
	ld.shared.u32 	%r5055, [%r4805+12684];
	shr.s32 	%r5056, %r5055, %r4793;
	and.b32  	%r1054, %r5056, 50529027;
	ld.shared.u32 	%r5057, [%r4805+12688];
	shr.s32 	%r5058, %r5057, %r4793;
	and.b32  	%r1062, %r5058, 50529027;
	ld.shared.u32 	%r5059, [%r4805+12692];
	shr.s32 	%r5060, %r5059, %r4793;
	and.b32  	%r1070, %r5060, 50529027;
	ld.shared.u32 	%r5061, [%r4805+12696];
	shr.s32 	%r5062, %r5061, %r4793;
	and.b32  	%r1078, %r5062, 50529027;
	ld.shared.u32 	%r5063, [%r4805+12700];
	shr.s32 	%r5064, %r5063, %r4793;
	and.b32  	%r1086, %r5064, 50529027;
	ld.shared.u8 	%r5065, [%r4944];
	shr.u32 	%r5066, %r5065, 4;
	shl.b32 	%r5067, %r5066, 8;
	or.b32  	%r5068, %r5067, %r5066;
	shl.b32 	%r5069, %r5068, 16;
	or.b32  	%r1034, %r5069, %r5068;
	ld.shared.u32 	%r1035, [%r4838+512];
	// begin inline asm
	dp4a.s32.s32 %r1029, %r1030, %r1035, %r4760;
	// end inline asm
	// begin inline asm
	dp4a.s32.s32 %r1033, %r1034, %r1035, %r4760;
	// end inline asm
	ld.shared.u32 	%r1043, [%r4838+516];
	// begin inline asm
	dp4a.s32.s32 %r1037, %r1038, %r1043, %r1029;
	// end inline asm
	// begin inline asm
	dp4a.s32.s32 %r1041, %r1034, %r1043, %r1033;
	// end inline asm
	ld.shared.u32 	%r1051, [%r4838+520];
	// begin inline asm
	dp4a.s32.s32 %r1045, %r1046, %r1051, %r1037;
	// end inline asm
	// begin inline asm
	dp4a.s32.s32 %r1049, %r1034, %r1051, %r1041;
	// end inline asm
	ld.shared.u32 	%r1059, [%r4838+524];
	// begin inline asm
	dp4a.s32.s32 %r1053, %r1054, %r1059, %r1045;
	// end inline asm
	// begin inline asm
	dp4a.s32.s32 %r1057, %r1034, %r1059, %r1049;
	// end inline asm
	and.b32  	%r5070, %r5065, 15;
	mul.lo.s32 	%r5071, %r1053, %r5070;
	ld.shared.u8 	%r5072, [%r4944+1];
	shr.u32 	%r5073, %r5072, 4;
	shl.b32 	%r5074, %r5073, 8;
	or.b32  	%r5075, %r5074, %r5073;
	shl.b32 	%r5076, %r5075, 16;
	or.b32  	%r1066, %r5076, %r5075;
	ld.shared.u32 	%r1067, [%r4838+528];
	// begin inline asm
	dp4a.s32.s32 %r1061, %r1062, %r1067, %r4760;
	// end inline asm
	// begin inline asm
	dp4a.s32.s32 %r1065, %r1066, %r1067, %r1057;
	// end inline asm
	ld.shared.u32 	%r1075, [%r4838+532];
	// begin inline asm
	dp4a.s32.s32 %r1069, %r1070, %r1075, %r1061;
	// end inline asm
	// begin inline asm
	dp4a.s32.s32 %r1073, %r1066, %r1075, %r1065;
	// end inline asm
	ld.shared.u32 	%r1083, [%r4838+536];
	// begin inline asm
	dp4a.s32.s32 %r1077, %r1078, %r1083, %r1069;
	// end inline asm
	// begin inline asm
	dp4a.s32.s32 %r1081, %r1066, %r1083, %r1073;
	// end inline asm
	ld.shared.u32 	%r1091, [%r4838+540];
	// begin inline asm
	dp4a.s32.s32 %r1085, %r1086, %r1091, %r1077;
	// end inline asm
	// begin inline asm
	dp4a.s32.s32 %r1089, %r1066, %r1091, %r1081;
	// end inline asm
	and.b32  	%r5077, %r5072, 15;
	mad.lo.s32 	%r5078, %r1085, %r5077, %r5071;
	ld.shared.u32 	%r1094, [%r4943];
	// begin inline asm
	{.reg .f16 low,high;
  mov.b32 {low,high},%r1094;
  cvt.f32.f16 %f659, low;}

	// end inline asm
	// begin inline asm
	{.reg .f16 low,high;
  mov.b32 {low,high},%r1094;
  cvt.f32.f16 %f660, high;}

	// end inline asm
	cvt.rn.f32.s32 	%f812, %r5078;
	mul.f32 	%f813, %f659, %f812;
	cvt.rn.f32.s32 	%f814, %r1089;
	mul.f32 	%f815, %f660, %f814;
	sub.f32 	%f816, %f813, %f815;
	fma.rn.f32 	%f2713, %f806, %f816, %f2713;
	ld.shared.u32 	%r5079, [%r4805];
	shr.s32 	%r5080, %r5079, %r4793;
	and.b32  	%r1096, %r5080, 50529027;
	ld.shared.u32 	%r5081, [%r4805+4];
	shr.s32 	%r5082, %r5081, %r4793;
	and.b32  	%r1104, %r5082, 50529027;
	ld.shared.u32 	%r5083, [%r4805+8];
	shr.s32 	%r5084, %r5083, %r4793;
	and.b32  	%r1112, %r5084, 50529027;
	ld.shared.u32 	%r5085, [%r4805+12];
	shr.s32 	%r5086, %r5085, %r4793;
	and.b32  	%r1120, %r5086, 50529027;
	ld.shared.u32 	%r5087, [%r4805+16];
	shr.s32 	%r5088, %r5087, %r4793;
	and.b32  	%r1128, %r5088, 50529027;
	ld.shared.u32 	%r5089, [%r4805+20];
	shr.s32 	%r5090, %r5089, %r4793;
	and.b32  	%r1136, %r5090, 50529027;
	ld.shared.u32 	%r5091, [%r4805+24];
	shr.s32 	%r5092, %r5091, %r4793;
	and.b32  	%r1144, %r5092, 50529027;
	ld.shared.u32 	%r5093, [%r4805+28];
	shr.s32 	%r5094, %r5093, %r4793;
	and.b32  	%r1152, %r5094, 50529027;
	ld.shared.u8 	%r5095, [%r4830];
	shr.u32 	%r5096, %r5095, 4;
	shl.b32 	%r5097, %r5096, 8;
	or.b32  	%r5098, %r5097, %r5096;
	shl.b32 	%r5099, %r5098, 16;
	or.b32  	%r1100, %r5099, %r5098;
	ld.shared.u32 	%r1101, [%r4838+1024];
	// begin inline asm
	dp4a.s32.s32 %r1095, %r1096, %r1101, %r4760;
	// end inline asm
	// begin inline asm
	dp4a.s32.s32 %r1099, %r1100, %r1101, %r4760;
	// end inline asm
	ld.shared.u32 	%r1109, [%r4838+1028];
	// begin inline asm
	dp4a.s32.s32 %r1103, %r1104, %r1109, %r1095;
	// end inline asm
	// begin inline asm
	dp4a.s32.s32 %r1107, %r1100, %r1109, %r1099;
	// end inline asm
	ld.shared.u32 	%r1117, [%r4838+1032];
	// begin inline asm
	dp4a.s32.s32 %r1111, %r1112, %r1117, %r1103;
	// end inline asm
	// begin inline asm
	dp4a.s32.s32 %r1115, %r1100, %r1117, %r1107;
	// end inline asm
	ld.shared.u32 	%r1125, [%r4838+1036];
	// begin inline asm
	dp4a.s32.s32 %r1119, %r1120, %r1125, %r1111;
	// end inline asm
	// begin inline asm
	dp4a.s32.s32 %r1123, %r1100, %r1125, %r1115;
	// end inline asm
	and.b32  	%r5100, %r5095, 15;
	mul.lo.s32 	%r5101, %r1119, %r5100;
	ld.shared.u8 	%r5102, [%r4830+1];
	shr.u32 	%r5103, %r5102, 4;
	shl.b32 	%r5104, %r5103, 8;
	or.b32  	%r5105, %r5104, %r5103;
	shl.b32 	%r5106, %r5105, 16;
	or.b32  	%r1132, %r5106, %r5105;
	ld.shared.u32 	%r1133, [%r4838+1040];
	// begin inline asm
	dp4a.s32.s32 %r1127, %r1128, %r1133, %r4760;
	// end inline asm
	// begin inline asm
	dp4a.s32.s32 %r1131, %r1132, %r1133, %r1123;
	// end inline asm
	ld.shared.u32 	%r1141, [%r4838+1044];
	// begin inline asm
	dp4a.s32.s32 %r1135, %r1136, %r1141, %r1127;
	// end inline asm
	// begin inline asm
	dp4a.s32.s32 %r1139, %r1132, %r1141, %r1131;
	// end inline asm
	ld.shared.u32 	%r1149, [%r4838+1048];
	// begin inline asm
	dp4a.s32.s32 %r1143, %r1144, %r1149, %r1135;
	// end inline asm
	// begin inline asm
	dp4a.s32.s32 %r1147, %r1132, %r1149, %r1139;
	// end inline asm
	ld.shared.u32 	%r1157, [%r4838+1052];
	// begin inline asm
	dp4a.s32.s32 %r1151, %r1152, %r1157, %r1143;
	// end inline asm
	// begin inline asm
	dp4a.s32.s32 %r1155, %r1132, %r1157, %r1147;
	// end inline asm
	and.b32  	%r5107, %r5102, 15;
	mad.lo.s32 	%r5108, %r1151, %r5107, %r5101;
	ld.shared.u32 	%r1160, [%r4829];
	// begin inline asm
	{.reg .f16 low,high;
  mov.b32 {low,high},%r1160;
  cvt.f32.f16 %f661, low;}

	// end inline asm
	// begin inline asm
	{.reg .f16 low,high;
  mov.b32 {low,high},%r1160;
  cvt.f32.f16 %f662, high;}

	// end inline asm
	ld.shared.f32 	%f817, [%r4801+128];
	cvt.rn.f32.s32 	%f818, %r5108;
	mul.f32 	%f819, %f661, %f818;
	cvt.rn.f32.s32 	%f820, %r1155;
	mul.f32 	%f821, %f662, %f820;
	sub.f32 	%f822, %f819, %f821;
	fma.rn.f32 	%f2760, %f817, %f822, %f2760;
	ld.shared.u32 	%r5109, [%r4805+4224];
	shr.s32 	%r5110, %r5109, %r4793;
	and.b32  	%r1162, %r5110, 50529027;
	ld.shared.u32 	%r5111, [%r4805+4228];
	shr.s32 	%r5112, %r5111, %r4793;
	and.b32  	%r1170, %r5112, 50529027;
	ld.shared.u32 	%r5113, [%r4805+4232];
	shr.s32 	%r5114, %r5113, %r4793;
	and.b32  	%r1178, %r5114, 50529027;
	ld.shared.u32 	%r5115, [%r4805+4236];
	shr.s32 	%r5116, %r5115, %r4793;
	and.b32  	%r1186, %r5116, 50529027;
	ld.shared.u32 	%r5117, [%r4805+4240];
	shr.s32 	%r5118, %r5117, %r4793;
	and.b32  	%r1194, %r5118, 50529027;
	ld.shared.u32 	%r5119, [%r4805+4244];
	shr.s32 	%r5120, %r5119, %r4793;
	and.b32  	%r1202, %r5120, 50529027;
	ld.shared.u32 	%r5121, [%r4805+4248];
	shr.s32 	%r5122, %r5121, %r4793;
	and.b32  	%r1210, %r5122, 50529027;
	ld.shared.u32 	%r5123, [%r4805+4252];
	shr.s32 	%r5124, %r5123, %r4793;
	and.b32  	%r1218, %r5124, 50529027;
	ld.shared.u8 	%r5125, [%r4870];
	shr.u32 	%r5126, %r5125, 4;
	shl.b32 	%r5127, %r5126, 8;
	or.b32  	%r5128, %r5127, %r5126;
	shl.b32 	%r5129, %r5128, 16;
	or.b32  	%r1166, %r5129, %r5128;
	ld.shared.u32 	%r1167, [%r4838+1024];
	// begin inline asm
	dp4a.s32.s32 %r1161, %r1162, %r1167, %r4760;
	// end inline asm
	// begin inline asm
	dp4a.s32.s32 %r1165, %r1166, %r1167, %r4760;
	// end inline asm
	ld.shared.u32 	%r1175, [%r4838+1028];
	// begin inline asm
	dp4a.s32.s32 %r1169, %r1170, %r1175, %r1161;
	// end inline asm
	// begin inline asm
	dp4a.s32.s32 %r1173, %r1166, %r1175, %r1165;
	// end inline asm
	ld.shared.u32 	%r1183, [%r4838+1032];
	// begin inline asm
	dp4a.s32.s32 %r1177, %r1178, %r1183, %r1169;
	// end inline asm
	// begin inline asm
	dp4a.s32.s32 %r1181, %r1166, %r1183, %r1173;
	// end inline asm
	ld.shared.u32 	%r1191, [%r4838+1036];
	// begin inline asm
	dp4a.s32.s32 %r1185, %r1186, %r1191, %r1177;
	// end inline asm
	// begin inline asm
	dp4a.s32.s32 %r1189, %r1166, %r1191, %r1181;
	// end inline asm
	and.b32  	%r5130, %r5125, 15;
	mul.lo.s32 	%r5131, %r1185, %r5130;
	ld.shared.u8 	%r5132, [%r4870+1];
	shr.u32 	%r5133, %r5132, 4;
	shl.b32 	%r5134, %r5133, 8;
	or.b32  	%r5135, %r5134, %r5133;
	shl.b32 	%r5136, %r5135, 16;
	or.b32  	%r1198, %r5136, %r5135;
	ld.shared.u32 	%r1199, [%r4838+1040];
	// begin inline asm
	dp4a.s32.s32 %r1193, %r1194, %r1199, %r4760;
	// end inline asm
	// begin inline asm
	dp4a.s32.s32 %r1197, %r1198, %r1199, %r1189;
	// end inline asm
	ld.shared.u32 	%r1207, [%r4838+1044];
	// begin inline asm
	dp4a.s32.s32 %r1201, %r1202, %r1207, %r1193;
	// end inline asm
	// begin inline asm
	dp4a.s32.s32 %r1205, %r1198, %r1207, %r1197;
	// end inline asm
	ld.shared.u32 	%r1215, [%r4838+1048];
	// begin inline asm
	dp4a.s32.s32 %r1209, %r1210, %r1215, %r1201;
	// end inline asm
	// begin inline asm
	dp4a.s32.s32 %r1213, %r1198, %r1215, %r1205;
	// end inline asm
	ld.shared.u32 	%r1223, [%r4838+1052];
	// begin inline asm
	dp4a.s32.s32 %r1217, %r1218, %r1223, %r1209;
	// end inline asm
	// begin inline asm
	dp4a.s32.s32 %r1221, %r1198, %r1223, %r1213;
	// end inline asm
	and.b32  	%r5137, %r5132, 15;
	mad.lo.s32 	%r5138, %r1217, %r5137, %r5131;
	ld.shared.u32 	%r1226, [%r4869];
	// begin inline asm
	{.reg .f16 low,high;
  mov.b32 {low,high},%r1226;
  cvt.f32.f16 %f663, low;}

	// end inline asm
	// begin inline asm
	{.reg .f16 low,high;
  mov.b32 {low,high},%r1226;
  cvt.f32.f16 %f664, high;}

	// end inline asm
	cvt.rn.f32.s32 	%f823, %r5138;
	mul.f32 	%f824, %f663, %f823;
	cvt.rn.f32.s32 	%f825, %r1221;
	mul.f32 	%f826, %f664, %f825;
	sub.f32 	%f827, %f824, %f826;
	fma.rn.f32 	%f2744, %f817, %f827, %f2744;
	ld.shared.u32 	%r5139, [%r4805+8448];
	shr.s32 	%r5140, %r5139, %r4793;
	and.b32  	%r1228, %r5140, 50529027;
	ld.shared.u32 	%r5141, [%r4805+8452];
	shr.s32 	%r5142, %r5141, %r4793;
	and.b32  	%r1236, %r5142, 50529027;
	ld.shared.u32 	%r5143, [%r4805+8456];
	shr.s32 	%r5144, %r5143, %r4793;
	and.b32  	%r1244, %r5144, 50529027;
	ld.shared.u32 	%r5145, [%r4805+8460];
	shr.s32 	%r5146, %r5145, %r4793;
	and.b32  	%r1252, %r5146, 50529027;
	ld.shared.u32 	%r5147, [%r4805+8464];
	shr.s32 	%r5148, %r5147, %r4793;
	and.b32  	%r1260, %r5148, 50529027;
	ld.shared.u32 	%r5149, [%r4805+8468];
	shr.s32 	%r5150, %r5149, %r4793;
	and.b32  	%r1268, %r5150, 50529027;
	ld.shared.u32 	%r5151, [%r4805+8472];
	shr.s32 	%r5152, %r5151, %r4793;
	and.b32  	%r1276, %r5152, 50529027;
	ld.shared.u32 	%r5153, [%r4805+8476];
	shr.s32 	%r5154, %r5153, %r4793;
	and.b32  	%r1284, %r5154, 50529027;
	ld.shared.u8 	%r5155, [%r4907];
	shr.u32 	%r5156, %r5155, 4;
	shl.b32 	%r5157, %r5156, 8;
	or.b32  	%r5158, %r5157, %r5156;
	shl.b32 	%r5159, %r5158, 16;
	or.b32  	%r1232, %r5159, %r5158;
	ld.shared.u32 	%r1233, [%r4838+1024];
	// begin inline asm
	dp4a.s32.s32 %r1227, %r1228, %r1233, %r4760;
	// end inline asm
	// begin inline asm
	dp4a.s32.s32 %r1231, %r1232, %r1233, %r4760;
	// end inline asm
	ld.shared.u32 	%r1241, [%r4838+1028];
	// begin inline asm
	dp4a.s32.s32 %r1235, %r1236, %r1241, %r1227;
	// end inline asm
	// begin inline asm
	dp4a.s32.s32 %r1239, %r1232, %r1241, %r1231;
	// end inline asm
	ld.shared.u32 	%r1249, [%r4838+1032];
	// begin inline asm
	dp4a.s32.s32 %r1243, %r1244, %r1249, %r1235;
	// end inline asm
	// begin inline asm
	dp4a.s32.s32 %r1247, %r1232, %r1249, %r1239;
	// end inline asm
	ld.shared.u32 	%r1257, [%r4838+1036];
	// begin inline asm
	dp4a.s32.s32 %r1251, %r1252, %r1257, %r1243;
	// end inline asm
	// begin inline asm
	dp4a.s32.s32 %r1255, %r1232, %r1257, %r1247;
	// end inline asm
	and.b32  	%r5160, %r5155, 15;
	mul.lo.s32 	%r5161, %r1251, %r5160;
	ld.shared.u8 	%r5162, [%r4907+1];
	shr.u32 	%r5163, %r5162, 4;
	shl.b32 	%r5164, %r5163, 8;
	or.b32  	%r5165, %r5164, %r5163;
	shl.b32 	%r5166, %r5165, 16;
	or.b32  	%r1264, %r5166, %r5165;
	ld.shared.u32 	%r1265, [%r4838+1040];
	// begin inline asm
	dp4a.s32.s32 %r1259, %r1260, %r1265, %r4760;
	// end inline asm
	// begin inline asm
	dp4a.s32.s32 %r1263, %r1264, %r1265, %r1255;
	// end inline asm
	ld.shared.u32 	%r1273, [%r4838+1044];
	// begin inline asm
	dp4a.s32.s32 %r1267, %r1268, %r1273, %r1259;
	// end inline asm
	// begin inline asm
	dp4a.s32.s32 %r1271, %r1264, %r1273, %r1263;
	// end inline asm
	ld.shared.u32 	%r1281, [%r4838+1048];
	// begin inline asm
	dp4a.s32.s32 %r1275, %r1276, %r1281, %r1267;
	// end inline asm
	// begin inline asm
	dp4a.s32.s32 %r1279, %r1264, %r1281, %r1271;
	// end inline asm
	ld.shared.u32 	%r1289, [%r4838+1052];
	// begin inline asm
	dp4a.s32.s32 %r1283, %r1284, %r1289, %r1275;
	// end inline asm
	// begin inline asm
	dp4a.s32.s32 %r1287, %r1264, %r1289, %r1279;
	// end inline asm
	and.b32  	%r5167, %r5162, 15;
	mad.lo.s32 	%r5168, %r1283, %r5167, %r5161;
	ld.shared.u32 	%r1292, [%r4906];
	// begin inline asm
	{.reg .f16 low,high;
  mov.b32 {low,high},%r1292;
  cvt.f32.f16 %f665, low;}

	// end inline asm
	// begin inline asm
	{.reg .f16 low,high;
  mov.b32 {low,high},%r1292;
  cvt.f32.f16 %f666, high;}

	// end inline asm
	ld.shared.f32 	%f828, [%r4801+128];
	cvt.rn.f32.s32 	%f829, %r5168;
	mul.f32 	%f830, %f665, %f829;
	cvt.rn.f32.s32 	%f831, %r1287;
	mul.f32 	%f832, %f666, %f831;
	sub.f32 	%f833, %f830, %f832;
	fma.rn.f32 	%f2728, %f828, %f833, %f2728;
	ld.shared.u32 	%r5169, [%r4805+12672];
	shr.s32 	%r5170, %r5169, %r4793;
	and.b32  	%r1294, %r5170, 50529027;
	ld.shared.u32 	%r5171, [%r4805+12676];
	shr.s32 	%r5172, %r5171, %r4793;
	and.b32  	%r1302, %r5172, 50529027;
	ld.shared.u32 	%r5173, [%r4805+12680];
	shr.s32 	%r5174, %r5173, %r4793;
	and.b32  	%r1310, %r5174, 50529027;
	ld.shared.u32 	%r5175, [%r4805+12684];
	shr.s32 	%r5176, %r5175, %r4793;
	and.b32  	%r1318, %r5176, 50529027;
	ld.shared.u32 	%r5177, [%r4805+12688];
	shr.s32 	%r5178, %r5177, %r4793;
	and.b32  	%r1326, %r5178, 50529027;
	ld.shared.u32 	%r5179, [%r4805+12692];
	shr.s32 	%r5180, %r5179, %r4793;
	and.b32  	%r1334, %r5180, 50529027;
	ld.shared.u32 	%r5181, [%r4805+12696];
	shr.s32 	%r5182, %r5181, %r4793;
	and.b32  	%r1342, %r5182, 50529027;
	ld.shared.u32 	%r5183, [%r4805+12700];
	shr.s32 	%r5184, %r5183, %r4793;
	and.b32  	%r1350, %r5184, 50529027;
	ld.shared.u8 	%r5185, [%r4944];
	shr.u32 	%r5186, %r5185, 4;
	shl.b32 	%r5187, %r5186, 8;
	or.b32  	%r5188, %r5187, %r5186;
	shl.b32 	%r5189, %r5188, 16;
	or.b32  	%r1298, %r5189, %r5188;
	ld.shared.u32 	%r1299, [%r4838+1024];
	// begin inline asm
	dp4a.s32.s32 %r1293, %r1294, %r1299, %r4760;
	// end inline asm
	// begin inline asm
	dp4a.s32.s32 %r1297, %r1298, %r1299, %r4760;
	// end inline asm
	ld.shared.u32 	%r1307, [%r4838+1028];
	// begin inline asm
	dp4a.s32.s32 %r1301, %r1302, %r1307, %r1293;
	// end inline asm
	// begin inline asm
	dp4a.s32.s32 %r1305, %r1298, %r1307, %r1297;
	// end inline asm
	ld.shared.u32 	%r1315, [%r4838+1032];
	// begin inline asm
	dp4a.s32.s32 %r1309, %r1310, %r1315, %r1301;
	// end inline asm
	// begin inline asm
	dp4a.s32.s32 %r1313, %r1298, %r1315, %r1305;
	// end inline asm
	ld.shared.u32 	%r1323, [%r4838+1036];
	// begin inline asm
	dp4a.s32.s32 %r1317, %r1318, %r1323, %r1309;
	// end inline asm
	// begin inline asm
	dp4a.s32.s32 %r1321, %r1298, %r1323, %r1313;
	// end inline asm
	and.b32  	%r5190, %r5185, 15;
	mul.lo.s32 	%r5191, %r1317, %r5190;
	ld.shared.u8 	%r5192, [%r4944+1];
	shr.u32 	%r5193, %r5192, 4;
	shl.b32 	%r5194, %r5193, 8;
	or.b32  	%r5195, %r5194, %r5193;
	shl.b32 	%r5196, %r5195, 16;
	or.b32  	%r1330, %r5196, %r5195;
	ld.shared.u32 	%r1331, [%r4838+1040];
	// begin inline asm
	dp4a.s32.s32 %r1325, %r1326, %r1331, %r4760;
	// end inline asm
	// begin inline asm
	dp4a.s32.s32 %r1329, %r1330, %r1331, %r1321;
	// end inline asm
	ld.shared.u32 	%r1339, [%r4838+1044];
	// begin inline asm
	dp4a.s32.s32 %r1333, %r1334, %r1339, %r1325;
	// end inline asm
	// begin inline asm
	dp4a.s32.s32 %r1337, %r1330, %r1339, %r1329;
	// end inline asm
	ld.shared.u32 	%r1347, [%r4838+1048];
	// begin inline asm
	dp4a.s32.s32 %r1341, %r1342, %r1347, %r1333;
	// end inline asm
	// begin inline asm
	dp4a.s32.s32 %r1345, %r1330, %r1347, %r1337;
	// end inline asm
	ld.shared.u32 	%r1355, [%r4838+1052];
	// begin inline asm
	dp4a.s32.s32 %r1349, %r1350, %r1355, %r1341;
	// end inline asm
	// begin inline asm
	dp4a.s32.s32 %r1353, %r1330, %r1355, %r1345;
	// end inline asm
	and.b32  	%r5197, %r5192, 15;
	mad.lo.s32 	%r5198, %r1349, %r5197, %r5191;
	ld.shared.u32 	%r1358, [%r4943];
	// begin inline asm
	{.reg .f16 low,high;
  mov.b32 {low,high},%r1358;
  cvt.f32.f16 %f667, low;}

	// end inline asm
	// begin inline asm
	{.reg .f16 low,high;
  mov.b32 {low,high},%r1358;
  cvt.f32.f16 %f668, high;}

	// end inline asm
	cvt.rn.f32.s32 	%f834, %r5198;
	mul.f32 	%f835, %f667, %f834;
	cvt.rn.f32.s32 	%f836, %r1353;
	mul.f32 	%f837, %f668, %f836;
	sub.f32 	%f838, %f835, %f837;
	fma.rn.f32 	%f2712, %f828, %f838, %f2712;
	ld.shared.u32 	%r5199, [%r4805];
	shr.s32 	%r5200, %r5199, %r4793;
	and.b32  	%r1360, %r5200, 50529027;
	ld.shared.u32 	%r5201, [%r4805+4];
	shr.s32 	%r5202, %r5201, %r4793;
	and.b32  	%r1368, %r5202, 50529027;
	ld.shared.u32 	%r5203, [%r4805+8];
	shr.s32 	%r5204, %r5203, %r4793;
	and.b32  	%r1376, %r5204, 50529027;
	ld.shared.u32 	%r5205, [%r4805+12];
	shr.s32 	%r5206, %r5205, %r4793;
	and.b32  	%r1384, %r5206, 50529027;
	ld.shared.u32 	%r5207, [%r4805+16];
	shr.s32 	%r5208, %r5207, %r4793;
	and.b32  	%r1392, %r5208, 50529027;
	ld.shared.u32 	%r5209, [%r4805+20];
	shr.s32 	%r5210, %r5209, %r4793;
	and.b32  	%r1400, %r5210, 50529027;
	ld.shared.u32 	%r5211, [%r4805+24];
	shr.s32 	%r5212, %r5211, %r4793;
	and.b32  	%r1408, %r5212, 50529027;
	ld.shared.u32 	%r5213, [%r4805+28];
	shr.s32 	%r5214, %r5213, %r4793;
	and.b32  	%r1416, %r5214, 50529027;
	ld.shared.u8 	%r5215, [%r4830];
	shr.u32 	%r5216, %r5215, 4;
	shl.b32 	%r5217, %r5216, 8;
	or.b32  	%r5218, %r5217, %r5216;
	shl.b32 	%r5219, %r5218, 16;
	or.b32  	%r1364, %r5219, %r5218;
	ld.shared.u32 	%r1365, [%r4838+1536];
	// begin inline asm
	dp4a.s32.s32 %r1359, %r1360, %r1365, %r4760;
	// end inline asm
	// begin inline asm
	dp4a.s32.s32 %r1363, %r1364, %r1365, %r4760;
	// end inline asm
	ld.shared.u32 	%r1373, [%r4838+1540];
	// begin inline asm
	dp4a.s32.s32 %r1367, %r1368, %r1373, %r1359;
	// end inline asm
	// begin inline asm
	dp4a.s32.s32 %r1371, %r1364, %r1373, %r1363;
	// end inline asm
	ld.shared.u32 	%r1381, [%r4838+1544];
	// begin inline asm
	dp4a.s32.s32 %r1375, %r1376, %r1381, %r1367;
	// end inline asm
	// begin inline asm
	dp4a.s32.s32 %r1379, %r1364, %r1381, %r1371;
	// end inline asm
	ld.shared.u32 	%r1389, [%r4838+1548];
	// begin inline asm
	dp4a.s32.s32 %r1383, %r1384, %r1389, %r1375;
	// end inline asm
	// begin inline asm
	dp4a.s32.s32 %r1387, %r1364, %r1389, %r1379;
	// end inline asm
	and.b32  	%r5220, %r5215, 15;
	mul.lo.s32 	%r5221, %r1383, %r5220;
	ld.shared.u8 	%r5222, [%r4830+1];
	shr.u32 	%r5223, %r5222, 4;
	shl.b32 	%r5224, %r5223, 8;
	or.b32  	%r5225, %r5224, %r5223;
	shl.b32 	%r5226, %r5225, 16;
	or.b32  	%r1396, %r5226, %r5225;
	ld.shared.u32 	%r1397, [%r4838+1552];
	// begin inline asm
	dp4a.s32.s32 %r1391, %r1392, %r1397, %r4760;
	// end inline asm
	// begin inline asm
	dp4a.s32.s32 %r1395, %r1396, %r1397, %r1387;
	// end inline asm
	ld.shared.u32 	%r1405, [%r4838+1556];
	// begin inline asm
	dp4a.s32.s32 %r1399, %r1400, %r1405, %r1391;
	// end inline asm
	// begin inline asm
	dp4a.s32.s32 %r1403, %r1396, %r1405, %r1395;
	// end inline asm
	ld.shared.u32 	%r1413, [%r4838+1560];
	// begin inline asm
	dp4a.s32.s32 %r1407, %r1408, %r1413, %r1399;
	// end inline asm
	// begin inline asm
	dp4a.s32.s32 %r1411, %r1396, %r1413, %r1403;
	// end inline asm
	ld.shared.u32 	%r1421, [%r4838+1564];
	// begin inline asm
	dp4a.s32.s32 %r1415, %r1416, %r1421, %r1407;
	// end inline asm
	// begin inline asm
	dp4a.s32.s32 %r1419, %r1396, %r1421, %r1411;
	// end inline asm
	and.b32  	%r5227, %r5222, 15;
	mad.lo.s32 	%r5228, %r1415, %r5227, %r5221;
	ld.shared.u32 	%r1424, [%r4829];
	// begin inline asm
	{.reg .f16 low,high;
  mov.b32 {low,high},%r1424;
  cvt.f32.f16 %f669, low;}

	// end inline asm
	// begin inline asm
	{.reg .f16 low,high;
  mov.b32 {low,high},%r1424;
  cvt.f32.f16 %f670, high;}

	// end inline asm
	ld.shared.f32 	%f839, [%r4801+192];
	cvt.rn.f32.s32 	%f840, %r5228;
	mul.f32 	%f841, %f669, %f840;
	cvt.rn.f32.s32 	%f842, %r1419;
	mul.f32 	%f843, %f670, %f842;
	sub.f32 	%f844, %f841, %f843;
	fma.rn.f32 	%f2759, %f839, %f844, %f2759;
	ld.shared.u32 	%r5229, [%r4805+4224];
	shr.s32 	%r5230, %r5229, %r4793;
	and.b32  	%r1426, %r5230, 50529027;
	ld.shared.u32 	%r5231, [%r4805+4228];
	shr.s32 	%r5232, %r5231, %r4793;
	and.b32  	%r1434, %r5232, 50529027;
	ld.shared.u32 	%r5233, [%r4805+4232];
	shr.s32 	%r5234, %r5233, %r4793;
	and.b32  	%r1442, %r5234, 50529027;
	ld.shared.u32 	%r5235, [%r4805+4236];
	shr.s32 	%r5236, %r5235, %r4793;
	and.b32  	%r1450, %r5236, 50529027;
	ld.shared.u32 	%r5237, [%r4805+4240];
	shr.s32 	%r5238, %r5237, %r4793;
	and.b32  	%r1458, %r5238, 50529027;
	ld.shared.u32 	%r5239, [%r4805+4244];
	shr.s32 	%r5240, %r5239, %r4793;
	and.b32  	%r1466, %r5240, 50529027;
	ld.shared.u32 	%r5241, [%r4805+4248];
	shr.s32 	%r5242, %r5241, %r4793;
	and.b32  	%r1474, %r5242, 50529027;
	ld.shared.u32 	%r5243, [%r4805+4252];
	shr.s32 	%r5244, %r5243, %r4793;
	and.b32  	%r1482, %r5244, 50529027;
	ld.shared.u8 	%r5245, [%r4870];
	shr.u32 	%r5246, %r5245, 4;
	shl.b32 	%r5247, %r5246, 8;
	or.b32  	%r5248, %r5247, %r5246;
	shl.b32 	%r5249, %r5248, 16;
	or.b32  	%r1430, %r5249, %r5248;
	ld.shared.u32 	%r1431, [%r4838+1536];
	// begin inline asm
	dp4a.s32.s32 %r1425, %r1426, %r1431, %r4760;
	// end inline asm
	// begin inline asm
	dp4a.s32.s32 %r1429, %r1430, %r1431, %r4760;
	// end inline asm
	ld.shared.u32 	%r1439, [%r4838+1540];
	// begin inline asm
	dp4a.s32.s32 %r1433, %r1434, %r1439, %r1425;
	// end inline asm
	// begin inline asm
	dp4a.s32.s32 %r1437, %r1430, %r1439, %r1429;
	// end inline asm
	ld.shared.u32 	%r1447, [%r4838+1544];
	// begin inline asm
	dp4a.s32.s32 %r1441, %r1442, %r1447, %r1433;
	// end inline asm
	// begin inline asm
	dp4a.s32.s32 %r1445, %r1430, %r1447, %r1437;
	// end inline asm
	ld.shared.u32 	%r1455, [%r4838+1548];
	// begin inline asm
	dp4a.s32.s32 %r1449, %r1450, %r1455, %r1441;
	// end inline asm
	// begin inline asm
	dp4a.s32.s32 %r1453, %r1430, %r1455, %r1445;
	// end inline asm
	and.b32  	%r5250, %r5245, 15;
	mul.lo.s32 	%r5251, %r1449, %r5250;
	ld.shared.u8 	%r5252, [%r4870+1];
	shr.u32 	%r5253, %r5252, 4;
	shl.b32 	%r5254, %r5253, 8;
	or.b32  	%r5255, %r5254, %r5253;
	shl.b32 	%r5256, %r5255, 16;
	or.b32  	%r1462, %r5256, %r5255;
	ld.shared.u32 	%r1463, [%r4838+1552];
	// begin inline asm
	dp4a.s32.s32 %r1457, %r1458, %r1463, %r4760;
	// end inline asm
	// begin inline asm
	dp4a.s32.s32 %r1461, %r1462, %r1463, %r1453;
	// end inline asm
	ld.shared.u32 	%r1471, [%r4838+1556];
	// begin inline asm
	dp4a.s32.s32 %r1465, %r1466, %r1471, %r1457;
	// end inline asm
	// begin inline asm
	dp4a.s32.s32 %r1469, %r1462, %r1471, %r1461;
	// end inline asm
	ld.shared.u32 	%r1479, [%r4838+1560];
	// begin inline asm
	dp4a.s32.s32 %r1473, %r1474, %r1479, %r1465;
	// end inline asm
	// begin inline asm
	dp4a.s32.s32 %r1477, %r1462, %r1479, %r1469;
	// end inline asm
	ld.shared.u32 	%r1487, [%r4838+1564];
	// begin inline asm
	dp4a.s32.s32 %r1481, %r1482, %r1487, %r1473;
	// end inline asm
	// begin inline asm
	dp4a.s32.s32 %r1485, %r1462, %r1487, %r1477;
	// end inline asm
	and.b32  	%r5257, %r5252, 15;
	mad.lo.s32 	%r5258, %r1481, %r5257, %r5251;
	ld.shared.u32 	%r1490, [%r4869];
	// begin inline asm
	{.reg .f16 low,high;
  mov.b32 {low,high},%r1490;
  cvt.f32.f16 %f671, low;}

	// end inline asm
	// begin inline asm
	{.reg .f16 low,high;
  mov.b32 {low,high},%r1490;
  cvt.f32.f16 %f672, high;}

	// end inline asm
	cvt.rn.f32.s32 	%f845, %r5258;
	mul.f32 	%f846, %f671, %f845;
	cvt.rn.f32.s32 	%f847, %r1485;
	mul.f32 	%f848, %f672, %f847;
	sub.f32 	%f849, %f846, %f848;
	fma.rn.f32 	%f2743, %f839, %f849, %f2743;
	ld.shared.u32 	%r5259, [%r4805+8448];
	shr.s32 	%r5260, %r5259, %r4793;
	and.b32  	%r1492, %r5260, 50529027;
	ld.shared.u32 	%r5261, [%r4805+8452];
	shr.s32 	%r5262, %r5261, %r4793;
	and.b32  	%r1500, %r5262, 50529027;
	ld.shared.u32 	%r5263, [%r4805+8456];
	shr.s32 	%r5264, %r5263, %r4793;
	and.b32  	%r1508, %r5264, 50529027;
	ld.shared.u32 	%r5265, [%r4805+8460];
	shr.s32 	%r5266, %r5265, %r4793;
	and.b32  	%r1516, %r5266, 50529027;
	ld.shared.u32 	%r5267, [%r4805+8464];
	shr.s32 	%r5268, %r5267, %r4793;
	and.b32  	%r1524, %r5268, 50529027;
	ld.shared.u32 	%r5269, [%r4805+8468];
	shr.s32 	%r5270, %r5269, %r4793;
	and.b32  	%r1532, %r5270, 50529027;
	ld.shared.u32 	%r5271, [%r4805+8472];
	shr.s32 	%r5272, %r5271, %r4793;
	and.b32  	%r1540, %r5272, 50529027;
	ld.shared.u32 	%r5273, [%r4805+8476];
	shr.s32 	%r5274, %r5273, %r4793;
	and.b32  	%r1548, %r5274, 50529027;
	ld.shared.u8 	%r5275, [%r4907];
	shr.u32 	%r5276, %r5275, 4;
	shl.b32 	%r5277, %r5276, 8;
	or.b32  	%r5278, %r5277, %r5276;
	shl.b32 	%r5279, %r5278, 16;
	or.b32  	%r1496, %r5279, %r5278;
	ld.shared.u32 	%r1497, [%r4838+1536];
	// begin inline asm
	dp4a.s32.s32 %r1491, %r1492, %r1497, %r4760;
	// end inline asm
	// begin inline asm
	dp4a.s32.s32 %r1495, %r1496, %r1497, %r4760;
	// end inline asm
	ld.shared.u32 	%r1505, [%r4838+1540];
	// begin inline asm
	dp4a.s32.s32 %r1499, %r1500, %r1505, %r1491;
	// end inline asm
	// begin inline asm
	dp4a.s32.s32 %r1503, %r1496, %r1505, %r1495;
	// end inline asm
	ld.shared.u32 	%r1513, [%r4838+1544];
	// begin inline asm
	dp4a.s32.s32 %r1507, %r1508, %r1513, %r1499;
	// end inline asm
	// begin inline asm
	dp4a.s32.s32 %r1511, %r1496, %r1513, %r1503;
	// end inline asm
	ld.shared.u32 	%r1521, [%r4838+1548];
	// begin inline asm
	dp4a.s32.s32 %r1515, %r1516, %r1521, %r1507;
	// end inline asm
	// begin inline asm
	dp4a.s32.s32 %r1519, %r1496, %r1521, %r1511;
	// end inline asm
	and.b32  	%r5280, %r5275, 15;
	mul.lo.s32 	%r5281, %r1515, %r5280;
	ld.shared.u8 	%r5282, [%r4907+1];
	shr.u32 	%r5283, %r5282, 4;
	shl.b32 	%r5284, %r5283, 8;
	or.b32  	%r5285, %r5284, %r5283;
	shl.b32 	%r5286, %r5285, 16;
	or.b32  	%r1528, %r5286, %r5285;
	ld.shared.u32 	%r1529, [%r4838+1552];
	// begin inline asm
	dp4a.s32.s32 %r1523, %r1524, %r1529, %r4760;
	// end inline asm
	// begin inline asm
	dp4a.s32.s32 %r1527, %r1528, %r1529, %r1519;
	// end inline asm
	ld.shared.u32 	%r1537, [%r4838+1556];
	// begin inline asm
	dp4a.s32.s32 %r1531, %r1532, %r1537, %r1523;
	// end inline asm
	// begin inline asm
	dp4a.s32.s32 %r1535, %r1528, %r1537, %r1527;
	// end inline asm
	ld.shared.u32 	%r1545, [%r4838+1560];
	// begin inline asm
	dp4a.s32.s32 %r1539, %r1540, %r1545, %r1531;
	// end inline asm
	// begin inline asm
	dp4a.s32.s32 %r1543, %r1528, %r1545, %r1535;
	// end inline asm
	ld.shared.u32 	%r1553, [%r4838+1564];
	// begin inline asm
	dp4a.s32.s32 %r1547, %r1548, %r1553, %r1539;
	// end inline asm
	// begin inline asm
	dp4a.s32.s32 %r1551, %r1528, %r1553, %r1543;
	// end inline asm
	and.b32  	%r5287, %r5282, 15;
	mad.lo.s32 	%r5288, %r1547, %r5287, %r5281;
	ld.shared.u32 	%r1556, [%r4906];
	// begin inline asm
	{.reg .f16 low,high;
  mov.b32 {low,high},%r1556;
  cvt.f32.f16 %f673, low;}

	// end inline asm
	// begin inline asm
	{.reg .f16 low,high;
  mov.b32 {low,high},%r1556;
  cvt.f32.f16 %f674, high;}

	// end inline asm
	ld.shared.f32 	%f850, [%r4801+192];
	cvt.rn.f32.s32 	%f851, %r5288;
	mul.f32 	%f852, %f673, %f851;
	cvt.rn.f32.s32 	%f853, %r1551;
	mul.f32 	%f854, %f674, %f853;
	sub.f32 	%f855, %f852, %f854;
	fma.rn.f32 	%f2727, %f850, %f855, %f2727;
	ld.shared.u32 	%r5289, [%r4805+12672];
	shr.s32 	%r5290, %r5289, %r4793;
	and.b32  	%r1558, %r5290, 50529027;
	ld.shared.u32 	%r5291, [%r4805+12676];
	shr.s32 	%r5292, %r5291, %r4793;
	and.b32  	%r1566, %r5292, 50529027;
	ld.shared.u32 	%r5293, [%r4805+12680];
	shr.s32 	%r5294, %r5293, %r4793;
	and.b32  	%r1574, %r5294, 50529027;
	ld.shared.u32 	%r5295, [%r4805+12684];
	shr.s32 	%r5296, %r5295, %r4793;
	and.b32  	%r1582, %r5296, 50529027;
	ld.shared.u32 	%r5297, [%r4805+12688];
	shr.s32 	%r5298, %r5297, %r4793;
	and.b32  	%r1590, %r5298, 50529027;
	ld.shared.u32 	%r5299, [%r4805+12692];
	shr.s32 	%r5300, %r5299, %r4793;
	and.b32  	%r1598, %r5300, 50529027;
	ld.shared.u32 	%r5301, [%r4805+12696];
	shr.s32 	%r5302, %r5301, %r4793;
	and.b32  	%r1606, %r5302, 50529027;
	ld.shared.u32 	%r5303, [%r4805+12700];
	shr.s32 	%r5304, %r5303, %r4793;
	and.b32  	%r1614, %r5304, 50529027;
	ld.shared.u8 	%r5305, [%r4944];
	shr.u32 	%r5306, %r5305, 4;
	shl.b32 	%r5307, %r5306, 8;
	or.b32  	%r5308, %r5307, %r5306;
	shl.b32 	%r5309, %r5308, 16;
	or.b32  	%r1562, %r5309, %r5308;
	ld.shared.u32 	%r1563, [%r4838+1536];
	// begin inline asm
	dp4a.s32.s32 %r1557, %r1558, %r1563, %r4760;
	// end inline asm
	// begin inline asm
	dp4a.s32.s32 %r1561, %r1562, %r1563, %r4760;
	// end inline asm
	ld.shared.u32 	%r1571, [%r4838+1540];
	// begin inline asm
	dp4a.s32.s32 %r1565, %r1566, %r1571, %r1557;
	// end inline asm
	// begin inline asm
	dp4a.s32.s32 %r1569, %r1562, %r1571, %r1561;
	// end inline asm
	ld.shared.u32 	%r1579, [%r4838+1544];
	// begin inline asm
	dp4a.s32.s32 %r1573, %r1574, %r1579, %r1565;
	// end inline asm
	// begin inline asm
	dp4a.s32.s32 %r1577, %r1562, %r1579, %r1569;
	// end inline asm
	ld.shared.u32 	%r1587, [%r4838+1548];
	// begin inline asm
	dp4a.s32.s32 %r1581, %r1582, %r1587, %r1573;
	// end inline asm
	// begin inline asm
	dp4a.s32.s32 %r1585, %r1562, %r1587, %r1577;
	// end inline asm
	and.b32  	%r5310, %r5305, 15;
	mul.lo.s32 	%r5311, %r1581, %r5310;
	ld.shared.u8 	%r5312, [%r4944+1];
	shr.u32 	%r5313, %r5312, 4;
	shl.b32 	%r5314, %r5313, 8;
	or.b32  	%r5315, %r5314, %r5313;
	shl.b32 	%r5316, %r5315, 16;
	or.b32  	%r1594, %r5316, %r5315;
	ld.shared.u32 	%r1595, [%r4838+1552];
	// begin inline asm
	dp4a.s32.s32 %r1589, %r1590, %r1595, %r4760;
	// end inline asm
	// begin inline asm
	dp4a.s32.s32 %r1593, %r1594, %r1595, %r1585;
	// end inline asm
	ld.shared.u32 	%r1603, [%r4838+1556];
	// begin inline asm
	dp4a.s32.s32 %r1597, %r1598, %r1603, %r1589;
	// end inline asm
	// begin inline asm
	dp4a.s32.s32 %r1601, %r1594, %r1603, %r1593;
	// end inline asm
	ld.shared.u32 	%r1611, [%r4838+1560];
	// begin inline asm
	dp4a.s32.s32 %r1605, %r1606, %r1611, %r1597;
	// end inline asm
	// begin inline asm
	dp4a.s32.s32 %r1609, %r1594, %r1611, %r1601;
	// end inline asm
	ld.shared.u32 	%r1619, [%r4838+1564];
	// begin inline asm
	dp4a.s32.s32 %r1613, %r1614, %r1619, %r1605;
	// end inline asm
	// begin inline asm
	dp4a.s32.s32 %r1617, %r1594, %r1619, %r1609;
	// end inline asm
	and.b32  	%r5317, %r5312, 15;
	mad.lo.s32 	%r5318, %r1613, %r5317, %r5311;
	ld.shared.u32 	%r1622, [%r4943];
	// begin inline asm
	{.reg .f16 low,high;
  mov.b32 {low,high},%r1622;
  cvt.f32.f16 %f675, low;}

	// end inline asm
	// begin inline asm
	{.reg .f16 low,high;
  mov.b32 {low,high},%r1622;
  cvt.f32.f16 %f676, high;}

	// end inline asm
	cvt.rn.f32.s32 	%f856, %r5318;
	mul.f32 	%f857, %f675, %f856;
	cvt.rn.f32.s32 	%f858, %r1617;
	mul.f32 	%f859, %f676, %f858;
	sub.f32 	%f860, %f857, %f859;
	fma.rn.f32 	%f2711, %f850, %f860, %f2711;
	ld.shared.u32 	%r5319, [%r4805];
	shr.s32 	%r5320, %r5319, %r4793;
	and.b32  	%r1624, %r5320, 50529027;
	ld.shared.u32 	%r5321, [%r4805+4];
	shr.s32 	%r5322, %r5321, %r4793;
	and.b32  	%r1632, %r5322, 50529027;
	ld.shared.u32 	%r5323, [%r4805+8];
	shr.s32 	%r5324, %r5323, %r4793;
	and.b32  	%r1640, %r5324, 50529027;
	ld.shared.u32 	%r5325, [%r4805+12];
	shr.s32 	%r5326, %r5325, %r4793;
	and.b32  	%r1648, %r5326, 50529027;
	ld.shared.u32 	%r5327, [%r4805+16];
	shr.s32 	%r5328, %r5327, %r4793;
	and.b32  	%r1656, %r5328, 50529027;
	ld.shared.u32 	%r5329, [%r4805+20];
	shr.s32 	%r5330, %r5329, %r4793;
	and.b32  	%r1664, %r5330, 50529027;
	ld.shared.u32 	%r5331, [%r4805+24];
	shr.s32 	%r5332, %r5331, %r4793;
	and.b32  	%r1672, %r5332, 50529027;
	ld.shared.u32 	%r5333, [%r4805+28];
	shr.s32 	%r5334, %r5333, %r4793;
	and.b32  	%r1680, %r5334, 50529027;
	ld.shared.u8 	%r5335, [%r4830];
	shr.u32 	%r5336, %r5335, 4;
	shl.b32 	%r5337, %r5336, 8;
	or.b32  	%r5338, %r5337, %r5336;
	shl.b32 	%r5339, %r5338, 16;
	or.b32  	%r1628, %r5339, %r5338;
	ld.shared.u32 	%r1629, [%r4838+2048];
	// begin inline asm
	dp4a.s32.s32 %r1623, %r1624, %r1629, %r4760;
	// end inline asm
	// begin inline asm
	dp4a.s32.s32 %r1627, %r1628, %r1629, %r4760;
	// end inline asm
	ld.shared.u32 	%r1637, [%r4838+2052];
	// begin inline asm
	dp4a.s32.s32 %r1631, %r1632, %r1637, %r1623;
	// end inline asm
	// begin inline asm
	dp4a.s32.s32 %r1635, %r1628, %r1637, %r1627;
	// end inline asm
	ld.shared.u32 	%r1645, [%r4838+2056];
	// begin inline asm
	dp4a.s32.s32 %r1639, %r1640, %r1645, %r1631;
	// end inline asm
	// begin inline asm
	dp4a.s32.s32 %r1643, %r1628, %r1645, %r1635;
	// end inline asm
	ld.shared.u32 	%r1653, [%r4838+2060];
	// begin inline asm
	dp4a.s32.s32 %r1647, %r1648, %r1653, %r1639;
	// end inline asm
	// begin inline asm
	dp4a.s32.s32 %r1651, %r1628, %r1653, %r1643;
	// end inline asm
	and.b32  	%r5340, %r5335, 15;
	mul.lo.s32 	%r5341, %r1647, %r5340;
	ld.shared.u8 	%r5342, [%r4830+1];
	shr.u32 	%r5343, %r5342, 4;
	shl.b32 	%r5344, %r5343, 8;
	or.b32  	%r5345, %r5344, %r5343;
	shl.b32 	%r5346, %r5345, 16;
	or.b32  	%r1660, %r5346, %r5345;
	ld.shared.u32 	%r1661, [%r4838+2064];
	// begin inline asm
	dp4a.s32.s32 %r1655, %r1656, %r1661, %r4760;
	// end inline asm
	// begin inline asm
	dp4a.s32.s32 %r1659, %r1660, %r1661, %r1651;
	// end inline asm
	ld.shared.u32 	%r1669, [%r4838+2068];
	// begin inline asm
	dp4a.s32.s32 %r1663, %r1664, %r1669, %r1655;
	// end inline asm
	// begin inline asm
	dp4a.s32.s32 %r1667, %r1660, %r1669, %r1659;
	// end inline asm
	ld.shared.u32 	%r1677, [%r4838+2072];
	// begin inline asm
	dp4a.s32.s32 %r1671, %r1672, %r1677, %r1663;
	// end inline asm
	// begin inline asm
	dp4a.s32.s32 %r1675, %r1660, %r1677, %r1667;
	// end inline asm
	ld.shared.u32 	%r1685, [%r4838+2076];
	// begin inline asm
	dp4a.s32.s32 %r1679, %r1680, %r1685, %r1671;
	// end inline asm
	// begin inline asm
	dp4a.s32.s32 %r1683, %r1660, %r1685, %r1675;
	// end inline asm
	and.b32  	%r5347, %r5342, 15;
	mad.lo.s32 	%r5348, %r1679, %r5347, %r5341;
	ld.shared.u32 	%r1688, [%r4829];
	// begin inline asm
	{.reg .f16 low,high;
  mov.b32 {low,high},%r1688;
  cvt.f32.f16 %f677, low;}

	// end inline asm
	// begin inline asm
	{.reg .f16 low,high;
  mov.b32 {low,high},%r1688;
  cvt.f32.f16 %f678, high;}

	// end inline asm
	ld.shared.f32 	%f861, [%r4801+256];
	cvt.rn.f32.s32 	%f862, %r5348;
	mul.f32 	%f863, %f677, %f862;
	cvt.rn.f32.s32 	%f864, %r1683;
	mul.f32 	%f865, %f678, %f864;
	sub.f32 	%f866, %f863, %f865;
	fma.rn.f32 	%f2758, %f861, %f866, %f2758;
	ld.shared.u32 	%r5349, [%r4805+4224];
	shr.s32 	%r5350, %r5349, %r4793;
	and.b32  	%r1690, %r5350, 50529027;
	ld.shared.u32 	%r5351, [%r4805+4228];
	shr.s32 	%r5352, %r5351, %r4793;
	and.b32  	%r1698, %r5352, 50529027;
	ld.shared.u32 	%r5353, [%r4805+4232];
	shr.s32 	%r5354, %r5353, %r4793;
	and.b32  	%r1706, %r5354, 50529027;
	ld.shared.u32 	%r5355, [%r4805+4236];
	shr.s32 	%r5356, %r5355, %r4793;
	and.b32  	%r1714, %r5356, 50529027;
	ld.shared.u32 	%r5357, [%r4805+4240];
	shr.s32 	%r5358, %r5357, %r4793;
	and.b32  	%r1722, %r5358, 50529027;
	ld.shared.u32 	%r5359, [%r4805+4244];
	shr.s32 	%r5360, %r5359, %r4793;
	and.b32  	%r1730, %r5360, 50529027;
	ld.shared.u32 	%r5361, [%r4805+4248];
	shr.s32 	%r5362, %r5361, %r4793;
	and.b32  	%r1738, %r5362, 50529027;
	ld.shared.u32 	%r5363, [%r4805+4252];
	shr.s32 	%r5364, %r5363, %r4793;
	and.b32  	%r1746, %r5364, 50529027;
	ld.shared.u8 	%r5365, [%r4870];
	shr.u32 	%r5366, %r5365, 4;
	shl.b32 	%r5367, %r5366, 8;
	or.b32  	%r5368, %r5367, %r5366;
	shl.b32 	%r5369, %r5368, 16;
	or.b32  	%r1694, %r5369, %r5368;
	ld.shared.u32 	%r1695, [%r4838+2048];
	// begin inline asm
	dp4a.s32.s32 %r1689, %r1690, %r1695, %r4760;
	// end inline asm
	// begin inline asm
	dp4a.s32.s32 %r1693, %r1694, %r1695, %r4760;
	// end inline asm
	ld.shared.u32 	%r1703, [%r4838+2052];
	// begin inline asm
	dp4a.s32.s32 %r1697, %r1698, %r1703, %r1689;
	// end inline asm
	// begin inline asm
	dp4a.s32.s32 %r1701, %r1694, %r1703, %r1693;
	// end inline asm
	ld.shared.u32 	%r1711, [%r4838+2056];
	// begin inline asm
	dp4a.s32.s32 %r1705, %r1706, %r1711, %r1697;
	// end inline asm
	// begin inline asm
	dp4a.s32.s32 %r1709, %r1694, %r1711, %r1701;
	// end inline asm
	ld.shared.u32 	%r1719, [%r4838+2060];
	// begin inline asm
	dp4a.s32.s32 %r1713, %r1714, %r1719, %r1705;
	// end inline asm
	// begin inline asm
	dp4a.s32.s32 %r1717, %r1694, %r1719, %r1709;
	// end inline asm
	and.b32  	%r5370, %r5365, 15;
	mul.lo.s32 	%r5371, %r1713, %r5370;
	ld.shared.u8 	%r5372, [%r4870+1];
	shr.u32 	%r5373, %r5372, 4;
	shl.b32 	%r5374, %r5373, 8;
	or.b32  	%r5375, %r5374, %r5373;
	shl.b32 	%r5376, %r5375, 16;
	or.b32  	%r1726, %r5376, %r5375;
	ld.shared.u32 	%r1727, [%r4838+2064];
	// begin inline asm
	dp4a.s32.s32 %r1721, %r1722, %r1727, %r4760;
	// end inline asm
	// begin inline asm
	dp4a.s32.s32 %r1725, %r1726, %r1727, %r1717;
	// end inline asm
	ld.shared.u32 	%r1735, [%r4838+2068];
	// begin inline asm
	dp4a.s32.s32 %r1729, %r1730, %r1735, %r1721;
	// end inline asm
	// begin inline asm
	dp4a.s32.s32 %r1733, %r1726, %r1735, %r1725;
	// end inline asm
	ld.shared.u32 	%r1743, [%r4838+2072];
	// begin inline asm
	dp4a.s32.s32 %r1737, %r1738, %r1743, %r1729;
	// end inline asm
	// begin inline asm
	dp4a.s32.s32 %r1741, %r1726, %r1743, %r1733;
	// end inline asm
	ld.shared.u32 	%r1751, [%r4838+2076];
	// begin inline asm
	dp4a.s32.s32 %r1745, %r1746, %r1751, %r1737;
	// end inline asm
	// begin inline asm
	dp4a.s32.s32 %r1749, %r1726, %r1751, %r1741;
	// end inline asm
	and.b32  	%r5377, %r5372, 15;
	mad.lo.s32 	%r5378, %r1745, %r5377, %r5371;
	ld.shared.u32 	%r1754, [%r4869];
	// begin inline asm
	{.reg .f16 low,high;
  mov.b32 {low,high},%r1754;
  cvt.f32.f16 %f679, low;}

	// end inline asm
	// begin inline asm
	{.reg .f16 low,high;
  mov.b32 {low,high},%r1754;
  cvt.f32.f16 %f680, high;}

	// end inline asm
	cvt.rn.f32.s32 	%f867, %r5378;
	mul.f32 	%f868, %f679, %f867;
	cvt.rn.f32.s32 	%f869, %r1749;
	mul.f32 	%f870, %f680, %f869;
	sub.f32 	%f871, %f868, %f870;
	fma.rn.f32 	%f2742, %f861, %f871, %f2742;
	ld.shared.u32 	%r5379, [%r4805+8448];
	shr.s32 	%r5380, %r5379, %r4793;
	and.b32  	%r1756, %r5380, 50529027;
	ld.shared.u32 	%r5381, [%r4805+8452];
	shr.s32 	%r5382, %r5381, %r4793;
	and.b32  	%r1764, %r5382, 50529027;
	ld.shared.u32 	%r5383, [%r4805+8456];
	shr.s32 	%r5384, %r5383, %r4793;
	and.b32  	%r1772, %r5384, 50529027;
	ld.shared.u32 	%r5385, [%r4805+8460];
	shr.s32 	%r5386, %r5385, %r4793;
	and.b32  	%r1780, %r5386, 50529027;
	ld.shared.u32 	%r5387, [%r4805+8464];
	shr.s32 	%r5388, %r5387, %r4793;
	and.b32  	%r1788, %r5388, 50529027;
	ld.shared.u32 	%r5389, [%r4805+8468];
	shr.s32 	%r5390, %r5389, %r4793;
	and.b32  	%r1796, %r5390, 50529027;
	ld.shared.u32 	%r5391, [%r4805+8472];
	shr.s32 	%r5392, %r5391, %r4793;
	and.b32  	%r1804, %r5392, 50529027;
	ld.shared.u32 	%r5393, [%r4805+8476];
	shr.s32 	%r5394, %r5393, %r4793;
	and.b32  	%r1812, %r5394, 50529027;
	ld.shared.u8 	%r5395, [%r4907];
	shr.u32 	%r5396, %r5395, 4;
	shl.b32 	%r5397, %r5396, 8;
	or.b32  	%r5398, %r5397, %r5396;
	shl.b32 	%r5399, %r5398, 16;
	or.b32  	%r1760, %r5399, %r5398;
	ld.shared.u32 	%r1761, [%r4838+2048];
	// begin inline asm
	dp4a.s32.s32 %r1755, %r1756, %r1761, %r4760;
	// end inline asm
	// begin inline asm
	dp4a.s32.s32 %r1759, %r1760, %r1761, %r4760;
	// end inline asm
	ld.shared.u32 	%r1769, [%r4838+2052];
	// begin inline asm
	dp4a.s32.s32 %r1763, %r1764, %r1769, %r1755;
	// end inline asm
	// begin inline asm
	dp4a.s32.s32 %r1767, %r1760, %r1769, %r1759;
	// end inline asm
	ld.shared.u32 	%r1777, [%r4838+2056];
	// begin inline asm
	dp4a.s32.s32 %r1771, %r1772, %r1777, %r1763;
	// end inline asm
	// begin inline asm
	dp4a.s32.s32 %r1775, %r1760, %r1777, %r1767;
	// end inline asm
	ld.shared.u32 	%r1785, [%r4838+2060];
	// begin inline asm
	dp4a.s32.s32 %r1779, %r1780, %r1785, %r1771;
	// end inline asm
	// begin inline asm
	dp4a.s32.s32 %r1783, %r1760, %r1785, %r1775;
	// end inline asm
	and.b32  	%r5400, %r5395, 15;
	mul.lo.s32 	%r5401, %r1779, %r5400;
	ld.shared.u8 	%r5402, [%r4907+1];
	shr.u32 	%r5403, %r5402, 4;
	shl.b32 	%r5404, %r5403, 8;
	or.b32  	%r5405, %r5404, %r5403;
	shl.b32 	%r5406, %r5405, 16;
	or.b32  	%r1792, %r5406, %r5405;
	ld.shared.u32 	%r1793, [%r4838+2064];
	// begin inline asm
	dp4a.s32.s32 %r1787, %r1788, %r1793, %r4760;
	// end inline asm
	// begin inline asm
	dp4a.s32.s32 %r1791, %r1792, %r1793, %r1783;
	// end inline asm
	ld.shared.u32 	%r1801, [%r4838+2068];
	// begin inline asm
	dp4a.s32.s32 %r1795, %r1796, %r1801, %r1787;
	// end inline asm
	// begin inline asm
	dp4a.s32.s32 %r1799, %r1792, %r1801, %r1791;
	// end inline asm
	ld.shared.u32 	%r1809, [%r4838+2072];
	// begin inline asm
	dp4a.s32.s32 %r1803, %r1804, %r1809, %r1795;
	// end inline asm
	// begin inline asm
	dp4a.s32.s32 %r1807, %r1792, %r1809, %r1799;
	// end inline asm
	ld.shared.u32 	%r1817, [%r4838+2076];
	// begin inline asm
	dp4a.s32.s32 %r1811, %r1812, %r1817, %r1803;
	// end inline asm
	// begin inline asm
	dp4a.s32.s32 %r1815, %r1792, %r1817, %r1807;
	// end inline asm
	and.b32  	%r5407, %r5402, 15;
	mad.lo.s32 	%r5408, %r1811, %r5407, %r5401;
	ld.shared.u32 	%r1820, [%r4906];
	// begin inline asm
	{.reg .f16 low,high;
  mov.b32 {low,high},%r1820;
  cvt.f32.f16 %f681, low;}

	// end inline asm
	// begin inline asm
	{.reg .f16 low,high;
  mov.b32 {low,high},%r1820;
  cvt.f32.f16 %f682, high;}

	// end inline asm
	ld.shared.f32 	%f872, [%r4801+256];
	cvt.rn.f32.s32 	%f873, %r5408;
	mul.f32 	%f874, %f681, %f873;
	cvt.rn.f32.s32 	%f875, %r1815;
	mul.f32 	%f876, %f682, %f875;
	sub.f32 	%f877, %f874, %f876;
	fma.rn.f32 	%f2726, %f872, %f877, %f2726;
	ld.shared.u32 	%r5409, [%r4805+12672];
	shr.s32 	%r5410, %r5409, %r4793;
	and.b32  	%r1822, %r5410, 50529027;
	ld.shared.u32 	%r5411, [%r4805+12676];
	shr.s32 	%r5412, %r5411, %r4793;
	and.b32  	%r1830, %r5412, 50529027;
	ld.shared.u32 	%r5413, [%r4805+12680];
	shr.s32 	%r5414, %r5413, %r4793;
	and.b32  	%r1838, %r5414, 50529027;
	ld.shared.u32 	%r5415, [%r4805+12684];
	shr.s32 	%r5416, %r5415, %r4793;
	and.b32  	%r1846, %r5416, 50529027;
	ld.shared.u32 	%r5417, [%r4805+12688];
	shr.s32 	%r5418, %r5417, %r4793;
	and.b32  	%r1854, %r5418, 50529027;
	ld.shared.u32 	%r5419, [%r4805+12692];
	shr.s32 	%r5420, %r5419, %r4793;
	and.b32  	%r1862, %r5420, 50529027;
	ld.shared.u32 	%r5421, [%r4805+12696];
	shr.s32 	%r5422, %r5421, %r4793;
	and.b32  	%r1870, %r5422, 50529027;
	ld.shared.u32 	%r5423, [%r4805+12700];
	shr.s32 	%r5424, %r5423, %r4793;
	and.b32  	%r1878, %r5424, 50529027;
	ld.shared.u8 	%r5425, [%r4944];
	shr.u32 	%r5426, %r5425, 4;
	shl.b32 	%r5427, %r5426, 8;
	or.b32  	%r5428, %r5427, %r5426;
	shl.b32 	%r5429, %r5428, 16;
	or.b32  	%r1826, %r5429, %r5428;
	ld.shared.u32 	%r1827, [%r4838+2048];
	// begin inline asm
	dp4a.s32.s32 %r1821, %r1822, %r1827, %r4760;
	// end inline asm
	// begin inline asm
	dp4a.s32.s32 %r1825, %r1826, %r1827, %r4760;
	// end inline asm
	ld.shared.u32 	%r1835, [%r4838+2052];
	// begin inline asm
	dp4a.s32.s32 %r1829, %r1830, %r1835, %r1821;
	// end inline asm
	// begin inline asm
	dp4a.s32.s32 %r1833, %r1826, %r1835, %r1825;
	// end inline asm
	ld.shared.u32 	%r1843, [%r4838+2056];
	// begin inline asm
	dp4a.s32.s32 %r1837, %r1838, %r1843, %r1829;
	// end inline asm
	// begin inline asm
	dp4a.s32.s32 %r1841, %r1826, %r1843, %r1833;
	// end inline asm
	ld.shared.u32 	%r1851, [%r4838+2060];
	// begin inline asm
	dp4a.s32.s32 %r1845, %r1846, %r1851, %r1837;
	// end inline asm
	// begin inline asm
	dp4a.s32.s32 %r1849, %r1826, %r1851, %r1841;
	// end inline asm
	and.b32  	%r5430, %r5425, 15;
	mul.lo.s32 	%r5431, %r1845, %r5430;
	ld.shared.u8 	%r5432, [%r4944+1];
	shr.u32 	%r5433, %r5432, 4;
	shl.b32 	%r5434, %r5433, 8;
	or.b32  	%r5435, %r5434, %r5433;
	shl.b32 	%r5436, %r5435, 16;
	or.b32  	%r1858, %r5436, %r5435;
	ld.shared.u32 	%r1859, [%r4838+2064];
	// begin inline asm
	dp4a.s32.s32 %r1853, %r1854, %r1859, %r4760;
	// end inline asm
	// begin inline asm
	dp4a.s32.s32 %r1857, %r1858, %r1859, %r1849;
	// end inline asm
	ld.shared.u32 	%r1867, [%r4838+2068];
	// begin inline asm
	dp4a.s32.s32 %r1861, %r1862, %r1867, %r1853;
	// end inline asm
	// begin inline asm
	dp4a.s32.s32 %r1865, %r1858, %r1867, %r1857;
	// end inline asm
	ld.shared.u32 	%r1875, [%r4838+2072];
	// begin inline asm
	dp4a.s32.s32 %r1869, %r1870, %r1875, %r1861;
	// end inline asm
	// begin inline asm
	dp4a.s32.s32 %r1873, %r1858, %r1875, %r1865;
	// end inline asm
	ld.shared.u32 	%r1883, [%r4838+2076];
	// begin inline asm
	dp4a.s32.s32 %r1877, %r1878, %r1883, %r1869;
	// end inline asm
	// begin inline asm
	dp4a.s32.s32 %r1881, %r1858, %r1883, %r1873;
	// end inline asm
	and.b32  	%r5437, %r5432, 15;
	mad.lo.s32 	%r5438, %r1877, %r5437, %r5431;
	ld.shared.u32 	%r1886, [%r4943];
	// begin inline asm
	{.reg .f16 low,high;
  mov.b32 {low,high},%r1886;
  cvt.f32.f16 %f683, low;}

	// end inline asm
	// begin inline asm
	{.reg .f16 low,high;
  mov.b32 {low,high},%r1886;
  cvt.f32.f16 %f684, high;}

	// end inline asm
	cvt.rn.f32.s32 	%f878, %r5438;
	mul.f32 	%f879, %f683, %f878;
	cvt.rn.f32.s32 	%f880, %r1881;
	mul.f32 	%f881, %f684, %f880;
	sub.f32 	%f882, %f879, %f881;
	fma.rn.f32 	%f2710, %f872, %f882, %f2710;
	ld.shared.u32 	%r5439, [%r4805];
	shr.s32 	%r5440, %r5439, %r4793;
	and.b32  	%r1888, %r5440, 50529027;
	ld.shared.u32 	%r5441, [%r4805+4];
	shr.s32 	%r5442, %r5441, %r4793;
	and.b32  	%r1896, %r5442, 50529027;
	ld.shared.u32 	%r5443, [%r4805+8];
	shr.s32 	%r5444, %r5443, %r4793;
	and.b32  	%r1904, %r5444, 50529027;
	ld.shared.u32 	%r5445, [%r4805+12];
	shr.s32 	%r5446, %r5445, %r4793;
	and.b32  	%r1912, %r5446, 50529027;
	ld.shared.u32 	%r5447, [%r4805+16];
	shr.s32 	%r5448, %r5447, %r4793;
	and.b32  	%r1920, %r5448, 50529027;
	ld.shared.u32 	%r5449, [%r4805+20];
	shr.s32 	%r5450, %r5449, %r4793;
	and.b32  	%r1928, %r5450, 50529027;
	ld.shared.u32 	%r5451, [%r4805+24];
	shr.s32 	%r5452, %r5451, %r4793;
	and.b32  	%r1936, %r5452, 50529027;
	ld.shared.u32 	%r5453, [%r4805+28];
	shr.s32 	%r5454, %r5453, %r4793;
	and.b32  	%r1944, %r5454, 50529027;
	ld.shared.u8 	%r5455, [%r4830];
	shr.u32 	%r5456, %r5455, 4;
	shl.b32 	%r5457, %r5456, 8;
	or.b32  	%r5458, %r5457, %r5456;
	shl.b32 	%r5459, %r5458, 16;
	or.b32  	%r1892, %r5459, %r5458;
	ld.shared.u32 	%r1893, [%r4838+2560];
	// begin inline asm
	dp4a.s32.s32 %r1887, %r1888, %r1893, %r4760;
	// end inline asm
	// begin inline asm
	dp4a.s32.s32 %r1891, %r1892, %r1893, %r4760;
	// end inline asm
	ld.shared.u32 	%r1901, [%r4838+2564];
	// begin inline asm
	dp4a.s32.s32 %r1895, %r1896, %r1901, %r1887;
	// end inline asm
	// begin inline asm
	dp4a.s32.s32 %r1899, %r1892, %r1901, %r1891;
	// end inline asm
	ld.shared.u32 	%r1909, [%r4838+2568];
	// begin inline asm
	dp4a.s32.s32 %r1903, %r1904, %r1909, %r1895;
	// end inline asm
	// begin inline asm
	dp4a.s32.s32 %r1907, %r1892, %r1909, %r1899;
	// end inline asm
	ld.shared.u32 	%r1917, [%r4838+2572];
	// begin inline asm
	dp4a.s32.s32 %r1911, %r1912, %r1917, %r1903;
	// end inline asm
	// begin inline asm
	dp4a.s32.s32 %r1915, %r1892, %r1917, %r1907;
	// end inline asm
	and.b32  	%r5460, %r5455, 15;
	mul.lo.s32 	%r5461, %r1911, %r5460;
	ld.shared.u8 	%r5462, [%r4830+1];
	shr.u32 	%r5463, %r5462, 4;
	shl.b32 	%r5464, %r5463, 8;
	or.b32  	%r5465, %r5464, %r5463;
	shl.b32 	%r5466, %r5465, 16;
	or.b32  	%r1924, %r5466, %r5465;
	ld.shared.u32 	%r1925, [%r4838+2576];
	// begin inline asm
	dp4a.s32.s32 %r1919, %r1920, %r1925, %r4760;
	// end inline asm
	// begin inline asm
	dp4a.s32.s32 %r1923, %r1924, %r1925, %r1915;
	// end inline asm
	ld.shared.u32 	%r1933, [%r4838+2580];
	// begin inline asm
	dp4a.s32.s32 %r1927, %r1928, %r1933, %r1919;
	// end inline asm
	// begin inline asm
	dp4a.s32.s32 %r1931, %r1924, %r1933, %r1923;
	// end inline asm
	ld.shared.u32 	%r1941, [%r4838+2584];
	// begin inline asm
	dp4a.s32.s32 %r1935, %r1936, %r1941, %r1927;
	// end inline asm
	// begin inline asm
	dp4a.s32.s32 %r1939, %r1924, %r1941, %r1931;
	// end inline asm
	ld.shared.u32 	%r1949, [%r4838+2588];
	// begin inline asm
	dp4a.s32.s32 %r1943, %r1944, %r1949, %r1935;
	// end inline asm
	// begin inline asm
	dp4a.s32.s32 %r1947, %r1924, %r1949, %r1939;
	// end inline asm
	and.b32  	%r5467, %r5462, 15;
	mad.lo.s32 	%r5468, %r1943, %r5467, %r5461;
	ld.shared.u32 	%r1952, [%r4829];
	// begin inline asm
	{.reg .f16 low,high;
  mov.b32 {low,high},%r1952;
  cvt.f32.f16 %f685, low;}

	// end inline asm
	// begin inline asm
	{.reg .f16 low,high;
  mov.b32 {low,high},%r1952;
  cvt.f32.f16 %f686, high;}

	// end inline asm
	ld.shared.f32 	%f883, [%r4801+320];
	cvt.rn.f32.s32 	%f884, %r5468;
	mul.f32 	%f885, %f685, %f884;
	cvt.rn.f32.s32 	%f886, %r1947;
	mul.f32 	%f887, %f686, %f886;
	sub.f32 	%f888, %f885, %f887;
	fma.rn.f32 	%f2757, %f883, %f888, %f2757;
	ld.shared.u32 	%r5469, [%r4805+4224];
	shr.s32 	%r5470, %r5469, %r4793;
	and.b32  	%r1954, %r5470, 50529027;
	ld.shared.u32 	%r5471, [%r4805+4228];
	shr.s32 	%r5472, %r5471, %r4793;
	and.b32  	%r1962, %r5472, 50529027;
	ld.shared.u32 	%r5473, [%r4805+4232];
	shr.s32 	%r5474, %r5473, %r4793;
	and.b32  	%r1970, %r5474, 50529027;
	ld.shared.u32 	%r5475, [%r4805+4236];
	shr.s32 	%r5476, %r5475, %r4793;
	and.b32  	%r1978, %r5476, 50529027;
	ld.shared.u32 	%r5477, [%r4805+4240];
	shr.s32 	%r5478, %r5477, %r4793;
	and.b32  	%r1986, %r5478, 50529027;
	ld.shared.u32 	%r5479, [%r4805+4244];
	shr.s32 	%r5480, %r5479, %r4793;
	and.b32  	%r1994, %r5480, 50529027;
	ld.shared.u32 	%r5481, [%r4805+4248];
	shr.s32 	%r5482, %r5481, %r4793;
	and.b32  	%r2002, %r5482, 50529027;
	ld.shared.u32 	%r5483, [%r4805+4252];
	shr.s32 	%r5484, %r5483, %r4793;
	and.b32  	%r2010, %r5484, 50529027;
	ld.shared.u8 	%r5485, [%r4870];
	shr.u32 	%r5486, %r5485, 4;
	shl.b32 	%r5487, %r5486, 8;
	or.b32  	%r5488, %r5487, %r5486;
	shl.b32 	%r5489, %r5488, 16;
	or.b32  	%r1958, %r5489, %r5488;
	ld.shared.u32 	%r1959, [%r4838+2560];
	// begin inline asm
	dp4a.s32.s32 %r1953, %r1954, %r1959, %r4760;
	// end inline asm
	// begin inline asm
	dp4a.s32.s32 %r1957, %r1958, %r1959, %r4760;
	// end inline asm
	ld.shared.u32 	%r1967, [%r4838+2564];
	// begin inline asm
	dp4a.s32.s32 %r1961, %r1962, %r1967, %r1953;
	// end inline asm
	// begin inline asm
	dp4a.s32.s32 %r1965, %r1958, %r1967, %r1957;
	// end inline asm
	ld.shared.u32 	%r1975, [%r4838+2568];
	// begin inline asm
	dp4a.s32.s32 %r1969, %r1970, %r1975, %r1961;
	// end inline asm
	// begin inline asm
	dp4a.s32.s32 %r1973, %r1958, %r1975, %r1965;
	// end inline asm
	ld.shared.u32 	%r1983, [%r4838+2572];
	// begin inline asm
	dp4a.s32.s32 %r1977, %r1978, %r1983, %r1969;
	// end inline asm
	// begin inline asm
	dp4a.s32.s32 %r1981, %r1958, %r1983, %r1973;
	// end inline asm
	and.b32  	%r5490, %r5485, 15;
	mul.lo.s32 	%r5491, %r1977, %r5490;
	ld.shared.u8 	%r5492, [%r4870+1];
	shr.u32 	%r5493, %r5492, 4;
	shl.b32 	%r5494, %r5493, 8;
	or.b32  	%r5495, %r5494, %r5493;
	shl.b32 	%r5496, %r5495, 16;
	or.b32  	%r1990, %r5496, %r5495;
	ld.shared.u32 	%r1991, [%r4838+2576];
	// begin inline asm
	dp4a.s32.s32 %r1985, %r1986, %r1991, %r4760;
	// end inline asm
	// begin inline asm
	dp4a.s32.s32 %r1989, %r1990, %r1991, %r1981;
	// end inline asm
	ld.shared.u32 	%r1999, [%r4838+2580];
	// begin inline asm
	dp4a.s32.s32 %r1993, %r1994, %r1999, %r1985;
	// end inline asm
	// begin inline asm
	dp4a.s32.s32 %r1997, %r1990, %r1999, %r1989;
	// end inline asm
	ld.shared.u32 	%r2007, [%r4838+2584];
	// begin inline asm
	dp4a.s32.s32 %r2001, %r2002, %r2007, %r1993;
	// end inline asm
	// begin inline asm
	dp4a.s32.s32 %r2005, %r1990, %r2007, %r1997;
	// end inline asm
	ld.shared.u32 	%r2015, [%r4838+2588];
	// begin inline asm
	dp4a.s32.s32 %r2009, %r2010, %r2015, %r2001;
	// end inline asm
	// begin inline asm
	dp4a.s32.s32 %r2013, %r1990, %r2015, %r2005;
	// end inline asm
	and.b32  	%r5497, %r5492, 15;
	mad.lo.s32 	%r5498, %r2009, %r5497, %r5491;
	ld.shared.u32 	%r2018, [%r4869];
	// begin inline asm
	{.reg .f16 low,high;
  mov.b32 {low,high},%r2018;
  cvt.f32.f16 %f687, low;}

	// end inline asm
	// begin inline asm
	{.reg .f16 low,high;
  mov.b32 {low,high},%r2018;
  cvt.f32.f16 %f688, high;}

	// end inline asm
	cvt.rn.f32.s32 	%f889, %r5498;
	mul.f32 	%f890, %f687, %f889;
	cvt.rn.f32.s32 	%f891, %r2013;
	mul.f32 	%f892, %f688, %f891;
	sub.f32 	%f893, %f890, %f892;
	fma.rn.f32 	%f2741, %f883, %f893, %f2741;
	ld.shared.u32 	%r5499, [%r4805+8448];
	shr.s32 	%r5500, %r5499, %r4793;
	and.b32  	%r2020, %r5500, 50529027;
	ld.shared.u32 	%r5501, [%r4805+8452];
	shr.s32 	%r5502, %r5501, %r4793;
	and.b32  	%r2028, %r5502, 50529027;
	ld.shared.u32 	%r5503, [%r4805+8456];
	shr.s32 	%r5504, %r5503, %r4793;
	and.b32  	%r2036, %r5504, 50529027;
	ld.shared.u32 	%r5505, [%r4805+8460];
	shr.s32 	%r5506, %r5505, %r4793;
	and.b32  	%r2044, %r5506, 50529027;
	ld.shared.u32 	%r5507, [%r4805+8464];
	shr.s32 	%r5508, %r5507, %r4793;
	and.b32  	%r2052, %r5508, 50529027;
	ld.shared.u32 	%r5509, [%r4805+8468];
	shr.s32 	%r5510, %r5509, %r4793;
	and.b32  	%r2060, %r5510, 50529027;
	ld.shared.u32 	%r5511, [%r4805+8472];
	shr.s32 	%r5512, %r5511, %r4793;
	and.b32  	%r2068, %r5512, 50529027;
	ld.shared.u32 	%r5513, [%r4805+8476];
	shr.s32 	%r5514, %r5513, %r4793;
	and.b32  	%r2076, %r5514, 50529027;
	ld.shared.u8 	%r5515, [%r4907];
	shr.u32 	%r5516, %r5515, 4;
	shl.b32 	%r5517, %r5516, 8;
	or.b32  	%r5518, %r5517, %r5516;
	shl.b32 	%r5519, %r5518, 16;
	or.b32  	%r2024, %r5519, %r5518;
	ld.shared.u32 	%r2025, [%r4838+2560];
	// begin inline asm
	dp4a.s32.s32 %r2019, %r2020, %r2025, %r4760;
	// end inline asm
	// begin inline asm
	dp4a.s32.s32 %r2023, %r2024, %r2025, %r4760;
	// end inline asm
	ld.shared.u32 	%r2033, [%r4838+2564];
	// begin inline asm
	dp4a.s32.s32 %r2027, %r2028, %r2033, %r2019;
	// end inline asm
	// begin inline asm
	dp4a.s32.s32 %r2031, %r2024, %r2033, %r2023;
	// end inline asm
	ld.shared.u32 	%r2041, [%r4838+2568];
	// begin inline asm
	dp4a.s32.s32 %r2035, %r2036, %r2041, %r2027;
	// end inline asm
	// begin inline asm
	dp4a.s32.s32 %r2039, %r2024, %r2041, %r2031;
	// end inline asm
	ld.shared.u32 	%r2049, [%r4838+2572];
	// begin inline asm
	dp4a.s32.s32 %r2043, %r2044, %r2049, %r2035;
	// end inline asm
	// begin inline asm
	dp4a.s32.s32 %r2047, %r2024, %r2049, %r2039;
	// end inline asm
	and.b32  	%r5520, %r5515, 15;
	mul.lo.s32 	%r5521, %r2043, %r5520;
	ld.shared.u8 	%r5522, [%r4907+1];
	shr.u32 	%r5523, %r5522, 4;
	shl.b32 	%r5524, %r5523, 8;
	or.b32  	%r5525, %r5524, %r5523;
	shl.b32 	%r5526, %r5525, 16;
	or.b32  	%r2056, %r5526, %r5525;
	ld.shared.u32 	%r2057, [%r4838+2576];
	// begin inline asm
	dp4a.s32.s32 %r2051, %r2052, %r2057, %r4760;
	// end inline asm
	// begin inline asm
	dp4a.s32.s32 %r2055, %r2056, %r2057, %r2047;
	// end inline asm
	ld.shared.u32 	%r2065, [%r4838+2580];
	// begin inline asm
	dp4a.s32.s32 %r2059, %r2060, %r2065, %r2051;
	// end inline asm
	// begin inline asm
	dp4a.s32.s32 %r2063, %r2056, %r2065, %r2055;
	// end inline asm
	ld.shared.u32 	%r2073, [%r4838+2584];
	// begin inline asm
	dp4a.s32.s32 %r2067, %r2068, %r2073, %r2059;
	// end inline asm
	// begin inline asm
	dp4a.s32.s32 %r2071, %r2056, %r2073, %r2063;
	// end inline asm
	ld.shared.u32 	%r2081, [%r4838+2588];
	// begin inline asm
	dp4a.s32.s32 %r2075, %r2076, %r2081, %r2067;
	// end inline asm
	// begin inline asm
	dp4a.s32.s32 %r2079, %r2056, %r2081, %r2071;
	// end inline asm
	and.b32  	%r5527, %r5522, 15;
	mad.lo.s32 	%r5528, %r2075, %r5527, %r5521;
	ld.shared.u32 	%r2084, [%r4906];
	// begin inline asm
	{.reg .f16 low,high;
  mov.b32 {low,high},%r2084;
  cvt.f32.f16 %f689, low;}

	// end inline asm
	// begin inline asm
	{.reg .f16 low,high;
  mov.b32 {low,high},%r2084;
  cvt.f32.f16 %f690, high;}

	// end inline asm
	ld.shared.f32 	%f894, [%r4801+320];
	cvt.rn.f32.s32 	%f895, %r5528;
	mul.f32 	%f896, %f689, %f895;
	cvt.rn.f32.s32 	%f897, %r2079;
	mul.f32 	%f898, %f690, %f897;
	sub.f32 	%f899, %f896, %f898;
	fma.rn.f32 	%f2725, %f894, %f899, %f2725;
	ld.shared.u32 	%r5529, [%r4805+12672];
	shr.s32 	%r5530, %r5529, %r4793;
	and.b32  	%r2086, %r5530, 50529027;
	ld.shared.u32 	%r5531, [%r4805+12676];
	shr.s32 	%r5532, %r5531, %r4793;
	and.b32  	%r2094, %r5532, 50529027;
	ld.shared.u32 	%r5533, [%r4805+12680];
	shr.s32 	%r5534, %r5533, %r4793;
	and.b32  	%r2102, %r5534, 50529027;
	ld.shared.u32 	%r5535, [%r4805+12684];
	shr.s32 	%r5536, %r5535, %r4793;
	and.b32  	%r2110, %r5536, 50529027;
	ld.shared.u32 	%r5537, [%r4805+12688];
	shr.s32 	%r5538, %r5537, %r4793;
	and.b32  	%r2118, %r5538, 50529027;
	ld.shared.u32 	%r5539, [%r4805+12692];
	shr.s32 	%r5540, %r5539, %r4793;
	and.b32  	%r2126, %r5540, 50529027;
	ld.shared.u32 	%r5541, [%r4805+12696];
	shr.s32 	%r5542, %r5541, %r4793;
	and.b32  	%r2134, %r5542, 50529027;
	ld.shared.u32 	%r5543, [%r4805+12700];
	shr.s32 	%r5544, %r5543, %r4793;
	and.b32  	%r2142, %r5544, 50529027;
	ld.shared.u8 	%r5545, [%r4944];
	shr.u32 	%r5546, %r5545, 4;
	shl.b32 	%r5547, %r5546, 8;
	or.b32  	%r5548, %r5547, %r5546;
	shl.b32 	%r5549, %r5548, 16;
	or.b32  	%r2090, %r5549, %r5548;
	ld.shared.u32 	%r2091, [%r4838+2560];
	// begin inline asm
	dp4a.s32.s32 %r2085, %r2086, %r2091, %r4760;
	// end inline asm
	// begin inline asm
	dp4a.s32.s32 %r2089, %r2090, %r2091, %r4760;
	// end inline asm
	ld.shared.u32 	%r2099, [%r4838+2564];
	// begin inline asm
	dp4a.s32.s32 %r2093, %r2094, %r2099, %r2085;
	// end inline asm
	// begin inline asm
	dp4a.s32.s32 %r2097, %r2090, %r2099, %r2089;
	// end inline asm
	ld.shared.u32 	%r2107, [%r4838+2568];
	// begin inline asm
	dp4a.s32.s32 %r2101, %r2102, %r2107, %r2093;
	// end inline asm
	// begin inline asm
	dp4a.s32.s32 %r2105, %r2090, %r2107, %r2097;
	// end inline asm
	ld.shared.u32 	%r2115, [%r4838+2572];
	// begin inline asm
	dp4a.s32.s32 %r2109, %r2110, %r2115, %r2101;
	// end inline asm
	// begin inline asm
	dp4a.s32.s32 %r2113, %r2090, %r2115, %r2105;
	// end inline asm
	and.b32  	%r5550, %r5545, 15;
	mul.lo.s32 	%r5551, %r2109, %r5550;
	ld.shared.u8 	%r5552, [%r4944+1];
	shr.u32 	%r5553, %r5552, 4;
	shl.b32 	%r5554, %r5553, 8;
	or.b32  	%r5555, %r5554, %r5553;
	shl.b32 	%r5556, %r5555, 16;
	or.b32  	%r2122, %r5556, %r5555;
	ld.shared.u32 	%r2123, [%r4838+2576];
	// begin inline asm
	dp4a.s32.s32 %r2117, %r2118, %r2123, %r4760;
	// end inline asm
	// begin inline asm
	dp4a.s32.s32 %r2121, %r2122, %r2123, %r2113;
	// end inline asm
	ld.shared.u32 	%r2131, [%r4838+2580];
	// begin inline asm
	dp4a.s32.s32 %r2125, %r2126, %r2131, %r2117;
	// end inline asm
	// begin inline asm
	dp4a.s32.s32 %r2129, %r2122, %r2131, %r2121;
	// end inline asm
	ld.shared.u32 	%r2139, [%r4838+2584];
	// begin inline asm
	dp4a.s32.s32 %r2133, %r2134, %r2139, %r2125;
	// end inline asm
	// begin inline asm
	dp4a.s32.s32 %r2137, %r2122, %r2139, %r2129;
	// end inline asm
	ld.shared.u32 	%r2147, [%r4838+2588];
	// begin inline asm
	dp4a.s32.s32 %r2141, %r2142, %r2147, %r2133;
	// end inline asm
	// begin inline asm
	dp4a.s32.s32 %r2145, %r2122, %r2147, %r2137;
	// end inline asm
	and.b32  	%r5557, %r5552, 15;
	mad.lo.s32 	%r5558, %r2141, %r5557, %r5551;
	ld.shared.u32 	%r2150, [%r4943];
	// begin inline asm
	{.reg .f16 low,high;
  mov.b32 {low,high},%r2150;
  cvt.f32.f16 %f691, low;}

	// end inline asm
	// begin inline asm
	{.reg .f16 low,high;
  mov.b32 {low,high},%r2150;
  cvt.f32.f16 %f692, high;}

	// end inline asm
	cvt.rn.f32.s32 	%f900, %r5558;
	mul.f32 	%f901, %f691, %f900;
	cvt.rn.f32.s32 	%f902, %r2145;
	mul.f32 	%f903, %f692, %f902;
	sub.f32 	%f904, %f901, %f903;
	fma.rn.f32 	%f2709, %f894, %f904, %f2709;
	ld.shared.u32 	%r5559, [%r4805];
	shr.s32 	%r5560, %r5559, %r4793;
	and.b32  	%r2152, %r5560, 50529027;
	ld.shared.u32 	%r5561, [%r4805+4];
	shr.s32 	%r5562, %r5561, %r4793;
	and.b32  	%r2160, %r5562, 50529027;
	ld.shared.u32 	%r5563, [%r4805+8];
	shr.s32 	%r5564, %r5563, %r4793;
	and.b32  	%r2168, %r5564, 50529027;
	ld.shared.u32 	%r5565, [%r4805+12];
	shr.s32 	%r5566, %r5565, %r4793;
	and.b32  	%r2176, %r5566, 50529027;
	ld.shared.u32 	%r5567, [%r4805+16];
	shr.s32 	%r5568, %r5567, %r4793;
	and.b32  	%r2184, %r5568, 50529027;
	ld.shared.u32 	%r5569, [%r4805+20];
	shr.s32 	%r5570, %r5569, %r4793;
	and.b32  	%r2192, %r5570, 50529027;
	ld.shared.u32 	%r5571, [%r4805+24];
	shr.s32 	%r5572, %r5571, %r4793;
	and.b32  	%r2200, %r5572, 50529027;
	ld.shared.u32 	%r5573, [%r4805+28];
	shr.s32 	%r5574, %r5573, %r4793;
	and.b32  	%r2208, %r5574, 50529027;
	ld.shared.u8 	%r5575, [%r4830];
	shr.u32 	%r5576, %r5575, 4;
	shl.b32 	%r5577, %r5576, 8;
	or.b32  	%r5578, %r5577, %r5576;
	shl.b32 	%r5579, %r5578, 16;
	or.b32  	%r2156, %r5579, %r5578;
	ld.shared.u32 	%r2157, [%r4838+3072];
	// begin inline asm
	dp4a.s32.s32 %r2151, %r2152, %r2157, %r4760;
	// end inline asm
	// begin inline asm
	dp4a.s32.s32 %r2155, %r2156, %r2157, %r4760;
	// end inline asm
	ld.shared.u32 	%r2165, [%r4838+3076];
	// begin inline asm
	dp4a.s32.s32 %r2159, %r2160, %r2165, %r2151;
	// end inline asm
	// begin inline asm
	dp4a.s32.s32 %r2163, %r2156, %r2165, %r2155;
	// end inline asm
	ld.shared.u32 	%r2173, [%r4838+3080];
	// begin inline asm
	dp4a.s32.s32 %r2167, %r2168, %r2173, %r2159;
	// end inline asm
	// begin inline asm
	dp4a.s32.s32 %r2171, %r2156, %r2173, %r2163;
	// end inline asm
	ld.shared.u32 	%r2181, [%r4838+3084];
	// begin inline asm
	dp4a.s32.s32 %r2175, %r2176, %r2181, %r2167;
	// end inline asm
	// begin inline asm
	dp4a.s32.s32 %r2179, %r2156, %r2181, %r2171;
	// end inline asm
	and.b32  	%r5580, %r5575, 15;
	mul.lo.s32 	%r5581, %r2175, %r5580;
	ld.shared.u8 	%r5582, [%r4830+1];
	shr.u32 	%r5583, %r5582, 4;
	shl.b32 	%r5584, %r5583, 8;
	or.b32  	%r5585, %r5584, %r5583;
	shl.b32 	%r5586, %r5585, 16;
	or.b32  	%r2188, %r5586, %r5585;
	ld.shared.u32 	%r2189, [%r4838+3088];
	// begin inline asm
	dp4a.s32.s32 %r2183, %r2184, %r2189, %r4760;
	// end inline asm
	// begin inline asm
	dp4a.s32.s32 %r2187, %r2188, %r2189, %r2179;
	// end inline asm
	ld.shared.u32 	%r2197, [%r4838+3092];
	// begin inline asm
	dp4a.s32.s32 %r2191, %r2192, %r2197, %r2183;
	// end inline asm
	// begin inline asm
	dp4a.s32.s32 %r2195, %r2188, %r2197, %r2187;
	// end inline asm
	ld.shared.u32 	%r2205, [%r4838+3096];
	// begin inline asm
	dp4a.s32.s32 %r2199, %r2200, %r2205, %r2191;
	// end inline asm
	// begin inline asm
	dp4a.s32.s32 %r2203, %r2188, %r2205, %r2195;
	// end inline asm
	ld.shared.u32 	%r2213, [%r4838+3100];
	// begin inline asm
	dp4a.s32.s32 %r2207, %r2208, %r2213, %r2199;
	// end inline asm
	// begin inline asm
	dp4a.s32.s32 %r2211, %r2188, %r2213, %r2203;
	// end inline asm
	and.b32  	%r5587, %r5582, 15;
	mad.lo.s32 	%r5588, %r2207, %r5587, %r5581;
	ld.shared.u32 	%r2216, [%r4829];
	// begin inline asm
	{.reg .f16 low,high;
  mov.b32 {low,high},%r2216;
  cvt.f32.f16 %f693, low;}

	// end inline asm
	// begin inline asm
	{.reg .f16 low,high;
  mov.b32 {low,high},%r2216;
  cvt.f32.f16 %f694, high;}

	// end inline asm
	ld.shared.f32 	%f905, [%r4801+384];
	cvt.rn.f32.s32 	%f906, %r5588;
	mul.f32 	%f907, %f693, %f906;
	cvt.rn.f32.s32 	%f908, %r2211;
	mul.f32 	%f909, %f694, %f908;
	sub.f32 	%f910, %f907, %f909;
	fma.rn.f32 	%f2756, %f905, %f910, %f2756;
	ld.shared.u32 	%r5589, [%r4805+4224];
	shr.s32 	%r5590, %r5589, %r4793;
	and.b32  	%r2218, %r5590, 50529027;
	ld.shared.u32 	%r5591, [%r4805+4228];
	shr.s32 	%r5592, %r5591, %r4793;
	and.b32  	%r2226, %r5592, 50529027;
	ld.shared.u32 	%r5593, [%r4805+4232];
	shr.s32 	%r5594, %r5593, %r4793;
	and.b32  	%r2234, %r5594, 50529027;
	ld.shared.u32 	%r5595, [%r4805+4236];
	shr.s32 	%r5596, %r5595, %r4793;
	and.b32  	%r2242, %r5596, 50529027;
	ld.shared.u32 	%r5597, [%r4805+4240];
	shr.s32 	%r5598, %r5597, %r4793;
	and.b32  	%r2250, %r5598, 50529027;
	ld.shared.u32 	%r5599, [%r4805+4244];
	shr.s32 	%r5600, %r5599, %r4793;
	and.b32  	%r2258, %r5600, 50529027;
	ld.shared.u32 	%r5601, [%r4805+4248];
	shr.s32 	%r5602, %r5601, %r4793;
	and.b32  	%r2266, %r5602, 50529027;
	ld.shared.u32 	%r5603, [%r4805+4252];
	shr.s32 	%r5604, %r5603, %r4793;
	and.b32  	%r2274, %r5604, 50529027;
	ld.shared.u8 	%r5605, [%r4870];
	shr.u32 	%r5606, %r5605, 4;
	shl.b32 	%r5607, %r5606, 8;
	or.b32  	%r5608, %r5607, %r5606;
	shl.b32 	%r5609, %r5608, 16;
	or.b32  	%r2222, %r5609, %r5608;
	ld.shared.u32 	%r2223, [%r4838+3072];
	// begin inline asm
	dp4a.s32.s32 %r2217, %r2218, %r2223, %r4760;
	// end inline asm
	// begin inline asm
	dp4a.s32.s32 %r2221, %r2222, %r2223, %r4760;
	// end inline asm
	ld.shared.u32 	%r2231, [%r4838+3076];
	// begin inline asm
	dp4a.s32.s32 %r2225, %r2226, %r2231, %r2217;
	// end inline asm
	// begin inline asm
	dp4a.s32.s32 %r2229, %r2222, %r2231, %r2221;
	// end inline asm
	ld.shared.u32 	%r2239, [%r4838+3080];
	// begin inline asm
	dp4a.s32.s32 %r2233, %r2234, %r2239, %r2225;
	// end inline asm
	// begin inline asm
	dp4a.s32.s32 %r2237, %r2222, %r2239, %r2229;
	// end inline asm
	ld.shared.u32 	%r2247, [%r4838+3084];
	// begin inline asm
	dp4a.s32.s32 %r2241, %r2242, %r2247, %r2233;
	// end inline asm
	// begin inline asm
	dp4a.s32.s32 %r2245, %r2222, %r2247, %r2237;
	// end inline asm
	and.b32  	%r5610, %r5605, 15;
	mul.lo.s32 	%r5611, %r2241, %r5610;
	ld.shared.u8 	%r5612, [%r4870+1];
	shr.u32 	%r5613, %r5612, 4;
	shl.b32 	%r5614, %r5613, 8;
	or.b32  	%r5615, %r5614, %r5613;
	shl.b32 	%r5616, %r5615, 16;
	or.b32  	%r2254, %r5616, %r5615;
	ld.shared.u32 	%r2255, [%r4838+3088];
	// begin inline asm
	dp4a.s32.s32 %r2249, %r2250, %r2255, %r4760;
	// end inline asm
	// begin inline asm
	dp4a.s32.s32 %r2253, %r2254, %r2255, %r2245;
	// end inline asm
	ld.shared.u32 	%r2263, [%r4838+3092];
	// begin inline asm
	dp4a.s32.s32 %r2257, %r2258, %r2263, %r2249;
	// end inline asm
	// begin inline asm
	dp4a.s32.s32 %r2261, %r2254, %r2263, %r2253;
	// end inline asm
	ld.shared.u32 	%r2271, [%r4838+3096];
	// begin inline asm
	dp4a.s32.s32 %r2265, %r2266, %r2271, %r2257;
	// end inline asm
	// begin inline asm
	dp4a.s32.s32 %r2269, %r2254, %r2271, %r2261;
	// end inline asm
	ld.shared.u32 	%r2279, [%r4838+3100];
	// begin inline asm
	dp4a.s32.s32 %r2273, %r2274, %r2279, %r2265;
	// end inline asm
	// begin inline asm
	dp4a.s32.s32 %r2277, %r2254, %r2279, %r2269;
	// end inline asm
	and.b32  	%r5617, %r5612, 15;
	mad.lo.s32 	%r5618, %r2273, %r5617, %r5611;
	ld.shared.u32 	%r2282, [%r4869];
	// begin inline asm
	{.reg .f16 low,high;
  mov.b32 {low,high},%r2282;
  cvt.f32.f16 %f695, low;}

	// end inline asm
	// begin inline asm
	{.reg .f16 low,high;
  mov.b32 {low,high},%r2282;
  cvt.f32.f16 %f696, high;}

	// end inline asm
	cvt.rn.f32.s32 	%f911, %r5618;
	mul.f32 	%f912, %f695, %f911;
	cvt.rn.f32.s32 	%f913, %r2277;
	mul.f32 	%f914, %f696, %f913;
	sub.f32 	%f915, %f912, %f914;
	fma.rn.f32 	%f2740, %f905, %f915, %f2740;
	ld.shared.u32 	%r5619, [%r4805+8448];
	shr.s32 	%r5620, %r5619, %r4793;
	and.b32  	%r2284, %r5620, 50529027;
	ld.shared.u32 	%r5621, [%r4805+8452];
	shr.s32 	%r5622, %r5621, %r4793;
	and.b32  	%r2292, %r5622, 50529027;
	ld.shared.u32 	%r5623, [%r4805+8456];
	shr.s32 	%r5624, %r5623, %r4793;
	and.b32  	%r2300, %r5624, 50529027;
	ld.shared.u32 	%r5625, [%r4805+8460];
	shr.s32 	%r5626, %r5625, %r4793;
	and.b32  	%r2308, %r5626, 50529027;
	ld.shared.u32 	%r5627, [%r4805+8464];
	shr.s32 	%r5628, %r5627, %r4793;
	and.b32  	%r2316, %r5628, 50529027;
	ld.shared.u32 	%r5629, [%r4805+8468];
	shr.s32 	%r5630, %r5629, %r4793;
	and.b32  	%r2324, %r5630, 50529027;
	ld.shared.u32 	%r5631, [%r4805+8472];
	shr.s32 	%r5632, %r5631, %r4793;
	and.b32  	%r2332, %r5632, 50529027;
	ld.shared.u32 	%r5633, [%r4805+8476];
	shr.s32 	%r5634, %r5633, %r4793;
	and.b32  	%r2340, %r5634, 50529027;
	ld.shared.u8 	%r5635, [%r4907];
	shr.u32 	%r5636, %r5635, 4;
	shl.b32 	%r5637, %r5636, 8;
	or.b32  	%r5638, %r5637, %r5636;
	shl.b32 	%r5639, %r5638, 16;
	or.b32  	%r2288, %r5639, %r5638;
	ld.shared.u32 	%r2289, [%r4838+3072];
	// begin inline asm
	dp4a.s32.s32 %r2283, %r2284, %r2289, %r4760;
	// end inline asm
	// begin inline asm
	dp4a.s32.s32 %r2287, %r2288, %r2289, %r4760;
	// end inline asm
	ld.shared.u32 	%r2297, [%r4838+3076];
	// begin inline asm
	dp4a.s32.s32 %r2291, %r2292, %r2297, %r2283;
	// end inline asm
	// begin inline asm
	dp4a.s32.s32 %r2295, %r2288, %r2297, %r2287;
	// end inline asm
	ld.shared.u32 	%r2305, [%r4838+3080];
	// begin inline asm
	dp4a.s32.s32 %r2299, %r2300, %r2305, %r2291;
	// end inline asm
	// begin inline asm
	dp4a.s32.s32 %r2303, %r2288, %r2305, %r2295;
	// end inline asm
	ld.shared.u32 	%r2313, [%r4838+3084];
	// begin inline asm
	dp4a.s32.s32 %r2307, %r2308, %r2313, %r2299;
	// end inline asm
	// begin inline asm
	dp4a.s32.s32 %r2311, %r2288, %r2313, %r2303;
	// end inline asm
	and.b32  	%r5640, %r5635, 15;
	mul.lo.s32 	%r5641, %r2307, %r5640;
	ld.shared.u8 	%r5642, [%r4907+1];
	shr.u32 	%r5643, %r5642, 4;
	shl.b32 	%r5644, %r5643, 8;
	or.b32  	%r5645, %r5644, %r5643;
	shl.b32 	%r5646, %r5645, 16;
	or.b32  	%r2320, %r5646, %r5645;
	ld.shared.u32 	%r2321, [%r4838+3088];
	// begin inline asm
	dp4a.s32.s32 %r2315, %r2316, %r2321, %r4760;
	// end inline asm
	// begin inline asm
	dp4a.s32.s32 %r2319, %r2320, %r2321, %r2311;
	// end inline asm
	ld.shared.u32 	%r2329, [%r4838+3092];
	// begin inline asm
	dp4a.s32.s32 %r2323, %r2324, %r2329, %r2315;
	// end inline asm
	// begin inline asm
	dp4a.s32.s32 %r2327, %r2320, %r2329, %r2319;
	// end inline asm
	ld.shared.u32 	%r2337, [%r4838+3096];
	// begin inline asm
	dp4a.s32.s32 %r2331, %r2332, %r2337, %r2323;
	// end inline asm
	// begin inline asm
	dp4a.s32.s32 %r2335, %r2320, %r2337, %r2327;
	// end inline asm
	ld.shared.u32 	%r2345, [%r4838+3100];
	// begin inline asm
	dp4a.s32.s32 %r2339, %r2340, %r2345, %r2331;
	// end inline asm
	// begin inline asm
	dp4a.s32.s32 %r2343, %r2320, %r2345, %r2335;
	// end inline asm
	and.b32  	%r5647, %r5642, 15;
	mad.lo.s32 	%r5648, %r2339, %r5647, %r5641;
	ld.shared.u32 	%r2348, [%r4906];
	// begin inline asm
	{.reg .f16 low,high;
  mov.b32 {low,high},%r2348;
  cvt.f32.f16 %f697, low;}

	// end inline asm
	// begin inline asm
	{.reg .f16 low,high;
  mov.b32 {low,high},%r2348;
  cvt.f32.f16 %f698, high;}

	// end inline asm
	ld.shared.f32 	%f916, [%r4801+384];
	cvt.rn.f32.s32 	%f917, %r5648;
	mul.f32 	%f918, %f697, %f917;
	cvt.rn.f32.s32 	%f919, %r2343;
	mul.f32 	%f920, %f698, %f919;
	sub.f32 	%f921, %f918, %f920;
	fma.rn.f32 	%f2724, %f916, %f921, %f2724;
	ld.shared.u32 	%r5649, [%r4805+12672];
	shr.s32 	%r5650, %r5649, %r4793;
	and.b32  	%r2350, %r5650, 50529027;
	ld.shared.u32 	%r5651, [%r4805+12676];
	shr.s32 	%r5652, %r5651, %r4793;
	and.b32  	%r2358, %r5652, 50529027;
	ld.shared.u32 	%r5653, [%r4805+12680];
	shr.s32 	%r5654, %r5653, %r4793;
	and.b32  	%r2366, %r5654, 50529027;
	ld.shared.u32 	%r5655, [%r4805+12684];
	shr.s32 	%r5656, %r5655, %r4793;
	and.b32  	%r2374, %r5656, 50529027;
	ld.shared.u32 	%r5657, [%r4805+12688];
	shr.s32 	%r5658, %r5657, %r4793;
	and.b32  	%r2382, %r5658, 50529027;
	ld.shared.u32 	%r5659, [%r4805+12692];
	shr.s32 	%r5660, %r5659, %r4793;
	and.b32  	%r2390, %r5660, 50529027;
	ld.shared.u32 	%r5661, [%r4805+12696];
	shr.s32 	%r5662, %r5661, %r4793;
	and.b32  	%r2398, %r5662, 50529027;
	ld.shared.u32 	%r5663, [%r4805+12700];
	shr.s32 	%r5664, %r5663, %r4793;
	and.b32  	%r2406, %r5664, 50529027;
	ld.shared.u8 	%r5665, [%r4944];
	shr.u32 	%r5666, %r5665, 4;
	shl.b32 	%r5667, %r5666, 8;
	or.b32  	%r5668, %r5667, %r5666;
	shl.b32 	%r5669, %r5668, 16;
	or.b32  	%r2354, %r5669, %r5668;
	ld.shared.u32 	%r2355, [%r4838+3072];
	// begin inline asm
	dp4a.s32.s32 %r2349, %r2350, %r2355, %r4760;
	// end inline asm
	// begin inline asm
	dp4a.s32.s32 %r2353, %r2354, %r2355, %r4760;
	// end inline asm
	ld.shared.u32 	%r2363, [%r4838+3076];
	// begin inline asm
	dp4a.s32.s32 %r2357, %r2358, %r2363, %r2349;
	// end inline asm
	// begin inline asm
	dp4a.s32.s32 %r2361, %r2354, %r2363, %r2353;
	// end inline asm
	ld.shared.u32 	%r2371, [%r4838+3080];
	// begin inline asm
	dp4a.s32.s32 %r2365, %r2366, %r2371, %r2357;
	// end inline asm
	// begin inline asm
	dp4a.s32.s32 %r2369, %r2354, %r2371, %r2361;
	// end inline asm
	ld.shared.u32 	%r2379, [%r4838+3084];
	// begin inline asm
	dp4a.s32.s32 %r2373, %r2374, %r2379, %r2365;
	// end inline asm
	// begin inline asm
	dp4a.s32.s32 %r2377, %r2354, %r2379, %r2369;
	// end inline asm
	and.b32  	%r5670, %r5665, 15;
	mul.lo.s32 	%r5671, %r2373, %r5670;
	ld.shared.u8 	%r5672, [%r4944+1];
	shr.u32 	%r5673, %r5672, 4;
	shl.b32 	%r5674, %r5673, 8;
	or.b32  	%r5675, %r5674, %r5673;
	shl.b32 	%r5676, %r5675, 16;
	or.b32  	%r2386, %r5676, %r5675;
	ld.shared.u32 	%r2387, [%r4838+3088];
	// begin inline asm
	dp4a.s32.s32 %r2381, %r2382, %r2387, %r4760;
	// end inline asm
	// begin inline asm
	dp4a.s32.s32 %r2385, %r2386, %r2387, %r2377;
	// end inline asm
	ld.shared.u32 	%r2395, [%r4838+3092];
	// begin inline asm
	dp4a.s32.s32 %r2389, %r2390, %r2395, %r2381;
	// end inline asm
	// begin inline asm
	dp4a.s32.s32 %r2393, %r2386, %r2395, %r2385;
	// end inline asm
	ld.shared.u32 	%r2403, [%r4838+3096];
	// begin inline asm
	dp4a.s32.s32 %r2397, %r2398, %r2403, %r2389;
	// end inline asm
	// begin inline asm
	dp4a.s32.s32 %r2401, %r2386, %r2403, %r2393;
	// end inline asm
	ld.shared.u32 	%r2411, [%r4838+3100];
	// begin inline asm
	dp4a.s32.s32 %r2405, %r2406, %r2411, %r2397;
	// end inline asm
	// begin inline asm
	dp4a.s32.s32 %r2409, %r2386, %r2411, %r2401;
	// end inline asm
	and.b32  	%r5677, %r5672, 15;
	mad.lo.s32 	%r5678, %r2405, %r5677, %r5671;
	ld.shared.u32 	%r2414, [%r4943];
	// begin inline asm
	{.reg .f16 low,high;
  mov.b32 {low,high},%r2414;
  cvt.f32.f16 %f699, low;}

	// end inline asm
	// begin inline asm
	{.reg .f16 low,high;
  mov.b32 {low,high},%r2414;
  cvt.f32.f16 %f700, high;}

	// end inline asm
	cvt.rn.f32.s32 	%f922, %r5678;
	mul.f32 	%f923, %f699, %f922;
	cvt.rn.f32.s32 	%f924, %r2409;
	mul.f32 	%f925, %f700, %f924;
	sub.f32 	%f926, %f923, %f925;
	fma.rn.f32 	%f2708, %f916, %f926, %f2708;
	ld.shared.u32 	%r5679, [%r4805];
	shr.s32 	%r5680, %r5679, %r4793;
	and.b32  	%r2416, %r5680, 50529027;
	ld.shared.u32 	%r5681, [%r4805+4];
	shr.s32 	%r5682, %r5681, %r4793;
	and.b32  	%r2424, %r5682, 50529027;
	ld.shared.u32 	%r5683, [%r4805+8];
	shr.s32 	%r5684, %r5683, %r4793;
	and.b32  	%r2432, %r5684, 50529027;
	ld.shared.u32 	%r5685, [%r4805+12];
	shr.s32 	%r5686, %r5685, %r4793;
	and.b32  	%r2440, %r5686, 50529027;
	ld.shared.u32 	%r5687, [%r4805+16];
	shr.s32 	%r5688, %r5687, %r4793;
	and.b32  	%r2448, %r5688, 50529027;
	ld.shared.u32 	%r5689, [%r4805+20];
	shr.s32 	%r5690, %r5689, %r4793;
	and.b32  	%r2456, %r5690, 50529027;
	ld.shared.u32 	%r5691, [%r4805+24];
	shr.s32 	%r5692, %r5691, %r4793;
	and.b32  	%r2464, %r5692, 50529027;
	ld.shared.u32 	%r5693, [%r4805+28];
	shr.s32 	%r5694, %r5693, %r4793;
	and.b32  	%r2472, %r5694, 50529027;
	ld.shared.u8 	%r5695, [%r4830];
	shr.u32 	%r5696, %r5695, 4;
	shl.b32 	%r5697, %r5696, 8;
	or.b32  	%r5698, %r5697, %r5696;
	shl.b32 	%r5699, %r5698, 16;
	or.b32  	%r2420, %r5699, %r5698;
	ld.shared.u32 	%r2421, [%r4838+3584];
	// begin inline asm
	dp4a.s32.s32 %r2415, %r2416, %r2421, %r4760;
	// end inline asm
	// begin inline asm
	dp4a.s32.s32 %r2419, %r2420, %r2421, %r4760;
	// end inline asm
	ld.shared.u32 	%r2429, [%r4838+3588];
	// begin inline asm
	dp4a.s32.s32 %r2423, %r2424, %r2429, %r2415;
	// end inline asm
	// begin inline asm
	dp4a.s32.s32 %r2427, %r2420, %r2429, %r2419;
	// end inline asm
	ld.shared.u32 	%r2437, [%r4838+3592];
	// begin inline asm
	dp4a.s32.s32 %r2431, %r2432, %r2437, %r2423;
	// end inline asm
	// begin inline asm
	dp4a.s32.s32 %r2435, %r2420, %r2437, %r2427;
	// end inline asm
	ld.shared.u32 	%r2445, [%r4838+3596];
	// begin inline asm
	dp4a.s32.s32 %r2439, %r2440, %r2445, %r2431;
	// end inline asm
	// begin inline asm
	dp4a.s32.s32 %r2443, %r2420, %r2445, %r2435;
	// end inline asm
	and.b32  	%r5700, %r5695, 15;
	mul.lo.s32 	%r5701, %r2439, %r5700;
	ld.shared.u8 	%r5702, [%r4830+1];
	shr.u32 	%r5703, %r5702, 4;
	shl.b32 	%r5704, %r5703, 8;
	or.b32  	%r5705, %r5704, %r5703;
	shl.b32 	%r5706, %r5705, 16;
	or.b32  	%r2452, %r5706, %r5705;
	ld.shared.u32 	%r2453, [%r4838+3600];
	// begin inline asm
	dp4a.s32.s32 %r2447, %r2448, %r2453, %r4760;
	// end inline asm
	// begin inline asm
	dp4a.s32.s32 %r2451, %r2452, %r2453, %r2443;
	// end inline asm
	ld.shared.u32 	%r2461, [%r4838+3604];
	// begin inline asm
	dp4a.s32.s32 %r2455, %r2456, %r2461, %r2447;
	// end inline asm
	// begin inline asm
	dp4a.s32.s32 %r2459, %r2452, %r2461, %r2451;
	// end inline asm
	ld.shared.u32 	%r2469, [%r4838+3608];
	// begin inline asm
	dp4a.s32.s32 %r2463, %r2464, %r2469, %r2455;
	// end inline asm
	// begin inline asm
	dp4a.s32.s32 %r2467, %r2452, %r2469, %r2459;
	// end inline asm
	ld.shared.u32 	%r2477, [%r4838+3612];
	// begin inline asm
	dp4a.s32.s32 %r2471, %r2472, %r2477, %r2463;
	// end inline asm
	// begin inline asm
	dp4a.s32.s32 %r2475, %r2452, %r2477, %r2467;
	// end inline asm
	and.b32  	%r5707, %r5702, 15;
	mad.lo.s32 	%r5708, %r2471, %r5707, %r5701;
	ld.shared.u32 	%r2480, [%r4829];
	// begin inline asm
	{.reg .f16 low,high;
  mov.b32 {low,high},%r2480;
  cvt.f32.f16 %f701, low;}

	// end inline asm
	// begin inline asm
	{.reg .f16 low,high;
  mov.b32 {low,high},%r2480;
  cvt.f32.f16 %f702, high;}

	// end inline asm
	ld.shared.f32 	%f927, [%r4801+448];
	cvt.rn.f32.s32 	%f928, %r5708;
	mul.f32 	%f929, %f701, %f928;
	cvt.rn.f32.s32 	%f930, %r2475;
	mul.f32 	%f931, %f702, %f930;
	sub.f32 	%f932, %f929, %f931;
	fma.rn.f32 	%f2755, %f927, %f932, %f2755;
	ld.shared.u32 	%r5709, [%r4805+4224];
	shr.s32 	%r5710, %r5709, %r4793;
	and.b32  	%r2482, %r5710, 50529027;
	ld.shared.u32 	%r5711, [%r4805+4228];
	shr.s32 	%r5712, %r5711, %r4793;
	and.b32  	%r2490, %r5712, 50529027;
	ld.shared.u32 	%r5713, [%r4805+4232];
	shr.s32 	%r5714, %r5713, %r4793;
	and.b32  	%r2498, %r5714, 50529027;
	ld.shared.u32 	%r5715, [%r4805+4236];
	shr.s32 	%r5716, %r5715, %r4793;
	and.b32  	%r2506, %r5716, 50529027;
	ld.shared.u32 	%r5717, [%r4805+4240];
	shr.s32 	%r5718, %r5717, %r4793;
	and.b32  	%r2514, %r5718, 50529027;
	ld.shared.u32 	%r5719, [%r4805+4244];
	shr.s32 	%r5720, %r5719, %r4793;
	and.b32  	%r2522, %r5720, 50529027;
	ld.shared.u32 	%r5721, [%r4805+4248];
	shr.s32 	%r5722, %r5721, %r4793;
	and.b32  	%r2530, %r5722, 50529027;
	ld.shared.u32 	%r5723, [%r4805+4252];
	shr.s32 	%r5724, %r5723, %r4793;
	and.b32  	%r2538, %r5724, 50529027;
	ld.shared.u8 	%r5725, [%r4870];
	shr.u32 	%r5726, %r5725, 4;
	shl.b32 	%r5727, %r5726, 8;
	or.b32  	%r5728, %r5727, %r5726;
	shl.b32 	%r5729, %r5728, 16;
	or.b32  	%r2486, %r5729, %r5728;
	ld.shared.u32 	%r2487, [%r4838+3584];
	// begin inline asm
	dp4a.s32.s32 %r2481, %r2482, %r2487, %r4760;
	// end inline asm
	// begin inline asm
	dp4a.s32.s32 %r2485, %r2486, %r2487, %r4760;
	// end inline asm
	ld.shared.u32 	%r2495, [%r4838+3588];
	// begin inline asm
	dp4a.s32.s32 %r2489, %r2490, %r2495, %r2481;
	// end inline asm
	// begin inline asm
	dp4a.s32.s32 %r2493, %r2486, %r2495, %r2485;
	// end inline asm
	ld.shared.u32 	%r2503, [%r4838+3592];
	// begin inline asm
	dp4a.s32.s32 %r2497, %r2498, %r2503, %r2489;
	// end inline asm
	// begin inline asm
	dp4a.s32.s32 %r2501, %r2486, %r2503, %r2493;
	// end inline asm
	ld.shared.u32 	%r2511, [%r4838+3596];
	// begin inline asm
	dp4a.s32.s32 %r2505, %r2506, %r2511, %r2497;
	// end inline asm
	// begin inline asm
	dp4a.s32.s32 %r2509, %r2486, %r2511, %r2501;
	// end inline asm
	and.b32  	%r5730, %r5725, 15;
	mul.lo.s32 	%r5731, %r2505, %r5730;
	ld.shared.u8 	%r5732, [%r4870+1];
	shr.u32 	%r5733, %r5732, 4;
	shl.b32 	%r5734, %r5733, 8;
	or.b32  	%r5735, %r5734, %r5733;
	shl.b32 	%r5736, %r5735, 16;
	or.b32  	%r2518, %r5736, %r5735;
	ld.shared.u32 	%r2519, [%r4838+3600];
	// begin inline asm
	dp4a.s32.s32 %r2513, %r2514, %r2519, %r4760;
	// end inline asm
	// begin inline asm
	dp4a.s32.s32 %r2517, %r2518, %r2519, %r2509;
	// end inline asm
	ld.shared.u32 	%r2527, [%r4838+3604];
	// begin inline asm
	dp4a.s32.s32 %r2521, %r2522, %r2527, %r2513;
	// end inline asm
	// begin inline asm
	dp4a.s32.s32 %r2525, %r2518, %r2527, %r2517;
	// end inline asm
	ld.shared.u32 	%r2535, [%r4838+3608];
	// begin inline asm
	dp4a.s32.s32 %r2529, %r2530, %r2535, %r2521;
	// end inline asm
	// begin inline asm
	dp4a.s32.s32 %r2533, %r2518, %r2535, %r2525;
	// end inline asm
	ld.shared.u32 	%r2543, [%r4838+3612];
	// begin inline asm
	dp4a.s32.s32 %r2537, %r2538, %r2543, %r2529;
	// end inline asm
	// begin inline asm
	dp4a.s32.s32 %r2541, %r2518, %r2543, %r2533;
	// end inline asm
	and.b32  	%r5737, %r5732, 15;
	mad.lo.s32 	%r5738, %r2537, %r5737, %r5731;
	ld.shared.u32 	%r2546, [%r4869];
	// begin inline asm
	{.reg .f16 low,high;
  mov.b32 {low,high},%r2546;
  cvt.f32.f16 %f703, low;}

	// end inline asm
	// begin inline asm
	{.reg .f16 low,high;
  mov.b32 {low,high},%r2546;
  cvt.f32.f16 %f704, high;}

	// end inline asm
	cvt.rn.f32.s32 	%f933, %r5738;
	mul.f32 	%f934, %f703, %f933;
	cvt.rn.f32.s32 	%f935, %r2541;
	mul.f32 	%f936, %f704, %f935;
	sub.f32 	%f937, %f934, %f936;
	fma.rn.f32 	%f2739, %f927, %f937, %f2739;
	ld.shared.u32 	%r5739, [%r4805+8448];
	shr.s32 	%r5740, %r5739, %r4793;
	and.b32  	%r2548, %r5740, 50529027;
	ld.shared.u32 	%r5741, [%r4805+8452];
	shr.s32 	%r5742, %r5741, %r4793;
	and.b32  	%r2556, %r5742, 50529027;
	ld.shared.u32 	%r5743, [%r4805+8456];
	shr.s32 	%r5744, %r5743, %r4793;
	and.b32  	%r2564, %r5744, 50529027;
	ld.shared.u32 	%r5745, [%r4805+8460];
	shr.s32 	%r5746, %r5745, %r4793;
	and.b32  	%r2572, %r5746, 50529027;
	ld.shared.u32 	%r5747, [%r4805+8464];
	shr.s32 	%r5748, %r5747, %r4793;
	and.b32  	%r2580, %r5748, 50529027;
	ld.shared.u32 	%r5749, [%r4805+8468];
	shr.s32 	%r5750, %r5749, %r4793;
	and.b32  	%r2588, %r5750, 50529027;
	ld.shared.u32 	%r5751, [%r4805+8472];
	shr.s32 	%r5752, %r5751, %r4793;
	and.b32  	%r2596, %r5752, 50529027;
	ld.shared.u32 	%r5753, [%r4805+8476];
	shr.s32 	%r5754, %r5753, %r4793;
	and.b32  	%r2604, %r5754, 50529027;
	ld.shared.u8 	%r5755, [%r4907];
	shr.u32 	%r5756, %r5755, 4;
	shl.b32 	%r5757, %r5756, 8;
	or.b32  	%r5758, %r5757, %r5756;
	shl.b32 	%r5759, %r5758, 16;
	or.b32  	%r2552, %r5759, %r5758;
	ld.shared.u32 	%r2553, [%r4838+3584];
	// begin inline asm
	dp4a.s32.s32 %r2547, %r2548, %r2553, %r4760;
	// end inline asm
	// begin inline asm
	dp4a.s32.s32 %r2551, %r2552, %r2553, %r4760;
	// end inline asm
	ld.shared.u32 	%r2561, [%r4838+3588];
	// begin inline asm
	dp4a.s32.s32 %r2555, %r2556, %r2561, %r2547;
	// end inline asm
	// begin inline asm
	dp4a.s32.s32 %r2559, %r2552, %r2561, %r2551;
	// end inline asm
	ld.shared.u32 	%r2569, [%r4838+3592];
	// begin inline asm
	dp4a.s32.s32 %r2563, %r2564, %r2569, %r2555;
	// end inline asm
	// begin inline asm
	dp4a.s32.s32 %r2567, %r2552, %r2569, %r2559;
	// end inline asm
	ld.shared.u32 	%r2577, [%r4838+3596];
	// begin inline asm
	dp4a.s32.s32 %r2571, %r2572, %r2577, %r2563;
	// end inline asm
	// begin inline asm
	dp4a.s32.s32 %r2575, %r2552, %r2577, %r2567;
	// end inline asm
	and.b32  	%r5760, %r5755, 15;
	mul.lo.s32 	%r5761, %r2571, %r5760;
	ld.shared.u8 	%r5762, [%r4907+1];
	shr.u32 	%r5763, %r5762, 4;
	shl.b32 	%r5764, %r5763, 8;
	or.b32  	%r5765, %r5764, %r5763;
	shl.b32 	%r5766, %r5765, 16;
	or.b32  	%r2584, %r5766, %r5765;
	ld.shared.u32 	%r2585, [%r4838+3600];
	// begin inline asm
	dp4a.s32.s32 %r2579, %r2580, %r2585, %r4760;
	// end inline asm
	// begin inline asm
	dp4a.s32.s32 %r2583, %r2584, %r2585, %r2575;
	// end inline asm
	ld.shared.u32 	%r2593, [%r4838+3604];
	// begin inline asm
	dp4a.s32.s32 %r2587, %r2588, %r2593, %r2579;
	// end inline asm
	// begin inline asm
	dp4a.s32.s32 %r2591, %r2584, %r2593, %r2583;
	// end inline asm
	ld.shared.u32 	%r2601, [%r4838+3608];
	// begin inline asm
	dp4a.s32.s32 %r2595, %r2596, %r2601, %r2587;
	// end inline asm
	// begin inline asm
	dp4a.s32.s32 %r2599, %r2584, %r2601, %r2591;
	// end inline asm
	ld.shared.u32 	%r2609, [%r4838+3612];
	// begin inline asm
	dp4a.s32.s32 %r2603, %r2604, %r2609, %r2595;
	// end inline asm
	// begin inline asm
	dp4a.s32.s32 %r2607, %r2584, %r2609, %r2599;
	// end inline asm
	and.b32  	%r5767, %r5762, 15;
	mad.lo.s32 	%r5768, %r2603, %r5767, %r5761;
	ld.shared.u32 	%r2612, [%r4906];
	// begin inline asm
	{.reg .f16 low,high;
  mov.b32 {low,high},%r2612;
  cvt.f32.f16 %f705, low;}

	// end inline asm
	// begin inline asm
	{.reg .f16 low,high;
  mov.b32 {low,high},%r2612;
  cvt.f32.f16 %f706, high;}

	// end inline asm
	ld.shared.f32 	%f938, [%r4801+448];
	cvt.rn.f32.s32 	%f939, %r5768;
	mul.f32 	%f940, %f705, %f939;
	cvt.rn.f32.s32 	%f941, %r2607;
	mul.f32 	%f942, %f706, %f941;
	sub.f32 	%f943, %f940, %f942;
	fma.rn.f32 	%f2723, %f938, %f943, %f2723;
	ld.shared.u32 	%r5769, [%r4805+12672];
	shr.s32 	%r5770, %r5769, %r4793;
	and.b32  	%r2614, %r5770, 50529027;
	ld.shared.u32 	%r5771, [%r4805+12676];
	shr.s32 	%r5772, %r5771, %r4793;
	and.b32  	%r2622, %r5772, 50529027;
	ld.shared.u32 	%r5773, [%r4805+12680];
	shr.s32 	%r5774, %r5773, %r4793;
	and.b32  	%r2630, %r5774, 50529027;
	ld.shared.u32 	%r5775, [%r4805+12684];
	shr.s32 	%r5776, %r5775, %r4793;
	and.b32  	%r2638, %r5776, 50529027;
	ld.shared.u32 	%r5777, [%r4805+12688];
	shr.s32 	%r5778, %r5777, %r4793;
	and.b32  	%r2646, %r5778, 50529027;
	ld.shared.u32 	%r5779, [%r4805+12692];
	shr.s32 	%r5780, %r5779, %r4793;
	and.b32  	%r2654, %r5780, 50529027;
	ld.shared.u32 	%r5781, [%r4805+12696];
	shr.s32 	%r5782, %r5781, %r4793;
	and.b32  	%r2662, %r5782, 50529027;
	ld.shared.u32 	%r5783, [%r4805+12700];
	shr.s32 	%r5784, %r5783, %r4793;
	and.b32  	%r2670, %r5784, 50529027;
	ld.shared.u8 	%r5785, [%r4944];
	shr.u32 	%r5786, %r5785, 4;
	shl.b32 	%r5787, %r5786, 8;
	or.b32  	%r5788, %r5787, %r5786;
	shl.b32 	%r5789, %r5788, 16;
	or.b32  	%r2618, %r5789, %r5788;
	ld.shared.u32 	%r2619, [%r4838+3584];
	// begin inline asm
	dp4a.s32.s32 %r2613, %r2614, %r2619, %r4760;
	// end inline asm
	// begin inline asm
	dp4a.s32.s32 %r2617, %r2618, %r2619, %r4760;
	// end inline asm
	ld.shared.u32 	%r2627, [%r4838+3588];
	// begin inline asm
	dp4a.s32.s32 %r2621, %r2622, %r2627, %r2613;
	// end inline asm
	// begin inline asm
	dp4a.s32.s32 %r2625, %r2618, %r2627, %r2617;
	// end inline asm
	ld.shared.u32 	%r2635, [%r4838+3592];
	// begin inline asm
	dp4a.s32.s32 %r2629, %r2630, %r2635, %r2621;
	// end inline asm
	// begin inline asm
	dp4a.s32.s32 %r2633, %r2618, %r2635, %r2625;
	// end inline asm
	ld.shared.u32 	%r2643, [%r4838+3596];
	// begin inline asm
	dp4a.s32.s32 %r2637, %r2638, %r2643, %r2629;
	// end inline asm
	// begin inline asm
	dp4a.s32.s32 %r2641, %r2618, %r2643, %r2633;
	// end inline asm
	and.b32  	%r5790, %r5785, 15;
	mul.lo.s32 	%r5791, %r2637, %r5790;
	ld.shared.u8 	%r5792, [%r4944+1];
	shr.u32 	%r5793, %r5792, 4;
	shl.b32 	%r5794, %r5793, 8;
	or.b32  	%r5795, %r5794, %r5793;
	shl.b32 	%r5796, %r5795, 16;
	or.b32  	%r2650, %r5796, %r5795;
	ld.shared.u32 	%r2651, [%r4838+3600];
	// begin inline asm
	dp4a.s32.s32 %r2645, %r2646, %r2651, %r4760;
	// end inline asm
	// begin inline asm
	dp4a.s32.s32 %r2649, %r2650, %r2651, %r2641;
	// end inline asm
	ld.shared.u32 	%r2659, [%r4838+3604];
	// begin inline asm
	dp4a.s32.s32 %r2653, %r2654, %r2659, %r2645;
	// end inline asm
	// begin inline asm
	dp4a.s32.s32 %r2657, %r2650, %r2659, %r2649;
	// end inline asm
	ld.shared.u32 	%r2667, [%r4838+3608];
	// begin inline asm
	dp4a.s32.s32 %r2661, %r2662, %r2667, %r2653;
	// end inline asm
	// begin inline asm
	dp4a.s32.s32 %r2665, %r2650, %r2667, %r2657;
	// end inline asm
	ld.shared.u32 	%r2675, [%r4838+3612];
	// begin inline asm
	dp4a.s32.s32 %r2669, %r2670, %r2675, %r2661;
	// end inline asm
	// begin inline asm
	dp4a.s32.s32 %r2673, %r2650, %r2675, %r2665;
	// end inline asm
	and.b32  	%r5797, %r5792, 15;
	mad.lo.s32 	%r5798, %r2669, %r5797, %r5791;
	ld.shared.u32 	%r2678, [%r4943];
	// begin inline asm
	{.reg .f16 low,high;
  mov.b32 {low,high},%r2678;
  cvt.f32.f16 %f707, low;}

	// end inline asm
	// begin inline asm
	{.reg .f16 low,high;
  mov.b32 {low,high},%r2678;
  cvt.f32.f16 %f708, high;}

	// end inline asm
	cvt.rn.f32.s32 	%f944, %r5798;
	mul.f32 	%f945, %f707, %f944;
	cvt.rn.f32.s32 	%f946, %r2673;
	mul.f32 	%f947, %f708, %f946;
	sub.f32 	%f948, %f945, %f947;
	fma.rn.f32 	%f2707, %f938, %f948, %f2707;
	ld.shared.u32 	%r5799, [%r4805];
	shr.s32 	%r5800, %r5799, %r4793;
	and.b32  	%r2680, %r5800, 50529027;
	ld.shared.u32 	%r5801, [%r4805+4];
	shr.s32 	%r5802, %r5801, %r4793;
	and.b32  	%r2688, %r5802, 50529027;
	ld.shared.u32 	%r5803, [%r4805+8];
	shr.s32 	%r5804, %r5803, %r4793;
	and.b32  	%r2696, %r5804, 50529027;
	ld.shared.u32 	%r5805, [%r4805+12];
	shr.s32 	%r5806, %r5805, %r4793;
	and.b32  	%r2704, %r5806, 50529027;
	ld.shared.u32 	%r5807, [%r4805+16];
	shr.s32 	%r5808, %r5807, %r4793;
	and.b32  	%r2712, %r5808, 50529027;
	ld.shared.u32 	%r5809, [%r4805+20];
	shr.s32 	%r5810, %r5809, %r4793;
	and.b32  	%r2720, %r5810, 50529027;
	ld.shared.u32 	%r5811, [%r4805+24];
	shr.s32 	%r5812, %r5811, %r4793;
	and.b32  	%r2728, %r5812, 50529027;
	ld.shared.u32 	%r5813, [%r4805+28];
	shr.s32 	%r5814, %r5813, %r4793;
	and.b32  	%r2736, %r5814, 50529027;
	ld.shared.u8 	%r5815, [%r4830];
	shr.u32 	%r5816, %r5815, 4;
	shl.b32 	%r5817, %r5816, 8;
	or.b32  	%r5818, %r5817, %r5816;
	shl.b32 	%r5819, %r5818, 16;
	or.b32  	%r2684, %r5819, %r5818;
	ld.shared.u32 	%r2685, [%r4838+4096];
	// begin inline asm
	dp4a.s32.s32 %r2679, %r2680, %r2685, %r4760;
	// end inline asm
	// begin inline asm
	dp4a.s32.s32 %r2683, %r2684, %r2685, %r4760;
	// end inline asm
	ld.shared.u32 	%r2693, [%r4838+4100];
	// begin inline asm
	dp4a.s32.s32 %r2687, %r2688, %r2693, %r2679;
	// end inline asm
	// begin inline asm
	dp4a.s32.s32 %r2691, %r2684, %r2693, %r2683;
	// end inline asm
	ld.shared.u32 	%r2701, [%r4838+4104];
	// begin inline asm
	dp4a.s32.s32 %r2695, %r2696, %r2701, %r2687;
	// end inline asm
	// begin inline asm
	dp4a.s32.s32 %r2699, %r2684, %r2701, %r2691;
	// end inline asm
	ld.shared.u32 	%r2709, [%r4838+4108];
	// begin inline asm
	dp4a.s32.s32 %r2703, %r2704, %r2709, %r2695;
	// end inline asm
	// begin inline asm
	dp4a.s32.s32 %r2707, %r2684, %r2709, %r2699;
	// end inline asm
	and.b32  	%r5820, %r5815, 15;
	mul.lo.s32 	%r5821, %r2703, %r5820;
	ld.shared.u8 	%r5822, [%r4830+1];
	shr.u32 	%r5823, %r5822, 4;
	shl.b32 	%r5824, %r5823, 8;
	or.b32  	%r5825, %r5824, %r5823;
	shl.b32 	%r5826, %r5825, 16;
	or.b32  	%r2716, %r5826, %r5825;
	ld.shared.u32 	%r2717, [%r4838+4112];
	// begin inline asm
	dp4a.s32.s32 %r2711, %r2712, %r2717, %r4760;
	// end inline asm
	// begin inline asm
	dp4a.s32.s32 %r2715, %r2716, %r2717, %r2707;
	// end inline asm
	ld.shared.u32 	%r2725, [%r4838+4116];
	// begin inline asm
	dp4a.s32.s32 %r2719, %r2720, %r2725, %r2711;
	// end inline asm
	// begin inline asm
	dp4a.s32.s32 %r2723, %r2716, %r2725, %r2715;
	// end inline asm
	ld.shared.u32 	%r2733, [%r4838+4120];
	// begin inline asm
	dp4a.s32.s32 %r2727, %r2728, %r2733, %r2719;
	// end inline asm
	// begin inline asm
	dp4a.s32.s32 %r2731, %r2716, %r2733, %r2723;
	// end inline asm
	ld.shared.u32 	%r2741, [%r4838+4124];
	// begin inline asm
	dp4a.s32.s32 %r2735, %r2736, %r2741, %r2727;
	// end inline asm
	// begin inline asm
	dp4a.s32.s32 %r2739, %r2716, %r2741, %r2731;
	// end inline asm
	and.b32  	%r5827, %r5822, 15;
	mad.lo.s32 	%r5828, %r2735, %r5827, %r5821;
	ld.shared.u32 	%r2744, [%r4829];
	// begin inline asm
	{.reg .f16 low,high;
  mov.b32 {low,high},%r2744;
  cvt.f32.f16 %f709, low;}

	// end inline asm
	// begin inline asm
	{.reg .f16 low,high;
  mov.b32 {low,high},%r2744;
  cvt.f32.f16 %f710, high;}

	// end inline asm
	ld.shared.f32 	%f949, [%r4801+512];
	cvt.rn.f32.s32 	%f950, %r5828;
	mul.f32 	%f951, %f709, %f950;
	cvt.rn.f32.s32 	%f952, %r2739;
	mul.f32 	%f953, %f710, %f952;
	sub.f32 	%f954, %f951, %f953;
	fma.rn.f32 	%f2754, %f949, %f954, %f2754;
	ld.shared.u32 	%r5829, [%r4805+4224];
	shr.s32 	%r5830, %r5829, %r4793;
	and.b32  	%r2746, %r5830, 50529027;
	ld.shared.u32 	%r5831, [%r4805+4228];
	shr.s32 	%r5832, %r5831, %r4793;
	and.b32  	%r2754, %r5832, 50529027;
	ld.shared.u32 	%r5833, [%r4805+4232];
	shr.s32 	%r5834, %r5833, %r4793;
	and.b32  	%r2762, %r5834, 50529027;
	ld.shared.u32 	%r5835, [%r4805+4236];
	shr.s32 	%r5836, %r5835, %r4793;
	and.b32  	%r2770, %r5836, 50529027;
	ld.shared.u32 	%r5837, [%r4805+4240];
	shr.s32 	%r5838, %r5837, %r4793;
	and.b32  	%r2778, %r5838, 50529027;
	ld.shared.u32 	%r5839, [%r4805+4244];
	shr.s32 	%r5840, %r5839, %r4793;
	and.b32  	%r2786, %r5840, 50529027;
	ld.shared.u32 	%r5841, [%r4805+4248];
	shr.s32 	%r5842, %r5841, %r4793;
	and.b32  	%r2794, %r5842, 50529027;
	ld.shared.u32 	%r5843, [%r4805+4252];
	shr.s32 	%r5844, %r5843, %r4793;
	and.b32  	%r2802, %r5844, 50529027;
	ld.shared.u8 	%r5845, [%r4870];
	shr.u32 	%r5846, %r5845, 4;
	shl.b32 	%r5847, %r5846, 8;
	or.b32  	%r5848, %r5847, %r5846;
	shl.b32 	%r5849, %r5848, 16;
	or.b32  	%r2750, %r5849, %r5848;
	ld.shared.u32 	%r2751, [%r4838+4096];
	// begin inline asm
	dp4a.s32.s32 %r2745, %r2746, %r2751, %r4760;
	// end inline asm
	// begin inline asm
	dp4a.s32.s32 %r2749, %r2750, %r2751, %r4760;
	// end inline asm
	ld.shared.u32 	%r2759, [%r4838+4100];
	// begin inline asm
	dp4a.s32.s32 %r2753, %r2754, %r2759, %r2745;
	// end inline asm
	// begin inline asm
	dp4a.s32.s32 %r2757, %r2750, %r2759, %r2749;
	// end inline asm
	ld.shared.u32 	%r2767, [%r4838+4104];
	// begin inline asm
	dp4a.s32.s32 %r2761, %r2762, %r2767, %r2753;
	// end inline asm
	// begin inline asm
	dp4a.s32.s32 %r2765, %r2750, %r2767, %r2757;
	// end inline asm
	ld.shared.u32 	%r2775, [%r4838+4108];
	// begin inline asm
	dp4a.s32.s32 %r2769, %r2770, %r2775, %r2761;
	// end inline asm
	// begin inline asm
	dp4a.s32.s32 %r2773, %r2750, %r2775, %r2765;
	// end inline asm
	and.b32  	%r5850, %r5845, 15;
	mul.lo.s32 	%r5851, %r2769, %r5850;
	ld.shared.u8 	%r5852, [%r4870+1];
	shr.u32 	%r5853, %r5852, 4;
	shl.b32 	%r5854, %r5853, 8;
	or.b32  	%r5855, %r5854, %r5853;
	shl.b32 	%r5856, %r5855, 16;
	or.b32  	%r2782, %r5856, %r5855;
	ld.shared.u32 	%r2783, [%r4838+4112];
	// begin inline asm
	dp4a.s32.s32 %r2777, %r2778, %r2783, %r4760;
	// end inline asm
	// begin inline asm
	dp4a.s32.s32 %r2781, %r2782, %r2783, %r2773;
	// end inline asm
	ld.shared.u32 	%r2791, [%r4838+4116];
	// begin inline asm
	dp4a.s32.s32 %r2785, %r2786, %r2791, %r2777;
	// end inline asm
	// begin inline asm
	dp4a.s32.s32 %r2789, %r2782, %r2791, %r2781;
	// end inline asm
	ld.shared.u32 	%r2799, [%r4838+4120];
	// begin inline asm
	dp4a.s32.s32 %r2793, %r2794, %r2799, %r2785;
	// end inline asm
	// begin inline asm
	dp4a.s32.s32 %r2797, %r2782, %r2799, %r2789;
	// end inline asm
	ld.shared.u32 	%r2807, [%r4838+4124];
	// begin inline asm
	dp4a.s32.s32 %r2801, %r2802, %r2807, %r2793;
	// end inline asm
	// begin inline asm
	dp4a.s32.s32 %r2805, %r2782, %r2807, %r2797;
	// end inline asm
	and.b32  	%r5857, %r5852, 15;
	mad.lo.s32 	%r5858, %r2801, %r5857, %r5851;
	ld.shared.u32 	%r2810, [%r4869];
	// begin inline asm
	{.reg .f16 low,high;
  mov.b32 {low,high},%r2810;
  cvt.f32.f16 %f711, low;}

	// end inline asm
	// begin inline asm
	{.reg .f16 low,high;
  mov.b32 {low,high},%r2810;
  cvt.f32.f16 %f712, high;}

	// end inline asm
	cvt.rn.f32.s32 	%f955, %r5858;
	mul.f32 	%f956, %f711, %f955;
	cvt.rn.f32.s32 	%f957, %r2805;
	mul.f32 	%f958, %f712, %f957;
	sub.f32 	%f959, %f956, %f958;
	fma.rn.f32 	%f2738, %f949, %f959, %f2738;
	ld.shared.u32 	%r5859, [%r4805+8448];
	shr.s32 	%r5860, %r5859, %r4793;
	and.b32  	%r2812, %r5860, 50529027;
	ld.shared.u32 	%r5861, [%r4805+8452];
	shr.s32 	%r5862, %r5861, %r4793;
	and.b32  	%r2820, %r5862, 50529027;
	ld.shared.u32 	%r5863, [%r4805+8456];
	shr.s32 	%r5864, %r5863, %r4793;
	and.b32  	%r2828, %r5864, 50529027;
	ld.shared.u32 	%r5865, [%r4805+8460];
	shr.s32 	%r5866, %r5865, %r4793;
	and.b32  	%r2836, %r5866, 50529027;
	ld.shared.u32 	%r5867, [%r4805+8464];
	shr.s32 	%r5868, %r5867, %r4793;
	and.b32  	%r2844, %r5868, 50529027;
	ld.shared.u32 	%r5869, [%r4805+8468];
	shr.s32 	%r5870, %r5869, %r4793;
	and.b32  	%r2852, %r5870, 50529027;
	ld.shared.u32 	%r5871, [%r4805+8472];
	shr.s32 	%r5872, %r5871, %r4793;
	and.b32  	%r2860, %r5872, 50529027;
	ld.shared.u32 	%r5873, [%r4805+8476];
	shr.s32 	%r5874, %r5873, %r4793;
	and.b32  	%r2868, %r5874, 50529027;
	ld.shared.u8 	%r5875, [%r4907];
	shr.u32 	%r5876, %r5875, 4;
	shl.b32 	%r5877, %r5876, 8;
	or.b32  	%r5878, %r5877, %r5876;
	shl.b32 	%r5879, %r5878, 16;
	or.b32  	%r2816, %r5879, %r5878;
	ld.shared.u32 	%r2817, [%r4838+4096];
	// begin inline asm
	dp4a.s32.s32 %r2811, %r2812, %r2817, %r4760;
	// end inline asm
	// begin inline asm
	dp4a.s32.s32 %r2815, %r2816, %r2817, %r4760;
	// end inline asm
	ld.shared.u32 	%r2825, [%r4838+4100];
	// begin inline asm
	dp4a.s32.s32 %r2819, %r2820, %r2825, %r2811;
	// end inline asm
	// begin inline asm
	dp4a.s32.s32 %r2823, %r2816, %r2825, %r2815;
	// end inline asm
	ld.shared.u32 	%r2833, [%r4838+4104];
	// begin inline asm
	dp4a.s32.s32 %r2827, %r2828, %r2833, %r2819;
	// end inline asm
	// begin inline asm
	dp4a.s32.s32 %r2831, %r2816, %r2833, %r2823;
	// end inline asm
	ld.shared.u32 	%r2841, [%r4838+4108];
	// begin inline asm
	dp4a.s32.s32 %r2835, %r2836, %r2841, %r2827;
	// end inline asm
	// begin inline asm
	dp4a.s32.s32 %r2839, %r2816, %r2841, %r2831;
	// end inline asm
	and.b32  	%r5880, %r5875, 15;
	mul.lo.s32 	%r5881, %r2835, %r5880;
	ld.shared.u8 	%r5882, [%r4907+1];
	shr.u32 	%r5883, %r5882, 4;
	shl.b32 	%r5884, %r5883, 8;
	or.b32  	%r5885, %r5884, %r5883;
	shl.b32 	%r5886, %r5885, 16;
	or.b32  	%r2848, %r5886, %r5885;
	ld.shared.u32 	%r2849, [%r4838+4112];
	// begin inline asm
	dp4a.s32.s32 %r2843, %r2844, %r2849, %r4760;
	// end inline asm
	// begin inline asm
	dp4a.s32.s32 %r2847, %r2848, %r2849, %r2839;
	// end inline asm
	ld.shared.u32 	%r2857, [%r4838+4116];
	// begin inline asm
	dp4a.s32.s32 %r2851, %r2852, %r2857, %r2843;
	// end inline asm
	// begin inline asm
	dp4a.s32.s32 %r2855, %r2848, %r2857, %r2847;
	// end inline asm
	ld.shared.u32 	%r2865, [%r4838+4120];
	// begin inline asm
	dp4a.s32.s32 %r2859, %r2860, %r2865, %r2851;
	// end inline asm
	// begin inline asm
	dp4a.s32.s32 %r2863, %r2848, %r2865, %r2855;
	// end inline asm
	ld.shared.u32 	%r2873, [%r4838+4124];
	// begin inline asm
	dp4a.s32.s32 %r2867, %r2868, %r2873, %r2859;
	// end inline asm
	// begin inline asm
	dp4a.s32.s32 %r2871, %r2848, %r2873, %r2863;
	// end inline asm
	and.b32  	%r5887, %r5882, 15;
	mad.lo.s32 	%r5888, %r2867, %r5887, %r5881;
	ld.shared.u32 	%r2876, [%r4906];
	// begin inline asm
	{.reg .f16 low,high;
  mov.b32 {low,high},%r2876;
  cvt.f32.f16 %f713, low;}

	// end inline asm
	// begin inline asm
	{.reg .f16 low,high;
  mov.b32 {low,high},%r2876;
  cvt.f32.f16 %f714, high;}

	// end inline asm
	ld.shared.f32 	%f960, [%r4801+512];
	cvt.rn.f32.s32 	%f961, %r5888;
	mul.f32 	%f962, %f713, %f961;
	cvt.rn.f32.s32 	%f963, %r2871;
	mul.f32 	%f964, %f714, %f963;
	sub.f32 	%f965, %f962, %f964;
	fma.rn.f32 	%f2722, %f960, %f965, %f2722;
	ld.shared.u32 	%r5889, [%r4805+12672];
	shr.s32 	%r5890, %r5889, %r4793;
	and.b32  	%r2878, %r5890, 50529027;
	ld.shared.u32 	%r5891, [%r4805+12676];
	shr.s32 	%r5892, %r5891, %r4793;
	and.b32  	%r2886, %r5892, 50529027;
	ld.shared.u32 	%r5893, [%r4805+12680];
	shr.s32 	%r5894, %r5893, %r4793;
	and.b32  	%r2894, %r5894, 50529027;
	ld.shared.u32 	%r5895, [%r4805+12684];
	shr.s32 	%r5896, %r5895, %r4793;
	and.b32  	%r2902, %r5896, 50529027;
	ld.shared.u32 	%r5897, [%r4805+12688];
	shr.s32 	%r5898, %r5897, %r4793;
	and.b32  	%r2910, %r5898, 50529027;
	ld.shared.u32 	%r5899, [%r4805+12692];
	shr.s32 	%r5900, %r5899, %r4793;
	and.b32  	%r2918, %r5900, 50529027;
	ld.shared.u32 	%r5901, [%r4805+12696];
	shr.s32 	%r5902, %r5901, %r4793;
	and.b32  	%r2926, %r5902, 50529027;
	ld.shared.u32 	%r5903, [%r4805+12700];
	shr.s32 	%r5904, %r5903, %r4793;
	and.b32  	%r2934, %r5904, 50529027;
	ld.shared.u8 	%r5905, [%r4944];
	shr.u32 	%r5906, %r5905, 4;
	shl.b32 	%r5907, %r5906, 8;
	or.b32  	%r5908, %r5907, %r5906;
	shl.b32 	%r5909, %r5908, 16;
	or.b32  	%r2882, %r5909, %r5908;
	ld.shared.u32 	%r2883, [%r4838+4096];
	// begin inline asm
	dp4a.s32.s32 %r2877, %r2878, %r2883, %r4760;
	// end inline asm
	// begin inline asm
	dp4a.s32.s32 %r2881, %r2882, %r2883, %r4760;
	// end inline asm
	ld.shared.u32 	%r2891, [%r4838+4100];
	// begin inline asm
	dp4a.s32.s32 %r2885, %r2886, %r2891, %r2877;
	// end inline asm
	// begin inline asm
	dp4a.s32.s32 %r2889, %r2882, %r2891, %r2881;
	// end inline asm
	ld.shared.u32 	%r2899, [%r4838+4104];
	// begin inline asm
	dp4a.s32.s32 %r2893, %r2894, %r2899, %r2885;
	// end inline asm
	// begin inline asm
	dp4a.s32.s32 %r2897, %r2882, %r2899, %r2889;
	// end inline asm
	ld.shared.u32 	%r2907, [%r4838+4108];
	// begin inline asm
	dp4a.s32.s32 %r2901, %r2902, %r2907, %r2893;
	// end inline asm
	// begin inline asm
	dp4a.s32.s32 %r2905, %r2882, %r2907, %r2897;
	// end inline asm
	and.b32  	%r5910, %r5905, 15;
	mul.lo.s32 	%r5911, %r2901, %r5910;
	ld.shared.u8 	%r5912, [%r4944+1];
	shr.u32 	%r5913, %r5912, 4;
	shl.b32 	%r5914, %r5913, 8;
	or.b32  	%r5915, %r5914, %r5913;
	shl.b32 	%r5916, %r5915, 16;
	or.b32  	%r2914, %r5916, %r5915;
	ld.shared.u32 	%r2915, [%r4838+4112];
	// begin inline asm
	dp4a.s32.s32 %r2909, %r2910, %r2915, %r4760;
	// end inline asm
	// begin inline asm
	dp4a.s32.s32 %r2913, %r2914, %r2915, %r2905;
	// end inline asm
	ld.shared.u32 	%r2923, [%r4838+4116];
	// begin inline asm
	dp4a.s32.s32 %r2917, %r2918, %r2923, %r2909;
	// end inline asm
	// begin inline asm
	dp4a.s32.s32 %r2921, %r2914, %r2923, %r2913;
	// end inline asm
	ld.shared.u32 	%r2931, [%r4838+4120];
	// begin inline asm
	dp4a.s32.s32 %r2925, %r2926, %r2931, %r2917;
	// end inline asm
	// begin inline asm
	dp4a.s32.s32 %r2929, %r2914, %r2931, %r2921;
	// end inline asm
	ld.shared.u32 	%r2939, [%r4838+4124];
	// begin inline asm
	dp4a.s32.s32 %r2933, %r2934, %r2939, %r2925;
	// end inline asm
	// begin inline asm
	dp4a.s32.s32 %r2937, %r2914, %r2939, %r2929;
	// end inline asm
	and.b32  	%r5917, %r5912, 15;
	mad.lo.s32 	%r5918, %r2933, %r5917, %r5911;
	ld.shared.u32 	%r2942, [%r4943];
	// begin inline asm
	{.reg .f16 low,high;
  mov.b32 {low,high},%r2942;
  cvt.f32.f16 %f715, low;}

	// end inline asm
	// begin inline asm
	{.reg .f16 low,high;
  mov.b32 {low,high},%r2942;
  cvt.f32.f16 %f716, high;}

	// end inline asm
	cvt.rn.f32.s32 	%f966, %r5918;
	mul.f32 	%f967, %f715, %f966;
	cvt.rn.f32.s32 	%f968, %r2937;
	mul.f32 	%f969, %f716, %f968;
	sub.f32 	%f970, %f967, %f969;
	fma.rn.f32 	%f2706, %f960, %f970, %f2706;
	ld.shared.u32 	%r5919, [%r4805];
	shr.s32 	%r5920, %r5919, %r4793;
	and.b32  	%r2944, %r5920, 50529027;
	ld.shared.u32 	%r5921, [%r4805+4];
	shr.s32 	%r5922, %r5921, %r4793;
	and.b32  	%r2952, %r5922, 50529027;
	ld.shared.u32 	%r5923, [%r4805+8];
	shr.s32 	%r5924, %r5923, %r4793;
	and.b32  	%r2960, %r5924, 50529027;
	ld.shared.u32 	%r5925, [%r4805+12];
	shr.s32 	%r5926, %r5925, %r4793;
	and.b32  	%r2968, %r5926, 50529027;
	ld.shared.u32 	%r5927, [%r4805+16];
	shr.s32 	%r5928, %r5927, %r4793;
	and.b32  	%r2976, %r5928, 50529027;
	ld.shared.u32 	%r5929, [%r4805+20];
	shr.s32 	%r5930, %r5929, %r4793;
	and.b32  	%r2984, %r5930, 50529027;
	ld.shared.u32 	%r5931, [%r4805+24];
	shr.s32 	%r5932, %r5931, %r4793;
	and.b32  	%r2992, %r5932, 50529027;
	ld.shared.u32 	%r5933, [%r4805+28];
	shr.s32 	%r5934, %r5933, %r4793;
	and.b32  	%r3000, %r5934, 50529027;
	ld.shared.u8 	%r5935, [%r4830];
	shr.u32 	%r5936, %r5935, 4;
	shl.b32 	%r5937, %r5936, 8;
	or.b32  	%r5938, %r5937, %r5936;
	shl.b32 	%r5939, %r5938, 16;
	or.b32  	%r2948, %r5939, %r5938;
	ld.shared.u32 	%r2949, [%r4838+4608];
	// begin inline asm
	dp4a.s32.s32 %r2943, %r2944, %r2949, %r4760;
	// end inline asm
	// begin inline asm
	dp4a.s32.s32 %r2947, %r2948, %r2949, %r4760;
	// end inline asm
	ld.shared.u32 	%r2957, [%r4838+4612];
	// begin inline asm
	dp4a.s32.s32 %r2951, %r2952, %r2957, %r2943;
	// end inline asm
	// begin inline asm
	dp4a.s32.s32 %r2955, %r2948, %r2957, %r2947;
	// end inline asm
	ld.shared.u32 	%r2965, [%r4838+4616];
	// begin inline asm
	dp4a.s32.s32 %r2959, %r2960, %r2965, %r2951;
	// end inline asm
	// begin inline asm
	dp4a.s32.s32 %r2963, %r2948, %r2965, %r2955;
	// end inline asm
	ld.shared.u32 	%r2973, [%r4838+4620];
	// begin inline asm
	dp4a.s32.s32 %r2967, %r2968, %r2973, %r2959;
	// end inline asm
	// begin inline asm
	dp4a.s32.s32 %r2971, %r2948, %r2973, %r2963;
	// end inline asm
	and.b32  	%r5940, %r5935, 15;
	mul.lo.s32 	%r5941, %r2967, %r5940;
	ld.shared.u8 	%r5942, [%r4830+1];
	shr.u32 	%r5943, %r5942, 4;
	shl.b32 	%r5944, %r5943, 8;
	or.b32  	%r5945, %r5944, %r5943;
	shl.b32 	%r5946, %r5945, 16;
	or.b32  	%r2980, %r5946, %r5945;
	ld.shared.u32 	%r2981, [%r4838+4624];
	// begin inline asm
	dp4a.s32.s32 %r2975, %r2976, %r2981, %r4760;
	// end inline asm
	// begin inline asm
	dp4a.s32.s32 %r2979, %r2980, %r2981, %r2971;
	// end inline asm
	ld.shared.u32 	%r2989, [%r4838+4628];
	// begin inline asm
	dp4a.s32.s32 %r2983, %r2984, %r2989, %r2975;
	// end inline asm
	// begin inline asm
	dp4a.s32.s32 %r2987, %r2980, %r2989, %r2979;
	// end inline asm
	ld.shared.u32 	%r2997, [%r4838+4632];
	// begin inline asm
	dp4a.s32.s32 %r2991, %r2992, %r2997, %r2983;
	// end inline asm
	// begin inline asm
	dp4a.s32.s32 %r2995, %r2980, %r2997, %r2987;
	// end inline asm
	ld.shared.u32 	%r3005, [%r4838+4636];
	// begin inline asm
	dp4a.s32.s32 %r2999, %r3000, %r3005, %r2991;
	// end inline asm
	// begin inline asm
	dp4a.s32.s32 %r3003, %r2980, %r3005, %r2995;
	// end inline asm
	and.b32  	%r5947, %r5942, 15;
	mad.lo.s32 	%r5948, %r2999, %r5947, %r5941;
	ld.shared.u32 	%r3008, [%r4829];
	// begin inline asm
	{.reg .f16 low,high;
  mov.b32 {low,high},%r3008;
  cvt.f32.f16 %f717, low;}

	// end inline asm
	// begin inline asm
	{.reg .f16 low,high;
  mov.b32 {low,high},%r3008;
  cvt.f32.f16 %f718, high;}

	// end inline asm
	ld.shared.f32 	%f971, [%r4801+576];
	cvt.rn.f32.s32 	%f972, %r5948;
	mul.f32 	%f973, %f717, %f972;
	cvt.rn.f32.s32 	%f974, %r3003;
	mul.f32 	%f975, %f718, %f974;
	sub.f32 	%f976, %f973, %f975;
	fma.rn.f32 	%f2753, %f971, %f976, %f2753;
	ld.shared.u32 	%r5949, [%r4805+4224];
	shr.s32 	%r5950, %r5949, %r4793;
	and.b32  	%r3010, %r5950, 50529027;
	ld.shared.u32 	%r5951, [%r4805+4228];
	shr.s32 	%r5952, %r5951, %r4793;
	and.b32  	%r3018, %r5952, 50529027;
	ld.shared.u32 	%r5953, [%r4805+4232];
	shr.s32 	%r5954, %r5953, %r4793;
	and.b32  	%r3026, %r5954, 50529027;
	ld.shared.u32 	%r5955, [%r4805+4236];
	shr.s32 	%r5956, %r5955, %r4793;
	and.b32  	%r3034, %r5956, 50529027;
	ld.shared.u32 	%r5957, [%r4805+4240];
	shr.s32 	%r5958, %r5957, %r4793;
	and.b32  	%r3042, %r5958, 50529027;
	ld.shared.u32 	%r5959, [%r4805+4244];
	shr.s32 	%r5960, %r5959, %r4793;
	and.b32  	%r3050, %r5960, 50529027;
	ld.shared.u32 	%r5961, [%r4805+4248];
	shr.s32 	%r5962, %r5961, %r4793;
	and.b32  	%r3058, %r5962, 50529027;
	ld.shared.u32 	%r5963, [%r4805+4252];
	shr.s32 	%r5964, %r5963, %r4793;
	and.b32  	%r3066, %r5964, 50529027;
	ld.shared.u8 	%r5965, [%r4870];
	shr.u32 	%r5966, %r5965, 4;
	shl.b32 	%r5967, %r5966, 8;
	or.b32  	%r5968, %r5967, %r5966;
	shl.b32 	%r5969, %r5968, 16;
	or.b32  	%r3014, %r5969, %r5968;
	ld.shared.u32 	%r3015, [%r4838+4608];
	// begin inline asm
	dp4a.s32.s32 %r3009, %r3010, %r3015, %r4760;
	// end inline asm
	// begin inline asm
	dp4a.s32.s32 %r3013, %r3014, %r3015, %r4760;
	// end inline asm
	ld.shared.u32 	%r3023, [%r4838+4612];
	// begin inline asm
	dp4a.s32.s32 %r3017, %r3018, %r3023, %r3009;
	// end inline asm
	// begin inline asm
	dp4a.s32.s32 %r3021, %r3014, %r3023, %r3013;
	// end inline asm
	ld.shared.u32 	%r3031, [%r4838+4616];
	// begin inline asm
	dp4a.s32.s32 %r3025, %r3026, %r3031, %r3017;
	// end inline asm
	// begin inline asm
	dp4a.s32.s32 %r3029, %r3014, %r3031, %r3021;
	// end inline asm
	ld.shared.u32 	%r3039, [%r4838+4620];
	// begin inline asm
	dp4a.s32.s32 %r3033, %r3034, %r3039, %r3025;
	// end inline asm
	// begin inline asm
	dp4a.s32.s32 %r3037, %r3014, %r3039, %r3029;
	// end inline asm
	and.b32  	%r5970, %r5965, 15;
	mul.lo.s32 	%r5971, %r3033, %r5970;
	ld.shared.u8 	%r5972, [%r4870+1];
	shr.u32 	%r5973, %r5972, 4;
	shl.b32 	%r5974, %r5973, 8;
	or.b32  	%r5975, %r5974, %r5973;
	shl.b32 	%r5976, %r5975, 16;
	or.b32  	%r3046, %r5976, %r5975;
	ld.shared.u32 	%r3047, [%r4838+4624];
	// begin inline asm
	dp4a.s32.s32 %r3041, %r3042, %r3047, %r4760;
	// end inline asm
	// begin inline asm
	dp4a.s32.s32 %r3045, %r3046, %r3047, %r3037;
	// end inline asm
	ld.shared.u32 	%r3055, [%r4838+4628];
	// begin inline asm
	dp4a.s32.s32 %r3049, %r3050, %r3055, %r3041;
	// end inline asm
	// begin inline asm
	dp4a.s32.s32 %r3053, %r3046, %r3055, %r3045;
	// end inline asm
	ld.shared.u32 	%r3063, [%r4838+4632];
	// begin inline asm
	dp4a.s32.s32 %r3057, %r3058, %r3063, %r3049;
	// end inline asm
	// begin inline asm
	dp4a.s32.s32 %r3061, %r3046, %r3063, %r3053;
	// end inline asm
	ld.shared.u32 	%r3071, [%r4838+4636];
	// begin inline asm
	dp4a.s32.s32 %r3065, %r3066, %r3071, %r3057;
	// end inline asm
	// begin inline asm
	dp4a.s32.s32 %r3069, %r3046, %r3071, %r3061;
	// end inline asm
	and.b32  	%r5977, %r5972, 15;
	mad.lo.s32 	%r5978, %r3065, %r5977, %r5971;
	ld.shared.u32 	%r3074, [%r4869];
	// begin inline asm
	{.reg .f16 low,high;
  mov.b32 {low,high},%r3074;
  cvt.f32.f16 %f719, low;}

	// end inline asm
	// begin inline asm
	{.reg .f16 low,high;
  mov.b32 {low,high},%r3074;
  cvt.f32.f16 %f720, high;}

	// end inline asm
	cvt.rn.f32.s32 	%f977, %r5978;
	mul.f32 	%f978, %f719, %f977;
	cvt.rn.f32.s32 	%f979, %r3069;
	mul.f32 	%f980, %f720, %f979;
	sub.f32 	%f981, %f978, %f980;
	fma.rn.f32 	%f2737, %f971, %f981, %f2737;
	ld.shared.u32 	%r5979, [%r4805+8448];
	shr.s32 	%r5980, %r5979, %r4793;
	and.b32  	%r3076, %r5980, 50529027;
	ld.shared.u32 	%r5981, [%r4805+8452];
	shr.s32 	%r5982, %r5981, %r4793;
	and.b32  	%r3084, %r5982, 50529027;
	ld.shared.u32 	%r5983, [%r4805+8456];
	shr.s32 	%r5984, %r5983, %r4793;
	and.b32  	%r3092, %r5984, 50529027;
	ld.shared.u32 	%r5985, [%r4805+8460];
	shr.s32 	%r5986, %r5985, %r4793;
	and.b32  	%r3100, %r5986, 50529027;
	ld.shared.u32 	%r5987, [%r4805+8464];
	shr.s32 	%r5988, %r5987, %r4793;
	and.b32  	%r3108, %r5988, 50529027;
	ld.shared.u32 	%r5989, [%r4805+8468];
	shr.s32 	%r5990, %r5989, %r4793;
	and.b32  	%r3116, %r5990, 50529027;
	ld.shared.u32 	%r5991, [%r4805+8472];
	shr.s32 	%r5992, %r5991, %r4793;
	and.b32  	%r3124, %r5992, 50529027;
	ld.shared.u32 	%r5993, [%r4805+8476];
	shr.s32 	%r5994, %r5993, %r4793;
	and.b32  	%r3132, %r5994, 50529027;
	ld.shared.u8 	%r5995, [%r4907];
	shr.u32 	%r5996, %r5995, 4;
	shl.b32 	%r5997, %r5996, 8;
	or.b32  	%r5998, %r5997, %r5996;
	shl.b32 	%r5999, %r5998, 16;
	or.b32  	%r3080, %r5999, %r5998;
	ld.shared.u32 	%r3081, [%r4838+4608];
	// begin inline asm
	dp4a.s32.s32 %r3075, %r3076, %r3081, %r4760;
	// end inline asm
	// begin inline asm
	dp4a.s32.s32 %r3079, %r3080, %r3081, %r4760;
	// end inline asm
	ld.shared.u32 	%r3089, [%r4838+4612];
	// begin inline asm
	dp4a.s32.s32 %r3083, %r3084, %r3089, %r3075;
	// end inline asm
	// begin inline asm
	dp4a.s32.s32 %r3087, %r3080, %r3089, %r3079;
	// end inline asm
	ld.shared.u32 	%r3097, [%r4838+4616];
	// begin inline asm
	dp4a.s32.s32 %r3091, %r3092, %r3097, %r3083;
	// end inline asm
	// begin inline asm
	dp4a.s32.s32 %r3095, %r3080, %r3097, %r3087;
	// end inline asm
	ld.shared.u32 	%r3105, [%r4838+4620];
	// begin inline asm
	dp4a.s32.s32 %r3099, %r3100, %r3105, %r3091;
	// end inline asm
	// begin inline asm
	dp4a.s32.s32 %r3103, %r3080, %r3105, %r3095;
	// end inline asm
	and.b32  	%r6000, %r5995, 15;
	mul.lo.s32 	%r6001, %r3099, %r6000;
	ld.shared.u8 	%r6002, [%r4907+1];
	shr.u32 	%r6003, %r6002, 4;
	shl.b32 	%r6004, %r6003, 8;
	or.b32  	%r6005, %r6004, %r6003;
	shl.b32 	%r6006, %r6005, 16;
	or.b32  	%r3112, %r6006, %r6005;
	ld.shared.u32 	%r3113, [%r4838+4624];
	// begin inline asm
	dp4a.s32.s32 %r3107, %r3108, %r3113, %r4760;
	// end inline asm
	// begin inline asm
	dp4a.s32.s32 %r3111, %r3112, %r3113, %r3103;
	// end inline asm
	ld.shared.u32 	%r3121, [%r4838+4628];
	// begin inline asm
	dp4a.s32.s32 %r3115, %r3116, %r3121, %r3107;
	// end inline asm
	// begin inline asm
	dp4a.s32.s32 %r3119, %r3112, %r3121, %r3111;
	// end inline asm
	ld.shared.u32 	%r3129, [%r4838+4632];
	// begin inline asm
	dp4a.s32.s32 %r3123, %r3124, %r3129, %r3115;
	// end inline asm
	// begin inline asm
	dp4a.s32.s32 %r3127, %r3112, %r3129, %r3119;
	// end inline asm
	ld.shared.u32 	%r3137, [%r4838+4636];
	// begin inline asm
	dp4a.s32.s32 %r3131, %r3132, %r3137, %r3123;
	// end inline asm
	// begin inline asm
	dp4a.s32.s32 %r3135, %r3112, %r3137, %r3127;
	// end inline asm
	and.b32  	%r6007, %r6002, 15;
	mad.lo.s32 	%r6008, %r3131, %r6007, %r6001;
	ld.shared.u32 	%r3140, [%r4906];
	// begin inline asm
	{.reg .f16 low,high;
  mov.b32 {low,high},%r3140;
  cvt.f32.f16 %f721, low;}

	// end inline asm
	// begin inline asm
	{.reg .f16 low,high;
  mov.b32 {low,high},%r3140;
  cvt.f32.f16 %f722, high;}

	// end inline asm
	ld.shared.f32 	%f982, [%r4801+576];
	cvt.rn.f32.s32 	%f983, %r6008;
	mul.f32 	%f984, %f721, %f983;
	cvt.rn.f32.s32 	%f985, %r3135;
	mul.f32 	%f986, %f722, %f985;
	sub.f32 	%f987, %f984, %f986;
	fma.rn.f32 	%f2721, %f982, %f987, %f2721;
	ld.shared.u32 	%r6009, [%r4805+12672];
	shr.s32 	%r6010, %r6009, %r4793;
	and.b32  	%r3142, %r6010, 50529027;
	ld.shared.u32 	%r6011, [%r4805+12676];
	shr.s32 	%r6012, %r6011, %r4793;
	and.b32  	%r3150, %r6012, 50529027;
	ld.shared.u32 	%r6013, [%r4805+12680];
	shr.s32 	%r6014, %r6013, %r4793;
	and.b32  	%r3158, %r6014, 50529027;
	ld.shared.u32 	%r6015, [%r4805+12684];
	shr.s32 	%r6016, %r6015, %r4793;
	and.b32  	%r3166, %r6016, 50529027;
	ld.shared.u32 	%r6017, [%r4805+12688];
	shr.s32 	%r6018, %r6017, %r4793;
	and.b32  	%r3174, %r6018, 50529027;
	ld.shared.u32 	%r6019, [%r4805+12692];
	shr.s32 	%r6020, %r6019, %r4793;
	and.b32  	%r3182, %r6020, 50529027;
	ld.shared.u32 	%r6021, [%r4805+12696];
	shr.s32 	%r6022, %r6021, %r4793;
	and.b32  	%r3190, %r6022, 50529027;
	ld.shared.u32 	%r6023, [%r4805+12700];
	shr.s32 	%r6024, %r6023, %r4793;
	and.b32  	%r3198, %r6024, 50529027;
	ld.shared.u8 	%r6025, [%r4944];
	shr.u32 	%r6026, %r6025, 4;
	shl.b32 	%r6027, %r6026, 8;
	or.b32  	%r6028, %r6027, %r6026;
	shl.b32 	%r6029, %r6028, 16;
	or.b32  	%r3146, %r6029, %r6028;
	ld.shared.u32 	%r3147, [%r4838+4608];
	// begin inline asm
	dp4a.s32.s32 %r3141, %r3142, %r3147, %r4760;
	// end inline asm
	// begin inline asm
	dp4a.s32.s32 %r3145, %r3146, %r3147, %r4760;
	// end inline asm
	ld.shared.u32 	%r3155, [%r4838+4612];
	// begin inline asm
	dp4a.s32.s32 %r3149, %r3150, %r3155, %r3141;
	// end inline asm
	// begin inline asm
	dp4a.s32.s32 %r3153, %r3146, %r3155, %r3145;
	// end inline asm
	ld.shared.u32 	%r3163, [%r4838+4616];
	// begin inline asm
	dp4a.s32.s32 %r3157, %r3158, %r3163, %r3149;
	// end inline asm
	// begin inline asm
	dp4a.s32.s32 %r3161, %r3146, %r3163, %r3153;
	// end inline asm
	ld.shared.u32 	%r3171, [%r4838+4620];
	// begin inline asm
	dp4a.s32.s32 %r3165, %r3166, %r3171, %r3157;
	// end inline asm
	// begin inline asm
	dp4a.s32.s32 %r3169, %r3146, %r3171, %r3161;
	// end inline asm
	and.b32  	%r6030, %r6025, 15;
	mul.lo.s32 	%r6031, %r3165, %r6030;
	ld.shared.u8 	%r6032, [%r4944+1];
	shr.u32 	%r6033, %r6032, 4;
	shl.b32 	%r6034, %r6033, 8;
	or.b32  	%r6035, %r6034, %r6033;
	shl.b32 	%r6036, %r6035, 16;
	or.b32  	%r3178, %r6036, %r6035;
	ld.shared.u32 	%r3179, [%r4838+4624];
	// begin inline asm
	dp4a.s32.s32 %r3173, %r3174, %r3179, %r4760;
	// end inline asm
	// begin inline asm
	dp4a.s32.s32 %r3177, %r3178, %r3179, %r3169;
	// end inline asm
	ld.shared.u32 	%r3187, [%r4838+4628];
	// begin inline asm
	dp4a.s32.s32 %r3181, %r3182, %r3187, %r3173;
	// end inline asm
	// begin inline asm
	dp4a.s32.s32 %r3185, %r3178, %r3187, %r3177;
	// end inline asm
	ld.shared.u32 	%r3195, [%r4838+4632];
	// begin inline asm
	dp4a.s32.s32 %r3189, %r3190, %r3195, %r3181;
	// end inline asm
	// begin inline asm
	dp4a.s32.s32 %r3193, %r3178, %r3195, %r3185;
	// end inline asm
	ld.shared.u32 	%r3203, [%r4838+4636];
	// begin inline asm
	dp4a.s32.s32 %r3197, %r3198, %r3203, %r3189;
	// end inline asm
	// begin inline asm
	dp4a.s32.s32 %r3201, %r3178, %r3203, %r3193;
	// end inline asm
	and.b32  	%r6037, %r6032, 15;
	mad.lo.s32 	%r6038, %r3197, %r6037, %r6031;
	ld.shared.u32 	%r3206, [%r4943];
	// begin inline asm
	{.reg .f16 low,high;
  mov.b32 {low,high},%r3206;
  cvt.f32.f16 %f723, low;}

	// end inline asm
	// begin inline asm
	{.reg .f16 low,high;
  mov.b32 {low,high},%r3206;
  cvt.f32.f16 %f724, high;}

	// end inline asm
	cvt.rn.f32.s32 	%f988, %r6038;
	mul.f32 	%f989, %f723, %f988;
	cvt.rn.f32.s32 	%f990, %r3201;
	mul.f32 	%f991, %f724, %f990;
	sub.f32 	%f992, %f989, %f991;
	fma.rn.f32 	%f2705, %f982, %f992, %f2705;
	ld.shared.u32 	%r6039, [%r4805];
	shr.s32 	%r6040, %r6039, %r4793;
	and.b32  	%r3208, %r6040, 50529027;
	ld.shared.u32 	%r6041, [%r4805+4];
	shr.s32 	%r6042, %r6041, %r4793;
	and.b32  	%r3216, %r6042, 50529027;
	ld.shared.u32 	%r6043, [%r4805+8];
	shr.s32 	%r6044, %r6043, %r4793;
	and.b32  	%r3224, %r6044, 50529027;
	ld.shared.u32 	%r6045, [%r4805+12];
	shr.s32 	%r6046, %r6045, %r4793;
	and.b32  	%r3232, %r6046, 50529027;
	ld.shared.u32 	%r6047, [%r4805+16];
	shr.s32 	%r6048, %r6047, %r4793;
	and.b32  	%r3240, %r6048, 50529027;
	ld.shared.u32 	%r6049, [%r4805+20];
	shr.s32 	%r6050, %r6049, %r4793;
	and.b32  	%r3248, %r6050, 50529027;
	ld.shared.u32 	%r6051, [%r4805+24];
	shr.s32 	%r6052, %r6051, %r4793;
	and.b32  	%r3256, %r6052, 50529027;
	ld.shared.u32 	%r6053, [%r4805+28];
	shr.s32 	%r6054, %r6053, %r4793;
	and.b32  	%r3264, %r6054, 50529027;
	ld.shared.u8 	%r6055, [%r4830];
	shr.u32 	%r6056, %r6055, 4;
	shl.b32 	%r6057, %r6056, 8;
	or.b32  	%r6058, %r6057, %r6056;
	shl.b32 	%r6059, %r6058, 16;
	or.b32  	%r3212, %r6059, %r6058;
	ld.shared.u32 	%r3213, [%r4838+5120];
	// begin inline asm
	dp4a.s32.s32 %r3207, %r3208, %r3213, %r4760;
	// end inline asm
	// begin inline asm
	dp4a.s32.s32 %r3211, %r3212, %r3213, %r4760;
	// end inline asm
	ld.shared.u32 	%r3221, [%r4838+5124];
	// begin inline asm
	dp4a.s32.s32 %r3215, %r3216, %r3221, %r3207;
	// end inline asm
	// begin inline asm
	dp4a.s32.s32 %r3219, %r3212, %r3221, %r3211;
	// end inline asm
	ld.shared.u32 	%r3229, [%r4838+5128];
	// begin inline asm
	dp4a.s32.s32 %r3223, %r3224, %r3229, %r3215;
	// end inline asm
	// begin inline asm
	dp4a.s32.s32 %r3227, %r3212, %r3229, %r3219;
	// end inline asm
	ld.shared.u32 	%r3237, [%r4838+5132];
	// begin inline asm
	dp4a.s32.s32 %r3231, %r3232, %r3237, %r3223;
	// end inline asm
	// begin inline asm
	dp4a.s32.s32 %r3235, %r3212, %r3237, %r3227;
	// end inline asm
	and.b32  	%r6060, %r6055, 15;
	mul.lo.s32 	%r6061, %r3231, %r6060;
	ld.shared.u8 	%r6062, [%r4830+1];
	shr.u32 	%r6063, %r6062, 4;
	shl.b32 	%r6064, %r6063, 8;
	or.b32  	%r6065, %r6064, %r6063;
	shl.b32 	%r6066, %r6065, 16;
	or.b32  	%r3244, %r6066, %r6065;
	ld.shared.u32 	%r3245, [%r4838+5136];
	// begin inline asm
	dp4a.s32.s32 %r3239, %r3240, %r3245, %r4760;
	// end inline asm
	// begin inline asm
	dp4a.s32.s32 %r3243, %r3244, %r3245, %r3235;
	// end inline asm
	ld.shared.u32 	%r3253, [%r4838+5140];
	// begin inline asm
	dp4a.s32.s32 %r3247, %r3248, %r3253, %r3239;
	// end inline asm
	// begin inline asm
	dp4a.s32.s32 %r3251, %r3244, %r3253, %r3243;
	// end inline asm
	ld.shared.u32 	%r3261, [%r4838+5144];
	// begin inline asm
	dp4a.s32.s32 %r3255, %r3256, %r3261, %r3247;
	// end inline asm
	// begin inline asm
	dp4a.s32.s32 %r3259, %r3244, %r3261, %r3251;
	// end inline asm
	ld.shared.u32 	%r3269, [%r4838+5148];
	// begin inline asm
	dp4a.s32.s32 %r3263, %r3264, %r3269, %r3255;
	// end inline asm
	// begin inline asm
	dp4a.s32.s32 %r3267, %r3244, %r3269, %r3259;
	// end inline asm
	and.b32  	%r6067, %r6062, 15;
	mad.lo.s32 	%r6068, %r3263, %r6067, %r6061;
	ld.shared.u32 	%r3272, [%r4829];
	// begin inline asm
	{.reg .f16 low,high;
  mov.b32 {low,high},%r3272;
  cvt.f32.f16 %f725, low;}

	// end inline asm
	// begin inline asm
	{.reg .f16 low,high;
  mov.b32 {low,high},%r3272;
  cvt.f32.f16 %f726, high;}

	// end inline asm
	ld.shared.f32 	%f993, [%r4801+640];
	cvt.rn.f32.s32 	%f994, %r6068;
	mul.f32 	%f995, %f725, %f994;
	cvt.rn.f32.s32 	%f996, %r3267;
	mul.f32 	%f997, %f726, %f996;
	sub.f32 	%f998, %f995, %f997;
	fma.rn.f32 	%f2752, %f993, %f998, %f2752;
	ld.shared.u32 	%r6069, [%r4805+4224];
	shr.s32 	%r6070, %r6069, %r4793;
	and.b32  	%r3274, %r6070, 50529027;
	ld.shared.u32 	%r6071, [%r4805+4228];
	shr.s32 	%r6072, %r6071, %r4793;
	and.b32  	%r3282, %r6072, 50529027;
	ld.shared.u32 	%r6073, [%r4805+4232];
	shr.s32 	%r6074, %r6073, %r4793;
	and.b32  	%r3290, %r6074, 50529027;
	ld.shared.u32 	%r6075, [%r4805+4236];
	shr.s32 	%r6076, %r6075, %r4793;
	and.b32  	%r3298, %r6076, 50529027;
	ld.shared.u32 	%r6077, [%r4805+4240];
	shr.s32 	%r6078, %r6077, %r4793;
	and.b32  	%r3306, %r6078, 50529027;
	ld.shared.u32 	%r6079, [%r4805+4244];
	shr.s32 	%r6080, %r6079, %r4793;
	and.b32  	%r3314, %r6080, 50529027;
	ld.shared.u32 	%r6081, [%r4805+4248];
	shr.s32 	%r6082, %r6081, %r4793;
	and.b32  	%r3322, %r6082, 50529027;
	ld.shared.u32 	%r6083, [%r4805+4252];
	shr.s32 	%r6084, %r6083, %r4793;
	and.b32  	%r3330, %r6084, 50529027;
	ld.shared.u8 	%r6085, [%r4870];
	shr.u32 	%r6086, %r6085, 4;
	shl.b32 	%r6087, %r6086, 8;
	or.b32  	%r6088, %r6087, %r6086;
	shl.b32 	%r6089, %r6088, 16;
	or.b32  	%r3278, %r6089, %r6088;
	ld.shared.u32 	%r3279, [%r4838+5120];
	// begin inline asm
	dp4a.s32.s32 %r3273, %r3274, %r3279, %r4760;
	// end inline asm
	// begin inline asm
	dp4a.s32.s32 %r3277, %r3278, %r3279, %r4760;
	// end inline asm
	ld.shared.u32 	%r3287, [%r4838+5124];
	// begin inline asm
	dp4a.s32.s32 %r3281, %r3282, %r3287, %r3273;
	// end inline asm
	// begin inline asm
	dp4a.s32.s32 %r3285, %r3278, %r3287, %r3277;
	// end inline asm
	ld.shared.u32 	%r3295, [%r4838+5128];
	// begin inline asm
	dp4a.s32.s32 %r3289, %r3290, %r3295, %r3281;
	// end inline asm
	// begin inline asm
	dp4a.s32.s32 %r3293, %r3278, %r3295, %r3285;
	// end inline asm
	ld.shared.u32 	%r3303, [%r4838+5132];
	// begin inline asm
	dp4a.s32.s32 %r3297, %r3298, %r3303, %r3289;
	// end inline asm
	// begin inline asm
	dp4a.s32.s32 %r3301, %r3278, %r3303, %r3293;
	// end inline asm
	and.b32  	%r6090, %r6085, 15;
	mul.lo.s32 	%r6091, %r3297, %r6090;
	ld.shared.u8 	%r6092, [%r4870+1];
	shr.u32 	%r6093, %r6092, 4;
	shl.b32 	%r6094, %r6093, 8;
	or.b32  	%r6095, %r6094, %r6093;
	shl.b32 	%r6096, %r6095, 16;
	or.b32  	%r3310, %r6096, %r6095;
	ld.shared.u32 	%r3311, [%r4838+5136];
	// begin inline asm
	dp4a.s32.s32 %r3305, %r3306, %r3311, %r4760;
	// end inline asm
	// begin inline asm
	dp4a.s32.s32 %r3309, %r3310, %r3311, %r3301;
	// end inline asm
	ld.shared.u32 	%r3319, [%r4838+5140];
	// begin inline asm
	dp4a.s32.s32 %r3313, %r3314, %r3319, %r3305;
	// end inline asm
	// begin inline asm
	dp4a.s32.s32 %r3317, %r3310, %r3319, %r3309;
	// end inline asm
	ld.shared.u32 	%r3327, [%r4838+5144];
	// begin inline asm
	dp4a.s32.s32 %r3321, %r3322, %r3327, %r3313;
	// end inline asm
	// begin inline asm
	dp4a.s32.s32 %r3325, %r3310, %r3327, %r3317;
	// end inline asm
	ld.shared.u32 	%r3335, [%r4838+5148];
	// begin inline asm
	dp4a.s32.s32 %r3329, %r3330, %r3335, %r3321;
	// end inline asm
	// begin inline asm
	dp4a.s32.s32 %r3333, %r3310, %r3335, %r3325;
	// end inline asm
	and.b32  	%r6097, %r6092, 15;
	mad.lo.s32 	%r6098, %r3329, %r6097, %r6091;
	ld.shared.u32 	%r3338, [%r4869];
	// begin inline asm
	{.reg .f16 low,high;
  mov.b32 {low,high},%r3338;
  cvt.f32.f16 %f727, low;}

	// end inline asm
	// begin inline asm
	{.reg .f16 low,high;
  mov.b32 {low,high},%r3338;
  cvt.f32.f16 %f728, high;}

	// end inline asm
	cvt.rn.f32.s32 	%f999, %r6098;
	mul.f32 	%f1000, %f727, %f999;
	cvt.rn.f32.s32 	%f1001, %r3333;
	mul.f32 	%f1002, %f728, %f1001;
	sub.f32 	%f1003, %f1000, %f1002;
	fma.rn.f32 	%f2736, %f993, %f1003, %f2736;
	ld.shared.u32 	%r6099, [%r4805+8448];
	shr.s32 	%r6100, %r6099, %r4793;
	and.b32  	%r3340, %r6100, 50529027;
	ld.shared.u32 	%r6101, [%r4805+8452];
	shr.s32 	%r6102, %r6101, %r4793;
	and.b32  	%r3348, %r6102, 50529027;
	ld.shared.u32 	%r6103, [%r4805+8456];
	shr.s32 	%r6104, %r6103, %r4793;
	and.b32  	%r3356, %r6104, 50529027;
	ld.shared.u32 	%r6105, [%r4805+8460];
	shr.s32 	%r6106, %r6105, %r4793;
	and.b32  	%r3364, %r6106, 50529027;
	ld.shared.u32 	%r6107, [%r4805+8464];
	shr.s32 	%r6108, %r6107, %r4793;
	and.b32  	%r3372, %r6108, 50529027;
	ld.shared.u32 	%r6109, [%r4805+8468];
	shr.s32 	%r6110, %r6109, %r4793;
	and.b32  	%r3380, %r6110, 50529027;
	ld.shared.u32 	%r6111, [%r4805+8472];
	shr.s32 	%r6112, %r6111, %r4793;
	and.b32  	%r3388, %r6112, 50529027;
	ld.shared.u32 	%r6113, [%r4805+8476];
	shr.s32 	%r6114, %r6113, %r4793;
	and.b32  	%r3396, %r6114, 50529027;
	ld.shared.u8 	%r6115, [%r4907];
	shr.u32 	%r6116, %r6115, 4;
	shl.b32 	%r6117, %r6116, 8;
	or.b32  	%r6118, %r6117, %r6116;
	shl.b32 	%r6119, %r6118, 16;
	or.b32  	%r3344, %r6119, %r6118;
	ld.shared.u32 	%r3345, [%r4838+5120];
	// begin inline asm
	dp4a.s32.s32 %r3339, %r3340, %r3345, %r4760;
	// end inline asm
	// begin inline asm
	dp4a.s32.s32 %r3343, %r3344, %r3345, %r4760;
	// end inline asm
	ld.shared.u32 	%r3353, [%r4838+5124];
	// begin inline asm
	dp4a.s32.s32 %r3347, %r3348, %r3353, %r3339;
	// end inline asm
	// begin inline asm
	dp4a.s32.s32 %r3351, %r3344, %r3353, %r3343;
	// end inline asm
	ld.shared.u32 	%r3361, [%r4838+5128];
	// begin inline asm
	dp4a.s32.s32 %r3355, %r3356, %r3361, %r3347;
	// end inline asm
	// begin inline asm
	dp4a.s32.s32 %r3359, %r3344, %r3361, %r3351;
	// end inline asm
	ld.shared.u32 	%r3369, [%r4838+5132];
	// begin inline asm
	dp4a.s32.s32 %r3363, %r3364, %r3369, %r3355;
	// end inline asm
	// begin inline asm
	dp4a.s32.s32 %r3367, %r3344, %r3369, %r3359;
	// end inline asm
	and.b32  	%r6120, %r6115, 15;
	mul.lo.s32 	%r6121, %r3363, %r6120;
	ld.shared.u8 	%r6122, [%r4907+1];
	shr.u32 	%r6123, %r6122, 4;
	shl.b32 	%r6124, %r6123, 8;
	or.b32  	%r6125, %r6124, %r6123;
	shl.b32 	%r6126, %r6125, 16;
	or.b32  	%r3376, %r6126, %r6125;
	ld.shared.u32 	%r3377, [%r4838+5136];
	// begin inline asm
	dp4a.s32.s32 %r3371, %r3372, %r3377, %r4760;
	// end inline asm
	// begin inline asm
	dp4a.s32.s32 %r3375, %r3376, %r3377, %r3367;
	// end inline asm
	ld.shared.u32 	%r3385, [%r4838+5140];
	// begin inline asm
	dp4a.s32.s32 %r3379, %r3380, %r3385, %r3371;
	// end inline asm
	// begin inline asm
	dp4a.s32.s32 %r3383, %r3376, %r3385, %r3375;
	// end inline asm
	ld.shared.u32 	%r3393, [%r4838+5144];
	// begin inline asm
	dp4a.s32.s32 %r3387, %r3388, %r3393, %r3379;
	// end inline asm
	// begin inline asm
	dp4a.s32.s32 %r3391, %r3376, %r3393, %r3383;
	// end inline asm
	ld.shared.u32 	%r3401, [%r4838+5148];
	// begin inline asm
	dp4a.s32.s32 %r3395, %r3396, %r3401, %r3387;
	// end inline asm
	// begin inline asm
	dp4a.s32.s32 %r3399, %r3376, %r3401, %r3391;
	// end inline asm
	and.b32  	%r6127, %r6122, 15;
	mad.lo.s32 	%r6128, %r3395, %r6127, %r6121;
	ld.shared.u32 	%r3404, [%r4906];
	// begin inline asm
	{.reg .f16 low,high;
  mov.b32 {low,high},%r3404;
  cvt.f32.f16 %f729, low;}

	// end inline asm
	// begin inline asm
	{.reg .f16 low,high;
  mov.b32 {low,high},%r3404;
  cvt.f32.f16 %f730, high;}

	// end inline asm
	ld.shared.f32 	%f1004, [%r4801+640];
	cvt.rn.f32.s32 	%f1005, %r6128;
	mul.f32 	%f1006, %f729, %f1005;
	cvt.rn.f32.s32 	%f1007, %r3399;
	mul.f32 	%f1008, %f730, %f1007;
	sub.f32 	%f1009, %f1006, %f1008;
	fma.rn.f32 	%f2720, %f1004, %f1009, %f2720;
	ld.shared.u32 	%r6129, [%r4805+12672];
	shr.s32 	%r6130, %r6129, %r4793;
	and.b32  	%r3406, %r6130, 50529027;
	ld.shared.u32 	%r6131, [%r4805+12676];
	shr.s32 	%r6132, %r6131, %r4793;
	and.b32  	%r3414, %r6132, 50529027;
	ld.shared.u32 	%r6133, [%r4805+12680];
	shr.s32 	%r6134, %r6133, %r4793;
	and.b32  	%r3422, %r6134, 50529027;
	ld.shared.u32 	%r6135, [%r4805+12684];
	shr.s32 	%r6136, %r6135, %r4793;
	and.b32  	%r3430, %r6136, 50529027;
	ld.shared.u32 	%r6137, [%r4805+12688];
	shr.s32 	%r6138, %r6137, %r4793;
	and.b32  	%r3438, %r6138, 50529027;
	ld.shared.u32 	%r6139, [%r4805+12692];
	shr.s32 	%r6140, %r6139, %r4793;
	and.b32  	%r3446, %r6140, 50529027;
	ld.shared.u32 	%r6141, [%r4805+12696];
	shr.s32 	%r6142, %r6141, %r4793;
	and.b32  	%r3454, %r6142, 50529027;
	ld.shared.u32 	%r6143, [%r4805+12700];
	shr.s32 	%r6144, %r6143, %r4793;
	and.b32  	%r3462, %r6144, 50529027;
	ld.shared.u8 	%r6145, [%r4944];
	shr.u32 	%r6146, %r6145, 4;
	shl.b32 	%r6147, %r6146, 8;
	or.b32  	%r6148, %r6147, %r6146;
	shl.b32 	%r6149, %r6148, 16;
	or.b32  	%r3410, %r6149, %r6148;
	ld.shared.u32 	%r3411, [%r4838+5120];
	// begin inline asm
	dp4a.s32.s32 %r3405, %r3406, %r3411, %r4760;
	// end inline asm
	// begin inline asm
	dp4a.s32.s32 %r3409, %r3410, %r3411, %r4760;
	// end inline asm
	ld.shared.u32 	%r3419, [%r4838+5124];
	// begin inline asm
	dp4a.s32.s32 %r3413, %r3414, %r3419, %r3405;
	// end inline asm
	// begin inline asm
	dp4a.s32.s32 %r3417, %r3410, %r3419, %r3409;
	// end inline asm
	ld.shared.u32 	%r3427, [%r4838+5128];
	// begin inline asm
	dp4a.s32.s32 %r3421, %r3422, %r3427, %r3413;
	// end inline asm
	// begin inline asm
	dp4a.s32.s32 %r3425, %r3410, %r3427, %r3417;
	// end inline asm
	ld.shared.u32 	%r3435, [%r4838+5132];
	// begin inline asm
	dp4a.s32.s32 %r3429, %r3430, %r3435, %r3421;
	// end inline asm
	// begin inline asm
	dp4a.s32.s32 %r3433, %r3410, %r3435, %r3425;
	// end inline asm
	and.b32  	%r6150, %r6145, 15;
	mul.lo.s32 	%r6151, %r3429, %r6150;
	ld.shared.u8 	%r6152, [%r4944+1];
	shr.u32 	%r6153, %r6152, 4;
	shl.b32 	%r6154, %r6153, 8;
	or.b32  	%r6155, %r6154, %r6153;
	shl.b32 	%r6156, %r6155, 16;
	or.b32  	%r3442, %r6156, %r6155;
	ld.shared.u32 	%r3443, [%r4838+5136];
	// begin inline asm
	dp4a.s32.s32 %r3437, %r3438, %r3443, %r4760;
	// end inline asm
	// begin inline asm
	dp4a.s32.s32 %r3441, %r3442, %r3443, %r3433;
	// end inline asm
	ld.shared.u32 	%r3451, [%r4838+5140];
	// begin inline asm
	dp4a.s32.s32 %r3445, %r3446, %r3451, %r3437;
	// end inline asm
	// begin inline asm
	dp4a.s32.s32 %r3449, %r3442, %r3451, %r3441;
	// end inline asm
	ld.shared.u32 	%r3459, [%r4838+5144];
	// begin inline asm
	dp4a.s32.s32 %r3453, %r3454, %r3459, %r3445;
	// end inline asm
	// begin inline asm
	dp4a.s32.s32 %r3457, %r3442, %r3459, %r3449;
	// end inline asm
	ld.shared.u32 	%r3467, [%r4838+5148];
	// begin inline asm
	dp4a.s32.s32 %r3461, %r3462, %r3467, %r3453;
	// end inline asm
	// begin inline asm
	dp4a.s32.s32 %r3465, %r3442, %r3467, %r3457;
	// end inline asm
	and.b32  	%r6157, %r6152, 15;
	mad.lo.s32 	%r6158, %r3461, %r6157, %r6151;
	ld.shared.u32 	%r3470, [%r4943];
	// begin inline asm
	{.reg .f16 low,high;
  mov.b32 {low,high},%r3470;
  cvt.f32.f16 %f731, low;}

	// end inline asm
	// begin inline asm
	{.reg .f16 low,high;
  mov.b32 {low,high},%r3470;
  cvt.f32.f16 %f732, high;}

	// end inline asm
	cvt.rn.f32.s32 	%f1010, %r6158;
	mul.f32 	%f1011, %f731, %f1010;
	cvt.rn.f32.s32 	%f1012, %r3465;
	mul.f32 	%f1013, %f732, %f1012;
	sub.f32 	%f1014, %f1011, %f1013;
	fma.rn.f32 	%f2704, %f1004, %f1014, %f2704;
	ld.shared.u32 	%r6159, [%r4805];
	shr.s32 	%r6160, %r6159, %r4793;
	and.b32  	%r3472, %r6160, 50529027;
	ld.shared.u32 	%r6161, [%r4805+4];
	shr.s32 	%r6162, %r6161, %r4793;
	and.b32  	%r3480, %r6162, 50529027;
	ld.shared.u32 	%r6163, [%r4805+8];
	shr.s32 	%r6164, %r6163, %r4793;
	and.b32  	%r3488, %r6164, 50529027;
	ld.shared.u32 	%r6165, [%r4805+12];
	shr.s32 	%r6166, %r6165, %r4793;
	and.b32  	%r3496, %r6166, 50529027;
	ld.shared.u32 	%r6167, [%r4805+16];
	shr.s32 	%r6168, %r6167, %r4793;
	and.b32  	%r3504, %r6168, 50529027;
	ld.shared.u32 	%r6169, [%r4805+20];
	shr.s32 	%r6170, %r6169, %r4793;
	and.b32  	%r3512, %r6170, 50529027;
	ld.shared.u32 	%r6171, [%r4805+24];
	shr.s32 	%r6172, %r6171, %r4793;
	and.b32  	%r3520, %r6172, 50529027;
	ld.shared.u32 	%r6173, [%r4805+28];
	shr.s32 	%r6174, %r6173, %r4793;
	and.b32  	%r3528, %r6174, 50529027;
	ld.shared.u8 	%r6175, [%r4830];
	shr.u32 	%r6176, %r6175, 4;
	shl.b32 	%r6177, %r6176, 8;
	or.b32  	%r6178, %r6177, %r6176;
	shl.b32 	%r6179, %r6178, 16;
	or.b32  	%r3476, %r6179, %r6178;
	ld.shared.u32 	%r3477, [%r4838+5632];
	// begin inline asm
	dp4a.s32.s32 %r3471, %r3472, %r3477, %r4760;
	// end inline asm
	// begin inline asm
	dp4a.s32.s32 %r3475, %r3476, %r3477, %r4760;
	// end inline asm
	ld.shared.u32 	%r3485, [%r4838+5636];
	// begin inline asm
	dp4a.s32.s32 %r3479, %r3480, %r3485, %r3471;
	// end inline asm
	// begin inline asm
	dp4a.s32.s32 %r3483, %r3476, %r3485, %r3475;
	// end inline asm
	ld.shared.u32 	%r3493, [%r4838+5640];
	// begin inline asm
	dp4a.s32.s32 %r3487, %r3488, %r3493, %r3479;
	// end inline asm
	// begin inline asm
	dp4a.s32.s32 %r3491, %r3476, %r3493, %r3483;
	// end inline asm
	ld.shared.u32 	%r3501, [%r4838+5644];
	// begin inline asm
	dp4a.s32.s32 %r3495, %r3496, %r3501, %r3487;
	// end inline asm
	// begin inline asm
	dp4a.s32.s32 %r3499, %r3476, %r3501, %r3491;
	// end inline asm
	and.b32  	%r6180, %r6175, 15;
	mul.lo.s32 	%r6181, %r3495, %r6180;
	ld.shared.u8 	%r6182, [%r4830+1];
	shr.u32 	%r6183, %r6182, 4;
	shl.b32 	%r6184, %r6183, 8;
	or.b32  	%r6185, %r6184, %r6183;
	shl.b32 	%r6186, %r6185, 16;
	or.b32  	%r3508, %r6186, %r6185;
	ld.shared.u32 	%r3509, [%r4838+5648];
	// begin inline asm
	dp4a.s32.s32 %r3503, %r3504, %r3509, %r4760;
	// end inline asm
	// begin inline asm
	dp4a.s32.s32 %r3507, %r3508, %r3509, %r3499;
	// end inline asm
	ld.shared.u32 	%r3517, [%r4838+5652];
	// begin inline asm
	dp4a.s32.s32 %r3511, %r3512, %r3517, %r3503;
	// end inline asm
	// begin inline asm
	dp4a.s32.s32 %r3515, %r3508, %r3517, %r3507;
	// end inline asm
	ld.shared.u32 	%r3525, [%r4838+5656];
	// begin inline asm
	dp4a.s32.s32 %r3519, %r3520, %r3525, %r3511;
	// end inline asm
	// begin inline asm
	dp4a.s32.s32 %r3523, %r3508, %r3525, %r3515;
	// end inline asm
	ld.shared.u32 	%r3533, [%r4838+5660];
	// begin inline asm
	dp4a.s32.s32 %r3527, %r3528, %r3533, %r3519;
	// end inline asm
	// begin inline asm
	dp4a.s32.s32 %r3531, %r3508, %r3533, %r3523;
	// end inline asm
	and.b32  	%r6187, %r6182, 15;
	mad.lo.s32 	%r6188, %r3527, %r6187, %r6181;
	ld.shared.u32 	%r3536, [%r4829];
	// begin inline asm
	{.reg .f16 low,high;
  mov.b32 {low,high},%r3536;
  cvt.f32.f16 %f733, low;}

	// end inline asm
	// begin inline asm
	{.reg .f16 low,high;
  mov.b32 {low,high},%r3536;
  cvt.f32.f16 %f734, high;}

	// end inline asm
	ld.shared.f32 	%f1015, [%r4801+704];
	cvt.rn.f32.s32 	%f1016, %r6188;
	mul.f32 	%f1017, %f733, %f1016;
	cvt.rn.f32.s32 	%f1018, %r3531;
	mul.f32 	%f1019, %f734, %f1018;
	sub.f32 	%f1020, %f1017, %f1019;
	fma.rn.f32 	%f2751, %f1015, %f1020, %f2751;
	ld.shared.u32 	%r6189, [%r4805+4224];
	shr.s32 	%r6190, %r6189, %r4793;
	and.b32  	%r3538, %r6190, 50529027;
	ld.shared.u32 	%r6191, [%r4805+4228];
	shr.s32 	%r6192, %r6191, %r4793;
	and.b32  	%r3546, %r6192, 50529027;
	ld.shared.u32 	%r6193, [%r4805+4232];
	shr.s32 	%r6194, %r6193, %r4793;
	and.b32  	%r3554, %r6194, 50529027;
	ld.shared.u32 	%r6195, [%r4805+4236];
	shr.s32 	%r6196, %r6195, %r4793;
	and.b32  	%r3562, %r6196, 50529027;
	ld.shared.u32 	%r6197, [%r4805+4240];
	shr.s32 	%r6198, %r6197, %r4793;
	and.b32  	%r3570, %r6198, 50529027;
	ld.shared.u32 	%r6199, [%r4805+4244];
	shr.s32 	%r6200, %r6199, %r4793;
	and.b32  	%r3578, %r6200, 50529027;
	ld.shared.u32 	%r6201, [%r4805+4248];
	shr.s32 	%r6202, %r6201, %r4793;
	and.b32  	%r3586, %r6202, 50529027;
	ld.shared.u32 	%r6203, [%r4805+4252];
	shr.s32 	%r6204, %r6203, %r4793;
	and.b32  	%r3594, %r6204, 50529027;
	ld.shared.u8 	%r6205, [%r4870];
	shr.u32 	%r6206, %r6205, 4;
	shl.b32 	%r6207, %r6206, 8;
	or.b32  	%r6208, %r6207, %r6206;
	shl.b32 	%r6209, %r6208, 16;
	or.b32  	%r3542, %r6209, %r6208;
	ld.shared.u32 	%r3543, [%r4838+5632];
	// begin inline asm
	dp4a.s32.s32 %r3537, %r3538, %r3543, %r4760;
	// end inline asm
	// begin inline asm
	dp4a.s32.s32 %r3541, %r3542, %r3543, %r4760;
	// end inline asm
	ld.shared.u32 	%r3551, [%r4838+5636];
	// begin inline asm
	dp4a.s32.s32 %r3545, %r3546, %r3551, %r3537;
	// end inline asm
	// begin inline asm
	dp4a.s32.s32 %r3549, %r3542, %r3551, %r3541;
	// end inline asm
	ld.shared.u32 	%r3559, [%r4838+5640];
	// begin inline asm
	dp4a.s32.s32 %r3553, %r3554, %r3559, %r3545;
	// end inline asm
	// begin inline asm
	dp4a.s32.s32 %r3557, %r3542, %r3559, %r3549;
	// end inline asm
	ld.shared.u32 	%r3567, [%r4838+5644];
	// begin inline asm
	dp4a.s32.s32 %r3561, %r3562, %r3567, %r3553;
	// end inline asm
	// begin inline asm
	dp4a.s32.s32 %r3565, %r3542, %r3567, %r3557;
	// end inline asm
	and.b32  	%r6210, %r6205, 15;
	mul.lo.s32 	%r6211, %r3561, %r6210;
	ld.shared.u8 	%r6212, [%r4870+1];
	shr.u32 	%r6213, %r6212, 4;
	shl.b32 	%r6214, %r6213, 8;
	or.b32  	%r6215, %r6214, %r6213;
	shl.b32 	%r6216, %r6215, 16;
	or.b32  	%r3574, %r6216, %r6215;
	ld.shared.u32 	%r3575, [%r4838+5648];
	// begin inline asm
	dp4a.s32.s32 %r3569, %r3570, %r3575, %r4760;
	// end inline asm
	// begin inline asm
	dp4a.s32.s32 %r3573, %r3574, %r3575, %r3565;
	// end inline asm
	ld.shared.u32 	%r3583, [%r4838+5652];
	// begin inline asm
	dp4a.s32.s32 %r3577, %r3578, %r3583, %r3569;
	// end inline asm
	// begin inline asm
	dp4a.s32.s32 %r3581, %r3574, %r3583, %r3573;
	// end inline asm
	ld.shared.u32 	%r3591, [%r4838+5656];
	// begin inline asm
	dp4a.s32.s32 %r3585, %r3586, %r3591, %r3577;
	// end inline asm
	// begin inline asm
	dp4a.s32.s32 %r3589, %r3574, %r3591, %r3581;
	// end inline asm
	ld.shared.u32 	%r3599, [%r4838+5660];
	// begin inline asm
	dp4a.s32.s32 %r3593, %r3594, %r3599, %r3585;
	// end inline asm
	// begin inline asm
	dp4a.s32.s32 %r3597, %r3574, %r3599, %r3589;
	// end inline asm
	and.b32  	%r6217, %r6212, 15;
	mad.lo.s32 	%r6218, %r3593, %r6217, %r6211;
	ld.shared.u32 	%r3602, [%r4869];
	// begin inline asm
	{.reg .f16 low,high;
  mov.b32 {low,high},%r3602;
  cvt.f32.f16 %f735, low;}

	// end inline asm
	// begin inline asm
	{.reg .f16 low,high;
  mov.b32 {low,high},%r3602;
  cvt.f32.f16 %f736, high;}

	// end inline asm
	cvt.rn.f32.s32 	%f1021, %r6218;
	mul.f32 	%f1022, %f735, %f1021;
	cvt.rn.f32.s32 	%f1023, %r3597;
	mul.f32 	%f1024, %f736, %f1023;
	sub.f32 	%f1025, %f1022, %f1024;
	fma.rn.f32 	%f2735, %f1015, %f1025, %f2735;
	ld.shared.u32 	%r6219, [%r4805+8448];
	shr.s32 	%r6220, %r6219, %r4793;
	and.b32  	%r3604, %r6220, 50529027;
	ld.shared.u32 	%r6221, [%r4805+8452];
	shr.s32 	%r6222, %r6221, %r4793;
	and.b32  	%r3612, %r6222, 50529027;
	ld.shared.u32 	%r6223, [%r4805+8456];
	shr.s32 	%r6224, %r6223, %r4793;
	and.b32  	%r3620, %r6224, 50529027;
	ld.shared.u32 	%r6225, [%r4805+8460];
	shr.s32 	%r6226, %r6225, %r4793;
	and.b32  	%r3628, %r6226, 50529027;
	ld.shared.u32 	%r6227, [%r4805+8464];
	shr.s32 	%r6228, %r6227, %r4793;
	and.b32  	%r3636, %r6228, 50529027;
	ld.shared.u32 	%r6229, [%r4805+8468];
	shr.s32 	%r6230, %r6229, %r4793;
	and.b32  	%r3644, %r6230, 50529027;
	ld.shared.u32 	%r6231, [%r4805+8472];
	shr.s32 	%r6232, %r6231, %r4793;
	and.b32  	%r3652, %r6232, 50529027;
	ld.shared.u32 	%r6233, [%r4805+8476];
	shr.s32 	%r6234, %r6233, %r4793;
	and.b32  	%r3660, %r6234, 50529027;
	ld.shared.u8 	%r6235, [%r4907];
	shr.u32 	%r6236, %r6235, 4;
	shl.b32 	%r6237, %r6236, 8;
	or.b32  	%r6238, %r6237, %r6236;
	shl.b32 	%r6239, %r6238, 16;
	or.b32  	%r3608, %r6239, %r6238;
	ld.shared.u32 	%r3609, [%r4838+5632];
	// begin inline asm
	dp4a.s32.s32 %r3603, %r3604, %r3609, %r4760;
	// end inline asm
	// begin inline asm
	dp4a.s32.s32 %r3607, %r3608, %r3609, %r4760;
	// end inline asm
	ld.shared.u32 	%r3617, [%r4838+5636];
	// begin inline asm
	dp4a.s32.s32 %r3611, %r3612, %r3617, %r3603;
	// end inline asm
	// begin inline asm
	dp4a.s32.s32 %r3615, %r3608, %r3617, %r3607;
	// end inline asm
	ld.shared.u32 	%r3625, [%r4838+5640];
	// begin inline asm
	dp4a.s32.s32 %r3619, %r3620, %r3625, %r3611;
	// end inline asm
	// begin inline asm
	dp4a.s32.s32 %r3623, %r3608, %r3625, %r3615;
	// end inline asm
	ld.shared.u32 	%r3633, [%r4838+5644];
	// begin inline asm
	dp4a.s32.s32 %r3627, %r3628, %r3633, %r3619;
	// end inline asm
	// begin inline asm
	dp4a.s32.s32 %r3631, %r3608, %r3633, %r3623;
	// end inline asm
	and.b32  	%r6240, %r6235, 15;
	mul.lo.s32 	%r6241, %r3627, %r6240;
	ld.shared.u8 	%r6242, [%r4907+1];
	shr.u32 	%r6243, %r6242, 4;
	shl.b32 	%r6244, %r6243, 8;
	or.b32  	%r6245, %r6244, %r6243;
	shl.b32 	%r6246, %r6245, 16;
	or.b32  	%r3640, %r6246, %r6245;
	ld.shared.u32 	%r3641, [%r4838+5648];
	// begin inline asm
	dp4a.s32.s32 %r3635, %r3636, %r3641, %r4760;
	// end inline asm
	// begin inline asm
	dp4a.s32.s32 %r3639, %r3640, %r3641, %r3631;
	// end inline asm
	ld.shared.u32 	%r3649, [%r4838+5652];
	// begin inline asm
	dp4a.s32.s32 %r3643, %r3644, %r3649, %r3635;
	// end inline asm
	// begin inline asm
	dp4a.s32.s32 %r3647, %r3640, %r3649, %r3639;
	// end inline asm
	ld.shared.u32 	%r3657, [%r4838+5656];
	// begin inline asm
	dp4a.s32.s32 %r3651, %r3652, %r3657, %r3643;
	// end inline asm
	// begin inline asm
	dp4a.s32.s32 %r3655, %r3640, %r3657, %r3647;
	// end inline asm
	ld.shared.u32 	%r3665, [%r4838+5660];
	// begin inline asm
	dp4a.s32.s32 %r3659, %r3660, %r3665, %r3651;
	// end inline asm
	// begin inline asm
	dp4a.s32.s32 %r3663, %r3640, %r3665, %r3655;
	// end inline asm
	and.b32  	%r6247, %r6242, 15;
	mad.lo.s32 	%r6248, %r3659, %r6247, %r6241;
	ld.shared.u32 	%r3668, [%r4906];
	// begin inline asm
	{.reg .f16 low,high;
  mov.b32 {low,high},%r3668;
  cvt.f32.f16 %f737, low;}

	// end inline asm
	// begin inline asm
	{.reg .f16 low,high;
  mov.b32 {low,high},%r3668;
  cvt.f32.f16 %f738, high;}

	// end inline asm
	ld.shared.f32 	%f1026, [%r4801+704];
	cvt.rn.f32.s32 	%f1027, %r6248;
	mul.f32 	%f1028, %f737, %f1027;
	cvt.rn.f32.s32 	%f1029, %r3663;
	mul.f32 	%f1030, %f738, %f1029;
	sub.f32 	%f1031, %f1028, %f1030;
	fma.rn.f32 	%f2719, %f1026, %f1031, %f2719;
	ld.shared.u32 	%r6249, [%r4805+12672];
	shr.s32 	%r6250, %r6249, %r4793;
	and.b32  	%r3670, %r6250, 50529027;
	ld.shared.u32 	%r6251, [%r4805+12676];
	shr.s32 	%r6252, %r6251, %r4793;
	and.b32  	%r3678, %r6252, 50529027;
	ld.shared.u32 	%r6253, [%r4805+12680];
	shr.s32 	%r6254, %r6253, %r4793;
	and.b32  	%r3686, %r6254, 50529027;
	ld.shared.u32 	%r6255, [%r4805+12684];
	shr.s32 	%r6256, %r6255, %r4793;
	and.b32  	%r3694, %r6256, 50529027;
	ld.shared.u32 	%r6257, [%r4805+12688];
	shr.s32 	%r6258, %r6257, %r4793;
	and.b32  	%r3702, %r6258, 50529027;
	ld.shared.u32 	%r6259, [%r4805+12692];
	shr.s32 	%r6260, %r6259, %r4793;
	and.b32  	%r3710, %r6260, 50529027;
	ld.shared.u32 	%r6261, [%r4805+12696];
	shr.s32 	%r6262, %r6261, %r4793;
	and.b32  	%r3718, %r6262, 50529027;
	ld.shared.u32 	%r6263, [%r4805+12700];
	shr.s32 	%r6264, %r6263, %r4793;
	and.b32  	%r3726, %r6264, 50529027;
	ld.shared.u8 	%r6265, [%r4944];
	shr.u32 	%r6266, %r6265, 4;
	shl.b32 	%r6267, %r6266, 8;
	or.b32  	%r6268, %r6267, %r6266;
	shl.b32 	%r6269, %r6268, 16;
	or.b32  	%r3674, %r6269, %r6268;
	ld.shared.u32 	%r3675, [%r4838+5632];
	// begin inline asm
	dp4a.s32.s32 %r3669, %r3670, %r3675, %r4760;
	// end inline asm
	// begin inline asm
	dp4a.s32.s32 %r3673, %r3674, %r3675, %r4760;
	// end inline asm
	ld.shared.u32 	%r3683, [%r4838+5636];
	// begin inline asm
	dp4a.s32.s32 %r3677, %r3678, %r3683, %r3669;
	// end inline asm
	// begin inline asm
	dp4a.s32.s32 %r3681, %r3674, %r3683, %r3673;
	// end inline asm
	ld.shared.u32 	%r3691, [%r4838+5640];
	// begin inline asm
	dp4a.s32.s32 %r3685, %r3686, %r3691, %r3677;
	// end inline asm
	// begin inline asm
	dp4a.s32.s32 %r3689, %r3674, %r3691, %r3681;
	// end inline asm
	ld.shared.u32 	%r3699, [%r4838+5644];
	// begin inline asm
	dp4a.s32.s32 %r3693, %r3694, %r3699, %r3685;
	// end inline asm
	// begin inline asm
	dp4a.s32.s32 %r3697, %r3674, %r3699, %r3689;
	// end inline asm
	and.b32  	%r6270, %r6265, 15;
	mul.lo.s32 	%r6271, %r3693, %r6270;
	ld.shared.u8 	%r6272, [%r4944+1];
	shr.u32 	%r6273, %r6272, 4;
	shl.b32 	%r6274, %r6273, 8;
	or.b32  	%r6275, %r6274, %r6273;
	shl.b32 	%r6276, %r6275, 16;
	or.b32  	%r3706, %r6276, %r6275;
	ld.shared.u32 	%r3707, [%r4838+5648];
	// begin inline asm
	dp4a.s32.s32 %r3701, %r3702, %r3707, %r4760;
	// end inline asm
	// begin inline asm
	dp4a.s32.s32 %r3705, %r3706, %r3707, %r3697;
	// end inline asm
	ld.shared.u32 	%r3715, [%r4838+5652];
	// begin inline asm
	dp4a.s32.s32 %r3709, %r3710, %r3715, %r3701;
	// end inline asm
	// begin inline asm
	dp4a.s32.s32 %r3713, %r3706, %r3715, %r3705;
	// end inline asm
	ld.shared.u32 	%r3723, [%r4838+5656];
	// begin inline asm
	dp4a.s32.s32 %r3717, %r3718, %r3723, %r3709;
	// end inline asm
	// begin inline asm
	dp4a.s32.s32 %r3721, %r3706, %r3723, %r3713;
	// end inline asm
	ld.shared.u32 	%r3731, [%r4838+5660];
	// begin inline asm
	dp4a.s32.s32 %r3725, %r3726, %r3731, %r3717;
	// end inline asm
	// begin inline asm
	dp4a.s32.s32 %r3729, %r3706, %r3731, %r3721;
	// end inline asm
	and.b32  	%r6277, %r6272, 15;
	mad.lo.s32 	%r6278, %r3725, %r6277, %r6271;
	ld.shared.u32 	%r3734, [%r4943];
	// begin inline asm
	{.reg .f16 low,high;
  mov.b32 {low,high},%r3734;
  cvt.f32.f16 %f739, low;}

	// end inline asm
	// begin inline asm
	{.reg .f16 low,high;
  mov.b32 {low,high},%r3734;
  cvt.f32.f16 %f740, high;}

	// end inline asm
	cvt.rn.f32.s32 	%f1032, %r6278;
	mul.f32 	%f1033, %f739, %f1032;
	cvt.rn.f32.s32 	%f1034, %r3729;
	mul.f32 	%f1035, %f740, %f1034;
	sub.f32 	%f1036, %f1033, %f1035;
	fma.rn.f32 	%f2703, %f1026, %f1036, %f2703;
	ld.shared.u32 	%r6279, [%r4805];
	shr.s32 	%r6280, %r6279, %r4793;
	and.b32  	%r3736, %r6280, 50529027;
	ld.shared.u32 	%r6281, [%r4805+4];
	shr.s32 	%r6282, %r6281, %r4793;
	and.b32  	%r3744, %r6282, 50529027;
	ld.shared.u32 	%r6283, [%r4805+8];
	shr.s32 	%r6284, %r6283, %r4793;
	and.b32  	%r3752, %r6284, 50529027;
	ld.shared.u32 	%r6285, [%r4805+12];
	shr.s32 	%r6286, %r6285, %r4793;
	and.b32  	%r3760, %r6286, 50529027;
	ld.shared.u32 	%r6287, [%r4805+16];
	shr.s32 	%r6288, %r6287, %r4793;
	and.b32  	%r3768, %r6288, 50529027;
	ld.shared.u32 	%r6289, [%r4805+20];
	shr.s32 	%r6290, %r6289, %r4793;
	and.b32  	%r3776, %r6290, 50529027;
	ld.shared.u32 	%r6291, [%r4805+24];
	shr.s32 	%r6292, %r6291, %r4793;
	and.b32  	%r3784, %r6292, 50529027;
	ld.shared.u32 	%r6293, [%r4805+28];
	shr.s32 	%r6294, %r6293, %r4793;
	and.b32  	%r3792, %r6294, 50529027;
	ld.shared.u8 	%r6295, [%r4830];
	shr.u32 	%r6296, %r6295, 4;
	shl.b32 	%r6297, %r6296, 8;
	or.b32  	%r6298, %r6297, %r6296;
	shl.b32 	%r6299, %r6298, 16;
	or.b32  	%r3740, %r6299, %r6298;
	ld.shared.u32 	%r3741, [%r4838+6144];
	// begin inline asm
	dp4a.s32.s32 %r3735, %r3736, %r3741, %r4760;
	// end inline asm
	// begin inline asm
	dp4a.s32.s32 %r3739, %r3740, %r3741, %r4760;
	// end inline asm
	ld.shared.u32 	%r3749, [%r4838+6148];
	// begin inline asm
	dp4a.s32.s32 %r3743, %r3744, %r3749, %r3735;
	// end inline asm
	// begin inline asm
	dp4a.s32.s32 %r3747, %r3740, %r3749, %r3739;
	// end inline asm
	ld.shared.u32 	%r3757, [%r4838+6152];
	// begin inline asm
	dp4a.s32.s32 %r3751, %r3752, %r3757, %r3743;
	// end inline asm
	// begin inline asm
	dp4a.s32.s32 %r3755, %r3740, %r3757, %r3747;
	// end inline asm
	ld.shared.u32 	%r3765, [%r4838+6156];
	// begin inline asm
	dp4a.s32.s32 %r3759, %r3760, %r3765, %r3751;
	// end inline asm
	// begin inline asm
	dp4a.s32.s32 %r3763, %r3740, %r3765, %r3755;
	// end inline asm
	and.b32  	%r6300, %r6295, 15;
	mul.lo.s32 	%r6301, %r3759, %r6300;
	ld.shared.u8 	%r6302, [%r4830+1];
	shr.u32 	%r6303, %r6302, 4;
	shl.b32 	%r6304, %r6303, 8;
	or.b32  	%r6305, %r6304, %r6303;
	shl.b32 	%r6306, %r6305, 16;
	or.b32  	%r3772, %r6306, %r6305;
	ld.shared.u32 	%r3773, [%r4838+6160];
	// begin inline asm
	dp4a.s32.s32 %r3767, %r3768, %r3773, %r4760;
	// end inline asm
	// begin inline asm
	dp4a.s32.s32 %r3771, %r3772, %r3773, %r3763;
	// end inline asm
	ld.shared.u32 	%r3781, [%r4838+6164];
	// begin inline asm
	dp4a.s32.s32 %r3775, %r3776, %r3781, %r3767;
	// end inline asm
	// begin inline asm
	dp4a.s32.s32 %r3779, %r3772, %r3781, %r3771;
	// end inline asm
	ld.shared.u32 	%r3789, [%r4838+6168];
	// begin inline asm
	dp4a.s32.s32 %r3783, %r3784, %r3789, %r3775;
	// end inline asm
	// begin inline asm
	dp4a.s32.s32 %r3787, %r3772, %r3789, %r3779;
	// end inline asm
	ld.shared.u32 	%r3797, [%r4838+6172];
	// begin inline asm
	dp4a.s32.s32 %r3791, %r3792, %r3797, %r3783;
	// end inline asm
	// begin inline asm
	dp4a.s32.s32 %r3795, %r3772, %r3797, %r3787;
	// end inline asm
	and.b32  	%r6307, %r6302, 15;
	mad.lo.s32 	%r6308, %r3791, %r6307, %r6301;
	ld.shared.u32 	%r3800, [%r4829];
	// begin inline asm
	{.reg .f16 low,high;
  mov.b32 {low,high},%r3800;
  cvt.f32.f16 %f741, low;}

	// end inline asm
	// begin inline asm
	{.reg .f16 low,high;
  mov.b32 {low,high},%r3800;
  cvt.f32.f16 %f742, high;}

	// end inline asm
	ld.shared.f32 	%f1037, [%r4801+768];
	cvt.rn.f32.s32 	%f1038, %r6308;
	mul.f32 	%f1039, %f741, %f1038;
	cvt.rn.f32.s32 	%f1040, %r3795;
	mul.f32 	%f1041, %f742, %f1040;
	sub.f32 	%f1042, %f1039, %f1041;
	fma.rn.f32 	%f2750, %f1037, %f1042, %f2750;
	ld.shared.u32 	%r6309, [%r4805+4224];
	shr.s32 	%r6310, %r6309, %r4793;
	and.b32  	%r3802, %r6310, 50529027;
	ld.shared.u32 	%r6311, [%r4805+4228];
	shr.s32 	%r6312, %r6311, %r4793;
	and.b32  	%r3810, %r6312, 50529027;
	ld.shared.u32 	%r6313, [%r4805+4232];
	shr.s32 	%r6314, %r6313, %r4793;
	and.b32  	%r3818, %r6314, 50529027;
	ld.shared.u32 	%r6315, [%r4805+4236];
	shr.s32 	%r6316, %r6315, %r4793;
	and.b32  	%r3826, %r6316, 50529027;
	ld.shared.u32 	%r6317, [%r4805+4240];
	shr.s32 	%r6318, %r6317, %r4793;
	and.b32  	%r3834, %r6318, 50529027;
	ld.shared.u32 	%r6319, [%r4805+4244];
	shr.s32 	%r6320, %r6319, %r4793;
	and.b32  	%r3842, %r6320, 50529027;
	ld.shared.u32 	%r6321, [%r4805+4248];
	shr.s32 	%r6322, %r6321, %r4793;
	and.b32  	%r3850, %r6322, 50529027;
	ld.shared.u32 	%r6323, [%r4805+4252];
	shr.s32 	%r6324, %r6323, %r4793;
	and.b32  	%r3858, %r6324, 50529027;
	ld.shared.u8 	%r6325, [%r4870];
	shr.u32 	%r6326, %r6325, 4;
	shl.b32 	%r6327, %r6326, 8;
	or.b32  	%r6328, %r6327, %r6326;
	shl.b32 	%r6329, %r6328, 16;
	or.b32  	%r3806, %r6329, %r6328;
	ld.shared.u32 	%r3807, [%r4838+6144];
	// begin inline asm
	dp4a.s32.s32 %r3801, %r3802, %r3807, %r4760;
	// end inline asm
	// begin inline asm
	dp4a.s32.s32 %r3805, %r3806, %r3807, %r4760;
	// end inline asm
	ld.shared.u32 	%r3815, [%r4838+6148];
	// begin inline asm
	dp4a.s32.s32 %r3809, %r3810, %r3815, %r3801;
	// end inline asm
	// begin inline asm
	dp4a.s32.s32 %r3813, %r3806, %r3815, %r3805;
	// end inline asm
	ld.shared.u32 	%r3823, [%r4838+6152];
	// begin inline asm
	dp4a.s32.s32 %r3817, %r3818, %r3823, %r3809;
	// end inline asm
	// begin inline asm
	dp4a.s32.s32 %r3821, %r3806, %r3823, %r3813;
	// end inline asm
	ld.shared.u32 	%r3831, [%r4838+6156];
	// begin inline asm
	dp4a.s32.s32 %r3825, %r3826, %r3831, %r3817;
	// end inline asm
	// begin inline asm
	dp4a.s32.s32 %r3829, %r3806, %r3831, %r3821;
	// end inline asm
	and.b32  	%r6330, %r6325, 15;
	mul.lo.s32 	%r6331, %r3825, %r6330;
	ld.shared.u8 	%r6332, [%r4870+1];
	shr.u32 	%r6333, %r6332, 4;
	shl.b32 	%r6334, %r6333, 8;
	or.b32  	%r6335, %r6334, %r6333;
	shl.b32 	%r6336, %r6335, 16;
	or.b32  	%r3838, %r6336, %r6335;
	ld.shared.u32 	%r3839, [%r4838+6160];
	// begin inline asm
	dp4a.s32.s32 %r3833, %r3834, %r3839, %r4760;
	// end inline asm
	// begin inline asm
	dp4a.s32.s32 %r3837, %r3838, %r3839, %r3829;
	// end inline asm
	ld.shared.u32 	%r3847, [%r4838+6164];
	// begin inline asm
	dp4a.s32.s32 %r3841, %r3842, %r3847, %r3833;
	// end inline asm
	// begin inline asm
	dp4a.s32.s32 %r3845, %r3838, %r3847, %r3837;
	// end inline asm
	ld.shared.u32 	%r3855, [%r4838+6168];
	// begin inline asm
	dp4a.s32.s32 %r3849, %r3850, %r3855, %r3841;
	// end inline asm
	// begin inline asm
	dp4a.s32.s32 %r3853, %r3838, %r3855, %r3845;
	// end inline asm
	ld.shared.u32 	%r3863, [%r4838+6172];
	// begin inline asm
	dp4a.s32.s32 %r3857, %r3858, %r3863, %r3849;
	// end inline asm
	// begin inline asm
	dp4a.s32.s32 %r3861, %r3838, %r3863, %r3853;
	// end inline asm
	and.b32  	%r6337, %r6332, 15;
	mad.lo.s32 	%r6338, %r3857, %r6337, %r6331;
	ld.shared.u32 	%r3866, [%r4869];
	// begin inline asm
	{.reg .f16 low,high;
  mov.b32 {low,high},%r3866;
  cvt.f32.f16 %f743, low;}

	// end inline asm
	// begin inline asm
	{.reg .f16 low,high;
  mov.b32 {low,high},%r3866;
  cvt.f32.f16 %f744, high;}

	// end inline asm
	cvt.rn.f32.s32 	%f1043, %r6338;
	mul.f32 	%f1044, %f743, %f1043;
	cvt.rn.f32.s32 	%f1045, %r3861;
	mul.f32 	%f1046, %f744, %f1045;
	sub.f32 	%f1047, %f1044, %f1046;
	fma.rn.f32 	%f2734, %f1037, %f1047, %f2734;
	ld.shared.u32 	%r6339, [%r4805+8448];
	shr.s32 	%r6340, %r6339, %r4793;
	and.b32  	%r3868, %r6340, 50529027;
	ld.shared.u32 	%r6341, [%r4805+8452];
	shr.s32 	%r6342, %r6341, %r4793;
	and.b32  	%r3876, %r6342, 50529027;
	ld.shared.u32 	%r6343, [%r4805+8456];
	shr.s32 	%r6344, %r6343, %r4793;
	and.b32  	%r3884, %r6344, 50529027;
	ld.shared.u32 	%r6345, [%r4805+8460];
	shr.s32 	%r6346, %r6345, %r4793;
	and.b32  	%r3892, %r6346, 50529027;
	ld.shared.u32 	%r6347, [%r4805+8464];
	shr.s32 	%r6348, %r6347, %r4793;
	and.b32  	%r3900, %r6348, 50529027;
	ld.shared.u32 	%r6349, [%r4805+8468];
	shr.s32 	%r6350, %r6349, %r4793;
	and.b32  	%r3908, %r6350, 50529027;
	ld.shared.u32 	%r6351, [%r4805+8472];
	shr.s32 	%r6352, %r6351, %r4793;
	and.b32  	%r3916, %r6352, 50529027;
	ld.shared.u32 	%r6353, [%r4805+8476];
	shr.s32 	%r6354, %r6353, %r4793;
	and.b32  	%r3924, %r6354, 50529027;
	ld.shared.u8 	%r6355, [%r4907];
	shr.u32 	%r6356, %r6355, 4;
	shl.b32 	%r6357, %r6356, 8;
	or.b32  	%r6358, %r6357, %r6356;
	shl.b32 	%r6359, %r6358, 16;
	or.b32  	%r3872, %r6359, %r6358;
	ld.shared.u32 	%r3873, [%r4838+6144];
	// begin inline asm
	dp4a.s32.s32 %r3867, %r3868, %r3873, %r4760;
	// end inline asm
	// begin inline asm
	dp4a.s32.s32 %r3871, %r3872, %r3873, %r4760;
	// end inline asm
	ld.shared.u32 	%r3881, [%r4838+6148];
	// begin inline asm
	dp4a.s32.s32 %r3875, %r3876, %r3881, %r3867;
	// end inline asm
	// begin inline asm
	dp4a.s32.s32 %r3879, %r3872, %r3881, %r3871;
	// end inline asm
	ld.shared.u32 	%r3889, [%r4838+6152];
	// begin inline asm
	dp4a.s32.s32 %r3883, %r3884, %r3889, %r3875;
	// end inline asm
	// begin inline asm
	dp4a.s32.s32 %r3887, %r3872, %r3889, %r3879;
	// end inline asm
	ld.shared.u32 	%r3897, [%r4838+6156];
	// begin inline asm
	dp4a.s32.s32 %r3891, %r3892, %r3897, %r3883;
	// end inline asm
	// begin inline asm
	dp4a.s32.s32 %r3895, %r3872, %r3897, %r3887;
	// end inline asm
	and.b32  	%r6360, %r6355, 15;
	mul.lo.s32 	%r6361, %r3891, %r6360;
	ld.shared.u8 	%r6362, [%r4907+1];
	shr.u32 	%r6363, %r6362, 4;
	shl.b32 	%r6364, %r6363, 8;
	or.b32  	%r6365, %r6364, %r6363;
	shl.b32 	%r6366, %r6365, 16;
	or.b32  	%r3904, %r6366, %r6365;
	ld.shared.u32 	%r3905, [%r4838+6160];
	// begin inline asm
	dp4a.s32.s32 %r3899, %r3900, %r3905, %r4760;
	// end inline asm
	// begin inline asm
	dp4a.s32.s32 %r3903, %r3904, %r3905, %r3895;
	// end inline asm
	ld.shared.u32 	%r3913, [%r4838+6164];
	// begin inline asm
	dp4a.s32.s32 %r3907, %r3908, %r3913, %r3899;
	// end inline asm
	// begin inline asm
	dp4a.s32.s32 %r3911, %r3904, %r3913, %r3903;
	// end inline asm
	ld.shared.u32 	%r3921, [%r4838+6168];
	// begin inline asm
	dp4a.s32.s32 %r3915, %r3916, %r3921, %r3907;
	// end inline asm
	// begin inline asm
	dp4a.s32.s32 %r3919, %r3904, %r3921, %r3911;
	// end inline asm
	ld.shared.u32 	%r3929, [%r4838+6172];
	// begin inline asm
	dp4a.s32.s32 %r3923, %r3924, %r3929, %r3915;
	// end inline asm
	// begin inline asm
	dp4a.s32.s32 %r3927, %r3904, %r3929, %r3919;
	// end inline asm
	and.b32  	%r6367, %r6362, 15;
	mad.lo.s32 	%r6368, %r3923, %r6367, %r6361;
	ld.shared.u32 	%r3932, [%r4906];
	// begin inline asm
	{.reg .f16 low,high;
  mov.b32 {low,high},%r3932;
  cvt.f32.f16 %f745, low;}

	// end inline asm
	// begin inline asm
	{.reg .f16 low,high;
  mov.b32 {low,high},%r3932;
  cvt.f32.f16 %f746, high;}

	// end inline asm
	ld.shared.f32 	%f1048, [%r4801+768];
	cvt.rn.f32.s32 	%f1049, %r6368;
	mul.f32 	%f1050, %f745, %f1049;
	cvt.rn.f32.s32 	%f1051, %r3927;
	mul.f32 	%f1052, %f746, %f1051;
	sub.f32 	%f1053, %f1050, %f1052;
	fma.rn.f32 	%f2718, %f1048, %f1053, %f2718;
	ld.shared.u32 	%r6369, [%r4805+12672];
	shr.s32 	%r6370, %r6369, %r4793;
	and.b32  	%r3934, %r6370, 50529027;
	ld.shared.u32 	%r6371, [%r4805+12676];
	shr.s32 	%r6372, %r6371, %r4793;
	and.b32  	%r3942, %r6372, 50529027;
	ld.shared.u32 	%r6373, [%r4805+12680];
	shr.s32 	%r6374, %r6373, %r4793;
	and.b32  	%r3950, %r6374, 50529027;
	ld.shared.u32 	%r6375, [%r4805+12684];
	shr.s32 	%r6376, %r6375, %r4793;
	and.b32  	%r3958, %r6376, 50529027;
	ld.shared.u32 	%r6377, [%r4805+12688];
	shr.s32 	%r6378, %r6377, %r4793;
	and.b32  	%r3966, %r6378, 50529027;
	ld.shared.u32 	%r6379, [%r4805+12692];
	shr.s32 	%r6380, %r6379, %r4793;
	and.b32  	%r3974, %r6380, 50529027;
	ld.shared.u32 	%r6381, [%r4805+12696];
	shr.s32 	%r6382, %r6381, %r4793;
	and.b32  	%r3982, %r6382, 50529027;
	ld.shared.u32 	%r6383, [%r4805+12700];
	shr.s32 	%r6384, %r6383, %r4793;
	and.b32  	%r3990, %r6384, 50529027;
	ld.shared.u8 	%r6385, [%r4944];
	shr.u32 	%r6386, %r6385, 4;
	shl.b32 	%r6387, %r6386, 8;
	or.b32  	%r6388, %r6387, %r6386;
	shl.b32 	%r6389, %r6388, 16;
	or.b32  	%r3938, %r6389, %r6388;
	ld.shared.u32 	%r3939, [%r4838+6144];
	// begin inline asm
	dp4a.s32.s32 %r3933, %r3934, %r3939, %r4760;
	// end inline asm
	// begin inline asm
	dp4a.s32.s32 %r3937, %r3938, %r3939, %r4760;
	// end inline asm
	ld.shared.u32 	%r3947, [%r4838+6148];
	// begin inline asm
	dp4a.s32.s32 %r3941, %r3942, %r3947, %r3933;
	// end inline asm
	// begin inline asm
	dp4a.s32.s32 %r3945, %r3938, %r3947, %r3937;
	// end inline asm
	ld.shared.u32 	%r3955, [%r4838+6152];
	// begin inline asm
	dp4a.s32.s32 %r3949, %r3950, %r3955, %r3941;
	// end inline asm
	// begin inline asm
	dp4a.s32.s32 %r3953, %r3938, %r3955, %r3945;
	// end inline asm
	ld.shared.u32 	%r3963, [%r4838+6156];
	// begin inline asm
	dp4a.s32.s32 %r3957, %r3958, %r3963, %r3949;
	// end inline asm
	// begin inline asm
	dp4a.s32.s32 %r3961, %r3938, %r3963, %r3953;
	// end inline asm
	and.b32  	%r6390, %r6385, 15;
	mul.lo.s32 	%r6391, %r3957, %r6390;
	ld.shared.u8 	%r6392, [%r4944+1];
	shr.u32 	%r6393, %r6392, 4;
	shl.b32 	%r6394, %r6393, 8;
	or.b32  	%r6395, %r6394, %r6393;
	shl.b32 	%r6396, %r6395, 16;
	or.b32  	%r3970, %r6396, %r6395;
	ld.shared.u32 	%r3971, [%r4838+6160];
	// begin inline asm
	dp4a.s32.s32 %r3965, %r3966, %r3971, %r4760;
	// end inline asm
	// begin inline asm
	dp4a.s32.s32 %r3969, %r3970, %r3971, %r3961;
	// end inline asm
	ld.shared.u32 	%r3979, [%r4838+6164];
	// begin inline asm
	dp4a.s32.s32 %r3973, %r3974, %r3979, %r3965;
	// end inline asm
	// begin inline asm
	dp4a.s32.s32 %r3977, %r3970, %r3979, %r3969;
	// end inline asm
	ld.shared.u32 	%r3987, [%r4838+6168];
	// begin inline asm
	dp4a.s32.s32 %r3981, %r3982, %r3987, %r3973;
	// end inline asm
	// begin inline asm
	dp4a.s32.s32 %r3985, %r3970, %r3987, %r3977;
	// end inline asm
	ld.shared.u32 	%r3995, [%r4838+6172];
	// begin inline asm
	dp4a.s32.s32 %r3989, %r3990, %r3995, %r3981;
	// end inline asm
	// begin inline asm
	dp4a.s32.s32 %r3993, %r3970, %r3995, %r3985;
	// end inline asm
	and.b32  	%r6397, %r6392, 15;
	mad.lo.s32 	%r6398, %r3989, %r6397, %r6391;
	ld.shared.u32 	%r3998, [%r4943];
	// begin inline asm
	{.reg .f16 low,high;
  mov.b32 {low,high},%r3998;
  cvt.f32.f16 %f747, low;}

	// end inline asm
	// begin inline asm
	{.reg .f16 low,high;
  mov.b32 {low,high},%r3998;
  cvt.f32.f16 %f748, high;}

	// end inline asm
	cvt.rn.f32.s32 	%f1054, %r6398;
	mul.f32 	%f1055, %f747, %f1054;
	cvt.rn.f32.s32 	%f1056, %r3993;
	mul.f32 	%f1057, %f748, %f1056;
	sub.f32 	%f1058, %f1055, %f1057;
	fma.rn.f32 	%f2702, %f1048, %f1058, %f2702;
	ld.shared.u32 	%r6399, [%r4805];
	shr.s32 	%r6400, %r6399, %r4793;
	and.b32  	%r4000, %r6400, 50529027;
	ld.shared.u32 	%r6401, [%r4805+4];
	shr.s32 	%r6402, %r6401, %r4793;
	and.b32  	%r4008, %r6402, 50529027;
	ld.shared.u32 	%r6403, [%r4805+8];
	shr.s32 	%r6404, %r6403, %r4793;
	and.b32  	%r4016, %r6404, 50529027;
	ld.shared.u32 	%r6405, [%r4805+12];
	shr.s32 	%r6406, %r6405, %r4793;
	and.b32  	%r4024, %r6406, 50529027;
	ld.shared.u32 	%r6407, [%r4805+16];
	shr.s32 	%r6408, %r6407, %r4793;
	and.b32  	%r4032, %r6408, 50529027;
	ld.shared.u32 	%r6409, [%r4805+20];
	shr.s32 	%r6410, %r6409, %r4793;
	and.b32  	%r4040, %r6410, 50529027;
	ld.shared.u32 	%r6411, [%r4805+24];
	shr.s32 	%r6412, %r6411, %r4793;
	and.b32  	%r4048, %r6412, 50529027;
	ld.shared.u32 	%r6413, [%r4805+28];
	shr.s32 	%r6414, %r6413, %r4793;
	and.b32  	%r4056, %r6414, 50529027;
	ld.shared.u8 	%r6415, [%r4830];
	shr.u32 	%r6416, %r6415, 4;
	shl.b32 	%r6417, %r6416, 8;
	or.b32  	%r6418, %r6417, %r6416;
	shl.b32 	%r6419, %r6418, 16;
	or.b32  	%r4004, %r6419, %r6418;
	ld.shared.u32 	%r4005, [%r4838+6656];
	// begin inline asm
	dp4a.s32.s32 %r3999, %r4000, %r4005, %r4760;
	// end inline asm
	// begin inline asm
	dp4a.s32.s32 %r4003, %r4004, %r4005, %r4760;
	// end inline asm
	ld.shared.u32 	%r4013, [%r4838+6660];
	// begin inline asm
	dp4a.s32.s32 %r4007, %r4008, %r4013, %r3999;
	// end inline asm
	// begin inline asm
	dp4a.s32.s32 %r4011, %r4004, %r4013, %r4003;
	// end inline asm
	ld.shared.u32 	%r4021, [%r4838+6664];
	// begin inline asm
	dp4a.s32.s32 %r4015, %r4016, %r4021, %r4007;
	// end inline asm
	// begin inline asm
	dp4a.s32.s32 %r4019, %r4004, %r4021, %r4011;
	// end inline asm
	ld.shared.u32 	%r4029, [%r4838+6668];
	// begin inline asm
	dp4a.s32.s32 %r4023, %r4024, %r4029, %r4015;
	// end inline asm
	// begin inline asm
	dp4a.s32.s32 %r4027, %r4004, %r4029, %r4019;
	// end inline asm
	and.b32  	%r6420, %r6415, 15;
	mul.lo.s32 	%r6421, %r4023, %r6420;
	ld.shared.u8 	%r6422, [%r4830+1];
	shr.u32 	%r6423, %r6422, 4;
	shl.b32 	%r6424, %r6423, 8;
	or.b32  	%r6425, %r6424, %r6423;
	shl.b32 	%r6426, %r6425, 16;
	or.b32  	%r4036, %r6426, %r6425;
	ld.shared.u32 	%r4037, [%r4838+6672];
	// begin inline asm
	dp4a.s32.s32 %r4031, %r4032, %r4037, %r4760;
	// end inline asm
	// begin inline asm
	dp4a.s32.s32 %r4035, %r4036, %r4037, %r4027;
	// end inline asm
	ld.shared.u32 	%r4045, [%r4838+6676];
	// begin inline asm
	dp4a.s32.s32 %r4039, %r4040, %r4045, %r4031;
	// end inline asm
	// begin inline asm
	dp4a.s32.s32 %r4043, %r4036, %r4045, %r4035;
	// end inline asm
	ld.shared.u32 	%r4053, [%r4838+6680];
	// begin inline asm
	dp4a.s32.s32 %r4047, %r4048, %r4053, %r4039;
	// end inline asm
	// begin inline asm
	dp4a.s32.s32 %r4051, %r4036, %r4053, %r4043;
	// end inline asm
	ld.shared.u32 	%r4061, [%r4838+6684];
	// begin inline asm
	dp4a.s32.s32 %r4055, %r4056, %r4061, %r4047;
	// end inline asm
	// begin inline asm
	dp4a.s32.s32 %r4059, %r4036, %r4061, %r4051;
	// end inline asm
	and.b32  	%r6427, %r6422, 15;
	mad.lo.s32 	%r6428, %r4055, %r6427, %r6421;
	ld.shared.u32 	%r4064, [%r4829];
	// begin inline asm
	{.reg .f16 low,high;
  mov.b32 {low,high},%r4064;
  cvt.f32.f16 %f749, low;}

	// end inline asm
	// begin inline asm
	{.reg .f16 low,high;
  mov.b32 {low,high},%r4064;
  cvt.f32.f16 %f750, high;}

	// end inline asm
	ld.shared.f32 	%f1059, [%r4801+832];
	cvt.rn.f32.s32 	%f1060, %r6428;
	mul.f32 	%f1061, %f749, %f1060;
	cvt.rn.f32.s32 	%f1062, %r4059;
	mul.f32 	%f1063, %f750, %f1062;
	sub.f32 	%f1064, %f1061, %f1063;
	fma.rn.f32 	%f2749, %f1059, %f1064, %f2749;
	ld.shared.u32 	%r6429, [%r4805+4224];
	shr.s32 	%r6430, %r6429, %r4793;
	and.b32  	%r4066, %r6430, 50529027;
	ld.shared.u32 	%r6431, [%r4805+4228];
	shr.s32 	%r6432, %r6431, %r4793;
	and.b32  	%r4074, %r6432, 50529027;
	ld.shared.u32 	%r6433, [%r4805+4232];
	shr.s32 	%r6434, %r6433, %r4793;
	and.b32  	%r4082, %r6434, 50529027;
	ld.shared.u32 	%r6435, [%r4805+4236];
	shr.s32 	%r6436, %r6435, %r4793;
	and.b32  	%r4090, %r6436, 50529027;
	ld.shared.u32 	%r6437, [%r4805+4240];
	shr.s32 	%r6438, %r6437, %r4793;
	and.b32  	%r4098, %r6438, 50529027;
	ld.shared.u32 	%r6439, [%r4805+4244];
	shr.s32 	%r6440, %r6439, %r4793;
	and.b32  	%r4106, %r6440, 50529027;
	ld.shared.u32 	%r6441, [%r4805+4248];
	shr.s32 	%r6442, %r6441, %r4793;
	and.b32  	%r4114, %r6442, 50529027;
	ld.shared.u32 	%r6443, [%r4805+4252];
	shr.s32 	%r6444, %r6443, %r4793;
	and.b32  	%r4122, %r6444, 50529027;
	ld.shared.u8 	%r6445, [%r4870];
	shr.u32 	%r6446, %r6445, 4;
	shl.b32 	%r6447, %r6446, 8;
	or.b32  	%r6448, %r6447, %r6446;
	shl.b32 	%r6449, %r6448, 16;
	or.b32  	%r4070, %r6449, %r6448;
	ld.shared.u32 	%r4071, [%r4838+6656];
	// begin inline asm
	dp4a.s32.s32 %r4065, %r4066, %r4071, %r4760;
	// end inline asm
	// begin inline asm
	dp4a.s32.s32 %r4069, %r4070, %r4071, %r4760;
	// end inline asm
	ld.shared.u32 	%r4079, [%r4838+6660];
	// begin inline asm
	dp4a.s32.s32 %r4073, %r4074, %r4079, %r4065;
	// end inline asm
	// begin inline asm
	dp4a.s32.s32 %r4077, %r4070, %r4079, %r4069;
	// end inline asm
	ld.shared.u32 	%r4087, [%r4838+6664];
	// begin inline asm
	dp4a.s32.s32 %r4081, %r4082, %r4087, %r4073;
	// end inline asm
	// begin inline asm
	dp4a.s32.s32 %r4085, %r4070, %r4087, %r4077;
	// end inline asm
	ld.shared.u32 	%r4095, [%r4838+6668];
	// begin inline asm
	dp4a.s32.s32 %r4089, %r4090, %r4095, %r4081;
	// end inline asm
	// begin inline asm
	dp4a.s32.s32 %r4093, %r4070, %r4095, %r4085;
	// end inline asm
	and.b32  	%r6450, %r6445, 15;
	mul.lo.s32 	%r6451, %r4089, %r6450;
	ld.shared.u8 	%r6452, [%r4870+1];
	shr.u32 	%r6453, %r6452, 4;
	shl.b32 	%r6454, %r6453, 8;
	or.b32  	%r6455, %r6454, %r6453;
	shl.b32 	%r6456, %r6455, 16;
	or.b32  	%r4102, %r6456, %r6455;
	ld.shared.u32 	%r4103, [%r4838+6672];
	// begin inline asm
	dp4a.s32.s32 %r4097, %r4098, %r4103, %r4760;
	// end inline asm
	// begin inline asm
	dp4a.s32.s32 %r4101, %r4102, %r4103, %r4093;
	// end inline asm
	ld.shared.u32 	%r4111, [%r4838+6676];
	// begin inline asm
	dp4a.s32.s32 %r4105, %r4106, %r4111, %r4097;
	// end inline asm
	// begin inline asm
	dp4a.s32.s32 %r4109, %r4102, %r4111, %r4101;
	// end inline asm
	ld.shared.u32 	%r4119, [%r4838+6680];
	// begin inline asm
	dp4a.s32.s32 %r4113, %r4114, %r4119, %r4105;
	// end inline asm
	// begin inline asm
	dp4a.s32.s32 %r4117, %r4102, %r4119, %r4109;
	// end inline asm
	ld.shared.u32 	%r4127, [%r4838+6684];
	// begin inline asm
	dp4a.s32.s32 %r4121, %r4122, %r4127, %r4113;
	// end inline asm
	// begin inline asm
	dp4a.s32.s32 %r4125, %r4102, %r4127, %r4117;
	// end inline asm
	and.b32  	%r6457, %r6452, 15;
	mad.lo.s32 	%r6458, %r4121, %r6457, %r6451;
	ld.shared.u32 	%r4130, [%r4869];
	// begin inline asm
	{.reg .f16 low,high;
  mov.b32 {low,high},%r4130;
  cvt.f32.f16 %f751, low;}

	// end inline asm
	// begin inline asm
	{.reg .f16 low,high;
  mov.b32 {low,high},%r4130;
  cvt.f32.f16 %f752, high;}

	// end inline asm
	cvt.rn.f32.s32 	%f1065, %r6458;
	mul.f32 	%f1066, %f751, %f1065;
	cvt.rn.f32.s32 	%f1067, %r4125;
	mul.f32 	%f1068, %f752, %f1067;
	sub.f32 	%f1069, %f1066, %f1068;
	fma.rn.f32 	%f2733, %f1059, %f1069, %f2733;
	ld.shared.u32 	%r6459, [%r4805+8448];
	shr.s32 	%r6460, %r6459, %r4793;
	and.b32  	%r4132, %r6460, 50529027;
	ld.shared.u32 	%r6461, [%r4805+8452];
	shr.s32 	%r6462, %r6461, %r4793;
	and.b32  	%r4140, %r6462, 50529027;
	ld.shared.u32 	%r6463, [%r4805+8456];
	shr.s32 	%r6464, %r6463, %r4793;
	and.b32  	%r4148, %r6464, 50529027;
	ld.shared.u32 	%r6465, [%r4805+8460];
	shr.s32 	%r6466, %r6465, %r4793;
	and.b32  	%r4156, %r6466, 50529027;
	ld.shared.u32 	%r6467, [%r4805+8464];
	shr.s32 	%r6468, %r6467, %r4793;
	and.b32  	%r4164, %r6468, 50529027;
	ld.shared.u32 	%r6469, [%r4805+8468];
	shr.s32 	%r6470, %r6469, %r4793;
	and.b32  	%r4172, %r6470, 50529027;
	ld.shared.u32 	%r6471, [%r4805+8472];
	shr.s32 	%r6472, %r6471, %r4793;
	and.b32  	%r4180, %r6472, 50529027;
	ld.shared.u32 	%r6473, [%r4805+8476];
	shr.s32 	%r6474, %r6473, %r4793;
	and.b32  	%r4188, %r6474, 50529027;
	ld.shared.u8 	%r6475, [%r4907];
	shr.u32 	%r6476, %r6475, 4;
	shl.b32 	%r6477, %r6476, 8;
	or.b32  	%r6478, %r6477, %r6476;
	shl.b32 	%r6479, %r6478, 16;
	or.b32  	%r4136, %r6479, %r6478;
	ld.shared.u32 	%r4137, [%r4838+6656];
	// begin inline asm
	dp4a.s32.s32 %r4131, %r4132, %r4137, %r4760;
	// end inline asm
	// begin inline asm
	dp4a.s32.s32 %r4135, %r4136, %r4137, %r4760;
	// end inline asm
	ld.shared.u32 	%r4145, [%r4838+6660];
	// begin inline asm
	dp4a.s32.s32 %r4139, %r4140, %r4145, %r4131;
	// end inline asm
	// begin inline asm
	dp4a.s32.s32 %r4143, %r4136, %r4145, %r4135;
	// end inline asm
	ld.shared.u32 	%r4153, [%r4838+6664];
	// begin inline asm
	dp4a.s32.s32 %r4147, %r4148, %r4153, %r4139;
	// end inline asm
	// begin inline asm
	dp4a.s32.s32 %r4151, %r4136, %r4153, %r4143;
	// end inline asm
	ld.shared.u32 	%r4161, [%r4838+6668];
	// begin inline asm
	dp4a.s32.s32 %r4155, %r4156, %r4161, %r4147;
	// end inline asm
	// begin inline asm
	dp4a.s32.s32 %r4159, %r4136, %r4161, %r4151;
	// end inline asm
	and.b32  	%r6480, %r6475, 15;
	mul.lo.s32 	%r6481, %r4155, %r6480;
	ld.shared.u8 	%r6482, [%r4907+1];
	shr.u32 	%r6483, %r6482, 4;
	shl.b32 	%r6484, %r6483, 8;
	or.b32  	%r6485, %r6484, %r6483;
	shl.b32 	%r6486, %r6485, 16;
	or.b32  	%r4168, %r6486, %r6485;
	ld.shared.u32 	%r4169, [%r4838+6672];
	// begin inline asm
	dp4a.s32.s32 %r4163, %r4164, %r4169, %r4760;
	// end inline asm
	// begin inline asm
	dp4a.s32.s32 %r4167, %r4168, %r4169, %r4159;
	// end inline asm
	ld.shared.u32 	%r4177, [%r4838+6676];
	// begin inline asm
	dp4a.s32.s32 %r4171, %r4172, %r4177, %r4163;
	// end inline asm
	// begin inline asm
	dp4a.s32.s32 %r4175, %r4168, %r4177, %r4167;
	// end inline asm
	ld.shared.u32 	%r4185, [%r4838+6680];
	// begin inline asm
	dp4a.s32.s32 %r4179, %r4180, %r4185, %r4171;
	// end inline asm
	// begin inline asm
	dp4a.s32.s32 %r4183, %r4168, %r4185, %r4175;
	// end inline asm
	ld.shared.u32 	%r4193, [%r4838+6684];
	// begin inline asm
	dp4a.s32.s32 %r4187, %r4188, %r4193, %r4179;
	// end inline asm
	// begin inline asm
	dp4a.s32.s32 %r4191, %r4168, %r4193, %r4183;
	// end inline asm
	and.b32  	%r6487, %r6482, 15;
	mad.lo.s32 	%r6488, %r4187, %r6487, %r6481;
	ld.shared.u32 	%r4196, [%r4906];
	// begin inline asm
	{.reg .f16 low,high;
  mov.b32 {low,high},%r4196;
  cvt.f32.f16 %f753, low;}

	// end inline asm
	// begin inline asm
	{.reg .f16 low,high;
  mov.b32 {low,high},%r4196;
  cvt.f32.f16 %f754, high;}

	// end inline asm
	ld.shared.f32 	%f1070, [%r4801+832];
	cvt.rn.f32.s32 	%f1071, %r6488;
	mul.f32 	%f1072, %f753, %f1071;
	cvt.rn.f32.s32 	%f1073, %r4191;
	mul.f32 	%f1074, %f754, %f1073;
	sub.f32 	%f1075, %f1072, %f1074;
	fma.rn.f32 	%f2717, %f1070, %f1075, %f2717;
	ld.shared.u32 	%r6489, [%r4805+12672];
	shr.s32 	%r6490, %r6489, %r4793;
	and.b32  	%r4198, %r6490, 50529027;
	ld.shared.u32 	%r6491, [%r4805+12676];
	shr.s32 	%r6492, %r6491, %r4793;
	and.b32  	%r4206, %r6492, 50529027;
	ld.shared.u32 	%r6493, [%r4805+12680];
	shr.s32 	%r6494, %r6493, %r4793;
	and.b32  	%r4214, %r6494, 50529027;
	ld.shared.u32 	%r6495, [%r4805+12684];
	shr.s32 	%r6496, %r6495, %r4793;
	and.b32  	%r4222, %r6496, 50529027;
	ld.shared.u32 	%r6497, [%r4805+12688];
	shr.s32 	%r6498, %r6497, %r4793;
	and.b32  	%r4230, %r6498, 50529027;
	ld.shared.u32 	%r6499, [%r4805+12692];
	shr.s32 	%r6500, %r6499, %r4793;
	and.b32  	%r4238, %r6500, 50529027;
	ld.shared.u32 	%r6501, [%r4805+12696];
	shr.s32 	%r6502, %r6501, %r4793;
	and.b32  	%r4246, %r6502, 50529027;
	ld.shared.u32 	%r6503, [%r4805+12700];
	shr.s32 	%r6504, %r6503, %r4793;
	and.b32  	%r4254, %r6504, 50529027;
	ld.shared.u8 	%r6505, [%r4944];
	shr.u32 	%r6506, %r6505, 4;
	shl.b32 	%r6507, %r6506, 8;
	or.b32  	%r6508, %r6507, %r6506;
	shl.b32 	%r6509, %r6508, 16;
	or.b32  	%r4202, %r6509, %r6508;
	ld.shared.u32 	%r4203, [%r4838+6656];
	// begin inline asm
	dp4a.s32.s32 %r4197, %r4198, %r4203, %r4760;
	// end inline asm
	// begin inline asm
	dp4a.s32.s32 %r4201, %r4202, %r4203, %r4760;
	// end inline asm
	ld.shared.u32 	%r4211, [%r4838+6660];
	// begin inline asm
	dp4a.s32.s32 %r4205, %r4206, %r4211, %r4197;
	// end inline asm
	// begin inline asm
	dp4a.s32.s32 %r4209, %r4202, %r4211, %r4201;
	// end inline asm
	ld.shared.u32 	%r4219, [%r4838+6664];
	// begin inline asm
	dp4a.s32.s32 %r4213, %r4214, %r4219, %r4205;
	// end inline asm
	// begin inline asm
	dp4a.s32.s32 %r4217, %r4202, %r4219, %r4209;
	// end inline asm
	ld.shared.u32 	%r4227, [%r4838+6668];
	// begin inline asm
	dp4a.s32.s32 %r4221, %r4222, %r4227, %r4213;
	// end inline asm
	// begin inline asm
	dp4a.s32.s32 %r4225, %r4202, %r4227, %r4217;
	// end inline asm
	and.b32  	%r6510, %r6505, 15;
	mul.lo.s32 	%r6511, %r4221, %r6510;
	ld.shared.u8 	%r6512, [%r4944+1];
	shr.u32 	%r6513, %r6512, 4;
	shl.b32 	%r6514, %r6513, 8;
	or.b32  	%r6515, %r6514, %r6513;
	shl.b32 	%r6516, %r6515, 16;
	or.b32  	%r4234, %r6516, %r6515;
	ld.shared.u32 	%r4235, [%r4838+6672];
	// begin inline asm
	dp4a.s32.s32 %r4229, %r4230, %r4235, %r4760;
	// end inline asm
	// begin inline asm
	dp4a.s32.s32 %r4233, %r4234, %r4235, %r4225;
	// end inline asm
	ld.shared.u32 	%r4243, [%r4838+6676];
	// begin inline asm
	dp4a.s32.s32 %r4237, %r4238, %r4243, %r4229;
	// end inline asm
	// begin inline asm
	dp4a.s32.s32 %r4241, %r4234, %r4243, %r4233;
	// end inline asm
	ld.shared.u32 	%r4251, [%r4838+6680];
	// begin inline asm
	dp4a.s32.s32 %r4245, %r4246, %r4251, %r4237;
	// end inline asm
	// begin inline asm
	dp4a.s32.s32 %r4249, %r4234, %r4251, %r4241;
	// end inline asm
	ld.shared.u32 	%r4259, [%r4838+6684];
	// begin inline asm
	dp4a.s32.s32 %r4253, %r4254, %r4259, %r4245;
	// end inline asm
	// begin inline asm
	dp4a.s32.s32 %r4257, %r4234, %r4259, %r4249;
	// end inline asm
	and.b32  	%r6517, %r6512, 15;
	mad.lo.s32 	%r6518, %r4253, %r6517, %r6511;
	ld.shared.u32 	%r4262, [%r4943];
	// begin inline asm
	{.reg .f16 low,high;
  mov.b32 {low,high},%r4262;
  cvt.f32.f16 %f755, low;}

	// end inline asm
	// begin inline asm
	{.reg .f16 low,high;
  mov.b32 {low,high},%r4262;
  cvt.f32.f16 %f756, high;}

	// end inline asm
	cvt.rn.f32.s32 	%f1076, %r6518;
	mul.f32 	%f1077, %f755, %f1076;
	cvt.rn.f32.s32 	%f1078, %r4257;
	mul.f32 	%f1079, %f756, %f1078;
	sub.f32 	%f1080, %f1077, %f1079;
	fma.rn.f32 	%f2701, %f1070, %f1080, %f2701;
	ld.shared.u32 	%r6519, [%r4805];
	shr.s32 	%r6520, %r6519, %r4793;
	and.b32  	%r4264, %r6520, 50529027;
	ld.shared.u32 	%r6521, [%r4805+4];
	shr.s32 	%r6522, %r6521, %r4793;
	and.b32  	%r4272, %r6522, 50529027;
	ld.shared.u32 	%r6523, [%r4805+8];
	shr.s32 	%r6524, %r6523, %r4793;
	and.b32  	%r4280, %r6524, 50529027;
	ld.shared.u32 	%r6525, [%r4805+12];
	shr.s32 	%r6526, %r6525, %r4793;
	and.b32  	%r4288, %r6526, 50529027;
	ld.shared.u32 	%r6527, [%r4805+16];
	shr.s32 	%r6528, %r6527, %r4793;
	and.b32  	%r4296, %r6528, 50529027;
	ld.shared.u32 	%r6529, [%r4805+20];
	shr.s32 	%r6530, %r6529, %r4793;
	and.b32  	%r4304, %r6530, 50529027;
	ld.shared.u32 	%r6531, [%r4805+24];
	shr.s32 	%r6532, %r6531, %r4793;
	and.b32  	%r4312, %r6532, 50529027;
	ld.shared.u32 	%r6533, [%r4805+28];
	shr.s32 	%r6534, %r6533, %r4793;
	and.b32  	%r4320, %r6534, 50529027;
	ld.shared.u8 	%r6535, [%r4830];
	shr.u32 	%r6536, %r6535, 4;
	shl.b32 	%r6537, %r6536, 8;
	or.b32  	%r6538, %r6537, %r6536;
	shl.b32 	%r6539, %r6538, 16;
	or.b32  	%r4268, %r6539, %r6538;
	ld.shared.u32 	%r4269, [%r4838+7168];
	// begin inline asm
	dp4a.s32.s32 %r4263, %r4264, %r4269, %r4760;
	// end inline asm
	// begin inline asm
	dp4a.s32.s32 %r4267, %r4268, %r4269, %r4760;
	// end inline asm
	ld.shared.u32 	%r4277, [%r4838+7172];
	// begin inline asm
	dp4a.s32.s32 %r4271, %r4272, %r4277, %r4263;
	// end inline asm
	// begin inline asm
	dp4a.s32.s32 %r4275, %r4268, %r4277, %r4267;
	// end inline asm
	ld.shared.u32 	%r4285, [%r4838+7176];
	// begin inline asm
	dp4a.s32.s32 %r4279, %r4280, %r4285, %r4271;
	// end inline asm
	// begin inline asm
	dp4a.s32.s32 %r4283, %r4268, %r4285, %r4275;
	// end inline asm
	ld.shared.u32 	%r4293, [%r4838+7180];
	// begin inline asm
	dp4a.s32.s32 %r4287, %r4288, %r4293, %r4279;
	// end inline asm
	// begin inline asm
	dp4a.s32.s32 %r4291, %r4268, %r4293, %r4283;
	// end inline asm
	and.b32  	%r6540, %r6535, 15;
	mul.lo.s32 	%r6541, %r4287, %r6540;
	ld.shared.u8 	%r6542, [%r4830+1];
	shr.u32 	%r6543, %r6542, 4;
	shl.b32 	%r6544, %r6543, 8;
	or.b32  	%r6545, %r6544, %r6543;
	shl.b32 	%r6546, %r6545, 16;
	or.b32  	%r4300, %r6546, %r6545;
	ld.shared.u32 	%r4301, [%r4838+7184];
	// begin inline asm
	dp4a.s32.s32 %r4295, %r4296, %r4301, %r4760;
	// end inline asm
	// begin inline asm
	dp4a.s32.s32 %r4299, %r4300, %r4301, %r4291;
	// end inline asm
	ld.shared.u32 	%r4309, [%r4838+7188];
	// begin inline asm
	dp4a.s32.s32 %r4303, %r4304, %r4309, %r4295;
	// end inline asm
	// begin inline asm
	dp4a.s32.s32 %r4307, %r4300, %r4309, %r4299;
	// end inline asm
	ld.shared.u32 	%r4317, [%r4838+7192];
	// begin inline asm
	dp4a.s32.s32 %r4311, %r4312, %r4317, %r4303;
	// end inline asm
	// begin inline asm
	dp4a.s32.s32 %r4315, %r4300, %r4317, %r4307;
	// end inline asm
	ld.shared.u32 	%r4325, [%r4838+7196];
	// begin inline asm
	dp4a.s32.s32 %r4319, %r4320, %r4325, %r4311;
	// end inline asm
	// begin inline asm
	dp4a.s32.s32 %r4323, %r4300, %r4325, %r4315;
	// end inline asm
	and.b32  	%r6547, %r6542, 15;
	mad.lo.s32 	%r6548, %r4319, %r6547, %r6541;
	ld.shared.u32 	%r4328, [%r4829];
	// begin inline asm
	{.reg .f16 low,high;
  mov.b32 {low,high},%r4328;
  cvt.f32.f16 %f757, low;}

	// end inline asm
	// begin inline asm
	{.reg .f16 low,high;
  mov.b32 {low,high},%r4328;
  cvt.f32.f16 %f758, high;}

	// end inline asm
	ld.shared.f32 	%f1081, [%r4801+896];
	cvt.rn.f32.s32 	%f1082, %r6548;
	mul.f32 	%f1083, %f757, %f1082;
	cvt.rn.f32.s32 	%f1084, %r4323;
	mul.f32 	%f1085, %f758, %f1084;
	sub.f32 	%f1086, %f1083, %f1085;
	fma.rn.f32 	%f2748, %f1081, %f1086, %f2748;
	ld.shared.u32 	%r6549, [%r4805+4224];
	shr.s32 	%r6550, %r6549, %r4793;
	and.b32  	%r4330, %r6550, 50529027;
	ld.shared.u32 	%r6551, [%r4805+4228];
	shr.s32 	%r6552, %r6551, %r4793;
	and.b32  	%r4338, %r6552, 50529027;
	ld.shared.u32 	%r6553, [%r4805+4232];
	shr.s32 	%r6554, %r6553, %r4793;
	and.b32  	%r4346, %r6554, 50529027;
	ld.shared.u32 	%r6555, [%r4805+4236];
	shr.s32 	%r6556, %r6555, %r4793;
	and.b32  	%r4354, %r6556, 50529027;
	ld.shared.u32 	%r6557, [%r4805+4240];
	shr.s32 	%r6558, %r6557, %r4793;
	and.b32  	%r4362, %r6558, 50529027;
	ld.shared.u32 	%r6559, [%r4805+4244];
	shr.s32 	%r6560, %r6559, %r4793;
	and.b32  	%r4370, %r6560, 50529027;
	ld.shared.u32 	%r6561, [%r4805+4248];
	shr.s32 	%r6562, %r6561, %r4793;
	and.b32  	%r4378, %r6562, 50529027;
	ld.shared.u32 	%r6563, [%r4805+4252];
	shr.s32 	%r6564, %r6563, %r4793;
	and.b32  	%r4386, %r6564, 50529027;
	ld.shared.u8 	%r6565, [%r4870];
	shr.u32 	%r6566, %r6565, 4;
	shl.b32 	%r6567, %r6566, 8;
	or.b32  	%r6568, %r6567, %r6566;
	shl.b32 	%r6569, %r6568, 16;
	or.b32  	%r4334, %r6569, %r6568;
	ld.shared.u32 	%r4335, [%r4838+7168];
	// begin inline asm
	dp4a.s32.s32 %r4329, %r4330, %r4335, %r4760;
	// end inline asm
	// begin inline asm
	dp4a.s32.s32 %r4333, %r4334, %r4335, %r4760;
	// end inline asm
	ld.shared.u32 	%r4343, [%r4838+7172];
	// begin inline asm
	dp4a.s32.s32 %r4337, %r4338, %r4343, %r4329;
	// end inline asm
	// begin inline asm
	dp4a.s32.s32 %r4341, %r4334, %r4343, %r4333;
	// end inline asm
	ld.shared.u32 	%r4351, [%r4838+7176];
	// begin inline asm
	dp4a.s32.s32 %r4345, %r4346, %r4351, %r4337;
	// end inline asm
	// begin inline asm
	dp4a.s32.s32 %r4349, %r4334, %r4351, %r4341;
	// end inline asm
	ld.shared.u32 	%r4359, [%r4838+7180];
	// begin inline asm
	dp4a.s32.s32 %r4353, %r4354, %r4359, %r4345;
	// end inline asm
	// begin inline asm
	dp4a.s32.s32 %r4357, %r4334, %r4359, %r4349;
	// end inline asm
	and.b32  	%r6570, %r6565, 15;
	mul.lo.s32 	%r6571, %r4353, %r6570;
	ld.shared.u8 	%r6572, [%r4870+1];
	shr.u32 	%r6573, %r6572, 4;
	shl.b32 	%r6574, %r6573, 8;
	or.b32  	%r6575, %r6574, %r6573;
	shl.b32 	%r6576, %r6575, 16;
	or.b32  	%r4366, %r6576, %r6575;
	ld.shared.u32 	%r4367, [%r4838+7184];
	// begin inline asm
	dp4a.s32.s32 %r4361, %r4362, %r4367, %r4760;
	// end inline asm
	// begin inline asm
	dp4a.s32.s32 %r4365, %r4366, %r4367, %r4357;
	// end inline asm
	ld.shared.u32 	%r4375, [%r4838+7188];
	// begin inline asm
	dp4a.s32.s32 %r4369, %r4370, %r4375, %r4361;
	// end inline asm
	// begin inline asm
	dp4a.s32.s32 %r4373, %r4366, %r4375, %r4365;
	// end inline asm
	ld.shared.u32 	%r4383, [%r4838+7192];
	// begin inline asm
	dp4a.s32.s32 %r4377, %r4378, %r4383, %r4369;
	// end inline asm
	// begin inline asm
	dp4a.s32.s32 %r4381, %r4366, %r4383, %r4373;
	// end inline asm
	ld.shared.u32 	%r4391, [%r4838+7196];
	// begin inline asm
	dp4a.s32.s32 %r4385, %r4386, %r4391, %r4377;
	// end inline asm
	// begin inline asm
	dp4a.s32.s32 %r4389, %r4366, %r4391, %r4381;
	// end inline asm
	and.b32  	%r6577, %r6572, 15;
	mad.lo.s32 	%r6578, %r4385, %r6577, %r6571;
	ld.shared.u32 	%r4394, [%r4869];
	// begin inline asm
	{.reg .f16 low,high;
  mov.b32 {low,high},%r4394;
  cvt.f32.f16 %f759, low;}

	// end inline asm
	// begin inline asm
	{.reg .f16 low,high;
  mov.b32 {low,high},%r4394;
  cvt.f32.f16 %f760, high;}

	// end inline asm
	cvt.rn.f32.s32 	%f1087, %r6578;
	mul.f32 	%f1088, %f759, %f1087;
	cvt.rn.f32.s32 	%f1089, %r4389;
	mul.f32 	%f1090, %f760, %f1089;
	sub.f32 	%f1091, %f1088, %f1090;
	fma.rn.f32 	%f2732, %f1081, %f1091, %f2732;
	ld.shared.u32 	%r6579, [%r4805+8448];
	shr.s32 	%r6580, %r6579, %r4793;
	and.b32  	%r4396, %r6580, 50529027;
	ld.shared.u32 	%r6581, [%r4805+8452];
	shr.s32 	%r6582, %r6581, %r4793;
	and.b32  	%r4404, %r6582, 50529027;
	ld.shared.u32 	%r6583, [%r4805+8456];
	shr.s32 	%r6584, %r6583, %r4793;
	and.b32  	%r4412, %r6584, 50529027;
	ld.shared.u32 	%r6585, [%r4805+8460];
	shr.s32 	%r6586, %r6585, %r4793;
	and.b32  	%r4420, %r6586, 50529027;
	ld.shared.u32 	%r6587, [%r4805+8464];
	shr.s32 	%r6588, %r6587, %r4793;
	and.b32  	%r4428, %r6588, 50529027;
	ld.shared.u32 	%r6589, [%r4805+8468];
	shr.s32 	%r6590, %r6589, %r4793;
	and.b32  	%r4436, %r6590, 50529027;
	ld.shared.u32 	%r6591, [%r4805+8472];
	shr.s32 	%r6592, %r6591, %r4793;
	and.b32  	%r4444, %r6592, 50529027;
	ld.shared.u32 	%r6593, [%r4805+8476];
	shr.s32 	%r6594, %r6593, %r4793;
	and.b32  	%r4452, %r6594, 50529027;
	ld.shared.u8 	%r6595, [%r4907];
	shr.u32 	%r6596, %r6595, 4;
	shl.b32 	%r6597, %r6596, 8;
	or.b32  	%r6598, %r6597, %r6596;
	shl.b32 	%r6599, %r6598, 16;
	or.b32  	%r4400, %r6599, %r6598;
	ld.shared.u32 	%r4401, [%r4838+7168];
	// begin inline asm
	dp4a.s32.s32 %r4395, %r4396, %r4401, %r4760;
	// end inline asm
	// begin inline asm
	dp4a.s32.s32 %r4399, %r4400, %r4401, %r4760;
	// end inline asm
	ld.shared.u32 	%r4409, [%r4838+7172];
	// begin inline asm
	dp4a.s32.s32 %r4403, %r4404, %r4409, %r4395;
	// end inline asm
	// begin inline asm
	dp4a.s32.s32 %r4407, %r4400, %r4409, %r4399;
	// end inline asm
	ld.shared.u32 	%r4417, [%r4838+7176];
	// begin inline asm
	dp4a.s32.s32 %r4411, %r4412, %r4417, %r4403;
	// end inline asm
	// begin inline asm
	dp4a.s32.s32 %r4415, %r4400, %r4417, %r4407;
	// end inline asm
	ld.shared.u32 	%r4425, [%r4838+7180];
	// begin inline asm
	dp4a.s32.s32 %r4419, %r4420, %r4425, %r4411;
	// end inline asm
	// begin inline asm
	dp4a.s32.s32 %r4423, %r4400, %r4425, %r4415;
	// end inline asm
	and.b32  	%r6600, %r6595, 15;
	mul.lo.s32 	%r6601, %r4419, %r6600;
	ld.shared.u8 	%r6602, [%r4907+1];
	shr.u32 	%r6603, %r6602, 4;
	shl.b32 	%r6604, %r6603, 8;
	or.b32  	%r6605, %r6604, %r6603;
	shl.b32 	%r6606, %r6605, 16;
	or.b32  	%r4432, %r6606, %r6605;
	ld.shared.u32 	%r4433, [%r4838+7184];
	// begin inline asm
	dp4a.s32.s32 %r4427, %r4428, %r4433, %r4760;
	// end inline asm
	// begin inline asm
	dp4a.s32.s32 %r4431, %r4432, %r4433, %r4423;
	// end inline asm
	ld.shared.u32 	%r4441, [%r4838+7188];
	// begin inline asm
	dp4a.s32.s32 %r4435, %r4436, %r4441, %r4427;
	// end inline asm
	// begin inline asm
	dp4a.s32.s32 %r4439, %r4432, %r4441, %r4431;
	// end inline asm
	ld.shared.u32 	%r4449, [%r4838+7192];
	// begin inline asm
	dp4a.s32.s32 %r4443, %r4444, %r4449, %r4435;
	// end inline asm
	// begin inline asm
	dp4a.s32.s32 %r4447, %r4432, %r4449, %r4439;
	// end inline asm
	ld.shared.u32 	%r4457, [%r4838+7196];
	// begin inline asm
	dp4a.s32.s32 %r4451, %r4452, %r4457, %r4443;
	// end inline asm
	// begin inline asm
	dp4a.s32.s32 %r4455, %r4432, %r4457, %r4447;
	// end inline asm
	and.b32  	%r6607, %r6602, 15;
	mad.lo.s32 	%r6608, %r4451, %r6607, %r6601;
	ld.shared.u32 	%r4460, [%r4906];
	// begin inline asm
	{.reg .f16 low,high;
  mov.b32 {low,high},%r4460;
  cvt.f32.f16 %f761, low;}

	// end inline asm
	// begin inline asm
	{.reg .f16 low,high;
  mov.b32 {low,high},%r4460;
  cvt.f32.f16 %f762, high;}

	// end inline asm
	ld.shared.f32 	%f1092, [%r4801+896];
	cvt.rn.f32.s32 	%f1093, %r6608;
	mul.f32 	%f1094, %f761, %f1093;
	cvt.rn.f32.s32 	%f1095, %r4455;
	mul.f32 	%f1096, %f762, %f1095;
	sub.f32 	%f1097, %f1094, %f1096;
	fma.rn.f32 	%f2716, %f1092, %f1097, %f2716;
	ld.shared.u32 	%r6609, [%r4805+12672];
	shr.s32 	%r6610, %r6609, %r4793;
	and.b32  	%r4462, %r6610, 50529027;
	ld.shared.u32 	%r6611, [%r4805+12676];
	shr.s32 	%r6612, %r6611, %r4793;
	and.b32  	%r4470, %r6612, 50529027;
	ld.shared.u32 	%r6613, [%r4805+12680];
	shr.s32 	%r6614, %r6613, %r4793;
	and.b32  	%r4478, %r6614, 50529027;
	ld.shared.u32 	%r6615, [%r4805+12684];
	shr.s32 	%r6616, %r6615, %r4793;
	and.b32  	%r4486, %r6616, 50529027;
	ld.shared.u32 	%r6617, [%r4805+12688];
	shr.s32 	%r6618, %r6617, %r4793;
	and.b32  	%r4494, %r6618, 50529027;
	ld.shared.u32 	%r6619, [%r4805+12692];
	shr.s32 	%r6620, %r6619, %r4793;
	and.b32  	%r4502, %r6620, 50529027;
	ld.shared.u32 	%r6621, [%r4805+12696];
	shr.s32 	%r6622, %r6621, %r4793;
	and.b32  	%r4510, %r6622, 50529027;
	ld.shared.u32 	%r6623, [%r4805+12700];
	shr.s32 	%r6624, %r6623, %r4793;
	and.b32  	%r4518, %r6624, 50529027;
	ld.shared.u8 	%r6625, [%r4944];
	shr.u32 	%r6626, %r6625, 4;
	shl.b32 	%r6627, %r6626, 8;
	or.b32  	%r6628, %r6627, %r6626;
	shl.b32 	%r6629, %r6628, 16;
	or.b32  	%r4466, %r6629, %r6628;
	ld.shared.u32 	%r4467, [%r4838+7168];
	// begin inline asm
	dp4a.s32.s32 %r4461, %r4462, %r4467, %r4760;
	// end inline asm
	// begin inline asm
	dp4a.s32.s32 %r4465, %r4466, %r4467, %r4760;
	// end inline asm
	ld.shared.u32 	%r4475, [%r4838+7172];
	// begin inline asm
	dp4a.s32.s32 %r4469, %r4470, %r4475, %r4461;
	// end inline asm
	// begin inline asm
	dp4a.s32.s32 %r4473, %r4466, %r4475, %r4465;
	// end inline asm
	ld.shared.u32 	%r4483, [%r4838+7176];
	// begin inline asm
	dp4a.s32.s32 %r4477, %r4478, %r4483, %r4469;
	// end inline asm
	// begin inline asm
	dp4a.s32.s32 %r4481, %r4466, %r4483, %r4473;
	// end inline asm
	ld.shared.u32 	%r4491, [%r4838+7180];
	// begin inline asm
	dp4a.s32.s32 %r4485, %r4486, %r4491, %r4477;
	// end inline asm
	// begin inline asm
	dp4a.s32.s32 %r4489, %r4466, %r4491, %r4481;
	// end inline asm
	and.b32  	%r6630, %r6625, 15;
	mul.lo.s32 	%r6631, %r4485, %r6630;
	ld.shared.u8 	%r6632, [%r4944+1];
	shr.u32 	%r6633, %r6632, 4;
	shl.b32 	%r6634, %r6633, 8;
	or.b32  	%r6635, %r6634, %r6633;
	shl.b32 	%r6636, %r6635, 16;
	or.b32  	%r4498, %r6636, %r6635;
	ld.shared.u32 	%r4499, [%r4838+7184];
	// begin inline asm
	dp4a.s32.s32 %r4493, %r4494, %r4499, %r4760;
	// end inline asm
	// begin inline asm
	dp4a.s32.s32 %r4497, %r4498, %r4499, %r4489;
	// end inline asm
	ld.shared.u32 	%r4507, [%r4838+7188];
	// begin inline asm
	dp4a.s32.s32 %r4501, %r4502, %r4507, %r4493;
	// end inline asm
	// begin inline asm
	dp4a.s32.s32 %r4505, %r4498, %r4507, %r4497;
	// end inline asm
	ld.shared.u32 	%r4515, [%r4838+7192];
	// begin inline asm
	dp4a.s32.s32 %r4509, %r4510, %r4515, %r4501;
	// end inline asm
	// begin inline asm
	dp4a.s32.s32 %r4513, %r4498, %r4515, %r4505;
	// end inline asm
	ld.shared.u32 	%r4523, [%r4838+7196];
	// begin inline asm
	dp4a.s32.s32 %r4517, %r4518, %r4523, %r4509;
	// end inline asm
	// begin inline asm
	dp4a.s32.s32 %r4521, %r4498, %r4523, %r4513;
	// end inline asm
	and.b32  	%r6637, %r6632, 15;
	mad.lo.s32 	%r6638, %r4517, %r6637, %r6631;
	ld.shared.u32 	%r4526, [%r4943];
	// begin inline asm
	{.reg .f16 low,high;
  mov.b32 {low,high},%r4526;
  cvt.f32.f16 %f763, low;}

	// end inline asm
	// begin inline asm
	{.reg .f16 low,high;
  mov.b32 {low,high},%r4526;
  cvt.f32.f16 %f764, high;}

	// end inline asm
	cvt.rn.f32.s32 	%f1098, %r6638;
	mul.f32 	%f1099, %f763, %f1098;
	cvt.rn.f32.s32 	%f1100, %r4521;
	mul.f32 	%f1101, %f764, %f1100;
	sub.f32 	%f1102, %f1099, %f1101;
	fma.rn.f32 	%f2700, %f1092, %f1102, %f2700;
	ld.shared.u32 	%r6639, [%r4805];
	shr.s32 	%r6640, %r6639, %r4793;
	and.b32  	%r4528, %r6640, 50529027;
	ld.shared.u32 	%r6641, [%r4805+4];
	shr.s32 	%r6642, %r6641, %r4793;
	and.b32  	%r4536, %r6642, 50529027;
	ld.shared.u32 	%r6643, [%r4805+8];
	shr.s32 	%r6644, %r6643, %r4793;
	and.b32  	%r4544, %r6644, 50529027;
	ld.shared.u32 	%r6645, [%r4805+12];
	shr.s32 	%r6646, %r6645, %r4793;
	and.b32  	%r4552, %r6646, 50529027;
	ld.shared.u32 	%r6647, [%r4805+16];
	shr.s32 	%r6648, %r6647, %r4793;
	and.b32  	%r4560, %r6648, 50529027;
	ld.shared.u32 	%r6649, [%r4805+20];
	shr.s32 	%r6650, %r6649, %r4793;
	and.b32  	%r4568, %r6650, 50529027;
	ld.shared.u32 	%r6651, [%r4805+24];
	shr.s32 	%r6652, %r6651, %r4793;
	and.b32  	%r4576, %r6652, 50529027;
	ld.shared.u32 	%r6653, [%r4805+28];
	shr.s32 	%r6654, %r6653, %r4793;
	and.b32  	%r4584, %r6654, 50529027;
	ld.shared.u8 	%r6655, [%r4830];
	shr.u32 	%r6656, %r6655, 4;
	shl.b32 	%r6657, %r6656, 8;
	or.b32  	%r6658, %r6657, %r6656;
	shl.b32 	%r6659, %r6658, 16;
	or.b32  	%r4532, %r6659, %r6658;
	ld.shared.u32 	%r4533, [%r4838+7680];
	// begin inline asm
	dp4a.s32.s32 %r4527, %r4528, %r4533, %r4760;
	// end inline asm
	// begin inline asm
	dp4a.s32.s32 %r4531, %r4532, %r4533, %r4760;
	// end inline asm
	ld.shared.u32 	%r4541, [%r4838+7684];
	// begin inline asm
	dp4a.s32.s32 %r4535, %r4536, %r4541, %r4527;
	// end inline asm
	// begin inline asm
	dp4a.s32.s32 %r4539, %r4532, %r4541, %r4531;
	// end inline asm
	ld.shared.u32 	%r4549, [%r4838+7688];
	// begin inline asm
	dp4a.s32.s32 %r4543, %r4544, %r4549, %r4535;
	// end inline asm
	// begin inline asm
	dp4a.s32.s32 %r4547, %r4532, %r4549, %r4539;
	// end inline asm
	ld.shared.u32 	%r4557, [%r4838+7692];
	// begin inline asm
	dp4a.s32.s32 %r4551, %r4552, %r4557, %r4543;
	// end inline asm
	// begin inline asm
	dp4a.s32.s32 %r4555, %r4532, %r4557, %r4547;
	// end inline asm
	and.b32  	%r6660, %r6655, 15;
	mul.lo.s32 	%r6661, %r4551, %r6660;
	ld.shared.u8 	%r6662, [%r4830+1];
	shr.u32 	%r6663, %r6662, 4;
	shl.b32 	%r6664, %r6663, 8;
	or.b32  	%r6665, %r6664, %r6663;
	shl.b32 	%r6666, %r6665, 16;
	or.b32  	%r4564, %r6666, %r6665;
	ld.shared.u32 	%r4565, [%r4838+7696];
	// begin inline asm
	dp4a.s32.s32 %r4559, %r4560, %r4565, %r4760;
	// end inline asm
	// begin inline asm
	dp4a.s32.s32 %r4563, %r4564, %r4565, %r4555;
	// end inline asm
	ld.shared.u32 	%r4573, [%r4838+7700];
	// begin inline asm
	dp4a.s32.s32 %r4567, %r4568, %r4573, %r4559;
	// end inline asm
	// begin inline asm
	dp4a.s32.s32 %r4571, %r4564, %r4573, %r4563;
	// end inline asm
	ld.shared.u32 	%r4581, [%r4838+7704];
	// begin inline asm
	dp4a.s32.s32 %r4575, %r4576, %r4581, %r4567;
	// end inline asm
	// begin inline asm
	dp4a.s32.s32 %r4579, %r4564, %r4581, %r4571;
	// end inline asm
	ld.shared.u32 	%r4589, [%r4838+7708];
	// begin inline asm
	dp4a.s32.s32 %r4583, %r4584, %r4589, %r4575;
	// end inline asm
	// begin inline asm
	dp4a.s32.s32 %r4587, %r4564, %r4589, %r4579;
	// end inline asm
	and.b32  	%r6667, %r6662, 15;
	mad.lo.s32 	%r6668, %r4583, %r6667, %r6661;
	ld.shared.u32 	%r4592, [%r4829];
	// begin inline asm
	{.reg .f16 low,high;
  mov.b32 {low,high},%r4592;
  cvt.f32.f16 %f765, low;}

	// end inline asm
	// begin inline asm
	{.reg .f16 low,high;
  mov.b32 {low,high},%r4592;
  cvt.f32.f16 %f766, high;}

	// end inline asm
	ld.shared.f32 	%f1103, [%r4801+960];
	cvt.rn.f32.s32 	%f1104, %r6668;
	mul.f32 	%f1105, %f765, %f1104;
	cvt.rn.f32.s32 	%f1106, %r4587;
	mul.f32 	%f1107, %f766, %f1106;
	sub.f32 	%f1108, %f1105, %f1107;
	fma.rn.f32 	%f2747, %f1103, %f1108, %f2747;
	ld.shared.u32 	%r6669, [%r4805+4224];
	shr.s32 	%r6670, %r6669, %r4793;
	and.b32  	%r4594, %r6670, 50529027;
	ld.shared.u32 	%r6671, [%r4805+4228];
	shr.s32 	%r6672, %r6671, %r4793;
	and.b32  	%r4602, %r6672, 50529027;
	ld.shared.u32 	%r6673, [%r4805+4232];
	shr.s32 	%r6674, %r6673, %r4793;
	and.b32  	%r4610, %r6674, 50529027;
	ld.shared.u32 	%r6675, [%r4805+4236];
	shr.s32 	%r6676, %r6675, %r4793;
	and.b32  	%r4618, %r6676, 50529027;
	ld.shared.u32 	%r6677, [%r4805+4240];
	shr.s32 	%r6678, %r6677, %r4793;
	and.b32  	%r4626, %r6678, 50529027;
	ld.shared.u32 	%r6679, [%r4805+4244];
	shr.s32 	%r6680, %r6679, %r4793;
	and.b32  	%r4634, %r6680, 50529027;
	ld.shared.u32 	%r6681, [%r4805+4248];
	shr.s32 	%r6682, %r6681, %r4793;
	and.b32  	%r4642, %r6682, 50529027;
	ld.shared.u32 	%r6683, [%r4805+4252];
	shr.s32 	%r6684, %r6683, %r4793;
	and.b32  	%r4650, %r6684, 50529027;
	ld.shared.u8 	%r6685, [%r4870];
	shr.u32 	%r6686, %r6685, 4;
	shl.b32 	%r6687, %r6686, 8;
	or.b32  	%r6688, %r6687, %r6686;
	shl.b32 	%r6689, %r6688, 16;
	or.b32  	%r4598, %r6689, %r6688;
	ld.shared.u32 	%r4599, [%r4838+7680];
	// begin inline asm
	dp4a.s32.s32 %r4593, %r4594, %r4599, %r4760;
	// end inline asm
	// begin inline asm
	dp4a.s32.s32 %r4597, %r4598, %r4599, %r4760;
	// end inline asm
	ld.shared.u32 	%r4607, [%r4838+7684];
	// begin inline asm
	dp4a.s32.s32 %r4601, %r4602, %r4607, %r4593;
	// end inline asm
	// begin inline asm
	dp4a.s32.s32 %r4605, %r4598, %r4607, %r4597;
	// end inline asm
	ld.shared.u32 	%r4615, [%r4838+7688];
	// begin inline asm
	dp4a.s32.s32 %r4609, %r4610, %r4615, %r4601;
	// end inline asm
	// begin inline asm
	dp4a.s32.s32 %r4613, %r4598, %r4615, %r4605;
	// end inline asm
	ld.shared.u32 	%r4623, [%r4838+7692];
	// begin inline asm
	dp4a.s32.s32 %r4617, %r4618, %r4623, %r4609;
	// end inline asm
	// begin inline asm
	dp4a.s32.s32 %r4621, %r4598, %r4623, %r4613;
	// end inline asm
	and.b32  	%r6690, %r6685, 15;
	mul.lo.s32 	%r6691, %r4617, %r6690;
	ld.shared.u8 	%r6692, [%r4870+1];
	shr.u32 	%r6693, %r6692, 4;
	shl.b32 	%r6694, %r6693, 8;
	or.b32  	%r6695, %r6694, %r6693;
	shl.b32 	%r6696, %r6695, 16;
	or.b32  	%r4630, %r6696, %r6695;
	ld.shared.u32 	%r4631, [%r4838+7696];
	// begin inline asm
	dp4a.s32.s32 %r4625, %r4626, %r4631, %r4760;
	// end inline asm
	// begin inline asm
	dp4a.s32.s32 %r4629, %r4630, %r4631, %r4621;
	// end inline asm
	ld.shared.u32 	%r4639, [%r4838+7700];
	// begin inline asm
	dp4a.s32.s32 %r4633, %r4634, %r4639, %r4625;
	// end inline asm
	// begin inline asm
	dp4a.s32.s32 %r4637, %r4630, %r4639, %r4629;
	// end inline asm
	ld.shared.u32 	%r4647, [%r4838+7704];
	// begin inline asm
	dp4a.s32.s32 %r4641, %r4642, %r4647, %r4633;
	// end inline asm
	// begin inline asm
	dp4a.s32.s32 %r4645, %r4630, %r4647, %r4637;
	// end inline asm
	ld.shared.u32 	%r4655, [%r4838+7708];
	// begin inline asm
	dp4a.s32.s32 %r4649, %r4650, %r4655, %r4641;
	// end inline asm
	// begin inline asm
	dp4a.s32.s32 %r4653, %r4630, %r4655, %r4645;
	// end inline asm
	and.b32  	%r6697, %r6692, 15;
	mad.lo.s32 	%r6698, %r4649, %r6697, %r6691;
	ld.shared.u32 	%r4658, [%r4869];
	// begin inline asm
	{.reg .f16 low,high;
  mov.b32 {low,high},%r4658;
  cvt.f32.f16 %f767, low;}

	// end inline asm
	// begin inline asm
	{.reg .f16 low,high;
  mov.b32 {low,high},%r4658;
  cvt.f32.f16 %f768, high;}

	// end inline asm
	cvt.rn.f32.s32 	%f1109, %r6698;
	mul.f32 	%f1110, %f767, %f1109;
	cvt.rn.f32.s32 	%f1111, %r4653;
	mul.f32 	%f1112, %f768, %f1111;
	sub.f32 	%f1113, %f1110, %f1112;
	fma.rn.f32 	%f2731, %f1103, %f1113, %f2731;
	ld.shared.u32 	%r6699, [%r4805+8448];
	shr.s32 	%r6700, %r6699, %r4793;
	and.b32  	%r4660, %r6700, 50529027;
	ld.shared.u32 	%r6701, [%r4805+8452];
	shr.s32 	%r6702, %r6701, %r4793;
	and.b32  	%r4668, %r6702, 50529027;
	ld.shared.u32 	%r6703, [%r4805+8456];
	shr.s32 	%r6704, %r6703, %r4793;
	and.b32  	%r4676, %r6704, 50529027;
	ld.shared.u32 	%r6705, [%r4805+8460];
	shr.s32 	%r6706, %r6705, %r4793;
	and.b32  	%r4684, %r6706, 50529027;
	ld.shared.u32 	%r6707, [%r4805+8464];
	shr.s32 	%r6708, %r6707, %r4793;
	and.b32  	%r4692, %r6708, 50529027;
	ld.shared.u32 	%r6709, [%r4805+8468];
	shr.s32 	%r6710, %r6709, %r4793;
	and.b32  	%r4700, %r6710, 50529027;
	ld.shared.u32 	%r6711, [%r4805+8472];
	shr.s32 	%r6712, %r6711, %r4793;
	and.b32  	%r4708, %r6712, 50529027;
	ld.shared.u32 	%r6713, [%r4805+8476];
	shr.s32 	%r6714, %r6713, %r4793;
	and.b32  	%r4716, %r6714, 50529027;
	ld.shared.u8 	%r6715, [%r4907];
	shr.u32 	%r6716, %r6715, 4;
	shl.b32 	%r6717, %r6716, 8;
	or.b32  	%r6718, %r6717, %r6716;
	shl.b32 	%r6719, %r6718, 16;
	or.b32  	%r4664, %r6719, %r6718;
	ld.shared.u32 	%r4665, [%r4838+7680];
	// begin inline asm
	dp4a.s32.s32 %r4659, %r4660, %r4665, %r4760;
	// end inline asm
	// begin inline asm
	dp4a.s32.s32 %r4663, %r4664, %r4665, %r4760;
	// end inline asm
	ld.shared.u32 	%r4673, [%r4838+7684];
	// begin inline asm
	dp4a.s32.s32 %r4667, %r4668, %r4673, %r4659;
	// end inline asm
	// begin inline asm
	dp4a.s32.s32 %r4671, %r4664, %r4673, %r4663;
	// end inline asm
	ld.shared.u32 	%r4681, [%r4838+7688];
	// begin inline asm
	dp4a.s32.s32 %r4675, %r4676, %r4681, %r4667;
	// end inline asm
	// begin inline asm
	dp4a.s32.s32 %r4679, %r4664, %r4681, %r4671;
	// end inline asm
	ld.shared.u32 	%r4689, [%r4838+7692];
	// begin inline asm
	dp4a.s32.s32 %r4683, %r4684, %r4689, %r4675;
	// end inline asm
	// begin inline asm
	dp4a.s32.s32 %r4687, %r4664, %r4689, %r4679;
	// end inline asm
	and.b32  	%r6720, %r6715, 15;
	mul.lo.s32 	%r6721, %r4683, %r6720;
	ld.shared.u8 	%r6722, [%r4907+1];
	shr.u32 	%r6723, %r6722, 4;
	shl.b32 	%r6724, %r6723, 8;
	or.b32  	%r6725, %r6724, %r6723;
	shl.b32 	%r6726, %r6725, 16;
	or.b32  	%r4696, %r6726, %r6725;
	ld.shared.u32 	%r4697, [%r4838+7696];
	// begin inline asm
	dp4a.s32.s32 %r4691, %r4692, %r4697, %r4760;
	// end inline asm
	// begin inline asm
	dp4a.s32.s32 %r4695, %r4696, %r4697, %r4687;
	// end inline asm
	ld.shared.u32 	%r4705, [%r4838+7700];
	// begin inline asm
	dp4a.s32.s32 %r4699, %r4700, %r4705, %r4691;
	// end inline asm
	// begin inline asm
	dp4a.s32.s32 %r4703, %r4696, %r4705, %r4695;
	// end inline asm
	ld.shared.u32 	%r4713, [%r4838+7704];
	// begin inline asm
	dp4a.s32.s32 %r4707, %r4708, %r4713, %r4699;
	// end inline asm
	// begin inline asm
	dp4a.s32.s32 %r4711, %r4696, %r4713, %r4703;
	// end inline asm
	ld.shared.u32 	%r4721, [%r4838+7708];
	// begin inline asm
	dp4a.s32.s32 %r4715, %r4716, %r4721, %r4707;
	// end inline asm
	// begin inline asm
	dp4a.s32.s32 %r4719, %r4696, %r4721, %r4711;
	// end inline asm
	and.b32  	%r6727, %r6722, 15;
	mad.lo.s32 	%r6728, %r4715, %r6727, %r6721;
	ld.shared.u32 	%r4724, [%r4906];
	// begin inline asm
	{.reg .f16 low,high;
  mov.b32 {low,high},%r4724;
  cvt.f32.f16 %f769, low;}

	// end inline asm
	// begin inline asm
	{.reg .f16 low,high;
  mov.b32 {low,high},%r4724;
  cvt.f32.f16 %f770, high;}

	// end inline asm
	ld.shared.f32 	%f1114, [%r4801+960];
	cvt.rn.f32.s32 	%f1115, %r6728;
	mul.f32 	%f1116, %f769, %f1115;
	cvt.rn.f32.s32 	%f1117, %r4719;
	mul.f32 	%f1118, %f770, %f1117;
	sub.f32 	%f1119, %f1116, %f1118;
	fma.rn.f32 	%f2715, %f1114, %f1119, %f2715;
	ld.shared.u32 	%r6729, [%r4805+12672];
	shr.s32 	%r6730, %r6729, %r4793;
	and.b32  	%r4726, %r6730, 50529027;
	ld.shared.u32 	%r6731, [%r4805+12676];
	shr.s32 	%r6732, %r6731, %r4793;
	and.b32  	%r4734, %r6732, 50529027;
	ld.shared.u32 	%r6733, [%r4805+12680];
	shr.s32 	%r6734, %r6733, %r4793;
	and.b32  	%r4742, %r6734, 50529027;
	ld.shared.u32 	%r6735, [%r4805+12684];
	shr.s32 	%r6736, %r6735, %r4793;
	and.b32  	%r4750, %r6736, 50529027;
	ld.shared.u32 	%r6737, [%r4805+12688];
	shr.s32 	%r6738, %r6737, %r4793;
	and.b32  	%r4758, %r6738, 50529027;
	ld.shared.u32 	%r6739, [%r4805+12692];
	shr.s32 	%r6740, %r6739, %r4793;
	and.b32  	%r4766, %r6740, 50529027;
	ld.shared.u32 	%r6741, [%r4805+12696];
	shr.s32 	%r6742, %r6741, %r4793;
	and.b32  	%r4774, %r6742, 50529027;
	ld.shared.u32 	%r6743, [%r4805+12700];
	shr.s32 	%r6744, %r6743, %r4793;
	and.b32  	%r4782, %r6744, 50529027;
	ld.shared.u8 	%r6745, [%r4944];
	shr.u32 	%r6746, %r6745, 4;
	shl.b32 	%r6747, %r6746, 8;
	or.b32  	%r6748, %r6747, %r6746;
	shl.b32 	%r6749, %r6748, 16;
	or.b32  	%r4730, %r6749, %r6748;
	ld.shared.u32 	%r4731, [%r4838+7680];
	// begin inline asm
	dp4a.s32.s32 %r4725, %r4726, %r4731, %r4760;
	// end inline asm
	// begin inline asm
	dp4a.s32.s32 %r4729, %r4730, %r4731, %r4760;
	// end inline asm
	ld.shared.u32 	%r4739, [%r4838+7684];
	// begin inline asm
	dp4a.s32.s32 %r4733, %r4734, %r4739, %r4725;
	// end inline asm
	// begin inline asm
	dp4a.s32.s32 %r4737, %r4730, %r4739, %r4729;
	// end inline asm
	ld.shared.u32 	%r4747, [%r4838+7688];
	// begin inline asm
	dp4a.s32.s32 %r4741, %r4742, %r4747, %r4733;
	// end inline asm
	// begin inline asm
	dp4a.s32.s32 %r4745, %r4730, %r4747, %r4737;
	// end inline asm
	ld.shared.u32 	%r4755, [%r4838+7692];
	// begin inline asm
	dp4a.s32.s32 %r4749, %r4750, %r4755, %r4741;
	// end inline asm
	// begin inline asm
	dp4a.s32.s32 %r4753, %r4730, %r4755, %r4745;
	// end inline asm
	and.b32  	%r6750, %r6745, 15;
	mul.lo.s32 	%r6751, %r4749, %r6750;
	ld.shared.u8 	%r6752, [%r4944+1];
	shr.u32 	%r6753, %r6752, 4;
	shl.b32 	%r6754, %r6753, 8;
	or.b32  	%r6755, %r6754, %r6753;
	shl.b32 	%r6756, %r6755, 16;
	or.b32  	%r4762, %r6756, %r6755;
	ld.shared.u32 	%r4763, [%r4838+7696];
	// begin inline asm
	dp4a.s32.s32 %r4757, %r4758, %r4763, %r4760;
	// end inline asm
	// begin inline asm
	dp4a.s32.s32 %r4761, %r4762, %r4763, %r4753;
	// end inline asm
	ld.shared.u32 	%r4771, [%r4838+7700];
	// begin inline asm
	dp4a.s32.s32 %r4765, %r4766, %r4771, %r4757;
	// end inline asm
	// begin inline asm
	dp4a.s32.s32 %r4769, %r4762, %r4771, %r4761;
	// end inline asm
	ld.shared.u32 	%r4779, [%r4838+7704];
	// begin inline asm
	dp4a.s32.s32 %r4773, %r4774, %r4779, %r4765;
	// end inline asm
	// begin inline asm
	dp4a.s32.s32 %r4777, %r4762, %r4779, %r4769;
	// end inline asm
	ld.shared.u32 	%r4787, [%r4838+7708];
	// begin inline asm
	dp4a.s32.s32 %r4781, %r4782, %r4787, %r4773;
	// end inline asm
	// begin inline asm
	dp4a.s32.s32 %r4785, %r4762, %r4787, %r4777;
	// end inline asm
	and.b32  	%r6757, %r6752, 15;
	mad.lo.s32 	%r6758, %r4781, %r6757, %r6751;
	ld.shared.u32 	%r4790, [%r4943];
	// begin inline asm
	{.reg .f16 low,high;
  mov.b32 {low,high},%r4790;
  cvt.f32.f16 %f771, low;}

	// end inline asm
	// begin inline asm
	{.reg .f16 low,high;
  mov.b32 {low,high},%r4790;
  cvt.f32.f16 %f772, high;}

	// end inline asm
	cvt.rn.f32.s32 	%f1120, %r6758;
	mul.f32 	%f1121, %f771, %f1120;
	cvt.rn.f32.s32 	%f1122, %r4785;
	mul.f32 	%f1123, %f772, %f1122;
	sub.f32 	%f1124, %f1121, %f1123;
	fma.rn.f32 	%f2699, %f1114, %f1124, %f2699;
	add.s32 	%r113, %r25473, 2;
	setp.lt.u32 	%p2, %r25473, 6;
	mov.u32 	%r25473, %r113;
	@%p2 bra 	$L__BB118_3;
	bar.sync 	0;
	shr.u32 	%r6762, %r99, 3;
	add.s32 	%r6763, %r6762, %r111;
	add.s32 	%r6764, %r6763, %r74;
	mul.wide.s32 	%rd198, %r6764, 36;
	add.s64 	%rd199, %rd3, %rd198;
	ld.global.nc.u32 	%r6765, [%rd199+4];
	st.shared.u32 	[%r76], %r6765;
	add.s32 	%r6766, %r6763, %r77;
	mul.wide.s32 	%rd200, %r6766, 36;
	add.s64 	%rd201, %rd3, %rd200;
	ld.global.nc.u32 	%r6767, [%rd201+4];
	st.shared.u32 	[%r76+512], %r6767;
	add.s32 	%r6768, %r6763, %r78;
	mul.wide.s32 	%rd202, %r6768, 36;
	add.s64 	%rd203, %rd3, %rd202;
	ld.global.nc.u32 	%r6769, [%rd203+4];
	st.shared.u32 	[%r76+1024], %r6769;
	add.s32 	%r6770, %r6763, %r79;
	mul.wide.s32 	%rd204, %r6770, 36;
	add.s64 	%rd205, %rd3, %rd204;
	ld.global.nc.u32 	%r6771, [%rd205+4];
	st.shared.u32 	[%r76+1536], %r6771;
	add.s32 	%r6772, %r6763, %r80;
	mul.wide.s32 	%rd206, %r6772, 36;
	add.s64 	%rd207, %rd3, %rd206;
	ld.global.nc.u32 	%r6773, [%rd207+4];
	st.shared.u32 	[%r76+2048], %r6773;
	add.s32 	%r6774, %r6763, %r81;
	mul.wide.s32 	%rd208, %r6774, 36;
	add.s64 	%rd209, %rd3, %rd208;
	ld.global.nc.u32 	%r6775, [%rd209+4];
	st.shared.u32 	[%r76+2560], %r6775;
	add.s32 	%r6776, %r6763, %r82;
	mul.wide.s32 	%rd210, %r6776, 36;
	add.s64 	%rd211, %rd3, %rd210;
	ld.global.nc.u32 	%r6777, [%rd211+4];
	st.shared.u32 	[%r76+3072], %r6777;
	add.s32 	%r6778, %r6763, %r83;
	mul.wide.s32 	%rd212, %r6778, 36;
	add.s64 	%rd213, %rd3, %rd212;
	ld.global.nc.u32 	%r6779, [%rd213+4];
	st.shared.u32 	[%r76+3584], %r6779;
	add.s32 	%r6780, %r6763, %r84;
	mul.wide.s32 	%rd214, %r6780, 36;
	add.s64 	%rd215, %rd3, %rd214;
	ld.global.nc.u32 	%r6781, [%rd215+4];
	st.shared.u32 	[%r76+4096], %r6781;
	add.s32 	%r6782, %r6763, %r85;
	mul.wide.s32 	%rd216, %r6782, 36;
	add.s64 	%rd217, %rd3, %rd216;
	ld.global.nc.u32 	%r6783, [%rd217+4];
	st.shared.u32 	[%r76+4608], %r6783;
	add.s32 	%r6784, %r6763, %r86;
	mul.wide.s32 	%rd218, %r6784, 36;
	add.s64 	%rd219, %rd3, %rd218;
	ld.global.nc.u32 	%r6785, [%rd219+4];
	st.shared.u32 	[%r76+5120], %r6785;
	add.s32 	%r6786, %r6763, %r87;
	mul.wide.s32 	%rd220, %r6786, 36;
	add.s64 	%rd221, %rd3, %rd220;
	ld.global.nc.u32 	%r6787, [%rd221+4];
	st.shared.u32 	[%r76+5632], %r6787;
	add.s32 	%r6788, %r6763, %r88;
	mul.wide.s32 	%rd222, %r6788, 36;
	add.s64 	%rd223, %rd3, %rd222;
	ld.global.nc.u32 	%r6789, [%rd223+4];
	st.shared.u32 	[%r76+6144], %r6789;
	add.s32 	%r6790, %r6763, %r89;
	mul.wide.s32 	%rd224, %r6790, 36;
	add.s64 	%rd225, %rd3, %rd224;
	ld.global.nc.u32 	%r6791, [%rd225+4];
	st.shared.u32 	[%r76+6656], %r6791;
	add.s32 	%r6792, %r6763, %r90;
	mul.wide.s32 	%rd226, %r6792, 36;
	add.s64 	%rd227, %rd3, %rd226;
	ld.global.nc.u32 	%r6793, [%rd227+4];
	st.shared.u32 	[%r76+7168], %r6793;
	add.s32 	%r6794, %r6763, %r91;
	mul.wide.s32 	%rd228, %r6794, 36;
	add.s64 	%rd229, %rd3, %rd228;
	ld.global.nc.u32 	%r6795, [%rd229+4];
	st.shared.u32 	[%r76+7680], %r6795;
	ld.global.nc.u32 	%r6759, [%rd4+144];
	// begin inline asm
	{.reg .f16 low,high;
 mov.b32 {low,high}, %r6759;
 mov.b16 %rs9, low;}
	// end inline asm
	// begin inline asm
	{  cvt.f32.f16 %f1125, %rs9;}

	// end inline asm
	st.shared.f32 	[%r93], %f1125;
	ld.global.nc.u32 	%r6760, [%rd5+144];
	// begin inline asm
	{.reg .f16 low,high;
 mov.b32 {low,high}, %r6760;
 mov.b16 %rs11, low;}
	// end inline asm
	// begin inline asm
	{  cvt.f32.f16 %f1126, %rs11;}

	// end inline asm
	st.shared.f32 	[%r95], %f1126;
	bar.sync 	0;
	mov.b32 	%r25474, 8;
$L__BB118_5:
	shr.u32 	%r11020, %r25474, 4;
	and.b32  	%r11021, %r25474, 14;
	and.b32  	%r11022, %r25474, 6;
	and.b32  	%r11023, %r25474, 1073741816;
	shl.b32 	%r11024, %r11020, 2;
	shl.b32 	%r11025, %r25474, 2;
	and.b32  	%r11026, %r11025, 24;
	add.s32 	%r11027, %r75, %r11026;
	cvt.u16.u32 	%rs14, %r11026;
	add.s16 	%rs15, %rs5, %rs14;
	shr.u16 	%rs16, %rs15, 1;
	cvt.u32.u16 	%r11028, %rs16;
	mov.u32 	%r11029, _ZZN34_INTERNAL_c8396950_4_k_cu_1fba617b9mul_mat_qILi256ELi4ELi16ELb0E10block_q2_KLi64ELi128ELi4EXadL_ZNS_19allocate_tiles_q2_KILi128EEEvPPiPP7__half2S4_S4_EEXadL_ZNS_15load_tiles_q2_KILi128ELi4ELb1EEEvPKvS3_S6_S3_S3_RKiSC_SC_SC_EELi2EXadL_ZNS_25vec_dot_q2_K_q8_1_mul_matEPSB_PKS5_SD_SD_SD_SF_SC_SC_SC_EEEEvSA_SA_PfiiiiiE9tile_y_ds;
	add.s32 	%r11030, %r11029, %r11028;
	add.s32 	%r11031, %r11023, %r96;
	shl.b32 	%r11032, %r11031, 2;
	mov.u32 	%r11033, _ZZN34_INTERNAL_c8396950_4_k_cu_1fba617b19allocate_tiles_q2_KILi128EEEvPPiPP7__half2S2_S2_E9tile_x_ql;
	add.s32 	%r11034, %r11033, %r11032;
	ld.shared.u32 	%r11035, [%r11034];
	shr.s32 	%r11036, %r11035, %r11022;
	and.b32  	%r6797, %r11036, 50529027;
	ld.shared.u32 	%r11037, [%r11034+4];
	shr.s32 	%r11038, %r11037, %r11022;
	and.b32  	%r6805, %r11038, 50529027;
	ld.shared.u32 	%r11039, [%r11034+8];
	shr.s32 	%r11040, %r11039, %r11022;
	and.b32  	%r6813, %r11040, 50529027;
	ld.shared.u32 	%r11041, [%r11034+12];
	shr.s32 	%r11042, %r11041, %r11022;
	and.b32  	%r6821, %r11042, 50529027;
	ld.shared.u32 	%r11043, [%r11034+16];
	shr.s32 	%r11044, %r11043, %r11022;
	and.b32  	%r6829, %r11044, 50529027;
	ld.shared.u32 	%r11045, [%r11034+20];
	shr.s32 	%r11046, %r11045, %r11022;
	and.b32  	%r6837, %r11046, 50529027;
	ld.shared.u32 	%r11047, [%r11034+24];
	shr.s32 	%r11048, %r11047, %r11022;
	and.b32  	%r6845, %r11048, 50529027;
	ld.shared.u32 	%r11049, [%r11034+28];
	shr.s32 	%r11050, %r11049, %r11022;
	and.b32  	%r6853, %r11050, 50529027;
	add.s32 	%r11051, %r11024, %r97;
	shl.b32 	%r11052, %r11051, 2;
	mov.u32 	%r11053, _ZZN34_INTERNAL_c8396950_4_k_cu_1fba617b19allocate_tiles_q2_KILi128EEEvPPiPP7__half2S2_S2_E9tile_x_sc;
	add.s32 	%r11054, %r11053, %r11052;
	add.s32 	%r11055, %r11020, %r98;
	shl.b32 	%r11056, %r11055, 2;
	mov.u32 	%r11057, _ZZN34_INTERNAL_c8396950_4_k_cu_1fba617b19allocate_tiles_q2_KILi128EEEvPPiPP7__half2S2_S2_E9tile_x_dm;
	add.s32 	%r11058, %r11057, %r11056;
	add.s32 	%r11059, %r11054, %r11021;
	ld.shared.u8 	%r11060, [%r11059];
	shr.u32 	%r11061, %r11060, 4;
	shl.b32 	%r11062, %r11061, 8;
	or.b32  	%r11063, %r11062, %r11061;
	shl.b32 	%r11064, %r11063, 16;
	or.b32  	%r6801, %r11064, %r11063;
	shl.b32 	%r11065, %r11027, 2;
	mov.u32 	%r11066, _ZZN34_INTERNAL_c8396950_4_k_cu_1fba617b9mul_mat_qILi256ELi4ELi16ELb0E10block_q2_KLi64ELi128ELi4EXadL_ZNS_19allocate_tiles_q2_KILi128EEEvPPiPP7__half2S4_S4_EEXadL_ZNS_15load_tiles_q2_KILi128ELi4ELb1EEEvPKvS3_S6_S3_S3_RKiSC_SC_SC_EELi2EXadL_ZNS_25vec_dot_q2_K_q8_1_mul_matEPSB_PKS5_SD_SD_SD_SF_SC_SC_SC_EEEEvSA_SA_PfiiiiiE9tile_y_qs;
	add.s32 	%r11067, %r11066, %r11065;
	ld.shared.u32 	%r6798, [%r11067];
	mov.b32 	%r10989, 0;
	// begin inline asm
	dp4a.s32.s32 %r6796, %r6797, %r6798, %r10989;
	// end inline asm
	// begin inline asm
	dp4a.s32.s32 %r6800, %r6801, %r6798, %r10989;
	// end inline asm
	ld.shared.u32 	%r6810, [%r11067+4];
	// begin inline asm
	dp4a.s32.s32 %r6804, %r6805, %r6810, %r6796;
	// end inline asm
	// begin inline asm
	dp4a.s32.s32 %r6808, %r6801, %r6810, %r6800;
	// end inline asm
	ld.shared.u32 	%r6818, [%r11067+8];
	// begin inline asm
	dp4a.s32.s32 %r6812, %r6813, %r6818, %r6804;
	// end inline asm
	// begin inline asm
	dp4a.s32.s32 %r6816, %r6801, %r6818, %r6808;
	// end inline asm
	ld.shared.u32 	%r6826, [%r11067+12];
	// begin inline asm
	dp4a.s32.s32 %r6820, %r6821, %r6826, %r6812;
	// end inline asm
	// begin inline asm
	dp4a.s32.s32 %r6824, %r6801, %r6826, %r6816;
	// end inline asm
	and.b32  	%r11068, %r11060, 15;
	mul.lo.s32 	%r11069, %r6820, %r11068;
	ld.shared.u8 	%r11070, [%r11059+1];
	shr.u32 	%r11071, %r11070, 4;
	shl.b32 	%r11072, %r11071, 8;
	or.b32  	%r11073, %r11072, %r11071;
	shl.b32 	%r11074, %r11073, 16;
	or.b32  	%r6833, %r11074, %r11073;
	ld.shared.u32 	%r6834, [%r11067+16];
	// begin inline asm
	dp4a.s32.s32 %r6828, %r6829, %r6834, %r10989;
	// end inline asm
	// begin inline asm
	dp4a.s32.s32 %r6832, %r6833, %r6834, %r6824;
	// end inline asm
	ld.shared.u32 	%r6842, [%r11067+20];
	// begin inline asm
	dp4a.s32.s32 %r6836, %r6837, %r6842, %r6828;
	// end inline asm
	// begin inline asm
	dp4a.s32.s32 %r6840, %r6833, %r6842, %r6832;
	// end inline asm
	ld.shared.u32 	%r6850, [%r11067+24];
	// begin inline asm
	dp4a.s32.s32 %r6844, %r6845, %r6850, %r6836;
	// end inline asm
	// begin inline asm
	dp4a.s32.s32 %r6848, %r6833, %r6850, %r6840;
	// end inline asm
	ld.shared.u32 	%r6858, [%r11067+28];
	// begin inline asm
	dp4a.s32.s32 %r6852, %r6853, %r6858, %r6844;
	// end inline asm
	// begin inline asm
	dp4a.s32.s32 %r6856, %r6833, %r6858, %r6848;
	// end inline asm
	and.b32  	%r11075, %r11070, 15;
	mad.lo.s32 	%r11076, %r6852, %r11075, %r11069;
	ld.shared.u32 	%r6861, [%r11058];
	// begin inline asm
	{.reg .f16 low,high;
  mov.b32 {low,high},%r6861;
  cvt.f32.f16 %f1127, low;}

	// end inline asm
	// begin inline asm
	{.reg .f16 low,high;
  mov.b32 {low,high},%r6861;
  cvt.f32.f16 %f1128, high;}

	// end inline asm
	ld.shared.f32 	%f1255, [%r11030];
	cvt.rn.f32.s32 	%f1256, %r11076;
	mul.f32 	%f1257, %f1127, %f1256;
	cvt.rn.f32.s32 	%f1258, %r6856;
	mul.f32 	%f1259, %f1128, %f1258;
	sub.f32 	%f1260, %f1257, %f1259;
	fma.rn.f32 	%f2762, %f1255, %f1260, %f2762;
	ld.shared.u32 	%r11077, [%r11034+4224];
	shr.s32 	%r11078, %r11077, %r11022;
	and.b32  	%r6863, %r11078, 50529027;
	ld.shared.u32 	%r11079, [%r11034+4228];
	shr.s32 	%r11080, %r11079, %r11022;
	and.b32  	%r6871, %r11080, 50529027;
	ld.shared.u32 	%r11081, [%r11034+4232];
	shr.s32 	%r11082, %r11081, %r11022;
	and.b32  	%r6879, %r11082, 50529027;
	ld.shared.u32 	%r11083, [%r11034+4236];
	shr.s32 	%r11084, %r11083, %r11022;
	and.b32  	%r6887, %r11084, 50529027;
	ld.shared.u32 	%r11085, [%r11034+4240];
	shr.s32 	%r11086, %r11085, %r11022;
	and.b32  	%r6895, %r11086, 50529027;
	ld.shared.u32 	%r11087, [%r11034+4244];
	shr.s32 	%r11088, %r11087, %r11022;
	and.b32  	%r6903, %r11088, 50529027;
	ld.shared.u32 	%r11089, [%r11034+4248];
	shr.s32 	%r11090, %r11089, %r11022;
	and.b32  	%r6911, %r11090, 50529027;
	ld.shared.u32 	%r11091, [%r11034+4252];
	shr.s32 	%r11092, %r11091, %r11022;
	and.b32  	%r6919, %r11092, 50529027;
	add.s32 	%r11093, %r11024, %r100;
	shl.b32 	%r11094, %r11093, 2;
	add.s32 	%r11095, %r11053, %r11094;
	add.s32 	%r11096, %r11020, %r101;
	shl.b32 	%r11097, %r11096, 2;
	add.s32 	%r11098, %r11057, %r11097;
	add.s32 	%r11099, %r11095, %r11021;
	ld.shared.u8 	%r11100, [%r11099];
	shr.u32 	%r11101, %r11100, 4;
	shl.b32 	%r11102, %r11101, 8;
	or.b32  	%r11103, %r11102, %r11101;
	shl.b32 	%r11104, %r11103, 16;
	or.b32  	%r6867, %r11104, %r11103;
	ld.shared.u32 	%r6868, [%r11067];
	// begin inline asm
	dp4a.s32.s32 %r6862, %r6863, %r6868, %r10989;
	// end inline asm
	// begin inline asm
	dp4a.s32.s32 %r6866, %r6867, %r6868, %r10989;
	// end inline asm
	ld.shared.u32 	%r6876, [%r11067+4];
	// begin inline asm
	dp4a.s32.s32 %r6870, %r6871, %r6876, %r6862;
	// end inline asm
	// begin inline asm
	dp4a.s32.s32 %r6874, %r6867, %r6876, %r6866;
	// end inline asm
	ld.shared.u32 	%r6884, [%r11067+8];
	// begin inline asm
	dp4a.s32.s32 %r6878, %r6879, %r6884, %r6870;
	// end inline asm
	// begin inline asm
	dp4a.s32.s32 %r6882, %r6867, %r6884, %r6874;
	// end inline asm
	ld.shared.u32 	%r6892, [%r11067+12];
	// begin inline asm
	dp4a.s32.s32 %r6886, %r6887, %r6892, %r6878;
	// end inline asm
	// begin inline asm
	dp4a.s32.s32 %r6890, %r6867, %r6892, %r6882;
	// end inline asm
	and.b32  	%r11105, %r11100, 15;
	mul.lo.s32 	%r11106, %r6886, %r11105;
	ld.shared.u8 	%r11107, [%r11099+1];
	shr.u32 	%r11108, %r11107, 4;
	shl.b32 	%r11109, %r11108, 8;
	or.b32  	%r11110, %r11109, %r11108;
	shl.b32 	%r11111, %r11110, 16;
	or.b32  	%r6899, %r11111, %r11110;
	ld.shared.u32 	%r6900, [%r11067+16];
	// begin inline asm
	dp4a.s32.s32 %r6894, %r6895, %r6900, %r10989;
	// end inline asm
	// begin inline asm
	dp4a.s32.s32 %r6898, %r6899, %r6900, %r6890;
	// end inline asm
	ld.shared.u32 	%r6908, [%r11067+20];
	// begin inline asm
	dp4a.s32.s32 %r6902, %r6903, %r6908, %r6894;
	// end inline asm
	// begin inline asm
	dp4a.s32.s32 %r6906, %r6899, %r6908, %r6898;
	// end inline asm
	ld.shared.u32 	%r6916, [%r11067+24];
	// begin inline asm
	dp4a.s32.s32 %r6910, %r6911, %r6916, %r6902;
	// end inline asm
	// begin inline asm
	dp4a.s32.s32 %r6914, %r6899, %r6916, %r6906;
	// end inline asm
	ld.shared.u32 	%r6924, [%r11067+28];
	// begin inline asm
	dp4a.s32.s32 %r6918, %r6919, %r6924, %r6910;
	// end inline asm
	// begin inline asm
	dp4a.s32.s32 %r6922, %r6899, %r6924, %r6914;
	// end inline asm
	and.b32  	%r11112, %r11107, 15;
	mad.lo.s32 	%r11113, %r6918, %r11112, %r11106;
	ld.shared.u32 	%r6927, [%r11098];
	// begin inline asm
	{.reg .f16 low,high;
  mov.b32 {low,high},%r6927;
  cvt.f32.f16 %f1129, low;}

	// end inline asm
	// begin inline asm
	{.reg .f16 low,high;
  mov.b32 {low,high},%r6927;
  cvt.f32.f16 %f1130, high;}

	// end inline asm
	cvt.rn.f32.s32 	%f1261, %r11113;
	mul.f32 	%f1262, %f1129, %f1261;
	cvt.rn.f32.s32 	%f1263, %r6922;
	mul.f32 	%f1264, %f1130, %f1263;
	sub.f32 	%f1265, %f1262, %f1264;
	fma.rn.f32 	%f2746, %f1255, %f1265, %f2746;
	ld.shared.u32 	%r11114, [%r11034+8448];
	shr.s32 	%r11115, %r11114, %r11022;
	and.b32  	%r6929, %r11115, 50529027;
	ld.shared.u32 	%r11116, [%r11034+8452];
	shr.s32 	%r11117, %r11116, %r11022;
	and.b32  	%r6937, %r11117, 50529027;
	ld.shared.u32 	%r11118, [%r11034+8456];
	shr.s32 	%r11119, %r11118, %r11022;
	and.b32  	%r6945, %r11119, 50529027;
	ld.shared.u32 	%r11120, [%r11034+8460];
	shr.s32 	%r11121, %r11120, %r11022;
	and.b32  	%r6953, %r11121, 50529027;
	ld.shared.u32 	%r11122, [%r11034+8464];
	shr.s32 	%r11123, %r11122, %r11022;
	and.b32  	%r6961, %r11123, 50529027;
	ld.shared.u32 	%r11124, [%r11034+8468];
	shr.s32 	%r11125, %r11124, %r11022;
	and.b32  	%r6969, %r11125, 50529027;
	ld.shared.u32 	%r11126, [%r11034+8472];
	shr.s32 	%r11127, %r11126, %r11022;
	and.b32  	%r6977, %r11127, 50529027;
	ld.shared.u32 	%r11128, [%r11034+8476];
	shr.s32 	%r11129, %r11128, %r11022;
	and.b32  	%r6985, %r11129, 50529027;
	add.s32 	%r11130, %r11024, %r103;
	shl.b32 	%r11131, %r11130, 2;
	add.s32 	%r11132, %r11053, %r11131;
	add.s32 	%r11133, %r11020, %r104;
	shl.b32 	%r11134, %r11133, 2;
	add.s32 	%r11135, %r11057, %r11134;
	add.s32 	%r11136, %r11132, %r11021;
	ld.shared.u8 	%r11137, [%r11136];
	shr.u32 	%r11138, %r11137, 4;
	shl.b32 	%r11139, %r11138, 8;
	or.b32  	%r11140, %r11139, %r11138;
	shl.b32 	%r11141, %r11140, 16;
	or.b32  	%r6933, %r11141, %r11140;
	ld.shared.u32 	%r6934, [%r11067];
	// begin inline asm
	dp4a.s32.s32 %r6928, %r6929, %r6934, %r10989;
	// end inline asm
	// begin inline asm
	dp4a.s32.s32 %r6932, %r6933, %r6934, %r10989;
	// end inline asm
	ld.shared.u32 	%r6942, [%r11067+4];
	// begin inline asm
	dp4a.s32.s32 %r6936, %r6937, %r6942, %r6928;
	// end inline asm
	// begin inline asm
	dp4a.s32.s32 %r6940, %r6933, %r6942, %r6932;
	// end inline asm
	ld.shared.u32 	%r6950, [%r11067+8];
	// begin inline asm
	dp4a.s32.s32 %r6944, %r6945, %r6950, %r6936;
	// end inline asm
	// begin inline asm
	dp4a.s32.s32 %r6948, %r6933, %r6950, %r6940;
	// end inline asm
	ld.shared.u32 	%r6958, [%r11067+12];
	// begin inline asm
	dp4a.s32.s32 %r6952, %r6953, %r6958, %r6944;
	// end inline asm
	// begin inline asm
	dp4a.s32.s32 %r6956, %r6933, %r6958, %r6948;
	// end inline asm
	and.b32  	%r11142, %r11137, 15;
	mul.lo.s32 	%r11143, %r6952, %r11142;
	ld.shared.u8 	%r11144, [%r11136+1];
	shr.u32 	%r11145, %r11144, 4;
	shl.b32 	%r11146, %r11145, 8;
	or.b32  	%r11147, %r11146, %r11145;
	shl.b32 	%r11148, %r11147, 16;
	or.b32  	%r6965, %r11148, %r11147;
	ld.shared.u32 	%r6966, [%r11067+16];
	// begin inline asm
	dp4a.s32.s32 %r6960, %r6961, %r6966, %r10989;
	// end inline asm
	// begin inline asm
	dp4a.s32.s32 %r6964, %r6965, %r6966, %r6956;
	// end inline asm
	ld.shared.u32 	%r6974, [%r11067+20];
	// begin inline asm
	dp4a.s32.s32 %r6968, %r6969, %r6974, %r6960;
	// end inline asm
	// begin inline asm
	dp4a.s32.s32 %r6972, %r6965, %r6974, %r6964;
	// end inline asm
	ld.shared.u32 	%r6982, [%r11067+24];
	// begin inline asm
	dp4a.s32.s32 %r6976, %r6977, %r6982, %r6968;
	// end inline asm
	// begin inline asm
	dp4a.s32.s32 %r6980, %r6965, %r6982, %r6972;
	// end inline asm
	ld.shared.u32 	%r6990, [%r11067+28];
	// begin inline asm
	dp4a.s32.s32 %r6984, %r6985, %r6990, %r6976;
	// end inline asm
	// begin inline asm
	dp4a.s32.s32 %r6988, %r6965, %r6990, %r6980;
	// end inline asm
	and.b32  	%r11149, %r11144, 15;
	mad.lo.s32 	%r11150, %r6984, %r11149, %r11143;
	ld.shared.u32 	%r6993, [%r11135];
	// begin inline asm
	{.reg .f16 low,high;
  mov.b32 {low,high},%r6993;
  cvt.f32.f16 %f1131, low;}

	// end inline asm
	// begin inline asm
	{.reg .f16 low,high;
  mov.b32 {low,high},%r6993;
  cvt.f32.f16 %f1132, high;}

	// end inline asm
	ld.shared.f32 	%f1266, [%r11030];
	cvt.rn.f32.s32 	%f1267, %r11150;
	mul.f32 	%f1268, %f1131, %f1267;
	cvt.rn.f32.s32 	%f1269, %r6988;
	mul.f32 	%f1270, %f1132, %f1269;
	sub.f32 	%f1271, %f1268, %f1270;
	fma.rn.f32 	%f2730, %f1266, %f1271, %f2730;
	ld.shared.u32 	%r11151, [%r11034+12672];
	shr.s32 	%r11152, %r11151, %r11022;
	and.b32  	%r6995, %r11152, 50529027;
	ld.shared.u32 	%r11153, [%r11034+12676];
	shr.s32 	%r11154, %r11153, %r11022;
	and.b32  	%r7003, %r11154, 50529027;
	ld.shared.u32 	%r11155, [%r11034+12680];
	shr.s32 	%r11156, %r11155, %r11022;
	and.b32  	%r7011, %r11156, 50529027;
	ld.shared.u32 	%r11157, [%r11034+12684];
	shr.s32 	%r11158, %r11157, %r11022;
	and.b32  	%r7019, %r11158, 50529027;
	ld.shared.u32 	%r11159, [%r11034+12688];
	shr.s32 	%r11160, %r11159, %r11022;
	and.b32  	%r7027, %r11160, 50529027;
	ld.shared.u32 	%r11161, [%r11034+12692];
	shr.s32 	%r11162, %r11161, %r11022;
	and.b32  	%r7035, %r11162, 50529027;
	ld.shared.u32 	%r11163, [%r11034+12696];
	shr.s32 	%r11164, %r11163, %r11022;
	and.b32  	%r7043, %r11164, 50529027;
	ld.shared.u32 	%r11165, [%r11034+12700];
	shr.s32 	%r11166, %r11165, %r11022;
	and.b32  	%r7051, %r11166, 50529027;
	add.s32 	%r11167, %r11024, %r106;
	shl.b32 	%r11168, %r11167, 2;
	add.s32 	%r11169, %r11053, %r11168;
	add.s32 	%r11170, %r11020, %r107;
	shl.b32 	%r11171, %r11170, 2;
	add.s32 	%r11172, %r11057, %r11171;
	add.s32 	%r11173, %r11169, %r11021;
	ld.shared.u8 	%r11174, [%r11173];
	shr.u32 	%r11175, %r11174, 4;
	shl.b32 	%r11176, %r11175, 8;
	or.b32  	%r11177, %r11176, %r11175;
	shl.b32 	%r11178, %r11177, 16;
	or.b32  	%r6999, %r11178, %r11177;
	ld.shared.u32 	%r7000, [%r11067];
	// begin inline asm
	dp4a.s32.s32 %r6994, %r6995, %r7000, %r10989;
	// end inline asm
	// begin inline asm
	dp4a.s32.s32 %r6998, %r6999, %r7000, %r10989;
	// end inline asm
	ld.shared.u32 	%r7008, [%r11067+4];
	// begin inline asm
	dp4a.s32.s32 %r7002, %r7003, %r7008, %r6994;
	// end inline asm
	// begin inline asm
	dp4a.s32.s32 %r7006, %r6999, %r7008, %r6998;
	// end inline asm
	ld.shared.u32 	%r7016, [%r11067+8];
	// begin inline asm
	dp4a.s32.s32 %r7010, %r7011, %r7016, %r7002;
	// end inline asm
	// begin inline asm
	dp4a.s32.s32 %r7014, %r6999, %r7016, %r7006;
	// end inline asm
	ld.shared.u32 	%r7024, [%r11067+12];
	// begin inline asm
	dp4a.s32.s32 %r7018, %r7019, %r7024, %r7010;
	// end inline asm
	// begin inline asm
	dp4a.s32.s32 %r7022, %r6999, %r7024, %r7014;
	// end inline asm
	and.b32  	%r11179, %r11174, 15;
	mul.lo.s32 	%r11180, %r7018, %r11179;
	ld.shared.u8 	%r11181, [%r11173+1];
	shr.u32 	%r11182, %r11181, 4;
	shl.b32 	%r11183, %r11182, 8;
	or.b32  	%r11184, %r11183, %r11182;
	shl.b32 	%r11185, %r11184, 16;
	or.b32  	%r7031, %r11185, %r11184;
	ld.shared.u32 	%r7032, [%r11067+16];
	// begin inline asm
	dp4a.s32.s32 %r7026, %r7027, %r7032, %r10989;
	// end inline asm
	// begin inline asm
	dp4a.s32.s32 %r7030, %r7031, %r7032, %r7022;
	// end inline asm
	ld.shared.u32 	%r7040, [%r11067+20];
	// begin inline asm
	dp4a.s32.s32 %r7034, %r7035, %r7040, %r7026;
	// end inline asm
	// begin inline asm
	dp4a.s32.s32 %r7038, %r7031, %r7040, %r7030;
	// end inline asm
	ld.shared.u32 	%r7048, [%r11067+24];
	// begin inline asm
	dp4a.s32.s32 %r7042, %r7043, %r7048, %r7034;
	// end inline asm
	// begin inline asm
	dp4a.s32.s32 %r7046, %r7031, %r7048, %r7038;
	// end inline asm
	ld.shared.u32 	%r7056, [%r11067+28];
	// begin inline asm
	dp4a.s32.s32 %r7050, %r7051, %r7056, %r7042;
	// end inline asm
	// begin inline asm
	dp4a.s32.s32 %r7054, %r7031, %r7056, %r7046;
	// end inline asm
	and.b32  	%r11186, %r11181, 15;
	mad.lo.s32 	%r11187, %r7050, %r11186, %r11180;
	ld.shared.u32 	%r7059, [%r11172];
	// begin inline asm
	{.reg .f16 low,high;
  mov.b32 {low,high},%r7059;
  cvt.f32.f16 %f1133, low;}

	// end inline asm
	// begin inline asm
	{.reg .f16 low,high;
  mov.b32 {low,high},%r7059;
  cvt.f32.f16 %f1134, high;}

	// end inline asm
	cvt.rn.f32.s32 	%f1272, %r11187;
	mul.f32 	%f1273, %f1133, %f1272;
	cvt.rn.f32.s32 	%f1274, %r7054;
	mul.f32 	%f1275, %f1134, %f1274;
	sub.f32 	%f1276, %f1273, %f1275;
	fma.rn.f32 	%f2714, %f1266, %f1276, %f2714;
	ld.shared.u32 	%r11188, [%r11034];
	shr.s32 	%r11189, %r11188, %r11022;
	and.b32  	%r7061, %r11189, 50529027;
	ld.shared.u32 	%r11190, [%r11034+4];
	shr.s32 	%r11191, %r11190, %r11022;
	and.b32  	%r7069, %r11191, 50529027;
	ld.shared.u32 	%r11192, [%r11034+8];
	shr.s32 	%r11193, %r11192, %r11022;
	and.b32  	%r7077, %r11193, 50529027;
	ld.shared.u32 	%r11194, [%r11034+12];
	shr.s32 	%r11195, %r11194, %r11022;
	and.b32  	%r7085, %r11195, 50529027;
	ld.shared.u32 	%r11196, [%r11034+16];
	shr.s32 	%r11197, %r11196, %r11022;
	and.b32  	%r7093, %r11197, 50529027;
	ld.shared.u32 	%r11198, [%r11034+20];
	shr.s32 	%r11199, %r11198, %r11022;
	and.b32  	%r7101, %r11199, 50529027;
	ld.shared.u32 	%r11200, [%r11034+24];
	shr.s32 	%r11201, %r11200, %r11022;
	and.b32  	%r7109, %r11201, 50529027;
	ld.shared.u32 	%r11202, [%r11034+28];
	shr.s32 	%r11203, %r11202, %r11022;
	and.b32  	%r7117, %r11203, 50529027;
	ld.shared.u8 	%r11204, [%r11059];
	shr.u32 	%r11205, %r11204, 4;
	shl.b32 	%r11206, %r11205, 8;
	or.b32  	%r11207, %r11206, %r11205;
	shl.b32 	%r11208, %r11207, 16;
	or.b32  	%r7065, %r11208, %r11207;
	ld.shared.u32 	%r7066, [%r11067+512];
	// begin inline asm
	dp4a.s32.s32 %r7060, %r7061, %r7066, %r10989;
	// end inline asm
	// begin inline asm
	dp4a.s32.s32 %r7064, %r7065, %r7066, %r10989;
	// end inline asm
	ld.shared.u32 	%r7074, [%r11067+516];
	// begin inline asm
	dp4a.s32.s32 %r7068, %r7069, %r7074, %r7060;
	// end inline asm
	// begin inline asm
	dp4a.s32.s32 %r7072, %r7065, %r7074, %r7064;
	// end inline asm
	ld.shared.u32 	%r7082, [%r11067+520];
	// begin inline asm
	dp4a.s32.s32 %r7076, %r7077, %r7082, %r7068;
	// end inline asm
	// begin inline asm
	dp4a.s32.s32 %r7080, %r7065, %r7082, %r7072;
	// end inline asm
	ld.shared.u32 	%r7090, [%r11067+524];
	// begin inline asm
	dp4a.s32.s32 %r7084, %r7085, %r7090, %r7076;
	// end inline asm
	// begin inline asm
	dp4a.s32.s32 %r7088, %r7065, %r7090, %r7080;
	// end inline asm
	and.b32  	%r11209, %r11204, 15;
	mul.lo.s32 	%r11210, %r7084, %r11209;
	ld.shared.u8 	%r11211, [%r11059+1];
	shr.u32 	%r11212, %r11211, 4;
	shl.b32 	%r11213, %r11212, 8;
	or.b32  	%r11214, %r11213, %r11212;
	shl.b32 	%r11215, %r11214, 16;
	or.b32  	%r7097, %r11215, %r11214;
	ld.shared.u32 	%r7098, [%r11067+528];
	// begin inline asm
	dp4a.s32.s32 %r7092, %r7093, %r7098, %r10989;
	// end inline asm
	// begin inline asm
	dp4a.s32.s32 %r7096, %r7097, %r7098, %r7088;
	// end inline asm
	ld.shared.u32 	%r7106, [%r11067+532];
	// begin inline asm
	dp4a.s32.s32 %r7100, %r7101, %r7106, %r7092;
	// end inline asm
	// begin inline asm
	dp4a.s32.s32 %r7104, %r7097, %r7106, %r7096;
	// end inline asm
	ld.shared.u32 	%r7114, [%r11067+536];
	// begin inline asm
	dp4a.s32.s32 %r7108, %r7109, %r7114, %r7100;
	// end inline asm
	// begin inline asm
	dp4a.s32.s32 %r7112, %r7097, %r7114, %r7104;
	// end inline asm
	ld.shared.u32 	%r7122, [%r11067+540];
	// begin inline asm
	dp4a.s32.s32 %r7116, %r7117, %r7122, %r7108;
	// end inline asm
	// begin inline asm
	dp4a.s32.s32 %r7120, %r7097, %r7122, %r7112;
	// end inline asm
	and.b32  	%r11216, %r11211, 15;
	mad.lo.s32 	%r11217, %r7116, %r11216, %r11210;
	ld.shared.u32 	%r7125, [%r11058];
	// begin inline asm
	{.reg .f16 low,high;
  mov.b32 {low,high},%r7125;
  cvt.f32.f16 %f1135, low;}

	// end inline asm
	// begin inline asm
	{.reg .f16 low,high;
  mov.b32 {low,high},%r7125;
  cvt.f32.f16 %f1136, high;}

	// end inline asm
	ld.shared.f32 	%f1277, [%r11030+64];
	cvt.rn.f32.s32 	%f1278, %r11217;
	mul.f32 	%f1279, %f1135, %f1278;
	cvt.rn.f32.s32 	%f1280, %r7120;
	mul.f32 	%f1281, %f1136, %f1280;
	sub.f32 	%f1282, %f1279, %f1281;
	fma.rn.f32 	%f2761, %f1277, %f1282, %f2761;
	ld.shared.u32 	%r11218, [%r11034+4224];
	shr.s32 	%r11219, %r11218, %r11022;
	and.b32  	%r7127, %r11219, 50529027;
	ld.shared.u32 	%r11220, [%r11034+4228];
	shr.s32 	%r11221, %r11220, %r11022;
	and.b32  	%r7135, %r11221, 50529027;
	ld.shared.u32 	%r11222, [%r11034+4232];
	shr.s32 	%r11223, %r11222, %r11022;
	and.b32  	%r7143, %r11223, 50529027;
	ld.shared.u32 	%r11224, [%r11034+4236];
	shr.s32 	%r11225, %r11224, %r11022;
	and.b32  	%r7151, %r11225, 50529027;
	ld.shared.u32 	%r11226, [%r11034+4240];
	shr.s32 	%r11227, %r11226, %r11022;
	and.b32  	%r7159, %r11227, 50529027;
	ld.shared.u32 	%r11228, [%r11034+4244];
	shr.s32 	%r11229, %r11228, %r11022;
	and.b32  	%r7167, %r11229, 50529027;
	ld.shared.u32 	%r11230, [%r11034+4248];
	shr.s32 	%r11231, %r11230, %r11022;
	and.b32  	%r7175, %r11231, 50529027;
	ld.shared.u32 	%r11232, [%r11034+4252];
	shr.s32 	%r11233, %r11232, %r11022;
	and.b32  	%r7183, %r11233, 50529027;
	ld.shared.u8 	%r11234, [%r11099];
	shr.u32 	%r11235, %r11234, 4;
	shl.b32 	%r11236, %r11235, 8;
	or.b32  	%r11237, %r11236, %r11235;
	shl.b32 	%r11238, %r11237, 16;
	or.b32  	%r7131, %r11238, %r11237;
	ld.shared.u32 	%r7132, [%r11067+512];
	// begin inline asm
	dp4a.s32.s32 %r7126, %r7127, %r7132, %r10989;
	// end inline asm
	// begin inline asm
	dp4a.s32.s32 %r7130, %r7131, %r7132, %r10989;
	// end inline asm
	ld.shared.u32 	%r7140, [%r11067+516];
	// begin inline asm
	dp4a.s32.s32 %r7134, %r7135, %r7140, %r7126;
	// end inline asm
	// begin inline asm
	dp4a.s32.s32 %r7138, %r7131, %r7140, %r7130;
	// end inline asm
	ld.shared.u32 	%r7148, [%r11067+520];
	// begin inline asm
	dp4a.s32.s32 %r7142, %r7143, %r7148, %r7134;
	// end inline asm
	// begin inline asm
	dp4a.s32.s32 %r7146, %r7131, %r7148, %r7138;
	// end inline asm
	ld.shared.u32 	%r7156, [%r11067+524];
	// begin inline asm
	dp4a.s32.s32 %r7150, %r7151, %r7156, %r7142;
	// end inline asm
	// begin inline asm
	dp4a.s32.s32 %r7154, %r7131, %r7156, %r7146;
	// end inline asm
	and.b32  	%r11239, %r11234, 15;
	mul.lo.s32 	%r11240, %r7150, %r11239;
	ld.shared.u8 	%r11241, [%r11099+1];
	shr.u32 	%r11242, %r11241, 4;
	shl.b32 	%r11243, %r11242, 8;
	or.b32  	%r11244, %r11243, %r11242;
	shl.b32 	%r11245, %r11244, 16;
	or.b32  	%r7163, %r11245, %r11244;
	ld.shared.u32 	%r7164, [%r11067+528];
	// begin inline asm
	dp4a.s32.s32 %r7158, %r7159, %r7164, %r10989;
	// end inline asm
	// begin inline asm
	dp4a.s32.s32 %r7162, %r7163, %r7164, %r7154;
	// end inline asm
	ld.shared.u32 	%r7172, [%r11067+532];
	// begin inline asm
	dp4a.s32.s32 %r7166, %r7167, %r7172, %r7158;
	// end inline asm
	// begin inline asm
	dp4a.s32.s32 %r7170, %r7163, %r7172, %r7162;
	// end inline asm
	ld.shared.u32 	%r7180, [%r11067+536];
	// begin inline asm
	dp4a.s32.s32 %r7174, %r7175, %r7180, %r7166;
	// end inline asm
	// begin inline asm
	dp4a.s32.s32 %r7178, %r7163, %r7180, %r7170;
	// end inline asm
	ld.shared.u32 	%r7188, [%r11067+540];
	// begin inline asm
	dp4a.s32.s32 %r7182, %r7183, %r7188, %r7174;
	// end inline asm
	// begin inline asm
	dp4a.s32.s32 %r7186, %r7163, %r7188, %r7178;
	// end inline asm
	and.b32  	%r11246, %r11241, 15;
	mad.lo.s32 	%r11247, %r7182, %r11246, %r11240;
	ld.shared.u32 	%r7191, [%r11098];
	// begin inline asm
	{.reg .f16 low,high;
  mov.b32 {low,high},%r7191;
  cvt.f32.f16 %f1137, low;}

	// end inline asm
	// begin inline asm
	{.reg .f16 low,high;
  mov.b32 {low,high},%r7191;
  cvt.f32.f16 %f1138, high;}

	// end inline asm
	cvt.rn.f32.s32 	%f1283, %r11247;
	mul.f32 	%f1284, %f1137, %f1283;
	cvt.rn.f32.s32 	%f1285, %r7186;
	mul.f32 	%f1286, %f1138, %f1285;
	sub.f32 	%f1287, %f1284, %f1286;
	fma.rn.f32 	%f2745, %f1277, %f1287, %f2745;
	ld.shared.u32 	%r11248, [%r11034+8448];
	shr.s32 	%r11249, %r11248, %r11022;
	and.b32  	%r7193, %r11249, 50529027;
	ld.shared.u32 	%r11250, [%r11034+8452];
	shr.s32 	%r11251, %r11250, %r11022;
	and.b32  	%r7201, %r11251, 50529027;
	ld.shared.u32 	%r11252, [%r11034+8456];
	shr.s32 	%r11253, %r11252, %r11022;
	and.b32  	%r7209, %r11253, 50529027;
	ld.shared.u32 	%r11254, [%r11034+8460];
	shr.s32 	%r11255, %r11254, %r11022;
	and.b32  	%r7217, %r11255, 50529027;
	ld.shared.u32 	%r11256, [%r11034+8464];
	shr.s32 	%r11257, %r11256, %r11022;
	and.b32  	%r7225, %r11257, 50529027;
	ld.shared.u32 	%r11258, [%r11034+8468];
	shr.s32 	%r11259, %r11258, %r11022;
	and.b32  	%r7233, %r11259, 50529027;
	ld.shared.u32 	%r11260, [%r11034+8472];
	shr.s32 	%r11261, %r11260, %r11022;
	and.b32  	%r7241, %r11261, 50529027;
	ld.shared.u32 	%r11262, [%r11034+8476];
	shr.s32 	%r11263, %r11262, %r11022;
	and.b32  	%r7249, %r11263, 50529027;
	ld.shared.u8 	%r11264, [%r11136];
	shr.u32 	%r11265, %r11264, 4;
	shl.b32 	%r11266, %r11265, 8;
	or.b32  	%r11267, %r11266, %r11265;
	shl.b32 	%r11268, %r11267, 16;
	or.b32  	%r7197, %r11268, %r11267;
	ld.shared.u32 	%r7198, [%r11067+512];
	// begin inline asm
	dp4a.s32.s32 %r7192, %r7193, %r7198, %r10989;
	// end inline asm
	// begin inline asm
	dp4a.s32.s32 %r7196, %r7197, %r7198, %r10989;
	// end inline asm
	ld.shared.u32 	%r7206, [%r11067+516];
	// begin inline asm
	dp4a.s32.s32 %r7200, %r7201, %r7206, %r7192;
	// end inline asm
	// begin inline asm
	dp4a.s32.s32 %r7204, %r7197, %r7206, %r7196;
	// end inline asm
	ld.shared.u32 	%r7214, [%r11067+520];
	// begin inline asm
	dp4a.s32.s32 %r7208, %r7209, %r7214, %r7200;
	// end inline asm
	// begin inline asm
	dp4a.s32.s32 %r7212, %r7197, %r7214, %r7204;
	// end inline asm
	ld.shared.u32 	%r7222, [%r11067+524];
	// begin inline asm
	dp4a.s32.s32 %r7216, %r7217, %r7222, %r7208;
	// end inline asm
	// begin inline asm
	dp4a.s32.s32 %r7220, %r7197, %r7222, %r7212;
	// end inline asm
	and.b32  	%r11269, %r11264, 15;
	mul.lo.s32 	%r11270, %r7216, %r11269;
	ld.shared.u8 	%r11271, [%r11136+1];
	shr.u32 	%r11272, %r11271, 4;
	shl.b32 	%r11273, %r11272, 8;
	or.b32  	%r11274, %r11273, %r11272;
	shl.b32 	%r11275, %r11274, 16;
	or.b32  	%r7229, %r11275, %r11274;
	ld.shared.u32 	%r7230, [%r11067+528];
	// begin inline asm
	dp4a.s32.s32 %r7224, %r7225, %r7230, %r10989;
	// end inline asm
	// begin inline asm
	dp4a.s32.s32 %r7228, %r7229, %r7230, %r7220;
	// end inline asm
	ld.shared.u32 	%r7238, [%r11067+532];
	// begin inline asm
	dp4a.s32.s32 %r7232, %r7233, %r7238, %r7224;
	// end inline asm
	// begin inline asm
	dp4a.s32.s32 %r7236, %r7229, %r7238, %r7228;
	// end inline asm
	ld.shared.u32 	%r7246, [%r11067+536];
	// begin inline asm
	dp4a.s32.s32 %r7240, %r7241, %r7246, %r7232;
	// end inline asm
	// begin inline asm
	dp4a.s32.s32 %r7244, %r7229, %r7246, %r7236;
	// end inline asm
	ld.shared.u32 	%r7254, [%r11067+540];
	// begin inline asm
	dp4a.s32.s32 %r7248, %r7249, %r7254, %r7240;
	// end inline asm
	// begin inline asm
	dp4a.s32.s32 %r7252, %r7229, %r7254, %r7244;
	// end inline asm
	and.b32  	%r11276, %r11271, 15;
	mad.lo.s32 	%r11277, %r7248, %r11276, %r11270;
	ld.shared.u32 	%r7257, [%r11135];
	// begin inline asm
	{.reg .f16 low,high;
  mov.b32 {low,high},%r7257;
  cvt.f32.f16 %f1139, low;}

	// end inline asm
	// begin inline asm
	{.reg .f16 low,high;
  mov.b32 {low,high},%r7257;
  cvt.f32.f16 %f1140, high;}

	// end inline asm
	ld.shared.f32 	%f1288, [%r11030+64];
	cvt.rn.f32.s32 	%f1289, %r11277;
	mul.f32 	%f1290, %f1139, %f1289;
	cvt.rn.f32.s32 	%f1291, %r7252;
	mul.f32 	%f1292, %f1140, %f1291;
	sub.f32 	%f1293, %f1290, %f1292;
	fma.rn.f32 	%f2729, %f1288, %f1293, %f2729;
	ld.shared.u32 	%r11278, [%r11034+12672];
	shr.s32 	%r11279, %r11278, %r11022;
	and.b32  	%r7259, %r11279, 50529027;
	ld.shared.u32 	%r11280, [%r11034+12676];
	shr.s32 	%r11281, %r11280, %r11022;
	and.b32  	%r7267, %r11281, 50529027;
	ld.shared.u32 	%r11282, [%r11034+12680];
	shr.s32 	%r11283, %r11282, %r11022;
	and.b32  	%r7275, %r11283, 50529027;
	ld.shared.u32 	%r11284, [%r11034+12684];
	shr.s32 	%r11285, %r11284, %r11022;
	and.b32  	%r7283, %r11285, 50529027;
	ld.shared.u32 	%r11286, [%r11034+12688];
	shr.s32 	%r11287, %r11286, %r11022;
	and.b32  	%r7291, %r11287, 50529027;
	ld.shared.u32 	%r11288, [%r11034+12692];
	shr.s32 	%r11289, %r11288, %r11022;
	and.b32  	%r7299, %r11289, 50529027;
	ld.shared.u32 	%r11290, [%r11034+12696];
	shr.s32 	%r11291, %r11290, %r11022;
	and.b32  	%r7307, %r11291, 50529027;
	ld.shared.u32 	%r11292, [%r11034+12700];
	shr.s32 	%r11293, %r11292, %r11022;
	and.b32  	%r7315, %r11293, 50529027;
	ld.shared.u8 	%r11294, [%r11173];
	shr.u32 	%r11295, %r11294, 4;
	shl.b32 	%r11296, %r11295, 8;
	or.b32  	%r11297, %r11296, %r11295;
	shl.b32 	%r11298, %r11297, 16;
	or.b32  	%r7263, %r11298, %r11297;
	ld.shared.u32 	%r7264, [%r11067+512];
	// begin inline asm
	dp4a.s32.s32 %r7258, %r7259, %r7264, %r10989;
	// end inline asm
	// begin inline asm
	dp4a.s32.s32 %r7262, %r7263, %r7264, %r10989;
	// end inline asm
	ld.shared.u32 	%r7272, [%r11067+516];
	// begin inline asm
	dp4a.s32.s32 %r7266, %r7267, %r7272, %r7258;
	// end inline asm
	// begin inline asm
	dp4a.s32.s32 %r7270, %r7263, %r7272, %r7262;
	// end inline asm
	ld.shared.u32 	%r7280, [%r11067+520];
	// begin inline asm
	dp4a.s32.s32 %r7274, %r7275, %r7280, %r7266;
	// end inline asm
	// begin inline asm
	dp4a.s32.s32 %r7278, %r7263, %r7280, %r7270;
	// end inline asm
	ld.shared.u32 	%r7288, [%r11067+524];
	// begin inline asm
	dp4a.s32.s32 %r7282, %r7283, %r7288, %r7274;
	// end inline asm
	// begin inline asm
	dp4a.s32.s32 %r7286, %r7263, %r7288, %r7278;
	// end inline asm
	and.b32  	%r11299, %r11294, 15;
	mul.lo.s32 	%r11300, %r7282, %r11299;
	ld.shared.u8 	%r11301, [%r11173+1];
	shr.u32 	%r11302, %r11301, 4;
	shl.b32 	%r11303, %r11302, 8;
	or.b32  	%r11304, %r11303, %r11302;
	shl.b32 	%r11305, %r11304, 16;
	or.b32  	%r7295, %r11305, %r11304;
	ld.shared.u32 	%r7296, [%r11067+528];
	// begin inline asm
	dp4a.s32.s32 %r7290, %r7291, %r7296, %r10989;
	// end inline asm
	// begin inline asm
	dp4a.s32.s32 %r7294, %r7295, %r7296, %r7286;
	// end inline asm
	ld.shared.u32 	%r7304, [%r11067+532];
	// begin inline asm
	dp4a.s32.s32 %r7298, %r7299, %r7304, %r7290;
	// end inline asm
	// begin inline asm
	dp4a.s32.s32 %r7302, %r7295, %r7304, %r7294;
	// end inline asm
	ld.shared.u32 	%r7312, [%r11067+536];
	// begin inline asm
	dp4a.s32.s32 %r7306, %r7307, %r7312, %r7298;
	// end inline asm
	// begin inline asm
	dp4a.s32.s32 %r7310, %r7295, %r7312, %r7302;
	// end inline asm
	ld.shared.u32 	%r7320, [%r11067+540];
	// begin inline asm
	dp4a.s32.s32 %r7314, %r7315, %r7320, %r7306;
	// end inline asm
	// begin inline asm
	dp4a.s32.s32 %r7318, %r7295, %r7320, %r7310;
	// end inline asm
	and.b32  	%r11306, %r11301, 15;
	mad.lo.s32 	%r11307, %r7314, %r11306, %r11300;
	ld.shared.u32 	%r7323, [%r11172];
	// begin inline asm
	{.reg .f16 low,high;
  mov.b32 {low,high},%r7323;
  cvt.f32.f16 %f1141, low;}

	// end inline asm
	// begin inline asm
	{.reg .f16 low,high;
  mov.b32 {low,high},%r7323;
  cvt.f32.f16 %f1142, high;}

	// end inline asm
	cvt.rn.f32.s32 	%f1294, %r11307;
	mul.f32 	%f1295, %f1141, %f1294;
	cvt.rn.f32.s32 	%f1296, %r7318;
	mul.f32 	%f1297, %f1142, %f1296;
	sub.f32 	%f1298, %f1295, %f1297;
	fma.rn.f32 	%f2713, %f1288, %f1298, %f2713;
	ld.shared.u32 	%r11308, [%r11034];
	shr.s32 	%r11309, %r11308, %r11022;
	and.b32  	%r7325, %r11309, 50529027;
	ld.shared.u32 	%r11310, [%r11034+4];
	shr.s32 	%r11311, %r11310, %r11022;
	and.b32  	%r7333, %r11311, 50529027;
	ld.shared.u32 	%r11312, [%r11034+8];
	shr.s32 	%r11313, %r11312, %r11022;
	and.b32  	%r7341, %r11313, 50529027;
	ld.shared.u32 	%r11314, [%r11034+12];
	shr.s32 	%r11315, %r11314, %r11022;
	and.b32  	%r7349, %r11315, 50529027;
	ld.shared.u32 	%r11316, [%r11034+16];
	shr.s32 	%r11317, %r11316, %r11022;
	and.b32  	%r7357, %r11317, 50529027;
	ld.shared.u32 	%r11318, [%r11034+20];
	shr.s32 	%r11319, %r11318, %r11022;
	and.b32  	%r7365, %r11319, 50529027;
	ld.shared.u32 	%r11320, [%r11034+24];
	shr.s32 	%r11321, %r11320, %r11022;
	and.b32  	%r7373, %r11321, 50529027;
	ld.shared.u32 	%r11322, [%r11034+28];
	shr.s32 	%r11323, %r11322, %r11022;
	and.b32  	%r7381, %r11323, 50529027;
	ld.shared.u8 	%r11324, [%r11059];
	shr.u32 	%r11325, %r11324, 4;
	shl.b32 	%r11326, %r11325, 8;
	or.b32  	%r11327, %r11326, %r11325;
	shl.b32 	%r11328, %r11327, 16;
	or.b32  	%r7329, %r11328, %r11327;
	ld.shared.u32 	%r7330, [%r11067+1024];
	// begin inline asm
	dp4a.s32.s32 %r7324, %r7325, %r7330, %r10989;
	// end inline asm
	// begin inline asm
	dp4a.s32.s32 %r7328, %r7329, %r7330, %r10989;
	// end inline asm
	ld.shared.u32 	%r7338, [%r11067+1028];
	// begin inline asm
	dp4a.s32.s32 %r7332, %r7333, %r7338, %r7324;
	// end inline asm
	// begin inline asm
	dp4a.s32.s32 %r7336, %r7329, %r7338, %r7328;
	// end inline asm
	ld.shared.u32 	%r7346, [%r11067+1032];
	// begin inline asm
	dp4a.s32.s32 %r7340, %r7341, %r7346, %r7332;
	// end inline asm
	// begin inline asm
	dp4a.s32.s32 %r7344, %r7329, %r7346, %r7336;
	// end inline asm
	ld.shared.u32 	%r7354, [%r11067+1036];
	// begin inline asm
	dp4a.s32.s32 %r7348, %r7349, %r7354, %r7340;
	// end inline asm
	// begin inline asm
	dp4a.s32.s32 %r7352, %r7329, %r7354, %r7344;
	// end inline asm
	and.b32  	%r11329, %r11324, 15;
	mul.lo.s32 	%r11330, %r7348, %r11329;
	ld.shared.u8 	%r11331, [%r11059+1];
	shr.u32 	%r11332, %r11331, 4;
	shl.b32 	%r11333, %r11332, 8;
	or.b32  	%r11334, %r11333, %r11332;
	shl.b32 	%r11335, %r11334, 16;
	or.b32  	%r7361, %r11335, %r11334;
	ld.shared.u32 	%r7362, [%r11067+1040];
	// begin inline asm
	dp4a.s32.s32 %r7356, %r7357, %r7362, %r10989;
	// end inline asm
	// begin inline asm
	dp4a.s32.s32 %r7360, %r7361, %r7362, %r7352;
	// end inline asm
	ld.shared.u32 	%r7370, [%r11067+1044];
	// begin inline asm
	dp4a.s32.s32 %r7364, %r7365, %r7370, %r7356;
	// end inline asm
	// begin inline asm
	dp4a.s32.s32 %r7368, %r7361, %r7370, %r7360;
	// end inline asm
	ld.shared.u32 	%r7378, [%r11067+1048];
	// begin inline asm
	dp4a.s32.s32 %r7372, %r7373, %r7378, %r7364;
	// end inline asm
	// begin inline asm
	dp4a.s32.s32 %r7376, %r7361, %r7378, %r7368;
	// end inline asm
	ld.shared.u32 	%r7386, [%r11067+1052];
	// begin inline asm
	dp4a.s32.s32 %r7380, %r7381, %r7386, %r7372;
	// end inline asm
	// begin inline asm
	dp4a.s32.s32 %r7384, %r7361, %r7386, %r7376;
	// end inline asm
	and.b32  	%r11336, %r11331, 15;
	mad.lo.s32 	%r11337, %r7380, %r11336, %r11330;
	ld.shared.u32 	%r7389, [%r11058];
	// begin inline asm
	{.reg .f16 low,high;
  mov.b32 {low,high},%r7389;
  cvt.f32.f16 %f1143, low;}

	// end inline asm
	// begin inline asm
	{.reg .f16 low,high;
  mov.b32 {low,high},%r7389;
  cvt.f32.f16 %f1144, high;}

	// end inline asm
	ld.shared.f32 	%f1299, [%r11030+128];
	cvt.rn.f32.s32 	%f1300, %r11337;
	mul.f32 	%f1301, %f1143, %f1300;
	cvt.rn.f32.s32 	%f1302, %r7384;
	mul.f32 	%f1303, %f1144, %f1302;
	sub.f32 	%f1304, %f1301, %f1303;
	fma.rn.f32 	%f2760, %f1299, %f1304, %f2760;
	ld.shared.u32 	%r11338, [%r11034+4224];
	shr.s32 	%r11339, %r11338, %r11022;
	and.b32  	%r7391, %r11339, 50529027;
	ld.shared.u32 	%r11340, [%r11034+4228];
	shr.s32 	%r11341, %r11340, %r11022;
	and.b32  	%r7399, %r11341, 50529027;
	ld.shared.u32 	%r11342, [%r11034+4232];
	shr.s32 	%r11343, %r11342, %r11022;
	and.b32  	%r7407, %r11343, 50529027;
	ld.shared.u32 	%r11344, [%r11034+4236];
	shr.s32 	%r11345, %r11344, %r11022;
	and.b32  	%r7415, %r11345, 50529027;
	ld.shared.u32 	%r11346, [%r11034+4240];
	shr.s32 	%r11347, %r11346, %r11022;
	and.b32  	%r7423, %r11347, 50529027;
	ld.shared.u32 	%r11348, [%r11034+4244];
	shr.s32 	%r11349, %r11348, %r11022;
	and.b32  	%r7431, %r11349, 50529027;
	ld.shared.u32 	%r11350, [%r11034+4248];
	shr.s32 	%r11351, %r11350, %r11022;
	and.b32  	%r7439, %r11351, 50529027;
	ld.shared.u32 	%r11352, [%r11034+4252];
	shr.s32 	%r11353, %r11352, %r11022;
	and.b32  	%r7447, %r11353, 50529027;
	ld.shared.u8 	%r11354, [%r11099];
	shr.u32 	%r11355, %r11354, 4;
	shl.b32 	%r11356, %r11355, 8;
	or.b32  	%r11357, %r11356, %r11355;
	shl.b32 	%r11358, %r11357, 16;
	or.b32  	%r7395, %r11358, %r11357;
	ld.shared.u32 	%r7396, [%r11067+1024];
	// begin inline asm
	dp4a.s32.s32 %r7390, %r7391, %r7396, %r10989;
	// end inline asm
	// begin inline asm
	dp4a.s32.s32 %r7394, %r7395, %r7396, %r10989;
	// end inline asm
	ld.shared.u32 	%r7404, [%r11067+1028];
	// begin inline asm
	dp4a.s32.s32 %r7398, %r7399, %r7404, %r7390;
	// end inline asm
	// begin inline asm
	dp4a.s32.s32 %r7402, %r7395, %r7404, %r7394;
	// end inline asm
	ld.shared.u32 	%r7412, [%r11067+1032];
	// begin inline asm
	dp4a.s32.s32 %r7406, %r7407, %r7412, %r7398;
	// end inline asm
	// begin inline asm
	dp4a.s32.s32 %r7410, %r7395, %r7412, %r7402;
	// end inline asm
	ld.shared.u32 	%r7420, [%r11067+1036];
	// begin inline asm
	dp4a.s32.s32 %r7414, %r7415, %r7420, %r7406;
	// end inline asm
	// begin inline asm
	dp4a.s32.s32 %r7418, %r7395, %r7420, %r7410;
	// end inline asm
	and.b32  	%r11359, %r11354, 15;
	mul.lo.s32 	%r11360, %r7414, %r11359;
	ld.shared.u8 	%r11361, [%r11099+1];
	shr.u32 	%r11362, %r11361, 4;
	shl.b32 	%r11363, %r11362, 8;
	or.b32  	%r11364, %r11363, %r11362;
	shl.b32 	%r11365, %r11364, 16;
	or.b32  	%r7427, %r11365, %r11364;
	ld.shared.u32 	%r7428, [%r11067+1040];
	// begin inline asm
	dp4a.s32.s32 %r7422, %r7423, %r7428, %r10989;
	// end inline asm
	// begin inline asm
	dp4a.s32.s32 %r7426, %r7427, %r7428, %r7418;
	// end inline asm
	ld.shared.u32 	%r7436, [%r11067+1044];
	// begin inline asm
	dp4a.s32.s32 %r7430, %r7431, %r7436, %r7422;
	// end inline asm
	// begin inline asm
	dp4a.s32.s32 %r7434, %r7427, %r7436, %r7426;
	// end inline asm
	ld.shared.u32 	%r7444, [%r11067+1048];
	// begin inline asm
	dp4a.s32.s32 %r7438, %r7439, %r7444, %r7430;
	// end inline asm
	// begin inline asm
	dp4a.s32.s32 %r7442, %r7427, %r7444, %r7434;
	// end inline asm
	ld.shared.u32 	%r7452, [%r11067+1052];
	// begin inline asm
	dp4a.s32.s32 %r7446, %r7447, %r7452, %r7438;
	// end inline asm
	// begin inline asm
	dp4a.s32.s32 %r7450, %r7427, %r7452, %r7442;
	// end inline asm
	and.b32  	%r11366, %r11361, 15;
	mad.lo.s32 	%r11367, %r7446, %r11366, %r11360;
	ld.shared.u32 	%r7455, [%r11098];
	// begin inline asm
	{.reg .f16 low,high;
  mov.b32 {low,high},%r7455;
  cvt.f32.f16 %f1145, low;}

	// end inline asm
	// begin inline asm
	{.reg .f16 low,high;
  mov.b32 {low,high},%r7455;
  cvt.f32.f16 %f1146, high;}

	// end inline asm
	cvt.rn.f32.s32 	%f1305, %r11367;
	mul.f32 	%f1306, %f1145, %f1305;
	cvt.rn.f32.s32 	%f1307, %r7450;
	mul.f32 	%f1308, %f1146, %f1307;
	sub.f32 	%f1309, %f1306, %f1308;
	fma.rn.f32 	%f2744, %f1299, %f1309, %f2744;
	ld.shared.u32 	%r11368, [%r11034+8448];
	shr.s32 	%r11369, %r11368, %r11022;
	and.b32  	%r7457, %r11369, 50529027;
	ld.shared.u32 	%r11370, [%r11034+8452];
	shr.s32 	%r11371, %r11370, %r11022;
	and.b32  	%r7465, %r11371, 50529027;
	ld.shared.u32 	%r11372, [%r11034+8456];
	shr.s32 	%r11373, %r11372, %r11022;
	and.b32  	%r7473, %r11373, 50529027;
	ld.shared.u32 	%r11374, [%r11034+8460];
	shr.s32 	%r11375, %r11374, %r11022;
	and.b32  	%r7481, %r11375, 50529027;
	ld.shared.u32 	%r11376, [%r11034+8464];
	shr.s32 	%r11377, %r11376, %r11022;
	and.b32  	%r7489, %r11377, 50529027;
	ld.shared.u32 	%r11378, [%r11034+8468];
	shr.s32 	%r11379, %r11378, %r11022;
	and.b32  	%r7497, %r11379, 50529027;
	ld.shared.u32 	%r11380, [%r11034+8472];
	shr.s32 	%r11381, %r11380, %r11022;
	and.b32  	%r7505, %r11381, 50529027;
	ld.shared.u32 	%r11382, [%r11034+8476];
	shr.s32 	%r11383, %r11382, %r11022;
	and.b32  	%r7513, %r11383, 50529027;
	ld.shared.u8 	%r11384, [%r11136];
	shr.u32 	%r11385, %r11384, 4;
	shl.b32 	%r11386, %r11385, 8;
	or.b32  	%r11387, %r11386, %r11385;
	shl.b32 	%r11388, %r11387, 16;
	or.b32  	%r7461, %r11388, %r11387;
	ld.shared.u32 	%r7462, [%r11067+1024];
	// begin inline asm
	dp4a.s32.s32 %r7456, %r7457, %r7462, %r10989;
	// end inline asm
	// begin inline asm
	dp4a.s32.s32 %r7460, %r7461, %r7462, %r10989;
	// end inline asm
	ld.shared.u32 	%r7470, [%r11067+1028];
	// begin inline asm
	dp4a.s32.s32 %r7464, %r7465, %r7470, %r7456;
	// end inline asm
	// begin inline asm
	dp4a.s32.s32 %r7468, %r7461, %r7470, %r7460;
	// end inline asm
	ld.shared.u32 	%r7478, [%r11067+1032];
	// begin inline asm
	dp4a.s32.s32 %r7472, %r7473, %r7478, %r7464;
	// end inline asm
	// begin inline asm
	dp4a.s32.s32 %r7476, %r7461, %r7478, %r7468;
	// end inline asm
	ld.shared.u32 	%r7486, [%r11067+1036];
	// begin inline asm
	dp4a.s32.s32 %r7480, %r7481, %r7486, %r7472;
	// end inline asm
	// begin inline asm
	dp4a.s32.s32 %r7484, %r7461, %r7486, %r7476;
	// end inline asm
	and.b32  	%r11389, %r11384, 15;
	mul.lo.s32 	%r11390, %r7480, %r11389;
	ld.shared.u8 	%r11391, [%r11136+1];
	shr.u32 	%r11392, %r11391, 4;
	shl.b32 	%r11393, %r11392, 8;
	or.b32  	%r11394, %r11393, %r11392;
	shl.b32 	%r11395, %r11394, 16;
	or.b32  	%r7493, %r11395, %r11394;
	ld.shared.u32 	%r7494, [%r11067+1040];
	// begin inline asm
	dp4a.s32.s32 %r7488, %r7489, %r7494, %r10989;
	// end inline asm
	// begin inline asm
	dp4a.s32.s32 %r7492, %r7493, %r7494, %r7484;
	// end inline asm
	ld.shared.u32 	%r7502, [%r11067+1044];
	// begin inline asm
	dp4a.s32.s32 %r7496, %r7497, %r7502, %r7488;
	// end inline asm
	// begin inline asm
	dp4a.s32.s32 %r7500, %r7493, %r7502, %r7492;
	// end inline asm
	ld.shared.u32 	%r7510, [%r11067+1048];
	// begin inline asm
	dp4a.s32.s32 %r7504, %r7505, %r7510, %r7496;
	// end inline asm
	// begin inline asm
	dp4a.s32.s32 %r7508, %r7493, %r7510, %r7500;
	// end inline asm
	ld.shared.u32 	%r7518, [%r11067+1052];
	// begin inline asm
	dp4a.s32.s32 %r7512, %r7513, %r7518, %r7504;
	// end inline asm
	// begin inline asm
	dp4a.s32.s32 %r7516, %r7493, %r7518, %r7508;
	// end inline asm
	and.b32  	%r11396, %r11391, 15;
	mad.lo.s32 	%r11397, %r7512, %r11396, %r11390;
	ld.shared.u32 	%r7521, [%r11135];
	// begin inline asm
	{.reg .f16 low,high;
  mov.b32 {low,high},%r7521;
  cvt.f32.f16 %f1147, low;}

	// end inline asm
	// begin inline asm
	{.reg .f16 low,high;
  mov.b32 {low,high},%r7521;
  cvt.f32.f16 %f1148, high;}

	// end inline asm
	ld.shared.f32 	%f1310, [%r11030+128];
	cvt.rn.f32.s32 	%f1311, %r11397;
	mul.f32 	%f1312, %f1147, %f1311;
	cvt.rn.f32.s32 	%f1313, %r7516;
	mul.f32 	%f1314, %f1148, %f1313;
	sub.f32 	%f1315, %f1312, %f1314;
	fma.rn.f32 	%f2728, %f1310, %f1315, %f2728;
	ld.shared.u32 	%r11398, [%r11034+12672];
	shr.s32 	%r11399, %r11398, %r11022;
	and.b32  	%r7523, %r11399, 50529027;
	ld.shared.u32 	%r11400, [%r11034+12676];
	shr.s32 	%r11401, %r11400, %r11022;
	and.b32  	%r7531, %r11401, 50529027;
	ld.shared.u32 	%r11402, [%r11034+12680];
	shr.s32 	%r11403, %r11402, %r11022;
	and.b32  	%r7539, %r11403, 50529027;
	ld.shared.u32 	%r11404, [%r11034+12684];
	shr.s32 	%r11405, %r11404, %r11022;
	and.b32  	%r7547, %r11405, 50529027;
	ld.shared.u32 	%r11406, [%r11034+12688];
	shr.s32 	%r11407, %r11406, %r11022;
	and.b32  	%r7555, %r11407, 50529027;
	ld.shared.u32 	%r11408, [%r11034+12692];
	shr.s32 	%r11409, %r11408, %r11022;
	and.b32  	%r7563, %r11409, 50529027;
	ld.shared.u32 	%r11410, [%r11034+12696];
	shr.s32 	%r11411, %r11410, %r11022;
	and.b32  	%r7571, %r11411, 50529027;
	ld.shared.u32 	%r11412, [%r11034+12700];
	shr.s32 	%r11413, %r11412, %r11022;
	and.b32  	%r7579, %r11413, 50529027;
	ld.shared.u8 	%r11414, [%r11173];
	shr.u32 	%r11415, %r11414, 4;
	shl.b32 	%r11416, %r11415, 8;
	or.b32  	%r11417, %r11416, %r11415;
	shl.b32 	%r11418, %r11417, 16;
	or.b32  	%r7527, %r11418, %r11417;
	ld.shared.u32 	%r7528, [%r11067+1024];
	// begin inline asm
	dp4a.s32.s32 %r7522, %r7523, %r7528, %r10989;
	// end inline asm
	// begin inline asm
	dp4a.s32.s32 %r7526, %r7527, %r7528, %r10989;
	// end inline asm
	ld.shared.u32 	%r7536, [%r11067+1028];
	// begin inline asm
	dp4a.s32.s32 %r7530, %r7531, %r7536, %r7522;
	// end inline asm
	// begin inline asm
	dp4a.s32.s32 %r7534, %r7527, %r7536, %r7526;
	// end inline asm
	ld.shared.u32 	%r7544, [%r11067+1032];
	// begin inline asm
	dp4a.s32.s32 %r7538, %r7539, %r7544, %r7530;
	// end inline asm
	// begin inline asm
	dp4a.s32.s32 %r7542, %r7527, %r7544, %r7534;
	// end inline asm
	ld.shared.u32 	%r7552, [%r11067+1036];
	// begin inline asm
	dp4a.s32.s32 %r7546, %r7547, %r7552, %r7538;
	// end inline asm
	// begin inline asm
	dp4a.s32.s32 %r7550, %r7527, %r7552, %r7542;
	// end inline asm
	and.b32  	%r11419, %r11414, 15;
	mul.lo.s32 	%r11420, %r7546, %r11419;
	ld.shared.u8 	%r11421, [%r11173+1];
	shr.u32 	%r11422, %r11421, 4;
	shl.b32 	%r11423, %r11422, 8;
	or.b32  	%r11424, %r11423, %r11422;
	shl.b32 	%r11425, %r11424, 16;
	or.b32  	%r7559, %r11425, %r11424;
	ld.shared.u32 	%r7560, [%r11067+1040];
	// begin inline asm
	dp4a.s32.s32 %r7554, %r7555, %r7560, %r10989;
	// end inline asm
	// begin inline asm
	dp4a.s32.s32 %r7558, %r7559, %r7560, %r7550;
	// end inline asm
	ld.shared.u32 	%r7568, [%r11067+1044];
	// begin inline asm
	dp4a.s32.s32 %r7562, %r7563, %r7568, %r7554;
	// end inline asm
	// begin inline asm
	dp4a.s32.s32 %r7566, %r7559, %r7568, %r7558;
	// end inline asm
	ld.shared.u32 	%r7576, [%r11067+1048];
	// begin inline asm
	dp4a.s32.s32 %r7570, %r7571, %r7576, %r7562;
	// end inline asm
	// begin inline asm
	dp4a.s32.s32 %r7574, %r7559, %r7576, %r7566;
	// end inline asm
	ld.shared.u32 	%r7584, [%r11067+1052];
	// begin inline asm
	dp4a.s32.s32 %r7578, %r7579, %r7584, %r7570;
	// end inline asm
	// begin inline asm
	dp4a.s32.s32 %r7582, %r7559, %r7584, %r7574;
	// end inline asm
	and.b32  	%r11426, %r11421, 15;
	mad.lo.s32 	%r11427, %r7578, %r11426, %r11420;
	ld.shared.u32 	%r7587, [%r11172];
	// begin inline asm
	{.reg .f16 low,high;
  mov.b32 {low,high},%r7587;
  cvt.f32.f16 %f1149, low;}

	// end inline asm
	// begin inline asm
	{.reg .f16 low,high;
  mov.b32 {low,high},%r7587;
  cvt.f32.f16 %f1150, high;}

	// end inline asm
	cvt.rn.f32.s32 	%f1316, %r11427;
	mul.f32 	%f1317, %f1149, %f1316;
	cvt.rn.f32.s32 	%f1318, %r7582;
	mul.f32 	%f1319, %f1150, %f1318;
	sub.f32 	%f1320, %f1317, %f1319;
	fma.rn.f32 	%f2712, %f1310, %f1320, %f2712;
	ld.shared.u32 	%r11428, [%r11034];
	shr.s32 	%r11429, %r11428, %r11022;
	and.b32  	%r7589, %r11429, 50529027;
	ld.shared.u32 	%r11430, [%r11034+4];
	shr.s32 	%r11431, %r11430, %r11022;
	and.b32  	%r7597, %r11431, 50529027;
	ld.shared.u32 	%r11432, [%r11034+8];
	shr.s32 	%r11433, %r11432, %r11022;
	and.b32  	%r7605, %r11433, 50529027;
	ld.shared.u32 	%r11434, [%r11034+12];
	shr.s32 	%r11435, %r11434, %r11022;
	and.b32  	%r7613, %r11435, 50529027;
	ld.shared.u32 	%r11436, [%r11034+16];
	shr.s32 	%r11437, %r11436, %r11022;
	and.b32  	%r7621, %r11437, 50529027;
	ld.shared.u32 	%r11438, [%r11034+20];
	shr.s32 	%r11439, %r11438, %r11022;
	and.b32  	%r7629, %r11439, 50529027;
	ld.shared.u32 	%r11440, [%r11034+24];
	shr.s32 	%r11441, %r11440, %r11022;
	and.b32  	%r7637, %r11441, 50529027;
	ld.shared.u32 	%r11442, [%r11034+28];
	shr.s32 	%r11443, %r11442, %r11022;
	and.b32  	%r7645, %r11443, 50529027;
	ld.shared.u8 	%r11444, [%r11059];
	shr.u32 	%r11445, %r11444, 4;
	shl.b32 	%r11446, %r11445, 8;
	or.b32  	%r11447, %r11446, %r11445;
	shl.b32 	%r11448, %r11447, 16;
	or.b32  	%r7593, %r11448, %r11447;
	ld.shared.u32 	%r7594, [%r11067+1536];
	// begin inline asm
	dp4a.s32.s32 %r7588, %r7589, %r7594, %r10989;
	// end inline asm
	// begin inline asm
	dp4a.s32.s32 %r7592, %r7593, %r7594, %r10989;
	// end inline asm
	ld.shared.u32 	%r7602, [%r11067+1540];
	// begin inline asm
	dp4a.s32.s32 %r7596, %r7597, %r7602, %r7588;
	// end inline asm
	// begin inline asm
	dp4a.s32.s32 %r7600, %r7593, %r7602, %r7592;
	// end inline asm
	ld.shared.u32 	%r7610, [%r11067+1544];
	// begin inline asm
	dp4a.s32.s32 %r7604, %r7605, %r7610, %r7596;
	// end inline asm
	// begin inline asm
	dp4a.s32.s32 %r7608, %r7593, %r7610, %r7600;
	// end inline asm
	ld.shared.u32 	%r7618, [%r11067+1548];
	// begin inline asm
	dp4a.s32.s32 %r7612, %r7613, %r7618, %r7604;
	// end inline asm
	// begin inline asm
	dp4a.s32.s32 %r7616, %r7593, %r7618, %r7608;
	// end inline asm
	and.b32  	%r11449, %r11444, 15;
	mul.lo.s32 	%r11450, %r7612, %r11449;
	ld.shared.u8 	%r11451, [%r11059+1];
	shr.u32 	%r11452, %r11451, 4;
	shl.b32 	%r11453, %r11452, 8;
	or.b32  	%r11454, %r11453, %r11452;
	shl.b32 	%r11455, %r11454, 16;
	or.b32  	%r7625, %r11455, %r11454;
	ld.shared.u32 	%r7626, [%r11067+1552];
	// begin inline asm
	dp4a.s32.s32 %r7620, %r7621, %r7626, %r10989;
	// end inline asm
	// begin inline asm
	dp4a.s32.s32 %r7624, %r7625, %r7626, %r7616;
	// end inline asm
	ld.shared.u32 	%r7634, [%r11067+1556];
	// begin inline asm
	dp4a.s32.s32 %r7628, %r7629, %r7634, %r7620;
	// end inline asm
	// begin inline asm
	dp4a.s32.s32 %r7632, %r7625, %r7634, %r7624;
	// end inline asm
	ld.shared.u32 	%r7642, [%r11067+1560];
	// begin inline asm
	dp4a.s32.s32 %r7636, %r7637, %r7642, %r7628;
	// end inline asm
	// begin inline asm
	dp4a.s32.s32 %r7640, %r7625, %r7642, %r7632;
	// end inline asm
	ld.shared.u32 	%r7650, [%r11067+1564];
	// begin inline asm
	dp4a.s32.s32 %r7644, %r7645, %r7650, %r7636;
	// end inline asm
	// begin inline asm
	dp4a.s32.s32 %r7648, %r7625, %r7650, %r7640;
	// end inline asm
	and.b32  	%r11456, %r11451, 15;
	mad.lo.s32 	%r11457, %r7644, %r11456, %r11450;
	ld.shared.u32 	%r7653, [%r11058];
	// begin inline asm
	{.reg .f16 low,high;
  mov.b32 {low,high},%r7653;
  cvt.f32.f16 %f1151, low;}

	// end inline asm
	// begin inline asm
	{.reg .f16 low,high;
  mov.b32 {low,high},%r7653;
  cvt.f32.f16 %f1152, high;}

	// end inline asm
	ld.shared.f32 	%f1321, [%r11030+192];
	cvt.rn.f32.s32 	%f1322, %r11457;
	mul.f32 	%f1323, %f1151, %f1322;
	cvt.rn.f32.s32 	%f1324, %r7648;
	mul.f32 	%f1325, %f1152, %f1324;
	sub.f32 	%f1326, %f1323, %f1325;
	fma.rn.f32 	%f2759, %f1321, %f1326, %f2759;
	ld.shared.u32 	%r11458, [%r11034+4224];
	shr.s32 	%r11459, %r11458, %r11022;
	and.b32  	%r7655, %r11459, 50529027;
	ld.shared.u32 	%r11460, [%r11034+4228];
	shr.s32 	%r11461, %r11460, %r11022;
	and.b32  	%r7663, %r11461, 50529027;
	ld.shared.u32 	%r11462, [%r11034+4232];
	shr.s32 	%r11463, %r11462, %r11022;
	and.b32  	%r7671, %r11463, 50529027;
	ld.shared.u32 	%r11464, [%r11034+4236];
	shr.s32 	%r11465, %r11464, %r11022;
	and.b32  	%r7679, %r11465, 50529027;
	ld.shared.u32 	%r11466, [%r11034+4240];
	shr.s32 	%r11467, %r11466, %r11022;
	and.b32  	%r7687, %r11467, 50529027;
	ld.shared.u32 	%r11468, [%r11034+4244];
	shr.s32 	%r11469, %r11468, %r11022;
	and.b32  	%r7695, %r11469, 50529027;
	ld.shared.u32 	%r11470, [%r11034+4248];
	shr.s32 	%r11471, %r11470, %r11022;
	and.b32  	%r7703, %r11471, 50529027;
	ld.shared.u32 	%r11472, [%r11034+4252];
	shr.s32 	%r11473, %r11472, %r11022;
	and.b32  	%r7711, %r11473, 50529027;
	ld.shared.u8 	%r11474, [%r11099];
	shr.u32 	%r11475, %r11474, 4;
	shl.b32 	%r11476, %r11475, 8;
	or.b32  	%r11477, %r11476, %r11475;
	shl.b32 	%r11478, %r11477, 16;
	or.b32  	%r7659, %r11478, %r11477;
	ld.shared.u32 	%r7660, [%r11067+1536];
	// begin inline asm
	dp4a.s32.s32 %r7654, %r7655, %r7660, %r10989;
	// end inline asm
	// begin inline asm
	dp4a.s32.s32 %r7658, %r7659, %r7660, %r10989;
	// end inline asm
	ld.shared.u32 	%r7668, [%r11067+1540];
	// begin inline asm
	dp4a.s32.s32 %r7662, %r7663, %r7668, %r7654;
	// end inline asm
	// begin inline asm
	dp4a.s32.s32 %r7666, %r7659, %r7668, %r7658;
	// end inline asm
	ld.shared.u32 	%r7676, [%r11067+1544];
	// begin inline asm
	dp4a.s32.s32 %r7670, %r7671, %r7676, %r7662;
	// end inline asm
	// begin inline asm
	dp4a.s32.s32 %r7674, %r7659, %r7676, %r7666;
	// end inline asm
	ld.shared.u32 	%r7684, [%r11067+1548];
	// begin inline asm
	dp4a.s32.s32 %r7678, %r7679, %r7684, %r7670;
	// end inline asm
	// begin inline asm
	dp4a.s32.s32 %r7682, %r7659, %r7684, %r7674;
	// end inline asm
	and.b32  	%r11479, %r11474, 15;
	mul.lo.s32 	%r11480, %r7678, %r11479;
	ld.shared.u8 	%r11481, [%r11099+1];
	shr.u32 	%r11482, %r11481, 4;
	shl.b32 	%r11483, %r11482, 8;
	or.b32  	%r11484, %r11483, %r11482;
	shl.b32 	%r11485, %r11484, 16;
	or.b32  	%r7691, %r11485, %r11484;
	ld.shared.u32 	%r7692, [%r11067+1552];
	// begin inline asm
	dp4a.s32.s32 %r7686, %r7687, %r7692, %r10989;
	// end inline asm
	// begin inline asm
	dp4a.s32.s32 %r7690, %r7691, %r7692, %r7682;
	// end inline asm
	ld.shared.u32 	%r7700, [%r11067+1556];
	// begin inline asm
	dp4a.s32.s32 %r7694, %r7695, %r7700, %r7686;
	// end inline asm
	// begin inline asm
	dp4a.s32.s32 %r7698, %r7691, %r7700, %r7690;
	// end inline asm
	ld.shared.u32 	%r7708, [%r11067+1560];
	// begin inline asm
	dp4a.s32.s32 %r7702, %r7703, %r7708, %r7694;
	// end inline asm
	// begin inline asm
	dp4a.s32.s32 %r7706, %r7691, %r7708, %r7698;
	// end inline asm
	ld.shared.u32 	%r7716, [%r11067+1564];
	// begin inline asm
	dp4a.s32.s32 %r7710, %r7711, %r7716, %r7702;
	// end inline asm
	// begin inline asm
	dp4a.s32.s32 %r7714, %r7691, %r7716, %r7706;
	// end inline asm
	and.b32  	%r11486, %r11481, 15;
	mad.lo.s32 	%r11487, %r7710, %r11486, %r11480;
	ld.shared.u32 	%r7719, [%r11098];
	// begin inline asm
	{.reg .f16 low,high;
  mov.b32 {low,high},%r7719;
  cvt.f32.f16 %f1153, low;}

	// end inline asm
	// begin inline asm
	{.reg .f16 low,high;
  mov.b32 {low,high},%r7719;
  cvt.f32.f16 %f1154, high;}

	// end inline asm
	cvt.rn.f32.s32 	%f1327, %r11487;
	mul.f32 	%f1328, %f1153, %f1327;
	cvt.rn.f32.s32 	%f1329, %r7714;
	mul.f32 	%f1330, %f1154, %f1329;
	sub.f32 	%f1331, %f1328, %f1330;
	fma.rn.f32 	%f2743, %f1321, %f1331, %f2743;
	ld.shared.u32 	%r11488, [%r11034+8448];
	shr.s32 	%r11489, %r11488, %r11022;
	and.b32  	%r7721, %r11489, 50529027;
	ld.shared.u32 	%r11490, [%r11034+8452];
	shr.s32 	%r11491, %r11490, %r11022;
	and.b32  	%r7729, %r11491, 50529027;
	ld.shared.u32 	%r11492, [%r11034+8456];
	shr.s32 	%r11493, %r11492, %r11022;
	and.b32  	%r7737, %r11493, 50529027;
	ld.shared.u32 	%r11494, [%r11034+8460];
	shr.s32 	%r11495, %r11494, %r11022;
	and.b32  	%r7745, %r11495, 50529027;
	ld.shared.u32 	%r11496, [%r11034+8464];
	shr.s32 	%r11497, %r11496, %r11022;
	and.b32  	%r7753, %r11497, 50529027;
	ld.shared.u32 	%r11498, [%r11034+8468];
	shr.s32 	%r11499, %r11498, %r11022;
	and.b32  	%r7761, %r11499, 50529027;
	ld.shared.u32 	%r11500, [%r11034+8472];
	shr.s32 	%r11501, %r11500, %r11022;
	and.b32  	%r7769, %r11501, 50529027;
	ld.shared.u32 	%r11502, [%r11034+8476];
	shr.s32 	%r11503, %r11502, %r11022;
	and.b32  	%r7777, %r11503, 50529027;
	ld.shared.u8 	%r11504, [%r11136];
	shr.u32 	%r11505, %r11504, 4;
	shl.b32 	%r11506, %r11505, 8;
	or.b32  	%r11507, %r11506, %r11505;
	shl.b32 	%r11508, %r11507, 16;
	or.b32  	%r7725, %r11508, %r11507;
	ld.shared.u32 	%r7726, [%r11067+1536];
	// begin inline asm
	dp4a.s32.s32 %r7720, %r7721, %r7726, %r10989;
	// end inline asm
	// begin inline asm
	dp4a.s32.s32 %r7724, %r7725, %r7726, %r10989;
	// end inline asm
	ld.shared.u32 	%r7734, [%r11067+1540];
	// begin inline asm
	dp4a.s32.s32 %r7728, %r7729, %r7734, %r7720;
	// end inline asm
	// begin inline asm
	dp4a.s32.s32 %r7732, %r7725, %r7734, %r7724;
	// end inline asm
	ld.shared.u32 	%r7742, [%r11067+1544];
	// begin inline asm
	dp4a.s32.s32 %r7736, %r7737, %r7742, %r7728;
	// end inline asm
	// begin inline asm
	dp4a.s32.s32 %r7740, %r7725, %r7742, %r7732;
	// end inline asm
	ld.shared.u32 	%r7750, [%r11067+1548];
	// begin inline asm
	dp4a.s32.s32 %r7744, %r7745, %r7750, %r7736;
	// end inline asm
	// begin inline asm
	dp4a.s32.s32 %r7748, %r7725, %r7750, %r7740;
	// end inline asm
	and.b32  	%r11509, %r11504, 15;
	mul.lo.s32 	%r11510, %r7744, %r11509;
	ld.shared.u8 	%r11511, [%r11136+1];
	shr.u32 	%r11512, %r11511, 4;
	shl.b32 	%r11513, %r11512, 8;
	or.b32  	%r11514, %r11513, %r11512;
	shl.b32 	%r11515, %r11514, 16;
	or.b32  	%r7757, %r11515, %r11514;
	ld.shared.u32 	%r7758, [%r11067+1552];
	// begin inline asm
	dp4a.s32.s32 %r7752, %r7753, %r7758, %r10989;
	// end inline asm
	// begin inline asm
	dp4a.s32.s32 %r7756, %r7757, %r7758, %r7748;
	// end inline asm
	ld.shared.u32 	%r7766, [%r11067+1556];
	// begin inline asm
	dp4a.s32.s32 %r7760, %r7761, %r7766, %r7752;
	// end inline asm
	// begin inline asm
	dp4a.s32.s32 %r7764, %r7757, %r7766, %r7756;
	// end inline asm
	ld.shared.u32 	%r7774, [%r11067+1560];
	// begin inline asm
	dp4a.s32.s32 %r7768, %r7769, %r7774, %r7760;
	// end inline asm
	// begin inline asm
	dp4a.s32.s32 %r7772, %r7757, %r7774, %r7764;
	// end inline asm
	ld.shared.u32 	%r7782, [%r11067+1564];
	// begin inline asm
	dp4a.s32.s32 %r7776, %r7777, %r7782, %r7768;
	// end inline asm
	// begin inline asm
	dp4a.s32.s32 %r7780, %r7757, %r7782, %r7772;
	// end inline asm
	and.b32  	%r11516, %r11511, 15;
	mad.lo.s32 	%r11517, %r7776, %r11516, %r11510;
	ld.shared.u32 	%r7785, [%r11135];
	// begin inline asm
	{.reg .f16 low,high;
  mov.b32 {low,high},%r7785;
  cvt.f32.f16 %f1155, low;}

	// end inline asm
	// begin inline asm
	{.reg .f16 low,high;
  mov.b32 {low,high},%r7785;
  cvt.f32.f16 %f1156, high;}

	// end inline asm
	ld.shared.f32 	%f1332, [%r11030+192];
	cvt.rn.f32.s32 	%f1333, %r11517;
	mul.f32 	%f1334, %f1155, %f1333;
	cvt.rn.f32.s32 	%f1335, %r7780;
	mul.f32 	%f1336, %f1156, %f1335;
	sub.f32 	%f1337, %f1334, %f1336;
	fma.rn.f32 	%f2727, %f1332, %f1337, %f2727;
	ld.shared.u32 	%r11518, [%r11034+12672];
	shr.s32 	%r11519, %r11518, %r11022;
	and.b32  	%r7787, %r11519, 50529027;
	ld.shared.u32 	%r11520, [%r11034+12676];
	shr.s32 	%r11521, %r11520, %r11022;
	and.b32  	%r7795, %r11521, 50529027;
	ld.shared.u32 	%r11522, [%r11034+12680];
	shr.s32 	%r11523, %r11522, %r11022;
	and.b32  	%r7803, %r11523, 50529027;
	ld.shared.u32 	%r11524, [%r11034+12684];
	shr.s32 	%r11525, %r11524, %r11022;
	and.b32  	%r7811, %r11525, 50529027;
	ld.shared.u32 	%r11526, [%r11034+12688];
	shr.s32 	%r11527, %r11526, %r11022;
	and.b32  	%r7819, %r11527, 50529027;
	ld.shared.u32 	%r11528, [%r11034+12692];
	shr.s32 	%r11529, %r11528, %r11022;
	and.b32  	%r7827, %r11529, 50529027;
	ld.shared.u32 	%r11530, [%r11034+12696];
	shr.s32 	%r11531, %r11530, %r11022;
	and.b32  	%r7835, %r11531, 50529027;
	ld.shared.u32 	%r11532, [%r11034+12700];
	shr.s32 	%r11533, %r11532, %r11022;
	and.b32  	%r7843, %r11533, 50529027;
	ld.shared.u8 	%r11534, [%r11173];
	shr.u32 	%r11535, %r11534, 4;
	shl.b32 	%r11536, %r11535, 8;
	or.b32  	%r11537, %r11536, %r11535;
	shl.b32 	%r11538, %r11537, 16;
	or.b32  	%r7791, %r11538, %r11537;
	ld.shared.u32 	%r7792, [%r11067+1536];
	// begin inline asm
	dp4a.s32.s32 %r7786, %r7787, %r7792, %r10989;
	// end inline asm
	// begin inline asm
	dp4a.s32.s32 %r7790, %r7791, %r7792, %r10989;
	// end inline asm
	ld.shared.u32 	%r7800, [%r11067+1540];
	// begin inline asm
	dp4a.s32.s32 %r7794, %r7795, %r7800, %r7786;
	// end inline asm
	// begin inline asm
	dp4a.s32.s32 %r7798, %r7791, %r7800, %r7790;
	// end inline asm
	ld.shared.u32 	%r7808, [%r11067+1544];
	// begin inline asm
	dp4a.s32.s32 %r7802, %r7803, %r7808, %r7794;
	// end inline asm
	// begin inline asm
	dp4a.s32.s32 %r7806, %r7791, %r7808, %r7798;
	// end inline asm
	ld.shared.u32 	%r7816, [%r11067+1548];
	// begin inline asm
	dp4a.s32.s32 %r7810, %r7811, %r7816, %r7802;
	// end inline asm
	// begin inline asm
	dp4a.s32.s32 %r7814, %r7791, %r7816, %r7806;
	// end inline asm
	and.b32  	%r11539, %r11534, 15;
	mul.lo.s32 	%r11540, %r7810, %r11539;
	ld.shared.u8 	%r11541, [%r11173+1];
	shr.u32 	%r11542, %r11541, 4;
	shl.b32 	%r11543, %r11542, 8;
	or.b32  	%r11544, %r11543, %r11542;
	shl.b32 	%r11545, %r11544, 16;
	or.b32  	%r7823, %r11545, %r11544;
	ld.shared.u32 	%r7824, [%r11067+1552];
	// begin inline asm
	dp4a.s32.s32 %r7818, %r7819, %r7824, %r10989;
	// end inline asm
	// begin inline asm
	dp4a.s32.s32 %r7822, %r7823, %r7824, %r7814;
	// end inline asm
	ld.shared.u32 	%r7832, [%r11067+1556];
	// begin inline asm
	dp4a.s32.s32 %r7826, %r7827, %r7832, %r7818;
	// end inline asm
	// begin inline asm
	dp4a.s32.s32 %r7830, %r7823, %r7832, %r7822;
	// end inline asm
	ld.shared.u32 	%r7840, [%r11067+1560];
	// begin inline asm
	dp4a.s32.s32 %r7834, %r7835, %r7840, %r7826;
	// end inline asm
	// begin inline asm
	dp4a.s32.s32 %r7838, %r7823, %r7840, %r7830;
	// end inline asm
	ld.shared.u32 	%r7848, [%r11067+1564];
	// begin inline asm
	dp4a.s32.s32 %r7842, %r7843, %r7848, %r7834;
	// end inline asm
	// begin inline asm
	dp4a.s32.s32 %r7846, %r7823, %r7848, %r7838;
	// end inline asm
	and.b32  	%r11546, %r11541, 15;
	mad.lo.s32 	%r11547, %r7842, %r11546, %r11540;
	ld.shared.u32 	%r7851, [%r11172];
	// begin inline asm
	{.reg .f16 low,high;
  mov.b32 {low,high},%r7851;
  cvt.f32.f16 %f1157, low;}

	// end inline asm
	// begin inline asm
	{.reg .f16 low,high;
  mov.b32 {low,high},%r7851;
  cvt.f32.f16 %f1158, high;}

	// end inline asm
	cvt.rn.f32.s32 	%f1338, %r11547;
	mul.f32 	%f1339, %f1157, %f1338;
	cvt.rn.f32.s32 	%f1340, %r7846;
	mul.f32 	%f1341, %f1158, %f1340;
	sub.f32 	%f1342, %f1339, %f1341;
	fma.rn.f32 	%f2711, %f1332, %f1342, %f2711;
	ld.shared.u32 	%r11548, [%r11034];
	shr.s32 	%r11549, %r11548, %r11022;
	and.b32  	%r7853, %r11549, 50529027;
	ld.shared.u32 	%r11550, [%r11034+4];
	shr.s32 	%r11551, %r11550, %r11022;
	and.b32  	%r7861, %r11551, 50529027;
	ld.shared.u32 	%r11552, [%r11034+8];
	shr.s32 	%r11553, %r11552, %r11022;
	and.b32  	%r7869, %r11553, 50529027;
	ld.shared.u32 	%r11554, [%r11034+12];
	shr.s32 	%r11555, %r11554, %r11022;
	and.b32  	%r7877, %r11555, 50529027;
	ld.shared.u32 	%r11556, [%r11034+16];
	shr.s32 	%r11557, %r11556, %r11022;
	and.b32  	%r7885, %r11557, 50529027;
	ld.shared.u32 	%r11558, [%r11034+20];
	shr.s32 	%r11559, %r11558, %r11022;
	and.b32  	%r7893, %r11559, 50529027;
	ld.shared.u32 	%r11560, [%r11034+24];
	shr.s32 	%r11561, %r11560, %r11022;
	and.b32  	%r7901, %r11561, 50529027;
	ld.shared.u32 	%r11562, [%r11034+28];
	shr.s32 	%r11563, %r11562, %r11022;
	and.b32  	%r7909, %r11563, 50529027;
	ld.shared.u8 	%r11564, [%r11059];
	shr.u32 	%r11565, %r11564, 4;
	shl.b32 	%r11566, %r11565, 8;
	or.b32  	%r11567, %r11566, %r11565;
	shl.b32 	%r11568, %r11567, 16;
	or.b32  	%r7857, %r11568, %r11567;
	ld.shared.u32 	%r7858, [%r11067+2048];
	// begin inline asm
	dp4a.s32.s32 %r7852, %r7853, %r7858, %r10989;
	// end inline asm
	// begin inline asm
	dp4a.s32.s32 %r7856, %r7857, %r7858, %r10989;
	// end inline asm
	ld.shared.u32 	%r7866, [%r11067+2052];
	// begin inline asm
	dp4a.s32.s32 %r7860, %r7861, %r7866, %r7852;
	// end inline asm
	// begin inline asm
	dp4a.s32.s32 %r7864, %r7857, %r7866, %r7856;
	// end inline asm
	ld.shared.u32 	%r7874, [%r11067+2056];
	// begin inline asm
	dp4a.s32.s32 %r7868, %r7869, %r7874, %r7860;
	// end inline asm
	// begin inline asm
	dp4a.s32.s32 %r7872, %r7857, %r7874, %r7864;
	// end inline asm
	ld.shared.u32 	%r7882, [%r11067+2060];
	// begin inline asm
	dp4a.s32.s32 %r7876, %r7877, %r7882, %r7868;
	// end inline asm
	// begin inline asm
	dp4a.s32.s32 %r7880, %r7857, %r7882, %r7872;
	// end inline asm
	and.b32  	%r11569, %r11564, 15;
	mul.lo.s32 	%r11570, %r7876, %r11569;
	ld.shared.u8 	%r11571, [%r11059+1];
	shr.u32 	%r11572, %r11571, 4;
	shl.b32 	%r11573, %r11572, 8;
	or.b32  	%r11574, %r11573, %r11572;
	shl.b32 	%r11575, %r11574, 16;
	or.b32  	%r7889, %r11575, %r11574;
	ld.shared.u32 	%r7890, [%r11067+2064];
	// begin inline asm
	dp4a.s32.s32 %r7884, %r7885, %r7890, %r10989;
	// end inline asm
	// begin inline asm
	dp4a.s32.s32 %r7888, %r7889, %r7890, %r7880;
	// end inline asm
	ld.shared.u32 	%r7898, [%r11067+2068];
	// begin inline asm
	dp4a.s32.s32 %r7892, %r7893, %r7898, %r7884;
	// end inline asm
	// begin inline asm
	dp4a.s32.s32 %r7896, %r7889, %r7898, %r7888;
	// end inline asm
	ld.shared.u32 	%r7906, [%r11067+2072];
	// begin inline asm
	dp4a.s32.s32 %r7900, %r7901, %r7906, %r7892;
	// end inline asm
	// begin inline asm
	dp4a.s32.s32 %r7904, %r7889, %r7906, %r7896;
	// end inline asm
	ld.shared.u32 	%r7914, [%r11067+2076];
	// begin inline asm
	dp4a.s32.s32 %r7908, %r7909, %r7914, %r7900;
	// end inline asm
	// begin inline asm
	dp4a.s32.s32 %r7912, %r7889, %r7914, %r7904;
	// end inline asm
	and.b32  	%r11576, %r11571, 15;
	mad.lo.s32 	%r11577, %r7908, %r11576, %r11570;
	ld.shared.u32 	%r7917, [%r11058];
	// begin inline asm
	{.reg .f16 low,high;
  mov.b32 {low,high},%r7917;
  cvt.f32.f16 %f1159, low;}

	// end inline asm
	// begin inline asm
	{.reg .f16 low,high;
  mov.b32 {low,high},%r7917;
  cvt.f32.f16 %f1160, high;}

	// end inline asm
	ld.shared.f32 	%f1343, [%r11030+256];
	cvt.rn.f32.s32 	%f1344, %r11577;
	mul.f32 	%f1345, %f1159, %f1344;
	cvt.rn.f32.s32 	%f1346, %r7912;
	mul.f32 	%f1347, %f1160, %f1346;
	sub.f32 	%f1348, %f1345, %f1347;
	fma.rn.f32 	%f2758, %f1343, %f1348, %f2758;
	ld.shared.u32 	%r11578, [%r11034+4224];
	shr.s32 	%r11579, %r11578, %r11022;
	and.b32  	%r7919, %r11579, 50529027;
	ld.shared.u32 	%r11580, [%r11034+4228];
	shr.s32 	%r11581, %r11580, %r11022;
	and.b32  	%r7927, %r11581, 50529027;
	ld.shared.u32 	%r11582, [%r11034+4232];
	shr.s32 	%r11583, %r11582, %r11022;
	and.b32  	%r7935, %r11583, 50529027;
	ld.shared.u32 	%r11584, [%r11034+4236];
	shr.s32 	%r11585, %r11584, %r11022;
	and.b32  	%r7943, %r11585, 50529027;
	ld.shared.u32 	%r11586, [%r11034+4240];
	shr.s32 	%r11587, %r11586, %r11022;
	and.b32  	%r7951, %r11587, 50529027;
	ld.shared.u32 	%r11588, [%r11034+4244];
	shr.s32 	%r11589, %r11588, %r11022;
	and.b32  	%r7959, %r11589, 50529027;
	ld.shared.u32 	%r11590, [%r11034+4248];
	shr.s32 	%r11591, %r11590, %r11022;
	and.b32  	%r7967, %r11591, 50529027;
	ld.shared.u32 	%r11592, [%r11034+4252];
	shr.s32 	%r11593, %r11592, %r11022;
	and.b32  	%r7975, %r11593, 50529027;
	ld.shared.u8 	%r11594, [%r11099];
	shr.u32 	%r11595, %r11594, 4;
	shl.b32 	%r11596, %r11595, 8;
	or.b32  	%r11597, %r11596, %r11595;
	shl.b32 	%r11598, %r11597, 16;
	or.b32  	%r7923, %r11598, %r11597;
	ld.shared.u32 	%r7924, [%r11067+2048];
	// begin inline asm
	dp4a.s32.s32 %r7918, %r7919, %r7924, %r10989;
	// end inline asm
	// begin inline asm
	dp4a.s32.s32 %r7922, %r7923, %r7924, %r10989;
	// end inline asm
	ld.shared.u32 	%r7932, [%r11067+2052];
	// begin inline asm
	dp4a.s32.s32 %r7926, %r7927, %r7932, %r7918;
	// end inline asm
	// begin inline asm
	dp4a.s32.s32 %r7930, %r7923, %r7932, %r7922;
	// end inline asm
	ld.shared.u32 	%r7940, [%r11067+2056];
	// begin inline asm
	dp4a.s32.s32 %r7934, %r7935, %r7940, %r7926;
	// end inline asm
	// begin inline asm
	dp4a.s32.s32 %r7938, %r7923, %r7940, %r7930;
	// end inline asm
	ld.shared.u32 	%r7948, [%r11067+2060];
	// begin inline asm
	dp4a.s32.s32 %r7942, %r7943, %r7948, %r7934;
	// end inline asm
	// begin inline asm
	dp4a.s32.s32 %r7946, %r7923, %r7948, %r7938;
	// end inline asm
	and.b32  	%r11599, %r11594, 15;
	mul.lo.s32 	%r11600, %r7942, %r11599;
	ld.shared.u8 	%r11601, [%r11099+1];
	shr.u32 	%r11602, %r11601, 4;
	shl.b32 	%r11603, %r11602, 8;
	or.b32  	%r11604, %r11603, %r11602;
	shl.b32 	%r11605, %r11604, 16;
	or.b32  	%r7955, %r11605, %r11604;
	ld.shared.u32 	%r7956, [%r11067+2064];
	// begin inline asm
	dp4a.s32.s32 %r7950, %r7951, %r7956, %r10989;
	// end inline asm
	// begin inline asm
	dp4a.s32.s32 %r7954, %r7955, %r7956, %r7946;
	// end inline asm
	ld.shared.u32 	%r7964, [%r11067+2068];
	// begin inline asm
	dp4a.s32.s32 %r7958, %r7959, %r7964, %r7950;
	// end inline asm
	// begin inline asm
	dp4a.s32.s32 %r7962, %r7955, %r7964, %r7954;
	// end inline asm
	ld.shared.u32 	%r7972, [%r11067+2072];
	// begin inline asm
	dp4a.s32.s32 %r7966, %r7967, %r7972, %r7958;
	// end inline asm
	// begin inline asm
	dp4a.s32.s32 %r7970, %r7955, %r7972, %r7962;
	// end inline asm
	ld.shared.u32 	%r7980, [%r11067+2076];
	// begin inline asm
	dp4a.s32.s32 %r7974, %r7975, %r7980, %r7966;
	// end inline asm
	// begin inline asm
	dp4a.s32.s32 %r7978, %r7955, %r7980, %r7970;
	// end inline asm
	and.b32  	%r11606, %r11601, 15;
	mad.lo.s32 	%r11607, %r7974, %r11606, %r11600;
	ld.shared.u32 	%r7983, [%r11098];
	// begin inline asm
	{.reg .f16 low,high;
  mov.b32 {low,high},%r7983;
  cvt.f32.f16 %f1161, low;}

	// end inline asm
	// begin inline asm
	{.reg .f16 low,high;
  mov.b32 {low,high},%r7983;
  cvt.f32.f16 %f1162, high;}

	// end inline asm
	cvt.rn.f32.s32 	%f1349, %r11607;
	mul.f32 	%f1350, %f1161, %f1349;
	cvt.rn.f32.s32 	%f1351, %r7978;
	mul.f32 	%f1352, %f1162, %f1351;
	sub.f32 	%f1353, %f1350, %f1352;
	fma.rn.f32 	%f2742, %f1343, %f1353, %f2742;
	ld.shared.u32 	%r11608, [%r11034+8448];
	shr.s32 	%r11609, %r11608, %r11022;
	and.b32  	%r7985, %r11609, 50529027;
	ld.shared.u32 	%r11610, [%r11034+8452];
	shr.s32 	%r11611, %r11610, %r11022;
	and.b32  	%r7993, %r11611, 50529027;
	ld.shared.u32 	%r11612, [%r11034+8456];
	shr.s32 	%r11613, %r11612, %r11022;
	and.b32  	%r8001, %r11613, 50529027;
	ld.shared.u32 	%r11614, [%r11034+8460];
	shr.s32 	%r11615, %r11614, %r11022;
	and.b32  	%r8009, %r11615, 50529027;
	ld.shared.u32 	%r11616, [%r11034+8464];
	shr.s32 	%r11617, %r11616, %r11022;
	and.b32  	%r8017, %r11617, 50529027;
	ld.shared.u32 	%r11618, [%r11034+8468];
	shr.s32 	%r11619, %r11618, %r11022;
	and.b32  	%r8025, %r11619, 50529027;
	ld.shared.u32 	%r11620, [%r11034+8472];
	shr.s32 	%r11621, %r11620, %r11022;
	and.b32  	%r8033, %r11621, 50529027;
	ld.shared.u32 	%r11622, [%r11034+8476];
	shr.s32 	%r11623, %r11622, %r11022;
	and.b32  	%r8041, %r11623, 50529027;
	ld.shared.u8 	%r11624, [%r11136];
	shr.u32 	%r11625, %r11624, 4;
	shl.b32 	%r11626, %r11625, 8;
	or.b32  	%r11627, %r11626, %r11625;
	shl.b32 	%r11628, %r11627, 16;
	or.b32  	%r7989, %r11628, %r11627;
	ld.shared.u32 	%r7990, [%r11067+2048];
	// begin inline asm
	dp4a.s32.s32 %r7984, %r7985, %r7990, %r10989;
	// end inline asm
	// begin inline asm
	dp4a.s32.s32 %r7988, %r7989, %r7990, %r10989;
	// end inline asm
	ld.shared.u32 	%r7998, [%r11067+2052];
	// begin inline asm
	dp4a.s32.s32 %r7992, %r7993, %r7998, %r7984;
	// end inline asm
	// begin inline asm
	dp4a.s32.s32 %r7996, %r7989, %r7998, %r7988;
	// end inline asm
	ld.shared.u32 	%r8006, [%r11067+2056];
	// begin inline asm
	dp4a.s32.s32 %r8000, %r8001, %r8006, %r7992;
	// end inline asm
	// begin inline asm
	dp4a.s32.s32 %r8004, %r7989, %r8006, %r7996;
	// end inline asm
	ld.shared.u32 	%r8014, [%r11067+2060];
	// begin inline asm
	dp4a.s32.s32 %r8008, %r8009, %r8014, %r8000;
	// end inline asm
	// begin inline asm
	dp4a.s32.s32 %r8012, %r7989, %r8014, %r8004;
	// end inline asm
	and.b32  	%r11629, %r11624, 15;
	mul.lo.s32 	%r11630, %r8008, %r11629;
	ld.shared.u8 	%r11631, [%r11136+1];
	shr.u32 	%r11632, %r11631, 4;
	shl.b32 	%r11633, %r11632, 8;
	or.b32  	%r11634, %r11633, %r11632;
	shl.b32 	%r11635, %r11634, 16;
	or.b32  	%r8021, %r11635, %r11634;
	ld.shared.u32 	%r8022, [%r11067+2064];
	// begin inline asm
	dp4a.s32.s32 %r8016, %r8017, %r8022, %r10989;
	// end inline asm
	// begin inline asm
	dp4a.s32.s32 %r8020, %r8021, %r8022, %r8012;
	// end inline asm
	ld.shared.u32 	%r8030, [%r11067+2068];
	// begin inline asm
	dp4a.s32.s32 %r8024, %r8025, %r8030, %r8016;
	// end inline asm
	// begin inline asm
	dp4a.s32.s32 %r8028, %r8021, %r8030, %r8020;
	// end inline asm
	ld.shared.u32 	%r8038, [%r11067+2072];
	// begin inline asm
	dp4a.s32.s32 %r8032, %r8033, %r8038, %r8024;
	// end inline asm
	// begin inline asm
	dp4a.s32.s32 %r8036, %r8021, %r8038, %r8028;
	// end inline asm
	ld.shared.u32 	%r8046, [%r11067+2076];
	// begin inline asm
	dp4a.s32.s32 %r8040, %r8041, %r8046, %r8032;
	// end inline asm
	// begin inline asm
	dp4a.s32.s32 %r8044, %r8021, %r8046, %r8036;
	// end inline asm
	and.b32  	%r11636, %r11631, 15;
	mad.lo.s32 	%r11637, %r8040, %r11636, %r11630;
	ld.shared.u32 	%r8049, [%r11135];
	// begin inline asm
	{.reg .f16 low,high;
  mov.b32 {low,high},%r8049;
  cvt.f32.f16 %f1163, low;}

	// end inline asm
	// begin inline asm
	{.reg .f16 low,high;
  mov.b32 {low,high},%r8049;
  cvt.f32.f16 %f1164, high;}

	// end inline asm
	ld.shared.f32 	%f1354, [%r11030+256];
	cvt.rn.f32.s32 	%f1355, %r11637;
	mul.f32 	%f1356, %f1163, %f1355;
	cvt.rn.f32.s32 	%f1357, %r8044;
	mul.f32 	%f1358, %f1164, %f1357;
	sub.f32 	%f1359, %f1356, %f1358;
	fma.rn.f32 	%f2726, %f1354, %f1359, %f2726;
	ld.shared.u32 	%r11638, [%r11034+12672];
	shr.s32 	%r11639, %r11638, %r11022;
	and.b32  	%r8051, %r11639, 50529027;
	ld.shared.u32 	%r11640, [%r11034+12676];
	shr.s32 	%r11641, %r11640, %r11022;
	and.b32  	%r8059, %r11641, 50529027;
	ld.shared.u32 	%r11642, [%r11034+12680];
	shr.s32 	%r11643, %r11642, %r11022;
	and.b32  	%r8067, %r11643, 50529027;
	ld.shared.u32 	%r11644, [%r11034+12684];
	shr.s32 	%r11645, %r11644, %r11022;
	and.b32  	%r8075, %r11645, 50529027;
	ld.shared.u32 	%r11646, [%r11034+12688];
	shr.s32 	%r11647, %r11646, %r11022;
	and.b32  	%r8083, %r11647, 50529027;
	ld.shared.u32 	%r11648, [%r11034+12692];
	shr.s32 	%r11649, %r11648, %r11022;
	and.b32  	%r8091, %r11649, 50529027;
	ld.shared.u32 	%r11650, [%r11034+12696];
	shr.s32 	%r11651, %r11650, %r11022;
	and.b32  	%r8099, %r11651, 50529027;
	ld.shared.u32 	%r11652, [%r11034+12700];
	shr.s32 	%r11653, %r11652, %r11022;
	and.b32  	%r8107, %r11653, 50529027;
	ld.shared.u8 	%r11654, [%r11173];
	shr.u32 	%r11655, %r11654, 4;
	shl.b32 	%r11656, %r11655, 8;
	or.b32  	%r11657, %r11656, %r11655;
	shl.b32 	%r11658, %r11657, 16;
	or.b32  	%r8055, %r11658, %r11657;
	ld.shared.u32 	%r8056, [%r11067+2048];
	// begin inline asm
	dp4a.s32.s32 %r8050, %r8051, %r8056, %r10989;
	// end inline asm
	// begin inline asm
	dp4a.s32.s32 %r8054, %r8055, %r8056, %r10989;
	// end inline asm
	ld.shared.u32 	%r8064, [%r11067+2052];
	// begin inline asm
	dp4a.s32.s32 %r8058, %r8059, %r8064, %r8050;
	// end inline asm
	// begin inline asm
	dp4a.s32.s32 %r8062, %r8055, %r8064, %r8054;
	// end inline asm
	ld.shared.u32 	%r8072, [%r11067+2056];
	// begin inline asm
	dp4a.s32.s32 %r8066, %r8067, %r8072, %r8058;
	// end inline asm
	// begin inline asm
	dp4a.s32.s32 %r8070, %r8055, %r8072, %r8062;
	// end inline asm
	ld.shared.u32 	%r8080, [%r11067+2060];
	// begin inline asm
	dp4a.s32.s32 %r8074, %r8075, %r8080, %r8066;
	// end inline asm
	// begin inline asm
	dp4a.s32.s32 %r8078, %r8055, %r8080, %r8070;
	// end inline asm
	and.b32  	%r11659, %r11654, 15;
	mul.lo.s32 	%r11660, %r8074, %r11659;
	ld.shared.u8 	%r11661, [%r11173+1];
	shr.u32 	%r11662, %r11661, 4;
	shl.b32 	%r11663, %r11662, 8;
	or.b32  	%r11664, %r11663, %r11662;
	shl.b32 	%r11665, %r11664, 16;
	or.b32  	%r8087, %r11665, %r11664;
	ld.shared.u32 	%r8088, [%r11067+2064];
	// begin inline asm
	dp4a.s32.s32 %r8082, %r8083, %r8088, %r10989;
	// end inline asm
	// begin inline asm
	dp4a.s32.s32 %r8086, %r8087, %r8088, %r8078;
	// end inline asm
	ld.shared.u32 	%r8096, [%r11067+2068];
	// begin inline asm
	dp4a.s32.s32 %r8090, %r8091, %r8096, %r8082;
	// end inline asm
	// begin inline asm
	dp4a.s32.s32 %r8094, %r8087, %r8096, %r8086;
	// end inline asm
	ld.shared.u32 	%r8104, [%r11067+2072];
	// begin inline asm
	dp4a.s32.s32 %r8098, %r8099, %r8104, %r8090;
	// end inline asm
	// begin inline asm
	dp4a.s32.s32 %r8102, %r8087, %r8104, %r8094;
	// end inline asm
	ld.shared.u32 	%r8112, [%r11067+2076];
	// begin inline asm
	dp4a.s32.s32 %r8106, %r8107, %r8112, %r8098;
	// end inline asm
	// begin inline asm
	dp4a.s32.s32 %r8110, %r8087, %r8112, %r8102;
	// end inline asm
	and.b32  	%r11666, %r11661, 15;
	mad.lo.s32 	%r11667, %r8106, %r11666, %r11660;
	ld.shared.u32 	%r8115, [%r11172];
	// begin inline asm
	{.reg .f16 low,high;
  mov.b32 {low,high},%r8115;
  cvt.f32.f16 %f1165, low;}

	// end inline asm
	// begin inline asm
	{.reg .f16 low,high;
  mov.b32 {low,high},%r8115;
  cvt.f32.f16 %f1166, high;}

	// end inline asm
	cvt.rn.f32.s32 	%f1360, %r11667;
	mul.f32 	%f1361, %f1165, %f1360;
	cvt.rn.f32.s32 	%f1362, %r8110;
	mul.f32 	%f1363, %f1166, %f1362;
	sub.f32 	%f1364, %f1361, %f1363;
	fma.rn.f32 	%f2710, %f1354, %f1364, %f2710;
	ld.shared.u32 	%r11668, [%r11034];
	shr.s32 	%r11669, %r11668, %r11022;
	and.b32  	%r8117, %r11669, 50529027;
	ld.shared.u32 	%r11670, [%r11034+4];
	shr.s32 	%r11671, %r11670, %r11022;
	and.b32  	%r8125, %r11671, 50529027;
	ld.shared.u32 	%r11672, [%r11034+8];
	shr.s32 	%r11673, %r11672, %r11022;
	and.b32  	%r8133, %r11673, 50529027;
	ld.shared.u32 	%r11674, [%r11034+12];
	shr.s32 	%r11675, %r11674, %r11022;
	and.b32  	%r8141, %r11675, 50529027;
	ld.shared.u32 	%r11676, [%r11034+16];
	shr.s32 	%r11677, %r11676, %r11022;
	and.b32  	%r8149, %r11677, 50529027;
	ld.shared.u32 	%r11678, [%r11034+20];
	shr.s32 	%r11679, %r11678, %r11022;
	and.b32  	%r8157, %r11679, 50529027;
	ld.shared.u32 	%r11680, [%r11034+24];
	shr.s32 	%r11681, %r11680, %r11022;
	and.b32  	%r8165, %r11681, 50529027;
	ld.shared.u32 	%r11682, [%r11034+28];
	shr.s32 	%r11683, %r11682, %r11022;
	and.b32  	%r8173, %r11683, 50529027;
	ld.shared.u8 	%r11684, [%r11059];
	shr.u32 	%r11685, %r11684, 4;
	shl.b32 	%r11686, %r11685, 8;
	or.b32  	%r11687, %r11686, %r11685;
	shl.b32 	%r11688, %r11687, 16;
	or.b32  	%r8121, %r11688, %r11687;
	ld.shared.u32 	%r8122, [%r11067+2560];
	// begin inline asm
	dp4a.s32.s32 %r8116, %r8117, %r8122, %r10989;
	// end inline asm
	// begin inline asm
	dp4a.s32.s32 %r8120, %r8121, %r8122, %r10989;
	// end inline asm
	ld.shared.u32 	%r8130, [%r11067+2564];
	// begin inline asm
	dp4a.s32.s32 %r8124, %r8125, %r8130, %r8116;
	// end inline asm
	// begin inline asm
	dp4a.s32.s32 %r8128, %r8121, %r8130, %r8120;
	// end inline asm
	ld.shared.u32 	%r8138, [%r11067+2568];
	// begin inline asm
	dp4a.s32.s32 %r8132, %r8133, %r8138, %r8124;
	// end inline asm
	// begin inline asm
	dp4a.s32.s32 %r8136, %r8121, %r8138, %r8128;
	// end inline asm
	ld.shared.u32 	%r8146, [%r11067+2572];
	// begin inline asm
	dp4a.s32.s32 %r8140, %r8141, %r8146, %r8132;
	// end inline asm
	// begin inline asm
	dp4a.s32.s32 %r8144, %r8121, %r8146, %r8136;
	// end inline asm
	and.b32  	%r11689, %r11684, 15;
	mul.lo.s32 	%r11690, %r8140, %r11689;
	ld.shared.u8 	%r11691, [%r11059+1];
	shr.u32 	%r11692, %r11691, 4;
	shl.b32 	%r11693, %r11692, 8;
	or.b32  	%r11694, %r11693, %r11692;
	shl.b32 	%r11695, %r11694, 16;
	or.b32  	%r8153, %r11695, %r11694;
	ld.shared.u32 	%r8154, [%r11067+2576];
	// begin inline asm
	dp4a.s32.s32 %r8148, %r8149, %r8154, %r10989;
	// end inline asm
	// begin inline asm
	dp4a.s32.s32 %r8152, %r8153, %r8154, %r8144;
	// end inline asm
	ld.shared.u32 	%r8162, [%r11067+2580];
	// begin inline asm
	dp4a.s32.s32 %r8156, %r8157, %r8162, %r8148;
	// end inline asm
	// begin inline asm
	dp4a.s32.s32 %r8160, %r8153, %r8162, %r8152;
	// end inline asm
	ld.shared.u32 	%r8170, [%r11067+2584];
	// begin inline asm
	dp4a.s32.s32 %r8164, %r8165, %r8170, %r8156;
	// end inline asm
	// begin inline asm
	dp4a.s32.s32 %r8168, %r8153, %r8170, %r8160;
	// end inline asm
	ld.shared.u32 	%r8178, [%r11067+2588];
	// begin inline asm
	dp4a.s32.s32 %r8172, %r8173, %r8178, %r8164;
	// end inline asm
	// begin inline asm
	dp4a.s32.s32 %r8176, %r8153, %r8178, %r8168;
	// end inline asm
	and.b32  	%r11696, %r11691, 15;
	mad.lo.s32 	%r11697, %r8172, %r11696, %r11690;
	ld.shared.u32 	%r8181, [%r11058];
	// begin inline asm
	{.reg .f16 low,high;
  mov.b32 {low,high},%r8181;
  cvt.f32.f16 %f1167, low;}

	// end inline asm
	// begin inline asm
	{.reg .f16 low,high;
  mov.b32 {low,high},%r8181;
  cvt.f32.f16 %f1168, high;}

	// end inline asm
	ld.shared.f32 	%f1365, [%r11030+320];
	cvt.rn.f32.s32 	%f1366, %r11697;
	mul.f32 	%f1367, %f1167, %f1366;
	cvt.rn.f32.s32 	%f1368, %r8176;
	mul.f32 	%f1369, %f1168, %f1368;
	sub.f32 	%f1370, %f1367, %f1369;
	fma.rn.f32 	%f2757, %f1365, %f1370, %f2757;
	ld.shared.u32 	%r11698, [%r11034+4224];
	shr.s32 	%r11699, %r11698, %r11022;
	and.b32  	%r8183, %r11699, 50529027;
	ld.shared.u32 	%r11700, [%r11034+4228];
	shr.s32 	%r11701, %r11700, %r11022;
	and.b32  	%r8191, %r11701, 50529027;
	ld.shared.u32 	%r11702, [%r11034+4232];
	shr.s32 	%r11703, %r11702, %r11022;
	and.b32  	%r8199, %r11703, 50529027;
	ld.shared.u32 	%r11704, [%r11034+4236];
	shr.s32 	%r11705, %r11704, %r11022;
	and.b32  	%r8207, %r11705, 50529027;
	ld.shared.u32 	%r11706, [%r11034+4240];
	shr.s32 	%r11707, %r11706, %r11022;
	and.b32  	%r8215, %r11707, 50529027;
	ld.shared.u32 	%r11708, [%r11034+4244];
	shr.s32 	%r11709, %r11708, %r11022;
	and.b32  	%r8223, %r11709, 50529027;
	ld.shared.u32 	%r11710, [%r11034+4248];
	shr.s32 	%r11711, %r11710, %r11022;
	and.b32  	%r8231, %r11711, 50529027;
	ld.shared.u32 	%r11712, [%r11034+4252];
	shr.s32 	%r11713, %r11712, %r11022;
	and.b32  	%r8239, %r11713, 50529027;
	ld.shared.u8 	%r11714, [%r11099];
	shr.u32 	%r11715, %r11714, 4;
	shl.b32 	%r11716, %r11715, 8;
	or.b32  	%r11717, %r11716, %r11715;
	shl.b32 	%r11718, %r11717, 16;
	or.b32  	%r8187, %r11718, %r11717;
	ld.shared.u32 	%r8188, [%r11067+2560];
	// begin inline asm
	dp4a.s32.s32 %r8182, %r8183, %r8188, %r10989;
	// end inline asm
	// begin inline asm
	dp4a.s32.s32 %r8186, %r8187, %r8188, %r10989;
	// end inline asm
	ld.shared.u32 	%r8196, [%r11067+2564];
	// begin inline asm
	dp4a.s32.s32 %r8190, %r8191, %r8196, %r8182;
	// end inline asm
	// begin inline asm
	dp4a.s32.s32 %r8194, %r8187, %r8196, %r8186;
	// end inline asm
	ld.shared.u32 	%r8204, [%r11067+2568];
	// begin inline asm
	dp4a.s32.s32 %r8198, %r8199, %r8204, %r8190;
	// end inline asm
	// begin inline asm
	dp4a.s32.s32 %r8202, %r8187, %r8204, %r8194;
	// end inline asm
	ld.shared.u32 	%r8212, [%r11067+2572];
	// begin inline asm
	dp4a.s32.s32 %r8206, %r8207, %r8212, %r8198;
	// end inline asm
	// begin inline asm
	dp4a.s32.s32 %r8210, %r8187, %r8212, %r8202;
	// end inline asm
	and.b32  	%r11719, %r11714, 15;
	mul.lo.s32 	%r11720, %r8206, %r11719;
	ld.shared.u8 	%r11721, [%r11099+1];
	shr.u32 	%r11722, %r11721, 4;
	shl.b32 	%r11723, %r11722, 8;
	or.b32  	%r11724, %r11723, %r11722;
	shl.b32 	%r11725, %r11724, 16;
	or.b32  	%r8219, %r11725, %r11724;
	ld.shared.u32 	%r8220, [%r11067+2576];
	// begin inline asm
	dp4a.s32.s32 %r8214, %r8215, %r8220, %r10989;
	// end inline asm
	// begin inline asm
	dp4a.s32.s32 %r8218, %r8219, %r8220, %r8210;
	// end inline asm
	ld.shared.u32 	%r8228, [%r11067+2580];
	// begin inline asm
	dp4a.s32.s32 %r8222, %r8223, %r8228, %r8214;
	// end inline asm
	// begin inline asm
	dp4a.s32.s32 %r8226, %r8219, %r8228, %r8218;
	// end inline asm
	ld.shared.u32 	%r8236, [%r11067+2584];
	// begin inline asm
	dp4a.s32.s32 %r8230, %r8231, %r8236, %r8222;
	// end inline asm
	// begin inline asm
	dp4a.s32.s32 %r8234, %r8219, %r8236, %r8226;
	// end inline asm
	ld.shared.u32 	%r8244, [%r11067+2588];
	// begin inline asm
	dp4a.s32.s32 %r8238, %r8239, %r8244, %r8230;
	// end inline asm
	// begin inline asm
	dp4a.s32.s32 %r8242, %r8219, %r8244, %r8234;
	// end inline asm
	and.b32  	%r11726, %r11721, 15;
	mad.lo.s32 	%r11727, %r8238, %r11726, %r11720;
	ld.shared.u32 	%r8247, [%r11098];
	// begin inline asm
	{.reg .f16 low,high;
  mov.b32 {low,high},%r8247;
  cvt.f32.f16 %f1169, low;}

	// end inline asm
	// begin inline asm
	{.reg .f16 low,high;
  mov.b32 {low,high},%r8247;
  cvt.f32.f16 %f1170, high;}

	// end inline asm
	cvt.rn.f32.s32 	%f1371, %r11727;
	mul.f32 	%f1372, %f1169, %f1371;
	cvt.rn.f32.s32 	%f1373, %r8242;
	mul.f32 	%f1374, %f1170, %f1373;
	sub.f32 	%f1375, %f1372, %f1374;
	fma.rn.f32 	%f2741, %f1365, %f1375, %f2741;
	ld.shared.u32 	%r11728, [%r11034+8448];
	shr.s32 	%r11729, %r11728, %r11022;
	and.b32  	%r8249, %r11729, 50529027;
	ld.shared.u32 	%r11730, [%r11034+8452];
	shr.s32 	%r11731, %r11730, %r11022;
	and.b32  	%r8257, %r11731, 50529027;
	ld.shared.u32 	%r11732, [%r11034+8456];
	shr.s32 	%r11733, %r11732, %r11022;
	and.b32  	%r8265, %r11733, 50529027;
	ld.shared.u32 	%r11734, [%r11034+8460];
	shr.s32 	%r11735, %r11734, %r11022;
	and.b32  	%r8273, %r11735, 50529027;
	ld.shared.u32 	%r11736, [%r11034+8464];
	shr.s32 	%r11737, %r11736, %r11022;
	and.b32  	%r8281, %r11737, 50529027;
	ld.shared.u32 	%r11738, [%r11034+8468];
	shr.s32 	%r11739, %r11738, %r11022;
	and.b32  	%r8289, %r11739, 50529027;
	ld.shared.u32 	%r11740, [%r11034+8472];
	shr.s32 	%r11741, %r11740, %r11022;
	and.b32  	%r8297, %r11741, 50529027;
	ld.shared.u32 	%r11742, [%r11034+8476];
	shr.s32 	%r11743, %r11742, %r11022;
	and.b32  	%r8305, %r11743, 50529027;
	ld.shared.u8 	%r11744, [%r11136];
	shr.u32 	%r11745, %r11744, 4;
	shl.b32 	%r11746, %r11745, 8;
	or.b32  	%r11747, %r11746, %r11745;
	shl.b32 	%r11748, %r11747, 16;
	or.b32  	%r8253, %r11748, %r11747;
	ld.shared.u32 	%r8254, [%r11067+2560];
	// begin inline asm
	dp4a.s32.s32 %r8248, %r8249, %r8254, %r10989;
	// end inline asm
	// begin inline asm
	dp4a.s32.s32 %r8252, %r8253, %r8254, %r10989;
	// end inline asm
	ld.shared.u32 	%r8262, [%r11067+2564];
	// begin inline asm
	dp4a.s32.s32 %r8256, %r8257, %r8262, %r8248;
	// end inline asm
	// begin inline asm
	dp4a.s32.s32 %r8260, %r8253, %r8262, %r8252;
	// end inline asm
	ld.shared.u32 	%r8270, [%r11067+2568];
	// begin inline asm
	dp4a.s32.s32 %r8264, %r8265, %r8270, %r8256;
	// end inline asm
	// begin inline asm
	dp4a.s32.s32 %r8268, %r8253, %r8270, %r8260;
	// end inline asm
	ld.shared.u32 	%r8278, [%r11067+2572];
	// begin inline asm
	dp4a.s32.s32 %r8272, %r8273, %r8278, %r8264;
	// end inline asm
	// begin inline asm
	dp4a.s32.s32 %r8276, %r8253, %r8278, %r8268;
	// end inline asm
	and.b32  	%r11749, %r11744, 15;
	mul.lo.s32 	%r11750, %r8272, %r11749;
	ld.shared.u8 	%r11751, [%r11136+1];
	shr.u32 	%r11752, %r11751, 4;
	shl.b32 	%r11753, %r11752, 8;
	or.b32  	%r11754, %r11753, %r11752;
	shl.b32 	%r11755, %r11754, 16;
	or.b32  	%r8285, %r11755, %r11754;
	ld.shared.u32 	%r8286, [%r11067+2576];
	// begin inline asm
	dp4a.s32.s32 %r8280, %r8281, %r8286, %r10989;
	// end inline asm
	// begin inline asm
	dp4a.s32.s32 %r8284, %r8285, %r8286, %r8276;
	// end inline asm
	ld.shared.u32 	%r8294, [%r11067+2580];
	// begin inline asm
	dp4a.s32.s32 %r8288, %r8289, %r8294, %r8280;
	// end inline asm
	// begin inline asm
	dp4a.s32.s32 %r8292, %r8285, %r8294, %r8284;
	// end inline asm
	ld.shared.u32 	%r8302, [%r11067+2584];
	// begin inline asm
	dp4a.s32.s32 %r8296, %r8297, %r8302, %r8288;
	// end inline asm
	// begin inline asm
	dp4a.s32.s32 %r8300, %r8285, %r8302, %r8292;
	// end inline asm
	ld.shared.u32 	%r8310, [%r11067+2588];
	// begin inline asm
	dp4a.s32.s32 %r8304, %r8305, %r8310, %r8296;
	// end inline asm
	// begin inline asm
	dp4a.s32.s32 %r8308, %r8285, %r8310, %r8300;
	// end inline asm
	and.b32  	%r11756, %r11751, 15;
	mad.lo.s32 	%r11757, %r8304, %r11756, %r11750;
	ld.shared.u32 	%r8313, [%r11135];
	// begin inline asm
	{.reg .f16 low,high;
  mov.b32 {low,high},%r8313;
  cvt.f32.f16 %f1171, low;}

	// end inline asm
	// begin inline asm
	{.reg .f16 low,high;
  mov.b32 {low,high},%r8313;
  cvt.f32.f16 %f1172, high;}

	// end inline asm
	ld.shared.f32 	%f1376, [%r11030+320];
	cvt.rn.f32.s32 	%f1377, %r11757;
	mul.f32 	%f1378, %f1171, %f1377;
	cvt.rn.f32.s32 	%f1379, %r8308;
	mul.f32 	%f1380, %f1172, %f1379;
	sub.f32 	%f1381, %f1378, %f1380;
	fma.rn.f32 	%f2725, %f1376, %f1381, %f2725;
	ld.shared.u32 	%r11758, [%r11034+12672];
	shr.s32 	%r11759, %r11758, %r11022;
	and.b32  	%r8315, %r11759, 50529027;
	ld.shared.u32 	%r11760, [%r11034+12676];
	shr.s32 	%r11761, %r11760, %r11022;
	and.b32  	%r8323, %r11761, 50529027;
	ld.shared.u32 	%r11762, [%r11034+12680];
	shr.s32 	%r11763, %r11762, %r11022;
	and.b32  	%r8331, %r11763, 50529027;
	ld.shared.u32 	%r11764, [%r11034+12684];
	shr.s32 	%r11765, %r11764, %r11022;
	and.b32  	%r8339, %r11765, 50529027;
	ld.shared.u32 	%r11766, [%r11034+12688];
	shr.s32 	%r11767, %r11766, %r11022;
	and.b32  	%r8347, %r11767, 50529027;
	ld.shared.u32 	%r11768, [%r11034+12692];
	shr.s32 	%r11769, %r11768, %r11022;
	and.b32  	%r8355, %r11769, 50529027;
	ld.shared.u32 	%r11770, [%r11034+12696];
	shr.s32 	%r11771, %r11770, %r11022;
	and.b32  	%r8363, %r11771, 50529027;
	ld.shared.u32 	%r11772, [%r11034+12700];
	shr.s32 	%r11773, %r11772, %r11022;
	and.b32  	%r8371, %r11773, 50529027;
	ld.shared.u8 	%r11774, [%r11173];
	shr.u32 	%r11775, %r11774, 4;
	shl.b32 	%r11776, %r11775, 8;
	or.b32  	%r11777, %r11776, %r11775;
	shl.b32 	%r11778, %r11777, 16;
	or.b32  	%r8319, %r11778, %r11777;
	ld.shared.u32 	%r8320, [%r11067+2560];
	// begin inline asm
	dp4a.s32.s32 %r8314, %r8315, %r8320, %r10989;
	// end inline asm
	// begin inline asm
	dp4a.s32.s32 %r8318, %r8319, %r8320, %r10989;
	// end inline asm
	ld.shared.u32 	%r8328, [%r11067+2564];
	// begin inline asm
	dp4a.s32.s32 %r8322, %r8323, %r8328, %r8314;
	// end inline asm
	// begin inline asm
	dp4a.s32.s32 %r8326, %r8319, %r8328, %r8318;
	// end inline asm
	ld.shared.u32 	%r8336, [%r11067+2568];
	// begin inline asm
	dp4a.s32.s32 %r8330, %r8331, %r8336, %r8322;
	// end inline asm
	// begin inline asm
	dp4a.s32.s32 %r8334, %r8319, %r8336, %r8326;
	// end inline asm
	ld.shared.u32 	%r8344, [%r11067+2572];
	// begin inline asm
	dp4a.s32.s32 %r8338, %r8339, %r8344, %r8330;
	// end inline asm
	// begin inline asm
	dp4a.s32.s32 %r8342, %r8319, %r8344, %r8334;
	// end inline asm
	and.b32  	%r11779, %r11774, 15;
	mul.lo.s32 	%r11780, %r8338, %r11779;
	ld.shared.u8 	%r11781, [%r11173+1];
	shr.u32 	%r11782, %r11781, 4;
	shl.b32 	%r11783, %r11782, 8;
	or.b32  	%r11784, %r11783, %r11782;
	shl.b32 	%r11785, %r11784, 16;
	or.b32  	%r8351, %r11785, %r11784;
	ld.shared.u32 	%r8352, [%r11067+2576];
	// begin inline asm
	dp4a.s32.s32 %r8346, %r8347, %r8352, %r10989;
	// end inline asm
	// begin inline asm
	dp4a.s32.s32 %r8350, %r8351, %r8352, %r8342;
	// end inline asm
	ld.shared.u32 	%r8360, [%r11067+2580];
	// begin inline asm
	dp4a.s32.s32 %r8354, %r8355, %r8360, %r8346;
	// end inline asm
	// begin inline asm
	dp4a.s32.s32 %r8358, %r8351, %r8360, %r8350;
	// end inline asm
	ld.shared.u32 	%r8368, [%r11067+2584];
	// begin inline asm
	dp4a.s32.s32 %r8362, %r8363, %r8368, %r8354;
	// end inline asm
	// begin inline asm
	dp4a.s32.s32 %r8366, %r8351, %r8368, %r8358;
	// end inline asm
	ld.shared.u32 	%r8376, [%r11067+2588];
	// begin inline asm
	dp4a.s32.s32 %r8370, %r8371, %r8376, %r8362;
	// end inline asm
	// begin inline asm
	dp4a.s32.s32 %r8374, %r8351, %r8376, %r8366;
	// end inline asm
	and.b32  	%r11786, %r11781, 15;
	mad.lo.s32 	%r11787, %r8370, %r11786, %r11780;
	ld.shared.u32 	%r8379, [%r11172];
	// begin inline asm
	{.reg .f16 low,high;
  mov.b32 {low,high},%r8379;
  cvt.f32.f16 %f1173, low;}

	// end inline asm
	// begin inline asm
	{.reg .f16 low,high;
  mov.b32 {low,high},%r8379;
  cvt.f32.f16 %f1174, high;}

	// end inline asm
	cvt.rn.f32.s32 	%f1382, %r11787;
	mul.f32 	%f1383, %f1173, %f1382;
	cvt.rn.f32.s32 	%f1384, %r8374;
	mul.f32 	%f1385, %f1174, %f1384;
	sub.f32 	%f1386, %f1383, %f1385;
	fma.rn.f32 	%f2709, %f1376, %f1386, %f2709;
	ld.shared.u32 	%r11788, [%r11034];
	shr.s32 	%r11789, %r11788, %r11022;
	and.b32  	%r8381, %r11789, 50529027;
	ld.shared.u32 	%r11790, [%r11034+4];
	shr.s32 	%r11791, %r11790, %r11022;
	and.b32  	%r8389, %r11791, 50529027;
	ld.shared.u32 	%r11792, [%r11034+8];
	shr.s32 	%r11793, %r11792, %r11022;
	and.b32  	%r8397, %r11793, 50529027;
	ld.shared.u32 	%r11794, [%r11034+12];
	shr.s32 	%r11795, %r11794, %r11022;
	and.b32  	%r8405, %r11795, 50529027;
	ld.shared.u32 	%r11796, [%r11034+16];
	shr.s32 	%r11797, %r11796, %r11022;
	and.b32  	%r8413, %r11797, 50529027;
	ld.shared.u32 	%r11798, [%r11034+20];
	shr.s32 	%r11799, %r11798, %r11022;
	and.b32  	%r8421, %r11799, 50529027;
	ld.shared.u32 	%r11800, [%r11034+24];
	shr.s32 	%r11801, %r11800, %r11022;
	and.b32  	%r8429, %r11801, 50529027;
	ld.shared.u32 	%r11802, [%r11034+28];
	shr.s32 	%r11803, %r11802, %r11022;
	and.b32  	%r8437, %r11803, 50529027;
	ld.shared.u8 	%r11804, [%r11059];
	shr.u32 	%r11805, %r11804, 4;
	shl.b32 	%r11806, %r11805, 8;
	or.b32  	%r11807, %r11806, %r11805;
	shl.b32 	%r11808, %r11807, 16;
	or.b32  	%r8385, %r11808, %r11807;
	ld.shared.u32 	%r8386, [%r11067+3072];
	// begin inline asm
	dp4a.s32.s32 %r8380, %r8381, %r8386, %r10989;
	// end inline asm
	// begin inline asm
	dp4a.s32.s32 %r8384, %r8385, %r8386, %r10989;
	// end inline asm
	ld.shared.u32 	%r8394, [%r11067+3076];
	// begin inline asm
	dp4a.s32.s32 %r8388, %r8389, %r8394, %r8380;
	// end inline asm
	// begin inline asm
	dp4a.s32.s32 %r8392, %r8385, %r8394, %r8384;
	// end inline asm
	ld.shared.u32 	%r8402, [%r11067+3080];
	// begin inline asm
	dp4a.s32.s32 %r8396, %r8397, %r8402, %r8388;
	// end inline asm
	// begin inline asm
	dp4a.s32.s32 %r8400, %r8385, %r8402, %r8392;
	// end inline asm
	ld.shared.u32 	%r8410, [%r11067+3084];
	// begin inline asm
	dp4a.s32.s32 %r8404, %r8405, %r8410, %r8396;
	// end inline asm
	// begin inline asm
	dp4a.s32.s32 %r8408, %r8385, %r8410, %r8400;
	// end inline asm
	and.b32  	%r11809, %r11804, 15;
	mul.lo.s32 	%r11810, %r8404, %r11809;
	ld.shared.u8 	%r11811, [%r11059+1];
	shr.u32 	%r11812, %r11811, 4;
	shl.b32 	%r11813, %r11812, 8;
	or.b32  	%r11814, %r11813, %r11812;
	shl.b32 	%r11815, %r11814, 16;
	or.b32  	%r8417, %r11815, %r11814;
	ld.shared.u32 	%r8418, [%r11067+3088];
	// begin inline asm
	dp4a.s32.s32 %r8412, %r8413, %r8418, %r10989;
	// end inline asm
	// begin inline asm
	dp4a.s32.s32 %r8416, %r8417, %r8418, %r8408;
	// end inline asm
	ld.shared.u32 	%r8426, [%r11067+3092];
	// begin inline asm
	dp4a.s32.s32 %r8420, %r8421, %r8426, %r8412;
	// end inline asm
	// begin inline asm
	dp4a.s32.s32 %r8424, %r8417, %r8426, %r8416;
	// end inline asm
	ld.shared.u32 	%r8434, [%r11067+3096];
	// begin inline asm
	dp4a.s32.s32 %r8428, %r8429, %r8434, %r8420;
	// end inline asm
	// begin inline asm
	dp4a.s32.s32 %r8432, %r8417, %r8434, %r8424;
	// end inline asm
	ld.shared.u32 	%r8442, [%r11067+3100];
	// begin inline asm
	dp4a.s32.s32 %r8436, %r8437, %r8442, %r8428;
	// end inline asm
	// begin inline asm
	dp4a.s32.s32 %r8440, %r8417, %r8442, %r8432;
	// end inline asm
	and.b32  	%r11816, %r11811, 15;
	mad.lo.s32 	%r11817, %r8436, %r11816, %r11810;
	ld.shared.u32 	%r8445, [%r11058];
	// begin inline asm
	{.reg .f16 low,high;
  mov.b32 {low,high},%r8445;
  cvt.f32.f16 %f1175, low;}

	// end inline asm
	// begin inline asm
	{.reg .f16 low,high;
  mov.b32 {low,high},%r8445;
  cvt.f32.f16 %f1176, high;}

	// end inline asm
	ld.shared.f32 	%f1387, [%r11030+384];
	cvt.rn.f32.s32 	%f1388, %r11817;
	mul.f32 	%f1389, %f1175, %f1388;
	cvt.rn.f32.s32 	%f1390, %r8440;
	mul.f32 	%f1391, %f1176, %f1390;
	sub.f32 	%f1392, %f1389, %f1391;
	fma.rn.f32 	%f2756, %f1387, %f1392, %f2756;
	ld.shared.u32 	%r11818, [%r11034+4224];
	shr.s32 	%r11819, %r11818, %r11022;
	and.b32  	%r8447, %r11819, 50529027;
	ld.shared.u32 	%r11820, [%r11034+4228];
	shr.s32 	%r11821, %r11820, %r11022;
	and.b32  	%r8455, %r11821, 50529027;
	ld.shared.u32 	%r11822, [%r11034+4232];
	shr.s32 	%r11823, %r11822, %r11022;
	and.b32  	%r8463, %r11823, 50529027;
	ld.shared.u32 	%r11824, [%r11034+4236];
	shr.s32 	%r11825, %r11824, %r11022;
	and.b32  	%r8471, %r11825, 50529027;
	ld.shared.u32 	%r11826, [%r11034+4240];
	shr.s32 	%r11827, %r11826, %r11022;
	and.b32  	%r8479, %r11827, 50529027;
	ld.shared.u32 	%r11828, [%r11034+4244];
	shr.s32 	%r11829, %r11828, %r11022;
	and.b32  	%r8487, %r11829, 50529027;
	ld.shared.u32 	%r11830, [%r11034+4248];
	shr.s32 	%r11831, %r11830, %r11022;
	and.b32  	%r8495, %r11831, 50529027;
	ld.shared.u32 	%r11832, [%r11034+4252];
	shr.s32 	%r11833, %r11832, %r11022;
	and.b32  	%r8503, %r11833, 50529027;
	ld.shared.u8 	%r11834, [%r11099];
	shr.u32 	%r11835, %r11834, 4;
	shl.b32 	%r11836, %r11835, 8;
	or.b32  	%r11837, %r11836, %r11835;
	shl.b32 	%r11838, %r11837, 16;
	or.b32  	%r8451, %r11838, %r11837;
	ld.shared.u32 	%r8452, [%r11067+3072];
	// begin inline asm
	dp4a.s32.s32 %r8446, %r8447, %r8452, %r10989;
	// end inline asm
	// begin inline asm
	dp4a.s32.s32 %r8450, %r8451, %r8452, %r10989;
	// end inline asm
	ld.shared.u32 	%r8460, [%r11067+3076];
	// begin inline asm
	dp4a.s32.s32 %r8454, %r8455, %r8460, %r8446;
	// end inline asm
	// begin inline asm
	dp4a.s32.s32 %r8458, %r8451, %r8460, %r8450;
	// end inline asm
	ld.shared.u32 	%r8468, [%r11067+3080];
	// begin inline asm
	dp4a.s32.s32 %r8462, %r8463, %r8468, %r8454;
	// end inline asm
	// begin inline asm
	dp4a.s32.s32 %r8466, %r8451, %r8468, %r8458;
	// end inline asm
	ld.shared.u32 	%r8476, [%r11067+3084];
	// begin inline asm
	dp4a.s32.s32 %r8470, %r8471, %r8476, %r8462;
	// end inline asm
	// begin inline asm
	dp4a.s32.s32 %r8474, %r8451, %r8476, %r8466;
	// end inline asm
	and.b32  	%r11839, %r11834, 15;
	mul.lo.s32 	%r11840, %r8470, %r11839;
	ld.shared.u8 	%r11841, [%r11099+1];
	shr.u32 	%r11842, %r11841, 4;
	shl.b32 	%r11843, %r11842, 8;
	or.b32  	%r11844, %r11843, %r11842;
	shl.b32 	%r11845, %r11844, 16;
	or.b32  	%r8483, %r11845, %r11844;
	ld.shared.u32 	%r8484, [%r11067+3088];
	// begin inline asm
	dp4a.s32.s32 %r8478, %r8479, %r8484, %r10989;
	// end inline asm
	// begin inline asm
	dp4a.s32.s32 %r8482, %r8483, %r8484, %r8474;
	// end inline asm
	ld.shared.u32 	%r8492, [%r11067+3092];
	// begin inline asm
	dp4a.s32.s32 %r8486, %r8487, %r8492, %r8478;
	// end inline asm
	// begin inline asm
	dp4a.s32.s32 %r8490, %r8483, %r8492, %r8482;
	// end inline asm
	ld.shared.u32 	%r8500, [%r11067+3096];
	// begin inline asm
	dp4a.s32.s32 %r8494, %r8495, %r8500, %r8486;
	// end inline asm
	// begin inline asm
	dp4a.s32.s32 %r8498, %r8483, %r8500, %r8490;
	// end inline asm
	ld.shared.u32 	%r8508, [%r11067+3100];
	// begin inline asm
	dp4a.s32.s32 %r8502, %r8503, %r8508, %r8494;
	// end inline asm
	// begin inline asm
	dp4a.s32.s32 %r8506, %r8483, %r8508, %r8498;
	// end inline asm
	and.b32  	%r11846, %r11841, 15;
	mad.lo.s32 	%r11847, %r8502, %r11846, %r11840;
	ld.shared.u32 	%r8511, [%r11098];
	// begin inline asm
	{.reg .f16 low,high;
  mov.b32 {low,high},%r8511;
  cvt.f32.f16 %f1177, low;}

	// end inline asm
	// begin inline asm
	{.reg .f16 low,high;
  mov.b32 {low,high},%r8511;
  cvt.f32.f16 %f1178, high;}

	// end inline asm
	cvt.rn.f32.s32 	%f1393, %r11847;
	mul.f32 	%f1394, %f1177, %f1393;
	cvt.rn.f32.s32 	%f1395, %r8506;
	mul.f32 	%f1396, %f1178, %f1395;
	sub.f32 	%f1397, %f1394, %f1396;
	fma.rn.f32 	%f2740, %f1387, %f1397, %f2740;
	ld.shared.u32 	%r11848, [%r11034+8448];
	shr.s32 	%r11849, %r11848, %r11022;
	and.b32  	%r8513, %r11849, 50529027;
	ld.shared.u32 	%r11850, [%r11034+8452];
	shr.s32 	%r11851, %r11850, %r11022;
	and.b32  	%r8521, %r11851, 50529027;
	ld.shared.u32 	%r11852, [%r11034+8456];
	shr.s32 	%r11853, %r11852, %r11022;
	and.b32  	%r8529, %r11853, 50529027;
	ld.shared.u32 	%r11854, [%r11034+8460];
	shr.s32 	%r11855, %r11854, %r11022;
	and.b32  	%r8537, %r11855, 50529027;
	ld.shared.u32 	%r11856, [%r11034+8464];
	shr.s32 	%r11857, %r11856, %r11022;
	and.b32  	%r8545, %r11857, 50529027;
	ld.shared.u32 	%r11858, [%r11034+8468];
	shr.s32 	%r11859, %r11858, %r11022;
	and.b32  	%r8553, %r11859, 50529027;
	ld.shared.u32 	%r11860, [%r11034+8472];
	shr.s32 	%r11861, %r11860, %r11022;
	and.b32  	%r8561, %r11861, 50529027;
	ld.shared.u32 	%r11862, [%r11034+8476];
	shr.s32 	%r11863, %r11862, %r11022;
	and.b32  	%r8569, %r11863, 50529027;
	ld.shared.u8 	%r11864, [%r11136];
	shr.u32 	%r11865, %r11864, 4;
	shl.b32 	%r11866, %r11865, 8;
	or.b32  	%r11867, %r11866, %r11865;
	shl.b32 	%r11868, %r11867, 16;
	or.b32  	%r8517, %r11868, %r11867;
	ld.shared.u32 	%r8518, [%r11067+3072];
	// begin inline asm
	dp4a.s32.s32 %r8512, %r8513, %r8518, %r10989;
	// end inline asm
	// begin inline asm
	dp4a.s32.s32 %r8516, %r8517, %r8518, %r10989;
	// end inline asm
	ld.shared.u32 	%r8526, [%r11067+3076];
	// begin inline asm
	dp4a.s32.s32 %r8520, %r8521, %r8526, %r8512;
	// end inline asm
	// begin inline asm
	dp4a.s32.s32 %r8524, %r8517, %r8526, %r8516;
	// end inline asm
	ld.shared.u32 	%r8534, [%r11067+3080];
	// begin inline asm
	dp4a.s32.s32 %r8528, %r8529, %r8534, %r8520;
	// end inline asm
	// begin inline asm
	dp4a.s32.s32 %r8532, %r8517, %r8534, %r8524;
	// end inline asm
	ld.shared.u32 	%r8542, [%r11067+3084];
	// begin inline asm
	dp4a.s32.s32 %r8536, %r8537, %r8542, %r8528;
	// end inline asm
	// begin inline asm
	dp4a.s32.s32 %r8540, %r8517, %r8542, %r8532;
	// end inline asm
	and.b32  	%r11869, %r11864, 15;
	mul.lo.s32 	%r11870, %r8536, %r11869;
	ld.shared.u8 	%r11871, [%r11136+1];
	shr.u32 	%r11872, %r11871, 4;
	shl.b32 	%r11873, %r11872, 8;
	or.b32  	%r11874, %r11873, %r11872;
	shl.b32 	%r11875, %r11874, 16;
	or.b32  	%r8549, %r11875, %r11874;
	ld.shared.u32 	%r8550, [%r11067+3088];
	// begin inline asm
	dp4a.s32.s32 %r8544, %r8545, %r8550, %r10989;
	// end inline asm
	// begin inline asm
	dp4a.s32.s32 %r8548, %r8549, %r8550, %r8540;
	// end inline asm
	ld.shared.u32 	%r8558, [%r11067+3092];
	// begin inline asm
	dp4a.s32.s32 %r8552, %r8553, %r8558, %r8544;
	// end inline asm
	// begin inline asm
	dp4a.s32.s32 %r8556, %r8549, %r8558, %r8548;
	// end inline asm
	ld.shared.u32 	%r8566, [%r11067+3096];
	// begin inline asm
	dp4a.s32.s32 %r8560, %r8561, %r8566, %r8552;
	// end inline asm
	// begin inline asm
	dp4a.s32.s32 %r8564, %r8549, %r8566, %r8556;
	// end inline asm
	ld.shared.u32 	%r8574, [%r11067+3100];
	// begin inline asm
	dp4a.s32.s32 %r8568, %r8569, %r8574, %r8560;
	// end inline asm
	// begin inline asm
	dp4a.s32.s32 %r8572, %r8549, %r8574, %r8564;
	// end inline asm
	and.b32  	%r11876, %r11871, 15;
	mad.lo.s32 	%r11877, %r8568, %r11876, %r11870;
	ld.shared.u32 	%r8577, [%r11135];
	// begin inline asm
	{.reg .f16 low,high;
  mov.b32 {low,high},%r8577;
  cvt.f32.f16 %f1179, low;}

	// end inline asm
	// begin inline asm
	{.reg .f16 low,high;
  mov.b32 {low,high},%r8577;
  cvt.f32.f16 %f1180, high;}

	// end inline asm
	ld.shared.f32 	%f1398, [%r11030+384];
	cvt.rn.f32.s32 	%f1399, %r11877;
	mul.f32 	%f1400, %f1179, %f1399;
	cvt.rn.f32.s32 	%f1401, %r8572;
	mul.f32 	%f1402, %f1180, %f1401;
	sub.f32 	%f1403, %f1400, %f1402;
	fma.rn.f32 	%f2724, %f1398, %f1403, %f2724;
	ld.shared.u32 	%r11878, [%r11034+12672];
	shr.s32 	%r11879, %r11878, %r11022;
	and.b32  	%r8579, %r11879, 50529027;
	ld.shared.u32 	%r11880, [%r11034+12676];
	shr.s32 	%r11881, %r11880, %r11022;
	and.b32  	%r8587, %r11881, 50529027;
	ld.shared.u32 	%r11882, [%r11034+12680];
	shr.s32 	%r11883, %r11882, %r11022;
	and.b32  	%r8595, %r11883, 50529027;
	ld.shared.u32 	%r11884, [%r11034+12684];
	shr.s32 	%r11885, %r11884, %r11022;
	and.b32  	%r8603, %r11885, 50529027;
	ld.shared.u32 	%r11886, [%r11034+12688];
	shr.s32 	%r11887, %r11886, %r11022;
	and.b32  	%r8611, %r11887, 50529027;
	ld.shared.u32 	%r11888, [%r11034+12692];
	shr.s32 	%r11889, %r11888, %r11022;
	and.b32  	%r8619, %r11889, 50529027;
	ld.shared.u32 	%r11890, [%r11034+12696];
	shr.s32 	%r11891, %r11890, %r11022;
	and.b32  	%r8627, %r11891, 50529027;
	ld.shared.u32 	%r11892, [%r11034+12700];
	shr.s32 	%r11893, %r11892, %r11022;
	and.b32  	%r8635, %r11893, 50529027;
	ld.shared.u8 	%r11894, [%r11173];
	shr.u32 	%r11895, %r11894, 4;
	shl.b32 	%r11896, %r11895, 8;
	or.b32  	%r11897, %r11896, %r11895;
	shl.b32 	%r11898, %r11897, 16;
	or.b32  	%r8583, %r11898, %r11897;
	ld.shared.u32 	%r8584, [%r11067+3072];
	// begin inline asm
	dp4a.s32.s32 %r8578, %r8579, %r8584, %r10989;
	// end inline asm
	// begin inline asm
	dp4a.s32.s32 %r8582, %r8583, %r8584, %r10989;
	// end inline asm
	ld.shared.u32 	%r8592, [%r11067+3076];
	// begin inline asm
	dp4a.s32.s32 %r8586, %r8587, %r8592, %r8578;
	// end inline asm
	// begin inline asm
	dp4a.s32.s32 %r8590, %r8583, %r8592, %r8582;
	// end inline asm
	ld.shared.u32 	%r8600, [%r11067+3080];
	// begin inline asm
	dp4a.s32.s32 %r8594, %r8595, %r8600, %r8586;
	// end inline asm
	// begin inline asm
	dp4a.s32.s32 %r8598, %r8583, %r8600, %r8590;
	// end inline asm
	ld.shared.u32 	%r8608, [%r11067+3084];
	// begin inline asm
	dp4a.s32.s32 %r8602, %r8603, %r8608, %r8594;
	// end inline asm
	// begin inline asm
	dp4a.s32.s32 %r8606, %r8583, %r8608, %r8598;
	// end inline asm
	and.b32  	%r11899, %r11894, 15;
	mul.lo.s32 	%r11900, %r8602, %r11899;
	ld.shared.u8 	%r11901, [%r11173+1];
	shr.u32 	%r11902, %r11901, 4;
	shl.b32 	%r11903, %r11902, 8;
	or.b32  	%r11904, %r11903, %r11902;
	shl.b32 	%r11905, %r11904, 16;
	or.b32  	%r8615, %r11905, %r11904;
	ld.shared.u32 	%r8616, [%r11067+3088];
	// begin inline asm
	dp4a.s32.s32 %r8610, %r8611, %r8616, %r10989;
	// end inline asm
	// begin inline asm
	dp4a.s32.s32 %r8614, %r8615, %r8616, %r8606;
	// end inline asm
	ld.shared.u32 	%r8624, [%r11067+3092];
	// begin inline asm
	dp4a.s32.s32 %r8618, %r8619, %r8624, %r8610;
	// end inline asm
	// begin inline asm
	dp4a.s32.s32 %r8622, %r8615, %r8624, %r8614;
	// end inline asm
	ld.shared.u32 	%r8632, [%r11067+3096];
	// begin inline asm
	dp4a.s32.s32 %r8626, %r8627, %r8632, %r8618;
	// end inline asm
	// begin inline asm
	dp4a.s32.s32 %r8630, %r8615, %r8632, %r8622;
	// end inline asm
	ld.shared.u32 	%r8640, [%r11067+3100];
	// begin inline asm
	dp4a.s32.s32 %r8634, %r8635, %r8640, %r8626;
	// end inline asm
	// begin inline asm
	dp4a.s32.s32 %r8638, %r8615, %r8640, %r8630;
	// end inline asm
	and.b32  	%r11906, %r11901, 15;
	mad.lo.s32 	%r11907, %r8634, %r11906, %r11900;
	ld.shared.u32 	%r8643, [%r11172];
	// begin inline asm
	{.reg .f16 low,high;
  mov.b32 {low,high},%r8643;
  cvt.f32.f16 %f1181, low;}

	// end inline asm
	// begin inline asm
	{.reg .f16 low,high;
  mov.b32 {low,high},%r8643;
  cvt.f32.f16 %f1182, high;}

	// end inline asm
	cvt.rn.f32.s32 	%f1404, %r11907;
	mul.f32 	%f1405, %f1181, %f1404;
	cvt.rn.f32.s32 	%f1406, %r8638;
	mul.f32 	%f1407, %f1182, %f1406;
	sub.f32 	%f1408, %f1405, %f1407;
	fma.rn.f32 	%f2708, %f1398, %f1408, %f2708;
	ld.shared.u32 	%r11908, [%r11034];
	shr.s32 	%r11909, %r11908, %r11022;
	and.b32  	%r8645, %r11909, 50529027;
	ld.shared.u32 	%r11910, [%r11034+4];
	shr.s32 	%r11911, %r11910, %r11022;
	and.b32  	%r8653, %r11911, 50529027;
	ld.shared.u32 	%r11912, [%r11034+8];
	shr.s32 	%r11913, %r11912, %r11022;
	and.b32  	%r8661, %r11913, 50529027;
	ld.shared.u32 	%r11914, [%r11034+12];
	shr.s32 	%r11915, %r11914, %r11022;
	and.b32  	%r8669, %r11915, 50529027;
	ld.shared.u32 	%r11916, [%r11034+16];
	shr.s32 	%r11917, %r11916, %r11022;
	and.b32  	%r8677, %r11917, 50529027;
	ld.shared.u32 	%r11918, [%r11034+20];
	shr.s32 	%r11919, %r11918, %r11022;
	and.b32  	%r8685, %r11919, 50529027;
	ld.shared.u32 	%r11920, [%r11034+24];
	shr.s32 	%r11921, %r11920, %r11022;
	and.b32  	%r8693, %r11921, 50529027;
	ld.shared.u32 	%r11922, [%r11034+28];
	shr.s32 	%r11923, %r11922, %r11022;
	and.b32  	%r8701, %r11923, 50529027;
	ld.shared.u8 	%r11924, [%r11059];
	shr.u32 	%r11925, %r11924, 4;
	shl.b32 	%r11926, %r11925, 8;
	or.b32  	%r11927, %r11926, %r11925;
	shl.b32 	%r11928, %r11927, 16;
	or.b32  	%r8649, %r11928, %r11927;
	ld.shared.u32 	%r8650, [%r11067+3584];
	// begin inline asm
	dp4a.s32.s32 %r8644, %r8645, %r8650, %r10989;
	// end inline asm
	// begin inline asm
	dp4a.s32.s32 %r8648, %r8649, %r8650, %r10989;
	// end inline asm
	ld.shared.u32 	%r8658, [%r11067+3588];
	// begin inline asm
	dp4a.s32.s32 %r8652, %r8653, %r8658, %r8644;
	// end inline asm
	// begin inline asm
	dp4a.s32.s32 %r8656, %r8649, %r8658, %r8648;
	// end inline asm
	ld.shared.u32 	%r8666, [%r11067+3592];
	// begin inline asm
	dp4a.s32.s32 %r8660, %r8661, %r8666, %r8652;
	// end inline asm
	// begin inline asm
	dp4a.s32.s32 %r8664, %r8649, %r8666, %r8656;
	// end inline asm
	ld.shared.u32 	%r8674, [%r11067+3596];
	// begin inline asm
	dp4a.s32.s32 %r8668, %r8669, %r8674, %r8660;
	// end inline asm
	// begin inline asm
	dp4a.s32.s32 %r8672, %r8649, %r8674, %r8664;
	// end inline asm
	and.b32  	%r11929, %r11924, 15;
	mul.lo.s32 	%r11930, %r8668, %r11929;
	ld.shared.u8 	%r11931, [%r11059+1];
	shr.u32 	%r11932, %r11931, 4;
	shl.b32 	%r11933, %r11932, 8;
	or.b32  	%r11934, %r11933, %r11932;
	shl.b32 	%r11935, %r11934, 16;
	or.b32  	%r8681, %r11935, %r11934;
	ld.shared.u32 	%r8682, [%r11067+3600];
	// begin inline asm
	dp4a.s32.s32 %r8676, %r8677, %r8682, %r10989;
	// end inline asm
	// begin inline asm
	dp4a.s32.s32 %r8680, %r8681, %r8682, %r8672;
	// end inline asm
	ld.shared.u32 	%r8690, [%r11067+3604];
	// begin inline asm
	dp4a.s32.s32 %r8684, %r8685, %r8690, %r8676;
	// end inline asm
	// begin inline asm
	dp4a.s32.s32 %r8688, %r8681, %r8690, %r8680;
	// end inline asm
	ld.shared.u32 	%r8698, [%r11067+3608];
	// begin inline asm
	dp4a.s32.s32 %r8692, %r8693, %r8698, %r8684;
	// end inline asm
	// begin inline asm
	dp4a.s32.s32 %r8696, %r8681, %r8698, %r8688;
	// end inline asm
	ld.shared.u32 	%r8706, [%r11067+3612];
	// begin inline asm
	dp4a.s32.s32 %r8700, %r8701, %r8706, %r8692;
	// end inline asm
	// begin inline asm
	dp4a.s32.s32 %r8704, %r8681, %r8706, %r8696;
	// end inline asm
	and.b32  	%r11936, %r11931, 15;
	mad.lo.s32 	%r11937, %r8700, %r11936, %r11930;
	ld.shared.u32 	%r8709, [%r11058];
	// begin inline asm
	{.reg .f16 low,high;
  mov.b32 {low,high},%r8709;
  cvt.f32.f16 %f1183, low;}

	// end inline asm
	// begin inline asm
	{.reg .f16 low,high;
  mov.b32 {low,high},%r8709;
  cvt.f32.f16 %f1184, high;}

	// end inline asm
	ld.shared.f32 	%f1409, [%r11030+448];
	cvt.rn.f32.s32 	%f1410, %r11937;
	mul.f32 	%f1411, %f1183, %f1410;
	cvt.rn.f32.s32 	%f1412, %r8704;
	mul.f32 	%f1413, %f1184, %f1412;
	sub.f32 	%f1414, %f1411, %f1413;
	fma.rn.f32 	%f2755, %f1409, %f1414, %f2755;
	ld.shared.u32 	%r11938, [%r11034+4224];
	shr.s32 	%r11939, %r11938, %r11022;
	and.b32  	%r8711, %r11939, 50529027;
	ld.shared.u32 	%r11940, [%r11034+4228];
	shr.s32 	%r11941, %r11940, %r11022;
	and.b32  	%r8719, %r11941, 50529027;
	ld.shared.u32 	%r11942, [%r11034+4232];
	shr.s32 	%r11943, %r11942, %r11022;
	and.b32  	%r8727, %r11943, 50529027;
	ld.shared.u32 	%r11944, [%r11034+4236];
	shr.s32 	%r11945, %r11944, %r11022;
	and.b32  	%r8735, %r11945, 50529027;
	ld.shared.u32 	%r11946, [%r11034+4240];
	shr.s32 	%r11947, %r11946, %r11022;
	and.b32  	%r8743, %r11947, 50529027;
	ld.shared.u32 	%r11948, [%r11034+4244];
	shr.s32 	%r11949, %r11948, %r11022;
	and.b32  	%r8751, %r11949, 50529027;
	ld.shared.u32 	%r11950, [%r11034+4248];
	shr.s32 	%r11951, %r11950, %r11022;
	and.b32  	%r8759, %r11951, 50529027;
	ld.shared.u32 	%r11952, [%r11034+4252];
	shr.s32 	%r11953, %r11952, %r11022;
	and.b32  	%r8767, %r11953, 50529027;
	ld.shared.u8 	%r11954, [%r11099];
	shr.u32 	%r11955, %r11954, 4;
	shl.b32 	%r11956, %r11955, 8;
	or.b32  	%r11957, %r11956, %r11955;
	shl.b32 	%r11958, %r11957, 16;
	or.b32  	%r8715, %r11958, %r11957;
	ld.shared.u32 	%r8716, [%r11067+3584];
	// begin inline asm
	dp4a.s32.s32 %r8710, %r8711, %r8716, %r10989;
	// end inline asm
	// begin inline asm
	dp4a.s32.s32 %r8714, %r8715, %r8716, %r10989;
	// end inline asm
	ld.shared.u32 	%r8724, [%r11067+3588];
	// begin inline asm
	dp4a.s32.s32 %r8718, %r8719, %r8724, %r8710;
	// end inline asm
	// begin inline asm
	dp4a.s32.s32 %r8722, %r8715, %r8724, %r8714;
	// end inline asm
	ld.shared.u32 	%r8732, [%r11067+3592];
	// begin inline asm
	dp4a.s32.s32 %r8726, %r8727, %r8732, %r8718;
	// end inline asm
	// begin inline asm
	dp4a.s32.s32 %r8730, %r8715, %r8732, %r8722;
	// end inline asm
	ld.shared.u32 	%r8740, [%r11067+3596];
	// begin inline asm
	dp4a.s32.s32 %r8734, %r8735, %r8740, %r8726;
	// end inline asm
	// begin inline asm
	dp4a.s32.s32 %r8738, %r8715, %r8740, %r8730;
	// end inline asm
	and.b32  	%r11959, %r11954, 15;
	mul.lo.s32 	%r11960, %r8734, %r11959;
	ld.shared.u8 	%r11961, [%r11099+1];
	shr.u32 	%r11962, %r11961, 4;
	shl.b32 	%r11963, %r11962, 8;
	or.b32  	%r11964, %r11963, %r11962;
	shl.b32 	%r11965, %r11964, 16;
	or.b32  	%r8747, %r11965, %r11964;
	ld.shared.u32 	%r8748, [%r11067+3600];
	// begin inline asm
	dp4a.s32.s32 %r8742, %r8743, %r8748, %r10989;
	// end inline asm
	// begin inline asm
	dp4a.s32.s32 %r8746, %r8747, %r8748, %r8738;
	// end inline asm
	ld.shared.u32 	%r8756, [%r11067+3604];
	// begin inline asm
	dp4a.s32.s32 %r8750, %r8751, %r8756, %r8742;
	// end inline asm
	// begin inline asm
	dp4a.s32.s32 %r8754, %r8747, %r8756, %r8746;
	// end inline asm
	ld.shared.u32 	%r8764, [%r11067+3608];
	// begin inline asm
	dp4a.s32.s32 %r8758, %r8759, %r8764, %r8750;
	// end inline asm
	// begin inline asm
	dp4a.s32.s32 %r8762, %r8747, %r8764, %r8754;
	// end inline asm
	ld.shared.u32 	%r8772, [%r11067+3612];
	// begin inline asm
	dp4a.s32.s32 %r8766, %r8767, %r8772, %r8758;
	// end inline asm
	// begin inline asm
	dp4a.s32.s32 %r8770, %r8747, %r8772, %r8762;
	// end inline asm
	and.b32  	%r11966, %r11961, 15;
	mad.lo.s32 	%r11967, %r8766, %r11966, %r11960;
	ld.shared.u32 	%r8775, [%r11098];
	// begin inline asm
	{.reg .f16 low,high;
  mov.b32 {low,high},%r8775;
  cvt.f32.f16 %f1185, low;}

	// end inline asm
	// begin inline asm
	{.reg .f16 low,high;
  mov.b32 {low,high},%r8775;
  cvt.f32.f16 %f1186, high;}

	// end inline asm
	cvt.rn.f32.s32 	%f1415, %r11967;
	mul.f32 	%f1416, %f1185, %f1415;
	cvt.rn.f32.s32 	%f1417, %r8770;
	mul.f32 	%f1418, %f1186, %f1417;
	sub.f32 	%f1419, %f1416, %f1418;
	fma.rn.f32 	%f2739, %f1409, %f1419, %f2739;
	ld.shared.u32 	%r11968, [%r11034+8448];
	shr.s32 	%r11969, %r11968, %r11022;
	and.b32  	%r8777, %r11969, 50529027;
	ld.shared.u32 	%r11970, [%r11034+8452];
	shr.s32 	%r11971, %r11970, %r11022;
	and.b32  	%r8785, %r11971, 50529027;
	ld.shared.u32 	%r11972, [%r11034+8456];
	shr.s32 	%r11973, %r11972, %r11022;
	and.b32  	%r8793, %r11973, 50529027;
	ld.shared.u32 	%r11974, [%r11034+8460];
	shr.s32 	%r11975, %r11974, %r11022;
	and.b32  	%r8801, %r11975, 50529027;
	ld.shared.u32 	%r11976, [%r11034+8464];
	shr.s32 	%r11977, %r11976, %r11022;
	and.b32  	%r8809, %r11977, 50529027;
	ld.shared.u32 	%r11978, [%r11034+8468];
	shr.s32 	%r11979, %r11978, %r11022;
	and.b32  	%r8817, %r11979, 50529027;
	ld.shared.u32 	%r11980, [%r11034+8472];
	shr.s32 	%r11981, %r11980, %r11022;
	and.b32  	%r8825, %r11981, 50529027;
	ld.shared.u32 	%r11982, [%r11034+8476];
	shr.s32 	%r11983, %r11982, %r11022;
	and.b32  	%r8833, %r11983, 50529027;
	ld.shared.u8 	%r11984, [%r11136];
	shr.u32 	%r11985, %r11984, 4;
	shl.b32 	%r11986, %r11985, 8;
	or.b32  	%r11987, %r11986, %r11985;
	shl.b32 	%r11988, %r11987, 16;
	or.b32  	%r8781, %r11988, %r11987;
	ld.shared.u32 	%r8782, [%r11067+3584];
	// begin inline asm
	dp4a.s32.s32 %r8776, %r8777, %r8782, %r10989;
	// end inline asm
	// begin inline asm
	dp4a.s32.s32 %r8780, %r8781, %r8782, %r10989;
	// end inline asm
	ld.shared.u32 	%r8790, [%r11067+3588];
	// begin inline asm
	dp4a.s32.s32 %r8784, %r8785, %r8790, %r8776;
	// end inline asm
	// begin inline asm
	dp4a.s32.s32 %r8788, %r8781, %r8790, %r8780;
	// end inline asm
	ld.shared.u32 	%r8798, [%r11067+3592];
	// begin inline asm
	dp4a.s32.s32 %r8792, %r8793, %r8798, %r8784;
	// end inline asm
	// begin inline asm
	dp4a.s32.s32 %r8796, %r8781, %r8798, %r8788;
	// end inline asm
	ld.shared.u32 	%r8806, [%r11067+3596];
	// begin inline asm
	dp4a.s32.s32 %r8800, %r8801, %r8806, %r8792;
	// end inline asm
	// begin inline asm
	dp4a.s32.s32 %r8804, %r8781, %r8806, %r8796;
	// end inline asm
	and.b32  	%r11989, %r11984, 15;
	mul.lo.s32 	%r11990, %r8800, %r11989;
	ld.shared.u8 	%r11991, [%r11136+1];
	shr.u32 	%r11992, %r11991, 4;
	shl.b32 	%r11993, %r11992, 8;
	or.b32  	%r11994, %r11993, %r11992;
	shl.b32 	%r11995, %r11994, 16;
	or.b32  	%r8813, %r11995, %r11994;
	ld.shared.u32 	%r8814, [%r11067+3600];
	// begin inline asm
	dp4a.s32.s32 %r8808, %r8809, %r8814, %r10989;
	// end inline asm
	// begin inline asm
	dp4a.s32.s32 %r8812, %r8813, %r8814, %r8804;
	// end inline asm
	ld.shared.u32 	%r8822, [%r11067+3604];
	// begin inline asm
	dp4a.s32.s32 %r8816, %r8817, %r8822, %r8808;
	// end inline asm
	// begin inline asm
	dp4a.s32.s32 %r8820, %r8813, %r8822, %r8812;
	// end inline asm
	ld.shared.u32 	%r8830, [%r11067+3608];
	// begin inline asm
	dp4a.s32.s32 %r8824, %r8825, %r8830, %r8816;
	// end inline asm
	// begin inline asm
	dp4a.s32.s32 %r8828, %r8813, %r8830, %r8820;
	// end inline asm
	ld.shared.u32 	%r8838, [%r11067+3612];
	// begin inline asm
	dp4a.s32.s32 %r8832, %r8833, %r8838, %r8824;
	// end inline asm
	// begin inline asm
	dp4a.s32.s32 %r8836, %r8813, %r8838, %r8828;
	// end inline asm
	and.b32  	%r11996, %r11991, 15;
	mad.lo.s32 	%r11997, %r8832, %r11996, %r11990;
	ld.shared.u32 	%r8841, [%r11135];
	// begin inline asm
	{.reg .f16 low,high;
  mov.b32 {low,high},%r8841;
  cvt.f32.f16 %f1187, low;}

	// end inline asm
	// begin inline asm
	{.reg .f16 low,high;
  mov.b32 {low,high},%r8841;
  cvt.f32.f16 %f1188, high;}

	// end inline asm
	ld.shared.f32 	%f1420, [%r11030+448];
	cvt.rn.f32.s32 	%f1421, %r11997;
	mul.f32 	%f1422, %f1187, %f1421;
	cvt.rn.f32.s32 	%f1423, %r8836;
	mul.f32 	%f1424, %f1188, %f1423;
	sub.f32 	%f1425, %f1422, %f1424;
	fma.rn.f32 	%f2723, %f1420, %f1425, %f2723;
	ld.shared.u32 	%r11998, [%r11034+12672];
	shr.s32 	%r11999, %r11998, %r11022;
	and.b32  	%r8843, %r11999, 50529027;
	ld.shared.u32 	%r12000, [%r11034+12676];
	shr.s32 	%r12001, %r12000, %r11022;
	and.b32  	%r8851, %r12001, 50529027;
	ld.shared.u32 	%r12002, [%r11034+12680];
	shr.s32 	%r12003, %r12002, %r11022;
	and.b32  	%r8859, %r12003, 50529027;
	ld.shared.u32 	%r12004, [%r11034+12684];
	shr.s32 	%r12005, %r12004, %r11022;
	and.b32  	%r8867, %r12005, 50529027;
	ld.shared.u32 	%r12006, [%r11034+12688];
	shr.s32 	%r12007, %r12006, %r11022;
	and.b32  	%r8875, %r12007, 50529027;
	ld.shared.u32 	%r12008, [%r11034+12692];
	shr.s32 	%r12009, %r12008, %r11022;
	and.b32  	%r8883, %r12009, 50529027;
	ld.shared.u32 	%r12010, [%r11034+12696];
	shr.s32 	%r12011, %r12010, %r11022;
	and.b32  	%r8891, %r12011, 50529027;
	ld.shared.u32 	%r12012, [%r11034+12700];
	shr.s32 	%r12013, %r12012, %r11022;
	and.b32  	%r8899, %r12013, 50529027;
	ld.shared.u8 	%r12014, [%r11173];
	shr.u32 	%r12015, %r12014, 4;
	shl.b32 	%r12016, %r12015, 8;
	or.b32  	%r12017, %r12016, %r12015;
	shl.b32 	%r12018, %r12017, 16;
	or.b32  	%r8847, %r12018, %r12017;
	ld.shared.u32 	%r8848, [%r11067+3584];
	// begin inline asm
	dp4a.s32.s32 %r8842, %r8843, %r8848, %r10989;
	// end inline asm
	// begin inline asm
	dp4a.s32.s32 %r8846, %r8847, %r8848, %r10989;
	// end inline asm
	ld.shared.u32 	%r8856, [%r11067+3588];
	// begin inline asm
	dp4a.s32.s32 %r8850, %r8851, %r8856, %r8842;
	// end inline asm
	// begin inline asm
	dp4a.s32.s32 %r8854, %r8847, %r8856, %r8846;
	// end inline asm
	ld.shared.u32 	%r8864, [%r11067+3592];
	// begin inline asm
	dp4a.s32.s32 %r8858, %r8859, %r8864, %r8850;
	// end inline asm
	// begin inline asm
	dp4a.s32.s32 %r8862, %r8847, %r8864, %r8854;
	// end inline asm
	ld.shared.u32 	%r8872, [%r11067+3596];
	// begin inline asm
	dp4a.s32.s32 %r8866, %r8867, %r8872, %r8858;
	// end inline asm
	// begin inline asm
	dp4a.s32.s32 %r8870, %r8847, %r8872, %r8862;
	// end inline asm
	and.b32  	%r12019, %r12014, 15;
	mul.lo.s32 	%r12020, %r8866, %r12019;
	ld.shared.u8 	%r12021, [%r11173+1];
	shr.u32 	%r12022, %r12021, 4;
	shl.b32 	%r12023, %r12022, 8;
	or.b32  	%r12024, %r12023, %r12022;
	shl.b32 	%r12025, %r12024, 16;
	or.b32  	%r8879, %r12025, %r12024;
	ld.shared.u32 	%r8880, [%r11067+3600];
	// begin inline asm
	dp4a.s32.s32 %r8874, %r8875, %r8880, %r10989;
	// end inline asm
	// begin inline asm
	dp4a.s32.s32 %r8878, %r8879, %r8880, %r8870;
	// end inline asm
	ld.shared.u32 	%r8888, [%r11067+3604];
	// begin inline asm
	dp4a.s32.s32 %r8882, %r8883, %r8888, %r8874;
	// end inline asm
	// begin inline asm
	dp4a.s32.s32 %r8886, %r8879, %r8888, %r8878;
	// end inline asm
	ld.shared.u32 	%r8896, [%r11067+3608];
	// begin inline asm
	dp4a.s32.s32 %r8890, %r8891, %r8896, %r8882;
	// end inline asm
	// begin inline asm
	dp4a.s32.s32 %r8894, %r8879, %r8896, %r8886;
	// end inline asm
	ld.shared.u32 	%r8904, [%r11067+3612];
	// begin inline asm
	dp4a.s32.s32 %r8898, %r8899, %r8904, %r8890;
	// end inline asm
	// begin inline asm
	dp4a.s32.s32 %r8902, %r8879, %r8904, %r8894;
	// end inline asm
	and.b32  	%r12026, %r12021, 15;
	mad.lo.s32 	%r12027, %r8898, %r12026, %r12020;
	ld.shared.u32 	%r8907, [%r11172];
	// begin inline asm
	{.reg .f16 low,high;
  mov.b32 {low,high},%r8907;
  cvt.f32.f16 %f1189, low;}

	// end inline asm
	// begin inline asm
	{.reg .f16 low,high;
  mov.b32 {low,high},%r8907;
  cvt.f32.f16 %f1190, high;}

	// end inline asm
	cvt.rn.f32.s32 	%f1426, %r12027;
	mul.f32 	%f1427, %f1189, %f1426;
	cvt.rn.f32.s32 	%f1428, %r8902;
	mul.f32 	%f1429, %f1190, %f1428;
	sub.f32 	%f1430, %f1427, %f1429;
	fma.rn.f32 	%f2707, %f1420, %f1430, %f2707;
	ld.shared.u32 	%r12028, [%r11034];
	shr.s32 	%r12029, %r12028, %r11022;
	and.b32  	%r8909, %r12029, 50529027;
	ld.shared.u32 	%r12030, [%r11034+4];
	shr.s32 	%r12031, %r12030, %r11022;
	and.b32  	%r8917, %r12031, 50529027;
	ld.shared.u32 	%r12032, [%r11034+8];
	shr.s32 	%r12033, %r12032, %r11022;
	and.b32  	%r8925, %r12033, 50529027;
	ld.shared.u32 	%r12034, [%r11034+12];
	shr.s32 	%r12035, %r12034, %r11022;
	and.b32  	%r8933, %r12035, 50529027;
	ld.shared.u32 	%r12036, [%r11034+16];
	shr.s32 	%r12037, %r12036, %r11022;
	and.b32  	%r8941, %r12037, 50529027;
	ld.shared.u32 	%r12038, [%r11034+20];
	shr.s32 	%r12039, %r12038, %r11022;
	and.b32  	%r8949, %r12039, 50529027;
	ld.shared.u32 	%r12040, [%r11034+24];
	shr.s32 	%r12041, %r12040, %r11022;
	and.b32  	%r8957, %r12041, 50529027;
	ld.shared.u32 	%r12042, [%r11034+28];
	shr.s32 	%r12043, %r12042, %r11022;
	and.b32  	%r8965, %r12043, 50529027;
	ld.shared.u8 	%r12044, [%r11059];
	shr.u32 	%r12045, %r12044, 4;
	shl.b32 	%r12046, %r12045, 8;
	or.b32  	%r12047, %r12046, %r12045;
	shl.b32 	%r12048, %r12047, 16;
	or.b32  	%r8913, %r12048, %r12047;
	ld.shared.u32 	%r8914, [%r11067+4096];
	// begin inline asm
	dp4a.s32.s32 %r8908, %r8909, %r8914, %r10989;
	// end inline asm
	// begin inline asm
	dp4a.s32.s32 %r8912, %r8913, %r8914, %r10989;
	// end inline asm
	ld.shared.u32 	%r8922, [%r11067+4100];
	// begin inline asm
	dp4a.s32.s32 %r8916, %r8917, %r8922, %r8908;
	// end inline asm
	// begin inline asm
	dp4a.s32.s32 %r8920, %r8913, %r8922, %r8912;
	// end inline asm
	ld.shared.u32 	%r8930, [%r11067+4104];
	// begin inline asm
	dp4a.s32.s32 %r8924, %r8925, %r8930, %r8916;
	// end inline asm
	// begin inline asm
	dp4a.s32.s32 %r8928, %r8913, %r8930, %r8920;
	// end inline asm
	ld.shared.u32 	%r8938, [%r11067+4108];
	// begin inline asm
	dp4a.s32.s32 %r8932, %r8933, %r8938, %r8924;
	// end inline asm
	// begin inline asm
	dp4a.s32.s32 %r8936, %r8913, %r8938, %r8928;
	// end inline asm
	and.b32  	%r12049, %r12044, 15;
	mul.lo.s32 	%r12050, %r8932, %r12049;
	ld.shared.u8 	%r12051, [%r11059+1];
	shr.u32 	%r12052, %r12051, 4;
	shl.b32 	%r12053, %r12052, 8;
	or.b32  	%r12054, %r12053, %r12052;
	shl.b32 	%r12055, %r12054, 16;
	or.b32  	%r8945, %r12055, %r12054;
	ld.shared.u32 	%r8946, [%r11067+4112];
	// begin inline asm
	dp4a.s32.s32 %r8940, %r8941, %r8946, %r10989;
	// end inline asm
	// begin inline asm
	dp4a.s32.s32 %r8944, %r8945, %r8946, %r8936;
	// end inline asm
	ld.shared.u32 	%r8954, [%r11067+4116];
	// begin inline asm
	dp4a.s32.s32 %r8948, %r8949, %r8954, %r8940;
	// end inline asm
	// begin inline asm
	dp4a.s32.s32 %r8952, %r8945, %r8954, %r8944;
	// end inline asm
	ld.shared.u32 	%r8962, [%r11067+4120];
	// begin inline asm
	dp4a.s32.s32 %r8956, %r8957, %r8962, %r8948;
	// end inline asm
	// begin inline asm
	dp4a.s32.s32 %r8960, %r8945, %r8962, %r8952;
	// end inline asm
	ld.shared.u32 	%r8970, [%r11067+4124];
	// begin inline asm
	dp4a.s32.s32 %r8964, %r8965, %r8970, %r8956;
	// end inline asm
	// begin inline asm
	dp4a.s32.s32 %r8968, %r8945, %r8970, %r8960;
	// end inline asm
	and.b32  	%r12056, %r12051, 15;
	mad.lo.s32 	%r12057, %r8964, %r12056, %r12050;
	ld.shared.u32 	%r8973, [%r11058];
	// begin inline asm
	{.reg .f16 low,high;
  mov.b32 {low,high},%r8973;
  cvt.f32.f16 %f1191, low;}

	// end inline asm
	// begin inline asm
	{.reg .f16 low,high;
  mov.b32 {low,high},%r8973;
  cvt.f32.f16 %f1192, high;}

	// end inline asm
	ld.shared.f32 	%f1431, [%r11030+512];
	cvt.rn.f32.s32 	%f1432, %r12057;
	mul.f32 	%f1433, %f1191, %f1432;
	cvt.rn.f32.s32 	%f1434, %r8968;
	mul.f32 	%f1435, %f1192, %f1434;
	sub.f32 	%f1436, %f1433, %f1435;
	fma.rn.f32 	%f2754, %f1431, %f1436, %f2754;
	ld.shared.u32 	%r12058, [%r11034+4224];
	shr.s32 	%r12059, %r12058, %r11022;
	and.b32  	%r8975, %r12059, 50529027;
	ld.shared.u32 	%r12060, [%r11034+4228];
	shr.s32 	%r12061, %r12060, %r11022;
	and.b32  	%r8983, %r12061, 50529027;
	ld.shared.u32 	%r12062, [%r11034+4232];
	shr.s32 	%r12063, %r12062, %r11022;
	and.b32  	%r8991, %r12063, 50529027;
	ld.shared.u32 	%r12064, [%r11034+4236];
	shr.s32 	%r12065, %r12064, %r11022;
	and.b32  	%r8999, %r12065, 50529027;
	ld.shared.u32 	%r12066, [%r11034+4240];
	shr.s32 	%r12067, %r12066, %r11022;
	and.b32  	%r9007, %r12067, 50529027;
	ld.shared.u32 	%r12068, [%r11034+4244];
	shr.s32 	%r12069, %r12068, %r11022;
	and.b32  	%r9015, %r12069, 50529027;
	ld.shared.u32 	%r12070, [%r11034+4248];
	shr.s32 	%r12071, %r12070, %r11022;
	and.b32  	%r9023, %r12071, 50529027;
	ld.shared.u32 	%r12072, [%r11034+4252];
	shr.s32 	%r12073, %r12072, %r11022;
	and.b32  	%r9031, %r12073, 50529027;
	ld.shared.u8 	%r12074, [%r11099];
	shr.u32 	%r12075, %r12074, 4;
	shl.b32 	%r12076, %r12075, 8;
	or.b32  	%r12077, %r12076, %r12075;
	shl.b32 	%r12078, %r12077, 16;
	or.b32  	%r8979, %r12078, %r12077;
	ld.shared.u32 	%r8980, [%r11067+4096];
	// begin inline asm
	dp4a.s32.s32 %r8974, %r8975, %r8980, %r10989;
	// end inline asm
	// begin inline asm
	dp4a.s32.s32 %r8978, %r8979, %r8980, %r10989;
	// end inline asm
	ld.shared.u32 	%r8988, [%r11067+4100];
	// begin inline asm
	dp4a.s32.s32 %r8982, %r8983, %r8988, %r8974;
	// end inline asm
	// begin inline asm
	dp4a.s32.s32 %r8986, %r8979, %r8988, %r8978;
	// end inline asm
	ld.shared.u32 	%r8996, [%r11067+4104];
	// begin inline asm
	dp4a.s32.s32 %r8990, %r8991, %r8996, %r8982;
	// end inline asm
	// begin inline asm
	dp4a.s32.s32 %r8994, %r8979, %r8996, %r8986;
	// end inline asm
	ld.shared.u32 	%r9004, [%r11067+4108];
	// begin inline asm
	dp4a.s32.s32 %r8998, %r8999, %r9004, %r8990;
	// end inline asm
	// begin inline asm
	dp4a.s32.s32 %r9002, %r8979, %r9004, %r8994;
	// end inline asm
	and.b32  	%r12079, %r12074, 15;
	mul.lo.s32 	%r12080, %r8998, %r12079;
	ld.shared.u8 	%r12081, [%r11099+1];
	shr.u32 	%r12082, %r12081, 4;
	shl.b32 	%r12083, %r12082, 8;
	or.b32  	%r12084, %r12083, %r12082;
	shl.b32 	%r12085, %r12084, 16;
	or.b32  	%r9011, %r12085, %r12084;
	ld.shared.u32 	%r9012, [%r11067+4112];
	// begin inline asm
	dp4a.s32.s32 %r9006, %r9007, %r9012, %r10989;
	// end inline asm
	// begin inline asm
	dp4a.s32.s32 %r9010, %r9011, %r9012, %r9002;
	// end inline asm
	ld.shared.u32 	%r9020, [%r11067+4116];
	// begin inline asm
	dp4a.s32.s32 %r9014, %r9015, %r9020, %r9006;
	// end inline asm
	// begin inline asm
	dp4a.s32.s32 %r9018, %r9011, %r9020, %r9010;
	// end inline asm
	ld.shared.u32 	%r9028, [%r11067+4120];
	// begin inline asm
	dp4a.s32.s32 %r9022, %r9023, %r9028, %r9014;
	// end inline asm
	// begin inline asm
	dp4a.s32.s32 %r9026, %r9011, %r9028, %r9018;
	// end inline asm
	ld.shared.u32 	%r9036, [%r11067+4124];
	// begin inline asm
	dp4a.s32.s32 %r9030, %r9031, %r9036, %r9022;
	// end inline asm
	// begin inline asm
	dp4a.s32.s32 %r9034, %r9011, %r9036, %r9026;
	// end inline asm
	and.b32  	%r12086, %r12081, 15;
	mad.lo.s32 	%r12087, %r9030, %r12086, %r12080;
	ld.shared.u32 	%r9039, [%r11098];
	// begin inline asm
	{.reg .f16 low,high;
  mov.b32 {low,high},%r9039;
  cvt.f32.f16 %f1193, low;}

	// end inline asm
	// begin inline asm
	{.reg .f16 low,high;
  mov.b32 {low,high},%r9039;
  cvt.f32.f16 %f1194, high;}

	// end inline asm
	cvt.rn.f32.s32 	%f1437, %r12087;
	mul.f32 	%f1438, %f1193, %f1437;
	cvt.rn.f32.s32 	%f1439, %r9034;
	mul.f32 	%f1440, %f1194, %f1439;
	sub.f32 	%f1441, %f1438, %f1440;
	fma.rn.f32 	%f2738, %f1431, %f1441, %f2738;
	ld.shared.u32 	%r12088, [%r11034+8448];
	shr.s32 	%r12089, %r12088, %r11022;
	and.b32  	%r9041, %r12089, 50529027;
	ld.shared.u32 	%r12090, [%r11034+8452];
	shr.s32 	%r12091, %r12090, %r11022;
	and.b32  	%r9049, %r12091, 50529027;
	ld.shared.u32 	%r12092, [%r11034+8456];
	shr.s32 	%r12093, %r12092, %r11022;
	and.b32  	%r9057, %r12093, 50529027;
	ld.shared.u32 	%r12094, [%r11034+8460];
	shr.s32 	%r12095, %r12094, %r11022;
	and.b32  	%r9065, %r12095, 50529027;
	ld.shared.u32 	%r12096, [%r11034+8464];
	shr.s32 	%r12097, %r12096, %r11022;
	and.b32  	%r9073, %r12097, 50529027;
	ld.shared.u32 	%r12098, [%r11034+8468];
	shr.s32 	%r12099, %r12098, %r11022;
	and.b32  	%r9081, %r12099, 50529027;
	ld.shared.u32 	%r12100, [%r11034+8472];
	shr.s32 	%r12101, %r12100, %r11022;
	and.b32  	%r9089, %r12101, 50529027;
	ld.shared.u32 	%r12102, [%r11034+8476];
	shr.s32 	%r12103, %r12102, %r11022;
	and.b32  	%r9097, %r12103, 50529027;
	ld.shared.u8 	%r12104, [%r11136];
	shr.u32 	%r12105, %r12104, 4;
	shl.b32 	%r12106, %r12105, 8;
	or.b32  	%r12107, %r12106, %r12105;
	shl.b32 	%r12108, %r12107, 16;
	or.b32  	%r9045, %r12108, %r12107;
	ld.shared.u32 	%r9046, [%r11067+4096];
	// begin inline asm
	dp4a.s32.s32 %r9040, %r9041, %r9046, %r10989;
	// end inline asm
	// begin inline asm
	dp4a.s32.s32 %r9044, %r9045, %r9046, %r10989;
	// end inline asm
	ld.shared.u32 	%r9054, [%r11067+4100];
	// begin inline asm
	dp4a.s32.s32 %r9048, %r9049, %r9054, %r9040;
	// end inline asm
	// begin inline asm
	dp4a.s32.s32 %r9052, %r9045, %r9054, %r9044;
	// end inline asm
	ld.shared.u32 	%r9062, [%r11067+4104];
	// begin inline asm
	dp4a.s32.s32 %r9056, %r9057, %r9062, %r9048;
	// end inline asm
	// begin inline asm
	dp4a.s32.s32 %r9060, %r9045, %r9062, %r9052;
	// end inline asm
	ld.shared.u32 	%r9070, [%r11067+4108];
	// begin inline asm
	dp4a.s32.s32 %r9064, %r9065, %r9070, %r9056;
	// end inline asm
	// begin inline asm
	dp4a.s32.s32 %r9068, %r9045, %r9070, %r9060;
	// end inline asm
	and.b32  	%r12109, %r12104, 15;
	mul.lo.s32 	%r12110, %r9064, %r12109;
	ld.shared.u8 	%r12111, [%r11136+1];
	shr.u32 	%r12112, %r12111, 4;
	shl.b32 	%r12113, %r12112, 8;
	or.b32  	%r12114, %r12113, %r12112;
	shl.b32 	%r12115, %r12114, 16;
	or.b32  	%r9077, %r12115, %r12114;
	ld.shared.u32 	%r9078, [%r11067+4112];
	// begin inline asm
	dp4a.s32.s32 %r9072, %r9073, %r9078, %r10989;
	// end inline asm
	// begin inline asm
	dp4a.s32.s32 %r9076, %r9077, %r9078, %r9068;
	// end inline asm
	ld.shared.u32 	%r9086, [%r11067+4116];
	// begin inline asm
	dp4a.s32.s32 %r9080, %r9081, %r9086, %r9072;
	// end inline asm
	// begin inline asm
	dp4a.s32.s32 %r9084, %r9077, %r9086, %r9076;
	// end inline asm
	ld.shared.u32 	%r9094, [%r11067+4120];
	// begin inline asm
	dp4a.s32.s32 %r9088, %r9089, %r9094, %r9080;
	// end inline asm
	// begin inline asm
	dp4a.s32.s32 %r9092, %r9077, %r9094, %r9084;
	// end inline asm
	ld.shared.u32 	%r9102, [%r11067+4124];
	// begin inline asm
	dp4a.s32.s32 %r9096, %r9097, %r9102, %r9088;
	// end inline asm
	// begin inline asm
	dp4a.s32.s32 %r9100, %r9077, %r9102, %r9092;
	// end inline asm
	and.b32  	%r12116, %r12111, 15;
	mad.lo.s32 	%r12117, %r9096, %r12116, %r12110;
	ld.shared.u32 	%r9105, [%r11135];
	// begin inline asm
	{.reg .f16 low,high;
  mov.b32 {low,high},%r9105;
  cvt.f32.f16 %f1195, low;}

	// end inline asm
	// begin inline asm
	{.reg .f16 low,high;
  mov.b32 {low,high},%r9105;
  cvt.f32.f16 %f1196, high;}

	// end inline asm
	ld.shared.f32 	%f1442, [%r11030+512];
	cvt.rn.f32.s32 	%f1443, %r12117;
	mul.f32 	%f1444, %f1195, %f1443;
	cvt.rn.f32.s32 	%f1445, %r9100;
	mul.f32 	%f1446, %f1196, %f1445;
	sub.f32 	%f1447, %f1444, %f1446;
	fma.rn.f32 	%f2722, %f1442, %f1447, %f2722;
	ld.shared.u32 	%r12118, [%r11034+12672];
	shr.s32 	%r12119, %r12118, %r11022;
	and.b32  	%r9107, %r12119, 50529027;
	ld.shared.u32 	%r12120, [%r11034+12676];
	shr.s32 	%r12121, %r12120, %r11022;
	and.b32  	%r9115, %r12121, 50529027;
	ld.shared.u32 	%r12122, [%r11034+12680];
	shr.s32 	%r12123, %r12122, %r11022;
	and.b32  	%r9123, %r12123, 50529027;
	ld.shared.u32 	%r12124, [%r11034+12684];
	shr.s32 	%r12125, %r12124, %r11022;
	and.b32  	%r9131, %r12125, 50529027;
	ld.shared.u32 	%r12126, [%r11034+12688];
	shr.s32 	%r12127, %r12126, %r11022;
	and.b32  	%r9139, %r12127, 50529027;
	ld.shared.u32 	%r12128, [%r11034+12692];
	shr.s32 	%r12129, %r12128, %r11022;
	and.b32  	%r9147, %r12129, 50529027;
	ld.shared.u32 	%r12130, [%r11034+12696];
	shr.s32 	%r12131, %r12130, %r11022;
	and.b32  	%r9155, %r12131, 50529027;
	ld.shared.u32 	%r12132, [%r11034+12700];
	shr.s32 	%r12133, %r12132, %r11022;
	and.b32  	%r9163, %r12133, 50529027;
	ld.shared.u8 	%r12134, [%r11173];
	shr.u32 	%r12135, %r12134, 4;
	shl.b32 	%r12136, %r12135, 8;
	or.b32  	%r12137, %r12136, %r12135;
	shl.b32 	%r12138, %r12137, 16;
	or.b32  	%r9111, %r12138, %r12137;
	ld.shared.u32 	%r9112, [%r11067+4096];
	// begin inline asm
	dp4a.s32.s32 %r9106, %r9107, %r9112, %r10989;
	// end inline asm
	// begin inline asm
	dp4a.s32.s32 %r9110, %r9111, %r9112, %r10989;
	// end inline asm
	ld.shared.u32 	%r9120, [%r11067+4100];
	// begin inline asm
	dp4a.s32.s32 %r9114, %r9115, %r9120, %r9106;
	// end inline asm
	// begin inline asm
	dp4a.s32.s32 %r9118, %r9111, %r9120, %r9110;
	// end inline asm
	ld.shared.u32 	%r9128, [%r11067+4104];
	// begin inline asm
	dp4a.s32.s32 %r9122, %r9123, %r9128, %r9114;
	// end inline asm
	// begin inline asm
	dp4a.s32.s32 %r9126, %r9111, %r9128, %r9118;
	// end inline asm
	ld.shared.u32 	%r9136, [%r11067+4108];
	// begin inline asm
	dp4a.s32.s32 %r9130, %r9131, %r9136, %r9122;
	// end inline asm
	// begin inline asm
	dp4a.s32.s32 %r9134, %r9111, %r9136, %r9126;
	// end inline asm
	and.b32  	%r12139, %r12134, 15;
	mul.lo.s32 	%r12140, %r9130, %r12139;
	ld.shared.u8 	%r12141, [%r11173+1];
	shr.u32 	%r12142, %r12141, 4;
	shl.b32 	%r12143, %r12142, 8;
	or.b32  	%r12144, %r12143, %r12142;
	shl.b32 	%r12145, %r12144, 16;
	or.b32  	%r9143, %r12145, %r12144;
	ld.shared.u32 	%r9144, [%r11067+4112];
	// begin inline asm
	dp4a.s32.s32 %r9138, %r9139, %r9144, %r10989;
	// end inline asm
	// begin inline asm
	dp4a.s32.s32 %r9142, %r9143, %r9144, %r9134;
	// end inline asm
	ld.shared.u32 	%r9152, [%r11067+4116];
	// begin inline asm
	dp4a.s32.s32 %r9146, %r9147, %r9152, %r9138;
	// end inline asm
	// begin inline asm
	dp4a.s32.s32 %r9150, %r9143, %r9152, %r9142;
	// end inline asm
	ld.shared.u32 	%r9160, [%r11067+4120];
	// begin inline asm
	dp4a.s32.s32 %r9154, %r9155, %r9160, %r9146;
	// end inline asm
	// begin inline asm
	dp4a.s32.s32 %r9158, %r9143, %r9160, %r9150;
	// end inline asm
	ld.shared.u32 	%r9168, [%r11067+4124];
	// begin inline asm
	dp4a.s32.s32 %r9162, %r9163, %r9168, %r9154;
	// end inline asm
	// begin inline asm
	dp4a.s32.s32 %r9166, %r9143, %r9168, %r9158;
	// end inline asm
	and.b32  	%r12146, %r12141, 15;
	mad.lo.s32 	%r12147, %r9162, %r12146, %r12140;
	ld.shared.u32 	%r9171, [%r11172];
	// begin inline asm
	{.reg .f16 low,high;
  mov.b32 {low,high},%r9171;
  cvt.f32.f16 %f1197, low;}

	// end inline asm
	// begin inline asm
	{.reg .f16 low,high;
  mov.b32 {low,high},%r9171;
  cvt.f32.f16 %f1198, high;}

	// end inline asm
	cvt.rn.f32.s32 	%f1448, %r12147;
	mul.f32 	%f1449, %f1197, %f1448;
	cvt.rn.f32.s32 	%f1450, %r9166;
	mul.f32 	%f1451, %f1198, %f1450;
	sub.f32 	%f1452, %f1449, %f1451;
	fma.rn.f32 	%f2706, %f1442, %f1452, %f2706;
	ld.shared.u32 	%r12148, [%r11034];
	shr.s32 	%r12149, %r12148, %r11022;
	and.b32  	%r9173, %r12149, 50529027;
	ld.shared.u32 	%r12150, [%r11034+4];
	shr.s32 	%r12151, %r12150, %r11022;
	and.b32  	%r9181, %r12151, 50529027;
	ld.shared.u32 	%r12152, [%r11034+8];
	shr.s32 	%r12153, %r12152, %r11022;
	and.b32  	%r9189, %r12153, 50529027;
	ld.shared.u32 	%r12154, [%r11034+12];
	shr.s32 	%r12155, %r12154, %r11022;
	and.b32  	%r9197, %r12155, 50529027;
	ld.shared.u32 	%r12156, [%r11034+16];
	shr.s32 	%r12157, %r12156, %r11022;
	and.b32  	%r9205, %r12157, 50529027;
	ld.shared.u32 	%r12158, [%r11034+20];
	shr.s32 	%r12159, %r12158, %r11022;
	and.b32  	%r9213, %r12159, 50529027;
	ld.shared.u32 	%r12160, [%r11034+24];
	shr.s32 	%r12161, %r12160, %r11022;
	and.b32  	%r9221, %r12161, 50529027;
	ld.shared.u32 	%r12162, [%r11034+28];
	shr.s32 	%r12163, %r12162, %r11022;
	and.b32  	%r9229, %r12163, 50529027;
	ld.shared.u8 	%r12164, [%r11059];
	shr.u32 	%r12165, %r12164, 4;
	shl.b32 	%r12166, %r12165, 8;
	or.b32  	%r12167, %r12166, %r12165;
	shl.b32 	%r12168, %r12167, 16;
	or.b32  	%r9177, %r12168, %r12167;
	ld.shared.u32 	%r9178, [%r11067+4608];
	// begin inline asm
	dp4a.s32.s32 %r9172, %r9173, %r9178, %r10989;
	// end inline asm
	// begin inline asm
	dp4a.s32.s32 %r9176, %r9177, %r9178, %r10989;
	// end inline asm
	ld.shared.u32 	%r9186, [%r11067+4612];
	// begin inline asm
	dp4a.s32.s32 %r9180, %r9181, %r9186, %r9172;
	// end inline asm
	// begin inline asm
	dp4a.s32.s32 %r9184, %r9177, %r9186, %r9176;
	// end inline asm
	ld.shared.u32 	%r9194, [%r11067+4616];
	// begin inline asm
	dp4a.s32.s32 %r9188, %r9189, %r9194, %r9180;
	// end inline asm
	// begin inline asm
	dp4a.s32.s32 %r9192, %r9177, %r9194, %r9184;
	// end inline asm
	ld.shared.u32 	%r9202, [%r11067+4620];
	// begin inline asm
	dp4a.s32.s32 %r9196, %r9197, %r9202, %r9188;
	// end inline asm
	// begin inline asm
	dp4a.s32.s32 %r9200, %r9177, %r9202, %r9192;
	// end inline asm
	and.b32  	%r12169, %r12164, 15;
	mul.lo.s32 	%r12170, %r9196, %r12169;
	ld.shared.u8 	%r12171, [%r11059+1];
	shr.u32 	%r12172, %r12171, 4;
	shl.b32 	%r12173, %r12172, 8;
	or.b32  	%r12174, %r12173, %r12172;
	shl.b32 	%r12175, %r12174, 16;
	or.b32  	%r9209, %r12175, %r12174;
	ld.shared.u32 	%r9210, [%r11067+4624];
	// begin inline asm
	dp4a.s32.s32 %r9204, %r9205, %r9210, %r10989;
	// end inline asm
	// begin inline asm
	dp4a.s32.s32 %r9208, %r9209, %r9210, %r9200;
	// end inline asm
	ld.shared.u32 	%r9218, [%r11067+4628];
	// begin inline asm
	dp4a.s32.s32 %r9212, %r9213, %r9218, %r9204;
	// end inline asm
	// begin inline asm
	dp4a.s32.s32 %r9216, %r9209, %r9218, %r9208;
	// end inline asm
	ld.shared.u32 	%r9226, [%r11067+4632];
	// begin inline asm
	dp4a.s32.s32 %r9220, %r9221, %r9226, %r9212;
	// end inline asm
	// begin inline asm
	dp4a.s32.s32 %r9224, %r9209, %r9226, %r9216;
	// end inline asm
	ld.shared.u32 	%r9234, [%r11067+4636];
	// begin inline asm
	dp4a.s32.s32 %r9228, %r9229, %r9234, %r9220;
	// end inline asm
	// begin inline asm
	dp4a.s32.s32 %r9232, %r9209, %r9234, %r9224;
	// end inline asm
	and.b32  	%r12176, %r12171, 15;
	mad.lo.s32 	%r12177, %r9228, %r12176, %r12170;
	ld.shared.u32 	%r9237, [%r11058];
	// begin inline asm
	{.reg .f16 low,high;
  mov.b32 {low,high},%r9237;
  cvt.f32.f16 %f1199, low;}

	// end inline asm
	// begin inline asm
	{.reg .f16 low,high;
  mov.b32 {low,high},%r9237;
  cvt.f32.f16 %f1200, high;}

	// end inline asm
	ld.shared.f32 	%f1453, [%r11030+576];
	cvt.rn.f32.s32 	%f1454, %r12177;
	mul.f32 	%f1455, %f1199, %f1454;
	cvt.rn.f32.s32 	%f1456, %r9232;
	mul.f32 	%f1457, %f1200, %f1456;
	sub.f32 	%f1458, %f1455, %f1457;
	fma.rn.f32 	%f2753, %f1453, %f1458, %f2753;
	ld.shared.u32 	%r12178, [%r11034+4224];
	shr.s32 	%r12179, %r12178, %r11022;
	and.b32  	%r9239, %r12179, 50529027;
	ld.shared.u32 	%r12180, [%r11034+4228];
	shr.s32 	%r12181, %r12180, %r11022;
	and.b32  	%r9247, %r12181, 50529027;
	ld.shared.u32 	%r12182, [%r11034+4232];
	shr.s32 	%r12183, %r12182, %r11022;
	and.b32  	%r9255, %r12183, 50529027;
	ld.shared.u32 	%r12184, [%r11034+4236];
	shr.s32 	%r12185, %r12184, %r11022;
	and.b32  	%r9263, %r12185, 50529027;
	ld.shared.u32 	%r12186, [%r11034+4240];
	shr.s32 	%r12187, %r12186, %r11022;
	and.b32  	%r9271, %r12187, 50529027;
	ld.shared.u32 	%r12188, [%r11034+4244];
	shr.s32 	%r12189, %r12188, %r11022;
	and.b32  	%r9279, %r12189, 50529027;
	ld.shared.u32 	%r12190, [%r11034+4248];
	shr.s32 	%r12191, %r12190, %r11022;
	and.b32  	%r9287, %r12191, 50529027;
	ld.shared.u32 	%r12192, [%r11034+4252];
	shr.s32 	%r12193, %r12192, %r11022;
	and.b32  	%r9295, %r12193, 50529027;
	ld.shared.u8 	%r12194, [%r11099];
	shr.u32 	%r12195, %r12194, 4;
	shl.b32 	%r12196, %r12195, 8;
	or.b32  	%r12197, %r12196, %r12195;
	shl.b32 	%r12198, %r12197, 16;
	or.b32  	%r9243, %r12198, %r12197;
	ld.shared.u32 	%r9244, [%r11067+4608];
	// begin inline asm
	dp4a.s32.s32 %r9238, %r9239, %r9244, %r10989;
	// end inline asm
	// begin inline asm
	dp4a.s32.s32 %r9242, %r9243, %r9244, %r10989;
	// end inline asm
	ld.shared.u32 	%r9252, [%r11067+4612];
	// begin inline asm
	dp4a.s32.s32 %r9246, %r9247, %r9252, %r9238;
	// end inline asm
	// begin inline asm
	dp4a.s32.s32 %r9250, %r9243, %r9252, %r9242;
	// end inline asm
	ld.shared.u32 	%r9260, [%r11067+4616];
	// begin inline asm
	dp4a.s32.s32 %r9254, %r9255, %r9260, %r9246;
	// end inline asm
	// begin inline asm
	dp4a.s32.s32 %r9258, %r9243, %r9260, %r9250;
	// end inline asm
	ld.shared.u32 	%r9268, [%r11067+4620];
	// begin inline asm
	dp4a.s32.s32 %r9262, %r9263, %r9268, %r9254;
	// end inline asm
	// begin inline asm
	dp4a.s32.s32 %r9266, %r9243, %r9268, %r9258;
	// end inline asm
	and.b32  	%r12199, %r12194, 15;
	mul.lo.s32 	%r12200, %r9262, %r12199;
	ld.shared.u8 	%r12201, [%r11099+1];
	shr.u32 	%r12202, %r12201, 4;
	shl.b32 	%r12203, %r12202, 8;
	or.b32  	%r12204, %r12203, %r12202;
	shl.b32 	%r12205, %r12204, 16;
	or.b32  	%r9275, %r12205, %r12204;
	ld.shared.u32 	%r9276, [%r11067+4624];
	// begin inline asm
	dp4a.s32.s32 %r9270, %r9271, %r9276, %r10989;
	// end inline asm
	// begin inline asm
	dp4a.s32.s32 %r9274, %r9275, %r9276, %r9266;
	// end inline asm
	ld.shared.u32 	%r9284, [%r11067+4628];
	// begin inline asm
	dp4a.s32.s32 %r9278, %r9279, %r9284, %r9270;
	// end inline asm
	// begin inline asm
	dp4a.s32.s32 %r9282, %r9275, %r9284, %r9274;
	// end inline asm
	ld.shared.u32 	%r9292, [%r11067+4632];
	// begin inline asm
	dp4a.s32.s32 %r9286, %r9287, %r9292, %r9278;
	// end inline asm
	// begin inline asm
	dp4a.s32.s32 %r9290, %r9275, %r9292, %r9282;
	// end inline asm
	ld.shared.u32 	%r9300, [%r11067+4636];
	// begin inline asm
	dp4a.s32.s32 %r9294, %r9295, %r9300, %r9286;
	// end inline asm
	// begin inline asm
	dp4a.s32.s32 %r9298, %r9275, %r9300, %r9290;
	// end inline asm
	and.b32  	%r12206, %r12201, 15;
	mad.lo.s32 	%r12207, %r9294, %r12206, %r12200;
	ld.shared.u32 	%r9303, [%r11098];
	// begin inline asm
	{.reg .f16 low,high;
  mov.b32 {low,high},%r9303;
  cvt.f32.f16 %f1201, low;}

	// end inline asm
	// begin inline asm
	{.reg .f16 low,high;
  mov.b32 {low,high},%r9303;
  cvt.f32.f16 %f1202, high;}

	// end inline asm
	cvt.rn.f32.s32 	%f1459, %r12207;
	mul.f32 	%f1460, %f1201, %f1459;
	cvt.rn.f32.s32 	%f1461, %r9298;
	mul.f32 	%f1462, %f1202, %f1461;
	sub.f32 	%f1463, %f1460, %f1462;
	fma.rn.f32 	%f2737, %f1453, %f1463, %f2737;
	ld.shared.u32 	%r12208, [%r11034+8448];
	shr.s32 	%r12209, %r12208, %r11022;
	and.b32  	%r9305, %r12209, 50529027;
	ld.shared.u32 	%r12210, [%r11034+8452];
	shr.s32 	%r12211, %r12210, %r11022;
	and.b32  	%r9313, %r12211, 50529027;
	ld.shared.u32 	%r12212, [%r11034+8456];
	shr.s32 	%r12213, %r12212, %r11022;
	and.b32  	%r9321, %r12213, 50529027;
	ld.shared.u32 	%r12214, [%r11034+8460];
	shr.s32 	%r12215, %r12214, %r11022;
	and.b32  	%r9329, %r12215, 50529027;
	ld.shared.u32 	%r12216, [%r11034+8464];
	shr.s32 	%r12217, %r12216, %r11022;
	and.b32  	%r9337, %r12217, 50529027;
	ld.shared.u32 	%r12218, [%r11034+8468];
	shr.s32 	%r12219, %r12218, %r11022;
	and.b32  	%r9345, %r12219, 50529027;
	ld.shared.u32 	%r12220, [%r11034+8472];
	shr.s32 	%r12221, %r12220, %r11022;
	and.b32  	%r9353, %r12221, 50529027;
	ld.shared.u32 	%r12222, [%r11034+8476];
	shr.s32 	%r12223, %r12222, %r11022;
	and.b32  	%r9361, %r12223, 50529027;
	ld.shared.u8 	%r12224, [%r11136];
	shr.u32 	%r12225, %r12224, 4;
	shl.b32 	%r12226, %r12225, 8;
	or.b32  	%r12227, %r12226, %r12225;
	shl.b32 	%r12228, %r12227, 16;
	or.b32  	%r9309, %r12228, %r12227;
	ld.shared.u32 	%r9310, [%r11067+4608];
	// begin inline asm
	dp4a.s32.s32 %r9304, %r9305, %r9310, %r10989;
	// end inline asm
	// begin inline asm
	dp4a.s32.s32 %r9308, %r9309, %r9310, %r10989;
	// end inline asm
	ld.shared.u32 	%r9318, [%r11067+4612];
	// begin inline asm
	dp4a.s32.s32 %r9312, %r9313, %r9318, %r9304;
	// end inline asm
	// begin inline asm
	dp4a.s32.s32 %r9316, %r9309, %r9318, %r9308;
	// end inline asm
	ld.shared.u32 	%r9326, [%r11067+4616];
	// begin inline asm
	dp4a.s32.s32 %r9320, %r9321, %r9326, %r9312;
	// end inline asm
	// begin inline asm
	dp4a.s32.s32 %r9324, %r9309, %r9326, %r9316;
	// end inline asm
	ld.shared.u32 	%r9334, [%r11067+4620];
	// begin inline asm
	dp4a.s32.s32 %r9328, %r9329, %r9334, %r9320;
	// end inline asm
	// begin inline asm
	dp4a.s32.s32 %r9332, %r9309, %r9334, %r9324;
	// end inline asm
	and.b32  	%r12229, %r12224, 15;
	mul.lo.s32 	%r12230, %r9328, %r12229;
	ld.shared.u8 	%r12231, [%r11136+1];
	shr.u32 	%r12232, %r12231, 4;
	shl.b32 	%r12233, %r12232, 8;
	or.b32  	%r12234, %r12233, %r12232;
	shl.b32 	%r12235, %r12234, 16;
	or.b32  	%r9341, %r12235, %r12234;
	ld.shared.u32 	%r9342, [%r11067+4624];
	// begin inline asm
	dp4a.s32.s32 %r9336, %r9337, %r9342, %r10989;
	// end inline asm
	// begin inline asm
	dp4a.s32.s32 %r9340, %r9341, %r9342, %r9332;
	// end inline asm
	ld.shared.u32 	%r9350, [%r11067+4628];
	// begin inline asm
	dp4a.s32.s32 %r9344, %r9345, %r9350, %r9336;
	// end inline asm
	// begin inline asm
	dp4a.s32.s32 %r9348, %r9341, %r9350, %r9340;
	// end inline asm
	ld.shared.u32 	%r9358, [%r11067+4632];
	// begin inline asm
	dp4a.s32.s32 %r9352, %r9353, %r9358, %r9344;
	// end inline asm
	// begin inline asm
	dp4a.s32.s32 %r9356, %r9341, %r9358, %r9348;
	// end inline asm
	ld.shared.u32 	%r9366, [%r11067+4636];
	// begin inline asm
	dp4a.s32.s32 %r9360, %r9361, %r9366, %r9352;
	// end inline asm
	// begin inline asm
	dp4a.s32.s32 %r9364, %r9341, %r9366, %r9356;
	// end inline asm
	and.b32  	%r12236, %r12231, 15;
	mad.lo.s32 	%r12237, %r9360, %r12236, %r12230;
	ld.shared.u32 	%r9369, [%r11135];
	// begin inline asm
	{.reg .f16 low,high;
  mov.b32 {low,high},%r9369;
  cvt.f32.f16 %f1203, low;}

	// end inline asm
	// begin inline asm
	{.reg .f16 low,high;
  mov.b32 {low,high},%r9369;
  cvt.f32.f16 %f1204, high;}

	// end inline asm
	ld.shared.f32 	%f1464, [%r11030+576];
	cvt.rn.f32.s32 	%f1465, %r12237;
	mul.f32 	%f1466, %f1203, %f1465;
	cvt.rn.f32.s32 	%f1467, %r9364;
	mul.f32 	%f1468, %f1204, %f1467;
	sub.f32 	%f1469, %f1466, %f1468;
	fma.rn.f32 	%f2721, %f1464, %f1469, %f2721;
	ld.shared.u32 	%r12238, [%r11034+12672];
	shr.s32 	%r12239, %r12238, %r11022;
	and.b32  	%r9371, %r12239, 50529027;
	ld.shared.u32 	%r12240, [%r11034+12676];
	shr.s32 	%r12241, %r12240, %r11022;
	and.b32  	%r9379, %r12241, 50529027;
	ld.shared.u32 	%r12242, [%r11034+12680];
	shr.s32 	%r12243, %r12242, %r11022;
	and.b32  	%r9387, %r12243, 50529027;
	ld.shared.u32 	%r12244, [%r11034+12684];
	shr.s32 	%r12245, %r12244, %r11022;
	and.b32  	%r9395, %r12245, 50529027;
	ld.shared.u32 	%r12246, [%r11034+12688];
	shr.s32 	%r12247, %r12246, %r11022;
	and.b32  	%r9403, %r12247, 50529027;
	ld.shared.u32 	%r12248, [%r11034+12692];
	shr.s32 	%r12249, %r12248, %r11022;
	and.b32  	%r9411, %r12249, 50529027;
	ld.shared.u32 	%r12250, [%r11034+12696];
	shr.s32 	%r12251, %r12250, %r11022;
	and.b32  	%r9419, %r12251, 50529027;
	ld.shared.u32 	%r12252, [%r11034+12700];
	shr.s32 	%r12253, %r12252, %r11022;
	and.b32  	%r9427, %r12253, 50529027;
	ld.shared.u8 	%r12254, [%r11173];
	shr.u32 	%r12255, %r12254, 4;
	shl.b32 	%r12256, %r12255, 8;
	or.b32  	%r12257, %r12256, %r12255;
	shl.b32 	%r12258, %r12257, 16;
	or.b32  	%r9375, %r12258, %r12257;
	ld.shared.u32 	%r9376, [%r11067+4608];
	// begin inline asm
	dp4a.s32.s32 %r9370, %r9371, %r9376, %r10989;
	// end inline asm
	// begin inline asm
	dp4a.s32.s32 %r9374, %r9375, %r9376, %r10989;
	// end inline asm
	ld.shared.u32 	%r9384, [%r11067+4612];
	// begin inline asm
	dp4a.s32.s32 %r9378, %r9379, %r9384, %r9370;
	// end inline asm
	// begin inline asm
	dp4a.s32.s32 %r9382, %r9375, %r9384, %r9374;
	// end inline asm
	ld.shared.u32 	%r9392, [%r11067+4616];
	// begin inline asm
	dp4a.s32.s32 %r9386, %r9387, %r9392, %r9378;
	// end inline asm
	// begin inline asm
	dp4a.s32.s32 %r9390, %r9375, %r9392, %r9382;
	// end inline asm
	ld.shared.u32 	%r9400, [%r11067+4620];
	// begin inline asm
	dp4a.s32.s32 %r9394, %r9395, %r9400, %r9386;
	// end inline asm
	// begin inline asm
	dp4a.s32.s32 %r9398, %r9375, %r9400, %r9390;
	// end inline asm
	and.b32  	%r12259, %r12254, 15;
	mul.lo.s32 	%r12260, %r9394, %r12259;
	ld.shared.u8 	%r12261, [%r11173+1];
	shr.u32 	%r12262, %r12261, 4;
	shl.b32 	%r12263, %r12262, 8;
	or.b32  	%r12264, %r12263, %r12262;
	shl.b32 	%r12265, %r12264, 16;
	or.b32  	%r9407, %r12265, %r12264;
	ld.shared.u32 	%r9408, [%r11067+4624];
	// begin inline asm
	dp4a.s32.s32 %r9402, %r9403, %r9408, %r10989;
	// end inline asm
	// begin inline asm
	dp4a.s32.s32 %r9406, %r9407, %r9408, %r9398;
	// end inline asm
	ld.shared.u32 	%r9416, [%r11067+4628];
	// begin inline asm
	dp4a.s32.s32 %r9410, %r9411, %r9416, %r9402;
	// end inline asm
	// begin inline asm
	dp4a.s32.s32 %r9414, %r9407, %r9416, %r9406;
	// end inline asm
	ld.shared.u32 	%r9424, [%r11067+4632];
	// begin inline asm
	dp4a.s32.s32 %r9418, %r9419, %r9424, %r9410;
	// end inline asm
	// begin inline asm
	dp4a.s32.s32 %r9422, %r9407, %r9424, %r9414;
	// end inline asm
	ld.shared.u32 	%r9432, [%r11067+4636];
	// begin inline asm
	dp4a.s32.s32 %r9426, %r9427, %r9432, %r9418;
	// end inline asm
	// begin inline asm
	dp4a.s32.s32 %r9430, %r9407, %r9432, %r9422;
	// end inline asm
	and.b32  	%r12266, %r12261, 15;
	mad.lo.s32 	%r12267, %r9426, %r12266, %r12260;
	ld.shared.u32 	%r9435, [%r11172];
	// begin inline asm
	{.reg .f16 low,high;
  mov.b32 {low,high},%r9435;
  cvt.f32.f16 %f1205, low;}

	// end inline asm
	// begin inline asm
	{.reg .f16 low,high;
  mov.b32 {low,high},%r9435;
  cvt.f32.f16 %f1206, high;}

	// end inline asm
	cvt.rn.f32.s32 	%f1470, %r12267;
	mul.f32 	%f1471, %f1205, %f1470;
	cvt.rn.f32.s32 	%f1472, %r9430;
	mul.f32 	%f1473, %f1206, %f1472;
	sub.f32 	%f1474, %f1471, %f1473;
	fma.rn.f32 	%f2705, %f1464, %f1474, %f2705;
	ld.shared.u32 	%r12268, [%r11034];
	shr.s32 	%r12269, %r12268, %r11022;
	and.b32  	%r9437, %r12269, 50529027;
	ld.shared.u32 	%r12270, [%r11034+4];
	shr.s32 	%r12271, %r12270, %r11022;
	and.b32  	%r9445, %r12271, 50529027;
	ld.shared.u32 	%r12272, [%r11034+8];
	shr.s32 	%r12273, %r12272, %r11022;
	and.b32  	%r9453, %r12273, 50529027;
	ld.shared.u32 	%r12274, [%r11034+12];
	shr.s32 	%r12275, %r12274, %r11022;
	and.b32  	%r9461, %r12275, 50529027;
	ld.shared.u32 	%r12276, [%r11034+16];
	shr.s32 	%r12277, %r12276, %r11022;
	and.b32  	%r9469, %r12277, 50529027;
	ld.shared.u32 	%r12278, [%r11034+20];
	shr.s32 	%r12279, %r12278, %r11022;
	and.b32  	%r9477, %r12279, 50529027;
	ld.shared.u32 	%r12280, [%r11034+24];
	shr.s32 	%r12281, %r12280, %r11022;
	and.b32  	%r9485, %r12281, 50529027;
	ld.shared.u32 	%r12282, [%r11034+28];
	shr.s32 	%r12283, %r12282, %r11022;
	and.b32  	%r9493, %r12283, 50529027;
	ld.shared.u8 	%r12284, [%r11059];
	shr.u32 	%r12285, %r12284, 4;
	shl.b32 	%r12286, %r12285, 8;
	or.b32  	%r12287, %r12286, %r12285;
	shl.b32 	%r12288, %r12287, 16;
	or.b32  	%r9441, %r12288, %r12287;
	ld.shared.u32 	%r9442, [%r11067+5120];
	// begin inline asm
	dp4a.s32.s32 %r9436, %r9437, %r9442, %r10989;
	// end inline asm
	// begin inline asm
	dp4a.s32.s32 %r9440, %r9441, %r9442, %r10989;
	// end inline asm
	ld.shared.u32 	%r9450, [%r11067+5124];
	// begin inline asm
	dp4a.s32.s32 %r9444, %r9445, %r9450, %r9436;
	// end inline asm
	// begin inline asm
	dp4a.s32.s32 %r9448, %r9441, %r9450, %r9440;
	// end inline asm
	ld.shared.u32 	%r9458, [%r11067+5128];
	// begin inline asm
	dp4a.s32.s32 %r9452, %r9453, %r9458, %r9444;
	// end inline asm
	// begin inline asm
	dp4a.s32.s32 %r9456, %r9441, %r9458, %r9448;
	// end inline asm
	ld.shared.u32 	%r9466, [%r11067+5132];
	// begin inline asm
	dp4a.s32.s32 %r9460, %r9461, %r9466, %r9452;
	// end inline asm
	// begin inline asm
	dp4a.s32.s32 %r9464, %r9441, %r9466, %r9456;
	// end inline asm
	and.b32  	%r12289, %r12284, 15;
	mul.lo.s32 	%r12290, %r9460, %r12289;
	ld.shared.u8 	%r12291, [%r11059+1];
	shr.u32 	%r12292, %r12291, 4;
	shl.b32 	%r12293, %r12292, 8;
	or.b32  	%r12294, %r12293, %r12292;
	shl.b32 	%r12295, %r12294, 16;
	or.b32  	%r9473, %r12295, %r12294;
	ld.shared.u32 	%r9474, [%r11067+5136];
	// begin inline asm
	dp4a.s32.s32 %r9468, %r9469, %r9474, %r10989;
	// end inline asm
	// begin inline asm
	dp4a.s32.s32 %r9472, %r9473, %r9474, %r9464;
	// end inline asm
	ld.shared.u32 	%r9482, [%r11067+5140];
	// begin inline asm
	dp4a.s32.s32 %r9476, %r9477, %r9482, %r9468;
	// end inline asm
	// begin inline asm
	dp4a.s32.s32 %r9480, %r9473, %r9482, %r9472;
	// end inline asm
	ld.shared.u32 	%r9490, [%r11067+5144];
	// begin inline asm
	dp4a.s32.s32 %r9484, %r9485, %r9490, %r9476;
	// end inline asm
	// begin inline asm
	dp4a.s32.s32 %r9488, %r9473, %r9490, %r9480;
	// end inline asm
	ld.shared.u32 	%r9498, [%r11067+5148];
	// begin inline asm
	dp4a.s32.s32 %r9492, %r9493, %r9498, %r9484;
	// end inline asm
	// begin inline asm
	dp4a.s32.s32 %r9496, %r9473, %r9498, %r9488;
	// end inline asm
	and.b32  	%r12296, %r12291, 15;
	mad.lo.s32 	%r12297, %r9492, %r12296, %r12290;
	ld.shared.u32 	%r9501, [%r11058];
	// begin inline asm
	{.reg .f16 low,high;
  mov.b32 {low,high},%r9501;
  cvt.f32.f16 %f1207, low;}

	// end inline asm
	// begin inline asm
	{.reg .f16 low,high;
  mov.b32 {low,high},%r9501;
  cvt.f32.f16 %f1208, high;}

	// end inline asm
	ld.shared.f32 	%f1475, [%r11030+640];
	cvt.rn.f32.s32 	%f1476, %r12297;
	mul.f32 	%f1477, %f1207, %f1476;
	cvt.rn.f32.s32 	%f1478, %r9496;
	mul.f32 	%f1479, %f1208, %f1478;
	sub.f32 	%f1480, %f1477, %f1479;
	fma.rn.f32 	%f2752, %f1475, %f1480, %f2752;
	ld.shared.u32 	%r12298, [%r11034+4224];
	shr.s32 	%r12299, %r12298, %r11022;
	and.b32  	%r9503, %r12299, 50529027;
	ld.shared.u32 	%r12300, [%r11034+4228];
	shr.s32 	%r12301, %r12300, %r11022;
	and.b32  	%r9511, %r12301, 50529027;
	ld.shared.u32 	%r12302, [%r11034+4232];
	shr.s32 	%r12303, %r12302, %r11022;
	and.b32  	%r9519, %r12303, 50529027;
	ld.shared.u32 	%r12304, [%r11034+4236];
	shr.s32 	%r12305, %r12304, %r11022;
	and.b32  	%r9527, %r12305, 50529027;
	ld.shared.u32 	%r12306, [%r11034+4240];
	shr.s32 	%r12307, %r12306, %r11022;
	and.b32  	%r9535, %r12307, 50529027;
	ld.shared.u32 	%r12308, [%r11034+4244];
	shr.s32 	%r12309, %r12308, %r11022;
	and.b32  	%r9543, %r12309, 50529027;
	ld.shared.u32 	%r12310, [%r11034+4248];
	shr.s32 	%r12311, %r12310, %r11022;
	and.b32  	%r9551, %r12311, 50529027;
	ld.shared.u32 	%r12312, [%r11034+4252];
	shr.s32 	%r12313, %r12312, %r11022;
	and.b32  	%r9559, %r12313, 50529027;
	ld.shared.u8 	%r12314, [%r11099];
	shr.u32 	%r12315, %r12314, 4;
	shl.b32 	%r12316, %r12315, 8;
	or.b32  	%r12317, %r12316, %r12315;
	shl.b32 	%r12318, %r12317, 16;
	or.b32  	%r9507, %r12318, %r12317;
	ld.shared.u32 	%r9508, [%r11067+5120];
	// begin inline asm
	dp4a.s32.s32 %r9502, %r9503, %r9508, %r10989;
	// end inline asm
	// begin inline asm
	dp4a.s32.s32 %r9506, %r9507, %r9508, %r10989;
	// end inline asm
	ld.shared.u32 	%r9516, [%r11067+5124];
	// begin inline asm
	dp4a.s32.s32 %r9510, %r9511, %r9516, %r9502;
	// end inline asm
	// begin inline asm
	dp4a.s32.s32 %r9514, %r9507, %r9516, %r9506;
	// end inline asm
	ld.shared.u32 	%r9524, [%r11067+5128];
	// begin inline asm
	dp4a.s32.s32 %r9518, %r9519, %r9524, %r9510;
	// end inline asm
	// begin inline asm
	dp4a.s32.s32 %r9522, %r9507, %r9524, %r9514;
	// end inline asm
	ld.shared.u32 	%r9532, [%r11067+5132];
	// begin inline asm
	dp4a.s32.s32 %r9526, %r9527, %r9532, %r9518;
	// end inline asm
	// begin inline asm
	dp4a.s32.s32 %r9530, %r9507, %r9532, %r9522;
	// end inline asm
	and.b32  	%r12319, %r12314, 15;
	mul.lo.s32 	%r12320, %r9526, %r12319;
	ld.shared.u8 	%r12321, [%r11099+1];
	shr.u32 	%r12322, %r12321, 4;
	shl.b32 	%r12323, %r12322, 8;
	or.b32  	%r12324, %r12323, %r12322;
	shl.b32 	%r12325, %r12324, 16;
	or.b32  	%r9539, %r12325, %r12324;
	ld.shared.u32 	%r9540, [%r11067+5136];
	// begin inline asm
	dp4a.s32.s32 %r9534, %r9535, %r9540, %r10989;
	// end inline asm
	// begin inline asm
	dp4a.s32.s32 %r9538, %r9539, %r9540, %r9530;
	// end inline asm
	ld.shared.u32 	%r9548, [%r11067+5140];
	// begin inline asm
	dp4a.s32.s32 %r9542, %r9543, %r9548, %r9534;
	// end inline asm
	// begin inline asm
	dp4a.s32.s32 %r9546, %r9539, %r9548, %r9538;
	// end inline asm
	ld.shared.u32 	%r9556, [%r11067+5144];
	// begin inline asm
	dp4a.s32.s32 %r9550, %r9551, %r9556, %r9542;
	// end inline asm
	// begin inline asm
	dp4a.s32.s32 %r9554, %r9539, %r9556, %r9546;
	// end inline asm
	ld.shared.u32 	%r9564, [%r11067+5148];
	// begin inline asm
	dp4a.s32.s32 %r9558, %r9559, %r9564, %r9550;
	// end inline asm
	// begin inline asm
	dp4a.s32.s32 %r9562, %r9539, %r9564, %r9554;
	// end inline asm
	and.b32  	%r12326, %r12321, 15;
	mad.lo.s32 	%r12327, %r9558, %r12326, %r12320;
	ld.shared.u32 	%r9567, [%r11098];
	// begin inline asm
	{.reg .f16 low,high;
  mov.b32 {low,high},%r9567;
  cvt.f32.f16 %f1209, low;}

	// end inline asm
	// begin inline asm
	{.reg .f16 low,high;
  mov.b32 {low,high},%r9567;
  cvt.f32.f16 %f1210, high;}

	// end inline asm
	cvt.rn.f32.s32 	%f1481, %r12327;
	mul.f32 	%f1482, %f1209, %f1481;
	cvt.rn.f32.s32 	%f1483, %r9562;
	mul.f32 	%f1484, %f1210, %f1483;
	sub.f32 	%f1485, %f1482, %f1484;
	fma.rn.f32 	%f2736, %f1475, %f1485, %f2736;
	ld.shared.u32 	%r12328, [%r11034+8448];
	shr.s32 	%r12329, %r12328, %r11022;
	and.b32  	%r9569, %r12329, 50529027;
	ld.shared.u32 	%r12330, [%r11034+8452];
	shr.s32 	%r12331, %r12330, %r11022;
	and.b32  	%r9577, %r12331, 50529027;
	ld.shared.u32 	%r12332, [%r11034+8456];
	shr.s32 	%r12333, %r12332, %r11022;
	and.b32  	%r9585, %r12333, 50529027;
	ld.shared.u32 	%r12334, [%r11034+8460];
	shr.s32 	%r12335, %r12334, %r11022;
	and.b32  	%r9593, %r12335, 50529027;
	ld.shared.u32 	%r12336, [%r11034+8464];
	shr.s32 	%r12337, %r12336, %r11022;
	and.b32  	%r9601, %r12337, 50529027;
	ld.shared.u32 	%r12338, [%r11034+8468];
	shr.s32 	%r12339, %r12338, %r11022;
	and.b32  	%r9609, %r12339, 50529027;
	ld.shared.u32 	%r12340, [%r11034+8472];
	shr.s32 	%r12341, %r12340, %r11022;
	and.b32  	%r9617, %r12341, 50529027;
	ld.shared.u32 	%r12342, [%r11034+8476];
	shr.s32 	%r12343, %r12342, %r11022;
	and.b32  	%r9625, %r12343, 50529027;
	ld.shared.u8 	%r12344, [%r11136];
	shr.u32 	%r12345, %r12344, 4;
	shl.b32 	%r12346, %r12345, 8;
	or.b32  	%r12347, %r12346, %r12345;
	shl.b32 	%r12348, %r12347, 16;
	or.b32  	%r9573, %r12348, %r12347;
	ld.shared.u32 	%r9574, [%r11067+5120];
	// begin inline asm
	dp4a.s32.s32 %r9568, %r9569, %r9574, %r10989;
	// end inline asm
	// begin inline asm
	dp4a.s32.s32 %r9572, %r9573, %r9574, %r10989;
	// end inline asm
	ld.shared.u32 	%r9582, [%r11067+5124];
	// begin inline asm
	dp4a.s32.s32 %r9576, %r9577, %r9582, %r9568;
	// end inline asm
	// begin inline asm
	dp4a.s32.s32 %r9580, %r9573, %r9582, %r9572;
	// end inline asm
	ld.shared.u32 	%r9590, [%r11067+5128];
	// begin inline asm
	dp4a.s32.s32 %r9584, %r9585, %r9590, %r9576;
	// end inline asm
	// begin inline asm
	dp4a.s32.s32 %r9588, %r9573, %r9590, %r9580;
	// end inline asm
	ld.shared.u32 	%r9598, [%r11067+5132];
	// begin inline asm
	dp4a.s32.s32 %r9592, %r9593, %r9598, %r9584;
	// end inline asm
	// begin inline asm
	dp4a.s32.s32 %r9596, %r9573, %r9598, %r9588;
	// end inline asm
	and.b32  	%r12349, %r12344, 15;
	mul.lo.s32 	%r12350, %r9592, %r12349;
	ld.shared.u8 	%r12351, [%r11136+1];
	shr.u32 	%r12352, %r12351, 4;
	shl.b32 	%r12353, %r12352, 8;
	or.b32  	%r12354, %r12353, %r12352;
	shl.b32 	%r12355, %r12354, 16;
	or.b32  	%r9605, %r12355, %r12354;
	ld.shared.u32 	%r9606, [%r11067+5136];
	// begin inline asm
	dp4a.s32.s32 %r9600, %r9601, %r9606, %r10989;
	// end inline asm
	// begin inline asm
	dp4a.s32.s32 %r9604, %r9605, %r9606, %r9596;
	// end inline asm
	ld.shared.u32 	%r9614, [%r11067+5140];
	// begin inline asm
	dp4a.s32.s32 %r9608, %r9609, %r9614, %r9600;
	// end inline asm
	// begin inline asm
	dp4a.s32.s32 %r9612, %r9605, %r9614, %r9604;
	// end inline asm
	ld.shared.u32 	%r9622, [%r11067+5144];
	// begin inline asm
	dp4a.s32.s32 %r9616, %r9617, %r9622, %r9608;
	// end inline asm
	// begin inline asm
	dp4a.s32.s32 %r9620, %r9605, %r9622, %r9612;
	// end inline asm
	ld.shared.u32 	%r9630, [%r11067+5148];
	// begin inline asm
	dp4a.s32.s32 %r9624, %r9625, %r9630, %r9616;
	// end inline asm
	// begin inline asm
	dp4a.s32.s32 %r9628, %r9605, %r9630, %r9620;
	// end inline asm
	and.b32  	%r12356, %r12351, 15;
	mad.lo.s32 	%r12357, %r9624, %r12356, %r12350;
	ld.shared.u32 	%r9633, [%r11135];
	// begin inline asm
	{.reg .f16 low,high;
  mov.b32 {low,high},%r9633;
  cvt.f32.f16 %f1211, low;}

	// end inline asm
	// begin inline asm
	{.reg .f16 low,high;
  mov.b32 {low,high},%r9633;
  cvt.f32.f16 %f1212, high;}

	// end inline asm
	ld.shared.f32 	%f1486, [%r11030+640];
	cvt.rn.f32.s32 	%f1487, %r12357;
	mul.f32 	%f1488, %f1211, %f1487;
	cvt.rn.f32.s32 	%f1489, %r9628;
	mul.f32 	%f1490, %f1212, %f1489;
	sub.f32 	%f1491, %f1488, %f1490;
	fma.rn.f32 	%f2720, %f1486, %f1491, %f2720;
	ld.shared.u32 	%r12358, [%r11034+12672];
	shr.s32 	%r12359, %r12358, %r11022;
	and.b32  	%r9635, %r12359, 50529027;
	ld.shared.u32 	%r12360, [%r11034+12676];
	shr.s32 	%r12361, %r12360, %r11022;
	and.b32  	%r9643, %r12361, 50529027;
	ld.shared.u32 	%r12362, [%r11034+12680];
	shr.s32 	%r12363, %r12362, %r11022;
	and.b32  	%r9651, %r12363, 50529027;
	ld.shared.u32 	%r12364, [%r11034+12684];
	shr.s32 	%r12365, %r12364, %r11022;
	and.b32  	%r9659, %r12365, 50529027;
	ld.shared.u32 	%r12366, [%r11034+12688];
	shr.s32 	%r12367, %r12366, %r11022;
	and.b32  	%r9667, %r12367, 50529027;
	ld.shared.u32 	%r12368, [%r11034+12692];
	shr.s32 	%r12369, %r12368, %r11022;
	and.b32  	%r9675, %r12369, 50529027;
	ld.shared.u32 	%r12370, [%r11034+12696];
	shr.s32 	%r12371, %r12370, %r11022;
	and.b32  	%r9683, %r12371, 50529027;
	ld.shared.u32 	%r12372, [%r11034+12700];
	shr.s32 	%r12373, %r12372, %r11022;
	and.b32  	%r9691, %r12373, 50529027;
	ld.shared.u8 	%r12374, [%r11173];
	shr.u32 	%r12375, %r12374, 4;
	shl.b32 	%r12376, %r12375, 8;
	or.b32  	%r12377, %r12376, %r12375;
	shl.b32 	%r12378, %r12377, 16;
	or.b32  	%r9639, %r12378, %r12377;
	ld.shared.u32 	%r9640, [%r11067+5120];
	// begin inline asm
	dp4a.s32.s32 %r9634, %r9635, %r9640, %r10989;
	// end inline asm
	// begin inline asm
	dp4a.s32.s32 %r9638, %r9639, %r9640, %r10989;
	// end inline asm
	ld.shared.u32 	%r9648, [%r11067+5124];
	// begin inline asm
	dp4a.s32.s32 %r9642, %r9643, %r9648, %r9634;
	// end inline asm
	// begin inline asm
	dp4a.s32.s32 %r9646, %r9639, %r9648, %r9638;
	// end inline asm
	ld.shared.u32 	%r9656, [%r11067+5128];
	// begin inline asm
	dp4a.s32.s32 %r9650, %r9651, %r9656, %r9642;
	// end inline asm
	// begin inline asm
	dp4a.s32.s32 %r9654, %r9639, %r9656, %r9646;
	// end inline asm
	ld.shared.u32 	%r9664, [%r11067+5132];
	// begin inline asm
	dp4a.s32.s32 %r9658, %r9659, %r9664, %r9650;
	// end inline asm
	// begin inline asm
	dp4a.s32.s32 %r9662, %r9639, %r9664, %r9654;
	// end inline asm
	and.b32  	%r12379, %r12374, 15;
	mul.lo.s32 	%r12380, %r9658, %r12379;
	ld.shared.u8 	%r12381, [%r11173+1];
	shr.u32 	%r12382, %r12381, 4;
	shl.b32 	%r12383, %r12382, 8;
	or.b32  	%r12384, %r12383, %r12382;
	shl.b32 	%r12385, %r12384, 16;
	or.b32  	%r9671, %r12385, %r12384;
	ld.shared.u32 	%r9672, [%r11067+5136];
	// begin inline asm
	dp4a.s32.s32 %r9666, %r9667, %r9672, %r10989;
	// end inline asm
	// begin inline asm
	dp4a.s32.s32 %r9670, %r9671, %r9672, %r9662;
	// end inline asm
	ld.shared.u32 	%r9680, [%r11067+5140];
	// begin inline asm
	dp4a.s32.s32 %r9674, %r9675, %r9680, %r9666;
	// end inline asm
	// begin inline asm
	dp4a.s32.s32 %r9678, %r9671, %r9680, %r9670;
	// end inline asm
	ld.shared.u32 	%r9688, [%r11067+5144];
	// begin inline asm
	dp4a.s32.s32 %r9682, %r9683, %r9688, %r9674;
	// end inline asm
	// begin inline asm
	dp4a.s32.s32 %r9686, %r9671, %r9688, %r9678;
	// end inline asm
	ld.shared.u32 	%r9696, [%r11067+5148];
	// begin inline asm
	dp4a.s32.s32 %r9690, %r9691, %r9696, %r9682;
	// end inline asm
	// begin inline asm
	dp4a.s32.s32 %r9694, %r9671, %r9696, %r9686;
	// end inline asm
	and.b32  	%r12386, %r12381, 15;
	mad.lo.s32 	%r12387, %r9690, %r12386, %r12380;
	ld.shared.u32 	%r9699, [%r11172];
	// begin inline asm
	{.reg .f16 low,high;
  mov.b32 {low,high},%r9699;
  cvt.f32.f16 %f1213, low;}

	// end inline asm
	// begin inline asm
	{.reg .f16 low,high;
  mov.b32 {low,high},%r9699;
  cvt.f32.f16 %f1214, high;}

	// end inline asm
	cvt.rn.f32.s32 	%f1492, %r12387;
	mul.f32 	%f1493, %f1213, %f1492;
	cvt.rn.f32.s32 	%f1494, %r9694;
	mul.f32 	%f1495, %f1214, %f1494;
	sub.f32 	%f1496, %f1493, %f1495;
	fma.rn.f32 	%f2704, %f1486, %f1496, %f2704;
	ld.shared.u32 	%r12388, [%r11034];
	shr.s32 	%r12389, %r12388, %r11022;
	and.b32  	%r9701, %r12389, 50529027;
	ld.shared.u32 	%r12390, [%r11034+4];
	shr.s32 	%r12391, %r12390, %r11022;
	and.b32  	%r9709, %r12391, 50529027;
	ld.shared.u32 	%r12392, [%r11034+8];
	shr.s32 	%r12393, %r12392, %r11022;
	and.b32  	%r9717, %r12393, 50529027;
	ld.shared.u32 	%r12394, [%r11034+12];
	shr.s32 	%r12395, %r12394, %r11022;
	and.b32  	%r9725, %r12395, 50529027;
	ld.shared.u32 	%r12396, [%r11034+16];
	shr.s32 	%r12397, %r12396, %r11022;
	and.b32  	%r9733, %r12397, 50529027;
	ld.shared.u32 	%r12398, [%r11034+20];
	shr.s32 	%r12399, %r12398, %r11022;
	and.b32  	%r9741, %r12399, 50529027;
	ld.shared.u32 	%r12400, [%r11034+24];
	shr.s32 	%r12401, %r12400, %r11022;
	and.b32  	%r9749, %r12401, 50529027;
	ld.shared.u32 	%r12402, [%r11034+28];
	shr.s32 	%r12403, %r12402, %r11022;
	and.b32  	%r9757, %r12403, 50529027;
	ld.shared.u8 	%r12404, [%r11059];
	shr.u32 	%r12405, %r12404, 4;
	shl.b32 	%r12406, %r12405, 8;
	or.b32  	%r12407, %r12406, %r12405;
	shl.b32 	%r12408, %r12407, 16;
	or.b32  	%r9705, %r12408, %r12407;
	ld.shared.u32 	%r9706, [%r11067+5632];
	// begin inline asm
	dp4a.s32.s32 %r9700, %r9701, %r9706, %r10989;
	// end inline asm
	// begin inline asm
	dp4a.s32.s32 %r9704, %r9705, %r9706, %r10989;
	// end inline asm
	ld.shared.u32 	%r9714, [%r11067+5636];
	// begin inline asm
	dp4a.s32.s32 %r9708, %r9709, %r9714, %r9700;
	// end inline asm
	// begin inline asm
	dp4a.s32.s32 %r9712, %r9705, %r9714, %r9704;
	// end inline asm
	ld.shared.u32 	%r9722, [%r11067+5640];
	// begin inline asm
	dp4a.s32.s32 %r9716, %r9717, %r9722, %r9708;
	// end inline asm
	// begin inline asm
	dp4a.s32.s32 %r9720, %r9705, %r9722, %r9712;
	// end inline asm
	ld.shared.u32 	%r9730, [%r11067+5644];
	// begin inline asm
	dp4a.s32.s32 %r9724, %r9725, %r9730, %r9716;
	// end inline asm
	// begin inline asm
	dp4a.s32.s32 %r9728, %r9705, %r9730, %r9720;
	// end inline asm
	and.b32  	%r12409, %r12404, 15;
	mul.lo.s32 	%r12410, %r9724, %r12409;
	ld.shared.u8 	%r12411, [%r11059+1];
	shr.u32 	%r12412, %r12411, 4;
	shl.b32 	%r12413, %r12412, 8;
	or.b32  	%r12414, %r12413, %r12412;
	shl.b32 	%r12415, %r12414, 16;
	or.b32  	%r9737, %r12415, %r12414;
	ld.shared.u32 	%r9738, [%r11067+5648];
	// begin inline asm
	dp4a.s32.s32 %r9732, %r9733, %r9738, %r10989;
	// end inline asm
	// begin inline asm
	dp4a.s32.s32 %r9736, %r9737, %r9738, %r9728;
	// end inline asm
	ld.shared.u32 	%r9746, [%r11067+5652];
	// begin inline asm
	dp4a.s32.s32 %r9740, %r9741, %r9746, %r9732;
	// end inline asm
	// begin inline asm
	dp4a.s32.s32 %r9744, %r9737, %r9746, %r9736;
	// end inline asm
	ld.shared.u32 	%r9754, [%r11067+5656];
	// begin inline asm
	dp4a.s32.s32 %r9748, %r9749, %r9754, %r9740;
	// end inline asm
	// begin inline asm
	dp4a.s32.s32 %r9752, %r9737, %r9754, %r9744;
	// end inline asm
	ld.shared.u32 	%r9762, [%r11067+5660];
	// begin inline asm
	dp4a.s32.s32 %r9756, %r9757, %r9762, %r9748;
	// end inline asm
	// begin inline asm
	dp4a.s32.s32 %r9760, %r9737, %r9762, %r9752;
	// end inline asm
	and.b32  	%r12416, %r12411, 15;
	mad.lo.s32 	%r12417, %r9756, %r12416, %r12410;
	ld.shared.u32 	%r9765, [%r11058];
	// begin inline asm
	{.reg .f16 low,high;
  mov.b32 {low,high},%r9765;
  cvt.f32.f16 %f1215, low;}

	// end inline asm
	// begin inline asm
	{.reg .f16 low,high;
  mov.b32 {low,high},%r9765;
  cvt.f32.f16 %f1216, high;}

	// end inline asm
	ld.shared.f32 	%f1497, [%r11030+704];
	cvt.rn.f32.s32 	%f1498, %r12417;
	mul.f32 	%f1499, %f1215, %f1498;
	cvt.rn.f32.s32 	%f1500, %r9760;
	mul.f32 	%f1501, %f1216, %f1500;
	sub.f32 	%f1502, %f1499, %f1501;
	fma.rn.f32 	%f2751, %f1497, %f1502, %f2751;
	ld.shared.u32 	%r12418, [%r11034+4224];
	shr.s32 	%r12419, %r12418, %r11022;
	and.b32  	%r9767, %r12419, 50529027;
	ld.shared.u32 	%r12420, [%r11034+4228];
	shr.s32 	%r12421, %r12420, %r11022;
	and.b32  	%r9775, %r12421, 50529027;
	ld.shared.u32 	%r12422, [%r11034+4232];
	shr.s32 	%r12423, %r12422, %r11022;
	and.b32  	%r9783, %r12423, 50529027;
	ld.shared.u32 	%r12424, [%r11034+4236];
	shr.s32 	%r12425, %r12424, %r11022;
	and.b32  	%r9791, %r12425, 50529027;
	ld.shared.u32 	%r12426, [%r11034+4240];
	shr.s32 	%r12427, %r12426, %r11022;
	and.b32  	%r9799, %r12427, 50529027;
	ld.shared.u32 	%r12428, [%r11034+4244];
	shr.s32 	%r12429, %r12428, %r11022;
	and.b32  	%r9807, %r12429, 50529027;
	ld.shared.u32 	%r12430, [%r11034+4248];
	shr.s32 	%r12431, %r12430, %r11022;
	and.b32  	%r9815, %r12431, 50529027;
	ld.shared.u32 	%r12432, [%r11034+4252];
	shr.s32 	%r12433, %r12432, %r11022;
	and.b32  	%r9823, %r12433, 50529027;
	ld.shared.u8 	%r12434, [%r11099];
	shr.u32 	%r12435, %r12434, 4;
	shl.b32 	%r12436, %r12435, 8;
	or.b32  	%r12437, %r12436, %r12435;
	shl.b32 	%r12438, %r12437, 16;
	or.b32  	%r9771, %r12438, %r12437;
	ld.shared.u32 	%r9772, [%r11067+5632];
	// begin inline asm
	dp4a.s32.s32 %r9766, %r9767, %r9772, %r10989;
	// end inline asm
	// begin inline asm
	dp4a.s32.s32 %r9770, %r9771, %r9772, %r10989;
	// end inline asm
	ld.shared.u32 	%r9780, [%r11067+5636];
	// begin inline asm
	dp4a.s32.s32 %r9774, %r9775, %r9780, %r9766;
	// end inline asm
	// begin inline asm
	dp4a.s32.s32 %r9778, %r9771, %r9780, %r9770;
	// end inline asm
	ld.shared.u32 	%r9788, [%r11067+5640];
	// begin inline asm
	dp4a.s32.s32 %r9782, %r9783, %r9788, %r9774;
	// end inline asm
	// begin inline asm
	dp4a.s32.s32 %r9786, %r9771, %r9788, %r9778;
	// end inline asm
	ld.shared.u32 	%r9796, [%r11067+5644];
	// begin inline asm
	dp4a.s32.s32 %r9790, %r9791, %r9796, %r9782;
	// end inline asm
	// begin inline asm
	dp4a.s32.s32 %r9794, %r9771, %r9796, %r9786;
	// end inline asm
	and.b32  	%r12439, %r12434, 15;
	mul.lo.s32 	%r12440, %r9790, %r12439;
	ld.shared.u8 	%r12441, [%r11099+1];
	shr.u32 	%r12442, %r12441, 4;
	shl.b32 	%r12443, %r12442, 8;
	or.b32  	%r12444, %r12443, %r12442;
	shl.b32 	%r12445, %r12444, 16;
	or.b32  	%r9803, %r12445, %r12444;
	ld.shared.u32 	%r9804, [%r11067+5648];
	// begin inline asm
	dp4a.s32.s32 %r9798, %r9799, %r9804, %r10989;
	// end inline asm
	// begin inline asm
	dp4a.s32.s32 %r9802, %r9803, %r9804, %r9794;
	// end inline asm
	ld.shared.u32 	%r9812, [%r11067+5652];
	// begin inline asm
	dp4a.s32.s32 %r9806, %r9807, %r9812, %r9798;
	// end inline asm
	// begin inline asm
	dp4a.s32.s32 %r9810, %r9803, %r9812, %r9802;
	// end inline asm
	ld.shared.u32 	%r9820, [%r11067+5656];
	// begin inline asm
	dp4a.s32.s32 %r9814, %r9815, %r9820, %r9806;
	// end inline asm
	// begin inline asm
	dp4a.s32.s32 %r9818, %r9803, %r9820, %r9810;
	// end inline asm
	ld.shared.u32 	%r9828, [%r11067+5660];
	// begin inline asm
	dp4a.s32.s32 %r9822, %r9823, %r9828, %r9814;
	// end inline asm
	// begin inline asm
	dp4a.s32.s32 %r9826, %r9803, %r9828, %r9818;
	// end inline asm
	and.b32  	%r12446, %r12441, 15;
	mad.lo.s32 	%r12447, %r9822, %r12446, %r12440;
	ld.shared.u32 	%r9831, [%r11098];
	// begin inline asm
	{.reg .f16 low,high;
  mov.b32 {low,high},%r9831;
  cvt.f32.f16 %f1217, low;}

	// end inline asm
	// begin inline asm
	{.reg .f16 low,high;
  mov.b32 {low,high},%r9831;
  cvt.f32.f16 %f1218, high;}

	// end inline asm
	cvt.rn.f32.s32 	%f1503, %r12447;
	mul.f32 	%f1504, %f1217, %f1503;
	cvt.rn.f32.s32 	%f1505, %r9826;
	mul.f32 	%f1506, %f1218, %f1505;
	sub.f32 	%f1507, %f1504, %f1506;
	fma.rn.f32 	%f2735, %f1497, %f1507, %f2735;
	ld.shared.u32 	%r12448, [%r11034+8448];
	shr.s32 	%r12449, %r12448, %r11022;
	and.b32  	%r9833, %r12449, 50529027;
	ld.shared.u32 	%r12450, [%r11034+8452];
	shr.s32 	%r12451, %r12450, %r11022;
	and.b32  	%r9841, %r12451, 50529027;
	ld.shared.u32 	%r12452, [%r11034+8456];
	shr.s32 	%r12453, %r12452, %r11022;
	and.b32  	%r9849, %r12453, 50529027;
	ld.shared.u32 	%r12454, [%r11034+8460];
	shr.s32 	%r12455, %r12454, %r11022;
	and.b32  	%r9857, %r12455, 50529027;
	ld.shared.u32 	%r12456, [%r11034+8464];
	shr.s32 	%r12457, %r12456, %r11022;
	and.b32  	%r9865, %r12457, 50529027;
	ld.shared.u32 	%r12458, [%r11034+8468];
	shr.s32 	%r12459, %r12458, %r11022;
	and.b32  	%r9873, %r12459, 50529027;
	ld.shared.u32 	%r12460, [%r11034+8472];
	shr.s32 	%r12461, %r12460, %r11022;
	and.b32  	%r9881, %r12461, 50529027;
	ld.shared.u32 	%r12462, [%r11034+8476];
	shr.s32 	%r12463, %r12462, %r11022;
	and.b32  	%r9889, %r12463, 50529027;
	ld.shared.u8 	%r12464, [%r11136];
	shr.u32 	%r12465, %r12464, 4;
	shl.b32 	%r12466, %r12465, 8;
	or.b32  	%r12467, %r12466, %r12465;
	shl.b32 	%r12468, %r12467, 16;
	or.b32  	%r9837, %r12468, %r12467;
	ld.shared.u32 	%r9838, [%r11067+5632];
	// begin inline asm
	dp4a.s32.s32 %r9832, %r9833, %r9838, %r10989;
	// end inline asm
	// begin inline asm
	dp4a.s32.s32 %r9836, %r9837, %r9838, %r10989;
	// end inline asm
	ld.shared.u32 	%r9846, [%r11067+5636];
	// begin inline asm
	dp4a.s32.s32 %r9840, %r9841, %r9846, %r9832;
	// end inline asm
	// begin inline asm
	dp4a.s32.s32 %r9844, %r9837, %r9846, %r9836;
	// end inline asm
	ld.shared.u32 	%r9854, [%r11067+5640];
	// begin inline asm
	dp4a.s32.s32 %r9848, %r9849, %r9854, %r9840;
	// end inline asm
	// begin inline asm
	dp4a.s32.s32 %r9852, %r9837, %r9854, %r9844;
	// end inline asm
	ld.shared.u32 	%r9862, [%r11067+5644];
	// begin inline asm
	dp4a.s32.s32 %r9856, %r9857, %r9862, %r9848;
	// end inline asm
	// begin inline asm
	dp4a.s32.s32 %r9860, %r9837, %r9862, %r9852;
	// end inline asm
	and.b32  	%r12469, %r12464, 15;
	mul.lo.s32 	%r12470, %r9856, %r12469;
	ld.shared.u8 	%r12471, [%r11136+1];
	shr.u32 	%r12472, %r12471, 4;
	shl.b32 	%r12473, %r12472, 8;
	or.b32  	%r12474, %r12473, %r12472;
	shl.b32 	%r12475, %r12474, 16;
	or.b32  	%r9869, %r12475, %r12474;
	ld.shared.u32 	%r9870, [%r11067+5648];
	// begin inline asm
	dp4a.s32.s32 %r9864, %r9865, %r9870, %r10989;
	// end inline asm
	// begin inline asm
	dp4a.s32.s32 %r9868, %r9869, %r9870, %r9860;
	// end inline asm
	ld.shared.u32 	%r9878, [%r11067+5652];
	// begin inline asm
	dp4a.s32.s32 %r9872, %r9873, %r9878, %r9864;
	// end inline asm
	// begin inline asm
	dp4a.s32.s32 %r9876, %r9869, %r9878, %r9868;
	// end inline asm
	ld.shared.u32 	%r9886, [%r11067+5656];
	// begin inline asm
	dp4a.s32.s32 %r9880, %r9881, %r9886, %r9872;
	// end inline asm
	// begin inline asm
	dp4a.s32.s32 %r9884, %r9869, %r9886, %r9876;
	// end inline asm
	ld.shared.u32 	%r9894, [%r11067+5660];
	// begin inline asm
	dp4a.s32.s32 %r9888, %r9889, %r9894, %r9880;
	// end inline asm
	// begin inline asm
	dp4a.s32.s32 %r9892, %r9869, %r9894, %r9884;
	// end inline asm
	and.b32  	%r12476, %r12471, 15;
	mad.lo.s32 	%r12477, %r9888, %r12476, %r12470;
	ld.shared.u32 	%r9897, [%r11135];
	// begin inline asm
	{.reg .f16 low,high;
  mov.b32 {low,high},%r9897;
  cvt.f32.f16 %f1219, low;}

	// end inline asm
	// begin inline asm
	{.reg .f16 low,high;
  mov.b32 {low,high},%r9897;
  cvt.f32.f16 %f1220, high;}

	// end inline asm
	ld.shared.f32 	%f1508, [%r11030+704];
	cvt.rn.f32.s32 	%f1509, %r12477;
	mul.f32 	%f1510, %f1219, %f1509;
	cvt.rn.f32.s32 	%f1511, %r9892;
	mul.f32 	%f1512, %f1220, %f1511;
	sub.f32 	%f1513, %f1510, %f1512;
	fma.rn.f32 	%f2719, %f1508, %f1513, %f2719;
	ld.shared.u32 	%r12478, [%r11034+12672];
	shr.s32 	%r12479, %r12478, %r11022;
	and.b32  	%r9899, %r12479, 50529027;
	ld.shared.u32 	%r12480, [%r11034+12676];
	shr.s32 	%r12481, %r12480, %r11022;
	and.b32  	%r9907, %r12481, 50529027;
	ld.shared.u32 	%r12482, [%r11034+12680];
	shr.s32 	%r12483, %r12482, %r11022;
	and.b32  	%r9915, %r12483, 50529027;
	ld.shared.u32 	%r12484, [%r11034+12684];
	shr.s32 	%r12485, %r12484, %r11022;
	and.b32  	%r9923, %r12485, 50529027;
	ld.shared.u32 	%r12486, [%r11034+12688];
	shr.s32 	%r12487, %r12486, %r11022;
	and.b32  	%r9931, %r12487, 50529027;
	ld.shared.u32 	%r12488, [%r11034+12692];
	shr.s32 	%r12489, %r12488, %r11022;
	and.b32  	%r9939, %r12489, 50529027;
	ld.shared.u32 	%r12490, [%r11034+12696];
	shr.s32 	%r12491, %r12490, %r11022;
	and.b32  	%r9947, %r12491, 50529027;
	ld.shared.u32 	%r12492, [%r11034+12700];
	shr.s32 	%r12493, %r12492, %r11022;
	and.b32  	%r9955, %r12493, 50529027;
	ld.shared.u8 	%r12494, [%r11173];
	shr.u32 	%r12495, %r12494, 4;
	shl.b32 	%r12496, %r12495, 8;
	or.b32  	%r12497, %r12496, %r12495;
	shl.b32 	%r12498, %r12497, 16;
	or.b32  	%r9903, %r12498, %r12497;
	ld.shared.u32 	%r9904, [%r11067+5632];
	// begin inline asm
	dp4a.s32.s32 %r9898, %r9899, %r9904, %r10989;
	// end inline asm
	// begin inline asm
	dp4a.s32.s32 %r9902, %r9903, %r9904, %r10989;
	// end inline asm
	ld.shared.u32 	%r9912, [%r11067+5636];
	// begin inline asm
	dp4a.s32.s32 %r9906, %r9907, %r9912, %r9898;
	// end inline asm
	// begin inline asm
	dp4a.s32.s32 %r9910, %r9903, %r9912, %r9902;
	// end inline asm
	ld.shared.u32 	%r9920, [%r11067+5640];
	// begin inline asm
	dp4a.s32.s32 %r9914, %r9915, %r9920, %r9906;
	// end inline asm
	// begin inline asm
	dp4a.s32.s32 %r9918, %r9903, %r9920, %r9910;
	// end inline asm
	ld.shared.u32 	%r9928, [%r11067+5644];
	// begin inline asm
	dp4a.s32.s32 %r9922, %r9923, %r9928, %r9914;
	// end inline asm
	// begin inline asm
	dp4a.s32.s32 %r9926, %r9903, %r9928, %r9918;
	// end inline asm
	and.b32  	%r12499, %r12494, 15;
	mul.lo.s32 	%r12500, %r9922, %r12499;
	ld.shared.u8 	%r12501, [%r11173+1];
	shr.u32 	%r12502, %r12501, 4;
	shl.b32 	%r12503, %r12502, 8;
	or.b32  	%r12504, %r12503, %r12502;
	shl.b32 	%r12505, %r12504, 16;
	or.b32  	%r9935, %r12505, %r12504;
	ld.shared.u32 	%r9936, [%r11067+5648];
	// begin inline asm
	dp4a.s32.s32 %r9930, %r9931, %r9936, %r10989;
	// end inline asm
	// begin inline asm
	dp4a.s32.s32 %r9934, %r9935, %r9936, %r9926;
	// end inline asm
	ld.shared.u32 	%r9944, [%r11067+5652];
	// begin inline asm
	dp4a.s32.s32 %r9938, %r9939, %r9944, %r9930;
	// end inline asm
	// begin inline asm
	dp4a.s32.s32 %r9942, %r9935, %r9944, %r9934;
	// end inline asm
	ld.shared.u32 	%r9952, [%r11067+5656];
	// begin inline asm
	dp4a.s32.s32 %r9946, %r9947, %r9952, %r9938;
	// end inline asm
	// begin inline asm
	dp4a.s32.s32 %r9950, %r9935, %r9952, %r9942;
	// end inline asm
	ld.shared.u32 	%r9960, [%r11067+5660];
	// begin inline asm
	dp4a.s32.s32 %r9954, %r9955, %r9960, %r9946;
	// end inline asm
	// begin inline asm
	dp4a.s32.s32 %r9958, %r9935, %r9960, %r9950;
	// end inline asm
	and.b32  	%r12506, %r12501, 15;
	mad.lo.s32 	%r12507, %r9954, %r12506, %r12500;
	ld.shared.u32 	%r9963, [%r11172];
	// begin inline asm
	{.reg .f16 low,high;
  mov.b32 {low,high},%r9963;
  cvt.f32.f16 %f1221, low;}

	// end inline asm
	// begin inline asm
	{.reg .f16 low,high;
  mov.b32 {low,high},%r9963;
  cvt.f32.f16 %f1222, high;}

	// end inline asm
	cvt.rn.f32.s32 	%f1514, %r12507;
	mul.f32 	%f1515, %f1221, %f1514;
	cvt.rn.f32.s32 	%f1516, %r9958;
	mul.f32 	%f1517, %f1222, %f1516;
	sub.f32 	%f1518, %f1515, %f1517;
	fma.rn.f32 	%f2703, %f1508, %f1518, %f2703;
	ld.shared.u32 	%r12508, [%r11034];
	shr.s32 	%r12509, %r12508, %r11022;
	and.b32  	%r9965, %r12509, 50529027;
	ld.shared.u32 	%r12510, [%r11034+4];
	shr.s32 	%r12511, %r12510, %r11022;
	and.b32  	%r9973, %r12511, 50529027;
	ld.shared.u32 	%r12512, [%r11034+8];
	shr.s32 	%r12513, %r12512, %r11022;
	and.b32  	%r9981, %r12513, 50529027;
	ld.shared.u32 	%r12514, [%r11034+12];
	shr.s32 	%r12515, %r12514, %r11022;
	and.b32  	%r9989, %r12515, 50529027;
	ld.shared.u32 	%r12516, [%r11034+16];
	shr.s32 	%r12517, %r12516, %r11022;
	and.b32  	%r9997, %r12517, 50529027;
	ld.shared.u32 	%r12518, [%r11034+20];
	shr.s32 	%r12519, %r12518, %r11022;
	and.b32  	%r10005, %r12519, 50529027;
	ld.shared.u32 	%r12520, [%r11034+24];
	shr.s32 	%r12521, %r12520, %r11022;
	and.b32  	%r10013, %r12521, 50529027;
	ld.shared.u32 	%r12522, [%r11034+28];
	shr.s32 	%r12523, %r12522, %r11022;
	and.b32  	%r10021, %r12523, 50529027;
	ld.shared.u8 	%r12524, [%r11059];
	shr.u32 	%r12525, %r12524, 4;
	shl.b32 	%r12526, %r12525, 8;
	or.b32  	%r12527, %r12526, %r12525;
	shl.b32 	%r12528, %r12527, 16;
	or.b32  	%r9969, %r12528, %r12527;
	ld.shared.u32 	%r9970, [%r11067+6144];
	// begin inline asm
	dp4a.s32.s32 %r9964, %r9965, %r9970, %r10989;
	// end inline asm
	// begin inline asm
	dp4a.s32.s32 %r9968, %r9969, %r9970, %r10989;
	// end inline asm
	ld.shared.u32 	%r9978, [%r11067+6148];
	// begin inline asm
	dp4a.s32.s32 %r9972, %r9973, %r9978, %r9964;
	// end inline asm
	// begin inline asm
	dp4a.s32.s32 %r9976, %r9969, %r9978, %r9968;
	// end inline asm
	ld.shared.u32 	%r9986, [%r11067+6152];
	// begin inline asm
	dp4a.s32.s32 %r9980, %r9981, %r9986, %r9972;
	// end inline asm
	// begin inline asm
	dp4a.s32.s32 %r9984, %r9969, %r9986, %r9976;
	// end inline asm
	ld.shared.u32 	%r9994, [%r11067+6156];
	// begin inline asm
	dp4a.s32.s32 %r9988, %r9989, %r9994, %r9980;
	// end inline asm
	// begin inline asm
	dp4a.s32.s32 %r9992, %r9969, %r9994, %r9984;
	// end inline asm
	and.b32  	%r12529, %r12524, 15;
	mul.lo.s32 	%r12530, %r9988, %r12529;
	ld.shared.u8 	%r12531, [%r11059+1];
	shr.u32 	%r12532, %r12531, 4;
	shl.b32 	%r12533, %r12532, 8;
	or.b32  	%r12534, %r12533, %r12532;
	shl.b32 	%r12535, %r12534, 16;
	or.b32  	%r10001, %r12535, %r12534;
	ld.shared.u32 	%r10002, [%r11067+6160];
	// begin inline asm
	dp4a.s32.s32 %r9996, %r9997, %r10002, %r10989;
	// end inline asm
	// begin inline asm
	dp4a.s32.s32 %r10000, %r10001, %r10002, %r9992;
	// end inline asm
	ld.shared.u32 	%r10010, [%r11067+6164];
	// begin inline asm
	dp4a.s32.s32 %r10004, %r10005, %r10010, %r9996;
	// end inline asm
	// begin inline asm
	dp4a.s32.s32 %r10008, %r10001, %r10010, %r10000;
	// end inline asm
	ld.shared.u32 	%r10018, [%r11067+6168];
	// begin inline asm
	dp4a.s32.s32 %r10012, %r10013, %r10018, %r10004;
	// end inline asm
	// begin inline asm
	dp4a.s32.s32 %r10016, %r10001, %r10018, %r10008;
	// end inline asm
	ld.shared.u32 	%r10026, [%r11067+6172];
	// begin inline asm
	dp4a.s32.s32 %r10020, %r10021, %r10026, %r10012;
	// end inline asm
	// begin inline asm
	dp4a.s32.s32 %r10024, %r10001, %r10026, %r10016;
	// end inline asm
	and.b32  	%r12536, %r12531, 15;
	mad.lo.s32 	%r12537, %r10020, %r12536, %r12530;
	ld.shared.u32 	%r10029, [%r11058];
	// begin inline asm
	{.reg .f16 low,high;
  mov.b32 {low,high},%r10029;
  cvt.f32.f16 %f1223, low;}

	// end inline asm
	// begin inline asm
	{.reg .f16 low,high;
  mov.b32 {low,high},%r10029;
  cvt.f32.f16 %f1224, high;}

	// end inline asm
	ld.shared.f32 	%f1519, [%r11030+768];
	cvt.rn.f32.s32 	%f1520, %r12537;
	mul.f32 	%f1521, %f1223, %f1520;
	cvt.rn.f32.s32 	%f1522, %r10024;
	mul.f32 	%f1523, %f1224, %f1522;
	sub.f32 	%f1524, %f1521, %f1523;
	fma.rn.f32 	%f2750, %f1519, %f1524, %f2750;
	ld.shared.u32 	%r12538, [%r11034+4224];
	shr.s32 	%r12539, %r12538, %r11022;
	and.b32  	%r10031, %r12539, 50529027;
	ld.shared.u32 	%r12540, [%r11034+4228];
	shr.s32 	%r12541, %r12540, %r11022;
	and.b32  	%r10039, %r12541, 50529027;
	ld.shared.u32 	%r12542, [%r11034+4232];
	shr.s32 	%r12543, %r12542, %r11022;
	and.b32  	%r10047, %r12543, 50529027;
	ld.shared.u32 	%r12544, [%r11034+4236];
	shr.s32 	%r12545, %r12544, %r11022;
	and.b32  	%r10055, %r12545, 50529027;
	ld.shared.u32 	%r12546, [%r11034+4240];
	shr.s32 	%r12547, %r12546, %r11022;
	and.b32  	%r10063, %r12547, 50529027;
	ld.shared.u32 	%r12548, [%r11034+4244];
	shr.s32 	%r12549, %r12548, %r11022;
	and.b32  	%r10071, %r12549, 50529027;
	ld.shared.u32 	%r12550, [%r11034+4248];
	shr.s32 	%r12551, %r12550, %r11022;
	and.b32  	%r10079, %r12551, 50529027;
	ld.shared.u32 	%r12552, [%r11034+4252];
	shr.s32 	%r12553, %r12552, %r11022;
	and.b32  	%r10087, %r12553, 50529027;
	ld.shared.u8 	%r12554, [%r11099];
	shr.u32 	%r12555, %r12554, 4;
	shl.b32 	%r12556, %r12555, 8;
	or.b32  	%r12557, %r12556, %r12555;
	shl.b32 	%r12558, %r12557, 16;
	or.b32  	%r10035, %r12558, %r12557;
	ld.shared.u32 	%r10036, [%r11067+6144];
	// begin inline asm
	dp4a.s32.s32 %r10030, %r10031, %r10036, %r10989;
	// end inline asm
	// begin inline asm
	dp4a.s32.s32 %r10034, %r10035, %r10036, %r10989;
	// end inline asm
	ld.shared.u32 	%r10044, [%r11067+6148];
	// begin inline asm
	dp4a.s32.s32 %r10038, %r10039, %r10044, %r10030;
	// end inline asm
	// begin inline asm
	dp4a.s32.s32 %r10042, %r10035, %r10044, %r10034;
	// end inline asm
	ld.shared.u32 	%r10052, [%r11067+6152];
	// begin inline asm
	dp4a.s32.s32 %r10046, %r10047, %r10052, %r10038;
	// end inline asm
	// begin inline asm
	dp4a.s32.s32 %r10050, %r10035, %r10052, %r10042;
	// end inline asm
	ld.shared.u32 	%r10060, [%r11067+6156];
	// begin inline asm
	dp4a.s32.s32 %r10054, %r10055, %r10060, %r10046;
	// end inline asm
	// begin inline asm
	dp4a.s32.s32 %r10058, %r10035, %r10060, %r10050;
	// end inline asm
	and.b32  	%r12559, %r12554, 15;
	mul.lo.s32 	%r12560, %r10054, %r12559;
	ld.shared.u8 	%r12561, [%r11099+1];
	shr.u32 	%r12562, %r12561, 4;
	shl.b32 	%r12563, %r12562, 8;
	or.b32  	%r12564, %r12563, %r12562;
	shl.b32 	%r12565, %r12564, 16;
	or.b32  	%r10067, %r12565, %r12564;
	ld.shared.u32 	%r10068, [%r11067+6160];
	// begin inline asm
	dp4a.s32.s32 %r10062, %r10063, %r10068, %r10989;
	// end inline asm
	// begin inline asm
	dp4a.s32.s32 %r10066, %r10067, %r10068, %r10058;
	// end inline asm
	ld.shared.u32 	%r10076, [%r11067+6164];
	// begin inline asm
	dp4a.s32.s32 %r10070, %r10071, %r10076, %r10062;
	// end inline asm
	// begin inline asm
	dp4a.s32.s32 %r10074, %r10067, %r10076, %r10066;
	// end inline asm
	ld.shared.u32 	%r10084, [%r11067+6168];
	// begin inline asm
	dp4a.s32.s32 %r10078, %r10079, %r10084, %r10070;
	// end inline asm
	// begin inline asm
	dp4a.s32.s32 %r10082, %r10067, %r10084, %r10074;
	// end inline asm
	ld.shared.u32 	%r10092, [%r11067+6172];
	// begin inline asm
	dp4a.s32.s32 %r10086, %r10087, %r10092, %r10078;
	// end inline asm
	// begin inline asm
	dp4a.s32.s32 %r10090, %r10067, %r10092, %r10082;
	// end inline asm
	and.b32  	%r12566, %r12561, 15;
	mad.lo.s32 	%r12567, %r10086, %r12566, %r12560;
	ld.shared.u32 	%r10095, [%r11098];
	// begin inline asm
	{.reg .f16 low,high;
  mov.b32 {low,high},%r10095;
  cvt.f32.f16 %f1225, low;}

	// end inline asm
	// begin inline asm
	{.reg .f16 low,high;
  mov.b32 {low,high},%r10095;
  cvt.f32.f16 %f1226, high;}

	// end inline asm
	cvt.rn.f32.s32 	%f1525, %r12567;
	mul.f32 	%f1526, %f1225, %f1525;
	cvt.rn.f32.s32 	%f1527, %r10090;
	mul.f32 	%f1528, %f1226, %f1527;
	sub.f32 	%f1529, %f1526, %f1528;
	fma.rn.f32 	%f2734, %f1519, %f1529, %f2734;
	ld.shared.u32 	%r12568, [%r11034+8448];
	shr.s32 	%r12569, %r12568, %r11022;
	and.b32  	%r10097, %r12569, 50529027;
	ld.shared.u32 	%r12570, [%r11034+8452];
	shr.s32 	%r12571, %r12570, %r11022;
	and.b32  	%r10105, %r12571, 50529027;
	ld.shared.u32 	%r12572, [%r11034+8456];
	shr.s32 	%r12573, %r12572, %r11022;
	and.b32  	%r10113, %r12573, 50529027;
	ld.shared.u32 	%r12574, [%r11034+8460];
	shr.s32 	%r12575, %r12574, %r11022;
	and.b32  	%r10121, %r12575, 50529027;
	ld.shared.u32 	%r12576, [%r11034+8464];
	shr.s32 	%r12577, %r12576, %r11022;
	and.b32  	%r10129, %r12577, 50529027;
	ld.shared.u32 	%r12578, [%r11034+8468];
	shr.s32 	%r12579, %r12578, %r11022;
	and.b32  	%r10137, %r12579, 50529027;
	ld.shared.u32 	%r12580, [%r11034+8472];
	shr.s32 	%r12581, %r12580, %r11022;
	and.b32  	%r10145, %r12581, 50529027;
	ld.shared.u32 	%r12582, [%r11034+8476];
	shr.s32 	%r12583, %r12582, %r11022;
	and.b32  	%r10153, %r12583, 50529027;
	ld.shared.u8 	%r12584, [%r11136];
	shr.u32 	%r12585, %r12584, 4;
	shl.b32 	%r12586, %r12585, 8;
	or.b32  	%r12587, %r12586, %r12585;
	shl.b32 	%r12588, %r12587, 16;
	or.b32  	%r10101, %r12588, %r12587;
	ld.shared.u32 	%r10102, [%r11067+6144];
	// begin inline asm
	dp4a.s32.s32 %r10096, %r10097, %r10102, %r10989;
	// end inline asm
	// begin inline asm
	dp4a.s32.s32 %r10100, %r10101, %r10102, %r10989;
	// end inline asm
	ld.shared.u32 	%r10110, [%r11067+6148];
	// begin inline asm
	dp4a.s32.s32 %r10104, %r10105, %r10110, %r10096;
	// end inline asm
	// begin inline asm
	dp4a.s32.s32 %r10108, %r10101, %r10110, %r10100;
	// end inline asm
	ld.shared.u32 	%r10118, [%r11067+6152];
	// begin inline asm
	dp4a.s32.s32 %r10112, %r10113, %r10118, %r10104;
	// end inline asm
	// begin inline asm
	dp4a.s32.s32 %r10116, %r10101, %r10118, %r10108;
	// end inline asm
	ld.shared.u32 	%r10126, [%r11067+6156];
	// begin inline asm
	dp4a.s32.s32 %r10120, %r10121, %r10126, %r10112;
	// end inline asm
	// begin inline asm
	dp4a.s32.s32 %r10124, %r10101, %r10126, %r10116;
	// end inline asm
	and.b32  	%r12589, %r12584, 15;
	mul.lo.s32 	%r12590, %r10120, %r12589;
	ld.shared.u8 	%r12591, [%r11136+1];
	shr.u32 	%r12592, %r12591, 4;
	shl.b32 	%r12593, %r12592, 8;
	or.b32  	%r12594, %r12593, %r12592;
	shl.b32 	%r12595, %r12594, 16;
	or.b32  	%r10133, %r12595, %r12594;
	ld.shared.u32 	%r10134, [%r11067+6160];
	// begin inline asm
	dp4a.s32.s32 %r10128, %r10129, %r10134, %r10989;
	// end inline asm
	// begin inline asm
	dp4a.s32.s32 %r10132, %r10133, %r10134, %r10124;
	// end inline asm
	ld.shared.u32 	%r10142, [%r11067+6164];
	// begin inline asm
	dp4a.s32.s32 %r10136, %r10137, %r10142, %r10128;
	// end inline asm
	// begin inline asm
	dp4a.s32.s32 %r10140, %r10133, %r10142, %r10132;
	// end inline asm
	ld.shared.u32 	%r10150, [%r11067+6168];
	// begin inline asm
	dp4a.s32.s32 %r10144, %r10145, %r10150, %r10136;
	// end inline asm
	// begin inline asm
	dp4a.s32.s32 %r10148, %r10133, %r10150, %r10140;
	// end inline asm
	ld.shared.u32 	%r10158, [%r11067+6172];
	// begin inline asm
	dp4a.s32.s32 %r10152, %r10153, %r10158, %r10144;
	// end inline asm
	// begin inline asm
	dp4a.s32.s32 %r10156, %r10133, %r10158, %r10148;
	// end inline asm
	and.b32  	%r12596, %r12591, 15;
	mad.lo.s32 	%r12597, %r10152, %r12596, %r12590;
	ld.shared.u32 	%r10161, [%r11135];
	// begin inline asm
	{.reg .f16 low,high;
  mov.b32 {low,high},%r10161;
  cvt.f32.f16 %f1227, low;}

	// end inline asm
	// begin inline asm
	{.reg .f16 low,high;
  mov.b32 {low,high},%r10161;
  cvt.f32.f16 %f1228, high;}

	// end inline asm
	ld.shared.f32 	%f1530, [%r11030+768];
	cvt.rn.f32.s32 	%f1531, %r12597;
	mul.f32 	%f1532, %f1227, %f1531;
	cvt.rn.f32.s32 	%f1533, %r10156;
	mul.f32 	%f1534, %f1228, %f1533;
	sub.f32 	%f1535, %f1532, %f1534;
	fma.rn.f32 	%f2718, %f1530, %f1535, %f2718;
	ld.shared.u32 	%r12598, [%r11034+12672];
	shr.s32 	%r12599, %r12598, %r11022;
	and.b32  	%r10163, %r12599, 50529027;
	ld.shared.u32 	%r12600, [%r11034+12676];
	shr.s32 	%r12601, %r12600, %r11022;
	and.b32  	%r10171, %r12601, 50529027;
	ld.shared.u32 	%r12602, [%r11034+12680];
	shr.s32 	%r12603, %r12602, %r11022;
	and.b32  	%r10179, %r12603, 50529027;
	ld.shared.u32 	%r12604, [%r11034+12684];
	shr.s32 	%r12605, %r12604, %r11022;
	and.b32  	%r10187, %r12605, 50529027;
	ld.shared.u32 	%r12606, [%r11034+12688];
	shr.s32 	%r12607, %r12606, %r11022;
	and.b32  	%r10195, %r12607, 50529027;
	ld.shared.u32 	%r12608, [%r11034+12692];
	shr.s32 	%r12609, %r12608, %r11022;
	and.b32  	%r10203, %r12609, 50529027;
	ld.shared.u32 	%r12610, [%r11034+12696];
	shr.s32 	%r12611, %r12610, %r11022;
	and.b32  	%r10211, %r12611, 50529027;
	ld.shared.u32 	%r12612, [%r11034+12700];
	shr.s32 	%r12613, %r12612, %r11022;
	and.b32  	%r10219, %r12613, 50529027;
	ld.shared.u8 	%r12614, [%r11173];
	shr.u32 	%r12615, %r12614, 4;
	shl.b32 	%r12616, %r12615, 8;
	or.b32  	%r12617, %r12616, %r12615;
	shl.b32 	%r12618, %r12617, 16;
	or.b32  	%r10167, %r12618, %r12617;
	ld.shared.u32 	%r10168, [%r11067+6144];
	// begin inline asm
	dp4a.s32.s32 %r10162, %r10163, %r10168, %r10989;
	// end inline asm
	// begin inline asm
	dp4a.s32.s32 %r10166, %r10167, %r10168, %r10989;
	// end inline asm
	ld.shared.u32 	%r10176, [%r11067+6148];
	// begin inline asm
	dp4a.s32.s32 %r10170, %r10171, %r10176, %r10162;
	// end inline asm
	// begin inline asm
	dp4a.s32.s32 %r10174, %r10167, %r10176, %r10166;
	// end inline asm
	ld.shared.u32 	%r10184, [%r11067+6152];
	// begin inline asm
	dp4a.s32.s32 %r10178, %r10179, %r10184, %r10170;
	// end inline asm
	// begin inline asm
	dp4a.s32.s32 %r10182, %r10167, %r10184, %r10174;
	// end inline asm
	ld.shared.u32 	%r10192, [%r11067+6156];
	// begin inline asm
	dp4a.s32.s32 %r10186, %r10187, %r10192, %r10178;
	// end inline asm
	// begin inline asm
	dp4a.s32.s32 %r10190, %r10167, %r10192, %r10182;
	// end inline asm
	and.b32  	%r12619, %r12614, 15;
	mul.lo.s32 	%r12620, %r10186, %r12619;
	ld.shared.u8 	%r12621, [%r11173+1];
	shr.u32 	%r12622, %r12621, 4;
	shl.b32 	%r12623, %r12622, 8;
	or.b32  	%r12624, %r12623, %r12622;
	shl.b32 	%r12625, %r12624, 16;
	or.b32  	%r10199, %r12625, %r12624;
	ld.shared.u32 	%r10200, [%r11067+6160];
	// begin inline asm
	dp4a.s32.s32 %r10194, %r10195, %r10200, %r10989;
	// end inline asm
	// begin inline asm
	dp4a.s32.s32 %r10198, %r10199, %r10200, %r10190;
	// end inline asm
	ld.shared.u32 	%r10208, [%r11067+6164];
	// begin inline asm
	dp4a.s32.s32 %r10202, %r10203, %r10208, %r10194;
	// end inline asm
	// begin inline asm
	dp4a.s32.s32 %r10206, %r10199, %r10208, %r10198;
	// end inline asm
	ld.shared.u32 	%r10216, [%r11067+6168];
	// begin inline asm
	dp4a.s32.s32 %r10210, %r10211, %r10216, %r10202;
	// end inline asm
	// begin inline asm
	dp4a.s32.s32 %r10214, %r10199, %r10216, %r10206;
	// end inline asm
	ld.shared.u32 	%r10224, [%r11067+6172];
	// begin inline asm
	dp4a.s32.s32 %r10218, %r10219, %r10224, %r10210;
	// end inline asm
	// begin inline asm
	dp4a.s32.s32 %r10222, %r10199, %r10224, %r10214;
	// end inline asm
	and.b32  	%r12626, %r12621, 15;
	mad.lo.s32 	%r12627, %r10218, %r12626, %r12620;
	ld.shared.u32 	%r10227, [%r11172];
	// begin inline asm
	{.reg .f16 low,high;
  mov.b32 {low,high},%r10227;
  cvt.f32.f16 %f1229, low;}

	// end inline asm
	// begin inline asm
	{.reg .f16 low,high;
  mov.b32 {low,high},%r10227;
  cvt.f32.f16 %f1230, high;}

	// end inline asm
	cvt.rn.f32.s32 	%f1536, %r12627;
	mul.f32 	%f1537, %f1229, %f1536;
	cvt.rn.f32.s32 	%f1538, %r10222;
	mul.f32 	%f1539, %f1230, %f1538;
	sub.f32 	%f1540, %f1537, %f1539;
	fma.rn.f32 	%f2702, %f1530, %f1540, %f2702;
	ld.shared.u32 	%r12628, [%r11034];
	shr.s32 	%r12629, %r12628, %r11022;
	and.b32  	%r10229, %r12629, 50529027;
	ld.shared.u32 	%r12630, [%r11034+4];
	shr.s32 	%r12631, %r12630, %r11022;
	and.b32  	%r10237, %r12631, 50529027;
	ld.shared.u32 	%r12632, [%r11034+8];
	shr.s32 	%r12633, %r12632, %r11022;
	and.b32  	%r10245, %r12633, 50529027;
	ld.shared.u32 	%r12634, [%r11034+12];
	shr.s32 	%r12635, %r12634, %r11022;
	and.b32  	%r10253, %r12635, 50529027;
	ld.shared.u32 	%r12636, [%r11034+16];
	shr.s32 	%r12637, %r12636, %r11022;
	and.b32  	%r10261, %r12637, 50529027;
	ld.shared.u32 	%r12638, [%r11034+20];
	shr.s32 	%r12639, %r12638, %r11022;
	and.b32  	%r10269, %r12639, 50529027;
	ld.shared.u32 	%r12640, [%r11034+24];
	shr.s32 	%r12641, %r12640, %r11022;
	and.b32  	%r10277, %r12641, 50529027;
	ld.shared.u32 	%r12642, [%r11034+28];
	shr.s32 	%r12643, %r12642, %r11022;
	and.b32  	%r10285, %r12643, 50529027;
	ld.shared.u8 	%r12644, [%r11059];
	shr.u32 	%r12645, %r12644, 4;
	shl.b32 	%r12646, %r12645, 8;
	or.b32  	%r12647, %r12646, %r12645;
	shl.b32 	%r12648, %r12647, 16;
	or.b32  	%r10233, %r12648, %r12647;
	ld.shared.u32 	%r10234, [%r11067+6656];
	// begin inline asm
	dp4a.s32.s32 %r10228, %r10229, %r10234, %r10989;
	// end inline asm
	// begin inline asm
	dp4a.s32.s32 %r10232, %r10233, %r10234, %r10989;
	// end inline asm
	ld.shared.u32 	%r10242, [%r11067+6660];
	// begin inline asm
	dp4a.s32.s32 %r10236, %r10237, %r10242, %r10228;
	// end inline asm
	// begin inline asm
	dp4a.s32.s32 %r10240, %r10233, %r10242, %r10232;
	// end inline asm
	ld.shared.u32 	%r10250, [%r11067+6664];
	// begin inline asm
	dp4a.s32.s32 %r10244, %r10245, %r10250, %r10236;
	// end inline asm
	// begin inline asm
	dp4a.s32.s32 %r10248, %r10233, %r10250, %r10240;
	// end inline asm
	ld.shared.u32 	%r10258, [%r11067+6668];
	// begin inline asm
	dp4a.s32.s32 %r10252, %r10253, %r10258, %r10244;
	// end inline asm
	// begin inline asm
	dp4a.s32.s32 %r10256, %r10233, %r10258, %r10248;
	// end inline asm
	and.b32  	%r12649, %r12644, 15;
	mul.lo.s32 	%r12650, %r10252, %r12649;
	ld.shared.u8 	%r12651, [%r11059+1];
	shr.u32 	%r12652, %r12651, 4;
	shl.b32 	%r12653, %r12652, 8;
	or.b32  	%r12654, %r12653, %r12652;
	shl.b32 	%r12655, %r12654, 16;
	or.b32  	%r10265, %r12655, %r12654;
	ld.shared.u32 	%r10266, [%r11067+6672];
	// begin inline asm
	dp4a.s32.s32 %r10260, %r10261, %r10266, %r10989;
	// end inline asm
	// begin inline asm
	dp4a.s32.s32 %r10264, %r10265, %r10266, %r10256;
	// end inline asm
	ld.shared.u32 	%r10274, [%r11067+6676];
	// begin inline asm
	dp4a.s32.s32 %r10268, %r10269, %r10274, %r10260;
	// end inline asm
	// begin inline asm
	dp4a.s32.s32 %r10272, %r10265, %r10274, %r10264;
	// end inline asm
	ld.shared.u32 	%r10282, [%r11067+6680];
	// begin inline asm
	dp4a.s32.s32 %r10276, %r10277, %r10282, %r10268;
	// end inline asm
	// begin inline asm
	dp4a.s32.s32 %r10280, %r10265, %r10282, %r10272;
	// end inline asm
	ld.shared.u32 	%r10290, [%r11067+6684];
	// begin inline asm
	dp4a.s32.s32 %r10284, %r10285, %r10290, %r10276;
	// end inline asm
	// begin inline asm
	dp4a.s32.s32 %r10288, %r10265, %r10290, %r10280;
	// end inline asm
	and.b32  	%r12656, %r12651, 15;
	mad.lo.s32 	%r12657, %r10284, %r12656, %r12650;
	ld.shared.u32 	%r10293, [%r11058];
	// begin inline asm
	{.reg .f16 low,high;
  mov.b32 {low,high},%r10293;
  cvt.f32.f16 %f1231, low;}

	// end inline asm
	// begin inline asm
	{.reg .f16 low,high;
  mov.b32 {low,high},%r10293;
  cvt.f32.f16 %f1232, high;}

	// end inline asm
	ld.shared.f32 	%f1541, [%r11030+832];
	cvt.rn.f32.s32 	%f1542, %r12657;
	mul.f32 	%f1543, %f1231, %f1542;
	cvt.rn.f32.s32 	%f1544, %r10288;
	mul.f32 	%f1545, %f1232, %f1544;
	sub.f32 	%f1546, %f1543, %f1545;
	fma.rn.f32 	%f2749, %f1541, %f1546, %f2749;
	ld.shared.u32 	%r12658, [%r11034+4224];
	shr.s32 	%r12659, %r12658, %r11022;
	and.b32  	%r10295, %r12659, 50529027;
	ld.shared.u32 	%r12660, [%r11034+4228];
	shr.s32 	%r12661, %r12660, %r11022;
	and.b32  	%r10303, %r12661, 50529027;
	ld.shared.u32 	%r12662, [%r11034+4232];
	shr.s32 	%r12663, %r12662, %r11022;
	and.b32  	%r10311, %r12663, 50529027;
	ld.shared.u32 	%r12664, [%r11034+4236];
	shr.s32 	%r12665, %r12664, %r11022;
	and.b32  	%r10319, %r12665, 50529027;
	ld.shared.u32 	%r12666, [%r11034+4240];
	shr.s32 	%r12667, %r12666, %r11022;
	and.b32  	%r10327, %r12667, 50529027;
	ld.shared.u32 	%r12668, [%r11034+4244];
	shr.s32 	%r12669, %r12668, %r11022;
	and.b32  	%r10335, %r12669, 50529027;
	ld.shared.u32 	%r12670, [%r11034+4248];
	shr.s32 	%r12671, %r12670, %r11022;
	and.b32  	%r10343, %r12671, 50529027;
	ld.shared.u32 	%r12672, [%r11034+4252];
	shr.s32 	%r12673, %r12672, %r11022;
	and.b32  	%r10351, %r12673, 50529027;
	ld.shared.u8 	%r12674, [%r11099];
	shr.u32 	%r12675, %r12674, 4;
	shl.b32 	%r12676, %r12675, 8;
	or.b32  	%r12677, %r12676, %r12675;
	shl.b32 	%r12678, %r12677, 16;
	or.b32  	%r10299, %r12678, %r12677;
	ld.shared.u32 	%r10300, [%r11067+6656];
	// begin inline asm
	dp4a.s32.s32 %r10294, %r10295, %r10300, %r10989;
	// end inline asm
	// begin inline asm
	dp4a.s32.s32 %r10298, %r10299, %r10300, %r10989;
	// end inline asm
	ld.shared.u32 	%r10308, [%r11067+6660];
	// begin inline asm
	dp4a.s32.s32 %r10302, %r10303, %r10308, %r10294;
	// end inline asm
	// begin inline asm
	dp4a.s32.s32 %r10306, %r10299, %r10308, %r10298;
	// end inline asm
	ld.shared.u32 	%r10316, [%r11067+6664];
	// begin inline asm
	dp4a.s32.s32 %r10310, %r10311, %r10316, %r10302;
	// end inline asm
	// begin inline asm
	dp4a.s32.s32 %r10314, %r10299, %r10316, %r10306;
	// end inline asm
	ld.shared.u32 	%r10324, [%r11067+6668];
	// begin inline asm
	dp4a.s32.s32 %r10318, %r10319, %r10324, %r10310;
	// end inline asm
	// begin inline asm
	dp4a.s32.s32 %r10322, %r10299, %r10324, %r10314;
	// end inline asm
	and.b32  	%r12679, %r12674, 15;
	mul.lo.s32 	%r12680, %r10318, %r12679;
	ld.shared.u8 	%r12681, [%r11099+1];
	shr.u32 	%r12682, %r12681, 4;
	shl.b32 	%r12683, %r12682, 8;
	or.b32  	%r12684, %r12683, %r12682;
	shl.b32 	%r12685, %r12684, 16;
	or.b32  	%r10331, %r12685, %r12684;
	ld.shared.u32 	%r10332, [%r11067+6672];
	// begin inline asm
	dp4a.s32.s32 %r10326, %r10327, %r10332, %r10989;
	// end inline asm
	// begin inline asm
	dp4a.s32.s32 %r10330, %r10331, %r10332, %r10322;
	// end inline asm
	ld.shared.u32 	%r10340, [%r11067+6676];
	// begin inline asm
	dp4a.s32.s32 %r10334, %r10335, %r10340, %r10326;
	// end inline asm
	// begin inline asm
	dp4a.s32.s32 %r10338, %r10331, %r10340, %r10330;
	// end inline asm
	ld.shared.u32 	%r10348, [%r11067+6680];
	// begin inline asm
	dp4a.s32.s32 %r10342, %r10343, %r10348, %r10334;
	// end inline asm
	// begin inline asm
	dp4a.s32.s32 %r10346, %r10331, %r10348, %r10338;
	// end inline asm
	ld.shared.u32 	%r10356, [%r11067+6684];
	// begin inline asm
	dp4a.s32.s32 %r10350, %r10351, %r10356, %r10342;
	// end inline asm
	// begin inline asm
	dp4a.s32.s32 %r10354, %r10331, %r10356, %r10346;
	// end inline asm
	and.b32  	%r12686, %r12681, 15;
	mad.lo.s32 	%r12687, %r10350, %r12686, %r12680;
	ld.shared.u32 	%r10359, [%r11098];
	// begin inline asm
	{.reg .f16 low,high;
  mov.b32 {low,high},%r10359;
  cvt.f32.f16 %f1233, low;}

	// end inline asm
	// begin inline asm
	{.reg .f16 low,high;
  mov.b32 {low,high},%r10359;
  cvt.f32.f16 %f1234, high;}

	// end inline asm
	cvt.rn.f32.s32 	%f1547, %r12687;
	mul.f32 	%f1548, %f1233, %f1547;
	cvt.rn.f32.s32 	%f1549, %r10354;
	mul.f32 	%f1550, %f1234, %f1549;
	sub.f32 	%f1551, %f1548, %f1550;
	fma.rn.f32 	%f2733, %f1541, %f1551, %f2733;
	ld.shared.u32 	%r12688, [%r11034+8448];
	shr.s32 	%r12689, %r12688, %r11022;
	and.b32  	%r10361, %r12689, 50529027;
	ld.shared.u32 	%r12690, [%r11034+8452];
	shr.s32 	%r12691, %r12690, %r11022;
	and.b32  	%r10369, %r12691, 50529027;
	ld.shared.u32 	%r12692, [%r11034+8456];
	shr.s32 	%r12693, %r12692, %r11022;
	and.b32  	%r10377, %r12693, 50529027;
	ld.shared.u32 	%r12694, [%r11034+8460];
	shr.s32 	%r12695, %r12694, %r11022;
	and.b32  	%r10385, %r12695, 50529027;
	ld.shared.u32 	%r12696, [%r11034+8464];
	shr.s32 	%r12697, %r12696, %r11022;
	and.b32  	%r10393, %r12697, 50529027;
	ld.shared.u32 	%r12698, [%r11034+8468];
	shr.s32 	%r12699, %r12698, %r11022;
	and.b32  	%r10401, %r12699, 50529027;
	ld.shared.u32 	%r12700, [%r11034+8472];
	shr.s32 	%r12701, %r12700, %r11022;
	and.b32  	%r10409, %r12701, 50529027;
	ld.shared.u32 	%r12702, [%r11034+8476];
	shr.s32 	%r12703, %r12702, %r11022;
	and.b32  	%r10417, %r12703, 50529027;
	ld.shared.u8 	%r12704, [%r11136];
	shr.u32 	%r12705, %r12704, 4;
	shl.b32 	%r12706, %r12705, 8;
	or.b32  	%r12707, %r12706, %r12705;
	shl.b32 	%r12708, %r12707, 16;
	or.b32  	%r10365, %r12708, %r12707;
	ld.shared.u32 	%r10366, [%r11067+6656];
	// begin inline asm
	dp4a.s32.s32 %r10360, %r10361, %r10366, %r10989;
	// end inline asm
	// begin inline asm
	dp4a.s32.s32 %r10364, %r10365, %r10366, %r10989;
	// end inline asm
	ld.shared.u32 	%r10374, [%r11067+6660];
	// begin inline asm
	dp4a.s32.s32 %r10368, %r10369, %r10374, %r10360;
	// end inline asm
	// begin inline asm
	dp4a.s32.s32 %r10372, %r10365, %r10374, %r10364;
	// end inline asm
	ld.shared.u32 	%r10382, [%r11067+6664];
	// begin inline asm
	dp4a.s32.s32 %r10376, %r10377, %r10382, %r10368;
	// end inline asm
	// begin inline asm
	dp4a.s32.s32 %r10380, %r10365, %r10382, %r10372;
	// end inline asm
	ld.shared.u32 	%r10390, [%r11067+6668];
	// begin inline asm
	dp4a.s32.s32 %r10384, %r10385, %r10390, %r10376;
	// end inline asm
	// begin inline asm
	dp4a.s32.s32 %r10388, %r10365, %r10390, %r10380;
	// end inline asm
	and.b32  	%r12709, %r12704, 15;
	mul.lo.s32 	%r12710, %r10384, %r12709;
	ld.shared.u8 	%r12711, [%r11136+1];
	shr.u32 	%r12712, %r12711, 4;
	shl.b32 	%r12713, %r12712, 8;
	or.b32  	%r12714, %r12713, %r12712;
	shl.b32 	%r12715, %r12714, 16;
	or.b32  	%r10397, %r12715, %r12714;
	ld.shared.u32 	%r10398, [%r11067+6672];
	// begin inline asm
	dp4a.s32.s32 %r10392, %r10393, %r10398, %r10989;
	// end inline asm
	// begin inline asm
	dp4a.s32.s32 %r10396, %r10397, %r10398, %r10388;
	// end inline asm
	ld.shared.u32 	%r10406, [%r11067+6676];
	// begin inline asm
	dp4a.s32.s32 %r10400, %r10401, %r10406, %r10392;
	// end inline asm
	// begin inline asm
	dp4a.s32.s32 %r10404, %r10397, %r10406, %r10396;
	// end inline asm
	ld.shared.u32 	%r10414, [%r11067+6680];
	// begin inline asm
	dp4a.s32.s32 %r10408, %r10409, %r10414, %r10400;
	// end inline asm
	// begin inline asm
	dp4a.s32.s32 %r10412, %r10397, %r10414, %r10404;
	// end inline asm
	ld.shared.u32 	%r10422, [%r11067+6684];
	// begin inline asm
	dp4a.s32.s32 %r10416, %r10417, %r10422, %r10408;
	// end inline asm
	// begin inline asm
	dp4a.s32.s32 %r10420, %r10397, %r10422, %r10412;
	// end inline asm
	and.b32  	%r12716, %r12711, 15;
	mad.lo.s32 	%r12717, %r10416, %r12716, %r12710;
	ld.shared.u32 	%r10425, [%r11135];
	// begin inline asm
	{.reg .f16 low,high;
  mov.b32 {low,high},%r10425;
  cvt.f32.f16 %f1235, low;}

	// end inline asm
	// begin inline asm
	{.reg .f16 low,high;
  mov.b32 {low,high},%r10425;
  cvt.f32.f16 %f1236, high;}

	// end inline asm
	ld.shared.f32 	%f1552, [%r11030+832];
	cvt.rn.f32.s32 	%f1553, %r12717;
	mul.f32 	%f1554, %f1235, %f1553;
	cvt.rn.f32.s32 	%f1555, %r10420;
	mul.f32 	%f1556, %f1236, %f1555;
	sub.f32 	%f1557, %f1554, %f1556;
	fma.rn.f32 	%f2717, %f1552, %f1557, %f2717;
	ld.shared.u32 	%r12718, [%r11034+12672];
	shr.s32 	%r12719, %r12718, %r11022;
	and.b32  	%r10427, %r12719, 50529027;
	ld.shared.u32 	%r12720, [%r11034+12676];
	shr.s32 	%r12721, %r12720, %r11022;
	and.b32  	%r10435, %r12721, 50529027;
	ld.shared.u32 	%r12722, [%r11034+12680];
	shr.s32 	%r12723, %r12722, %r11022;
	and.b32  	%r10443, %r12723, 50529027;
	ld.shared.u32 	%r12724, [%r11034+12684];
	shr.s32 	%r12725, %r12724, %r11022;
	and.b32  	%r10451, %r12725, 50529027;
	ld.shared.u32 	%r12726, [%r11034+12688];
	shr.s32 	%r12727, %r12726, %r11022;
	and.b32  	%r10459, %r12727, 50529027;
	ld.shared.u32 	%r12728, [%r11034+12692];
	shr.s32 	%r12729, %r12728, %r11022;
	and.b32  	%r10467, %r12729, 50529027;
	ld.shared.u32 	%r12730, [%r11034+12696];
	shr.s32 	%r12731, %r12730, %r11022;
	and.b32  	%r10475, %r12731, 50529027;
	ld.shared.u32 	%r12732, [%r11034+12700];
	shr.s32 	%r12733, %r12732, %r11022;
	and.b32  	%r10483, %r12733, 50529027;
	ld.shared.u8 	%r12734, [%r11173];
	shr.u32 	%r12735, %r12734, 4;
	shl.b32 	%r12736, %r12735, 8;
	or.b32  	%r12737, %r12736, %r12735;
	shl.b32 	%r12738, %r12737, 16;
	or.b32  	%r10431, %r12738, %r12737;
	ld.shared.u32 	%r10432, [%r11067+6656];
	// begin inline asm
	dp4a.s32.s32 %r10426, %r10427, %r10432, %r10989;
	// end inline asm
	// begin inline asm
	dp4a.s32.s32 %r10430, %r10431, %r10432, %r10989;
	// end inline asm
	ld.shared.u32 	%r10440, [%r11067+6660];
	// begin inline asm
	dp4a.s32.s32 %r10434, %r10435, %r10440, %r10426;
	// end inline asm
	// begin inline asm
	dp4a.s32.s32 %r10438, %r10431, %r10440, %r10430;
	// end inline asm
	ld.shared.u32 	%r10448, [%r11067+6664];
	// begin inline asm
	dp4a.s32.s32 %r10442, %r10443, %r10448, %r10434;
	// end inline asm
	// begin inline asm
	dp4a.s32.s32 %r10446, %r10431, %r10448, %r10438;
	// end inline asm
	ld.shared.u32 	%r10456, [%r11067+6668];
	// begin inline asm
	dp4a.s32.s32 %r10450, %r10451, %r10456, %r10442;
	// end inline asm
	// begin inline asm
	dp4a.s32.s32 %r10454, %r10431, %r10456, %r10446;
	// end inline asm
	and.b32  	%r12739, %r12734, 15;
	mul.lo.s32 	%r12740, %r10450, %r12739;
	ld.shared.u8 	%r12741, [%r11173+1];
	shr.u32 	%r12742, %r12741, 4;
	shl.b32 	%r12743, %r12742, 8;
	or.b32  	%r12744, %r12743, %r12742;
	shl.b32 	%r12745, %r12744, 16;
	or.b32  	%r10463, %r12745, %r12744;
	ld.shared.u32 	%r10464, [%r11067+6672];
	// begin inline asm
	dp4a.s32.s32 %r10458, %r10459, %r10464, %r10989;
	// end inline asm
	// begin inline asm
	dp4a.s32.s32 %r10462, %r10463, %r10464, %r10454;
	// end inline asm
	ld.shared.u32 	%r10472, [%r11067+6676];
	// begin inline asm
	dp4a.s32.s32 %r10466, %r10467, %r10472, %r10458;
	// end inline asm
	// begin inline asm
	dp4a.s32.s32 %r10470, %r10463, %r10472, %r10462;
	// end inline asm
	ld.shared.u32 	%r10480, [%r11067+6680];
	// begin inline asm
	dp4a.s32.s32 %r10474, %r10475, %r10480, %r10466;
	// end inline asm
	// begin inline asm
	dp4a.s32.s32 %r10478, %r10463, %r10480, %r10470;
	// end inline asm
	ld.shared.u32 	%r10488, [%r11067+6684];
	// begin inline asm
	dp4a.s32.s32 %r10482, %r10483, %r10488, %r10474;
	// end inline asm
	// begin inline asm
	dp4a.s32.s32 %r10486, %r10463, %r10488, %r10478;
	// end inline asm
	and.b32  	%r12746, %r12741, 15;
	mad.lo.s32 	%r12747, %r10482, %r12746, %r12740;
	ld.shared.u32 	%r10491, [%r11172];
	// begin inline asm
	{.reg .f16 low,high;
  mov.b32 {low,high},%r10491;
  cvt.f32.f16 %f1237, low;}

	// end inline asm
	// begin inline asm
	{.reg .f16 low,high;
  mov.b32 {low,high},%r10491;
  cvt.f32.f16 %f1238, high;}

	// end inline asm
	cvt.rn.f32.s32 	%f1558, %r12747;
	mul.f32 	%f1559, %f1237, %f1558;
	cvt.rn.f32.s32 	%f1560, %r10486;
	mul.f32 	%f1561, %f1238, %f1560;
	sub.f32 	%f1562, %f1559, %f1561;
	fma.rn.f32 	%f2701, %f1552, %f1562, %f2701;
	ld.shared.u32 	%r12748, [%r11034];
	shr.s32 	%r12749, %r12748, %r11022;
	and.b32  	%r10493, %r12749, 50529027;
	ld.shared.u32 	%r12750, [%r11034+4];
	shr.s32 	%r12751, %r12750, %r11022;
	and.b32  	%r10501, %r12751, 50529027;
	ld.shared.u32 	%r12752, [%r11034+8];
	shr.s32 	%r12753, %r12752, %r11022;
	and.b32  	%r10509, %r12753, 50529027;
	ld.shared.u32 	%r12754, [%r11034+12];
	shr.s32 	%r12755, %r12754, %r11022;
	and.b32  	%r10517, %r12755, 50529027;
	ld.shared.u32 	%r12756, [%r11034+16];
	shr.s32 	%r12757, %r12756, %r11022;
	and.b32  	%r10525, %r12757, 50529027;
	ld.shared.u32 	%r12758, [%r11034+20];
	shr.s32 	%r12759, %r12758, %r11022;
	and.b32  	%r10533, %r12759, 50529027;
	ld.shared.u32 	%r12760, [%r11034+24];
	shr.s32 	%r12761, %r12760, %r11022;
	and.b32  	%r10541, %r12761, 50529027;
	ld.shared.u32 	%r12762, [%r11034+28];
	shr.s32 	%r12763, %r12762, %r11022;
	and.b32  	%r10549, %r12763, 50529027;
	ld.shared.u8 	%r12764, [%r11059];
	shr.u32 	%r12765, %r12764, 4;
	shl.b32 	%r12766, %r12765, 8;
	or.b32  	%r12767, %r12766, %r12765;
	shl.b32 	%r12768, %r12767, 16;
	or.b32  	%r10497, %r12768, %r12767;
	ld.shared.u32 	%r10498, [%r11067+7168];
	// begin inline asm
	dp4a.s32.s32 %r10492, %r10493, %r10498, %r10989;
	// end inline asm
	// begin inline asm
	dp4a.s32.s32 %r10496, %r10497, %r10498, %r10989;
	// end inline asm
	ld.shared.u32 	%r10506, [%r11067+7172];
	// begin inline asm
	dp4a.s32.s32 %r10500, %r10501, %r10506, %r10492;
	// end inline asm
	// begin inline asm
	dp4a.s32.s32 %r10504, %r10497, %r10506, %r10496;
	// end inline asm
	ld.shared.u32 	%r10514, [%r11067+7176];
	// begin inline asm
	dp4a.s32.s32 %r10508, %r10509, %r10514, %r10500;
	// end inline asm
	// begin inline asm
	dp4a.s32.s32 %r10512, %r10497, %r10514, %r10504;
	// end inline asm
	ld.shared.u32 	%r10522, [%r11067+7180];
	// begin inline asm
	dp4a.s32.s32 %r10516, %r10517, %r10522, %r10508;
	// end inline asm
	// begin inline asm
	dp4a.s32.s32 %r10520, %r10497, %r10522, %r10512;
	// end inline asm
	and.b32  	%r12769, %r12764, 15;
	mul.lo.s32 	%r12770, %r10516, %r12769;
	ld.shared.u8 	%r12771, [%r11059+1];
	shr.u32 	%r12772, %r12771, 4;
	shl.b32 	%r12773, %r12772, 8;
	or.b32  	%r12774, %r12773, %r12772;
	shl.b32 	%r12775, %r12774, 16;
	or.b32  	%r10529, %r12775, %r12774;
	ld.shared.u32 	%r10530, [%r11067+7184];
	// begin inline asm
	dp4a.s32.s32 %r10524, %r10525, %r10530, %r10989;
	// end inline asm
	// begin inline asm
	dp4a.s32.s32 %r10528, %r10529, %r10530, %r10520;
	// end inline asm
	ld.shared.u32 	%r10538, [%r11067+7188];
	// begin inline asm
	dp4a.s32.s32 %r10532, %r10533, %r10538, %r10524;
	// end inline asm
	// begin inline asm
	dp4a.s32.s32 %r10536, %r10529, %r10538, %r10528;
	// end inline asm
	ld.shared.u32 	%r10546, [%r11067+7192];
	// begin inline asm
	dp4a.s32.s32 %r10540, %r10541, %r10546, %r10532;
	// end inline asm
	// begin inline asm
	dp4a.s32.s32 %r10544, %r10529, %r10546, %r10536;
	// end inline asm
	ld.shared.u32 	%r10554, [%r11067+7196];
	// begin inline asm
	dp4a.s32.s32 %r10548, %r10549, %r10554, %r10540;
	// end inline asm
	// begin inline asm
	dp4a.s32.s32 %r10552, %r10529, %r10554, %r10544;
	// end inline asm
	and.b32  	%r12776, %r12771, 15;
	mad.lo.s32 	%r12777, %r10548, %r12776, %r12770;
	ld.shared.u32 	%r10557, [%r11058];
	// begin inline asm
	{.reg .f16 low,high;
  mov.b32 {low,high},%r10557;
  cvt.f32.f16 %f1239, low;}

	// end inline asm
	// begin inline asm
	{.reg .f16 low,high;
  mov.b32 {low,high},%r10557;
  cvt.f32.f16 %f1240, high;}

	// end inline asm
	ld.shared.f32 	%f1563, [%r11030+896];
	cvt.rn.f32.s32 	%f1564, %r12777;
	mul.f32 	%f1565, %f1239, %f1564;
	cvt.rn.f32.s32 	%f1566, %r10552;
	mul.f32 	%f1567, %f1240, %f1566;
	sub.f32 	%f1568, %f1565, %f1567;
	fma.rn.f32 	%f2748, %f1563, %f1568, %f2748;
	ld.shared.u32 	%r12778, [%r11034+4224];
	shr.s32 	%r12779, %r12778, %r11022;
	and.b32  	%r10559, %r12779, 50529027;
	ld.shared.u32 	%r12780, [%r11034+4228];
	shr.s32 	%r12781, %r12780, %r11022;
	and.b32  	%r10567, %r12781, 50529027;
	ld.shared.u32 	%r12782, [%r11034+4232];
	shr.s32 	%r12783, %r12782, %r11022;
	and.b32  	%r10575, %r12783, 50529027;
	ld.shared.u32 	%r12784, [%r11034+4236];
	shr.s32 	%r12785, %r12784, %r11022;
	and.b32  	%r10583, %r12785, 50529027;
	ld.shared.u32 	%r12786, [%r11034+4240];
	shr.s32 	%r12787, %r12786, %r11022;
	and.b32  	%r10591, %r12787, 50529027;
	ld.shared.u32 	%r12788, [%r11034+4244];
	shr.s32 	%r12789, %r12788, %r11022;
	and.b32  	%r10599, %r12789, 50529027;
	ld.shared.u32 	%r12790, [%r11034+4248];
	shr.s32 	%r12791, %r12790, %r11022;
	and.b32  	%r10607, %r12791, 50529027;
	ld.shared.u32 	%r12792, [%r11034+4252];
	shr.s32 	%r12793, %r12792, %r11022;
	and.b32  	%r10615, %r12793, 50529027;
	ld.shared.u8 	%r12794, [%r11099];
	shr.u32 	%r12795, %r12794, 4;
	shl.b32 	%r12796, %r12795, 8;
	or.b32  	%r12797, %r12796, %r12795;
	shl.b32 	%r12798, %r12797, 16;
	or.b32  	%r10563, %r12798, %r12797;
	ld.shared.u32 	%r10564, [%r11067+7168];
	// begin inline asm
	dp4a.s32.s32 %r10558, %r10559, %r10564, %r10989;
	// end inline asm
	// begin inline asm
	dp4a.s32.s32 %r10562, %r10563, %r10564, %r10989;
	// end inline asm
	ld.shared.u32 	%r10572, [%r11067+7172];
	// begin inline asm
	dp4a.s32.s32 %r10566, %r10567, %r10572, %r10558;
	// end inline asm
	// begin inline asm
	dp4a.s32.s32 %r10570, %r10563, %r10572, %r10562;
	// end inline asm
	ld.shared.u32 	%r10580, [%r11067+7176];
	// begin inline asm
	dp4a.s32.s32 %r10574, %r10575, %r10580, %r10566;
	// end inline asm
	// begin inline asm
	dp4a.s32.s32 %r10578, %r10563, %r10580, %r10570;
	// end inline asm
	ld.shared.u32 	%r10588, [%r11067+7180];
	// begin inline asm
	dp4a.s32.s32 %r10582, %r10583, %r10588, %r10574;
	// end inline asm
	// begin inline asm
	dp4a.s32.s32 %r10586, %r10563, %r10588, %r10578;
	// end inline asm
	and.b32  	%r12799, %r12794, 15;
	mul.lo.s32 	%r12800, %r10582, %r12799;
	ld.shared.u8 	%r12801, [%r11099+1];
	shr.u32 	%r12802, %r12801, 4;
	shl.b32 	%r12803, %r12802, 8;
	or.b32  	%r12804, %r12803, %r12802;
	shl.b32 	%r12805, %r12804, 16;
	or.b32  	%r10595, %r12805, %r12804;
	ld.shared.u32 	%r10596, [%r11067+7184];
	// begin inline asm
	dp4a.s32.s32 %r10590, %r10591, %r10596, %r10989;
	// end inline asm
	// begin inline asm
	dp4a.s32.s32 %r10594, %r10595, %r10596, %r10586;
	// end inline asm
	ld.shared.u32 	%r10604, [%r11067+7188];
	// begin inline asm
	dp4a.s32.s32 %r10598, %r10599, %r10604, %r10590;
	// end inline asm
	// begin inline asm
	dp4a.s32.s32 %r10602, %r10595, %r10604, %r10594;
	// end inline asm
	ld.shared.u32 	%r10612, [%r11067+7192];
	// begin inline asm
	dp4a.s32.s32 %r10606, %r10607, %r10612, %r10598;
	// end inline asm
	// begin inline asm
	dp4a.s32.s32 %r10610, %r10595, %r10612, %r10602;
	// end inline asm
	ld.shared.u32 	%r10620, [%r11067+7196];
	// begin inline asm
	dp4a.s32.s32 %r10614, %r10615, %r10620, %r10606;
	// end inline asm
	// begin inline asm
	dp4a.s32.s32 %r10618, %r10595, %r10620, %r10610;
	// end inline asm
	and.b32  	%r12806, %r12801, 15;
	mad.lo.s32 	%r12807, %r10614, %r12806, %r12800;
	ld.shared.u32 	%r10623, [%r11098];
	// begin inline asm
	{.reg .f16 low,high;
  mov.b32 {low,high},%r10623;
  cvt.f32.f16 %f1241, low;}

	// end inline asm
	// begin inline asm
	{.reg .f16 low,high;
  mov.b32 {low,high},%r10623;
  cvt.f32.f16 %f1242, high;}

	// end inline asm
	cvt.rn.f32.s32 	%f1569, %r12807;
	mul.f32 	%f1570, %f1241, %f1569;
	cvt.rn.f32.s32 	%f1571, %r10618;
	mul.f32 	%f1572, %f1242, %f1571;
	sub.f32 	%f1573, %f1570, %f1572;
	fma.rn.f32 	%f2732, %f1563, %f1573, %f2732;
	ld.shared.u32 	%r12808, [%r11034+8448];
	shr.s32 	%r12809, %r12808, %r11022;
	and.b32  	%r10625, %r12809, 50529027;
	ld.shared.u32 	%r12810, [%r11034+8452];
	shr.s32 	%r12811, %r12810, %r11022;
	and.b32  	%r10633, %r12811, 50529027;
	ld.shared.u32 	%r12812, [%r11034+8456];
	shr.s32 	%r12813, %r12812, %r11022;
	and.b32  	%r10641, %r12813, 50529027;
	ld.shared.u32 	%r12814, [%r11034+8460];
	shr.s32 	%r12815, %r12814, %r11022;
	and.b32  	%r10649, %r12815, 50529027;
	ld.shared.u32 	%r12816, [%r11034+8464];
	shr.s32 	%r12817, %r12816, %r11022;
	and.b32  	%r10657, %r12817, 50529027;
	ld.shared.u32 	%r12818, [%r11034+8468];
	shr.s32 	%r12819, %r12818, %r11022;
	and.b32  	%r10665, %r12819, 50529027;
	ld.shared.u32 	%r12820, [%r11034+8472];
	shr.s32 	%r12821, %r12820, %r11022;
	and.b32  	%r10673, %r12821, 50529027;
	ld.shared.u32 	%r12822, [%r11034+8476];
	shr.s32 	%r12823, %r12822, %r11022;
	and.b32  	%r10681, %r12823, 50529027;
	ld.shared.u8 	%r12824, [%r11136];
	shr.u32 	%r12825, %r12824, 4;
	shl.b32 	%r12826, %r12825, 8;
	or.b32  	%r12827, %r12826, %r12825;
	shl.b32 	%r12828, %r12827, 16;
	or.b32  	%r10629, %r12828, %r12827;
	ld.shared.u32 	%r10630, [%r11067+7168];
	// begin inline asm
	dp4a.s32.s32 %r10624, %r10625, %r10630, %r10989;
	// end inline asm
	// begin inline asm
	dp4a.s32.s32 %r10628, %r10629, %r10630, %r10989;
	// end inline asm
	ld.shared.u32 	%r10638, [%r11067+7172];
	// begin inline asm
	dp4a.s32.s32 %r10632, %r10633, %r10638, %r10624;
	// end inline asm
	// begin inline asm
	dp4a.s32.s32 %r10636, %r10629, %r10638, %r10628;
	// end inline asm
	ld.shared.u32 	%r10646, [%r11067+7176];
	// begin inline asm
	dp4a.s32.s32 %r10640, %r10641, %r10646, %r10632;
	// end inline asm
	// begin inline asm
	dp4a.s32.s32 %r10644, %r10629, %r10646, %r10636;
	// end inline asm
	ld.shared.u32 	%r10654, [%r11067+7180];
	// begin inline asm
	dp4a.s32.s32 %r10648, %r10649, %r10654, %r10640;
	// end inline asm
	// begin inline asm
	dp4a.s32.s32 %r10652, %r10629, %r10654, %r10644;
	// end inline asm
	and.b32  	%r12829, %r12824, 15;
	mul.lo.s32 	%r12830, %r10648, %r12829;
	ld.shared.u8 	%r12831, [%r11136+1];
	shr.u32 	%r12832, %r12831, 4;
	shl.b32 	%r12833, %r12832, 8;
	or.b32  	%r12834, %r12833, %r12832;
	shl.b32 	%r12835, %r12834, 16;
	or.b32  	%r10661, %r12835, %r12834;
	ld.shared.u32 	%r10662, [%r11067+7184];
	// begin inline asm
	dp4a.s32.s32 %r10656, %r10657, %r10662, %r10989;
	// end inline asm
	// begin inline asm
	dp4a.s32.s32 %r10660, %r10661, %r10662, %r10652;
	// end inline asm
	ld.shared.u32 	%r10670, [%r11067+7188];
	// begin inline asm
	dp4a.s32.s32 %r10664, %r10665, %r10670, %r10656;
	// end inline asm
	// begin inline asm
	dp4a.s32.s32 %r10668, %r10661, %r10670, %r10660;
	// end inline asm
	ld.shared.u32 	%r10678, [%r11067+7192];
	// begin inline asm
	dp4a.s32.s32 %r10672, %r10673, %r10678, %r10664;
	// end inline asm
	// begin inline asm
	dp4a.s32.s32 %r10676, %r10661, %r10678, %r10668;
	// end inline asm
	ld.shared.u32 	%r10686, [%r11067+7196];
	// begin inline asm
	dp4a.s32.s32 %r10680, %r10681, %r10686, %r10672;
	// end inline asm
	// begin inline asm
	dp4a.s32.s32 %r10684, %r10661, %r10686, %r10676;
	// end inline asm
	and.b32  	%r12836, %r12831, 15;
	mad.lo.s32 	%r12837, %r10680, %r12836, %r12830;
	ld.shared.u32 	%r10689, [%r11135];
	// begin inline asm
	{.reg .f16 low,high;
  mov.b32 {low,high},%r10689;
  cvt.f32.f16 %f1243, low;}

	// end inline asm
	// begin inline asm
	{.reg .f16 low,high;
  mov.b32 {low,high},%r10689;
  cvt.f32.f16 %f1244, high;}

	// end inline asm
	ld.shared.f32 	%f1574, [%r11030+896];
	cvt.rn.f32.s32 	%f1575, %r12837;
	mul.f32 	%f1576, %f1243, %f1575;
	cvt.rn.f32.s32 	%f1577, %r10684;
	mul.f32 	%f1578, %f1244, %f1577;
	sub.f32 	%f1579, %f1576, %f1578;
	fma.rn.f32 	%f2716, %f1574, %f1579, %f2716;
	ld.shared.u32 	%r12838, [%r11034+12672];
	shr.s32 	%r12839, %r12838, %r11022;
	and.b32  	%r10691, %r12839, 50529027;
	ld.shared.u32 	%r12840, [%r11034+12676];
	shr.s32 	%r12841, %r12840, %r11022;
	and.b32  	%r10699, %r12841, 50529027;
	ld.shared.u32 	%r12842, [%r11034+12680];
	shr.s32 	%r12843, %r12842, %r11022;
	and.b32  	%r10707, %r12843, 50529027;
	ld.shared.u32 	%r12844, [%r11034+12684];
	shr.s32 	%r12845, %r12844, %r11022;
	and.b32  	%r10715, %r12845, 50529027;
	ld.shared.u32 	%r12846, [%r11034+12688];
	shr.s32 	%r12847, %r12846, %r11022;
	and.b32  	%r10723, %r12847, 50529027;
	ld.shared.u32 	%r12848, [%r11034+12692];
	shr.s32 	%r12849, %r12848, %r11022;
	and.b32  	%r10731, %r12849, 50529027;
	ld.shared.u32 	%r12850, [%r11034+12696];
	shr.s32 	%r12851, %r12850, %r11022;
	and.b32  	%r10739, %r12851, 50529027;
	ld.shared.u32 	%r12852, [%r11034+12700];
	shr.s32 	%r12853, %r12852, %r11022;
	and.b32  	%r10747, %r12853, 50529027;
	ld.shared.u8 	%r12854, [%r11173];
	shr.u32 	%r12855, %r12854, 4;
	shl.b32 	%r12856, %r12855, 8;
	or.b32  	%r12857, %r12856, %r12855;
	shl.b32 	%r12858, %r12857, 16;
	or.b32  	%r10695, %r12858, %r12857;
	ld.shared.u32 	%r10696, [%r11067+7168];
	// begin inline asm
	dp4a.s32.s32 %r10690, %r10691, %r10696, %r10989;
	// end inline asm
	// begin inline asm
	dp4a.s32.s32 %r10694, %r10695, %r10696, %r10989;
	// end inline asm
	ld.shared.u32 	%r10704, [%r11067+7172];
	// begin inline asm
	dp4a.s32.s32 %r10698, %r10699, %r10704, %r10690;
	// end inline asm
	// begin inline asm
	dp4a.s32.s32 %r10702, %r10695, %r10704, %r10694;
	// end inline asm
	ld.shared.u32 	%r10712, [%r11067+7176];
	// begin inline asm
	dp4a.s32.s32 %r10706, %r10707, %r10712, %r10698;
	// end inline asm
	// begin inline asm
	dp4a.s32.s32 %r10710, %r10695, %r10712, %r10702;
	// end inline asm
	ld.shared.u32 	%r10720, [%r11067+7180];
	// begin inline asm
	dp4a.s32.s32 %r10714, %r10715, %r10720, %r10706;
	// end inline asm
	// begin inline asm
	dp4a.s32.s32 %r10718, %r10695, %r10720, %r10710;
	// end inline asm
	and.b32  	%r12859, %r12854, 15;
	mul.lo.s32 	%r12860, %r10714, %r12859;
	ld.shared.u8 	%r12861, [%r11173+1];
	shr.u32 	%r12862, %r12861, 4;
	shl.b32 	%r12863, %r12862, 8;
	or.b32  	%r12864, %r12863, %r12862;
	shl.b32 	%r12865, %r12864, 16;
	or.b32  	%r10727, %r12865, %r12864;
	ld.shared.u32 	%r10728, [%r11067+7184];
	// begin inline asm
	dp4a.s32.s32 %r10722, %r10723, %r10728, %r10989;
	// end inline asm
	// begin inline asm
	dp4a.s32.s32 %r10726, %r10727, %r10728, %r10718;
	// end inline asm
	ld.shared.u32 	%r10736, [%r11067+7188];
	// begin inline asm
	dp4a.s32.s32 %r10730, %r10731, %r10736, %r10722;
	// end inline asm
	// begin inline asm
	dp4a.s32.s32 %r10734, %r10727, %r10736, %r10726;
	// end inline asm
	ld.shared.u32 	%r10744, [%r11067+7192];
	// begin inline asm
	dp4a.s32.s32 %r10738, %r10739, %r10744, %r10730;
	// end inline asm
	// begin inline asm
	dp4a.s32.s32 %r10742, %r10727, %r10744, %r10734;
	// end inline asm
	ld.shared.u32 	%r10752, [%r11067+7196];
	// begin inline asm
	dp4a.s32.s32 %r10746, %r10747, %r10752, %r10738;
	// end inline asm
	// begin inline asm
	dp4a.s32.s32 %r10750, %r10727, %r10752, %r10742;
	// end inline asm
	and.b32  	%r12866, %r12861, 15;
	mad.lo.s32 	%r12867, %r10746, %r12866, %r12860;
	ld.shared.u32 	%r10755, [%r11172];
	// begin inline asm
	{.reg .f16 low,high;
  mov.b32 {low,high},%r10755;
  cvt.f32.f16 %f1245, low;}

	// end inline asm
	// begin inline asm
	{.reg .f16 low,high;
  mov.b32 {low,high},%r10755;
  cvt.f32.f16 %f1246, high;}

	// end inline asm
	cvt.rn.f32.s32 	%f1580, %r12867;
	mul.f32 	%f1581, %f1245, %f1580;
	cvt.rn.f32.s32 	%f1582, %r10750;
	mul.f32 	%f1583, %f1246, %f1582;
	sub.f32 	%f1584, %f1581, %f1583;
	fma.rn.f32 	%f2700, %f1574, %f1584, %f2700;
	ld.shared.u32 	%r12868, [%r11034];
	shr.s32 	%r12869, %r12868, %r11022;
	and.b32  	%r10757, %r12869, 50529027;
	ld.shared.u32 	%r12870, [%r11034+4];
	shr.s32 	%r12871, %r12870, %r11022;
	and.b32  	%r10765, %r12871, 50529027;
	ld.shared.u32 	%r12872, [%r11034+8];
	shr.s32 	%r12873, %r12872, %r11022;
	and.b32  	%r10773, %r12873, 50529027;
	ld.shared.u32 	%r12874, [%r11034+12];
	shr.s32 	%r12875, %r12874, %r11022;
	and.b32  	%r10781, %r12875, 50529027;
	ld.shared.u32 	%r12876, [%r11034+16];
	shr.s32 	%r12877, %r12876, %r11022;
	and.b32  	%r10789, %r12877, 50529027;
	ld.shared.u32 	%r12878, [%r11034+20];
	shr.s32 	%r12879, %r12878, %r11022;
	and.b32  	%r10797, %r12879, 50529027;
	ld.shared.u32 	%r12880, [%r11034+24];
	shr.s32 	%r12881, %r12880, %r11022;
	and.b32  	%r10805, %r12881, 50529027;
	ld.shared.u32 	%r12882, [%r11034+28];
	shr.s32 	%r12883, %r12882, %r11022;
	and.b32  	%r10813, %r12883, 50529027;
	ld.shared.u8 	%r12884, [%r11059];
	shr.u32 	%r12885, %r12884, 4;
	shl.b32 	%r12886, %r12885, 8;
	or.b32  	%r12887, %r12886, %r12885;
	shl.b32 	%r12888, %r12887, 16;
	or.b32  	%r10761, %r12888, %r12887;
	ld.shared.u32 	%r10762, [%r11067+7680];
	// begin inline asm
	dp4a.s32.s32 %r10756, %r10757, %r10762, %r10989;
	// end inline asm
	// begin inline asm
	dp4a.s32.s32 %r10760, %r10761, %r10762, %r10989;
	// end inline asm
	ld.shared.u32 	%r10770, [%r11067+7684];
	// begin inline asm
	dp4a.s32.s32 %r10764, %r10765, %r10770, %r10756;
	// end inline asm
	// begin inline asm
	dp4a.s32.s32 %r10768, %r10761, %r10770, %r10760;
	// end inline asm
	ld.shared.u32 	%r10778, [%r11067+7688];
	// begin inline asm
	dp4a.s32.s32 %r10772, %r10773, %r10778, %r10764;
	// end inline asm
	// begin inline asm
	dp4a.s32.s32 %r10776, %r10761, %r10778, %r10768;
	// end inline asm
	ld.shared.u32 	%r10786, [%r11067+7692];
	// begin inline asm
	dp4a.s32.s32 %r10780, %r10781, %r10786, %r10772;
	// end inline asm
	// begin inline asm
	dp4a.s32.s32 %r10784, %r10761, %r10786, %r10776;
	// end inline asm
	and.b32  	%r12889, %r12884, 15;
	mul.lo.s32 	%r12890, %r10780, %r12889;
	ld.shared.u8 	%r12891, [%r11059+1];
	shr.u32 	%r12892, %r12891, 4;
	shl.b32 	%r12893, %r12892, 8;
	or.b32  	%r12894, %r12893, %r12892;
	shl.b32 	%r12895, %r12894, 16;
	or.b32  	%r10793, %r12895, %r12894;
	ld.shared.u32 	%r10794, [%r11067+7696];
	// begin inline asm
	dp4a.s32.s32 %r10788, %r10789, %r10794, %r10989;
	// end inline asm
	// begin inline asm
	dp4a.s32.s32 %r10792, %r10793, %r10794, %r10784;
	// end inline asm
	ld.shared.u32 	%r10802, [%r11067+7700];
	// begin inline asm
	dp4a.s32.s32 %r10796, %r10797, %r10802, %r10788;
	// end inline asm
	// begin inline asm
	dp4a.s32.s32 %r10800, %r10793, %r10802, %r10792;
	// end inline asm
	ld.shared.u32 	%r10810, [%r11067+7704];
	// begin inline asm
	dp4a.s32.s32 %r10804, %r10805, %r10810, %r10796;
	// end inline asm
	// begin inline asm
	dp4a.s32.s32 %r10808, %r10793, %r10810, %r10800;
	// end inline asm
	ld.shared.u32 	%r10818, [%r11067+7708];
	// begin inline asm
	dp4a.s32.s32 %r10812, %r10813, %r10818, %r10804;
	// end inline asm
	// begin inline asm
	dp4a.s32.s32 %r10816, %r10793, %r10818, %r10808;
	// end inline asm
	and.b32  	%r12896, %r12891, 15;
	mad.lo.s32 	%r12897, %r10812, %r12896, %r12890;
	ld.shared.u32 	%r10821, [%r11058];
	// begin inline asm
	{.reg .f16 low,high;
  mov.b32 {low,high},%r10821;
  cvt.f32.f16 %f1247, low;}

	// end inline asm
	// begin inline asm
	{.reg .f16 low,high;
  mov.b32 {low,high},%r10821;
  cvt.f32.f16 %f1248, high;}

	// end inline asm
	ld.shared.f32 	%f1585, [%r11030+960];
	cvt.rn.f32.s32 	%f1586, %r12897;
	mul.f32 	%f1587, %f1247, %f1586;
	cvt.rn.f32.s32 	%f1588, %r10816;
	mul.f32 	%f1589, %f1248, %f1588;
	sub.f32 	%f1590, %f1587, %f1589;
	fma.rn.f32 	%f2747, %f1585, %f1590, %f2747;
	ld.shared.u32 	%r12898, [%r11034+4224];
	shr.s32 	%r12899, %r12898, %r11022;
	and.b32  	%r10823, %r12899, 50529027;
	ld.shared.u32 	%r12900, [%r11034+4228];
	shr.s32 	%r12901, %r12900, %r11022;
	and.b32  	%r10831, %r12901, 50529027;
	ld.shared.u32 	%r12902, [%r11034+4232];
	shr.s32 	%r12903, %r12902, %r11022;
	and.b32  	%r10839, %r12903, 50529027;
	ld.shared.u32 	%r12904, [%r11034+4236];
	shr.s32 	%r12905, %r12904, %r11022;
	and.b32  	%r10847, %r12905, 50529027;
	ld.shared.u32 	%r12906, [%r11034+4240];
	shr.s32 	%r12907, %r12906, %r11022;
	and.b32  	%r10855, %r12907, 50529027;
	ld.shared.u32 	%r12908, [%r11034+4244];
	shr.s32 	%r12909, %r12908, %r11022;
	and.b32  	%r10863, %r12909, 50529027;
	ld.shared.u32 	%r12910, [%r11034+4248];
	shr.s32 	%r12911, %r12910, %r11022;
	and.b32  	%r10871, %r12911, 50529027;
	ld.shared.u32 	%r12912, [%r11034+4252];
	shr.s32 	%r12913, %r12912, %r11022;
	and.b32  	%r10879, %r12913, 50529027;
	ld.shared.u8 	%r12914, [%r11099];
	shr.u32 	%r12915, %r12914, 4;
	shl.b32 	%r12916, %r12915, 8;
	or.b32  	%r12917, %r12916, %r12915;
	shl.b32 	%r12918, %r12917, 16;
	or.b32  	%r10827, %r12918, %r12917;
	ld.shared.u32 	%r10828, [%r11067+7680];
	// begin inline asm
	dp4a.s32.s32 %r10822, %r10823, %r10828, %r10989;
	// end inline asm
	// begin inline asm
	dp4a.s32.s32 %r10826, %r10827, %r10828, %r10989;
	// end inline asm
	ld.shared.u32 	%r10836, [%r11067+7684];
	// begin inline asm
	dp4a.s32.s32 %r10830, %r10831, %r10836, %r10822;
	// end inline asm
	// begin inline asm
	dp4a.s32.s32 %r10834, %r10827, %r10836, %r10826;
	// end inline asm
	ld.shared.u32 	%r10844, [%r11067+7688];
	// begin inline asm
	dp4a.s32.s32 %r10838, %r10839, %r10844, %r10830;
	// end inline asm
	// begin inline asm
	dp4a.s32.s32 %r10842, %r10827, %r10844, %r10834;
	// end inline asm
	ld.shared.u32 	%r10852, [%r11067+7692];
	// begin inline asm
	dp4a.s32.s32 %r10846, %r10847, %r10852, %r10838;
	// end inline asm
	// begin inline asm
	dp4a.s32.s32 %r10850, %r10827, %r10852, %r10842;
	// end inline asm
	and.b32  	%r12919, %r12914, 15;
	mul.lo.s32 	%r12920, %r10846, %r12919;
	ld.shared.u8 	%r12921, [%r11099+1];
	shr.u32 	%r12922, %r12921, 4;
	shl.b32 	%r12923, %r12922, 8;
	or.b32  	%r12924, %r12923, %r12922;
	shl.b32 	%r12925, %r12924, 16;
	or.b32  	%r10859, %r12925, %r12924;
	ld.shared.u32 	%r10860, [%r11067+7696];
	// begin inline asm
	dp4a.s32.s32 %r10854, %r10855, %r10860, %r10989;
	// end inline asm
	// begin inline asm
	dp4a.s32.s32 %r10858, %r10859, %r10860, %r10850;
	// end inline asm
	ld.shared.u32 	%r10868, [%r11067+7700];
	// begin inline asm
	dp4a.s32.s32 %r10862, %r10863, %r10868, %r10854;
	// end inline asm
	// begin inline asm
	dp4a.s32.s32 %r10866, %r10859, %r10868, %r10858;
	// end inline asm
	ld.shared.u32 	%r10876, [%r11067+7704];
	// begin inline asm
	dp4a.s32.s32 %r10870, %r10871, %r10876, %r10862;
	// end inline asm
	// begin inline asm
	dp4a.s32.s32 %r10874, %r10859, %r10876, %r10866;
	// end inline asm
	ld.shared.u32 	%r10884, [%r11067+7708];
	// begin inline asm
	dp4a.s32.s32 %r10878, %r10879, %r10884, %r10870;
	// end inline asm
	// begin inline asm
	dp4a.s32.s32 %r10882, %r10859, %r10884, %r10874;
	// end inline asm
	and.b32  	%r12926, %r12921, 15;
	mad.lo.s32 	%r12927, %r10878, %r12926, %r12920;
	ld.shared.u32 	%r10887, [%r11098];
	// begin inline asm
	{.reg .f16 low,high;
  mov.b32 {low,high},%r10887;
  cvt.f32.f16 %f1249, low;}

	// end inline asm
	// begin inline asm
	{.reg .f16 low,high;
  mov.b32 {low,high},%r10887;
  cvt.f32.f16 %f1250, high;}

	// end inline asm
	cvt.rn.f32.s32 	%f1591, %r12927;
	mul.f32 	%f1592, %f1249, %f1591;
	cvt.rn.f32.s32 	%f1593, %r10882;
	mul.f32 	%f1594, %f1250, %f1593;
	sub.f32 	%f1595, %f1592, %f1594;
	fma.rn.f32 	%f2731, %f1585, %f1595, %f2731;
	ld.shared.u32 	%r12928, [%r11034+8448];
	shr.s32 	%r12929, %r12928, %r11022;
	and.b32  	%r10889, %r12929, 50529027;
	ld.shared.u32 	%r12930, [%r11034+8452];
	shr.s32 	%r12931, %r12930, %r11022;
	and.b32  	%r10897, %r12931, 50529027;
	ld.shared.u32 	%r12932, [%r11034+8456];
	shr.s32 	%r12933, %r12932, %r11022;
	and.b32  	%r10905, %r12933, 50529027;
	ld.shared.u32 	%r12934, [%r11034+8460];
	shr.s32 	%r12935, %r12934, %r11022;
	and.b32  	%r10913, %r12935, 50529027;
	ld.shared.u32 	%r12936, [%r11034+8464];
	shr.s32 	%r12937, %r12936, %r11022;
	and.b32  	%r10921, %r12937, 50529027;
	ld.shared.u32 	%r12938, [%r11034+8468];
	shr.s32 	%r12939, %r12938, %r11022;
	and.b32  	%r10929, %r12939, 50529027;
	ld.shared.u32 	%r12940, [%r11034+8472];
	shr.s32 	%r12941, %r12940, %r11022;
	and.b32  	%r10937, %r12941, 50529027;
	ld.shared.u32 	%r12942, [%r11034+8476];
	shr.s32 	%r12943, %r12942, %r11022;
	and.b32  	%r10945, %r12943, 50529027;
	ld.shared.u8 	%r12944, [%r11136];
	shr.u32 	%r12945, %r12944, 4;
	shl.b32 	%r12946, %r12945, 8;
	or.b32  	%r12947, %r12946, %r12945;
	shl.b32 	%r12948, %r12947, 16;
	or.b32  	%r10893, %r12948, %r12947;
	ld.shared.u32 	%r10894, [%r11067+7680];
	// begin inline asm
	dp4a.s32.s32 %r10888, %r10889, %r10894, %r10989;
	// end inline asm
	// begin inline asm
	dp4a.s32.s32 %r10892, %r10893, %r10894, %r10989;
	// end inline asm
	ld.shared.u32 	%r10902, [%r11067+7684];
	// begin inline asm
	dp4a.s32.s32 %r10896, %r10897, %r10902, %r10888;
	// end inline asm
	// begin inline asm
	dp4a.s32.s32 %r10900, %r10893, %r10902, %r10892;
	// end inline asm
	ld.shared.u32 	%r10910, [%r11067+7688];
	// begin inline asm
	dp4a.s32.s32 %r10904, %r10905, %r10910, %r10896;
	// end inline asm
	// begin inline asm
	dp4a.s32.s32 %r10908, %r10893, %r10910, %r10900;
	// end inline asm
	ld.shared.u32 	%r10918, [%r11067+7692];
	// begin inline asm
	dp4a.s32.s32 %r10912, %r10913, %r10918, %r10904;
	// end inline asm
	// begin inline asm
	dp4a.s32.s32 %r10916, %r10893, %r10918, %r10908;
	// end inline asm
	and.b32  	%r12949, %r12944, 15;
	mul.lo.s32 	%r12950, %r10912, %r12949;
	ld.shared.u8 	%r12951, [%r11136+1];
	shr.u32 	%r12952, %r12951, 4;
	shl.b32 	%r12953, %r12952, 8;
	or.b32  	%r12954, %r12953, %r12952;
	shl.b32 	%r12955, %r12954, 16;
	or.b32  	%r10925, %r12955, %r12954;
	ld.shared.u32 	%r10926, [%r11067+7696];
	// begin inline asm
	dp4a.s32.s32 %r10920, %r10921, %r10926, %r10989;
	// end inline asm
	// begin inline asm
	dp4a.s32.s32 %r10924, %r10925, %r10926, %r10916;
	// end inline asm
	ld.shared.u32 	%r10934, [%r11067+7700];
	// begin inline asm
	dp4a.s32.s32 %r10928, %r10929, %r10934, %r10920;
	// end inline asm
	// begin inline asm
	dp4a.s32.s32 %r10932, %r10925, %r10934, %r10924;
	// end inline asm
	ld.shared.u32 	%r10942, [%r11067+7704];
	// begin inline asm
	dp4a.s32.s32 %r10936, %r10937, %r10942, %r10928;
	// end inline asm
	// begin inline asm
	dp4a.s32.s32 %r10940, %r10925, %r10942, %r10932;
	// end inline asm
	ld.shared.u32 	%r10950, [%r11067+7708];
	// begin inline asm
	dp4a.s32.s32 %r10944, %r10945, %r10950, %r10936;
	// end inline asm
	// begin inline asm
	dp4a.s32.s32 %r10948, %r10925, %r10950, %r10940;
	// end inline asm
	and.b32  	%r12956, %r12951, 15;
	mad.lo.s32 	%r12957, %r10944, %r12956, %r12950;
	ld.shared.u32 	%r10953, [%r11135];
	// begin inline asm
	{.reg .f16 low,high;
  mov.b32 {low,high},%r10953;
  cvt.f32.f16 %f1251, low;}

	// end inline asm
	// begin inline asm
	{.reg .f16 low,high;
  mov.b32 {low,high},%r10953;
  cvt.f32.f16 %f1252, high;}

	// end inline asm
	ld.shared.f32 	%f1596, [%r11030+960];
	cvt.rn.f32.s32 	%f1597, %r12957;
	mul.f32 	%f1598, %f1251, %f1597;
	cvt.rn.f32.s32 	%f1599, %r10948;
	mul.f32 	%f1600, %f1252, %f1599;
	sub.f32 	%f1601, %f1598, %f1600;
	fma.rn.f32 	%f2715, %f1596, %f1601, %f2715;
	ld.shared.u32 	%r12958, [%r11034+12672];
	shr.s32 	%r12959, %r12958, %r11022;
	and.b32  	%r10955, %r12959, 50529027;
	ld.shared.u32 	%r12960, [%r11034+12676];
	shr.s32 	%r12961, %r12960, %r11022;
	and.b32  	%r10963, %r12961, 50529027;
	ld.shared.u32 	%r12962, [%r11034+12680];
	shr.s32 	%r12963, %r12962, %r11022;
	and.b32  	%r10971, %r12963, 50529027;
	ld.shared.u32 	%r12964, [%r11034+12684];
	shr.s32 	%r12965, %r12964, %r11022;
	and.b32  	%r10979, %r12965, 50529027;
	ld.shared.u32 	%r12966, [%r11034+12688];
	shr.s32 	%r12967, %r12966, %r11022;
	and.b32  	%r10987, %r12967, 50529027;
	ld.shared.u32 	%r12968, [%r11034+12692];
	shr.s32 	%r12969, %r12968, %r11022;
	and.b32  	%r10995, %r12969, 50529027;
	ld.shared.u32 	%r12970, [%r11034+12696];
	shr.s32 	%r12971, %r12970, %r11022;
	and.b32  	%r11003, %r12971, 50529027;
	ld.shared.u32 	%r12972, [%r11034+12700];
	shr.s32 	%r12973, %r12972, %r11022;
	and.b32  	%r11011, %r12973, 50529027;
	ld.shared.u8 	%r12974, [%r11173];
	shr.u32 	%r12975, %r12974, 4;
	shl.b32 	%r12976, %r12975, 8;
	or.b32  	%r12977, %r12976, %r12975;
	shl.b32 	%r12978, %r12977, 16;
	or.b32  	%r10959, %r12978, %r12977;
	ld.shared.u32 	%r10960, [%r11067+7680];
	// begin inline asm
	dp4a.s32.s32 %r10954, %r10955, %r10960, %r10989;
	// end inline asm
	// begin inline asm
	dp4a.s32.s32 %r10958, %r10959, %r10960, %r10989;
	// end inline asm
	ld.shared.u32 	%r10968, [%r11067+7684];
	// begin inline asm
	dp4a.s32.s32 %r10962, %r10963, %r10968, %r10954;
	// end inline asm
	// begin inline asm
	dp4a.s32.s32 %r10966, %r10959, %r10968, %r10958;
	// end inline asm
	ld.shared.u32 	%r10976, [%r11067+7688];
	// begin inline asm
	dp4a.s32.s32 %r10970, %r10971, %r10976, %r10962;
	// end inline asm
	// begin inline asm
	dp4a.s32.s32 %r10974, %r10959, %r10976, %r10966;
	// end inline asm
	ld.shared.u32 	%r10984, [%r11067+7692];
	// begin inline asm
	dp4a.s32.s32 %r10978, %r10979, %r10984, %r10970;
	// end inline asm
	// begin inline asm
	dp4a.s32.s32 %r10982, %r10959, %r10984, %r10974;
	// end inline asm
	and.b32  	%r12979, %r12974, 15;
	mul.lo.s32 	%r12980, %r10978, %r12979;
	ld.shared.u8 	%r12981, [%r11173+1];
	shr.u32 	%r12982, %r12981, 4;
	shl.b32 	%r12983, %r12982, 8;
	or.b32  	%r12984, %r12983, %r12982;
	shl.b32 	%r12985, %r12984, 16;
	or.b32  	%r10991, %r12985, %r12984;
	ld.shared.u32 	%r10992, [%r11067+7696];
	// begin inline asm
	dp4a.s32.s32 %r10986, %r10987, %r10992, %r10989;
	// end inline asm
	// begin inline asm
	dp4a.s32.s32 %r10990, %r10991, %r10992, %r10982;
	// end inline asm
	ld.shared.u32 	%r11000, [%r11067+7700];
	// begin inline asm
	dp4a.s32.s32 %r10994, %r10995, %r11000, %r10986;
	// end inline asm
	// begin inline asm
	dp4a.s32.s32 %r10998, %r10991, %r11000, %r10990;
	// end inline asm
	ld.shared.u32 	%r11008, [%r11067+7704];
	// begin inline asm
	dp4a.s32.s32 %r11002, %r11003, %r11008, %r10994;
	// end inline asm
	// begin inline asm
	dp4a.s32.s32 %r11006, %r10991, %r11008, %r10998;
	// end inline asm
	ld.shared.u32 	%r11016, [%r11067+7708];
	// begin inline asm
	dp4a.s32.s32 %r11010, %r11011, %r11016, %r11002;
	// end inline asm
	// begin inline asm
	dp4a.s32.s32 %r11014, %r10991, %r11016, %r11006;
	// end inline asm
	and.b32  	%r12986, %r12981, 15;
	mad.lo.s32 	%r12987, %r11010, %r12986, %r12980;
	ld.shared.u32 	%r11019, [%r11172];
	// begin inline asm
	{.reg .f16 low,high;
  mov.b32 {low,high},%r11019;
  cvt.f32.f16 %f1253, low;}

	// end inline asm
	// begin inline asm
	{.reg .f16 low,high;
  mov.b32 {low,high},%r11019;
  cvt.f32.f16 %f1254, high;}

	// end inline asm
	cvt.rn.f32.s32 	%f1602, %r12987;
	mul.f32 	%f1603, %f1253, %f1602;
	cvt.rn.f32.s32 	%f1604, %r11014;
	mul.f32 	%f1605, %f1254, %f1604;
	sub.f32 	%f1606, %f1603, %f1605;
	fma.rn.f32 	%f2699, %f1596, %f1606, %f2699;
	add.s32 	%r115, %r25474, 2;
	setp.lt.u32 	%p3, %r25474, 14;
	mov.u32 	%r25474, %r115;
	@%p3 bra 	$L__BB118_5;
	bar.sync 	0;
	shr.u32 	%r12991, %r102, 3;
	add.s32 	%r12992, %r12991, %r111;
	add.s32 	%r12993, %r12992, %r74;
	mul.wide.s32 	%rd230, %r12993, 36;
	add.s64 	%rd231, %rd3, %rd230;
	ld.global.nc.u32 	%r12994, [%rd231+4];
	st.shared.u32 	[%r76], %r12994;
	add.s32 	%r12995, %r12992, %r77;
	mul.wide.s32 	%rd232, %r12995, 36;
	add.s64 	%rd233, %rd3, %rd232;
	ld.global.nc.u32 	%r12996, [%rd233+4];
	st.shared.u32 	[%r76+512], %r12996;
	add.s32 	%r12997, %r12992, %r78;
	mul.wide.s32 	%rd234, %r12997, 36;
	add.s64 	%rd235, %rd3, %rd234;
	ld.global.nc.u32 	%r12998, [%rd235+4];
	st.shared.u32 	[%r76+1024], %r12998;
	add.s32 	%r12999, %r12992, %r79;
	mul.wide.s32 	%rd236, %r12999, 36;
	add.s64 	%rd237, %rd3, %rd236;
	ld.global.nc.u32 	%r13000, [%rd237+4];
	st.shared.u32 	[%r76+1536], %r13000;
	add.s32 	%r13001, %r12992, %r80;
	mul.wide.s32 	%rd238, %r13001, 36;
	add.s64 	%rd239, %rd3, %rd238;
	ld.global.nc.u32 	%r13002, [%rd239+4];
	st.shared.u32 	[%r76+2048], %r13002;
	add.s32 	%r13003, %r12992, %r81;
	mul.wide.s32 	%rd240, %r13003, 36;
	add.s64 	%rd241, %rd3, %rd240;
	ld.global.nc.u32 	%r13004, [%rd241+4];
	st.shared.u32 	[%r76+2560], %r13004;
	add.s32 	%r13005, %r12992, %r82;
	mul.wide.s32 	%rd242, %r13005, 36;
	add.s64 	%rd243, %rd3, %rd242;
	ld.global.nc.u32 	%r13006, [%rd243+4];
	st.shared.u32 	[%r76+3072], %r13006;
	add.s32 	%r13007, %r12992, %r83;
	mul.wide.s32 	%rd244, %r13007, 36;
	add.s64 	%rd245, %rd3, %rd244;
	ld.global.nc.u32 	%r13008, [%rd245+4];
	st.shared.u32 	[%r76+3584], %r13008;
	add.s32 	%r13009, %r12992, %r84;
	mul.wide.s32 	%rd246, %r13009, 36;
	add.s64 	%rd247, %rd3, %rd246;
	ld.global.nc.u32 	%r13010, [%rd247+4];
	st.shared.u32 	[%r76+4096], %r13010;
	add.s32 	%r13011, %r12992, %r85;
	mul.wide.s32 	%rd248, %r13011, 36;
	add.s64 	%rd249, %rd3, %rd248;
	ld.global.nc.u32 	%r13012, [%rd249+4];
	st.shared.u32 	[%r76+4608], %r13012;
	add.s32 	%r13013, %r12992, %r86;
	mul.wide.s32 	%rd250, %r13013, 36;
	add.s64 	%rd251, %rd3, %rd250;
	ld.global.nc.u32 	%r13014, [%rd251+4];
	st.shared.u32 	[%r76+5120], %r13014;
	add.s32 	%r13015, %r12992, %r87;
	mul.wide.s32 	%rd252, %r13015, 36;
	add.s64 	%rd253, %rd3, %rd252;
	ld.global.nc.u32 	%r13016, [%rd253+4];
	st.shared.u32 	[%r76+5632], %r13016;
	add.s32 	%r13017, %r12992, %r88;
	mul.wide.s32 	%rd254, %r13017, 36;
	add.s64 	%rd255, %rd3, %rd254;
	ld.global.nc.u32 	%r13018, [%rd255+4];
	st.shared.u32 	[%r76+6144], %r13018;
	add.s32 	%r13019, %r12992, %r89;
	mul.wide.s32 	%rd256, %r13019, 36;
	add.s64 	%rd257, %rd3, %rd256;
	ld.global.nc.u32 	%r13020, [%rd257+4];
	st.shared.u32 	[%r76+6656], %r13020;
	add.s32 	%r13021, %r12992, %r90;
	mul.wide.s32 	%rd258, %r13021, 36;
	add.s64 	%rd259, %rd3, %rd258;
	ld.global.nc.u32 	%r13022, [%rd259+4];
	st.shared.u32 	[%r76+7168], %r13022;
	add.s32 	%r13023, %r12992, %r91;
	mul.wide.s32 	%rd260, %r13023, 36;
	add.s64 	%rd261, %rd3, %rd260;
	ld.global.nc.u32 	%r13024, [%rd261+4];
	st.shared.u32 	[%r76+7680], %r13024;
	ld.global.nc.u32 	%r12988, [%rd4+288];
	// begin inline asm
	{.reg .f16 low,high;
 mov.b32 {low,high}, %r12988;
 mov.b16 %rs17, low;}
	// end inline asm
	// begin inline asm
	{  cvt.f32.f16 %f1607, %rs17;}

	// end inline asm
	st.shared.f32 	[%r93], %f1607;
	ld.global.nc.u32 	%r12989, [%rd5+288];
	// begin inline asm
	{.reg .f16 low,high;
 mov.b32 {low,high}, %r12989;
 mov.b16 %rs19, low;}
	// end inline asm
	// begin inline asm
	{  cvt.f32.f16 %f1608, %rs19;}

	// end inline asm
	st.shared.f32 	[%r95], %f1608;
	bar.sync 	0;
	mov.b32 	%r25475, 16;
$L__BB118_7:
	shr.u32 	%r17249, %r25475, 4;
	and.b32  	%r17250, %r25475, 14;
	and.b32  	%r17251, %r25475, 6;
	and.b32  	%r17252, %r25475, 1073741816;
	shl.b32 	%r17253, %r17249, 2;
	shl.b32 	%r17254, %r25475, 2;
	and.b32  	%r17255, %r17254, 24;
	add.s32 	%r17256, %r75, %r17255;
	cvt.u16.u32 	%rs22, %r17255;
	add.s16 	%rs23, %rs5, %rs22;
	shr.u16 	%rs24, %rs23, 1;
	cvt.u32.u16 	%r17257, %rs24;
	mov.u32 	%r17258, _ZZN34_INTERNAL_c8396950_4_k_cu_1fba617b9mul_mat_qILi256ELi4ELi16ELb0E10block_q2_KLi64ELi128ELi4EXadL_ZNS_19allocate_tiles_q2_KILi128EEEvPPiPP7__half2S4_S4_EEXadL_ZNS_15load_tiles_q2_KILi128ELi4ELb1EEEvPKvS3_S6_S3_S3_RKiSC_SC_SC_EELi2EXadL_ZNS_25vec_dot_q2_K_q8_1_mul_matEPSB_PKS5_SD_SD_SD_SF_SC_SC_SC_EEEEvSA_SA_PfiiiiiE9tile_y_ds;
	add.s32 	%r17259, %r17258, %r17257;
	add.s32 	%r17260, %r17252, %r96;
	shl.b32 	%r17261, %r17260, 2;
	mov.u32 	%r17262, _ZZN34_INTERNAL_c8396950_4_k_cu_1fba617b19allocate_tiles_q2_KILi128EEEvPPiPP7__half2S2_S2_E9tile_x_ql;
	add.s32 	%r17263, %r17262, %r17261;
	ld.shared.u32 	%r17264, [%r17263];
	shr.s32 	%r17265, %r17264, %r17251;
	and.b32  	%r13026, %r17265, 50529027;
	ld.shared.u32 	%r17266, [%r17263+4];
	shr.s32 	%r17267, %r17266, %r17251;
	and.b32  	%r13034, %r17267, 50529027;
	ld.shared.u32 	%r17268, [%r17263+8];
	shr.s32 	%r17269, %r17268, %r17251;
	and.b32  	%r13042, %r17269, 50529027;
	ld.shared.u32 	%r17270, [%r17263+12];
	shr.s32 	%r17271, %r17270, %r17251;
	and.b32  	%r13050, %r17271, 50529027;
	ld.shared.u32 	%r17272, [%r17263+16];
	shr.s32 	%r17273, %r17272, %r17251;
	and.b32  	%r13058, %r17273, 50529027;
	ld.shared.u32 	%r17274, [%r17263+20];
	shr.s32 	%r17275, %r17274, %r17251;
	and.b32  	%r13066, %r17275, 50529027;
	ld.shared.u32 	%r17276, [%r17263+24];
	shr.s32 	%r17277, %r17276, %r17251;
	and.b32  	%r13074, %r17277, 50529027;
	ld.shared.u32 	%r17278, [%r17263+28];
	shr.s32 	%r17279, %r17278, %r17251;
	and.b32  	%r13082, %r17279, 50529027;
	add.s32 	%r17280, %r17253, %r97;
	shl.b32 	%r17281, %r17280, 2;
	mov.u32 	%r17282, _ZZN34_INTERNAL_c8396950_4_k_cu_1fba617b19allocate_tiles_q2_KILi128EEEvPPiPP7__half2S2_S2_E9tile_x_sc;
	add.s32 	%r17283, %r17282, %r17281;
	add.s32 	%r17284, %r17249, %r98;
	shl.b32 	%r17285, %r17284, 2;
	mov.u32 	%r17286, _ZZN34_INTERNAL_c8396950_4_k_cu_1fba617b19allocate_tiles_q2_KILi128EEEvPPiPP7__half2S2_S2_E9tile_x_dm;
	add.s32 	%r17287, %r17286, %r17285;
	add.s32 	%r17288, %r17283, %r17250;
	ld.shared.u8 	%r17289, [%r17288];
	shr.u32 	%r17290, %r17289, 4;
	shl.b32 	%r17291, %r17290, 8;
	or.b32  	%r17292, %r17291, %r17290;
	shl.b32 	%r17293, %r17292, 16;
	or.b32  	%r13030, %r17293, %r17292;
	shl.b32 	%r17294, %r17256, 2;
	mov.u32 	%r17295, _ZZN34_INTERNAL_c8396950_4_k_cu_1fba617b9mul_mat_qILi256ELi4ELi16ELb0E10block_q2_KLi64ELi128ELi4EXadL_ZNS_19allocate_tiles_q2_KILi128EEEvPPiPP7__half2S4_S4_EEXadL_ZNS_15load_tiles_q2_KILi128ELi4ELb1EEEvPKvS3_S6_S3_S3_RKiSC_SC_SC_EELi2EXadL_ZNS_25vec_dot_q2_K_q8_1_mul_matEPSB_PKS5_SD_SD_SD_SF_SC_SC_SC_EEEEvSA_SA_PfiiiiiE9tile_y_qs;
	add.s32 	%r17296, %r17295, %r17294;
	ld.shared.u32 	%r13027, [%r17296];
	mov.b32 	%r17218, 0;
	// begin inline asm
	dp4a.s32.s32 %r13025, %r13026, %r13027, %r17218;
	// end inline asm
	// begin inline asm
	dp4a.s32.s32 %r13029, %r13030, %r13027, %r17218;
	// end inline asm
	ld.shared.u32 	%r13039, [%r17296+4];
	// begin inline asm
	dp4a.s32.s32 %r13033, %r13034, %r13039, %r13025;
	// end inline asm
	// begin inline asm
	dp4a.s32.s32 %r13037, %r13030, %r13039, %r13029;
	// end inline asm
	ld.shared.u32 	%r13047, [%r17296+8];
	// begin inline asm
	dp4a.s32.s32 %r13041, %r13042, %r13047, %r13033;
	// end inline asm
	// begin inline asm
	dp4a.s32.s32 %r13045, %r13030, %r13047, %r13037;
	// end inline asm
	ld.shared.u32 	%r13055, [%r17296+12];
	// begin inline asm
	dp4a.s32.s32 %r13049, %r13050, %r13055, %r13041;
	// end inline asm
	// begin inline asm
	dp4a.s32.s32 %r13053, %r13030, %r13055, %r13045;
	// end inline asm
	and.b32  	%r17297, %r17289, 15;
	mul.lo.s32 	%r17298, %r13049, %r17297;
	ld.shared.u8 	%r17299, [%r17288+1];
	shr.u32 	%r17300, %r17299, 4;
	shl.b32 	%r17301, %r17300, 8;
	or.b32  	%r17302, %r17301, %r17300;
	shl.b32 	%r17303, %r17302, 16;
	or.b32  	%r13062, %r17303, %r17302;
	ld.shared.u32 	%r13063, [%r17296+16];
	// begin inline asm
	dp4a.s32.s32 %r13057, %r13058, %r13063, %r17218;
	// end inline asm
	// begin inline asm
	dp4a.s32.s32 %r13061, %r13062, %r13063, %r13053;
	// end inline asm
	ld.shared.u32 	%r13071, [%r17296+20];
	// begin inline asm
	dp4a.s32.s32 %r13065, %r13066, %r13071, %r13057;
	// end inline asm
	// begin inline asm
	dp4a.s32.s32 %r13069, %r13062, %r13071, %r13061;
	// end inline asm
	ld.shared.u32 	%r13079, [%r17296+24];
	// begin inline asm
	dp4a.s32.s32 %r13073, %r13074, %r13079, %r13065;
	// end inline asm
	// begin inline asm
	dp4a.s32.s32 %r13077, %r13062, %r13079, %r13069;
	// end inline asm
	ld.shared.u32 	%r13087, [%r17296+28];
	// begin inline asm
	dp4a.s32.s32 %r13081, %r13082, %r13087, %r13073;
	// end inline asm
	// begin inline asm
	dp4a.s32.s32 %r13085, %r13062, %r13087, %r13077;
	// end inline asm
	and.b32  	%r17304, %r17299, 15;
	mad.lo.s32 	%r17305, %r13081, %r17304, %r17298;
	ld.shared.u32 	%r13090, [%r17287];
	// begin inline asm
	{.reg .f16 low,high;
  mov.b32 {low,high},%r13090;
  cvt.f32.f16 %f1609, low;}

	// end inline asm
	// begin inline asm
	{.reg .f16 low,high;
  mov.b32 {low,high},%r13090;
  cvt.f32.f16 %f1610, high;}

	// end inline asm
	ld.shared.f32 	%f1737, [%r17259];
	cvt.rn.f32.s32 	%f1738, %r17305;
	mul.f32 	%f1739, %f1609, %f1738;
	cvt.rn.f32.s32 	%f1740, %r13085;
	mul.f32 	%f1741, %f1610, %f1740;
	sub.f32 	%f1742, %f1739, %f1741;
	fma.rn.f32 	%f2762, %f1737, %f1742, %f2762;
	ld.shared.u32 	%r17306, [%r17263+4224];
	shr.s32 	%r17307, %r17306, %r17251;
	and.b32  	%r13092, %r17307, 50529027;
	ld.shared.u32 	%r17308, [%r17263+4228];
	shr.s32 	%r17309, %r17308, %r17251;
	and.b32  	%r13100, %r17309, 50529027;
	ld.shared.u32 	%r17310, [%r17263+4232];
	shr.s32 	%r17311, %r17310, %r17251;
	and.b32  	%r13108, %r17311, 50529027;
	ld.shared.u32 	%r17312, [%r17263+4236];
	shr.s32 	%r17313, %r17312, %r17251;
	and.b32  	%r13116, %r17313, 50529027;
	ld.shared.u32 	%r17314, [%r17263+4240];
	shr.s32 	%r17315, %r17314, %r17251;
	and.b32  	%r13124, %r17315, 50529027;
	ld.shared.u32 	%r17316, [%r17263+4244];
	shr.s32 	%r17317, %r17316, %r17251;
	and.b32  	%r13132, %r17317, 50529027;
	ld.shared.u32 	%r17318, [%r17263+4248];
	shr.s32 	%r17319, %r17318, %r17251;
	and.b32  	%r13140, %r17319, 50529027;
	ld.shared.u32 	%r17320, [%r17263+4252];
	shr.s32 	%r17321, %r17320, %r17251;
	and.b32  	%r13148, %r17321, 50529027;
	add.s32 	%r17322, %r17253, %r100;
	shl.b32 	%r17323, %r17322, 2;
	add.s32 	%r17324, %r17282, %r17323;
	add.s32 	%r17325, %r17249, %r101;
	shl.b32 	%r17326, %r17325, 2;
	add.s32 	%r17327, %r17286, %r17326;
	add.s32 	%r17328, %r17324, %r17250;
	ld.shared.u8 	%r17329, [%r17328];
	shr.u32 	%r17330, %r17329, 4;
	shl.b32 	%r17331, %r17330, 8;
	or.b32  	%r17332, %r17331, %r17330;
	shl.b32 	%r17333, %r17332, 16;
	or.b32  	%r13096, %r17333, %r17332;
	ld.shared.u32 	%r13097, [%r17296];
	// begin inline asm
	dp4a.s32.s32 %r13091, %r13092, %r13097, %r17218;
	// end inline asm
	// begin inline asm
	dp4a.s32.s32 %r13095, %r13096, %r13097, %r17218;
	// end inline asm
	ld.shared.u32 	%r13105, [%r17296+4];
	// begin inline asm
	dp4a.s32.s32 %r13099, %r13100, %r13105, %r13091;
	// end inline asm
	// begin inline asm
	dp4a.s32.s32 %r13103, %r13096, %r13105, %r13095;
	// end inline asm
	ld.shared.u32 	%r13113, [%r17296+8];
	// begin inline asm
	dp4a.s32.s32 %r13107, %r13108, %r13113, %r13099;
	// end inline asm
	// begin inline asm
	dp4a.s32.s32 %r13111, %r13096, %r13113, %r13103;
	// end inline asm
	ld.shared.u32 	%r13121, [%r17296+12];
	// begin inline asm
	dp4a.s32.s32 %r13115, %r13116, %r13121, %r13107;
	// end inline asm
	// begin inline asm
	dp4a.s32.s32 %r13119, %r13096, %r13121, %r13111;
	// end inline asm
	and.b32  	%r17334, %r17329, 15;
	mul.lo.s32 	%r17335, %r13115, %r17334;
	ld.shared.u8 	%r17336, [%r17328+1];
	shr.u32 	%r17337, %r17336, 4;
	shl.b32 	%r17338, %r17337, 8;
	or.b32  	%r17339, %r17338, %r17337;
	shl.b32 	%r17340, %r17339, 16;
	or.b32  	%r13128, %r17340, %r17339;
	ld.shared.u32 	%r13129, [%r17296+16];
	// begin inline asm
	dp4a.s32.s32 %r13123, %r13124, %r13129, %r17218;
	// end inline asm
	// begin inline asm
	dp4a.s32.s32 %r13127, %r13128, %r13129, %r13119;
	// end inline asm
	ld.shared.u32 	%r13137, [%r17296+20];
	// begin inline asm
	dp4a.s32.s32 %r13131, %r13132, %r13137, %r13123;
	// end inline asm
	// begin inline asm
	dp4a.s32.s32 %r13135, %r13128, %r13137, %r13127;
	// end inline asm
	ld.shared.u32 	%r13145, [%r17296+24];
	// begin inline asm
	dp4a.s32.s32 %r13139, %r13140, %r13145, %r13131;
	// end inline asm
	// begin inline asm
	dp4a.s32.s32 %r13143, %r13128, %r13145, %r13135;
	// end inline asm
	ld.shared.u32 	%r13153, [%r17296+28];
	// begin inline asm
	dp4a.s32.s32 %r13147, %r13148, %r13153, %r13139;
	// end inline asm
	// begin inline asm
	dp4a.s32.s32 %r13151, %r13128, %r13153, %r13143;
	// end inline asm
	and.b32  	%r17341, %r17336, 15;
	mad.lo.s32 	%r17342, %r13147, %r17341, %r17335;
	ld.shared.u32 	%r13156, [%r17327];
	// begin inline asm
	{.reg .f16 low,high;
  mov.b32 {low,high},%r13156;
  cvt.f32.f16 %f1611, low;}

	// end inline asm
	// begin inline asm
	{.reg .f16 low,high;
  mov.b32 {low,high},%r13156;
  cvt.f32.f16 %f1612, high;}

	// end inline asm
	cvt.rn.f32.s32 	%f1743, %r17342;
	mul.f32 	%f1744, %f1611, %f1743;
	cvt.rn.f32.s32 	%f1745, %r13151;
	mul.f32 	%f1746, %f1612, %f1745;
	sub.f32 	%f1747, %f1744, %f1746;
	fma.rn.f32 	%f2746, %f1737, %f1747, %f2746;
	ld.shared.u32 	%r17343, [%r17263+8448];
	shr.s32 	%r17344, %r17343, %r17251;
	and.b32  	%r13158, %r17344, 50529027;
	ld.shared.u32 	%r17345, [%r17263+8452];
	shr.s32 	%r17346, %r17345, %r17251;
	and.b32  	%r13166, %r17346, 50529027;
	ld.shared.u32 	%r17347, [%r17263+8456];
	shr.s32 	%r17348, %r17347, %r17251;
	and.b32  	%r13174, %r17348, 50529027;
	ld.shared.u32 	%r17349, [%r17263+8460];
	shr.s32 	%r17350, %r17349, %r17251;
	and.b32  	%r13182, %r17350, 50529027;
	ld.shared.u32 	%r17351, [%r17263+8464];
	shr.s32 	%r17352, %r17351, %r17251;
	and.b32  	%r13190, %r17352, 50529027;
	ld.shared.u32 	%r17353, [%r17263+8468];
	shr.s32 	%r17354, %r17353, %r17251;
	and.b32  	%r13198, %r17354, 50529027;
	ld.shared.u32 	%r17355, [%r17263+8472];
	shr.s32 	%r17356, %r17355, %r17251;
	and.b32  	%r13206, %r17356, 50529027;
	ld.shared.u32 	%r17357, [%r17263+8476];
	shr.s32 	%r17358, %r17357, %r17251;
	and.b32  	%r13214, %r17358, 50529027;
	add.s32 	%r17359, %r17253, %r103;
	shl.b32 	%r17360, %r17359, 2;
	add.s32 	%r17361, %r17282, %r17360;
	add.s32 	%r17362, %r17249, %r104;
	shl.b32 	%r17363, %r17362, 2;
	add.s32 	%r17364, %r17286, %r17363;
	add.s32 	%r17365, %r17361, %r17250;
	ld.shared.u8 	%r17366, [%r17365];
	shr.u32 	%r17367, %r17366, 4;
	shl.b32 	%r17368, %r17367, 8;
	or.b32  	%r17369, %r17368, %r17367;
	shl.b32 	%r17370, %r17369, 16;
	or.b32  	%r13162, %r17370, %r17369;
	ld.shared.u32 	%r13163, [%r17296];
	// begin inline asm
	dp4a.s32.s32 %r13157, %r13158, %r13163, %r17218;
	// end inline asm
	// begin inline asm
	dp4a.s32.s32 %r13161, %r13162, %r13163, %r17218;
	// end inline asm
	ld.shared.u32 	%r13171, [%r17296+4];
	// begin inline asm
	dp4a.s32.s32 %r13165, %r13166, %r13171, %r13157;
	// end inline asm
	// begin inline asm
	dp4a.s32.s32 %r13169, %r13162, %r13171, %r13161;
	// end inline asm
	ld.shared.u32 	%r13179, [%r17296+8];
	// begin inline asm
	dp4a.s32.s32 %r13173, %r13174, %r13179, %r13165;
	// end inline asm
	// begin inline asm
	dp4a.s32.s32 %r13177, %r13162, %r13179, %r13169;
	// end inline asm
	ld.shared.u32 	%r13187, [%r17296+12];
	// begin inline asm
	dp4a.s32.s32 %r13181, %r13182, %r13187, %r13173;
	// end inline asm
	// begin inline asm
	dp4a.s32.s32 %r13185, %r13162, %r13187, %r13177;
	// end inline asm
	and.b32  	%r17371, %r17366, 15;
	mul.lo.s32 	%r17372, %r13181, %r17371;
	ld.shared.u8 	%r17373, [%r17365+1];
	shr.u32 	%r17374, %r17373, 4;
	shl.b32 	%r17375, %r17374, 8;
	or.b32  	%r17376, %r17375, %r17374;
	shl.b32 	%r17377, %r17376, 16;
	or.b32  	%r13194, %r17377, %r17376;
	ld.shared.u32 	%r13195, [%r17296+16];
	// begin inline asm
	dp4a.s32.s32 %r13189, %r13190, %r13195, %r17218;
	// end inline asm
	// begin inline asm
	dp4a.s32.s32 %r13193, %r13194, %r13195, %r13185;
	// end inline asm
	ld.shared.u32 	%r13203, [%r17296+20];
	// begin inline asm
	dp4a.s32.s32 %r13197, %r13198, %r13203, %r13189;
	// end inline asm
	// begin inline asm
	dp4a.s32.s32 %r13201, %r13194, %r13203, %r13193;
	// end inline asm
	ld.shared.u32 	%r13211, [%r17296+24];
	// begin inline asm
	dp4a.s32.s32 %r13205, %r13206, %r13211, %r13197;
	// end inline asm
	// begin inline asm
	dp4a.s32.s32 %r13209, %r13194, %r13211, %r13201;
	// end inline asm
	ld.shared.u32 	%r13219, [%r17296+28];
	// begin inline asm
	dp4a.s32.s32 %r13213, %r13214, %r13219, %r13205;
	// end inline asm
	// begin inline asm
	dp4a.s32.s32 %r13217, %r13194, %r13219, %r13209;
	// end inline asm
	and.b32  	%r17378, %r17373, 15;
	mad.lo.s32 	%r17379, %r13213, %r17378, %r17372;
	ld.shared.u32 	%r13222, [%r17364];
	// begin inline asm
	{.reg .f16 low,high;
  mov.b32 {low,high},%r13222;
  cvt.f32.f16 %f1613, low;}

	// end inline asm
	// begin inline asm
	{.reg .f16 low,high;
  mov.b32 {low,high},%r13222;
  cvt.f32.f16 %f1614, high;}

	// end inline asm
	ld.shared.f32 	%f1748, [%r17259];
	cvt.rn.f32.s32 	%f1749, %r17379;
	mul.f32 	%f1750, %f1613, %f1749;
	cvt.rn.f32.s32 	%f1751, %r13217;
	mul.f32 	%f1752, %f1614, %f1751;
	sub.f32 	%f1753, %f1750, %f1752;
	fma.rn.f32 	%f2730, %f1748, %f1753, %f2730;
	ld.shared.u32 	%r17380, [%r17263+12672];
	shr.s32 	%r17381, %r17380, %r17251;
	and.b32  	%r13224, %r17381, 50529027;
	ld.shared.u32 	%r17382, [%r17263+12676];
	shr.s32 	%r17383, %r17382, %r17251;
	and.b32  	%r13232, %r17383, 50529027;
	ld.shared.u32 	%r17384, [%r17263+12680];
	shr.s32 	%r17385, %r17384, %r17251;
	and.b32  	%r13240, %r17385, 50529027;
	ld.shared.u32 	%r17386, [%r17263+12684];
	shr.s32 	%r17387, %r17386, %r17251;
	and.b32  	%r13248, %r17387, 50529027;
	ld.shared.u32 	%r17388, [%r17263+12688];
	shr.s32 	%r17389, %r17388, %r17251;
	and.b32  	%r13256, %r17389, 50529027;
	ld.shared.u32 	%r17390, [%r17263+12692];
	shr.s32 	%r17391, %r17390, %r17251;
	and.b32  	%r13264, %r17391, 50529027;
	ld.shared.u32 	%r17392, [%r17263+12696];
	shr.s32 	%r17393, %r17392, %r17251;
	and.b32  	%r13272, %r17393, 50529027;
	ld.shared.u32 	%r17394, [%r17263+12700];
	shr.s32 	%r17395, %r17394, %r17251;
	and.b32  	%r13280, %r17395, 50529027;
	add.s32 	%r17396, %r17253, %r106;
	shl.b32 	%r17397, %r17396, 2;
	add.s32 	%r17398, %r17282, %r17397;
	add.s32 	%r17399, %r17249, %r107;
	shl.b32 	%r17400, %r17399, 2;
	add.s32 	%r17401, %r17286, %r17400;
	add.s32 	%r17402, %r17398, %r17250;
	ld.shared.u8 	%r17403, [%r17402];
	shr.u32 	%r17404, %r17403, 4;
	shl.b32 	%r17405, %r17404, 8;
	or.b32  	%r17406, %r17405, %r17404;
	shl.b32 	%r17407, %r17406, 16;
	or.b32  	%r13228, %r17407, %r17406;
	ld.shared.u32 	%r13229, [%r17296];
	// begin inline asm
	dp4a.s32.s32 %r13223, %r13224, %r13229, %r17218;
	// end inline asm
	// begin inline asm
	dp4a.s32.s32 %r13227, %r13228, %r13229, %r17218;
	// end inline asm
	ld.shared.u32 	%r13237, [%r17296+4];
	// begin inline asm
	dp4a.s32.s32 %r13231, %r13232, %r13237, %r13223;
	// end inline asm
	// begin inline asm
	dp4a.s32.s32 %r13235, %r13228, %r13237, %r13227;
	// end inline asm
	ld.shared.u32 	%r13245, [%r17296+8];
	// begin inline asm
	dp4a.s32.s32 %r13239, %r13240, %r13245, %r13231;
	// end inline asm
	// begin inline asm
	dp4a.s32.s32 %r13243, %r13228, %r13245, %r13235;
	// end inline asm
	ld.shared.u32 	%r13253, [%r17296+12];
	// begin inline asm
	dp4a.s32.s32 %r13247, %r13248, %r13253, %r13239;
	// end inline asm
	// begin inline asm
	dp4a.s32.s32 %r13251, %r13228, %r13253, %r13243;
	// end inline asm
	and.b32  	%r17408, %r17403, 15;
	mul.lo.s32 	%r17409, %r13247, %r17408;
	ld.shared.u8 	%r17410, [%r17402+1];
	shr.u32 	%r17411, %r17410, 4;
	shl.b32 	%r17412, %r17411, 8;
	or.b32  	%r17413, %r17412, %r17411;
	shl.b32 	%r17414, %r17413, 16;
	or.b32  	%r13260, %r17414, %r17413;
	ld.shared.u32 	%r13261, [%r17296+16];
	// begin inline asm
	dp4a.s32.s32 %r13255, %r13256, %r13261, %r17218;
	// end inline asm
	// begin inline asm
	dp4a.s32.s32 %r13259, %r13260, %r13261, %r13251;
	// end inline asm
	ld.shared.u32 	%r13269, [%r17296+20];
	// begin inline asm
	dp4a.s32.s32 %r13263, %r13264, %r13269, %r13255;
	// end inline asm
	// begin inline asm
	dp4a.s32.s32 %r13267, %r13260, %r13269, %r13259;
	// end inline asm
	ld.shared.u32 	%r13277, [%r17296+24];
	// begin inline asm
	dp4a.s32.s32 %r13271, %r13272, %r13277, %r13263;
	// end inline asm
	// begin inline asm
	dp4a.s32.s32 %r13275, %r13260, %r13277, %r13267;
	// end inline asm
	ld.shared.u32 	%r13285, [%r17296+28];
	// begin inline asm
	dp4a.s32.s32 %r13279, %r13280, %r13285, %r13271;
	// end inline asm
	// begin inline asm
	dp4a.s32.s32 %r13283, %r13260, %r13285, %r13275;
	// end inline asm
	and.b32  	%r17415, %r17410, 15;
	mad.lo.s32 	%r17416, %r13279, %r17415, %r17409;
	ld.shared.u32 	%r13288, [%r17401];
	// begin inline asm
	{.reg .f16 low,high;
  mov.b32 {low,high},%r13288;
  cvt.f32.f16 %f1615, low;}

	// end inline asm
	// begin inline asm
	{.reg .f16 low,high;
  mov.b32 {low,high},%r13288;
  cvt.f32.f16 %f1616, high;}

	// end inline asm
	cvt.rn.f32.s32 	%f1754, %r17416;
	mul.f32 	%f1755, %f1615, %f1754;
	cvt.rn.f32.s32 	%f1756, %r13283;
	mul.f32 	%f1757, %f1616, %f1756;
	sub.f32 	%f1758, %f1755, %f1757;
	fma.rn.f32 	%f2714, %f1748, %f1758, %f2714;
	ld.shared.u32 	%r17417, [%r17263];
	shr.s32 	%r17418, %r17417, %r17251;
	and.b32  	%r13290, %r17418, 50529027;
	ld.shared.u32 	%r17419, [%r17263+4];
	shr.s32 	%r17420, %r17419, %r17251;
	and.b32  	%r13298, %r17420, 50529027;
	ld.shared.u32 	%r17421, [%r17263+8];
	shr.s32 	%r17422, %r17421, %r17251;
	and.b32  	%r13306, %r17422, 50529027;
	ld.shared.u32 	%r17423, [%r17263+12];
	shr.s32 	%r17424, %r17423, %r17251;
	and.b32  	%r13314, %r17424, 50529027;
	ld.shared.u32 	%r17425, [%r17263+16];
	shr.s32 	%r17426, %r17425, %r17251;
	and.b32  	%r13322, %r17426, 50529027;
	ld.shared.u32 	%r17427, [%r17263+20];
	shr.s32 	%r17428, %r17427, %r17251;
	and.b32  	%r13330, %r17428, 50529027;
	ld.shared.u32 	%r17429, [%r17263+24];
	shr.s32 	%r17430, %r17429, %r17251;
	and.b32  	%r13338, %r17430, 50529027;
	ld.shared.u32 	%r17431, [%r17263+28];
	shr.s32 	%r17432, %r17431, %r17251;
	and.b32  	%r13346, %r17432, 50529027;
	ld.shared.u8 	%r17433, [%r17288];
	shr.u32 	%r17434, %r17433, 4;
	shl.b32 	%r17435, %r17434, 8;
	or.b32  	%r17436, %r17435, %r17434;
	shl.b32 	%r17437, %r17436, 16;
	or.b32  	%r13294, %r17437, %r17436;
	ld.shared.u32 	%r13295, [%r17296+512];
	// begin inline asm
	dp4a.s32.s32 %r13289, %r13290, %r13295, %r17218;
	// end inline asm
	// begin inline asm
	dp4a.s32.s32 %r13293, %r13294, %r13295, %r17218;
	// end inline asm
	ld.shared.u32 	%r13303, [%r17296+516];
	// begin inline asm
	dp4a.s32.s32 %r13297, %r13298, %r13303, %r13289;
	// end inline asm
	// begin inline asm
	dp4a.s32.s32 %r13301, %r13294, %r13303, %r13293;
	// end inline asm
	ld.shared.u32 	%r13311, [%r17296+520];
	// begin inline asm
	dp4a.s32.s32 %r13305, %r13306, %r13311, %r13297;
	// end inline asm
	// begin inline asm
	dp4a.s32.s32 %r13309, %r13294, %r13311, %r13301;
	// end inline asm
	ld.shared.u32 	%r13319, [%r17296+524];
	// begin inline asm
	dp4a.s32.s32 %r13313, %r13314, %r13319, %r13305;
	// end inline asm
	// begin inline asm
	dp4a.s32.s32 %r13317, %r13294, %r13319, %r13309;
	// end inline asm
	and.b32  	%r17438, %r17433, 15;
	mul.lo.s32 	%r17439, %r13313, %r17438;
	ld.shared.u8 	%r17440, [%r17288+1];
	shr.u32 	%r17441, %r17440, 4;
	shl.b32 	%r17442, %r17441, 8;
	or.b32  	%r17443, %r17442, %r17441;
	shl.b32 	%r17444, %r17443, 16;
	or.b32  	%r13326, %r17444, %r17443;
	ld.shared.u32 	%r13327, [%r17296+528];
	// begin inline asm
	dp4a.s32.s32 %r13321, %r13322, %r13327, %r17218;
	// end inline asm
	// begin inline asm
	dp4a.s32.s32 %r13325, %r13326, %r13327, %r13317;
	// end inline asm
	ld.shared.u32 	%r13335, [%r17296+532];
	// begin inline asm
	dp4a.s32.s32 %r13329, %r13330, %r13335, %r13321;
	// end inline asm
	// begin inline asm
	dp4a.s32.s32 %r13333, %r13326, %r13335, %r13325;
	// end inline asm
	ld.shared.u32 	%r13343, [%r17296+536];
	// begin inline asm
	dp4a.s32.s32 %r13337, %r13338, %r13343, %r13329;
	// end inline asm
	// begin inline asm
	dp4a.s32.s32 %r13341, %r13326, %r13343, %r13333;
	// end inline asm
	ld.shared.u32 	%r13351, [%r17296+540];
	// begin inline asm
	dp4a.s32.s32 %r13345, %r13346, %r13351, %r13337;
	// end inline asm
	// begin inline asm
	dp4a.s32.s32 %r13349, %r13326, %r13351, %r13341;
	// end inline asm
	and.b32  	%r17445, %r17440, 15;
	mad.lo.s32 	%r17446, %r13345, %r17445, %r17439;
	ld.shared.u32 	%r13354, [%r17287];
	// begin inline asm
	{.reg .f16 low,high;
  mov.b32 {low,high},%r13354;
  cvt.f32.f16 %f1617, low;}

	// end inline asm
	// begin inline asm
	{.reg .f16 low,high;
  mov.b32 {low,high},%r13354;
  cvt.f32.f16 %f1618, high;}

	// end inline asm
	ld.shared.f32 	%f1759, [%r17259+64];
	cvt.rn.f32.s32 	%f1760, %r17446;
	mul.f32 	%f1761, %f1617, %f1760;
	cvt.rn.f32.s32 	%f1762, %r13349;
	mul.f32 	%f1763, %f1618, %f1762;
	sub.f32 	%f1764, %f1761, %f1763;
	fma.rn.f32 	%f2761, %f1759, %f1764, %f2761;
	ld.shared.u32 	%r17447, [%r17263+4224];
	shr.s32 	%r17448, %r17447, %r17251;
	and.b32  	%r13356, %r17448, 50529027;
	ld.shared.u32 	%r17449, [%r17263+4228];
	shr.s32 	%r17450, %r17449, %r17251;
	and.b32  	%r13364, %r17450, 50529027;
	ld.shared.u32 	%r17451, [%r17263+4232];
	shr.s32 	%r17452, %r17451, %r17251;
	and.b32  	%r13372, %r17452, 50529027;
	ld.shared.u32 	%r17453, [%r17263+4236];
	shr.s32 	%r17454, %r17453, %r17251;
	and.b32  	%r13380, %r17454, 50529027;
	ld.shared.u32 	%r17455, [%r17263+4240];
	shr.s32 	%r17456, %r17455, %r17251;
	and.b32  	%r13388, %r17456, 50529027;
	ld.shared.u32 	%r17457, [%r17263+4244];
	shr.s32 	%r17458, %r17457, %r17251;
	and.b32  	%r13396, %r17458, 50529027;
	ld.shared.u32 	%r17459, [%r17263+4248];
	shr.s32 	%r17460, %r17459, %r17251;
	and.b32  	%r13404, %r17460, 50529027;
	ld.shared.u32 	%r17461, [%r17263+4252];
	shr.s32 	%r17462, %r17461, %r17251;
	and.b32  	%r13412, %r17462, 50529027;
	ld.shared.u8 	%r17463, [%r17328];
	shr.u32 	%r17464, %r17463, 4;
	shl.b32 	%r17465, %r17464, 8;
	or.b32  	%r17466, %r17465, %r17464;
	shl.b32 	%r17467, %r17466, 16;
	or.b32  	%r13360, %r17467, %r17466;
	ld.shared.u32 	%r13361, [%r17296+512];
	// begin inline asm
	dp4a.s32.s32 %r13355, %r13356, %r13361, %r17218;
	// end inline asm
	// begin inline asm
	dp4a.s32.s32 %r13359, %r13360, %r13361, %r17218;
	// end inline asm
	ld.shared.u32 	%r13369, [%r17296+516];
	// begin inline asm
	dp4a.s32.s32 %r13363, %r13364, %r13369, %r13355;
	// end inline asm
	// begin inline asm
	dp4a.s32.s32 %r13367, %r13360, %r13369, %r13359;
	// end inline asm
	ld.shared.u32 	%r13377, [%r17296+520];
	// begin inline asm
	dp4a.s32.s32 %r13371, %r13372, %r13377, %r13363;
	// end inline asm
	// begin inline asm
	dp4a.s32.s32 %r13375, %r13360, %r13377, %r13367;
	// end inline asm
	ld.shared.u32 	%r13385, [%r17296+524];
	// begin inline asm
	dp4a.s32.s32 %r13379, %r13380, %r13385, %r13371;
	// end inline asm
	// begin inline asm
	dp4a.s32.s32 %r13383, %r13360, %r13385, %r13375;
	// end inline asm
	and.b32  	%r17468, %r17463, 15;
	mul.lo.s32 	%r17469, %r13379, %r17468;
	ld.shared.u8 	%r17470, [%r17328+1];
	shr.u32 	%r17471, %r17470, 4;
	shl.b32 	%r17472, %r17471, 8;
	or.b32  	%r17473, %r17472, %r17471;
	shl.b32 	%r17474, %r17473, 16;
	or.b32  	%r13392, %r17474, %r17473;
	ld.shared.u32 	%r13393, [%r17296+528];
	// begin inline asm
	dp4a.s32.s32 %r13387, %r13388, %r13393, %r17218;
	// end inline asm
	// begin inline asm
	dp4a.s32.s32 %r13391, %r13392, %r13393, %r13383;
	// end inline asm
	ld.shared.u32 	%r13401, [%r17296+532];
	// begin inline asm
	dp4a.s32.s32 %r13395, %r13396, %r13401, %r13387;
	// end inline asm
	// begin inline asm
	dp4a.s32.s32 %r13399, %r13392, %r13401, %r13391;
	// end inline asm
	ld.shared.u32 	%r13409, [%r17296+536];
	// begin inline asm
	dp4a.s32.s32 %r13403, %r13404, %r13409, %r13395;
	// end inline asm
	// begin inline asm
	dp4a.s32.s32 %r13407, %r13392, %r13409, %r13399;
	// end inline asm
	ld.shared.u32 	%r13417, [%r17296+540];
	// begin inline asm
	dp4a.s32.s32 %r13411, %r13412, %r13417, %r13403;
	// end inline asm
	// begin inline asm
	dp4a.s32.s32 %r13415, %r13392, %r13417, %r13407;
	// end inline asm
	and.b32  	%r17475, %r17470, 15;
	mad.lo.s32 	%r17476, %r13411, %r17475, %r17469;
	ld.shared.u32 	%r13420, [%r17327];
	// begin inline asm
	{.reg .f16 low,high;
  mov.b32 {low,high},%r13420;
  cvt.f32.f16 %f1619, low;}

	// end inline asm
	// begin inline asm
	{.reg .f16 low,high;
  mov.b32 {low,high},%r13420;
  cvt.f32.f16 %f1620, high;}

	// end inline asm
	cvt.rn.f32.s32 	%f1765, %r17476;
	mul.f32 	%f1766, %f1619, %f1765;
	cvt.rn.f32.s32 	%f1767, %r13415;
	mul.f32 	%f1768, %f1620, %f1767;
	sub.f32 	%f1769, %f1766, %f1768;
	fma.rn.f32 	%f2745, %f1759, %f1769, %f2745;
	ld.shared.u32 	%r17477, [%r17263+8448];
	shr.s32 	%r17478, %r17477, %r17251;
	and.b32  	%r13422, %r17478, 50529027;
	ld.shared.u32 	%r17479, [%r17263+8452];
	shr.s32 	%r17480, %r17479, %r17251;
	and.b32  	%r13430, %r17480, 50529027;
	ld.shared.u32 	%r17481, [%r17263+8456];
	shr.s32 	%r17482, %r17481, %r17251;
	and.b32  	%r13438, %r17482, 50529027;
	ld.shared.u32 	%r17483, [%r17263+8460];
	shr.s32 	%r17484, %r17483, %r17251;
	and.b32  	%r13446, %r17484, 50529027;
	ld.shared.u32 	%r17485, [%r17263+8464];
	shr.s32 	%r17486, %r17485, %r17251;
	and.b32  	%r13454, %r17486, 50529027;
	ld.shared.u32 	%r17487, [%r17263+8468];
	shr.s32 	%r17488, %r17487, %r17251;
	and.b32  	%r13462, %r17488, 50529027;
	ld.shared.u32 	%r17489, [%r17263+8472];
	shr.s32 	%r17490, %r17489, %r17251;
	and.b32  	%r13470, %r17490, 50529027;
	ld.shared.u32 	%r17491, [%r17263+8476];
	shr.s32 	%r17492, %r17491, %r17251;
	and.b32  	%r13478, %r17492, 50529027;
	ld.shared.u8 	%r17493, [%r17365];
	shr.u32 	%r17494, %r17493, 4;
	shl.b32 	%r17495, %r17494, 8;
	or.b32  	%r17496, %r17495, %r17494;
	shl.b32 	%r17497, %r17496, 16;
	or.b32  	%r13426, %r17497, %r17496;
	ld.shared.u32 	%r13427, [%r17296+512];
	// begin inline asm
	dp4a.s32.s32 %r13421, %r13422, %r13427, %r17218;
	// end inline asm
	// begin inline asm
	dp4a.s32.s32 %r13425, %r13426, %r13427, %r17218;
	// end inline asm
	ld.shared.u32 	%r13435, [%r17296+516];
	// begin inline asm
	dp4a.s32.s32 %r13429, %r13430, %r13435, %r13421;
	// end inline asm
	// begin inline asm
	dp4a.s32.s32 %r13433, %r13426, %r13435, %r13425;
	// end inline asm
	ld.shared.u32 	%r13443, [%r17296+520];
	// begin inline asm
	dp4a.s32.s32 %r13437, %r13438, %r13443, %r13429;
	// end inline asm
	// begin inline asm
	dp4a.s32.s32 %r13441, %r13426, %r13443, %r13433;
	// end inline asm
	ld.shared.u32 	%r13451, [%r17296+524];
	// begin inline asm
	dp4a.s32.s32 %r13445, %r13446, %r13451, %r13437;
	// end inline asm
	// begin inline asm
	dp4a.s32.s32 %r13449, %r13426, %r13451, %r13441;
	// end inline asm
	and.b32  	%r17498, %r17493, 15;
	mul.lo.s32 	%r17499, %r13445, %r17498;
	ld.shared.u8 	%r17500, [%r17365+1];
	shr.u32 	%r17501, %r17500, 4;
	shl.b32 	%r17502, %r17501, 8;
	or.b32  	%r17503, %r17502, %r17501;
	shl.b32 	%r17504, %r17503, 16;
	or.b32  	%r13458, %r17504, %r17503;
	ld.shared.u32 	%r13459, [%r17296+528];
	// begin inline asm
	dp4a.s32.s32 %r13453, %r13454, %r13459, %r17218;
	// end inline asm
	// begin inline asm
	dp4a.s32.s32 %r13457, %r13458, %r13459, %r13449;
	// end inline asm
	ld.shared.u32 	%r13467, [%r17296+532];
	// begin inline asm
	dp4a.s32.s32 %r13461, %r13462, %r13467, %r13453;
	// end inline asm
	// begin inline asm
	dp4a.s32.s32 %r13465, %r13458, %r13467, %r13457;
	// end inline asm
	ld.shared.u32 	%r13475, [%r17296+536];
	// begin inline asm
	dp4a.s32.s32 %r13469, %r13470, %r13475, %r13461;
	// end inline asm
	// begin inline asm
	dp4a.s32.s32 %r13473, %r13458, %r13475, %r13465;
	// end inline asm
	ld.shared.u32 	%r13483, [%r17296+540];
	// begin inline asm
	dp4a.s32.s32 %r13477, %r13478, %r13483, %r13469;
	// end inline asm
	// begin inline asm
	dp4a.s32.s32 %r13481, %r13458, %r13483, %r13473;
	// end inline asm
	and.b32  	%r17505, %r17500, 15;
	mad.lo.s32 	%r17506, %r13477, %r17505, %r17499;
	ld.shared.u32 	%r13486, [%r17364];
	// begin inline asm
	{.reg .f16 low,high;
  mov.b32 {low,high},%r13486;
  cvt.f32.f16 %f1621, low;}

	// end inline asm
	// begin inline asm
	{.reg .f16 low,high;
  mov.b32 {low,high},%r13486;
  cvt.f32.f16 %f1622, high;}

	// end inline asm
	ld.shared.f32 	%f1770, [%r17259+64];
	cvt.rn.f32.s32 	%f1771, %r17506;
	mul.f32 	%f1772, %f1621, %f1771;
	cvt.rn.f32.s32 	%f1773, %r13481;
	mul.f32 	%f1774, %f1622, %f1773;
	sub.f32 	%f1775, %f1772, %f1774;
	fma.rn.f32 	%f2729, %f1770, %f1775, %f2729;
	ld.shared.u32 	%r17507, [%r17263+12672];
	shr.s32 	%r17508, %r17507, %r17251;
	and.b32  	%r13488, %r17508, 50529027;
	ld.shared.u32 	%r17509, [%r17263+12676];
	shr.s32 	%r17510, %r17509, %r17251;
	and.b32  	%r13496, %r17510, 50529027;
	ld.shared.u32 	%r17511, [%r17263+12680];
	shr.s32 	%r17512, %r17511, %r17251;
	and.b32  	%r13504, %r17512, 50529027;
	ld.shared.u32 	%r17513, [%r17263+12684];
	shr.s32 	%r17514, %r17513, %r17251;
	and.b32  	%r13512, %r17514, 50529027;
	ld.shared.u32 	%r17515, [%r17263+12688];
	shr.s32 	%r17516, %r17515, %r17251;
	and.b32  	%r13520, %r17516, 50529027;
	ld.shared.u32 	%r17517, [%r17263+12692];
	shr.s32 	%r17518, %r17517, %r17251;
	and.b32  	%r13528, %r17518, 50529027;
	ld.shared.u32 	%r17519, [%r17263+12696];
	shr.s32 	%r17520, %r17519, %r17251;
	and.b32  	%r13536, %r17520, 50529027;
	ld.shared.u32 	%r17521, [%r17263+12700];
	shr.s32 	%r17522, %r17521, %r17251;
	and.b32  	%r13544, %r17522, 50529027;
	ld.shared.u8 	%r17523, [%r17402];
	shr.u32 	%r17524, %r17523, 4;
	shl.b32 	%r17525, %r17524, 8;
	or.b32  	%r17526, %r17525, %r17524;
	shl.b32 	%r17527, %r17526, 16;
	or.b32  	%r13492, %r17527, %r17526;
	ld.shared.u32 	%r13493, [%r17296+512];
	// begin inline asm
	dp4a.s32.s32 %r13487, %r13488, %r13493, %r17218;
	// end inline asm
	// begin inline asm
	dp4a.s32.s32 %r13491, %r13492, %r13493, %r17218;
	// end inline asm
	ld.shared.u32 	%r13501, [%r17296+516];
	// begin inline asm
	dp4a.s32.s32 %r13495, %r13496, %r13501, %r13487;
	// end inline asm
	// begin inline asm
	dp4a.s32.s32 %r13499, %r13492, %r13501, %r13491;
	// end inline asm
	ld.shared.u32 	%r13509, [%r17296+520];
	// begin inline asm
	dp4a.s32.s32 %r13503, %r13504, %r13509, %r13495;
	// end inline asm
	// begin inline asm
	dp4a.s32.s32 %r13507, %r13492, %r13509, %r13499;
	// end inline asm
	ld.shared.u32 	%r13517, [%r17296+524];
	// begin inline asm
	dp4a.s32.s32 %r13511, %r13512, %r13517, %r13503;
	// end inline asm
	// begin inline asm
	dp4a.s32.s32 %r13515, %r13492, %r13517, %r13507;
	// end inline asm
	and.b32  	%r17528, %r17523, 15;
	mul.lo.s32 	%r17529, %r13511, %r17528;
	ld.shared.u8 	%r17530, [%r17402+1];
	shr.u32 	%r17531, %r17530, 4;
	shl.b32 	%r17532, %r17531, 8;
	or.b32  	%r17533, %r17532, %r17531;
	shl.b32 	%r17534, %r17533, 16;
	or.b32  	%r13524, %r17534, %r17533;
	ld.shared.u32 	%r13525, [%r17296+528];
	// begin inline asm
	dp4a.s32.s32 %r13519, %r13520, %r13525, %r17218;
	// end inline asm
	// begin inline asm
	dp4a.s32.s32 %r13523, %r13524, %r13525, %r13515;
	// end inline asm
	ld.shared.u32 	%r13533, [%r17296+532];
	// begin inline asm
	dp4a.s32.s32 %r13527, %r13528, %r13533, %r13519;
	// end inline asm
	// begin inline asm
	dp4a.s32.s32 %r13531, %r13524, %r13533, %r13523;
	// end inline asm
	ld.shared.u32 	%r13541, [%r17296+536];
	// begin inline asm
	dp4a.s32.s32 %r13535, %r13536, %r13541, %r13527;
	// end inline asm
	// begin inline asm
	dp4a.s32.s32 %r13539, %r13524, %r13541, %r13531;
	// end inline asm
	ld.shared.u32 	%r13549, [%r17296+540];
	// begin inline asm
	dp4a.s32.s32 %r13543, %r13544, %r13549, %r13535;
	// end inline asm
	// begin inline asm
	dp4a.s32.s32 %r13547, %r13524, %r13549, %r13539;
	// end inline asm
	and.b32  	%r17535, %r17530, 15;
	mad.lo.s32 	%r17536, %r13543, %r17535, %r17529;
	ld.shared.u32 	%r13552, [%r17401];
	// begin inline asm
	{.reg .f16 low,high;
  mov.b32 {low,high},%r13552;
  cvt.f32.f16 %f1623, low;}

	// end inline asm
	// begin inline asm
	{.reg .f16 low,high;
  mov.b32 {low,high},%r13552;
  cvt.f32.f16 %f1624, high;}

	// end inline asm
	cvt.rn.f32.s32 	%f1776, %r17536;
	mul.f32 	%f1777, %f1623, %f1776;
	cvt.rn.f32.s32 	%f1778, %r13547;
	mul.f32 	%f1779, %f1624, %f1778;
	sub.f32 	%f1780, %f1777, %f1779;
	fma.rn.f32 	%f2713, %f1770, %f1780, %f2713;
	ld.shared.u32 	%r17537, [%r17263];
	shr.s32 	%r17538, %r17537, %r17251;
	and.b32  	%r13554, %r17538, 50529027;
	ld.shared.u32 	%r17539, [%r17263+4];
	shr.s32 	%r17540, %r17539, %r17251;
	and.b32  	%r13562, %r17540, 50529027;
	ld.shared.u32 	%r17541, [%r17263+8];
	shr.s32 	%r17542, %r17541, %r17251;
	and.b32  	%r13570, %r17542, 50529027;
	ld.shared.u32 	%r17543, [%r17263+12];
	shr.s32 	%r17544, %r17543, %r17251;
	and.b32  	%r13578, %r17544, 50529027;
	ld.shared.u32 	%r17545, [%r17263+16];
	shr.s32 	%r17546, %r17545, %r17251;
	and.b32  	%r13586, %r17546, 50529027;
	ld.shared.u32 	%r17547, [%r17263+20];
	shr.s32 	%r17548, %r17547, %r17251;
	and.b32  	%r13594, %r17548, 50529027;
	ld.shared.u32 	%r17549, [%r17263+24];
	shr.s32 	%r17550, %r17549, %r17251;
	and.b32  	%r13602, %r17550, 50529027;
	ld.shared.u32 	%r17551, [%r17263+28];
	shr.s32 	%r17552, %r17551, %r17251;
	and.b32  	%r13610, %r17552, 50529027;
	ld.shared.u8 	%r17553, [%r17288];
	shr.u32 	%r17554, %r17553, 4;
	shl.b32 	%r17555, %r17554, 8;
	or.b32  	%r17556, %r17555, %r17554;
	shl.b32 	%r17557, %r17556, 16;
	or.b32  	%r13558, %r17557, %r17556;
	ld.shared.u32 	%r13559, [%r17296+1024];
	// begin inline asm
	dp4a.s32.s32 %r13553, %r13554, %r13559, %r17218;
	// end inline asm
	// begin inline asm
	dp4a.s32.s32 %r13557, %r13558, %r13559, %r17218;
	// end inline asm
	ld.shared.u32 	%r13567, [%r17296+1028];
	// begin inline asm
	dp4a.s32.s32 %r13561, %r13562, %r13567, %r13553;
	// end inline asm
	// begin inline asm
	dp4a.s32.s32 %r13565, %r13558, %r13567, %r13557;
	// end inline asm
	ld.shared.u32 	%r13575, [%r17296+1032];
	// begin inline asm
	dp4a.s32.s32 %r13569, %r13570, %r13575, %r13561;
	// end inline asm
	// begin inline asm
	dp4a.s32.s32 %r13573, %r13558, %r13575, %r13565;
	// end inline asm
	ld.shared.u32 	%r13583, [%r17296+1036];
	// begin inline asm
	dp4a.s32.s32 %r13577, %r13578, %r13583, %r13569;
	// end inline asm
	// begin inline asm
	dp4a.s32.s32 %r13581, %r13558, %r13583, %r13573;
	// end inline asm
	and.b32  	%r17558, %r17553, 15;
	mul.lo.s32 	%r17559, %r13577, %r17558;
	ld.shared.u8 	%r17560, [%r17288+1];
	shr.u32 	%r17561, %r17560, 4;
	shl.b32 	%r17562, %r17561, 8;
	or.b32  	%r17563, %r17562, %r17561;
	shl.b32 	%r17564, %r17563, 16;
	or.b32  	%r13590, %r17564, %r17563;
	ld.shared.u32 	%r13591, [%r17296+1040];
	// begin inline asm
	dp4a.s32.s32 %r13585, %r13586, %r13591, %r17218;
	// end inline asm
	// begin inline asm
	dp4a.s32.s32 %r13589, %r13590, %r13591, %r13581;
	// end inline asm
	ld.shared.u32 	%r13599, [%r17296+1044];
	// begin inline asm
	dp4a.s32.s32 %r13593, %r13594, %r13599, %r13585;
	// end inline asm
	// begin inline asm
	dp4a.s32.s32 %r13597, %r13590, %r13599, %r13589;
	// end inline asm
	ld.shared.u32 	%r13607, [%r17296+1048];
	// begin inline asm
	dp4a.s32.s32 %r13601, %r13602, %r13607, %r13593;
	// end inline asm
	// begin inline asm
	dp4a.s32.s32 %r13605, %r13590, %r13607, %r13597;
	// end inline asm
	ld.shared.u32 	%r13615, [%r17296+1052];
	// begin inline asm
	dp4a.s32.s32 %r13609, %r13610, %r13615, %r13601;
	// end inline asm
	// begin inline asm
	dp4a.s32.s32 %r13613, %r13590, %r13615, %r13605;
	// end inline asm
	and.b32  	%r17565, %r17560, 15;
	mad.lo.s32 	%r17566, %r13609, %r17565, %r17559;
	ld.shared.u32 	%r13618, [%r17287];
	// begin inline asm
	{.reg .f16 low,high;
  mov.b32 {low,high},%r13618;
  cvt.f32.f16 %f1625, low;}

	// end inline asm
	// begin inline asm
	{.reg .f16 low,high;
  mov.b32 {low,high},%r13618;
  cvt.f32.f16 %f1626, high;}

	// end inline asm
	ld.shared.f32 	%f1781, [%r17259+128];
	cvt.rn.f32.s32 	%f1782, %r17566;
	mul.f32 	%f1783, %f1625, %f1782;
	cvt.rn.f32.s32 	%f1784, %r13613;
	mul.f32 	%f1785, %f1626, %f1784;
	sub.f32 	%f1786, %f1783, %f1785;
	fma.rn.f32 	%f2760, %f1781, %f1786, %f2760;
	ld.shared.u32 	%r17567, [%r17263+4224];
	shr.s32 	%r17568, %r17567, %r17251;
	and.b32  	%r13620, %r17568, 50529027;
	ld.shared.u32 	%r17569, [%r17263+4228];
	shr.s32 	%r17570, %r17569, %r17251;
	and.b32  	%r13628, %r17570, 50529027;
	ld.shared.u32 	%r17571, [%r17263+4232];
	shr.s32 	%r17572, %r17571, %r17251;
	and.b32  	%r13636, %r17572, 50529027;
	ld.shared.u32 	%r17573, [%r17263+4236];
	shr.s32 	%r17574, %r17573, %r17251;
	and.b32  	%r13644, %r17574, 50529027;
	ld.shared.u32 	%r17575, [%r17263+4240];
	shr.s32 	%r17576, %r17575, %r17251;
	and.b32  	%r13652, %r17576, 50529027;
	ld.shared.u32 	%r17577, [%r17263+4244];
	shr.s32 	%r17578, %r17577, %r17251;
	and.b32  	%r13660, %r17578, 50529027;
	ld.shared.u32 	%r17579, [%r17263+4248];
	shr.s32 	%r17580, %r17579, %r17251;
	and.b32  	%r13668, %r17580, 50529027;
	ld.shared.u32 	%r17581, [%r17263+4252];
	shr.s32 	%r17582, %r17581, %r17251;
	and.b32  	%r13676, %r17582, 50529027;
	ld.shared.u8 	%r17583, [%r17328];
	shr.u32 	%r17584, %r17583, 4;
	shl.b32 	%r17585, %r17584, 8;
	or.b32  	%r17586, %r17585, %r17584;
	shl.b32 	%r17587, %r17586, 16;
	or.b32  	%r13624, %r17587, %r17586;
	ld.shared.u32 	%r13625, [%r17296+1024];
	// begin inline asm
	dp4a.s32.s32 %r13619, %r13620, %r13625, %r17218;
	// end inline asm
	// begin inline asm
	dp4a.s32.s32 %r13623, %r13624, %r13625, %r17218;
	// end inline asm
	ld.shared.u32 	%r13633, [%r17296+1028];
	// begin inline asm
	dp4a.s32.s32 %r13627, %r13628, %r13633, %r13619;
	// end inline asm
	// begin inline asm
	dp4a.s32.s32 %r13631, %r13624, %r13633, %r13623;
	// end inline asm
	ld.shared.u32 	%r13641, [%r17296+1032];
	// begin inline asm
	dp4a.s32.s32 %r13635, %r13636, %r13641, %r13627;
	// end inline asm
	// begin inline asm
	dp4a.s32.s32 %r13639, %r13624, %r13641, %r13631;
	// end inline asm
	ld.shared.u32 	%r13649, [%r17296+1036];
	// begin inline asm
	dp4a.s32.s32 %r13643, %r13644, %r13649, %r13635;
	// end inline asm
	// begin inline asm
	dp4a.s32.s32 %r13647, %r13624, %r13649, %r13639;
	// end inline asm
	and.b32  	%r17588, %r17583, 15;
	mul.lo.s32 	%r17589, %r13643, %r17588;
	ld.shared.u8 	%r17590, [%r17328+1];
	shr.u32 	%r17591, %r17590, 4;
	shl.b32 	%r17592, %r17591, 8;
	or.b32  	%r17593, %r17592, %r17591;
	shl.b32 	%r17594, %r17593, 16;
	or.b32  	%r13656, %r17594, %r17593;
	ld.shared.u32 	%r13657, [%r17296+1040];
	// begin inline asm
	dp4a.s32.s32 %r13651, %r13652, %r13657, %r17218;
	// end inline asm
	// begin inline asm
	dp4a.s32.s32 %r13655, %r13656, %r13657, %r13647;
	// end inline asm
	ld.shared.u32 	%r13665, [%r17296+1044];
	// begin inline asm
	dp4a.s32.s32 %r13659, %r13660, %r13665, %r13651;
	// end inline asm
	// begin inline asm
	dp4a.s32.s32 %r13663, %r13656, %r13665, %r13655;
	// end inline asm
	ld.shared.u32 	%r13673, [%r17296+1048];
	// begin inline asm
	dp4a.s32.s32 %r13667, %r13668, %r13673, %r13659;
	// end inline asm
	// begin inline asm
	dp4a.s32.s32 %r13671, %r13656, %r13673, %r13663;
	// end inline asm
	ld.shared.u32 	%r13681, [%r17296+1052];
	// begin inline asm
	dp4a.s32.s32 %r13675, %r13676, %r13681, %r13667;
	// end inline asm
	// begin inline asm
	dp4a.s32.s32 %r13679, %r13656, %r13681, %r13671;
	// end inline asm
	and.b32  	%r17595, %r17590, 15;
	mad.lo.s32 	%r17596, %r13675, %r17595, %r17589;
	ld.shared.u32 	%r13684, [%r17327];
	// begin inline asm
	{.reg .f16 low,high;
  mov.b32 {low,high},%r13684;
  cvt.f32.f16 %f1627, low;}

	// end inline asm
	// begin inline asm
	{.reg .f16 low,high;
  mov.b32 {low,high},%r13684;
  cvt.f32.f16 %f1628, high;}

	// end inline asm
	cvt.rn.f32.s32 	%f1787, %r17596;
	mul.f32 	%f1788, %f1627, %f1787;
	cvt.rn.f32.s32 	%f1789, %r13679;
	mul.f32 	%f1790, %f1628, %f1789;
	sub.f32 	%f1791, %f1788, %f1790;
	fma.rn.f32 	%f2744, %f1781, %f1791, %f2744;
	ld.shared.u32 	%r17597, [%r17263+8448];
	shr.s32 	%r17598, %r17597, %r17251;
	and.b32  	%r13686, %r17598, 50529027;
	ld.shared.u32 	%r17599, [%r17263+8452];
	shr.s32 	%r17600, %r17599, %r17251;
	and.b32  	%r13694, %r17600, 50529027;
	ld.shared.u32 	%r17601, [%r17263+8456];
	shr.s32 	%r17602, %r17601, %r17251;
	and.b32  	%r13702, %r17602, 50529027;
	ld.shared.u32 	%r17603, [%r17263+8460];
	shr.s32 	%r17604, %r17603, %r17251;
	and.b32  	%r13710, %r17604, 50529027;
	ld.shared.u32 	%r17605, [%r17263+8464];
	shr.s32 	%r17606, %r17605, %r17251;
	and.b32  	%r13718, %r17606, 50529027;
	ld.shared.u32 	%r17607, [%r17263+8468];
	shr.s32 	%r17608, %r17607, %r17251;
	and.b32  	%r13726, %r17608, 50529027;
	ld.shared.u32 	%r17609, [%r17263+8472];
	shr.s32 	%r17610, %r17609, %r17251;
	and.b32  	%r13734, %r17610, 50529027;
	ld.shared.u32 	%r17611, [%r17263+8476];
	shr.s32 	%r17612, %r17611, %r17251;
	and.b32  	%r13742, %r17612, 50529027;
	ld.shared.u8 	%r17613, [%r17365];
	shr.u32 	%r17614, %r17613, 4;
	shl.b32 	%r17615, %r17614, 8;
	or.b32  	%r17616, %r17615, %r17614;
	shl.b32 	%r17617, %r17616, 16;
	or.b32  	%r13690, %r17617, %r17616;
	ld.shared.u32 	%r13691, [%r17296+1024];
	// begin inline asm
	dp4a.s32.s32 %r13685, %r13686, %r13691, %r17218;
	// end inline asm
	// begin inline asm
	dp4a.s32.s32 %r13689, %r13690, %r13691, %r17218;
	// end inline asm
	ld.shared.u32 	%r13699, [%r17296+1028];
	// begin inline asm
	dp4a.s32.s32 %r13693, %r13694, %r13699, %r13685;
	// end inline asm
	// begin inline asm
	dp4a.s32.s32 %r13697, %r13690, %r13699, %r13689;
	// end inline asm
	ld.shared.u32 	%r13707, [%r17296+1032];
	// begin inline asm
	dp4a.s32.s32 %r13701, %r13702, %r13707, %r13693;
	// end inline asm
	// begin inline asm
	dp4a.s32.s32 %r13705, %r13690, %r13707, %r13697;
	// end inline asm
	ld.shared.u32 	%r13715, [%r17296+1036];
	// begin inline asm
	dp4a.s32.s32 %r13709, %r13710, %r13715, %r13701;
	// end inline asm
	// begin inline asm
	dp4a.s32.s32 %r13713, %r13690, %r13715, %r13705;
	// end inline asm
	and.b32  	%r17618, %r17613, 15;
	mul.lo.s32 	%r17619, %r13709, %r17618;
	ld.shared.u8 	%r17620, [%r17365+1];
	shr.u32 	%r17621, %r17620, 4;
	shl.b32 	%r17622, %r17621, 8;
	or.b32  	%r17623, %r17622, %r17621;
	shl.b32 	%r17624, %r17623, 16;
	or.b32  	%r13722, %r17624, %r17623;
	ld.shared.u32 	%r13723, [%r17296+1040];
	// begin inline asm
	dp4a.s32.s32 %r13717, %r13718, %r13723, %r17218;
	// end inline asm
	// begin inline asm
	dp4a.s32.s32 %r13721, %r13722, %r13723, %r13713;
	// end inline asm
	ld.shared.u32 	%r13731, [%r17296+1044];
	// begin inline asm
	dp4a.s32.s32 %r13725, %r13726, %r13731, %r13717;
	// end inline asm
	// begin inline asm
	dp4a.s32.s32 %r13729, %r13722, %r13731, %r13721;
	// end inline asm
	ld.shared.u32 	%r13739, [%r17296+1048];
	// begin inline asm
	dp4a.s32.s32 %r13733, %r13734, %r13739, %r13725;
	// end inline asm
	// begin inline asm
	dp4a.s32.s32 %r13737, %r13722, %r13739, %r13729;
	// end inline asm
	ld.shared.u32 	%r13747, [%r17296+1052];
	// begin inline asm
	dp4a.s32.s32 %r13741, %r13742, %r13747, %r13733;
	// end inline asm
	// begin inline asm
	dp4a.s32.s32 %r13745, %r13722, %r13747, %r13737;
	// end inline asm
	and.b32  	%r17625, %r17620, 15;
	mad.lo.s32 	%r17626, %r13741, %r17625, %r17619;
	ld.shared.u32 	%r13750, [%r17364];
	// begin inline asm
	{.reg .f16 low,high;
  mov.b32 {low,high},%r13750;
  cvt.f32.f16 %f1629, low;}

	// end inline asm
	// begin inline asm
	{.reg .f16 low,high;
  mov.b32 {low,high},%r13750;
  cvt.f32.f16 %f1630, high;}

	// end inline asm
	ld.shared.f32 	%f1792, [%r17259+128];
	cvt.rn.f32.s32 	%f1793, %r17626;
	mul.f32 	%f1794, %f1629, %f1793;
	cvt.rn.f32.s32 	%f1795, %r13745;
	mul.f32 	%f1796, %f1630, %f1795;
	sub.f32 	%f1797, %f1794, %f1796;
	fma.rn.f32 	%f2728, %f1792, %f1797, %f2728;
	ld.shared.u32 	%r17627, [%r17263+12672];
	shr.s32 	%r17628, %r17627, %r17251;
	and.b32  	%r13752, %r17628, 50529027;
	ld.shared.u32 	%r17629, [%r17263+12676];
	shr.s32 	%r17630, %r17629, %r17251;
	and.b32  	%r13760, %r17630, 50529027;
	ld.shared.u32 	%r17631, [%r17263+12680];
	shr.s32 	%r17632, %r17631, %r17251;
	and.b32  	%r13768, %r17632, 50529027;
	ld.shared.u32 	%r17633, [%r17263+12684];
	shr.s32 	%r17634, %r17633, %r17251;
	and.b32  	%r13776, %r17634, 50529027;
	ld.shared.u32 	%r17635, [%r17263+12688];
	shr.s32 	%r17636, %r17635, %r17251;
	and.b32  	%r13784, %r17636, 50529027;
	ld.shared.u32 	%r17637, [%r17263+12692];
	shr.s32 	%r17638, %r17637, %r17251;
	and.b32  	%r13792, %r17638, 50529027;
	ld.shared.u32 	%r17639, [%r17263+12696];
	shr.s32 	%r17640, %r17639, %r17251;
	and.b32  	%r13800, %r17640, 50529027;
	ld.shared.u32 	%r17641, [%r17263+12700];
	shr.s32 	%r17642, %r17641, %r17251;
	and.b32  	%r13808, %r17642, 50529027;
	ld.shared.u8 	%r17643, [%r17402];
	shr.u32 	%r17644, %r17643, 4;
	shl.b32 	%r17645, %r17644, 8;
	or.b32  	%r17646, %r17645, %r17644;
	shl.b32 	%r17647, %r17646, 16;
	or.b32  	%r13756, %r17647, %r17646;
	ld.shared.u32 	%r13757, [%r17296+1024];
	// begin inline asm
	dp4a.s32.s32 %r13751, %r13752, %r13757, %r17218;
	// end inline asm
	// begin inline asm
	dp4a.s32.s32 %r13755, %r13756, %r13757, %r17218;
	// end inline asm
	ld.shared.u32 	%r13765, [%r17296+1028];
	// begin inline asm
	dp4a.s32.s32 %r13759, %r13760, %r13765, %r13751;
	// end inline asm
	// begin inline asm
	dp4a.s32.s32 %r13763, %r13756, %r13765, %r13755;
	// end inline asm
	ld.shared.u32 	%r13773, [%r17296+1032];
	// begin inline asm
	dp4a.s32.s32 %r13767, %r13768, %r13773, %r13759;
	// end inline asm
	// begin inline asm
	dp4a.s32.s32 %r13771, %r13756, %r13773, %r13763;
	// end inline asm
	ld.shared.u32 	%r13781, [%r17296+1036];
	// begin inline asm
	dp4a.s32.s32 %r13775, %r13776, %r13781, %r13767;
	// end inline asm
	// begin inline asm
	dp4a.s32.s32 %r13779, %r13756, %r13781, %r13771;
	// end inline asm
	and.b32  	%r17648, %r17643, 15;
	mul.lo.s32 	%r17649, %r13775, %r17648;
	ld.shared.u8 	%r17650, [%r17402+1];
	shr.u32 	%r17651, %r17650, 4;
	shl.b32 	%r17652, %r17651, 8;
	or.b32  	%r17653, %r17652, %r17651;
	shl.b32 	%r17654, %r17653, 16;
	or.b32  	%r13788, %r17654, %r17653;
	ld.shared.u32 	%r13789, [%r17296+1040];
	// begin inline asm
	dp4a.s32.s32 %r13783, %r13784, %r13789, %r17218;
	// end inline asm
	// begin inline asm
	dp4a.s32.s32 %r13787, %r13788, %r13789, %r13779;
	// end inline asm
	ld.shared.u32 	%r13797, [%r17296+1044];
	// begin inline asm
	dp4a.s32.s32 %r13791, %r13792, %r13797, %r13783;
	// end inline asm
	// begin inline asm
	dp4a.s32.s32 %r13795, %r13788, %r13797, %r13787;
	// end inline asm
	ld.shared.u32 	%r13805, [%r17296+1048];
	// begin inline asm
	dp4a.s32.s32 %r13799, %r13800, %r13805, %r13791;
	// end inline asm
	// begin inline asm
	dp4a.s32.s32 %r13803, %r13788, %r13805, %r13795;
	// end inline asm
	ld.shared.u32 	%r13813, [%r17296+1052];
	// begin inline asm
	dp4a.s32.s32 %r13807, %r13808, %r13813, %r13799;
	// end inline asm
	// begin inline asm
	dp4a.s32.s32 %r13811, %r13788, %r13813, %r13803;
	// end inline asm
	and.b32  	%r17655, %r17650, 15;
	mad.lo.s32 	%r17656, %r13807, %r17655, %r17649;
	ld.shared.u32 	%r13816, [%r17401];
	// begin inline asm
	{.reg .f16 low,high;
  mov.b32 {low,high},%r13816;
  cvt.f32.f16 %f1631, low;}

	// end inline asm
	// begin inline asm
	{.reg .f16 low,high;
  mov.b32 {low,high},%r13816;
  cvt.f32.f16 %f1632, high;}

	// end inline asm
	cvt.rn.f32.s32 	%f1798, %r17656;
	mul.f32 	%f1799, %f1631, %f1798;
	cvt.rn.f32.s32 	%f1800, %r13811;
	mul.f32 	%f1801, %f1632, %f1800;
	sub.f32 	%f1802, %f1799, %f1801;
	fma.rn.f32 	%f2712, %f1792, %f1802, %f2712;
	ld.shared.u32 	%r17657, [%r17263];
	shr.s32 	%r17658, %r17657, %r17251;
	and.b32  	%r13818, %r17658, 50529027;
	ld.shared.u32 	%r17659, [%r17263+4];
	shr.s32 	%r17660, %r17659, %r17251;
	and.b32  	%r13826, %r17660, 50529027;
	ld.shared.u32 	%r17661, [%r17263+8];
	shr.s32 	%r17662, %r17661, %r17251;
	and.b32  	%r13834, %r17662, 50529027;
	ld.shared.u32 	%r17663, [%r17263+12];
	shr.s32 	%r17664, %r17663, %r17251;
	and.b32  	%r13842, %r17664, 50529027;
	ld.shared.u32 	%r17665, [%r17263+16];
	shr.s32 	%r17666, %r17665, %r17251;
	and.b32  	%r13850, %r17666, 50529027;
	ld.shared.u32 	%r17667, [%r17263+20];
	shr.s32 	%r17668, %r17667, %r17251;
	and.b32  	%r13858, %r17668, 50529027;
	ld.shared.u32 	%r17669, [%r17263+24];
	shr.s32 	%r17670, %r17669, %r17251;
	and.b32  	%r13866, %r17670, 50529027;
	ld.shared.u32 	%r17671, [%r17263+28];
	shr.s32 	%r17672, %r17671, %r17251;
	and.b32  	%r13874, %r17672, 50529027;
	ld.shared.u8 	%r17673, [%r17288];
	shr.u32 	%r17674, %r17673, 4;
	shl.b32 	%r17675, %r17674, 8;
	or.b32  	%r17676, %r17675, %r17674;
	shl.b32 	%r17677, %r17676, 16;
	or.b32  	%r13822, %r17677, %r17676;
	ld.shared.u32 	%r13823, [%r17296+1536];
	// begin inline asm
	dp4a.s32.s32 %r13817, %r13818, %r13823, %r17218;
	// end inline asm
	// begin inline asm
	dp4a.s32.s32 %r13821, %r13822, %r13823, %r17218;
	// end inline asm
	ld.shared.u32 	%r13831, [%r17296+1540];
	// begin inline asm
	dp4a.s32.s32 %r13825, %r13826, %r13831, %r13817;
	// end inline asm
	// begin inline asm
	dp4a.s32.s32 %r13829, %r13822, %r13831, %r13821;
	// end inline asm
	ld.shared.u32 	%r13839, [%r17296+1544];
	// begin inline asm
	dp4a.s32.s32 %r13833, %r13834, %r13839, %r13825;
	// end inline asm
	// begin inline asm
	dp4a.s32.s32 %r13837, %r13822, %r13839, %r13829;
	// end inline asm
	ld.shared.u32 	%r13847, [%r17296+1548];
	// begin inline asm
	dp4a.s32.s32 %r13841, %r13842, %r13847, %r13833;
	// end inline asm
	// begin inline asm
	dp4a.s32.s32 %r13845, %r13822, %r13847, %r13837;
	// end inline asm
	and.b32  	%r17678, %r17673, 15;
	mul.lo.s32 	%r17679, %r13841, %r17678;
	ld.shared.u8 	%r17680, [%r17288+1];
	shr.u32 	%r17681, %r17680, 4;
	shl.b32 	%r17682, %r17681, 8;
	or.b32  	%r17683, %r17682, %r17681;
	shl.b32 	%r17684, %r17683, 16;
	or.b32  	%r13854, %r17684, %r17683;
	ld.shared.u32 	%r13855, [%r17296+1552];
	// begin inline asm
	dp4a.s32.s32 %r13849, %r13850, %r13855, %r17218;
	// end inline asm
	// begin inline asm
	dp4a.s32.s32 %r13853, %r13854, %r13855, %r13845;
	// end inline asm
	ld.shared.u32 	%r13863, [%r17296+1556];
	// begin inline asm
	dp4a.s32.s32 %r13857, %r13858, %r13863, %r13849;
	// end inline asm
	// begin inline asm
	dp4a.s32.s32 %r13861, %r13854, %r13863, %r13853;
	// end inline asm
	ld.shared.u32 	%r13871, [%r17296+1560];
	// begin inline asm
	dp4a.s32.s32 %r13865, %r13866, %r13871, %r13857;
	// end inline asm
	// begin inline asm
	dp4a.s32.s32 %r13869, %r13854, %r13871, %r13861;
	// end inline asm
	ld.shared.u32 	%r13879, [%r17296+1564];
	// begin inline asm
	dp4a.s32.s32 %r13873, %r13874, %r13879, %r13865;
	// end inline asm
	// begin inline asm
	dp4a.s32.s32 %r13877, %r13854, %r13879, %r13869;
	// end inline asm
	and.b32  	%r17685, %r17680, 15;
	mad.lo.s32 	%r17686, %r13873, %r17685, %r17679;
	ld.shared.u32 	%r13882, [%r17287];
	// begin inline asm
	{.reg .f16 low,high;
  mov.b32 {low,high},%r13882;
  cvt.f32.f16 %f1633, low;}

	// end inline asm
	// begin inline asm
	{.reg .f16 low,high;
  mov.b32 {low,high},%r13882;
  cvt.f32.f16 %f1634, high;}

	// end inline asm
	ld.shared.f32 	%f1803, [%r17259+192];
	cvt.rn.f32.s32 	%f1804, %r17686;
	mul.f32 	%f1805, %f1633, %f1804;
	cvt.rn.f32.s32 	%f1806, %r13877;
	mul.f32 	%f1807, %f1634, %f1806;
	sub.f32 	%f1808, %f1805, %f1807;
	fma.rn.f32 	%f2759, %f1803, %f1808, %f2759;
	ld.shared.u32 	%r17687, [%r17263+4224];
	shr.s32 	%r17688, %r17687, %r17251;
	and.b32  	%r13884, %r17688, 50529027;
	ld.shared.u32 	%r17689, [%r17263+4228];
	shr.s32 	%r17690, %r17689, %r17251;
	and.b32  	%r13892, %r17690, 50529027;
	ld.shared.u32 	%r17691, [%r17263+4232];
	shr.s32 	%r17692, %r17691, %r17251;
	and.b32  	%r13900, %r17692, 50529027;
	ld.shared.u32 	%r17693, [%r17263+4236];
	shr.s32 	%r17694, %r17693, %r17251;
	and.b32  	%r13908, %r17694, 50529027;
	ld.shared.u32 	%r17695, [%r17263+4240];
	shr.s32 	%r17696, %r17695, %r17251;
	and.b32  	%r13916, %r17696, 50529027;
	ld.shared.u32 	%r17697, [%r17263+4244];
	shr.s32 	%r17698, %r17697, %r17251;
	and.b32  	%r13924, %r17698, 50529027;
	ld.shared.u32 	%r17699, [%r17263+4248];
	shr.s32 	%r17700, %r17699, %r17251;
	and.b32  	%r13932, %r17700, 50529027;
	ld.shared.u32 	%r17701, [%r17263+4252];
	shr.s32 	%r17702, %r17701, %r17251;
	and.b32  	%r13940, %r17702, 50529027;
	ld.shared.u8 	%r17703, [%r17328];
	shr.u32 	%r17704, %r17703, 4;
	shl.b32 	%r17705, %r17704, 8;
	or.b32  	%r17706, %r17705, %r17704;
	shl.b32 	%r17707, %r17706, 16;
	or.b32  	%r13888, %r17707, %r17706;
	ld.shared.u32 	%r13889, [%r17296+1536];
	// begin inline asm
	dp4a.s32.s32 %r13883, %r13884, %r13889, %r17218;
	// end inline asm
	// begin inline asm
	dp4a.s32.s32 %r13887, %r13888, %r13889, %r17218;
	// end inline asm
	ld.shared.u32 	%r13897, [%r17296+1540];
	// begin inline asm
	dp4a.s32.s32 %r13891, %r13892, %r13897, %r13883;
	// end inline asm
	// begin inline asm
	dp4a.s32.s32 %r13895, %r13888, %r13897, %r13887;
	// end inline asm
	ld.shared.u32 	%r13905, [%r17296+1544];
	// begin inline asm
	dp4a.s32.s32 %r13899, %r13900, %r13905, %r13891;
	// end inline asm
	// begin inline asm
	dp4a.s32.s32 %r13903, %r13888, %r13905, %r13895;
	// end inline asm
	ld.shared.u32 	%r13913, [%r17296+1548];
	// begin inline asm
	dp4a.s32.s32 %r13907, %r13908, %r13913, %r13899;
	// end inline asm
	// begin inline asm
	dp4a.s32.s32 %r13911, %r13888, %r13913, %r13903;
	// end inline asm
	and.b32  	%r17708, %r17703, 15;
	mul.lo.s32 	%r17709, %r13907, %r17708;
	ld.shared.u8 	%r17710, [%r17328+1];
	shr.u32 	%r17711, %r17710, 4;
	shl.b32 	%r17712, %r17711, 8;
	or.b32  	%r17713, %r17712, %r17711;
	shl.b32 	%r17714, %r17713, 16;
	or.b32  	%r13920, %r17714, %r17713;
	ld.shared.u32 	%r13921, [%r17296+1552];
	// begin inline asm
	dp4a.s32.s32 %r13915, %r13916, %r13921, %r17218;
	// end inline asm
	// begin inline asm
	dp4a.s32.s32 %r13919, %r13920, %r13921, %r13911;
	// end inline asm
	ld.shared.u32 	%r13929, [%r17296+1556];
	// begin inline asm
	dp4a.s32.s32 %r13923, %r13924, %r13929, %r13915;
	// end inline asm
	// begin inline asm
	dp4a.s32.s32 %r13927, %r13920, %r13929, %r13919;
	// end inline asm
	ld.shared.u32 	%r13937, [%r17296+1560];
	// begin inline asm
	dp4a.s32.s32 %r13931, %r13932, %r13937, %r13923;
	// end inline asm
	// begin inline asm
	dp4a.s32.s32 %r13935, %r13920, %r13937, %r13927;
	// end inline asm
	ld.shared.u32 	%r13945, [%r17296+1564];
	// begin inline asm
	dp4a.s32.s32 %r13939, %r13940, %r13945, %r13931;
	// end inline asm
	// begin inline asm
	dp4a.s32.s32 %r13943, %r13920, %r13945, %r13935;
	// end inline asm
	and.b32  	%r17715, %r17710, 15;
	mad.lo.s32 	%r17716, %r13939, %r17715, %r17709;
	ld.shared.u32 	%r13948, [%r17327];
	// begin inline asm
	{.reg .f16 low,high;
  mov.b32 {low,high},%r13948;
  cvt.f32.f16 %f1635, low;}

	// end inline asm
	// begin inline asm
	{.reg .f16 low,high;
  mov.b32 {low,high},%r13948;
  cvt.f32.f16 %f1636, high;}

	// end inline asm
	cvt.rn.f32.s32 	%f1809, %r17716;
	mul.f32 	%f1810, %f1635, %f1809;
	cvt.rn.f32.s32 	%f1811, %r13943;
	mul.f32 	%f1812, %f1636, %f1811;
	sub.f32 	%f1813, %f1810, %f1812;
	fma.rn.f32 	%f2743, %f1803, %f1813, %f2743;
	ld.shared.u32 	%r17717, [%r17263+8448];
	shr.s32 	%r17718, %r17717, %r17251;
	and.b32  	%r13950, %r17718, 50529027;
	ld.shared.u32 	%r17719, [%r17263+8452];
	shr.s32 	%r17720, %r17719, %r17251;
	and.b32  	%r13958, %r17720, 50529027;
	ld.shared.u32 	%r17721, [%r17263+8456];
	shr.s32 	%r17722, %r17721, %r17251;
	and.b32  	%r13966, %r17722, 50529027;
	ld.shared.u32 	%r17723, [%r17263+8460];
	shr.s32 	%r17724, %r17723, %r17251;
	and.b32  	%r13974, %r17724, 50529027;
	ld.shared.u32 	%r17725, [%r17263+8464];
	shr.s32 	%r17726, %r17725, %r17251;
	and.b32  	%r13982, %r17726, 50529027;
	ld.shared.u32 	%r17727, [%r17263+8468];
	shr.s32 	%r17728, %r17727, %r17251;
	and.b32  	%r13990, %r17728, 50529027;
	ld.shared.u32 	%r17729, [%r17263+8472];
	shr.s32 	%r17730, %r17729, %r17251;
	and.b32  	%r13998, %r17730, 50529027;
	ld.shared.u32 	%r17731, [%r17263+8476];
	shr.s32 	%r17732, %r17731, %r17251;
	and.b32  	%r14006, %r17732, 50529027;
	ld.shared.u8 	%r17733, [%r17365];
	shr.u32 	%r17734, %r17733, 4;
	shl.b32 	%r17735, %r17734, 8;
	or.b32  	%r17736, %r17735, %r17734;
	shl.b32 	%r17737, %r17736, 16;
	or.b32  	%r13954, %r17737, %r17736;
	ld.shared.u32 	%r13955, [%r17296+1536];
	// begin inline asm
	dp4a.s32.s32 %r13949, %r13950, %r13955, %r17218;
	// end inline asm
	// begin inline asm
	dp4a.s32.s32 %r13953, %r13954, %r13955, %r17218;
	// end inline asm
	ld.shared.u32 	%r13963, [%r17296+1540];
	// begin inline asm
	dp4a.s32.s32 %r13957, %r13958, %r13963, %r13949;
	// end inline asm
	// begin inline asm
	dp4a.s32.s32 %r13961, %r13954, %r13963, %r13953;
	// end inline asm
	ld.shared.u32 	%r13971, [%r17296+1544];
	// begin inline asm
	dp4a.s32.s32 %r13965, %r13966, %r13971, %r13957;
	// end inline asm
	// begin inline asm
	dp4a.s32.s32 %r13969, %r13954, %r13971, %r13961;
	// end inline asm
	ld.shared.u32 	%r13979, [%r17296+1548];
	// begin inline asm
	dp4a.s32.s32 %r13973, %r13974, %r13979, %r13965;
	// end inline asm
	// begin inline asm
	dp4a.s32.s32 %r13977, %r13954, %r13979, %r13969;
	// end inline asm
	and.b32  	%r17738, %r17733, 15;
	mul.lo.s32 	%r17739, %r13973, %r17738;
	ld.shared.u8 	%r17740, [%r17365+1];
	shr.u32 	%r17741, %r17740, 4;
	shl.b32 	%r17742, %r17741, 8;
	or.b32  	%r17743, %r17742, %r17741;
	shl.b32 	%r17744, %r17743, 16;
	or.b32  	%r13986, %r17744, %r17743;
	ld.shared.u32 	%r13987, [%r17296+1552];
	// begin inline asm
	dp4a.s32.s32 %r13981, %r13982, %r13987, %r17218;
	// end inline asm
	// begin inline asm
	dp4a.s32.s32 %r13985, %r13986, %r13987, %r13977;
	// end inline asm
	ld.shared.u32 	%r13995, [%r17296+1556];
	// begin inline asm
	dp4a.s32.s32 %r13989, %r13990, %r13995, %r13981;
	// end inline asm
	// begin inline asm
	dp4a.s32.s32 %r13993, %r13986, %r13995, %r13985;
	// end inline asm
	ld.shared.u32 	%r14003, [%r17296+1560];
	// begin inline asm
	dp4a.s32.s32 %r13997, %r13998, %r14003, %r13989;
	// end inline asm
	// begin inline asm
	dp4a.s32.s32 %r14001, %r13986, %r14003, %r13993;
	// end inline asm
	ld.shared.u32 	%r14011, [%r17296+1564];
	// begin inline asm
	dp4a.s32.s32 %r14005, %r14006, %r14011, %r13997;
	// end inline asm
	// begin inline asm
	dp4a.s32.s32 %r14009, %r13986, %r14011, %r14001;
	// end inline asm
	and.b32  	%r17745, %r17740, 15;
	mad.lo.s32 	%r17746, %r14005, %r17745, %r17739;
	ld.shared.u32 	%r14014, [%r17364];
	// begin inline asm
	{.reg .f16 low,high;
  mov.b32 {low,high},%r14014;
  cvt.f32.f16 %f1637, low;}

	// end inline asm
	// begin inline asm
	{.reg .f16 low,high;
  mov.b32 {low,high},%r14014;
  cvt.f32.f16 %f1638, high;}

	// end inline asm
	ld.shared.f32 	%f1814, [%r17259+192];
	cvt.rn.f32.s32 	%f1815, %r17746;
	mul.f32 	%f1816, %f1637, %f1815;
	cvt.rn.f32.s32 	%f1817, %r14009;
	mul.f32 	%f1818, %f1638, %f1817;
	sub.f32 	%f1819, %f1816, %f1818;
	fma.rn.f32 	%f2727, %f1814, %f1819, %f2727;
	ld.shared.u32 	%r17747, [%r17263+12672];
	shr.s32 	%r17748, %r17747, %r17251;
	and.b32  	%r14016, %r17748, 50529027;
	ld.shared.u32 	%r17749, [%r17263+12676];
	shr.s32 	%r17750, %r17749, %r17251;
	and.b32  	%r14024, %r17750, 50529027;
	ld.shared.u32 	%r17751, [%r17263+12680];
	shr.s32 	%r17752, %r17751, %r17251;
	and.b32  	%r14032, %r17752, 50529027;
	ld.shared.u32 	%r17753, [%r17263+12684];
	shr.s32 	%r17754, %r17753, %r17251;
	and.b32  	%r14040, %r17754, 50529027;
	ld.shared.u32 	%r17755, [%r17263+12688];
	shr.s32 	%r17756, %r17755, %r17251;
	and.b32  	%r14048, %r17756, 50529027;
	ld.shared.u32 	%r17757, [%r17263+12692];
	shr.s32 	%r17758, %r17757, %r17251;
	and.b32  	%r14056, %r17758, 50529027;
	ld.shared.u32 	%r17759, [%r17263+12696];
	shr.s32 	%r17760, %r17759, %r17251;
	and.b32  	%r14064, %r17760, 50529027;
	ld.shared.u32 	%r17761, [%r17263+12700];
	shr.s32 	%r17762, %r17761, %r17251;
	and.b32  	%r14072, %r17762, 50529027;
	ld.shared.u8 	%r17763, [%r17402];
	shr.u32 	%r17764, %r17763, 4;
	shl.b32 	%r17765, %r17764, 8;
	or.b32  	%r17766, %r17765, %r17764;
	shl.b32 	%r17767, %r17766, 16;
	or.b32  	%r14020, %r17767, %r17766;
	ld.shared.u32 	%r14021, [%r17296+1536];
	// begin inline asm
	dp4a.s32.s32 %r14015, %r14016, %r14021, %r17218;
	// end inline asm
	// begin inline asm
	dp4a.s32.s32 %r14019, %r14020, %r14021, %r17218;
	// end inline asm
	ld.shared.u32 	%r14029, [%r17296+1540];
	// begin inline asm
	dp4a.s32.s32 %r14023, %r14024, %r14029, %r14015;
	// end inline asm
	// begin inline asm
	dp4a.s32.s32 %r14027, %r14020, %r14029, %r14019;
	// end inline asm
	ld.shared.u32 	%r14037, [%r17296+1544];
	// begin inline asm
	dp4a.s32.s32 %r14031, %r14032, %r14037, %r14023;
	// end inline asm
	// begin inline asm
	dp4a.s32.s32 %r14035, %r14020, %r14037, %r14027;
	// end inline asm
	ld.shared.u32 	%r14045, [%r17296+1548];
	// begin inline asm
	dp4a.s32.s32 %r14039, %r14040, %r14045, %r14031;
	// end inline asm
	// begin inline asm
	dp4a.s32.s32 %r14043, %r14020, %r14045, %r14035;
	// end inline asm
	and.b32  	%r17768, %r17763, 15;
	mul.lo.s32 	%r17769, %r14039, %r17768;
	ld.shared.u8 	%r17770, [%r17402+1];
	shr.u32 	%r17771, %r17770, 4;
	shl.b32 	%r17772, %r17771, 8;
	or.b32  	%r17773, %r17772, %r17771;
	shl.b32 	%r17774, %r17773, 16;
	or.b32  	%r14052, %r17774, %r17773;
	ld.shared.u32 	%r14053, [%r17296+1552];
	// begin inline asm
	dp4a.s32.s32 %r14047, %r14048, %r14053, %r17218;
	// end inline asm
	// begin inline asm
	dp4a.s32.s32 %r14051, %r14052, %r14053, %r14043;
	// end inline asm
	ld.shared.u32 	%r14061, [%r17296+1556];
	// begin inline asm
	dp4a.s32.s32 %r14055, %r14056, %r14061, %r14047;
	// end inline asm
	// begin inline asm
	dp4a.s32.s32 %r14059, %r14052, %r14061, %r14051;
	// end inline asm
	ld.shared.u32 	%r14069, [%r17296+1560];
	// begin inline asm
	dp4a.s32.s32 %r14063, %r14064, %r14069, %r14055;
	// end inline asm
	// begin inline asm
	dp4a.s32.s32 %r14067, %r14052, %r14069, %r14059;
	// end inline asm
	ld.shared.u32 	%r14077, [%r17296+1564];
	// begin inline asm
	dp4a.s32.s32 %r14071, %r14072, %r14077, %r14063;
	// end inline asm
	// begin inline asm
	dp4a.s32.s32 %r14075, %r14052, %r14077, %r14067;
	// end inline asm
	and.b32  	%r17775, %r17770, 15;
	mad.lo.s32 	%r17776, %r14071, %r17775, %r17769;
	ld.shared.u32 	%r14080, [%r17401];
	// begin inline asm
	{.reg .f16 low,high;
  mov.b32 {low,high},%r14080;
  cvt.f32.f16 %f1639, low;}

	// end inline asm
	// begin inline asm
	{.reg .f16 low,high;
  mov.b32 {low,high},%r14080;
  cvt.f32.f16 %f1640, high;}

	// end inline asm
	cvt.rn.f32.s32 	%f1820, %r17776;
	mul.f32 	%f1821, %f1639, %f1820;
	cvt.rn.f32.s32 	%f1822, %r14075;
	mul.f32 	%f1823, %f1640, %f1822;
	sub.f32 	%f1824, %f1821, %f1823;
	fma.rn.f32 	%f2711, %f1814, %f1824, %f2711;
	ld.shared.u32 	%r17777, [%r17263];
	shr.s32 	%r17778, %r17777, %r17251;
	and.b32  	%r14082, %r17778, 50529027;
	ld.shared.u32 	%r17779, [%r17263+4];
	shr.s32 	%r17780, %r17779, %r17251;
	and.b32  	%r14090, %r17780, 50529027;
	ld.shared.u32 	%r17781, [%r17263+8];
	shr.s32 	%r17782, %r17781, %r17251;
	and.b32  	%r14098, %r17782, 50529027;
	ld.shared.u32 	%r17783, [%r17263+12];
	shr.s32 	%r17784, %r17783, %r17251;
	and.b32  	%r14106, %r17784, 50529027;
	ld.shared.u32 	%r17785, [%r17263+16];
	shr.s32 	%r17786, %r17785, %r17251;
	and.b32  	%r14114, %r17786, 50529027;
	ld.shared.u32 	%r17787, [%r17263+20];
	shr.s32 	%r17788, %r17787, %r17251;
	and.b32  	%r14122, %r17788, 50529027;
	ld.shared.u32 	%r17789, [%r17263+24];
	shr.s32 	%r17790, %r17789, %r17251;
	and.b32  	%r14130, %r17790, 50529027;
	ld.shared.u32 	%r17791, [%r17263+28];
	shr.s32 	%r17792, %r17791, %r17251;
	and.b32  	%r14138, %r17792, 50529027;
	ld.shared.u8 	%r17793, [%r17288];
	shr.u32 	%r17794, %r17793, 4;
	shl.b32 	%r17795, %r17794, 8;
	or.b32  	%r17796, %r17795, %r17794;
	shl.b32 	%r17797, %r17796, 16;
	or.b32  	%r14086, %r17797, %r17796;
	ld.shared.u32 	%r14087, [%r17296+2048];
	// begin inline asm
	dp4a.s32.s32 %r14081, %r14082, %r14087, %r17218;
	// end inline asm
	// begin inline asm
	dp4a.s32.s32 %r14085, %r14086, %r14087, %r17218;
	// end inline asm
	ld.shared.u32 	%r14095, [%r17296+2052];
	// begin inline asm
	dp4a.s32.s32 %r14089, %r14090, %r14095, %r14081;
	// end inline asm
	// begin inline asm
	dp4a.s32.s32 %r14093, %r14086, %r14095, %r14085;
	// end inline asm
	ld.shared.u32 	%r14103, [%r17296+2056];
	// begin inline asm
	dp4a.s32.s32 %r14097, %r14098, %r14103, %r14089;
	// end inline asm
	// begin inline asm
	dp4a.s32.s32 %r14101, %r14086, %r14103, %r14093;
	// end inline asm
	ld.shared.u32 	%r14111, [%r17296+2060];
	// begin inline asm
	dp4a.s32.s32 %r14105, %r14106, %r14111, %r14097;
	// end inline asm
	// begin inline asm
	dp4a.s32.s32 %r14109, %r14086, %r14111, %r14101;
	// end inline asm
	and.b32  	%r17798, %r17793, 15;
	mul.lo.s32 	%r17799, %r14105, %r17798;
	ld.shared.u8 	%r17800, [%r17288+1];
	shr.u32 	%r17801, %r17800, 4;
	shl.b32 	%r17802, %r17801, 8;
	or.b32  	%r17803, %r17802, %r17801;
	shl.b32 	%r17804, %r17803, 16;
	or.b32  	%r14118, %r17804, %r17803;
	ld.shared.u32 	%r14119, [%r17296+2064];
	// begin inline asm
	dp4a.s32.s32 %r14113, %r14114, %r14119, %r17218;
	// end inline asm
	// begin inline asm
	dp4a.s32.s32 %r14117, %r14118, %r14119, %r14109;
	// end inline asm
	ld.shared.u32 	%r14127, [%r17296+2068];
	// begin inline asm
	dp4a.s32.s32 %r14121, %r14122, %r14127, %r14113;
	// end inline asm
	// begin inline asm
	dp4a.s32.s32 %r14125, %r14118, %r14127, %r14117;
	// end inline asm
	ld.shared.u32 	%r14135, [%r17296+2072];
	// begin inline asm
	dp4a.s32.s32 %r14129, %r14130, %r14135, %r14121;
	// end inline asm
	// begin inline asm
	dp4a.s32.s32 %r14133, %r14118, %r14135, %r14125;
	// end inline asm
	ld.shared.u32 	%r14143, [%r17296+2076];
	// begin inline asm
	dp4a.s32.s32 %r14137, %r14138, %r14143, %r14129;
	// end inline asm
	// begin inline asm
	dp4a.s32.s32 %r14141, %r14118, %r14143, %r14133;
	// end inline asm
	and.b32  	%r17805, %r17800, 15;
	mad.lo.s32 	%r17806, %r14137, %r17805, %r17799;
	ld.shared.u32 	%r14146, [%r17287];
	// begin inline asm
	{.reg .f16 low,high;
  mov.b32 {low,high},%r14146;
  cvt.f32.f16 %f1641, low;}

	// end inline asm
	// begin inline asm
	{.reg .f16 low,high;
  mov.b32 {low,high},%r14146;
  cvt.f32.f16 %f1642, high;}

	// end inline asm
	ld.shared.f32 	%f1825, [%r17259+256];
	cvt.rn.f32.s32 	%f1826, %r17806;
	mul.f32 	%f1827, %f1641, %f1826;
	cvt.rn.f32.s32 	%f1828, %r14141;
	mul.f32 	%f1829, %f1642, %f1828;
	sub.f32 	%f1830, %f1827, %f1829;
	fma.rn.f32 	%f2758, %f1825, %f1830, %f2758;
	ld.shared.u32 	%r17807, [%r17263+4224];
	shr.s32 	%r17808, %r17807, %r17251;
	and.b32  	%r14148, %r17808, 50529027;
	ld.shared.u32 	%r17809, [%r17263+4228];
	shr.s32 	%r17810, %r17809, %r17251;
	and.b32  	%r14156, %r17810, 50529027;
	ld.shared.u32 	%r17811, [%r17263+4232];
	shr.s32 	%r17812, %r17811, %r17251;
	and.b32  	%r14164, %r17812, 50529027;
	ld.shared.u32 	%r17813, [%r17263+4236];
	shr.s32 	%r17814, %r17813, %r17251;
	and.b32  	%r14172, %r17814, 50529027;
	ld.shared.u32 	%r17815, [%r17263+4240];
	shr.s32 	%r17816, %r17815, %r17251;
	and.b32  	%r14180, %r17816, 50529027;
	ld.shared.u32 	%r17817, [%r17263+4244];
	shr.s32 	%r17818, %r17817, %r17251;
	and.b32  	%r14188, %r17818, 50529027;
	ld.shared.u32 	%r17819, [%r17263+4248];
	shr.s32 	%r17820, %r17819, %r17251;
	and.b32  	%r14196, %r17820, 50529027;
	ld.shared.u32 	%r17821, [%r17263+4252];
	shr.s32 	%r17822, %r17821, %r17251;
	and.b32  	%r14204, %r17822, 50529027;
	ld.shared.u8 	%r17823, [%r17328];
	shr.u32 	%r17824, %r17823, 4;
	shl.b32 	%r17825, %r17824, 8;
	or.b32  	%r17826, %r17825, %r17824;
	shl.b32 	%r17827, %r17826, 16;
	or.b32  	%r14152, %r17827, %r17826;
	ld.shared.u32 	%r14153, [%r17296+2048];
	// begin inline asm
	dp4a.s32.s32 %r14147, %r14148, %r14153, %r17218;
	// end inline asm
	// begin inline asm
	dp4a.s32.s32 %r14151, %r14152, %r14153, %r17218;
	// end inline asm
	ld.shared.u32 	%r14161, [%r17296+2052];
	// begin inline asm
	dp4a.s32.s32 %r14155, %r14156, %r14161, %r14147;
	// end inline asm
	// begin inline asm
	dp4a.s32.s32 %r14159, %r14152, %r14161, %r14151;
	// end inline asm
	ld.shared.u32 	%r14169, [%r17296+2056];
	// begin inline asm
	dp4a.s32.s32 %r14163, %r14164, %r14169, %r14155;
	// end inline asm
	// begin inline asm
	dp4a.s32.s32 %r14167, %r14152, %r14169, %r14159;
	// end inline asm
	ld.shared.u32 	%r14177, [%r17296+2060];
	// begin inline asm
	dp4a.s32.s32 %r14171, %r14172, %r14177, %r14163;
	// end inline asm
	// begin inline asm
	dp4a.s32.s32 %r14175, %r14152, %r14177, %r14167;
	// end inline asm
	and.b32  	%r17828, %r17823, 15;
	mul.lo.s32 	%r17829, %r14171, %r17828;
	ld.shared.u8 	%r17830, [%r17328+1];
	shr.u32 	%r17831, %r17830, 4;
	shl.b32 	%r17832, %r17831, 8;
	or.b32  	%r17833, %r17832, %r17831;
	shl.b32 	%r17834, %r17833, 16;
	or.b32  	%r14184, %r17834, %r17833;
	ld.shared.u32 	%r14185, [%r17296+2064];
	// begin inline asm
	dp4a.s32.s32 %r14179, %r14180, %r14185, %r17218;
	// end inline asm
	// begin inline asm
	dp4a.s32.s32 %r14183, %r14184, %r14185, %r14175;
	// end inline asm
	ld.shared.u32 	%r14193, [%r17296+2068];
	// begin inline asm
	dp4a.s32.s32 %r14187, %r14188, %r14193, %r14179;
	// end inline asm
	// begin inline asm
	dp4a.s32.s32 %r14191, %r14184, %r14193, %r14183;
	// end inline asm
	ld.shared.u32 	%r14201, [%r17296+2072];
	// begin inline asm
	dp4a.s32.s32 %r14195, %r14196, %r14201, %r14187;
	// end inline asm
	// begin inline asm
	dp4a.s32.s32 %r14199, %r14184, %r14201, %r14191;
	// end inline asm
	ld.shared.u32 	%r14209, [%r17296+2076];
	// begin inline asm
	dp4a.s32.s32 %r14203, %r14204, %r14209, %r14195;
	// end inline asm
	// begin inline asm
	dp4a.s32.s32 %r14207, %r14184, %r14209, %r14199;
	// end inline asm
	and.b32  	%r17835, %r17830, 15;
	mad.lo.s32 	%r17836, %r14203, %r17835, %r17829;
	ld.shared.u32 	%r14212, [%r17327];
	// begin inline asm
	{.reg .f16 low,high;
  mov.b32 {low,high},%r14212;
  cvt.f32.f16 %f1643, low;}

	// end inline asm
	// begin inline asm
	{.reg .f16 low,high;
  mov.b32 {low,high},%r14212;
  cvt.f32.f16 %f1644, high;}

	// end inline asm
	cvt.rn.f32.s32 	%f1831, %r17836;
	mul.f32 	%f1832, %f1643, %f1831;
	cvt.rn.f32.s32 	%f1833, %r14207;
	mul.f32 	%f1834, %f1644, %f1833;
	sub.f32 	%f1835, %f1832, %f1834;
	fma.rn.f32 	%f2742, %f1825, %f1835, %f2742;
	ld.shared.u32 	%r17837, [%r17263+8448];
	shr.s32 	%r17838, %r17837, %r17251;
	and.b32  	%r14214, %r17838, 50529027;
	ld.shared.u32 	%r17839, [%r17263+8452];
	shr.s32 	%r17840, %r17839, %r17251;
	and.b32  	%r14222, %r17840, 50529027;
	ld.shared.u32 	%r17841, [%r17263+8456];
	shr.s32 	%r17842, %r17841, %r17251;
	and.b32  	%r14230, %r17842, 50529027;
	ld.shared.u32 	%r17843, [%r17263+8460];
	shr.s32 	%r17844, %r17843, %r17251;
	and.b32  	%r14238, %r17844, 50529027;
	ld.shared.u32 	%r17845, [%r17263+8464];
	shr.s32 	%r17846, %r17845, %r17251;
	and.b32  	%r14246, %r17846, 50529027;
	ld.shared.u32 	%r17847, [%r17263+8468];
	shr.s32 	%r17848, %r17847, %r17251;
	and.b32  	%r14254, %r17848, 50529027;
	ld.shared.u32 	%r17849, [%r17263+8472];
	shr.s32 	%r17850, %r17849, %r17251;
	and.b32  	%r14262, %r17850, 50529027;
	ld.shared.u32 	%r17851, [%r17263+8476];
	shr.s32 	%r17852, %r17851, %r17251;
	and.b32  	%r14270, %r17852, 50529027;
	ld.shared.u8 	%r17853, [%r17365];
	shr.u32 	%r17854, %r17853, 4;
	shl.b32 	%r17855, %r17854, 8;
	or.b32  	%r17856, %r17855, %r17854;
	shl.b32 	%r17857, %r17856, 16;
	or.b32  	%r14218, %r17857, %r17856;
	ld.shared.u32 	%r14219, [%r17296+2048];
	// begin inline asm
	dp4a.s32.s32 %r14213, %r14214, %r14219, %r17218;
	// end inline asm
	// begin inline asm
	dp4a.s32.s32 %r14217, %r14218, %r14219, %r17218;
	// end inline asm
	ld.shared.u32 	%r14227, [%r17296+2052];
	// begin inline asm
	dp4a.s32.s32 %r14221, %r14222, %r14227, %r14213;
	// end inline asm
	// begin inline asm
	dp4a.s32.s32 %r14225, %r14218, %r14227, %r14217;
	// end inline asm
	ld.shared.u32 	%r14235, [%r17296+2056];
	// begin inline asm
	dp4a.s32.s32 %r14229, %r14230, %r14235, %r14221;
	// end inline asm
	// begin inline asm
	dp4a.s32.s32 %r14233, %r14218, %r14235, %r14225;
	// end inline asm
	ld.shared.u32 	%r14243, [%r17296+2060];
	// begin inline asm
	dp4a.s32.s32 %r14237, %r14238, %r14243, %r14229;
	// end inline asm
	// begin inline asm
	dp4a.s32.s32 %r14241, %r14218, %r14243, %r14233;
	// end inline asm
	and.b32  	%r17858, %r17853, 15;
	mul.lo.s32 	%r17859, %r14237, %r17858;
	ld.shared.u8 	%r17860, [%r17365+1];
	shr.u32 	%r17861, %r17860, 4;
	shl.b32 	%r17862, %r17861, 8;
	or.b32  	%r17863, %r17862, %r17861;
	shl.b32 	%r17864, %r17863, 16;
	or.b32  	%r14250, %r17864, %r17863;
	ld.shared.u32 	%r14251, [%r17296+2064];
	// begin inline asm
	dp4a.s32.s32 %r14245, %r14246, %r14251, %r17218;
	// end inline asm
	// begin inline asm
	dp4a.s32.s32 %r14249, %r14250, %r14251, %r14241;
	// end inline asm
	ld.shared.u32 	%r14259, [%r17296+2068];
	// begin inline asm
	dp4a.s32.s32 %r14253, %r14254, %r14259, %r14245;
	// end inline asm
	// begin inline asm
	dp4a.s32.s32 %r14257, %r14250, %r14259, %r14249;
	// end inline asm
	ld.shared.u32 	%r14267, [%r17296+2072];
	// begin inline asm
	dp4a.s32.s32 %r14261, %r14262, %r14267, %r14253;
	// end inline asm
	// begin inline asm
	dp4a.s32.s32 %r14265, %r14250, %r14267, %r14257;
	// end inline asm
	ld.shared.u32 	%r14275, [%r17296+2076];
	// begin inline asm
	dp4a.s32.s32 %r14269, %r14270, %r14275, %r14261;
	// end inline asm
	// begin inline asm
	dp4a.s32.s32 %r14273, %r14250, %r14275, %r14265;
	// end inline asm
	and.b32  	%r17865, %r17860, 15;
	mad.lo.s32 	%r17866, %r14269, %r17865, %r17859;
	ld.shared.u32 	%r14278, [%r17364];
	// begin inline asm
	{.reg .f16 low,high;
  mov.b32 {low,high},%r14278;
  cvt.f32.f16 %f1645, low;}

	// end inline asm
	// begin inline asm
	{.reg .f16 low,high;
  mov.b32 {low,high},%r14278;
  cvt.f32.f16 %f1646, high;}

	// end inline asm
	ld.shared.f32 	%f1836, [%r17259+256];
	cvt.rn.f32.s32 	%f1837, %r17866;
	mul.f32 	%f1838, %f1645, %f1837;
	cvt.rn.f32.s32 	%f1839, %r14273;
	mul.f32 	%f1840, %f1646, %f1839;
	sub.f32 	%f1841, %f1838, %f1840;
	fma.rn.f32 	%f2726, %f1836, %f1841, %f2726;
	ld.shared.u32 	%r17867, [%r17263+12672];
	shr.s32 	%r17868, %r17867, %r17251;
	and.b32  	%r14280, %r17868, 50529027;
	ld.shared.u32 	%r17869, [%r17263+12676];
	shr.s32 	%r17870, %r17869, %r17251;
	and.b32  	%r14288, %r17870, 50529027;
	ld.shared.u32 	%r17871, [%r17263+12680];
	shr.s32 	%r17872, %r17871, %r17251;
	and.b32  	%r14296, %r17872, 50529027;
	ld.shared.u32 	%r17873, [%r17263+12684];
	shr.s32 	%r17874, %r17873, %r17251;
	and.b32  	%r14304, %r17874, 50529027;
	ld.shared.u32 	%r17875, [%r17263+12688];
	shr.s32 	%r17876, %r17875, %r17251;
	and.b32  	%r14312, %r17876, 50529027;
	ld.shared.u32 	%r17877, [%r17263+12692];
	shr.s32 	%r17878, %r17877, %r17251;
	and.b32  	%r14320, %r17878, 50529027;
	ld.shared.u32 	%r17879, [%r17263+12696];
	shr.s32 	%r17880, %r17879, %r17251;
	and.b32  	%r14328, %r17880, 50529027;
	ld.shared.u32 	%r17881, [%r17263+12700];
	shr.s32 	%r17882, %r17881, %r17251;
	and.b32  	%r14336, %r17882, 50529027;
	ld.shared.u8 	%r17883, [%r17402];
	shr.u32 	%r17884, %r17883, 4;
	shl.b32 	%r17885, %r17884, 8;
	or.b32  	%r17886, %r17885, %r17884;
	shl.b32 	%r17887, %r17886, 16;
	or.b32  	%r14284, %r17887, %r17886;
	ld.shared.u32 	%r14285, [%r17296+2048];
	// begin inline asm
	dp4a.s32.s32 %r14279, %r14280, %r14285, %r17218;
	// end inline asm
	// begin inline asm
	dp4a.s32.s32 %r14283, %r14284, %r14285, %r17218;
	// end inline asm
	ld.shared.u32 	%r14293, [%r17296+2052];
	// begin inline asm
	dp4a.s32.s32 %r14287, %r14288, %r14293, %r14279;
	// end inline asm
	// begin inline asm
	dp4a.s32.s32 %r14291, %r14284, %r14293, %r14283;
	// end inline asm
	ld.shared.u32 	%r14301, [%r17296+2056];
	// begin inline asm
	dp4a.s32.s32 %r14295, %r14296, %r14301, %r14287;
	// end inline asm
	// begin inline asm
	dp4a.s32.s32 %r14299, %r14284, %r14301, %r14291;
	// end inline asm
	ld.shared.u32 	%r14309, [%r17296+2060];
	// begin inline asm
	dp4a.s32.s32 %r14303, %r14304, %r14309, %r14295;
	// end inline asm
	// begin inline asm
	dp4a.s32.s32 %r14307, %r14284, %r14309, %r14299;
	// end inline asm
	and.b32  	%r17888, %r17883, 15;
	mul.lo.s32 	%r17889, %r14303, %r17888;
	ld.shared.u8 	%r17890, [%r17402+1];
	shr.u32 	%r17891, %r17890, 4;
	shl.b32 	%r17892, %r17891, 8;
	or.b32  	%r17893, %r17892, %r17891;
	shl.b32 	%r17894, %r17893, 16;
	or.b32  	%r14316, %r17894, %r17893;
	ld.shared.u32 	%r14317, [%r17296+2064];
	// begin inline asm
	dp4a.s32.s32 %r14311, %r14312, %r14317, %r17218;
	// end inline asm
	// begin inline asm
	dp4a.s32.s32 %r14315, %r14316, %r14317, %r14307;
	// end inline asm
	ld.shared.u32 	%r14325, [%r17296+2068];
	// begin inline asm
	dp4a.s32.s32 %r14319, %r14320, %r14325, %r14311;
	// end inline asm
	// begin inline asm
	dp4a.s32.s32 %r14323, %r14316, %r14325, %r14315;
	// end inline asm
	ld.shared.u32 	%r14333, [%r17296+2072];
	// begin inline asm
	dp4a.s32.s32 %r14327, %r14328, %r14333, %r14319;
	// end inline asm
	// begin inline asm
	dp4a.s32.s32 %r14331, %r14316, %r14333, %r14323;
	// end inline asm
	ld.shared.u32 	%r14341, [%r17296+2076];
	// begin inline asm
	dp4a.s32.s32 %r14335, %r14336, %r14341, %r14327;
	// end inline asm
	// begin inline asm
	dp4a.s32.s32 %r14339, %r14316, %r14341, %r14331;
	// end inline asm
	and.b32  	%r17895, %r17890, 15;
	mad.lo.s32 	%r17896, %r14335, %r17895, %r17889;
	ld.shared.u32 	%r14344, [%r17401];
	// begin inline asm
	{.reg .f16 low,high;
  mov.b32 {low,high},%r14344;
  cvt.f32.f16 %f1647, low;}

	// end inline asm
	// begin inline asm
	{.reg .f16 low,high;
  mov.b32 {low,high},%r14344;
  cvt.f32.f16 %f1648, high;}

	// end inline asm
	cvt.rn.f32.s32 	%f1842, %r17896;
	mul.f32 	%f1843, %f1647, %f1842;
	cvt.rn.f32.s32 	%f1844, %r14339;
	mul.f32 	%f1845, %f1648, %f1844;
	sub.f32 	%f1846, %f1843, %f1845;
	fma.rn.f32 	%f2710, %f1836, %f1846, %f2710;
	ld.shared.u32 	%r17897, [%r17263];
	shr.s32 	%r17898, %r17897, %r17251;
	and.b32  	%r14346, %r17898, 50529027;
	ld.shared.u32 	%r17899, [%r17263+4];
	shr.s32 	%r17900, %r17899, %r17251;
	and.b32  	%r14354, %r17900, 50529027;
	ld.shared.u32 	%r17901, [%r17263+8];
	shr.s32 	%r17902, %r17901, %r17251;
	and.b32  	%r14362, %r17902, 50529027;
	ld.shared.u32 	%r17903, [%r17263+12];
	shr.s32 	%r17904, %r17903, %r17251;
	and.b32  	%r14370, %r17904, 50529027;
	ld.shared.u32 	%r17905, [%r17263+16];
	shr.s32 	%r17906, %r17905, %r17251;
	and.b32  	%r14378, %r17906, 50529027;
	ld.shared.u32 	%r17907, [%r17263+20];
	shr.s32 	%r17908, %r17907, %r17251;
	and.b32  	%r14386, %r17908, 50529027;
	ld.shared.u32 	%r17909, [%r17263+24];
	shr.s32 	%r17910, %r17909, %r17251;
	and.b32  	%r14394, %r17910, 50529027;
	ld.shared.u32 	%r17911, [%r17263+28];
	shr.s32 	%r17912, %r17911, %r17251;
	and.b32  	%r14402, %r17912, 50529027;
	ld.shared.u8 	%r17913, [%r17288];
	shr.u32 	%r17914, %r17913, 4;
	shl.b32 	%r17915, %r17914, 8;
	or.b32  	%r17916, %r17915, %r17914;
	shl.b32 	%r17917, %r17916, 16;
	or.b32  	%r14350, %r17917, %r17916;
	ld.shared.u32 	%r14351, [%r17296+2560];
	// begin inline asm
	dp4a.s32.s32 %r14345, %r14346, %r14351, %r17218;
	// end inline asm
	// begin inline asm
	dp4a.s32.s32 %r14349, %r14350, %r14351, %r17218;
	// end inline asm
	ld.shared.u32 	%r14359, [%r17296+2564];
	// begin inline asm
	dp4a.s32.s32 %r14353, %r14354, %r14359, %r14345;
	// end inline asm
	// begin inline asm
	dp4a.s32.s32 %r14357, %r14350, %r14359, %r14349;
	// end inline asm
	ld.shared.u32 	%r14367, [%r17296+2568];
	// begin inline asm
	dp4a.s32.s32 %r14361, %r14362, %r14367, %r14353;
	// end inline asm
	// begin inline asm
	dp4a.s32.s32 %r14365, %r14350, %r14367, %r14357;
	// end inline asm
	ld.shared.u32 	%r14375, [%r17296+2572];
	// begin inline asm
	dp4a.s32.s32 %r14369, %r14370, %r14375, %r14361;
	// end inline asm
	// begin inline asm
	dp4a.s32.s32 %r14373, %r14350, %r14375, %r14365;
	// end inline asm
	and.b32  	%r17918, %r17913, 15;
	mul.lo.s32 	%r17919, %r14369, %r17918;
	ld.shared.u8 	%r17920, [%r17288+1];
	shr.u32 	%r17921, %r17920, 4;
	shl.b32 	%r17922, %r17921, 8;
	or.b32  	%r17923, %r17922, %r17921;
	shl.b32 	%r17924, %r17923, 16;
	or.b32  	%r14382, %r17924, %r17923;
	ld.shared.u32 	%r14383, [%r17296+2576];
	// begin inline asm
	dp4a.s32.s32 %r14377, %r14378, %r14383, %r17218;
	// end inline asm
	// begin inline asm
	dp4a.s32.s32 %r14381, %r14382, %r14383, %r14373;
	// end inline asm
	ld.shared.u32 	%r14391, [%r17296+2580];
	// begin inline asm
	dp4a.s32.s32 %r14385, %r14386, %r14391, %r14377;
	// end inline asm
	// begin inline asm
	dp4a.s32.s32 %r14389, %r14382, %r14391, %r14381;
	// end inline asm
	ld.shared.u32 	%r14399, [%r17296+2584];
	// begin inline asm
	dp4a.s32.s32 %r14393, %r14394, %r14399, %r14385;
	// end inline asm
	// begin inline asm
	dp4a.s32.s32 %r14397, %r14382, %r14399, %r14389;
	// end inline asm
	ld.shared.u32 	%r14407, [%r17296+2588];
	// begin inline asm
	dp4a.s32.s32 %r14401, %r14402, %r14407, %r14393;
	// end inline asm
	// begin inline asm
	dp4a.s32.s32 %r14405, %r14382, %r14407, %r14397;
	// end inline asm
	and.b32  	%r17925, %r17920, 15;
	mad.lo.s32 	%r17926, %r14401, %r17925, %r17919;
	ld.shared.u32 	%r14410, [%r17287];
	// begin inline asm
	{.reg .f16 low,high;
  mov.b32 {low,high},%r14410;
  cvt.f32.f16 %f1649, low;}

	// end inline asm
	// begin inline asm
	{.reg .f16 low,high;
  mov.b32 {low,high},%r14410;
  cvt.f32.f16 %f1650, high;}

	// end inline asm
	ld.shared.f32 	%f1847, [%r17259+320];
	cvt.rn.f32.s32 	%f1848, %r17926;
	mul.f32 	%f1849, %f1649, %f1848;
	cvt.rn.f32.s32 	%f1850, %r14405;
	mul.f32 	%f1851, %f1650, %f1850;
	sub.f32 	%f1852, %f1849, %f1851;
	fma.rn.f32 	%f2757, %f1847, %f1852, %f2757;
	ld.shared.u32 	%r17927, [%r17263+4224];
	shr.s32 	%r17928, %r17927, %r17251;
	and.b32  	%r14412, %r17928, 50529027;
	ld.shared.u32 	%r17929, [%r17263+4228];
	shr.s32 	%r17930, %r17929, %r17251;
	and.b32  	%r14420, %r17930, 50529027;
	ld.shared.u32 	%r17931, [%r17263+4232];
	shr.s32 	%r17932, %r17931, %r17251;
	and.b32  	%r14428, %r17932, 50529027;
	ld.shared.u32 	%r17933, [%r17263+4236];
	shr.s32 	%r17934, %r17933, %r17251;
	and.b32  	%r14436, %r17934, 50529027;
	ld.shared.u32 	%r17935, [%r17263+4240];
	shr.s32 	%r17936, %r17935, %r17251;
	and.b32  	%r14444, %r17936, 50529027;
	ld.shared.u32 	%r17937, [%r17263+4244];
	shr.s32 	%r17938, %r17937, %r17251;
	and.b32  	%r14452, %r17938, 50529027;
	ld.shared.u32 	%r17939, [%r17263+4248];
	shr.s32 	%r17940, %r17939, %r17251;
	and.b32  	%r14460, %r17940, 50529027;
	ld.shared.u32 	%r17941, [%r17263+4252];
	shr.s32 	%r17942, %r17941, %r17251;
	and.b32  	%r14468, %r17942, 50529027;
	ld.shared.u8 	%r17943, [%r17328];
	shr.u32 	%r17944, %r17943, 4;
	shl.b32 	%r17945, %r17944, 8;
	or.b32  	%r17946, %r17945, %r17944;
	shl.b32 	%r17947, %r17946, 16;
	or.b32  	%r14416, %r17947, %r17946;
	ld.shared.u32 	%r14417, [%r17296+2560];
	// begin inline asm
	dp4a.s32.s32 %r14411, %r14412, %r14417, %r17218;
	// end inline asm
	// begin inline asm
	dp4a.s32.s32 %r14415, %r14416, %r14417, %r17218;
	// end inline asm
	ld.shared.u32 	%r14425, [%r17296+2564];
	// begin inline asm
	dp4a.s32.s32 %r14419, %r14420, %r14425, %r14411;
	// end inline asm
	// begin inline asm
	dp4a.s32.s32 %r14423, %r14416, %r14425, %r14415;
	// end inline asm
	ld.shared.u32 	%r14433, [%r17296+2568];
	// begin inline asm
	dp4a.s32.s32 %r14427, %r14428, %r14433, %r14419;
	// end inline asm
	// begin inline asm
	dp4a.s32.s32 %r14431, %r14416, %r14433, %r14423;
	// end inline asm
	ld.shared.u32 	%r14441, [%r17296+2572];
	// begin inline asm
	dp4a.s32.s32 %r14435, %r14436, %r14441, %r14427;
	// end inline asm
	// begin inline asm
	dp4a.s32.s32 %r14439, %r14416, %r14441, %r14431;
	// end inline asm
	and.b32  	%r17948, %r17943, 15;
	mul.lo.s32 	%r17949, %r14435, %r17948;
	ld.shared.u8 	%r17950, [%r17328+1];
	shr.u32 	%r17951, %r17950, 4;
	shl.b32 	%r17952, %r17951, 8;
	or.b32  	%r17953, %r17952, %r17951;
	shl.b32 	%r17954, %r17953, 16;
	or.b32  	%r14448, %r17954, %r17953;
	ld.shared.u32 	%r14449, [%r17296+2576];
	// begin inline asm
	dp4a.s32.s32 %r14443, %r14444, %r14449, %r17218;
	// end inline asm
	// begin inline asm
	dp4a.s32.s32 %r14447, %r14448, %r14449, %r14439;
	// end inline asm
	ld.shared.u32 	%r14457, [%r17296+2580];
	// begin inline asm
	dp4a.s32.s32 %r14451, %r14452, %r14457, %r14443;
	// end inline asm
	// begin inline asm
	dp4a.s32.s32 %r14455, %r14448, %r14457, %r14447;
	// end inline asm
	ld.shared.u32 	%r14465, [%r17296+2584];
	// begin inline asm
	dp4a.s32.s32 %r14459, %r14460, %r14465, %r14451;
	// end inline asm
	// begin inline asm
	dp4a.s32.s32 %r14463, %r14448, %r14465, %r14455;
	// end inline asm
	ld.shared.u32 	%r14473, [%r17296+2588];
	// begin inline asm
	dp4a.s32.s32 %r14467, %r14468, %r14473, %r14459;
	// end inline asm
	// begin inline asm
	dp4a.s32.s32 %r14471, %r14448, %r14473, %r14463;
	// end inline asm
	and.b32  	%r17955, %r17950, 15;
	mad.lo.s32 	%r17956, %r14467, %r17955, %r17949;
	ld.shared.u32 	%r14476, [%r17327];
	// begin inline asm
	{.reg .f16 low,high;
  mov.b32 {low,high},%r14476;
  cvt.f32.f16 %f1651, low;}

	// end inline asm
	// begin inline asm
	{.reg .f16 low,high;
  mov.b32 {low,high},%r14476;
  cvt.f32.f16 %f1652, high;}

	// end inline asm
	cvt.rn.f32.s32 	%f1853, %r17956;
	mul.f32 	%f1854, %f1651, %f1853;
	cvt.rn.f32.s32 	%f1855, %r14471;
	mul.f32 	%f1856, %f1652, %f1855;
	sub.f32 	%f1857, %f1854, %f1856;
	fma.rn.f32 	%f2741, %f1847, %f1857, %f2741;
	ld.shared.u32 	%r17957, [%r17263+8448];
	shr.s32 	%r17958, %r17957, %r17251;
	and.b32  	%r14478, %r17958, 50529027;
	ld.shared.u32 	%r17959, [%r17263+8452];
	shr.s32 	%r17960, %r17959, %r17251;
	and.b32  	%r14486, %r17960, 50529027;
	ld.shared.u32 	%r17961, [%r17263+8456];
	shr.s32 	%r17962, %r17961, %r17251;
	and.b32  	%r14494, %r17962, 50529027;
	ld.shared.u32 	%r17963, [%r17263+8460];
	shr.s32 	%r17964, %r17963, %r17251;
	and.b32  	%r14502, %r17964, 50529027;
	ld.shared.u32 	%r17965, [%r17263+8464];
	shr.s32 	%r17966, %r17965, %r17251;
	and.b32  	%r14510, %r17966, 50529027;
	ld.shared.u32 	%r17967, [%r17263+8468];
	shr.s32 	%r17968, %r17967, %r17251;
	and.b32  	%r14518, %r17968, 50529027;
	ld.shared.u32 	%r17969, [%r17263+8472];
	shr.s32 	%r17970, %r17969, %r17251;
	and.b32  	%r14526, %r17970, 50529027;
	ld.shared.u32 	%r17971, [%r17263+8476];
	shr.s32 	%r17972, %r17971, %r17251;
	and.b32  	%r14534, %r17972, 50529027;
	ld.shared.u8 	%r17973, [%r17365];
	shr.u32 	%r17974, %r17973, 4;
	shl.b32 	%r17975, %r17974, 8;
	or.b32  	%r17976, %r17975, %r17974;
	shl.b32 	%r17977, %r17976, 16;
	or.b32  	%r14482, %r17977, %r17976;
	ld.shared.u32 	%r14483, [%r17296+2560];
	// begin inline asm
	dp4a.s32.s32 %r14477, %r14478, %r14483, %r17218;
	// end inline asm
	// begin inline asm
	dp4a.s32.s32 %r14481, %r14482, %r14483, %r17218;
	// end inline asm
	ld.shared.u32 	%r14491, [%r17296+2564];
	// begin inline asm
	dp4a.s32.s32 %r14485, %r14486, %r14491, %r14477;
	// end inline asm
	// begin inline asm
	dp4a.s32.s32 %r14489, %r14482, %r14491, %r14481;
	// end inline asm
	ld.shared.u32 	%r14499, [%r17296+2568];
	// begin inline asm
	dp4a.s32.s32 %r14493, %r14494, %r14499, %r14485;
	// end inline asm
	// begin inline asm
	dp4a.s32.s32 %r14497, %r14482, %r14499, %r14489;
	// end inline asm
	ld.shared.u32 	%r14507, [%r17296+2572];
	// begin inline asm
	dp4a.s32.s32 %r14501, %r14502, %r14507, %r14493;
	// end inline asm
	// begin inline asm
	dp4a.s32.s32 %r14505, %r14482, %r14507, %r14497;
	// end inline asm
	and.b32  	%r17978, %r17973, 15;
	mul.lo.s32 	%r17979, %r14501, %r17978;
	ld.shared.u8 	%r17980, [%r17365+1];
	shr.u32 	%r17981, %r17980, 4;
	shl.b32 	%r17982, %r17981, 8;
	or.b32  	%r17983, %r17982, %r17981;
	shl.b32 	%r17984, %r17983, 16;
	or.b32  	%r14514, %r17984, %r17983;
	ld.shared.u32 	%r14515, [%r17296+2576];
	// begin inline asm
	dp4a.s32.s32 %r14509, %r14510, %r14515, %r17218;
	// end inline asm
	// begin inline asm
	dp4a.s32.s32 %r14513, %r14514, %r14515, %r14505;
	// end inline asm
	ld.shared.u32 	%r14523, [%r17296+2580];
	// begin inline asm
	dp4a.s32.s32 %r14517, %r14518, %r14523, %r14509;
	// end inline asm
	// begin inline asm
	dp4a.s32.s32 %r14521, %r14514, %r14523, %r14513;
	// end inline asm
	ld.shared.u32 	%r14531, [%r17296+2584];
	// begin inline asm
	dp4a.s32.s32 %r14525, %r14526, %r14531, %r14517;
	// end inline asm
	// begin inline asm
	dp4a.s32.s32 %r14529, %r14514, %r14531, %r14521;
	// end inline asm
	ld.shared.u32 	%r14539, [%r17296+2588];
	// begin inline asm
	dp4a.s32.s32 %r14533, %r14534, %r14539, %r14525;
	// end inline asm
	// begin inline asm
	dp4a.s32.s32 %r14537, %r14514, %r14539, %r14529;
	// end inline asm
	and.b32  	%r17985, %r17980, 15;
	mad.lo.s32 	%r17986, %r14533, %r17985, %r17979;
	ld.shared.u32 	%r14542, [%r17364];
	// begin inline asm
	{.reg .f16 low,high;
  mov.b32 {low,high},%r14542;
  cvt.f32.f16 %f1653, low;}

	// end inline asm
	// begin inline asm
	{.reg .f16 low,high;
  mov.b32 {low,high},%r14542;
  cvt.f32.f16 %f1654, high;}

	// end inline asm
	ld.shared.f32 	%f1858, [%r17259+320];
	cvt.rn.f32.s32 	%f1859, %r17986;
	mul.f32 	%f1860, %f1653, %f1859;
	cvt.rn.f32.s32 	%f1861, %r14537;
	mul.f32 	%f1862, %f1654, %f1861;
	sub.f32 	%f1863, %f1860, %f1862;
	fma.rn.f32 	%f2725, %f1858, %f1863, %f2725;
	ld.shared.u32 	%r17987, [%r17263+12672];
	shr.s32 	%r17988, %r17987, %r17251;
	and.b32  	%r14544, %r17988, 50529027;
	ld.shared.u32 	%r17989, [%r17263+12676];
	shr.s32 	%r17990, %r17989, %r17251;
	and.b32  	%r14552, %r17990, 50529027;
	ld.shared.u32 	%r17991, [%r17263+12680];
	shr.s32 	%r17992, %r17991, %r17251;
	and.b32  	%r14560, %r17992, 50529027;
	ld.shared.u32 	%r17993, [%r17263+12684];
	shr.s32 	%r17994, %r17993, %r17251;
	and.b32  	%r14568, %r17994, 50529027;
	ld.shared.u32 	%r17995, [%r17263+12688];
	shr.s32 	%r17996, %r17995, %r17251;
	and.b32  	%r14576, %r17996, 50529027;
	ld.shared.u32 	%r17997, [%r17263+12692];
	shr.s32 	%r17998, %r17997, %r17251;
	and.b32  	%r14584, %r17998, 50529027;
	ld.shared.u32 	%r17999, [%r17263+12696];
	shr.s32 	%r18000, %r17999, %r17251;
	and.b32  	%r14592, %r18000, 50529027;
	ld.shared.u32 	%r18001, [%r17263+12700];
	shr.s32 	%r18002, %r18001, %r17251;
	and.b32  	%r14600, %r18002, 50529027;
	ld.shared.u8 	%r18003, [%r17402];
	shr.u32 	%r18004, %r18003, 4;
	shl.b32 	%r18005, %r18004, 8;
	or.b32  	%r18006, %r18005, %r18004;
	shl.b32 	%r18007, %r18006, 16;
	or.b32  	%r14548, %r18007, %r18006;
	ld.shared.u32 	%r14549, [%r17296+2560];
	// begin inline asm
	dp4a.s32.s32 %r14543, %r14544, %r14549, %r17218;
	// end inline asm
	// begin inline asm
	dp4a.s32.s32 %r14547, %r14548, %r14549, %r17218;
	// end inline asm
	ld.shared.u32 	%r14557, [%r17296+2564];
	// begin inline asm
	dp4a.s32.s32 %r14551, %r14552, %r14557, %r14543;
	// end inline asm
	// begin inline asm
	dp4a.s32.s32 %r14555, %r14548, %r14557, %r14547;
	// end inline asm
	ld.shared.u32 	%r14565, [%r17296+2568];
	// begin inline asm
	dp4a.s32.s32 %r14559, %r14560, %r14565, %r14551;
	// end inline asm
	// begin inline asm
	dp4a.s32.s32 %r14563, %r14548, %r14565, %r14555;
	// end inline asm
	ld.shared.u32 	%r14573, [%r17296+2572];
	// begin inline asm
	dp4a.s32.s32 %r14567, %r14568, %r14573, %r14559;
	// end inline asm
	// begin inline asm
	dp4a.s32.s32 %r14571, %r14548, %r14573, %r14563;
	// end inline asm
	and.b32  	%r18008, %r18003, 15;
	mul.lo.s32 	%r18009, %r14567, %r18008;
	ld.shared.u8 	%r18010, [%r17402+1];
	shr.u32 	%r18011, %r18010, 4;
	shl.b32 	%r18012, %r18011, 8;
	or.b32  	%r18013, %r18012, %r18011;
	shl.b32 	%r18014, %r18013, 16;
	or.b32  	%r14580, %r18014, %r18013;
	ld.shared.u32 	%r14581, [%r17296+2576];
	// begin inline asm
	dp4a.s32.s32 %r14575, %r14576, %r14581, %r17218;
	// end inline asm
	// begin inline asm
	dp4a.s32.s32 %r14579, %r14580, %r14581, %r14571;
	// end inline asm
	ld.shared.u32 	%r14589, [%r17296+2580];
	// begin inline asm
	dp4a.s32.s32 %r14583, %r14584, %r14589, %r14575;
	// end inline asm
	// begin inline asm
	dp4a.s32.s32 %r14587, %r14580, %r14589, %r14579;
	// end inline asm
	ld.shared.u32 	%r14597, [%r17296+2584];
	// begin inline asm
	dp4a.s32.s32 %r14591, %r14592, %r14597, %r14583;
	// end inline asm
	// begin inline asm
	dp4a.s32.s32 %r14595, %r14580, %r14597, %r14587;
	// end inline asm
	ld.shared.u32 	%r14605, [%r17296+2588];
	// begin inline asm
	dp4a.s32.s32 %r14599, %r14600, %r14605, %r14591;
	// end inline asm
	// begin inline asm
	dp4a.s32.s32 %r14603, %r14580, %r14605, %r14595;
	// end inline asm
	and.b32  	%r18015, %r18010, 15;
	mad.lo.s32 	%r18016, %r14599, %r18015, %r18009;
	ld.shared.u32 	%r14608, [%r17401];
	// begin inline asm
	{.reg .f16 low,high;
  mov.b32 {low,high},%r14608;
  cvt.f32.f16 %f1655, low;}

	// end inline asm
	// begin inline asm
	{.reg .f16 low,high;
  mov.b32 {low,high},%r14608;
  cvt.f32.f16 %f1656, high;}

	// end inline asm
	cvt.rn.f32.s32 	%f1864, %r18016;
	mul.f32 	%f1865, %f1655, %f1864;
	cvt.rn.f32.s32 	%f1866, %r14603;
	mul.f32 	%f1867, %f1656, %f1866;
	sub.f32 	%f1868, %f1865, %f1867;
	fma.rn.f32 	%f2709, %f1858, %f1868, %f2709;
	ld.shared.u32 	%r18017, [%r17263];
	shr.s32 	%r18018, %r18017, %r17251;
	and.b32  	%r14610, %r18018, 50529027;
	ld.shared.u32 	%r18019, [%r17263+4];
	shr.s32 	%r18020, %r18019, %r17251;
	and.b32  	%r14618, %r18020, 50529027;
	ld.shared.u32 	%r18021, [%r17263+8];
	shr.s32 	%r18022, %r18021, %r17251;
	and.b32  	%r14626, %r18022, 50529027;
	ld.shared.u32 	%r18023, [%r17263+12];
	shr.s32 	%r18024, %r18023, %r17251;
	and.b32  	%r14634, %r18024, 50529027;
	ld.shared.u32 	%r18025, [%r17263+16];
	shr.s32 	%r18026, %r18025, %r17251;
	and.b32  	%r14642, %r18026, 50529027;
	ld.shared.u32 	%r18027, [%r17263+20];
	shr.s32 	%r18028, %r18027, %r17251;
	and.b32  	%r14650, %r18028, 50529027;
	ld.shared.u32 	%r18029, [%r17263+24];
	shr.s32 	%r18030, %r18029, %r17251;
	and.b32  	%r14658, %r18030, 50529027;
	ld.shared.u32 	%r18031, [%r17263+28];
	shr.s32 	%r18032, %r18031, %r17251;
	and.b32  	%r14666, %r18032, 50529027;
	ld.shared.u8 	%r18033, [%r17288];
	shr.u32 	%r18034, %r18033, 4;
	shl.b32 	%r18035, %r18034, 8;
	or.b32  	%r18036, %r18035, %r18034;
	shl.b32 	%r18037, %r18036, 16;
	or.b32  	%r14614, %r18037, %r18036;
	ld.shared.u32 	%r14615, [%r17296+3072];
	// begin inline asm
	dp4a.s32.s32 %r14609, %r14610, %r14615, %r17218;
	// end inline asm
	// begin inline asm
	dp4a.s32.s32 %r14613, %r14614, %r14615, %r17218;
	// end inline asm
	ld.shared.u32 	%r14623, [%r17296+3076];
	// begin inline asm
	dp4a.s32.s32 %r14617, %r14618, %r14623, %r14609;
	// end inline asm
	// begin inline asm
	dp4a.s32.s32 %r14621, %r14614, %r14623, %r14613;
	// end inline asm
	ld.shared.u32 	%r14631, [%r17296+3080];
	// begin inline asm
	dp4a.s32.s32 %r14625, %r14626, %r14631, %r14617;
	// end inline asm
	// begin inline asm
	dp4a.s32.s32 %r14629, %r14614, %r14631, %r14621;
	// end inline asm
	ld.shared.u32 	%r14639, [%r17296+3084];
	// begin inline asm
	dp4a.s32.s32 %r14633, %r14634, %r14639, %r14625;
	// end inline asm
	// begin inline asm
	dp4a.s32.s32 %r14637, %r14614, %r14639, %r14629;
	// end inline asm
	and.b32  	%r18038, %r18033, 15;
	mul.lo.s32 	%r18039, %r14633, %r18038;
	ld.shared.u8 	%r18040, [%r17288+1];
	shr.u32 	%r18041, %r18040, 4;
	shl.b32 	%r18042, %r18041, 8;
	or.b32  	%r18043, %r18042, %r18041;
	shl.b32 	%r18044, %r18043, 16;
	or.b32  	%r14646, %r18044, %r18043;
	ld.shared.u32 	%r14647, [%r17296+3088];
	// begin inline asm
	dp4a.s32.s32 %r14641, %r14642, %r14647, %r17218;
	// end inline asm
	// begin inline asm
	dp4a.s32.s32 %r14645, %r14646, %r14647, %r14637;
	// end inline asm
	ld.shared.u32 	%r14655, [%r17296+3092];
	// begin inline asm
	dp4a.s32.s32 %r14649, %r14650, %r14655, %r14641;
	// end inline asm
	// begin inline asm
	dp4a.s32.s32 %r14653, %r14646, %r14655, %r14645;
	// end inline asm
	ld.shared.u32 	%r14663, [%r17296+3096];
	// begin inline asm
	dp4a.s32.s32 %r14657, %r14658, %r14663, %r14649;
	// end inline asm
	// begin inline asm
	dp4a.s32.s32 %r14661, %r14646, %r14663, %r14653;
	// end inline asm
	ld.shared.u32 	%r14671, [%r17296+3100];
	// begin inline asm
	dp4a.s32.s32 %r14665, %r14666, %r14671, %r14657;
	// end inline asm
	// begin inline asm
	dp4a.s32.s32 %r14669, %r14646, %r14671, %r14661;
	// end inline asm
	and.b32  	%r18045, %r18040, 15;
	mad.lo.s32 	%r18046, %r14665, %r18045, %r18039;
	ld.shared.u32 	%r14674, [%r17287];
	// begin inline asm
	{.reg .f16 low,high;
  mov.b32 {low,high},%r14674;
  cvt.f32.f16 %f1657, low;}

	// end inline asm
	// begin inline asm
	{.reg .f16 low,high;
  mov.b32 {low,high},%r14674;
  cvt.f32.f16 %f1658, high;}

	// end inline asm
	ld.shared.f32 	%f1869, [%r17259+384];
	cvt.rn.f32.s32 	%f1870, %r18046;
	mul.f32 	%f1871, %f1657, %f1870;
	cvt.rn.f32.s32 	%f1872, %r14669;
	mul.f32 	%f1873, %f1658, %f1872;
	sub.f32 	%f1874, %f1871, %f1873;
	fma.rn.f32 	%f2756, %f1869, %f1874, %f2756;
	ld.shared.u32 	%r18047, [%r17263+4224];
	shr.s32 	%r18048, %r18047, %r17251;
	and.b32  	%r14676, %r18048, 50529027;
	ld.shared.u32 	%r18049, [%r17263+4228];
	shr.s32 	%r18050, %r18049, %r17251;
	and.b32  	%r14684, %r18050, 50529027;
	ld.shared.u32 	%r18051, [%r17263+4232];
	shr.s32 	%r18052, %r18051, %r17251;
	and.b32  	%r14692, %r18052, 50529027;
	ld.shared.u32 	%r18053, [%r17263+4236];
	shr.s32 	%r18054, %r18053, %r17251;
	and.b32  	%r14700, %r18054, 50529027;
	ld.shared.u32 	%r18055, [%r17263+4240];
	shr.s32 	%r18056, %r18055, %r17251;
	and.b32  	%r14708, %r18056, 50529027;
	ld.shared.u32 	%r18057, [%r17263+4244];
	shr.s32 	%r18058, %r18057, %r17251;
	and.b32  	%r14716, %r18058, 50529027;
	ld.shared.u32 	%r18059, [%r17263+4248];
	shr.s32 	%r18060, %r18059, %r17251;
	and.b32  	%r14724, %r18060, 50529027;
	ld.shared.u32 	%r18061, [%r17263+4252];
	shr.s32 	%r18062, %r18061, %r17251;
	and.b32  	%r14732, %r18062, 50529027;
	ld.shared.u8 	%r18063, [%r17328];
	shr.u32 	%r18064, %r18063, 4;
	shl.b32 	%r18065, %r18064, 8;
	or.b32  	%r18066, %r18065, %r18064;
	shl.b32 	%r18067, %r18066, 16;
	or.b32  	%r14680, %r18067, %r18066;
	ld.shared.u32 	%r14681, [%r17296+3072];
	// begin inline asm
	dp4a.s32.s32 %r14675, %r14676, %r14681, %r17218;
	// end inline asm
	// begin inline asm
	dp4a.s32.s32 %r14679, %r14680, %r14681, %r17218;
	// end inline asm
	ld.shared.u32 	%r14689, [%r17296+3076];
	// begin inline asm
	dp4a.s32.s32 %r14683, %r14684, %r14689, %r14675;
	// end inline asm
	// begin inline asm
	dp4a.s32.s32 %r14687, %r14680, %r14689, %r14679;
	// end inline asm
	ld.shared.u32 	%r14697, [%r17296+3080];
	// begin inline asm
	dp4a.s32.s32 %r14691, %r14692, %r14697, %r14683;
	// end inline asm
	// begin inline asm
	dp4a.s32.s32 %r14695, %r14680, %r14697, %r14687;
	// end inline asm
	ld.shared.u32 	%r14705, [%r17296+3084];
	// begin inline asm
	dp4a.s32.s32 %r14699, %r14700, %r14705, %r14691;
	// end inline asm
	// begin inline asm
	dp4a.s32.s32 %r14703, %r14680, %r14705, %r14695;
	// end inline asm
	and.b32  	%r18068, %r18063, 15;
	mul.lo.s32 	%r18069, %r14699, %r18068;
	ld.shared.u8 	%r18070, [%r17328+1];
	shr.u32 	%r18071, %r18070, 4;
	shl.b32 	%r18072, %r18071, 8;
	or.b32  	%r18073, %r18072, %r18071;
	shl.b32 	%r18074, %r18073, 16;
	or.b32  	%r14712, %r18074, %r18073;
	ld.shared.u32 	%r14713, [%r17296+3088];
	// begin inline asm
	dp4a.s32.s32 %r14707, %r14708, %r14713, %r17218;
	// end inline asm
	// begin inline asm
	dp4a.s32.s32 %r14711, %r14712, %r14713, %r14703;
	// end inline asm
	ld.shared.u32 	%r14721, [%r17296+3092];
	// begin inline asm
	dp4a.s32.s32 %r14715, %r14716, %r14721, %r14707;
	// end inline asm
	// begin inline asm
	dp4a.s32.s32 %r14719, %r14712, %r14721, %r14711;
	// end inline asm
	ld.shared.u32 	%r14729, [%r17296+3096];
	// begin inline asm
	dp4a.s32.s32 %r14723, %r14724, %r14729, %r14715;
	// end inline asm
	// begin inline asm
	dp4a.s32.s32 %r14727, %r14712, %r14729, %r14719;
	// end inline asm
	ld.shared.u32 	%r14737, [%r17296+3100];
	// begin inline asm
	dp4a.s32.s32 %r14731, %r14732, %r14737, %r14723;
	// end inline asm
	// begin inline asm
	dp4a.s32.s32 %r14735, %r14712, %r14737, %r14727;
	// end inline asm
	and.b32  	%r18075, %r18070, 15;
	mad.lo.s32 	%r18076, %r14731, %r18075, %r18069;
	ld.shared.u32 	%r14740, [%r17327];
	// begin inline asm
	{.reg .f16 low,high;
  mov.b32 {low,high},%r14740;
  cvt.f32.f16 %f1659, low;}

	// end inline asm
	// begin inline asm
	{.reg .f16 low,high;
  mov.b32 {low,high},%r14740;
  cvt.f32.f16 %f1660, high;}

	// end inline asm
	cvt.rn.f32.s32 	%f1875, %r18076;
	mul.f32 	%f1876, %f1659, %f1875;
	cvt.rn.f32.s32 	%f1877, %r14735;
	mul.f32 	%f1878, %f1660, %f1877;
	sub.f32 	%f1879, %f1876, %f1878;
	fma.rn.f32 	%f2740, %f1869, %f1879, %f2740;
	ld.shared.u32 	%r18077, [%r17263+8448];
	shr.s32 	%r18078, %r18077, %r17251;
	and.b32  	%r14742, %r18078, 50529027;
	ld.shared.u32 	%r18079, [%r17263+8452];
	shr.s32 	%r18080, %r18079, %r17251;
	and.b32  	%r14750, %r18080, 50529027;
	ld.shared.u32 	%r18081, [%r17263+8456];
	shr.s32 	%r18082, %r18081, %r17251;
	and.b32  	%r14758, %r18082, 50529027;
	ld.shared.u32 	%r18083, [%r17263+8460];
	shr.s32 	%r18084, %r18083, %r17251;
	and.b32  	%r14766, %r18084, 50529027;
	ld.shared.u32 	%r18085, [%r17263+8464];
	shr.s32 	%r18086, %r18085, %r17251;
	and.b32  	%r14774, %r18086, 50529027;
	ld.shared.u32 	%r18087, [%r17263+8468];
	shr.s32 	%r18088, %r18087, %r17251;
	and.b32  	%r14782, %r18088, 50529027;
	ld.shared.u32 	%r18089, [%r17263+8472];
	shr.s32 	%r18090, %r18089, %r17251;
	and.b32  	%r14790, %r18090, 50529027;
	ld.shared.u32 	%r18091, [%r17263+8476];
	shr.s32 	%r18092, %r18091, %r17251;
	and.b32  	%r14798, %r18092, 50529027;
	ld.shared.u8 	%r18093, [%r17365];
	shr.u32 	%r18094, %r18093, 4;
	shl.b32 	%r18095, %r18094, 8;
	or.b32  	%r18096, %r18095, %r18094;
	shl.b32 	%r18097, %r18096, 16;
	or.b32  	%r14746, %r18097, %r18096;
	ld.shared.u32 	%r14747, [%r17296+3072];
	// begin inline asm
	dp4a.s32.s32 %r14741, %r14742, %r14747, %r17218;
	// end inline asm
	// begin inline asm
	dp4a.s32.s32 %r14745, %r14746, %r14747, %r17218;
	// end inline asm
	ld.shared.u32 	%r14755, [%r17296+3076];
	// begin inline asm
	dp4a.s32.s32 %r14749, %r14750, %r14755, %r14741;
	// end inline asm
	// begin inline asm
	dp4a.s32.s32 %r14753, %r14746, %r14755, %r14745;
	// end inline asm
	ld.shared.u32 	%r14763, [%r17296+3080];
	// begin inline asm
	dp4a.s32.s32 %r14757, %r14758, %r14763, %r14749;
	// end inline asm
	// begin inline asm
	dp4a.s32.s32 %r14761, %r14746, %r14763, %r14753;
	// end inline asm
	ld.shared.u32 	%r14771, [%r17296+3084];
	// begin inline asm
	dp4a.s32.s32 %r14765, %r14766, %r14771, %r14757;
	// end inline asm
	// begin inline asm
	dp4a.s32.s32 %r14769, %r14746, %r14771, %r14761;
	// end inline asm
	and.b32  	%r18098, %r18093, 15;
	mul.lo.s32 	%r18099, %r14765, %r18098;
	ld.shared.u8 	%r18100, [%r17365+1];
	shr.u32 	%r18101, %r18100, 4;
	shl.b32 	%r18102, %r18101, 8;
	or.b32  	%r18103, %r18102, %r18101;
	shl.b32 	%r18104, %r18103, 16;
	or.b32  	%r14778, %r18104, %r18103;
	ld.shared.u32 	%r14779, [%r17296+3088];
	// begin inline asm
	dp4a.s32.s32 %r14773, %r14774, %r14779, %r17218;
	// end inline asm
	// begin inline asm
	dp4a.s32.s32 %r14777, %r14778, %r14779, %r14769;
	// end inline asm
	ld.shared.u32 	%r14787, [%r17296+3092];
	// begin inline asm
	dp4a.s32.s32 %r14781, %r14782, %r14787, %r14773;
	// end inline asm
	// begin inline asm
	dp4a.s32.s32 %r14785, %r14778, %r14787, %r14777;
	// end inline asm
	ld.shared.u32 	%r14795, [%r17296+3096];
	// begin inline asm
	dp4a.s32.s32 %r14789, %r14790, %r14795, %r14781;
	// end inline asm
	// begin inline asm
	dp4a.s32.s32 %r14793, %r14778, %r14795, %r14785;
	// end inline asm
	ld.shared.u32 	%r14803, [%r17296+3100];
	// begin inline asm
	dp4a.s32.s32 %r14797, %r14798, %r14803, %r14789;
	// end inline asm
	// begin inline asm
	dp4a.s32.s32 %r14801, %r14778, %r14803, %r14793;
	// end inline asm
	and.b32  	%r18105, %r18100, 15;
	mad.lo.s32 	%r18106, %r14797, %r18105, %r18099;
	ld.shared.u32 	%r14806, [%r17364];
	// begin inline asm
	{.reg .f16 low,high;
  mov.b32 {low,high},%r14806;
  cvt.f32.f16 %f1661, low;}

	// end inline asm
	// begin inline asm
	{.reg .f16 low,high;
  mov.b32 {low,high},%r14806;
  cvt.f32.f16 %f1662, high;}

	// end inline asm
	ld.shared.f32 	%f1880, [%r17259+384];
	cvt.rn.f32.s32 	%f1881, %r18106;
	mul.f32 	%f1882, %f1661, %f1881;
	cvt.rn.f32.s32 	%f1883, %r14801;
	mul.f32 	%f1884, %f1662, %f1883;
	sub.f32 	%f1885, %f1882, %f1884;
	fma.rn.f32 	%f2724, %f1880, %f1885, %f2724;
	ld.shared.u32 	%r18107, [%r17263+12672];
	shr.s32 	%r18108, %r18107, %r17251;
	and.b32  	%r14808, %r18108, 50529027;
	ld.shared.u32 	%r18109, [%r17263+12676];
	shr.s32 	%r18110, %r18109, %r17251;
	and.b32  	%r14816, %r18110, 50529027;
	ld.shared.u32 	%r18111, [%r17263+12680];
	shr.s32 	%r18112, %r18111, %r17251;
	and.b32  	%r14824, %r18112, 50529027;
	ld.shared.u32 	%r18113, [%r17263+12684];
	shr.s32 	%r18114, %r18113, %r17251;
	and.b32  	%r14832, %r18114, 50529027;
	ld.shared.u32 	%r18115, [%r17263+12688];
	shr.s32 	%r18116, %r18115, %r17251;
	and.b32  	%r14840, %r18116, 50529027;
	ld.shared.u32 	%r18117, [%r17263+12692];
	shr.s32 	%r18118, %r18117, %r17251;
	and.b32  	%r14848, %r18118, 50529027;
	ld.shared.u32 	%r18119, [%r17263+12696];
	shr.s32 	%r18120, %r18119, %r17251;
	and.b32  	%r14856, %r18120, 50529027;
	ld.shared.u32 	%r18121, [%r17263+12700];
	shr.s32 	%r18122, %r18121, %r17251;
	and.b32  	%r14864, %r18122, 50529027;
	ld.shared.u8 	%r18123, [%r17402];
	shr.u32 	%r18124, %r18123, 4;
	shl.b32 	%r18125, %r18124, 8;
	or.b32  	%r18126, %r18125, %r18124;
	shl.b32 	%r18127, %r18126, 16;
	or.b32  	%r14812, %r18127, %r18126;
	ld.shared.u32 	%r14813, [%r17296+3072];
	// begin inline asm
	dp4a.s32.s32 %r14807, %r14808, %r14813, %r17218;
	// end inline asm
	// begin inline asm
	dp4a.s32.s32 %r14811, %r14812, %r14813, %r17218;
	// end inline asm
	ld.shared.u32 	%r14821, [%r17296+3076];
	// begin inline asm
	dp4a.s32.s32 %r14815, %r14816, %r14821, %r14807;
	// end inline asm
	// begin inline asm
	dp4a.s32.s32 %r14819, %r14812, %r14821, %r14811;
	// end inline asm
	ld.shared.u32 	%r14829, [%r17296+3080];
	// begin inline asm
	dp4a.s32.s32 %r14823, %r14824, %r14829, %r14815;
	// end inline asm
	// begin inline asm
	dp4a.s32.s32 %r14827, %r14812, %r14829, %r14819;
	// end inline asm
	ld.shared.u32 	%r14837, [%r17296+3084];
	// begin inline asm
	dp4a.s32.s32 %r14831, %r14832, %r14837, %r14823;
	// end inline asm
	// begin inline asm
	dp4a.s32.s32 %r14835, %r14812, %r14837, %r14827;
	// end inline asm
	and.b32  	%r18128, %r18123, 15;
	mul.lo.s32 	%r18129, %r14831, %r18128;
	ld.shared.u8 	%r18130, [%r17402+1];
	shr.u32 	%r18131, %r18130, 4;
	shl.b32 	%r18132, %r18131, 8;
	or.b32  	%r18133, %r18132, %r18131;
	shl.b32 	%r18134, %r18133, 16;
	or.b32  	%r14844, %r18134, %r18133;
	ld.shared.u32 	%r14845, [%r17296+3088];
	// begin inline asm
	dp4a.s32.s32 %r14839, %r14840, %r14845, %r17218;
	// end inline asm
	// begin inline asm
	dp4a.s32.s32 %r14843, %r14844, %r14845, %r14835;
	// end inline asm
	ld.shared.u32 	%r14853, [%r17296+3092];
	// begin inline asm
	dp4a.s32.s32 %r14847, %r14848, %r14853, %r14839;
	// end inline asm
	// begin inline asm
	dp4a.s32.s32 %r14851, %r14844, %r14853, %r14843;
	// end inline asm
	ld.shared.u32 	%r14861, [%r17296+3096];
	// begin inline asm
	dp4a.s32.s32 %r14855, %r14856, %r14861, %r14847;
	// end inline asm
	// begin inline asm
	dp4a.s32.s32 %r14859, %r14844, %r14861, %r14851;
	// end inline asm
	ld.shared.u32 	%r14869, [%r17296+3100];
	// begin inline asm
	dp4a.s32.s32 %r14863, %r14864, %r14869, %r14855;
	// end inline asm
	// begin inline asm
	dp4a.s32.s32 %r14867, %r14844, %r14869, %r14859;
	// end inline asm
	and.b32  	%r18135, %r18130, 15;
	mad.lo.s32 	%r18136, %r14863, %r18135, %r18129;
	ld.shared.u32 	%r14872, [%r17401];
	// begin inline asm
	{.reg .f16 low,high;
  mov.b32 {low,high},%r14872;
  cvt.f32.f16 %f1663, low;}

	// end inline asm
	// begin inline asm
	{.reg .f16 low,high;
  mov.b32 {low,high},%r14872;
  cvt.f32.f16 %f1664, high;}

	// end inline asm
	cvt.rn.f32.s32 	%f1886, %r18136;
	mul.f32 	%f1887, %f1663, %f1886;
	cvt.rn.f32.s32 	%f1888, %r14867;
	mul.f32 	%f1889, %f1664, %f1888;
	sub.f32 	%f1890, %f1887, %f1889;
	fma.rn.f32 	%f2708, %f1880, %f1890, %f2708;
	ld.shared.u32 	%r18137, [%r17263];
	shr.s32 	%r18138, %r18137, %r17251;
	and.b32  	%r14874, %r18138, 50529027;
	ld.shared.u32 	%r18139, [%r17263+4];
	shr.s32 	%r18140, %r18139, %r17251;
	and.b32  	%r14882, %r18140, 50529027;
	ld.shared.u32 	%r18141, [%r17263+8];
	shr.s32 	%r18142, %r18141, %r17251;
	and.b32  	%r14890, %r18142, 50529027;
	ld.shared.u32 	%r18143, [%r17263+12];
	shr.s32 	%r18144, %r18143, %r17251;
	and.b32  	%r14898, %r18144, 50529027;
	ld.shared.u32 	%r18145, [%r17263+16];
	shr.s32 	%r18146, %r18145, %r17251;
	and.b32  	%r14906, %r18146, 50529027;
	ld.shared.u32 	%r18147, [%r17263+20];
	shr.s32 	%r18148, %r18147, %r17251;
	and.b32  	%r14914, %r18148, 50529027;
	ld.shared.u32 	%r18149, [%r17263+24];
	shr.s32 	%r18150, %r18149, %r17251;
	and.b32  	%r14922, %r18150, 50529027;
	ld.shared.u32 	%r18151, [%r17263+28];
	shr.s32 	%r18152, %r18151, %r17251;
	and.b32  	%r14930, %r18152, 50529027;
	ld.shared.u8 	%r18153, [%r17288];
	shr.u32 	%r18154, %r18153, 4;
	shl.b32 	%r18155, %r18154, 8;
	or.b32  	%r18156, %r18155, %r18154;
	shl.b32 	%r18157, %r18156, 16;
	or.b32  	%r14878, %r18157, %r18156;
	ld.shared.u32 	%r14879, [%r17296+3584];
	// begin inline asm
	dp4a.s32.s32 %r14873, %r14874, %r14879, %r17218;
	// end inline asm
	// begin inline asm
	dp4a.s32.s32 %r14877, %r14878, %r14879, %r17218;
	// end inline asm
	ld.shared.u32 	%r14887, [%r17296+3588];
	// begin inline asm
	dp4a.s32.s32 %r14881, %r14882, %r14887, %r14873;
	// end inline asm
	// begin inline asm
	dp4a.s32.s32 %r14885, %r14878, %r14887, %r14877;
	// end inline asm
	ld.shared.u32 	%r14895, [%r17296+3592];
	// begin inline asm
	dp4a.s32.s32 %r14889, %r14890, %r14895, %r14881;
	// end inline asm
	// begin inline asm
	dp4a.s32.s32 %r14893, %r14878, %r14895, %r14885;
	// end inline asm
	ld.shared.u32 	%r14903, [%r17296+3596];
	// begin inline asm
	dp4a.s32.s32 %r14897, %r14898, %r14903, %r14889;
	// end inline asm
	// begin inline asm
	dp4a.s32.s32 %r14901, %r14878, %r14903, %r14893;
	// end inline asm
	and.b32  	%r18158, %r18153, 15;
	mul.lo.s32 	%r18159, %r14897, %r18158;
	ld.shared.u8 	%r18160, [%r17288+1];
	shr.u32 	%r18161, %r18160, 4;
	shl.b32 	%r18162, %r18161, 8;
	or.b32  	%r18163, %r18162, %r18161;
	shl.b32 	%r18164, %r18163, 16;
	or.b32  	%r14910, %r18164, %r18163;
	ld.shared.u32 	%r14911, [%r17296+3600];
	// begin inline asm
	dp4a.s32.s32 %r14905, %r14906, %r14911, %r17218;
	// end inline asm
	// begin inline asm
	dp4a.s32.s32 %r14909, %r14910, %r14911, %r14901;
	// end inline asm
	ld.shared.u32 	%r14919, [%r17296+3604];
	// begin inline asm
	dp4a.s32.s32 %r14913, %r14914, %r14919, %r14905;
	// end inline asm
	// begin inline asm
	dp4a.s32.s32 %r14917, %r14910, %r14919, %r14909;
	// end inline asm
	ld.shared.u32 	%r14927, [%r17296+3608];
	// begin inline asm
	dp4a.s32.s32 %r14921, %r14922, %r14927, %r14913;
	// end inline asm
	// begin inline asm
	dp4a.s32.s32 %r14925, %r14910, %r14927, %r14917;
	// end inline asm
	ld.shared.u32 	%r14935, [%r17296+3612];
	// begin inline asm
	dp4a.s32.s32 %r14929, %r14930, %r14935, %r14921;
	// end inline asm
	// begin inline asm
	dp4a.s32.s32 %r14933, %r14910, %r14935, %r14925;
	// end inline asm
	and.b32  	%r18165, %r18160, 15;
	mad.lo.s32 	%r18166, %r14929, %r18165, %r18159;
	ld.shared.u32 	%r14938, [%r17287];
	// begin inline asm
	{.reg .f16 low,high;
  mov.b32 {low,high},%r14938;
  cvt.f32.f16 %f1665, low;}

	// end inline asm
	// begin inline asm
	{.reg .f16 low,high;
  mov.b32 {low,high},%r14938;
  cvt.f32.f16 %f1666, high;}

	// end inline asm
	ld.shared.f32 	%f1891, [%r17259+448];
	cvt.rn.f32.s32 	%f1892, %r18166;
	mul.f32 	%f1893, %f1665, %f1892;
	cvt.rn.f32.s32 	%f1894, %r14933;
	mul.f32 	%f1895, %f1666, %f1894;
	sub.f32 	%f1896, %f1893, %f1895;
	fma.rn.f32 	%f2755, %f1891, %f1896, %f2755;
	ld.shared.u32 	%r18167, [%r17263+4224];
	shr.s32 	%r18168, %r18167, %r17251;
	and.b32  	%r14940, %r18168, 50529027;
	ld.shared.u32 	%r18169, [%r17263+4228];
	shr.s32 	%r18170, %r18169, %r17251;
	and.b32  	%r14948, %r18170, 50529027;
	ld.shared.u32 	%r18171, [%r17263+4232];
	shr.s32 	%r18172, %r18171, %r17251;
	and.b32  	%r14956, %r18172, 50529027;
	ld.shared.u32 	%r18173, [%r17263+4236];
	shr.s32 	%r18174, %r18173, %r17251;
	and.b32  	%r14964, %r18174, 50529027;
	ld.shared.u32 	%r18175, [%r17263+4240];
	shr.s32 	%r18176, %r18175, %r17251;
	and.b32  	%r14972, %r18176, 50529027;
	ld.shared.u32 	%r18177, [%r17263+4244];
	shr.s32 	%r18178, %r18177, %r17251;
	and.b32  	%r14980, %r18178, 50529027;
	ld.shared.u32 	%r18179, [%r17263+4248];
	shr.s32 	%r18180, %r18179, %r17251;
	and.b32  	%r14988, %r18180, 50529027;
	ld.shared.u32 	%r18181, [%r17263+4252];
	shr.s32 	%r18182, %r18181, %r17251;
	and.b32  	%r14996, %r18182, 50529027;
	ld.shared.u8 	%r18183, [%r17328];
	shr.u32 	%r18184, %r18183, 4;
	shl.b32 	%r18185, %r18184, 8;
	or.b32  	%r18186, %r18185, %r18184;
	shl.b32 	%r18187, %r18186, 16;
	or.b32  	%r14944, %r18187, %r18186;
	ld.shared.u32 	%r14945, [%r17296+3584];
	// begin inline asm
	dp4a.s32.s32 %r14939, %r14940, %r14945, %r17218;
	// end inline asm
	// begin inline asm
	dp4a.s32.s32 %r14943, %r14944, %r14945, %r17218;
	// end inline asm
	ld.shared.u32 	%r14953, [%r17296+3588];
	// begin inline asm
	dp4a.s32.s32 %r14947, %r14948, %r14953, %r14939;
	// end inline asm
	// begin inline asm
	dp4a.s32.s32 %r14951, %r14944, %r14953, %r14943;
	// end inline asm
	ld.shared.u32 	%r14961, [%r17296+3592];
	// begin inline asm
	dp4a.s32.s32 %r14955, %r14956, %r14961, %r14947;
	// end inline asm
	// begin inline asm
	dp4a.s32.s32 %r14959, %r14944, %r14961, %r14951;
	// end inline asm
	ld.shared.u32 	%r14969, [%r17296+3596];
	// begin inline asm
	dp4a.s32.s32 %r14963, %r14964, %r14969, %r14955;
	// end inline asm
	// begin inline asm
	dp4a.s32.s32 %r14967, %r14944, %r14969, %r14959;
	// end inline asm
	and.b32  	%r18188, %r18183, 15;
	mul.lo.s32 	%r18189, %r14963, %r18188;
	ld.shared.u8 	%r18190, [%r17328+1];
	shr.u32 	%r18191, %r18190, 4;
	shl.b32 	%r18192, %r18191, 8;
	or.b32  	%r18193, %r18192, %r18191;
	shl.b32 	%r18194, %r18193, 16;
	or.b32  	%r14976, %r18194, %r18193;
	ld.shared.u32 	%r14977, [%r17296+3600];
	// begin inline asm
	dp4a.s32.s32 %r14971, %r14972, %r14977, %r17218;
	// end inline asm
	// begin inline asm
	dp4a.s32.s32 %r14975, %r14976, %r14977, %r14967;
	// end inline asm
	ld.shared.u32 	%r14985, [%r17296+3604];
	// begin inline asm
	dp4a.s32.s32 %r14979, %r14980, %r14985, %r14971;
	// end inline asm
	// begin inline asm
	dp4a.s32.s32 %r14983, %r14976, %r14985, %r14975;
	// end inline asm
	ld.shared.u32 	%r14993, [%r17296+3608];
	// begin inline asm
	dp4a.s32.s32 %r14987, %r14988, %r14993, %r14979;
	// end inline asm
	// begin inline asm
	dp4a.s32.s32 %r14991, %r14976, %r14993, %r14983;
	// end inline asm
	ld.shared.u32 	%r15001, [%r17296+3612];
	// begin inline asm
	dp4a.s32.s32 %r14995, %r14996, %r15001, %r14987;
	// end inline asm
	// begin inline asm
	dp4a.s32.s32 %r14999, %r14976, %r15001, %r14991;
	// end inline asm
	and.b32  	%r18195, %r18190, 15;
	mad.lo.s32 	%r18196, %r14995, %r18195, %r18189;
	ld.shared.u32 	%r15004, [%r17327];
	// begin inline asm
	{.reg .f16 low,high;
  mov.b32 {low,high},%r15004;
  cvt.f32.f16 %f1667, low;}

	// end inline asm
	// begin inline asm
	{.reg .f16 low,high;
  mov.b32 {low,high},%r15004;
  cvt.f32.f16 %f1668, high;}

	// end inline asm
	cvt.rn.f32.s32 	%f1897, %r18196;
	mul.f32 	%f1898, %f1667, %f1897;
	cvt.rn.f32.s32 	%f1899, %r14999;
	mul.f32 	%f1900, %f1668, %f1899;
	sub.f32 	%f1901, %f1898, %f1900;
	fma.rn.f32 	%f2739, %f1891, %f1901, %f2739;
	ld.shared.u32 	%r18197, [%r17263+8448];
	shr.s32 	%r18198, %r18197, %r17251;
	and.b32  	%r15006, %r18198, 50529027;
	ld.shared.u32 	%r18199, [%r17263+8452];
	shr.s32 	%r18200, %r18199, %r17251;
	and.b32  	%r15014, %r18200, 50529027;
	ld.shared.u32 	%r18201, [%r17263+8456];
	shr.s32 	%r18202, %r18201, %r17251;
	and.b32  	%r15022, %r18202, 50529027;
	ld.shared.u32 	%r18203, [%r17263+8460];
	shr.s32 	%r18204, %r18203, %r17251;
	and.b32  	%r15030, %r18204, 50529027;
	ld.shared.u32 	%r18205, [%r17263+8464];
	shr.s32 	%r18206, %r18205, %r17251;
	and.b32  	%r15038, %r18206, 50529027;
	ld.shared.u32 	%r18207, [%r17263+8468];
	shr.s32 	%r18208, %r18207, %r17251;
	and.b32  	%r15046, %r18208, 50529027;
	ld.shared.u32 	%r18209, [%r17263+8472];
	shr.s32 	%r18210, %r18209, %r17251;
	and.b32  	%r15054, %r18210, 50529027;
	ld.shared.u32 	%r18211, [%r17263+8476];
	shr.s32 	%r18212, %r18211, %r17251;
	and.b32  	%r15062, %r18212, 50529027;
	ld.shared.u8 	%r18213, [%r17365];
	shr.u32 	%r18214, %r18213, 4;
	shl.b32 	%r18215, %r18214, 8;
	or.b32  	%r18216, %r18215, %r18214;
	shl.b32 	%r18217, %r18216, 16;
	or.b32  	%r15010, %r18217, %r18216;
	ld.shared.u32 	%r15011, [%r17296+3584];
	// begin inline asm
	dp4a.s32.s32 %r15005, %r15006, %r15011, %r17218;
	// end inline asm
	// begin inline asm
	dp4a.s32.s32 %r15009, %r15010, %r15011, %r17218;
	// end inline asm
	ld.shared.u32 	%r15019, [%r17296+3588];
	// begin inline asm
	dp4a.s32.s32 %r15013, %r15014, %r15019, %r15005;
	// end inline asm
	// begin inline asm
	dp4a.s32.s32 %r15017, %r15010, %r15019, %r15009;
	// end inline asm
	ld.shared.u32 	%r15027, [%r17296+3592];
	// begin inline asm
	dp4a.s32.s32 %r15021, %r15022, %r15027, %r15013;
	// end inline asm
	// begin inline asm
	dp4a.s32.s32 %r15025, %r15010, %r15027, %r15017;
	// end inline asm
	ld.shared.u32 	%r15035, [%r17296+3596];
	// begin inline asm
	dp4a.s32.s32 %r15029, %r15030, %r15035, %r15021;
	// end inline asm
	// begin inline asm
	dp4a.s32.s32 %r15033, %r15010, %r15035, %r15025;
	// end inline asm
	and.b32  	%r18218, %r18213, 15;
	mul.lo.s32 	%r18219, %r15029, %r18218;
	ld.shared.u8 	%r18220, [%r17365+1];
	shr.u32 	%r18221, %r18220, 4;
	shl.b32 	%r18222, %r18221, 8;
	or.b32  	%r18223, %r18222, %r18221;
	shl.b32 	%r18224, %r18223, 16;
	or.b32  	%r15042, %r18224, %r18223;
	ld.shared.u32 	%r15043, [%r17296+3600];
	// begin inline asm
	dp4a.s32.s32 %r15037, %r15038, %r15043, %r17218;
	// end inline asm
	// begin inline asm
	dp4a.s32.s32 %r15041, %r15042, %r15043, %r15033;
	// end inline asm
	ld.shared.u32 	%r15051, [%r17296+3604];
	// begin inline asm
	dp4a.s32.s32 %r15045, %r15046, %r15051, %r15037;
	// end inline asm
	// begin inline asm
	dp4a.s32.s32 %r15049, %r15042, %r15051, %r15041;
	// end inline asm
	ld.shared.u32 	%r15059, [%r17296+3608];
	// begin inline asm
	dp4a.s32.s32 %r15053, %r15054, %r15059, %r15045;
	// end inline asm
	// begin inline asm
	dp4a.s32.s32 %r15057, %r15042, %r15059, %r15049;
	// end inline asm
	ld.shared.u32 	%r15067, [%r17296+3612];
	// begin inline asm
	dp4a.s32.s32 %r15061, %r15062, %r15067, %r15053;
	// end inline asm
	// begin inline asm
	dp4a.s32.s32 %r15065, %r15042, %r15067, %r15057;
	// end inline asm
	and.b32  	%r18225, %r18220, 15;
	mad.lo.s32 	%r18226, %r15061, %r18225, %r18219;
	ld.shared.u32 	%r15070, [%r17364];
	// begin inline asm
	{.reg .f16 low,high;
  mov.b32 {low,high},%r15070;
  cvt.f32.f16 %f1669, low;}

	// end inline asm
	// begin inline asm
	{.reg .f16 low,high;
  mov.b32 {low,high},%r15070;
  cvt.f32.f16 %f1670, high;}

	// end inline asm
	ld.shared.f32 	%f1902, [%r17259+448];
	cvt.rn.f32.s32 	%f1903, %r18226;
	mul.f32 	%f1904, %f1669, %f1903;
	cvt.rn.f32.s32 	%f1905, %r15065;
	mul.f32 	%f1906, %f1670, %f1905;
	sub.f32 	%f1907, %f1904, %f1906;
	fma.rn.f32 	%f2723, %f1902, %f1907, %f2723;
	ld.shared.u32 	%r18227, [%r17263+12672];
	shr.s32 	%r18228, %r18227, %r17251;
	and.b32  	%r15072, %r18228, 50529027;
	ld.shared.u32 	%r18229, [%r17263+12676];
	shr.s32 	%r18230, %r18229, %r17251;
	and.b32  	%r15080, %r18230, 50529027;
	ld.shared.u32 	%r18231, [%r17263+12680];
	shr.s32 	%r18232, %r18231, %r17251;
	and.b32  	%r15088, %r18232, 50529027;
	ld.shared.u32 	%r18233, [%r17263+12684];
	shr.s32 	%r18234, %r18233, %r17251;
	and.b32  	%r15096, %r18234, 50529027;
	ld.shared.u32 	%r18235, [%r17263+12688];
	shr.s32 	%r18236, %r18235, %r17251;
	and.b32  	%r15104, %r18236, 50529027;
	ld.shared.u32 	%r18237, [%r17263+12692];
	shr.s32 	%r18238, %r18237, %r17251;
	and.b32  	%r15112, %r18238, 50529027;
	ld.shared.u32 	%r18239, [%r17263+12696];
	shr.s32 	%r18240, %r18239, %r17251;
	and.b32  	%r15120, %r18240, 50529027;
	ld.shared.u32 	%r18241, [%r17263+12700];
	shr.s32 	%r18242, %r18241, %r17251;
	and.b32  	%r15128, %r18242, 50529027;
	ld.shared.u8 	%r18243, [%r17402];
	shr.u32 	%r18244, %r18243, 4;
	shl.b32 	%r18245, %r18244, 8;
	or.b32  	%r18246, %r18245, %r18244;
	shl.b32 	%r18247, %r18246, 16;
	or.b32  	%r15076, %r18247, %r18246;
	ld.shared.u32 	%r15077, [%r17296+3584];
	// begin inline asm
	dp4a.s32.s32 %r15071, %r15072, %r15077, %r17218;
	// end inline asm
	// begin inline asm
	dp4a.s32.s32 %r15075, %r15076, %r15077, %r17218;
	// end inline asm
	ld.shared.u32 	%r15085, [%r17296+3588];
	// begin inline asm
	dp4a.s32.s32 %r15079, %r15080, %r15085, %r15071;
	// end inline asm
	// begin inline asm
	dp4a.s32.s32 %r15083, %r15076, %r15085, %r15075;
	// end inline asm
	ld.shared.u32 	%r15093, [%r17296+3592];
	// begin inline asm
	dp4a.s32.s32 %r15087, %r15088, %r15093, %r15079;
	// end inline asm
	// begin inline asm
	dp4a.s32.s32 %r15091, %r15076, %r15093, %r15083;
	// end inline asm
	ld.shared.u32 	%r15101, [%r17296+3596];
	// begin inline asm
	dp4a.s32.s32 %r15095, %r15096, %r15101, %r15087;
	// end inline asm
	// begin inline asm
	dp4a.s32.s32 %r15099, %r15076, %r15101, %r15091;
	// end inline asm
	and.b32  	%r18248, %r18243, 15;
	mul.lo.s32 	%r18249, %r15095, %r18248;
	ld.shared.u8 	%r18250, [%r17402+1];
	shr.u32 	%r18251, %r18250, 4;
	shl.b32 	%r18252, %r18251, 8;
	or.b32  	%r18253, %r18252, %r18251;
	shl.b32 	%r18254, %r18253, 16;
	or.b32  	%r15108, %r18254, %r18253;
	ld.shared.u32 	%r15109, [%r17296+3600];
	// begin inline asm
	dp4a.s32.s32 %r15103, %r15104, %r15109, %r17218;
	// end inline asm
	// begin inline asm
	dp4a.s32.s32 %r15107, %r15108, %r15109, %r15099;
	// end inline asm
	ld.shared.u32 	%r15117, [%r17296+3604];
	// begin inline asm
	dp4a.s32.s32 %r15111, %r15112, %r15117, %r15103;
	// end inline asm
	// begin inline asm
	dp4a.s32.s32 %r15115, %r15108, %r15117, %r15107;
	// end inline asm
	ld.shared.u32 	%r15125, [%r17296+3608];
	// begin inline asm
	dp4a.s32.s32 %r15119, %r15120, %r15125, %r15111;
	// end inline asm
	// begin inline asm
	dp4a.s32.s32 %r15123, %r15108, %r15125, %r15115;
	// end inline asm
	ld.shared.u32 	%r15133, [%r17296+3612];
	// begin inline asm
	dp4a.s32.s32 %r15127, %r15128, %r15133, %r15119;
	// end inline asm
	// begin inline asm
	dp4a.s32.s32 %r15131, %r15108, %r15133, %r15123;
	// end inline asm
	and.b32  	%r18255, %r18250, 15;
	mad.lo.s32 	%r18256, %r15127, %r18255, %r18249;
	ld.shared.u32 	%r15136, [%r17401];
	// begin inline asm
	{.reg .f16 low,high;
  mov.b32 {low,high},%r15136;
  cvt.f32.f16 %f1671, low;}

	// end inline asm
	// begin inline asm
	{.reg .f16 low,high;
  mov.b32 {low,high},%r15136;
  cvt.f32.f16 %f1672, high;}

	// end inline asm
	cvt.rn.f32.s32 	%f1908, %r18256;
	mul.f32 	%f1909, %f1671, %f1908;
	cvt.rn.f32.s32 	%f1910, %r15131;
	mul.f32 	%f1911, %f1672, %f1910;
	sub.f32 	%f1912, %f1909, %f1911;
	fma.rn.f32 	%f2707, %f1902, %f1912, %f2707;
	ld.shared.u32 	%r18257, [%r17263];
	shr.s32 	%r18258, %r18257, %r17251;
	and.b32  	%r15138, %r18258, 50529027;
	ld.shared.u32 	%r18259, [%r17263+4];
	shr.s32 	%r18260, %r18259, %r17251;
	and.b32  	%r15146, %r18260, 50529027;
	ld.shared.u32 	%r18261, [%r17263+8];
	shr.s32 	%r18262, %r18261, %r17251;
	and.b32  	%r15154, %r18262, 50529027;
	ld.shared.u32 	%r18263, [%r17263+12];
	shr.s32 	%r18264, %r18263, %r17251;
	and.b32  	%r15162, %r18264, 50529027;
	ld.shared.u32 	%r18265, [%r17263+16];
	shr.s32 	%r18266, %r18265, %r17251;
	and.b32  	%r15170, %r18266, 50529027;
	ld.shared.u32 	%r18267, [%r17263+20];
	shr.s32 	%r18268, %r18267, %r17251;
	and.b32  	%r15178, %r18268, 50529027;
	ld.shared.u32 	%r18269, [%r17263+24];
	shr.s32 	%r18270, %r18269, %r17251;
	and.b32  	%r15186, %r18270, 50529027;
	ld.shared.u32 	%r18271, [%r17263+28];
	shr.s32 	%r18272, %r18271, %r17251;
	and.b32  	%r15194, %r18272, 50529027;
	ld.shared.u8 	%r18273, [%r17288];
	shr.u32 	%r18274, %r18273, 4;
	shl.b32 	%r18275, %r18274, 8;
	or.b32  	%r18276, %r18275, %r18274;
	shl.b32 	%r18277, %r18276, 16;
	or.b32  	%r15142, %r18277, %r18276;
	ld.shared.u32 	%r15143, [%r17296+4096];
	// begin inline asm
	dp4a.s32.s32 %r15137, %r15138, %r15143, %r17218;
	// end inline asm
	// begin inline asm
	dp4a.s32.s32 %r15141, %r15142, %r15143, %r17218;
	// end inline asm
	ld.shared.u32 	%r15151, [%r17296+4100];
	// begin inline asm
	dp4a.s32.s32 %r15145, %r15146, %r15151, %r15137;
	// end inline asm
	// begin inline asm
	dp4a.s32.s32 %r15149, %r15142, %r15151, %r15141;
	// end inline asm
	ld.shared.u32 	%r15159, [%r17296+4104];
	// begin inline asm
	dp4a.s32.s32 %r15153, %r15154, %r15159, %r15145;
	// end inline asm
	// begin inline asm
	dp4a.s32.s32 %r15157, %r15142, %r15159, %r15149;
	// end inline asm
	ld.shared.u32 	%r15167, [%r17296+4108];
	// begin inline asm
	dp4a.s32.s32 %r15161, %r15162, %r15167, %r15153;
	// end inline asm
	// begin inline asm
	dp4a.s32.s32 %r15165, %r15142, %r15167, %r15157;
	// end inline asm
	and.b32  	%r18278, %r18273, 15;
	mul.lo.s32 	%r18279, %r15161, %r18278;
	ld.shared.u8 	%r18280, [%r17288+1];
	shr.u32 	%r18281, %r18280, 4;
	shl.b32 	%r18282, %r18281, 8;
	or.b32  	%r18283, %r18282, %r18281;
	shl.b32 	%r18284, %r18283, 16;
	or.b32  	%r15174, %r18284, %r18283;
	ld.shared.u32 	%r15175, [%r17296+4112];
	// begin inline asm
	dp4a.s32.s32 %r15169, %r15170, %r15175, %r17218;
	// end inline asm
	// begin inline asm
	dp4a.s32.s32 %r15173, %r15174, %r15175, %r15165;
	// end inline asm
	ld.shared.u32 	%r15183, [%r17296+4116];
	// begin inline asm
	dp4a.s32.s32 %r15177, %r15178, %r15183, %r15169;
	// end inline asm
	// begin inline asm
	dp4a.s32.s32 %r15181, %r15174, %r15183, %r15173;
	// end inline asm
	ld.shared.u32 	%r15191, [%r17296+4120];
	// begin inline asm
	dp4a.s32.s32 %r15185, %r15186, %r15191, %r15177;
	// end inline asm
	// begin inline asm
	dp4a.s32.s32 %r15189, %r15174, %r15191, %r15181;
	// end inline asm
	ld.shared.u32 	%r15199, [%r17296+4124];
	// begin inline asm
	dp4a.s32.s32 %r15193, %r15194, %r15199, %r15185;
	// end inline asm
	// begin inline asm
	dp4a.s32.s32 %r15197, %r15174, %r15199, %r15189;
	// end inline asm
	and.b32  	%r18285, %r18280, 15;
	mad.lo.s32 	%r18286, %r15193, %r18285, %r18279;
	ld.shared.u32 	%r15202, [%r17287];
	// begin inline asm
	{.reg .f16 low,high;
  mov.b32 {low,high},%r15202;
  cvt.f32.f16 %f1673, low;}

	// end inline asm
	// begin inline asm
	{.reg .f16 low,high;
  mov.b32 {low,high},%r15202;
  cvt.f32.f16 %f1674, high;}

	// end inline asm
	ld.shared.f32 	%f1913, [%r17259+512];
	cvt.rn.f32.s32 	%f1914, %r18286;
	mul.f32 	%f1915, %f1673, %f1914;
	cvt.rn.f32.s32 	%f1916, %r15197;
	mul.f32 	%f1917, %f1674, %f1916;
	sub.f32 	%f1918, %f1915, %f1917;
	fma.rn.f32 	%f2754, %f1913, %f1918, %f2754;
	ld.shared.u32 	%r18287, [%r17263+4224];
	shr.s32 	%r18288, %r18287, %r17251;
	and.b32  	%r15204, %r18288, 50529027;
	ld.shared.u32 	%r18289, [%r17263+4228];
	shr.s32 	%r18290, %r18289, %r17251;
	and.b32  	%r15212, %r18290, 50529027;
	ld.shared.u32 	%r18291, [%r17263+4232];
	shr.s32 	%r18292, %r18291, %r17251;
	and.b32  	%r15220, %r18292, 50529027;
	ld.shared.u32 	%r18293, [%r17263+4236];
	shr.s32 	%r18294, %r18293, %r17251;
	and.b32  	%r15228, %r18294, 50529027;
	ld.shared.u32 	%r18295, [%r17263+4240];
	shr.s32 	%r18296, %r18295, %r17251;
	and.b32  	%r15236, %r18296, 50529027;
	ld.shared.u32 	%r18297, [%r17263+4244];
	shr.s32 	%r18298, %r18297, %r17251;
	and.b32  	%r15244, %r18298, 50529027;
	ld.shared.u32 	%r18299, [%r17263+4248];
	shr.s32 	%r18300, %r18299, %r17251;
	and.b32  	%r15252, %r18300, 50529027;
	ld.shared.u32 	%r18301, [%r17263+4252];
	shr.s32 	%r18302, %r18301, %r17251;
	and.b32  	%r15260, %r18302, 50529027;
	ld.shared.u8 	%r18303, [%r17328];
	shr.u32 	%r18304, %r18303, 4;
	shl.b32 	%r18305, %r18304, 8;
	or.b32  	%r18306, %r18305, %r18304;
	shl.b32 	%r18307, %r18306, 16;
	or.b32  	%r15208, %r18307, %r18306;
	ld.shared.u32 	%r15209, [%r17296+4096];
	// begin inline asm
	dp4a.s32.s32 %r15203, %r15204, %r15209, %r17218;
	// end inline asm
	// begin inline asm
	dp4a.s32.s32 %r15207, %r15208, %r15209, %r17218;
	// end inline asm
	ld.shared.u32 	%r15217, [%r17296+4100];
	// begin inline asm
	dp4a.s32.s32 %r15211, %r15212, %r15217, %r15203;
	// end inline asm
	// begin inline asm
	dp4a.s32.s32 %r15215, %r15208, %r15217, %r15207;
	// end inline asm
	ld.shared.u32 	%r15225, [%r17296+4104];
	// begin inline asm
	dp4a.s32.s32 %r15219, %r15220, %r15225, %r15211;
	// end inline asm
	// begin inline asm
	dp4a.s32.s32 %r15223, %r15208, %r15225, %r15215;
	// end inline asm
	ld.shared.u32 	%r15233, [%r17296+4108];
	// begin inline asm
	dp4a.s32.s32 %r15227, %r15228, %r15233, %r15219;
	// end inline asm
	// begin inline asm
	dp4a.s32.s32 %r15231, %r15208, %r15233, %r15223;
	// end inline asm
	and.b32  	%r18308, %r18303, 15;
	mul.lo.s32 	%r18309, %r15227, %r18308;
	ld.shared.u8 	%r18310, [%r17328+1];
	shr.u32 	%r18311, %r18310, 4;
	shl.b32 	%r18312, %r18311, 8;
	or.b32  	%r18313, %r18312, %r18311;
	shl.b32 	%r18314, %r18313, 16;
	or.b32  	%r15240, %r18314, %r18313;
	ld.shared.u32 	%r15241, [%r17296+4112];
	// begin inline asm
	dp4a.s32.s32 %r15235, %r15236, %r15241, %r17218;
	// end inline asm
	// begin inline asm
	dp4a.s32.s32 %r15239, %r15240, %r15241, %r15231;
	// end inline asm
	ld.shared.u32 	%r15249, [%r17296+4116];
	// begin inline asm
	dp4a.s32.s32 %r15243, %r15244, %r15249, %r15235;
	// end inline asm
	// begin inline asm
	dp4a.s32.s32 %r15247, %r15240, %r15249, %r15239;
	// end inline asm
	ld.shared.u32 	%r15257, [%r17296+4120];
	// begin inline asm
	dp4a.s32.s32 %r15251, %r15252, %r15257, %r15243;
	// end inline asm
	// begin inline asm
	dp4a.s32.s32 %r15255, %r15240, %r15257, %r15247;
	// end inline asm
	ld.shared.u32 	%r15265, [%r17296+4124];
	// begin inline asm
	dp4a.s32.s32 %r15259, %r15260, %r15265, %r15251;
	// end inline asm
	// begin inline asm
	dp4a.s32.s32 %r15263, %r15240, %r15265, %r15255;
	// end inline asm
	and.b32  	%r18315, %r18310, 15;
	mad.lo.s32 	%r18316, %r15259, %r18315, %r18309;
	ld.shared.u32 	%r15268, [%r17327];
	// begin inline asm
	{.reg .f16 low,high;
  mov.b32 {low,high},%r15268;
  cvt.f32.f16 %f1675, low;}

	// end inline asm
	// begin inline asm
	{.reg .f16 low,high;
  mov.b32 {low,high},%r15268;
  cvt.f32.f16 %f1676, high;}

	// end inline asm
	cvt.rn.f32.s32 	%f1919, %r18316;
	mul.f32 	%f1920, %f1675, %f1919;
	cvt.rn.f32.s32 	%f1921, %r15263;
	mul.f32 	%f1922, %f1676, %f1921;
	sub.f32 	%f1923, %f1920, %f1922;
	fma.rn.f32 	%f2738, %f1913, %f1923, %f2738;
	ld.shared.u32 	%r18317, [%r17263+8448];
	shr.s32 	%r18318, %r18317, %r17251;
	and.b32  	%r15270, %r18318, 50529027;
	ld.shared.u32 	%r18319, [%r17263+8452];
	shr.s32 	%r18320, %r18319, %r17251;
	and.b32  	%r15278, %r18320, 50529027;
	ld.shared.u32 	%r18321, [%r17263+8456];
	shr.s32 	%r18322, %r18321, %r17251;
	and.b32  	%r15286, %r18322, 50529027;
	ld.shared.u32 	%r18323, [%r17263+8460];
	shr.s32 	%r18324, %r18323, %r17251;
	and.b32  	%r15294, %r18324, 50529027;
	ld.shared.u32 	%r18325, [%r17263+8464];
	shr.s32 	%r18326, %r18325, %r17251;
	and.b32  	%r15302, %r18326, 50529027;
	ld.shared.u32 	%r18327, [%r17263+8468];
	shr.s32 	%r18328, %r18327, %r17251;
	and.b32  	%r15310, %r18328, 50529027;
	ld.shared.u32 	%r18329, [%r17263+8472];
	shr.s32 	%r18330, %r18329, %r17251;
	and.b32  	%r15318, %r18330, 50529027;
	ld.shared.u32 	%r18331, [%r17263+8476];
	shr.s32 	%r18332, %r18331, %r17251;
	and.b32  	%r15326, %r18332, 50529027;
	ld.shared.u8 	%r18333, [%r17365];
	shr.u32 	%r18334, %r18333, 4;
	shl.b32 	%r18335, %r18334, 8;
	or.b32  	%r18336, %r18335, %r18334;
	shl.b32 	%r18337, %r18336, 16;
	or.b32  	%r15274, %r18337, %r18336;
	ld.shared.u32 	%r15275, [%r17296+4096];
	// begin inline asm
	dp4a.s32.s32 %r15269, %r15270, %r15275, %r17218;
	// end inline asm
	// begin inline asm
	dp4a.s32.s32 %r15273, %r15274, %r15275, %r17218;
	// end inline asm
	ld.shared.u32 	%r15283, [%r17296+4100];
	// begin inline asm
	dp4a.s32.s32 %r15277, %r15278, %r15283, %r15269;
	// end inline asm
	// begin inline asm
	dp4a.s32.s32 %r15281, %r15274, %r15283, %r15273;
	// end inline asm
	ld.shared.u32 	%r15291, [%r17296+4104];
	// begin inline asm
	dp4a.s32.s32 %r15285, %r15286, %r15291, %r15277;
	// end inline asm
	// begin inline asm
	dp4a.s32.s32 %r15289, %r15274, %r15291, %r15281;
	// end inline asm
	ld.shared.u32 	%r15299, [%r17296+4108];
	// begin inline asm
	dp4a.s32.s32 %r15293, %r15294, %r15299, %r15285;
	// end inline asm
	// begin inline asm
	dp4a.s32.s32 %r15297, %r15274, %r15299, %r15289;
	// end inline asm
	and.b32  	%r18338, %r18333, 15;
	mul.lo.s32 	%r18339, %r15293, %r18338;
	ld.shared.u8 	%r18340, [%r17365+1];
	shr.u32 	%r18341, %r18340, 4;
	shl.b32 	%r18342, %r18341, 8;
	or.b32  	%r18343, %r18342, %r18341;
	shl.b32 	%r18344, %r18343, 16;
	or.b32  	%r15306, %r18344, %r18343;
	ld.shared.u32 	%r15307, [%r17296+4112];
	// begin inline asm
	dp4a.s32.s32 %r15301, %r15302, %r15307, %r17218;
	// end inline asm
	// begin inline asm
	dp4a.s32.s32 %r15305, %r15306, %r15307, %r15297;
	// end inline asm
	ld.shared.u32 	%r15315, [%r17296+4116];
	// begin inline asm
	dp4a.s32.s32 %r15309, %r15310, %r15315, %r15301;
	// end inline asm
	// begin inline asm
	dp4a.s32.s32 %r15313, %r15306, %r15315, %r15305;
	// end inline asm
	ld.shared.u32 	%r15323, [%r17296+4120];
	// begin inline asm
	dp4a.s32.s32 %r15317, %r15318, %r15323, %r15309;
	// end inline asm
	// begin inline asm
	dp4a.s32.s32 %r15321, %r15306, %r15323, %r15313;
	// end inline asm
	ld.shared.u32 	%r15331, [%r17296+4124];
	// begin inline asm
	dp4a.s32.s32 %r15325, %r15326, %r15331, %r15317;
	// end inline asm
	// begin inline asm
	dp4a.s32.s32 %r15329, %r15306, %r15331, %r15321;
	// end inline asm
	and.b32  	%r18345, %r18340, 15;
	mad.lo.s32 	%r18346, %r15325, %r18345, %r18339;
	ld.shared.u32 	%r15334, [%r17364];
	// begin inline asm
	{.reg .f16 low,high;
  mov.b32 {low,high},%r15334;
  cvt.f32.f16 %f1677, low;}

	// end inline asm
	// begin inline asm
	{.reg .f16 low,high;
  mov.b32 {low,high},%r15334;
  cvt.f32.f16 %f1678, high;}

	// end inline asm
	ld.shared.f32 	%f1924, [%r17259+512];
	cvt.rn.f32.s32 	%f1925, %r18346;
	mul.f32 	%f1926, %f1677, %f1925;
	cvt.rn.f32.s32 	%f1927, %r15329;
	mul.f32 	%f1928, %f1678, %f1927;
	sub.f32 	%f1929, %f1926, %f1928;
	fma.rn.f32 	%f2722, %f1924, %f1929, %f2722;
	ld.shared.u32 	%r18347, [%r17263+12672];
	shr.s32 	%r18348, %r18347, %r17251;
	and.b32  	%r15336, %r18348, 50529027;
	ld.shared.u32 	%r18349, [%r17263+12676];
	shr.s32 	%r18350, %r18349, %r17251;
	and.b32  	%r15344, %r18350, 50529027;
	ld.shared.u32 	%r18351, [%r17263+12680];
	shr.s32 	%r18352, %r18351, %r17251;
	and.b32  	%r15352, %r18352, 50529027;
	ld.shared.u32 	%r18353, [%r17263+12684];
	shr.s32 	%r18354, %r18353, %r17251;
	and.b32  	%r15360, %r18354, 50529027;
	ld.shared.u32 	%r18355, [%r17263+12688];
	shr.s32 	%r18356, %r18355, %r17251;
	and.b32  	%r15368, %r18356, 50529027;
	ld.shared.u32 	%r18357, [%r17263+12692];
	shr.s32 	%r18358, %r18357, %r17251;
	and.b32  	%r15376, %r18358, 50529027;
	ld.shared.u32 	%r18359, [%r17263+12696];
	shr.s32 	%r18360, %r18359, %r17251;
	and.b32  	%r15384, %r18360, 50529027;
	ld.shared.u32 	%r18361, [%r17263+12700];
	shr.s32 	%r18362, %r18361, %r17251;
	and.b32  	%r15392, %r18362, 50529027;
	ld.shared.u8 	%r18363, [%r17402];
	shr.u32 	%r18364, %r18363, 4;
	shl.b32 	%r18365, %r18364, 8;
	or.b32  	%r18366, %r18365, %r18364;
	shl.b32 	%r18367, %r18366, 16;
	or.b32  	%r15340, %r18367, %r18366;
	ld.shared.u32 	%r15341, [%r17296+4096];
	// begin inline asm
	dp4a.s32.s32 %r15335, %r15336, %r15341, %r17218;
	// end inline asm
	// begin inline asm
	dp4a.s32.s32 %r15339, %r15340, %r15341, %r17218;
	// end inline asm
	ld.shared.u32 	%r15349, [%r17296+4100];
	// begin inline asm
	dp4a.s32.s32 %r15343, %r15344, %r15349, %r15335;
	// end inline asm
	// begin inline asm
	dp4a.s32.s32 %r15347, %r15340, %r15349, %r15339;
	// end inline asm
	ld.shared.u32 	%r15357, [%r17296+4104];
	// begin inline asm
	dp4a.s32.s32 %r15351, %r15352, %r15357, %r15343;
	// end inline asm
	// begin inline asm
	dp4a.s32.s32 %r15355, %r15340, %r15357, %r15347;
	// end inline asm
	ld.shared.u32 	%r15365, [%r17296+4108];
	// begin inline asm
	dp4a.s32.s32 %r15359, %r15360, %r15365, %r15351;
	// end inline asm
	// begin inline asm
	dp4a.s32.s32 %r15363, %r15340, %r15365, %r15355;
	// end inline asm
	and.b32  	%r18368, %r18363, 15;
	mul.lo.s32 	%r18369, %r15359, %r18368;
	ld.shared.u8 	%r18370, [%r17402+1];
	shr.u32 	%r18371, %r18370, 4;
	shl.b32 	%r18372, %r18371, 8;
	or.b32  	%r18373, %r18372, %r18371;
	shl.b32 	%r18374, %r18373, 16;
	or.b32  	%r15372, %r18374, %r18373;
	ld.shared.u32 	%r15373, [%r17296+4112];
	// begin inline asm
	dp4a.s32.s32 %r15367, %r15368, %r15373, %r17218;
	// end inline asm
	// begin inline asm
	dp4a.s32.s32 %r15371, %r15372, %r15373, %r15363;
	// end inline asm
	ld.shared.u32 	%r15381, [%r17296+4116];
	// begin inline asm
	dp4a.s32.s32 %r15375, %r15376, %r15381, %r15367;
	// end inline asm
	// begin inline asm
	dp4a.s32.s32 %r15379, %r15372, %r15381, %r15371;
	// end inline asm
	ld.shared.u32 	%r15389, [%r17296+4120];
	// begin inline asm
	dp4a.s32.s32 %r15383, %r15384, %r15389, %r15375;
	// end inline asm
	// begin inline asm
	dp4a.s32.s32 %r15387, %r15372, %r15389, %r15379;
	// end inline asm
	ld.shared.u32 	%r15397, [%r17296+4124];
	// begin inline asm
	dp4a.s32.s32 %r15391, %r15392, %r15397, %r15383;
	// end inline asm
	// begin inline asm
	dp4a.s32.s32 %r15395, %r15372, %r15397, %r15387;
	// end inline asm
	and.b32  	%r18375, %r18370, 15;
	mad.lo.s32 	%r18376, %r15391, %r18375, %r18369;
	ld.shared.u32 	%r15400, [%r17401];
	// begin inline asm
	{.reg .f16 low,high;
  mov.b32 {low,high},%r15400;
  cvt.f32.f16 %f1679, low;}

	// end inline asm
	// begin inline asm
	{.reg .f16 low,high;
  mov.b32 {low,high},%r15400;
  cvt.f32.f16 %f1680, high;}

	// end inline asm
	cvt.rn.f32.s32 	%f1930, %r18376;
	mul.f32 	%f1931, %f1679, %f1930;
	cvt.rn.f32.s32 	%f1932, %r15395;
	mul.f32 	%f1933, %f1680, %f1932;
	sub.f32 	%f1934, %f1931, %f1933;
	fma.rn.f32 	%f2706, %f1924, %f1934, %f2706;
	ld.shared.u32 	%r18377, [%r17263];
	shr.s32 	%r18378, %r18377, %r17251;
	and.b32  	%r15402, %r18378, 50529027;
	ld.shared.u32 	%r18379, [%r17263+4];
	shr.s32 	%r18380, %r18379, %r17251;
	and.b32  	%r15410, %r18380, 50529027;
	ld.shared.u32 	%r18381, [%r17263+8];
	shr.s32 	%r18382, %r18381, %r17251;
	and.b32  	%r15418, %r18382, 50529027;
	ld.shared.u32 	%r18383, [%r17263+12];
	shr.s32 	%r18384, %r18383, %r17251;
	and.b32  	%r15426, %r18384, 50529027;
	ld.shared.u32 	%r18385, [%r17263+16];
	shr.s32 	%r18386, %r18385, %r17251;
	and.b32  	%r15434, %r18386, 50529027;
	ld.shared.u32 	%r18387, [%r17263+20];
	shr.s32 	%r18388, %r18387, %r17251;
	and.b32  	%r15442, %r18388, 50529027;
	ld.shared.u32 	%r18389, [%r17263+24];
	shr.s32 	%r18390, %r18389, %r17251;
	and.b32  	%r15450, %r18390, 50529027;
	ld.shared.u32 	%r18391, [%r17263+28];
	shr.s32 	%r18392, %r18391, %r17251;
	and.b32  	%r15458, %r18392, 50529027;
	ld.shared.u8 	%r18393, [%r17288];
	shr.u32 	%r18394, %r18393, 4;
	shl.b32 	%r18395, %r18394, 8;
	or.b32  	%r18396, %r18395, %r18394;
	shl.b32 	%r18397, %r18396, 16;
	or.b32  	%r15406, %r18397, %r18396;
	ld.shared.u32 	%r15407, [%r17296+4608];
	// begin inline asm
	dp4a.s32.s32 %r15401, %r15402, %r15407, %r17218;
	// end inline asm
	// begin inline asm
	dp4a.s32.s32 %r15405, %r15406, %r15407, %r17218;
	// end inline asm
	ld.shared.u32 	%r15415, [%r17296+4612];
	// begin inline asm
	dp4a.s32.s32 %r15409, %r15410, %r15415, %r15401;
	// end inline asm
	// begin inline asm
	dp4a.s32.s32 %r15413, %r15406, %r15415, %r15405;
	// end inline asm
	ld.shared.u32 	%r15423, [%r17296+4616];
	// begin inline asm
	dp4a.s32.s32 %r15417, %r15418, %r15423, %r15409;
	// end inline asm
	// begin inline asm
	dp4a.s32.s32 %r15421, %r15406, %r15423, %r15413;
	// end inline asm
	ld.shared.u32 	%r15431, [%r17296+4620];
	// begin inline asm
	dp4a.s32.s32 %r15425, %r15426, %r15431, %r15417;
	// end inline asm
	// begin inline asm
	dp4a.s32.s32 %r15429, %r15406, %r15431, %r15421;
	// end inline asm
	and.b32  	%r18398, %r18393, 15;
	mul.lo.s32 	%r18399, %r15425, %r18398;
	ld.shared.u8 	%r18400, [%r17288+1];
	shr.u32 	%r18401, %r18400, 4;
	shl.b32 	%r18402, %r18401, 8;
	or.b32  	%r18403, %r18402, %r18401;
	shl.b32 	%r18404, %r18403, 16;
	or.b32  	%r15438, %r18404, %r18403;
	ld.shared.u32 	%r15439, [%r17296+4624];
	// begin inline asm
	dp4a.s32.s32 %r15433, %r15434, %r15439, %r17218;
	// end inline asm
	// begin inline asm
	dp4a.s32.s32 %r15437, %r15438, %r15439, %r15429;
	// end inline asm
	ld.shared.u32 	%r15447, [%r17296+4628];
	// begin inline asm
	dp4a.s32.s32 %r15441, %r15442, %r15447, %r15433;
	// end inline asm
	// begin inline asm
	dp4a.s32.s32 %r15445, %r15438, %r15447, %r15437;
	// end inline asm
	ld.shared.u32 	%r15455, [%r17296+4632];
	// begin inline asm
	dp4a.s32.s32 %r15449, %r15450, %r15455, %r15441;
	// end inline asm
	// begin inline asm
	dp4a.s32.s32 %r15453, %r15438, %r15455, %r15445;
	// end inline asm
	ld.shared.u32 	%r15463, [%r17296+4636];
	// begin inline asm
	dp4a.s32.s32 %r15457, %r15458, %r15463, %r15449;
	// end inline asm
	// begin inline asm
	dp4a.s32.s32 %r15461, %r15438, %r15463, %r15453;
	// end inline asm
	and.b32  	%r18405, %r18400, 15;
	mad.lo.s32 	%r18406, %r15457, %r18405, %r18399;
	ld.shared.u32 	%r15466, [%r17287];
	// begin inline asm
	{.reg .f16 low,high;
  mov.b32 {low,high},%r15466;
  cvt.f32.f16 %f1681, low;}

	// end inline asm
	// begin inline asm
	{.reg .f16 low,high;
  mov.b32 {low,high},%r15466;
  cvt.f32.f16 %f1682, high;}

	// end inline asm
	ld.shared.f32 	%f1935, [%r17259+576];
	cvt.rn.f32.s32 	%f1936, %r18406;
	mul.f32 	%f1937, %f1681, %f1936;
	cvt.rn.f32.s32 	%f1938, %r15461;
	mul.f32 	%f1939, %f1682, %f1938;
	sub.f32 	%f1940, %f1937, %f1939;
	fma.rn.f32 	%f2753, %f1935, %f1940, %f2753;
	ld.shared.u32 	%r18407, [%r17263+4224];
	shr.s32 	%r18408, %r18407, %r17251;
	and.b32  	%r15468, %r18408, 50529027;
	ld.shared.u32 	%r18409, [%r17263+4228];
	shr.s32 	%r18410, %r18409, %r17251;
	and.b32  	%r15476, %r18410, 50529027;
	ld.shared.u32 	%r18411, [%r17263+4232];
	shr.s32 	%r18412, %r18411, %r17251;
	and.b32  	%r15484, %r18412, 50529027;
	ld.shared.u32 	%r18413, [%r17263+4236];
	shr.s32 	%r18414, %r18413, %r17251;
	and.b32  	%r15492, %r18414, 50529027;
	ld.shared.u32 	%r18415, [%r17263+4240];
	shr.s32 	%r18416, %r18415, %r17251;
	and.b32  	%r15500, %r18416, 50529027;
	ld.shared.u32 	%r18417, [%r17263+4244];
	shr.s32 	%r18418, %r18417, %r17251;
	and.b32  	%r15508, %r18418, 50529027;
	ld.shared.u32 	%r18419, [%r17263+4248];
	shr.s32 	%r18420, %r18419, %r17251;
	and.b32  	%r15516, %r18420, 50529027;
	ld.shared.u32 	%r18421, [%r17263+4252];
	shr.s32 	%r18422, %r18421, %r17251;
	and.b32  	%r15524, %r18422, 50529027;
	ld.shared.u8 	%r18423, [%r17328];
	shr.u32 	%r18424, %r18423, 4;
	shl.b32 	%r18425, %r18424, 8;
	or.b32  	%r18426, %r18425, %r18424;
	shl.b32 	%r18427, %r18426, 16;
	or.b32  	%r15472, %r18427, %r18426;
	ld.shared.u32 	%r15473, [%r17296+4608];
	// begin inline asm
	dp4a.s32.s32 %r15467, %r15468, %r15473, %r17218;
	// end inline asm
	// begin inline asm
	dp4a.s32.s32 %r15471, %r15472, %r15473, %r17218;
	// end inline asm
	ld.shared.u32 	%r15481, [%r17296+4612];
	// begin inline asm
	dp4a.s32.s32 %r15475, %r15476, %r15481, %r15467;
	// end inline asm
	// begin inline asm
	dp4a.s32.s32 %r15479, %r15472, %r15481, %r15471;
	// end inline asm
	ld.shared.u32 	%r15489, [%r17296+4616];
	// begin inline asm
	dp4a.s32.s32 %r15483, %r15484, %r15489, %r15475;
	// end inline asm
	// begin inline asm
	dp4a.s32.s32 %r15487, %r15472, %r15489, %r15479;
	// end inline asm
	ld.shared.u32 	%r15497, [%r17296+4620];
	// begin inline asm
	dp4a.s32.s32 %r15491, %r15492, %r15497, %r15483;
	// end inline asm
	// begin inline asm
	dp4a.s32.s32 %r15495, %r15472, %r15497, %r15487;
	// end inline asm
	and.b32  	%r18428, %r18423, 15;
	mul.lo.s32 	%r18429, %r15491, %r18428;
	ld.shared.u8 	%r18430, [%r17328+1];
	shr.u32 	%r18431, %r18430, 4;
	shl.b32 	%r18432, %r18431, 8;
	or.b32  	%r18433, %r18432, %r18431;
	shl.b32 	%r18434, %r18433, 16;
	or.b32  	%r15504, %r18434, %r18433;
	ld.shared.u32 	%r15505, [%r17296+4624];
	// begin inline asm
	dp4a.s32.s32 %r15499, %r15500, %r15505, %r17218;
	// end inline asm
	// begin inline asm
	dp4a.s32.s32 %r15503, %r15504, %r15505, %r15495;
	// end inline asm
	ld.shared.u32 	%r15513, [%r17296+4628];
	// begin inline asm
	dp4a.s32.s32 %r15507, %r15508, %r15513, %r15499;
	// end inline asm
	// begin inline asm
	dp4a.s32.s32 %r15511, %r15504, %r15513, %r15503;
	// end inline asm
	ld.shared.u32 	%r15521, [%r17296+4632];
	// begin inline asm
	dp4a.s32.s32 %r15515, %r15516, %r15521, %r15507;
	// end inline asm
	// begin inline asm
	dp4a.s32.s32 %r15519, %r15504, %r15521, %r15511;
	// end inline asm
	ld.shared.u32 	%r15529, [%r17296+4636];
	// begin inline asm
	dp4a.s32.s32 %r15523, %r15524, %r15529, %r15515;
	// end inline asm
	// begin inline asm
	dp4a.s32.s32 %r15527, %r15504, %r15529, %r15519;
	// end inline asm
	and.b32  	%r18435, %r18430, 15;
	mad.lo.s32 	%r18436, %r15523, %r18435, %r18429;
	ld.shared.u32 	%r15532, [%r17327];
	// begin inline asm
	{.reg .f16 low,high;
  mov.b32 {low,high},%r15532;
  cvt.f32.f16 %f1683, low;}

	// end inline asm
	// begin inline asm
	{.reg .f16 low,high;
  mov.b32 {low,high},%r15532;
  cvt.f32.f16 %f1684, high;}

	// end inline asm
	cvt.rn.f32.s32 	%f1941, %r18436;
	mul.f32 	%f1942, %f1683, %f1941;
	cvt.rn.f32.s32 	%f1943, %r15527;
	mul.f32 	%f1944, %f1684, %f1943;
	sub.f32 	%f1945, %f1942, %f1944;
	fma.rn.f32 	%f2737, %f1935, %f1945, %f2737;
	ld.shared.u32 	%r18437, [%r17263+8448];
	shr.s32 	%r18438, %r18437, %r17251;
	and.b32  	%r15534, %r18438, 50529027;
	ld.shared.u32 	%r18439, [%r17263+8452];
	shr.s32 	%r18440, %r18439, %r17251;
	and.b32  	%r15542, %r18440, 50529027;
	ld.shared.u32 	%r18441, [%r17263+8456];
	shr.s32 	%r18442, %r18441, %r17251;
	and.b32  	%r15550, %r18442, 50529027;
	ld.shared.u32 	%r18443, [%r17263+8460];
	shr.s32 	%r18444, %r18443, %r17251;
	and.b32  	%r15558, %r18444, 50529027;
	ld.shared.u32 	%r18445, [%r17263+8464];
	shr.s32 	%r18446, %r18445, %r17251;
	and.b32  	%r15566, %r18446, 50529027;
	ld.shared.u32 	%r18447, [%r17263+8468];
	shr.s32 	%r18448, %r18447, %r17251;
	and.b32  	%r15574, %r18448, 50529027;
	ld.shared.u32 	%r18449, [%r17263+8472];
	shr.s32 	%r18450, %r18449, %r17251;
	and.b32  	%r15582, %r18450, 50529027;
	ld.shared.u32 	%r18451, [%r17263+8476];
	shr.s32 	%r18452, %r18451, %r17251;
	and.b32  	%r15590, %r18452, 50529027;
	ld.shared.u8 	%r18453, [%r17365];
	shr.u32 	%r18454, %r18453, 4;
	shl.b32 	%r18455, %r18454, 8;
	or.b32  	%r18456, %r18455, %r18454;
	shl.b32 	%r18457, %r18456, 16;
	or.b32  	%r15538, %r18457, %r18456;
	ld.shared.u32 	%r15539, [%r17296+4608];
	// begin inline asm
	dp4a.s32.s32 %r15533, %r15534, %r15539, %r17218;
	// end inline asm
	// begin inline asm
	dp4a.s32.s32 %r15537, %r15538, %r15539, %r17218;
	// end inline asm
	ld.shared.u32 	%r15547, [%r17296+4612];
	// begin inline asm
	dp4a.s32.s32 %r15541, %r15542, %r15547, %r15533;
	// end inline asm
	// begin inline asm
	dp4a.s32.s32 %r15545, %r15538, %r15547, %r15537;
	// end inline asm
	ld.shared.u32 	%r15555, [%r17296+4616];
	// begin inline asm
	dp4a.s32.s32 %r15549, %r15550, %r15555, %r15541;
	// end inline asm
	// begin inline asm
	dp4a.s32.s32 %r15553, %r15538, %r15555, %r15545;
	// end inline asm
	ld.shared.u32 	%r15563, [%r17296+4620];
	// begin inline asm
	dp4a.s32.s32 %r15557, %r15558, %r15563, %r15549;
	// end inline asm
	// begin inline asm
	dp4a.s32.s32 %r15561, %r15538, %r15563, %r15553;
	// end inline asm
	and.b32  	%r18458, %r18453, 15;
	mul.lo.s32 	%r18459, %r15557, %r18458;
	ld.shared.u8 	%r18460, [%r17365+1];
	shr.u32 	%r18461, %r18460, 4;
	shl.b32 	%r18462, %r18461, 8;
	or.b32  	%r18463, %r18462, %r18461;
	shl.b32 	%r18464, %r18463, 16;
	or.b32  	%r15570, %r18464, %r18463;
	ld.shared.u32 	%r15571, [%r17296+4624];
	// begin inline asm
	dp4a.s32.s32 %r15565, %r15566, %r15571, %r17218;
	// end inline asm
	// begin inline asm
	dp4a.s32.s32 %r15569, %r15570, %r15571, %r15561;
	// end inline asm
	ld.shared.u32 	%r15579, [%r17296+4628];
	// begin inline asm
	dp4a.s32.s32 %r15573, %r15574, %r15579, %r15565;
	// end inline asm
	// begin inline asm
	dp4a.s32.s32 %r15577, %r15570, %r15579, %r15569;
	// end inline asm
	ld.shared.u32 	%r15587, [%r17296+4632];
	// begin inline asm
	dp4a.s32.s32 %r15581, %r15582, %r15587, %r15573;
	// end inline asm
	// begin inline asm
	dp4a.s32.s32 %r15585, %r15570, %r15587, %r15577;
	// end inline asm
	ld.shared.u32 	%r15595, [%r17296+4636];
	// begin inline asm
	dp4a.s32.s32 %r15589, %r15590, %r15595, %r15581;
	// end inline asm
	// begin inline asm
	dp4a.s32.s32 %r15593, %r15570, %r15595, %r15585;
	// end inline asm
	and.b32  	%r18465, %r18460, 15;
	mad.lo.s32 	%r18466, %r15589, %r18465, %r18459;
	ld.shared.u32 	%r15598, [%r17364];
	// begin inline asm
	{.reg .f16 low,high;
  mov.b32 {low,high},%r15598;
  cvt.f32.f16 %f1685, low;}

	// end inline asm
	// begin inline asm
	{.reg .f16 low,high;
  mov.b32 {low,high},%r15598;
  cvt.f32.f16 %f1686, high;}

	// end inline asm
	ld.shared.f32 	%f1946, [%r17259+576];
	cvt.rn.f32.s32 	%f1947, %r18466;
	mul.f32 	%f1948, %f1685, %f1947;
	cvt.rn.f32.s32 	%f1949, %r15593;
	mul.f32 	%f1950, %f1686, %f1949;
	sub.f32 	%f1951, %f1948, %f1950;
	fma.rn.f32 	%f2721, %f1946, %f1951, %f2721;
	ld.shared.u32 	%r18467, [%r17263+12672];
	shr.s32 	%r18468, %r18467, %r17251;
	and.b32  	%r15600, %r18468, 50529027;
	ld.shared.u32 	%r18469, [%r17263+12676];
	shr.s32 	%r18470, %r18469, %r17251;
	and.b32  	%r15608, %r18470, 50529027;
	ld.shared.u32 	%r18471, [%r17263+12680];
	shr.s32 	%r18472, %r18471, %r17251;
	and.b32  	%r15616, %r18472, 50529027;
	ld.shared.u32 	%r18473, [%r17263+12684];
	shr.s32 	%r18474, %r18473, %r17251;
	and.b32  	%r15624, %r18474, 50529027;
	ld.shared.u32 	%r18475, [%r17263+12688];
	shr.s32 	%r18476, %r18475, %r17251;
	and.b32  	%r15632, %r18476, 50529027;
	ld.shared.u32 	%r18477, [%r17263+12692];
	shr.s32 	%r18478, %r18477, %r17251;
	and.b32  	%r15640, %r18478, 50529027;
	ld.shared.u32 	%r18479, [%r17263+12696];
	shr.s32 	%r18480, %r18479, %r17251;
	and.b32  	%r15648, %r18480, 50529027;
	ld.shared.u32 	%r18481, [%r17263+12700];
	shr.s32 	%r18482, %r18481, %r17251;
	and.b32  	%r15656, %r18482, 50529027;
	ld.shared.u8 	%r18483, [%r17402];
	shr.u32 	%r18484, %r18483, 4;
	shl.b32 	%r18485, %r18484, 8;
	or.b32  	%r18486, %r18485, %r18484;
	shl.b32 	%r18487, %r18486, 16;
	or.b32  	%r15604, %r18487, %r18486;
	ld.shared.u32 	%r15605, [%r17296+4608];
	// begin inline asm
	dp4a.s32.s32 %r15599, %r15600, %r15605, %r17218;
	// end inline asm
	// begin inline asm
	dp4a.s32.s32 %r15603, %r15604, %r15605, %r17218;
	// end inline asm
	ld.shared.u32 	%r15613, [%r17296+4612];
	// begin inline asm
	dp4a.s32.s32 %r15607, %r15608, %r15613, %r15599;
	// end inline asm
	// begin inline asm
	dp4a.s32.s32 %r15611, %r15604, %r15613, %r15603;
	// end inline asm
	ld.shared.u32 	%r15621, [%r17296+4616];
	// begin inline asm
	dp4a.s32.s32 %r15615, %r15616, %r15621, %r15607;
	// end inline asm
	// begin inline asm
	dp4a.s32.s32 %r15619, %r15604, %r15621, %r15611;
	// end inline asm
	ld.shared.u32 	%r15629, [%r17296+4620];
	// begin inline asm
	dp4a.s32.s32 %r15623, %r15624, %r15629, %r15615;
	// end inline asm
	// begin inline asm
	dp4a.s32.s32 %r15627, %r15604, %r15629, %r15619;
	// end inline asm
	and.b32  	%r18488, %r18483, 15;
	mul.lo.s32 	%r18489, %r15623, %r18488;
	ld.shared.u8 	%r18490, [%r17402+1];
	shr.u32 	%r18491, %r18490, 4;
	shl.b32 	%r18492, %r18491, 8;
	or.b32  	%r18493, %r18492, %r18491;
	shl.b32 	%r18494, %r18493, 16;
	or.b32  	%r15636, %r18494, %r18493;
	ld.shared.u32 	%r15637, [%r17296+4624];
	// begin inline asm
	dp4a.s32.s32 %r15631, %r15632, %r15637, %r17218;
	// end inline asm
	// begin inline asm
	dp4a.s32.s32 %r15635, %r15636, %r15637, %r15627;
	// end inline asm
	ld.shared.u32 	%r15645, [%r17296+4628];
	// begin inline asm
	dp4a.s32.s32 %r15639, %r15640, %r15645, %r15631;
	// end inline asm
	// begin inline asm
	dp4a.s32.s32 %r15643, %r15636, %r15645, %r15635;
	// end inline asm
	ld.shared.u32 	%r15653, [%r17296+4632];
	// begin inline asm
	dp4a.s32.s32 %r15647, %r15648, %r15653, %r15639;
	// end inline asm
	// begin inline asm
	dp4a.s32.s32 %r15651, %r15636, %r15653, %r15643;
	// end inline asm
	ld.shared.u32 	%r15661, [%r17296+4636];
	// begin inline asm
	dp4a.s32.s32 %r15655, %r15656, %r15661, %r15647;
	// end inline asm
	// begin inline asm
	dp4a.s32.s32 %r15659, %r15636, %r15661, %r15651;
	// end inline asm
	and.b32  	%r18495, %r18490, 15;
	mad.lo.s32 	%r18496, %r15655, %r18495, %r18489;
	ld.shared.u32 	%r15664, [%r17401];
	// begin inline asm
	{.reg .f16 low,high;
  mov.b32 {low,high},%r15664;
  cvt.f32.f16 %f1687, low;}

	// end inline asm
	// begin inline asm
	{.reg .f16 low,high;
  mov.b32 {low,high},%r15664;
  cvt.f32.f16 %f1688, high;}

	// end inline asm
	cvt.rn.f32.s32 	%f1952, %r18496;
	mul.f32 	%f1953, %f1687, %f1952;
	cvt.rn.f32.s32 	%f1954, %r15659;
	mul.f32 	%f1955, %f1688, %f1954;
	sub.f32 	%f1956, %f1953, %f1955;
	fma.rn.f32 	%f2705, %f1946, %f1956, %f2705;
	ld.shared.u32 	%r18497, [%r17263];
	shr.s32 	%r18498, %r18497, %r17251;
	and.b32  	%r15666, %r18498, 50529027;
	ld.shared.u32 	%r18499, [%r17263+4];
	shr.s32 	%r18500, %r18499, %r17251;
	and.b32  	%r15674, %r18500, 50529027;
	ld.shared.u32 	%r18501, [%r17263+8];
	shr.s32 	%r18502, %r18501, %r17251;
	and.b32  	%r15682, %r18502, 50529027;
	ld.shared.u32 	%r18503, [%r17263+12];
	shr.s32 	%r18504, %r18503, %r17251;
	and.b32  	%r15690, %r18504, 50529027;
	ld.shared.u32 	%r18505, [%r17263+16];
	shr.s32 	%r18506, %r18505, %r17251;
	and.b32  	%r15698, %r18506, 50529027;
	ld.shared.u32 	%r18507, [%r17263+20];
	shr.s32 	%r18508, %r18507, %r17251;
	and.b32  	%r15706, %r18508, 50529027;
	ld.shared.u32 	%r18509, [%r17263+24];
	shr.s32 	%r18510, %r18509, %r17251;
	and.b32  	%r15714, %r18510, 50529027;
	ld.shared.u32 	%r18511, [%r17263+28];
	shr.s32 	%r18512, %r18511, %r17251;
	and.b32  	%r15722, %r18512, 50529027;
	ld.shared.u8 	%r18513, [%r17288];
	shr.u32 	%r18514, %r18513, 4;
	shl.b32 	%r18515, %r18514, 8;
	or.b32  	%r18516, %r18515, %r18514;
	shl.b32 	%r18517, %r18516, 16;
	or.b32  	%r15670, %r18517, %r18516;
	ld.shared.u32 	%r15671, [%r17296+5120];
	// begin inline asm
	dp4a.s32.s32 %r15665, %r15666, %r15671, %r17218;
	// end inline asm
	// begin inline asm
	dp4a.s32.s32 %r15669, %r15670, %r15671, %r17218;
	// end inline asm
	ld.shared.u32 	%r15679, [%r17296+5124];
	// begin inline asm
	dp4a.s32.s32 %r15673, %r15674, %r15679, %r15665;
	// end inline asm
	// begin inline asm
	dp4a.s32.s32 %r15677, %r15670, %r15679, %r15669;
	// end inline asm
	ld.shared.u32 	%r15687, [%r17296+5128];
	// begin inline asm
	dp4a.s32.s32 %r15681, %r15682, %r15687, %r15673;
	// end inline asm
	// begin inline asm
	dp4a.s32.s32 %r15685, %r15670, %r15687, %r15677;
	// end inline asm
	ld.shared.u32 	%r15695, [%r17296+5132];
	// begin inline asm
	dp4a.s32.s32 %r15689, %r15690, %r15695, %r15681;
	// end inline asm
	// begin inline asm
	dp4a.s32.s32 %r15693, %r15670, %r15695, %r15685;
	// end inline asm
	and.b32  	%r18518, %r18513, 15;
	mul.lo.s32 	%r18519, %r15689, %r18518;
	ld.shared.u8 	%r18520, [%r17288+1];
	shr.u32 	%r18521, %r18520, 4;
	shl.b32 	%r18522, %r18521, 8;
	or.b32  	%r18523, %r18522, %r18521;
	shl.b32 	%r18524, %r18523, 16;
	or.b32  	%r15702, %r18524, %r18523;
	ld.shared.u32 	%r15703, [%r17296+5136];
	// begin inline asm
	dp4a.s32.s32 %r15697, %r15698, %r15703, %r17218;
	// end inline asm
	// begin inline asm
	dp4a.s32.s32 %r15701, %r15702, %r15703, %r15693;
	// end inline asm
	ld.shared.u32 	%r15711, [%r17296+5140];
	// begin inline asm
	dp4a.s32.s32 %r15705, %r15706, %r15711, %r15697;
	// end inline asm
	// begin inline asm
	dp4a.s32.s32 %r15709, %r15702, %r15711, %r15701;
	// end inline asm
	ld.shared.u32 	%r15719, [%r17296+5144];
	// begin inline asm
	dp4a.s32.s32 %r15713, %r15714, %r15719, %r15705;
	// end inline asm
	// begin inline asm
	dp4a.s32.s32 %r15717, %r15702, %r15719, %r15709;
	// end inline asm
	ld.shared.u32 	%r15727, [%r17296+5148];
	// begin inline asm
	dp4a.s32.s32 %r15721, %r15722, %r15727, %r15713;
	// end inline asm
	// begin inline asm
	dp4a.s32.s32 %r15725, %r15702, %r15727, %r15717;
	// end inline asm
	and.b32  	%r18525, %r18520, 15;
	mad.lo.s32 	%r18526, %r15721, %r18525, %r18519;
	ld.shared.u32 	%r15730, [%r17287];
	// begin inline asm
	{.reg .f16 low,high;
  mov.b32 {low,high},%r15730;
  cvt.f32.f16 %f1689, low;}

	// end inline asm
	// begin inline asm
	{.reg .f16 low,high;
  mov.b32 {low,high},%r15730;
  cvt.f32.f16 %f1690, high;}

	// end inline asm
	ld.shared.f32 	%f1957, [%r17259+640];
	cvt.rn.f32.s32 	%f1958, %r18526;
	mul.f32 	%f1959, %f1689, %f1958;
	cvt.rn.f32.s32 	%f1960, %r15725;
	mul.f32 	%f1961, %f1690, %f1960;
	sub.f32 	%f1962, %f1959, %f1961;
	fma.rn.f32 	%f2752, %f1957, %f1962, %f2752;
	ld.shared.u32 	%r18527, [%r17263+4224];
	shr.s32 	%r18528, %r18527, %r17251;
	and.b32  	%r15732, %r18528, 50529027;
	ld.shared.u32 	%r18529, [%r17263+4228];
	shr.s32 	%r18530, %r18529, %r17251;
	and.b32  	%r15740, %r18530, 50529027;
	ld.shared.u32 	%r18531, [%r17263+4232];
	shr.s32 	%r18532, %r18531, %r17251;
	and.b32  	%r15748, %r18532, 50529027;
	ld.shared.u32 	%r18533, [%r17263+4236];
	shr.s32 	%r18534, %r18533, %r17251;
	and.b32  	%r15756, %r18534, 50529027;
	ld.shared.u32 	%r18535, [%r17263+4240];
	shr.s32 	%r18536, %r18535, %r17251;
	and.b32  	%r15764, %r18536, 50529027;
	ld.shared.u32 	%r18537, [%r17263+4244];
	shr.s32 	%r18538, %r18537, %r17251;
	and.b32  	%r15772, %r18538, 50529027;
	ld.shared.u32 	%r18539, [%r17263+4248];
	shr.s32 	%r18540, %r18539, %r17251;
	and.b32  	%r15780, %r18540, 50529027;
	ld.shared.u32 	%r18541, [%r17263+4252];
	shr.s32 	%r18542, %r18541, %r17251;
	and.b32  	%r15788, %r18542, 50529027;
	ld.shared.u8 	%r18543, [%r17328];
	shr.u32 	%r18544, %r18543, 4;
	shl.b32 	%r18545, %r18544, 8;
	or.b32  	%r18546, %r18545, %r18544;
	shl.b32 	%r18547, %r18546, 16;
	or.b32  	%r15736, %r18547, %r18546;
	ld.shared.u32 	%r15737, [%r17296+5120];
	// begin inline asm
	dp4a.s32.s32 %r15731, %r15732, %r15737, %r17218;
	// end inline asm
	// begin inline asm
	dp4a.s32.s32 %r15735, %r15736, %r15737, %r17218;
	// end inline asm
	ld.shared.u32 	%r15745, [%r17296+5124];
	// begin inline asm
	dp4a.s32.s32 %r15739, %r15740, %r15745, %r15731;
	// end inline asm
	// begin inline asm
	dp4a.s32.s32 %r15743, %r15736, %r15745, %r15735;
	// end inline asm
	ld.shared.u32 	%r15753, [%r17296+5128];
	// begin inline asm
	dp4a.s32.s32 %r15747, %r15748, %r15753, %r15739;
	// end inline asm
	// begin inline asm
	dp4a.s32.s32 %r15751, %r15736, %r15753, %r15743;
	// end inline asm
	ld.shared.u32 	%r15761, [%r17296+5132];
	// begin inline asm
	dp4a.s32.s32 %r15755, %r15756, %r15761, %r15747;
	// end inline asm
	// begin inline asm
	dp4a.s32.s32 %r15759, %r15736, %r15761, %r15751;
	// end inline asm
	and.b32  	%r18548, %r18543, 15;
	mul.lo.s32 	%r18549, %r15755, %r18548;
	ld.shared.u8 	%r18550, [%r17328+1];
	shr.u32 	%r18551, %r18550, 4;
	shl.b32 	%r18552, %r18551, 8;
	or.b32  	%r18553, %r18552, %r18551;
	shl.b32 	%r18554, %r18553, 16;
	or.b32  	%r15768, %r18554, %r18553;
	ld.shared.u32 	%r15769, [%r17296+5136];
	// begin inline asm
	dp4a.s32.s32 %r15763, %r15764, %r15769, %r17218;
	// end inline asm
	// begin inline asm
	dp4a.s32.s32 %r15767, %r15768, %r15769, %r15759;
	// end inline asm
	ld.shared.u32 	%r15777, [%r17296+5140];
	// begin inline asm
	dp4a.s32.s32 %r15771, %r15772, %r15777, %r15763;
	// end inline asm
	// begin inline asm
	dp4a.s32.s32 %r15775, %r15768, %r15777, %r15767;
	// end inline asm
	ld.shared.u32 	%r15785, [%r17296+5144];
	// begin inline asm
	dp4a.s32.s32 %r15779, %r15780, %r15785, %r15771;
	// end inline asm
	// begin inline asm
	dp4a.s32.s32 %r15783, %r15768, %r15785, %r15775;
	// end inline asm
	ld.shared.u32 	%r15793, [%r17296+5148];
	// begin inline asm
	dp4a.s32.s32 %r15787, %r15788, %r15793, %r15779;
	// end inline asm
	// begin inline asm
	dp4a.s32.s32 %r15791, %r15768, %r15793, %r15783;
	// end inline asm
	and.b32  	%r18555, %r18550, 15;
	mad.lo.s32 	%r18556, %r15787, %r18555, %r18549;
	ld.shared.u32 	%r15796, [%r17327];
	// begin inline asm
	{.reg .f16 low,high;
  mov.b32 {low,high},%r15796;
  cvt.f32.f16 %f1691, low;}

	// end inline asm
	// begin inline asm
	{.reg .f16 low,high;
  mov.b32 {low,high},%r15796;
  cvt.f32.f16 %f1692, high;}

	// end inline asm
	cvt.rn.f32.s32 	%f1963, %r18556;
	mul.f32 	%f1964, %f1691, %f1963;
	cvt.rn.f32.s32 	%f1965, %r15791;
	mul.f32 	%f1966, %f1692, %f1965;
	sub.f32 	%f1967, %f1964, %f1966;
	fma.rn.f32 	%f2736, %f1957, %f1967, %f2736;
	ld.shared.u32 	%r18557, [%r17263+8448];
	shr.s32 	%r18558, %r18557, %r17251;
	and.b32  	%r15798, %r18558, 50529027;
	ld.shared.u32 	%r18559, [%r17263+8452];
	shr.s32 	%r18560, %r18559, %r17251;
	and.b32  	%r15806, %r18560, 50529027;
	ld.shared.u32 	%r18561, [%r17263+8456];
	shr.s32 	%r18562, %r18561, %r17251;
	and.b32  	%r15814, %r18562, 50529027;
	ld.shared.u32 	%r18563, [%r17263+8460];
	shr.s32 	%r18564, %r18563, %r17251;
	and.b32  	%r15822, %r18564, 50529027;
	ld.shared.u32 	%r18565, [%r17263+8464];
	shr.s32 	%r18566, %r18565, %r17251;
	and.b32  	%r15830, %r18566, 50529027;
	ld.shared.u32 	%r18567, [%r17263+8468];
	shr.s32 	%r18568, %r18567, %r17251;
	and.b32  	%r15838, %r18568, 50529027;
	ld.shared.u32 	%r18569, [%r17263+8472];
	shr.s32 	%r18570, %r18569, %r17251;
	and.b32  	%r15846, %r18570, 50529027;
	ld.shared.u32 	%r18571, [%r17263+8476];
	shr.s32 	%r18572, %r18571, %r17251;
	and.b32  	%r15854, %r18572, 50529027;
	ld.shared.u8 	%r18573, [%r17365];
	shr.u32 	%r18574, %r18573, 4;
	shl.b32 	%r18575, %r18574, 8;
	or.b32  	%r18576, %r18575, %r18574;
	shl.b32 	%r18577, %r18576, 16;
	or.b32  	%r15802, %r18577, %r18576;
	ld.shared.u32 	%r15803, [%r17296+5120];
	// begin inline asm
	dp4a.s32.s32 %r15797, %r15798, %r15803, %r17218;
	// end inline asm
	// begin inline asm
	dp4a.s32.s32 %r15801, %r15802, %r15803, %r17218;
	// end inline asm
	ld.shared.u32 	%r15811, [%r17296+5124];
	// begin inline asm
	dp4a.s32.s32 %r15805, %r15806, %r15811, %r15797;
	// end inline asm
	// begin inline asm
	dp4a.s32.s32 %r15809, %r15802, %r15811, %r15801;
	// end inline asm
	ld.shared.u32 	%r15819, [%r17296+5128];
	// begin inline asm
	dp4a.s32.s32 %r15813, %r15814, %r15819, %r15805;
	// end inline asm
	// begin inline asm
	dp4a.s32.s32 %r15817, %r15802, %r15819, %r15809;
	// end inline asm
	ld.shared.u32 	%r15827, [%r17296+5132];
	// begin inline asm
	dp4a.s32.s32 %r15821, %r15822, %r15827, %r15813;
	// end inline asm
	// begin inline asm
	dp4a.s32.s32 %r15825, %r15802, %r15827, %r15817;
	// end inline asm
	and.b32  	%r18578, %r18573, 15;
	mul.lo.s32 	%r18579, %r15821, %r18578;
	ld.shared.u8 	%r18580, [%r17365+1];
	shr.u32 	%r18581, %r18580, 4;
	shl.b32 	%r18582, %r18581, 8;
	or.b32  	%r18583, %r18582, %r18581;
	shl.b32 	%r18584, %r18583, 16;
	or.b32  	%r15834, %r18584, %r18583;
	ld.shared.u32 	%r15835, [%r17296+5136];
	// begin inline asm
	dp4a.s32.s32 %r15829, %r15830, %r15835, %r17218;
	// end inline asm
	// begin inline asm
	dp4a.s32.s32 %r15833, %r15834, %r15835, %r15825;
	// end inline asm
	ld.shared.u32 	%r15843, [%r17296+5140];
	// begin inline asm
	dp4a.s32.s32 %r15837, %r15838, %r15843, %r15829;
	// end inline asm
	// begin inline asm
	dp4a.s32.s32 %r15841, %r15834, %r15843, %r15833;
	// end inline asm
	ld.shared.u32 	%r15851, [%r17296+5144];
	// begin inline asm
	dp4a.s32.s32 %r15845, %r15846, %r15851, %r15837;
	// end inline asm
	// begin inline asm
	dp4a.s32.s32 %r15849, %r15834, %r15851, %r15841;
	// end inline asm
	ld.shared.u32 	%r15859, [%r17296+5148];
	// begin inline asm
	dp4a.s32.s32 %r15853, %r15854, %r15859, %r15845;
	// end inline asm
	// begin inline asm
	dp4a.s32.s32 %r15857, %r15834, %r15859, %r15849;
	// end inline asm
	and.b32  	%r18585, %r18580, 15;
	mad.lo.s32 	%r18586, %r15853, %r18585, %r18579;
	ld.shared.u32 	%r15862, [%r17364];
	// begin inline asm
	{.reg .f16 low,high;
  mov.b32 {low,high},%r15862;
  cvt.f32.f16 %f1693, low;}

	// end inline asm
	// begin inline asm
	{.reg .f16 low,high;
  mov.b32 {low,high},%r15862;
  cvt.f32.f16 %f1694, high;}

	// end inline asm
	ld.shared.f32 	%f1968, [%r17259+640];
	cvt.rn.f32.s32 	%f1969, %r18586;
	mul.f32 	%f1970, %f1693, %f1969;
	cvt.rn.f32.s32 	%f1971, %r15857;
	mul.f32 	%f1972, %f1694, %f1971;
	sub.f32 	%f1973, %f1970, %f1972;
	fma.rn.f32 	%f2720, %f1968, %f1973, %f2720;
	ld.shared.u32 	%r18587, [%r17263+12672];
	shr.s32 	%r18588, %r18587, %r17251;
	and.b32  	%r15864, %r18588, 50529027;
	ld.shared.u32 	%r18589, [%r17263+12676];
	shr.s32 	%r18590, %r18589, %r17251;
	and.b32  	%r15872, %r18590, 50529027;
	ld.shared.u32 	%r18591, [%r17263+12680];
	shr.s32 	%r18592, %r18591, %r17251;
	and.b32  	%r15880, %r18592, 50529027;
	ld.shared.u32 	%r18593, [%r17263+12684];
	shr.s32 	%r18594, %r18593, %r17251;
	and.b32  	%r15888, %r18594, 50529027;
	ld.shared.u32 	%r18595, [%r17263+12688];
	shr.s32 	%r18596, %r18595, %r17251;
	and.b32  	%r15896, %r18596, 50529027;
	ld.shared.u32 	%r18597, [%r17263+12692];
	shr.s32 	%r18598, %r18597, %r17251;
	and.b32  	%r15904, %r18598, 50529027;
	ld.shared.u32 	%r18599, [%r17263+12696];
	shr.s32 	%r18600, %r18599, %r17251;
	and.b32  	%r15912, %r18600, 50529027;
	ld.shared.u32 	%r18601, [%r17263+12700];
	shr.s32 	%r18602, %r18601, %r17251;
	and.b32  	%r15920, %r18602, 50529027;
	ld.shared.u8 	%r18603, [%r17402];
	shr.u32 	%r18604, %r18603, 4;
	shl.b32 	%r18605, %r18604, 8;
	or.b32  	%r18606, %r18605, %r18604;
	shl.b32 	%r18607, %r18606, 16;
	or.b32  	%r15868, %r18607, %r18606;
	ld.shared.u32 	%r15869, [%r17296+5120];
	// begin inline asm
	dp4a.s32.s32 %r15863, %r15864, %r15869, %r17218;
	// end inline asm
	// begin inline asm
	dp4a.s32.s32 %r15867, %r15868, %r15869, %r17218;
	// end inline asm
	ld.shared.u32 	%r15877, [%r17296+5124];
	// begin inline asm
	dp4a.s32.s32 %r15871, %r15872, %r15877, %r15863;
	// end inline asm
	// begin inline asm
	dp4a.s32.s32 %r15875, %r15868, %r15877, %r15867;
	// end inline asm
	ld.shared.u32 	%r15885, [%r17296+5128];
	// begin inline asm
	dp4a.s32.s32 %r15879, %r15880, %r15885, %r15871;
	// end inline asm
	// begin inline asm
	dp4a.s32.s32 %r15883, %r15868, %r15885, %r15875;
	// end inline asm
	ld.shared.u32 	%r15893, [%r17296+5132];
	// begin inline asm
	dp4a.s32.s32 %r15887, %r15888, %r15893, %r15879;
	// end inline asm
	// begin inline asm
	dp4a.s32.s32 %r15891, %r15868, %r15893, %r15883;
	// end inline asm
	and.b32  	%r18608, %r18603, 15;
	mul.lo.s32 	%r18609, %r15887, %r18608;
	ld.shared.u8 	%r18610, [%r17402+1];
	shr.u32 	%r18611, %r18610, 4;
	shl.b32 	%r18612, %r18611, 8;
	or.b32  	%r18613, %r18612, %r18611;
	shl.b32 	%r18614, %r18613, 16;
	or.b32  	%r15900, %r18614, %r18613;
	ld.shared.u32 	%r15901, [%r17296+5136];
	// begin inline asm
	dp4a.s32.s32 %r15895, %r15896, %r15901, %r17218;
	// end inline asm
	// begin inline asm
	dp4a.s32.s32 %r15899, %r15900, %r15901, %r15891;
	// end inline asm
	ld.shared.u32 	%r15909, [%r17296+5140];
	// begin inline asm
	dp4a.s32.s32 %r15903, %r15904, %r15909, %r15895;
	// end inline asm
	// begin inline asm
	dp4a.s32.s32 %r15907, %r15900, %r15909, %r15899;
	// end inline asm
	ld.shared.u32 	%r15917, [%r17296+5144];
	// begin inline asm
	dp4a.s32.s32 %r15911, %r15912, %r15917, %r15903;
	// end inline asm
	// begin inline asm
	dp4a.s32.s32 %r15915, %r15900, %r15917, %r15907;
	// end inline asm
	ld.shared.u32 	%r15925, [%r17296+5148];
	// begin inline asm
	dp4a.s32.s32 %r15919, %r15920, %r15925, %r15911;
	// end inline asm
	// begin inline asm
	dp4a.s32.s32 %r15923, %r15900, %r15925, %r15915;
	// end inline asm
	and.b32  	%r18615, %r18610, 15;
	mad.lo.s32 	%r18616, %r15919, %r18615, %r18609;
	ld.shared.u32 	%r15928, [%r17401];
	// begin inline asm
	{.reg .f16 low,high;
  mov.b32 {low,high},%r15928;
  cvt.f32.f16 %f1695, low;}

	// end inline asm
	// begin inline asm
	{.reg .f16 low,high;
  mov.b32 {low,high},%r15928;
  cvt.f32.f16 %f1696, high;}

	// end inline asm
	cvt.rn.f32.s32 	%f1974, %r18616;
	mul.f32 	%f1975, %f1695, %f1974;
	cvt.rn.f32.s32 	%f1976, %r15923;
	mul.f32 	%f1977, %f1696, %f1976;
	sub.f32 	%f1978, %f1975, %f1977;
	fma.rn.f32 	%f2704, %f1968, %f1978, %f2704;
	ld.shared.u32 	%r18617, [%r17263];
	shr.s32 	%r18618, %r18617, %r17251;
	and.b32  	%r15930, %r18618, 50529027;
	ld.shared.u32 	%r18619, [%r17263+4];
	shr.s32 	%r18620, %r18619, %r17251;
	and.b32  	%r15938, %r18620, 50529027;
	ld.shared.u32 	%r18621, [%r17263+8];
	shr.s32 	%r18622, %r18621, %r17251;
	and.b32  	%r15946, %r18622, 50529027;
	ld.shared.u32 	%r18623, [%r17263+12];
	shr.s32 	%r18624, %r18623, %r17251;
	and.b32  	%r15954, %r18624, 50529027;
	ld.shared.u32 	%r18625, [%r17263+16];
	shr.s32 	%r18626, %r18625, %r17251;
	and.b32  	%r15962, %r18626, 50529027;
	ld.shared.u32 	%r18627, [%r17263+20];
	shr.s32 	%r18628, %r18627, %r17251;
	and.b32  	%r15970, %r18628, 50529027;
	ld.shared.u32 	%r18629, [%r17263+24];
	shr.s32 	%r18630, %r18629, %r17251;
	and.b32  	%r15978, %r18630, 50529027;
	ld.shared.u32 	%r18631, [%r17263+28];
	shr.s32 	%r18632, %r18631, %r17251;
	and.b32  	%r15986, %r18632, 50529027;
	ld.shared.u8 	%r18633, [%r17288];
	shr.u32 	%r18634, %r18633, 4;
	shl.b32 	%r18635, %r18634, 8;
	or.b32  	%r18636, %r18635, %r18634;
	shl.b32 	%r18637, %r18636, 16;
	or.b32  	%r15934, %r18637, %r18636;
	ld.shared.u32 	%r15935, [%r17296+5632];
	// begin inline asm
	dp4a.s32.s32 %r15929, %r15930, %r15935, %r17218;
	// end inline asm
	// begin inline asm
	dp4a.s32.s32 %r15933, %r15934, %r15935, %r17218;
	// end inline asm
	ld.shared.u32 	%r15943, [%r17296+5636];
	// begin inline asm
	dp4a.s32.s32 %r15937, %r15938, %r15943, %r15929;
	// end inline asm
	// begin inline asm
	dp4a.s32.s32 %r15941, %r15934, %r15943, %r15933;
	// end inline asm
	ld.shared.u32 	%r15951, [%r17296+5640];
	// begin inline asm
	dp4a.s32.s32 %r15945, %r15946, %r15951, %r15937;
	// end inline asm
	// begin inline asm
	dp4a.s32.s32 %r15949, %r15934, %r15951, %r15941;
	// end inline asm
	ld.shared.u32 	%r15959, [%r17296+5644];
	// begin inline asm
	dp4a.s32.s32 %r15953, %r15954, %r15959, %r15945;
	// end inline asm
	// begin inline asm
	dp4a.s32.s32 %r15957, %r15934, %r15959, %r15949;
	// end inline asm
	and.b32  	%r18638, %r18633, 15;
	mul.lo.s32 	%r18639, %r15953, %r18638;
	ld.shared.u8 	%r18640, [%r17288+1];
	shr.u32 	%r18641, %r18640, 4;
	shl.b32 	%r18642, %r18641, 8;
	or.b32  	%r18643, %r18642, %r18641;
	shl.b32 	%r18644, %r18643, 16;
	or.b32  	%r15966, %r18644, %r18643;
	ld.shared.u32 	%r15967, [%r17296+5648];
	// begin inline asm
	dp4a.s32.s32 %r15961, %r15962, %r15967, %r17218;
	// end inline asm
	// begin inline asm
	dp4a.s32.s32 %r15965, %r15966, %r15967, %r15957;
	// end inline asm
	ld.shared.u32 	%r15975, [%r17296+5652];
	// begin inline asm
	dp4a.s32.s32 %r15969, %r15970, %r15975, %r15961;
	// end inline asm
	// begin inline asm
	dp4a.s32.s32 %r15973, %r15966, %r15975, %r15965;
	// end inline asm
	ld.shared.u32 	%r15983, [%r17296+5656];
	// begin inline asm
	dp4a.s32.s32 %r15977, %r15978, %r15983, %r15969;
	// end inline asm
	// begin inline asm
	dp4a.s32.s32 %r15981, %r15966, %r15983, %r15973;
	// end inline asm
	ld.shared.u32 	%r15991, [%r17296+5660];
	// begin inline asm
	dp4a.s32.s32 %r15985, %r15986, %r15991, %r15977;
	// end inline asm
	// begin inline asm
	dp4a.s32.s32 %r15989, %r15966, %r15991, %r15981;
	// end inline asm
	and.b32  	%r18645, %r18640, 15;
	mad.lo.s32 	%r18646, %r15985, %r18645, %r18639;
	ld.shared.u32 	%r15994, [%r17287];
	// begin inline asm
	{.reg .f16 low,high;
  mov.b32 {low,high},%r15994;
  cvt.f32.f16 %f1697, low;}

	// end inline asm
	// begin inline asm
	{.reg .f16 low,high;
  mov.b32 {low,high},%r15994;
  cvt.f32.f16 %f1698, high;}

	// end inline asm
	ld.shared.f32 	%f1979, [%r17259+704];
	cvt.rn.f32.s32 	%f1980, %r18646;
	mul.f32 	%f1981, %f1697, %f1980;
	cvt.rn.f32.s32 	%f1982, %r15989;
	mul.f32 	%f1983, %f1698, %f1982;
	sub.f32 	%f1984, %f1981, %f1983;
	fma.rn.f32 	%f2751, %f1979, %f1984, %f2751;
	ld.shared.u32 	%r18647, [%r17263+4224];
	shr.s32 	%r18648, %r18647, %r17251;
	and.b32  	%r15996, %r18648, 50529027;
	ld.shared.u32 	%r18649, [%r17263+4228];
	shr.s32 	%r18650, %r18649, %r17251;
	and.b32  	%r16004, %r18650, 50529027;
	ld.shared.u32 	%r18651, [%r17263+4232];
	shr.s32 	%r18652, %r18651, %r17251;
	and.b32  	%r16012, %r18652, 50529027;
	ld.shared.u32 	%r18653, [%r17263+4236];
	shr.s32 	%r18654, %r18653, %r17251;
	and.b32  	%r16020, %r18654, 50529027;
	ld.shared.u32 	%r18655, [%r17263+4240];
	shr.s32 	%r18656, %r18655, %r17251;
	and.b32  	%r16028, %r18656, 50529027;
	ld.shared.u32 	%r18657, [%r17263+4244];
	shr.s32 	%r18658, %r18657, %r17251;
	and.b32  	%r16036, %r18658, 50529027;
	ld.shared.u32 	%r18659, [%r17263+4248];
	shr.s32 	%r18660, %r18659, %r17251;
	and.b32  	%r16044, %r18660, 50529027;
	ld.shared.u32 	%r18661, [%r17263+4252];
	shr.s32 	%r18662, %r18661, %r17251;
	and.b32  	%r16052, %r18662, 50529027;
	ld.shared.u8 	%r18663, [%r17328];
	shr.u32 	%r18664, %r18663, 4;
	shl.b32 	%r18665, %r18664, 8;
	or.b32  	%r18666, %r18665, %r18664;
	shl.b32 	%r18667, %r18666, 16;
	or.b32  	%r16000, %r18667, %r18666;
	ld.shared.u32 	%r16001, [%r17296+5632];
	// begin inline asm
	dp4a.s32.s32 %r15995, %r15996, %r16001, %r17218;
	// end inline asm
	// begin inline asm
	dp4a.s32.s32 %r15999, %r16000, %r16001, %r17218;
	// end inline asm
	ld.shared.u32 	%r16009, [%r17296+5636];
	// begin inline asm
	dp4a.s32.s32 %r16003, %r16004, %r16009, %r15995;
	// end inline asm
	// begin inline asm
	dp4a.s32.s32 %r16007, %r16000, %r16009, %r15999;
	// end inline asm
	ld.shared.u32 	%r16017, [%r17296+5640];
	// begin inline asm
	dp4a.s32.s32 %r16011, %r16012, %r16017, %r16003;
	// end inline asm
	// begin inline asm
	dp4a.s32.s32 %r16015, %r16000, %r16017, %r16007;
	// end inline asm
	ld.shared.u32 	%r16025, [%r17296+5644];
	// begin inline asm
	dp4a.s32.s32 %r16019, %r16020, %r16025, %r16011;
	// end inline asm
	// begin inline asm
	dp4a.s32.s32 %r16023, %r16000, %r16025, %r16015;
	// end inline asm
	and.b32  	%r18668, %r18663, 15;
	mul.lo.s32 	%r18669, %r16019, %r18668;
	ld.shared.u8 	%r18670, [%r17328+1];
	shr.u32 	%r18671, %r18670, 4;
	shl.b32 	%r18672, %r18671, 8;
	or.b32  	%r18673, %r18672, %r18671;
	shl.b32 	%r18674, %r18673, 16;
	or.b32  	%r16032, %r18674, %r18673;
	ld.shared.u32 	%r16033, [%r17296+5648];
	// begin inline asm
	dp4a.s32.s32 %r16027, %r16028, %r16033, %r17218;
	// end inline asm
	// begin inline asm
	dp4a.s32.s32 %r16031, %r16032, %r16033, %r16023;
	// end inline asm
	ld.shared.u32 	%r16041, [%r17296+5652];
	// begin inline asm
	dp4a.s32.s32 %r16035, %r16036, %r16041, %r16027;
	// end inline asm
	// begin inline asm
	dp4a.s32.s32 %r16039, %r16032, %r16041, %r16031;
	// end inline asm
	ld.shared.u32 	%r16049, [%r17296+5656];
	// begin inline asm
	dp4a.s32.s32 %r16043, %r16044, %r16049, %r16035;
	// end inline asm
	// begin inline asm
	dp4a.s32.s32 %r16047, %r16032, %r16049, %r16039;
	// end inline asm
	ld.shared.u32 	%r16057, [%r17296+5660];
	// begin inline asm
	dp4a.s32.s32 %r16051, %r16052, %r16057, %r16043;
	// end inline asm
	// begin inline asm
	dp4a.s32.s32 %r16055, %r16032, %r16057, %r16047;
	// end inline asm
	and.b32  	%r18675, %r18670, 15;
	mad.lo.s32 	%r18676, %r16051, %r18675, %r18669;
	ld.shared.u32 	%r16060, [%r17327];
	// begin inline asm
	{.reg .f16 low,high;
  mov.b32 {low,high},%r16060;
  cvt.f32.f16 %f1699, low;}

	// end inline asm
	// begin inline asm
	{.reg .f16 low,high;
  mov.b32 {low,high},%r16060;
  cvt.f32.f16 %f1700, high;}

	// end inline asm
	cvt.rn.f32.s32 	%f1985, %r18676;
	mul.f32 	%f1986, %f1699, %f1985;
	cvt.rn.f32.s32 	%f1987, %r16055;
	mul.f32 	%f1988, %f1700, %f1987;
	sub.f32 	%f1989, %f1986, %f1988;
	fma.rn.f32 	%f2735, %f1979, %f1989, %f2735;
	ld.shared.u32 	%r18677, [%r17263+8448];
	shr.s32 	%r18678, %r18677, %r17251;
	and.b32  	%r16062, %r18678, 50529027;
	ld.shared.u32 	%r18679, [%r17263+8452];
	shr.s32 	%r18680, %r18679, %r17251;
	and.b32  	%r16070, %r18680, 50529027;
	ld.shared.u32 	%r18681, [%r17263+8456];
	shr.s32 	%r18682, %r18681, %r17251;
	and.b32  	%r16078, %r18682, 50529027;
	ld.shared.u32 	%r18683, [%r17263+8460];
	shr.s32 	%r18684, %r18683, %r17251;
	and.b32  	%r16086, %r18684, 50529027;
	ld.shared.u32 	%r18685, [%r17263+8464];
	shr.s32 	%r18686, %r18685, %r17251;
	and.b32  	%r16094, %r18686, 50529027;
	ld.shared.u32 	%r18687, [%r17263+8468];
	shr.s32 	%r18688, %r18687, %r17251;
	and.b32  	%r16102, %r18688, 50529027;
	ld.shared.u32 	%r18689, [%r17263+8472];
	shr.s32 	%r18690, %r18689, %r17251;
	and.b32  	%r16110, %r18690, 50529027;
	ld.shared.u32 	%r18691, [%r17263+8476];
	shr.s32 	%r18692, %r18691, %r17251;
	and.b32  	%r16118, %r18692, 50529027;
	ld.shared.u8 	%r18693, [%r17365];
	shr.u32 	%r18694, %r18693, 4;
	shl.b32 	%r18695, %r18694, 8;
	or.b32  	%r18696, %r18695, %r18694;
	shl.b32 	%r18697, %r18696, 16;
	or.b32  	%r16066, %r18697, %r18696;
	ld.shared.u32 	%r16067, [%r17296+5632];
	// begin inline asm
	dp4a.s32.s32 %r16061, %r16062, %r16067, %r17218;
	// end inline asm
	// begin inline asm
	dp4a.s32.s32 %r16065, %r16066, %r16067, %r17218;
	// end inline asm
	ld.shared.u32 	%r16075, [%r17296+5636];
	// begin inline asm
	dp4a.s32.s32 %r16069, %r16070, %r16075, %r16061;
	// end inline asm
	// begin inline asm
	dp4a.s32.s32 %r16073, %r16066, %r16075, %r16065;
	// end inline asm
	ld.shared.u32 	%r16083, [%r17296+5640];
	// begin inline asm
	dp4a.s32.s32 %r16077, %r16078, %r16083, %r16069;
	// end inline asm
	// begin inline asm
	dp4a.s32.s32 %r16081, %r16066, %r16083, %r16073;
	// end inline asm
	ld.shared.u32 	%r16091, [%r17296+5644];
	// begin inline asm
	dp4a.s32.s32 %r16085, %r16086, %r16091, %r16077;
	// end inline asm
	// begin inline asm
	dp4a.s32.s32 %r16089, %r16066, %r16091, %r16081;
	// end inline asm
	and.b32  	%r18698, %r18693, 15;
	mul.lo.s32 	%r18699, %r16085, %r18698;
	ld.shared.u8 	%r18700, [%r17365+1];
	shr.u32 	%r18701, %r18700, 4;
	shl.b32 	%r18702, %r18701, 8;
	or.b32  	%r18703, %r18702, %r18701;
	shl.b32 	%r18704, %r18703, 16;
	or.b32  	%r16098, %r18704, %r18703;
	ld.shared.u32 	%r16099, [%r17296+5648];
	// begin inline asm
	dp4a.s32.s32 %r16093, %r16094, %r16099, %r17218;
	// end inline asm
	// begin inline asm
	dp4a.s32.s32 %r16097, %r16098, %r16099, %r16089;
	// end inline asm
	ld.shared.u32 	%r16107, [%r17296+5652];
	// begin inline asm
	dp4a.s32.s32 %r16101, %r16102, %r16107, %r16093;
	// end inline asm
	// begin inline asm
	dp4a.s32.s32 %r16105, %r16098, %r16107, %r16097;
	// end inline asm
	ld.shared.u32 	%r16115, [%r17296+5656];
	// begin inline asm
	dp4a.s32.s32 %r16109, %r16110, %r16115, %r16101;
	// end inline asm
	// begin inline asm
	dp4a.s32.s32 %r16113, %r16098, %r16115, %r16105;
	// end inline asm
	ld.shared.u32 	%r16123, [%r17296+5660];
	// begin inline asm
	dp4a.s32.s32 %r16117, %r16118, %r16123, %r16109;
	// end inline asm
	// begin inline asm
	dp4a.s32.s32 %r16121, %r16098, %r16123, %r16113;
	// end inline asm
	and.b32  	%r18705, %r18700, 15;
	mad.lo.s32 	%r18706, %r16117, %r18705, %r18699;
	ld.shared.u32 	%r16126, [%r17364];
	// begin inline asm
	{.reg .f16 low,high;
  mov.b32 {low,high},%r16126;
  cvt.f32.f16 %f1701, low;}

	// end inline asm
	// begin inline asm
	{.reg .f16 low,high;
  mov.b32 {low,high},%r16126;
  cvt.f32.f16 %f1702, high;}

	// end inline asm
	ld.shared.f32 	%f1990, [%r17259+704];
	cvt.rn.f32.s32 	%f1991, %r18706;
	mul.f32 	%f1992, %f1701, %f1991;
	cvt.rn.f32.s32 	%f1993, %r16121;
	mul.f32 	%f1994, %f1702, %f1993;
	sub.f32 	%f1995, %f1992, %f1994;
	fma.rn.f32 	%f2719, %f1990, %f1995, %f2719;
	ld.shared.u32 	%r18707, [%r17263+12672];
	shr.s32 	%r18708, %r18707, %r17251;
	and.b32  	%r16128, %r18708, 50529027;
	ld.shared.u32 	%r18709, [%r17263+12676];
	shr.s32 	%r18710, %r18709, %r17251;
	and.b32  	%r16136, %r18710, 50529027;
	ld.shared.u32 	%r18711, [%r17263+12680];
	shr.s32 	%r18712, %r18711, %r17251;
	and.b32  	%r16144, %r18712, 50529027;
	ld.shared.u32 	%r18713, [%r17263+12684];
	shr.s32 	%r18714, %r18713, %r17251;
	and.b32  	%r16152, %r18714, 50529027;
	ld.shared.u32 	%r18715, [%r17263+12688];
	shr.s32 	%r18716, %r18715, %r17251;
	and.b32  	%r16160, %r18716, 50529027;
	ld.shared.u32 	%r18717, [%r17263+12692];
	shr.s32 	%r18718, %r18717, %r17251;
	and.b32  	%r16168, %r18718, 50529027;
	ld.shared.u32 	%r18719, [%r17263+12696];
	shr.s32 	%r18720, %r18719, %r17251;
	and.b32  	%r16176, %r18720, 50529027;
	ld.shared.u32 	%r18721, [%r17263+12700];
	shr.s32 	%r18722, %r18721, %r17251;
	and.b32  	%r16184, %r18722, 50529027;
	ld.shared.u8 	%r18723, [%r17402];
	shr.u32 	%r18724, %r18723, 4;
	shl.b32 	%r18725, %r18724, 8;
	or.b32  	%r18726, %r18725, %r18724;
	shl.b32 	%r18727, %r18726, 16;
	or.b32  	%r16132, %r18727, %r18726;
	ld.shared.u32 	%r16133, [%r17296+5632];
	// begin inline asm
	dp4a.s32.s32 %r16127, %r16128, %r16133, %r17218;
	// end inline asm
	// begin inline asm
	dp4a.s32.s32 %r16131, %r16132, %r16133, %r17218;
	// end inline asm
	ld.shared.u32 	%r16141, [%r17296+5636];
	// begin inline asm
	dp4a.s32.s32 %r16135, %r16136, %r16141, %r16127;
	// end inline asm
	// begin inline asm
	dp4a.s32.s32 %r16139, %r16132, %r16141, %r16131;
	// end inline asm
	ld.shared.u32 	%r16149, [%r17296+5640];
	// begin inline asm
	dp4a.s32.s32 %r16143, %r16144, %r16149, %r16135;
	// end inline asm
	// begin inline asm
	dp4a.s32.s32 %r16147, %r16132, %r16149, %r16139;
	// end inline asm
	ld.shared.u32 	%r16157, [%r17296+5644];
	// begin inline asm
	dp4a.s32.s32 %r16151, %r16152, %r16157, %r16143;
	// end inline asm
	// begin inline asm
	dp4a.s32.s32 %r16155, %r16132, %r16157, %r16147;
	// end inline asm
	and.b32  	%r18728, %r18723, 15;
	mul.lo.s32 	%r18729, %r16151, %r18728;
	ld.shared.u8 	%r18730, [%r17402+1];
	shr.u32 	%r18731, %r18730, 4;
	shl.b32 	%r18732, %r18731, 8;
	or.b32  	%r18733, %r18732, %r18731;
	shl.b32 	%r18734, %r18733, 16;
	or.b32  	%r16164, %r18734, %r18733;
	ld.shared.u32 	%r16165, [%r17296+5648];
	// begin inline asm
	dp4a.s32.s32 %r16159, %r16160, %r16165, %r17218;
	// end inline asm
	// begin inline asm
	dp4a.s32.s32 %r16163, %r16164, %r16165, %r16155;
	// end inline asm
	ld.shared.u32 	%r16173, [%r17296+5652];
	// begin inline asm
	dp4a.s32.s32 %r16167, %r16168, %r16173, %r16159;
	// end inline asm
	// begin inline asm
	dp4a.s32.s32 %r16171, %r16164, %r16173, %r16163;
	// end inline asm
	ld.shared.u32 	%r16181, [%r17296+5656];
	// begin inline asm
	dp4a.s32.s32 %r16175, %r16176, %r16181, %r16167;
	// end inline asm
	// begin inline asm
	dp4a.s32.s32 %r16179, %r16164, %r16181, %r16171;
	// end inline asm
	ld.shared.u32 	%r16189, [%r17296+5660];
	// begin inline asm
	dp4a.s32.s32 %r16183, %r16184, %r16189, %r16175;
	// end inline asm
	// begin inline asm
	dp4a.s32.s32 %r16187, %r16164, %r16189, %r16179;
	// end inline asm
	and.b32  	%r18735, %r18730, 15;
	mad.lo.s32 	%r18736, %r16183, %r18735, %r18729;
	ld.shared.u32 	%r16192, [%r17401];
	// begin inline asm
	{.reg .f16 low,high;
  mov.b32 {low,high},%r16192;
  cvt.f32.f16 %f1703, low;}

	// end inline asm
	// begin inline asm
	{.reg .f16 low,high;
  mov.b32 {low,high},%r16192;
  cvt.f32.f16 %f1704, high;}

	// end inline asm
	cvt.rn.f32.s32 	%f1996, %r18736;
	mul.f32 	%f1997, %f1703, %f1996;
	cvt.rn.f32.s32 	%f1998, %r16187;
	mul.f32 	%f1999, %f1704, %f1998;
	sub.f32 	%f2000, %f1997, %f1999;
	fma.rn.f32 	%f2703, %f1990, %f2000, %f2703;
	ld.shared.u32 	%r18737, [%r17263];
	shr.s32 	%r18738, %r18737, %r17251;
	and.b32  	%r16194, %r18738, 50529027;
	ld.shared.u32 	%r18739, [%r17263+4];
	shr.s32 	%r18740, %r18739, %r17251;
	and.b32  	%r16202, %r18740, 50529027;
	ld.shared.u32 	%r18741, [%r17263+8];
	shr.s32 	%r18742, %r18741, %r17251;
	and.b32  	%r16210, %r18742, 50529027;
	ld.shared.u32 	%r18743, [%r17263+12];
	shr.s32 	%r18744, %r18743, %r17251;
	and.b32  	%r16218, %r18744, 50529027;
	ld.shared.u32 	%r18745, [%r17263+16];
	shr.s32 	%r18746, %r18745, %r17251;
	and.b32  	%r16226, %r18746, 50529027;
	ld.shared.u32 	%r18747, [%r17263+20];
	shr.s32 	%r18748, %r18747, %r17251;
	and.b32  	%r16234, %r18748, 50529027;
	ld.shared.u32 	%r18749, [%r17263+24];
	shr.s32 	%r18750, %r18749, %r17251;
	and.b32  	%r16242, %r18750, 50529027;
	ld.shared.u32 	%r18751, [%r17263+28];
	shr.s32 	%r18752, %r18751, %r17251;
	and.b32  	%r16250, %r18752, 50529027;
	ld.shared.u8 	%r18753, [%r17288];
	shr.u32 	%r18754, %r18753, 4;
	shl.b32 	%r18755, %r18754, 8;
	or.b32  	%r18756, %r18755, %r18754;
	shl.b32 	%r18757, %r18756, 16;
	or.b32  	%r16198, %r18757, %r18756;
	ld.shared.u32 	%r16199, [%r17296+6144];
	// begin inline asm
	dp4a.s32.s32 %r16193, %r16194, %r16199, %r17218;
	// end inline asm
	// begin inline asm
	dp4a.s32.s32 %r16197, %r16198, %r16199, %r17218;
	// end inline asm
	ld.shared.u32 	%r16207, [%r17296+6148];
	// begin inline asm
	dp4a.s32.s32 %r16201, %r16202, %r16207, %r16193;
	// end inline asm
	// begin inline asm
	dp4a.s32.s32 %r16205, %r16198, %r16207, %r16197;
	// end inline asm
	ld.shared.u32 	%r16215, [%r17296+6152];
	// begin inline asm
	dp4a.s32.s32 %r16209, %r16210, %r16215, %r16201;
	// end inline asm
	// begin inline asm
	dp4a.s32.s32 %r16213, %r16198, %r16215, %r16205;
	// end inline asm
	ld.shared.u32 	%r16223, [%r17296+6156];
	// begin inline asm
	dp4a.s32.s32 %r16217, %r16218, %r16223, %r16209;
	// end inline asm
	// begin inline asm
	dp4a.s32.s32 %r16221, %r16198, %r16223, %r16213;
	// end inline asm
	and.b32  	%r18758, %r18753, 15;
	mul.lo.s32 	%r18759, %r16217, %r18758;
	ld.shared.u8 	%r18760, [%r17288+1];
	shr.u32 	%r18761, %r18760, 4;
	shl.b32 	%r18762, %r18761, 8;
	or.b32  	%r18763, %r18762, %r18761;
	shl.b32 	%r18764, %r18763, 16;
	or.b32  	%r16230, %r18764, %r18763;
	ld.shared.u32 	%r16231, [%r17296+6160];
	// begin inline asm
	dp4a.s32.s32 %r16225, %r16226, %r16231, %r17218;
	// end inline asm
	// begin inline asm
	dp4a.s32.s32 %r16229, %r16230, %r16231, %r16221;
	// end inline asm
	ld.shared.u32 	%r16239, [%r17296+6164];
	// begin inline asm
	dp4a.s32.s32 %r16233, %r16234, %r16239, %r16225;
	// end inline asm
	// begin inline asm
	dp4a.s32.s32 %r16237, %r16230, %r16239, %r16229;
	// end inline asm
	ld.shared.u32 	%r16247, [%r17296+6168];
	// begin inline asm
	dp4a.s32.s32 %r16241, %r16242, %r16247, %r16233;
	// end inline asm
	// begin inline asm
	dp4a.s32.s32 %r16245, %r16230, %r16247, %r16237;
	// end inline asm
	ld.shared.u32 	%r16255, [%r17296+6172];
	// begin inline asm
	dp4a.s32.s32 %r16249, %r16250, %r16255, %r16241;
	// end inline asm
	// begin inline asm
	dp4a.s32.s32 %r16253, %r16230, %r16255, %r16245;
	// end inline asm
	and.b32  	%r18765, %r18760, 15;
	mad.lo.s32 	%r18766, %r16249, %r18765, %r18759;
	ld.shared.u32 	%r16258, [%r17287];
	// begin inline asm
	{.reg .f16 low,high;
  mov.b32 {low,high},%r16258;
  cvt.f32.f16 %f1705, low;}

	// end inline asm
	// begin inline asm
	{.reg .f16 low,high;
  mov.b32 {low,high},%r16258;
  cvt.f32.f16 %f1706, high;}

	// end inline asm
	ld.shared.f32 	%f2001, [%r17259+768];
	cvt.rn.f32.s32 	%f2002, %r18766;
	mul.f32 	%f2003, %f1705, %f2002;
	cvt.rn.f32.s32 	%f2004, %r16253;
	mul.f32 	%f2005, %f1706, %f2004;
	sub.f32 	%f2006, %f2003, %f2005;
	fma.rn.f32 	%f2750, %f2001, %f2006, %f2750;
	ld.shared.u32 	%r18767, [%r17263+4224];
	shr.s32 	%r18768, %r18767, %r17251;
	and.b32  	%r16260, %r18768, 50529027;
	ld.shared.u32 	%r18769, [%r17263+4228];
	shr.s32 	%r18770, %r18769, %r17251;
	and.b32  	%r16268, %r18770, 50529027;
	ld.shared.u32 	%r18771, [%r17263+4232];
	shr.s32 	%r18772, %r18771, %r17251;
	and.b32  	%r16276, %r18772, 50529027;
	ld.shared.u32 	%r18773, [%r17263+4236];
	shr.s32 	%r18774, %r18773, %r17251;
	and.b32  	%r16284, %r18774, 50529027;
	ld.shared.u32 	%r18775, [%r17263+4240];
	shr.s32 	%r18776, %r18775, %r17251;
	and.b32  	%r16292, %r18776, 50529027;
	ld.shared.u32 	%r18777, [%r17263+4244];
	shr.s32 	%r18778, %r18777, %r17251;
	and.b32  	%r16300, %r18778, 50529027;
	ld.shared.u32 	%r18779, [%r17263+4248];
	shr.s32 	%r18780, %r18779, %r17251;
	and.b32  	%r16308, %r18780, 50529027;
	ld.shared.u32 	%r18781, [%r17263+4252];
	shr.s32 	%r18782, %r18781, %r17251;
	and.b32  	%r16316, %r18782, 50529027;
	ld.shared.u8 	%r18783, [%r17328];
	shr.u32 	%r18784, %r18783, 4;
	shl.b32 	%r18785, %r18784, 8;
	or.b32  	%r18786, %r18785, %r18784;
	shl.b32 	%r18787, %r18786, 16;
	or.b32  	%r16264, %r18787, %r18786;
	ld.shared.u32 	%r16265, [%r17296+6144];
	// begin inline asm
	dp4a.s32.s32 %r16259, %r16260, %r16265, %r17218;
	// end inline asm
	// begin inline asm
	dp4a.s32.s32 %r16263, %r16264, %r16265, %r17218;
	// end inline asm
	ld.shared.u32 	%r16273, [%r17296+6148];
	// begin inline asm
	dp4a.s32.s32 %r16267, %r16268, %r16273, %r16259;
	// end inline asm
	// begin inline asm
	dp4a.s32.s32 %r16271, %r16264, %r16273, %r16263;
	// end inline asm
	ld.shared.u32 	%r16281, [%r17296+6152];
	// begin inline asm
	dp4a.s32.s32 %r16275, %r16276, %r16281, %r16267;
	// end inline asm
	// begin inline asm
	dp4a.s32.s32 %r16279, %r16264, %r16281, %r16271;
	// end inline asm
	ld.shared.u32 	%r16289, [%r17296+6156];
	// begin inline asm
	dp4a.s32.s32 %r16283, %r16284, %r16289, %r16275;
	// end inline asm
	// begin inline asm
	dp4a.s32.s32 %r16287, %r16264, %r16289, %r16279;
	// end inline asm
	and.b32  	%r18788, %r18783, 15;
	mul.lo.s32 	%r18789, %r16283, %r18788;
	ld.shared.u8 	%r18790, [%r17328+1];
	shr.u32 	%r18791, %r18790, 4;
	shl.b32 	%r18792, %r18791, 8;
	or.b32  	%r18793, %r18792, %r18791;
	shl.b32 	%r18794, %r18793, 16;
	or.b32  	%r16296, %r18794, %r18793;
	ld.shared.u32 	%r16297, [%r17296+6160];
	// begin inline asm
	dp4a.s32.s32 %r16291, %r16292, %r16297, %r17218;
	// end inline asm
	// begin inline asm
	dp4a.s32.s32 %r16295, %r16296, %r16297, %r16287;
	// end inline asm
	ld.shared.u32 	%r16305, [%r17296+6164];
	// begin inline asm
	dp4a.s32.s32 %r16299, %r16300, %r16305, %r16291;
	// end inline asm
	// begin inline asm
	dp4a.s32.s32 %r16303, %r16296, %r16305, %r16295;
	// end inline asm
	ld.shared.u32 	%r16313, [%r17296+6168];
	// begin inline asm
	dp4a.s32.s32 %r16307, %r16308, %r16313, %r16299;
	// end inline asm
	// begin inline asm
	dp4a.s32.s32 %r16311, %r16296, %r16313, %r16303;
	// end inline asm
	ld.shared.u32 	%r16321, [%r17296+6172];
	// begin inline asm
	dp4a.s32.s32 %r16315, %r16316, %r16321, %r16307;
	// end inline asm
	// begin inline asm
	dp4a.s32.s32 %r16319, %r16296, %r16321, %r16311;
	// end inline asm
	and.b32  	%r18795, %r18790, 15;
	mad.lo.s32 	%r18796, %r16315, %r18795, %r18789;
	ld.shared.u32 	%r16324, [%r17327];
	// begin inline asm
	{.reg .f16 low,high;
  mov.b32 {low,high},%r16324;
  cvt.f32.f16 %f1707, low;}

	// end inline asm
	// begin inline asm
	{.reg .f16 low,high;
  mov.b32 {low,high},%r16324;
  cvt.f32.f16 %f1708, high;}

	// end inline asm
	cvt.rn.f32.s32 	%f2007, %r18796;
	mul.f32 	%f2008, %f1707, %f2007;
	cvt.rn.f32.s32 	%f2009, %r16319;
	mul.f32 	%f2010, %f1708, %f2009;
	sub.f32 	%f2011, %f2008, %f2010;
	fma.rn.f32 	%f2734, %f2001, %f2011, %f2734;
	ld.shared.u32 	%r18797, [%r17263+8448];
	shr.s32 	%r18798, %r18797, %r17251;
	and.b32  	%r16326, %r18798, 50529027;
	ld.shared.u32 	%r18799, [%r17263+8452];
	shr.s32 	%r18800, %r18799, %r17251;
	and.b32  	%r16334, %r18800, 50529027;
	ld.shared.u32 	%r18801, [%r17263+8456];
	shr.s32 	%r18802, %r18801, %r17251;
	and.b32  	%r16342, %r18802, 50529027;
	ld.shared.u32 	%r18803, [%r17263+8460];
	shr.s32 	%r18804, %r18803, %r17251;
	and.b32  	%r16350, %r18804, 50529027;
	ld.shared.u32 	%r18805, [%r17263+8464];
	shr.s32 	%r18806, %r18805, %r17251;
	and.b32  	%r16358, %r18806, 50529027;
	ld.shared.u32 	%r18807, [%r17263+8468];
	shr.s32 	%r18808, %r18807, %r17251;
	and.b32  	%r16366, %r18808, 50529027;
	ld.shared.u32 	%r18809, [%r17263+8472];
	shr.s32 	%r18810, %r18809, %r17251;
	and.b32  	%r16374, %r18810, 50529027;
	ld.shared.u32 	%r18811, [%r17263+8476];
	shr.s32 	%r18812, %r18811, %r17251;
	and.b32  	%r16382, %r18812, 50529027;
	ld.shared.u8 	%r18813, [%r17365];
	shr.u32 	%r18814, %r18813, 4;
	shl.b32 	%r18815, %r18814, 8;
	or.b32  	%r18816, %r18815, %r18814;
	shl.b32 	%r18817, %r18816, 16;
	or.b32  	%r16330, %r18817, %r18816;
	ld.shared.u32 	%r16331, [%r17296+6144];
	// begin inline asm
	dp4a.s32.s32 %r16325, %r16326, %r16331, %r17218;
	// end inline asm
	// begin inline asm
	dp4a.s32.s32 %r16329, %r16330, %r16331, %r17218;
	// end inline asm
	ld.shared.u32 	%r16339, [%r17296+6148];
	// begin inline asm
	dp4a.s32.s32 %r16333, %r16334, %r16339, %r16325;
	// end inline asm
	// begin inline asm
	dp4a.s32.s32 %r16337, %r16330, %r16339, %r16329;
	// end inline asm
	ld.shared.u32 	%r16347, [%r17296+6152];
	// begin inline asm
	dp4a.s32.s32 %r16341, %r16342, %r16347, %r16333;
	// end inline asm
	// begin inline asm
	dp4a.s32.s32 %r16345, %r16330, %r16347, %r16337;
	// end inline asm
	ld.shared.u32 	%r16355, [%r17296+6156];
	// begin inline asm
	dp4a.s32.s32 %r16349, %r16350, %r16355, %r16341;
	// end inline asm
	// begin inline asm
	dp4a.s32.s32 %r16353, %r16330, %r16355, %r16345;
	// end inline asm
	and.b32  	%r18818, %r18813, 15;
	mul.lo.s32 	%r18819, %r16349, %r18818;
	ld.shared.u8 	%r18820, [%r17365+1];
	shr.u32 	%r18821, %r18820, 4;
	shl.b32 	%r18822, %r18821, 8;
	or.b32  	%r18823, %r18822, %r18821;
	shl.b32 	%r18824, %r18823, 16;
	or.b32  	%r16362, %r18824, %r18823;
	ld.shared.u32 	%r16363, [%r17296+6160];
	// begin inline asm
	dp4a.s32.s32 %r16357, %r16358, %r16363, %r17218;
	// end inline asm
	// begin inline asm
	dp4a.s32.s32 %r16361, %r16362, %r16363, %r16353;
	// end inline asm
	ld.shared.u32 	%r16371, [%r17296+6164];
	// begin inline asm
	dp4a.s32.s32 %r16365, %r16366, %r16371, %r16357;
	// end inline asm
	// begin inline asm
	dp4a.s32.s32 %r16369, %r16362, %r16371, %r16361;
	// end inline asm
	ld.shared.u32 	%r16379, [%r17296+6168];
	// begin inline asm
	dp4a.s32.s32 %r16373, %r16374, %r16379, %r16365;
	// end inline asm
	// begin inline asm
	dp4a.s32.s32 %r16377, %r16362, %r16379, %r16369;
	// end inline asm
	ld.shared.u32 	%r16387, [%r17296+6172];
	// begin inline asm
	dp4a.s32.s32 %r16381, %r16382, %r16387, %r16373;
	// end inline asm
	// begin inline asm
	dp4a.s32.s32 %r16385, %r16362, %r16387, %r16377;
	// end inline asm
	and.b32  	%r18825, %r18820, 15;
	mad.lo.s32 	%r18826, %r16381, %r18825, %r18819;
	ld.shared.u32 	%r16390, [%r17364];
	// begin inline asm
	{.reg .f16 low,high;
  mov.b32 {low,high},%r16390;
  cvt.f32.f16 %f1709, low;}

	// end inline asm
	// begin inline asm
	{.reg .f16 low,high;
  mov.b32 {low,high},%r16390;
  cvt.f32.f16 %f1710, high;}

	// end inline asm
	ld.shared.f32 	%f2012, [%r17259+768];
	cvt.rn.f32.s32 	%f2013, %r18826;
	mul.f32 	%f2014, %f1709, %f2013;
	cvt.rn.f32.s32 	%f2015, %r16385;
	mul.f32 	%f2016, %f1710, %f2015;
	sub.f32 	%f2017, %f2014, %f2016;
	fma.rn.f32 	%f2718, %f2012, %f2017, %f2718;
	ld.shared.u32 	%r18827, [%r17263+12672];
	shr.s32 	%r18828, %r18827, %r17251;
	and.b32  	%r16392, %r18828, 50529027;
	ld.shared.u32 	%r18829, [%r17263+12676];
	shr.s32 	%r18830, %r18829, %r17251;
	and.b32  	%r16400, %r18830, 50529027;
	ld.shared.u32 	%r18831, [%r17263+12680];
	shr.s32 	%r18832, %r18831, %r17251;
	and.b32  	%r16408, %r18832, 50529027;
	ld.shared.u32 	%r18833, [%r17263+12684];
	shr.s32 	%r18834, %r18833, %r17251;
	and.b32  	%r16416, %r18834, 50529027;
	ld.shared.u32 	%r18835, [%r17263+12688];
	shr.s32 	%r18836, %r18835, %r17251;
	and.b32  	%r16424, %r18836, 50529027;
	ld.shared.u32 	%r18837, [%r17263+12692];
	shr.s32 	%r18838, %r18837, %r17251;
	and.b32  	%r16432, %r18838, 50529027;
	ld.shared.u32 	%r18839, [%r17263+12696];
	shr.s32 	%r18840, %r18839, %r17251;
	and.b32  	%r16440, %r18840, 50529027;
	ld.shared.u32 	%r18841, [%r17263+12700];
	shr.s32 	%r18842, %r18841, %r17251;
	and.b32  	%r16448, %r18842, 50529027;
	ld.shared.u8 	%r18843, [%r17402];
	shr.u32 	%r18844, %r18843, 4;
	shl.b32 	%r18845, %r18844, 8;
	or.b32  	%r18846, %r18845, %r18844;
	shl.b32 	%r18847, %r18846, 16;
	or.b32  	%r16396, %r18847, %r18846;
	ld.shared.u32 	%r16397, [%r17296+6144];
	// begin inline asm
	dp4a.s32.s32 %r16391, %r16392, %r16397, %r17218;
	// end inline asm
	// begin inline asm
	dp4a.s32.s32 %r16395, %r16396, %r16397, %r17218;
	// end inline asm
	ld.shared.u32 	%r16405, [%r17296+6148];
	// begin inline asm
	dp4a.s32.s32 %r16399, %r16400, %r16405, %r16391;
	// end inline asm
	// begin inline asm
	dp4a.s32.s32 %r16403, %r16396, %r16405, %r16395;
	// end inline asm
	ld.shared.u32 	%r16413, [%r17296+6152];
	// begin inline asm
	dp4a.s32.s32 %r16407, %r16408, %r16413, %r16399;
	// end inline asm
	// begin inline asm
	dp4a.s32.s32 %r16411, %r16396, %r16413, %r16403;
	// end inline asm
	ld.shared.u32 	%r16421, [%r17296+6156];
	// begin inline asm
	dp4a.s32.s32 %r16415, %r16416, %r16421, %r16407;
	// end inline asm
	// begin inline asm
	dp4a.s32.s32 %r16419, %r16396, %r16421, %r16411;
	// end inline asm
	and.b32  	%r18848, %r18843, 15;
	mul.lo.s32 	%r18849, %r16415, %r18848;
	ld.shared.u8 	%r18850, [%r17402+1];
	shr.u32 	%r18851, %r18850, 4;
	shl.b32 	%r18852, %r18851, 8;
	or.b32  	%r18853, %r18852, %r18851;
	shl.b32 	%r18854, %r18853, 16;
	or.b32  	%r16428, %r18854, %r18853;
	ld.shared.u32 	%r16429, [%r17296+6160];
	// begin inline asm
	dp4a.s32.s32 %r16423, %r16424, %r16429, %r17218;
	// end inline asm
	// begin inline asm
	dp4a.s32.s32 %r16427, %r16428, %r16429, %r16419;
	// end inline asm
	ld.shared.u32 	%r16437, [%r17296+6164];
	// begin inline asm
	dp4a.s32.s32 %r16431, %r16432, %r16437, %r16423;
	// end inline asm
	// begin inline asm
	dp4a.s32.s32 %r16435, %r16428, %r16437, %r16427;
	// end inline asm
	ld.shared.u32 	%r16445, [%r17296+6168];
	// begin inline asm
	dp4a.s32.s32 %r16439, %r16440, %r16445, %r16431;
	// end inline asm
	// begin inline asm
	dp4a.s32.s32 %r16443, %r16428, %r16445, %r16435;
	// end inline asm
	ld.shared.u32 	%r16453, [%r17296+6172];
	// begin inline asm
	dp4a.s32.s32 %r16447, %r16448, %r16453, %r16439;
	// end inline asm
	// begin inline asm
	dp4a.s32.s32 %r16451, %r16428, %r16453, %r16443;
	// end inline asm
	and.b32  	%r18855, %r18850, 15;
	mad.lo.s32 	%r18856, %r16447, %r18855, %r18849;
	ld.shared.u32 	%r16456, [%r17401];
	// begin inline asm
	{.reg .f16 low,high;
  mov.b32 {low,high},%r16456;
  cvt.f32.f16 %f1711, low;}

	// end inline asm
	// begin inline asm
	{.reg .f16 low,high;
  mov.b32 {low,high},%r16456;
  cvt.f32.f16 %f1712, high;}

	// end inline asm
	cvt.rn.f32.s32 	%f2018, %r18856;
	mul.f32 	%f2019, %f1711, %f2018;
	cvt.rn.f32.s32 	%f2020, %r16451;
	mul.f32 	%f2021, %f1712, %f2020;
	sub.f32 	%f2022, %f2019, %f2021;
	fma.rn.f32 	%f2702, %f2012, %f2022, %f2702;
	ld.shared.u32 	%r18857, [%r17263];
	shr.s32 	%r18858, %r18857, %r17251;
	and.b32  	%r16458, %r18858, 50529027;
	ld.shared.u32 	%r18859, [%r17263+4];
	shr.s32 	%r18860, %r18859, %r17251;
	and.b32  	%r16466, %r18860, 50529027;
	ld.shared.u32 	%r18861, [%r17263+8];
	shr.s32 	%r18862, %r18861, %r17251;
	and.b32  	%r16474, %r18862, 50529027;
	ld.shared.u32 	%r18863, [%r17263+12];
	shr.s32 	%r18864, %r18863, %r17251;
	and.b32  	%r16482, %r18864, 50529027;
	ld.shared.u32 	%r18865, [%r17263+16];
	shr.s32 	%r18866, %r18865, %r17251;
	and.b32  	%r16490, %r18866, 50529027;
	ld.shared.u32 	%r18867, [%r17263+20];
	shr.s32 	%r18868, %r18867, %r17251;
	and.b32  	%r16498, %r18868, 50529027;
	ld.shared.u32 	%r18869, [%r17263+24];
	shr.s32 	%r18870, %r18869, %r17251;
	and.b32  	%r16506, %r18870, 50529027;
	ld.shared.u32 	%r18871, [%r17263+28];
	shr.s32 	%r18872, %r18871, %r17251;
	and.b32  	%r16514, %r18872, 50529027;
	ld.shared.u8 	%r18873, [%r17288];
	shr.u32 	%r18874, %r18873, 4;
	shl.b32 	%r18875, %r18874, 8;
	or.b32  	%r18876, %r18875, %r18874;
	shl.b32 	%r18877, %r18876, 16;
	or.b32  	%r16462, %r18877, %r18876;
	ld.shared.u32 	%r16463, [%r17296+6656];
	// begin inline asm
	dp4a.s32.s32 %r16457, %r16458, %r16463, %r17218;
	// end inline asm
	// begin inline asm
	dp4a.s32.s32 %r16461, %r16462, %r16463, %r17218;
	// end inline asm
	ld.shared.u32 	%r16471, [%r17296+6660];
	// begin inline asm
	dp4a.s32.s32 %r16465, %r16466, %r16471, %r16457;
	// end inline asm
	// begin inline asm
	dp4a.s32.s32 %r16469, %r16462, %r16471, %r16461;
	// end inline asm
	ld.shared.u32 	%r16479, [%r17296+6664];
	// begin inline asm
	dp4a.s32.s32 %r16473, %r16474, %r16479, %r16465;
	// end inline asm
	// begin inline asm
	dp4a.s32.s32 %r16477, %r16462, %r16479, %r16469;
	// end inline asm
	ld.shared.u32 	%r16487, [%r17296+6668];
	// begin inline asm
	dp4a.s32.s32 %r16481, %r16482, %r16487, %r16473;
	// end inline asm
	// begin inline asm
	dp4a.s32.s32 %r16485, %r16462, %r16487, %r16477;
	// end inline asm
	and.b32  	%r18878, %r18873, 15;
	mul.lo.s32 	%r18879, %r16481, %r18878;
	ld.shared.u8 	%r18880, [%r17288+1];
	shr.u32 	%r18881, %r18880, 4;
	shl.b32 	%r18882, %r18881, 8;
	or.b32  	%r18883, %r18882, %r18881;
	shl.b32 	%r18884, %r18883, 16;
	or.b32  	%r16494, %r18884, %r18883;
	ld.shared.u32 	%r16495, [%r17296+6672];
	// begin inline asm
	dp4a.s32.s32 %r16489, %r16490, %r16495, %r17218;
	// end inline asm
	// begin inline asm
	dp4a.s32.s32 %r16493, %r16494, %r16495, %r16485;
	// end inline asm
	ld.shared.u32 	%r16503, [%r17296+6676];
	// begin inline asm
	dp4a.s32.s32 %r16497, %r16498, %r16503, %r16489;
	// end inline asm
	// begin inline asm
	dp4a.s32.s32 %r16501, %r16494, %r16503, %r16493;
	// end inline asm
	ld.shared.u32 	%r16511, [%r17296+6680];
	// begin inline asm
	dp4a.s32.s32 %r16505, %r16506, %r16511, %r16497;
	// end inline asm
	// begin inline asm
	dp4a.s32.s32 %r16509, %r16494, %r16511, %r16501;
	// end inline asm
	ld.shared.u32 	%r16519, [%r17296+6684];
	// begin inline asm
	dp4a.s32.s32 %r16513, %r16514, %r16519, %r16505;
	// end inline asm
	// begin inline asm
	dp4a.s32.s32 %r16517, %r16494, %r16519, %r16509;
	// end inline asm
	and.b32  	%r18885, %r18880, 15;
	mad.lo.s32 	%r18886, %r16513, %r18885, %r18879;
	ld.shared.u32 	%r16522, [%r17287];
	// begin inline asm
	{.reg .f16 low,high;
  mov.b32 {low,high},%r16522;
  cvt.f32.f16 %f1713, low;}

	// end inline asm
	// begin inline asm
	{.reg .f16 low,high;
  mov.b32 {low,high},%r16522;
  cvt.f32.f16 %f1714, high;}

	// end inline asm
	ld.shared.f32 	%f2023, [%r17259+832];
	cvt.rn.f32.s32 	%f2024, %r18886;
	mul.f32 	%f2025, %f1713, %f2024;
	cvt.rn.f32.s32 	%f2026, %r16517;
	mul.f32 	%f2027, %f1714, %f2026;
	sub.f32 	%f2028, %f2025, %f2027;
	fma.rn.f32 	%f2749, %f2023, %f2028, %f2749;
	ld.shared.u32 	%r18887, [%r17263+4224];
	shr.s32 	%r18888, %r18887, %r17251;
	and.b32  	%r16524, %r18888, 50529027;
	ld.shared.u32 	%r18889, [%r17263+4228];
	shr.s32 	%r18890, %r18889, %r17251;
	and.b32  	%r16532, %r18890, 50529027;
	ld.shared.u32 	%r18891, [%r17263+4232];
	shr.s32 	%r18892, %r18891, %r17251;
	and.b32  	%r16540, %r18892, 50529027;
	ld.shared.u32 	%r18893, [%r17263+4236];
	shr.s32 	%r18894, %r18893, %r17251;
	and.b32  	%r16548, %r18894, 50529027;
	ld.shared.u32 	%r18895, [%r17263+4240];
	shr.s32 	%r18896, %r18895, %r17251;
	and.b32  	%r16556, %r18896, 50529027;
	ld.shared.u32 	%r18897, [%r17263+4244];
	shr.s32 	%r18898, %r18897, %r17251;
	and.b32  	%r16564, %r18898, 50529027;
	ld.shared.u32 	%r18899, [%r17263+4248];
	shr.s32 	%r18900, %r18899, %r17251;
	and.b32  	%r16572, %r18900, 50529027;
	ld.shared.u32 	%r18901, [%r17263+4252];
	shr.s32 	%r18902, %r18901, %r17251;
	and.b32  	%r16580, %r18902, 50529027;
	ld.shared.u8 	%r18903, [%r17328];
	shr.u32 	%r18904, %r18903, 4;
	shl.b32 	%r18905, %r18904, 8;
	or.b32  	%r18906, %r18905, %r18904;
	shl.b32 	%r18907, %r18906, 16;
	or.b32  	%r16528, %r18907, %r18906;
	ld.shared.u32 	%r16529, [%r17296+6656];
	// begin inline asm
	dp4a.s32.s32 %r16523, %r16524, %r16529, %r17218;
	// end inline asm
	// begin inline asm
	dp4a.s32.s32 %r16527, %r16528, %r16529, %r17218;
	// end inline asm
	ld.shared.u32 	%r16537, [%r17296+6660];
	// begin inline asm
	dp4a.s32.s32 %r16531, %r16532, %r16537, %r16523;
	// end inline asm
	// begin inline asm
	dp4a.s32.s32 %r16535, %r16528, %r16537, %r16527;
	// end inline asm
	ld.shared.u32 	%r16545, [%r17296+6664];
	// begin inline asm
	dp4a.s32.s32 %r16539, %r16540, %r16545, %r16531;
	// end inline asm
	// begin inline asm
	dp4a.s32.s32 %r16543, %r16528, %r16545, %r16535;
	// end inline asm
	ld.shared.u32 	%r16553, [%r17296+6668];
	// begin inline asm
	dp4a.s32.s32 %r16547, %r16548, %r16553, %r16539;
	// end inline asm
	// begin inline asm
	dp4a.s32.s32 %r16551, %r16528, %r16553, %r16543;
	// end inline asm
	and.b32  	%r18908, %r18903, 15;
	mul.lo.s32 	%r18909, %r16547, %r18908;
	ld.shared.u8 	%r18910, [%r17328+1];
	shr.u32 	%r18911, %r18910, 4;
	shl.b32 	%r18912, %r18911, 8;
	or.b32  	%r18913, %r18912, %r18911;
	shl.b32 	%r18914, %r18913, 16;
	or.b32  	%r16560, %r18914, %r18913;
	ld.shared.u32 	%r16561, [%r17296+6672];
	// begin inline asm
	dp4a.s32.s32 %r16555, %r16556, %r16561, %r17218;
	// end inline asm
	// begin inline asm
	dp4a.s32.s32 %r16559, %r16560, %r16561, %r16551;
	// end inline asm
	ld.shared.u32 	%r16569, [%r17296+6676];
	// begin inline asm
	dp4a.s32.s32 %r16563, %r16564, %r16569, %r16555;
	// end inline asm
	// begin inline asm
	dp4a.s32.s32 %r16567, %r16560, %r16569, %r16559;
	// end inline asm
	ld.shared.u32 	%r16577, [%r17296+6680];
	// begin inline asm
	dp4a.s32.s32 %r16571, %r16572, %r16577, %r16563;
	// end inline asm
	// begin inline asm
	dp4a.s32.s32 %r16575, %r16560, %r16577, %r16567;
	// end inline asm
	ld.shared.u32 	%r16585, [%r17296+6684];
	// begin inline asm
	dp4a.s32.s32 %r16579, %r16580, %r16585, %r16571;
	// end inline asm
	// begin inline asm
	dp4a.s32.s32 %r16583, %r16560, %r16585, %r16575;
	// end inline asm
	and.b32  	%r18915, %r18910, 15;
	mad.lo.s32 	%r18916, %r16579, %r18915, %r18909;
	ld.shared.u32 	%r16588, [%r17327];
	// begin inline asm
	{.reg .f16 low,high;
  mov.b32 {low,high},%r16588;
  cvt.f32.f16 %f1715, low;}

	// end inline asm
	// begin inline asm
	{.reg .f16 low,high;
  mov.b32 {low,high},%r16588;
  cvt.f32.f16 %f1716, high;}

	// end inline asm
	cvt.rn.f32.s32 	%f2029, %r18916;
	mul.f32 	%f2030, %f1715, %f2029;
	cvt.rn.f32.s32 	%f2031, %r16583;
	mul.f32 	%f2032, %f1716, %f2031;
	sub.f32 	%f2033, %f2030, %f2032;
	fma.rn.f32 	%f2733, %f2023, %f2033, %f2733;
	ld.shared.u32 	%r18917, [%r17263+8448];
	shr.s32 	%r18918, %r18917, %r17251;
	and.b32  	%r16590, %r18918, 50529027;
	ld.shared.u32 	%r18919, [%r17263+8452];
	shr.s32 	%r18920, %r18919, %r17251;
	and.b32  	%r16598, %r18920, 50529027;
	ld.shared.u32 	%r18921, [%r17263+8456];
	shr.s32 	%r18922, %r18921, %r17251;
	and.b32  	%r16606, %r18922, 50529027;
	ld.shared.u32 	%r18923, [%r17263+8460];
	shr.s32 	%r18924, %r18923, %r17251;
	and.b32  	%r16614, %r18924, 50529027;
	ld.shared.u32 	%r18925, [%r17263+8464];
	shr.s32 	%r18926, %r18925, %r17251;
	and.b32  	%r16622, %r18926, 50529027;
	ld.shared.u32 	%r18927, [%r17263+8468];
	shr.s32 	%r18928, %r18927, %r17251;
	and.b32  	%r16630, %r18928, 50529027;
	ld.shared.u32 	%r18929, [%r17263+8472];
	shr.s32 	%r18930, %r18929, %r17251;
	and.b32  	%r16638, %r18930, 50529027;
	ld.shared.u32 	%r18931, [%r17263+8476];
	shr.s32 	%r18932, %r18931, %r17251;
	and.b32  	%r16646, %r18932, 50529027;
	ld.shared.u8 	%r18933, [%r17365];
	shr.u32 	%r18934, %r18933, 4;
	shl.b32 	%r18935, %r18934, 8;
	or.b32  	%r18936, %r18935, %r18934;
	shl.b32 	%r18937, %r18936, 16;
	or.b32  	%r16594, %r18937, %r18936;
	ld.shared.u32 	%r16595, [%r17296+6656];
	// begin inline asm
	dp4a.s32.s32 %r16589, %r16590, %r16595, %r17218;
	// end inline asm
	// begin inline asm
	dp4a.s32.s32 %r16593, %r16594, %r16595, %r17218;
	// end inline asm
	ld.shared.u32 	%r16603, [%r17296+6660];
	// begin inline asm
	dp4a.s32.s32 %r16597, %r16598, %r16603, %r16589;
	// end inline asm
	// begin inline asm
	dp4a.s32.s32 %r16601, %r16594, %r16603, %r16593;
	// end inline asm
	ld.shared.u32 	%r16611, [%r17296+6664];
	// begin inline asm
	dp4a.s32.s32 %r16605, %r16606, %r16611, %r16597;
	// end inline asm
	// begin inline asm
	dp4a.s32.s32 %r16609, %r16594, %r16611, %r16601;
	// end inline asm
	ld.shared.u32 	%r16619, [%r17296+6668];
	// begin inline asm
	dp4a.s32.s32 %r16613, %r16614, %r16619, %r16605;
	// end inline asm
	// begin inline asm
	dp4a.s32.s32 %r16617, %r16594, %r16619, %r16609;
	// end inline asm
	and.b32  	%r18938, %r18933, 15;
	mul.lo.s32 	%r18939, %r16613, %r18938;
	ld.shared.u8 	%r18940, [%r17365+1];
	shr.u32 	%r18941, %r18940, 4;
	shl.b32 	%r18942, %r18941, 8;
	or.b32  	%r18943, %r18942, %r18941;
	shl.b32 	%r18944, %r18943, 16;
	or.b32  	%r16626, %r18944, %r18943;
	ld.shared.u32 	%r16627, [%r17296+6672];
	// begin inline asm
	dp4a.s32.s32 %r16621, %r16622, %r16627, %r17218;
	// end inline asm
	// begin inline asm
	dp4a.s32.s32 %r16625, %r16626, %r16627, %r16617;
	// end inline asm
	ld.shared.u32 	%r16635, [%r17296+6676];
	// begin inline asm
	dp4a.s32.s32 %r16629, %r16630, %r16635, %r16621;
	// end inline asm
	// begin inline asm
	dp4a.s32.s32 %r16633, %r16626, %r16635, %r16625;
	// end inline asm
	ld.shared.u32 	%r16643, [%r17296+6680];
	// begin inline asm
	dp4a.s32.s32 %r16637, %r16638, %r16643, %r16629;
	// end inline asm
	// begin inline asm
	dp4a.s32.s32 %r16641, %r16626, %r16643, %r16633;
	// end inline asm
	ld.shared.u32 	%r16651, [%r17296+6684];
	// begin inline asm
	dp4a.s32.s32 %r16645, %r16646, %r16651, %r16637;
	// end inline asm
	// begin inline asm
	dp4a.s32.s32 %r16649, %r16626, %r16651, %r16641;
	// end inline asm
	and.b32  	%r18945, %r18940, 15;
	mad.lo.s32 	%r18946, %r16645, %r18945, %r18939;
	ld.shared.u32 	%r16654, [%r17364];
	// begin inline asm
	{.reg .f16 low,high;
  mov.b32 {low,high},%r16654;
  cvt.f32.f16 %f1717, low;}

	// end inline asm
	// begin inline asm
	{.reg .f16 low,high;
  mov.b32 {low,high},%r16654;
  cvt.f32.f16 %f1718, high;}

	// end inline asm
	ld.shared.f32 	%f2034, [%r17259+832];
	cvt.rn.f32.s32 	%f2035, %r18946;
	mul.f32 	%f2036, %f1717, %f2035;
	cvt.rn.f32.s32 	%f2037, %r16649;
	mul.f32 	%f2038, %f1718, %f2037;
	sub.f32 	%f2039, %f2036, %f2038;
	fma.rn.f32 	%f2717, %f2034, %f2039, %f2717;
	ld.shared.u32 	%r18947, [%r17263+12672];
	shr.s32 	%r18948, %r18947, %r17251;
	and.b32  	%r16656, %r18948, 50529027;
	ld.shared.u32 	%r18949, [%r17263+12676];
	shr.s32 	%r18950, %r18949, %r17251;
	and.b32  	%r16664, %r18950, 50529027;
	ld.shared.u32 	%r18951, [%r17263+12680];
	shr.s32 	%r18952, %r18951, %r17251;
	and.b32  	%r16672, %r18952, 50529027;
	ld.shared.u32 	%r18953, [%r17263+12684];
	shr.s32 	%r18954, %r18953, %r17251;
	and.b32  	%r16680, %r18954, 50529027;
	ld.shared.u32 	%r18955, [%r17263+12688];
	shr.s32 	%r18956, %r18955, %r17251;
	and.b32  	%r16688, %r18956, 50529027;
	ld.shared.u32 	%r18957, [%r17263+12692];
	shr.s32 	%r18958, %r18957, %r17251;
	and.b32  	%r16696, %r18958, 50529027;
	ld.shared.u32 	%r18959, [%r17263+12696];
	shr.s32 	%r18960, %r18959, %r17251;
	and.b32  	%r16704, %r18960, 50529027;
	ld.shared.u32 	%r18961, [%r17263+12700];
	shr.s32 	%r18962, %r18961, %r17251;
	and.b32  	%r16712, %r18962, 50529027;
	ld.shared.u8 	%r18963, [%r17402];
	shr.u32 	%r18964, %r18963, 4;
	shl.b32 	%r18965, %r18964, 8;
	or.b32  	%r18966, %r18965, %r18964;
	shl.b32 	%r18967, %r18966, 16;
	or.b32  	%r16660, %r18967, %r18966;
	ld.shared.u32 	%r16661, [%r17296+6656];
	// begin inline asm
	dp4a.s32.s32 %r16655, %r16656, %r16661, %r17218;
	// end inline asm
	// begin inline asm
	dp4a.s32.s32 %r16659, %r16660, %r16661, %r17218;
	// end inline asm
	ld.shared.u32 	%r16669, [%r17296+6660];
	// begin inline asm
	dp4a.s32.s32 %r16663, %r16664, %r16669, %r16655;
	// end inline asm
	// begin inline asm
	dp4a.s32.s32 %r16667, %r16660, %r16669, %r16659;
	// end inline asm
	ld.shared.u32 	%r16677, [%r17296+6664];
	// begin inline asm
	dp4a.s32.s32 %r16671, %r16672, %r16677, %r16663;
	// end inline asm
	// begin inline asm
	dp4a.s32.s32 %r16675, %r16660, %r16677, %r16667;
	// end inline asm
	ld.shared.u32 	%r16685, [%r17296+6668];
	// begin inline asm
	dp4a.s32.s32 %r16679, %r16680, %r16685, %r16671;
	// end inline asm
	// begin inline asm
	dp4a.s32.s32 %r16683, %r16660, %r16685, %r16675;
	// end inline asm
	and.b32  	%r18968, %r18963, 15;
	mul.lo.s32 	%r18969, %r16679, %r18968;
	ld.shared.u8 	%r18970, [%r17402+1];
	shr.u32 	%r18971, %r18970, 4;
	shl.b32 	%r18972, %r18971, 8;
	or.b32  	%r18973, %r18972, %r18971;
	shl.b32 	%r18974, %r18973, 16;
	or.b32  	%r16692, %r18974, %r18973;
	ld.shared.u32 	%r16693, [%r17296+6672];
	// begin inline asm
	dp4a.s32.s32 %r16687, %r16688, %r16693, %r17218;
	// end inline asm
	// begin inline asm
	dp4a.s32.s32 %r16691, %r16692, %r16693, %r16683;
	// end inline asm
	ld.shared.u32 	%r16701, [%r17296+6676];
	// begin inline asm
	dp4a.s32.s32 %r16695, %r16696, %r16701, %r16687;
	// end inline asm
	// begin inline asm
	dp4a.s32.s32 %r16699, %r16692, %r16701, %r16691;
	// end inline asm
	ld.shared.u32 	%r16709, [%r17296+6680];
	// begin inline asm
	dp4a.s32.s32 %r16703, %r16704, %r16709, %r16695;
	// end inline asm
	// begin inline asm
	dp4a.s32.s32 %r16707, %r16692, %r16709, %r16699;
	// end inline asm
	ld.shared.u32 	%r16717, [%r17296+6684];
	// begin inline asm
	dp4a.s32.s32 %r16711, %r16712, %r16717, %r16703;
	// end inline asm
	// begin inline asm
	dp4a.s32.s32 %r16715, %r16692, %r16717, %r16707;
	// end inline asm
	and.b32  	%r18975, %r18970, 15;
	mad.lo.s32 	%r18976, %r16711, %r18975, %r18969;
	ld.shared.u32 	%r16720, [%r17401];
	// begin inline asm
	{.reg .f16 low,high;
  mov.b32 {low,high},%r16720;
  cvt.f32.f16 %f1719, low;}

	// end inline asm
	// begin inline asm
	{.reg .f16 low,high;
  mov.b32 {low,high},%r16720;
  cvt.f32.f16 %f1720, high;}

	// end inline asm
	cvt.rn.f32.s32 	%f2040, %r18976;
	mul.f32 	%f2041, %f1719, %f2040;
	cvt.rn.f32.s32 	%f2042, %r16715;
	mul.f32 	%f2043, %f1720, %f2042;
	sub.f32 	%f2044, %f2041, %f2043;
	fma.rn.f32 	%f2701, %f2034, %f2044, %f2701;
	ld.shared.u32 	%r18977, [%r17263];
	shr.s32 	%r18978, %r18977, %r17251;
	and.b32  	%r16722, %r18978, 50529027;
	ld.shared.u32 	%r18979, [%r17263+4];
	shr.s32 	%r18980, %r18979, %r17251;
	and.b32  	%r16730, %r18980, 50529027;
	ld.shared.u32 	%r18981, [%r17263+8];
	shr.s32 	%r18982, %r18981, %r17251;
	and.b32  	%r16738, %r18982, 50529027;
	ld.shared.u32 	%r18983, [%r17263+12];
	shr.s32 	%r18984, %r18983, %r17251;
	and.b32  	%r16746, %r18984, 50529027;
	ld.shared.u32 	%r18985, [%r17263+16];
	shr.s32 	%r18986, %r18985, %r17251;
	and.b32  	%r16754, %r18986, 50529027;
	ld.shared.u32 	%r18987, [%r17263+20];
	shr.s32 	%r18988, %r18987, %r17251;
	and.b32  	%r16762, %r18988, 50529027;
	ld.shared.u32 	%r18989, [%r17263+24];
	shr.s32 	%r18990, %r18989, %r17251;
	and.b32  	%r16770, %r18990, 50529027;
	ld.shared.u32 	%r18991, [%r17263+28];
	shr.s32 	%r18992, %r18991, %r17251;
	and.b32  	%r16778, %r18992, 50529027;
	ld.shared.u8 	%r18993, [%r17288];
	shr.u32 	%r18994, %r18993, 4;
	shl.b32 	%r18995, %r18994, 8;
	or.b32  	%r18996, %r18995, %r18994;
	shl.b32 	%r18997, %r18996, 16;
	or.b32  	%r16726, %r18997, %r18996;
	ld.shared.u32 	%r16727, [%r17296+7168];
	// begin inline asm
	dp4a.s32.s32 %r16721, %r16722, %r16727, %r17218;
	// end inline asm
	// begin inline asm
	dp4a.s32.s32 %r16725, %r16726, %r16727, %r17218;
	// end inline asm
	ld.shared.u32 	%r16735, [%r17296+7172];
	// begin inline asm
	dp4a.s32.s32 %r16729, %r16730, %r16735, %r16721;
	// end inline asm
	// begin inline asm
	dp4a.s32.s32 %r16733, %r16726, %r16735, %r16725;
	// end inline asm
	ld.shared.u32 	%r16743, [%r17296+7176];
	// begin inline asm
	dp4a.s32.s32 %r16737, %r16738, %r16743, %r16729;
	// end inline asm
	// begin inline asm
	dp4a.s32.s32 %r16741, %r16726, %r16743, %r16733;
	// end inline asm
	ld.shared.u32 	%r16751, [%r17296+7180];
	// begin inline asm
	dp4a.s32.s32 %r16745, %r16746, %r16751, %r16737;
	// end inline asm
	// begin inline asm
	dp4a.s32.s32 %r16749, %r16726, %r16751, %r16741;
	// end inline asm
	and.b32  	%r18998, %r18993, 15;
	mul.lo.s32 	%r18999, %r16745, %r18998;
	ld.shared.u8 	%r19000, [%r17288+1];
	shr.u32 	%r19001, %r19000, 4;
	shl.b32 	%r19002, %r19001, 8;
	or.b32  	%r19003, %r19002, %r19001;
	shl.b32 	%r19004, %r19003, 16;
	or.b32  	%r16758, %r19004, %r19003;
	ld.shared.u32 	%r16759, [%r17296+7184];
	// begin inline asm
	dp4a.s32.s32 %r16753, %r16754, %r16759, %r17218;
	// end inline asm
	// begin inline asm
	dp4a.s32.s32 %r16757, %r16758, %r16759, %r16749;
	// end inline asm
	ld.shared.u32 	%r16767, [%r17296+7188];
	// begin inline asm
	dp4a.s32.s32 %r16761, %r16762, %r16767, %r16753;
	// end inline asm
	// begin inline asm
	dp4a.s32.s32 %r16765, %r16758, %r16767, %r16757;
	// end inline asm
	ld.shared.u32 	%r16775, [%r17296+7192];
	// begin inline asm
	dp4a.s32.s32 %r16769, %r16770, %r16775, %r16761;
	// end inline asm
	// begin inline asm
	dp4a.s32.s32 %r16773, %r16758, %r16775, %r16765;
	// end inline asm
	ld.shared.u32 	%r16783, [%r17296+7196];
	// begin inline asm
	dp4a.s32.s32 %r16777, %r16778, %r16783, %r16769;
	// end inline asm
	// begin inline asm
	dp4a.s32.s32 %r16781, %r16758, %r16783, %r16773;
	// end inline asm
	and.b32  	%r19005, %r19000, 15;
	mad.lo.s32 	%r19006, %r16777, %r19005, %r18999;
	ld.shared.u32 	%r16786, [%r17287];
	// begin inline asm
	{.reg .f16 low,high;
  mov.b32 {low,high},%r16786;
  cvt.f32.f16 %f1721, low;}

	// end inline asm
	// begin inline asm
	{.reg .f16 low,high;
  mov.b32 {low,high},%r16786;
  cvt.f32.f16 %f1722, high;}

	// end inline asm
	ld.shared.f32 	%f2045, [%r17259+896];
	cvt.rn.f32.s32 	%f2046, %r19006;
	mul.f32 	%f2047, %f1721, %f2046;
	cvt.rn.f32.s32 	%f2048, %r16781;
	mul.f32 	%f2049, %f1722, %f2048;
	sub.f32 	%f2050, %f2047, %f2049;
	fma.rn.f32 	%f2748, %f2045, %f2050, %f2748;
	ld.shared.u32 	%r19007, [%r17263+4224];
	shr.s32 	%r19008, %r19007, %r17251;
	and.b32  	%r16788, %r19008, 50529027;
	ld.shared.u32 	%r19009, [%r17263+4228];
	shr.s32 	%r19010, %r19009, %r17251;
	and.b32  	%r16796, %r19010, 50529027;
	ld.shared.u32 	%r19011, [%r17263+4232];
	shr.s32 	%r19012, %r19011, %r17251;
	and.b32  	%r16804, %r19012, 50529027;
	ld.shared.u32 	%r19013, [%r17263+4236];
	shr.s32 	%r19014, %r19013, %r17251;
	and.b32  	%r16812, %r19014, 50529027;
	ld.shared.u32 	%r19015, [%r17263+4240];
	shr.s32 	%r19016, %r19015, %r17251;
	and.b32  	%r16820, %r19016, 50529027;
	ld.shared.u32 	%r19017, [%r17263+4244];
	shr.s32 	%r19018, %r19017, %r17251;
	and.b32  	%r16828, %r19018, 50529027;
	ld.shared.u32 	%r19019, [%r17263+4248];
	shr.s32 	%r19020, %r19019, %r17251;
	and.b32  	%r16836, %r19020, 50529027;
	ld.shared.u32 	%r19021, [%r17263+4252];
	shr.s32 	%r19022, %r19021, %r17251;
	and.b32  	%r16844, %r19022, 50529027;
	ld.shared.u8 	%r19023, [%r17328];
	shr.u32 	%r19024, %r19023, 4;
	shl.b32 	%r19025, %r19024, 8;
	or.b32  	%r19026, %r19025, %r19024;
	shl.b32 	%r19027, %r19026, 16;
	or.b32  	%r16792, %r19027, %r19026;
	ld.shared.u32 	%r16793, [%r17296+7168];
	// begin inline asm
	dp4a.s32.s32 %r16787, %r16788, %r16793, %r17218;
	// end inline asm
	// begin inline asm
	dp4a.s32.s32 %r16791, %r16792, %r16793, %r17218;
	// end inline asm
	ld.shared.u32 	%r16801, [%r17296+7172];
	// begin inline asm
	dp4a.s32.s32 %r16795, %r16796, %r16801, %r16787;
	// end inline asm
	// begin inline asm
	dp4a.s32.s32 %r16799, %r16792, %r16801, %r16791;
	// end inline asm
	ld.shared.u32 	%r16809, [%r17296+7176];
	// begin inline asm
	dp4a.s32.s32 %r16803, %r16804, %r16809, %r16795;
	// end inline asm
	// begin inline asm
	dp4a.s32.s32 %r16807, %r16792, %r16809, %r16799;
	// end inline asm
	ld.shared.u32 	%r16817, [%r17296+7180];
	// begin inline asm
	dp4a.s32.s32 %r16811, %r16812, %r16817, %r16803;
	// end inline asm
	// begin inline asm
	dp4a.s32.s32 %r16815, %r16792, %r16817, %r16807;
	// end inline asm
	and.b32  	%r19028, %r19023, 15;
	mul.lo.s32 	%r19029, %r16811, %r19028;
	ld.shared.u8 	%r19030, [%r17328+1];
	shr.u32 	%r19031, %r19030, 4;
	shl.b32 	%r19032, %r19031, 8;
	or.b32  	%r19033, %r19032, %r19031;
	shl.b32 	%r19034, %r19033, 16;
	or.b32  	%r16824, %r19034, %r19033;
	ld.shared.u32 	%r16825, [%r17296+7184];
	// begin inline asm
	dp4a.s32.s32 %r16819, %r16820, %r16825, %r17218;
	// end inline asm
	// begin inline asm
	dp4a.s32.s32 %r16823, %r16824, %r16825, %r16815;
	// end inline asm
	ld.shared.u32 	%r16833, [%r17296+7188];
	// begin inline asm
	dp4a.s32.s32 %r16827, %r16828, %r16833, %r16819;
	// end inline asm
	// begin inline asm
	dp4a.s32.s32 %r16831, %r16824, %r16833, %r16823;
	// end inline asm
	ld.shared.u32 	%r16841, [%r17296+7192];
	// begin inline asm
	dp4a.s32.s32 %r16835, %r16836, %r16841, %r16827;
	// end inline asm
	// begin inline asm
	dp4a.s32.s32 %r16839, %r16824, %r16841, %r16831;
	// end inline asm
	ld.shared.u32 	%r16849, [%r17296+7196];
	// begin inline asm
	dp4a.s32.s32 %r16843, %r16844, %r16849, %r16835;
	// end inline asm
	// begin inline asm
	dp4a.s32.s32 %r16847, %r16824, %r16849, %r16839;
	// end inline asm
	and.b32  	%r19035, %r19030, 15;
	mad.lo.s32 	%r19036, %r16843, %r19035, %r19029;
	ld.shared.u32 	%r16852, [%r17327];
	// begin inline asm
	{.reg .f16 low,high;
  mov.b32 {low,high},%r16852;
  cvt.f32.f16 %f1723, low;}

	// end inline asm
	// begin inline asm
	{.reg .f16 low,high;
  mov.b32 {low,high},%r16852;
  cvt.f32.f16 %f1724, high;}

	// end inline asm
	cvt.rn.f32.s32 	%f2051, %r19036;
	mul.f32 	%f2052, %f1723, %f2051;
	cvt.rn.f32.s32 	%f2053, %r16847;
	mul.f32 	%f2054, %f1724, %f2053;
	sub.f32 	%f2055, %f2052, %f2054;
	fma.rn.f32 	%f2732, %f2045, %f2055, %f2732;
	ld.shared.u32 	%r19037, [%r17263+8448];
	shr.s32 	%r19038, %r19037, %r17251;
	and.b32  	%r16854, %r19038, 50529027;
	ld.shared.u32 	%r19039, [%r17263+8452];
	shr.s32 	%r19040, %r19039, %r17251;
	and.b32  	%r16862, %r19040, 50529027;
	ld.shared.u32 	%r19041, [%r17263+8456];
	shr.s32 	%r19042, %r19041, %r17251;
	and.b32  	%r16870, %r19042, 50529027;
	ld.shared.u32 	%r19043, [%r17263+8460];
	shr.s32 	%r19044, %r19043, %r17251;
	and.b32  	%r16878, %r19044, 50529027;
	ld.shared.u32 	%r19045, [%r17263+8464];
	shr.s32 	%r19046, %r19045, %r17251;
	and.b32  	%r16886, %r19046, 50529027;
	ld.shared.u32 	%r19047, [%r17263+8468];
	shr.s32 	%r19048, %r19047, %r17251;
	and.b32  	%r16894, %r19048, 50529027;
	ld.shared.u32 	%r19049, [%r17263+8472];
	shr.s32 	%r19050, %r19049, %r17251;
	and.b32  	%r16902, %r19050, 50529027;
	ld.shared.u32 	%r19051, [%r17263+8476];
	shr.s32 	%r19052, %r19051, %r17251;
	and.b32  	%r16910, %r19052, 50529027;
	ld.shared.u8 	%r19053, [%r17365];
	shr.u32 	%r19054, %r19053, 4;
	shl.b32 	%r19055, %r19054, 8;
	or.b32  	%r19056, %r19055, %r19054;
	shl.b32 	%r19057, %r19056, 16;
	or.b32  	%r16858, %r19057, %r19056;
	ld.shared.u32 	%r16859, [%r17296+7168];
	// begin inline asm
	dp4a.s32.s32 %r16853, %r16854, %r16859, %r17218;
	// end inline asm
	// begin inline asm
	dp4a.s32.s32 %r16857, %r16858, %r16859, %r17218;
	// end inline asm
	ld.shared.u32 	%r16867, [%r17296+7172];
	// begin inline asm
	dp4a.s32.s32 %r16861, %r16862, %r16867, %r16853;
	// end inline asm
	// begin inline asm
	dp4a.s32.s32 %r16865, %r16858, %r16867, %r16857;
	// end inline asm
	ld.shared.u32 	%r16875, [%r17296+7176];
	// begin inline asm
	dp4a.s32.s32 %r16869, %r16870, %r16875, %r16861;
	// end inline asm
	// begin inline asm
	dp4a.s32.s32 %r16873, %r16858, %r16875, %r16865;
	// end inline asm
	ld.shared.u32 	%r16883, [%r17296+7180];
	// begin inline asm
	dp4a.s32.s32 %r16877, %r16878, %r16883, %r16869;
	// end inline asm
	// begin inline asm
	dp4a.s32.s32 %r16881, %r16858, %r16883, %r16873;
	// end inline asm
	and.b32  	%r19058, %r19053, 15;
	mul.lo.s32 	%r19059, %r16877, %r19058;
	ld.shared.u8 	%r19060, [%r17365+1];
	shr.u32 	%r19061, %r19060, 4;
	shl.b32 	%r19062, %r19061, 8;
	or.b32  	%r19063, %r19062, %r19061;
	shl.b32 	%r19064, %r19063, 16;
	or.b32  	%r16890, %r19064, %r19063;
	ld.shared.u32 	%r16891, [%r17296+7184];
	// begin inline asm
	dp4a.s32.s32 %r16885, %r16886, %r16891, %r17218;
	// end inline asm
	// begin inline asm
	dp4a.s32.s32 %r16889, %r16890, %r16891, %r16881;
	// end inline asm
	ld.shared.u32 	%r16899, [%r17296+7188];
	// begin inline asm
	dp4a.s32.s32 %r16893, %r16894, %r16899, %r16885;
	// end inline asm
	// begin inline asm
	dp4a.s32.s32 %r16897, %r16890, %r16899, %r16889;
	// end inline asm
	ld.shared.u32 	%r16907, [%r17296+7192];
	// begin inline asm
	dp4a.s32.s32 %r16901, %r16902, %r16907, %r16893;
	// end inline asm
	// begin inline asm
	dp4a.s32.s32 %r16905, %r16890, %r16907, %r16897;
	// end inline asm
	ld.shared.u32 	%r16915, [%r17296+7196];
	// begin inline asm
	dp4a.s32.s32 %r16909, %r16910, %r16915, %r16901;
	// end inline asm
	// begin inline asm
	dp4a.s32.s32 %r16913, %r16890, %r16915, %r16905;
	// end inline asm
	and.b32  	%r19065, %r19060, 15;
	mad.lo.s32 	%r19066, %r16909, %r19065, %r19059;
	ld.shared.u32 	%r16918, [%r17364];
	// begin inline asm
	{.reg .f16 low,high;
  mov.b32 {low,high},%r16918;
  cvt.f32.f16 %f1725, low;}

	// end inline asm
	// begin inline asm
	{.reg .f16 low,high;
  mov.b32 {low,high},%r16918;
  cvt.f32.f16 %f1726, high;}

	// end inline asm
	ld.shared.f32 	%f2056, [%r17259+896];
	cvt.rn.f32.s32 	%f2057, %r19066;
	mul.f32 	%f2058, %f1725, %f2057;
	cvt.rn.f32.s32 	%f2059, %r16913;
	mul.f32 	%f2060, %f1726, %f2059;
	sub.f32 	%f2061, %f2058, %f2060;
	fma.rn.f32 	%f2716, %f2056, %f2061, %f2716;
	ld.shared.u32 	%r19067, [%r17263+12672];
	shr.s32 	%r19068, %r19067, %r17251;
	and.b32  	%r16920, %r19068, 50529027;
	ld.shared.u32 	%r19069, [%r17263+12676];
	shr.s32 	%r19070, %r19069, %r17251;
	and.b32  	%r16928, %r19070, 50529027;
	ld.shared.u32 	%r19071, [%r17263+12680];
	shr.s32 	%r19072, %r19071, %r17251;
	and.b32  	%r16936, %r19072, 50529027;
	ld.shared.u32 	%r19073, [%r17263+12684];
	shr.s32 	%r19074, %r19073, %r17251;
	and.b32  	%r16944, %r19074, 50529027;
	ld.shared.u32 	%r19075, [%r17263+12688];
	shr.s32 	%r19076, %r19075, %r17251;
	and.b32  	%r16952, %r19076, 50529027;
	ld.shared.u32 	%r19077, [%r17263+12692];
	shr.s32 	%r19078, %r19077, %r17251;
	and.b32  	%r16960, %r19078, 50529027;
	ld.shared.u32 	%r19079, [%r17263+12696];
	shr.s32 	%r19080, %r19079, %r17251;
	and.b32  	%r16968, %r19080, 50529027;
	ld.shared.u32 	%r19081, [%r17263+12700];
	shr.s32 	%r19082, %r19081, %r17251;
	and.b32  	%r16976, %r19082, 50529027;
	ld.shared.u8 	%r19083, [%r17402];
	shr.u32 	%r19084, %r19083, 4;
	shl.b32 	%r19085, %r19084, 8;
	or.b32  	%r19086, %r19085, %r19084;
	shl.b32 	%r19087, %r19086, 16;
	or.b32  	%r16924, %r19087, %r19086;
	ld.shared.u32 	%r16925, [%r17296+7168];
	// begin inline asm
	dp4a.s32.s32 %r16919, %r16920, %r16925, %r17218;
	// end inline asm
	// begin inline asm
	dp4a.s32.s32 %r16923, %r16924, %r16925, %r17218;
	// end inline asm
	ld.shared.u32 	%r16933, [%r17296+7172];
	// begin inline asm
	dp4a.s32.s32 %r16927, %r16928, %r16933, %r16919;
	// end inline asm
	// begin inline asm
	dp4a.s32.s32 %r16931, %r16924, %r16933, %r16923;
	// end inline asm
	ld.shared.u32 	%r16941, [%r17296+7176];
	// begin inline asm
	dp4a.s32.s32 %r16935, %r16936, %r16941, %r16927;
	// end inline asm
	// begin inline asm
	dp4a.s32.s32 %r16939, %r16924, %r16941, %r16931;
	// end inline asm
	ld.shared.u32 	%r16949, [%r17296+7180];
	// begin inline asm
	dp4a.s32.s32 %r16943, %r16944, %r16949, %r16935;
	// end inline asm
	// begin inline asm
	dp4a.s32.s32 %r16947, %r16924, %r16949, %r16939;
	// end inline asm
	and.b32  	%r19088, %r19083, 15;
	mul.lo.s32 	%r19089, %r16943, %r19088;
	ld.shared.u8 	%r19090, [%r17402+1];
	shr.u32 	%r19091, %r19090, 4;
	shl.b32 	%r19092, %r19091, 8;
	or.b32  	%r19093, %r19092, %r19091;
	shl.b32 	%r19094, %r19093, 16;
	or.b32  	%r16956, %r19094, %r19093;
	ld.shared.u32 	%r16957, [%r17296+7184];
	// begin inline asm
	dp4a.s32.s32 %r16951, %r16952, %r16957, %r17218;
	// end inline asm
	// begin inline asm
	dp4a.s32.s32 %r16955, %r16956, %r16957, %r16947;
	// end inline asm
	ld.shared.u32 	%r16965, [%r17296+7188];
	// begin inline asm
	dp4a.s32.s32 %r16959, %r16960, %r16965, %r16951;
	// end inline asm
	// begin inline asm
	dp4a.s32.s32 %r16963, %r16956, %r16965, %r16955;
	// end inline asm
	ld.shared.u32 	%r16973, [%r17296+7192];
	// begin inline asm
	dp4a.s32.s32 %r16967, %r16968, %r16973, %r16959;
	// end inline asm
	// begin inline asm
	dp4a.s32.s32 %r16971, %r16956, %r16973, %r16963;
	// end inline asm
	ld.shared.u32 	%r16981, [%r17296+7196];
	// begin inline asm
	dp4a.s32.s32 %r16975, %r16976, %r16981, %r16967;
	// end inline asm
	// begin inline asm
	dp4a.s32.s32 %r16979, %r16956, %r16981, %r16971;
	// end inline asm
	and.b32  	%r19095, %r19090, 15;
	mad.lo.s32 	%r19096, %r16975, %r19095, %r19089;
	ld.shared.u32 	%r16984, [%r17401];
	// begin inline asm
	{.reg .f16 low,high;
  mov.b32 {low,high},%r16984;
  cvt.f32.f16 %f1727, low;}

	// end inline asm
	// begin inline asm
	{.reg .f16 low,high;
  mov.b32 {low,high},%r16984;
  cvt.f32.f16 %f1728, high;}

	// end inline asm
	cvt.rn.f32.s32 	%f2062, %r19096;
	mul.f32 	%f2063, %f1727, %f2062;
	cvt.rn.f32.s32 	%f2064, %r16979;
	mul.f32 	%f2065, %f1728, %f2064;
	sub.f32 	%f2066, %f2063, %f2065;
	fma.rn.f32 	%f2700, %f2056, %f2066, %f2700;
	ld.shared.u32 	%r19097, [%r17263];
	shr.s32 	%r19098, %r19097, %r17251;
	and.b32  	%r16986, %r19098, 50529027;
	ld.shared.u32 	%r19099, [%r17263+4];
	shr.s32 	%r19100, %r19099, %r17251;
	and.b32  	%r16994, %r19100, 50529027;
	ld.shared.u32 	%r19101, [%r17263+8];
	shr.s32 	%r19102, %r19101, %r17251;
	and.b32  	%r17002, %r19102, 50529027;
	ld.shared.u32 	%r19103, [%r17263+12];
	shr.s32 	%r19104, %r19103, %r17251;
	and.b32  	%r17010, %r19104, 50529027;
	ld.shared.u32 	%r19105, [%r17263+16];
	shr.s32 	%r19106, %r19105, %r17251;
	and.b32  	%r17018, %r19106, 50529027;
	ld.shared.u32 	%r19107, [%r17263+20];
	shr.s32 	%r19108, %r19107, %r17251;
	and.b32  	%r17026, %r19108, 50529027;
	ld.shared.u32 	%r19109, [%r17263+24];
	shr.s32 	%r19110, %r19109, %r17251;
	and.b32  	%r17034, %r19110, 50529027;
	ld.shared.u32 	%r19111, [%r17263+28];
	shr.s32 	%r19112, %r19111, %r17251;
	and.b32  	%r17042, %r19112, 50529027;
	ld.shared.u8 	%r19113, [%r17288];
	shr.u32 	%r19114, %r19113, 4;
	shl.b32 	%r19115, %r19114, 8;
	or.b32  	%r19116, %r19115, %r19114;
	shl.b32 	%r19117, %r19116, 16;
	or.b32  	%r16990, %r19117, %r19116;
	ld.shared.u32 	%r16991, [%r17296+7680];
	// begin inline asm
	dp4a.s32.s32 %r16985, %r16986, %r16991, %r17218;
	// end inline asm
	// begin inline asm
	dp4a.s32.s32 %r16989, %r16990, %r16991, %r17218;
	// end inline asm
	ld.shared.u32 	%r16999, [%r17296+7684];
	// begin inline asm
	dp4a.s32.s32 %r16993, %r16994, %r16999, %r16985;
	// end inline asm
	// begin inline asm
	dp4a.s32.s32 %r16997, %r16990, %r16999, %r16989;
	// end inline asm
	ld.shared.u32 	%r17007, [%r17296+7688];
	// begin inline asm
	dp4a.s32.s32 %r17001, %r17002, %r17007, %r16993;
	// end inline asm
	// begin inline asm
	dp4a.s32.s32 %r17005, %r16990, %r17007, %r16997;
	// end inline asm
	ld.shared.u32 	%r17015, [%r17296+7692];
	// begin inline asm
	dp4a.s32.s32 %r17009, %r17010, %r17015, %r17001;
	// end inline asm
	// begin inline asm
	dp4a.s32.s32 %r17013, %r16990, %r17015, %r17005;
	// end inline asm
	and.b32  	%r19118, %r19113, 15;
	mul.lo.s32 	%r19119, %r17009, %r19118;
	ld.shared.u8 	%r19120, [%r17288+1];
	shr.u32 	%r19121, %r19120, 4;
	shl.b32 	%r19122, %r19121, 8;
	or.b32  	%r19123, %r19122, %r19121;
	shl.b32 	%r19124, %r19123, 16;
	or.b32  	%r17022, %r19124, %r19123;
	ld.shared.u32 	%r17023, [%r17296+7696];
	// begin inline asm
	dp4a.s32.s32 %r17017, %r17018, %r17023, %r17218;
	// end inline asm
	// begin inline asm
	dp4a.s32.s32 %r17021, %r17022, %r17023, %r17013;
	// end inline asm
	ld.shared.u32 	%r17031, [%r17296+7700];
	// begin inline asm
	dp4a.s32.s32 %r17025, %r17026, %r17031, %r17017;
	// end inline asm
	// begin inline asm
	dp4a.s32.s32 %r17029, %r17022, %r17031, %r17021;
	// end inline asm
	ld.shared.u32 	%r17039, [%r17296+7704];
	// begin inline asm
	dp4a.s32.s32 %r17033, %r17034, %r17039, %r17025;
	// end inline asm
	// begin inline asm
	dp4a.s32.s32 %r17037, %r17022, %r17039, %r17029;
	// end inline asm
	ld.shared.u32 	%r17047, [%r17296+7708];
	// begin inline asm
	dp4a.s32.s32 %r17041, %r17042, %r17047, %r17033;
	// end inline asm
	// begin inline asm
	dp4a.s32.s32 %r17045, %r17022, %r17047, %r17037;
	// end inline asm
	and.b32  	%r19125, %r19120, 15;
	mad.lo.s32 	%r19126, %r17041, %r19125, %r19119;
	ld.shared.u32 	%r17050, [%r17287];
	// begin inline asm
	{.reg .f16 low,high;
  mov.b32 {low,high},%r17050;
  cvt.f32.f16 %f1729, low;}

	// end inline asm
	// begin inline asm
	{.reg .f16 low,high;
  mov.b32 {low,high},%r17050;
  cvt.f32.f16 %f1730, high;}

	// end inline asm
	ld.shared.f32 	%f2067, [%r17259+960];
	cvt.rn.f32.s32 	%f2068, %r19126;
	mul.f32 	%f2069, %f1729, %f2068;
	cvt.rn.f32.s32 	%f2070, %r17045;
	mul.f32 	%f2071, %f1730, %f2070;
	sub.f32 	%f2072, %f2069, %f2071;
	fma.rn.f32 	%f2747, %f2067, %f2072, %f2747;
	ld.shared.u32 	%r19127, [%r17263+4224];
	shr.s32 	%r19128, %r19127, %r17251;
	and.b32  	%r17052, %r19128, 50529027;
	ld.shared.u32 	%r19129, [%r17263+4228];
	shr.s32 	%r19130, %r19129, %r17251;
	and.b32  	%r17060, %r19130, 50529027;
	ld.shared.u32 	%r19131, [%r17263+4232];
	shr.s32 	%r19132, %r19131, %r17251;
	and.b32  	%r17068, %r19132, 50529027;
	ld.shared.u32 	%r19133, [%r17263+4236];
	shr.s32 	%r19134, %r19133, %r17251;
	and.b32  	%r17076, %r19134, 50529027;
	ld.shared.u32 	%r19135, [%r17263+4240];
	shr.s32 	%r19136, %r19135, %r17251;
	and.b32  	%r17084, %r19136, 50529027;
	ld.shared.u32 	%r19137, [%r17263+4244];
	shr.s32 	%r19138, %r19137, %r17251;
	and.b32  	%r17092, %r19138, 50529027;
	ld.shared.u32 	%r19139, [%r17263+4248];
	shr.s32 	%r19140, %r19139, %r17251;
	and.b32  	%r17100, %r19140, 50529027;
	ld.shared.u32 	%r19141, [%r17263+4252];
	shr.s32 	%r19142, %r19141, %r17251;
	and.b32  	%r17108, %r19142, 50529027;
	ld.shared.u8 	%r19143, [%r17328];
	shr.u32 	%r19144, %r19143, 4;
	shl.b32 	%r19145, %r19144, 8;
	or.b32  	%r19146, %r19145, %r19144;
	shl.b32 	%r19147, %r19146, 16;
	or.b32  	%r17056, %r19147, %r19146;
	ld.shared.u32 	%r17057, [%r17296+7680];
	// begin inline asm
	dp4a.s32.s32 %r17051, %r17052, %r17057, %r17218;
	// end inline asm
	// begin inline asm
	dp4a.s32.s32 %r17055, %r17056, %r17057, %r17218;
	// end inline asm
	ld.shared.u32 	%r17065, [%r17296+7684];
	// begin inline asm
	dp4a.s32.s32 %r17059, %r17060, %r17065, %r17051;
	// end inline asm
	// begin inline asm
	dp4a.s32.s32 %r17063, %r17056, %r17065, %r17055;
	// end inline asm
	ld.shared.u32 	%r17073, [%r17296+7688];
	// begin inline asm
	dp4a.s32.s32 %r17067, %r17068, %r17073, %r17059;
	// end inline asm
	// begin inline asm
	dp4a.s32.s32 %r17071, %r17056, %r17073, %r17063;
	// end inline asm
	ld.shared.u32 	%r17081, [%r17296+7692];
	// begin inline asm
	dp4a.s32.s32 %r17075, %r17076, %r17081, %r17067;
	// end inline asm
	// begin inline asm
	dp4a.s32.s32 %r17079, %r17056, %r17081, %r17071;
	// end inline asm
	and.b32  	%r19148, %r19143, 15;
	mul.lo.s32 	%r19149, %r17075, %r19148;
	ld.shared.u8 	%r19150, [%r17328+1];
	shr.u32 	%r19151, %r19150, 4;
	shl.b32 	%r19152, %r19151, 8;
	or.b32  	%r19153, %r19152, %r19151;
	shl.b32 	%r19154, %r19153, 16;
	or.b32  	%r17088, %r19154, %r19153;
	ld.shared.u32 	%r17089, [%r17296+7696];
	// begin inline asm
	dp4a.s32.s32 %r17083, %r17084, %r17089, %r17218;
	// end inline asm
	// begin inline asm
	dp4a.s32.s32 %r17087, %r17088, %r17089, %r17079;
	// end inline asm
	ld.shared.u32 	%r17097, [%r17296+7700];
	// begin inline asm
	dp4a.s32.s32 %r17091, %r17092, %r17097, %r17083;
	// end inline asm
	// begin inline asm
	dp4a.s32.s32 %r17095, %r17088, %r17097, %r17087;
	// end inline asm
	ld.shared.u32 	%r17105, [%r17296+7704];
	// begin inline asm
	dp4a.s32.s32 %r17099, %r17100, %r17105, %r17091;
	// end inline asm
	// begin inline asm
	dp4a.s32.s32 %r17103, %r17088, %r17105, %r17095;
	// end inline asm
	ld.shared.u32 	%r17113, [%r17296+7708];
	// begin inline asm
	dp4a.s32.s32 %r17107, %r17108, %r17113, %r17099;
	// end inline asm
	// begin inline asm
	dp4a.s32.s32 %r17111, %r17088, %r17113, %r17103;
	// end inline asm
	and.b32  	%r19155, %r19150, 15;
	mad.lo.s32 	%r19156, %r17107, %r19155, %r19149;
	ld.shared.u32 	%r17116, [%r17327];
	// begin inline asm
	{.reg .f16 low,high;
  mov.b32 {low,high},%r17116;
  cvt.f32.f16 %f1731, low;}

	// end inline asm
	// begin inline asm
	{.reg .f16 low,high;
  mov.b32 {low,high},%r17116;
  cvt.f32.f16 %f1732, high;}

	// end inline asm
	cvt.rn.f32.s32 	%f2073, %r19156;
	mul.f32 	%f2074, %f1731, %f2073;
	cvt.rn.f32.s32 	%f2075, %r17111;
	mul.f32 	%f2076, %f1732, %f2075;
	sub.f32 	%f2077, %f2074, %f2076;
	fma.rn.f32 	%f2731, %f2067, %f2077, %f2731;
	ld.shared.u32 	%r19157, [%r17263+8448];
	shr.s32 	%r19158, %r19157, %r17251;
	and.b32  	%r17118, %r19158, 50529027;
	ld.shared.u32 	%r19159, [%r17263+8452];
	shr.s32 	%r19160, %r19159, %r17251;
	and.b32  	%r17126, %r19160, 50529027;
	ld.shared.u32 	%r19161, [%r17263+8456];
	shr.s32 	%r19162, %r19161, %r17251;
	and.b32  	%r17134, %r19162, 50529027;
	ld.shared.u32 	%r19163, [%r17263+8460];
	shr.s32 	%r19164, %r19163, %r17251;
	and.b32  	%r17142, %r19164, 50529027;
	ld.shared.u32 	%r19165, [%r17263+8464];
	shr.s32 	%r19166, %r19165, %r17251;
	and.b32  	%r17150, %r19166, 50529027;
	ld.shared.u32 	%r19167, [%r17263+8468];
	shr.s32 	%r19168, %r19167, %r17251;
	and.b32  	%r17158, %r19168, 50529027;
	ld.shared.u32 	%r19169, [%r17263+8472];
	shr.s32 	%r19170, %r19169, %r17251;
	and.b32  	%r17166, %r19170, 50529027;
	ld.shared.u32 	%r19171, [%r17263+8476];
	shr.s32 	%r19172, %r19171, %r17251;
	and.b32  	%r17174, %r19172, 50529027;
	ld.shared.u8 	%r19173, [%r17365];
	shr.u32 	%r19174, %r19173, 4;
	shl.b32 	%r19175, %r19174, 8;
	or.b32  	%r19176, %r19175, %r19174;
	shl.b32 	%r19177, %r19176, 16;
	or.b32  	%r17122, %r19177, %r19176;
	ld.shared.u32 	%r17123, [%r17296+7680];
	// begin inline asm
	dp4a.s32.s32 %r17117, %r17118, %r17123, %r17218;
	// end inline asm
	// begin inline asm
	dp4a.s32.s32 %r17121, %r17122, %r17123, %r17218;
	// end inline asm
	ld.shared.u32 	%r17131, [%r17296+7684];
	// begin inline asm
	dp4a.s32.s32 %r17125, %r17126, %r17131, %r17117;
	// end inline asm
	// begin inline asm
	dp4a.s32.s32 %r17129, %r17122, %r17131, %r17121;
	// end inline asm
	ld.shared.u32 	%r17139, [%r17296+7688];
	// begin inline asm
	dp4a.s32.s32 %r17133, %r17134, %r17139, %r17125;
	// end inline asm
	// begin inline asm
	dp4a.s32.s32 %r17137, %r17122, %r17139, %r17129;
	// end inline asm
	ld.shared.u32 	%r17147, [%r17296+7692];
	// begin inline asm
	dp4a.s32.s32 %r17141, %r17142, %r17147, %r17133;
	// end inline asm
	// begin inline asm
	dp4a.s32.s32 %r17145, %r17122, %r17147, %r17137;
	// end inline asm
	and.b32  	%r19178, %r19173, 15;
	mul.lo.s32 	%r19179, %r17141, %r19178;
	ld.shared.u8 	%r19180, [%r17365+1];
	shr.u32 	%r19181, %r19180, 4;
	shl.b32 	%r19182, %r19181, 8;
	or.b32  	%r19183, %r19182, %r19181;
	shl.b32 	%r19184, %r19183, 16;
	or.b32  	%r17154, %r19184, %r19183;
	ld.shared.u32 	%r17155, [%r17296+7696];
	// begin inline asm
	dp4a.s32.s32 %r17149, %r17150, %r17155, %r17218;
	// end inline asm
	// begin inline asm
	dp4a.s32.s32 %r17153, %r17154, %r17155, %r17145;
	// end inline asm
	ld.shared.u32 	%r17163, [%r17296+7700];
	// begin inline asm
	dp4a.s32.s32 %r17157, %r17158, %r17163, %r17149;
	// end inline asm
	// begin inline asm
	dp4a.s32.s32 %r17161, %r17154, %r17163, %r17153;
	// end inline asm
	ld.shared.u32 	%r17171, [%r17296+7704];
	// begin inline asm
	dp4a.s32.s32 %r17165, %r17166, %r17171, %r17157;
	// end inline asm
	// begin inline asm
	dp4a.s32.s32 %r17169, %r17154, %r17171, %r17161;
	// end inline asm
	ld.shared.u32 	%r17179, [%r17296+7708];
	// begin inline asm
	dp4a.s32.s32 %r17173, %r17174, %r17179, %r17165;
	// end inline asm
	// begin inline asm
	dp4a.s32.s32 %r17177, %r17154, %r17179, %r17169;
	// end inline asm
	and.b32  	%r19185, %r19180, 15;
	mad.lo.s32 	%r19186, %r17173, %r19185, %r19179;
	ld.shared.u32 	%r17182, [%r17364];
	// begin inline asm
	{.reg .f16 low,high;
  mov.b32 {low,high},%r17182;
  cvt.f32.f16 %f1733, low;}

	// end inline asm
	// begin inline asm
	{.reg .f16 low,high;
  mov.b32 {low,high},%r17182;
  cvt.f32.f16 %f1734, high;}

	// end inline asm
	ld.shared.f32 	%f2078, [%r17259+960];
	cvt.rn.f32.s32 	%f2079, %r19186;
	mul.f32 	%f2080, %f1733, %f2079;
	cvt.rn.f32.s32 	%f2081, %r17177;
	mul.f32 	%f2082, %f1734, %f2081;
	sub.f32 	%f2083, %f2080, %f2082;
	fma.rn.f32 	%f2715, %f2078, %f2083, %f2715;
	ld.shared.u32 	%r19187, [%r17263+12672];
	shr.s32 	%r19188, %r19187, %r17251;
	and.b32  	%r17184, %r19188, 50529027;
	ld.shared.u32 	%r19189, [%r17263+12676];
	shr.s32 	%r19190, %r19189, %r17251;
	and.b32  	%r17192, %r19190, 50529027;
	ld.shared.u32 	%r19191, [%r17263+12680];
	shr.s32 	%r19192, %r19191, %r17251;
	and.b32  	%r17200, %r19192, 50529027;
	ld.shared.u32 	%r19193, [%r17263+12684];
	shr.s32 	%r19194, %r19193, %r17251;
	and.b32  	%r17208, %r19194, 50529027;
	ld.shared.u32 	%r19195, [%r17263+12688];
	shr.s32 	%r19196, %r19195, %r17251;
	and.b32  	%r17216, %r19196, 50529027;
	ld.shared.u32 	%r19197, [%r17263+12692];
	shr.s32 	%r19198, %r19197, %r17251;
	and.b32  	%r17224, %r19198, 50529027;
	ld.shared.u32 	%r19199, [%r17263+12696];
	shr.s32 	%r19200, %r19199, %r17251;
	and.b32  	%r17232, %r19200, 50529027;
	ld.shared.u32 	%r19201, [%r17263+12700];
	shr.s32 	%r19202, %r19201, %r17251;
	and.b32  	%r17240, %r19202, 50529027;
	ld.shared.u8 	%r19203, [%r17402];
	shr.u32 	%r19204, %r19203, 4;
	shl.b32 	%r19205, %r19204, 8;
	or.b32  	%r19206, %r19205, %r19204;
	shl.b32 	%r19207, %r19206, 16;
	or.b32  	%r17188, %r19207, %r19206;
	ld.shared.u32 	%r17189, [%r17296+7680];
	// begin inline asm
	dp4a.s32.s32 %r17183, %r17184, %r17189, %r17218;
	// end inline asm
	// begin inline asm
	dp4a.s32.s32 %r17187, %r17188, %r17189, %r17218;
	// end inline asm
	ld.shared.u32 	%r17197, [%r17296+7684];
	// begin inline asm
	dp4a.s32.s32 %r17191, %r17192, %r17197, %r17183;
	// end inline asm
	// begin inline asm
	dp4a.s32.s32 %r17195, %r17188, %r17197, %r17187;
	// end inline asm
	ld.shared.u32 	%r17205, [%r17296+7688];
	// begin inline asm
	dp4a.s32.s32 %r17199, %r17200, %r17205, %r17191;
	// end inline asm
	// begin inline asm
	dp4a.s32.s32 %r17203, %r17188, %r17205, %r17195;
	// end inline asm
	ld.shared.u32 	%r17213, [%r17296+7692];
	// begin inline asm
	dp4a.s32.s32 %r17207, %r17208, %r17213, %r17199;
	// end inline asm
	// begin inline asm
	dp4a.s32.s32 %r17211, %r17188, %r17213, %r17203;
	// end inline asm
	and.b32  	%r19208, %r19203, 15;
	mul.lo.s32 	%r19209, %r17207, %r19208;
	ld.shared.u8 	%r19210, [%r17402+1];
	shr.u32 	%r19211, %r19210, 4;
	shl.b32 	%r19212, %r19211, 8;
	or.b32  	%r19213, %r19212, %r19211;
	shl.b32 	%r19214, %r19213, 16;
	or.b32  	%r17220, %r19214, %r19213;
	ld.shared.u32 	%r17221, [%r17296+7696];
	// begin inline asm
	dp4a.s32.s32 %r17215, %r17216, %r17221, %r17218;
	// end inline asm
	// begin inline asm
	dp4a.s32.s32 %r17219, %r17220, %r17221, %r17211;
	// end inline asm
	ld.shared.u32 	%r17229, [%r17296+7700];
	// begin inline asm
	dp4a.s32.s32 %r17223, %r17224, %r17229, %r17215;
	// end inline asm
	// begin inline asm
	dp4a.s32.s32 %r17227, %r17220, %r17229, %r17219;
	// end inline asm
	ld.shared.u32 	%r17237, [%r17296+7704];
	// begin inline asm
	dp4a.s32.s32 %r17231, %r17232, %r17237, %r17223;
	// end inline asm
	// begin inline asm
	dp4a.s32.s32 %r17235, %r17220, %r17237, %r17227;
	// end inline asm
	ld.shared.u32 	%r17245, [%r17296+7708];
	// begin inline asm
	dp4a.s32.s32 %r17239, %r17240, %r17245, %r17231;
	// end inline asm
	// begin inline asm
	dp4a.s32.s32 %r17243, %r17220, %r17245, %r17235;
	// end inline asm
	and.b32  	%r19215, %r19210, 15;
	mad.lo.s32 	%r19216, %r17239, %r19215, %r19209;
	ld.shared.u32 	%r17248, [%r17401];
	// begin inline asm
	{.reg .f16 low,high;
  mov.b32 {low,high},%r17248;
  cvt.f32.f16 %f1735, low;}

	// end inline asm
	// begin inline asm
	{.reg .f16 low,high;
  mov.b32 {low,high},%r17248;
  cvt.f32.f16 %f1736, high;}

	// end inline asm
	cvt.rn.f32.s32 	%f2084, %r19216;
	mul.f32 	%f2085, %f1735, %f2084;
	cvt.rn.f32.s32 	%f2086, %r17243;
	mul.f32 	%f2087, %f1736, %f2086;
	sub.f32 	%f2088, %f2085, %f2087;
	fma.rn.f32 	%f2699, %f2078, %f2088, %f2699;
	add.s32 	%r117, %r25475, 2;
	setp.lt.u32 	%p4, %r25475, 22;
	mov.u32 	%r25475, %r117;
	@%p4 bra 	$L__BB118_7;
	bar.sync 	0;
	shr.u32 	%r19220, %r105, 3;
	add.s32 	%r19221, %r19220, %r111;
	add.s32 	%r19222, %r19221, %r74;
	mul.wide.s32 	%rd262, %r19222, 36;
	add.s64 	%rd263, %rd3, %rd262;
	ld.global.nc.u32 	%r19223, [%rd263+4];
	st.shared.u32 	[%r76], %r19223;
	add.s32 	%r19224, %r19221, %r77;
	mul.wide.s32 	%rd264, %r19224, 36;
	add.s64 	%rd265, %rd3, %rd264;
	ld.global.nc.u32 	%r19225, [%rd265+4];
	st.shared.u32 	[%r76+512], %r19225;
	add.s32 	%r19226, %r19221, %r78;
	mul.wide.s32 	%rd266, %r19226, 36;
	add.s64 	%rd267, %rd3, %rd266;
	ld.global.nc.u32 	%r19227, [%rd267+4];
	st.shared.u32 	[%r76+1024], %r19227;
	add.s32 	%r19228, %r19221, %r79;
	mul.wide.s32 	%rd268, %r19228, 36;
	add.s64 	%rd269, %rd3, %rd268;
	ld.global.nc.u32 	%r19229, [%rd269+4];
	st.shared.u32 	[%r76+1536], %r19229;
	add.s32 	%r19230, %r19221, %r80;
	mul.wide.s32 	%rd270, %r19230, 36;
	add.s64 	%rd271, %rd3, %rd270;
	ld.global.nc.u32 	%r19231, [%rd271+4];
	st.shared.u32 	[%r76+2048], %r19231;
	add.s32 	%r19232, %r19221, %r81;
	mul.wide.s32 	%rd272, %r19232, 36;
	add.s64 	%rd273, %rd3, %rd272;
	ld.global.nc.u32 	%r19233, [%rd273+4];
	st.shared.u32 	[%r76+2560], %r19233;
	add.s32 	%r19234, %r19221, %r82;
	mul.wide.s32 	%rd274, %r19234, 36;
	add.s64 	%rd275, %rd3, %rd274;
	ld.global.nc.u32 	%r19235, [%rd275+4];
	st.shared.u32 	[%r76+3072], %r19235;
	add.s32 	%r19236, %r19221, %r83;
	mul.wide.s32 	%rd276, %r19236, 36;
	add.s64 	%rd277, %rd3, %rd276;
	ld.global.nc.u32 	%r19237, [%rd277+4];
	st.shared.u32 	[%r76+3584], %r19237;
	add.s32 	%r19238, %r19221, %r84;
	mul.wide.s32 	%rd278, %r19238, 36;
	add.s64 	%rd279, %rd3, %rd278;
	ld.global.nc.u32 	%r19239, [%rd279+4];
	st.shared.u32 	[%r76+4096], %r19239;
	add.s32 	%r19240, %r19221, %r85;
	mul.wide.s32 	%rd280, %r19240, 36;
	add.s64 	%rd281, %rd3, %rd280;
	ld.global.nc.u32 	%r19241, [%rd281+4];
	st.shared.u32 	[%r76+4608], %r19241;
	add.s32 	%r19242, %r19221, %r86;
	mul.wide.s32 	%rd282, %r19242, 36;
	add.s64 	%rd283, %rd3, %rd282;
	ld.global.nc.u32 	%r19243, [%rd283+4];
	st.shared.u32 	[%r76+5120], %r19243;
	add.s32 	%r19244, %r19221, %r87;
	mul.wide.s32 	%rd284, %r19244, 36;
	add.s64 	%rd285, %rd3, %rd284;
	ld.global.nc.u32 	%r19245, [%rd285+4];
	st.shared.u32 	[%r76+5632], %r19245;
	add.s32 	%r19246, %r19221, %r88;
	mul.wide.s32 	%rd286, %r19246, 36;
	add.s64 	%rd287, %rd3, %rd286;
	ld.global.nc.u32 	%r19247, [%rd287+4];
	st.shared.u32 	[%r76+6144], %r19247;
	add.s32 	%r19248, %r19221, %r89;
	mul.wide.s32 	%rd288, %r19248, 36;
	add.s64 	%rd289, %rd3, %rd288;
	ld.global.nc.u32 	%r19249, [%rd289+4];
	st.shared.u32 	[%r76+6656], %r19249;
	add.s32 	%r19250, %r19221, %r90;
	mul.wide.s32 	%rd290, %r19250, 36;
	add.s64 	%rd291, %rd3, %rd290;
	ld.global.nc.u32 	%r19251, [%rd291+4];
	st.shared.u32 	[%r76+7168], %r19251;
	add.s32 	%r19252, %r19221, %r91;
	mul.wide.s32 	%rd292, %r19252, 36;
	add.s64 	%rd293, %rd3, %rd292;
	ld.global.nc.u32 	%r19253, [%rd293+4];
	st.shared.u32 	[%r76+7680], %r19253;
	ld.global.nc.u32 	%r19217, [%rd4+432];
	// begin inline asm
	{.reg .f16 low,high;
 mov.b32 {low,high}, %r19217;
 mov.b16 %rs25, low;}
	// end inline asm
	// begin inline asm
	{  cvt.f32.f16 %f2089, %rs25;}

	// end inline asm
	st.shared.f32 	[%r93], %f2089;
	ld.global.nc.u32 	%r19218, [%rd5+432];
	// begin inline asm
	{.reg .f16 low,high;
 mov.b32 {low,high}, %r19218;
 mov.b16 %rs27, low;}
	// end inline asm
	// begin inline asm
	{  cvt.f32.f16 %f2090, %rs27;}

	// end inline asm
	st.shared.f32 	[%r95], %f2090;
	bar.sync 	0;
	mov.b32 	%r25476, 24;
$L__BB118_9:
	shr.u32 	%r23478, %r25476, 4;
	and.b32  	%r23479, %r25476, 14;
	and.b32  	%r23480, %r25476, 6;
	and.b32  	%r23481, %r25476, 1073741816;
	shl.b32 	%r23482, %r23478, 2;
	shl.b32 	%r23483, %r25476, 2;
	and.b32  	%r23484, %r23483, 24;
	add.s32 	%r23485, %r75, %r23484;
	cvt.u16.u32 	%rs30, %r23484;
	add.s16 	%rs31, %rs5, %rs30;
	shr.u16 	%rs32, %rs31, 1;
	cvt.u32.u16 	%r23486, %rs32;
	mov.u32 	%r23487, _ZZN34_INTERNAL_c8396950_4_k_cu_1fba617b9mul_mat_qILi256ELi4ELi16ELb0E10block_q2_KLi64ELi128ELi4EXadL_ZNS_19allocate_tiles_q2_KILi128EEEvPPiPP7__half2S4_S4_EEXadL_ZNS_15load_tiles_q2_KILi128ELi4ELb1EEEvPKvS3_S6_S3_S3_RKiSC_SC_SC_EELi2EXadL_ZNS_25vec_dot_q2_K_q8_1_mul_matEPSB_PKS5_SD_SD_SD_SF_SC_SC_SC_EEEEvSA_SA_PfiiiiiE9tile_y_ds;
	add.s32 	%r23488, %r23487, %r23486;
	add.s32 	%r23489, %r23481, %r96;
	shl.b32 	%r23490, %r23489, 2;
	mov.u32 	%r23491, _ZZN34_INTERNAL_c8396950_4_k_cu_1fba617b19allocate_tiles_q2_KILi128EEEvPPiPP7__half2S2_S2_E9tile_x_ql;
	add.s32 	%r23492, %r23491, %r23490;
	ld.shared.u32 	%r23493, [%r23492];
	shr.s32 	%r23494, %r23493, %r23480;
	and.b32  	%r19255, %r23494, 50529027;
	ld.shared.u32 	%r23495, [%r23492+4];
	shr.s32 	%r23496, %r23495, %r23480;
	and.b32  	%r19263, %r23496, 50529027;
	ld.shared.u32 	%r23497, [%r23492+8];
	shr.s32 	%r23498, %r23497, %r23480;
	and.b32  	%r19271, %r23498, 50529027;
	ld.shared.u32 	%r23499, [%r23492+12];
	shr.s32 	%r23500, %r23499, %r23480;
	and.b32  	%r19279, %r23500, 50529027;
	ld.shared.u32 	%r23501, [%r23492+16];
	shr.s32 	%r23502, %r23501, %r23480;
	and.b32  	%r19287, %r23502, 50529027;
	ld.shared.u32 	%r23503, [%r23492+20];
	shr.s32 	%r23504, %r23503, %r23480;
	and.b32  	%r19295, %r23504, 50529027;
	ld.shared.u32 	%r23505, [%r23492+24];
	shr.s32 	%r23506, %r23505, %r23480;
	and.b32  	%r19303, %r23506, 50529027;
	ld.shared.u32 	%r23507, [%r23492+28];
	shr.s32 	%r23508, %r23507, %r23480;
	and.b32  	%r19311, %r23508, 50529027;
	add.s32 	%r23509, %r23482, %r97;
	shl.b32 	%r23510, %r23509, 2;
	mov.u32 	%r23511, _ZZN34_INTERNAL_c8396950_4_k_cu_1fba617b19allocate_tiles_q2_KILi128EEEvPPiPP7__half2S2_S2_E9tile_x_sc;
	add.s32 	%r23512, %r23511, %r23510;
	add.s32 	%r23513, %r23478, %r98;
	shl.b32 	%r23514, %r23513, 2;
	mov.u32 	%r23515, _ZZN34_INTERNAL_c8396950_4_k_cu_1fba617b19allocate_tiles_q2_KILi128EEEvPPiPP7__half2S2_S2_E9tile_x_dm;
	add.s32 	%r23516, %r23515, %r23514;
	add.s32 	%r23517, %r23512, %r23479;
	ld.shared.u8 	%r23518, [%r23517];
	shr.u32 	%r23519, %r23518, 4;
	shl.b32 	%r23520, %r23519, 8;
	or.b32  	%r23521, %r23520, %r23519;
	shl.b32 	%r23522, %r23521, 16;
	or.b32  	%r19259, %r23522, %r23521;
	shl.b32 	%r23523, %r23485, 2;
	mov.u32 	%r23524, _ZZN34_INTERNAL_c8396950_4_k_cu_1fba617b9mul_mat_qILi256ELi4ELi16ELb0E10block_q2_KLi64ELi128ELi4EXadL_ZNS_19allocate_tiles_q2_KILi128EEEvPPiPP7__half2S4_S4_EEXadL_ZNS_15load_tiles_q2_KILi128ELi4ELb1EEEvPKvS3_S6_S3_S3_RKiSC_SC_SC_EELi2EXadL_ZNS_25vec_dot_q2_K_q8_1_mul_matEPSB_PKS5_SD_SD_SD_SF_SC_SC_SC_EEEEvSA_SA_PfiiiiiE9tile_y_qs;
	add.s32 	%r23525, %r23524, %r23523;
	ld.shared.u32 	%r19256, [%r23525];
	mov.b32 	%r23447, 0;
	// begin inline asm
	dp4a.s32.s32 %r19254, %r19255, %r19256, %r23447;
	// end inline asm
	// begin inline asm
	dp4a.s32.s32 %r19258, %r19259, %r19256, %r23447;
	// end inline asm
	ld.shared.u32 	%r19268, [%r23525+4];
	// begin inline asm
	dp4a.s32.s32 %r19262, %r19263, %r19268, %r19254;
	// end inline asm
	// begin inline asm
	dp4a.s32.s32 %r19266, %r19259, %r19268, %r19258;
	// end inline asm
	ld.shared.u32 	%r19276, [%r23525+8];
	// begin inline asm
	dp4a.s32.s32 %r19270, %r19271, %r19276, %r19262;
	// end inline asm
	// begin inline asm
	dp4a.s32.s32 %r19274, %r19259, %r19276, %r19266;
	// end inline asm
	ld.shared.u32 	%r19284, [%r23525+12];
	// begin inline asm
	dp4a.s32.s32 %r19278, %r19279, %r19284, %r19270;
	// end inline asm
	// begin inline asm
	dp4a.s32.s32 %r19282, %r19259, %r19284, %r19274;
	// end inline asm
	and.b32  	%r23526, %r23518, 15;
	mul.lo.s32 	%r23527, %r19278, %r23526;
	ld.shared.u8 	%r23528, [%r23517+1];
	shr.u32 	%r23529, %r23528, 4;
	shl.b32 	%r23530, %r23529, 8;
	or.b32  	%r23531, %r23530, %r23529;
	shl.b32 	%r23532, %r23531, 16;
	or.b32  	%r19291, %r23532, %r23531;
	ld.shared.u32 	%r19292, [%r23525+16];
	// begin inline asm
	dp4a.s32.s32 %r19286, %r19287, %r19292, %r23447;
	// end inline asm
	// begin inline asm
	dp4a.s32.s32 %r19290, %r19291, %r19292, %r19282;
	// end inline asm
	ld.shared.u32 	%r19300, [%r23525+20];
	// begin inline asm
	dp4a.s32.s32 %r19294, %r19295, %r19300, %r19286;
	// end inline asm
	// begin inline asm
	dp4a.s32.s32 %r19298, %r19291, %r19300, %r19290;
	// end inline asm
	ld.shared.u32 	%r19308, [%r23525+24];
	// begin inline asm
	dp4a.s32.s32 %r19302, %r19303, %r19308, %r19294;
	// end inline asm
	// begin inline asm
	dp4a.s32.s32 %r19306, %r19291, %r19308, %r19298;
	// end inline asm
	ld.shared.u32 	%r19316, [%r23525+28];
	// begin inline asm
	dp4a.s32.s32 %r19310, %r19311, %r19316, %r19302;
	// end inline asm
	// begin inline asm
	dp4a.s32.s32 %r19314, %r19291, %r19316, %r19306;
	// end inline asm
	and.b32  	%r23533, %r23528, 15;
	mad.lo.s32 	%r23534, %r19310, %r23533, %r23527;
	ld.shared.u32 	%r19319, [%r23516];
	// begin inline asm
	{.reg .f16 low,high;
  mov.b32 {low,high},%r19319;
  cvt.f32.f16 %f2091, low;}

	// end inline asm
	// begin inline asm
	{.reg .f16 low,high;
  mov.b32 {low,high},%r19319;
  cvt.f32.f16 %f2092, high;}

	// end inline asm
	ld.shared.f32 	%f2219, [%r23488];
	cvt.rn.f32.s32 	%f2220, %r23534;
	mul.f32 	%f2221, %f2091, %f2220;
	cvt.rn.f32.s32 	%f2222, %r19314;
	mul.f32 	%f2223, %f2092, %f2222;
	sub.f32 	%f2224, %f2221, %f2223;
	fma.rn.f32 	%f2762, %f2219, %f2224, %f2762;
	ld.shared.u32 	%r23535, [%r23492+4224];
	shr.s32 	%r23536, %r23535, %r23480;
	and.b32  	%r19321, %r23536, 50529027;
	ld.shared.u32 	%r23537, [%r23492+4228];
	shr.s32 	%r23538, %r23537, %r23480;
	and.b32  	%r19329, %r23538, 50529027;
	ld.shared.u32 	%r23539, [%r23492+4232];
	shr.s32 	%r23540, %r23539, %r23480;
	and.b32  	%r19337, %r23540, 50529027;
	ld.shared.u32 	%r23541, [%r23492+4236];
	shr.s32 	%r23542, %r23541, %r23480;
	and.b32  	%r19345, %r23542, 50529027;
	ld.shared.u32 	%r23543, [%r23492+4240];
	shr.s32 	%r23544, %r23543, %r23480;
	and.b32  	%r19353, %r23544, 50529027;
	ld.shared.u32 	%r23545, [%r23492+4244];
	shr.s32 	%r23546, %r23545, %r23480;
	and.b32  	%r19361, %r23546, 50529027;
	ld.shared.u32 	%r23547, [%r23492+4248];
	shr.s32 	%r23548, %r23547, %r23480;
	and.b32  	%r19369, %r23548, 50529027;
	ld.shared.u32 	%r23549, [%r23492+4252];
	shr.s32 	%r23550, %r23549, %r23480;
	and.b32  	%r19377, %r23550, 50529027;
	add.s32 	%r23551, %r23482, %r100;
	shl.b32 	%r23552, %r23551, 2;
	add.s32 	%r23553, %r23511, %r23552;
	add.s32 	%r23554, %r23478, %r101;
	shl.b32 	%r23555, %r23554, 2;
	add.s32 	%r23556, %r23515, %r23555;
	add.s32 	%r23557, %r23553, %r23479;
	ld.shared.u8 	%r23558, [%r23557];
	shr.u32 	%r23559, %r23558, 4;
	shl.b32 	%r23560, %r23559, 8;
	or.b32  	%r23561, %r23560, %r23559;
	shl.b32 	%r23562, %r23561, 16;
	or.b32  	%r19325, %r23562, %r23561;
	ld.shared.u32 	%r19326, [%r23525];
	// begin inline asm
	dp4a.s32.s32 %r19320, %r19321, %r19326, %r23447;
	// end inline asm
	// begin inline asm
	dp4a.s32.s32 %r19324, %r19325, %r19326, %r23447;
	// end inline asm
	ld.shared.u32 	%r19334, [%r23525+4];
	// begin inline asm
	dp4a.s32.s32 %r19328, %r19329, %r19334, %r19320;
	// end inline asm
	// begin inline asm
	dp4a.s32.s32 %r19332, %r19325, %r19334, %r19324;
	// end inline asm
	ld.shared.u32 	%r19342, [%r23525+8];
	// begin inline asm
	dp4a.s32.s32 %r19336, %r19337, %r19342, %r19328;
	// end inline asm
	// begin inline asm
	dp4a.s32.s32 %r19340, %r19325, %r19342, %r19332;
	// end inline asm
	ld.shared.u32 	%r19350, [%r23525+12];
	// begin inline asm
	dp4a.s32.s32 %r19344, %r19345, %r19350, %r19336;
	// end inline asm
	// begin inline asm
	dp4a.s32.s32 %r19348, %r19325, %r19350, %r19340;
	// end inline asm
	and.b32  	%r23563, %r23558, 15;
	mul.lo.s32 	%r23564, %r19344, %r23563;
	ld.shared.u8 	%r23565, [%r23557+1];
	shr.u32 	%r23566, %r23565, 4;
	shl.b32 	%r23567, %r23566, 8;
	or.b32  	%r23568, %r23567, %r23566;
	shl.b32 	%r23569, %r23568, 16;
	or.b32  	%r19357, %r23569, %r23568;
	ld.shared.u32 	%r19358, [%r23525+16];
	// begin inline asm
	dp4a.s32.s32 %r19352, %r19353, %r19358, %r23447;
	// end inline asm
	// begin inline asm
	dp4a.s32.s32 %r19356, %r19357, %r19358, %r19348;
	// end inline asm
	ld.shared.u32 	%r19366, [%r23525+20];
	// begin inline asm
	dp4a.s32.s32 %r19360, %r19361, %r19366, %r19352;
	// end inline asm
	// begin inline asm
	dp4a.s32.s32 %r19364, %r19357, %r19366, %r19356;
	// end inline asm
	ld.shared.u32 	%r19374, [%r23525+24];
	// begin inline asm
	dp4a.s32.s32 %r19368, %r19369, %r19374, %r19360;
	// end inline asm
	// begin inline asm
	dp4a.s32.s32 %r19372, %r19357, %r19374, %r19364;
	// end inline asm
	ld.shared.u32 	%r19382, [%r23525+28];
	// begin inline asm
	dp4a.s32.s32 %r19376, %r19377, %r19382, %r19368;
	// end inline asm
	// begin inline asm
	dp4a.s32.s32 %r19380, %r19357, %r19382, %r19372;
	// end inline asm
	and.b32  	%r23570, %r23565, 15;
	mad.lo.s32 	%r23571, %r19376, %r23570, %r23564;
	ld.shared.u32 	%r19385, [%r23556];
	// begin inline asm
	{.reg .f16 low,high;
  mov.b32 {low,high},%r19385;
  cvt.f32.f16 %f2093, low;}

	// end inline asm
	// begin inline asm
	{.reg .f16 low,high;
  mov.b32 {low,high},%r19385;
  cvt.f32.f16 %f2094, high;}

	// end inline asm
	cvt.rn.f32.s32 	%f2225, %r23571;
	mul.f32 	%f2226, %f2093, %f2225;
	cvt.rn.f32.s32 	%f2227, %r19380;
	mul.f32 	%f2228, %f2094, %f2227;
	sub.f32 	%f2229, %f2226, %f2228;
	fma.rn.f32 	%f2746, %f2219, %f2229, %f2746;
	ld.shared.u32 	%r23572, [%r23492+8448];
	shr.s32 	%r23573, %r23572, %r23480;
	and.b32  	%r19387, %r23573, 50529027;
	ld.shared.u32 	%r23574, [%r23492+8452];
	shr.s32 	%r23575, %r23574, %r23480;
	and.b32  	%r19395, %r23575, 50529027;
	ld.shared.u32 	%r23576, [%r23492+8456];
	shr.s32 	%r23577, %r23576, %r23480;
	and.b32  	%r19403, %r23577, 50529027;
	ld.shared.u32 	%r23578, [%r23492+8460];
	shr.s32 	%r23579, %r23578, %r23480;
	and.b32  	%r19411, %r23579, 50529027;
	ld.shared.u32 	%r23580, [%r23492+8464];
	shr.s32 	%r23581, %r23580, %r23480;
	and.b32  	%r19419, %r23581, 50529027;
	ld.shared.u32 	%r23582, [%r23492+8468];
	shr.s32 	%r23583, %r23582, %r23480;
	and.b32  	%r19427, %r23583, 50529027;
	ld.shared.u32 	%r23584, [%r23492+8472];
	shr.s32 	%r23585, %r23584, %r23480;
	and.b32  	%r19435, %r23585, 50529027;
	ld.shared.u32 	%r23586, [%r23492+8476];
	shr.s32 	%r23587, %r23586, %r23480;
	and.b32  	%r19443, %r23587, 50529027;
	add.s32 	%r23588, %r23482, %r103;
	shl.b32 	%r23589, %r23588, 2;
	add.s32 	%r23590, %r23511, %r23589;
	add.s32 	%r23591, %r23478, %r104;
	shl.b32 	%r23592, %r23591, 2;
	add.s32 	%r23593, %r23515, %r23592;
	add.s32 	%r23594, %r23590, %r23479;
	ld.shared.u8 	%r23595, [%r23594];
	shr.u32 	%r23596, %r23595, 4;
	shl.b32 	%r23597, %r23596, 8;
	or.b32  	%r23598, %r23597, %r23596;
	shl.b32 	%r23599, %r23598, 16;
	or.b32  	%r19391, %r23599, %r23598;
	ld.shared.u32 	%r19392, [%r23525];
	// begin inline asm
	dp4a.s32.s32 %r19386, %r19387, %r19392, %r23447;
	// end inline asm
	// begin inline asm
	dp4a.s32.s32 %r19390, %r19391, %r19392, %r23447;
	// end inline asm
	ld.shared.u32 	%r19400, [%r23525+4];
	// begin inline asm
	dp4a.s32.s32 %r19394, %r19395, %r19400, %r19386;
	// end inline asm
	// begin inline asm
	dp4a.s32.s32 %r19398, %r19391, %r19400, %r19390;
	// end inline asm
	ld.shared.u32 	%r19408, [%r23525+8];
	// begin inline asm
	dp4a.s32.s32 %r19402, %r19403, %r19408, %r19394;
	// end inline asm
	// begin inline asm
	dp4a.s32.s32 %r19406, %r19391, %r19408, %r19398;
	// end inline asm
	ld.shared.u32 	%r19416, [%r23525+12];
	// begin inline asm
	dp4a.s32.s32 %r19410, %r19411, %r19416, %r19402;
	// end inline asm
	// begin inline asm
	dp4a.s32.s32 %r19414, %r19391, %r19416, %r19406;
	// end inline asm
	and.b32  	%r23600, %r23595, 15;
	mul.lo.s32 	%r23601, %r19410, %r23600;
	ld.shared.u8 	%r23602, [%r23594+1];
	shr.u32 	%r23603, %r23602, 4;
	shl.b32 	%r23604, %r23603, 8;
	or.b32  	%r23605, %r23604, %r23603;
	shl.b32 	%r23606, %r23605, 16;
	or.b32  	%r19423, %r23606, %r23605;
	ld.shared.u32 	%r19424, [%r23525+16];
	// begin inline asm
	dp4a.s32.s32 %r19418, %r19419, %r19424, %r23447;
	// end inline asm
	// begin inline asm
	dp4a.s32.s32 %r19422, %r19423, %r19424, %r19414;
	// end inline asm
	ld.shared.u32 	%r19432, [%r23525+20];
	// begin inline asm
	dp4a.s32.s32 %r19426, %r19427, %r19432, %r19418;
	// end inline asm
	// begin inline asm
	dp4a.s32.s32 %r19430, %r19423, %r19432, %r19422;
	// end inline asm
	ld.shared.u32 	%r19440, [%r23525+24];
	// begin inline asm
	dp4a.s32.s32 %r19434, %r19435, %r19440, %r19426;
	// end inline asm
	// begin inline asm
	dp4a.s32.s32 %r19438, %r19423, %r19440, %r19430;
	// end inline asm
	ld.shared.u32 	%r19448, [%r23525+28];
	// begin inline asm
	dp4a.s32.s32 %r19442, %r19443, %r19448, %r19434;
	// end inline asm
	// begin inline asm
	dp4a.s32.s32 %r19446, %r19423, %r19448, %r19438;
	// end inline asm
	and.b32  	%r23607, %r23602, 15;
	mad.lo.s32 	%r23608, %r19442, %r23607, %r23601;
	ld.shared.u32 	%r19451, [%r23593];
	// begin inline asm
	{.reg .f16 low,high;
  mov.b32 {low,high},%r19451;
  cvt.f32.f16 %f2095, low;}

	// end inline asm
	// begin inline asm
	{.reg .f16 low,high;
  mov.b32 {low,high},%r19451;
  cvt.f32.f16 %f2096, high;}

	// end inline asm
	ld.shared.f32 	%f2230, [%r23488];
	cvt.rn.f32.s32 	%f2231, %r23608;
	mul.f32 	%f2232, %f2095, %f2231;
	cvt.rn.f32.s32 	%f2233, %r19446;
	mul.f32 	%f2234, %f2096, %f2233;
	sub.f32 	%f2235, %f2232, %f2234;
	fma.rn.f32 	%f2730, %f2230, %f2235, %f2730;
	ld.shared.u32 	%r23609, [%r23492+12672];
	shr.s32 	%r23610, %r23609, %r23480;
	and.b32  	%r19453, %r23610, 50529027;
	ld.shared.u32 	%r23611, [%r23492+12676];
	shr.s32 	%r23612, %r23611, %r23480;
	and.b32  	%r19461, %r23612, 50529027;
	ld.shared.u32 	%r23613, [%r23492+12680];
	shr.s32 	%r23614, %r23613, %r23480;
	and.b32  	%r19469, %r23614, 50529027;
	ld.shared.u32 	%r23615, [%r23492+12684];
	shr.s32 	%r23616, %r23615, %r23480;
	and.b32  	%r19477, %r23616, 50529027;
	ld.shared.u32 	%r23617, [%r23492+12688];
	shr.s32 	%r23618, %r23617, %r23480;
	and.b32  	%r19485, %r23618, 50529027;
	ld.shared.u32 	%r23619, [%r23492+12692];
	shr.s32 	%r23620, %r23619, %r23480;
	and.b32  	%r19493, %r23620, 50529027;
	ld.shared.u32 	%r23621, [%r23492+12696];
	shr.s32 	%r23622, %r23621, %r23480;
	and.b32  	%r19501, %r23622, 50529027;
	ld.shared.u32 	%r23623, [%r23492+12700];
	shr.s32 	%r23624, %r23623, %r23480;
	and.b32  	%r19509, %r23624, 50529027;
	add.s32 	%r23625, %r23482, %r106;
	shl.b32 	%r23626, %r23625, 2;
	add.s32 	%r23627, %r23511, %r23626;
	add.s32 	%r23628, %r23478, %r107;
	shl.b32 	%r23629, %r23628, 2;
	add.s32 	%r23630, %r23515, %r23629;
	add.s32 	%r23631, %r23627, %r23479;
	ld.shared.u8 	%r23632, [%r23631];
	shr.u32 	%r23633, %r23632, 4;
	shl.b32 	%r23634, %r23633, 8;
	or.b32  	%r23635, %r23634, %r23633;
	shl.b32 	%r23636, %r23635, 16;
	or.b32  	%r19457, %r23636, %r23635;
	ld.shared.u32 	%r19458, [%r23525];
	// begin inline asm
	dp4a.s32.s32 %r19452, %r19453, %r19458, %r23447;
	// end inline asm
	// begin inline asm
	dp4a.s32.s32 %r19456, %r19457, %r19458, %r23447;
	// end inline asm
	ld.shared.u32 	%r19466, [%r23525+4];
	// begin inline asm
	dp4a.s32.s32 %r19460, %r19461, %r19466, %r19452;
	// end inline asm
	// begin inline asm
	dp4a.s32.s32 %r19464, %r19457, %r19466, %r19456;
	// end inline asm
	ld.shared.u32 	%r19474, [%r23525+8];
	// begin inline asm
	dp4a.s32.s32 %r19468, %r19469, %r19474, %r19460;
	// end inline asm
	// begin inline asm
	dp4a.s32.s32 %r19472, %r19457, %r19474, %r19464;
	// end inline asm
	ld.shared.u32 	%r19482, [%r23525+12];
	// begin inline asm
	dp4a.s32.s32 %r19476, %r19477, %r19482, %r19468;
	// end inline asm
	// begin inline asm
	dp4a.s32.s32 %r19480, %r19457, %r19482, %r19472;
	// end inline asm
	and.b32  	%r23637, %r23632, 15;
	mul.lo.s32 	%r23638, %r19476, %r23637;
	ld.shared.u8 	%r23639, [%r23631+1];
	shr.u32 	%r23640, %r23639, 4;
	shl.b32 	%r23641, %r23640, 8;
	or.b32  	%r23642, %r23641, %r23640;
	shl.b32 	%r23643, %r23642, 16;
	or.b32  	%r19489, %r23643, %r23642;
	ld.shared.u32 	%r19490, [%r23525+16];
	// begin inline asm
	dp4a.s32.s32 %r19484, %r19485, %r19490, %r23447;
	// end inline asm
	// begin inline asm
	dp4a.s32.s32 %r19488, %r19489, %r19490, %r19480;
	// end inline asm
	ld.shared.u32 	%r19498, [%r23525+20];
	// begin inline asm
	dp4a.s32.s32 %r19492, %r19493, %r19498, %r19484;
	// end inline asm
	// begin inline asm
	dp4a.s32.s32 %r19496, %r19489, %r19498, %r19488;
	// end inline asm
	ld.shared.u32 	%r19506, [%r23525+24];
	// begin inline asm
	dp4a.s32.s32 %r19500, %r19501, %r19506, %r19492;
	// end inline asm
	// begin inline asm
	dp4a.s32.s32 %r19504, %r19489, %r19506, %r19496;
	// end inline asm
	ld.shared.u32 	%r19514, [%r23525+28];
	// begin inline asm
	dp4a.s32.s32 %r19508, %r19509, %r19514, %r19500;
	// end inline asm
	// begin inline asm
	dp4a.s32.s32 %r19512, %r19489, %r19514, %r19504;
	// end inline asm
	and.b32  	%r23644, %r23639, 15;
	mad.lo.s32 	%r23645, %r19508, %r23644, %r23638;
	ld.shared.u32 	%r19517, [%r23630];
	// begin inline asm
	{.reg .f16 low,high;
  mov.b32 {low,high},%r19517;
  cvt.f32.f16 %f2097, low;}

	// end inline asm
	// begin inline asm
	{.reg .f16 low,high;
  mov.b32 {low,high},%r19517;
  cvt.f32.f16 %f2098, high;}

	// end inline asm
	cvt.rn.f32.s32 	%f2236, %r23645;
	mul.f32 	%f2237, %f2097, %f2236;
	cvt.rn.f32.s32 	%f2238, %r19512;
	mul.f32 	%f2239, %f2098, %f2238;
	sub.f32 	%f2240, %f2237, %f2239;
	fma.rn.f32 	%f2714, %f2230, %f2240, %f2714;
	ld.shared.u32 	%r23646, [%r23492];
	shr.s32 	%r23647, %r23646, %r23480;
	and.b32  	%r19519, %r23647, 50529027;
	ld.shared.u32 	%r23648, [%r23492+4];
	shr.s32 	%r23649, %r23648, %r23480;
	and.b32  	%r19527, %r23649, 50529027;
	ld.shared.u32 	%r23650, [%r23492+8];
	shr.s32 	%r23651, %r23650, %r23480;
	and.b32  	%r19535, %r23651, 50529027;
	ld.shared.u32 	%r23652, [%r23492+12];
	shr.s32 	%r23653, %r23652, %r23480;
	and.b32  	%r19543, %r23653, 50529027;
	ld.shared.u32 	%r23654, [%r23492+16];
	shr.s32 	%r23655, %r23654, %r23480;
	and.b32  	%r19551, %r23655, 50529027;
	ld.shared.u32 	%r23656, [%r23492+20];
	shr.s32 	%r23657, %r23656, %r23480;
	and.b32  	%r19559, %r23657, 50529027;
	ld.shared.u32 	%r23658, [%r23492+24];
	shr.s32 	%r23659, %r23658, %r23480;
	and.b32  	%r19567, %r23659, 50529027;
	ld.shared.u32 	%r23660, [%r23492+28];
	shr.s32 	%r23661, %r23660, %r23480;
	and.b32  	%r19575, %r23661, 50529027;
	ld.shared.u8 	%r23662, [%r23517];
	shr.u32 	%r23663, %r23662, 4;
	shl.b32 	%r23664, %r23663, 8;
	or.b32  	%r23665, %r23664, %r23663;
	shl.b32 	%r23666, %r23665, 16;
	or.b32  	%r19523, %r23666, %r23665;
	ld.shared.u32 	%r19524, [%r23525+512];
	// begin inline asm
	dp4a.s32.s32 %r19518, %r19519, %r19524, %r23447;
	// end inline asm
	// begin inline asm
	dp4a.s32.s32 %r19522, %r19523, %r19524, %r23447;
	// end inline asm
	ld.shared.u32 	%r19532, [%r23525+516];
	// begin inline asm
	dp4a.s32.s32 %r19526, %r19527, %r19532, %r19518;
	// end inline asm
	// begin inline asm
	dp4a.s32.s32 %r19530, %r19523, %r19532, %r19522;
	// end inline asm
	ld.shared.u32 	%r19540, [%r23525+520];
	// begin inline asm
	dp4a.s32.s32 %r19534, %r19535, %r19540, %r19526;
	// end inline asm
	// begin inline asm
	dp4a.s32.s32 %r19538, %r19523, %r19540, %r19530;
	// end inline asm
	ld.shared.u32 	%r19548, [%r23525+524];
	// begin inline asm
	dp4a.s32.s32 %r19542, %r19543, %r19548, %r19534;
	// end inline asm
	// begin inline asm
	dp4a.s32.s32 %r19546, %r19523, %r19548, %r19538;
	// end inline asm
	and.b32  	%r23667, %r23662, 15;
	mul.lo.s32 	%r23668, %r19542, %r23667;
	ld.shared.u8 	%r23669, [%r23517+1];
	shr.u32 	%r23670, %r23669, 4;
	shl.b32 	%r23671, %r23670, 8;
	or.b32  	%r23672, %r23671, %r23670;
	shl.b32 	%r23673, %r23672, 16;
	or.b32  	%r19555, %r23673, %r23672;
	ld.shared.u32 	%r19556, [%r23525+528];
	// begin inline asm
	dp4a.s32.s32 %r19550, %r19551, %r19556, %r23447;
	// end inline asm
	// begin inline asm
	dp4a.s32.s32 %r19554, %r19555, %r19556, %r19546;
	// end inline asm
	ld.shared.u32 	%r19564, [%r23525+532];
	// begin inline asm
	dp4a.s32.s32 %r19558, %r19559, %r19564, %r19550;
	// end inline asm
	// begin inline asm
	dp4a.s32.s32 %r19562, %r19555, %r19564, %r19554;
	// end inline asm
	ld.shared.u32 	%r19572, [%r23525+536];
	// begin inline asm
	dp4a.s32.s32 %r19566, %r19567, %r19572, %r19558;
	// end inline asm
	// begin inline asm
	dp4a.s32.s32 %r19570, %r19555, %r19572, %r19562;
	// end inline asm
	ld.shared.u32 	%r19580, [%r23525+540];
	// begin inline asm
	dp4a.s32.s32 %r19574, %r19575, %r19580, %r19566;
	// end inline asm
	// begin inline asm
	dp4a.s32.s32 %r19578, %r19555, %r19580, %r19570;
	// end inline asm
	and.b32  	%r23674, %r23669, 15;
	mad.lo.s32 	%r23675, %r19574, %r23674, %r23668;
	ld.shared.u32 	%r19583, [%r23516];
	// begin inline asm
	{.reg .f16 low,high;
  mov.b32 {low,high},%r19583;
  cvt.f32.f16 %f2099, low;}

	// end inline asm
	// begin inline asm
	{.reg .f16 low,high;
  mov.b32 {low,high},%r19583;
  cvt.f32.f16 %f2100, high;}

	// end inline asm
	ld.shared.f32 	%f2241, [%r23488+64];
	cvt.rn.f32.s32 	%f2242, %r23675;
	mul.f32 	%f2243, %f2099, %f2242;
	cvt.rn.f32.s32 	%f2244, %r19578;
	mul.f32 	%f2245, %f2100, %f2244;
	sub.f32 	%f2246, %f2243, %f2245;
	fma.rn.f32 	%f2761, %f2241, %f2246, %f2761;
	ld.shared.u32 	%r23676, [%r23492+4224];
	shr.s32 	%r23677, %r23676, %r23480;
	and.b32  	%r19585, %r23677, 50529027;
	ld.shared.u32 	%r23678, [%r23492+4228];
	shr.s32 	%r23679, %r23678, %r23480;
	and.b32  	%r19593, %r23679, 50529027;
	ld.shared.u32 	%r23680, [%r23492+4232];
	shr.s32 	%r23681, %r23680, %r23480;
	and.b32  	%r19601, %r23681, 50529027;
	ld.shared.u32 	%r23682, [%r23492+4236];
	shr.s32 	%r23683, %r23682, %r23480;
	and.b32  	%r19609, %r23683, 50529027;
	ld.shared.u32 	%r23684, [%r23492+4240];
	shr.s32 	%r23685, %r23684, %r23480;
	and.b32  	%r19617, %r23685, 50529027;
	ld.shared.u32 	%r23686, [%r23492+4244];
	shr.s32 	%r23687, %r23686, %r23480;
	and.b32  	%r19625, %r23687, 50529027;
	ld.shared.u32 	%r23688, [%r23492+4248];
	shr.s32 	%r23689, %r23688, %r23480;
	and.b32  	%r19633, %r23689, 50529027;
	ld.shared.u32 	%r23690, [%r23492+4252];
	shr.s32 	%r23691, %r23690, %r23480;
	and.b32  	%r19641, %r23691, 50529027;
	ld.shared.u8 	%r23692, [%r23557];
	shr.u32 	%r23693, %r23692, 4;
	shl.b32 	%r23694, %r23693, 8;
	or.b32  	%r23695, %r23694, %r23693;
	shl.b32 	%r23696, %r23695, 16;
	or.b32  	%r19589, %r23696, %r23695;
	ld.shared.u32 	%r19590, [%r23525+512];
	// begin inline asm
	dp4a.s32.s32 %r19584, %r19585, %r19590, %r23447;
	// end inline asm
	// begin inline asm
	dp4a.s32.s32 %r19588, %r19589, %r19590, %r23447;
	// end inline asm
	ld.shared.u32 	%r19598, [%r23525+516];
	// begin inline asm
	dp4a.s32.s32 %r19592, %r19593, %r19598, %r19584;
	// end inline asm
	// begin inline asm
	dp4a.s32.s32 %r19596, %r19589, %r19598, %r19588;
	// end inline asm
	ld.shared.u32 	%r19606, [%r23525+520];
	// begin inline asm
	dp4a.s32.s32 %r19600, %r19601, %r19606, %r19592;
	// end inline asm
	// begin inline asm
	dp4a.s32.s32 %r19604, %r19589, %r19606, %r19596;
	// end inline asm
	ld.shared.u32 	%r19614, [%r23525+524];
	// begin inline asm
	dp4a.s32.s32 %r19608, %r19609, %r19614, %r19600;
	// end inline asm
	// begin inline asm
	dp4a.s32.s32 %r19612, %r19589, %r19614, %r19604;
	// end inline asm
	and.b32  	%r23697, %r23692, 15;
	mul.lo.s32 	%r23698, %r19608, %r23697;
	ld.shared.u8 	%r23699, [%r23557+1];
	shr.u32 	%r23700, %r23699, 4;
	shl.b32 	%r23701, %r23700, 8;
	or.b32  	%r23702, %r23701, %r23700;
	shl.b32 	%r23703, %r23702, 16;
	or.b32  	%r19621, %r23703, %r23702;
	ld.shared.u32 	%r19622, [%r23525+528];
	// begin inline asm
	dp4a.s32.s32 %r19616, %r19617, %r19622, %r23447;
	// end inline asm
	// begin inline asm
	dp4a.s32.s32 %r19620, %r19621, %r19622, %r19612;
	// end inline asm
	ld.shared.u32 	%r19630, [%r23525+532];
	// begin inline asm
	dp4a.s32.s32 %r19624, %r19625, %r19630, %r19616;
	// end inline asm
	// begin inline asm
	dp4a.s32.s32 %r19628, %r19621, %r19630, %r19620;
	// end inline asm
	ld.shared.u32 	%r19638, [%r23525+536];
	// begin inline asm
	dp4a.s32.s32 %r19632, %r19633, %r19638, %r19624;
	// end inline asm
	// begin inline asm
	dp4a.s32.s32 %r19636, %r19621, %r19638, %r19628;
	// end inline asm
	ld.shared.u32 	%r19646, [%r23525+540];
	// begin inline asm
	dp4a.s32.s32 %r19640, %r19641, %r19646, %r19632;
	// end inline asm
	// begin inline asm
	dp4a.s32.s32 %r19644, %r19621, %r19646, %r19636;
	// end inline asm
	and.b32  	%r23704, %r23699, 15;
	mad.lo.s32 	%r23705, %r19640, %r23704, %r23698;
	ld.shared.u32 	%r19649, [%r23556];
	// begin inline asm
	{.reg .f16 low,high;
  mov.b32 {low,high},%r19649;
  cvt.f32.f16 %f2101, low;}

	// end inline asm
	// begin inline asm
	{.reg .f16 low,high;
  mov.b32 {low,high},%r19649;
  cvt.f32.f16 %f2102, high;}

	// end inline asm
	cvt.rn.f32.s32 	%f2247, %r23705;
	mul.f32 	%f2248, %f2101, %f2247;
	cvt.rn.f32.s32 	%f2249, %r19644;
	mul.f32 	%f2250, %f2102, %f2249;
	sub.f32 	%f2251, %f2248, %f2250;
	fma.rn.f32 	%f2745, %f2241, %f2251, %f2745;
	ld.shared.u32 	%r23706, [%r23492+8448];
	shr.s32 	%r23707, %r23706, %r23480;
	and.b32  	%r19651, %r23707, 50529027;
	ld.shared.u32 	%r23708, [%r23492+8452];
	shr.s32 	%r23709, %r23708, %r23480;
	and.b32  	%r19659, %r23709, 50529027;
	ld.shared.u32 	%r23710, [%r23492+8456];
	shr.s32 	%r23711, %r23710, %r23480;
	and.b32  	%r19667, %r23711, 50529027;
	ld.shared.u32 	%r23712, [%r23492+8460];
	shr.s32 	%r23713, %r23712, %r23480;
	and.b32  	%r19675, %r23713, 50529027;
	ld.shared.u32 	%r23714, [%r23492+8464];
	shr.s32 	%r23715, %r23714, %r23480;
	and.b32  	%r19683, %r23715, 50529027;
	ld.shared.u32 	%r23716, [%r23492+8468];
	shr.s32 	%r23717, %r23716, %r23480;
	and.b32  	%r19691, %r23717, 50529027;
	ld.shared.u32 	%r23718, [%r23492+8472];
	shr.s32 	%r23719, %r23718, %r23480;
	and.b32  	%r19699, %r23719, 50529027;
	ld.shared.u32 	%r23720, [%r23492+8476];
	shr.s32 	%r23721, %r23720, %r23480;
	and.b32  	%r19707, %r23721, 50529027;
	ld.shared.u8 	%r23722, [%r23594];
	shr.u32 	%r23723, %r23722, 4;
	shl.b32 	%r23724, %r23723, 8;
	or.b32  	%r23725, %r23724, %r23723;
	shl.b32 	%r23726, %r23725, 16;
	or.b32  	%r19655, %r23726, %r23725;
	ld.shared.u32 	%r19656, [%r23525+512];
	// begin inline asm
	dp4a.s32.s32 %r19650, %r19651, %r19656, %r23447;
	// end inline asm
	// begin inline asm
	dp4a.s32.s32 %r19654, %r19655, %r19656, %r23447;
	// end inline asm
	ld.shared.u32 	%r19664, [%r23525+516];
	// begin inline asm
	dp4a.s32.s32 %r19658, %r19659, %r19664, %r19650;
	// end inline asm
	// begin inline asm
	dp4a.s32.s32 %r19662, %r19655, %r19664, %r19654;
	// end inline asm
	ld.shared.u32 	%r19672, [%r23525+520];
	// begin inline asm
	dp4a.s32.s32 %r19666, %r19667, %r19672, %r19658;
	// end inline asm
	// begin inline asm
	dp4a.s32.s32 %r19670, %r19655, %r19672, %r19662;
	// end inline asm
	ld.shared.u32 	%r19680, [%r23525+524];
	// begin inline asm
	dp4a.s32.s32 %r19674, %r19675, %r19680, %r19666;
	// end inline asm
	// begin inline asm
	dp4a.s32.s32 %r19678, %r19655, %r19680, %r19670;
	// end inline asm
	and.b32  	%r23727, %r23722, 15;
	mul.lo.s32 	%r23728, %r19674, %r23727;
	ld.shared.u8 	%r23729, [%r23594+1];
	shr.u32 	%r23730, %r23729, 4;
	shl.b32 	%r23731, %r23730, 8;
	or.b32  	%r23732, %r23731, %r23730;
	shl.b32 	%r23733, %r23732, 16;
	or.b32  	%r19687, %r23733, %r23732;
	ld.shared.u32 	%r19688, [%r23525+528];
	// begin inline asm
	dp4a.s32.s32 %r19682, %r19683, %r19688, %r23447;
	// end inline asm
	// begin inline asm
	dp4a.s32.s32 %r19686, %r19687, %r19688, %r19678;
	// end inline asm
	ld.shared.u32 	%r19696, [%r23525+532];
	// begin inline asm
	dp4a.s32.s32 %r19690, %r19691, %r19696, %r19682;
	// end inline asm
	// begin inline asm
	dp4a.s32.s32 %r19694, %r19687, %r19696, %r19686;
	// end inline asm
	ld.shared.u32 	%r19704, [%r23525+536];
	// begin inline asm
	dp4a.s32.s32 %r19698, %r19699, %r19704, %r19690;
	// end inline asm
	// begin inline asm
	dp4a.s32.s32 %r19702, %r19687, %r19704, %r19694;
	// end inline asm
	ld.shared.u32 	%r19712, [%r23525+540];
	// begin inline asm
	dp4a.s32.s32 %r19706, %r19707, %r19712, %r19698;
	// end inline asm
	// begin inline asm
	dp4a.s32.s32 %r19710, %r19687, %r19712, %r19702;
	// end inline asm
	and.b32  	%r23734, %r23729, 15;
	mad.lo.s32 	%r23735, %r19706, %r23734, %r23728;
	ld.shared.u32 	%r19715, [%r23593];
	// begin inline asm
	{.reg .f16 low,high;
  mov.b32 {low,high},%r19715;
  cvt.f32.f16 %f2103, low;}

	// end inline asm
	// begin inline asm
	{.reg .f16 low,high;
  mov.b32 {low,high},%r19715;
  cvt.f32.f16 %f2104, high;}

	// end inline asm
	ld.shared.f32 	%f2252, [%r23488+64];
	cvt.rn.f32.s32 	%f2253, %r23735;
	mul.f32 	%f2254, %f2103, %f2253;
	cvt.rn.f32.s32 	%f2255, %r19710;
	mul.f32 	%f2256, %f2104, %f2255;
	sub.f32 	%f2257, %f2254, %f2256;
	fma.rn.f32 	%f2729, %f2252, %f2257, %f2729;
	ld.shared.u32 	%r23736, [%r23492+12672];
	shr.s32 	%r23737, %r23736, %r23480;
	and.b32  	%r19717, %r23737, 50529027;
	ld.shared.u32 	%r23738, [%r23492+12676];
	shr.s32 	%r23739, %r23738, %r23480;
	and.b32  	%r19725, %r23739, 50529027;
	ld.shared.u32 	%r23740, [%r23492+12680];
	shr.s32 	%r23741, %r23740, %r23480;
	and.b32  	%r19733, %r23741, 50529027;
	ld.shared.u32 	%r23742, [%r23492+12684];
	shr.s32 	%r23743, %r23742, %r23480;
	and.b32  	%r19741, %r23743, 50529027;
	ld.shared.u32 	%r23744, [%r23492+12688];
	shr.s32 	%r23745, %r23744, %r23480;
	and.b32  	%r19749, %r23745, 50529027;
	ld.shared.u32 	%r23746, [%r23492+12692];
	shr.s32 	%r23747, %r23746, %r23480;
	and.b32  	%r19757, %r23747, 50529027;
	ld.shared.u32 	%r23748, [%r23492+12696];
	shr.s32 	%r23749, %r23748, %r23480;
	and.b32  	%r19765, %r23749, 50529027;
	ld.shared.u32 	%r23750, [%r23492+12700];
	shr.s32 	%r23751, %r23750, %r23480;
	and.b32  	%r19773, %r23751, 50529027;
	ld.shared.u8 	%r23752, [%r23631];
	shr.u32 	%r23753, %r23752, 4;
	shl.b32 	%r23754, %r23753, 8;
	or.b32  	%r23755, %r23754, %r23753;
	shl.b32 	%r23756, %r23755, 16;
	or.b32  	%r19721, %r23756, %r23755;
	ld.shared.u32 	%r19722, [%r23525+512];
	// begin inline asm
	dp4a.s32.s32 %r19716, %r19717, %r19722, %r23447;
	// end inline asm
	// begin inline asm
	dp4a.s32.s32 %r19720, %r19721, %r19722, %r23447;
	// end inline asm
	ld.shared.u32 	%r19730, [%r23525+516];
	// begin inline asm
	dp4a.s32.s32 %r19724, %r19725, %r19730, %r19716;
	// end inline asm
	// begin inline asm
	dp4a.s32.s32 %r19728, %r19721, %r19730, %r19720;
	// end inline asm
	ld.shared.u32 	%r19738, [%r23525+520];
	// begin inline asm
	dp4a.s32.s32 %r19732, %r19733, %r19738, %r19724;
	// end inline asm
	// begin inline asm
	dp4a.s32.s32 %r19736, %r19721, %r19738, %r19728;
	// end inline asm
	ld.shared.u32 	%r19746, [%r23525+524];
	// begin inline asm
	dp4a.s32.s32 %r19740, %r19741, %r19746, %r19732;
	// end inline asm
	// begin inline asm
	dp4a.s32.s32 %r19744, %r19721, %r19746, %r19736;
	// end inline asm
	and.b32  	%r23757, %r23752, 15;
	mul.lo.s32 	%r23758, %r19740, %r23757;
	ld.shared.u8 	%r23759, [%r23631+1];
	shr.u32 	%r23760, %r23759, 4;
	shl.b32 	%r23761, %r23760, 8;
	or.b32  	%r23762, %r23761, %r23760;
	shl.b32 	%r23763, %r23762, 16;
	or.b32  	%r19753, %r23763, %r23762;
	ld.shared.u32 	%r19754, [%r23525+528];
	// begin inline asm
	dp4a.s32.s32 %r19748, %r19749, %r19754, %r23447;
	// end inline asm
	// begin inline asm
	dp4a.s32.s32 %r19752, %r19753, %r19754, %r19744;
	// end inline asm
	ld.shared.u32 	%r19762, [%r23525+532];
	// begin inline asm
	dp4a.s32.s32 %r19756, %r19757, %r19762, %r19748;
	// end inline asm
	// begin inline asm
	dp4a.s32.s32 %r19760, %r19753, %r19762, %r19752;
	// end inline asm
	ld.shared.u32 	%r19770, [%r23525+536];
	// begin inline asm
	dp4a.s32.s32 %r19764, %r19765, %r19770, %r19756;
	// end inline asm
	// begin inline asm
	dp4a.s32.s32 %r19768, %r19753, %r19770, %r19760;
	// end inline asm
	ld.shared.u32 	%r19778, [%r23525+540];
	// begin inline asm
	dp4a.s32.s32 %r19772, %r19773, %r19778, %r19764;
	// end inline asm
	// begin inline asm
	dp4a.s32.s32 %r19776, %r19753, %r19778, %r19768;
	// end inline asm
	and.b32  	%r23764, %r23759, 15;
	mad.lo.s32 	%r23765, %r19772, %r23764, %r23758;
	ld.shared.u32 	%r19781, [%r23630];
	// begin inline asm
	{.reg .f16 low,high;
  mov.b32 {low,high},%r19781;
  cvt.f32.f16 %f2105, low;}

	// end inline asm
	// begin inline asm
	{.reg .f16 low,high;
  mov.b32 {low,high},%r19781;
  cvt.f32.f16 %f2106, high;}

	// end inline asm
	cvt.rn.f32.s32 	%f2258, %r23765;
	mul.f32 	%f2259, %f2105, %f2258;
	cvt.rn.f32.s32 	%f2260, %r19776;
	mul.f32 	%f2261, %f2106, %f2260;
	sub.f32 	%f2262, %f2259, %f2261;
	fma.rn.f32 	%f2713, %f2252, %f2262, %f2713;
	ld.shared.u32 	%r23766, [%r23492];
	shr.s32 	%r23767, %r23766, %r23480;
	and.b32  	%r19783, %r23767, 50529027;
	ld.shared.u32 	%r23768, [%r23492+4];
	shr.s32 	%r23769, %r23768, %r23480;
	and.b32  	%r19791, %r23769, 50529027;
	ld.shared.u32 	%r23770, [%r23492+8];
	shr.s32 	%r23771, %r23770, %r23480;
	and.b32  	%r19799, %r23771, 50529027;
	ld.shared.u32 	%r23772, [%r23492+12];
	shr.s32 	%r23773, %r23772, %r23480;
	and.b32  	%r19807, %r23773, 50529027;
	ld.shared.u32 	%r23774, [%r23492+16];
	shr.s32 	%r23775, %r23774, %r23480;
	and.b32  	%r19815, %r23775, 50529027;
	ld.shared.u32 	%r23776, [%r23492+20];
	shr.s32 	%r23777, %r23776, %r23480;
	and.b32  	%r19823, %r23777, 50529027;
	ld.shared.u32 	%r23778, [%r23492+24];
	shr.s32 	%r23779, %r23778, %r23480;
	and.b32  	%r19831, %r23779, 50529027;
	ld.shared.u32 	%r23780, [%r23492+28];
	shr.s32 	%r23781, %r23780, %r23480;
	and.b32  	%r19839, %r23781, 50529027;
	ld.shared.u8 	%r23782, [%r23517];
	shr.u32 	%r23783, %r23782, 4;
	shl.b32 	%r23784, %r23783, 8;
	or.b32  	%r23785, %r23784, %r23783;
	shl.b32 	%r23786, %r23785, 16;
	or.b32  	%r19787, %r23786, %r23785;
	ld.shared.u32 	%r19788, [%r23525+1024];
	// begin inline asm
	dp4a.s32.s32 %r19782, %r19783, %r19788, %r23447;
	// end inline asm
	// begin inline asm
	dp4a.s32.s32 %r19786, %r19787, %r19788, %r23447;
	// end inline asm
	ld.shared.u32 	%r19796, [%r23525+1028];
	// begin inline asm
	dp4a.s32.s32 %r19790, %r19791, %r19796, %r19782;
	// end inline asm
	// begin inline asm
	dp4a.s32.s32 %r19794, %r19787, %r19796, %r19786;
	// end inline asm
	ld.shared.u32 	%r19804, [%r23525+1032];
	// begin inline asm
	dp4a.s32.s32 %r19798, %r19799, %r19804, %r19790;
	// end inline asm
	// begin inline asm
	dp4a.s32.s32 %r19802, %r19787, %r19804, %r19794;
	// end inline asm
	ld.shared.u32 	%r19812, [%r23525+1036];
	// begin inline asm
	dp4a.s32.s32 %r19806, %r19807, %r19812, %r19798;
	// end inline asm
	// begin inline asm
	dp4a.s32.s32 %r19810, %r19787, %r19812, %r19802;
	// end inline asm
	and.b32  	%r23787, %r23782, 15;
	mul.lo.s32 	%r23788, %r19806, %r23787;
	ld.shared.u8 	%r23789, [%r23517+1];
	shr.u32 	%r23790, %r23789, 4;
	shl.b32 	%r23791, %r23790, 8;
	or.b32  	%r23792, %r23791, %r23790;
	shl.b32 	%r23793, %r23792, 16;
	or.b32  	%r19819, %r23793, %r23792;
	ld.shared.u32 	%r19820, [%r23525+1040];
	// begin inline asm
	dp4a.s32.s32 %r19814, %r19815, %r19820, %r23447;
	// end inline asm
	// begin inline asm
	dp4a.s32.s32 %r19818, %r19819, %r19820, %r19810;
	// end inline asm
	ld.shared.u32 	%r19828, [%r23525+1044];
	// begin inline asm
	dp4a.s32.s32 %r19822, %r19823, %r19828, %r19814;
	// end inline asm
	// begin inline asm
	dp4a.s32.s32 %r19826, %r19819, %r19828, %r19818;
	// end inline asm
	ld.shared.u32 	%r19836, [%r23525+1048];
	// begin inline asm
	dp4a.s32.s32 %r19830, %r19831, %r19836, %r19822;
	// end inline asm
	// begin inline asm
	dp4a.s32.s32 %r19834, %r19819, %r19836, %r19826;
	// end inline asm
	ld.shared.u32 	%r19844, [%r23525+1052];
	// begin inline asm
	dp4a.s32.s32 %r19838, %r19839, %r19844, %r19830;
	// end inline asm
	// begin inline asm
	dp4a.s32.s32 %r19842, %r19819, %r19844, %r19834;
	// end inline asm
	and.b32  	%r23794, %r23789, 15;
	mad.lo.s32 	%r23795, %r19838, %r23794, %r23788;
	ld.shared.u32 	%r19847, [%r23516];
	// begin inline asm
	{.reg .f16 low,high;
  mov.b32 {low,high},%r19847;
  cvt.f32.f16 %f2107, low;}

	// end inline asm
	// begin inline asm
	{.reg .f16 low,high;
  mov.b32 {low,high},%r19847;
  cvt.f32.f16 %f2108, high;}

	// end inline asm
	ld.shared.f32 	%f2263, [%r23488+128];
	cvt.rn.f32.s32 	%f2264, %r23795;
	mul.f32 	%f2265, %f2107, %f2264;
	cvt.rn.f32.s32 	%f2266, %r19842;
	mul.f32 	%f2267, %f2108, %f2266;
	sub.f32 	%f2268, %f2265, %f2267;
	fma.rn.f32 	%f2760, %f2263, %f2268, %f2760;
	ld.shared.u32 	%r23796, [%r23492+4224];
	shr.s32 	%r23797, %r23796, %r23480;
	and.b32  	%r19849, %r23797, 50529027;
	ld.shared.u32 	%r23798, [%r23492+4228];
	shr.s32 	%r23799, %r23798, %r23480;
	and.b32  	%r19857, %r23799, 50529027;
	ld.shared.u32 	%r23800, [%r23492+4232];
	shr.s32 	%r23801, %r23800, %r23480;
	and.b32  	%r19865, %r23801, 50529027;
	ld.shared.u32 	%r23802, [%r23492+4236];
	shr.s32 	%r23803, %r23802, %r23480;
	and.b32  	%r19873, %r23803, 50529027;
	ld.shared.u32 	%r23804, [%r23492+4240];
	shr.s32 	%r23805, %r23804, %r23480;
	and.b32  	%r19881, %r23805, 50529027;
	ld.shared.u32 	%r23806, [%r23492+4244];
	shr.s32 	%r23807, %r23806, %r23480;
	and.b32  	%r19889, %r23807, 50529027;
	ld.shared.u32 	%r23808, [%r23492+4248];
	shr.s32 	%r23809, %r23808, %r23480;
	and.b32  	%r19897, %r23809, 50529027;
	ld.shared.u32 	%r23810, [%r23492+4252];
	shr.s32 	%r23811, %r23810, %r23480;
	and.b32  	%r19905, %r23811, 50529027;
	ld.shared.u8 	%r23812, [%r23557];
	shr.u32 	%r23813, %r23812, 4;
	shl.b32 	%r23814, %r23813, 8;
	or.b32  	%r23815, %r23814, %r23813;
	shl.b32 	%r23816, %r23815, 16;
	or.b32  	%r19853, %r23816, %r23815;
	ld.shared.u32 	%r19854, [%r23525+1024];
	// begin inline asm
	dp4a.s32.s32 %r19848, %r19849, %r19854, %r23447;
	// end inline asm
	// begin inline asm
	dp4a.s32.s32 %r19852, %r19853, %r19854, %r23447;
	// end inline asm
	ld.shared.u32 	%r19862, [%r23525+1028];
	// begin inline asm
	dp4a.s32.s32 %r19856, %r19857, %r19862, %r19848;
	// end inline asm
	// begin inline asm
	dp4a.s32.s32 %r19860, %r19853, %r19862, %r19852;
	// end inline asm
	ld.shared.u32 	%r19870, [%r23525+1032];
	// begin inline asm
	dp4a.s32.s32 %r19864, %r19865, %r19870, %r19856;
	// end inline asm
	// begin inline asm
	dp4a.s32.s32 %r19868, %r19853, %r19870, %r19860;
	// end inline asm
	ld.shared.u32 	%r19878, [%r23525+1036];
	// begin inline asm
	dp4a.s32.s32 %r19872, %r19873, %r19878, %r19864;
	// end inline asm
	// begin inline asm
	dp4a.s32.s32 %r19876, %r19853, %r19878, %r19868;
	// end inline asm
	and.b32  	%r23817, %r23812, 15;
	mul.lo.s32 	%r23818, %r19872, %r23817;
	ld.shared.u8 	%r23819, [%r23557+1];
	shr.u32 	%r23820, %r23819, 4;
	shl.b32 	%r23821, %r23820, 8;
	or.b32  	%r23822, %r23821, %r23820;
	shl.b32 	%r23823, %r23822, 16;
	or.b32  	%r19885, %r23823, %r23822;
	ld.shared.u32 	%r19886, [%r23525+1040];
	// begin inline asm
	dp4a.s32.s32 %r19880, %r19881, %r19886, %r23447;
	// end inline asm
	// begin inline asm
	dp4a.s32.s32 %r19884, %r19885, %r19886, %r19876;
	// end inline asm
	ld.shared.u32 	%r19894, [%r23525+1044];
	// begin inline asm
	dp4a.s32.s32 %r19888, %r19889, %r19894, %r19880;
	// end inline asm
	// begin inline asm
	dp4a.s32.s32 %r19892, %r19885, %r19894, %r19884;
	// end inline asm
	ld.shared.u32 	%r19902, [%r23525+1048];
	// begin inline asm
	dp4a.s32.s32 %r19896, %r19897, %r19902, %r19888;
	// end inline asm
	// begin inline asm
	dp4a.s32.s32 %r19900, %r19885, %r19902, %r19892;
	// end inline asm
	ld.shared.u32 	%r19910, [%r23525+1052];
	// begin inline asm
	dp4a.s32.s32 %r19904, %r19905, %r19910, %r19896;
	// end inline asm
	// begin inline asm
	dp4a.s32.s32 %r19908, %r19885, %r19910, %r19900;
	// end inline asm
	and.b32  	%r23824, %r23819, 15;
	mad.lo.s32 	%r23825, %r19904, %r23824, %r23818;
	ld.shared.u32 	%r19913, [%r23556];
	// begin inline asm
	{.reg .f16 low,high;
  mov.b32 {low,high},%r19913;
  cvt.f32.f16 %f2109, low;}

	// end inline asm
	// begin inline asm
	{.reg .f16 low,high;
  mov.b32 {low,high},%r19913;
  cvt.f32.f16 %f2110, high;}

	// end inline asm
	cvt.rn.f32.s32 	%f2269, %r23825;
	mul.f32 	%f2270, %f2109, %f2269;
	cvt.rn.f32.s32 	%f2271, %r19908;
	mul.f32 	%f2272, %f2110, %f2271;
	sub.f32 	%f2273, %f2270, %f2272;
	fma.rn.f32 	%f2744, %f2263, %f2273, %f2744;
	ld.shared.u32 	%r23826, [%r23492+8448];
	shr.s32 	%r23827, %r23826, %r23480;
	and.b32  	%r19915, %r23827, 50529027;
	ld.shared.u32 	%r23828, [%r23492+8452];
	shr.s32 	%r23829, %r23828, %r23480;
	and.b32  	%r19923, %r23829, 50529027;
	ld.shared.u32 	%r23830, [%r23492+8456];
	shr.s32 	%r23831, %r23830, %r23480;
	and.b32  	%r19931, %r23831, 50529027;
	ld.shared.u32 	%r23832, [%r23492+8460];
	shr.s32 	%r23833, %r23832, %r23480;
	and.b32  	%r19939, %r23833, 50529027;
	ld.shared.u32 	%r23834, [%r23492+8464];
	shr.s32 	%r23835, %r23834, %r23480;
	and.b32  	%r19947, %r23835, 50529027;
	ld.shared.u32 	%r23836, [%r23492+8468];
	shr.s32 	%r23837, %r23836, %r23480;
	and.b32  	%r19955, %r23837, 50529027;
	ld.shared.u32 	%r23838, [%r23492+8472];
	shr.s32 	%r23839, %r23838, %r23480;
	and.b32  	%r19963, %r23839, 50529027;
	ld.shared.u32 	%r23840, [%r23492+8476];
	shr.s32 	%r23841, %r23840, %r23480;
	and.b32  	%r19971, %r23841, 50529027;
	ld.shared.u8 	%r23842, [%r23594];
	shr.u32 	%r23843, %r23842, 4;
	shl.b32 	%r23844, %r23843, 8;
	or.b32  	%r23845, %r23844, %r23843;
	shl.b32 	%r23846, %r23845, 16;
	or.b32  	%r19919, %r23846, %r23845;
	ld.shared.u32 	%r19920, [%r23525+1024];
	// begin inline asm
	dp4a.s32.s32 %r19914, %r19915, %r19920, %r23447;
	// end inline asm
	// begin inline asm
	dp4a.s32.s32 %r19918, %r19919, %r19920, %r23447;
	// end inline asm
	ld.shared.u32 	%r19928, [%r23525+1028];
	// begin inline asm
	dp4a.s32.s32 %r19922, %r19923, %r19928, %r19914;
	// end inline asm
	// begin inline asm
	dp4a.s32.s32 %r19926, %r19919, %r19928, %r19918;
	// end inline asm
	ld.shared.u32 	%r19936, [%r23525+1032];
	// begin inline asm
	dp4a.s32.s32 %r19930, %r19931, %r19936, %r19922;
	// end inline asm
	// begin inline asm
	dp4a.s32.s32 %r19934, %r19919, %r19936, %r19926;
	// end inline asm
	ld.shared.u32 	%r19944, [%r23525+1036];
	// begin inline asm
	dp4a.s32.s32 %r19938, %r19939, %r19944, %r19930;
	// end inline asm
	// begin inline asm
	dp4a.s32.s32 %r19942, %r19919, %r19944, %r19934;
	// end inline asm
	and.b32  	%r23847, %r23842, 15;
	mul.lo.s32 	%r23848, %r19938, %r23847;
	ld.shared.u8 	%r23849, [%r23594+1];
	shr.u32 	%r23850, %r23849, 4;
	shl.b32 	%r23851, %r23850, 8;
	or.b32  	%r23852, %r23851, %r23850;
	shl.b32 	%r23853, %r23852, 16;
	or.b32  	%r19951, %r23853, %r23852;
	ld.shared.u32 	%r19952, [%r23525+1040];
	// begin inline asm
	dp4a.s32.s32 %r19946, %r19947, %r19952, %r23447;
	// end inline asm
	// begin inline asm
	dp4a.s32.s32 %r19950, %r19951, %r19952, %r19942;
	// end inline asm
	ld.shared.u32 	%r19960, [%r23525+1044];
	// begin inline asm
	dp4a.s32.s32 %r19954, %r19955, %r19960, %r19946;
	// end inline asm
	// begin inline asm
	dp4a.s32.s32 %r19958, %r19951, %r19960, %r19950;
	// end inline asm
	ld.shared.u32 	%r19968, [%r23525+1048];
	// begin inline asm
	dp4a.s32.s32 %r19962, %r19963, %r19968, %r19954;
	// end inline asm
	// begin inline asm
	dp4a.s32.s32 %r19966, %r19951, %r19968, %r19958;
	// end inline asm
	ld.shared.u32 	%r19976, [%r23525+1052];
	// begin inline asm
	dp4a.s32.s32 %r19970, %r19971, %r19976, %r19962;
	// end inline asm
	// begin inline asm
	dp4a.s32.s32 %r19974, %r19951, %r19976, %r19966;
	// end inline asm
	and.b32  	%r23854, %r23849, 15;
	mad.lo.s32 	%r23855, %r19970, %r23854, %r23848;
	ld.shared.u32 	%r19979, [%r23593];
	// begin inline asm
	{.reg .f16 low,high;
  mov.b32 {low,high},%r19979;
  cvt.f32.f16 %f2111, low;}

	// end inline asm
	// begin inline asm
	{.reg .f16 low,high;
  mov.b32 {low,high},%r19979;
  cvt.f32.f16 %f2112, high;}

	// end inline asm
	ld.shared.f32 	%f2274, [%r23488+128];
	cvt.rn.f32.s32 	%f2275, %r23855;
	mul.f32 	%f2276, %f2111, %f2275;
	cvt.rn.f32.s32 	%f2277, %r19974;
	mul.f32 	%f2278, %f2112, %f2277;
	sub.f32 	%f2279, %f2276, %f2278;
	fma.rn.f32 	%f2728, %f2274, %f2279, %f2728;
	ld.shared.u32 	%r23856, [%r23492+12672];
	shr.s32 	%r23857, %r23856, %r23480;
	and.b32  	%r19981, %r23857, 50529027;
	ld.shared.u32 	%r23858, [%r23492+12676];
	shr.s32 	%r23859, %r23858, %r23480;
	and.b32  	%r19989, %r23859, 50529027;
	ld.shared.u32 	%r23860, [%r23492+12680];
	shr.s32 	%r23861, %r23860, %r23480;
	and.b32  	%r19997, %r23861, 50529027;
	ld.shared.u32 	%r23862, [%r23492+12684];
	shr.s32 	%r23863, %r23862, %r23480;
	and.b32  	%r20005, %r23863, 50529027;
	ld.shared.u32 	%r23864, [%r23492+12688];
	shr.s32 	%r23865, %r23864, %r23480;
	and.b32  	%r20013, %r23865, 50529027;
	ld.shared.u32 	%r23866, [%r23492+12692];
	shr.s32 	%r23867, %r23866, %r23480;
	and.b32  	%r20021, %r23867, 50529027;
	ld.shared.u32 	%r23868, [%r23492+12696];
	shr.s32 	%r23869, %r23868, %r23480;
	and.b32  	%r20029, %r23869, 50529027;
	ld.shared.u32 	%r23870, [%r23492+12700];
	shr.s32 	%r23871, %r23870, %r23480;
	and.b32  	%r20037, %r23871, 50529027;
	ld.shared.u8 	%r23872, [%r23631];
	shr.u32 	%r23873, %r23872, 4;
	shl.b32 	%r23874, %r23873, 8;
	or.b32  	%r23875, %r23874, %r23873;
	shl.b32 	%r23876, %r23875, 16;
	or.b32  	%r19985, %r23876, %r23875;
	ld.shared.u32 	%r19986, [%r23525+1024];
	// begin inline asm
	dp4a.s32.s32 %r19980, %r19981, %r19986, %r23447;
	// end inline asm
	// begin inline asm
	dp4a.s32.s32 %r19984, %r19985, %r19986, %r23447;
	// end inline asm
	ld.shared.u32 	%r19994, [%r23525+1028];
	// begin inline asm
	dp4a.s32.s32 %r19988, %r19989, %r19994, %r19980;
	// end inline asm
	// begin inline asm
	dp4a.s32.s32 %r19992, %r19985, %r19994, %r19984;
	// end inline asm
	ld.shared.u32 	%r20002, [%r23525+1032];
	// begin inline asm
	dp4a.s32.s32 %r19996, %r19997, %r20002, %r19988;
	// end inline asm
	// begin inline asm
	dp4a.s32.s32 %r20000, %r19985, %r20002, %r19992;
	// end inline asm
	ld.shared.u32 	%r20010, [%r23525+1036];
	// begin inline asm
	dp4a.s32.s32 %r20004, %r20005, %r20010, %r19996;
	// end inline asm
	// begin inline asm
	dp4a.s32.s32 %r20008, %r19985, %r20010, %r20000;
	// end inline asm
	and.b32  	%r23877, %r23872, 15;
	mul.lo.s32 	%r23878, %r20004, %r23877;
	ld.shared.u8 	%r23879, [%r23631+1];
	shr.u32 	%r23880, %r23879, 4;
	shl.b32 	%r23881, %r23880, 8;
	or.b32  	%r23882, %r23881, %r23880;
	shl.b32 	%r23883, %r23882, 16;
	or.b32  	%r20017, %r23883, %r23882;
	ld.shared.u32 	%r20018, [%r23525+1040];
	// begin inline asm
	dp4a.s32.s32 %r20012, %r20013, %r20018, %r23447;
	// end inline asm
	// begin inline asm
	dp4a.s32.s32 %r20016, %r20017, %r20018, %r20008;
	// end inline asm
	ld.shared.u32 	%r20026, [%r23525+1044];
	// begin inline asm
	dp4a.s32.s32 %r20020, %r20021, %r20026, %r20012;
	// end inline asm
	// begin inline asm
	dp4a.s32.s32 %r20024, %r20017, %r20026, %r20016;
	// end inline asm
	ld.shared.u32 	%r20034, [%r23525+1048];
	// begin inline asm
	dp4a.s32.s32 %r20028, %r20029, %r20034, %r20020;
	// end inline asm
	// begin inline asm
	dp4a.s32.s32 %r20032, %r20017, %r20034, %r20024;
	// end inline asm
	ld.shared.u32 	%r20042, [%r23525+1052];
	// begin inline asm
	dp4a.s32.s32 %r20036, %r20037, %r20042, %r20028;
	// end inline asm
	// begin inline asm
	dp4a.s32.s32 %r20040, %r20017, %r20042, %r20032;
	// end inline asm
	and.b32  	%r23884, %r23879, 15;
	mad.lo.s32 	%r23885, %r20036, %r23884, %r23878;
	ld.shared.u32 	%r20045, [%r23630];
	// begin inline asm
	{.reg .f16 low,high;
  mov.b32 {low,high},%r20045;
  cvt.f32.f16 %f2113, low;}

	// end inline asm
	// begin inline asm
	{.reg .f16 low,high;
  mov.b32 {low,high},%r20045;
  cvt.f32.f16 %f2114, high;}

	// end inline asm
	cvt.rn.f32.s32 	%f2280, %r23885;
	mul.f32 	%f2281, %f2113, %f2280;
	cvt.rn.f32.s32 	%f2282, %r20040;
	mul.f32 	%f2283, %f2114, %f2282;
	sub.f32 	%f2284, %f2281, %f2283;
	fma.rn.f32 	%f2712, %f2274, %f2284, %f2712;
	ld.shared.u32 	%r23886, [%r23492];
	shr.s32 	%r23887, %r23886, %r23480;
	and.b32  	%r20047, %r23887, 50529027;
	ld.shared.u32 	%r23888, [%r23492+4];
	shr.s32 	%r23889, %r23888, %r23480;
	and.b32  	%r20055, %r23889, 50529027;
	ld.shared.u32 	%r23890, [%r23492+8];
	shr.s32 	%r23891, %r23890, %r23480;
	and.b32  	%r20063, %r23891, 50529027;
	ld.shared.u32 	%r23892, [%r23492+12];
	shr.s32 	%r23893, %r23892, %r23480;
	and.b32  	%r20071, %r23893, 50529027;
	ld.shared.u32 	%r23894, [%r23492+16];
	shr.s32 	%r23895, %r23894, %r23480;
	and.b32  	%r20079, %r23895, 50529027;
	ld.shared.u32 	%r23896, [%r23492+20];
	shr.s32 	%r23897, %r23896, %r23480;
	and.b32  	%r20087, %r23897, 50529027;
	ld.shared.u32 	%r23898, [%r23492+24];
	shr.s32 	%r23899, %r23898, %r23480;
	and.b32  	%r20095, %r23899, 50529027;
	ld.shared.u32 	%r23900, [%r23492+28];
	shr.s32 	%r23901, %r23900, %r23480;
	and.b32  	%r20103, %r23901, 50529027;
	ld.shared.u8 	%r23902, [%r23517];
	shr.u32 	%r23903, %r23902, 4;
	shl.b32 	%r23904, %r23903, 8;
	or.b32  	%r23905, %r23904, %r23903;
	shl.b32 	%r23906, %r23905, 16;
	or.b32  	%r20051, %r23906, %r23905;
	ld.shared.u32 	%r20052, [%r23525+1536];
	// begin inline asm
	dp4a.s32.s32 %r20046, %r20047, %r20052, %r23447;
	// end inline asm
	// begin inline asm
	dp4a.s32.s32 %r20050, %r20051, %r20052, %r23447;
	// end inline asm
	ld.shared.u32 	%r20060, [%r23525+1540];
	// begin inline asm
	dp4a.s32.s32 %r20054, %r20055, %r20060, %r20046;
	// end inline asm
	// begin inline asm
	dp4a.s32.s32 %r20058, %r20051, %r20060, %r20050;
	// end inline asm
	ld.shared.u32 	%r20068, [%r23525+1544];
	// begin inline asm
	dp4a.s32.s32 %r20062, %r20063, %r20068, %r20054;
	// end inline asm
	// begin inline asm
	dp4a.s32.s32 %r20066, %r20051, %r20068, %r20058;
	// end inline asm
	ld.shared.u32 	%r20076, [%r23525+1548];
	// begin inline asm
	dp4a.s32.s32 %r20070, %r20071, %r20076, %r20062;
	// end inline asm
	// begin inline asm
	dp4a.s32.s32 %r20074, %r20051, %r20076, %r20066;
	// end inline asm
	and.b32  	%r23907, %r23902, 15;
	mul.lo.s32 	%r23908, %r20070, %r23907;
	ld.shared.u8 	%r23909, [%r23517+1];
	shr.u32 	%r23910, %r23909, 4;
	shl.b32 	%r23911, %r23910, 8;
	or.b32  	%r23912, %r23911, %r23910;
	shl.b32 	%r23913, %r23912, 16;
	or.b32  	%r20083, %r23913, %r23912;
	ld.shared.u32 	%r20084, [%r23525+1552];
	// begin inline asm
	dp4a.s32.s32 %r20078, %r20079, %r20084, %r23447;
	// end inline asm
	// begin inline asm
	dp4a.s32.s32 %r20082, %r20083, %r20084, %r20074;
	// end inline asm
	ld.shared.u32 	%r20092, [%r23525+1556];
	// begin inline asm
	dp4a.s32.s32 %r20086, %r20087, %r20092, %r20078;
	// end inline asm
	// begin inline asm
	dp4a.s32.s32 %r20090, %r20083, %r20092, %r20082;
	// end inline asm
	ld.shared.u32 	%r20100, [%r23525+1560];
	// begin inline asm
	dp4a.s32.s32 %r20094, %r20095, %r20100, %r20086;
	// end inline asm
	// begin inline asm
	dp4a.s32.s32 %r20098, %r20083, %r20100, %r20090;
	// end inline asm
	ld.shared.u32 	%r20108, [%r23525+1564];
	// begin inline asm
	dp4a.s32.s32 %r20102, %r20103, %r20108, %r20094;
	// end inline asm
	// begin inline asm
	dp4a.s32.s32 %r20106, %r20083, %r20108, %r20098;
	// end inline asm
	and.b32  	%r23914, %r23909, 15;
	mad.lo.s32 	%r23915, %r20102, %r23914, %r23908;
	ld.shared.u32 	%r20111, [%r23516];
	// begin inline asm
	{.reg .f16 low,high;
  mov.b32 {low,high},%r20111;
  cvt.f32.f16 %f2115, low;}

	// end inline asm
	// begin inline asm
	{.reg .f16 low,high;
  mov.b32 {low,high},%r20111;
  cvt.f32.f16 %f2116, high;}

	// end inline asm
	ld.shared.f32 	%f2285, [%r23488+192];
	cvt.rn.f32.s32 	%f2286, %r23915;
	mul.f32 	%f2287, %f2115, %f2286;
	cvt.rn.f32.s32 	%f2288, %r20106;
	mul.f32 	%f2289, %f2116, %f2288;
	sub.f32 	%f2290, %f2287, %f2289;
	fma.rn.f32 	%f2759, %f2285, %f2290, %f2759;
	ld.shared.u32 	%r23916, [%r23492+4224];
	shr.s32 	%r23917, %r23916, %r23480;
	and.b32  	%r20113, %r23917, 50529027;
	ld.shared.u32 	%r23918, [%r23492+4228];
	shr.s32 	%r23919, %r23918, %r23480;
	and.b32  	%r20121, %r23919, 50529027;
	ld.shared.u32 	%r23920, [%r23492+4232];
	shr.s32 	%r23921, %r23920, %r23480;
	and.b32  	%r20129, %r23921, 50529027;
	ld.shared.u32 	%r23922, [%r23492+4236];
	shr.s32 	%r23923, %r23922, %r23480;
	and.b32  	%r20137, %r23923, 50529027;
	ld.shared.u32 	%r23924, [%r23492+4240];
	shr.s32 	%r23925, %r23924, %r23480;
	and.b32  	%r20145, %r23925, 50529027;
	ld.shared.u32 	%r23926, [%r23492+4244];
	shr.s32 	%r23927, %r23926, %r23480;
	and.b32  	%r20153, %r23927, 50529027;
	ld.shared.u32 	%r23928, [%r23492+4248];
	shr.s32 	%r23929, %r23928, %r23480;
	and.b32  	%r20161, %r23929, 50529027;
	ld.shared.u32 	%r23930, [%r23492+4252];
	shr.s32 	%r23931, %r23930, %r23480;
	and.b32  	%r20169, %r23931, 50529027;
	ld.shared.u8 	%r23932, [%r23557];
	shr.u32 	%r23933, %r23932, 4;
	shl.b32 	%r23934, %r23933, 8;
	or.b32  	%r23935, %r23934, %r23933;
	shl.b32 	%r23936, %r23935, 16;
	or.b32  	%r20117, %r23936, %r23935;
	ld.shared.u32 	%r20118, [%r23525+1536];
	// begin inline asm
	dp4a.s32.s32 %r20112, %r20113, %r20118, %r23447;
	// end inline asm
	// begin inline asm
	dp4a.s32.s32 %r20116, %r20117, %r20118, %r23447;
	// end inline asm
	ld.shared.u32 	%r20126, [%r23525+1540];
	// begin inline asm
	dp4a.s32.s32 %r20120, %r20121, %r20126, %r20112;
	// end inline asm
	// begin inline asm
	dp4a.s32.s32 %r20124, %r20117, %r20126, %r20116;
	// end inline asm
	ld.shared.u32 	%r20134, [%r23525+1544];
	// begin inline asm
	dp4a.s32.s32 %r20128, %r20129, %r20134, %r20120;
	// end inline asm
	// begin inline asm
	dp4a.s32.s32 %r20132, %r20117, %r20134, %r20124;
	// end inline asm
	ld.shared.u32 	%r20142, [%r23525+1548];
	// begin inline asm
	dp4a.s32.s32 %r20136, %r20137, %r20142, %r20128;
	// end inline asm
	// begin inline asm
	dp4a.s32.s32 %r20140, %r20117, %r20142, %r20132;
	// end inline asm
	and.b32  	%r23937, %r23932, 15;
	mul.lo.s32 	%r23938, %r20136, %r23937;
	ld.shared.u8 	%r23939, [%r23557+1];
	shr.u32 	%r23940, %r23939, 4;
	shl.b32 	%r23941, %r23940, 8;
	or.b32  	%r23942, %r23941, %r23940;
	shl.b32 	%r23943, %r23942, 16;
	or.b32  	%r20149, %r23943, %r23942;
	ld.shared.u32 	%r20150, [%r23525+1552];
	// begin inline asm
	dp4a.s32.s32 %r20144, %r20145, %r20150, %r23447;
	// end inline asm
	// begin inline asm
	dp4a.s32.s32 %r20148, %r20149, %r20150, %r20140;
	// end inline asm
	ld.shared.u32 	%r20158, [%r23525+1556];
	// begin inline asm
	dp4a.s32.s32 %r20152, %r20153, %r20158, %r20144;
	// end inline asm
	// begin inline asm
	dp4a.s32.s32 %r20156, %r20149, %r20158, %r20148;
	// end inline asm
	ld.shared.u32 	%r20166, [%r23525+1560];
	// begin inline asm
	dp4a.s32.s32 %r20160, %r20161, %r20166, %r20152;
	// end inline asm
	// begin inline asm
	dp4a.s32.s32 %r20164, %r20149, %r20166, %r20156;
	// end inline asm
	ld.shared.u32 	%r20174, [%r23525+1564];
	// begin inline asm
	dp4a.s32.s32 %r20168, %r20169, %r20174, %r20160;
	// end inline asm
	// begin inline asm
	dp4a.s32.s32 %r20172, %r20149, %r20174, %r20164;
	// end inline asm
	and.b32  	%r23944, %r23939, 15;
	mad.lo.s32 	%r23945, %r20168, %r23944, %r23938;
	ld.shared.u32 	%r20177, [%r23556];
	// begin inline asm
	{.reg .f16 low,high;
  mov.b32 {low,high},%r20177;
  cvt.f32.f16 %f2117, low;}

	// end inline asm
	// begin inline asm
	{.reg .f16 low,high;
  mov.b32 {low,high},%r20177;
  cvt.f32.f16 %f2118, high;}

	// end inline asm
	cvt.rn.f32.s32 	%f2291, %r23945;
	mul.f32 	%f2292, %f2117, %f2291;
	cvt.rn.f32.s32 	%f2293, %r20172;
	mul.f32 	%f2294, %f2118, %f2293;
	sub.f32 	%f2295, %f2292, %f2294;
	fma.rn.f32 	%f2743, %f2285, %f2295, %f2743;
	ld.shared.u32 	%r23946, [%r23492+8448];
	shr.s32 	%r23947, %r23946, %r23480;
	and.b32  	%r20179, %r23947, 50529027;
	ld.shared.u32 	%r23948, [%r23492+8452];
	shr.s32 	%r23949, %r23948, %r23480;
	and.b32  	%r20187, %r23949, 50529027;
	ld.shared.u32 	%r23950, [%r23492+8456];
	shr.s32 	%r23951, %r23950, %r23480;
	and.b32  	%r20195, %r23951, 50529027;
	ld.shared.u32 	%r23952, [%r23492+8460];
	shr.s32 	%r23953, %r23952, %r23480;
	and.b32  	%r20203, %r23953, 50529027;
	ld.shared.u32 	%r23954, [%r23492+8464];
	shr.s32 	%r23955, %r23954, %r23480;
	and.b32  	%r20211, %r23955, 50529027;
	ld.shared.u32 	%r23956, [%r23492+8468];
	shr.s32 	%r23957, %r23956, %r23480;
	and.b32  	%r20219, %r23957, 50529027;
	ld.shared.u32 	%r23958, [%r23492+8472];
	shr.s32 	%r23959, %r23958, %r23480;
	and.b32  	%r20227, %r23959, 50529027;
	ld.shared.u32 	%r23960, [%r23492+8476];
	shr.s32 	%r23961, %r23960, %r23480;
	and.b32  	%r20235, %r23961, 50529027;
	ld.shared.u8 	%r23962, [%r23594];
	shr.u32 	%r23963, %r23962, 4;
	shl.b32 	%r23964, %r23963, 8;
	or.b32  	%r23965, %r23964, %r23963;
	shl.b32 	%r23966, %r23965, 16;
	or.b32  	%r20183, %r23966, %r23965;
	ld.shared.u32 	%r20184, [%r23525+1536];
	// begin inline asm
	dp4a.s32.s32 %r20178, %r20179, %r20184, %r23447;
	// end inline asm
	// begin inline asm
	dp4a.s32.s32 %r20182, %r20183, %r20184, %r23447;
	// end inline asm
	ld.shared.u32 	%r20192, [%r23525+1540];
	// begin inline asm
	dp4a.s32.s32 %r20186, %r20187, %r20192, %r20178;
	// end inline asm
	// begin inline asm
	dp4a.s32.s32 %r20190, %r20183, %r20192, %r20182;
	// end inline asm
	ld.shared.u32 	%r20200, [%r23525+1544];
	// begin inline asm
	dp4a.s32.s32 %r20194, %r20195, %r20200, %r20186;
	// end inline asm
	// begin inline asm
	dp4a.s32.s32 %r20198, %r20183, %r20200, %r20190;
	// end inline asm
	ld.shared.u32 	%r20208, [%r23525+1548];
	// begin inline asm
	dp4a.s32.s32 %r20202, %r20203, %r20208, %r20194;
	// end inline asm
	// begin inline asm
	dp4a.s32.s32 %r20206, %r20183, %r20208, %r20198;
	// end inline asm
	and.b32  	%r23967, %r23962, 15;
	mul.lo.s32 	%r23968, %r20202, %r23967;
	ld.shared.u8 	%r23969, [%r23594+1];
	shr.u32 	%r23970, %r23969, 4;
	shl.b32 	%r23971, %r23970, 8;
	or.b32  	%r23972, %r23971, %r23970;
	shl.b32 	%r23973, %r23972, 16;
	or.b32  	%r20215, %r23973, %r23972;
	ld.shared.u32 	%r20216, [%r23525+1552];
	// begin inline asm
	dp4a.s32.s32 %r20210, %r20211, %r20216, %r23447;
	// end inline asm
	// begin inline asm
	dp4a.s32.s32 %r20214, %r20215, %r20216, %r20206;
	// end inline asm
	ld.shared.u32 	%r20224, [%r23525+1556];
	// begin inline asm
	dp4a.s32.s32 %r20218, %r20219, %r20224, %r20210;
	// end inline asm
	// begin inline asm
	dp4a.s32.s32 %r20222, %r20215, %r20224, %r20214;
	// end inline asm
	ld.shared.u32 	%r20232, [%r23525+1560];
	// begin inline asm
	dp4a.s32.s32 %r20226, %r20227, %r20232, %r20218;
	// end inline asm
	// begin inline asm
	dp4a.s32.s32 %r20230, %r20215, %r20232, %r20222;
	// end inline asm
	ld.shared.u32 	%r20240, [%r23525+1564];
	// begin inline asm
	dp4a.s32.s32 %r20234, %r20235, %r20240, %r20226;
	// end inline asm
	// begin inline asm
	dp4a.s32.s32 %r20238, %r20215, %r20240, %r20230;
	// end inline asm
	and.b32  	%r23974, %r23969, 15;
	mad.lo.s32 	%r23975, %r20234, %r23974, %r23968;
	ld.shared.u32 	%r20243, [%r23593];
	// begin inline asm
	{.reg .f16 low,high;
  mov.b32 {low,high},%r20243;
  cvt.f32.f16 %f2119, low;}

	// end inline asm
	// begin inline asm
	{.reg .f16 low,high;
  mov.b32 {low,high},%r20243;
  cvt.f32.f16 %f2120, high;}

	// end inline asm
	ld.shared.f32 	%f2296, [%r23488+192];
	cvt.rn.f32.s32 	%f2297, %r23975;
	mul.f32 	%f2298, %f2119, %f2297;
	cvt.rn.f32.s32 	%f2299, %r20238;
	mul.f32 	%f2300, %f2120, %f2299;
	sub.f32 	%f2301, %f2298, %f2300;
	fma.rn.f32 	%f2727, %f2296, %f2301, %f2727;
	ld.shared.u32 	%r23976, [%r23492+12672];
	shr.s32 	%r23977, %r23976, %r23480;
	and.b32  	%r20245, %r23977, 50529027;
	ld.shared.u32 	%r23978, [%r23492+12676];
	shr.s32 	%r23979, %r23978, %r23480;
	and.b32  	%r20253, %r23979, 50529027;
	ld.shared.u32 	%r23980, [%r23492+12680];
	shr.s32 	%r23981, %r23980, %r23480;
	and.b32  	%r20261, %r23981, 50529027;
	ld.shared.u32 	%r23982, [%r23492+12684];
	shr.s32 	%r23983, %r23982, %r23480;
	and.b32  	%r20269, %r23983, 50529027;
	ld.shared.u32 	%r23984, [%r23492+12688];
	shr.s32 	%r23985, %r23984, %r23480;
	and.b32  	%r20277, %r23985, 50529027;
	ld.shared.u32 	%r23986, [%r23492+12692];
	shr.s32 	%r23987, %r23986, %r23480;
	and.b32  	%r20285, %r23987, 50529027;
	ld.shared.u32 	%r23988, [%r23492+12696];
	shr.s32 	%r23989, %r23988, %r23480;
	and.b32  	%r20293, %r23989, 50529027;
	ld.shared.u32 	%r23990, [%r23492+12700];
	shr.s32 	%r23991, %r23990, %r23480;
	and.b32  	%r20301, %r23991, 50529027;
	ld.shared.u8 	%r23992, [%r23631];
	shr.u32 	%r23993, %r23992, 4;
	shl.b32 	%r23994, %r23993, 8;
	or.b32  	%r23995, %r23994, %r23993;
	shl.b32 	%r23996, %r23995, 16;
	or.b32  	%r20249, %r23996, %r23995;
	ld.shared.u32 	%r20250, [%r23525+1536];
	// begin inline asm
	dp4a.s32.s32 %r20244, %r20245, %r20250, %r23447;
	// end inline asm
	// begin inline asm
	dp4a.s32.s32 %r20248, %r20249, %r20250, %r23447;
	// end inline asm
	ld.shared.u32 	%r20258, [%r23525+1540];
	// begin inline asm
	dp4a.s32.s32 %r20252, %r20253, %r20258, %r20244;
	// end inline asm
	// begin inline asm
	dp4a.s32.s32 %r20256, %r20249, %r20258, %r20248;
	// end inline asm
	ld.shared.u32 	%r20266, [%r23525+1544];
	// begin inline asm
	dp4a.s32.s32 %r20260, %r20261, %r20266, %r20252;
	// end inline asm
	// begin inline asm
	dp4a.s32.s32 %r20264, %r20249, %r20266, %r20256;
	// end inline asm
	ld.shared.u32 	%r20274, [%r23525+1548];
	// begin inline asm
	dp4a.s32.s32 %r20268, %r20269, %r20274, %r20260;
	// end inline asm
	// begin inline asm
	dp4a.s32.s32 %r20272, %r20249, %r20274, %r20264;
	// end inline asm
	and.b32  	%r23997, %r23992, 15;
	mul.lo.s32 	%r23998, %r20268, %r23997;
	ld.shared.u8 	%r23999, [%r23631+1];
	shr.u32 	%r24000, %r23999, 4;
	shl.b32 	%r24001, %r24000, 8;
	or.b32  	%r24002, %r24001, %r24000;
	shl.b32 	%r24003, %r24002, 16;
	or.b32  	%r20281, %r24003, %r24002;
	ld.shared.u32 	%r20282, [%r23525+1552];
	// begin inline asm
	dp4a.s32.s32 %r20276, %r20277, %r20282, %r23447;
	// end inline asm
	// begin inline asm
	dp4a.s32.s32 %r20280, %r20281, %r20282, %r20272;
	// end inline asm
	ld.shared.u32 	%r20290, [%r23525+1556];
	// begin inline asm
	dp4a.s32.s32 %r20284, %r20285, %r20290, %r20276;
	// end inline asm
	// begin inline asm
	dp4a.s32.s32 %r20288, %r20281, %r20290, %r20280;
	// end inline asm
	ld.shared.u32 	%r20298, [%r23525+1560];
	// begin inline asm
	dp4a.s32.s32 %r20292, %r20293, %r20298, %r20284;
	// end inline asm
	// begin inline asm
	dp4a.s32.s32 %r20296, %r20281, %r20298, %r20288;
	// end inline asm
	ld.shared.u32 	%r20306, [%r23525+1564];
	// begin inline asm
	dp4a.s32.s32 %r20300, %r20301, %r20306, %r20292;
	// end inline asm
	// begin inline asm
	dp4a.s32.s32 %r20304, %r20281, %r20306, %r20296;
	// end inline asm
	and.b32  	%r24004, %r23999, 15;
	mad.lo.s32 	%r24005, %r20300, %r24004, %r23998;
	ld.shared.u32 	%r20309, [%r23630];
	// begin inline asm
	{.reg .f16 low,high;
  mov.b32 {low,high},%r20309;
  cvt.f32.f16 %f2121, low;}

	// end inline asm
	// begin inline asm
	{.reg .f16 low,high;
  mov.b32 {low,high},%r20309;
  cvt.f32.f16 %f2122, high;}

	// end inline asm
	cvt.rn.f32.s32 	%f2302, %r24005;
	mul.f32 	%f2303, %f2121, %f2302;
	cvt.rn.f32.s32 	%f2304, %r20304;
	mul.f32 	%f2305, %f2122, %f2304;
	sub.f32 	%f2306, %f2303, %f2305;
	fma.rn.f32 	%f2711, %f2296, %f2306, %f2711;
	ld.shared.u32 	%r24006, [%r23492];
	shr.s32 	%r24007, %r24006, %r23480;
	and.b32  	%r20311, %r24007, 50529027;
	ld.shared.u32 	%r24008, [%r23492+4];
	shr.s32 	%r24009, %r24008, %r23480;
	and.b32  	%r20319, %r24009, 50529027;
	ld.shared.u32 	%r24010, [%r23492+8];
	shr.s32 	%r24011, %r24010, %r23480;
	and.b32  	%r20327, %r24011, 50529027;
	ld.shared.u32 	%r24012, [%r23492+12];
	shr.s32 	%r24013, %r24012, %r23480;
	and.b32  	%r20335, %r24013, 50529027;
	ld.shared.u32 	%r24014, [%r23492+16];
	shr.s32 	%r24015, %r24014, %r23480;
	and.b32  	%r20343, %r24015, 50529027;
	ld.shared.u32 	%r24016, [%r23492+20];
	shr.s32 	%r24017, %r24016, %r23480;
	and.b32  	%r20351, %r24017, 50529027;
	ld.shared.u32 	%r24018, [%r23492+24];
	shr.s32 	%r24019, %r24018, %r23480;
	and.b32  	%r20359, %r24019, 50529027;
	ld.shared.u32 	%r24020, [%r23492+28];
	shr.s32 	%r24021, %r24020, %r23480;
	and.b32  	%r20367, %r24021, 50529027;
	ld.shared.u8 	%r24022, [%r23517];
	shr.u32 	%r24023, %r24022, 4;
	shl.b32 	%r24024, %r24023, 8;
	or.b32  	%r24025, %r24024, %r24023;
	shl.b32 	%r24026, %r24025, 16;
	or.b32  	%r20315, %r24026, %r24025;
	ld.shared.u32 	%r20316, [%r23525+2048];
	// begin inline asm
	dp4a.s32.s32 %r20310, %r20311, %r20316, %r23447;
	// end inline asm
	// begin inline asm
	dp4a.s32.s32 %r20314, %r20315, %r20316, %r23447;
	// end inline asm
	ld.shared.u32 	%r20324, [%r23525+2052];
	// begin inline asm
	dp4a.s32.s32 %r20318, %r20319, %r20324, %r20310;
	// end inline asm
	// begin inline asm
	dp4a.s32.s32 %r20322, %r20315, %r20324, %r20314;
	// end inline asm
	ld.shared.u32 	%r20332, [%r23525+2056];
	// begin inline asm
	dp4a.s32.s32 %r20326, %r20327, %r20332, %r20318;
	// end inline asm
	// begin inline asm
	dp4a.s32.s32 %r20330, %r20315, %r20332, %r20322;
	// end inline asm
	ld.shared.u32 	%r20340, [%r23525+2060];
	// begin inline asm
	dp4a.s32.s32 %r20334, %r20335, %r20340, %r20326;
	// end inline asm
	// begin inline asm
	dp4a.s32.s32 %r20338, %r20315, %r20340, %r20330;
	// end inline asm
	and.b32  	%r24027, %r24022, 15;
	mul.lo.s32 	%r24028, %r20334, %r24027;
	ld.shared.u8 	%r24029, [%r23517+1];
	shr.u32 	%r24030, %r24029, 4;
	shl.b32 	%r24031, %r24030, 8;
	or.b32  	%r24032, %r24031, %r24030;
	shl.b32 	%r24033, %r24032, 16;
	or.b32  	%r20347, %r24033, %r24032;
	ld.shared.u32 	%r20348, [%r23525+2064];
	// begin inline asm
	dp4a.s32.s32 %r20342, %r20343, %r20348, %r23447;
	// end inline asm
	// begin inline asm
	dp4a.s32.s32 %r20346, %r20347, %r20348, %r20338;
	// end inline asm
	ld.shared.u32 	%r20356, [%r23525+2068];
	// begin inline asm
	dp4a.s32.s32 %r20350, %r20351, %r20356, %r20342;
	// end inline asm
	// begin inline asm
	dp4a.s32.s32 %r20354, %r20347, %r20356, %r20346;
	// end inline asm
	ld.shared.u32 	%r20364, [%r23525+2072];
	// begin inline asm
	dp4a.s32.s32 %r20358, %r20359, %r20364, %r20350;
	// end inline asm
	// begin inline asm
	dp4a.s32.s32 %r20362, %r20347, %r20364, %r20354;
	// end inline asm
	ld.shared.u32 	%r20372, [%r23525+2076];
	// begin inline asm
	dp4a.s32.s32 %r20366, %r20367, %r20372, %r20358;
	// end inline asm
	// begin inline asm
	dp4a.s32.s32 %r20370, %r20347, %r20372, %r20362;
	// end inline asm
	and.b32  	%r24034, %r24029, 15;
	mad.lo.s32 	%r24035, %r20366, %r24034, %r24028;
	ld.shared.u32 	%r20375, [%r23516];
	// begin inline asm
	{.reg .f16 low,high;
  mov.b32 {low,high},%r20375;
  cvt.f32.f16 %f2123, low;}

	// end inline asm
	// begin inline asm
	{.reg .f16 low,high;
  mov.b32 {low,high},%r20375;
  cvt.f32.f16 %f2124, high;}

	// end inline asm
	ld.shared.f32 	%f2307, [%r23488+256];
	cvt.rn.f32.s32 	%f2308, %r24035;
	mul.f32 	%f2309, %f2123, %f2308;
	cvt.rn.f32.s32 	%f2310, %r20370;
	mul.f32 	%f2311, %f2124, %f2310;
	sub.f32 	%f2312, %f2309, %f2311;
	fma.rn.f32 	%f2758, %f2307, %f2312, %f2758;
	ld.shared.u32 	%r24036, [%r23492+4224];
	shr.s32 	%r24037, %r24036, %r23480;
	and.b32  	%r20377, %r24037, 50529027;
	ld.shared.u32 	%r24038, [%r23492+4228];
	shr.s32 	%r24039, %r24038, %r23480;
	and.b32  	%r20385, %r24039, 50529027;
	ld.shared.u32 	%r24040, [%r23492+4232];
	shr.s32 	%r24041, %r24040, %r23480;
	and.b32  	%r20393, %r24041, 50529027;
	ld.shared.u32 	%r24042, [%r23492+4236];
	shr.s32 	%r24043, %r24042, %r23480;
	and.b32  	%r20401, %r24043, 50529027;
	ld.shared.u32 	%r24044, [%r23492+4240];
	shr.s32 	%r24045, %r24044, %r23480;
	and.b32  	%r20409, %r24045, 50529027;
	ld.shared.u32 	%r24046, [%r23492+4244];
	shr.s32 	%r24047, %r24046, %r23480;
	and.b32  	%r20417, %r24047, 50529027;
	ld.shared.u32 	%r24048, [%r23492+4248];
	shr.s32 	%r24049, %r24048, %r23480;
	and.b32  	%r20425, %r24049, 50529027;
	ld.shared.u32 	%r24050, [%r23492+4252];
	shr.s32 	%r24051, %r24050, %r23480;
	and.b32  	%r20433, %r24051, 50529027;
	ld.shared.u8 	%r24052, [%r23557];
	shr.u32 	%r24053, %r24052, 4;
	shl.b32 	%r24054, %r24053, 8;
	or.b32  	%r24055, %r24054, %r24053;
	shl.b32 	%r24056, %r24055, 16;
	or.b32  	%r20381, %r24056, %r24055;
	ld.shared.u32 	%r20382, [%r23525+2048];
	// begin inline asm
	dp4a.s32.s32 %r20376, %r20377, %r20382, %r23447;
	// end inline asm
	// begin inline asm
	dp4a.s32.s32 %r20380, %r20381, %r20382, %r23447;
	// end inline asm
	ld.shared.u32 	%r20390, [%r23525+2052];
	// begin inline asm
	dp4a.s32.s32 %r20384, %r20385, %r20390, %r20376;
	// end inline asm
	// begin inline asm
	dp4a.s32.s32 %r20388, %r20381, %r20390, %r20380;
	// end inline asm
	ld.shared.u32 	%r20398, [%r23525+2056];
	// begin inline asm
	dp4a.s32.s32 %r20392, %r20393, %r20398, %r20384;
	// end inline asm
	// begin inline asm
	dp4a.s32.s32 %r20396, %r20381, %r20398, %r20388;
	// end inline asm
	ld.shared.u32 	%r20406, [%r23525+2060];
	// begin inline asm
	dp4a.s32.s32 %r20400, %r20401, %r20406, %r20392;
	// end inline asm
	// begin inline asm
	dp4a.s32.s32 %r20404, %r20381, %r20406, %r20396;
	// end inline asm
	and.b32  	%r24057, %r24052, 15;
	mul.lo.s32 	%r24058, %r20400, %r24057;
	ld.shared.u8 	%r24059, [%r23557+1];
	shr.u32 	%r24060, %r24059, 4;
	shl.b32 	%r24061, %r24060, 8;
	or.b32  	%r24062, %r24061, %r24060;
	shl.b32 	%r24063, %r24062, 16;
	or.b32  	%r20413, %r24063, %r24062;
	ld.shared.u32 	%r20414, [%r23525+2064];
	// begin inline asm
	dp4a.s32.s32 %r20408, %r20409, %r20414, %r23447;
	// end inline asm
	// begin inline asm
	dp4a.s32.s32 %r20412, %r20413, %r20414, %r20404;
	// end inline asm
	ld.shared.u32 	%r20422, [%r23525+2068];
	// begin inline asm
	dp4a.s32.s32 %r20416, %r20417, %r20422, %r20408;
	// end inline asm
	// begin inline asm
	dp4a.s32.s32 %r20420, %r20413, %r20422, %r20412;
	// end inline asm
	ld.shared.u32 	%r20430, [%r23525+2072];
	// begin inline asm
	dp4a.s32.s32 %r20424, %r20425, %r20430, %r20416;
	// end inline asm
	// begin inline asm
	dp4a.s32.s32 %r20428, %r20413, %r20430, %r20420;
	// end inline asm
	ld.shared.u32 	%r20438, [%r23525+2076];
	// begin inline asm
	dp4a.s32.s32 %r20432, %r20433, %r20438, %r20424;
	// end inline asm
	// begin inline asm
	dp4a.s32.s32 %r20436, %r20413, %r20438, %r20428;
	// end inline asm
	and.b32  	%r24064, %r24059, 15;
	mad.lo.s32 	%r24065, %r20432, %r24064, %r24058;
	ld.shared.u32 	%r20441, [%r23556];
	// begin inline asm
	{.reg .f16 low,high;
  mov.b32 {low,high},%r20441;
  cvt.f32.f16 %f2125, low;}

	// end inline asm
	// begin inline asm
	{.reg .f16 low,high;
  mov.b32 {low,high},%r20441;
  cvt.f32.f16 %f2126, high;}

	// end inline asm
	cvt.rn.f32.s32 	%f2313, %r24065;
	mul.f32 	%f2314, %f2125, %f2313;
	cvt.rn.f32.s32 	%f2315, %r20436;
	mul.f32 	%f2316, %f2126, %f2315;
	sub.f32 	%f2317, %f2314, %f2316;
	fma.rn.f32 	%f2742, %f2307, %f2317, %f2742;
	ld.shared.u32 	%r24066, [%r23492+8448];
	shr.s32 	%r24067, %r24066, %r23480;
	and.b32  	%r20443, %r24067, 50529027;
	ld.shared.u32 	%r24068, [%r23492+8452];
	shr.s32 	%r24069, %r24068, %r23480;
	and.b32  	%r20451, %r24069, 50529027;
	ld.shared.u32 	%r24070, [%r23492+8456];
	shr.s32 	%r24071, %r24070, %r23480;
	and.b32  	%r20459, %r24071, 50529027;
	ld.shared.u32 	%r24072, [%r23492+8460];
	shr.s32 	%r24073, %r24072, %r23480;
	and.b32  	%r20467, %r24073, 50529027;
	ld.shared.u32 	%r24074, [%r23492+8464];
	shr.s32 	%r24075, %r24074, %r23480;
	and.b32  	%r20475, %r24075, 50529027;
	ld.shared.u32 	%r24076, [%r23492+8468];
	shr.s32 	%r24077, %r24076, %r23480;
	and.b32  	%r20483, %r24077, 50529027;
	ld.shared.u32 	%r24078, [%r23492+8472];
	shr.s32 	%r24079, %r24078, %r23480;
	and.b32  	%r20491, %r24079, 50529027;
	ld.shared.u32 	%r24080, [%r23492+8476];
	shr.s32 	%r24081, %r24080, %r23480;
	and.b32  	%r20499, %r24081, 50529027;
	ld.shared.u8 	%r24082, [%r23594];
	shr.u32 	%r24083, %r24082, 4;
	shl.b32 	%r24084, %r24083, 8;
	or.b32  	%r24085, %r24084, %r24083;
	shl.b32 	%r24086, %r24085, 16;
	or.b32  	%r20447, %r24086, %r24085;
	ld.shared.u32 	%r20448, [%r23525+2048];
	// begin inline asm
	dp4a.s32.s32 %r20442, %r20443, %r20448, %r23447;
	// end inline asm
	// begin inline asm
	dp4a.s32.s32 %r20446, %r20447, %r20448, %r23447;
	// end inline asm
	ld.shared.u32 	%r20456, [%r23525+2052];
	// begin inline asm
	dp4a.s32.s32 %r20450, %r20451, %r20456, %r20442;
	// end inline asm
	// begin inline asm
	dp4a.s32.s32 %r20454, %r20447, %r20456, %r20446;
	// end inline asm
	ld.shared.u32 	%r20464, [%r23525+2056];
	// begin inline asm
	dp4a.s32.s32 %r20458, %r20459, %r20464, %r20450;
	// end inline asm
	// begin inline asm
	dp4a.s32.s32 %r20462, %r20447, %r20464, %r20454;
	// end inline asm
	ld.shared.u32 	%r20472, [%r23525+2060];
	// begin inline asm
	dp4a.s32.s32 %r20466, %r20467, %r20472, %r20458;
	// end inline asm
	// begin inline asm
	dp4a.s32.s32 %r20470, %r20447, %r20472, %r20462;
	// end inline asm
	and.b32  	%r24087, %r24082, 15;
	mul.lo.s32 	%r24088, %r20466, %r24087;
	ld.shared.u8 	%r24089, [%r23594+1];
	shr.u32 	%r24090, %r24089, 4;
	shl.b32 	%r24091, %r24090, 8;
	or.b32  	%r24092, %r24091, %r24090;
	shl.b32 	%r24093, %r24092, 16;
	or.b32  	%r20479, %r24093, %r24092;
	ld.shared.u32 	%r20480, [%r23525+2064];
	// begin inline asm
	dp4a.s32.s32 %r20474, %r20475, %r20480, %r23447;
	// end inline asm
	// begin inline asm
	dp4a.s32.s32 %r20478, %r20479, %r20480, %r20470;
	// end inline asm
	ld.shared.u32 	%r20488, [%r23525+2068];
	// begin inline asm
	dp4a.s32.s32 %r20482, %r20483, %r20488, %r20474;
	// end inline asm
	// begin inline asm
	dp4a.s32.s32 %r20486, %r20479, %r20488, %r20478;
	// end inline asm
	ld.shared.u32 	%r20496, [%r23525+2072];
	// begin inline asm
	dp4a.s32.s32 %r20490, %r20491, %r20496, %r20482;
	// end inline asm
	// begin inline asm
	dp4a.s32.s32 %r20494, %r20479, %r20496, %r20486;
	// end inline asm
	ld.shared.u32 	%r20504, [%r23525+2076];
	// begin inline asm
	dp4a.s32.s32 %r20498, %r20499, %r20504, %r20490;
	// end inline asm
	// begin inline asm
	dp4a.s32.s32 %r20502, %r20479, %r20504, %r20494;
	// end inline asm
	and.b32  	%r24094, %r24089, 15;
	mad.lo.s32 	%r24095, %r20498, %r24094, %r24088;
	ld.shared.u32 	%r20507, [%r23593];
	// begin inline asm
	{.reg .f16 low,high;
  mov.b32 {low,high},%r20507;
  cvt.f32.f16 %f2127, low;}

	// end inline asm
	// begin inline asm
	{.reg .f16 low,high;
  mov.b32 {low,high},%r20507;
  cvt.f32.f16 %f2128, high;}

	// end inline asm
	ld.shared.f32 	%f2318, [%r23488+256];
	cvt.rn.f32.s32 	%f2319, %r24095;
	mul.f32 	%f2320, %f2127, %f2319;
	cvt.rn.f32.s32 	%f2321, %r20502;
	mul.f32 	%f2322, %f2128, %f2321;
	sub.f32 	%f2323, %f2320, %f2322;
	fma.rn.f32 	%f2726, %f2318, %f2323, %f2726;
	ld.shared.u32 	%r24096, [%r23492+12672];
	shr.s32 	%r24097, %r24096, %r23480;
	and.b32  	%r20509, %r24097, 50529027;
	ld.shared.u32 	%r24098, [%r23492+12676];
	shr.s32 	%r24099, %r24098, %r23480;
	and.b32  	%r20517, %r24099, 50529027;
	ld.shared.u32 	%r24100, [%r23492+12680];
	shr.s32 	%r24101, %r24100, %r23480;
	and.b32  	%r20525, %r24101, 50529027;
	ld.shared.u32 	%r24102, [%r23492+12684];
	shr.s32 	%r24103, %r24102, %r23480;
	and.b32  	%r20533, %r24103, 50529027;
	ld.shared.u32 	%r24104, [%r23492+12688];
	shr.s32 	%r24105, %r24104, %r23480;
	and.b32  	%r20541, %r24105, 50529027;
	ld.shared.u32 	%r24106, [%r23492+12692];
	shr.s32 	%r24107, %r24106, %r23480;
	and.b32  	%r20549, %r24107, 50529027;
	ld.shared.u32 	%r24108, [%r23492+12696];
	shr.s32 	%r24109, %r24108, %r23480;
	and.b32  	%r20557, %r24109, 50529027;
	ld.shared.u32 	%r24110, [%r23492+12700];
	shr.s32 	%r24111, %r24110, %r23480;
	and.b32  	%r20565, %r24111, 50529027;
	ld.shared.u8 	%r24112, [%r23631];
	shr.u32 	%r24113, %r24112, 4;
	shl.b32 	%r24114, %r24113, 8;
	or.b32  	%r24115, %r24114, %r24113;
	shl.b32 	%r24116, %r24115, 16;
	or.b32  	%r20513, %r24116, %r24115;
	ld.shared.u32 	%r20514, [%r23525+2048];
	// begin inline asm
	dp4a.s32.s32 %r20508, %r20509, %r20514, %r23447;
	// end inline asm
	// begin inline asm
	dp4a.s32.s32 %r20512, %r20513, %r20514, %r23447;
	// end inline asm
	ld.shared.u32 	%r20522, [%r23525+2052];
	// begin inline asm
	dp4a.s32.s32 %r20516, %r20517, %r20522, %r20508;
	// end inline asm
	// begin inline asm
	dp4a.s32.s32 %r20520, %r20513, %r20522, %r20512;
	// end inline asm
	ld.shared.u32 	%r20530, [%r23525+2056];
	// begin inline asm
	dp4a.s32.s32 %r20524, %r20525, %r20530, %r20516;
	// end inline asm
	// begin inline asm
	dp4a.s32.s32 %r20528, %r20513, %r20530, %r20520;
	// end inline asm
	ld.shared.u32 	%r20538, [%r23525+2060];
	// begin inline asm
	dp4a.s32.s32 %r20532, %r20533, %r20538, %r20524;
	// end inline asm
	// begin inline asm
	dp4a.s32.s32 %r20536, %r20513, %r20538, %r20528;
	// end inline asm
	and.b32  	%r24117, %r24112, 15;
	mul.lo.s32 	%r24118, %r20532, %r24117;
	ld.shared.u8 	%r24119, [%r23631+1];
	shr.u32 	%r24120, %r24119, 4;
	shl.b32 	%r24121, %r24120, 8;
	or.b32  	%r24122, %r24121, %r24120;
	shl.b32 	%r24123, %r24122, 16;
	or.b32  	%r20545, %r24123, %r24122;
	ld.shared.u32 	%r20546, [%r23525+2064];
	// begin inline asm
	dp4a.s32.s32 %r20540, %r20541, %r20546, %r23447;
	// end inline asm
	// begin inline asm
	dp4a.s32.s32 %r20544, %r20545, %r20546, %r20536;
	// end inline asm
	ld.shared.u32 	%r20554, [%r23525+2068];
	// begin inline asm
	dp4a.s32.s32 %r20548, %r20549, %r20554, %r20540;
	// end inline asm
	// begin inline asm
	dp4a.s32.s32 %r20552, %r20545, %r20554, %r20544;
	// end inline asm
	ld.shared.u32 	%r20562, [%r23525+2072];
	// begin inline asm
	dp4a.s32.s32 %r20556, %r20557, %r20562, %r20548;
	// end inline asm
	// begin inline asm
	dp4a.s32.s32 %r20560, %r20545, %r20562, %r20552;
	// end inline asm
	ld.shared.u32 	%r20570, [%r23525+2076];
	// begin inline asm
	dp4a.s32.s32 %r20564, %r20565, %r20570, %r20556;
	// end inline asm
	// begin inline asm
	dp4a.s32.s32 %r20568, %r20545, %r20570, %r20560;
	// end inline asm
	and.b32  	%r24124, %r24119, 15;
	mad.lo.s32 	%r24125, %r20564, %r24124, %r24118;
	ld.shared.u32 	%r20573, [%r23630];
	// begin inline asm
	{.reg .f16 low,high;
  mov.b32 {low,high},%r20573;
  cvt.f32.f16 %f2129, low;}

	// end inline asm
	// begin inline asm
	{.reg .f16 low,high;
  mov.b32 {low,high},%r20573;
  cvt.f32.f16 %f2130, high;}

	// end inline asm
	cvt.rn.f32.s32 	%f2324, %r24125;
	mul.f32 	%f2325, %f2129, %f2324;
	cvt.rn.f32.s32 	%f2326, %r20568;
	mul.f32 	%f2327, %f2130, %f2326;
	sub.f32 	%f2328, %f2325, %f2327;
	fma.rn.f32 	%f2710, %f2318, %f2328, %f2710;
	ld.shared.u32 	%r24126, [%r23492];
	shr.s32 	%r24127, %r24126, %r23480;
	and.b32  	%r20575, %r24127, 50529027;
	ld.shared.u32 	%r24128, [%r23492+4];
	shr.s32 	%r24129, %r24128, %r23480;
	and.b32  	%r20583, %r24129, 50529027;
	ld.shared.u32 	%r24130, [%r23492+8];
	shr.s32 	%r24131, %r24130, %r23480;
	and.b32  	%r20591, %r24131, 50529027;
	ld.shared.u32 	%r24132, [%r23492+12];
	shr.s32 	%r24133, %r24132, %r23480;
	and.b32  	%r20599, %r24133, 50529027;
	ld.shared.u32 	%r24134, [%r23492+16];
	shr.s32 	%r24135, %r24134, %r23480;
	and.b32  	%r20607, %r24135, 50529027;
	ld.shared.u32 	%r24136, [%r23492+20];
	shr.s32 	%r24137, %r24136, %r23480;
	and.b32  	%r20615, %r24137, 50529027;
	ld.shared.u32 	%r24138, [%r23492+24];
	shr.s32 	%r24139, %r24138, %r23480;
	and.b32  	%r20623, %r24139, 50529027;
	ld.shared.u32 	%r24140, [%r23492+28];
	shr.s32 	%r24141, %r24140, %r23480;
	and.b32  	%r20631, %r24141, 50529027;
	ld.shared.u8 	%r24142, [%r23517];
	shr.u32 	%r24143, %r24142, 4;
	shl.b32 	%r24144, %r24143, 8;
	or.b32  	%r24145, %r24144, %r24143;
	shl.b32 	%r24146, %r24145, 16;
	or.b32  	%r20579, %r24146, %r24145;
	ld.shared.u32 	%r20580, [%r23525+2560];
	// begin inline asm
	dp4a.s32.s32 %r20574, %r20575, %r20580, %r23447;
	// end inline asm
	// begin inline asm
	dp4a.s32.s32 %r20578, %r20579, %r20580, %r23447;
	// end inline asm
	ld.shared.u32 	%r20588, [%r23525+2564];
	// begin inline asm
	dp4a.s32.s32 %r20582, %r20583, %r20588, %r20574;
	// end inline asm
	// begin inline asm
	dp4a.s32.s32 %r20586, %r20579, %r20588, %r20578;
	// end inline asm
	ld.shared.u32 	%r20596, [%r23525+2568];
	// begin inline asm
	dp4a.s32.s32 %r20590, %r20591, %r20596, %r20582;
	// end inline asm
	// begin inline asm
	dp4a.s32.s32 %r20594, %r20579, %r20596, %r20586;
	// end inline asm
	ld.shared.u32 	%r20604, [%r23525+2572];
	// begin inline asm
	dp4a.s32.s32 %r20598, %r20599, %r20604, %r20590;
	// end inline asm
	// begin inline asm
	dp4a.s32.s32 %r20602, %r20579, %r20604, %r20594;
	// end inline asm
	and.b32  	%r24147, %r24142, 15;
	mul.lo.s32 	%r24148, %r20598, %r24147;
	ld.shared.u8 	%r24149, [%r23517+1];
	shr.u32 	%r24150, %r24149, 4;
	shl.b32 	%r24151, %r24150, 8;
	or.b32  	%r24152, %r24151, %r24150;
	shl.b32 	%r24153, %r24152, 16;
	or.b32  	%r20611, %r24153, %r24152;
	ld.shared.u32 	%r20612, [%r23525+2576];
	// begin inline asm
	dp4a.s32.s32 %r20606, %r20607, %r20612, %r23447;
	// end inline asm
	// begin inline asm
	dp4a.s32.s32 %r20610, %r20611, %r20612, %r20602;
	// end inline asm
	ld.shared.u32 	%r20620, [%r23525+2580];
	// begin inline asm
	dp4a.s32.s32 %r20614, %r20615, %r20620, %r20606;
	// end inline asm
	// begin inline asm
	dp4a.s32.s32 %r20618, %r20611, %r20620, %r20610;
	// end inline asm
	ld.shared.u32 	%r20628, [%r23525+2584];
	// begin inline asm
	dp4a.s32.s32 %r20622, %r20623, %r20628, %r20614;
	// end inline asm
	// begin inline asm
	dp4a.s32.s32 %r20626, %r20611, %r20628, %r20618;
	// end inline asm
	ld.shared.u32 	%r20636, [%r23525+2588];
	// begin inline asm
	dp4a.s32.s32 %r20630, %r20631, %r20636, %r20622;
	// end inline asm
	// begin inline asm
	dp4a.s32.s32 %r20634, %r20611, %r20636, %r20626;
	// end inline asm
	and.b32  	%r24154, %r24149, 15;
	mad.lo.s32 	%r24155, %r20630, %r24154, %r24148;
	ld.shared.u32 	%r20639, [%r23516];
	// begin inline asm
	{.reg .f16 low,high;
  mov.b32 {low,high},%r20639;
  cvt.f32.f16 %f2131, low;}

	// end inline asm
	// begin inline asm
	{.reg .f16 low,high;
  mov.b32 {low,high},%r20639;
  cvt.f32.f16 %f2132, high;}

	// end inline asm
	ld.shared.f32 	%f2329, [%r23488+320];
	cvt.rn.f32.s32 	%f2330, %r24155;
	mul.f32 	%f2331, %f2131, %f2330;
	cvt.rn.f32.s32 	%f2332, %r20634;
	mul.f32 	%f2333, %f2132, %f2332;
	sub.f32 	%f2334, %f2331, %f2333;
	fma.rn.f32 	%f2757, %f2329, %f2334, %f2757;
	ld.shared.u32 	%r24156, [%r23492+4224];
	shr.s32 	%r24157, %r24156, %r23480;
	and.b32  	%r20641, %r24157, 50529027;
	ld.shared.u32 	%r24158, [%r23492+4228];
	shr.s32 	%r24159, %r24158, %r23480;
	and.b32  	%r20649, %r24159, 50529027;
	ld.shared.u32 	%r24160, [%r23492+4232];
	shr.s32 	%r24161, %r24160, %r23480;
	and.b32  	%r20657, %r24161, 50529027;
	ld.shared.u32 	%r24162, [%r23492+4236];
	shr.s32 	%r24163, %r24162, %r23480;
	and.b32  	%r20665, %r24163, 50529027;
	ld.shared.u32 	%r24164, [%r23492+4240];
	shr.s32 	%r24165, %r24164, %r23480;
	and.b32  	%r20673, %r24165, 50529027;
	ld.shared.u32 	%r24166, [%r23492+4244];
	shr.s32 	%r24167, %r24166, %r23480;
	and.b32  	%r20681, %r24167, 50529027;
	ld.shared.u32 	%r24168, [%r23492+4248];
	shr.s32 	%r24169, %r24168, %r23480;
	and.b32  	%r20689, %r24169, 50529027;
	ld.shared.u32 	%r24170, [%r23492+4252];
	shr.s32 	%r24171, %r24170, %r23480;
	and.b32  	%r20697, %r24171, 50529027;
	ld.shared.u8 	%r24172, [%r23557];
	shr.u32 	%r24173, %r24172, 4;
	shl.b32 	%r24174, %r24173, 8;
	or.b32  	%r24175, %r24174, %r24173;
	shl.b32 	%r24176, %r24175, 16;
	or.b32  	%r20645, %r24176, %r24175;
	ld.shared.u32 	%r20646, [%r23525+2560];
	// begin inline asm
	dp4a.s32.s32 %r20640, %r20641, %r20646, %r23447;
	// end inline asm
	// begin inline asm
	dp4a.s32.s32 %r20644, %r20645, %r20646, %r23447;
	// end inline asm
	ld.shared.u32 	%r20654, [%r23525+2564];
	// begin inline asm
	dp4a.s32.s32 %r20648, %r20649, %r20654, %r20640;
	// end inline asm
	// begin inline asm
	dp4a.s32.s32 %r20652, %r20645, %r20654, %r20644;
	// end inline asm
	ld.shared.u32 	%r20662, [%r23525+2568];
	// begin inline asm
	dp4a.s32.s32 %r20656, %r20657, %r20662, %r20648;
	// end inline asm
	// begin inline asm
	dp4a.s32.s32 %r20660, %r20645, %r20662, %r20652;
	// end inline asm
	ld.shared.u32 	%r20670, [%r23525+2572];
	// begin inline asm
	dp4a.s32.s32 %r20664, %r20665, %r20670, %r20656;
	// end inline asm
	// begin inline asm
	dp4a.s32.s32 %r20668, %r20645, %r20670, %r20660;
	// end inline asm
	and.b32  	%r24177, %r24172, 15;
	mul.lo.s32 	%r24178, %r20664, %r24177;
	ld.shared.u8 	%r24179, [%r23557+1];
	shr.u32 	%r24180, %r24179, 4;
	shl.b32 	%r24181, %r24180, 8;
	or.b32  	%r24182, %r24181, %r24180;
	shl.b32 	%r24183, %r24182, 16;
	or.b32  	%r20677, %r24183, %r24182;
	ld.shared.u32 	%r20678, [%r23525+2576];
	// begin inline asm
	dp4a.s32.s32 %r20672, %r20673, %r20678, %r23447;
	// end inline asm
	// begin inline asm
	dp4a.s32.s32 %r20676, %r20677, %r20678, %r20668;
	// end inline asm
	ld.shared.u32 	%r20686, [%r23525+2580];
	// begin inline asm
	dp4a.s32.s32 %r20680, %r20681, %r20686, %r20672;
	// end inline asm
	// begin inline asm
	dp4a.s32.s32 %r20684, %r20677, %r20686, %r20676;
	// end inline asm
	ld.shared.u32 	%r20694, [%r23525+2584];
	// begin inline asm
	dp4a.s32.s32 %r20688, %r20689, %r20694, %r20680;
	// end inline asm
	// begin inline asm
	dp4a.s32.s32 %r20692, %r20677, %r20694, %r20684;
	// end inline asm
	ld.shared.u32 	%r20702, [%r23525+2588];
	// begin inline asm
	dp4a.s32.s32 %r20696, %r20697, %r20702, %r20688;
	// end inline asm
	// begin inline asm
	dp4a.s32.s32 %r20700, %r20677, %r20702, %r20692;
	// end inline asm
	and.b32  	%r24184, %r24179, 15;
	mad.lo.s32 	%r24185, %r20696, %r24184, %r24178;
	ld.shared.u32 	%r20705, [%r23556];
	// begin inline asm
	{.reg .f16 low,high;
  mov.b32 {low,high},%r20705;
  cvt.f32.f16 %f2133, low;}

	// end inline asm
	// begin inline asm
	{.reg .f16 low,high;
  mov.b32 {low,high},%r20705;
  cvt.f32.f16 %f2134, high;}

	// end inline asm
	cvt.rn.f32.s32 	%f2335, %r24185;
	mul.f32 	%f2336, %f2133, %f2335;
	cvt.rn.f32.s32 	%f2337, %r20700;
	mul.f32 	%f2338, %f2134, %f2337;
	sub.f32 	%f2339, %f2336, %f2338;
	fma.rn.f32 	%f2741, %f2329, %f2339, %f2741;
	ld.shared.u32 	%r24186, [%r23492+8448];
	shr.s32 	%r24187, %r24186, %r23480;
	and.b32  	%r20707, %r24187, 50529027;
	ld.shared.u32 	%r24188, [%r23492+8452];
	shr.s32 	%r24189, %r24188, %r23480;
	and.b32  	%r20715, %r24189, 50529027;
	ld.shared.u32 	%r24190, [%r23492+8456];
	shr.s32 	%r24191, %r24190, %r23480;
	and.b32  	%r20723, %r24191, 50529027;
	ld.shared.u32 	%r24192, [%r23492+8460];
	shr.s32 	%r24193, %r24192, %r23480;
	and.b32  	%r20731, %r24193, 50529027;
	ld.shared.u32 	%r24194, [%r23492+8464];
	shr.s32 	%r24195, %r24194, %r23480;
	and.b32  	%r20739, %r24195, 50529027;
	ld.shared.u32 	%r24196, [%r23492+8468];
	shr.s32 	%r24197, %r24196, %r23480;
	and.b32  	%r20747, %r24197, 50529027;
	ld.shared.u32 	%r24198, [%r23492+8472];
	shr.s32 	%r24199, %r24198, %r23480;
	and.b32  	%r20755, %r24199, 50529027;
	ld.shared.u32 	%r24200, [%r23492+8476];
	shr.s32 	%r24201, %r24200, %r23480;
	and.b32  	%r20763, %r24201, 50529027;
	ld.shared.u8 	%r24202, [%r23594];
	shr.u32 	%r24203, %r24202, 4;
	shl.b32 	%r24204, %r24203, 8;
	or.b32  	%r24205, %r24204, %r24203;
	shl.b32 	%r24206, %r24205, 16;
	or.b32  	%r20711, %r24206, %r24205;
	ld.shared.u32 	%r20712, [%r23525+2560];
	// begin inline asm
	dp4a.s32.s32 %r20706, %r20707, %r20712, %r23447;
	// end inline asm
	// begin inline asm
	dp4a.s32.s32 %r20710, %r20711, %r20712, %r23447;
	// end inline asm
	ld.shared.u32 	%r20720, [%r23525+2564];
	// begin inline asm
	dp4a.s32.s32 %r20714, %r20715, %r20720, %r20706;
	// end inline asm
	// begin inline asm
	dp4a.s32.s32 %r20718, %r20711, %r20720, %r20710;
	// end inline asm
	ld.shared.u32 	%r20728, [%r23525+2568];
	// begin inline asm
	dp4a.s32.s32 %r20722, %r20723, %r20728, %r20714;
	// end inline asm
	// begin inline asm
	dp4a.s32.s32 %r20726, %r20711, %r20728, %r20718;
	// end inline asm
	ld.shared.u32 	%r20736, [%r23525+2572];
	// begin inline asm
	dp4a.s32.s32 %r20730, %r20731, %r20736, %r20722;
	// end inline asm
	// begin inline asm
	dp4a.s32.s32 %r20734, %r20711, %r20736, %r20726;
	// end inline asm
	and.b32  	%r24207, %r24202, 15;
	mul.lo.s32 	%r24208, %r20730, %r24207;
	ld.shared.u8 	%r24209, [%r23594+1];
	shr.u32 	%r24210, %r24209, 4;
	shl.b32 	%r24211, %r24210, 8;
	or.b32  	%r24212, %r24211, %r24210;
	shl.b32 	%r24213, %r24212, 16;
	or.b32  	%r20743, %r24213, %r24212;
	ld.shared.u32 	%r20744, [%r23525+2576];
	// begin inline asm
	dp4a.s32.s32 %r20738, %r20739, %r20744, %r23447;
	// end inline asm
	// begin inline asm
	dp4a.s32.s32 %r20742, %r20743, %r20744, %r20734;
	// end inline asm
	ld.shared.u32 	%r20752, [%r23525+2580];
	// begin inline asm
	dp4a.s32.s32 %r20746, %r20747, %r20752, %r20738;
	// end inline asm
	// begin inline asm
	dp4a.s32.s32 %r20750, %r20743, %r20752, %r20742;
	// end inline asm
	ld.shared.u32 	%r20760, [%r23525+2584];
	// begin inline asm
	dp4a.s32.s32 %r20754, %r20755, %r20760, %r20746;
	// end inline asm
	// begin inline asm
	dp4a.s32.s32 %r20758, %r20743, %r20760, %r20750;
	// end inline asm
	ld.shared.u32 	%r20768, [%r23525+2588];
	// begin inline asm
	dp4a.s32.s32 %r20762, %r20763, %r20768, %r20754;
	// end inline asm
	// begin inline asm
	dp4a.s32.s32 %r20766, %r20743, %r20768, %r20758;
	// end inline asm
	and.b32  	%r24214, %r24209, 15;
	mad.lo.s32 	%r24215, %r20762, %r24214, %r24208;
	ld.shared.u32 	%r20771, [%r23593];
	// begin inline asm
	{.reg .f16 low,high;
  mov.b32 {low,high},%r20771;
  cvt.f32.f16 %f2135, low;}

	// end inline asm
	// begin inline asm
	{.reg .f16 low,high;
  mov.b32 {low,high},%r20771;
  cvt.f32.f16 %f2136, high;}

	// end inline asm
	ld.shared.f32 	%f2340, [%r23488+320];
	cvt.rn.f32.s32 	%f2341, %r24215;
	mul.f32 	%f2342, %f2135, %f2341;
	cvt.rn.f32.s32 	%f2343, %r20766;
	mul.f32 	%f2344, %f2136, %f2343;
	sub.f32 	%f2345, %f2342, %f2344;
	fma.rn.f32 	%f2725, %f2340, %f2345, %f2725;
	ld.shared.u32 	%r24216, [%r23492+12672];
	shr.s32 	%r24217, %r24216, %r23480;
	and.b32  	%r20773, %r24217, 50529027;
	ld.shared.u32 	%r24218, [%r23492+12676];
	shr.s32 	%r24219, %r24218, %r23480;
	and.b32  	%r20781, %r24219, 50529027;
	ld.shared.u32 	%r24220, [%r23492+12680];
	shr.s32 	%r24221, %r24220, %r23480;
	and.b32  	%r20789, %r24221, 50529027;
	ld.shared.u32 	%r24222, [%r23492+12684];
	shr.s32 	%r24223, %r24222, %r23480;
	and.b32  	%r20797, %r24223, 50529027;
	ld.shared.u32 	%r24224, [%r23492+12688];
	shr.s32 	%r24225, %r24224, %r23480;
	and.b32  	%r20805, %r24225, 50529027;
	ld.shared.u32 	%r24226, [%r23492+12692];
	shr.s32 	%r24227, %r24226, %r23480;
	and.b32  	%r20813, %r24227, 50529027;
	ld.shared.u32 	%r24228, [%r23492+12696];
	shr.s32 	%r24229, %r24228, %r23480;
	and.b32  	%r20821, %r24229, 50529027;
	ld.shared.u32 	%r24230, [%r23492+12700];
	shr.s32 	%r24231, %r24230, %r23480;
	and.b32  	%r20829, %r24231, 50529027;
	ld.shared.u8 	%r24232, [%r23631];
	shr.u32 	%r24233, %r24232, 4;
	shl.b32 	%r24234, %r24233, 8;
	or.b32  	%r24235, %r24234, %r24233;
	shl.b32 	%r24236, %r24235, 16;
	or.b32  	%r20777, %r24236, %r24235;
	ld.shared.u32 	%r20778, [%r23525+2560];
	// begin inline asm
	dp4a.s32.s32 %r20772, %r20773, %r20778, %r23447;
	// end inline asm
	// begin inline asm
	dp4a.s32.s32 %r20776, %r20777, %r20778, %r23447;
	// end inline asm
	ld.shared.u32 	%r20786, [%r23525+2564];
	// begin inline asm
	dp4a.s32.s32 %r20780, %r20781, %r20786, %r20772;
	// end inline asm
	// begin inline asm
	dp4a.s32.s32 %r20784, %r20777, %r20786, %r20776;
	// end inline asm
	ld.shared.u32 	%r20794, [%r23525+2568];
	// begin inline asm
	dp4a.s32.s32 %r20788, %r20789, %r20794, %r20780;
	// end inline asm
	// begin inline asm
	dp4a.s32.s32 %r20792, %r20777, %r20794, %r20784;
	// end inline asm
	ld.shared.u32 	%r20802, [%r23525+2572];
	// begin inline asm
	dp4a.s32.s32 %r20796, %r20797, %r20802, %r20788;
	// end inline asm
	// begin inline asm
	dp4a.s32.s32 %r20800, %r20777, %r20802, %r20792;
	// end inline asm
	and.b32  	%r24237, %r24232, 15;
	mul.lo.s32 	%r24238, %r20796, %r24237;
	ld.shared.u8 	%r24239, [%r23631+1];
	shr.u32 	%r24240, %r24239, 4;
	shl.b32 	%r24241, %r24240, 8;
	or.b32  	%r24242, %r24241, %r24240;
	shl.b32 	%r24243, %r24242, 16;
	or.b32  	%r20809, %r24243, %r24242;
	ld.shared.u32 	%r20810, [%r23525+2576];
	// begin inline asm
	dp4a.s32.s32 %r20804, %r20805, %r20810, %r23447;
	// end inline asm
	// begin inline asm
	dp4a.s32.s32 %r20808, %r20809, %r20810, %r20800;
	// end inline asm
	ld.shared.u32 	%r20818, [%r23525+2580];
	// begin inline asm
	dp4a.s32.s32 %r20812, %r20813, %r20818, %r20804;
	// end inline asm
	// begin inline asm
	dp4a.s32.s32 %r20816, %r20809, %r20818, %r20808;
	// end inline asm
	ld.shared.u32 	%r20826, [%r23525+2584];
	// begin inline asm
	dp4a.s32.s32 %r20820, %r20821, %r20826, %r20812;
	// end inline asm
	// begin inline asm
	dp4a.s32.s32 %r20824, %r20809, %r20826, %r20816;
	// end inline asm
	ld.shared.u32 	%r20834, [%r23525+2588];
	// begin inline asm
	dp4a.s32.s32 %r20828, %r20829, %r20834, %r20820;
	// end inline asm
	// begin inline asm
	dp4a.s32.s32 %r20832, %r20809, %r20834, %r20824;
	// end inline asm
	and.b32  	%r24244, %r24239, 15;
	mad.lo.s32 	%r24245, %r20828, %r24244, %r24238;
	ld.shared.u32 	%r20837, [%r23630];
	// begin inline asm
	{.reg .f16 low,high;
  mov.b32 {low,high},%r20837;
  cvt.f32.f16 %f2137, low;}

	// end inline asm
	// begin inline asm
	{.reg .f16 low,high;
  mov.b32 {low,high},%r20837;
  cvt.f32.f16 %f2138, high;}

	// end inline asm
	cvt.rn.f32.s32 	%f2346, %r24245;
	mul.f32 	%f2347, %f2137, %f2346;
	cvt.rn.f32.s32 	%f2348, %r20832;
	mul.f32 	%f2349, %f2138, %f2348;
	sub.f32 	%f2350, %f2347, %f2349;
	fma.rn.f32 	%f2709, %f2340, %f2350, %f2709;
	ld.shared.u32 	%r24246, [%r23492];
	shr.s32 	%r24247, %r24246, %r23480;
	and.b32  	%r20839, %r24247, 50529027;
	ld.shared.u32 	%r24248, [%r23492+4];
	shr.s32 	%r24249, %r24248, %r23480;
	and.b32  	%r20847, %r24249, 50529027;
	ld.shared.u32 	%r24250, [%r23492+8];
	shr.s32 	%r24251, %r24250, %r23480;
	and.b32  	%r20855, %r24251, 50529027;
	ld.shared.u32 	%r24252, [%r23492+12];
	shr.s32 	%r24253, %r24252, %r23480;
	and.b32  	%r20863, %r24253, 50529027;
	ld.shared.u32 	%r24254, [%r23492+16];
	shr.s32 	%r24255, %r24254, %r23480;
	and.b32  	%r20871, %r24255, 50529027;
	ld.shared.u32 	%r24256, [%r23492+20];
	shr.s32 	%r24257, %r24256, %r23480;
	and.b32  	%r20879, %r24257, 50529027;
	ld.shared.u32 	%r24258, [%r23492+24];
	shr.s32 	%r24259, %r24258, %r23480;
	and.b32  	%r20887, %r24259, 50529027;
	ld.shared.u32 	%r24260, [%r23492+28];
	shr.s32 	%r24261, %r24260, %r23480;
	and.b32  	%r20895, %r24261, 50529027;
	ld.shared.u8 	%r24262, [%r23517];
	shr.u32 	%r24263, %r24262, 4;
	shl.b32 	%r24264, %r24263, 8;
	or.b32  	%r24265, %r24264, %r24263;
	shl.b32 	%r24266, %r24265, 16;
	or.b32  	%r20843, %r24266, %r24265;
	ld.shared.u32 	%r20844, [%r23525+3072];
	// begin inline asm
	dp4a.s32.s32 %r20838, %r20839, %r20844, %r23447;
	// end inline asm
	// begin inline asm
	dp4a.s32.s32 %r20842, %r20843, %r20844, %r23447;
	// end inline asm
	ld.shared.u32 	%r20852, [%r23525+3076];
	// begin inline asm
	dp4a.s32.s32 %r20846, %r20847, %r20852, %r20838;
	// end inline asm
	// begin inline asm
	dp4a.s32.s32 %r20850, %r20843, %r20852, %r20842;
	// end inline asm
	ld.shared.u32 	%r20860, [%r23525+3080];
	// begin inline asm
	dp4a.s32.s32 %r20854, %r20855, %r20860, %r20846;
	// end inline asm
	// begin inline asm
	dp4a.s32.s32 %r20858, %r20843, %r20860, %r20850;
	// end inline asm
	ld.shared.u32 	%r20868, [%r23525+3084];
	// begin inline asm
	dp4a.s32.s32 %r20862, %r20863, %r20868, %r20854;
	// end inline asm
	// begin inline asm
	dp4a.s32.s32 %r20866, %r20843, %r20868, %r20858;
	// end inline asm
	and.b32  	%r24267, %r24262, 15;
	mul.lo.s32 	%r24268, %r20862, %r24267;
	ld.shared.u8 	%r24269, [%r23517+1];
	shr.u32 	%r24270, %r24269, 4;
	shl.b32 	%r24271, %r24270, 8;
	or.b32  	%r24272, %r24271, %r24270;
	shl.b32 	%r24273, %r24272, 16;
	or.b32  	%r20875, %r24273, %r24272;
	ld.shared.u32 	%r20876, [%r23525+3088];
	// begin inline asm
	dp4a.s32.s32 %r20870, %r20871, %r20876, %r23447;
	// end inline asm
	// begin inline asm
	dp4a.s32.s32 %r20874, %r20875, %r20876, %r20866;
	// end inline asm
	ld.shared.u32 	%r20884, [%r23525+3092];
	// begin inline asm
	dp4a.s32.s32 %r20878, %r20879, %r20884, %r20870;
	// end inline asm
	// begin inline asm
	dp4a.s32.s32 %r20882, %r20875, %r20884, %r20874;
	// end inline asm
	ld.shared.u32 	%r20892, [%r23525+3096];
	// begin inline asm
	dp4a.s32.s32 %r20886, %r20887, %r20892, %r20878;
	// end inline asm
	// begin inline asm
	dp4a.s32.s32 %r20890, %r20875, %r20892, %r20882;
	// end inline asm
	ld.shared.u32 	%r20900, [%r23525+3100];
	// begin inline asm
	dp4a.s32.s32 %r20894, %r20895, %r20900, %r20886;
	// end inline asm
	// begin inline asm
	dp4a.s32.s32 %r20898, %r20875, %r20900, %r20890;
	// end inline asm
	and.b32  	%r24274, %r24269, 15;
	mad.lo.s32 	%r24275, %r20894, %r24274, %r24268;
	ld.shared.u32 	%r20903, [%r23516];
	// begin inline asm
	{.reg .f16 low,high;
  mov.b32 {low,high},%r20903;
  cvt.f32.f16 %f2139, low;}

	// end inline asm
	// begin inline asm
	{.reg .f16 low,high;
  mov.b32 {low,high},%r20903;
  cvt.f32.f16 %f2140, high;}

	// end inline asm
	ld.shared.f32 	%f2351, [%r23488+384];
	cvt.rn.f32.s32 	%f2352, %r24275;
	mul.f32 	%f2353, %f2139, %f2352;
	cvt.rn.f32.s32 	%f2354, %r20898;
	mul.f32 	%f2355, %f2140, %f2354;
	sub.f32 	%f2356, %f2353, %f2355;
	fma.rn.f32 	%f2756, %f2351, %f2356, %f2756;
	ld.shared.u32 	%r24276, [%r23492+4224];
	shr.s32 	%r24277, %r24276, %r23480;
	and.b32  	%r20905, %r24277, 50529027;
	ld.shared.u32 	%r24278, [%r23492+4228];
	shr.s32 	%r24279, %r24278, %r23480;
	and.b32  	%r20913, %r24279, 50529027;
	ld.shared.u32 	%r24280, [%r23492+4232];
	shr.s32 	%r24281, %r24280, %r23480;
	and.b32  	%r20921, %r24281, 50529027;
	ld.shared.u32 	%r24282, [%r23492+4236];
	shr.s32 	%r24283, %r24282, %r23480;
	and.b32  	%r20929, %r24283, 50529027;
	ld.shared.u32 	%r24284, [%r23492+4240];
	shr.s32 	%r24285, %r24284, %r23480;
	and.b32  	%r20937, %r24285, 50529027;
	ld.shared.u32 	%r24286, [%r23492+4244];
	shr.s32 	%r24287, %r24286, %r23480;
	and.b32  	%r20945, %r24287, 50529027;
	ld.shared.u32 	%r24288, [%r23492+4248];
	shr.s32 	%r24289, %r24288, %r23480;
	and.b32  	%r20953, %r24289, 50529027;
	ld.shared.u32 	%r24290, [%r23492+4252];
	shr.s32 	%r24291, %r24290, %r23480;
	and.b32  	%r20961, %r24291, 50529027;
	ld.shared.u8 	%r24292, [%r23557];
	shr.u32 	%r24293, %r24292, 4;
	shl.b32 	%r24294, %r24293, 8;
	or.b32  	%r24295, %r24294, %r24293;
	shl.b32 	%r24296, %r24295, 16;
	or.b32  	%r20909, %r24296, %r24295;
	ld.shared.u32 	%r20910, [%r23525+3072];
	// begin inline asm
	dp4a.s32.s32 %r20904, %r20905, %r20910, %r23447;
	// end inline asm
	// begin inline asm
	dp4a.s32.s32 %r20908, %r20909, %r20910, %r23447;
	// end inline asm
	ld.shared.u32 	%r20918, [%r23525+3076];
	// begin inline asm
	dp4a.s32.s32 %r20912, %r20913, %r20918, %r20904;
	// end inline asm
	// begin inline asm
	dp4a.s32.s32 %r20916, %r20909, %r20918, %r20908;
	// end inline asm
	ld.shared.u32 	%r20926, [%r23525+3080];
	// begin inline asm
	dp4a.s32.s32 %r20920, %r20921, %r20926, %r20912;
	// end inline asm
	// begin inline asm
	dp4a.s32.s32 %r20924, %r20909, %r20926, %r20916;
	// end inline asm
	ld.shared.u32 	%r20934, [%r23525+3084];
	// begin inline asm
	dp4a.s32.s32 %r20928, %r20929, %r20934, %r20920;
	// end inline asm
	// begin inline asm
	dp4a.s32.s32 %r20932, %r20909, %r20934, %r20924;
	// end inline asm
	and.b32  	%r24297, %r24292, 15;
	mul.lo.s32 	%r24298, %r20928, %r24297;
	ld.shared.u8 	%r24299, [%r23557+1];
	shr.u32 	%r24300, %r24299, 4;
	shl.b32 	%r24301, %r24300, 8;
	or.b32  	%r24302, %r24301, %r24300;
	shl.b32 	%r24303, %r24302, 16;
	or.b32  	%r20941, %r24303, %r24302;
	ld.shared.u32 	%r20942, [%r23525+3088];
	// begin inline asm
	dp4a.s32.s32 %r20936, %r20937, %r20942, %r23447;
	// end inline asm
	// begin inline asm
	dp4a.s32.s32 %r20940, %r20941, %r20942, %r20932;
	// end inline asm
	ld.shared.u32 	%r20950, [%r23525+3092];
	// begin inline asm
	dp4a.s32.s32 %r20944, %r20945, %r20950, %r20936;
	// end inline asm
	// begin inline asm
	dp4a.s32.s32 %r20948, %r20941, %r20950, %r20940;
	// end inline asm
	ld.shared.u32 	%r20958, [%r23525+3096];
	// begin inline asm
	dp4a.s32.s32 %r20952, %r20953, %r20958, %r20944;
	// end inline asm
	// begin inline asm
	dp4a.s32.s32 %r20956, %r20941, %r20958, %r20948;
	// end inline asm
	ld.shared.u32 	%r20966, [%r23525+3100];
	// begin inline asm
	dp4a.s32.s32 %r20960, %r20961, %r20966, %r20952;
	// end inline asm
	// begin inline asm
	dp4a.s32.s32 %r20964, %r20941, %r20966, %r20956;
	// end inline asm
	and.b32  	%r24304, %r24299, 15;
	mad.lo.s32 	%r24305, %r20960, %r24304, %r24298;
	ld.shared.u32 	%r20969, [%r23556];
	// begin inline asm
	{.reg .f16 low,high;
  mov.b32 {low,high},%r20969;
  cvt.f32.f16 %f2141, low;}

	// end inline asm
	// begin inline asm
	{.reg .f16 low,high;
  mov.b32 {low,high},%r20969;
  cvt.f32.f16 %f2142, high;}

	// end inline asm
	cvt.rn.f32.s32 	%f2357, %r24305;
	mul.f32 	%f2358, %f2141, %f2357;
	cvt.rn.f32.s32 	%f2359, %r20964;
	mul.f32 	%f2360, %f2142, %f2359;
	sub.f32 	%f2361, %f2358, %f2360;
	fma.rn.f32 	%f2740, %f2351, %f2361, %f2740;
	ld.shared.u32 	%r24306, [%r23492+8448];
	shr.s32 	%r24307, %r24306, %r23480;
	and.b32  	%r20971, %r24307, 50529027;
	ld.shared.u32 	%r24308, [%r23492+8452];
	shr.s32 	%r24309, %r24308, %r23480;
	and.b32  	%r20979, %r24309, 50529027;
	ld.shared.u32 	%r24310, [%r23492+8456];
	shr.s32 	%r24311, %r24310, %r23480;
	and.b32  	%r20987, %r24311, 50529027;
	ld.shared.u32 	%r24312, [%r23492+8460];
	shr.s32 	%r24313, %r24312, %r23480;
	and.b32  	%r20995, %r24313, 50529027;
	ld.shared.u32 	%r24314, [%r23492+8464];
	shr.s32 	%r24315, %r24314, %r23480;
	and.b32  	%r21003, %r24315, 50529027;
	ld.shared.u32 	%r24316, [%r23492+8468];
	shr.s32 	%r24317, %r24316, %r23480;
	and.b32  	%r21011, %r24317, 50529027;
	ld.shared.u32 	%r24318, [%r23492+8472];
	shr.s32 	%r24319, %r24318, %r23480;
	and.b32  	%r21019, %r24319, 50529027;
	ld.shared.u32 	%r24320, [%r23492+8476];
	shr.s32 	%r24321, %r24320, %r23480;
	and.b32  	%r21027, %r24321, 50529027;
	ld.shared.u8 	%r24322, [%r23594];
	shr.u32 	%r24323, %r24322, 4;
	shl.b32 	%r24324, %r24323, 8;
	or.b32  	%r24325, %r24324, %r24323;
	shl.b32 	%r24326, %r24325, 16;
	or.b32  	%r20975, %r24326, %r24325;
	ld.shared.u32 	%r20976, [%r23525+3072];
	// begin inline asm
	dp4a.s32.s32 %r20970, %r20971, %r20976, %r23447;
	// end inline asm
	// begin inline asm
	dp4a.s32.s32 %r20974, %r20975, %r20976, %r23447;
	// end inline asm
	ld.shared.u32 	%r20984, [%r23525+3076];
	// begin inline asm
	dp4a.s32.s32 %r20978, %r20979, %r20984, %r20970;
	// end inline asm
	// begin inline asm
	dp4a.s32.s32 %r20982, %r20975, %r20984, %r20974;
	// end inline asm
	ld.shared.u32 	%r20992, [%r23525+3080];
	// begin inline asm
	dp4a.s32.s32 %r20986, %r20987, %r20992, %r20978;
	// end inline asm
	// begin inline asm
	dp4a.s32.s32 %r20990, %r20975, %r20992, %r20982;
	// end inline asm
	ld.shared.u32 	%r21000, [%r23525+3084];
	// begin inline asm
	dp4a.s32.s32 %r20994, %r20995, %r21000, %r20986;
	// end inline asm
	// begin inline asm
	dp4a.s32.s32 %r20998, %r20975, %r21000, %r20990;
	// end inline asm
	and.b32  	%r24327, %r24322, 15;
	mul.lo.s32 	%r24328, %r20994, %r24327;
	ld.shared.u8 	%r24329, [%r23594+1];
	shr.u32 	%r24330, %r24329, 4;
	shl.b32 	%r24331, %r24330, 8;
	or.b32  	%r24332, %r24331, %r24330;
	shl.b32 	%r24333, %r24332, 16;
	or.b32  	%r21007, %r24333, %r24332;
	ld.shared.u32 	%r21008, [%r23525+3088];
	// begin inline asm
	dp4a.s32.s32 %r21002, %r21003, %r21008, %r23447;
	// end inline asm
	// begin inline asm
	dp4a.s32.s32 %r21006, %r21007, %r21008, %r20998;
	// end inline asm
	ld.shared.u32 	%r21016, [%r23525+3092];
	// begin inline asm
	dp4a.s32.s32 %r21010, %r21011, %r21016, %r21002;
	// end inline asm
	// begin inline asm
	dp4a.s32.s32 %r21014, %r21007, %r21016, %r21006;
	// end inline asm
	ld.shared.u32 	%r21024, [%r23525+3096];
	// begin inline asm
	dp4a.s32.s32 %r21018, %r21019, %r21024, %r21010;
	// end inline asm
	// begin inline asm
	dp4a.s32.s32 %r21022, %r21007, %r21024, %r21014;
	// end inline asm
	ld.shared.u32 	%r21032, [%r23525+3100];
	// begin inline asm
	dp4a.s32.s32 %r21026, %r21027, %r21032, %r21018;
	// end inline asm
	// begin inline asm
	dp4a.s32.s32 %r21030, %r21007, %r21032, %r21022;
	// end inline asm
	and.b32  	%r24334, %r24329, 15;
	mad.lo.s32 	%r24335, %r21026, %r24334, %r24328;
	ld.shared.u32 	%r21035, [%r23593];
	// begin inline asm
	{.reg .f16 low,high;
  mov.b32 {low,high},%r21035;
  cvt.f32.f16 %f2143, low;}

	// end inline asm
	// begin inline asm
	{.reg .f16 low,high;
  mov.b32 {low,high},%r21035;
  cvt.f32.f16 %f2144, high;}

	// end inline asm
	ld.shared.f32 	%f2362, [%r23488+384];
	cvt.rn.f32.s32 	%f2363, %r24335;
	mul.f32 	%f2364, %f2143, %f2363;
	cvt.rn.f32.s32 	%f2365, %r21030;
	mul.f32 	%f2366, %f2144, %f2365;
	sub.f32 	%f2367, %f2364, %f2366;
	fma.rn.f32 	%f2724, %f2362, %f2367, %f2724;
	ld.shared.u32 	%r24336, [%r23492+12672];
	shr.s32 	%r24337, %r24336, %r23480;
	and.b32  	%r21037, %r24337, 50529027;
	ld.shared.u32 	%r24338, [%r23492+12676];
	shr.s32 	%r24339, %r24338, %r23480;
	and.b32  	%r21045, %r24339, 50529027;
	ld.shared.u32 	%r24340, [%r23492+12680];
	shr.s32 	%r24341, %r24340, %r23480;
	and.b32  	%r21053, %r24341, 50529027;
	ld.shared.u32 	%r24342, [%r23492+12684];
	shr.s32 	%r24343, %r24342, %r23480;
	and.b32  	%r21061, %r24343, 50529027;
	ld.shared.u32 	%r24344, [%r23492+12688];
	shr.s32 	%r24345, %r24344, %r23480;
	and.b32  	%r21069, %r24345, 50529027;
	ld.shared.u32 	%r24346, [%r23492+12692];
	shr.s32 	%r24347, %r24346, %r23480;
	and.b32  	%r21077, %r24347, 50529027;
	ld.shared.u32 	%r24348, [%r23492+12696];
	shr.s32 	%r24349, %r24348, %r23480;
	and.b32  	%r21085, %r24349, 50529027;
	ld.shared.u32 	%r24350, [%r23492+12700];
	shr.s32 	%r24351, %r24350, %r23480;
	and.b32  	%r21093, %r24351, 50529027;
	ld.shared.u8 	%r24352, [%r23631];
	shr.u32 	%r24353, %r24352, 4;
	shl.b32 	%r24354, %r24353, 8;
	or.b32  	%r24355, %r24354, %r24353;
	shl.b32 	%r24356, %r24355, 16;
	or.b32  	%r21041, %r24356, %r24355;
	ld.shared.u32 	%r21042, [%r23525+3072];
	// begin inline asm
	dp4a.s32.s32 %r21036, %r21037, %r21042, %r23447;
	// end inline asm
	// begin inline asm
	dp4a.s32.s32 %r21040, %r21041, %r21042, %r23447;
	// end inline asm
	ld.shared.u32 	%r21050, [%r23525+3076];
	// begin inline asm
	dp4a.s32.s32 %r21044, %r21045, %r21050, %r21036;
	// end inline asm
	// begin inline asm
	dp4a.s32.s32 %r21048, %r21041, %r21050, %r21040;
	// end inline asm
	ld.shared.u32 	%r21058, [%r23525+3080];
	// begin inline asm
	dp4a.s32.s32 %r21052, %r21053, %r21058, %r21044;
	// end inline asm
	// begin inline asm
	dp4a.s32.s32 %r21056, %r21041, %r21058, %r21048;
	// end inline asm
	ld.shared.u32 	%r21066, [%r23525+3084];
	// begin inline asm
	dp4a.s32.s32 %r21060, %r21061, %r21066, %r21052;
	// end inline asm
	// begin inline asm
	dp4a.s32.s32 %r21064, %r21041, %r21066, %r21056;
	// end inline asm
	and.b32  	%r24357, %r24352, 15;
	mul.lo.s32 	%r24358, %r21060, %r24357;
	ld.shared.u8 	%r24359, [%r23631+1];
	shr.u32 	%r24360, %r24359, 4;
	shl.b32 	%r24361, %r24360, 8;
	or.b32  	%r24362, %r24361, %r24360;
	shl.b32 	%r24363, %r24362, 16;
	or.b32  	%r21073, %r24363, %r24362;
	ld.shared.u32 	%r21074, [%r23525+3088];
	// begin inline asm
	dp4a.s32.s32 %r21068, %r21069, %r21074, %r23447;
	// end inline asm
	// begin inline asm
	dp4a.s32.s32 %r21072, %r21073, %r21074, %r21064;
	// end inline asm
	ld.shared.u32 	%r21082, [%r23525+3092];
	// begin inline asm
	dp4a.s32.s32 %r21076, %r21077, %r21082, %r21068;
	// end inline asm
	// begin inline asm
	dp4a.s32.s32 %r21080, %r21073, %r21082, %r21072;
	// end inline asm
	ld.shared.u32 	%r21090, [%r23525+3096];
	// begin inline asm
	dp4a.s32.s32 %r21084, %r21085, %r21090, %r21076;
	// end inline asm
	// begin inline asm
	dp4a.s32.s32 %r21088, %r21073, %r21090, %r21080;
	// end inline asm
	ld.shared.u32 	%r21098, [%r23525+3100];
	// begin inline asm
	dp4a.s32.s32 %r21092, %r21093, %r21098, %r21084;
	// end inline asm
	// begin inline asm
	dp4a.s32.s32 %r21096, %r21073, %r21098, %r21088;
	// end inline asm
	and.b32  	%r24364, %r24359, 15;
	mad.lo.s32 	%r24365, %r21092, %r24364, %r24358;
	ld.shared.u32 	%r21101, [%r23630];
	// begin inline asm
	{.reg .f16 low,high;
  mov.b32 {low,high},%r21101;
  cvt.f32.f16 %f2145, low;}

	// end inline asm
	// begin inline asm
	{.reg .f16 low,high;
  mov.b32 {low,high},%r21101;
  cvt.f32.f16 %f2146, high;}

	// end inline asm
	cvt.rn.f32.s32 	%f2368, %r24365;
	mul.f32 	%f2369, %f2145, %f2368;
	cvt.rn.f32.s32 	%f2370, %r21096;
	mul.f32 	%f2371, %f2146, %f2370;
	sub.f32 	%f2372, %f2369, %f2371;
	fma.rn.f32 	%f2708, %f2362, %f2372, %f2708;
	ld.shared.u32 	%r24366, [%r23492];
	shr.s32 	%r24367, %r24366, %r23480;
	and.b32  	%r21103, %r24367, 50529027;
	ld.shared.u32 	%r24368, [%r23492+4];
	shr.s32 	%r24369, %r24368, %r23480;
	and.b32  	%r21111, %r24369, 50529027;
	ld.shared.u32 	%r24370, [%r23492+8];
	shr.s32 	%r24371, %r24370, %r23480;
	and.b32  	%r21119, %r24371, 50529027;
	ld.shared.u32 	%r24372, [%r23492+12];
	shr.s32 	%r24373, %r24372, %r23480;
	and.b32  	%r21127, %r24373, 50529027;
	ld.shared.u32 	%r24374, [%r23492+16];
	shr.s32 	%r24375, %r24374, %r23480;
	and.b32  	%r21135, %r24375, 50529027;
	ld.shared.u32 	%r24376, [%r23492+20];
	shr.s32 	%r24377, %r24376, %r23480;
	and.b32  	%r21143, %r24377, 50529027;
	ld.shared.u32 	%r24378, [%r23492+24];
	shr.s32 	%r24379, %r24378, %r23480;
	and.b32  	%r21151, %r24379, 50529027;
	ld.shared.u32 	%r24380, [%r23492+28];
	shr.s32 	%r24381, %r24380, %r23480;
	and.b32  	%r21159, %r24381, 50529027;
	ld.shared.u8 	%r24382, [%r23517];
	shr.u32 	%r24383, %r24382, 4;
	shl.b32 	%r24384, %r24383, 8;
	or.b32  	%r24385, %r24384, %r24383;
	shl.b32 	%r24386, %r24385, 16;
	or.b32  	%r21107, %r24386, %r24385;
	ld.shared.u32 	%r21108, [%r23525+3584];
	// begin inline asm
	dp4a.s32.s32 %r21102, %r21103, %r21108, %r23447;
	// end inline asm
	// begin inline asm
	dp4a.s32.s32 %r21106, %r21107, %r21108, %r23447;
	// end inline asm
	ld.shared.u32 	%r21116, [%r23525+3588];
	// begin inline asm
	dp4a.s32.s32 %r21110, %r21111, %r21116, %r21102;
	// end inline asm
	// begin inline asm
	dp4a.s32.s32 %r21114, %r21107, %r21116, %r21106;
	// end inline asm
	ld.shared.u32 	%r21124, [%r23525+3592];
	// begin inline asm
	dp4a.s32.s32 %r21118, %r21119, %r21124, %r21110;
	// end inline asm
	// begin inline asm
	dp4a.s32.s32 %r21122, %r21107, %r21124, %r21114;
	// end inline asm
	ld.shared.u32 	%r21132, [%r23525+3596];
	// begin inline asm
	dp4a.s32.s32 %r21126, %r21127, %r21132, %r21118;
	// end inline asm
	// begin inline asm
	dp4a.s32.s32 %r21130, %r21107, %r21132, %r21122;
	// end inline asm
	and.b32  	%r24387, %r24382, 15;
	mul.lo.s32 	%r24388, %r21126, %r24387;
	ld.shared.u8 	%r24389, [%r23517+1];
	shr.u32 	%r24390, %r24389, 4;
	shl.b32 	%r24391, %r24390, 8;
	or.b32  	%r24392, %r24391, %r24390;
	shl.b32 	%r24393, %r24392, 16;
	or.b32  	%r21139, %r24393, %r24392;
	ld.shared.u32 	%r21140, [%r23525+3600];
	// begin inline asm
	dp4a.s32.s32 %r21134, %r21135, %r21140, %r23447;
	// end inline asm
	// begin inline asm
	dp4a.s32.s32 %r21138, %r21139, %r21140, %r21130;
	// end inline asm
	ld.shared.u32 	%r21148, [%r23525+3604];
	// begin inline asm
	dp4a.s32.s32 %r21142, %r21143, %r21148, %r21134;
	// end inline asm
	// begin inline asm
	dp4a.s32.s32 %r21146, %r21139, %r21148, %r21138;
	// end inline asm
	ld.shared.u32 	%r21156, [%r23525+3608];
	// begin inline asm
	dp4a.s32.s32 %r21150, %r21151, %r21156, %r21142;
	// end inline asm
	// begin inline asm
	dp4a.s32.s32 %r21154, %r21139, %r21156, %r21146;
	// end inline asm
	ld.shared.u32 	%r21164, [%r23525+3612];
	// begin inline asm
	dp4a.s32.s32 %r21158, %r21159, %r21164, %r21150;
	// end inline asm
	// begin inline asm
	dp4a.s32.s32 %r21162, %r21139, %r21164, %r21154;
	// end inline asm
	and.b32  	%r24394, %r24389, 15;
	mad.lo.s32 	%r24395, %r21158, %r24394, %r24388;
	ld.shared.u32 	%r21167, [%r23516];
	// begin inline asm
	{.reg .f16 low,high;
  mov.b32 {low,high},%r21167;
  cvt.f32.f16 %f2147, low;}

	// end inline asm
	// begin inline asm
	{.reg .f16 low,high;
  mov.b32 {low,high},%r21167;
  cvt.f32.f16 %f2148, high;}

	// end inline asm
	ld.shared.f32 	%f2373, [%r23488+448];
	cvt.rn.f32.s32 	%f2374, %r24395;
	mul.f32 	%f2375, %f2147, %f2374;
	cvt.rn.f32.s32 	%f2376, %r21162;
	mul.f32 	%f2377, %f2148, %f2376;
	sub.f32 	%f2378, %f2375, %f2377;
	fma.rn.f32 	%f2755, %f2373, %f2378, %f2755;
	ld.shared.u32 	%r24396, [%r23492+4224];
	shr.s32 	%r24397, %r24396, %r23480;
	and.b32  	%r21169, %r24397, 50529027;
	ld.shared.u32 	%r24398, [%r23492+4228];
	shr.s32 	%r24399, %r24398, %r23480;
	and.b32  	%r21177, %r24399, 50529027;
	ld.shared.u32 	%r24400, [%r23492+4232];
	shr.s32 	%r24401, %r24400, %r23480;
	and.b32  	%r21185, %r24401, 50529027;
	ld.shared.u32 	%r24402, [%r23492+4236];
	shr.s32 	%r24403, %r24402, %r23480;
	and.b32  	%r21193, %r24403, 50529027;
	ld.shared.u32 	%r24404, [%r23492+4240];
	shr.s32 	%r24405, %r24404, %r23480;
	and.b32  	%r21201, %r24405, 50529027;
	ld.shared.u32 	%r24406, [%r23492+4244];
	shr.s32 	%r24407, %r24406, %r23480;
	and.b32  	%r21209, %r24407, 50529027;
	ld.shared.u32 	%r24408, [%r23492+4248];
	shr.s32 	%r24409, %r24408, %r23480;
	and.b32  	%r21217, %r24409, 50529027;
	ld.shared.u32 	%r24410, [%r23492+4252];
	shr.s32 	%r24411, %r24410, %r23480;
	and.b32  	%r21225, %r24411, 50529027;
	ld.shared.u8 	%r24412, [%r23557];
	shr.u32 	%r24413, %r24412, 4;
	shl.b32 	%r24414, %r24413, 8;
	or.b32  	%r24415, %r24414, %r24413;
	shl.b32 	%r24416, %r24415, 16;
	or.b32  	%r21173, %r24416, %r24415;
	ld.shared.u32 	%r21174, [%r23525+3584];
	// begin inline asm
	dp4a.s32.s32 %r21168, %r21169, %r21174, %r23447;
	// end inline asm
	// begin inline asm
	dp4a.s32.s32 %r21172, %r21173, %r21174, %r23447;
	// end inline asm
	ld.shared.u32 	%r21182, [%r23525+3588];
	// begin inline asm
	dp4a.s32.s32 %r21176, %r21177, %r21182, %r21168;
	// end inline asm
	// begin inline asm
	dp4a.s32.s32 %r21180, %r21173, %r21182, %r21172;
	// end inline asm
	ld.shared.u32 	%r21190, [%r23525+3592];
	// begin inline asm
	dp4a.s32.s32 %r21184, %r21185, %r21190, %r21176;
	// end inline asm
	// begin inline asm
	dp4a.s32.s32 %r21188, %r21173, %r21190, %r21180;
	// end inline asm
	ld.shared.u32 	%r21198, [%r23525+3596];
	// begin inline asm
	dp4a.s32.s32 %r21192, %r21193, %r21198, %r21184;
	// end inline asm
	// begin inline asm
	dp4a.s32.s32 %r21196, %r21173, %r21198, %r21188;
	// end inline asm
	and.b32  	%r24417, %r24412, 15;
	mul.lo.s32 	%r24418, %r21192, %r24417;
	ld.shared.u8 	%r24419, [%r23557+1];
	shr.u32 	%r24420, %r24419, 4;
	shl.b32 	%r24421, %r24420, 8;
	or.b32  	%r24422, %r24421, %r24420;
	shl.b32 	%r24423, %r24422, 16;
	or.b32  	%r21205, %r24423, %r24422;
	ld.shared.u32 	%r21206, [%r23525+3600];
	// begin inline asm
	dp4a.s32.s32 %r21200, %r21201, %r21206, %r23447;
	// end inline asm
	// begin inline asm
	dp4a.s32.s32 %r21204, %r21205, %r21206, %r21196;
	// end inline asm
	ld.shared.u32 	%r21214, [%r23525+3604];
	// begin inline asm
	dp4a.s32.s32 %r21208, %r21209, %r21214, %r21200;
	// end inline asm
	// begin inline asm
	dp4a.s32.s32 %r21212, %r21205, %r21214, %r21204;
	// end inline asm
	ld.shared.u32 	%r21222, [%r23525+3608];
	// begin inline asm
	dp4a.s32.s32 %r21216, %r21217, %r21222, %r21208;
	// end inline asm
	// begin inline asm
	dp4a.s32.s32 %r21220, %r21205, %r21222, %r21212;
	// end inline asm
	ld.shared.u32 	%r21230, [%r23525+3612];
	// begin inline asm
	dp4a.s32.s32 %r21224, %r21225, %r21230, %r21216;
	// end inline asm
	// begin inline asm
	dp4a.s32.s32 %r21228, %r21205, %r21230, %r21220;
	// end inline asm
	and.b32  	%r24424, %r24419, 15;
	mad.lo.s32 	%r24425, %r21224, %r24424, %r24418;
	ld.shared.u32 	%r21233, [%r23556];
	// begin inline asm
	{.reg .f16 low,high;
  mov.b32 {low,high},%r21233;
  cvt.f32.f16 %f2149, low;}

	// end inline asm
	// begin inline asm
	{.reg .f16 low,high;
  mov.b32 {low,high},%r21233;
  cvt.f32.f16 %f2150, high;}

	// end inline asm
	cvt.rn.f32.s32 	%f2379, %r24425;
	mul.f32 	%f2380, %f2149, %f2379;
	cvt.rn.f32.s32 	%f2381, %r21228;
	mul.f32 	%f2382, %f2150, %f2381;
	sub.f32 	%f2383, %f2380, %f2382;
	fma.rn.f32 	%f2739, %f2373, %f2383, %f2739;
	ld.shared.u32 	%r24426, [%r23492+8448];
	shr.s32 	%r24427, %r24426, %r23480;
	and.b32  	%r21235, %r24427, 50529027;
	ld.shared.u32 	%r24428, [%r23492+8452];
	shr.s32 	%r24429, %r24428, %r23480;
	and.b32  	%r21243, %r24429, 50529027;
	ld.shared.u32 	%r24430, [%r23492+8456];
	shr.s32 	%r24431, %r24430, %r23480;
	and.b32  	%r21251, %r24431, 50529027;
	ld.shared.u32 	%r24432, [%r23492+8460];
	shr.s32 	%r24433, %r24432, %r23480;
	and.b32  	%r21259, %r24433, 50529027;
	ld.shared.u32 	%r24434, [%r23492+8464];
	shr.s32 	%r24435, %r24434, %r23480;
	and.b32  	%r21267, %r24435, 50529027;
	ld.shared.u32 	%r24436, [%r23492+8468];
	shr.s32 	%r24437, %r24436, %r23480;
	and.b32  	%r21275, %r24437, 50529027;
	ld.shared.u32 	%r24438, [%r23492+8472];
	shr.s32 	%r24439, %r24438, %r23480;
	and.b32  	%r21283, %r24439, 50529027;
	ld.shared.u32 	%r24440, [%r23492+8476];
	shr.s32 	%r24441, %r24440, %r23480;
	and.b32  	%r21291, %r24441, 50529027;
	ld.shared.u8 	%r24442, [%r23594];
	shr.u32 	%r24443, %r24442, 4;
	shl.b32 	%r24444, %r24443, 8;
	or.b32  	%r24445, %r24444, %r24443;
	shl.b32 	%r24446, %r24445, 16;
	or.b32  	%r21239, %r24446, %r24445;
	ld.shared.u32 	%r21240, [%r23525+3584];
	// begin inline asm
	dp4a.s32.s32 %r21234, %r21235, %r21240, %r23447;
	// end inline asm
	// begin inline asm
	dp4a.s32.s32 %r21238, %r21239, %r21240, %r23447;
	// end inline asm
	ld.shared.u32 	%r21248, [%r23525+3588];
	// begin inline asm
	dp4a.s32.s32 %r21242, %r21243, %r21248, %r21234;
	// end inline asm
	// begin inline asm
	dp4a.s32.s32 %r21246, %r21239, %r21248, %r21238;
	// end inline asm
	ld.shared.u32 	%r21256, [%r23525+3592];
	// begin inline asm
	dp4a.s32.s32 %r21250, %r21251, %r21256, %r21242;
	// end inline asm
	// begin inline asm
	dp4a.s32.s32 %r21254, %r21239, %r21256, %r21246;
	// end inline asm
	ld.shared.u32 	%r21264, [%r23525+3596];
	// begin inline asm
	dp4a.s32.s32 %r21258, %r21259, %r21264, %r21250;
	// end inline asm
	// begin inline asm
	dp4a.s32.s32 %r21262, %r21239, %r21264, %r21254;
	// end inline asm
	and.b32  	%r24447, %r24442, 15;
	mul.lo.s32 	%r24448, %r21258, %r24447;
	ld.shared.u8 	%r24449, [%r23594+1];
	shr.u32 	%r24450, %r24449, 4;
	shl.b32 	%r24451, %r24450, 8;
	or.b32  	%r24452, %r24451, %r24450;
	shl.b32 	%r24453, %r24452, 16;
	or.b32  	%r21271, %r24453, %r24452;
	ld.shared.u32 	%r21272, [%r23525+3600];
	// begin inline asm
	dp4a.s32.s32 %r21266, %r21267, %r21272, %r23447;
	// end inline asm
	// begin inline asm
	dp4a.s32.s32 %r21270, %r21271, %r21272, %r21262;
	// end inline asm
	ld.shared.u32 	%r21280, [%r23525+3604];
	// begin inline asm
	dp4a.s32.s32 %r21274, %r21275, %r21280, %r21266;
	// end inline asm
	// begin inline asm
	dp4a.s32.s32 %r21278, %r21271, %r21280, %r21270;
	// end inline asm
	ld.shared.u32 	%r21288, [%r23525+3608];
	// begin inline asm
	dp4a.s32.s32 %r21282, %r21283, %r21288, %r21274;
	// end inline asm
	// begin inline asm
	dp4a.s32.s32 %r21286, %r21271, %r21288, %r21278;
	// end inline asm
	ld.shared.u32 	%r21296, [%r23525+3612];
	// begin inline asm
	dp4a.s32.s32 %r21290, %r21291, %r21296, %r21282;
	// end inline asm
	// begin inline asm
	dp4a.s32.s32 %r21294, %r21271, %r21296, %r21286;
	// end inline asm
	and.b32  	%r24454, %r24449, 15;
	mad.lo.s32 	%r24455, %r21290, %r24454, %r24448;
	ld.shared.u32 	%r21299, [%r23593];
	// begin inline asm
	{.reg .f16 low,high;
  mov.b32 {low,high},%r21299;
  cvt.f32.f16 %f2151, low;}

	// end inline asm
	// begin inline asm
	{.reg .f16 low,high;
  mov.b32 {low,high},%r21299;
  cvt.f32.f16 %f2152, high;}

	// end inline asm
	ld.shared.f32 	%f2384, [%r23488+448];
	cvt.rn.f32.s32 	%f2385, %r24455;
	mul.f32 	%f2386, %f2151, %f2385;
	cvt.rn.f32.s32 	%f2387, %r21294;
	mul.f32 	%f2388, %f2152, %f2387;
	sub.f32 	%f2389, %f2386, %f2388;
	fma.rn.f32 	%f2723, %f2384, %f2389, %f2723;
	ld.shared.u32 	%r24456, [%r23492+12672];
	shr.s32 	%r24457, %r24456, %r23480;
	and.b32  	%r21301, %r24457, 50529027;
	ld.shared.u32 	%r24458, [%r23492+12676];
	shr.s32 	%r24459, %r24458, %r23480;
	and.b32  	%r21309, %r24459, 50529027;
	ld.shared.u32 	%r24460, [%r23492+12680];
	shr.s32 	%r24461, %r24460, %r23480;
	and.b32  	%r21317, %r24461, 50529027;
	ld.shared.u32 	%r24462, [%r23492+12684];
	shr.s32 	%r24463, %r24462, %r23480;
	and.b32  	%r21325, %r24463, 50529027;
	ld.shared.u32 	%r24464, [%r23492+12688];
	shr.s32 	%r24465, %r24464, %r23480;
	and.b32  	%r21333, %r24465, 50529027;
	ld.shared.u32 	%r24466, [%r23492+12692];
	shr.s32 	%r24467, %r24466, %r23480;
	and.b32  	%r21341, %r24467, 50529027;
	ld.shared.u32 	%r24468, [%r23492+12696];
	shr.s32 	%r24469, %r24468, %r23480;
	and.b32  	%r21349, %r24469, 50529027;
	ld.shared.u32 	%r24470, [%r23492+12700];
	shr.s32 	%r24471, %r24470, %r23480;
	and.b32  	%r21357, %r24471, 50529027;
	ld.shared.u8 	%r24472, [%r23631];
	shr.u32 	%r24473, %r24472, 4;
	shl.b32 	%r24474, %r24473, 8;
	or.b32  	%r24475, %r24474, %r24473;
	shl.b32 	%r24476, %r24475, 16;
	or.b32  	%r21305, %r24476, %r24475;
	ld.shared.u32 	%r21306, [%r23525+3584];
	// begin inline asm
	dp4a.s32.s32 %r21300, %r21301, %r21306, %r23447;
	// end inline asm
	// begin inline asm
	dp4a.s32.s32 %r21304, %r21305, %r21306, %r23447;
	// end inline asm
	ld.shared.u32 	%r21314, [%r23525+3588];
	// begin inline asm
	dp4a.s32.s32 %r21308, %r21309, %r21314, %r21300;
	// end inline asm
	// begin inline asm
	dp4a.s32.s32 %r21312, %r21305, %r21314, %r21304;
	// end inline asm
	ld.shared.u32 	%r21322, [%r23525+3592];
	// begin inline asm
	dp4a.s32.s32 %r21316, %r21317, %r21322, %r21308;
	// end inline asm
	// begin inline asm
	dp4a.s32.s32 %r21320, %r21305, %r21322, %r21312;
	// end inline asm
	ld.shared.u32 	%r21330, [%r23525+3596];
	// begin inline asm
	dp4a.s32.s32 %r21324, %r21325, %r21330, %r21316;
	// end inline asm
	// begin inline asm
	dp4a.s32.s32 %r21328, %r21305, %r21330, %r21320;
	// end inline asm
	and.b32  	%r24477, %r24472, 15;
	mul.lo.s32 	%r24478, %r21324, %r24477;
	ld.shared.u8 	%r24479, [%r23631+1];
	shr.u32 	%r24480, %r24479, 4;
	shl.b32 	%r24481, %r24480, 8;
	or.b32  	%r24482, %r24481, %r24480;
	shl.b32 	%r24483, %r24482, 16;
	or.b32  	%r21337, %r24483, %r24482;
	ld.shared.u32 	%r21338, [%r23525+3600];
	// begin inline asm
	dp4a.s32.s32 %r21332, %r21333, %r21338, %r23447;
	// end inline asm
	// begin inline asm
	dp4a.s32.s32 %r21336, %r21337, %r21338, %r21328;
	// end inline asm
	ld.shared.u32 	%r21346, [%r23525+3604];
	// begin inline asm
	dp4a.s32.s32 %r21340, %r21341, %r21346, %r21332;
	// end inline asm
	// begin inline asm
	dp4a.s32.s32 %r21344, %r21337, %r21346, %r21336;
	// end inline asm
	ld.shared.u32 	%r21354, [%r23525+3608];
	// begin inline asm
	dp4a.s32.s32 %r21348, %r21349, %r21354, %r21340;
	// end inline asm
	// begin inline asm
	dp4a.s32.s32 %r21352, %r21337, %r21354, %r21344;
	// end inline asm
	ld.shared.u32 	%r21362, [%r23525+3612];
	// begin inline asm
	dp4a.s32.s32 %r21356, %r21357, %r21362, %r21348;
	// end inline asm
	// begin inline asm
	dp4a.s32.s32 %r21360, %r21337, %r21362, %r21352;
	// end inline asm
	and.b32  	%r24484, %r24479, 15;
	mad.lo.s32 	%r24485, %r21356, %r24484, %r24478;
	ld.shared.u32 	%r21365, [%r23630];
	// begin inline asm
	{.reg .f16 low,high;
  mov.b32 {low,high},%r21365;
  cvt.f32.f16 %f2153, low;}

	// end inline asm
	// begin inline asm
	{.reg .f16 low,high;
  mov.b32 {low,high},%r21365;
  cvt.f32.f16 %f2154, high;}

	// end inline asm
	cvt.rn.f32.s32 	%f2390, %r24485;
	mul.f32 	%f2391, %f2153, %f2390;
	cvt.rn.f32.s32 	%f2392, %r21360;
	mul.f32 	%f2393, %f2154, %f2392;
	sub.f32 	%f2394, %f2391, %f2393;
	fma.rn.f32 	%f2707, %f2384, %f2394, %f2707;
	ld.shared.u32 	%r24486, [%r23492];
	shr.s32 	%r24487, %r24486, %r23480;
	and.b32  	%r21367, %r24487, 50529027;
	ld.shared.u32 	%r24488, [%r23492+4];
	shr.s32 	%r24489, %r24488, %r23480;
	and.b32  	%r21375, %r24489, 50529027;
	ld.shared.u32 	%r24490, [%r23492+8];
	shr.s32 	%r24491, %r24490, %r23480;
	and.b32  	%r21383, %r24491, 50529027;
	ld.shared.u32 	%r24492, [%r23492+12];
	shr.s32 	%r24493, %r24492, %r23480;
	and.b32  	%r21391, %r24493, 50529027;
	ld.shared.u32 	%r24494, [%r23492+16];
	shr.s32 	%r24495, %r24494, %r23480;
	and.b32  	%r21399, %r24495, 50529027;
	ld.shared.u32 	%r24496, [%r23492+20];
	shr.s32 	%r24497, %r24496, %r23480;
	and.b32  	%r21407, %r24497, 50529027;
	ld.shared.u32 	%r24498, [%r23492+24];
	shr.s32 	%r24499, %r24498, %r23480;
	and.b32  	%r21415, %r24499, 50529027;
	ld.shared.u32 	%r24500, [%r23492+28];
	shr.s32 	%r24501, %r24500, %r23480;
	and.b32  	%r21423, %r24501, 50529027;
	ld.shared.u8 	%r24502, [%r23517];
	shr.u32 	%r24503, %r24502, 4;
	shl.b32 	%r24504, %r24503, 8;
	or.b32  	%r24505, %r24504, %r24503;
	shl.b32 	%r24506, %r24505, 16;
	or.b32  	%r21371, %r24506, %r24505;
	ld.shared.u32 	%r21372, [%r23525+4096];
	// begin inline asm
	dp4a.s32.s32 %r21366, %r21367, %r21372, %r23447;
	// end inline asm
	// begin inline asm
	dp4a.s32.s32 %r21370, %r21371, %r21372, %r23447;
	// end inline asm
	ld.shared.u32 	%r21380, [%r23525+4100];
	// begin inline asm
	dp4a.s32.s32 %r21374, %r21375, %r21380, %r21366;
	// end inline asm
	// begin inline asm
	dp4a.s32.s32 %r21378, %r21371, %r21380, %r21370;
	// end inline asm
	ld.shared.u32 	%r21388, [%r23525+4104];
	// begin inline asm
	dp4a.s32.s32 %r21382, %r21383, %r21388, %r21374;
	// end inline asm
	// begin inline asm
	dp4a.s32.s32 %r21386, %r21371, %r21388, %r21378;
	// end inline asm
	ld.shared.u32 	%r21396, [%r23525+4108];
	// begin inline asm
	dp4a.s32.s32 %r21390, %r21391, %r21396, %r21382;
	// end inline asm
	// begin inline asm
	dp4a.s32.s32 %r21394, %r21371, %r21396, %r21386;
	// end inline asm
	and.b32  	%r24507, %r24502, 15;
	mul.lo.s32 	%r24508, %r21390, %r24507;
	ld.shared.u8 	%r24509, [%r23517+1];
	shr.u32 	%r24510, %r24509, 4;
	shl.b32 	%r24511, %r24510, 8;
	or.b32  	%r24512, %r24511, %r24510;
	shl.b32 	%r24513, %r24512, 16;
	or.b32  	%r21403, %r24513, %r24512;
	ld.shared.u32 	%r21404, [%r23525+4112];
	// begin inline asm
	dp4a.s32.s32 %r21398, %r21399, %r21404, %r23447;
	// end inline asm
	// begin inline asm
	dp4a.s32.s32 %r21402, %r21403, %r21404, %r21394;
	// end inline asm
	ld.shared.u32 	%r21412, [%r23525+4116];
	// begin inline asm
	dp4a.s32.s32 %r21406, %r21407, %r21412, %r21398;
	// end inline asm
	// begin inline asm
	dp4a.s32.s32 %r21410, %r21403, %r21412, %r21402;
	// end inline asm
	ld.shared.u32 	%r21420, [%r23525+4120];
	// begin inline asm
	dp4a.s32.s32 %r21414, %r21415, %r21420, %r21406;
	// end inline asm
	// begin inline asm
	dp4a.s32.s32 %r21418, %r21403, %r21420, %r21410;
	// end inline asm
	ld.shared.u32 	%r21428, [%r23525+4124];
	// begin inline asm
	dp4a.s32.s32 %r21422, %r21423, %r21428, %r21414;
	// end inline asm
	// begin inline asm
	dp4a.s32.s32 %r21426, %r21403, %r21428, %r21418;
	// end inline asm
	and.b32  	%r24514, %r24509, 15;
	mad.lo.s32 	%r24515, %r21422, %r24514, %r24508;
	ld.shared.u32 	%r21431, [%r23516];
	// begin inline asm
	{.reg .f16 low,high;
  mov.b32 {low,high},%r21431;
  cvt.f32.f16 %f2155, low;}

	// end inline asm
	// begin inline asm
	{.reg .f16 low,high;
  mov.b32 {low,high},%r21431;
  cvt.f32.f16 %f2156, high;}

	// end inline asm
	ld.shared.f32 	%f2395, [%r23488+512];
	cvt.rn.f32.s32 	%f2396, %r24515;
	mul.f32 	%f2397, %f2155, %f2396;
	cvt.rn.f32.s32 	%f2398, %r21426;
	mul.f32 	%f2399, %f2156, %f2398;
	sub.f32 	%f2400, %f2397, %f2399;
	fma.rn.f32 	%f2754, %f2395, %f2400, %f2754;
	ld.shared.u32 	%r24516, [%r23492+4224];
	shr.s32 	%r24517, %r24516, %r23480;
	and.b32  	%r21433, %r24517, 50529027;
	ld.shared.u32 	%r24518, [%r23492+4228];
	shr.s32 	%r24519, %r24518, %r23480;
	and.b32  	%r21441, %r24519, 50529027;
	ld.shared.u32 	%r24520, [%r23492+4232];
	shr.s32 	%r24521, %r24520, %r23480;
	and.b32  	%r21449, %r24521, 50529027;
	ld.shared.u32 	%r24522, [%r23492+4236];
	shr.s32 	%r24523, %r24522, %r23480;
	and.b32  	%r21457, %r24523, 50529027;
	ld.shared.u32 	%r24524, [%r23492+4240];
	shr.s32 	%r24525, %r24524, %r23480;
	and.b32  	%r21465, %r24525, 50529027;
	ld.shared.u32 	%r24526, [%r23492+4244];
	shr.s32 	%r24527, %r24526, %r23480;
	and.b32  	%r21473, %r24527, 50529027;
	ld.shared.u32 	%r24528, [%r23492+4248];
	shr.s32 	%r24529, %r24528, %r23480;
	and.b32  	%r21481, %r24529, 50529027;
	ld.shared.u32 	%r24530, [%r23492+4252];
	shr.s32 	%r24531, %r24530, %r23480;
	and.b32  	%r21489, %r24531, 50529027;
	ld.shared.u8 	%r24532, [%r23557];
	shr.u32 	%r24533, %r24532, 4;
	shl.b32 	%r24534, %r24533, 8;
	or.b32  	%r24535, %r24534, %r24533;
	shl.b32 	%r24536, %r24535, 16;
	or.b32  	%r21437, %r24536, %r24535;
	ld.shared.u32 	%r21438, [%r23525+4096];
	// begin inline asm
	dp4a.s32.s32 %r21432, %r21433, %r21438, %r23447;
	// end inline asm
	// begin inline asm
	dp4a.s32.s32 %r21436, %r21437, %r21438, %r23447;
	// end inline asm
	ld.shared.u32 	%r21446, [%r23525+4100];
	// begin inline asm
	dp4a.s32.s32 %r21440, %r21441, %r21446, %r21432;
	// end inline asm
	// begin inline asm
	dp4a.s32.s32 %r21444, %r21437, %r21446, %r21436;
	// end inline asm
	ld.shared.u32 	%r21454, [%r23525+4104];
	// begin inline asm
	dp4a.s32.s32 %r21448, %r21449, %r21454, %r21440;
	// end inline asm
	// begin inline asm
	dp4a.s32.s32 %r21452, %r21437, %r21454, %r21444;
	// end inline asm
	ld.shared.u32 	%r21462, [%r23525+4108];
	// begin inline asm
	dp4a.s32.s32 %r21456, %r21457, %r21462, %r21448;
	// end inline asm
	// begin inline asm
	dp4a.s32.s32 %r21460, %r21437, %r21462, %r21452;
	// end inline asm
	and.b32  	%r24537, %r24532, 15;
	mul.lo.s32 	%r24538, %r21456, %r24537;
	ld.shared.u8 	%r24539, [%r23557+1];
	shr.u32 	%r24540, %r24539, 4;
	shl.b32 	%r24541, %r24540, 8;
	or.b32  	%r24542, %r24541, %r24540;
	shl.b32 	%r24543, %r24542, 16;
	or.b32  	%r21469, %r24543, %r24542;
	ld.shared.u32 	%r21470, [%r23525+4112];
	// begin inline asm
	dp4a.s32.s32 %r21464, %r21465, %r21470, %r23447;
	// end inline asm
	// begin inline asm
	dp4a.s32.s32 %r21468, %r21469, %r21470, %r21460;
	// end inline asm
	ld.shared.u32 	%r21478, [%r23525+4116];
	// begin inline asm
	dp4a.s32.s32 %r21472, %r21473, %r21478, %r21464;
	// end inline asm
	// begin inline asm
	dp4a.s32.s32 %r21476, %r21469, %r21478, %r21468;
	// end inline asm
	ld.shared.u32 	%r21486, [%r23525+4120];
	// begin inline asm
	dp4a.s32.s32 %r21480, %r21481, %r21486, %r21472;
	// end inline asm
	// begin inline asm
	dp4a.s32.s32 %r21484, %r21469, %r21486, %r21476;
	// end inline asm
	ld.shared.u32 	%r21494, [%r23525+4124];
	// begin inline asm
	dp4a.s32.s32 %r21488, %r21489, %r21494, %r21480;
	// end inline asm
	// begin inline asm
	dp4a.s32.s32 %r21492, %r21469, %r21494, %r21484;
	// end inline asm
	and.b32  	%r24544, %r24539, 15;
	mad.lo.s32 	%r24545, %r21488, %r24544, %r24538;
	ld.shared.u32 	%r21497, [%r23556];
	// begin inline asm
	{.reg .f16 low,high;
  mov.b32 {low,high},%r21497;
  cvt.f32.f16 %f2157, low;}

	// end inline asm
	// begin inline asm
	{.reg .f16 low,high;
  mov.b32 {low,high},%r21497;
  cvt.f32.f16 %f2158, high;}

	// end inline asm
	cvt.rn.f32.s32 	%f2401, %r24545;
	mul.f32 	%f2402, %f2157, %f2401;
	cvt.rn.f32.s32 	%f2403, %r21492;
	mul.f32 	%f2404, %f2158, %f2403;
	sub.f32 	%f2405, %f2402, %f2404;
	fma.rn.f32 	%f2738, %f2395, %f2405, %f2738;
	ld.shared.u32 	%r24546, [%r23492+8448];
	shr.s32 	%r24547, %r24546, %r23480;
	and.b32  	%r21499, %r24547, 50529027;
	ld.shared.u32 	%r24548, [%r23492+8452];
	shr.s32 	%r24549, %r24548, %r23480;
	and.b32  	%r21507, %r24549, 50529027;
	ld.shared.u32 	%r24550, [%r23492+8456];
	shr.s32 	%r24551, %r24550, %r23480;
	and.b32  	%r21515, %r24551, 50529027;
	ld.shared.u32 	%r24552, [%r23492+8460];
	shr.s32 	%r24553, %r24552, %r23480;
	and.b32  	%r21523, %r24553, 50529027;
	ld.shared.u32 	%r24554, [%r23492+8464];
	shr.s32 	%r24555, %r24554, %r23480;
	and.b32  	%r21531, %r24555, 50529027;
	ld.shared.u32 	%r24556, [%r23492+8468];
	shr.s32 	%r24557, %r24556, %r23480;
	and.b32  	%r21539, %r24557, 50529027;
	ld.shared.u32 	%r24558, [%r23492+8472];
	shr.s32 	%r24559, %r24558, %r23480;
	and.b32  	%r21547, %r24559, 50529027;
	ld.shared.u32 	%r24560, [%r23492+8476];
	shr.s32 	%r24561, %r24560, %r23480;
	and.b32  	%r21555, %r24561, 50529027;
	ld.shared.u8 	%r24562, [%r23594];
	shr.u32 	%r24563, %r24562, 4;
	shl.b32 	%r24564, %r24563, 8;
	or.b32  	%r24565, %r24564, %r24563;
	shl.b32 	%r24566, %r24565, 16;
	or.b32  	%r21503, %r24566, %r24565;
	ld.shared.u32 	%r21504, [%r23525+4096];
	// begin inline asm
	dp4a.s32.s32 %r21498, %r21499, %r21504, %r23447;
	// end inline asm
	// begin inline asm
	dp4a.s32.s32 %r21502, %r21503, %r21504, %r23447;
	// end inline asm
	ld.shared.u32 	%r21512, [%r23525+4100];
	// begin inline asm
	dp4a.s32.s32 %r21506, %r21507, %r21512, %r21498;
	// end inline asm
	// begin inline asm
	dp4a.s32.s32 %r21510, %r21503, %r21512, %r21502;
	// end inline asm
	ld.shared.u32 	%r21520, [%r23525+4104];
	// begin inline asm
	dp4a.s32.s32 %r21514, %r21515, %r21520, %r21506;
	// end inline asm
	// begin inline asm
	dp4a.s32.s32 %r21518, %r21503, %r21520, %r21510;
	// end inline asm
	ld.shared.u32 	%r21528, [%r23525+4108];
	// begin inline asm
	dp4a.s32.s32 %r21522, %r21523, %r21528, %r21514;
	// end inline asm
	// begin inline asm
	dp4a.s32.s32 %r21526, %r21503, %r21528, %r21518;
	// end inline asm
	and.b32  	%r24567, %r24562, 15;
	mul.lo.s32 	%r24568, %r21522, %r24567;
	ld.shared.u8 	%r24569, [%r23594+1];
	shr.u32 	%r24570, %r24569, 4;
	shl.b32 	%r24571, %r24570, 8;
	or.b32  	%r24572, %r24571, %r24570;
	shl.b32 	%r24573, %r24572, 16;
	or.b32  	%r21535, %r24573, %r24572;
	ld.shared.u32 	%r21536, [%r23525+4112];
	// begin inline asm
	dp4a.s32.s32 %r21530, %r21531, %r21536, %r23447;
	// end inline asm
	// begin inline asm
	dp4a.s32.s32 %r21534, %r21535, %r21536, %r21526;
	// end inline asm
	ld.shared.u32 	%r21544, [%r23525+4116];
	// begin inline asm
	dp4a.s32.s32 %r21538, %r21539, %r21544, %r21530;
	// end inline asm
	// begin inline asm
	dp4a.s32.s32 %r21542, %r21535, %r21544, %r21534;
	// end inline asm
	ld.shared.u32 	%r21552, [%r23525+4120];
	// begin inline asm
	dp4a.s32.s32 %r21546, %r21547, %r21552, %r21538;
	// end inline asm
	// begin inline asm
	dp4a.s32.s32 %r21550, %r21535, %r21552, %r21542;
	// end inline asm
	ld.shared.u32 	%r21560, [%r23525+4124];
	// begin inline asm
	dp4a.s32.s32 %r21554, %r21555, %r21560, %r21546;
	// end inline asm
	// begin inline asm
	dp4a.s32.s32 %r21558, %r21535, %r21560, %r21550;
	// end inline asm
	and.b32  	%r24574, %r24569, 15;
	mad.lo.s32 	%r24575, %r21554, %r24574, %r24568;
	ld.shared.u32 	%r21563, [%r23593];
	// begin inline asm
	{.reg .f16 low,high;
  mov.b32 {low,high},%r21563;
  cvt.f32.f16 %f2159, low;}

	// end inline asm
	// begin inline asm
	{.reg .f16 low,high;
  mov.b32 {low,high},%r21563;
  cvt.f32.f16 %f2160, high;}

	// end inline asm
	ld.shared.f32 	%f2406, [%r23488+512];
	cvt.rn.f32.s32 	%f2407, %r24575;
	mul.f32 	%f2408, %f2159, %f2407;
	cvt.rn.f32.s32 	%f2409, %r21558;
	mul.f32 	%f2410, %f2160, %f2409;
	sub.f32 	%f2411, %f2408, %f2410;
	fma.rn.f32 	%f2722, %f2406, %f2411, %f2722;
	ld.shared.u32 	%r24576, [%r23492+12672];
	shr.s32 	%r24577, %r24576, %r23480;
	and.b32  	%r21565, %r24577, 50529027;
	ld.shared.u32 	%r24578, [%r23492+12676];
	shr.s32 	%r24579, %r24578, %r23480;
	and.b32  	%r21573, %r24579, 50529027;
	ld.shared.u32 	%r24580, [%r23492+12680];
	shr.s32 	%r24581, %r24580, %r23480;
	and.b32  	%r21581, %r24581, 50529027;
	ld.shared.u32 	%r24582, [%r23492+12684];
	shr.s32 	%r24583, %r24582, %r23480;
	and.b32  	%r21589, %r24583, 50529027;
	ld.shared.u32 	%r24584, [%r23492+12688];
	shr.s32 	%r24585, %r24584, %r23480;
	and.b32  	%r21597, %r24585, 50529027;
	ld.shared.u32 	%r24586, [%r23492+12692];
	shr.s32 	%r24587, %r24586, %r23480;
	and.b32  	%r21605, %r24587, 50529027;
	ld.shared.u32 	%r24588, [%r23492+12696];
	shr.s32 	%r24589, %r24588, %r23480;
	and.b32  	%r21613, %r24589, 50529027;
	ld.shared.u32 	%r24590, [%r23492+12700];
	shr.s32 	%r24591, %r24590, %r23480;
	and.b32  	%r21621, %r24591, 50529027;
	ld.shared.u8 	%r24592, [%r23631];
	shr.u32 	%r24593, %r24592, 4;
	shl.b32 	%r24594, %r24593, 8;
	or.b32  	%r24595, %r24594, %r24593;
	shl.b32 	%r24596, %r24595, 16;
	or.b32  	%r21569, %r24596, %r24595;
	ld.shared.u32 	%r21570, [%r23525+4096];
	// begin inline asm
	dp4a.s32.s32 %r21564, %r21565, %r21570, %r23447;
	// end inline asm
	// begin inline asm
	dp4a.s32.s32 %r21568, %r21569, %r21570, %r23447;
	// end inline asm
	ld.shared.u32 	%r21578, [%r23525+4100];
	// begin inline asm
	dp4a.s32.s32 %r21572, %r21573, %r21578, %r21564;
	// end inline asm
	// begin inline asm
	dp4a.s32.s32 %r21576, %r21569, %r21578, %r21568;
	// end inline asm
	ld.shared.u32 	%r21586, [%r23525+4104];
	// begin inline asm
	dp4a.s32.s32 %r21580, %r21581, %r21586, %r21572;
	// end inline asm
	// begin inline asm
	dp4a.s32.s32 %r21584, %r21569, %r21586, %r21576;
	// end inline asm
	ld.shared.u32 	%r21594, [%r23525+4108];
	// begin inline asm
	dp4a.s32.s32 %r21588, %r21589, %r21594, %r21580;
	// end inline asm
	// begin inline asm
	dp4a.s32.s32 %r21592, %r21569, %r21594, %r21584;
	// end inline asm
	and.b32  	%r24597, %r24592, 15;
	mul.lo.s32 	%r24598, %r21588, %r24597;
	ld.shared.u8 	%r24599, [%r23631+1];
	shr.u32 	%r24600, %r24599, 4;
	shl.b32 	%r24601, %r24600, 8;
	or.b32  	%r24602, %r24601, %r24600;
	shl.b32 	%r24603, %r24602, 16;
	or.b32  	%r21601, %r24603, %r24602;
	ld.shared.u32 	%r21602, [%r23525+4112];
	// begin inline asm
	dp4a.s32.s32 %r21596, %r21597, %r21602, %r23447;
	// end inline asm
	// begin inline asm
	dp4a.s32.s32 %r21600, %r21601, %r21602, %r21592;
	// end inline asm
	ld.shared.u32 	%r21610, [%r23525+4116];
	// begin inline asm
	dp4a.s32.s32 %r21604, %r21605, %r21610, %r21596;
	// end inline asm
	// begin inline asm
	dp4a.s32.s32 %r21608, %r21601, %r21610, %r21600;
	// end inline asm
	ld.shared.u32 	%r21618, [%r23525+4120];
	// begin inline asm
	dp4a.s32.s32 %r21612, %r21613, %r21618, %r21604;
	// end inline asm
	// begin inline asm
	dp4a.s32.s32 %r21616, %r21601, %r21618, %r21608;
	// end inline asm
	ld.shared.u32 	%r21626, [%r23525+4124];
	// begin inline asm
	dp4a.s32.s32 %r21620, %r21621, %r21626, %r21612;
	// end inline asm
	// begin inline asm
	dp4a.s32.s32 %r21624, %r21601, %r21626, %r21616;
	// end inline asm
	and.b32  	%r24604, %r24599, 15;
	mad.lo.s32 	%r24605, %r21620, %r24604, %r24598;
	ld.shared.u32 	%r21629, [%r23630];
	// begin inline asm
	{.reg .f16 low,high;
  mov.b32 {low,high},%r21629;
  cvt.f32.f16 %f2161, low;}

	// end inline asm
	// begin inline asm
	{.reg .f16 low,high;
  mov.b32 {low,high},%r21629;
  cvt.f32.f16 %f2162, high;}

	// end inline asm
	cvt.rn.f32.s32 	%f2412, %r24605;
	mul.f32 	%f2413, %f2161, %f2412;
	cvt.rn.f32.s32 	%f2414, %r21624;
	mul.f32 	%f2415, %f2162, %f2414;
	sub.f32 	%f2416, %f2413, %f2415;
	fma.rn.f32 	%f2706, %f2406, %f2416, %f2706;
	ld.shared.u32 	%r24606, [%r23492];
	shr.s32 	%r24607, %r24606, %r23480;
	and.b32  	%r21631, %r24607, 50529027;
	ld.shared.u32 	%r24608, [%r23492+4];
	shr.s32 	%r24609, %r24608, %r23480;
	and.b32  	%r21639, %r24609, 50529027;
	ld.shared.u32 	%r24610, [%r23492+8];
	shr.s32 	%r24611, %r24610, %r23480;
	and.b32  	%r21647, %r24611, 50529027;
	ld.shared.u32 	%r24612, [%r23492+12];
	shr.s32 	%r24613, %r24612, %r23480;
	and.b32  	%r21655, %r24613, 50529027;
	ld.shared.u32 	%r24614, [%r23492+16];
	shr.s32 	%r24615, %r24614, %r23480;
	and.b32  	%r21663, %r24615, 50529027;
	ld.shared.u32 	%r24616, [%r23492+20];
	shr.s32 	%r24617, %r24616, %r23480;
	and.b32  	%r21671, %r24617, 50529027;
	ld.shared.u32 	%r24618, [%r23492+24];
	shr.s32 	%r24619, %r24618, %r23480;
	and.b32  	%r21679, %r24619, 50529027;
	ld.shared.u32 	%r24620, [%r23492+28];
	shr.s32 	%r24621, %r24620, %r23480;
	and.b32  	%r21687, %r24621, 50529027;
	ld.shared.u8 	%r24622, [%r23517];
	shr.u32 	%r24623, %r24622, 4;
	shl.b32 	%r24624, %r24623, 8;
	or.b32  	%r24625, %r24624, %r24623;
	shl.b32 	%r24626, %r24625, 16;
	or.b32  	%r21635, %r24626, %r24625;
	ld.shared.u32 	%r21636, [%r23525+4608];
	// begin inline asm
	dp4a.s32.s32 %r21630, %r21631, %r21636, %r23447;
	// end inline asm
	// begin inline asm
	dp4a.s32.s32 %r21634, %r21635, %r21636, %r23447;
	// end inline asm
	ld.shared.u32 	%r21644, [%r23525+4612];
	// begin inline asm
	dp4a.s32.s32 %r21638, %r21639, %r21644, %r21630;
	// end inline asm
	// begin inline asm
	dp4a.s32.s32 %r21642, %r21635, %r21644, %r21634;
	// end inline asm
	ld.shared.u32 	%r21652, [%r23525+4616];
	// begin inline asm
	dp4a.s32.s32 %r21646, %r21647, %r21652, %r21638;
	// end inline asm
	// begin inline asm
	dp4a.s32.s32 %r21650, %r21635, %r21652, %r21642;
	// end inline asm
	ld.shared.u32 	%r21660, [%r23525+4620];
	// begin inline asm
	dp4a.s32.s32 %r21654, %r21655, %r21660, %r21646;
	// end inline asm
	// begin inline asm
	dp4a.s32.s32 %r21658, %r21635, %r21660, %r21650;
	// end inline asm
	and.b32  	%r24627, %r24622, 15;
	mul.lo.s32 	%r24628, %r21654, %r24627;
	ld.shared.u8 	%r24629, [%r23517+1];
	shr.u32 	%r24630, %r24629, 4;
	shl.b32 	%r24631, %r24630, 8;
	or.b32  	%r24632, %r24631, %r24630;
	shl.b32 	%r24633, %r24632, 16;
	or.b32  	%r21667, %r24633, %r24632;
	ld.shared.u32 	%r21668, [%r23525+4624];
	// begin inline asm
	dp4a.s32.s32 %r21662, %r21663, %r21668, %r23447;
	// end inline asm
	// begin inline asm
	dp4a.s32.s32 %r21666, %r21667, %r21668, %r21658;
	// end inline asm
	ld.shared.u32 	%r21676, [%r23525+4628];
	// begin inline asm
	dp4a.s32.s32 %r21670, %r21671, %r21676, %r21662;
	// end inline asm
	// begin inline asm
	dp4a.s32.s32 %r21674, %r21667, %r21676, %r21666;
	// end inline asm
	ld.shared.u32 	%r21684, [%r23525+4632];
	// begin inline asm
	dp4a.s32.s32 %r21678, %r21679, %r21684, %r21670;
	// end inline asm
	// begin inline asm
	dp4a.s32.s32 %r21682, %r21667, %r21684, %r21674;
	// end inline asm
	ld.shared.u32 	%r21692, [%r23525+4636];
	// begin inline asm
	dp4a.s32.s32 %r21686, %r21687, %r21692, %r21678;
	// end inline asm
	// begin inline asm
	dp4a.s32.s32 %r21690, %r21667, %r21692, %r21682;
	// end inline asm
	and.b32  	%r24634, %r24629, 15;
	mad.lo.s32 	%r24635, %r21686, %r24634, %r24628;
	ld.shared.u32 	%r21695, [%r23516];
	// begin inline asm
	{.reg .f16 low,high;
  mov.b32 {low,high},%r21695;
  cvt.f32.f16 %f2163, low;}

	// end inline asm
	// begin inline asm
	{.reg .f16 low,high;
  mov.b32 {low,high},%r21695;
  cvt.f32.f16 %f2164, high;}

	// end inline asm
	ld.shared.f32 	%f2417, [%r23488+576];
	cvt.rn.f32.s32 	%f2418, %r24635;
	mul.f32 	%f2419, %f2163, %f2418;
	cvt.rn.f32.s32 	%f2420, %r21690;
	mul.f32 	%f2421, %f2164, %f2420;
	sub.f32 	%f2422, %f2419, %f2421;
	fma.rn.f32 	%f2753, %f2417, %f2422, %f2753;
	ld.shared.u32 	%r24636, [%r23492+4224];
	shr.s32 	%r24637, %r24636, %r23480;
	and.b32  	%r21697, %r24637, 50529027;
	ld.shared.u32 	%r24638, [%r23492+4228];
	shr.s32 	%r24639, %r24638, %r23480;
	and.b32  	%r21705, %r24639, 50529027;
	ld.shared.u32 	%r24640, [%r23492+4232];
	shr.s32 	%r24641, %r24640, %r23480;
	and.b32  	%r21713, %r24641, 50529027;
	ld.shared.u32 	%r24642, [%r23492+4236];
	shr.s32 	%r24643, %r24642, %r23480;
	and.b32  	%r21721, %r24643, 50529027;
	ld.shared.u32 	%r24644, [%r23492+4240];
	shr.s32 	%r24645, %r24644, %r23480;
	and.b32  	%r21729, %r24645, 50529027;
	ld.shared.u32 	%r24646, [%r23492+4244];
	shr.s32 	%r24647, %r24646, %r23480;
	and.b32  	%r21737, %r24647, 50529027;
	ld.shared.u32 	%r24648, [%r23492+4248];
	shr.s32 	%r24649, %r24648, %r23480;
	and.b32  	%r21745, %r24649, 50529027;
	ld.shared.u32 	%r24650, [%r23492+4252];
	shr.s32 	%r24651, %r24650, %r23480;
	and.b32  	%r21753, %r24651, 50529027;
	ld.shared.u8 	%r24652, [%r23557];
	shr.u32 	%r24653, %r24652, 4;
	shl.b32 	%r24654, %r24653, 8;
	or.b32  	%r24655, %r24654, %r24653;
	shl.b32 	%r24656, %r24655, 16;
	or.b32  	%r21701, %r24656, %r24655;
	ld.shared.u32 	%r21702, [%r23525+4608];
	// begin inline asm
	dp4a.s32.s32 %r21696, %r21697, %r21702, %r23447;
	// end inline asm
	// begin inline asm
	dp4a.s32.s32 %r21700, %r21701, %r21702, %r23447;
	// end inline asm
	ld.shared.u32 	%r21710, [%r23525+4612];
	// begin inline asm
	dp4a.s32.s32 %r21704, %r21705, %r21710, %r21696;
	// end inline asm
	// begin inline asm
	dp4a.s32.s32 %r21708, %r21701, %r21710, %r21700;
	// end inline asm
	ld.shared.u32 	%r21718, [%r23525+4616];
	// begin inline asm
	dp4a.s32.s32 %r21712, %r21713, %r21718, %r21704;
	// end inline asm
	// begin inline asm
	dp4a.s32.s32 %r21716, %r21701, %r21718, %r21708;
	// end inline asm
	ld.shared.u32 	%r21726, [%r23525+4620];
	// begin inline asm
	dp4a.s32.s32 %r21720, %r21721, %r21726, %r21712;
	// end inline asm
	// begin inline asm
	dp4a.s32.s32 %r21724, %r21701, %r21726, %r21716;
	// end inline asm
	and.b32  	%r24657, %r24652, 15;
	mul.lo.s32 	%r24658, %r21720, %r24657;
	ld.shared.u8 	%r24659, [%r23557+1];
	shr.u32 	%r24660, %r24659, 4;
	shl.b32 	%r24661, %r24660, 8;
	or.b32  	%r24662, %r24661, %r24660;
	shl.b32 	%r24663, %r24662, 16;
	or.b32  	%r21733, %r24663, %r24662;
	ld.shared.u32 	%r21734, [%r23525+4624];
	// begin inline asm
	dp4a.s32.s32 %r21728, %r21729, %r21734, %r23447;
	// end inline asm
	// begin inline asm
	dp4a.s32.s32 %r21732, %r21733, %r21734, %r21724;
	// end inline asm
	ld.shared.u32 	%r21742, [%r23525+4628];
	// begin inline asm
	dp4a.s32.s32 %r21736, %r21737, %r21742, %r21728;
	// end inline asm
	// begin inline asm
	dp4a.s32.s32 %r21740, %r21733, %r21742, %r21732;
	// end inline asm
	ld.shared.u32 	%r21750, [%r23525+4632];
	// begin inline asm
	dp4a.s32.s32 %r21744, %r21745, %r21750, %r21736;
	// end inline asm
	// begin inline asm
	dp4a.s32.s32 %r21748, %r21733, %r21750, %r21740;
	// end inline asm
	ld.shared.u32 	%r21758, [%r23525+4636];
	// begin inline asm
	dp4a.s32.s32 %r21752, %r21753, %r21758, %r21744;
	// end inline asm
	// begin inline asm
	dp4a.s32.s32 %r21756, %r21733, %r21758, %r21748;
	// end inline asm
	and.b32  	%r24664, %r24659, 15;
	mad.lo.s32 	%r24665, %r21752, %r24664, %r24658;
	ld.shared.u32 	%r21761, [%r23556];
	// begin inline asm
	{.reg .f16 low,high;
  mov.b32 {low,high},%r21761;
  cvt.f32.f16 %f2165, low;}

	// end inline asm
	// begin inline asm
	{.reg .f16 low,high;
  mov.b32 {low,high},%r21761;
  cvt.f32.f16 %f2166, high;}

	// end inline asm
	cvt.rn.f32.s32 	%f2423, %r24665;
	mul.f32 	%f2424, %f2165, %f2423;
	cvt.rn.f32.s32 	%f2425, %r21756;
	mul.f32 	%f2426, %f2166, %f2425;
	sub.f32 	%f2427, %f2424, %f2426;
	fma.rn.f32 	%f2737, %f2417, %f2427, %f2737;
	ld.shared.u32 	%r24666, [%r23492+8448];
	shr.s32 	%r24667, %r24666, %r23480;
	and.b32  	%r21763, %r24667, 50529027;
	ld.shared.u32 	%r24668, [%r23492+8452];
	shr.s32 	%r24669, %r24668, %r23480;
	and.b32  	%r21771, %r24669, 50529027;
	ld.shared.u32 	%r24670, [%r23492+8456];
	shr.s32 	%r24671, %r24670, %r23480;
	and.b32  	%r21779, %r24671, 50529027;
	ld.shared.u32 	%r24672, [%r23492+8460];
	shr.s32 	%r24673, %r24672, %r23480;
	and.b32  	%r21787, %r24673, 50529027;
	ld.shared.u32 	%r24674, [%r23492+8464];
	shr.s32 	%r24675, %r24674, %r23480;
	and.b32  	%r21795, %r24675, 50529027;
	ld.shared.u32 	%r24676, [%r23492+8468];
	shr.s32 	%r24677, %r24676, %r23480;
	and.b32  	%r21803, %r24677, 50529027;
	ld.shared.u32 	%r24678, [%r23492+8472];
	shr.s32 	%r24679, %r24678, %r23480;
	and.b32  	%r21811, %r24679, 50529027;
	ld.shared.u32 	%r24680, [%r23492+8476];
	shr.s32 	%r24681, %r24680, %r23480;
	and.b32  	%r21819, %r24681, 50529027;
	ld.shared.u8 	%r24682, [%r23594];
	shr.u32 	%r24683, %r24682, 4;
	shl.b32 	%r24684, %r24683, 8;
	or.b32  	%r24685, %r24684, %r24683;
	shl.b32 	%r24686, %r24685, 16;
	or.b32  	%r21767, %r24686, %r24685;
	ld.shared.u32 	%r21768, [%r23525+4608];
	// begin inline asm
	dp4a.s32.s32 %r21762, %r21763, %r21768, %r23447;
	// end inline asm
	// begin inline asm
	dp4a.s32.s32 %r21766, %r21767, %r21768, %r23447;
	// end inline asm
	ld.shared.u32 	%r21776, [%r23525+4612];
	// begin inline asm
	dp4a.s32.s32 %r21770, %r21771, %r21776, %r21762;
	// end inline asm
	// begin inline asm
	dp4a.s32.s32 %r21774, %r21767, %r21776, %r21766;
	// end inline asm
	ld.shared.u32 	%r21784, [%r23525+4616];
	// begin inline asm
	dp4a.s32.s32 %r21778, %r21779, %r21784, %r21770;
	// end inline asm
	// begin inline asm
	dp4a.s32.s32 %r21782, %r21767, %r21784, %r21774;
	// end inline asm
	ld.shared.u32 	%r21792, [%r23525+4620];
	// begin inline asm
	dp4a.s32.s32 %r21786, %r21787, %r21792, %r21778;
	// end inline asm
	// begin inline asm
	dp4a.s32.s32 %r21790, %r21767, %r21792, %r21782;
	// end inline asm
	and.b32  	%r24687, %r24682, 15;
	mul.lo.s32 	%r24688, %r21786, %r24687;
	ld.shared.u8 	%r24689, [%r23594+1];
	shr.u32 	%r24690, %r24689, 4;
	shl.b32 	%r24691, %r24690, 8;
	or.b32  	%r24692, %r24691, %r24690;
	shl.b32 	%r24693, %r24692, 16;
	or.b32  	%r21799, %r24693, %r24692;
	ld.shared.u32 	%r21800, [%r23525+4624];
	// begin inline asm
	dp4a.s32.s32 %r21794, %r21795, %r21800, %r23447;
	// end inline asm
	// begin inline asm
	dp4a.s32.s32 %r21798, %r21799, %r21800, %r21790;
	// end inline asm
	ld.shared.u32 	%r21808, [%r23525+4628];
	// begin inline asm
	dp4a.s32.s32 %r21802, %r21803, %r21808, %r21794;
	// end inline asm
	// begin inline asm
	dp4a.s32.s32 %r21806, %r21799, %r21808, %r21798;
	// end inline asm
	ld.shared.u32 	%r21816, [%r23525+4632];
	// begin inline asm
	dp4a.s32.s32 %r21810, %r21811, %r21816, %r21802;
	// end inline asm
	// begin inline asm
	dp4a.s32.s32 %r21814, %r21799, %r21816, %r21806;
	// end inline asm
	ld.shared.u32 	%r21824, [%r23525+4636];
	// begin inline asm
	dp4a.s32.s32 %r21818, %r21819, %r21824, %r21810;
	// end inline asm
	// begin inline asm
	dp4a.s32.s32 %r21822, %r21799, %r21824, %r21814;
	// end inline asm
	and.b32  	%r24694, %r24689, 15;
	mad.lo.s32 	%r24695, %r21818, %r24694, %r24688;
	ld.shared.u32 	%r21827, [%r23593];
	// begin inline asm
	{.reg .f16 low,high;
  mov.b32 {low,high},%r21827;
  cvt.f32.f16 %f2167, low;}

	// end inline asm
	// begin inline asm
	{.reg .f16 low,high;
  mov.b32 {low,high},%r21827;
  cvt.f32.f16 %f2168, high;}

	// end inline asm
	ld.shared.f32 	%f2428, [%r23488+576];
	cvt.rn.f32.s32 	%f2429, %r24695;
	mul.f32 	%f2430, %f2167, %f2429;
	cvt.rn.f32.s32 	%f2431, %r21822;
	mul.f32 	%f2432, %f2168, %f2431;
	sub.f32 	%f2433, %f2430, %f2432;
	fma.rn.f32 	%f2721, %f2428, %f2433, %f2721;
	ld.shared.u32 	%r24696, [%r23492+12672];
	shr.s32 	%r24697, %r24696, %r23480;
	and.b32  	%r21829, %r24697, 50529027;
	ld.shared.u32 	%r24698, [%r23492+12676];
	shr.s32 	%r24699, %r24698, %r23480;
	and.b32  	%r21837, %r24699, 50529027;
	ld.shared.u32 	%r24700, [%r23492+12680];
	shr.s32 	%r24701, %r24700, %r23480;
	and.b32  	%r21845, %r24701, 50529027;
	ld.shared.u32 	%r24702, [%r23492+12684];
	shr.s32 	%r24703, %r24702, %r23480;
	and.b32  	%r21853, %r24703, 50529027;
	ld.shared.u32 	%r24704, [%r23492+12688];
	shr.s32 	%r24705, %r24704, %r23480;
	and.b32  	%r21861, %r24705, 50529027;
	ld.shared.u32 	%r24706, [%r23492+12692];
	shr.s32 	%r24707, %r24706, %r23480;
	and.b32  	%r21869, %r24707, 50529027;
	ld.shared.u32 	%r24708, [%r23492+12696];
	shr.s32 	%r24709, %r24708, %r23480;
	and.b32  	%r21877, %r24709, 50529027;
	ld.shared.u32 	%r24710, [%r23492+12700];
	shr.s32 	%r24711, %r24710, %r23480;
	and.b32  	%r21885, %r24711, 50529027;
	ld.shared.u8 	%r24712, [%r23631];
	shr.u32 	%r24713, %r24712, 4;
	shl.b32 	%r24714, %r24713, 8;
	or.b32  	%r24715, %r24714, %r24713;
	shl.b32 	%r24716, %r24715, 16;
	or.b32  	%r21833, %r24716, %r24715;
	ld.shared.u32 	%r21834, [%r23525+4608];
	// begin inline asm
	dp4a.s32.s32 %r21828, %r21829, %r21834, %r23447;
	// end inline asm
	// begin inline asm
	dp4a.s32.s32 %r21832, %r21833, %r21834, %r23447;
	// end inline asm
	ld.shared.u32 	%r21842, [%r23525+4612];
	// begin inline asm
	dp4a.s32.s32 %r21836, %r21837, %r21842, %r21828;
	// end inline asm
	// begin inline asm
	dp4a.s32.s32 %r21840, %r21833, %r21842, %r21832;
	// end inline asm
	ld.shared.u32 	%r21850, [%r23525+4616];
	// begin inline asm
	dp4a.s32.s32 %r21844, %r21845, %r21850, %r21836;
	// end inline asm
	// begin inline asm
	dp4a.s32.s32 %r21848, %r21833, %r21850, %r21840;
	// end inline asm
	ld.shared.u32 	%r21858, [%r23525+4620];
	// begin inline asm
	dp4a.s32.s32 %r21852, %r21853, %r21858, %r21844;
	// end inline asm
	// begin inline asm
	dp4a.s32.s32 %r21856, %r21833, %r21858, %r21848;
	// end inline asm
	and.b32  	%r24717, %r24712, 15;
	mul.lo.s32 	%r24718, %r21852, %r24717;
	ld.shared.u8 	%r24719, [%r23631+1];
	shr.u32 	%r24720, %r24719, 4;
	shl.b32 	%r24721, %r24720, 8;
	or.b32  	%r24722, %r24721, %r24720;
	shl.b32 	%r24723, %r24722, 16;
	or.b32  	%r21865, %r24723, %r24722;
	ld.shared.u32 	%r21866, [%r23525+4624];
	// begin inline asm
	dp4a.s32.s32 %r21860, %r21861, %r21866, %r23447;
	// end inline asm
	// begin inline asm
	dp4a.s32.s32 %r21864, %r21865, %r21866, %r21856;
	// end inline asm
	ld.shared.u32 	%r21874, [%r23525+4628];
	// begin inline asm
	dp4a.s32.s32 %r21868, %r21869, %r21874, %r21860;
	// end inline asm
	// begin inline asm
	dp4a.s32.s32 %r21872, %r21865, %r21874, %r21864;
	// end inline asm
	ld.shared.u32 	%r21882, [%r23525+4632];
	// begin inline asm
	dp4a.s32.s32 %r21876, %r21877, %r21882, %r21868;
	// end inline asm
	// begin inline asm
	dp4a.s32.s32 %r21880, %r21865, %r21882, %r21872;
	// end inline asm
	ld.shared.u32 	%r21890, [%r23525+4636];
	// begin inline asm
	dp4a.s32.s32 %r21884, %r21885, %r21890, %r21876;
	// end inline asm
	// begin inline asm
	dp4a.s32.s32 %r21888, %r21865, %r21890, %r21880;
	// end inline asm
	and.b32  	%r24724, %r24719, 15;
	mad.lo.s32 	%r24725, %r21884, %r24724, %r24718;
	ld.shared.u32 	%r21893, [%r23630];
	// begin inline asm
	{.reg .f16 low,high;
  mov.b32 {low,high},%r21893;
  cvt.f32.f16 %f2169, low;}

	// end inline asm
	// begin inline asm
	{.reg .f16 low,high;
  mov.b32 {low,high},%r21893;
  cvt.f32.f16 %f2170, high;}

	// end inline asm
	cvt.rn.f32.s32 	%f2434, %r24725;
	mul.f32 	%f2435, %f2169, %f2434;
	cvt.rn.f32.s32 	%f2436, %r21888;
	mul.f32 	%f2437, %f2170, %f2436;
	sub.f32 	%f2438, %f2435, %f2437;
	fma.rn.f32 	%f2705, %f2428, %f2438, %f2705;
	ld.shared.u32 	%r24726, [%r23492];
	shr.s32 	%r24727, %r24726, %r23480;
	and.b32  	%r21895, %r24727, 50529027;
	ld.shared.u32 	%r24728, [%r23492+4];
	shr.s32 	%r24729, %r24728, %r23480;
	and.b32  	%r21903, %r24729, 50529027;
	ld.shared.u32 	%r24730, [%r23492+8];
	shr.s32 	%r24731, %r24730, %r23480;
	and.b32  	%r21911, %r24731, 50529027;
	ld.shared.u32 	%r24732, [%r23492+12];
	shr.s32 	%r24733, %r24732, %r23480;
	and.b32  	%r21919, %r24733, 50529027;
	ld.shared.u32 	%r24734, [%r23492+16];
	shr.s32 	%r24735, %r24734, %r23480;
	and.b32  	%r21927, %r24735, 50529027;
	ld.shared.u32 	%r24736, [%r23492+20];
	shr.s32 	%r24737, %r24736, %r23480;
	and.b32  	%r21935, %r24737, 50529027;
	ld.shared.u32 	%r24738, [%r23492+24];
	shr.s32 	%r24739, %r24738, %r23480;
	and.b32  	%r21943, %r24739, 50529027;
	ld.shared.u32 	%r24740, [%r23492+28];
	shr.s32 	%r24741, %r24740, %r23480;
	and.b32  	%r21951, %r24741, 50529027;
	ld.shared.u8 	%r24742, [%r23517];
	shr.u32 	%r24743, %r24742, 4;
	shl.b32 	%r24744, %r24743, 8;
	or.b32  	%r24745, %r24744, %r24743;
	shl.b32 	%r24746, %r24745, 16;
	or.b32  	%r21899, %r24746, %r24745;
	ld.shared.u32 	%r21900, [%r23525+5120];
	// begin inline asm
	dp4a.s32.s32 %r21894, %r21895, %r21900, %r23447;
	// end inline asm
	// begin inline asm
	dp4a.s32.s32 %r21898, %r21899, %r21900, %r23447;
	// end inline asm
	ld.shared.u32 	%r21908, [%r23525+5124];
	// begin inline asm
	dp4a.s32.s32 %r21902, %r21903, %r21908, %r21894;
	// end inline asm
	// begin inline asm
	dp4a.s32.s32 %r21906, %r21899, %r21908, %r21898;
	// end inline asm
	ld.shared.u32 	%r21916, [%r23525+5128];
	// begin inline asm
	dp4a.s32.s32 %r21910, %r21911, %r21916, %r21902;
	// end inline asm
	// begin inline asm
	dp4a.s32.s32 %r21914, %r21899, %r21916, %r21906;
	// end inline asm
	ld.shared.u32 	%r21924, [%r23525+5132];
	// begin inline asm
	dp4a.s32.s32 %r21918, %r21919, %r21924, %r21910;
	// end inline asm
	// begin inline asm
	dp4a.s32.s32 %r21922, %r21899, %r21924, %r21914;
	// end inline asm
	and.b32  	%r24747, %r24742, 15;
	mul.lo.s32 	%r24748, %r21918, %r24747;
	ld.shared.u8 	%r24749, [%r23517+1];
	shr.u32 	%r24750, %r24749, 4;
	shl.b32 	%r24751, %r24750, 8;
	or.b32  	%r24752, %r24751, %r24750;
	shl.b32 	%r24753, %r24752, 16;
	or.b32  	%r21931, %r24753, %r24752;
	ld.shared.u32 	%r21932, [%r23525+5136];
	// begin inline asm
	dp4a.s32.s32 %r21926, %r21927, %r21932, %r23447;
	// end inline asm
	// begin inline asm
	dp4a.s32.s32 %r21930, %r21931, %r21932, %r21922;
	// end inline asm
	ld.shared.u32 	%r21940, [%r23525+5140];
	// begin inline asm
	dp4a.s32.s32 %r21934, %r21935, %r21940, %r21926;
	// end inline asm
	// begin inline asm
	dp4a.s32.s32 %r21938, %r21931, %r21940, %r21930;
	// end inline asm
	ld.shared.u32 	%r21948, [%r23525+5144];
	// begin inline asm
	dp4a.s32.s32 %r21942, %r21943, %r21948, %r21934;
	// end inline asm
	// begin inline asm
	dp4a.s32.s32 %r21946, %r21931, %r21948, %r21938;
	// end inline asm
	ld.shared.u32 	%r21956, [%r23525+5148];
	// begin inline asm
	dp4a.s32.s32 %r21950, %r21951, %r21956, %r21942;
	// end inline asm
	// begin inline asm
	dp4a.s32.s32 %r21954, %r21931, %r21956, %r21946;
	// end inline asm
	and.b32  	%r24754, %r24749, 15;
	mad.lo.s32 	%r24755, %r21950, %r24754, %r24748;
	ld.shared.u32 	%r21959, [%r23516];
	// begin inline asm
	{.reg .f16 low,high;
  mov.b32 {low,high},%r21959;
  cvt.f32.f16 %f2171, low;}

	// end inline asm
	// begin inline asm
	{.reg .f16 low,high;
  mov.b32 {low,high},%r21959;
  cvt.f32.f16 %f2172, high;}

	// end inline asm
	ld.shared.f32 	%f2439, [%r23488+640];
	cvt.rn.f32.s32 	%f2440, %r24755;
	mul.f32 	%f2441, %f2171, %f2440;
	cvt.rn.f32.s32 	%f2442, %r21954;
	mul.f32 	%f2443, %f2172, %f2442;
	sub.f32 	%f2444, %f2441, %f2443;
	fma.rn.f32 	%f2752, %f2439, %f2444, %f2752;
	ld.shared.u32 	%r24756, [%r23492+4224];
	shr.s32 	%r24757, %r24756, %r23480;
	and.b32  	%r21961, %r24757, 50529027;
	ld.shared.u32 	%r24758, [%r23492+4228];
	shr.s32 	%r24759, %r24758, %r23480;
	and.b32  	%r21969, %r24759, 50529027;
	ld.shared.u32 	%r24760, [%r23492+4232];
	shr.s32 	%r24761, %r24760, %r23480;
	and.b32  	%r21977, %r24761, 50529027;
	ld.shared.u32 	%r24762, [%r23492+4236];
	shr.s32 	%r24763, %r24762, %r23480;
	and.b32  	%r21985, %r24763, 50529027;
	ld.shared.u32 	%r24764, [%r23492+4240];
	shr.s32 	%r24765, %r24764, %r23480;
	and.b32  	%r21993, %r24765, 50529027;
	ld.shared.u32 	%r24766, [%r23492+4244];
	shr.s32 	%r24767, %r24766, %r23480;
	and.b32  	%r22001, %r24767, 50529027;
	ld.shared.u32 	%r24768, [%r23492+4248];
	shr.s32 	%r24769, %r24768, %r23480;
	and.b32  	%r22009, %r24769, 50529027;
	ld.shared.u32 	%r24770, [%r23492+4252];
	shr.s32 	%r24771, %r24770, %r23480;
	and.b32  	%r22017, %r24771, 50529027;
	ld.shared.u8 	%r24772, [%r23557];
	shr.u32 	%r24773, %r24772, 4;
	shl.b32 	%r24774, %r24773, 8;
	or.b32  	%r24775, %r24774, %r24773;
	shl.b32 	%r24776, %r24775, 16;
	or.b32  	%r21965, %r24776, %r24775;
	ld.shared.u32 	%r21966, [%r23525+5120];
	// begin inline asm
	dp4a.s32.s32 %r21960, %r21961, %r21966, %r23447;
	// end inline asm
	// begin inline asm
	dp4a.s32.s32 %r21964, %r21965, %r21966, %r23447;
	// end inline asm
	ld.shared.u32 	%r21974, [%r23525+5124];
	// begin inline asm
	dp4a.s32.s32 %r21968, %r21969, %r21974, %r21960;
	// end inline asm
	// begin inline asm
	dp4a.s32.s32 %r21972, %r21965, %r21974, %r21964;
	// end inline asm
	ld.shared.u32 	%r21982, [%r23525+5128];
	// begin inline asm
	dp4a.s32.s32 %r21976, %r21977, %r21982, %r21968;
	// end inline asm
	// begin inline asm
	dp4a.s32.s32 %r21980, %r21965, %r21982, %r21972;
	// end inline asm
	ld.shared.u32 	%r21990, [%r23525+5132];
	// begin inline asm
	dp4a.s32.s32 %r21984, %r21985, %r21990, %r21976;
	// end inline asm
	// begin inline asm
	dp4a.s32.s32 %r21988, %r21965, %r21990, %r21980;
	// end inline asm
	and.b32  	%r24777, %r24772, 15;
	mul.lo.s32 	%r24778, %r21984, %r24777;
	ld.shared.u8 	%r24779, [%r23557+1];
	shr.u32 	%r24780, %r24779, 4;
	shl.b32 	%r24781, %r24780, 8;
	or.b32  	%r24782, %r24781, %r24780;
	shl.b32 	%r24783, %r24782, 16;
	or.b32  	%r21997, %r24783, %r24782;
	ld.shared.u32 	%r21998, [%r23525+5136];
	// begin inline asm
	dp4a.s32.s32 %r21992, %r21993, %r21998, %r23447;
	// end inline asm
	// begin inline asm
	dp4a.s32.s32 %r21996, %r21997, %r21998, %r21988;
	// end inline asm
	ld.shared.u32 	%r22006, [%r23525+5140];
	// begin inline asm
	dp4a.s32.s32 %r22000, %r22001, %r22006, %r21992;
	// end inline asm
	// begin inline asm
	dp4a.s32.s32 %r22004, %r21997, %r22006, %r21996;
	// end inline asm
	ld.shared.u32 	%r22014, [%r23525+5144];
	// begin inline asm
	dp4a.s32.s32 %r22008, %r22009, %r22014, %r22000;
	// end inline asm
	// begin inline asm
	dp4a.s32.s32 %r22012, %r21997, %r22014, %r22004;
	// end inline asm
	ld.shared.u32 	%r22022, [%r23525+5148];
	// begin inline asm
	dp4a.s32.s32 %r22016, %r22017, %r22022, %r22008;
	// end inline asm
	// begin inline asm
	dp4a.s32.s32 %r22020, %r21997, %r22022, %r22012;
	// end inline asm
	and.b32  	%r24784, %r24779, 15;
	mad.lo.s32 	%r24785, %r22016, %r24784, %r24778;
	ld.shared.u32 	%r22025, [%r23556];
	// begin inline asm
	{.reg .f16 low,high;
  mov.b32 {low,high},%r22025;
  cvt.f32.f16 %f2173, low;}

	// end inline asm
	// begin inline asm
	{.reg .f16 low,high;
  mov.b32 {low,high},%r22025;
  cvt.f32.f16 %f2174, high;}

	// end inline asm
	cvt.rn.f32.s32 	%f2445, %r24785;
	mul.f32 	%f2446, %f2173, %f2445;
	cvt.rn.f32.s32 	%f2447, %r22020;
	mul.f32 	%f2448, %f2174, %f2447;
	sub.f32 	%f2449, %f2446, %f2448;
	fma.rn.f32 	%f2736, %f2439, %f2449, %f2736;
	ld.shared.u32 	%r24786, [%r23492+8448];
	shr.s32 	%r24787, %r24786, %r23480;
	and.b32  	%r22027, %r24787, 50529027;
	ld.shared.u32 	%r24788, [%r23492+8452];
	shr.s32 	%r24789, %r24788, %r23480;
	and.b32  	%r22035, %r24789, 50529027;
	ld.shared.u32 	%r24790, [%r23492+8456];
	shr.s32 	%r24791, %r24790, %r23480;
	and.b32  	%r22043, %r24791, 50529027;
	ld.shared.u32 	%r24792, [%r23492+8460];
	shr.s32 	%r24793, %r24792, %r23480;
	and.b32  	%r22051, %r24793, 50529027;
	ld.shared.u32 	%r24794, [%r23492+8464];
	shr.s32 	%r24795, %r24794, %r23480;
	and.b32  	%r22059, %r24795, 50529027;
	ld.shared.u32 	%r24796, [%r23492+8468];
	shr.s32 	%r24797, %r24796, %r23480;
	and.b32  	%r22067, %r24797, 50529027;
	ld.shared.u32 	%r24798, [%r23492+8472];
	shr.s32 	%r24799, %r24798, %r23480;
	and.b32  	%r22075, %r24799, 50529027;
	ld.shared.u32 	%r24800, [%r23492+8476];
	shr.s32 	%r24801, %r24800, %r23480;
	and.b32  	%r22083, %r24801, 50529027;
	ld.shared.u8 	%r24802, [%r23594];
	shr.u32 	%r24803, %r24802, 4;
	shl.b32 	%r24804, %r24803, 8;
	or.b32  	%r24805, %r24804, %r24803;
	shl.b32 	%r24806, %r24805, 16;
	or.b32  	%r22031, %r24806, %r24805;
	ld.shared.u32 	%r22032, [%r23525+5120];
	// begin inline asm
	dp4a.s32.s32 %r22026, %r22027, %r22032, %r23447;
	// end inline asm
	// begin inline asm
	dp4a.s32.s32 %r22030, %r22031, %r22032, %r23447;
	// end inline asm
	ld.shared.u32 	%r22040, [%r23525+5124];
	// begin inline asm
	dp4a.s32.s32 %r22034, %r22035, %r22040, %r22026;
	// end inline asm
	// begin inline asm
	dp4a.s32.s32 %r22038, %r22031, %r22040, %r22030;
	// end inline asm
	ld.shared.u32 	%r22048, [%r23525+5128];
	// begin inline asm
	dp4a.s32.s32 %r22042, %r22043, %r22048, %r22034;
	// end inline asm
	// begin inline asm
	dp4a.s32.s32 %r22046, %r22031, %r22048, %r22038;
	// end inline asm
	ld.shared.u32 	%r22056, [%r23525+5132];
	// begin inline asm
	dp4a.s32.s32 %r22050, %r22051, %r22056, %r22042;
	// end inline asm
	// begin inline asm
	dp4a.s32.s32 %r22054, %r22031, %r22056, %r22046;
	// end inline asm
	and.b32  	%r24807, %r24802, 15;
	mul.lo.s32 	%r24808, %r22050, %r24807;
	ld.shared.u8 	%r24809, [%r23594+1];
	shr.u32 	%r24810, %r24809, 4;
	shl.b32 	%r24811, %r24810, 8;
	or.b32  	%r24812, %r24811, %r24810;
	shl.b32 	%r24813, %r24812, 16;
	or.b32  	%r22063, %r24813, %r24812;
	ld.shared.u32 	%r22064, [%r23525+5136];
	// begin inline asm
	dp4a.s32.s32 %r22058, %r22059, %r22064, %r23447;
	// end inline asm
	// begin inline asm
	dp4a.s32.s32 %r22062, %r22063, %r22064, %r22054;
	// end inline asm
	ld.shared.u32 	%r22072, [%r23525+5140];
	// begin inline asm
	dp4a.s32.s32 %r22066, %r22067, %r22072, %r22058;
	// end inline asm
	// begin inline asm
	dp4a.s32.s32 %r22070, %r22063, %r22072, %r22062;
	// end inline asm
	ld.shared.u32 	%r22080, [%r23525+5144];
	// begin inline asm
	dp4a.s32.s32 %r22074, %r22075, %r22080, %r22066;
	// end inline asm
	// begin inline asm
	dp4a.s32.s32 %r22078, %r22063, %r22080, %r22070;
	// end inline asm
	ld.shared.u32 	%r22088, [%r23525+5148];
	// begin inline asm
	dp4a.s32.s32 %r22082, %r22083, %r22088, %r22074;
	// end inline asm
	// begin inline asm
	dp4a.s32.s32 %r22086, %r22063, %r22088, %r22078;
	// end inline asm
	and.b32  	%r24814, %r24809, 15;
	mad.lo.s32 	%r24815, %r22082, %r24814, %r24808;
	ld.shared.u32 	%r22091, [%r23593];
	// begin inline asm
	{.reg .f16 low,high;
  mov.b32 {low,high},%r22091;
  cvt.f32.f16 %f2175, low;}

	// end inline asm
	// begin inline asm
	{.reg .f16 low,high;
  mov.b32 {low,high},%r22091;
  cvt.f32.f16 %f2176, high;}

	// end inline asm
	ld.shared.f32 	%f2450, [%r23488+640];
	cvt.rn.f32.s32 	%f2451, %r24815;
	mul.f32 	%f2452, %f2175, %f2451;
	cvt.rn.f32.s32 	%f2453, %r22086;
	mul.f32 	%f2454, %f2176, %f2453;
	sub.f32 	%f2455, %f2452, %f2454;
	fma.rn.f32 	%f2720, %f2450, %f2455, %f2720;
	ld.shared.u32 	%r24816, [%r23492+12672];
	shr.s32 	%r24817, %r24816, %r23480;
	and.b32  	%r22093, %r24817, 50529027;
	ld.shared.u32 	%r24818, [%r23492+12676];
	shr.s32 	%r24819, %r24818, %r23480;
	and.b32  	%r22101, %r24819, 50529027;
	ld.shared.u32 	%r24820, [%r23492+12680];
	shr.s32 	%r24821, %r24820, %r23480;
	and.b32  	%r22109, %r24821, 50529027;
	ld.shared.u32 	%r24822, [%r23492+12684];
	shr.s32 	%r24823, %r24822, %r23480;
	and.b32  	%r22117, %r24823, 50529027;
	ld.shared.u32 	%r24824, [%r23492+12688];
	shr.s32 	%r24825, %r24824, %r23480;
	and.b32  	%r22125, %r24825, 50529027;
	ld.shared.u32 	%r24826, [%r23492+12692];
	shr.s32 	%r24827, %r24826, %r23480;
	and.b32  	%r22133, %r24827, 50529027;
	ld.shared.u32 	%r24828, [%r23492+12696];
	shr.s32 	%r24829, %r24828, %r23480;
	and.b32  	%r22141, %r24829, 50529027;
	ld.shared.u32 	%r24830, [%r23492+12700];
	shr.s32 	%r24831, %r24830, %r23480;
	and.b32  	%r22149, %r24831, 50529027;
	ld.shared.u8 	%r24832, [%r23631];
	shr.u32 	%r24833, %r24832, 4;
	shl.b32 	%r24834, %r24833, 8;
	or.b32  	%r24835, %r24834, %r24833;
	shl.b32 	%r24836, %r24835, 16;
	or.b32  	%r22097, %r24836, %r24835;
	ld.shared.u32 	%r22098, [%r23525+5120];
	// begin inline asm
	dp4a.s32.s32 %r22092, %r22093, %r22098, %r23447;
	// end inline asm
	// begin inline asm
	dp4a.s32.s32 %r22096, %r22097, %r22098, %r23447;
	// end inline asm
	ld.shared.u32 	%r22106, [%r23525+5124];
	// begin inline asm
	dp4a.s32.s32 %r22100, %r22101, %r22106, %r22092;
	// end inline asm
	// begin inline asm
	dp4a.s32.s32 %r22104, %r22097, %r22106, %r22096;
	// end inline asm
	ld.shared.u32 	%r22114, [%r23525+5128];
	// begin inline asm
	dp4a.s32.s32 %r22108, %r22109, %r22114, %r22100;
	// end inline asm
	// begin inline asm
	dp4a.s32.s32 %r22112, %r22097, %r22114, %r22104;
	// end inline asm
	ld.shared.u32 	%r22122, [%r23525+5132];
	// begin inline asm
	dp4a.s32.s32 %r22116, %r22117, %r22122, %r22108;
	// end inline asm
	// begin inline asm
	dp4a.s32.s32 %r22120, %r22097, %r22122, %r22112;
	// end inline asm
	and.b32  	%r24837, %r24832, 15;
	mul.lo.s32 	%r24838, %r22116, %r24837;
	ld.shared.u8 	%r24839, [%r23631+1];
	shr.u32 	%r24840, %r24839, 4;
	shl.b32 	%r24841, %r24840, 8;
	or.b32  	%r24842, %r24841, %r24840;
	shl.b32 	%r24843, %r24842, 16;
	or.b32  	%r22129, %r24843, %r24842;
	ld.shared.u32 	%r22130, [%r23525+5136];
	// begin inline asm
	dp4a.s32.s32 %r22124, %r22125, %r22130, %r23447;
	// end inline asm
	// begin inline asm
	dp4a.s32.s32 %r22128, %r22129, %r22130, %r22120;
	// end inline asm
	ld.shared.u32 	%r22138, [%r23525+5140];
	// begin inline asm
	dp4a.s32.s32 %r22132, %r22133, %r22138, %r22124;
	// end inline asm
	// begin inline asm
	dp4a.s32.s32 %r22136, %r22129, %r22138, %r22128;
	// end inline asm
	ld.shared.u32 	%r22146, [%r23525+5144];
	// begin inline asm
	dp4a.s32.s32 %r22140, %r22141, %r22146, %r22132;
	// end inline asm
	// begin inline asm
	dp4a.s32.s32 %r22144, %r22129, %r22146, %r22136;
	// end inline asm
	ld.shared.u32 	%r22154, [%r23525+5148];
	// begin inline asm
	dp4a.s32.s32 %r22148, %r22149, %r22154, %r22140;
	// end inline asm
	// begin inline asm
	dp4a.s32.s32 %r22152, %r22129, %r22154, %r22144;
	// end inline asm
	and.b32  	%r24844, %r24839, 15;
	mad.lo.s32 	%r24845, %r22148, %r24844, %r24838;
	ld.shared.u32 	%r22157, [%r23630];
	// begin inline asm
	{.reg .f16 low,high;
  mov.b32 {low,high},%r22157;
  cvt.f32.f16 %f2177, low;}

	// end inline asm
	// begin inline asm
	{.reg .f16 low,high;
  mov.b32 {low,high},%r22157;
  cvt.f32.f16 %f2178, high;}

	// end inline asm
	cvt.rn.f32.s32 	%f2456, %r24845;
	mul.f32 	%f2457, %f2177, %f2456;
	cvt.rn.f32.s32 	%f2458, %r22152;
	mul.f32 	%f2459, %f2178, %f2458;
	sub.f32 	%f2460, %f2457, %f2459;
	fma.rn.f32 	%f2704, %f2450, %f2460, %f2704;
	ld.shared.u32 	%r24846, [%r23492];
	shr.s32 	%r24847, %r24846, %r23480;
	and.b32  	%r22159, %r24847, 50529027;
	ld.shared.u32 	%r24848, [%r23492+4];
	shr.s32 	%r24849, %r24848, %r23480;
	and.b32  	%r22167, %r24849, 50529027;
	ld.shared.u32 	%r24850, [%r23492+8];
	shr.s32 	%r24851, %r24850, %r23480;
	and.b32  	%r22175, %r24851, 50529027;
	ld.shared.u32 	%r24852, [%r23492+12];
	shr.s32 	%r24853, %r24852, %r23480;
	and.b32  	%r22183, %r24853, 50529027;
	ld.shared.u32 	%r24854, [%r23492+16];
	shr.s32 	%r24855, %r24854, %r23480;
	and.b32  	%r22191, %r24855, 50529027;
	ld.shared.u32 	%r24856, [%r23492+20];
	shr.s32 	%r24857, %r24856, %r23480;
	and.b32  	%r22199, %r24857, 50529027;
	ld.shared.u32 	%r24858, [%r23492+24];
	shr.s32 	%r24859, %r24858, %r23480;
	and.b32  	%r22207, %r24859, 50529027;
	ld.shared.u32 	%r24860, [%r23492+28];
	shr.s32 	%r24861, %r24860, %r23480;
	and.b32  	%r22215, %r24861, 50529027;
	ld.shared.u8 	%r24862, [%r23517];
	shr.u32 	%r24863, %r24862, 4;
	shl.b32 	%r24864, %r24863, 8;
	or.b32  	%r24865, %r24864, %r24863;
	shl.b32 	%r24866, %r24865, 16;
	or.b32  	%r22163, %r24866, %r24865;
	ld.shared.u32 	%r22164, [%r23525+5632];
	// begin inline asm
	dp4a.s32.s32 %r22158, %r22159, %r22164, %r23447;
	// end inline asm
	// begin inline asm
	dp4a.s32.s32 %r22162, %r22163, %r22164, %r23447;
	// end inline asm
	ld.shared.u32 	%r22172, [%r23525+5636];
	// begin inline asm
	dp4a.s32.s32 %r22166, %r22167, %r22172, %r22158;
	// end inline asm
	// begin inline asm
	dp4a.s32.s32 %r22170, %r22163, %r22172, %r22162;
	// end inline asm
	ld.shared.u32 	%r22180, [%r23525+5640];
	// begin inline asm
	dp4a.s32.s32 %r22174, %r22175, %r22180, %r22166;
	// end inline asm
	// begin inline asm
	dp4a.s32.s32 %r22178, %r22163, %r22180, %r22170;
	// end inline asm
	ld.shared.u32 	%r22188, [%r23525+5644];
	// begin inline asm
	dp4a.s32.s32 %r22182, %r22183, %r22188, %r22174;
	// end inline asm
	// begin inline asm
	dp4a.s32.s32 %r22186, %r22163, %r22188, %r22178;
	// end inline asm
	and.b32  	%r24867, %r24862, 15;
	mul.lo.s32 	%r24868, %r22182, %r24867;
	ld.shared.u8 	%r24869, [%r23517+1];
	shr.u32 	%r24870, %r24869, 4;
	shl.b32 	%r24871, %r24870, 8;
	or.b32  	%r24872, %r24871, %r24870;
	shl.b32 	%r24873, %r24872, 16;
	or.b32  	%r22195, %r24873, %r24872;
	ld.shared.u32 	%r22196, [%r23525+5648];
	// begin inline asm
	dp4a.s32.s32 %r22190, %r22191, %r22196, %r23447;
	// end inline asm
	// begin inline asm
	dp4a.s32.s32 %r22194, %r22195, %r22196, %r22186;
	// end inline asm
	ld.shared.u32 	%r22204, [%r23525+5652];
	// begin inline asm
	dp4a.s32.s32 %r22198, %r22199, %r22204, %r22190;
	// end inline asm
	// begin inline asm
	dp4a.s32.s32 %r22202, %r22195, %r22204, %r22194;
	// end inline asm
	ld.shared.u32 	%r22212, [%r23525+5656];
	// begin inline asm
	dp4a.s32.s32 %r22206, %r22207, %r22212, %r22198;
	// end inline asm
	// begin inline asm
	dp4a.s32.s32 %r22210, %r22195, %r22212, %r22202;
	// end inline asm
	ld.shared.u32 	%r22220, [%r23525+5660];
	// begin inline asm
	dp4a.s32.s32 %r22214, %r22215, %r22220, %r22206;
	// end inline asm
	// begin inline asm
	dp4a.s32.s32 %r22218, %r22195, %r22220, %r22210;
	// end inline asm
	and.b32  	%r24874, %r24869, 15;
	mad.lo.s32 	%r24875, %r22214, %r24874, %r24868;
	ld.shared.u32 	%r22223, [%r23516];
	// begin inline asm
	{.reg .f16 low,high;
  mov.b32 {low,high},%r22223;
  cvt.f32.f16 %f2179, low;}

	// end inline asm
	// begin inline asm
	{.reg .f16 low,high;
  mov.b32 {low,high},%r22223;
  cvt.f32.f16 %f2180, high;}

	// end inline asm
	ld.shared.f32 	%f2461, [%r23488+704];
	cvt.rn.f32.s32 	%f2462, %r24875;
	mul.f32 	%f2463, %f2179, %f2462;
	cvt.rn.f32.s32 	%f2464, %r22218;
	mul.f32 	%f2465, %f2180, %f2464;
	sub.f32 	%f2466, %f2463, %f2465;
	fma.rn.f32 	%f2751, %f2461, %f2466, %f2751;
	ld.shared.u32 	%r24876, [%r23492+4224];
	shr.s32 	%r24877, %r24876, %r23480;
	and.b32  	%r22225, %r24877, 50529027;
	ld.shared.u32 	%r24878, [%r23492+4228];
	shr.s32 	%r24879, %r24878, %r23480;
	and.b32  	%r22233, %r24879, 50529027;
	ld.shared.u32 	%r24880, [%r23492+4232];
	shr.s32 	%r24881, %r24880, %r23480;
	and.b32  	%r22241, %r24881, 50529027;
	ld.shared.u32 	%r24882, [%r23492+4236];
	shr.s32 	%r24883, %r24882, %r23480;
	and.b32  	%r22249, %r24883, 50529027;
	ld.shared.u32 	%r24884, [%r23492+4240];
	shr.s32 	%r24885, %r24884, %r23480;
	and.b32  	%r22257, %r24885, 50529027;
	ld.shared.u32 	%r24886, [%r23492+4244];
	shr.s32 	%r24887, %r24886, %r23480;
	and.b32  	%r22265, %r24887, 50529027;
	ld.shared.u32 	%r24888, [%r23492+4248];
	shr.s32 	%r24889, %r24888, %r23480;
	and.b32  	%r22273, %r24889, 50529027;
	ld.shared.u32 	%r24890, [%r23492+4252];
	shr.s32 	%r24891, %r24890, %r23480;
	and.b32  	%r22281, %r24891, 50529027;
	ld.shared.u8 	%r24892, [%r23557];
	shr.u32 	%r24893, %r24892, 4;
	shl.b32 	%r24894, %r24893, 8;
	or.b32  	%r24895, %r24894, %r24893;
	shl.b32 	%r24896, %r24895, 16;
	or.b32  	%r22229, %r24896, %r24895;
	ld.shared.u32 	%r22230, [%r23525+5632];
	// begin inline asm
	dp4a.s32.s32 %r22224, %r22225, %r22230, %r23447;
	// end inline asm
	// begin inline asm
	dp4a.s32.s32 %r22228, %r22229, %r22230, %r23447;
	// end inline asm
	ld.shared.u32 	%r22238, [%r23525+5636];
	// begin inline asm
	dp4a.s32.s32 %r22232, %r22233, %r22238, %r22224;
	// end inline asm
	// begin inline asm
	dp4a.s32.s32 %r22236, %r22229, %r22238, %r22228;
	// end inline asm
	ld.shared.u32 	%r22246, [%r23525+5640];
	// begin inline asm
	dp4a.s32.s32 %r22240, %r22241, %r22246, %r22232;
	// end inline asm
	// begin inline asm
	dp4a.s32.s32 %r22244, %r22229, %r22246, %r22236;
	// end inline asm
	ld.shared.u32 	%r22254, [%r23525+5644];
	// begin inline asm
	dp4a.s32.s32 %r22248, %r22249, %r22254, %r22240;
	// end inline asm
	// begin inline asm
	dp4a.s32.s32 %r22252, %r22229, %r22254, %r22244;
	// end inline asm
	and.b32  	%r24897, %r24892, 15;
	mul.lo.s32 	%r24898, %r22248, %r24897;
	ld.shared.u8 	%r24899, [%r23557+1];
	shr.u32 	%r24900, %r24899, 4;
	shl.b32 	%r24901, %r24900, 8;
	or.b32  	%r24902, %r24901, %r24900;
	shl.b32 	%r24903, %r24902, 16;
	or.b32  	%r22261, %r24903, %r24902;
	ld.shared.u32 	%r22262, [%r23525+5648];
	// begin inline asm
	dp4a.s32.s32 %r22256, %r22257, %r22262, %r23447;
	// end inline asm
	// begin inline asm
	dp4a.s32.s32 %r22260, %r22261, %r22262, %r22252;
	// end inline asm
	ld.shared.u32 	%r22270, [%r23525+5652];
	// begin inline asm
	dp4a.s32.s32 %r22264, %r22265, %r22270, %r22256;
	// end inline asm
	// begin inline asm
	dp4a.s32.s32 %r22268, %r22261, %r22270, %r22260;
	// end inline asm
	ld.shared.u32 	%r22278, [%r23525+5656];
	// begin inline asm
	dp4a.s32.s32 %r22272, %r22273, %r22278, %r22264;
	// end inline asm
	// begin inline asm
	dp4a.s32.s32 %r22276, %r22261, %r22278, %r22268;
	// end inline asm
	ld.shared.u32 	%r22286, [%r23525+5660];
	// begin inline asm
	dp4a.s32.s32 %r22280, %r22281, %r22286, %r22272;
	// end inline asm
	// begin inline asm
	dp4a.s32.s32 %r22284, %r22261, %r22286, %r22276;
	// end inline asm
	and.b32  	%r24904, %r24899, 15;
	mad.lo.s32 	%r24905, %r22280, %r24904, %r24898;
	ld.shared.u32 	%r22289, [%r23556];
	// begin inline asm
	{.reg .f16 low,high;
  mov.b32 {low,high},%r22289;
  cvt.f32.f16 %f2181, low;}

	// end inline asm
	// begin inline asm
	{.reg .f16 low,high;
  mov.b32 {low,high},%r22289;
  cvt.f32.f16 %f2182, high;}

	// end inline asm
	cvt.rn.f32.s32 	%f2467, %r24905;
	mul.f32 	%f2468, %f2181, %f2467;
	cvt.rn.f32.s32 	%f2469, %r22284;
	mul.f32 	%f2470, %f2182, %f2469;
	sub.f32 	%f2471, %f2468, %f2470;
	fma.rn.f32 	%f2735, %f2461, %f2471, %f2735;
	ld.shared.u32 	%r24906, [%r23492+8448];
	shr.s32 	%r24907, %r24906, %r23480;
	and.b32  	%r22291, %r24907, 50529027;
	ld.shared.u32 	%r24908, [%r23492+8452];
	shr.s32 	%r24909, %r24908, %r23480;
	and.b32  	%r22299, %r24909, 50529027;
	ld.shared.u32 	%r24910, [%r23492+8456];
	shr.s32 	%r24911, %r24910, %r23480;
	and.b32  	%r22307, %r24911, 50529027;
	ld.shared.u32 	%r24912, [%r23492+8460];
	shr.s32 	%r24913, %r24912, %r23480;
	and.b32  	%r22315, %r24913, 50529027;
	ld.shared.u32 	%r24914, [%r23492+8464];
	shr.s32 	%r24915, %r24914, %r23480;
	and.b32  	%r22323, %r24915, 50529027;
	ld.shared.u32 	%r24916, [%r23492+8468];
	shr.s32 	%r24917, %r24916, %r23480;
	and.b32  	%r22331, %r24917, 50529027;
	ld.shared.u32 	%r24918, [%r23492+8472];
	shr.s32 	%r24919, %r24918, %r23480;
	and.b32  	%r22339, %r24919, 50529027;
	ld.shared.u32 	%r24920, [%r23492+8476];
	shr.s32 	%r24921, %r24920, %r23480;
	and.b32  	%r22347, %r24921, 50529027;
	ld.shared.u8 	%r24922, [%r23594];
	shr.u32 	%r24923, %r24922, 4;
	shl.b32 	%r24924, %r24923, 8;
	or.b32  	%r24925, %r24924, %r24923;
	shl.b32 	%r24926, %r24925, 16;
	or.b32  	%r22295, %r24926, %r24925;
	ld.shared.u32 	%r22296, [%r23525+5632];
	// begin inline asm
	dp4a.s32.s32 %r22290, %r22291, %r22296, %r23447;
	// end inline asm
	// begin inline asm
	dp4a.s32.s32 %r22294, %r22295, %r22296, %r23447;
	// end inline asm
	ld.shared.u32 	%r22304, [%r23525+5636];
	// begin inline asm
	dp4a.s32.s32 %r22298, %r22299, %r22304, %r22290;
	// end inline asm
	// begin inline asm
	dp4a.s32.s32 %r22302, %r22295, %r22304, %r22294;
	// end inline asm
	ld.shared.u32 	%r22312, [%r23525+5640];
	// begin inline asm
	dp4a.s32.s32 %r22306, %r22307, %r22312, %r22298;
	// end inline asm
	// begin inline asm
	dp4a.s32.s32 %r22310, %r22295, %r22312, %r22302;
	// end inline asm
	ld.shared.u32 	%r22320, [%r23525+5644];
	// begin inline asm
	dp4a.s32.s32 %r22314, %r22315, %r22320, %r22306;
	// end inline asm
	// begin inline asm
	dp4a.s32.s32 %r22318, %r22295, %r22320, %r22310;
	// end inline asm
	and.b32  	%r24927, %r24922, 15;
	mul.lo.s32 	%r24928, %r22314, %r24927;
	ld.shared.u8 	%r24929, [%r23594+1];
	shr.u32 	%r24930, %r24929, 4;
	shl.b32 	%r24931, %r24930, 8;
	or.b32  	%r24932, %r24931, %r24930;
	shl.b32 	%r24933, %r24932, 16;
	or.b32  	%r22327, %r24933, %r24932;
	ld.shared.u32 	%r22328, [%r23525+5648];
	// begin inline asm
	dp4a.s32.s32 %r22322, %r22323, %r22328, %r23447;
	// end inline asm
	// begin inline asm
	dp4a.s32.s32 %r22326, %r22327, %r22328, %r22318;
	// end inline asm
	ld.shared.u32 	%r22336, [%r23525+5652];
	// begin inline asm
	dp4a.s32.s32 %r22330, %r22331, %r22336, %r22322;
	// end inline asm
	// begin inline asm
	dp4a.s32.s32 %r22334, %r22327, %r22336, %r22326;
	// end inline asm
	ld.shared.u32 	%r22344, [%r23525+5656];
	// begin inline asm
	dp4a.s32.s32 %r22338, %r22339, %r22344, %r22330;
	// end inline asm
	// begin inline asm
	dp4a.s32.s32 %r22342, %r22327, %r22344, %r22334;
	// end inline asm
	ld.shared.u32 	%r22352, [%r23525+5660];
	// begin inline asm
	dp4a.s32.s32 %r22346, %r22347, %r22352, %r22338;
	// end inline asm
	// begin inline asm
	dp4a.s32.s32 %r22350, %r22327, %r22352, %r22342;
	// end inline asm
	and.b32  	%r24934, %r24929, 15;
	mad.lo.s32 	%r24935, %r22346, %r24934, %r24928;
	ld.shared.u32 	%r22355, [%r23593];
	// begin inline asm
	{.reg .f16 low,high;
  mov.b32 {low,high},%r22355;
  cvt.f32.f16 %f2183, low;}

	// end inline asm
	// begin inline asm
	{.reg .f16 low,high;
  mov.b32 {low,high},%r22355;
  cvt.f32.f16 %f2184, high;}

	// end inline asm
	ld.shared.f32 	%f2472, [%r23488+704];
	cvt.rn.f32.s32 	%f2473, %r24935;
	mul.f32 	%f2474, %f2183, %f2473;
	cvt.rn.f32.s32 	%f2475, %r22350;
	mul.f32 	%f2476, %f2184, %f2475;
	sub.f32 	%f2477, %f2474, %f2476;
	fma.rn.f32 	%f2719, %f2472, %f2477, %f2719;
	ld.shared.u32 	%r24936, [%r23492+12672];
	shr.s32 	%r24937, %r24936, %r23480;
	and.b32  	%r22357, %r24937, 50529027;
	ld.shared.u32 	%r24938, [%r23492+12676];
	shr.s32 	%r24939, %r24938, %r23480;
	and.b32  	%r22365, %r24939, 50529027;
	ld.shared.u32 	%r24940, [%r23492+12680];
	shr.s32 	%r24941, %r24940, %r23480;
	and.b32  	%r22373, %r24941, 50529027;
	ld.shared.u32 	%r24942, [%r23492+12684];
	shr.s32 	%r24943, %r24942, %r23480;
	and.b32  	%r22381, %r24943, 50529027;
	ld.shared.u32 	%r24944, [%r23492+12688];
	shr.s32 	%r24945, %r24944, %r23480;
	and.b32  	%r22389, %r24945, 50529027;
	ld.shared.u32 	%r24946, [%r23492+12692];
	shr.s32 	%r24947, %r24946, %r23480;
	and.b32  	%r22397, %r24947, 50529027;
	ld.shared.u32 	%r24948, [%r23492+12696];
	shr.s32 	%r24949, %r24948, %r23480;
	and.b32  	%r22405, %r24949, 50529027;
	ld.shared.u32 	%r24950, [%r23492+12700];
	shr.s32 	%r24951, %r24950, %r23480;
	and.b32  	%r22413, %r24951, 50529027;
	ld.shared.u8 	%r24952, [%r23631];
	shr.u32 	%r24953, %r24952, 4;
	shl.b32 	%r24954, %r24953, 8;
	or.b32  	%r24955, %r24954, %r24953;
	shl.b32 	%r24956, %r24955, 16;
	or.b32  	%r22361, %r24956, %r24955;
	ld.shared.u32 	%r22362, [%r23525+5632];
	// begin inline asm
	dp4a.s32.s32 %r22356, %r22357, %r22362, %r23447;
	// end inline asm
	// begin inline asm
	dp4a.s32.s32 %r22360, %r22361, %r22362, %r23447;
	// end inline asm
	ld.shared.u32 	%r22370, [%r23525+5636];
	// begin inline asm
	dp4a.s32.s32 %r22364, %r22365, %r22370, %r22356;
	// end inline asm
	// begin inline asm
	dp4a.s32.s32 %r22368, %r22361, %r22370, %r22360;
	// end inline asm
	ld.shared.u32 	%r22378, [%r23525+5640];
	// begin inline asm
	dp4a.s32.s32 %r22372, %r22373, %r22378, %r22364;
	// end inline asm
	// begin inline asm
	dp4a.s32.s32 %r22376, %r22361, %r22378, %r22368;
	// end inline asm
	ld.shared.u32 	%r22386, [%r23525+5644];
	// begin inline asm
	dp4a.s32.s32 %r22380, %r22381, %r22386, %r22372;
	// end inline asm
	// begin inline asm
	dp4a.s32.s32 %r22384, %r22361, %r22386, %r22376;
	// end inline asm
	and.b32  	%r24957, %r24952, 15;
	mul.lo.s32 	%r24958, %r22380, %r24957;
	ld.shared.u8 	%r24959, [%r23631+1];
	shr.u32 	%r24960, %r24959, 4;
	shl.b32 	%r24961, %r24960, 8;
	or.b32  	%r24962, %r24961, %r24960;
	shl.b32 	%r24963, %r24962, 16;
	or.b32  	%r22393, %r24963, %r24962;
	ld.shared.u32 	%r22394, [%r23525+5648];
	// begin inline asm
	dp4a.s32.s32 %r22388, %r22389, %r22394, %r23447;
	// end inline asm
	// begin inline asm
	dp4a.s32.s32 %r22392, %r22393, %r22394, %r22384;
	// end inline asm
	ld.shared.u32 	%r22402, [%r23525+5652];
	// begin inline asm
	dp4a.s32.s32 %r22396, %r22397, %r22402, %r22388;
	// end inline asm
	// begin inline asm
	dp4a.s32.s32 %r22400, %r22393, %r22402, %r22392;
	// end inline asm
	ld.shared.u32 	%r22410, [%r23525+5656];
	// begin inline asm
	dp4a.s32.s32 %r22404, %r22405, %r22410, %r22396;
	// end inline asm
	// begin inline asm
	dp4a.s32.s32 %r22408, %r22393, %r22410, %r22400;
	// end inline asm
	ld.shared.u32 	%r22418, [%r23525+5660];
	// begin inline asm
	dp4a.s32.s32 %r22412, %r22413, %r22418, %r22404;
	// end inline asm
	// begin inline asm
	dp4a.s32.s32 %r22416, %r22393, %r22418, %r22408;
	// end inline asm
	and.b32  	%r24964, %r24959, 15;
	mad.lo.s32 	%r24965, %r22412, %r24964, %r24958;
	ld.shared.u32 	%r22421, [%r23630];
	// begin inline asm
	{.reg .f16 low,high;
  mov.b32 {low,high},%r22421;
  cvt.f32.f16 %f2185, low;}

	// end inline asm
	// begin inline asm
	{.reg .f16 low,high;
  mov.b32 {low,high},%r22421;
  cvt.f32.f16 %f2186, high;}

	// end inline asm
	cvt.rn.f32.s32 	%f2478, %r24965;
	mul.f32 	%f2479, %f2185, %f2478;
	cvt.rn.f32.s32 	%f2480, %r22416;
	mul.f32 	%f2481, %f2186, %f2480;
	sub.f32 	%f2482, %f2479, %f2481;
	fma.rn.f32 	%f2703, %f2472, %f2482, %f2703;
	ld.shared.u32 	%r24966, [%r23492];
	shr.s32 	%r24967, %r24966, %r23480;
	and.b32  	%r22423, %r24967, 50529027;
	ld.shared.u32 	%r24968, [%r23492+4];
	shr.s32 	%r24969, %r24968, %r23480;
	and.b32  	%r22431, %r24969, 50529027;
	ld.shared.u32 	%r24970, [%r23492+8];
	shr.s32 	%r24971, %r24970, %r23480;
	and.b32  	%r22439, %r24971, 50529027;
	ld.shared.u32 	%r24972, [%r23492+12];
	shr.s32 	%r24973, %r24972, %r23480;
	and.b32  	%r22447, %r24973, 50529027;
	ld.shared.u32 	%r24974, [%r23492+16];
	shr.s32 	%r24975, %r24974, %r23480;
	and.b32  	%r22455, %r24975, 50529027;
	ld.shared.u32 	%r24976, [%r23492+20];
	shr.s32 	%r24977, %r24976, %r23480;
	and.b32  	%r22463, %r24977, 50529027;
	ld.shared.u32 	%r24978, [%r23492+24];
	shr.s32 	%r24979, %r24978, %r23480;
	and.b32  	%r22471, %r24979, 50529027;
	ld.shared.u32 	%r24980, [%r23492+28];
	shr.s32 	%r24981, %r24980, %r23480;
	and.b32  	%r22479, %r24981, 50529027;
	ld.shared.u8 	%r24982, [%r23517];
	shr.u32 	%r24983, %r24982, 4;
	shl.b32 	%r24984, %r24983, 8;
	or.b32  	%r24985, %r24984, %r24983;
	shl.b32 	%r24986, %r24985, 16;
	or.b32  	%r22427, %r24986, %r24985;
	ld.shared.u32 	%r22428, [%r23525+6144];
	// begin inline asm
	dp4a.s32.s32 %r22422, %r22423, %r22428, %r23447;
	// end inline asm
	// begin inline asm
	dp4a.s32.s32 %r22426, %r22427, %r22428, %r23447;
	// end inline asm
	ld.shared.u32 	%r22436, [%r23525+6148];
	// begin inline asm
	dp4a.s32.s32 %r22430, %r22431, %r22436, %r22422;
	// end inline asm
	// begin inline asm
	dp4a.s32.s32 %r22434, %r22427, %r22436, %r22426;
	// end inline asm
	ld.shared.u32 	%r22444, [%r23525+6152];
	// begin inline asm
	dp4a.s32.s32 %r22438, %r22439, %r22444, %r22430;
	// end inline asm
	// begin inline asm
	dp4a.s32.s32 %r22442, %r22427, %r22444, %r22434;
	// end inline asm
	ld.shared.u32 	%r22452, [%r23525+6156];
	// begin inline asm
	dp4a.s32.s32 %r22446, %r22447, %r22452, %r22438;
	// end inline asm
	// begin inline asm
	dp4a.s32.s32 %r22450, %r22427, %r22452, %r22442;
	// end inline asm
	and.b32  	%r24987, %r24982, 15;
	mul.lo.s32 	%r24988, %r22446, %r24987;
	ld.shared.u8 	%r24989, [%r23517+1];
	shr.u32 	%r24990, %r24989, 4;
	shl.b32 	%r24991, %r24990, 8;
	or.b32  	%r24992, %r24991, %r24990;
	shl.b32 	%r24993, %r24992, 16;
	or.b32  	%r22459, %r24993, %r24992;
	ld.shared.u32 	%r22460, [%r23525+6160];
	// begin inline asm
	dp4a.s32.s32 %r22454, %r22455, %r22460, %r23447;
	// end inline asm
	// begin inline asm
	dp4a.s32.s32 %r22458, %r22459, %r22460, %r22450;
	// end inline asm
	ld.shared.u32 	%r22468, [%r23525+6164];
	// begin inline asm
	dp4a.s32.s32 %r22462, %r22463, %r22468, %r22454;
	// end inline asm
	// begin inline asm
	dp4a.s32.s32 %r22466, %r22459, %r22468, %r22458;
	// end inline asm
	ld.shared.u32 	%r22476, [%r23525+6168];
	// begin inline asm
	dp4a.s32.s32 %r22470, %r22471, %r22476, %r22462;
	// end inline asm
	// begin inline asm
	dp4a.s32.s32 %r22474, %r22459, %r22476, %r22466;
	// end inline asm
	ld.shared.u32 	%r22484, [%r23525+6172];
	// begin inline asm
	dp4a.s32.s32 %r22478, %r22479, %r22484, %r22470;
	// end inline asm
	// begin inline asm
	dp4a.s32.s32 %r22482, %r22459, %r22484, %r22474;
	// end inline asm
	and.b32  	%r24994, %r24989, 15;
	mad.lo.s32 	%r24995, %r22478, %r24994, %r24988;
	ld.shared.u32 	%r22487, [%r23516];
	// begin inline asm
	{.reg .f16 low,high;
  mov.b32 {low,high},%r22487;
  cvt.f32.f16 %f2187, low;}

	// end inline asm
	// begin inline asm
	{.reg .f16 low,high;
  mov.b32 {low,high},%r22487;
  cvt.f32.f16 %f2188, high;}

	// end inline asm
	ld.shared.f32 	%f2483, [%r23488+768];
	cvt.rn.f32.s32 	%f2484, %r24995;
	mul.f32 	%f2485, %f2187, %f2484;
	cvt.rn.f32.s32 	%f2486, %r22482;
	mul.f32 	%f2487, %f2188, %f2486;
	sub.f32 	%f2488, %f2485, %f2487;
	fma.rn.f32 	%f2750, %f2483, %f2488, %f2750;
	ld.shared.u32 	%r24996, [%r23492+4224];
	shr.s32 	%r24997, %r24996, %r23480;
	and.b32  	%r22489, %r24997, 50529027;
	ld.shared.u32 	%r24998, [%r23492+4228];
	shr.s32 	%r24999, %r24998, %r23480;
	and.b32  	%r22497, %r24999, 50529027;
	ld.shared.u32 	%r25000, [%r23492+4232];
	shr.s32 	%r25001, %r25000, %r23480;
	and.b32  	%r22505, %r25001, 50529027;
	ld.shared.u32 	%r25002, [%r23492+4236];
	shr.s32 	%r25003, %r25002, %r23480;
	and.b32  	%r22513, %r25003, 50529027;
	ld.shared.u32 	%r25004, [%r23492+4240];
	shr.s32 	%r25005, %r25004, %r23480;
	and.b32  	%r22521, %r25005, 50529027;
	ld.shared.u32 	%r25006, [%r23492+4244];
	shr.s32 	%r25007, %r25006, %r23480;
	and.b32  	%r22529, %r25007, 50529027;
	ld.shared.u32 	%r25008, [%r23492+4248];
	shr.s32 	%r25009, %r25008, %r23480;
	and.b32  	%r22537, %r25009, 50529027;
	ld.shared.u32 	%r25010, [%r23492+4252];
	shr.s32 	%r25011, %r25010, %r23480;
	and.b32  	%r22545, %r25011, 50529027;
	ld.shared.u8 	%r25012, [%r23557];
	shr.u32 	%r25013, %r25012, 4;
	shl.b32 	%r25014, %r25013, 8;
	or.b32  	%r25015, %r25014, %r25013;
	shl.b32 	%r25016, %r25015, 16;
	or.b32  	%r22493, %r25016, %r25015;
	ld.shared.u32 	%r22494, [%r23525+6144];
	// begin inline asm
	dp4a.s32.s32 %r22488, %r22489, %r22494, %r23447;
	// end inline asm
	// begin inline asm
	dp4a.s32.s32 %r22492, %r22493, %r22494, %r23447;
	// end inline asm
	ld.shared.u32 	%r22502, [%r23525+6148];
	// begin inline asm
	dp4a.s32.s32 %r22496, %r22497, %r22502, %r22488;
	// end inline asm
	// begin inline asm
	dp4a.s32.s32 %r22500, %r22493, %r22502, %r22492;
	// end inline asm
	ld.shared.u32 	%r22510, [%r23525+6152];
	// begin inline asm
	dp4a.s32.s32 %r22504, %r22505, %r22510, %r22496;
	// end inline asm
	// begin inline asm
	dp4a.s32.s32 %r22508, %r22493, %r22510, %r22500;
	// end inline asm
	ld.shared.u32 	%r22518, [%r23525+6156];
	// begin inline asm
	dp4a.s32.s32 %r22512, %r22513, %r22518, %r22504;
	// end inline asm
	// begin inline asm
	dp4a.s32.s32 %r22516, %r22493, %r22518, %r22508;
	// end inline asm
	and.b32  	%r25017, %r25012, 15;
	mul.lo.s32 	%r25018, %r22512, %r25017;
	ld.shared.u8 	%r25019, [%r23557+1];
	shr.u32 	%r25020, %r25019, 4;
	shl.b32 	%r25021, %r25020, 8;
	or.b32  	%r25022, %r25021, %r25020;
	shl.b32 	%r25023, %r25022, 16;
	or.b32  	%r22525, %r25023, %r25022;
	ld.shared.u32 	%r22526, [%r23525+6160];
	// begin inline asm
	dp4a.s32.s32 %r22520, %r22521, %r22526, %r23447;
	// end inline asm
	// begin inline asm
	dp4a.s32.s32 %r22524, %r22525, %r22526, %r22516;
	// end inline asm
	ld.shared.u32 	%r22534, [%r23525+6164];
	// begin inline asm
	dp4a.s32.s32 %r22528, %r22529, %r22534, %r22520;
	// end inline asm
	// begin inline asm
	dp4a.s32.s32 %r22532, %r22525, %r22534, %r22524;
	// end inline asm
	ld.shared.u32 	%r22542, [%r23525+6168];
	// begin inline asm
	dp4a.s32.s32 %r22536, %r22537, %r22542, %r22528;
	// end inline asm
	// begin inline asm
	dp4a.s32.s32 %r22540, %r22525, %r22542, %r22532;
	// end inline asm
	ld.shared.u32 	%r22550, [%r23525+6172];
	// begin inline asm
	dp4a.s32.s32 %r22544, %r22545, %r22550, %r22536;
	// end inline asm
	// begin inline asm
	dp4a.s32.s32 %r22548, %r22525, %r22550, %r22540;
	// end inline asm
	and.b32  	%r25024, %r25019, 15;
	mad.lo.s32 	%r25025, %r22544, %r25024, %r25018;
	ld.shared.u32 	%r22553, [%r23556];
	// begin inline asm
	{.reg .f16 low,high;
  mov.b32 {low,high},%r22553;
  cvt.f32.f16 %f2189, low;}

	// end inline asm
	// begin inline asm
	{.reg .f16 low,high;
  mov.b32 {low,high},%r22553;
  cvt.f32.f16 %f2190, high;}

	// end inline asm
	cvt.rn.f32.s32 	%f2489, %r25025;
	mul.f32 	%f2490, %f2189, %f2489;
	cvt.rn.f32.s32 	%f2491, %r22548;
	mul.f32 	%f2492, %f2190, %f2491;
	sub.f32 	%f2493, %f2490, %f2492;
	fma.rn.f32 	%f2734, %f2483, %f2493, %f2734;
	ld.shared.u32 	%r25026, [%r23492+8448];
	shr.s32 	%r25027, %r25026, %r23480;
	and.b32  	%r22555, %r25027, 50529027;
	ld.shared.u32 	%r25028, [%r23492+8452];
	shr.s32 	%r25029, %r25028, %r23480;
	and.b32  	%r22563, %r25029, 50529027;
	ld.shared.u32 	%r25030, [%r23492+8456];
	shr.s32 	%r25031, %r25030, %r23480;
	and.b32  	%r22571, %r25031, 50529027;
	ld.shared.u32 	%r25032, [%r23492+8460];
	shr.s32 	%r25033, %r25032, %r23480;
	and.b32  	%r22579, %r25033, 50529027;
	ld.shared.u32 	%r25034, [%r23492+8464];
	shr.s32 	%r25035, %r25034, %r23480;
	and.b32  	%r22587, %r25035, 50529027;
	ld.shared.u32 	%r25036, [%r23492+8468];
	shr.s32 	%r25037, %r25036, %r23480;
	and.b32  	%r22595, %r25037, 50529027;
	ld.shared.u32 	%r25038, [%r23492+8472];
	shr.s32 	%r25039, %r25038, %r23480;
	and.b32  	%r22603, %r25039, 50529027;
	ld.shared.u32 	%r25040, [%r23492+8476];
	shr.s32 	%r25041, %r25040, %r23480;
	and.b32  	%r22611, %r25041, 50529027;
	ld.shared.u8 	%r25042, [%r23594];
	shr.u32 	%r25043, %r25042, 4;
	shl.b32 	%r25044, %r25043, 8;
	or.b32  	%r25045, %r25044, %r25043;
	shl.b32 	%r25046, %r25045, 16;
	or.b32  	%r22559, %r25046, %r25045;
	ld.shared.u32 	%r22560, [%r23525+6144];
	// begin inline asm
	dp4a.s32.s32 %r22554, %r22555, %r22560, %r23447;
	// end inline asm
	// begin inline asm
	dp4a.s32.s32 %r22558, %r22559, %r22560, %r23447;
	// end inline asm
	ld.shared.u32 	%r22568, [%r23525+6148];
	// begin inline asm
	dp4a.s32.s32 %r22562, %r22563, %r22568, %r22554;
	// end inline asm
	// begin inline asm
	dp4a.s32.s32 %r22566, %r22559, %r22568, %r22558;
	// end inline asm
	ld.shared.u32 	%r22576, [%r23525+6152];
	// begin inline asm
	dp4a.s32.s32 %r22570, %r22571, %r22576, %r22562;
	// end inline asm
	// begin inline asm
	dp4a.s32.s32 %r22574, %r22559, %r22576, %r22566;
	// end inline asm
	ld.shared.u32 	%r22584, [%r23525+6156];
	// begin inline asm
	dp4a.s32.s32 %r22578, %r22579, %r22584, %r22570;
	// end inline asm
	// begin inline asm
	dp4a.s32.s32 %r22582, %r22559, %r22584, %r22574;
	// end inline asm
	and.b32  	%r25047, %r25042, 15;
	mul.lo.s32 	%r25048, %r22578, %r25047;
	ld.shared.u8 	%r25049, [%r23594+1];
	shr.u32 	%r25050, %r25049, 4;
	shl.b32 	%r25051, %r25050, 8;
	or.b32  	%r25052, %r25051, %r25050;
	shl.b32 	%r25053, %r25052, 16;
	or.b32  	%r22591, %r25053, %r25052;
	ld.shared.u32 	%r22592, [%r23525+6160];
	// begin inline asm
	dp4a.s32.s32 %r22586, %r22587, %r22592, %r23447;
	// end inline asm
	// begin inline asm
	dp4a.s32.s32 %r22590, %r22591, %r22592, %r22582;
	// end inline asm
	ld.shared.u32 	%r22600, [%r23525+6164];
	// begin inline asm
	dp4a.s32.s32 %r22594, %r22595, %r22600, %r22586;
	// end inline asm
	// begin inline asm
	dp4a.s32.s32 %r22598, %r22591, %r22600, %r22590;
	// end inline asm
	ld.shared.u32 	%r22608, [%r23525+6168];
	// begin inline asm
	dp4a.s32.s32 %r22602, %r22603, %r22608, %r22594;
	// end inline asm
	// begin inline asm
	dp4a.s32.s32 %r22606, %r22591, %r22608, %r22598;
	// end inline asm
	ld.shared.u32 	%r22616, [%r23525+6172];
	// begin inline asm
	dp4a.s32.s32 %r22610, %r22611, %r22616, %r22602;
	// end inline asm
	// begin inline asm
	dp4a.s32.s32 %r22614, %r22591, %r22616, %r22606;
	// end inline asm
	and.b32  	%r25054, %r25049, 15;
	mad.lo.s32 	%r25055, %r22610, %r25054, %r25048;
	ld.shared.u32 	%r22619, [%r23593];
	// begin inline asm
	{.reg .f16 low,high;
  mov.b32 {low,high},%r22619;
  cvt.f32.f16 %f2191, low;}

	// end inline asm
	// begin inline asm
	{.reg .f16 low,high;
  mov.b32 {low,high},%r22619;
  cvt.f32.f16 %f2192, high;}

	// end inline asm
	ld.shared.f32 	%f2494, [%r23488+768];
	cvt.rn.f32.s32 	%f2495, %r25055;
	mul.f32 	%f2496, %f2191, %f2495;
	cvt.rn.f32.s32 	%f2497, %r22614;
	mul.f32 	%f2498, %f2192, %f2497;
	sub.f32 	%f2499, %f2496, %f2498;
	fma.rn.f32 	%f2718, %f2494, %f2499, %f2718;
	ld.shared.u32 	%r25056, [%r23492+12672];
	shr.s32 	%r25057, %r25056, %r23480;
	and.b32  	%r22621, %r25057, 50529027;
	ld.shared.u32 	%r25058, [%r23492+12676];
	shr.s32 	%r25059, %r25058, %r23480;
	and.b32  	%r22629, %r25059, 50529027;
	ld.shared.u32 	%r25060, [%r23492+12680];
	shr.s32 	%r25061, %r25060, %r23480;
	and.b32  	%r22637, %r25061, 50529027;
	ld.shared.u32 	%r25062, [%r23492+12684];
	shr.s32 	%r25063, %r25062, %r23480;
	and.b32  	%r22645, %r25063, 50529027;
	ld.shared.u32 	%r25064, [%r23492+12688];
	shr.s32 	%r25065, %r25064, %r23480;
	and.b32  	%r22653, %r25065, 50529027;
	ld.shared.u32 	%r25066, [%r23492+12692];
	shr.s32 	%r25067, %r25066, %r23480;
	and.b32  	%r22661, %r25067, 50529027;
	ld.shared.u32 	%r25068, [%r23492+12696];
	shr.s32 	%r25069, %r25068, %r23480;
	and.b32  	%r22669, %r25069, 50529027;
	ld.shared.u32 	%r25070, [%r23492+12700];
	shr.s32 	%r25071, %r25070, %r23480;
	and.b32  	%r22677, %r25071, 50529027;
	ld.shared.u8 	%r25072, [%r23631];
	shr.u32 	%r25073, %r25072, 4;
	shl.b32 	%r25074, %r25073, 8;
	or.b32  	%r25075, %r25074, %r25073;
	shl.b32 	%r25076, %r25075, 16;
	or.b32  	%r22625, %r25076, %r25075;
	ld.shared.u32 	%r22626, [%r23525+6144];
	// begin inline asm
	dp4a.s32.s32 %r22620, %r22621, %r22626, %r23447;
	// end inline asm
	// begin inline asm
	dp4a.s32.s32 %r22624, %r22625, %r22626, %r23447;
	// end inline asm
	ld.shared.u32 	%r22634, [%r23525+6148];
	// begin inline asm
	dp4a.s32.s32 %r22628, %r22629, %r22634, %r22620;
	// end inline asm
	// begin inline asm
	dp4a.s32.s32 %r22632, %r22625, %r22634, %r22624;
	// end inline asm
	ld.shared.u32 	%r22642, [%r23525+6152];
	// begin inline asm
	dp4a.s32.s32 %r22636, %r22637, %r22642, %r22628;
	// end inline asm
	// begin inline asm
	dp4a.s32.s32 %r22640, %r22625, %r22642, %r22632;
	// end inline asm
	ld.shared.u32 	%r22650, [%r23525+6156];
	// begin inline asm
	dp4a.s32.s32 %r22644, %r22645, %r22650, %r22636;
	// end inline asm
	// begin inline asm
	dp4a.s32.s32 %r22648, %r22625, %r22650, %r22640;
	// end inline asm
	and.b32  	%r25077, %r25072, 15;
	mul.lo.s32 	%r25078, %r22644, %r25077;
	ld.shared.u8 	%r25079, [%r23631+1];
	shr.u32 	%r25080, %r25079, 4;
	shl.b32 	%r25081, %r25080, 8;
	or.b32  	%r25082, %r25081, %r25080;
	shl.b32 	%r25083, %r25082, 16;
	or.b32  	%r22657, %r25083, %r25082;
	ld.shared.u32 	%r22658, [%r23525+6160];
	// begin inline asm
	dp4a.s32.s32 %r22652, %r22653, %r22658, %r23447;
	// end inline asm
	// begin inline asm
	dp4a.s32.s32 %r22656, %r22657, %r22658, %r22648;
	// end inline asm
	ld.shared.u32 	%r22666, [%r23525+6164];
	// begin inline asm
	dp4a.s32.s32 %r22660, %r22661, %r22666, %r22652;
	// end inline asm
	// begin inline asm
	dp4a.s32.s32 %r22664, %r22657, %r22666, %r22656;
	// end inline asm
	ld.shared.u32 	%r22674, [%r23525+6168];
	// begin inline asm
	dp4a.s32.s32 %r22668, %r22669, %r22674, %r22660;
	// end inline asm
	// begin inline asm
	dp4a.s32.s32 %r22672, %r22657, %r22674, %r22664;
	// end inline asm
	ld.shared.u32 	%r22682, [%r23525+6172];
	// begin inline asm
	dp4a.s32.s32 %r22676, %r22677, %r22682, %r22668;
	// end inline asm
	// begin inline asm
	dp4a.s32.s32 %r22680, %r22657, %r22682, %r22672;
	// end inline asm
	and.b32  	%r25084, %r25079, 15;
	mad.lo.s32 	%r25085, %r22676, %r25084, %r25078;
	ld.shared.u32 	%r22685, [%r23630];
	// begin inline asm
	{.reg .f16 low,high;
  mov.b32 {low,high},%r22685;
  cvt.f32.f16 %f2193, low;}

	// end inline asm
	// begin inline asm
	{.reg .f16 low,high;
  mov.b32 {low,high},%r22685;
  cvt.f32.f16 %f2194, high;}

	// end inline asm
	cvt.rn.f32.s32 	%f2500, %r25085;
	mul.f32 	%f2501, %f2193, %f2500;
	cvt.rn.f32.s32 	%f2502, %r22680;
	mul.f32 	%f2503, %f2194, %f2502;
	sub.f32 	%f2504, %f2501, %f2503;
	fma.rn.f32 	%f2702, %f2494, %f2504, %f2702;
	ld.shared.u32 	%r25086, [%r23492];
	shr.s32 	%r25087, %r25086, %r23480;
	and.b32  	%r22687, %r25087, 50529027;
	ld.shared.u32 	%r25088, [%r23492+4];
	shr.s32 	%r25089, %r25088, %r23480;
	and.b32  	%r22695, %r25089, 50529027;
	ld.shared.u32 	%r25090, [%r23492+8];
	shr.s32 	%r25091, %r25090, %r23480;
	and.b32  	%r22703, %r25091, 50529027;
	ld.shared.u32 	%r25092, [%r23492+12];
	shr.s32 	%r25093, %r25092, %r23480;
	and.b32  	%r22711, %r25093, 50529027;
	ld.shared.u32 	%r25094, [%r23492+16];
	shr.s32 	%r25095, %r25094, %r23480;
	and.b32  	%r22719, %r25095, 50529027;
	ld.shared.u32 	%r25096, [%r23492+20];
	shr.s32 	%r25097, %r25096, %r23480;
	and.b32  	%r22727, %r25097, 50529027;
	ld.shared.u32 	%r25098, [%r23492+24];
	shr.s32 	%r25099, %r25098, %r23480;
	and.b32  	%r22735, %r25099, 50529027;
	ld.shared.u32 	%r25100, [%r23492+28];
	shr.s32 	%r25101, %r25100, %r23480;
	and.b32  	%r22743, %r25101, 50529027;
	ld.shared.u8 	%r25102, [%r23517];
	shr.u32 	%r25103, %r25102, 4;
	shl.b32 	%r25104, %r25103, 8;
	or.b32  	%r25105, %r25104, %r25103;
	shl.b32 	%r25106, %r25105, 16;
	or.b32  	%r22691, %r25106, %r25105;
	ld.shared.u32 	%r22692, [%r23525+6656];
	// begin inline asm
	dp4a.s32.s32 %r22686, %r22687, %r22692, %r23447;
	// end inline asm
	// begin inline asm
	dp4a.s32.s32 %r22690, %r22691, %r22692, %r23447;
	// end inline asm
	ld.shared.u32 	%r22700, [%r23525+6660];
	// begin inline asm
	dp4a.s32.s32 %r22694, %r22695, %r22700, %r22686;
	// end inline asm
	// begin inline asm
	dp4a.s32.s32 %r22698, %r22691, %r22700, %r22690;
	// end inline asm
	ld.shared.u32 	%r22708, [%r23525+6664];
	// begin inline asm
	dp4a.s32.s32 %r22702, %r22703, %r22708, %r22694;
	// end inline asm
	// begin inline asm
	dp4a.s32.s32 %r22706, %r22691, %r22708, %r22698;
	// end inline asm
	ld.shared.u32 	%r22716, [%r23525+6668];
	// begin inline asm
	dp4a.s32.s32 %r22710, %r22711, %r22716, %r22702;
	// end inline asm
	// begin inline asm
	dp4a.s32.s32 %r22714, %r22691, %r22716, %r22706;
	// end inline asm
	and.b32  	%r25107, %r25102, 15;
	mul.lo.s32 	%r25108, %r22710, %r25107;
	ld.shared.u8 	%r25109, [%r23517+1];
	shr.u32 	%r25110, %r25109, 4;
	shl.b32 	%r25111, %r25110, 8;
	or.b32  	%r25112, %r25111, %r25110;
	shl.b32 	%r25113, %r25112, 16;
	or.b32  	%r22723, %r25113, %r25112;
	ld.shared.u32 	%r22724, [%r23525+6672];
	// begin inline asm
	dp4a.s32.s32 %r22718, %r22719, %r22724, %r23447;
	// end inline asm
	// begin inline asm
	dp4a.s32.s32 %r22722, %r22723, %r22724, %r22714;
	// end inline asm
	ld.shared.u32 	%r22732, [%r23525+6676];
	// begin inline asm
	dp4a.s32.s32 %r22726, %r22727, %r22732, %r22718;
	// end inline asm
	// begin inline asm
	dp4a.s32.s32 %r22730, %r22723, %r22732, %r22722;
	// end inline asm
	ld.shared.u32 	%r22740, [%r23525+6680];
	// begin inline asm
	dp4a.s32.s32 %r22734, %r22735, %r22740, %r22726;
	// end inline asm
	// begin inline asm
	dp4a.s32.s32 %r22738, %r22723, %r22740, %r22730;
	// end inline asm
	ld.shared.u32 	%r22748, [%r23525+6684];
	// begin inline asm
	dp4a.s32.s32 %r22742, %r22743, %r22748, %r22734;
	// end inline asm
	// begin inline asm
	dp4a.s32.s32 %r22746, %r22723, %r22748, %r22738;
	// end inline asm
	and.b32  	%r25114, %r25109, 15;
	mad.lo.s32 	%r25115, %r22742, %r25114, %r25108;
	ld.shared.u32 	%r22751, [%r23516];
	// begin inline asm
	{.reg .f16 low,high;
  mov.b32 {low,high},%r22751;
  cvt.f32.f16 %f2195, low;}

	// end inline asm
	// begin inline asm
	{.reg .f16 low,high;
  mov.b32 {low,high},%r22751;
  cvt.f32.f16 %f2196, high;}

	// end inline asm
	ld.shared.f32 	%f2505, [%r23488+832];
	cvt.rn.f32.s32 	%f2506, %r25115;
	mul.f32 	%f2507, %f2195, %f2506;
	cvt.rn.f32.s32 	%f2508, %r22746;
	mul.f32 	%f2509, %f2196, %f2508;
	sub.f32 	%f2510, %f2507, %f2509;
	fma.rn.f32 	%f2749, %f2505, %f2510, %f2749;
	ld.shared.u32 	%r25116, [%r23492+4224];
	shr.s32 	%r25117, %r25116, %r23480;
	and.b32  	%r22753, %r25117, 50529027;
	ld.shared.u32 	%r25118, [%r23492+4228];
	shr.s32 	%r25119, %r25118, %r23480;
	and.b32  	%r22761, %r25119, 50529027;
	ld.shared.u32 	%r25120, [%r23492+4232];
	shr.s32 	%r25121, %r25120, %r23480;
	and.b32  	%r22769, %r25121, 50529027;
	ld.shared.u32 	%r25122, [%r23492+4236];
	shr.s32 	%r25123, %r25122, %r23480;
	and.b32  	%r22777, %r25123, 50529027;
	ld.shared.u32 	%r25124, [%r23492+4240];
	shr.s32 	%r25125, %r25124, %r23480;
	and.b32  	%r22785, %r25125, 50529027;
	ld.shared.u32 	%r25126, [%r23492+4244];
	shr.s32 	%r25127, %r25126, %r23480;
	and.b32  	%r22793, %r25127, 50529027;
	ld.shared.u32 	%r25128, [%r23492+4248];
	shr.s32 	%r25129, %r25128, %r23480;
	and.b32  	%r22801, %r25129, 50529027;
	ld.shared.u32 	%r25130, [%r23492+4252];
	shr.s32 	%r25131, %r25130, %r23480;
	and.b32  	%r22809, %r25131, 50529027;
	ld.shared.u8 	%r25132, [%r23557];
	shr.u32 	%r25133, %r25132, 4;
	shl.b32 	%r25134, %r25133, 8;
	or.b32  	%r25135, %r25134, %r25133;
	shl.b32 	%r25136, %r25135, 16;
	or.b32  	%r22757, %r25136, %r25135;
	ld.shared.u32 	%r22758, [%r23525+6656];
	// begin inline asm
	dp4a.s32.s32 %r22752, %r22753, %r22758, %r23447;
	// end inline asm
	// begin inline asm
	dp4a.s32.s32 %r22756, %r22757, %r22758, %r23447;
	// end inline asm
	ld.shared.u32 	%r22766, [%r23525+6660];
	// begin inline asm
	dp4a.s32.s32 %r22760, %r22761, %r22766, %r22752;
	// end inline asm
	// begin inline asm
	dp4a.s32.s32 %r22764, %r22757, %r22766, %r22756;
	// end inline asm
	ld.shared.u32 	%r22774, [%r23525+6664];
	// begin inline asm
	dp4a.s32.s32 %r22768, %r22769, %r22774, %r22760;
	// end inline asm
	// begin inline asm
	dp4a.s32.s32 %r22772, %r22757, %r22774, %r22764;
	// end inline asm
	ld.shared.u32 	%r22782, [%r23525+6668];
	// begin inline asm
	dp4a.s32.s32 %r22776, %r22777, %r22782, %r22768;
	// end inline asm
	// begin inline asm
	dp4a.s32.s32 %r22780, %r22757, %r22782, %r22772;
	// end inline asm
	and.b32  	%r25137, %r25132, 15;
	mul.lo.s32 	%r25138, %r22776, %r25137;
	ld.shared.u8 	%r25139, [%r23557+1];
	shr.u32 	%r25140, %r25139, 4;
	shl.b32 	%r25141, %r25140, 8;
	or.b32  	%r25142, %r25141, %r25140;
	shl.b32 	%r25143, %r25142, 16;
	or.b32  	%r22789, %r25143, %r25142;
	ld.shared.u32 	%r22790, [%r23525+6672];
	// begin inline asm
	dp4a.s32.s32 %r22784, %r22785, %r22790, %r23447;
	// end inline asm
	// begin inline asm
	dp4a.s32.s32 %r22788, %r22789, %r22790, %r22780;
	// end inline asm
	ld.shared.u32 	%r22798, [%r23525+6676];
	// begin inline asm
	dp4a.s32.s32 %r22792, %r22793, %r22798, %r22784;
	// end inline asm
	// begin inline asm
	dp4a.s32.s32 %r22796, %r22789, %r22798, %r22788;
	// end inline asm
	ld.shared.u32 	%r22806, [%r23525+6680];
	// begin inline asm
	dp4a.s32.s32 %r22800, %r22801, %r22806, %r22792;
	// end inline asm
	// begin inline asm
	dp4a.s32.s32 %r22804, %r22789, %r22806, %r22796;
	// end inline asm
	ld.shared.u32 	%r22814, [%r23525+6684];
	// begin inline asm
	dp4a.s32.s32 %r22808, %r22809, %r22814, %r22800;
	// end inline asm
	// begin inline asm
	dp4a.s32.s32 %r22812, %r22789, %r22814, %r22804;
	// end inline asm
	and.b32  	%r25144, %r25139, 15;
	mad.lo.s32 	%r25145, %r22808, %r25144, %r25138;
	ld.shared.u32 	%r22817, [%r23556];
	// begin inline asm
	{.reg .f16 low,high;
  mov.b32 {low,high},%r22817;
  cvt.f32.f16 %f2197, low;}

	// end inline asm
	// begin inline asm
	{.reg .f16 low,high;
  mov.b32 {low,high},%r22817;
  cvt.f32.f16 %f2198, high;}

	// end inline asm
	cvt.rn.f32.s32 	%f2511, %r25145;
	mul.f32 	%f2512, %f2197, %f2511;
	cvt.rn.f32.s32 	%f2513, %r22812;
	mul.f32 	%f2514, %f2198, %f2513;
	sub.f32 	%f2515, %f2512, %f2514;
	fma.rn.f32 	%f2733, %f2505, %f2515, %f2733;
	ld.shared.u32 	%r25146, [%r23492+8448];
	shr.s32 	%r25147, %r25146, %r23480;
	and.b32  	%r22819, %r25147, 50529027;
	ld.shared.u32 	%r25148, [%r23492+8452];
	shr.s32 	%r25149, %r25148, %r23480;
	and.b32  	%r22827, %r25149, 50529027;
	ld.shared.u32 	%r25150, [%r23492+8456];
	shr.s32 	%r25151, %r25150, %r23480;
	and.b32  	%r22835, %r25151, 50529027;
	ld.shared.u32 	%r25152, [%r23492+8460];
	shr.s32 	%r25153, %r25152, %r23480;
	and.b32  	%r22843, %r25153, 50529027;
	ld.shared.u32 	%r25154, [%r23492+8464];
	shr.s32 	%r25155, %r25154, %r23480;
	and.b32  	%r22851, %r25155, 50529027;
	ld.shared.u32 	%r25156, [%r23492+8468];
	shr.s32 	%r25157, %r25156, %r23480;
	and.b32  	%r22859, %r25157, 50529027;
	ld.shared.u32 	%r25158, [%r23492+8472];
	shr.s32 	%r25159, %r25158, %r23480;
	and.b32  	%r22867, %r25159, 50529027;
	ld.shared.u32 	%r25160, [%r23492+8476];
	shr.s32 	%r25161, %r25160, %r23480;
	and.b32  	%r22875, %r25161, 50529027;
	ld.shared.u8 	%r25162, [%r23594];
	shr.u32 	%r25163, %r25162, 4;
	shl.b32 	%r25164, %r25163, 8;
	or.b32  	%r25165, %r25164, %r25163;
	shl.b32 	%r25166, %r25165, 16;
	or.b32  	%r22823, %r25166, %r25165;
	ld.shared.u32 	%r22824, [%r23525+6656];
	// begin inline asm
	dp4a.s32.s32 %r22818, %r22819, %r22824, %r23447;
	// end inline asm
	// begin inline asm
	dp4a.s32.s32 %r22822, %r22823, %r22824, %r23447;
	// end inline asm
	ld.shared.u32 	%r22832, [%r23525+6660];
	// begin inline asm
	dp4a.s32.s32 %r22826, %r22827, %r22832, %r22818;
	// end inline asm
	// begin inline asm
	dp4a.s32.s32 %r22830, %r22823, %r22832, %r22822;
	// end inline asm
	ld.shared.u32 	%r22840, [%r23525+6664];
	// begin inline asm
	dp4a.s32.s32 %r22834, %r22835, %r22840, %r22826;
	// end inline asm
	// begin inline asm
	dp4a.s32.s32 %r22838, %r22823, %r22840, %r22830;
	// end inline asm
	ld.shared.u32 	%r22848, [%r23525+6668];
	// begin inline asm
	dp4a.s32.s32 %r22842, %r22843, %r22848, %r22834;
	// end inline asm
	// begin inline asm
	dp4a.s32.s32 %r22846, %r22823, %r22848, %r22838;
	// end inline asm
	and.b32  	%r25167, %r25162, 15;
	mul.lo.s32 	%r25168, %r22842, %r25167;
	ld.shared.u8 	%r25169, [%r23594+1];
	shr.u32 	%r25170, %r25169, 4;
	shl.b32 	%r25171, %r25170, 8;
	or.b32  	%r25172, %r25171, %r25170;
	shl.b32 	%r25173, %r25172, 16;
	or.b32  	%r22855, %r25173, %r25172;
	ld.shared.u32 	%r22856, [%r23525+6672];
	// begin inline asm
	dp4a.s32.s32 %r22850, %r22851, %r22856, %r23447;
	// end inline asm
	// begin inline asm
	dp4a.s32.s32 %r22854, %r22855, %r22856, %r22846;
	// end inline asm
	ld.shared.u32 	%r22864, [%r23525+6676];
	// begin inline asm
	dp4a.s32.s32 %r22858, %r22859, %r22864, %r22850;
	// end inline asm
	// begin inline asm
	dp4a.s32.s32 %r22862, %r22855, %r22864, %r22854;
	// end inline asm
	ld.shared.u32 	%r22872, [%r23525+6680];
	// begin inline asm
	dp4a.s32.s32 %r22866, %r22867, %r22872, %r22858;
	// end inline asm
	// begin inline asm
	dp4a.s32.s32 %r22870, %r22855, %r22872, %r22862;
	// end inline asm
	ld.shared.u32 	%r22880, [%r23525+6684];
	// begin inline asm
	dp4a.s32.s32 %r22874, %r22875, %r22880, %r22866;
	// end inline asm
	// begin inline asm
	dp4a.s32.s32 %r22878, %r22855, %r22880, %r22870;
	// end inline asm
	and.b32  	%r25174, %r25169, 15;
	mad.lo.s32 	%r25175, %r22874, %r25174, %r25168;
	ld.shared.u32 	%r22883, [%r23593];
	// begin inline asm
	{.reg .f16 low,high;
  mov.b32 {low,high},%r22883;
  cvt.f32.f16 %f2199, low;}

	// end inline asm
	// begin inline asm
	{.reg .f16 low,high;
  mov.b32 {low,high},%r22883;
  cvt.f32.f16 %f2200, high;}

	// end inline asm
	ld.shared.f32 	%f2516, [%r23488+832];
	cvt.rn.f32.s32 	%f2517, %r25175;
	mul.f32 	%f2518, %f2199, %f2517;
	cvt.rn.f32.s32 	%f2519, %r22878;
	mul.f32 	%f2520, %f2200, %f2519;
	sub.f32 	%f2521, %f2518, %f2520;
	fma.rn.f32 	%f2717, %f2516, %f2521, %f2717;
	ld.shared.u32 	%r25176, [%r23492+12672];
	shr.s32 	%r25177, %r25176, %r23480;
	and.b32  	%r22885, %r25177, 50529027;
	ld.shared.u32 	%r25178, [%r23492+12676];
	shr.s32 	%r25179, %r25178, %r23480;
	and.b32  	%r22893, %r25179, 50529027;
	ld.shared.u32 	%r25180, [%r23492+12680];
	shr.s32 	%r25181, %r25180, %r23480;
	and.b32  	%r22901, %r25181, 50529027;
	ld.shared.u32 	%r25182, [%r23492+12684];
	shr.s32 	%r25183, %r25182, %r23480;
	and.b32  	%r22909, %r25183, 50529027;
	ld.shared.u32 	%r25184, [%r23492+12688];
	shr.s32 	%r25185, %r25184, %r23480;
	and.b32  	%r22917, %r25185, 50529027;
	ld.shared.u32 	%r25186, [%r23492+12692];
	shr.s32 	%r25187, %r25186, %r23480;
	and.b32  	%r22925, %r25187, 50529027;
	ld.shared.u32 	%r25188, [%r23492+12696];
	shr.s32 	%r25189, %r25188, %r23480;
	and.b32  	%r22933, %r25189, 50529027;
	ld.shared.u32 	%r25190, [%r23492+12700];
	shr.s32 	%r25191, %r25190, %r23480;
	and.b32  	%r22941, %r25191, 50529027;
	ld.shared.u8 	%r25192, [%r23631];
	shr.u32 	%r25193, %r25192, 4;
	shl.b32 	%r25194, %r25193, 8;
	or.b32  	%r25195, %r25194, %r25193;
	shl.b32 	%r25196, %r25195, 16;
	or.b32  	%r22889, %r25196, %r25195;
	ld.shared.u32 	%r22890, [%r23525+6656];
	// begin inline asm
	dp4a.s32.s32 %r22884, %r22885, %r22890, %r23447;
	// end inline asm
	// begin inline asm
	dp4a.s32.s32 %r22888, %r22889, %r22890, %r23447;
	// end inline asm
	ld.shared.u32 	%r22898, [%r23525+6660];
	// begin inline asm
	dp4a.s32.s32 %r22892, %r22893, %r22898, %r22884;
	// end inline asm
	// begin inline asm
	dp4a.s32.s32 %r22896, %r22889, %r22898, %r22888;
	// end inline asm
	ld.shared.u32 	%r22906, [%r23525+6664];
	// begin inline asm
	dp4a.s32.s32 %r22900, %r22901, %r22906, %r22892;
	// end inline asm
	// begin inline asm
	dp4a.s32.s32 %r22904, %r22889, %r22906, %r22896;
	// end inline asm
	ld.shared.u32 	%r22914, [%r23525+6668];
	// begin inline asm
	dp4a.s32.s32 %r22908, %r22909, %r22914, %r22900;
	// end inline asm
	// begin inline asm
	dp4a.s32.s32 %r22912, %r22889, %r22914, %r22904;
	// end inline asm
	and.b32  	%r25197, %r25192, 15;
	mul.lo.s32 	%r25198, %r22908, %r25197;
	ld.shared.u8 	%r25199, [%r23631+1];
	shr.u32 	%r25200, %r25199, 4;
	shl.b32 	%r25201, %r25200, 8;
	or.b32  	%r25202, %r25201, %r25200;
	shl.b32 	%r25203, %r25202, 16;
	or.b32  	%r22921, %r25203, %r25202;
	ld.shared.u32 	%r22922, [%r23525+6672];
	// begin inline asm
	dp4a.s32.s32 %r22916, %r22917, %r22922, %r23447;
	// end inline asm
	// begin inline asm
	dp4a.s32.s32 %r22920, %r22921, %r22922, %r22912;
	// end inline asm
	ld.shared.u32 	%r22930, [%r23525+6676];
	// begin inline asm
	dp4a.s32.s32 %r22924, %r22925, %r22930, %r22916;
	// end inline asm
	// begin inline asm
	dp4a.s32.s32 %r22928, %r22921, %r22930, %r22920;
	// end inline asm
	ld.shared.u32 	%r22938, [%r23525+6680];
	// begin inline asm
	dp4a.s32.s32 %r22932, %r22933, %r22938, %r22924;
	// end inline asm
	// begin inline asm
	dp4a.s32.s32 %r22936, %r22921, %r22938, %r22928;
	// end inline asm
	ld.shared.u32 	%r22946, [%r23525+6684];
	// begin inline asm
	dp4a.s32.s32 %r22940, %r22941, %r22946, %r22932;
	// end inline asm
	// begin inline asm
	dp4a.s32.s32 %r22944, %r22921, %r22946, %r22936;
	// end inline asm
	and.b32  	%r25204, %r25199, 15;
	mad.lo.s32 	%r25205, %r22940, %r25204, %r25198;
	ld.shared.u32 	%r22949, [%r23630];
	// begin inline asm
	{.reg .f16 low,high;
  mov.b32 {low,high},%r22949;
  cvt.f32.f16 %f2201, low;}

	// end inline asm
	// begin inline asm
	{.reg .f16 low,high;
  mov.b32 {low,high},%r22949;
  cvt.f32.f16 %f2202, high;}

	// end inline asm
	cvt.rn.f32.s32 	%f2522, %r25205;
	mul.f32 	%f2523, %f2201, %f2522;
	cvt.rn.f32.s32 	%f2524, %r22944;
	mul.f32 	%f2525, %f2202, %f2524;
	sub.f32 	%f2526, %f2523, %f2525;
	fma.rn.f32 	%f2701, %f2516, %f2526, %f2701;
	ld.shared.u32 	%r25206, [%r23492];
	shr.s32 	%r25207, %r25206, %r23480;
	and.b32  	%r22951, %r25207, 50529027;
	ld.shared.u32 	%r25208, [%r23492+4];
	shr.s32 	%r25209, %r25208, %r23480;
	and.b32  	%r22959, %r25209, 50529027;
	ld.shared.u32 	%r25210, [%r23492+8];
	shr.s32 	%r25211, %r25210, %r23480;
	and.b32  	%r22967, %r25211, 50529027;
	ld.shared.u32 	%r25212, [%r23492+12];
	shr.s32 	%r25213, %r25212, %r23480;
	and.b32  	%r22975, %r25213, 50529027;
	ld.shared.u32 	%r25214, [%r23492+16];
	shr.s32 	%r25215, %r25214, %r23480;
	and.b32  	%r22983, %r25215, 50529027;
	ld.shared.u32 	%r25216, [%r23492+20];
	shr.s32 	%r25217, %r25216, %r23480;
	and.b32  	%r22991, %r25217, 50529027;
	ld.shared.u32 	%r25218, [%r23492+24];
	shr.s32 	%r25219, %r25218, %r23480;
	and.b32  	%r22999, %r25219, 50529027;
	ld.shared.u32 	%r25220, [%r23492+28];
	shr.s32 	%r25221, %r25220, %r23480;
	and.b32  	%r23007, %r25221, 50529027;
	ld.shared.u8 	%r25222, [%r23517];
	shr.u32 	%r25223, %r25222, 4;
	shl.b32 	%r25224, %r25223, 8;
	or.b32  	%r25225, %r25224, %r25223;
	shl.b32 	%r25226, %r25225, 16;
	or.b32  	%r22955, %r25226, %r25225;
	ld.shared.u32 	%r22956, [%r23525+7168];
	// begin inline asm
	dp4a.s32.s32 %r22950, %r22951, %r22956, %r23447;
	// end inline asm
	// begin inline asm
	dp4a.s32.s32 %r22954, %r22955, %r22956, %r23447;
	// end inline asm
	ld.shared.u32 	%r22964, [%r23525+7172];
	// begin inline asm
	dp4a.s32.s32 %r22958, %r22959, %r22964, %r22950;
	// end inline asm
	// begin inline asm
	dp4a.s32.s32 %r22962, %r22955, %r22964, %r22954;
	// end inline asm
	ld.shared.u32 	%r22972, [%r23525+7176];
	// begin inline asm
	dp4a.s32.s32 %r22966, %r22967, %r22972, %r22958;
	// end inline asm
	// begin inline asm
	dp4a.s32.s32 %r22970, %r22955, %r22972, %r22962;
	// end inline asm
	ld.shared.u32 	%r22980, [%r23525+7180];
	// begin inline asm
	dp4a.s32.s32 %r22974, %r22975, %r22980, %r22966;
	// end inline asm
	// begin inline asm
	dp4a.s32.s32 %r22978, %r22955, %r22980, %r22970;
	// end inline asm
	and.b32  	%r25227, %r25222, 15;
	mul.lo.s32 	%r25228, %r22974, %r25227;
	ld.shared.u8 	%r25229, [%r23517+1];
	shr.u32 	%r25230, %r25229, 4;
	shl.b32 	%r25231, %r25230, 8;
	or.b32  	%r25232, %r25231, %r25230;
	shl.b32 	%r25233, %r25232, 16;
	or.b32  	%r22987, %r25233, %r25232;
	ld.shared.u32 	%r22988, [%r23525+7184];
	// begin inline asm
	dp4a.s32.s32 %r22982, %r22983, %r22988, %r23447;
	// end inline asm
	// begin inline asm
	dp4a.s32.s32 %r22986, %r22987, %r22988, %r22978;
	// end inline asm
	ld.shared.u32 	%r22996, [%r23525+7188];
	// begin inline asm
	dp4a.s32.s32 %r22990, %r22991, %r22996, %r22982;
	// end inline asm
	// begin inline asm
	dp4a.s32.s32 %r22994, %r22987, %r22996, %r22986;
	// end inline asm
	ld.shared.u32 	%r23004, [%r23525+7192];
	// begin inline asm
	dp4a.s32.s32 %r22998, %r22999, %r23004, %r22990;
	// end inline asm
	// begin inline asm
	dp4a.s32.s32 %r23002, %r22987, %r23004, %r22994;
	// end inline asm
	ld.shared.u32 	%r23012, [%r23525+7196];
	// begin inline asm
	dp4a.s32.s32 %r23006, %r23007, %r23012, %r22998;
	// end inline asm
	// begin inline asm
	dp4a.s32.s32 %r23010, %r22987, %r23012, %r23002;
	// end inline asm
	and.b32  	%r25234, %r25229, 15;
	mad.lo.s32 	%r25235, %r23006, %r25234, %r25228;
	ld.shared.u32 	%r23015, [%r23516];
	// begin inline asm
	{.reg .f16 low,high;
  mov.b32 {low,high},%r23015;
  cvt.f32.f16 %f2203, low;}

	// end inline asm
	// begin inline asm
	{.reg .f16 low,high;
  mov.b32 {low,high},%r23015;
  cvt.f32.f16 %f2204, high;}

	// end inline asm
	ld.shared.f32 	%f2527, [%r23488+896];
	cvt.rn.f32.s32 	%f2528, %r25235;
	mul.f32 	%f2529, %f2203, %f2528;
	cvt.rn.f32.s32 	%f2530, %r23010;
	mul.f32 	%f2531, %f2204, %f2530;
	sub.f32 	%f2532, %f2529, %f2531;
	fma.rn.f32 	%f2748, %f2527, %f2532, %f2748;
	ld.shared.u32 	%r25236, [%r23492+4224];
	shr.s32 	%r25237, %r25236, %r23480;
	and.b32  	%r23017, %r25237, 50529027;
	ld.shared.u32 	%r25238, [%r23492+4228];
	shr.s32 	%r25239, %r25238, %r23480;
	and.b32  	%r23025, %r25239, 50529027;
	ld.shared.u32 	%r25240, [%r23492+4232];
	shr.s32 	%r25241, %r25240, %r23480;
	and.b32  	%r23033, %r25241, 50529027;
	ld.shared.u32 	%r25242, [%r23492+4236];
	shr.s32 	%r25243, %r25242, %r23480;
	and.b32  	%r23041, %r25243, 50529027;
	ld.shared.u32 	%r25244, [%r23492+4240];
	shr.s32 	%r25245, %r25244, %r23480;
	and.b32  	%r23049, %r25245, 50529027;
	ld.shared.u32 	%r25246, [%r23492+4244];
	shr.s32 	%r25247, %r25246, %r23480;
	and.b32  	%r23057, %r25247, 50529027;
	ld.shared.u32 	%r25248, [%r23492+4248];
	shr.s32 	%r25249, %r25248, %r23480;
	and.b32  	%r23065, %r25249, 50529027;
	ld.shared.u32 	%r25250, [%r23492+4252];
	shr.s32 	%r25251, %r25250, %r23480;
	and.b32  	%r23073, %r25251, 50529027;
	ld.shared.u8 	%r25252, [%r23557];
	shr.u32 	%r25253, %r25252, 4;
	shl.b32 	%r25254, %r25253, 8;
	or.b32  	%r25255, %r25254, %r25253;
	shl.b32 	%r25256, %r25255, 16;
	or.b32  	%r23021, %r25256, %r25255;
	ld.shared.u32 	%r23022, [%r23525+7168];
	// begin inline asm
	dp4a.s32.s32 %r23016, %r23017, %r23022, %r23447;
	// end inline asm
	// begin inline asm
	dp4a.s32.s32 %r23020, %r23021, %r23022, %r23447;
	// end inline asm
	ld.shared.u32 	%r23030, [%r23525+7172];
	// begin inline asm
	dp4a.s32.s32 %r23024, %r23025, %r23030, %r23016;
	// end inline asm
	// begin inline asm
	dp4a.s32.s32 %r23028, %r23021, %r23030, %r23020;
	// end inline asm
	ld.shared.u32 	%r23038, [%r23525+7176];
	// begin inline asm
	dp4a.s32.s32 %r23032, %r23033, %r23038, %r23024;
	// end inline asm
	// begin inline asm
	dp4a.s32.s32 %r23036, %r23021, %r23038, %r23028;
	// end inline asm
	ld.shared.u32 	%r23046, [%r23525+7180];
	// begin inline asm
	dp4a.s32.s32 %r23040, %r23041, %r23046, %r23032;
	// end inline asm
	// begin inline asm
	dp4a.s32.s32 %r23044, %r23021, %r23046, %r23036;
	// end inline asm
	and.b32  	%r25257, %r25252, 15;
	mul.lo.s32 	%r25258, %r23040, %r25257;
	ld.shared.u8 	%r25259, [%r23557+1];
	shr.u32 	%r25260, %r25259, 4;
	shl.b32 	%r25261, %r25260, 8;
	or.b32  	%r25262, %r25261, %r25260;
	shl.b32 	%r25263, %r25262, 16;
	or.b32  	%r23053, %r25263, %r25262;
	ld.shared.u32 	%r23054, [%r23525+7184];
	// begin inline asm
	dp4a.s32.s32 %r23048, %r23049, %r23054, %r23447;
	// end inline asm
	// begin inline asm
	dp4a.s32.s32 %r23052, %r23053, %r23054, %r23044;
	// end inline asm
	ld.shared.u32 	%r23062, [%r23525+7188];
	// begin inline asm
	dp4a.s32.s32 %r23056, %r23057, %r23062, %r23048;
	// end inline asm
	// begin inline asm
	dp4a.s32.s32 %r23060, %r23053, %r23062, %r23052;
	// end inline asm
	ld.shared.u32 	%r23070, [%r23525+7192];
	// begin inline asm
	dp4a.s32.s32 %r23064, %r23065, %r23070, %r23056;
	// end inline asm
	// begin inline asm
	dp4a.s32.s32 %r23068, %r23053, %r23070, %r23060;
	// end inline asm
	ld.shared.u32 	%r23078, [%r23525+7196];
	// begin inline asm
	dp4a.s32.s32 %r23072, %r23073, %r23078, %r23064;
	// end inline asm
	// begin inline asm
	dp4a.s32.s32 %r23076, %r23053, %r23078, %r23068;
	// end inline asm
	and.b32  	%r25264, %r25259, 15;
	mad.lo.s32 	%r25265, %r23072, %r25264, %r25258;
	ld.shared.u32 	%r23081, [%r23556];
	// begin inline asm
	{.reg .f16 low,high;
  mov.b32 {low,high},%r23081;
  cvt.f32.f16 %f2205, low;}

	// end inline asm
	// begin inline asm
	{.reg .f16 low,high;
  mov.b32 {low,high},%r23081;
  cvt.f32.f16 %f2206, high;}

	// end inline asm
	cvt.rn.f32.s32 	%f2533, %r25265;
	mul.f32 	%f2534, %f2205, %f2533;
	cvt.rn.f32.s32 	%f2535, %r23076;
	mul.f32 	%f2536, %f2206, %f2535;
	sub.f32 	%f2537, %f2534, %f2536;
	fma.rn.f32 	%f2732, %f2527, %f2537, %f2732;
	ld.shared.u32 	%r25266, [%r23492+8448];
	shr.s32 	%r25267, %r25266, %r23480;
	and.b32  	%r23083, %r25267, 50529027;
	ld.shared.u32 	%r25268, [%r23492+8452];
	shr.s32 	%r25269, %r25268, %r23480;
	and.b32  	%r23091, %r25269, 50529027;
	ld.shared.u32 	%r25270, [%r23492+8456];
	shr.s32 	%r25271, %r25270, %r23480;
	and.b32  	%r23099, %r25271, 50529027;
	ld.shared.u32 	%r25272, [%r23492+8460];
	shr.s32 	%r25273, %r25272, %r23480;
	and.b32  	%r23107, %r25273, 50529027;
	ld.shared.u32 	%r25274, [%r23492+8464];
	shr.s32 	%r25275, %r25274, %r23480;
	and.b32  	%r23115, %r25275, 50529027;
	ld.shared.u32 	%r25276, [%r23492+8468];
	shr.s32 	%r25277, %r25276, %r23480;
	and.b32  	%r23123, %r25277, 50529027;
	ld.shared.u32 	%r25278, [%r23492+8472];
	shr.s32 	%r25279, %r25278, %r23480;
	and.b32  	%r23131, %r25279, 50529027;
	ld.shared.u32 	%r25280, [%r23492+8476];
	shr.s32 	%r25281, %r25280, %r23480;
	and.b32  	%r23139, %r25281, 50529027;
	ld.shared.u8 	%r25282, [%r23594];
	shr.u32 	%r25283, %r25282, 4;
	shl.b32 	%r25284, %r25283, 8;
	or.b32  	%r25285, %r25284, %r25283;
	shl.b32 	%r25286, %r25285, 16;
	or.b32  	%r23087, %r25286, %r25285;
	ld.shared.u32 	%r23088, [%r23525+7168];
	// begin inline asm
	dp4a.s32.s32 %r23082, %r23083, %r23088, %r23447;
	// end inline asm
	// begin inline asm
	dp4a.s32.s32 %r23086, %r23087, %r23088, %r23447;
	// end inline asm
	ld.shared.u32 	%r23096, [%r23525+7172];
	// begin inline asm
	dp4a.s32.s32 %r23090, %r23091, %r23096, %r23082;
	// end inline asm
	// begin inline asm
	dp4a.s32.s32 %r23094, %r23087, %r23096, %r23086;
	// end inline asm
	ld.shared.u32 	%r23104, [%r23525+7176];
	// begin inline asm
	dp4a.s32.s32 %r23098, %r23099, %r23104, %r23090;
	// end inline asm
	// begin inline asm
	dp4a.s32.s32 %r23102, %r23087, %r23104, %r23094;
	// end inline asm
	ld.shared.u32 	%r23112, [%r23525+7180];
	// begin inline asm
	dp4a.s32.s32 %r23106, %r23107, %r23112, %r23098;
	// end inline asm
	// begin inline asm
	dp4a.s32.s32 %r23110, %r23087, %r23112, %r23102;
	// end inline asm
	and.b32  	%r25287, %r25282, 15;
	mul.lo.s32 	%r25288, %r23106, %r25287;
	ld.shared.u8 	%r25289, [%r23594+1];
	shr.u32 	%r25290, %r25289, 4;
	shl.b32 	%r25291, %r25290, 8;
	or.b32  	%r25292, %r25291, %r25290;
	shl.b32 	%r25293, %r25292, 16;
	or.b32  	%r23119, %r25293, %r25292;
	ld.shared.u32 	%r23120, [%r23525+7184];
	// begin inline asm
	dp4a.s32.s32 %r23114, %r23115, %r23120, %r23447;
	// end inline asm
	// begin inline asm
	dp4a.s32.s32 %r23118, %r23119, %r23120, %r23110;
	// end inline asm
	ld.shared.u32 	%r23128, [%r23525+7188];
	// begin inline asm
	dp4a.s32.s32 %r23122, %r23123, %r23128, %r23114;
	// end inline asm
	// begin inline asm
	dp4a.s32.s32 %r23126, %r23119, %r23128, %r23118;
	// end inline asm
	ld.shared.u32 	%r23136, [%r23525+7192];
	// begin inline asm
	dp4a.s32.s32 %r23130, %r23131, %r23136, %r23122;
	// end inline asm
	// begin inline asm
	dp4a.s32.s32 %r23134, %r23119, %r23136, %r23126;
	// end inline asm
	ld.shared.u32 	%r23144, [%r23525+7196];
	// begin inline asm
	dp4a.s32.s32 %r23138, %r23139, %r23144, %r23130;
	// end inline asm
	// begin inline asm
	dp4a.s32.s32 %r23142, %r23119, %r23144, %r23134;
	// end inline asm
	and.b32  	%r25294, %r25289, 15;
	mad.lo.s32 	%r25295, %r23138, %r25294, %r25288;
	ld.shared.u32 	%r23147, [%r23593];
	// begin inline asm
	{.reg .f16 low,high;
  mov.b32 {low,high},%r23147;
  cvt.f32.f16 %f2207, low;}

	// end inline asm
	// begin inline asm
	{.reg .f16 low,high;
  mov.b32 {low,high},%r23147;
  cvt.f32.f16 %f2208, high;}

	// end inline asm
	ld.shared.f32 	%f2538, [%r23488+896];
	cvt.rn.f32.s32 	%f2539, %r25295;
	mul.f32 	%f2540, %f2207, %f2539;
	cvt.rn.f32.s32 	%f2541, %r23142;
	mul.f32 	%f2542, %f2208, %f2541;
	sub.f32 	%f2543, %f2540, %f2542;
	fma.rn.f32 	%f2716, %f2538, %f2543, %f2716;
	ld.shared.u32 	%r25296, [%r23492+12672];
	shr.s32 	%r25297, %r25296, %r23480;
	and.b32  	%r23149, %r25297, 50529027;
	ld.shared.u32 	%r25298, [%r23492+12676];
	shr.s32 	%r25299, %r25298, %r23480;
	and.b32  	%r23157, %r25299, 50529027;
	ld.shared.u32 	%r25300, [%r23492+12680];
	shr.s32 	%r25301, %r25300, %r23480;
	and.b32  	%r23165, %r25301, 50529027;
	ld.shared.u32 	%r25302, [%r23492+12684];
	shr.s32 	%r25303, %r25302, %r23480;
	and.b32  	%r23173, %r25303, 50529027;
	ld.shared.u32 	%r25304, [%r23492+12688];
	shr.s32 	%r25305, %r25304, %r23480;
	and.b32  	%r23181, %r25305, 50529027;
	ld.shared.u32 	%r25306, [%r23492+12692];
	shr.s32 	%r25307, %r25306, %r23480;
	and.b32  	%r23189, %r25307, 50529027;
	ld.shared.u32 	%r25308, [%r23492+12696];
	shr.s32 	%r25309, %r25308, %r23480;
	and.b32  	%r23197, %r25309, 50529027;
	ld.shared.u32 	%r25310, [%r23492+12700];
	shr.s32 	%r25311, %r25310, %r23480;
	and.b32  	%r23205, %r25311, 50529027;
	ld.shared.u8 	%r25312, [%r23631];
	shr.u32 	%r25313, %r25312, 4;
	shl.b32 	%r25314, %r25313, 8;
	or.b32  	%r25315, %r25314, %r25313;
	shl.b32 	%r25316, %r25315, 16;
	or.b32  	%r23153, %r25316, %r25315;
	ld.shared.u32 	%r23154, [%r23525+7168];
	// begin inline asm
	dp4a.s32.s32 %r23148, %r23149, %r23154, %r23447;
	// end inline asm
	// begin inline asm
	dp4a.s32.s32 %r23152, %r23153, %r23154, %r23447;
	// end inline asm
	ld.shared.u32 	%r23162, [%r23525+7172];
	// begin inline asm
	dp4a.s32.s32 %r23156, %r23157, %r23162, %r23148;
	// end inline asm
	// begin inline asm
	dp4a.s32.s32 %r23160, %r23153, %r23162, %r23152;
	// end inline asm
	ld.shared.u32 	%r23170, [%r23525+7176];
	// begin inline asm
	dp4a.s32.s32 %r23164, %r23165, %r23170, %r23156;
	// end inline asm
	// begin inline asm
	dp4a.s32.s32 %r23168, %r23153, %r23170, %r23160;
	// end inline asm
	ld.shared.u32 	%r23178, [%r23525+7180];
	// begin inline asm
	dp4a.s32.s32 %r23172, %r23173, %r23178, %r23164;
	// end inline asm
	// begin inline asm
	dp4a.s32.s32 %r23176, %r23153, %r23178, %r23168;
	// end inline asm
	and.b32  	%r25317, %r25312, 15;
	mul.lo.s32 	%r25318, %r23172, %r25317;
	ld.shared.u8 	%r25319, [%r23631+1];
	shr.u32 	%r25320, %r25319, 4;
	shl.b32 	%r25321, %r25320, 8;
	or.b32  	%r25322, %r25321, %r25320;
	shl.b32 	%r25323, %r25322, 16;
	or.b32  	%r23185, %r25323, %r25322;
	ld.shared.u32 	%r23186, [%r23525+7184];
	// begin inline asm
	dp4a.s32.s32 %r23180, %r23181, %r23186, %r23447;
	// end inline asm
	// begin inline asm
	dp4a.s32.s32 %r23184, %r23185, %r23186, %r23176;
	// end inline asm
	ld.shared.u32 	%r23194, [%r23525+7188];
	// begin inline asm
	dp4a.s32.s32 %r23188, %r23189, %r23194, %r23180;
	// end inline asm
	// begin inline asm
	dp4a.s32.s32 %r23192, %r23185, %r23194, %r23184;
	// end inline asm
	ld.shared.u32 	%r23202, [%r23525+7192];
	// begin inline asm
	dp4a.s32.s32 %r23196, %r23197, %r23202, %r23188;
	// end inline asm
	// begin inline asm
	dp4a.s32.s32 %r23200, %r23185, %r23202, %r23192;
	// end inline asm
	ld.shared.u32 	%r23210, [%r23525+7196];
	// begin inline asm
	dp4a.s32.s32 %r23204, %r23205, %r23210, %r23196;
	// end inline asm
	// begin inline asm
	dp4a.s32.s32 %r23208, %r23185, %r23210, %r23200;
	// end inline asm
	and.b32  	%r25324, %r25319, 15;
	mad.lo.s32 	%r25325, %r23204, %r25324, %r25318;
	ld.shared.u32 	%r23213, [%r23630];
	// begin inline asm
	{.reg .f16 low,high;
  mov.b32 {low,high},%r23213;
  cvt.f32.f16 %f2209, low;}

	// end inline asm
	// begin inline asm
	{.reg .f16 low,high;
  mov.b32 {low,high},%r23213;
  cvt.f32.f16 %f2210, high;}

	// end inline asm
	cvt.rn.f32.s32 	%f2544, %r25325;
	mul.f32 	%f2545, %f2209, %f2544;
	cvt.rn.f32.s32 	%f2546, %r23208;
	mul.f32 	%f2547, %f2210, %f2546;
	sub.f32 	%f2548, %f2545, %f2547;
	fma.rn.f32 	%f2700, %f2538, %f2548, %f2700;
	ld.shared.u32 	%r25326, [%r23492];
	shr.s32 	%r25327, %r25326, %r23480;
	and.b32  	%r23215, %r25327, 50529027;
	ld.shared.u32 	%r25328, [%r23492+4];
	shr.s32 	%r25329, %r25328, %r23480;
	and.b32  	%r23223, %r25329, 50529027;
	ld.shared.u32 	%r25330, [%r23492+8];
	shr.s32 	%r25331, %r25330, %r23480;
	and.b32  	%r23231, %r25331, 50529027;
	ld.shared.u32 	%r25332, [%r23492+12];
	shr.s32 	%r25333, %r25332, %r23480;
	and.b32  	%r23239, %r25333, 50529027;
	ld.shared.u32 	%r25334, [%r23492+16];
	shr.s32 	%r25335, %r25334, %r23480;
	and.b32  	%r23247, %r25335, 50529027;
	ld.shared.u32 	%r25336, [%r23492+20];
	shr.s32 	%r25337, %r25336, %r23480;
	and.b32  	%r23255, %r25337, 50529027;
	ld.shared.u32 	%r25338, [%r23492+24];
	shr.s32 	%r25339, %r25338, %r23480;
	and.b32  	%r23263, %r25339, 50529027;
	ld.shared.u32 	%r25340, [%r23492+28];
	shr.s32 	%r25341, %r25340, %r23480;
	and.b32  	%r23271, %r25341, 50529027;
	ld.shared.u8 	%r25342, [%r23517];
	shr.u32 	%r25343, %r25342, 4;
	shl.b32 	%r25344, %r25343, 8;
	or.b32  	%r25345, %r25344, %r25343;
	shl.b32 	%r25346, %r25345, 16;
	or.b32  	%r23219, %r25346, %r25345;
	ld.shared.u32 	%r23220, [%r23525+7680];
	// begin inline asm
	dp4a.s32.s32 %r23214, %r23215, %r23220, %r23447;
	// end inline asm
	// begin inline asm
	dp4a.s32.s32 %r23218, %r23219, %r23220, %r23447;
	// end inline asm
	ld.shared.u32 	%r23228, [%r23525+7684];
	// begin inline asm
	dp4a.s32.s32 %r23222, %r23223, %r23228, %r23214;
	// end inline asm
	// begin inline asm
	dp4a.s32.s32 %r23226, %r23219, %r23228, %r23218;
	// end inline asm
	ld.shared.u32 	%r23236, [%r23525+7688];
	// begin inline asm
	dp4a.s32.s32 %r23230, %r23231, %r23236, %r23222;
	// end inline asm
	// begin inline asm
	dp4a.s32.s32 %r23234, %r23219, %r23236, %r23226;
	// end inline asm
	ld.shared.u32 	%r23244, [%r23525+7692];
	// begin inline asm
	dp4a.s32.s32 %r23238, %r23239, %r23244, %r23230;
	// end inline asm
	// begin inline asm
	dp4a.s32.s32 %r23242, %r23219, %r23244, %r23234;
	// end inline asm
	and.b32  	%r25347, %r25342, 15;
	mul.lo.s32 	%r25348, %r23238, %r25347;
	ld.shared.u8 	%r25349, [%r23517+1];
	shr.u32 	%r25350, %r25349, 4;
	shl.b32 	%r25351, %r25350, 8;
	or.b32  	%r25352, %r25351, %r25350;
	shl.b32 	%r25353, %r25352, 16;
	or.b32  	%r23251, %r25353, %r25352;
	ld.shared.u32 	%r23252, [%r23525+7696];
	// begin inline asm
	dp4a.s32.s32 %r23246, %r23247, %r23252, %r23447;
	// end inline asm
	// begin inline asm
	dp4a.s32.s32 %r23250, %r23251, %r23252, %r23242;
	// end inline asm
	ld.shared.u32 	%r23260, [%r23525+7700];
	// begin inline asm
	dp4a.s32.s32 %r23254, %r23255, %r23260, %r23246;
	// end inline asm
	// begin inline asm
	dp4a.s32.s32 %r23258, %r23251, %r23260, %r23250;
	// end inline asm
	ld.shared.u32 	%r23268, [%r23525+7704];
	// begin inline asm
	dp4a.s32.s32 %r23262, %r23263, %r23268, %r23254;
	// end inline asm
	// begin inline asm
	dp4a.s32.s32 %r23266, %r23251, %r23268, %r23258;
	// end inline asm
	ld.shared.u32 	%r23276, [%r23525+7708];
	// begin inline asm
	dp4a.s32.s32 %r23270, %r23271, %r23276, %r23262;
	// end inline asm
	// begin inline asm
	dp4a.s32.s32 %r23274, %r23251, %r23276, %r23266;
	// end inline asm
	and.b32  	%r25354, %r25349, 15;
	mad.lo.s32 	%r25355, %r23270, %r25354, %r25348;
	ld.shared.u32 	%r23279, [%r23516];
	// begin inline asm
	{.reg .f16 low,high;
  mov.b32 {low,high},%r23279;
  cvt.f32.f16 %f2211, low;}

	// end inline asm
	// begin inline asm
	{.reg .f16 low,high;
  mov.b32 {low,high},%r23279;
  cvt.f32.f16 %f2212, high;}

	// end inline asm
	ld.shared.f32 	%f2549, [%r23488+960];
	cvt.rn.f32.s32 	%f2550, %r25355;
	mul.f32 	%f2551, %f2211, %f2550;
	cvt.rn.f32.s32 	%f2552, %r23274;
	mul.f32 	%f2553, %f2212, %f2552;
	sub.f32 	%f2554, %f2551, %f2553;
	fma.rn.f32 	%f2747, %f2549, %f2554, %f2747;
	ld.shared.u32 	%r25356, [%r23492+4224];
	shr.s32 	%r25357, %r25356, %r23480;
	and.b32  	%r23281, %r25357, 50529027;
	ld.shared.u32 	%r25358, [%r23492+4228];
	shr.s32 	%r25359, %r25358, %r23480;
	and.b32  	%r23289, %r25359, 50529027;
	ld.shared.u32 	%r25360, [%r23492+4232];
	shr.s32 	%r25361, %r25360, %r23480;
	and.b32  	%r23297, %r25361, 50529027;
	ld.shared.u32 	%r25362, [%r23492+4236];
	shr.s32 	%r25363, %r25362, %r23480;
	and.b32  	%r23305, %r25363, 50529027;
	ld.shared.u32 	%r25364, [%r23492+4240];
	shr.s32 	%r25365, %r25364, %r23480;
	and.b32  	%r23313, %r25365, 50529027;
	ld.shared.u32 	%r25366, [%r23492+4244];
	shr.s32 	%r25367, %r25366, %r23480;
	and.b32  	%r23321, %r25367, 50529027;
	ld.shared.u32 	%r25368, [%r23492+4248];
	shr.s32 	%r25369, %r25368, %r23480;
	and.b32  	%r23329, %r25369, 50529027;
	ld.shared.u32 	%r25370, [%r23492+4252];
	shr.s32 	%r25371, %r25370, %r23480;
	and.b32  	%r23337, %r25371, 50529027;
	ld.shared.u8 	%r25372, [%r23557];
	shr.u32 	%r25373, %r25372, 4;
	shl.b32 	%r25374, %r25373, 8;
	or.b32  	%r25375, %r25374, %r25373;
	shl.b32 	%r25376, %r25375, 16;
	or.b32  	%r23285, %r25376, %r25375;
	ld.shared.u32 	%r23286, [%r23525+7680];
	// begin inline asm
	dp4a.s32.s32 %r23280, %r23281, %r23286, %r23447;
	// end inline asm
	// begin inline asm
	dp4a.s32.s32 %r23284, %r23285, %r23286, %r23447;
	// end inline asm
	ld.shared.u32 	%r23294, [%r23525+7684];
	// begin inline asm
	dp4a.s32.s32 %r23288, %r23289, %r23294, %r23280;
	// end inline asm
	// begin inline asm
	dp4a.s32.s32 %r23292, %r23285, %r23294, %r23284;
	// end inline asm
	ld.shared.u32 	%r23302, [%r23525+7688];
	// begin inline asm
	dp4a.s32.s32 %r23296, %r23297, %r23302, %r23288;
	// end inline asm
	// begin inline asm
	dp4a.s32.s32 %r23300, %r23285, %r23302, %r23292;
	// end inline asm
	ld.shared.u32 	%r23310, [%r23525+7692];
	// begin inline asm
	dp4a.s32.s32 %r23304, %r23305, %r23310, %r23296;
	// end inline asm
	// begin inline asm
	dp4a.s32.s32 %r23308, %r23285, %r23310, %r23300;
	// end inline asm
	and.b32  	%r25377, %r25372, 15;
	mul.lo.s32 	%r25378, %r23304, %r25377;
	ld.shared.u8 	%r25379, [%r23557+1];
	shr.u32 	%r25380, %r25379, 4;
	shl.b32 	%r25381, %r25380, 8;
	or.b32  	%r25382, %r25381, %r25380;
	shl.b32 	%r25383, %r25382, 16;
	or.b32  	%r23317, %r25383, %r25382;
	ld.shared.u32 	%r23318, [%r23525+7696];
	// begin inline asm
	dp4a.s32.s32 %r23312, %r23313, %r23318, %r23447;
	// end inline asm
	// begin inline asm
	dp4a.s32.s32 %r23316, %r23317, %r23318, %r23308;
	// end inline asm
	ld.shared.u32 	%r23326, [%r23525+7700];
	// begin inline asm
	dp4a.s32.s32 %r23320, %r23321, %r23326, %r23312;
	// end inline asm
	// begin inline asm
	dp4a.s32.s32 %r23324, %r23317, %r23326, %r23316;
	// end inline asm
	ld.shared.u32 	%r23334, [%r23525+7704];
	// begin inline asm
	dp4a.s32.s32 %r23328, %r23329, %r23334, %r23320;
	// end inline asm
	// begin inline asm
	dp4a.s32.s32 %r23332, %r23317, %r23334, %r23324;
	// end inline asm
	ld.shared.u32 	%r23342, [%r23525+7708];
	// begin inline asm
	dp4a.s32.s32 %r23336, %r23337, %r23342, %r23328;
	// end inline asm
	// begin inline asm
	dp4a.s32.s32 %r23340, %r23317, %r23342, %r23332;
	// end inline asm
	and.b32  	%r25384, %r25379, 15;
	mad.lo.s32 	%r25385, %r23336, %r25384, %r25378;
	ld.shared.u32 	%r23345, [%r23556];
	// begin inline asm
	{.reg .f16 low,high;
  mov.b32 {low,high},%r23345;
  cvt.f32.f16 %f2213, low;}

	// end inline asm
	// begin inline asm
	{.reg .f16 low,high;
  mov.b32 {low,high},%r23345;
  cvt.f32.f16 %f2214, high;}

	// end inline asm
	cvt.rn.f32.s32 	%f2555, %r25385;
	mul.f32 	%f2556, %f2213, %f2555;
	cvt.rn.f32.s32 	%f2557, %r23340;
	mul.f32 	%f2558, %f2214, %f2557;
	sub.f32 	%f2559, %f2556, %f2558;
	fma.rn.f32 	%f2731, %f2549, %f2559, %f2731;
	ld.shared.u32 	%r25386, [%r23492+8448];
	shr.s32 	%r25387, %r25386, %r23480;
	and.b32  	%r23347, %r25387, 50529027;
	ld.shared.u32 	%r25388, [%r23492+8452];
	shr.s32 	%r25389, %r25388, %r23480;
	and.b32  	%r23355, %r25389, 50529027;
	ld.shared.u32 	%r25390, [%r23492+8456];
	shr.s32 	%r25391, %r25390, %r23480;
	and.b32  	%r23363, %r25391, 50529027;
	ld.shared.u32 	%r25392, [%r23492+8460];
	shr.s32 	%r25393, %r25392, %r23480;
	and.b32  	%r23371, %r25393, 50529027;
	ld.shared.u32 	%r25394, [%r23492+8464];
	shr.s32 	%r25395, %r25394, %r23480;
	and.b32  	%r23379, %r25395, 50529027;
	ld.shared.u32 	%r25396, [%r23492+8468];
	shr.s32 	%r25397, %r25396, %r23480;
	and.b32  	%r23387, %r25397, 50529027;
	ld.shared.u32 	%r25398, [%r23492+8472];
	shr.s32 	%r25399, %r25398, %r23480;
	and.b32  	%r23395, %r25399, 50529027;
	ld.shared.u32 	%r25400, [%r23492+8476];
	shr.s32 	%r25401, %r25400, %r23480;
	and.b32  	%r23403, %r25401, 50529027;
	ld.shared.u8 	%r25402, [%r23594];
	shr.u32 	%r25403, %r25402, 4;
	shl.b32 	%r25404, %r25403, 8;
	or.b32  	%r25405, %r25404, %r25403;
	shl.b32 	%r25406, %r25405, 16;
	or.b32  	%r23351, %r25406, %r25405;
	ld.shared.u32 	%r23352, [%r23525+7680];
	// begin inline asm
	dp4a.s32.s32 %r23346, %r23347, %r23352, %r23447;
	// end inline asm
	// begin inline asm
	dp4a.s32.s32 %r23350, %r23351, %r23352, %r23447;
	// end inline asm
	ld.shared.u32 	%r23360, [%r23525+7684];
	// begin inline asm
	dp4a.s32.s32 %r23354, %r23355, %r23360, %r23346;
	// end inline asm
	// begin inline asm
	dp4a.s32.s32 %r23358, %r23351, %r23360, %r23350;
	// end inline asm
	ld.shared.u32 	%r23368, [%r23525+7688];
	// begin inline asm
	dp4a.s32.s32 %r23362, %r23363, %r23368, %r23354;
	// end inline asm
	// begin inline asm
	dp4a.s32.s32 %r23366, %r23351, %r23368, %r23358;
	// end inline asm
	ld.shared.u32 	%r23376, [%r23525+7692];
	// begin inline asm
	dp4a.s32.s32 %r23370, %r23371, %r23376, %r23362;
	// end inline asm
	// begin inline asm
	dp4a.s32.s32 %r23374, %r23351, %r23376, %r23366;
	// end inline asm
	and.b32  	%r25407, %r25402, 15;
	mul.lo.s32 	%r25408, %r23370, %r25407;
	ld.shared.u8 	%r25409, [%r23594+1];
	shr.u32 	%r25410, %r25409, 4;
	shl.b32 	%r25411, %r25410, 8;
	or.b32  	%r25412, %r25411, %r25410;
	shl.b32 	%r25413, %r25412, 16;
	or.b32  	%r23383, %r25413, %r25412;
	ld.shared.u32 	%r23384, [%r23525+7696];
	// begin inline asm
	dp4a.s32.s32 %r23378, %r23379, %r23384, %r23447;
	// end inline asm
	// begin inline asm
	dp4a.s32.s32 %r23382, %r23383, %r23384, %r23374;
	// end inline asm
	ld.shared.u32 	%r23392, [%r23525+7700];
	// begin inline asm
	dp4a.s32.s32 %r23386, %r23387, %r23392, %r23378;
	// end inline asm
	// begin inline asm
	dp4a.s32.s32 %r23390, %r23383, %r23392, %r23382;
	// end inline asm
	ld.shared.u32 	%r23400, [%r23525+7704];
	// begin inline asm
	dp4a.s32.s32 %r23394, %r23395, %r23400, %r23386;
	// end inline asm
	// begin inline asm
	dp4a.s32.s32 %r23398, %r23383, %r23400, %r23390;
	// end inline asm
	ld.shared.u32 	%r23408, [%r23525+7708];
	// begin inline asm
	dp4a.s32.s32 %r23402, %r23403, %r23408, %r23394;
	// end inline asm
	// begin inline asm
	dp4a.s32.s32 %r23406, %r23383, %r23408, %r23398;
	// end inline asm
	and.b32  	%r25414, %r25409, 15;
	mad.lo.s32 	%r25415, %r23402, %r25414, %r25408;
	ld.shared.u32 	%r23411, [%r23593];
	// begin inline asm
	{.reg .f16 low,high;
  mov.b32 {low,high},%r23411;
  cvt.f32.f16 %f2215, low;}

	// end inline asm
	// begin inline asm
	{.reg .f16 low,high;
  mov.b32 {low,high},%r23411;
  cvt.f32.f16 %f2216, high;}

	// end inline asm
	ld.shared.f32 	%f2560, [%r23488+960];
	cvt.rn.f32.s32 	%f2561, %r25415;
	mul.f32 	%f2562, %f2215, %f2561;
	cvt.rn.f32.s32 	%f2563, %r23406;
	mul.f32 	%f2564, %f2216, %f2563;
	sub.f32 	%f2565, %f2562, %f2564;
	fma.rn.f32 	%f2715, %f2560, %f2565, %f2715;
	ld.shared.u32 	%r25416, [%r23492+12672];
	shr.s32 	%r25417, %r25416, %r23480;
	and.b32  	%r23413, %r25417, 50529027;
	ld.shared.u32 	%r25418, [%r23492+12676];
	shr.s32 	%r25419, %r25418, %r23480;
	and.b32  	%r23421, %r25419, 50529027;
	ld.shared.u32 	%r25420, [%r23492+12680];
	shr.s32 	%r25421, %r25420, %r23480;
	and.b32  	%r23429, %r25421, 50529027;
	ld.shared.u32 	%r25422, [%r23492+12684];
	shr.s32 	%r25423, %r25422, %r23480;
	and.b32  	%r23437, %r25423, 50529027;
	ld.shared.u32 	%r25424, [%r23492+12688];
	shr.s32 	%r25425, %r25424, %r23480;
	and.b32  	%r23445, %r25425, 50529027;
	ld.shared.u32 	%r25426, [%r23492+12692];
	shr.s32 	%r25427, %r25426, %r23480;
	and.b32  	%r23453, %r25427, 50529027;
	ld.shared.u32 	%r25428, [%r23492+12696];
	shr.s32 	%r25429, %r25428, %r23480;
	and.b32  	%r23461, %r25429, 50529027;
	ld.shared.u32 	%r25430, [%r23492+12700];
	shr.s32 	%r25431, %r25430, %r23480;
	and.b32  	%r23469, %r25431, 50529027;
	ld.shared.u8 	%r25432, [%r23631];
	shr.u32 	%r25433, %r25432, 4;
	shl.b32 	%r25434, %r25433, 8;
	or.b32  	%r25435, %r25434, %r25433;
	shl.b32 	%r25436, %r25435, 16;
	or.b32  	%r23417, %r25436, %r25435;
	ld.shared.u32 	%r23418, [%r23525+7680];
	// begin inline asm
	dp4a.s32.s32 %r23412, %r23413, %r23418, %r23447;
	// end inline asm
	// begin inline asm
	dp4a.s32.s32 %r23416, %r23417, %r23418, %r23447;
	// end inline asm
	ld.shared.u32 	%r23426, [%r23525+7684];
	// begin inline asm
	dp4a.s32.s32 %r23420, %r23421, %r23426, %r23412;
	// end inline asm
	// begin inline asm
	dp4a.s32.s32 %r23424, %r23417, %r23426, %r23416;
	// end inline asm
	ld.shared.u32 	%r23434, [%r23525+7688];
	// begin inline asm
	dp4a.s32.s32 %r23428, %r23429, %r23434, %r23420;
	// end inline asm
	// begin inline asm
	dp4a.s32.s32 %r23432, %r23417, %r23434, %r23424;
	// end inline asm
	ld.shared.u32 	%r23442, [%r23525+7692];
	// begin inline asm
	dp4a.s32.s32 %r23436, %r23437, %r23442, %r23428;
	// end inline asm
	// begin inline asm
	dp4a.s32.s32 %r23440, %r23417, %r23442, %r23432;
	// end inline asm
	and.b32  	%r25437, %r25432, 15;
	mul.lo.s32 	%r25438, %r23436, %r25437;
	ld.shared.u8 	%r25439, [%r23631+1];
	shr.u32 	%r25440, %r25439, 4;
	shl.b32 	%r25441, %r25440, 8;
	or.b32  	%r25442, %r25441, %r25440;
	shl.b32 	%r25443, %r25442, 16;
	or.b32  	%r23449, %r25443, %r25442;
	ld.shared.u32 	%r23450, [%r23525+7696];
	// begin inline asm
	dp4a.s32.s32 %r23444, %r23445, %r23450, %r23447;
	// end inline asm
	// begin inline asm
	dp4a.s32.s32 %r23448, %r23449, %r23450, %r23440;
	// end inline asm
	ld.shared.u32 	%r23458, [%r23525+7700];
	// begin inline asm
	dp4a.s32.s32 %r23452, %r23453, %r23458, %r23444;
	// end inline asm
	// begin inline asm
	dp4a.s32.s32 %r23456, %r23449, %r23458, %r23448;
	// end inline asm
	ld.shared.u32 	%r23466, [%r23525+7704];
	// begin inline asm
	dp4a.s32.s32 %r23460, %r23461, %r23466, %r23452;
	// end inline asm
	// begin inline asm
	dp4a.s32.s32 %r23464, %r23449, %r23466, %r23456;
	// end inline asm
	ld.shared.u32 	%r23474, [%r23525+7708];
	// begin inline asm
	dp4a.s32.s32 %r23468, %r23469, %r23474, %r23460;
	// end inline asm
	// begin inline asm
	dp4a.s32.s32 %r23472, %r23449, %r23474, %r23464;
	// end inline asm
	and.b32  	%r25444, %r25439, 15;
	mad.lo.s32 	%r25445, %r23468, %r25444, %r25438;
	ld.shared.u32 	%r23477, [%r23630];
	// begin inline asm
	{.reg .f16 low,high;
  mov.b32 {low,high},%r23477;
  cvt.f32.f16 %f2217, low;}

	// end inline asm
	// begin inline asm
	{.reg .f16 low,high;
  mov.b32 {low,high},%r23477;
  cvt.f32.f16 %f2218, high;}

	// end inline asm
	cvt.rn.f32.s32 	%f2566, %r25445;
	mul.f32 	%f2567, %f2217, %f2566;
	cvt.rn.f32.s32 	%f2568, %r23472;
	mul.f32 	%f2569, %f2218, %f2568;
	sub.f32 	%f2570, %f2567, %f2569;
	fma.rn.f32 	%f2699, %f2560, %f2570, %f2699;
	add.s32 	%r119, %r25476, 2;
	setp.lt.u32 	%p5, %r25476, 30;
	mov.u32 	%r25476, %r119;
	@%p5 bra 	$L__BB118_9;
	bar.sync 	0;
	add.s32 	%r25472, %r25472, 2;
	setp.lt.s32 	%p6, %r25472, %r1;
	@%p6 bra 	$L__BB118_2;
$L__BB118_11:
	mov.u32 	%r25446, %tid.y;
	add.s32 	%r108, %r3, %r25446;
	mov.u32 	%r25447, %tid.x;
	add.s32 	%r109, %r2, %r25447;
	setp.lt.s32 	%p7, %r108, %r136;
	@%p7 bra 	$L__BB118_12;
	bra.uni 	$L__BB118_155;
$L__BB118_12:
	setp.ge.s32 	%p8, %r109, %r138;
	mad.lo.s32 	%r121, %r108, %r138, %r109;
	mul.wide.s32 	%rd294, %r121, 4;
	add.s64 	%rd6, %rd2, %rd294;
	@%p8 bra 	$L__BB118_14;
	st.global.f32 	[%rd6], %f2762;
$L__BB118_14:
	add.s32 	%r122, %r109, 32;
	setp.ge.s32 	%p9, %r122, %r138;
	@%p9 bra 	$L__BB118_16;
	st.global.f32 	[%rd6+128], %f2746;
$L__BB118_16:
	add.s32 	%r123, %r109, 64;
	setp.ge.s32 	%p10, %r123, %r138;
	@%p10 bra 	$L__BB118_18;
	st.global.f32 	[%rd6+256], %f2730;
$L__BB118_18:
	add.s32 	%r124, %r109, 96;
	setp.ge.s32 	%p11, %r124, %r138;
	@%p11 bra 	$L__BB118_20;
	st.global.f32 	[%rd6+384], %f2714;
$L__BB118_20:
	add.s32 	%r25448, %r108, 4;
	setp.ge.s32 	%p12, %r25448, %r136;
	@%p12 bra 	$L__BB118_155;
	setp.ge.s32 	%p13, %r109, %r138;
	shl.b32 	%r125, %r138, 2;
	add.s32 	%r25449, %r121, %r125;
	mul.wide.s32 	%rd295, %r25449, 4;
	add.s64 	%rd7, %rd2, %rd295;
	@%p13 bra 	$L__BB118_23;
	st.global.f32 	[%rd7], %f2761;
$L__BB118_23:
	setp.ge.s32 	%p14, %r122, %r138;
	@%p14 bra 	$L__BB118_25;
	st.global.f32 	[%rd7+128], %f2745;
$L__BB118_25:
	setp.ge.s32 	%p15, %r123, %r138;
	@%p15 bra 	$L__BB118_27;
	st.global.f32 	[%rd7+256], %f2729;
$L__BB118_27:
	setp.ge.s32 	%p16, %r124, %r138;
	@%p16 bra 	$L__BB118_29;
	st.global.f32 	[%rd7+384], %f2713;
$L__BB118_29:
	add.s32 	%r25450, %r108, 8;
	setp.ge.s32 	%p17, %r25450, %r136;
	@%p17 bra 	$L__BB118_155;
	setp.ge.s32 	%p18, %r109, %r138;
	shl.b32 	%r126, %r138, 3;
	add.s32 	%r127, %r121, %r126;
	mul.wide.s32 	%rd296, %r127, 4;
	add.s64 	%rd8, %rd2, %rd296;
	@%p18 bra 	$L__BB118_32;
	st.global.f32 	[%rd8], %f2760;
$L__BB118_32:
	setp.ge.s32 	%p19, %r122, %r138;
	@%p19 bra 	$L__BB118_34;
	st.global.f32 	[%rd8+128], %f2744;
$L__BB118_34:
	setp.ge.s32 	%p20, %r123, %r138;
	@%p20 bra 	$L__BB118_36;
	st.global.f32 	[%rd8+256], %f2728;
$L__BB118_36:
	setp.ge.s32 	%p21, %r124, %r138;
	@%p21 bra 	$L__BB118_38;
	st.global.f32 	[%rd8+384], %f2712;
$L__BB118_38:
	add.s32 	%r25451, %r108, 12;
	setp.ge.s32 	%p22, %r25451, %r136;
	@%p22 bra 	$L__BB118_155;
	setp.ge.s32 	%p23, %r109, %r138;
	add.s32 	%r25452, %r127, %r125;
	mul.wide.s32 	%rd297, %r25452, 4;
	add.s64 	%rd9, %rd2, %rd297;
	@%p23 bra 	$L__BB118_41;
	st.global.f32 	[%rd9], %f2759;
$L__BB118_41:
	setp.ge.s32 	%p24, %r122, %r138;
	@%p24 bra 	$L__BB118_43;
	st.global.f32 	[%rd9+128], %f2743;
$L__BB118_43:
	setp.ge.s32 	%p25, %r123, %r138;
	@%p25 bra 	$L__BB118_45;
	st.global.f32 	[%rd9+256], %f2727;
$L__BB118_45:
	setp.ge.s32 	%p26, %r124, %r138;
	@%p26 bra 	$L__BB118_47;
	st.global.f32 	[%rd9+384], %f2711;
$L__BB118_47:
	add.s32 	%r25453, %r108, 16;
	setp.ge.s32 	%p27, %r25453, %r136;
	@%p27 bra 	$L__BB118_155;
	setp.ge.s32 	%p28, %r109, %r138;
	shl.b32 	%r128, %r138, 4;
	add.s32 	%r129, %r121, %r128;
	mul.wide.s32 	%rd298, %r129, 4;
	add.s64 	%rd10, %rd2, %rd298;
	@%p28 bra 	$L__BB118_50;
	st.global.f32 	[%rd10], %f2758;
$L__BB118_50:
	setp.ge.s32 	%p29, %r122, %r138;
	@%p29 bra 	$L__BB118_52;
	st.global.f32 	[%rd10+128], %f2742;
$L__BB118_52:
	setp.ge.s32 	%p30, %r123, %r138;
	@%p30 bra 	$L__BB118_54;
	st.global.f32 	[%rd10+256], %f2726;
$L__BB118_54:
	setp.ge.s32 	%p31, %r124, %r138;
	@%p31 bra 	$L__BB118_56;
	st.global.f32 	[%rd10+384], %f2710;
$L__BB118_56:
	add.s32 	%r25454, %r108, 20;
	setp.ge.s32 	%p32, %r25454, %r136;
	@%p32 bra 	$L__BB118_155;
	setp.ge.s32 	%p33, %r109, %r138;
	add.s32 	%r25455, %r129, %r125;
	mul.wide.s32 	%rd299, %r25455, 4;
	add.s64 	%rd11, %rd2, %rd299;
	@%p33 bra 	$L__BB118_59;
	st.global.f32 	[%rd11], %f2757;
$L__BB118_59:
	setp.ge.s32 	%p34, %r122, %r138;
	@%p34 bra 	$L__BB118_61;
	st.global.f32 	[%rd11+128], %f2741;
$L__BB118_61:
	setp.ge.s32 	%p35, %r123, %r138;
	@%p35 bra 	$L__BB118_63;
	st.global.f32 	[%rd11+256], %f2725;
$L__BB118_63:
	setp.ge.s32 	%p36, %r124, %r138;
	@%p36 bra 	$L__BB118_65;
	st.global.f32 	[%rd11+384], %f2709;
$L__BB118_65:
	add.s32 	%r25456, %r108, 24;
	setp.ge.s32 	%p37, %r25456, %r136;
	@%p37 bra 	$L__BB118_155;
	setp.ge.s32 	%p38, %r109, %r138;
	add.s32 	%r130, %r129, %r126;
	mul.wide.s32 	%rd300, %r130, 4;
	add.s64 	%rd12, %rd2, %rd300;
	@%p38 bra 	$L__BB118_68;
	st.global.f32 	[%rd12], %f2756;
$L__BB118_68:
	setp.ge.s32 	%p39, %r122, %r138;
	@%p39 bra 	$L__BB118_70;
	st.global.f32 	[%rd12+128], %f2740;
$L__BB118_70:
	setp.ge.s32 	%p40, %r123, %r138;
	@%p40 bra 	$L__BB118_72;
	st.global.f32 	[%rd12+256], %f2724;
$L__BB118_72:
	setp.ge.s32 	%p41, %r124, %r138;
	@%p41 bra 	$L__BB118_74;
	st.global.f32 	[%rd12+384], %f2708;
$L__BB118_74:
	add.s32 	%r25457, %r108, 28;
	setp.ge.s32 	%p42, %r25457, %r136;
	@%p42 bra 	$L__BB118_155;
	setp.ge.s32 	%p43, %r109, %r138;
	add.s32 	%r25458, %r130, %r125;
	mul.wide.s32 	%rd301, %r25458, 4;
	add.s64 	%rd13, %rd2, %rd301;
	@%p43 bra 	$L__BB118_77;
	st.global.f32 	[%rd13], %f2755;
$L__BB118_77:
	setp.ge.s32 	%p44, %r122, %r138;
	@%p44 bra 	$L__BB118_79;
	st.global.f32 	[%rd13+128], %f2739;
$L__BB118_79:
	setp.ge.s32 	%p45, %r123, %r138;
	@%p45 bra 	$L__BB118_81;
	st.global.f32 	[%rd13+256], %f2723;
$L__BB118_81:
	setp.ge.s32 	%p46, %r124, %r138;
	@%p46 bra 	$L__BB118_83;
	st.global.f32 	[%rd13+384], %f2707;
$L__BB118_83:
	add.s32 	%r25459, %r108, 32;
	setp.ge.s32 	%p47, %r25459, %r136;
	@%p47 bra 	$L__BB118_155;
	setp.ge.s32 	%p48, %r109, %r138;
	shl.b32 	%r25460, %r138, 5;
	add.s32 	%r131, %r121, %r25460;
	mul.wide.s32 	%rd302, %r131, 4;
	add.s64 	%rd14, %rd2, %rd302;
	@%p48 bra 	$L__BB118_86;
	st.global.f32 	[%rd14], %f2754;
$L__BB118_86:
	setp.ge.s32 	%p49, %r122, %r138;
	@%p49 bra 	$L__BB118_88;
	st.global.f32 	[%rd14+128], %f2738;
$L__BB118_88:
	setp.ge.s32 	%p50, %r123, %r138;
	@%p50 bra 	$L__BB118_90;
	st.global.f32 	[%rd14+256], %f2722;
$L__BB118_90:
	setp.ge.s32 	%p51, %r124, %r138;
	@%p51 bra 	$L__BB118_92;
	st.global.f32 	[%rd14+384], %f2706;
$L__BB118_92:
	add.s32 	%r25461, %r108, 36;
	setp.ge.s32 	%p52, %r25461, %r136;
	@%p52 bra 	$L__BB118_155;
	setp.ge.s32 	%p53, %r109, %r138;
	add.s32 	%r25462, %r131, %r125;
	mul.wide.s32 	%rd303, %r25462, 4;
	add.s64 	%rd15, %rd2, %rd303;
	@%p53 bra 	$L__BB118_95;
	st.global.f32 	[%rd15], %f2753;
$L__BB118_95:
	setp.ge.s32 	%p54, %r122, %r138;
	@%p54 bra 	$L__BB118_97;
	st.global.f32 	[%rd15+128], %f2737;
$L__BB118_97:
	setp.ge.s32 	%p55, %r123, %r138;
	@%p55 bra 	$L__BB118_99;
	st.global.f32 	[%rd15+256], %f2721;
$L__BB118_99:
	setp.ge.s32 	%p56, %r124, %r138;
	@%p56 bra 	$L__BB118_101;
	st.global.f32 	[%rd15+384], %f2705;
$L__BB118_101:
	add.s32 	%r25463, %r108, 40;
	setp.ge.s32 	%p57, %r25463, %r136;
	@%p57 bra 	$L__BB118_155;
	setp.ge.s32 	%p58, %r109, %r138;
	add.s32 	%r132, %r131, %r126;
	mul.wide.s32 	%rd304, %r132, 4;
	add.s64 	%rd16, %rd2, %rd304;
	@%p58 bra 	$L__BB118_104;
	st.global.f32 	[%rd16], %f2752;
$L__BB118_104:
	setp.ge.s32 	%p59, %r122, %r138;
	@%p59 bra 	$L__BB118_106;
	st.global.f32 	[%rd16+128], %f2736;
$L__BB118_106:
	setp.ge.s32 	%p60, %r123, %r138;
	@%p60 bra 	$L__BB118_108;
	st.global.f32 	[%rd16+256], %f2720;
$L__BB118_108:
	setp.ge.s32 	%p61, %r124, %r138;
	@%p61 bra 	$L__BB118_110;
	st.global.f32 	[%rd16+384], %f2704;
$L__BB118_110:
	add.s32 	%r25464, %r108, 44;
	setp.ge.s32 	%p62, %r25464, %r136;
	@%p62 bra 	$L__BB118_155;
	setp.ge.s32 	%p63, %r109, %r138;
	add.s32 	%r25465, %r132, %r125;
	mul.wide.s32 	%rd305, %r25465, 4;
	add.s64 	%rd17, %rd2, %rd305;
	@%p63 bra 	$L__BB118_113;
	st.global.f32 	[%rd17], %f2751;
$L__BB118_113:
	setp.ge.s32 	%p64, %r122, %r138;
	@%p64 bra 	$L__BB118_115;
	st.global.f32 	[%rd17+128], %f2735;
$L__BB118_115:
	setp.ge.s32 	%p65, %r123, %r138;
	@%p65 bra 	$L__BB118_117;
	st.global.f32 	[%rd17+256], %f2719;
$L__BB118_117:
	setp.ge.s32 	%p66, %r124, %r138;
	@%p66 bra 	$L__BB118_119;
	st.global.f32 	[%rd17+384], %f2703;
$L__BB118_119:
	add.s32 	%r25466, %r108, 48;
	setp.ge.s32 	%p67, %r25466, %r136;
	@%p67 bra 	$L__BB118_155;
	setp.ge.s32 	%p68, %r109, %r138;
	add.s32 	%r133, %r131, %r128;
	mul.wide.s32 	%rd306, %r133, 4;
	add.s64 	%rd18, %rd2, %rd306;
	@%p68 bra 	$L__BB118_122;
	st.global.f32 	[%rd18], %f2750;
$L__BB118_122:
	setp.ge.s32 	%p69, %r122, %r138;
	@%p69 bra 	$L__BB118_124;
	st.global.f32 	[%rd18+128], %f2734;
$L__BB118_124:
	setp.ge.s32 	%p70, %r123, %r138;
	@%p70 bra 	$L__BB118_126;
	st.global.f32 	[%rd18+256], %f2718;
$L__BB118_126:
	setp.ge.s32 	%p71, %r124, %r138;
	@%p71 bra 	$L__BB118_128;
	st.global.f32 	[%rd18+384], %f2702;
$L__BB118_128:
	add.s32 	%r25467, %r108, 52;
	setp.ge.s32 	%p72, %r25467, %r136;
	@%p72 bra 	$L__BB118_155;
	setp.ge.s32 	%p73, %r109, %r138;
	add.s32 	%r25468, %r133, %r125;
	mul.wide.s32 	%rd307, %r25468, 4;
	add.s64 	%rd19, %rd2, %rd307;
	@%p73 bra 	$L__BB118_131;
	st.global.f32 	[%rd19], %f2749;
$L__BB118_131:
	setp.ge.s32 	%p74, %r122, %r138;
	@%p74 bra 	$L__BB118_133;
	st.global.f32 	[%rd19+128], %f2733;
$L__BB118_133:
	setp.ge.s32 	%p75, %r123, %r138;
	@%p75 bra 	$L__BB118_135;
	st.global.f32 	[%rd19+256], %f2717;
$L__BB118_135:
	setp.ge.s32 	%p76, %r124, %r138;
	@%p76 bra 	$L__BB118_137;
	st.global.f32 	[%rd19+384], %f2701;
$L__BB118_137:
	add.s32 	%r25469, %r108, 56;
	setp.ge.s32 	%p77, %r25469, %r136;
	@%p77 bra 	$L__BB118_155;
	setp.ge.s32 	%p78, %r109, %r138;
	add.s32 	%r134, %r133, %r126;
	mul.wide.s32 	%rd308, %r134, 4;
	add.s64 	%rd20, %rd2, %rd308;
	@%p78 bra 	$L__BB118_140;
	st.global.f32 	[%rd20], %f2748;
$L__BB118_140:
	setp.ge.s32 	%p79, %r122, %r138;
	@%p79 bra 	$L__BB118_142;
	st.global.f32 	[%rd20+128], %f2732;
$L__BB118_142:
	setp.ge.s32 	%p80, %r123, %r138;
	@%p80 bra 	$L__BB118_144;
	st.global.f32 	[%rd20+256], %f2716;
$L__BB118_144:
	setp.ge.s32 	%p81, %r124, %r138;
	@%p81 bra 	$L__BB118_146;
	st.global.f32 	[%rd20+384], %f2700;
$L__BB118_146:
	add.s32 	%r25470, %r108, 60;
	setp.ge.s32 	%p82, %r25470, %r136;
	@%p82 bra 	$L__BB118_155;
	setp.ge.s32 	%p83, %r109, %r138;
	add.s32 	%r25471, %r134, %r125;
	mul.wide.s32 	%rd309, %r25471, 4;
	add.s64 	%rd21, %rd2, %rd309;
	@%p83 bra 	$L__BB118_149;
	st.global.f32 	[%rd21], %f2747;
$L__BB118_149:
	setp.ge.s32 	%p84, %r122, %r138;
	@%p84 bra 	$L__BB118_151;
	st.global.f32 	[%rd21+128], %f2731;
$L__BB118_151:
	setp.ge.s32 	%p85, %r123, %r138;
	@%p85 bra 	$L__BB118_153;
	st.global.f32 	[%rd21+256], %f2715;
$L__BB118_153:
	setp.ge.s32 	%p86, %r124, %r138;
	@%p86 bra 	$L__BB118_155;
	st.global.f32 	[%rd21+384], %f2699;
$L__BB118_155:
	ret;

}
	// .globl	mul_mat_q3_K
.visible .entry mul_mat_q3_K(
	.param .u64 .ptr .align 1 mul_mat_q3_K_param_0,
	.param .u64 .ptr .align 1 mul_mat_q3_K_param_1,
	.param .u64 .ptr .align 1 mul_mat_q3_K_param_2,
	.param .u32 mul_mat_q3_K_param_3,
	.param .u32 mul_mat_q3_K_param_4,
	.param .u32 mul_mat_q3_K_param_5,
	.param .u32 mul_mat_q3_K_param_6,
	.param .u32 mul_mat_q3_K_param_7
)
{
	.reg .pred 	%p<166>;
	.reg .b16 	%rs<141>;
	.reg .b32 	%r<25611>;
	.reg .b32 	%f<1865>;
	.reg .b64 	%rd<343>;
	// demoted variable
	.shared .align 4 .b8 _ZZN34_INTERNAL_c8396950_4_k_cu_1fba617b19allocate_tiles_q3_KILi128EEEvPPiPP7__half2S2_S2_E9tile_x_ql[16896];
	// demoted variable
	.shared .align 4 .b8 _ZZN34_INTERNAL_c8396950_4_k_cu_1fba617b19allocate_tiles_q3_KILi128EEEvPPiPP7__half2S2_S2_E9tile_x_dm[1056];
	// demoted variable
	.shared .align 4 .b8 _ZZN34_INTERNAL_c8396950_4_k_cu_1fba617b19allocate_tiles_q3_KILi128EEEvPPiPP7__half2S2_S2_E9tile_x_qh[8448];
	// demoted variable
	.shared .align 4 .b8 _ZZN34_INTERNAL_c8396950_4_k_cu_1fba617b19allocate_tiles_q3_KILi128EEEvPPiPP7__half2S2_S2_E9tile_x_sc[4224];
	// demoted variable
	.shared .align 4 .b8 _ZZN34_INTERNAL_c8396950_4_k_cu_1fba617b9mul_mat_qILi256ELi4ELi16ELb0E10block_q3_KLi128ELi128ELi4EXadL_ZNS_19allocate_tiles_q3_KILi128EEEvPPiPP7__half2S4_S4_EEXadL_ZNS_15load_tiles_q3_KILi128ELi4ELb1EEEvPKvS3_S6_S3_S3_RKiSC_SC_SC_EELi2EXadL_ZNS_25vec_dot_q3_K_q8_1_mul_matEPSB_PKS5_SD_SD_SD_SF_SC_SC_SC_EEEEvSA_SA_PfiiiiiE9tile_y_qs[16384];
	// demoted variable
	.shared .align 4 .b8 _ZZN34_INTERNAL_c8396950_4_k_cu_1fba617b9mul_mat_qILi256ELi4ELi16ELb0E10block_q3_KLi128ELi128ELi4EXadL_ZNS_19allocate_tiles_q3_KILi128EEEvPPiPP7__half2S4_S4_EEXadL_ZNS_15load_tiles_q3_KILi128ELi4ELb1EEEvPKvS3_S6_S3_S3_RKiSC_SC_SC_EELi2EXadL_ZNS_25vec_dot_q3_K_q8_1_mul_matEPSB_PKS5_SD_SD_SD_SF_SC_SC_SC_EEEEvSA_SA_PfiiiiiE9tile_y_ds[2048];
	ld.param.u32 	%r158, [mul_mat_q3_K_param_3];
	ld.param.u32 	%r154, [mul_mat_q3_K_param_4];
	ld.param.u32 	%r156, [mul_mat_q3_K_param_6];
	shr.s32 	%r159, %r158, 31;
	shr.u32 	%r160, %r159, 24;
	add.s32 	%r161, %r158, %r160;
	shr.s32 	%r1, %r161, 8;
	setp.lt.s32 	%p1, %r158, 256;
	mov.f32 	%f1737, 0f00000000;
	mov.f32 	%f1738, %f1737;
	mov.f32 	%f1739, %f1737;
	mov.f32 	%f1740, %f1737;
	mov.f32 	%f1741, %f1737;
	mov.f32 	%f1742, %f1737;
	mov.f32 	%f1743, %f1737;
	mov.f32 	%f1744, %f1737;
	mov.f32 	%f1745, %f1737;
	mov.f32 	%f1746, %f1737;
	mov.f32 	%f1747, %f1737;
	mov.f32 	%f1748, %f1737;
	mov.f32 	%f1749, %f1737;
	mov.f32 	%f1750, %f1737;
	mov.f32 	%f1751, %f1737;
	mov.f32 	%f1752, %f1737;
	mov.f32 	%f1753, %f1737;
	mov.f32 	%f1754, %f1737;
	mov.f32 	%f1755, %f1737;
	mov.f32 	%f1756, %f1737;
	mov.f32 	%f1757, %f1737;
	mov.f32 	%f1758, %f1737;
	mov.f32 	%f1759, %f1737;
	mov.f32 	%f1760, %f1737;
	mov.f32 	%f1761, %f1737;
	mov.f32 	%f1762, %f1737;
	mov.f32 	%f1763, %f1737;
	mov.f32 	%f1764, %f1737;
	mov.f32 	%f1765, %f1737;
	mov.f32 	%f1766, %f1737;
	mov.f32 	%f1767, %f1737;
	mov.f32 	%f1768, %f1737;
	mov.f32 	%f1769, %f1737;
	mov.f32 	%f1770, %f1737;
	mov.f32 	%f1771, %f1737;
	mov.f32 	%f1772, %f1737;
	mov.f32 	%f1773, %f1737;
	mov.f32 	%f1774, %f1737;
	mov.f32 	%f1775, %f1737;
	mov.f32 	%f1776, %f1737;
	mov.f32 	%f1777, %f1737;
	mov.f32 	%f1778, %f1737;
	mov.f32 	%f1779, %f1737;
	mov.f32 	%f1780, %f1737;
	mov.f32 	%f1781, %f1737;
	mov.f32 	%f1782, %f1737;
	mov.f32 	%f1783, %f1737;
	mov.f32 	%f1784, %f1737;
	mov.f32 	%f1785, %f1737;
	mov.f32 	%f1786, %f1737;
	mov.f32 	%f1787, %f1737;
	mov.f32 	%f1788, %f1737;
	mov.f32 	%f1789, %f1737;
	mov.f32 	%f1790, %f1737;
	mov.f32 	%f1791, %f1737;
	mov.f32 	%f1792, %f1737;
	mov.f32 	%f1793, %f1737;
	mov.f32 	%f1794, %f1737;
	mov.f32 	%f1795, %f1737;
	mov.f32 	%f1796, %f1737;
	mov.f32 	%f1797, %f1737;
	mov.f32 	%f1798, %f1737;
	mov.f32 	%f1799, %f1737;
	mov.f32 	%f1800, %f1737;
	mov.f32 	%f1801, %f1737;
	mov.f32 	%f1802, %f1737;
	mov.f32 	%f1803, %f1737;
	mov.f32 	%f1804, %f1737;
	mov.f32 	%f1805, %f1737;
	mov.f32 	%f1806, %f1737;
	mov.f32 	%f1807, %f1737;
	mov.f32 	%f1808, %f1737;
	mov.f32 	%f1809, %f1737;
	mov.f32 	%f1810, %f1737;
	mov.f32 	%f1811, %f1737;
	mov.f32 	%f1812, %f1737;
	mov.f32 	%f1813, %f1737;
	mov.f32 	%f1814, %f1737;
	mov.f32 	%f1815, %f1737;
	mov.f32 	%f1816, %f1737;
	mov.f32 	%f1817, %f1737;
	mov.f32 	%f1818, %f1737;
	mov.f32 	%f1819, %f1737;
	mov.f32 	%f1820, %f1737;
	mov.f32 	%f1821, %f1737;
	mov.f32 	%f1822, %f1737;
	mov.f32 	%f1823, %f1737;
	mov.f32 	%f1824, %f1737;
	mov.f32 	%f1825, %f1737;
	mov.f32 	%f1826, %f1737;
	mov.f32 	%f1827, %f1737;
	mov.f32 	%f1828, %f1737;
	mov.f32 	%f1829, %f1737;
	mov.f32 	%f1830, %f1737;
	mov.f32 	%f1831, %f1737;
	mov.f32 	%f1832, %f1737;
	mov.f32 	%f1833, %f1737;
	mov.f32 	%f1834, %f1737;
	mov.f32 	%f1835, %f1737;
	mov.f32 	%f1836, %f1737;
	mov.f32 	%f1837, %f1737;
	mov.f32 	%f1838, %f1737;
	mov.f32 	%f1839, %f1737;
	mov.f32 	%f1840, %f1737;
	mov.f32 	%f1841, %f1737;
	mov.f32 	%f1842, %f1737;
	mov.f32 	%f1843, %f1737;
	mov.f32 	%f1844, %f1737;
	mov.f32 	%f1845, %f1737;
	mov.f32 	%f1846, %f1737;
	mov.f32 	%f1847, %f1737;
	mov.f32 	%f1848, %f1737;
	mov.f32 	%f1849, %f1737;
	mov.f32 	%f1850, %f1737;
	mov.f32 	%f1851, %f1737;
	mov.f32 	%f1852, %f1737;
	mov.f32 	%f1853, %f1737;
	mov.f32 	%f1854, %f1737;
	mov.f32 	%f1855, %f1737;
	mov.f32 	%f1856, %f1737;
	mov.f32 	%f1857, %f1737;
	mov.f32 	%f1858, %f1737;
	mov.f32 	%f1859, %f1737;
	mov.f32 	%f1860, %f1737;
	mov.f32 	%f1861, %f1737;
	mov.f32 	%f1862, %f1737;
	mov.f32 	%f1863, %f1737;
	mov.f32 	%f1864, %f1737;
	@%p1 bra 	$L__BB119_7;
	ld.param.u32 	%r25447, [mul_mat_q3_K_param_5];
	shr.s32 	%r163, %r156, 31;
	shr.u32 	%r164, %r163, 27;
	add.s32 	%r165, %r156, %r164;
	shr.s32 	%r166, %r165, 5;
	mov.u32 	%r167, %tid.y;
	mov.u32 	%r168, %ctaid.x;
	shl.b32 	%r169, %r168, 7;
	not.b32 	%r170, %r169;
	add.s32 	%r171, %r154, %r170;
	mov.u32 	%r172, %tid.x;
	shr.u32 	%r173, %r172, 4;
	and.b32  	%r174, %r172, 1;
	shl.b32 	%r175, %r167, 4;
	shr.u32 	%r176, %r172, 1;
	add.s32 	%r177, %r176, %r175;
	shl.b32 	%r178, %r167, 1;
	add.s32 	%r179, %r173, %r178;
	shr.u32 	%r180, %r172, 3;
	and.b32  	%r181, %r172, 15;
	shl.b32 	%r182, %r167, 2;
	add.s32 	%r183, %r180, %r182;
	shr.u32 	%r184, %r172, 2;
	and.b32  	%r185, %r172, 7;
	mov.u32 	%r186, %ctaid.y;
	shl.b32 	%r187, %r186, 7;
	add.s32 	%r188, %r187, %r167;
	add.s32 	%r189, %r25447, -1;
	shl.b32 	%r190, %r167, 3;
	add.s32 	%r191, %r184, %r190;
	min.s32 	%r2, %r167, %r171;
	add.s32 	%r192, %r167, 4;
	min.s32 	%r3, %r192, %r171;
	add.s32 	%r193, %r167, 8;
	min.s32 	%r4, %r193, %r171;
	add.s32 	%r194, %r167, 12;
	min.s32 	%r5, %r194, %r171;
	add.s32 	%r195, %r167, 16;
	min.s32 	%r6, %r195, %r171;
	add.s32 	%r196, %r167, 20;
	min.s32 	%r7, %r196, %r171;
	add.s32 	%r197, %r167, 24;
	min.s32 	%r8, %r197, %r171;
	add.s32 	%r198, %r167, 28;
	min.s32 	%r9, %r198, %r171;
	add.s32 	%r199, %r167, 32;
	min.s32 	%r10, %r199, %r171;
	add.s32 	%r200, %r167, 36;
	min.s32 	%r11, %r200, %r171;
	add.s32 	%r201, %r167, 40;
	min.s32 	%r12, %r201, %r171;
	add.s32 	%r202, %r167, 44;
	min.s32 	%r13, %r202, %r171;
	add.s32 	%r203, %r167, 48;
	min.s32 	%r14, %r203, %r171;
	add.s32 	%r204, %r167, 52;
	min.s32 	%r15, %r204, %r171;
	add.s32 	%r205, %r167, 56;
	min.s32 	%r16, %r205, %r171;
	add.s32 	%r206, %r167, 60;
	min.s32 	%r17, %r206, %r171;
	add.s32 	%r207, %r167, 64;
	min.s32 	%r18, %r207, %r171;
	add.s32 	%r208, %r167, 68;
	min.s32 	%r19, %r208, %r171;
	add.s32 	%r209, %r167, 72;
	min.s32 	%r20, %r209, %r171;
	add.s32 	%r210, %r167, 76;
	min.s32 	%r21, %r210, %r171;
	add.s32 	%r211, %r167, 80;
	min.s32 	%r22, %r211, %r171;
	add.s32 	%r212, %r167, 84;
	min.s32 	%r23, %r212, %r171;
	add.s32 	%r213, %r167, 88;
	min.s32 	%r24, %r213, %r171;
	add.s32 	%r214, %r167, 92;
	min.s32 	%r25, %r214, %r171;
	add.s32 	%r215, %r167, 96;
	min.s32 	%r26, %r215, %r171;
	add.s32 	%r216, %r167, 100;
	min.s32 	%r27, %r216, %r171;
	add.s32 	%r217, %r167, 104;
	min.s32 	%r28, %r217, %r171;
	add.s32 	%r218, %r167, 108;
	min.s32 	%r29, %r218, %r171;
	add.s32 	%r219, %r167, 112;
	min.s32 	%r30, %r219, %r171;
	add.s32 	%r220, %r167, 116;
	min.s32 	%r31, %r220, %r171;
	add.s32 	%r221, %r167, 120;
	min.s32 	%r32, %r221, %r171;
	add.s32 	%r222, %r167, 124;
	min.s32 	%r33, %r222, %r171;
	and.b32  	%r223, %r177, 127;
	min.s32 	%r34, %r223, %r171;
	shl.b32 	%r224, %r34, 1;
	shr.s32 	%r225, %r34, 31;
	shr.u32 	%r226, %r225, 28;
	add.s32 	%r227, %r34, %r226;
	shr.s32 	%r228, %r227, 4;
	add.s32 	%r229, %r228, %r174;
	add.s32 	%r230, %r229, %r224;
	shl.b32 	%r231, %r230, 2;
	mov.u32 	%r232, _ZZN34_INTERNAL_c8396950_4_k_cu_1fba617b19allocate_tiles_q3_KILi128EEEvPPiPP7__half2S2_S2_E9tile_x_dm;
	add.s32 	%r35, %r232, %r231;
	xor.b32  	%r233, %r223, 64;
	min.s32 	%r36, %r233, %r171;
	shl.b32 	%r234, %r36, 1;
	shr.s32 	%r235, %r36, 31;
	shr.u32 	%r236, %r235, 28;
	add.s32 	%r237, %r36, %r236;
	shr.s32 	%r238, %r237, 4;
	add.s32 	%r239, %r238, %r174;
	add.s32 	%r240, %r239, %r234;
	shl.b32 	%r241, %r240, 2;
	add.s32 	%r37, %r232, %r241;
	min.s32 	%r38, %r179, %r171;
	shl.b32 	%r242, %r38, 4;
	shr.u32 	%r243, %r38, 31;
	add.s32 	%r244, %r38, %r243;
	shr.u32 	%r245, %r244, 1;
	add.s32 	%r246, %r245, %r181;
	add.s32 	%r247, %r246, %r242;
	shl.b32 	%r248, %r247, 2;
	mov.u32 	%r249, _ZZN34_INTERNAL_c8396950_4_k_cu_1fba617b19allocate_tiles_q3_KILi128EEEvPPiPP7__half2S2_S2_E9tile_x_qh;
	add.s32 	%r39, %r249, %r248;
	add.s32 	%r250, %r179, 8;
	min.s32 	%r40, %r250, %r171;
	shl.b32 	%r251, %r40, 4;
	shr.u32 	%r252, %r40, 31;
	add.s32 	%r253, %r40, %r252;
	shr.u32 	%r254, %r253, 1;
	add.s32 	%r255, %r254, %r181;
	add.s32 	%r256, %r255, %r251;
	shl.b32 	%r257, %r256, 2;
	add.s32 	%r41, %r249, %r257;
	add.s32 	%r258, %r179, 16;
	min.s32 	%r42, %r258, %r171;
	shl.b32 	%r259, %r42, 4;
	shr.u32 	%r260, %r42, 31;
	add.s32 	%r261, %r42, %r260;
	shr.u32 	%r262, %r261, 1;
	add.s32 	%r263, %r262, %r181;
	add.s32 	%r264, %r263, %r259;
	shl.b32 	%r265, %r264, 2;
	add.s32 	%r43, %r249, %r265;
	add.s32 	%r266, %r179, 24;
	min.s32 	%r44, %r266, %r171;
	shl.b32 	%r267, %r44, 4;
	shr.u32 	%r268, %r44, 31;
	add.s32 	%r269, %r44, %r268;
	shr.u32 	%r270, %r269, 1;
	add.s32 	%r271, %r270, %r181;
	add.s32 	%r272, %r271, %r267;
	shl.b32 	%r273, %r272, 2;
	add.s32 	%r45, %r249, %r273;
	add.s32 	%r274, %r179, 32;
	min.s32 	%r46, %r274, %r171;
	shl.b32 	%r275, %r46, 4;
	shr.u32 	%r276, %r46, 31;
	add.s32 	%r277, %r46, %r276;
	shr.u32 	%r278, %r277, 1;
	add.s32 	%r279, %r278, %r181;
	add.s32 	%r280, %r279, %r275;
	shl.b32 	%r281, %r280, 2;
	add.s32 	%r47, %r249, %r281;
	add.s32 	%r282, %r179, 40;
	min.s32 	%r48, %r282, %r171;
	shl.b32 	%r283, %r48, 4;
	shr.u32 	%r284, %r48, 31;
	add.s32 	%r285, %r48, %r284;
	shr.u32 	%r286, %r285, 1;
	add.s32 	%r287, %r286, %r181;
	add.s32 	%r288, %r287, %r283;
	shl.b32 	%r289, %r288, 2;
	add.s32 	%r49, %r249, %r289;
	add.s32 	%r290, %r179, 48;
	min.s32 	%r50, %r290, %r171;
	shl.b32 	%r291, %r50, 4;
	shr.u32 	%r292, %r50, 31;
	add.s32 	%r293, %r50, %r292;
	shr.u32 	%r294, %r293, 1;
	add.s32 	%r295, %r294, %r181;
	add.s32 	%r296, %r295, %r291;
	shl.b32 	%r297, %r296, 2;
	add.s32 	%r51, %r249, %r297;
	add.s32 	%r298, %r179, 56;
	min.s32 	%r52, %r298, %r171;
	shl.b32 	%r299, %r52, 4;
	shr.u32 	%r300, %r52, 31;
	add.s32 	%r301, %r52, %r300;
	shr.u32 	%r302, %r301, 1;
	add.s32 	%r303, %r302, %r181;
	add.s32 	%r304, %r303, %r299;
	shl.b32 	%r305, %r304, 2;
	add.s32 	%r53, %r249, %r305;
	add.s32 	%r306, %r179, 64;
	min.s32 	%r54, %r306, %r171;
	shl.b32 	%r307, %r54, 4;
	shr.u32 	%r308, %r54, 31;
	add.s32 	%r309, %r54, %r308;
	shr.u32 	%r310, %r309, 1;
	add.s32 	%r311, %r310, %r181;
	add.s32 	%r312, %r311, %r307;
	shl.b32 	%r313, %r312, 2;
	add.s32 	%r55, %r249, %r313;
	add.s32 	%r314, %r179, 72;
	min.s32 	%r56, %r314, %r171;
	shl.b32 	%r315, %r56, 4;
	shr.u32 	%r316, %r56, 31;
	add.s32 	%r317, %r56, %r316;
	shr.u32 	%r318, %r317, 1;
	add.s32 	%r319, %r318, %r181;
	add.s32 	%r320, %r319, %r315;
	shl.b32 	%r321, %r320, 2;
	add.s32 	%r57, %r249, %r321;
	add.s32 	%r322, %r179, 80;
	min.s32 	%r58, %r322, %r171;
	shl.b32 	%r323, %r58, 4;
	shr.u32 	%r324, %r58, 31;
	add.s32 	%r325, %r58, %r324;
	shr.u32 	%r326, %r325, 1;
	add.s32 	%r327, %r326, %r181;
	add.s32 	%r328, %r327, %r323;
	shl.b32 	%r329, %r328, 2;
	add.s32 	%r59, %r249, %r329;
	add.s32 	%r330, %r179, 88;
	min.s32 	%r60, %r330, %r171;
	shl.b32 	%r331, %r60, 4;
	shr.u32 	%r332, %r60, 31;
	add.s32 	%r333, %r60, %r332;
	shr.u32 	%r334, %r333, 1;
	add.s32 	%r335, %r334, %r181;
	add.s32 	%r336, %r335, %r331;
	shl.b32 	%r337, %r336, 2;
	add.s32 	%r61, %r249, %r337;
	add.s32 	%r338, %r179, 96;
	min.s32 	%r62, %r338, %r171;
	shl.b32 	%r339, %r62, 4;
	shr.u32 	%r340, %r62, 31;
	add.s32 	%r341, %r62, %r340;
	shr.u32 	%r342, %r341, 1;
	add.s32 	%r343, %r342, %r181;
	add.s32 	%r344, %r343, %r339;
	shl.b32 	%r345, %r344, 2;
	add.s32 	%r63, %r249, %r345;
	add.s32 	%r346, %r179, 104;
	min.s32 	%r64, %r346, %r171;
	shl.b32 	%r347, %r64, 4;
	shr.u32 	%r348, %r64, 31;
	add.s32 	%r349, %r64, %r348;
	shr.u32 	%r350, %r349, 1;
	add.s32 	%r351, %r350, %r181;
	add.s32 	%r352, %r351, %r347;
	shl.b32 	%r353, %r352, 2;
	add.s32 	%r65, %r249, %r353;
	add.s32 	%r354, %r179, 112;
	min.s32 	%r66, %r354, %r171;
	shl.b32 	%r355, %r66, 4;
	shr.u32 	%r356, %r66, 31;
	add.s32 	%r357, %r66, %r356;
	shr.u32 	%r358, %r357, 1;
	add.s32 	%r359, %r358, %r181;
	add.s32 	%r360, %r359, %r355;
	shl.b32 	%r361, %r360, 2;
	add.s32 	%r67, %r249, %r361;
	add.s32 	%r362, %r179, 120;
	min.s32 	%r68, %r362, %r171;
	shl.b32 	%r363, %r68, 4;
	shr.u32 	%r364, %r68, 31;
	add.s32 	%r365, %r68, %r364;
	shr.u32 	%r366, %r365, 1;
	add.s32 	%r367, %r366, %r181;
	add.s32 	%r368, %r367, %r363;
	shl.b32 	%r369, %r368, 2;
	add.s32 	%r69, %r249, %r369;
	min.s32 	%r70, %r183, %r171;
	shl.b32 	%r370, %r70, 3;
	shr.s32 	%r371, %r70, 31;
	shr.u32 	%r372, %r371, 30;
	add.s32 	%r373, %r70, %r372;
	shr.u32 	%r374, %r373, 2;
	add.s32 	%r375, %r374, %r185;
	add.s32 	%r376, %r375, %r370;
	shl.b32 	%r377, %r376, 2;
	mov.u32 	%r378, _ZZN34_INTERNAL_c8396950_4_k_cu_1fba617b19allocate_tiles_q3_KILi128EEEvPPiPP7__half2S2_S2_E9tile_x_sc;
	add.s32 	%r71, %r378, %r377;
	add.s32 	%r379, %r183, 16;
	min.s32 	%r72, %r379, %r171;
	shl.b32 	%r380, %r72, 3;
	shr.s32 	%r381, %r72, 31;
	shr.u32 	%r382, %r381, 30;
	add.s32 	%r383, %r72, %r382;
	shr.u32 	%r384, %r383, 2;
	add.s32 	%r385, %r384, %r185;
	add.s32 	%r386, %r385, %r380;
	shl.b32 	%r387, %r386, 2;
	add.s32 	%r73, %r378, %r387;
	add.s32 	%r388, %r183, 32;
	min.s32 	%r74, %r388, %r171;
	shl.b32 	%r389, %r74, 3;
	shr.s32 	%r390, %r74, 31;
	shr.u32 	%r391, %r390, 30;
	add.s32 	%r392, %r74, %r391;
	shr.u32 	%r393, %r392, 2;
	add.s32 	%r394, %r393, %r185;
	add.s32 	%r395, %r394, %r389;
	shl.b32 	%r396, %r395, 2;
	add.s32 	%r75, %r378, %r396;
	add.s32 	%r397, %r183, 48;
	min.s32 	%r76, %r397, %r171;
	shl.b32 	%r398, %r76, 3;
	shr.s32 	%r399, %r76, 31;
	shr.u32 	%r400, %r399, 30;
	add.s32 	%r401, %r76, %r400;
	shr.u32 	%r402, %r401, 2;
	add.s32 	%r403, %r402, %r185;
	add.s32 	%r404, %r403, %r398;
	shl.b32 	%r405, %r404, 2;
	add.s32 	%r77, %r378, %r405;
	add.s32 	%r406, %r183, 64;
	min.s32 	%r78, %r406, %r171;
	shl.b32 	%r407, %r78, 3;
	shr.s32 	%r408, %r78, 31;
	shr.u32 	%r409, %r408, 30;
	add.s32 	%r410, %r78, %r409;
	shr.u32 	%r411, %r410, 2;
	add.s32 	%r412, %r411, %r185;
	add.s32 	%r413, %r412, %r407;
	shl.b32 	%r414, %r413, 2;
	add.s32 	%r79, %r378, %r414;
	add.s32 	%r415, %r183, 80;
	min.s32 	%r80, %r415, %r171;
	shl.b32 	%r416, %r80, 3;
	shr.s32 	%r417, %r80, 31;
	shr.u32 	%r418, %r417, 30;
	add.s32 	%r419, %r80, %r418;
	shr.u32 	%r420, %r419, 2;
	add.s32 	%r421, %r420, %r185;
	add.s32 	%r422, %r421, %r416;
	shl.b32 	%r423, %r422, 2;
	add.s32 	%r81, %r378, %r423;
	add.s32 	%r424, %r183, 96;
	min.s32 	%r82, %r424, %r171;
	shl.b32 	%r425, %r82, 3;
	shr.s32 	%r426, %r82, 31;
	shr.u32 	%r427, %r426, 30;
	add.s32 	%r428, %r82, %r427;
	shr.u32 	%r429, %r428, 2;
	add.s32 	%r430, %r429, %r185;
	add.s32 	%r431, %r430, %r425;
	shl.b32 	%r432, %r431, 2;
	add.s32 	%r83, %r378, %r432;
	add.s32 	%r433, %r183, 112;
	min.s32 	%r84, %r433, %r171;
	shl.b32 	%r434, %r84, 3;
	shr.s32 	%r435, %r84, 31;
	shr.u32 	%r436, %r435, 30;
	add.s32 	%r437, %r84, %r436;
	shr.u32 	%r438, %r437, 2;
	add.s32 	%r439, %r438, %r185;
	add.s32 	%r440, %r439, %r434;
	shl.b32 	%r441, %r440, 2;
	add.s32 	%r85, %r378, %r441;
	min.u32 	%r442, %r188, %r189;
	mul.lo.s32 	%r86, %r442, %r166;
	add.s32 	%r443, %r188, 4;
	min.u32 	%r444, %r443, %r189;
	mul.lo.s32 	%r87, %r444, %r166;
	add.s32 	%r445, %r188, 8;
	min.u32 	%r446, %r445, %r189;
	mul.lo.s32 	%r88, %r446, %r166;
	add.s32 	%r447, %r188, 12;
	min.u32 	%r448, %r447, %r189;
	mul.lo.s32 	%r89, %r448, %r166;
	add.s32 	%r449, %r188, 16;
	min.u32 	%r450, %r449, %r189;
	mul.lo.s32 	%r90, %r450, %r166;
	add.s32 	%r451, %r188, 20;
	min.u32 	%r452, %r451, %r189;
	mul.lo.s32 	%r91, %r452, %r166;
	add.s32 	%r453, %r188, 24;
	min.u32 	%r454, %r453, %r189;
	mul.lo.s32 	%r92, %r454, %r166;
	add.s32 	%r455, %r188, 28;
	min.u32 	%r456, %r455, %r189;
	mul.lo.s32 	%r93, %r456, %r166;
	add.s32 	%r457, %r188, 32;
	min.u32 	%r458, %r457, %r189;
	mul.lo.s32 	%r94, %r458, %r166;
	add.s32 	%r459, %r188, 36;
	min.u32 	%r460, %r459, %r189;
	mul.lo.s32 	%r95, %r460, %r166;
	add.s32 	%r461, %r188, 40;
	min.u32 	%r462, %r461, %r189;
	mul.lo.s32 	%r96, %r462, %r166;
	add.s32 	%r463, %r188, 44;
	min.u32 	%r464, %r463, %r189;
	mul.lo.s32 	%r97, %r464, %r166;
	add.s32 	%r465, %r188, 48;
	min.u32 	%r466, %r465, %r189;
	mul.lo.s32 	%r98, %r466, %r166;
	add.s32 	%r467, %r188, 52;
	min.u32 	%r468, %r467, %r189;
	mul.lo.s32 	%r99, %r468, %r166;
	add.s32 	%r469, %r188, 56;
	min.u32 	%r470, %r469, %r189;
	mul.lo.s32 	%r100, %r470, %r166;
	add.s32 	%r471, %r188, 60;
	min.u32 	%r472, %r471, %r189;
	mul.lo.s32 	%r101, %r472, %r166;
	add.s32 	%r473, %r188, 64;
	min.u32 	%r474, %r473, %r189;
	mul.lo.s32 	%r102, %r474, %r166;
	add.s32 	%r475, %r188, 68;
	min.u32 	%r476, %r475, %r189;
	mul.lo.s32 	%r103, %r476, %r166;
	add.s32 	%r477, %r188, 72;
	min.u32 	%r478, %r477, %r189;
	mul.lo.s32 	%r104, %r478, %r166;
	add.s32 	%r479, %r188, 76;
	min.u32 	%r480, %r479, %r189;
	mul.lo.s32 	%r105, %r480, %r166;
	add.s32 	%r481, %r188, 80;
	min.u32 	%r482, %r481, %r189;
	mul.lo.s32 	%r106, %r482, %r166;
	add.s32 	%r483, %r188, 84;
	min.u32 	%r484, %r483, %r189;
	mul.lo.s32 	%r107, %r484, %r166;
	add.s32 	%r485, %r188, 88;
	min.u32 	%r486, %r485, %r189;
	mul.lo.s32 	%r108, %r486, %r166;
	add.s32 	%r487, %r188, 92;
	min.u32 	%r488, %r487, %r189;
	mul.lo.s32 	%r109, %r488, %r166;
	add.s32 	%r489, %r188, 96;
	min.u32 	%r490, %r489, %r189;
	mul.lo.s32 	%r110, %r490, %r166;
	add.s32 	%r491, %r188, 100;
	min.u32 	%r492, %r491, %r189;
	mul.lo.s32 	%r111, %r492, %r166;
	add.s32 	%r493, %r188, 104;
	min.u32 	%r494, %r493, %r189;
	mul.lo.s32 	%r112, %r494, %r166;
	add.s32 	%r495, %r188, 108;
	min.u32 	%r496, %r495, %r189;
	mul.lo.s32 	%r113, %r496, %r166;
	add.s32 	%r497, %r188, 112;
	min.u32 	%r498, %r497, %r189;
	mul.lo.s32 	%r114, %r498, %r166;
	add.s32 	%r499, %r188, 116;
	min.u32 	%r500, %r499, %r189;
	mul.lo.s32 	%r115, %r500, %r166;
	add.s32 	%r501, %r188, 120;
	min.u32 	%r502, %r501, %r189;
	mul.lo.s32 	%r116, %r502, %r166;
	add.s32 	%r503, %r188, 124;
	min.u32 	%r504, %r503, %r189;
	mul.lo.s32 	%r117, %r504, %r166;
	and.b32  	%r505, %r191, 127;
	or.b32  	%r506, %r187, %r505;
	min.s32 	%r507, %r506, %r189;
	mul.lo.s32 	%r118, %r507, %r166;
	add.s32 	%r508, %r191, 32;
	and.b32  	%r509, %r508, 127;
	or.b32  	%r510, %r187, %r509;
	min.s32 	%r511, %r510, %r189;
	mul.lo.s32 	%r119, %r511, %r166;
	xor.b32  	%r512, %r505, 64;
	or.b32  	%r513, %r187, %r512;
	min.s32 	%r514, %r513, %r189;
	mul.lo.s32 	%r120, %r514, %r166;
	add.s32 	%r515, %r191, 96;
	and.b32  	%r516, %r515, 127;
	or.b32  	%r517, %r187, %r516;
	min.s32 	%r518, %r517, %r189;
	mul.lo.s32 	%r121, %r518, %r166;
	mov.b32 	%r25608, 0;
	mov.f32 	%f1737, 0f00000000;
$L__BB119_2:
	ld.param.u64 	%rd340, [mul_mat_q3_K_param_0];
	mov.u32 	%r552, %tid.x;
	shl.b32 	%r553, %r552, 2;
	and.b32  	%r554, %r553, 4;
	cvt.u64.u32 	%rd37, %r554;
	and.b32  	%r555, %r553, 28;
	cvt.u64.u32 	%rd38, %r555;
	and.b32  	%r556, %r553, 60;
	cvt.u64.u32 	%rd39, %r556;
	cvt.u64.u32 	%rd40, %r25608;
	mov.u32 	%r557, %ctaid.x;
	mul.lo.s32 	%r558, %r557, %r1;
	shl.b32 	%r559, %r558, 7;
	cvt.s64.s32 	%rd41, %r559;
	add.s64 	%rd42, %rd40, %rd41;
	cvta.to.global.u64 	%rd43, %rd340;
	mad.lo.s64 	%rd44, %rd42, 110, %rd43;
	add.s64 	%rd45, %rd44, %rd39;
	mul.lo.s32 	%r560, %r2, %r1;
	cvt.s64.s32 	%rd46, %r560;
	shr.u32 	%r561, %r552, 4;
	cvt.u64.u32 	%rd47, %r561;
	add.s64 	%rd48, %rd46, %rd47;
	mad.lo.s64 	%rd49, %rd48, 110, %rd45;
	ld.global.nc.u16 	%rs3, [%rd49+32];
	cvt.u32.u16 	%r562, %rs3;
	ld.global.nc.u16 	%rs4, [%rd49+34];
	cvt.u32.u16 	%r563, %rs4;
	shl.b32 	%r564, %r563, 16;
	or.b32  	%r565, %r564, %r562;
	mad.lo.s32 	%r566, %r2, 33, %r552;
	shl.b32 	%r567, %r566, 2;
	mov.u32 	%r568, _ZZN34_INTERNAL_c8396950_4_k_cu_1fba617b19allocate_tiles_q3_KILi128EEEvPPiPP7__half2S2_S2_E9tile_x_ql;
	add.s32 	%r569, %r568, %r567;
	st.shared.u32 	[%r569], %r565;
	mul.lo.s32 	%r570, %r3, %r1;
	cvt.s64.s32 	%rd50, %r570;
	add.s64 	%rd51, %rd50, %rd47;
	mad.lo.s64 	%rd52, %rd51, 110, %rd45;
	ld.global.nc.u16 	%rs5, [%rd52+32];
	cvt.u32.u16 	%r571, %rs5;
	ld.global.nc.u16 	%rs6, [%rd52+34];
	cvt.u32.u16 	%r572, %rs6;
	shl.b32 	%r573, %r572, 16;
	or.b32  	%r574, %r573, %r571;
	mad.lo.s32 	%r575, %r3, 33, %r552;
	shl.b32 	%r576, %r575, 2;
	add.s32 	%r577, %r568, %r576;
	st.shared.u32 	[%r577], %r574;
	mul.lo.s32 	%r578, %r4, %r1;
	cvt.s64.s32 	%rd53, %r578;
	add.s64 	%rd54, %rd53, %rd47;
	mad.lo.s64 	%rd55, %rd54, 110, %rd45;
	ld.global.nc.u16 	%rs7, [%rd55+32];
	cvt.u32.u16 	%r579, %rs7;
	ld.global.nc.u16 	%rs8, [%rd55+34];
	cvt.u32.u16 	%r580, %rs8;
	shl.b32 	%r581, %r580, 16;
	or.b32  	%r582, %r581, %r579;
	mad.lo.s32 	%r583, %r4, 33, %r552;
	shl.b32 	%r584, %r583, 2;
	add.s32 	%r585, %r568, %r584;
	st.shared.u32 	[%r585], %r582;
	mul.lo.s32 	%r586, %r5, %r1;
	cvt.s64.s32 	%rd56, %r586;
	add.s64 	%rd57, %rd56, %rd47;
	mad.lo.s64 	%rd58, %rd57, 110, %rd45;
	ld.global.nc.u16 	%rs9, [%rd58+32];
	cvt.u32.u16 	%r587, %rs9;
	ld.global.nc.u16 	%rs10, [%rd58+34];
	cvt.u32.u16 	%r588, %rs10;
	shl.b32 	%r589, %r588, 16;
	or.b32  	%r590, %r589, %r587;
	mad.lo.s32 	%r591, %r5, 33, %r552;
	shl.b32 	%r592, %r591, 2;
	add.s32 	%r593, %r568, %r592;
	st.shared.u32 	[%r593], %r590;
	mul.lo.s32 	%r594, %r6, %r1;
	cvt.s64.s32 	%rd59, %r594;
	add.s64 	%rd60, %rd59, %rd47;
	mad.lo.s64 	%rd61, %rd60, 110, %rd45;
	ld.global.nc.u16 	%rs11, [%rd61+32];
	cvt.u32.u16 	%r595, %rs11;
	ld.global.nc.u16 	%rs12, [%rd61+34];
	cvt.u32.u16 	%r596, %rs12;
	shl.b32 	%r597, %r596, 16;
	or.b32  	%r598, %r597, %r595;
	mad.lo.s32 	%r599, %r6, 33, %r552;
	shl.b32 	%r600, %r599, 2;
	add.s32 	%r601, %r568, %r600;
	st.shared.u32 	[%r601], %r598;
	mul.lo.s32 	%r602, %r7, %r1;
	cvt.s64.s32 	%rd62, %r602;
	add.s64 	%rd63, %rd62, %rd47;
	mad.lo.s64 	%rd64, %rd63, 110, %rd45;
	ld.global.nc.u16 	%rs13, [%rd64+32];
	cvt.u32.u16 	%r603, %rs13;
	ld.global.nc.u16 	%rs14, [%rd64+34];
	cvt.u32.u16 	%r604, %rs14;
	shl.b32 	%r605, %r604, 16;
	or.b32  	%r606, %r605, %r603;
	mad.lo.s32 	%r607, %r7, 33, %r552;
	shl.b32 	%r608, %r607, 2;
	add.s32 	%r609, %r568, %r608;
	st.shared.u32 	[%r609], %r606;
	mul.lo.s32 	%r610, %r8, %r1;
	cvt.s64.s32 	%rd65, %r610;
	add.s64 	%rd66, %rd65, %rd47;
	mad.lo.s64 	%rd67, %rd66, 110, %rd45;
	ld.global.nc.u16 	%rs15, [%rd67+32];
	cvt.u32.u16 	%r611, %rs15;
	ld.global.nc.u16 	%rs16, [%rd67+34];
	cvt.u32.u16 	%r612, %rs16;
	shl.b32 	%r613, %r612, 16;
	or.b32  	%r614, %r613, %r611;
	mad.lo.s32 	%r615, %r8, 33, %r552;
	shl.b32 	%r616, %r615, 2;
	add.s32 	%r617, %r568, %r616;
	st.shared.u32 	[%r617], %r614;
	mul.lo.s32 	%r618, %r9, %r1;
	cvt.s64.s32 	%rd68, %r618;
	add.s64 	%rd69, %rd68, %rd47;
	mad.lo.s64 	%rd70, %rd69, 110, %rd45;
	ld.global.nc.u16 	%rs17, [%rd70+32];
	cvt.u32.u16 	%r619, %rs17;
	ld.global.nc.u16 	%rs18, [%rd70+34];
	cvt.u32.u16 	%r620, %rs18;
	shl.b32 	%r621, %r620, 16;
	or.b32  	%r622, %r621, %r619;
	mad.lo.s32 	%r623, %r9, 33, %r552;
	shl.b32 	%r624, %r623, 2;
	add.s32 	%r625, %r568, %r624;
	st.shared.u32 	[%r625], %r622;
	mul.lo.s32 	%r626, %r10, %r1;
	cvt.s64.s32 	%rd71, %r626;
	add.s64 	%rd72, %rd71, %rd47;
	mad.lo.s64 	%rd73, %rd72, 110, %rd45;
	ld.global.nc.u16 	%rs19, [%rd73+32];
	cvt.u32.u16 	%r627, %rs19;
	ld.global.nc.u16 	%rs20, [%rd73+34];
	cvt.u32.u16 	%r628, %rs20;
	shl.b32 	%r629, %r628, 16;
	or.b32  	%r630, %r629, %r627;
	mad.lo.s32 	%r631, %r10, 33, %r552;
	shl.b32 	%r632, %r631, 2;
	add.s32 	%r633, %r568, %r632;
	st.shared.u32 	[%r633], %r630;
	mul.lo.s32 	%r634, %r11, %r1;
	cvt.s64.s32 	%rd74, %r634;
	add.s64 	%rd75, %rd74, %rd47;
	mad.lo.s64 	%rd76, %rd75, 110, %rd45;
	ld.global.nc.u16 	%rs21, [%rd76+32];
	cvt.u32.u16 	%r635, %rs21;
	ld.global.nc.u16 	%rs22, [%rd76+34];
	cvt.u32.u16 	%r636, %rs22;
	shl.b32 	%r637, %r636, 16;
	or.b32  	%r638, %r637, %r635;
	mad.lo.s32 	%r639, %r11, 33, %r552;
	shl.b32 	%r640, %r639, 2;
	add.s32 	%r641, %r568, %r640;
	st.shared.u32 	[%r641], %r638;
	mul.lo.s32 	%r642, %r12, %r1;
	cvt.s64.s32 	%rd77, %r642;
	add.s64 	%rd78, %rd77, %rd47;
	mad.lo.s64 	%rd79, %rd78, 110, %rd45;
	ld.global.nc.u16 	%rs23, [%rd79+32];
	cvt.u32.u16 	%r643, %rs23;
	ld.global.nc.u16 	%rs24, [%rd79+34];
	cvt.u32.u16 	%r644, %rs24;
	shl.b32 	%r645, %r644, 16;
	or.b32  	%r646, %r645, %r643;
	mad.lo.s32 	%r647, %r12, 33, %r552;
	shl.b32 	%r648, %r647, 2;
	add.s32 	%r649, %r568, %r648;
	st.shared.u32 	[%r649], %r646;
	mul.lo.s32 	%r650, %r13, %r1;
	cvt.s64.s32 	%rd80, %r650;
	add.s64 	%rd81, %rd80, %rd47;
	mad.lo.s64 	%rd82, %rd81, 110, %rd45;
	ld.global.nc.u16 	%rs25, [%rd82+32];
	cvt.u32.u16 	%r651, %rs25;
	ld.global.nc.u16 	%rs26, [%rd82+34];
	cvt.u32.u16 	%r652, %rs26;
	shl.b32 	%r653, %r652, 16;
	or.b32  	%r654, %r653, %r651;
	mad.lo.s32 	%r655, %r13, 33, %r552;
	shl.b32 	%r656, %r655, 2;
	add.s32 	%r657, %r568, %r656;
	st.shared.u32 	[%r657], %r654;
	mul.lo.s32 	%r658, %r14, %r1;
	cvt.s64.s32 	%rd83, %r658;
	add.s64 	%rd84, %rd83, %rd47;
	mad.lo.s64 	%rd85, %rd84, 110, %rd45;
	ld.global.nc.u16 	%rs27, [%rd85+32];
	cvt.u32.u16 	%r659, %rs27;
	ld.global.nc.u16 	%rs28, [%rd85+34];
	cvt.u32.u16 	%r660, %rs28;
	shl.b32 	%r661, %r660, 16;
	or.b32  	%r662, %r661, %r659;
	mad.lo.s32 	%r663, %r14, 33, %r552;
	shl.b32 	%r664, %r663, 2;
	add.s32 	%r665, %r568, %r664;
	st.shared.u32 	[%r665], %r662;
	mul.lo.s32 	%r666, %r15, %r1;
	cvt.s64.s32 	%rd86, %r666;
	add.s64 	%rd87, %rd86, %rd47;
	mad.lo.s64 	%rd88, %rd87, 110, %rd45;
	ld.global.nc.u16 	%rs29, [%rd88+32];
	cvt.u32.u16 	%r667, %rs29;
	ld.global.nc.u16 	%rs30, [%rd88+34];
	cvt.u32.u16 	%r668, %rs30;
	shl.b32 	%r669, %r668, 16;
	or.b32  	%r670, %r669, %r667;
	mad.lo.s32 	%r671, %r15, 33, %r552;
	shl.b32 	%r672, %r671, 2;
	add.s32 	%r673, %r568, %r672;
	st.shared.u32 	[%r673], %r670;
	mul.lo.s32 	%r674, %r16, %r1;
	cvt.s64.s32 	%rd89, %r674;
	add.s64 	%rd90, %rd89, %rd47;
	mad.lo.s64 	%rd91, %rd90, 110, %rd45;
	ld.global.nc.u16 	%rs31, [%rd91+32];
	cvt.u32.u16 	%r675, %rs31;
	ld.global.nc.u16 	%rs32, [%rd91+34];
	cvt.u32.u16 	%r676, %rs32;
	shl.b32 	%r677, %r676, 16;
	or.b32  	%r678, %r677, %r675;
	mad.lo.s32 	%r679, %r16, 33, %r552;
	shl.b32 	%r680, %r679, 2;
	add.s32 	%r681, %r568, %r680;
	st.shared.u32 	[%r681], %r678;
	mul.lo.s32 	%r682, %r17, %r1;
	cvt.s64.s32 	%rd92, %r682;
	add.s64 	%rd93, %rd92, %rd47;
	mad.lo.s64 	%rd94, %rd93, 110, %rd45;
	ld.global.nc.u16 	%rs33, [%rd94+32];
	cvt.u32.u16 	%r683, %rs33;
	ld.global.nc.u16 	%rs34, [%rd94+34];
	cvt.u32.u16 	%r684, %rs34;
	shl.b32 	%r685, %r684, 16;
	or.b32  	%r686, %r685, %r683;
	mad.lo.s32 	%r687, %r17, 33, %r552;
	shl.b32 	%r688, %r687, 2;
	add.s32 	%r689, %r568, %r688;
	st.shared.u32 	[%r689], %r686;
	mul.lo.s32 	%r690, %r18, %r1;
	cvt.s64.s32 	%rd95, %r690;
	add.s64 	%rd96, %rd95, %rd47;
	mad.lo.s64 	%rd97, %rd96, 110, %rd45;
	ld.global.nc.u16 	%rs35, [%rd97+32];
	cvt.u32.u16 	%r691, %rs35;
	ld.global.nc.u16 	%rs36, [%rd97+34];
	cvt.u32.u16 	%r692, %rs36;
	shl.b32 	%r693, %r692, 16;
	or.b32  	%r694, %r693, %r691;
	mad.lo.s32 	%r695, %r18, 33, %r552;
	shl.b32 	%r696, %r695, 2;
	add.s32 	%r697, %r568, %r696;
	st.shared.u32 	[%r697], %r694;
	mul.lo.s32 	%r698, %r19, %r1;
	cvt.s64.s32 	%rd98, %r698;
	add.s64 	%rd99, %rd98, %rd47;
	mad.lo.s64 	%rd100, %rd99, 110, %rd45;
	ld.global.nc.u16 	%rs37, [%rd100+32];
	cvt.u32.u16 	%r699, %rs37;
	ld.global.nc.u16 	%rs38, [%rd100+34];
	cvt.u32.u16 	%r700, %rs38;
	shl.b32 	%r701, %r700, 16;
	or.b32  	%r702, %r701, %r699;
	mad.lo.s32 	%r703, %r19, 33, %r552;
	shl.b32 	%r704, %r703, 2;
	add.s32 	%r705, %r568, %r704;
	st.shared.u32 	[%r705], %r702;
	mul.lo.s32 	%r706, %r20, %r1;
	cvt.s64.s32 	%rd101, %r706;
	add.s64 	%rd102, %rd101, %rd47;
	mad.lo.s64 	%rd103, %rd102, 110, %rd45;
	ld.global.nc.u16 	%rs39, [%rd103+32];
	cvt.u32.u16 	%r707, %rs39;
	ld.global.nc.u16 	%rs40, [%rd103+34];
	cvt.u32.u16 	%r708, %rs40;
	shl.b32 	%r709, %r708, 16;
	or.b32  	%r710, %r709, %r707;
	mad.lo.s32 	%r711, %r20, 33, %r552;
	shl.b32 	%r712, %r711, 2;
	add.s32 	%r713, %r568, %r712;
	st.shared.u32 	[%r713], %r710;
	mul.lo.s32 	%r714, %r21, %r1;
	cvt.s64.s32 	%rd104, %r714;
	add.s64 	%rd105, %rd104, %rd47;
	mad.lo.s64 	%rd106, %rd105, 110, %rd45;
	ld.global.nc.u16 	%rs41, [%rd106+32];
	cvt.u32.u16 	%r715, %rs41;
	ld.global.nc.u16 	%rs42, [%rd106+34];
	cvt.u32.u16 	%r716, %rs42;
	shl.b32 	%r717, %r716, 16;
	or.b32  	%r718, %r717, %r715;
	mad.lo.s32 	%r719, %r21, 33, %r552;
	shl.b32 	%r720, %r719, 2;
	add.s32 	%r721, %r568, %r720;
	st.shared.u32 	[%r721], %r718;
	mul.lo.s32 	%r722, %r22, %r1;
	cvt.s64.s32 	%rd107, %r722;
	add.s64 	%rd108, %rd107, %rd47;
	mad.lo.s64 	%rd109, %rd108, 110, %rd45;
	ld.global.nc.u16 	%rs43, [%rd109+32];
	cvt.u32.u16 	%r723, %rs43;
	ld.global.nc.u16 	%rs44, [%rd109+34];
	cvt.u32.u16 	%r724, %rs44;
	shl.b32 	%r725, %r724, 16;
	or.b32  	%r726, %r725, %r723;
	mad.lo.s32 	%r727, %r22, 33, %r552;
	shl.b32 	%r728, %r727, 2;
	add.s32 	%r729, %r568, %r728;
	st.shared.u32 	[%r729], %r726;
	mul.lo.s32 	%r730, %r23, %r1;
	cvt.s64.s32 	%rd110, %r730;
	add.s64 	%rd111, %rd110, %rd47;
	mad.lo.s64 	%rd112, %rd111, 110, %rd45;
	ld.global.nc.u16 	%rs45, [%rd112+32];
	cvt.u32.u16 	%r731, %rs45;
	ld.global.nc.u16 	%rs46, [%rd112+34];
	cvt.u32.u16 	%r732, %rs46;
	shl.b32 	%r733, %r732, 16;
	or.b32  	%r734, %r733, %r731;
	mad.lo.s32 	%r735, %r23, 33, %r552;
	shl.b32 	%r736, %r735, 2;
	add.s32 	%r737, %r568, %r736;
	st.shared.u32 	[%r737], %r734;
	mul.lo.s32 	%r738, %r24, %r1;
	cvt.s64.s32 	%rd113, %r738;
	add.s64 	%rd114, %rd113, %rd47;
	mad.lo.s64 	%rd115, %rd114, 110, %rd45;
	ld.global.nc.u16 	%rs47, [%rd115+32];
	cvt.u32.u16 	%r739, %rs47;
	ld.global.nc.u16 	%rs48, [%rd115+34];
	cvt.u32.u16 	%r740, %rs48;
	shl.b32 	%r741, %r740, 16;
	or.b32  	%r742, %r741, %r739;
	mad.lo.s32 	%r743, %r24, 33, %r552;
	shl.b32 	%r744, %r743, 2;
	add.s32 	%r745, %r568, %r744;
	st.shared.u32 	[%r745], %r742;
	mul.lo.s32 	%r746, %r25, %r1;
	cvt.s64.s32 	%rd116, %r746;
	add.s64 	%rd117, %rd116, %rd47;
	mad.lo.s64 	%rd118, %rd117, 110, %rd45;
	ld.global.nc.u16 	%rs49, [%rd118+32];
	cvt.u32.u16 	%r747, %rs49;
	ld.global.nc.u16 	%rs50, [%rd118+34];
	cvt.u32.u16 	%r748, %rs50;
	shl.b32 	%r749, %r748, 16;
	or.b32  	%r750, %r749, %r747;
	mad.lo.s32 	%r751, %r25, 33, %r552;
	shl.b32 	%r752, %r751, 2;
	add.s32 	%r753, %r568, %r752;
	st.shared.u32 	[%r753], %r750;
	mul.lo.s32 	%r754, %r26, %r1;
	cvt.s64.s32 	%rd119, %r754;
	add.s64 	%rd120, %rd119, %rd47;
	mad.lo.s64 	%rd121, %rd120, 110, %rd45;
	ld.global.nc.u16 	%rs51, [%rd121+32];
	cvt.u32.u16 	%r755, %rs51;
	ld.global.nc.u16 	%rs52, [%rd121+34];
	cvt.u32.u16 	%r756, %rs52;
	shl.b32 	%r757, %r756, 16;
	or.b32  	%r758, %r757, %r755;
	mad.lo.s32 	%r759, %r26, 33, %r552;
	shl.b32 	%r760, %r759, 2;
	add.s32 	%r761, %r568, %r760;
	st.shared.u32 	[%r761], %r758;
	mul.lo.s32 	%r762, %r27, %r1;
	cvt.s64.s32 	%rd122, %r762;
	add.s64 	%rd123, %rd122, %rd47;
	mad.lo.s64 	%rd124, %rd123, 110, %rd45;
	ld.global.nc.u16 	%rs53, [%rd124+32];
	cvt.u32.u16 	%r763, %rs53;
	ld.global.nc.u16 	%rs54, [%rd124+34];
	cvt.u32.u16 	%r764, %rs54;
	shl.b32 	%r765, %r764, 16;
	or.b32  	%r766, %r765, %r763;
	mad.lo.s32 	%r767, %r27, 33, %r552;
	shl.b32 	%r768, %r767, 2;
	add.s32 	%r769, %r568, %r768;
	st.shared.u32 	[%r769], %r766;
	mul.lo.s32 	%r770, %r28, %r1;
	cvt.s64.s32 	%rd125, %r770;
	add.s64 	%rd126, %rd125, %rd47;
	mad.lo.s64 	%rd127, %rd126, 110, %rd45;
	ld.global.nc.u16 	%rs55, [%rd127+32];
	cvt.u32.u16 	%r771, %rs55;
	ld.global.nc.u16 	%rs56, [%rd127+34];
	cvt.u32.u16 	%r772, %rs56;
	shl.b32 	%r773, %r772, 16;
	or.b32  	%r774, %r773, %r771;
	mad.lo.s32 	%r775, %r28, 33, %r552;
	shl.b32 	%r776, %r775, 2;
	add.s32 	%r777, %r568, %r776;
	st.shared.u32 	[%r777], %r774;
	mul.lo.s32 	%r778, %r29, %r1;
	cvt.s64.s32 	%rd128, %r778;
	add.s64 	%rd129, %rd128, %rd47;
	mad.lo.s64 	%rd130, %rd129, 110, %rd45;
	ld.global.nc.u16 	%rs57, [%rd130+32];
	cvt.u32.u16 	%r779, %rs57;
	ld.global.nc.u16 	%rs58, [%rd130+34];
	cvt.u32.u16 	%r780, %rs58;
	shl.b32 	%r781, %r780, 16;
	or.b32  	%r782, %r781, %r779;
	mad.lo.s32 	%r783, %r29, 33, %r552;
	shl.b32 	%r784, %r783, 2;
	add.s32 	%r785, %r568, %r784;
	st.shared.u32 	[%r785], %r782;
	mul.lo.s32 	%r786, %r30, %r1;
	cvt.s64.s32 	%rd131, %r786;
	add.s64 	%rd132, %rd131, %rd47;
	mad.lo.s64 	%rd133, %rd132, 110, %rd45;
	ld.global.nc.u16 	%rs59, [%rd133+32];
	cvt.u32.u16 	%r787, %rs59;
	ld.global.nc.u16 	%rs60, [%rd133+34];
	cvt.u32.u16 	%r788, %rs60;
	shl.b32 	%r789, %r788, 16;
	or.b32  	%r790, %r789, %r787;
	mad.lo.s32 	%r791, %r30, 33, %r552;
	shl.b32 	%r792, %r791, 2;
	add.s32 	%r793, %r568, %r792;
	st.shared.u32 	[%r793], %r790;
	mul.lo.s32 	%r794, %r31, %r1;
	cvt.s64.s32 	%rd134, %r794;
	add.s64 	%rd135, %rd134, %rd47;
	mad.lo.s64 	%rd136, %rd135, 110, %rd45;
	ld.global.nc.u16 	%rs61, [%rd136+32];
	cvt.u32.u16 	%r795, %rs61;
	ld.global.nc.u16 	%rs62, [%rd136+34];
	cvt.u32.u16 	%r796, %rs62;
	shl.b32 	%r797, %r796, 16;
	or.b32  	%r798, %r797, %r795;
	mad.lo.s32 	%r799, %r31, 33, %r552;
	shl.b32 	%r800, %r799, 2;
	add.s32 	%r801, %r568, %r800;
	st.shared.u32 	[%r801], %r798;
	mul.lo.s32 	%r802, %r32, %r1;
	cvt.s64.s32 	%rd137, %r802;
	add.s64 	%rd138, %rd137, %rd47;
	mad.lo.s64 	%rd139, %rd138, 110, %rd45;
	ld.global.nc.u16 	%rs63, [%rd139+32];
	cvt.u32.u16 	%r803, %rs63;
	ld.global.nc.u16 	%rs64, [%rd139+34];
	cvt.u32.u16 	%r804, %rs64;
	shl.b32 	%r805, %r804, 16;
	or.b32  	%r806, %r805, %r803;
	mad.lo.s32 	%r807, %r32, 33, %r552;
	shl.b32 	%r808, %r807, 2;
	add.s32 	%r809, %r568, %r808;
	st.shared.u32 	[%r809], %r806;
	mul.lo.s32 	%r810, %r33, %r1;
	cvt.s64.s32 	%rd140, %r810;
	add.s64 	%rd141, %rd140, %rd47;
	mad.lo.s64 	%rd142, %rd141, 110, %rd45;
	ld.global.nc.u16 	%rs65, [%rd142+32];
	cvt.u32.u16 	%r811, %rs65;
	ld.global.nc.u16 	%rs66, [%rd142+34];
	cvt.u32.u16 	%r812, %rs66;
	shl.b32 	%r813, %r812, 16;
	or.b32  	%r814, %r813, %r811;
	mad.lo.s32 	%r815, %r33, 33, %r552;
	shl.b32 	%r816, %r815, 2;
	add.s32 	%r817, %r568, %r816;
	st.shared.u32 	[%r817], %r814;
	mul.lo.s32 	%r818, %r34, %r1;
	cvt.s64.s32 	%rd143, %r818;
	and.b32  	%r819, %r552, 1;
	cvt.u64.u32 	%rd144, %r819;
	add.s64 	%rd145, %rd143, %rd144;
	mad.lo.s64 	%rd146, %rd145, 110, %rd44;
	ld.global.nc.u16 	%rs1, [%rd146+108];
	// begin inline asm
	{  cvt.f32.f16 %f771, %rs1;}

	// end inline asm
	st.shared.f32 	[%r35], %f771;
	mul.lo.s32 	%r820, %r36, %r1;
	cvt.s64.s32 	%rd147, %r820;
	add.s64 	%rd148, %rd147, %rd144;
	mad.lo.s64 	%rd149, %rd148, 110, %rd44;
	ld.global.nc.u16 	%rs2, [%rd149+108];
	// begin inline asm
	{  cvt.f32.f16 %f772, %rs2;}

	// end inline asm
	st.shared.f32 	[%r37], %f772;
	add.s64 	%rd150, %rd44, %rd38;
	mul.lo.s32 	%r821, %r38, %r1;
	cvt.s64.s32 	%rd151, %r821;
	shr.u32 	%r822, %r552, 3;
	and.b32  	%r823, %r822, 1;
	cvt.u64.u32 	%rd152, %r823;
	add.s64 	%rd153, %rd151, %rd152;
	mad.lo.s64 	%rd154, %rd153, 110, %rd150;
	ld.global.nc.u16 	%rs67, [%rd154];
	cvt.u32.u16 	%r824, %rs67;
	ld.global.nc.u16 	%rs68, [%rd154+2];
	cvt.u32.u16 	%r825, %rs68;
	shl.b32 	%r826, %r825, 16;
	or.b32  	%r827, %r826, %r824;
	not.b32 	%r828, %r827;
	st.shared.u32 	[%r39], %r828;
	mul.lo.s32 	%r829, %r40, %r1;
	cvt.s64.s32 	%rd155, %r829;
	add.s64 	%rd156, %rd155, %rd152;
	mad.lo.s64 	%rd157, %rd156, 110, %rd150;
	ld.global.nc.u16 	%rs69, [%rd157];
	cvt.u32.u16 	%r830, %rs69;
	ld.global.nc.u16 	%rs70, [%rd157+2];
	cvt.u32.u16 	%r831, %rs70;
	shl.b32 	%r832, %r831, 16;
	or.b32  	%r833, %r832, %r830;
	not.b32 	%r834, %r833;
	st.shared.u32 	[%r41], %r834;
	mul.lo.s32 	%r835, %r42, %r1;
	cvt.s64.s32 	%rd158, %r835;
	add.s64 	%rd159, %rd158, %rd152;
	mad.lo.s64 	%rd160, %rd159, 110, %rd150;
	ld.global.nc.u16 	%rs71, [%rd160];
	cvt.u32.u16 	%r836, %rs71;
	ld.global.nc.u16 	%rs72, [%rd160+2];
	cvt.u32.u16 	%r837, %rs72;
	shl.b32 	%r838, %r837, 16;
	or.b32  	%r839, %r838, %r836;
	not.b32 	%r840, %r839;
	st.shared.u32 	[%r43], %r840;
	mul.lo.s32 	%r841, %r44, %r1;
	cvt.s64.s32 	%rd161, %r841;
	add.s64 	%rd162, %rd161, %rd152;
	mad.lo.s64 	%rd163, %rd162, 110, %rd150;
	ld.global.nc.u16 	%rs73, [%rd163];
	cvt.u32.u16 	%r842, %rs73;
	ld.global.nc.u16 	%rs74, [%rd163+2];
	cvt.u32.u16 	%r843, %rs74;
	shl.b32 	%r844, %r843, 16;
	or.b32  	%r845, %r844, %r842;
	not.b32 	%r846, %r845;
	st.shared.u32 	[%r45], %r846;
	mul.lo.s32 	%r847, %r46, %r1;
	cvt.s64.s32 	%rd164, %r847;
	add.s64 	%rd165, %rd164, %rd152;
	mad.lo.s64 	%rd166, %rd165, 110, %rd150;
	ld.global.nc.u16 	%rs75, [%rd166];
	cvt.u32.u16 	%r848, %rs75;
	ld.global.nc.u16 	%rs76, [%rd166+2];
	cvt.u32.u16 	%r849, %rs76;
	shl.b32 	%r850, %r849, 16;
	or.b32  	%r851, %r850, %r848;
	not.b32 	%r852, %r851;
	st.shared.u32 	[%r47], %r852;
	mul.lo.s32 	%r853, %r48, %r1;
	cvt.s64.s32 	%rd167, %r853;
	add.s64 	%rd168, %rd167, %rd152;
	mad.lo.s64 	%rd169, %rd168, 110, %rd150;
	ld.global.nc.u16 	%rs77, [%rd169];
	cvt.u32.u16 	%r854, %rs77;
	ld.global.nc.u16 	%rs78, [%rd169+2];
	cvt.u32.u16 	%r855, %rs78;
	shl.b32 	%r856, %r855, 16;
	or.b32  	%r857, %r856, %r854;
	not.b32 	%r858, %r857;
	st.shared.u32 	[%r49], %r858;
	mul.lo.s32 	%r859, %r50, %r1;
	cvt.s64.s32 	%rd170, %r859;
	add.s64 	%rd171, %rd170, %rd152;
	mad.lo.s64 	%rd172, %rd171, 110, %rd150;
	ld.global.nc.u16 	%rs79, [%rd172];
	cvt.u32.u16 	%r860, %rs79;
	ld.global.nc.u16 	%rs80, [%rd172+2];
	cvt.u32.u16 	%r861, %rs80;
	shl.b32 	%r862, %r861, 16;
	or.b32  	%r863, %r862, %r860;
	not.b32 	%r864, %r863;
	st.shared.u32 	[%r51], %r864;
	mul.lo.s32 	%r865, %r52, %r1;
	cvt.s64.s32 	%rd173, %r865;
	add.s64 	%rd174, %rd173, %rd152;
	mad.lo.s64 	%rd175, %rd174, 110, %rd150;
	ld.global.nc.u16 	%rs81, [%rd175];
	cvt.u32.u16 	%r866, %rs81;
	ld.global.nc.u16 	%rs82, [%rd175+2];
	cvt.u32.u16 	%r867, %rs82;
	shl.b32 	%r868, %r867, 16;
	or.b32  	%r869, %r868, %r866;
	not.b32 	%r870, %r869;
	st.shared.u32 	[%r53], %r870;
	mul.lo.s32 	%r871, %r54, %r1;
	cvt.s64.s32 	%rd176, %r871;
	add.s64 	%rd177, %rd176, %rd152;
	mad.lo.s64 	%rd178, %rd177, 110, %rd150;
	ld.global.nc.u16 	%rs83, [%rd178];
	cvt.u32.u16 	%r872, %rs83;
	ld.global.nc.u16 	%rs84, [%rd178+2];
	cvt.u32.u16 	%r873, %rs84;
	shl.b32 	%r874, %r873, 16;
	or.b32  	%r875, %r874, %r872;
	not.b32 	%r876, %r875;
	st.shared.u32 	[%r55], %r876;
	mul.lo.s32 	%r877, %r56, %r1;
	cvt.s64.s32 	%rd179, %r877;
	add.s64 	%rd180, %rd179, %rd152;
	mad.lo.s64 	%rd181, %rd180, 110, %rd150;
	ld.global.nc.u16 	%rs85, [%rd181];
	cvt.u32.u16 	%r878, %rs85;
	ld.global.nc.u16 	%rs86, [%rd181+2];
	cvt.u32.u16 	%r879, %rs86;
	shl.b32 	%r880, %r879, 16;
	or.b32  	%r881, %r880, %r878;
	not.b32 	%r882, %r881;
	st.shared.u32 	[%r57], %r882;
	mul.lo.s32 	%r883, %r58, %r1;
	cvt.s64.s32 	%rd182, %r883;
	add.s64 	%rd183, %rd182, %rd152;
	mad.lo.s64 	%rd184, %rd183, 110, %rd150;
	ld.global.nc.u16 	%rs87, [%rd184];
	cvt.u32.u16 	%r884, %rs87;
	ld.global.nc.u16 	%rs88, [%rd184+2];
	cvt.u32.u16 	%r885, %rs88;
	shl.b32 	%r886, %r885, 16;
	or.b32  	%r887, %r886, %r884;
	not.b32 	%r888, %r887;
	st.shared.u32 	[%r59], %r888;
	mul.lo.s32 	%r889, %r60, %r1;
	cvt.s64.s32 	%rd185, %r889;
	add.s64 	%rd186, %rd185, %rd152;
	mad.lo.s64 	%rd187, %rd186, 110, %rd150;
	ld.global.nc.u16 	%rs89, [%rd187];
	cvt.u32.u16 	%r890, %rs89;
	ld.global.nc.u16 	%rs90, [%rd187+2];
	cvt.u32.u16 	%r891, %rs90;
	shl.b32 	%r892, %r891, 16;
	or.b32  	%r893, %r892, %r890;
	not.b32 	%r894, %r893;
	st.shared.u32 	[%r61], %r894;
	mul.lo.s32 	%r895, %r62, %r1;
	cvt.s64.s32 	%rd188, %r895;
	add.s64 	%rd189, %rd188, %rd152;
	mad.lo.s64 	%rd190, %rd189, 110, %rd150;
	ld.global.nc.u16 	%rs91, [%rd190];
	cvt.u32.u16 	%r896, %rs91;
	ld.global.nc.u16 	%rs92, [%rd190+2];
	cvt.u32.u16 	%r897, %rs92;
	shl.b32 	%r898, %r897, 16;
	or.b32  	%r899, %r898, %r896;
	not.b32 	%r900, %r899;
	st.shared.u32 	[%r63], %r900;
	mul.lo.s32 	%r901, %r64, %r1;
	cvt.s64.s32 	%rd191, %r901;
	add.s64 	%rd192, %rd191, %rd152;
	mad.lo.s64 	%rd193, %rd192, 110, %rd150;
	ld.global.nc.u16 	%rs93, [%rd193];
	cvt.u32.u16 	%r902, %rs93;
	ld.global.nc.u16 	%rs94, [%rd193+2];
	cvt.u32.u16 	%r903, %rs94;
	shl.b32 	%r904, %r903, 16;
	or.b32  	%r905, %r904, %r902;
	not.b32 	%r906, %r905;
	st.shared.u32 	[%r65], %r906;
	mul.lo.s32 	%r907, %r66, %r1;
	cvt.s64.s32 	%rd194, %r907;
	add.s64 	%rd195, %rd194, %rd152;
	mad.lo.s64 	%rd196, %rd195, 110, %rd150;
	ld.global.nc.u16 	%rs95, [%rd196];
	cvt.u32.u16 	%r908, %rs95;
	ld.global.nc.u16 	%rs96, [%rd196+2];
	cvt.u32.u16 	%r909, %rs96;
	shl.b32 	%r910, %r909, 16;
	or.b32  	%r911, %r910, %r908;
	not.b32 	%r912, %r911;
	st.shared.u32 	[%r67], %r912;
	mul.lo.s32 	%r913, %r68, %r1;
	cvt.s64.s32 	%rd197, %r913;
	add.s64 	%rd198, %rd197, %rd152;
	mad.lo.s64 	%rd199, %rd198, 110, %rd150;
	ld.global.nc.u16 	%rs97, [%rd199];
	cvt.u32.u16 	%r914, %rs97;
	ld.global.nc.u16 	%rs98, [%rd199+2];
	cvt.u32.u16 	%r915, %rs98;
	shl.b32 	%r916, %r915, 16;
	or.b32  	%r917, %r916, %r914;
	not.b32 	%r918, %r917;
	st.shared.u32 	[%r69], %r918;
	mul.lo.s32 	%r919, %r70, %r1;
	cvt.s64.s32 	%rd200, %r919;
	shr.u32 	%r920, %r552, 2;
	and.b32  	%r921, %r920, 1;
	cvt.u64.u32 	%rd201, %r921;
	add.s64 	%rd202, %rd200, %rd201;
	mad.lo.s64 	%rd203, %rd202, 110, %rd44;
	add.s64 	%rd204, %rd203, %rd37;
	ld.global.nc.u16 	%rs99, [%rd204+96];
	cvt.u32.u16 	%r922, %rs99;
	ld.global.nc.u16 	%rs100, [%rd204+98];
	cvt.u32.u16 	%r923, %rs100;
	shl.b32 	%r924, %r923, 16;
	or.b32  	%r925, %r924, %r922;
	shl.b32 	%r926, %r552, 1;
	and.b32  	%r927, %r926, 4;
	shr.s32 	%r928, %r925, %r927;
	and.b32  	%r929, %r928, 252645135;
	ld.global.nc.u16 	%rs101, [%rd203+104];
	cvt.u32.u16 	%r930, %rs101;
	ld.global.nc.u16 	%rs102, [%rd203+106];
	cvt.u32.u16 	%r931, %rs102;
	shl.b32 	%r932, %r931, 16;
	or.b32  	%r933, %r932, %r930;
	and.b32  	%r934, %r926, 6;
	shr.s32 	%r935, %r933, %r934;
	shl.b32 	%r936, %r935, 4;
	and.b32  	%r937, %r936, 808464432;
	or.b32  	%r521, %r937, %r929;
	xor.b32  	%r938, %r521, 538976288;
	add.s32 	%r939, %r521, 1616928864;
	xor.b32  	%r940, %r939, -2139062144;
	xor.b32  	%r941, %r939, %r521;
	and.b32  	%r519, %r941, %r938;
	// begin inline asm
	prmt.b32 %r519, %r519, 0, 0xba98;
	// end inline asm
	// begin inline asm
	prmt.b32 %r521, %r521, 0, 0xba98;
	// end inline asm
	xor.b32  	%r942, %r521, 2139062143;
	not.b32 	%r943, %r519;
	and.b32  	%r944, %r940, %r943;
	and.b32  	%r945, %r942, %r519;
	or.b32  	%r946, %r944, %r945;
	st.shared.u32 	[%r71], %r946;
	mul.lo.s32 	%r947, %r72, %r1;
	cvt.s64.s32 	%rd205, %r947;
	add.s64 	%rd206, %rd205, %rd201;
	mad.lo.s64 	%rd207, %rd206, 110, %rd44;
	add.s64 	%rd208, %rd207, %rd37;
	ld.global.nc.u16 	%rs103, [%rd208+96];
	cvt.u32.u16 	%r948, %rs103;
	ld.global.nc.u16 	%rs104, [%rd208+98];
	cvt.u32.u16 	%r949, %rs104;
	shl.b32 	%r950, %r949, 16;
	or.b32  	%r951, %r950, %r948;
	shr.s32 	%r952, %r951, %r927;
	and.b32  	%r953, %r952, 252645135;
	ld.global.nc.u16 	%rs105, [%rd207+104];
	cvt.u32.u16 	%r954, %rs105;
	ld.global.nc.u16 	%rs106, [%rd207+106];
	cvt.u32.u16 	%r955, %rs106;
	shl.b32 	%r956, %r955, 16;
	or.b32  	%r957, %r956, %r954;
	shr.s32 	%r958, %r957, %r934;
	shl.b32 	%r959, %r958, 4;
	and.b32  	%r960, %r959, 808464432;
	or.b32  	%r525, %r960, %r953;
	xor.b32  	%r961, %r525, 538976288;
	add.s32 	%r962, %r525, 1616928864;
	xor.b32  	%r963, %r962, -2139062144;
	xor.b32  	%r964, %r962, %r525;
	and.b32  	%r523, %r964, %r961;
	// begin inline asm
	prmt.b32 %r523, %r523, 0, 0xba98;
	// end inline asm
	// begin inline asm
	prmt.b32 %r525, %r525, 0, 0xba98;
	// end inline asm
	xor.b32  	%r965, %r525, 2139062143;
	not.b32 	%r966, %r523;
	and.b32  	%r967, %r963, %r966;
	and.b32  	%r968, %r965, %r523;
	or.b32  	%r969, %r967, %r968;
	st.shared.u32 	[%r73], %r969;
	mul.lo.s32 	%r970, %r74, %r1;
	cvt.s64.s32 	%rd209, %r970;
	add.s64 	%rd210, %rd209, %rd201;
	mad.lo.s64 	%rd211, %rd210, 110, %rd44;
	add.s64 	%rd212, %rd211, %rd37;
	ld.global.nc.u16 	%rs107, [%rd212+96];
	cvt.u32.u16 	%r971, %rs107;
	ld.global.nc.u16 	%rs108, [%rd212+98];
	cvt.u32.u16 	%r972, %rs108;
	shl.b32 	%r973, %r972, 16;
	or.b32  	%r974, %r973, %r971;
	shr.s32 	%r975, %r974, %r927;
	and.b32  	%r976, %r975, 252645135;
	ld.global.nc.u16 	%rs109, [%rd211+104];
	cvt.u32.u16 	%r977, %rs109;
	ld.global.nc.u16 	%rs110, [%rd211+106];
	cvt.u32.u16 	%r978, %rs110;
	shl.b32 	%r979, %r978, 16;
	or.b32  	%r980, %r979, %r977;
	shr.s32 	%r981, %r980, %r934;
	shl.b32 	%r982, %r981, 4;
	and.b32  	%r983, %r982, 808464432;
	or.b32  	%r529, %r983, %r976;
	xor.b32  	%r984, %r529, 538976288;
	add.s32 	%r985, %r529, 1616928864;
	xor.b32  	%r986, %r985, -2139062144;
	xor.b32  	%r987, %r985, %r529;
	and.b32  	%r527, %r987, %r984;
	// begin inline asm
	prmt.b32 %r527, %r527, 0, 0xba98;
	// end inline asm
	// begin inline asm
	prmt.b32 %r529, %r529, 0, 0xba98;
	// end inline asm
	xor.b32  	%r988, %r529, 2139062143;
	not.b32 	%r989, %r527;
	and.b32  	%r990, %r986, %r989;
	and.b32  	%r991, %r988, %r527;
	or.b32  	%r992, %r990, %r991;
	st.shared.u32 	[%r75], %r992;
	mul.lo.s32 	%r993, %r76, %r1;
	cvt.s64.s32 	%rd213, %r993;
	add.s64 	%rd214, %rd213, %rd201;
	mad.lo.s64 	%rd215, %rd214, 110, %rd44;
	add.s64 	%rd216, %rd215, %rd37;
	ld.global.nc.u16 	%rs111, [%rd216+96];
	cvt.u32.u16 	%r994, %rs111;
	ld.global.nc.u16 	%rs112, [%rd216+98];
	cvt.u32.u16 	%r995, %rs112;
	shl.b32 	%r996, %r995, 16;
	or.b32  	%r997, %r996, %r994;
	shr.s32 	%r998, %r997, %r927;
	and.b32  	%r999, %r998, 252645135;
	ld.global.nc.u16 	%rs113, [%rd215+104];
	cvt.u32.u16 	%r1000, %rs113;
	ld.global.nc.u16 	%rs114, [%rd215+106];
	cvt.u32.u16 	%r1001, %rs114;
	shl.b32 	%r1002, %r1001, 16;
	or.b32  	%r1003, %r1002, %r1000;
	shr.s32 	%r1004, %r1003, %r934;
	shl.b32 	%r1005, %r1004, 4;
	and.b32  	%r1006, %r1005, 808464432;
	or.b32  	%r533, %r1006, %r999;
	xor.b32  	%r1007, %r533, 538976288;
	add.s32 	%r1008, %r533, 1616928864;
	xor.b32  	%r1009, %r1008, -2139062144;
	xor.b32  	%r1010, %r1008, %r533;
	and.b32  	%r531, %r1010, %r1007;
	// begin inline asm
	prmt.b32 %r531, %r531, 0, 0xba98;
	// end inline asm
	// begin inline asm
	prmt.b32 %r533, %r533, 0, 0xba98;
	// end inline asm
	xor.b32  	%r1011, %r533, 2139062143;
	not.b32 	%r1012, %r531;
	and.b32  	%r1013, %r1009, %r1012;
	and.b32  	%r1014, %r1011, %r531;
	or.b32  	%r1015, %r1013, %r1014;
	st.shared.u32 	[%r77], %r1015;
	mul.lo.s32 	%r1016, %r78, %r1;
	cvt.s64.s32 	%rd217, %r1016;
	add.s64 	%rd218, %rd217, %rd201;
	mad.lo.s64 	%rd219, %rd218, 110, %rd44;
	add.s64 	%rd220, %rd219, %rd37;
	ld.global.nc.u16 	%rs115, [%rd220+96];
	cvt.u32.u16 	%r1017, %rs115;
	ld.global.nc.u16 	%rs116, [%rd220+98];
	cvt.u32.u16 	%r1018, %rs116;
	shl.b32 	%r1019, %r1018, 16;
	or.b32  	%r1020, %r1019, %r1017;
	shr.s32 	%r1021, %r1020, %r927;
	and.b32  	%r1022, %r1021, 252645135;
	ld.global.nc.u16 	%rs117, [%rd219+104];
	cvt.u32.u16 	%r1023, %rs117;
	ld.global.nc.u16 	%rs118, [%rd219+106];
	cvt.u32.u16 	%r1024, %rs118;
	shl.b32 	%r1025, %r1024, 16;
	or.b32  	%r1026, %r1025, %r1023;
	shr.s32 	%r1027, %r1026, %r934;
	shl.b32 	%r1028, %r1027, 4;
	and.b32  	%r1029, %r1028, 808464432;
	or.b32  	%r537, %r1029, %r1022;
	xor.b32  	%r1030, %r537, 538976288;
	add.s32 	%r1031, %r537, 1616928864;
	xor.b32  	%r1032, %r1031, -2139062144;
	xor.b32  	%r1033, %r1031, %r537;
	and.b32  	%r535, %r1033, %r1030;
	// begin inline asm
	prmt.b32 %r535, %r535, 0, 0xba98;
	// end inline asm
	// begin inline asm
	prmt.b32 %r537, %r537, 0, 0xba98;
	// end inline asm
	xor.b32  	%r1034, %r537, 2139062143;
	not.b32 	%r1035, %r535;
	and.b32  	%r1036, %r1032, %r1035;
	and.b32  	%r1037, %r1034, %r535;
	or.b32  	%r1038, %r1036, %r1037;
	st.shared.u32 	[%r79], %r1038;
	mul.lo.s32 	%r1039, %r80, %r1;
	cvt.s64.s32 	%rd221, %r1039;
	add.s64 	%rd222, %rd221, %rd201;
	mad.lo.s64 	%rd223, %rd222, 110, %rd44;
	add.s64 	%rd224, %rd223, %rd37;
	ld.global.nc.u16 	%rs119, [%rd224+96];
	cvt.u32.u16 	%r1040, %rs119;
	ld.global.nc.u16 	%rs120, [%rd224+98];
	cvt.u32.u16 	%r1041, %rs120;
	shl.b32 	%r1042, %r1041, 16;
	or.b32  	%r1043, %r1042, %r1040;
	shr.s32 	%r1044, %r1043, %r927;
	and.b32  	%r1045, %r1044, 252645135;
	ld.global.nc.u16 	%rs121, [%rd223+104];
	cvt.u32.u16 	%r1046, %rs121;
	ld.global.nc.u16 	%rs122, [%rd223+106];
	cvt.u32.u16 	%r1047, %rs122;
	shl.b32 	%r1048, %r1047, 16;
	or.b32  	%r1049, %r1048, %r1046;
	shr.s32 	%r1050, %r1049, %r934;
	shl.b32 	%r1051, %r1050, 4;
	and.b32  	%r1052, %r1051, 808464432;
	or.b32  	%r541, %r1052, %r1045;
	xor.b32  	%r1053, %r541, 538976288;
	add.s32 	%r1054, %r541, 1616928864;
	xor.b32  	%r1055, %r1054, -2139062144;
	xor.b32  	%r1056, %r1054, %r541;
	and.b32  	%r539, %r1056, %r1053;
	// begin inline asm
	prmt.b32 %r539, %r539, 0, 0xba98;
	// end inline asm
	// begin inline asm
	prmt.b32 %r541, %r541, 0, 0xba98;
	// end inline asm
	xor.b32  	%r1057, %r541, 2139062143;
	not.b32 	%r1058, %r539;
	and.b32  	%r1059, %r1055, %r1058;
	and.b32  	%r1060, %r1057, %r539;
	or.b32  	%r1061, %r1059, %r1060;
	st.shared.u32 	[%r81], %r1061;
	mul.lo.s32 	%r1062, %r82, %r1;
	cvt.s64.s32 	%rd225, %r1062;
	add.s64 	%rd226, %rd225, %rd201;
	mad.lo.s64 	%rd227, %rd226, 110, %rd44;
	add.s64 	%rd228, %rd227, %rd37;
	ld.global.nc.u16 	%rs123, [%rd228+96];
	cvt.u32.u16 	%r1063, %rs123;
	ld.global.nc.u16 	%rs124, [%rd228+98];
	cvt.u32.u16 	%r1064, %rs124;
	shl.b32 	%r1065, %r1064, 16;
	or.b32  	%r1066, %r1065, %r1063;
	shr.s32 	%r1067, %r1066, %r927;
	and.b32  	%r1068, %r1067, 252645135;
	ld.global.nc.u16 	%rs125, [%rd227+104];
	cvt.u32.u16 	%r1069, %rs125;
	ld.global.nc.u16 	%rs126, [%rd227+106];
	cvt.u32.u16 	%r1070, %rs126;
	shl.b32 	%r1071, %r1070, 16;
	or.b32  	%r1072, %r1071, %r1069;
	shr.s32 	%r1073, %r1072, %r934;
	shl.b32 	%r1074, %r1073, 4;
	and.b32  	%r1075, %r1074, 808464432;
	or.b32  	%r545, %r1075, %r1068;
	xor.b32  	%r1076, %r545, 538976288;
	add.s32 	%r1077, %r545, 1616928864;
	xor.b32  	%r1078, %r1077, -2139062144;
	xor.b32  	%r1079, %r1077, %r545;
	and.b32  	%r543, %r1079, %r1076;
	// begin inline asm
	prmt.b32 %r543, %r543, 0, 0xba98;
	// end inline asm
	// begin inline asm
	prmt.b32 %r545, %r545, 0, 0xba98;
	// end inline asm
	xor.b32  	%r1080, %r545, 2139062143;
	not.b32 	%r1081, %r543;
	and.b32  	%r1082, %r1078, %r1081;
	and.b32  	%r1083, %r1080, %r543;
	or.b32  	%r1084, %r1082, %r1083;
	st.shared.u32 	[%r83], %r1084;
	mul.lo.s32 	%r1085, %r84, %r1;
	cvt.s64.s32 	%rd229, %r1085;
	add.s64 	%rd230, %rd229, %rd201;
	mad.lo.s64 	%rd231, %rd230, 110, %rd44;
	add.s64 	%rd232, %rd231, %rd37;
	ld.global.nc.u16 	%rs127, [%rd232+96];
	cvt.u32.u16 	%r1086, %rs127;
	ld.global.nc.u16 	%rs128, [%rd232+98];
	cvt.u32.u16 	%r1087, %rs128;
	shl.b32 	%r1088, %r1087, 16;
	or.b32  	%r1089, %r1088, %r1086;
	shr.s32 	%r1090, %r1089, %r927;
	and.b32  	%r1091, %r1090, 252645135;
	ld.global.nc.u16 	%rs129, [%rd231+104];
	cvt.u32.u16 	%r1092, %rs129;
	ld.global.nc.u16 	%rs130, [%rd231+106];
	cvt.u32.u16 	%r1093, %rs130;
	shl.b32 	%r1094, %r1093, 16;
	or.b32  	%r1095, %r1094, %r1092;
	shr.s32 	%r1096, %r1095, %r934;
	shl.b32 	%r1097, %r1096, 4;
	and.b32  	%r1098, %r1097, 808464432;
	or.b32  	%r549, %r1098, %r1091;
	xor.b32  	%r1099, %r549, 538976288;
	add.s32 	%r1100, %r549, 1616928864;
	xor.b32  	%r1101, %r1100, -2139062144;
	xor.b32  	%r1102, %r1100, %r549;
	and.b32  	%r547, %r1102, %r1099;
	// begin inline asm
	prmt.b32 %r547, %r547, 0, 0xba98;
	// end inline asm
	// begin inline asm
	prmt.b32 %r549, %r549, 0, 0xba98;
	// end inline asm
	xor.b32  	%r1103, %r549, 2139062143;
	not.b32 	%r1104, %r547;
	and.b32  	%r1105, %r1101, %r1104;
	and.b32  	%r1106, %r1103, %r547;
	or.b32  	%r1107, %r1105, %r1106;
	st.shared.u32 	[%r85], %r1107;
	mov.b32 	%r25609, 0;
$L__BB119_3:
	ld.param.u64 	%rd341, [mul_mat_q3_K_param_1];
	shl.b32 	%r1112, %r25609, 5;
	mov.u32 	%r1113, %tid.x;
	add.s32 	%r1114, %r1112, %r1113;
	shr.u32 	%r1115, %r1114, 3;
	shl.b32 	%r1116, %r25608, 3;
	add.s32 	%r1117, %r1115, %r1116;
	add.s32 	%r1118, %r1117, %r86;
	shl.b32 	%r1119, %r1113, 2;
	and.b32  	%r1120, %r1119, 28;
	cvt.u64.u32 	%rd233, %r1120;
	cvta.to.global.u64 	%rd234, %rd341;
	add.s64 	%rd235, %rd234, %rd233;
	mul.wide.s32 	%rd236, %r1118, 36;
	add.s64 	%rd237, %rd235, %rd236;
	ld.global.nc.u32 	%r1121, [%rd237+4];
	mov.u32 	%r1122, %tid.y;
	shl.b32 	%r1123, %r1122, 7;
	and.b32  	%r1124, %r1119, 124;
	or.b32  	%r1125, %r1123, %r1124;
	mov.u32 	%r1126, _ZZN34_INTERNAL_c8396950_4_k_cu_1fba617b9mul_mat_qILi256ELi4ELi16ELb0E10block_q3_KLi128ELi128ELi4EXadL_ZNS_19allocate_tiles_q3_KILi128EEEvPPiPP7__half2S4_S4_EEXadL_ZNS_15load_tiles_q3_KILi128ELi4ELb1EEEvPKvS3_S6_S3_S3_RKiSC_SC_SC_EELi2EXadL_ZNS_25vec_dot_q3_K_q8_1_mul_matEPSB_PKS5_SD_SD_SD_SF_SC_SC_SC_EEEEvSA_SA_PfiiiiiE9tile_y_qs;
	add.s32 	%r1127, %r1126, %r1125;
	st.shared.u32 	[%r1127], %r1121;
	add.s32 	%r1128, %r1117, %r87;
	mul.wide.s32 	%rd238, %r1128, 36;
	add.s64 	%rd239, %rd235, %rd238;
	ld.global.nc.u32 	%r1129, [%rd239+4];
	st.shared.u32 	[%r1127+512], %r1129;
	add.s32 	%r1130, %r1117, %r88;
	mul.wide.s32 	%rd240, %r1130, 36;
	add.s64 	%rd241, %rd235, %rd240;
	ld.global.nc.u32 	%r1131, [%rd241+4];
	st.shared.u32 	[%r1127+1024], %r1131;
	add.s32 	%r1132, %r1117, %r89;
	mul.wide.s32 	%rd242, %r1132, 36;
	add.s64 	%rd243, %rd235, %rd242;
	ld.global.nc.u32 	%r1133, [%rd243+4];
	st.shared.u32 	[%r1127+1536], %r1133;
	add.s32 	%r1134, %r1117, %r90;
	mul.wide.s32 	%rd244, %r1134, 36;
	add.s64 	%rd245, %rd235, %rd244;
	ld.global.nc.u32 	%r1135, [%rd245+4];
	st.shared.u32 	[%r1127+2048], %r1135;
	add.s32 	%r1136, %r1117, %r91;
	mul.wide.s32 	%rd246, %r1136, 36;
	add.s64 	%rd247, %rd235, %rd246;
	ld.global.nc.u32 	%r1137, [%rd247+4];
	st.shared.u32 	[%r1127+2560], %r1137;
	add.s32 	%r1138, %r1117, %r92;
	mul.wide.s32 	%rd248, %r1138, 36;
	add.s64 	%rd249, %rd235, %rd248;
	ld.global.nc.u32 	%r1139, [%rd249+4];
	st.shared.u32 	[%r1127+3072], %r1139;
	add.s32 	%r1140, %r1117, %r93;
	mul.wide.s32 	%rd250, %r1140, 36;
	add.s64 	%rd251, %rd235, %rd250;
	ld.global.nc.u32 	%r1141, [%rd251+4];
	st.shared.u32 	[%r1127+3584], %r1141;
	add.s32 	%r1142, %r1117, %r94;
	mul.wide.s32 	%rd252, %r1142, 36;
	add.s64 	%rd253, %rd235, %rd252;
	ld.global.nc.u32 	%r1143, [%rd253+4];
	st.shared.u32 	[%r1127+4096], %r1143;
	add.s32 	%r1144, %r1117, %r95;
	mul.wide.s32 	%rd254, %r1144, 36;
	add.s64 	%rd255, %rd235, %rd254;
	ld.global.nc.u32 	%r1145, [%rd255+4];
	st.shared.u32 	[%r1127+4608], %r1145;
	add.s32 	%r1146, %r1117, %r96;
	mul.wide.s32 	%rd256, %r1146, 36;
	add.s64 	%rd257, %rd235, %rd256;
	ld.global.nc.u32 	%r1147, [%rd257+4];
	st.shared.u32 	[%r1127+5120], %r1147;
	add.s32 	%r1148, %r1117, %r97;
	mul.wide.s32 	%rd258, %r1148, 36;
	add.s64 	%rd259, %rd235, %rd258;
	ld.global.nc.u32 	%r1149, [%rd259+4];
	st.shared.u32 	[%r1127+5632], %r1149;
	add.s32 	%r1150, %r1117, %r98;
	mul.wide.s32 	%rd260, %r1150, 36;
	add.s64 	%rd261, %rd235, %rd260;
	ld.global.nc.u32 	%r1151, [%rd261+4];
	st.shared.u32 	[%r1127+6144], %r1151;
	add.s32 	%r1152, %r1117, %r99;
	mul.wide.s32 	%rd262, %r1152, 36;
	add.s64 	%rd263, %rd235, %rd262;
	ld.global.nc.u32 	%r1153, [%rd263+4];
	st.shared.u32 	[%r1127+6656], %r1153;
	add.s32 	%r1154, %r1117, %r100;
	mul.wide.s32 	%rd264, %r1154, 36;
	add.s64 	%rd265, %rd235, %rd264;
	ld.global.nc.u32 	%r1155, [%rd265+4];
	st.shared.u32 	[%r1127+7168], %r1155;
	add.s32 	%r1156, %r1117, %r101;
	mul.wide.s32 	%rd266, %r1156, 36;
	add.s64 	%rd267, %rd235, %rd266;
	ld.global.nc.u32 	%r1157, [%rd267+4];
	st.shared.u32 	[%r1127+7680], %r1157;
	add.s32 	%r1158, %r1117, %r102;
	mul.wide.s32 	%rd268, %r1158, 36;
	add.s64 	%rd269, %rd235, %rd268;
	ld.global.nc.u32 	%r1159, [%rd269+4];
	st.shared.u32 	[%r1127+8192], %r1159;
	add.s32 	%r1160, %r1117, %r103;
	mul.wide.s32 	%rd270, %r1160, 36;
	add.s64 	%rd271, %rd235, %rd270;
	ld.global.nc.u32 	%r1161, [%rd271+4];
	st.shared.u32 	[%r1127+8704], %r1161;
	add.s32 	%r1162, %r1117, %r104;
	mul.wide.s32 	%rd272, %r1162, 36;
	add.s64 	%rd273, %rd235, %rd272;
	ld.global.nc.u32 	%r1163, [%rd273+4];
	st.shared.u32 	[%r1127+9216], %r1163;
	add.s32 	%r1164, %r1117, %r105;
	mul.wide.s32 	%rd274, %r1164, 36;
	add.s64 	%rd275, %rd235, %rd274;
	ld.global.nc.u32 	%r1165, [%rd275+4];
	st.shared.u32 	[%r1127+9728], %r1165;
	add.s32 	%r1166, %r1117, %r106;
	mul.wide.s32 	%rd276, %r1166, 36;
	add.s64 	%rd277, %rd235, %rd276;
	ld.global.nc.u32 	%r1167, [%rd277+4];
	st.shared.u32 	[%r1127+10240], %r1167;
	add.s32 	%r1168, %r1117, %r107;
	mul.wide.s32 	%rd278, %r1168, 36;
	add.s64 	%rd279, %rd235, %rd278;
	ld.global.nc.u32 	%r1169, [%rd279+4];
	st.shared.u32 	[%r1127+10752], %r1169;
	add.s32 	%r1170, %r1117, %r108;
	mul.wide.s32 	%rd280, %r1170, 36;
	add.s64 	%rd281, %rd235, %rd280;
	ld.global.nc.u32 	%r1171, [%rd281+4];
	st.shared.u32 	[%r1127+11264], %r1171;
	add.s32 	%r1172, %r1117, %r109;
	mul.wide.s32 	%rd282, %r1172, 36;
	add.s64 	%rd283, %rd235, %rd282;
	ld.global.nc.u32 	%r1173, [%rd283+4];
	st.shared.u32 	[%r1127+11776], %r1173;
	add.s32 	%r1174, %r1117, %r110;
	mul.wide.s32 	%rd284, %r1174, 36;
	add.s64 	%rd285, %rd235, %rd284;
	ld.global.nc.u32 	%r1175, [%rd285+4];
	st.shared.u32 	[%r1127+12288], %r1175;
	add.s32 	%r1176, %r1117, %r111;
	mul.wide.s32 	%rd286, %r1176, 36;
	add.s64 	%rd287, %rd235, %rd286;
	ld.global.nc.u32 	%r1177, [%rd287+4];
	st.shared.u32 	[%r1127+12800], %r1177;
	add.s32 	%r1178, %r1117, %r112;
	mul.wide.s32 	%rd288, %r1178, 36;
	add.s64 	%rd289, %rd235, %rd288;
	ld.global.nc.u32 	%r1179, [%rd289+4];
	st.shared.u32 	[%r1127+13312], %r1179;
	add.s32 	%r1180, %r1117, %r113;
	mul.wide.s32 	%rd290, %r1180, 36;
	add.s64 	%rd291, %rd235, %rd290;
	ld.global.nc.u32 	%r1181, [%rd291+4];
	st.shared.u32 	[%r1127+13824], %r1181;
	add.s32 	%r1182, %r1117, %r114;
	mul.wide.s32 	%rd292, %r1182, 36;
	add.s64 	%rd293, %rd235, %rd292;
	ld.global.nc.u32 	%r1183, [%rd293+4];
	st.shared.u32 	[%r1127+14336], %r1183;
	add.s32 	%r1184, %r1117, %r115;
	mul.wide.s32 	%rd294, %r1184, 36;
	add.s64 	%rd295, %rd235, %rd294;
	ld.global.nc.u32 	%r1185, [%rd295+4];
	st.shared.u32 	[%r1127+14848], %r1185;
	add.s32 	%r1186, %r1117, %r116;
	mul.wide.s32 	%rd296, %r1186, 36;
	add.s64 	%rd297, %rd235, %rd296;
	ld.global.nc.u32 	%r1187, [%rd297+4];
	st.shared.u32 	[%r1127+15360], %r1187;
	add.s32 	%r1188, %r1117, %r117;
	mul.wide.s32 	%rd298, %r1188, 36;
	add.s64 	%rd299, %rd235, %rd298;
	ld.global.nc.u32 	%r1189, [%rd299+4];
	st.shared.u32 	[%r1127+15872], %r1189;
	shl.b32 	%r1190, %r25609, 2;
	and.b32  	%r1191, %r1113, 3;
	or.b32  	%r1192, %r1116, %r1191;
	add.s32 	%r1193, %r1192, %r1190;
	add.s32 	%r1194, %r1193, %r118;
	mul.wide.s32 	%rd300, %r1194, 36;
	add.s64 	%rd301, %rd234, %rd300;
	ld.global.nc.u32 	%r1108, [%rd301];
	// begin inline asm
	{.reg .f16 low,high;
 mov.b32 {low,high}, %r1108;
 mov.b16 %rs131, low;}
	// end inline asm
	// begin inline asm
	{  cvt.f32.f16 %f773, %rs131;}

	// end inline asm
	shr.u32 	%r1195, %r1113, 2;
	shl.b32 	%r1196, %r1122, 3;
	add.s32 	%r1197, %r1195, %r1196;
	shl.b32 	%r1198, %r1197, 4;
	and.b32  	%r1199, %r1198, 2032;
	and.b32  	%r1200, %r1119, 12;
	or.b32  	%r1201, %r1199, %r1200;
	mov.u32 	%r1202, _ZZN34_INTERNAL_c8396950_4_k_cu_1fba617b9mul_mat_qILi256ELi4ELi16ELb0E10block_q3_KLi128ELi128ELi4EXadL_ZNS_19allocate_tiles_q3_KILi128EEEvPPiPP7__half2S4_S4_EEXadL_ZNS_15load_tiles_q3_KILi128ELi4ELb1EEEvPKvS3_S6_S3_S3_RKiSC_SC_SC_EELi2EXadL_ZNS_25vec_dot_q3_K_q8_1_mul_matEPSB_PKS5_SD_SD_SD_SF_SC_SC_SC_EEEEvSA_SA_PfiiiiiE9tile_y_ds;
	add.s32 	%r1203, %r1202, %r1201;
	st.shared.f32 	[%r1203], %f773;
	add.s32 	%r1204, %r1193, %r119;
	mul.wide.s32 	%rd302, %r1204, 36;
	add.s64 	%rd303, %rd234, %rd302;
	ld.global.nc.u32 	%r1109, [%rd303];
	// begin inline asm
	{.reg .f16 low,high;
 mov.b32 {low,high}, %r1109;
 mov.b16 %rs133, low;}
	// end inline asm
	// begin inline asm
	{  cvt.f32.f16 %f774, %rs133;}

	// end inline asm
	add.s32 	%r1205, %r1198, 512;
	and.b32  	%r1206, %r1205, 2032;
	or.b32  	%r1207, %r1206, %r1200;
	add.s32 	%r1208, %r1202, %r1207;
	st.shared.f32 	[%r1208], %f774;
	add.s32 	%r1209, %r1193, %r120;
	mul.wide.s32 	%rd304, %r1209, 36;
	add.s64 	%rd305, %rd234, %rd304;
	ld.global.nc.u32 	%r1110, [%rd305];
	// begin inline asm
	{.reg .f16 low,high;
 mov.b32 {low,high}, %r1110;
 mov.b16 %rs135, low;}
	// end inline asm
	// begin inline asm
	{  cvt.f32.f16 %f775, %rs135;}

	// end inline asm
	xor.b32  	%r1210, %r1199, 1024;
	or.b32  	%r1211, %r1210, %r1200;
	add.s32 	%r1212, %r1202, %r1211;
	st.shared.f32 	[%r1212], %f775;
	add.s32 	%r1213, %r1193, %r121;
	mul.wide.s32 	%rd306, %r1213, 36;
	add.s64 	%rd307, %rd234, %rd306;
	ld.global.nc.u32 	%r1111, [%rd307];
	// begin inline asm
	{.reg .f16 low,high;
 mov.b32 {low,high}, %r1111;
 mov.b16 %rs137, low;}
	// end inline asm
	// begin inline asm
	{  cvt.f32.f16 %f776, %rs137;}

	// end inline asm
	add.s32 	%r1214, %r1198, 1536;
	and.b32  	%r1215, %r1214, 2032;
	or.b32  	%r1216, %r1215, %r1200;
	add.s32 	%r1217, %r1202, %r1216;
	st.shared.f32 	[%r1217], %f776;
	bar.sync 	0;
	shl.b32 	%r25610, %r25609, 3;
	add.s32 	%r1219, %r1112, 32;
	shr.u32 	%r1220, %r1219, 2;
	setp.ge.u32 	%p2, %r25610, %r1220;
	@%p2 bra 	$L__BB119_5;
$L__BB119_4:
	shr.u32 	%r9413, %r25610, 4;
	and.b32  	%r9414, %r25610, 14;
	shl.b32 	%r9415, %r9413, 2;
	and.b32  	%r9416, %r25610, 6;
	and.b32  	%r9417, %r25610, 1073741816;
	shl.b32 	%r9418, %r9413, 3;
	shl.b32 	%r9419, %r25610, 2;
	and.b32  	%r9420, %r9419, 24;
	mov.u32 	%r9421, %tid.y;
	shl.b32 	%r9422, %r9421, 5;
	or.b32  	%r9423, %r9422, %r9420;
	cvt.u16.u32 	%rs139, %r9423;
	shr.u16 	%rs140, %rs139, 1;
	cvt.u32.u16 	%r9424, %rs140;
	mov.u32 	%r9425, _ZZN34_INTERNAL_c8396950_4_k_cu_1fba617b9mul_mat_qILi256ELi4ELi16ELb0E10block_q3_KLi128ELi128ELi4EXadL_ZNS_19allocate_tiles_q3_KILi128EEEvPPiPP7__half2S4_S4_EEXadL_ZNS_15load_tiles_q3_KILi128ELi4ELb1EEEvPKvS3_S6_S3_S3_RKiSC_SC_SC_EELi2EXadL_ZNS_25vec_dot_q3_K_q8_1_mul_matEPSB_PKS5_SD_SD_SD_SF_SC_SC_SC_EEEEvSA_SA_PfiiiiiE9tile_y_ds;
	add.s32 	%r9426, %r9425, %r9424;
	mov.u32 	%r9427, %tid.x;
	shr.u32 	%r9428, %r9427, 2;
	shl.b32 	%r9429, %r9427, 3;
	add.s32 	%r9430, %r9428, %r9429;
	add.s32 	%r9431, %r9415, %r9430;
	shl.b32 	%r9432, %r9431, 2;
	mov.u32 	%r9433, _ZZN34_INTERNAL_c8396950_4_k_cu_1fba617b19allocate_tiles_q3_KILi128EEEvPPiPP7__half2S2_S2_E9tile_x_sc;
	add.s32 	%r9434, %r9433, %r9432;
	mad.lo.s32 	%r9435, %r9427, 33, %r9417;
	shr.u32 	%r9436, %r9427, 1;
	shl.b32 	%r9437, %r9427, 4;
	add.s32 	%r9438, %r9436, %r9437;
	add.s32 	%r9439, %r9418, %r9438;
	shl.b32 	%r9440, %r9435, 2;
	mov.u32 	%r9441, _ZZN34_INTERNAL_c8396950_4_k_cu_1fba617b19allocate_tiles_q3_KILi128EEEvPPiPP7__half2S2_S2_E9tile_x_ql;
	add.s32 	%r9442, %r9441, %r9440;
	ld.shared.u32 	%r9443, [%r9442];
	shr.s32 	%r9444, %r9443, %r9416;
	and.b32  	%r1223, %r9444, 50529027;
	shl.b32 	%r9445, %r9439, 2;
	mov.u32 	%r9446, _ZZN34_INTERNAL_c8396950_4_k_cu_1fba617b19allocate_tiles_q3_KILi128EEEvPPiPP7__half2S2_S2_E9tile_x_qh;
	add.s32 	%r9447, %r9446, %r9445;
	ld.shared.u32 	%r9448, [%r9447];
	shr.u32 	%r9449, %r9414, 1;
	shr.s32 	%r9450, %r9448, %r9449;
	shl.b32 	%r9451, %r9450, 2;
	and.b32  	%r9452, %r9451, 67372036;
	or.b32  	%r9453, %r9452, %r1223;
	sub.s32 	%r9454, %r1223, %r9452;
	add.s32 	%r9455, %r9454, -2139062144;
	xor.b32  	%r9456, %r9455, -2139062144;
	xor.b32  	%r9457, %r9455, %r1223;
	and.b32  	%r1221, %r9457, %r9453;
	// begin inline asm
	prmt.b32 %r1221, %r1221, 0, 0xba98;
	// end inline asm
	// begin inline asm
	prmt.b32 %r1223, %r1223, 0, 0xba98;
	// end inline asm
	xor.b32  	%r9458, %r1223, 2139062143;
	not.b32 	%r9459, %r1221;
	and.b32  	%r9460, %r9456, %r9459;
	and.b32  	%r9461, %r9458, %r1221;
	or.b32  	%r1254, %r9460, %r9461;
	ld.shared.u32 	%r9462, [%r9442+4];
	shr.s32 	%r9463, %r9462, %r9416;
	and.b32  	%r1227, %r9463, 50529027;
	ld.shared.u32 	%r9464, [%r9447+4];
	shr.s32 	%r9465, %r9464, %r9449;
	shl.b32 	%r9466, %r9465, 2;
	and.b32  	%r9467, %r9466, 67372036;
	or.b32  	%r9468, %r9467, %r1227;
	sub.s32 	%r9469, %r1227, %r9467;
	add.s32 	%r9470, %r9469, -2139062144;
	xor.b32  	%r9471, %r9470, -2139062144;
	xor.b32  	%r9472, %r9470, %r1227;
	and.b32  	%r1225, %r9472, %r9468;
	// begin inline asm
	prmt.b32 %r1225, %r1225, 0, 0xba98;
	// end inline asm
	// begin inline asm
	prmt.b32 %r1227, %r1227, 0, 0xba98;
	// end inline asm
	xor.b32  	%r9473, %r1227, 2139062143;
	not.b32 	%r9474, %r1225;
	and.b32  	%r9475, %r9471, %r9474;
	and.b32  	%r9476, %r9473, %r1225;
	or.b32  	%r1258, %r9475, %r9476;
	ld.shared.u32 	%r9477, [%r9442+8];
	shr.s32 	%r9478, %r9477, %r9416;
	and.b32  	%r1231, %r9478, 50529027;
	ld.shared.u32 	%r9479, [%r9447+8];
	shr.s32 	%r9480, %r9479, %r9449;
	shl.b32 	%r9481, %r9480, 2;
	and.b32  	%r9482, %r9481, 67372036;
	or.b32  	%r9483, %r9482, %r1231;
	sub.s32 	%r9484, %r1231, %r9482;
	add.s32 	%r9485, %r9484, -2139062144;
	xor.b32  	%r9486, %r9485, -2139062144;
	xor.b32  	%r9487, %r9485, %r1231;
	and.b32  	%r1229, %r9487, %r9483;
	// begin inline asm
	prmt.b32 %r1229, %r1229, 0, 0xba98;
	// end inline asm
	// begin inline asm
	prmt.b32 %r1231, %r1231, 0, 0xba98;
	// end inline asm
	xor.b32  	%r9488, %r1231, 2139062143;
	not.b32 	%r9489, %r1229;
	and.b32  	%r9490, %r9486, %r9489;
	and.b32  	%r9491, %r9488, %r1229;
	or.b32  	%r1262, %r9490, %r9491;
	ld.shared.u32 	%r9492, [%r9442+12];
	shr.s32 	%r9493, %r9492, %r9416;
	and.b32  	%r1235, %r9493, 50529027;
	ld.shared.u32 	%r9494, [%r9447+12];
	shr.s32 	%r9495, %r9494, %r9449;
	shl.b32 	%r9496, %r9495, 2;
	and.b32  	%r9497, %r9496, 67372036;
	or.b32  	%r9498, %r9497, %r1235;
	sub.s32 	%r9499, %r1235, %r9497;
	add.s32 	%r9500, %r9499, -2139062144;
	xor.b32  	%r9501, %r9500, -2139062144;
	xor.b32  	%r9502, %r9500, %r1235;
	and.b32  	%r1233, %r9502, %r9498;
	// begin inline asm
	prmt.b32 %r1233, %r1233, 0, 0xba98;
	// end inline asm
	// begin inline asm
	prmt.b32 %r1235, %r1235, 0, 0xba98;
	// end inline asm
	xor.b32  	%r9503, %r1235, 2139062143;
	not.b32 	%r9504, %r1233;
	and.b32  	%r9505, %r9501, %r9504;
	and.b32  	%r9506, %r9503, %r1233;
	or.b32  	%r1266, %r9505, %r9506;
	ld.shared.u32 	%r9507, [%r9442+16];
	shr.s32 	%r9508, %r9507, %r9416;
	and.b32  	%r1239, %r9508, 50529027;
	ld.shared.u32 	%r9509, [%r9447+16];
	shr.s32 	%r9510, %r9509, %r9449;
	shl.b32 	%r9511, %r9510, 2;
	and.b32  	%r9512, %r9511, 67372036;
	or.b32  	%r9513, %r9512, %r1239;
	sub.s32 	%r9514, %r1239, %r9512;
	add.s32 	%r9515, %r9514, -2139062144;
	xor.b32  	%r9516, %r9515, -2139062144;
	xor.b32  	%r9517, %r9515, %r1239;
	and.b32  	%r1237, %r9517, %r9513;
	// begin inline asm
	prmt.b32 %r1237, %r1237, 0, 0xba98;
	// end inline asm
	// begin inline asm
	prmt.b32 %r1239, %r1239, 0, 0xba98;
	// end inline asm
	xor.b32  	%r9518, %r1239, 2139062143;
	not.b32 	%r9519, %r1237;
	and.b32  	%r9520, %r9516, %r9519;
	and.b32  	%r9521, %r9518, %r1237;
	or.b32  	%r1270, %r9520, %r9521;
	ld.shared.u32 	%r9522, [%r9442+20];
	shr.s32 	%r9523, %r9522, %r9416;
	and.b32  	%r1243, %r9523, 50529027;
	ld.shared.u32 	%r9524, [%r9447+20];
	shr.s32 	%r9525, %r9524, %r9449;
	shl.b32 	%r9526, %r9525, 2;
	and.b32  	%r9527, %r9526, 67372036;
	or.b32  	%r9528, %r9527, %r1243;
	sub.s32 	%r9529, %r1243, %r9527;
	add.s32 	%r9530, %r9529, -2139062144;
	xor.b32  	%r9531, %r9530, -2139062144;
	xor.b32  	%r9532, %r9530, %r1243;
	and.b32  	%r1241, %r9532, %r9528;
	// begin inline asm
	prmt.b32 %r1241, %r1241, 0, 0xba98;
	// end inline asm
	// begin inline asm
	prmt.b32 %r1243, %r1243, 0, 0xba98;
	// end inline asm
	xor.b32  	%r9533, %r1243, 2139062143;
	not.b32 	%r9534, %r1241;
	and.b32  	%r9535, %r9531, %r9534;
	and.b32  	%r9536, %r9533, %r1241;
	or.b32  	%r1274, %r9535, %r9536;
	ld.shared.u32 	%r9537, [%r9442+24];
	shr.s32 	%r9538, %r9537, %r9416;
	and.b32  	%r1247, %r9538, 50529027;
	ld.shared.u32 	%r9539, [%r9447+24];
	shr.s32 	%r9540, %r9539, %r9449;
	shl.b32 	%r9541, %r9540, 2;
	and.b32  	%r9542, %r9541, 67372036;
	or.b32  	%r9543, %r9542, %r1247;
	sub.s32 	%r9544, %r1247, %r9542;
	add.s32 	%r9545, %r9544, -2139062144;
	xor.b32  	%r9546, %r9545, -2139062144;
	xor.b32  	%r9547, %r9545, %r1247;
	and.b32  	%r1245, %r9547, %r9543;
	// begin inline asm
	prmt.b32 %r1245, %r1245, 0, 0xba98;
	// end inline asm
	// begin inline asm
	prmt.b32 %r1247, %r1247, 0, 0xba98;
	// end inline asm
	xor.b32  	%r9548, %r1247, 2139062143;
	not.b32 	%r9549, %r1245;
	and.b32  	%r9550, %r9546, %r9549;
	and.b32  	%r9551, %r9548, %r1245;
	or.b32  	%r1278, %r9550, %r9551;
	ld.shared.u32 	%r9552, [%r9442+28];
	shr.s32 	%r9553, %r9552, %r9416;
	and.b32  	%r1251, %r9553, 50529027;
	ld.shared.u32 	%r9554, [%r9447+28];
	shr.s32 	%r9555, %r9554, %r9449;
	shl.b32 	%r9556, %r9555, 2;
	and.b32  	%r9557, %r9556, 67372036;
	or.b32  	%r9558, %r9557, %r1251;
	sub.s32 	%r9559, %r1251, %r9557;
	add.s32 	%r9560, %r9559, -2139062144;
	xor.b32  	%r9561, %r9560, -2139062144;
	xor.b32  	%r9562, %r9560, %r1251;
	and.b32  	%r1249, %r9562, %r9558;
	// begin inline asm
	prmt.b32 %r1249, %r1249, 0, 0xba98;
	// end inline asm
	// begin inline asm
	prmt.b32 %r1251, %r1251, 0, 0xba98;
	// end inline asm
	xor.b32  	%r9563, %r1251, 2139062143;
	not.b32 	%r9564, %r1249;
	and.b32  	%r9565, %r9561, %r9564;
	and.b32  	%r9566, %r9563, %r1249;
	or.b32  	%r1282, %r9565, %r9566;
	shr.u32 	%r9567, %r9427, 4;
	shl.b32 	%r9568, %r9427, 1;
	add.s32 	%r9569, %r9567, %r9568;
	add.s32 	%r9570, %r9413, %r9569;
	shl.b32 	%r9571, %r9570, 2;
	mov.u32 	%r9572, _ZZN34_INTERNAL_c8396950_4_k_cu_1fba617b19allocate_tiles_q3_KILi128EEEvPPiPP7__half2S2_S2_E9tile_x_dm;
	add.s32 	%r9573, %r9572, %r9571;
	shl.b32 	%r9574, %r9423, 2;
	mov.u32 	%r9575, _ZZN34_INTERNAL_c8396950_4_k_cu_1fba617b9mul_mat_qILi256ELi4ELi16ELb0E10block_q3_KLi128ELi128ELi4EXadL_ZNS_19allocate_tiles_q3_KILi128EEEvPPiPP7__half2S4_S4_EEXadL_ZNS_15load_tiles_q3_KILi128ELi4ELb1EEEvPKvS3_S6_S3_S3_RKiSC_SC_SC_EELi2EXadL_ZNS_25vec_dot_q3_K_q8_1_mul_matEPSB_PKS5_SD_SD_SD_SF_SC_SC_SC_EEEEvSA_SA_PfiiiiiE9tile_y_qs;
	add.s32 	%r9576, %r9575, %r9574;
	ld.shared.u32 	%r1255, [%r9576];
	mov.b32 	%r9400, 0;
	// begin inline asm
	dp4a.s32.s32 %r1253, %r1254, %r1255, %r9400;
	// end inline asm
	ld.shared.u32 	%r1259, [%r9576+4];
	// begin inline asm
	dp4a.s32.s32 %r1257, %r1258, %r1259, %r1253;
	// end inline asm
	ld.shared.u32 	%r1263, [%r9576+8];
	// begin inline asm
	dp4a.s32.s32 %r1261, %r1262, %r1263, %r1257;
	// end inline asm
	ld.shared.u32 	%r1267, [%r9576+12];
	// begin inline asm
	dp4a.s32.s32 %r1265, %r1266, %r1267, %r1261;
	// end inline asm
	add.s32 	%r9577, %r9434, %r9414;
	ld.shared.s8 	%r9578, [%r9577];
	mul.lo.s32 	%r9579, %r1265, %r9578;
	ld.shared.u32 	%r1271, [%r9576+16];
	// begin inline asm
	dp4a.s32.s32 %r1269, %r1270, %r1271, %r9400;
	// end inline asm
	ld.shared.u32 	%r1275, [%r9576+20];
	// begin inline asm
	dp4a.s32.s32 %r1273, %r1274, %r1275, %r1269;
	// end inline asm
	ld.shared.u32 	%r1279, [%r9576+24];
	// begin inline asm
	dp4a.s32.s32 %r1277, %r1278, %r1279, %r1273;
	// end inline asm
	ld.shared.u32 	%r1283, [%r9576+28];
	// begin inline asm
	dp4a.s32.s32 %r1281, %r1282, %r1283, %r1277;
	// end inline asm
	ld.shared.s8 	%r9580, [%r9577+1];
	mad.lo.s32 	%r9581, %r1281, %r9580, %r9579;
	ld.shared.f32 	%f777, [%r9573];
	ld.shared.f32 	%f778, [%r9426];
	mul.f32 	%f779, %f777, %f778;
	cvt.rn.f32.s32 	%f780, %r9581;
	fma.rn.f32 	%f1864, %f779, %f780, %f1864;
	add.s32 	%r9582, %r9427, 32;
	shr.u32 	%r9583, %r9582, 2;
	shl.b32 	%r9584, %r9582, 3;
	add.s32 	%r9585, %r9583, %r9584;
	add.s32 	%r9586, %r9415, %r9585;
	shl.b32 	%r9587, %r9586, 2;
	add.s32 	%r9588, %r9433, %r9587;
	shr.u32 	%r9589, %r9582, 1;
	shl.b32 	%r9590, %r9582, 4;
	add.s32 	%r9591, %r9589, %r9590;
	add.s32 	%r9592, %r9418, %r9591;
	ld.shared.u32 	%r9593, [%r9442+4224];
	shr.s32 	%r9594, %r9593, %r9416;
	and.b32  	%r1287, %r9594, 50529027;
	shl.b32 	%r9595, %r9592, 2;
	add.s32 	%r9596, %r9446, %r9595;
	ld.shared.u32 	%r9597, [%r9596];
	shr.s32 	%r9598, %r9597, %r9449;
	shl.b32 	%r9599, %r9598, 2;
	and.b32  	%r9600, %r9599, 67372036;
	or.b32  	%r9601, %r9600, %r1287;
	sub.s32 	%r9602, %r1287, %r9600;
	add.s32 	%r9603, %r9602, -2139062144;
	xor.b32  	%r9604, %r9603, -2139062144;
	xor.b32  	%r9605, %r9603, %r1287;
	and.b32  	%r1285, %r9605, %r9601;
	// begin inline asm
	prmt.b32 %r1285, %r1285, 0, 0xba98;
	// end inline asm
	// begin inline asm
	prmt.b32 %r1287, %r1287, 0, 0xba98;
	// end inline asm
	xor.b32  	%r9606, %r1287, 2139062143;
	not.b32 	%r9607, %r1285;
	and.b32  	%r9608, %r9604, %r9607;
	and.b32  	%r9609, %r9606, %r1285;
	or.b32  	%r1318, %r9608, %r9609;
	ld.shared.u32 	%r9610, [%r9442+4228];
	shr.s32 	%r9611, %r9610, %r9416;
	and.b32  	%r1291, %r9611, 50529027;
	ld.shared.u32 	%r9612, [%r9596+4];
	shr.s32 	%r9613, %r9612, %r9449;
	shl.b32 	%r9614, %r9613, 2;
	and.b32  	%r9615, %r9614, 67372036;
	or.b32  	%r9616, %r9615, %r1291;
	sub.s32 	%r9617, %r1291, %r9615;
	add.s32 	%r9618, %r9617, -2139062144;
	xor.b32  	%r9619, %r9618, -2139062144;
	xor.b32  	%r9620, %r9618, %r1291;
	and.b32  	%r1289, %r9620, %r9616;
	// begin inline asm
	prmt.b32 %r1289, %r1289, 0, 0xba98;
	// end inline asm
	// begin inline asm
	prmt.b32 %r1291, %r1291, 0, 0xba98;
	// end inline asm
	xor.b32  	%r9621, %r1291, 2139062143;
	not.b32 	%r9622, %r1289;
	and.b32  	%r9623, %r9619, %r9622;
	and.b32  	%r9624, %r9621, %r1289;
	or.b32  	%r1322, %r9623, %r9624;
	ld.shared.u32 	%r9625, [%r9442+4232];
	shr.s32 	%r9626, %r9625, %r9416;
	and.b32  	%r1295, %r9626, 50529027;
	ld.shared.u32 	%r9627, [%r9596+8];
	shr.s32 	%r9628, %r9627, %r9449;
	shl.b32 	%r9629, %r9628, 2;
	and.b32  	%r9630, %r9629, 67372036;
	or.b32  	%r9631, %r9630, %r1295;
	sub.s32 	%r9632, %r1295, %r9630;
	add.s32 	%r9633, %r9632, -2139062144;
	xor.b32  	%r9634, %r9633, -2139062144;
	xor.b32  	%r9635, %r9633, %r1295;
	and.b32  	%r1293, %r9635, %r9631;
	// begin inline asm
	prmt.b32 %r1293, %r1293, 0, 0xba98;
	// end inline asm
	// begin inline asm
	prmt.b32 %r1295, %r1295, 0, 0xba98;
	// end inline asm
	xor.b32  	%r9636, %r1295, 2139062143;
	not.b32 	%r9637, %r1293;
	and.b32  	%r9638, %r9634, %r9637;
	and.b32  	%r9639, %r9636, %r1293;
	or.b32  	%r1326, %r9638, %r9639;
	ld.shared.u32 	%r9640, [%r9442+4236];
	shr.s32 	%r9641, %r9640, %r9416;
	and.b32  	%r1299, %r9641, 50529027;
	ld.shared.u32 	%r9642, [%r9596+12];
	shr.s32 	%r9643, %r9642, %r9449;
	shl.b32 	%r9644, %r9643, 2;
	and.b32  	%r9645, %r9644, 67372036;
	or.b32  	%r9646, %r9645, %r1299;
	sub.s32 	%r9647, %r1299, %r9645;
	add.s32 	%r9648, %r9647, -2139062144;
	xor.b32  	%r9649, %r9648, -2139062144;
	xor.b32  	%r9650, %r9648, %r1299;
	and.b32  	%r1297, %r9650, %r9646;
	// begin inline asm
	prmt.b32 %r1297, %r1297, 0, 0xba98;
	// end inline asm
	// begin inline asm
	prmt.b32 %r1299, %r1299, 0, 0xba98;
	// end inline asm
	xor.b32  	%r9651, %r1299, 2139062143;
	not.b32 	%r9652, %r1297;
	and.b32  	%r9653, %r9649, %r9652;
	and.b32  	%r9654, %r9651, %r1297;
	or.b32  	%r1330, %r9653, %r9654;
	ld.shared.u32 	%r9655, [%r9442+4240];
	shr.s32 	%r9656, %r9655, %r9416;
	and.b32  	%r1303, %r9656, 50529027;
	ld.shared.u32 	%r9657, [%r9596+16];
	shr.s32 	%r9658, %r9657, %r9449;
	shl.b32 	%r9659, %r9658, 2;
	and.b32  	%r9660, %r9659, 67372036;
	or.b32  	%r9661, %r9660, %r1303;
	sub.s32 	%r9662, %r1303, %r9660;
	add.s32 	%r9663, %r9662, -2139062144;
	xor.b32  	%r9664, %r9663, -2139062144;
	xor.b32  	%r9665, %r9663, %r1303;
	and.b32  	%r1301, %r9665, %r9661;
	// begin inline asm
	prmt.b32 %r1301, %r1301, 0, 0xba98;
	// end inline asm
	// begin inline asm
	prmt.b32 %r1303, %r1303, 0, 0xba98;
	// end inline asm
	xor.b32  	%r9666, %r1303, 2139062143;
	not.b32 	%r9667, %r1301;
	and.b32  	%r9668, %r9664, %r9667;
	and.b32  	%r9669, %r9666, %r1301;
	or.b32  	%r1334, %r9668, %r9669;
	ld.shared.u32 	%r9670, [%r9442+4244];
	shr.s32 	%r9671, %r9670, %r9416;
	and.b32  	%r1307, %r9671, 50529027;
	ld.shared.u32 	%r9672, [%r9596+20];
	shr.s32 	%r9673, %r9672, %r9449;
	shl.b32 	%r9674, %r9673, 2;
	and.b32  	%r9675, %r9674, 67372036;
	or.b32  	%r9676, %r9675, %r1307;
	sub.s32 	%r9677, %r1307, %r9675;
	add.s32 	%r9678, %r9677, -2139062144;
	xor.b32  	%r9679, %r9678, -2139062144;
	xor.b32  	%r9680, %r9678, %r1307;
	and.b32  	%r1305, %r9680, %r9676;
	// begin inline asm
	prmt.b32 %r1305, %r1305, 0, 0xba98;
	// end inline asm
	// begin inline asm
	prmt.b32 %r1307, %r1307, 0, 0xba98;
	// end inline asm
	xor.b32  	%r9681, %r1307, 2139062143;
	not.b32 	%r9682, %r1305;
	and.b32  	%r9683, %r9679, %r9682;
	and.b32  	%r9684, %r9681, %r1305;
	or.b32  	%r1338, %r9683, %r9684;
	ld.shared.u32 	%r9685, [%r9442+4248];
	shr.s32 	%r9686, %r9685, %r9416;
	and.b32  	%r1311, %r9686, 50529027;
	ld.shared.u32 	%r9687, [%r9596+24];
	shr.s32 	%r9688, %r9687, %r9449;
	shl.b32 	%r9689, %r9688, 2;
	and.b32  	%r9690, %r9689, 67372036;
	or.b32  	%r9691, %r9690, %r1311;
	sub.s32 	%r9692, %r1311, %r9690;
	add.s32 	%r9693, %r9692, -2139062144;
	xor.b32  	%r9694, %r9693, -2139062144;
	xor.b32  	%r9695, %r9693, %r1311;
	and.b32  	%r1309, %r9695, %r9691;
	// begin inline asm
	prmt.b32 %r1309, %r1309, 0, 0xba98;
	// end inline asm
	// begin inline asm
	prmt.b32 %r1311, %r1311, 0, 0xba98;
	// end inline asm
	xor.b32  	%r9696, %r1311, 2139062143;
	not.b32 	%r9697, %r1309;
	and.b32  	%r9698, %r9694, %r9697;
	and.b32  	%r9699, %r9696, %r1309;
	or.b32  	%r1342, %r9698, %r9699;
	ld.shared.u32 	%r9700, [%r9442+4252];
	shr.s32 	%r9701, %r9700, %r9416;
	and.b32  	%r1315, %r9701, 50529027;
	ld.shared.u32 	%r9702, [%r9596+28];
	shr.s32 	%r9703, %r9702, %r9449;
	shl.b32 	%r9704, %r9703, 2;
	and.b32  	%r9705, %r9704, 67372036;
	or.b32  	%r9706, %r9705, %r1315;
	sub.s32 	%r9707, %r1315, %r9705;
	add.s32 	%r9708, %r9707, -2139062144;
	xor.b32  	%r9709, %r9708, -2139062144;
	xor.b32  	%r9710, %r9708, %r1315;
	and.b32  	%r1313, %r9710, %r9706;
	// begin inline asm
	prmt.b32 %r1313, %r1313, 0, 0xba98;
	// end inline asm
	// begin inline asm
	prmt.b32 %r1315, %r1315, 0, 0xba98;
	// end inline asm
	xor.b32  	%r9711, %r1315, 2139062143;
	not.b32 	%r9712, %r1313;
	and.b32  	%r9713, %r9709, %r9712;
	and.b32  	%r9714, %r9711, %r1313;
	or.b32  	%r1346, %r9713, %r9714;
	shr.u32 	%r9715, %r9582, 4;
	shl.b32 	%r9716, %r9582, 1;
	add.s32 	%r9717, %r9715, %r9716;
	add.s32 	%r9718, %r9413, %r9717;
	shl.b32 	%r9719, %r9718, 2;
	add.s32 	%r9720, %r9572, %r9719;
	ld.shared.u32 	%r1319, [%r9576];
	// begin inline asm
	dp4a.s32.s32 %r1317, %r1318, %r1319, %r9400;
	// end inline asm
	ld.shared.u32 	%r1323, [%r9576+4];
	// begin inline asm
	dp4a.s32.s32 %r1321, %r1322, %r1323, %r1317;
	// end inline asm
	ld.shared.u32 	%r1327, [%r9576+8];
	// begin inline asm
	dp4a.s32.s32 %r1325, %r1326, %r1327, %r1321;
	// end inline asm
	ld.shared.u32 	%r1331, [%r9576+12];
	// begin inline asm
	dp4a.s32.s32 %r1329, %r1330, %r1331, %r1325;
	// end inline asm
	add.s32 	%r9721, %r9588, %r9414;
	ld.shared.s8 	%r9722, [%r9721];
	mul.lo.s32 	%r9723, %r1329, %r9722;
	ld.shared.u32 	%r1335, [%r9576+16];
	// begin inline asm
	dp4a.s32.s32 %r1333, %r1334, %r1335, %r9400;
	// end inline asm
	ld.shared.u32 	%r1339, [%r9576+20];
	// begin inline asm
	dp4a.s32.s32 %r1337, %r1338, %r1339, %r1333;
	// end inline asm
	ld.shared.u32 	%r1343, [%r9576+24];
	// begin inline asm
	dp4a.s32.s32 %r1341, %r1342, %r1343, %r1337;
	// end inline asm
	ld.shared.u32 	%r1347, [%r9576+28];
	// begin inline asm
	dp4a.s32.s32 %r1345, %r1346, %r1347, %r1341;
	// end inline asm
	ld.shared.s8 	%r9724, [%r9721+1];
	mad.lo.s32 	%r9725, %r1345, %r9724, %r9723;
	ld.shared.f32 	%f781, [%r9720];
	mul.f32 	%f782, %f781, %f778;
	cvt.rn.f32.s32 	%f783, %r9725;
	fma.rn.f32 	%f1832, %f782, %f783, %f1832;
	add.s32 	%r9726, %r9427, 64;
	shr.u32 	%r9727, %r9726, 2;
	shl.b32 	%r9728, %r9726, 3;
	add.s32 	%r9729, %r9727, %r9728;
	add.s32 	%r9730, %r9415, %r9729;
	shl.b32 	%r9731, %r9730, 2;
	add.s32 	%r9732, %r9433, %r9731;
	shr.u32 	%r9733, %r9726, 1;
	shl.b32 	%r9734, %r9726, 4;
	add.s32 	%r9735, %r9733, %r9734;
	add.s32 	%r9736, %r9418, %r9735;
	ld.shared.u32 	%r9737, [%r9442+8448];
	shr.s32 	%r9738, %r9737, %r9416;
	and.b32  	%r1351, %r9738, 50529027;
	shl.b32 	%r9739, %r9736, 2;
	add.s32 	%r9740, %r9446, %r9739;
	ld.shared.u32 	%r9741, [%r9740];
	shr.s32 	%r9742, %r9741, %r9449;
	shl.b32 	%r9743, %r9742, 2;
	and.b32  	%r9744, %r9743, 67372036;
	or.b32  	%r9745, %r9744, %r1351;
	sub.s32 	%r9746, %r1351, %r9744;
	add.s32 	%r9747, %r9746, -2139062144;
	xor.b32  	%r9748, %r9747, -2139062144;
	xor.b32  	%r9749, %r9747, %r1351;
	and.b32  	%r1349, %r9749, %r9745;
	// begin inline asm
	prmt.b32 %r1349, %r1349, 0, 0xba98;
	// end inline asm
	// begin inline asm
	prmt.b32 %r1351, %r1351, 0, 0xba98;
	// end inline asm
	xor.b32  	%r9750, %r1351, 2139062143;
	not.b32 	%r9751, %r1349;
	and.b32  	%r9752, %r9748, %r9751;
	and.b32  	%r9753, %r9750, %r1349;
	or.b32  	%r1382, %r9752, %r9753;
	ld.shared.u32 	%r9754, [%r9442+8452];
	shr.s32 	%r9755, %r9754, %r9416;
	and.b32  	%r1355, %r9755, 50529027;
	ld.shared.u32 	%r9756, [%r9740+4];
	shr.s32 	%r9757, %r9756, %r9449;
	shl.b32 	%r9758, %r9757, 2;
	and.b32  	%r9759, %r9758, 67372036;
	or.b32  	%r9760, %r9759, %r1355;
	sub.s32 	%r9761, %r1355, %r9759;
	add.s32 	%r9762, %r9761, -2139062144;
	xor.b32  	%r9763, %r9762, -2139062144;
	xor.b32  	%r9764, %r9762, %r1355;
	and.b32  	%r1353, %r9764, %r9760;
	// begin inline asm
	prmt.b32 %r1353, %r1353, 0, 0xba98;
	// end inline asm
	// begin inline asm
	prmt.b32 %r1355, %r1355, 0, 0xba98;
	// end inline asm
	xor.b32  	%r9765, %r1355, 2139062143;
	not.b32 	%r9766, %r1353;
	and.b32  	%r9767, %r9763, %r9766;
	and.b32  	%r9768, %r9765, %r1353;
	or.b32  	%r1386, %r9767, %r9768;
	ld.shared.u32 	%r9769, [%r9442+8456];
	shr.s32 	%r9770, %r9769, %r9416;
	and.b32  	%r1359, %r9770, 50529027;
	ld.shared.u32 	%r9771, [%r9740+8];
	shr.s32 	%r9772, %r9771, %r9449;
	shl.b32 	%r9773, %r9772, 2;
	and.b32  	%r9774, %r9773, 67372036;
	or.b32  	%r9775, %r9774, %r1359;
	sub.s32 	%r9776, %r1359, %r9774;
	add.s32 	%r9777, %r9776, -2139062144;
	xor.b32  	%r9778, %r9777, -2139062144;
	xor.b32  	%r9779, %r9777, %r1359;
	and.b32  	%r1357, %r9779, %r9775;
	// begin inline asm
	prmt.b32 %r1357, %r1357, 0, 0xba98;
	// end inline asm
	// begin inline asm
	prmt.b32 %r1359, %r1359, 0, 0xba98;
	// end inline asm
	xor.b32  	%r9780, %r1359, 2139062143;
	not.b32 	%r9781, %r1357;
	and.b32  	%r9782, %r9778, %r9781;
	and.b32  	%r9783, %r9780, %r1357;
	or.b32  	%r1390, %r9782, %r9783;
	ld.shared.u32 	%r9784, [%r9442+8460];
	shr.s32 	%r9785, %r9784, %r9416;
	and.b32  	%r1363, %r9785, 50529027;
	ld.shared.u32 	%r9786, [%r9740+12];
	shr.s32 	%r9787, %r9786, %r9449;
	shl.b32 	%r9788, %r9787, 2;
	and.b32  	%r9789, %r9788, 67372036;
	or.b32  	%r9790, %r9789, %r1363;
	sub.s32 	%r9791, %r1363, %r9789;
	add.s32 	%r9792, %r9791, -2139062144;
	xor.b32  	%r9793, %r9792, -2139062144;
	xor.b32  	%r9794, %r9792, %r1363;
	and.b32  	%r1361, %r9794, %r9790;
	// begin inline asm
	prmt.b32 %r1361, %r1361, 0, 0xba98;
	// end inline asm
	// begin inline asm
	prmt.b32 %r1363, %r1363, 0, 0xba98;
	// end inline asm
	xor.b32  	%r9795, %r1363, 2139062143;
	not.b32 	%r9796, %r1361;
	and.b32  	%r9797, %r9793, %r9796;
	and.b32  	%r9798, %r9795, %r1361;
	or.b32  	%r1394, %r9797, %r9798;
	ld.shared.u32 	%r9799, [%r9442+8464];
	shr.s32 	%r9800, %r9799, %r9416;
	and.b32  	%r1367, %r9800, 50529027;
	ld.shared.u32 	%r9801, [%r9740+16];
	shr.s32 	%r9802, %r9801, %r9449;
	shl.b32 	%r9803, %r9802, 2;
	and.b32  	%r9804, %r9803, 67372036;
	or.b32  	%r9805, %r9804, %r1367;
	sub.s32 	%r9806, %r1367, %r9804;
	add.s32 	%r9807, %r9806, -2139062144;
	xor.b32  	%r9808, %r9807, -2139062144;
	xor.b32  	%r9809, %r9807, %r1367;
	and.b32  	%r1365, %r9809, %r9805;
	// begin inline asm
	prmt.b32 %r1365, %r1365, 0, 0xba98;
	// end inline asm
	// begin inline asm
	prmt.b32 %r1367, %r1367, 0, 0xba98;
	// end inline asm
	xor.b32  	%r9810, %r1367, 2139062143;
	not.b32 	%r9811, %r1365;
	and.b32  	%r9812, %r9808, %r9811;
	and.b32  	%r9813, %r9810, %r1365;
	or.b32  	%r1398, %r9812, %r9813;
	ld.shared.u32 	%r9814, [%r9442+8468];
	shr.s32 	%r9815, %r9814, %r9416;
	and.b32  	%r1371, %r9815, 50529027;
	ld.shared.u32 	%r9816, [%r9740+20];
	shr.s32 	%r9817, %r9816, %r9449;
	shl.b32 	%r9818, %r9817, 2;
	and.b32  	%r9819, %r9818, 67372036;
	or.b32  	%r9820, %r9819, %r1371;
	sub.s32 	%r9821, %r1371, %r9819;
	add.s32 	%r9822, %r9821, -2139062144;
	xor.b32  	%r9823, %r9822, -2139062144;
	xor.b32  	%r9824, %r9822, %r1371;
	and.b32  	%r1369, %r9824, %r9820;
	// begin inline asm
	prmt.b32 %r1369, %r1369, 0, 0xba98;
	// end inline asm
	// begin inline asm
	prmt.b32 %r1371, %r1371, 0, 0xba98;
	// end inline asm
	xor.b32  	%r9825, %r1371, 2139062143;
	not.b32 	%r9826, %r1369;
	and.b32  	%r9827, %r9823, %r9826;
	and.b32  	%r9828, %r9825, %r1369;
	or.b32  	%r1402, %r9827, %r9828;
	ld.shared.u32 	%r9829, [%r9442+8472];
	shr.s32 	%r9830, %r9829, %r9416;
	and.b32  	%r1375, %r9830, 50529027;
	ld.shared.u32 	%r9831, [%r9740+24];
	shr.s32 	%r9832, %r9831, %r9449;
	shl.b32 	%r9833, %r9832, 2;
	and.b32  	%r9834, %r9833, 67372036;
	or.b32  	%r9835, %r9834, %r1375;
	sub.s32 	%r9836, %r1375, %r9834;
	add.s32 	%r9837, %r9836, -2139062144;
	xor.b32  	%r9838, %r9837, -2139062144;
	xor.b32  	%r9839, %r9837, %r1375;
	and.b32  	%r1373, %r9839, %r9835;
	// begin inline asm
	prmt.b32 %r1373, %r1373, 0, 0xba98;
	// end inline asm
	// begin inline asm
	prmt.b32 %r1375, %r1375, 0, 0xba98;
	// end inline asm
	xor.b32  	%r9840, %r1375, 2139062143;
	not.b32 	%r9841, %r1373;
	and.b32  	%r9842, %r9838, %r9841;
	and.b32  	%r9843, %r9840, %r1373;
	or.b32  	%r1406, %r9842, %r9843;
	ld.shared.u32 	%r9844, [%r9442+8476];
	shr.s32 	%r9845, %r9844, %r9416;
	and.b32  	%r1379, %r9845, 50529027;
	ld.shared.u32 	%r9846, [%r9740+28];
	shr.s32 	%r9847, %r9846, %r9449;
	shl.b32 	%r9848, %r9847, 2;
	and.b32  	%r9849, %r9848, 67372036;
	or.b32  	%r9850, %r9849, %r1379;
	sub.s32 	%r9851, %r1379, %r9849;
	add.s32 	%r9852, %r9851, -2139062144;
	xor.b32  	%r9853, %r9852, -2139062144;
	xor.b32  	%r9854, %r9852, %r1379;
	and.b32  	%r1377, %r9854, %r9850;
	// begin inline asm
	prmt.b32 %r1377, %r1377, 0, 0xba98;
	// end inline asm
	// begin inline asm
	prmt.b32 %r1379, %r1379, 0, 0xba98;
	// end inline asm
	xor.b32  	%r9855, %r1379, 2139062143;
	not.b32 	%r9856, %r1377;
	and.b32  	%r9857, %r9853, %r9856;
	and.b32  	%r9858, %r9855, %r1377;
	or.b32  	%r1410, %r9857, %r9858;
	shr.u32 	%r9859, %r9726, 4;
	shl.b32 	%r9860, %r9726, 1;
	add.s32 	%r9861, %r9859, %r9860;
	add.s32 	%r9862, %r9413, %r9861;
	shl.b32 	%r9863, %r9862, 2;
	add.s32 	%r9864, %r9572, %r9863;
	ld.shared.u32 	%r1383, [%r9576];
	// begin inline asm
	dp4a.s32.s32 %r1381, %r1382, %r1383, %r9400;
	// end inline asm
	ld.shared.u32 	%r1387, [%r9576+4];
	// begin inline asm
	dp4a.s32.s32 %r1385, %r1386, %r1387, %r1381;
	// end inline asm
	ld.shared.u32 	%r1391, [%r9576+8];
	// begin inline asm
	dp4a.s32.s32 %r1389, %r1390, %r1391, %r1385;
	// end inline asm
	ld.shared.u32 	%r1395, [%r9576+12];
	// begin inline asm
	dp4a.s32.s32 %r1393, %r1394, %r1395, %r1389;
	// end inline asm
	add.s32 	%r9865, %r9732, %r9414;
	ld.shared.s8 	%r9866, [%r9865];
	mul.lo.s32 	%r9867, %r1393, %r9866;
	ld.shared.u32 	%r1399, [%r9576+16];
	// begin inline asm
	dp4a.s32.s32 %r1397, %r1398, %r1399, %r9400;
	// end inline asm
	ld.shared.u32 	%r1403, [%r9576+20];
	// begin inline asm
	dp4a.s32.s32 %r1401, %r1402, %r1403, %r1397;
	// end inline asm
	ld.shared.u32 	%r1407, [%r9576+24];
	// begin inline asm
	dp4a.s32.s32 %r1405, %r1406, %r1407, %r1401;
	// end inline asm
	ld.shared.u32 	%r1411, [%r9576+28];
	// begin inline asm
	dp4a.s32.s32 %r1409, %r1410, %r1411, %r1405;
	// end inline asm
	ld.shared.s8 	%r9868, [%r9865+1];
	mad.lo.s32 	%r9869, %r1409, %r9868, %r9867;
	ld.shared.f32 	%f784, [%r9864];
	ld.shared.f32 	%f785, [%r9426];
	mul.f32 	%f786, %f784, %f785;
	cvt.rn.f32.s32 	%f787, %r9869;
	fma.rn.f32 	%f1800, %f786, %f787, %f1800;
	add.s32 	%r9870, %r9427, 96;
	shr.u32 	%r9871, %r9870, 2;
	shl.b32 	%r9872, %r9870, 3;
	add.s32 	%r9873, %r9871, %r9872;
	add.s32 	%r9874, %r9415, %r9873;
	shl.b32 	%r9875, %r9874, 2;
	add.s32 	%r9876, %r9433, %r9875;
	shr.u32 	%r9877, %r9870, 1;
	shl.b32 	%r9878, %r9870, 4;
	add.s32 	%r9879, %r9877, %r9878;
	add.s32 	%r9880, %r9418, %r9879;
	ld.shared.u32 	%r9881, [%r9442+12672];
	shr.s32 	%r9882, %r9881, %r9416;
	and.b32  	%r1415, %r9882, 50529027;
	shl.b32 	%r9883, %r9880, 2;
	add.s32 	%r9884, %r9446, %r9883;
	ld.shared.u32 	%r9885, [%r9884];
	shr.s32 	%r9886, %r9885, %r9449;
	shl.b32 	%r9887, %r9886, 2;
	and.b32  	%r9888, %r9887, 67372036;
	or.b32  	%r9889, %r9888, %r1415;
	sub.s32 	%r9890, %r1415, %r9888;
	add.s32 	%r9891, %r9890, -2139062144;
	xor.b32  	%r9892, %r9891, -2139062144;
	xor.b32  	%r9893, %r9891, %r1415;
	and.b32  	%r1413, %r9893, %r9889;
	// begin inline asm
	prmt.b32 %r1413, %r1413, 0, 0xba98;
	// end inline asm
	// begin inline asm
	prmt.b32 %r1415, %r1415, 0, 0xba98;
	// end inline asm
	xor.b32  	%r9894, %r1415, 2139062143;
	not.b32 	%r9895, %r1413;
	and.b32  	%r9896, %r9892, %r9895;
	and.b32  	%r9897, %r9894, %r1413;
	or.b32  	%r1446, %r9896, %r9897;
	ld.shared.u32 	%r9898, [%r9442+12676];
	shr.s32 	%r9899, %r9898, %r9416;
	and.b32  	%r1419, %r9899, 50529027;
	ld.shared.u32 	%r9900, [%r9884+4];
	shr.s32 	%r9901, %r9900, %r9449;
	shl.b32 	%r9902, %r9901, 2;
	and.b32  	%r9903, %r9902, 67372036;
	or.b32  	%r9904, %r9903, %r1419;
	sub.s32 	%r9905, %r1419, %r9903;
	add.s32 	%r9906, %r9905, -2139062144;
	xor.b32  	%r9907, %r9906, -2139062144;
	xor.b32  	%r9908, %r9906, %r1419;
	and.b32  	%r1417, %r9908, %r9904;
	// begin inline asm
	prmt.b32 %r1417, %r1417, 0, 0xba98;
	// end inline asm
	// begin inline asm
	prmt.b32 %r1419, %r1419, 0, 0xba98;
	// end inline asm
	xor.b32  	%r9909, %r1419, 2139062143;
	not.b32 	%r9910, %r1417;
	and.b32  	%r9911, %r9907, %r9910;
	and.b32  	%r9912, %r9909, %r1417;
	or.b32  	%r1450, %r9911, %r9912;
	ld.shared.u32 	%r9913, [%r9442+12680];
	shr.s32 	%r9914, %r9913, %r9416;
	and.b32  	%r1423, %r9914, 50529027;
	ld.shared.u32 	%r9915, [%r9884+8];
	shr.s32 	%r9916, %r9915, %r9449;
	shl.b32 	%r9917, %r9916, 2;
	and.b32  	%r9918, %r9917, 67372036;
	or.b32  	%r9919, %r9918, %r1423;
	sub.s32 	%r9920, %r1423, %r9918;
	add.s32 	%r9921, %r9920, -2139062144;
	xor.b32  	%r9922, %r9921, -2139062144;
	xor.b32  	%r9923, %r9921, %r1423;
	and.b32  	%r1421, %r9923, %r9919;
	// begin inline asm
	prmt.b32 %r1421, %r1421, 0, 0xba98;
	// end inline asm
	// begin inline asm
	prmt.b32 %r1423, %r1423, 0, 0xba98;
	// end inline asm
	xor.b32  	%r9924, %r1423, 2139062143;
	not.b32 	%r9925, %r1421;
	and.b32  	%r9926, %r9922, %r9925;
	and.b32  	%r9927, %r9924, %r1421;
	or.b32  	%r1454, %r9926, %r9927;
	ld.shared.u32 	%r9928, [%r9442+12684];
	shr.s32 	%r9929, %r9928, %r9416;
	and.b32  	%r1427, %r9929, 50529027;
	ld.shared.u32 	%r9930, [%r9884+12];
	shr.s32 	%r9931, %r9930, %r9449;
	shl.b32 	%r9932, %r9931, 2;
	and.b32  	%r9933, %r9932, 67372036;
	or.b32  	%r9934, %r9933, %r1427;
	sub.s32 	%r9935, %r1427, %r9933;
	add.s32 	%r9936, %r9935, -2139062144;
	xor.b32  	%r9937, %r9936, -2139062144;
	xor.b32  	%r9938, %r9936, %r1427;
	and.b32  	%r1425, %r9938, %r9934;
	// begin inline asm
	prmt.b32 %r1425, %r1425, 0, 0xba98;
	// end inline asm
	// begin inline asm
	prmt.b32 %r1427, %r1427, 0, 0xba98;
	// end inline asm
	xor.b32  	%r9939, %r1427, 2139062143;
	not.b32 	%r9940, %r1425;
	and.b32  	%r9941, %r9937, %r9940;
	and.b32  	%r9942, %r9939, %r1425;
	or.b32  	%r1458, %r9941, %r9942;
	ld.shared.u32 	%r9943, [%r9442+12688];
	shr.s32 	%r9944, %r9943, %r9416;
	and.b32  	%r1431, %r9944, 50529027;
	ld.shared.u32 	%r9945, [%r9884+16];
	shr.s32 	%r9946, %r9945, %r9449;
	shl.b32 	%r9947, %r9946, 2;
	and.b32  	%r9948, %r9947, 67372036;
	or.b32  	%r9949, %r9948, %r1431;
	sub.s32 	%r9950, %r1431, %r9948;
	add.s32 	%r9951, %r9950, -2139062144;
	xor.b32  	%r9952, %r9951, -2139062144;
	xor.b32  	%r9953, %r9951, %r1431;
	and.b32  	%r1429, %r9953, %r9949;
	// begin inline asm
	prmt.b32 %r1429, %r1429, 0, 0xba98;
	// end inline asm
	// begin inline asm
	prmt.b32 %r1431, %r1431, 0, 0xba98;
	// end inline asm
	xor.b32  	%r9954, %r1431, 2139062143;
	not.b32 	%r9955, %r1429;
	and.b32  	%r9956, %r9952, %r9955;
	and.b32  	%r9957, %r9954, %r1429;
	or.b32  	%r1462, %r9956, %r9957;
	ld.shared.u32 	%r9958, [%r9442+12692];
	shr.s32 	%r9959, %r9958, %r9416;
	and.b32  	%r1435, %r9959, 50529027;
	ld.shared.u32 	%r9960, [%r9884+20];
	shr.s32 	%r9961, %r9960, %r9449;
	shl.b32 	%r9962, %r9961, 2;
	and.b32  	%r9963, %r9962, 67372036;
	or.b32  	%r9964, %r9963, %r1435;
	sub.s32 	%r9965, %r1435, %r9963;
	add.s32 	%r9966, %r9965, -2139062144;
	xor.b32  	%r9967, %r9966, -2139062144;
	xor.b32  	%r9968, %r9966, %r1435;
	and.b32  	%r1433, %r9968, %r9964;
	// begin inline asm
	prmt.b32 %r1433, %r1433, 0, 0xba98;
	// end inline asm
	// begin inline asm
	prmt.b32 %r1435, %r1435, 0, 0xba98;
	// end inline asm
	xor.b32  	%r9969, %r1435, 2139062143;
	not.b32 	%r9970, %r1433;
	and.b32  	%r9971, %r9967, %r9970;
	and.b32  	%r9972, %r9969, %r1433;
	or.b32  	%r1466, %r9971, %r9972;
	ld.shared.u32 	%r9973, [%r9442+12696];
	shr.s32 	%r9974, %r9973, %r9416;
	and.b32  	%r1439, %r9974, 50529027;
	ld.shared.u32 	%r9975, [%r9884+24];
	shr.s32 	%r9976, %r9975, %r9449;
	shl.b32 	%r9977, %r9976, 2;
	and.b32  	%r9978, %r9977, 67372036;
	or.b32  	%r9979, %r9978, %r1439;
	sub.s32 	%r9980, %r1439, %r9978;
	add.s32 	%r9981, %r9980, -2139062144;
	xor.b32  	%r9982, %r9981, -2139062144;
	xor.b32  	%r9983, %r9981, %r1439;
	and.b32  	%r1437, %r9983, %r9979;
	// begin inline asm
	prmt.b32 %r1437, %r1437, 0, 0xba98;
	// end inline asm
	// begin inline asm
	prmt.b32 %r1439, %r1439, 0, 0xba98;
	// end inline asm
	xor.b32  	%r9984, %r1439, 2139062143;
	not.b32 	%r9985, %r1437;
	and.b32  	%r9986, %r9982, %r9985;
	and.b32  	%r9987, %r9984, %r1437;
	or.b32  	%r1470, %r9986, %r9987;
	ld.shared.u32 	%r9988, [%r9442+12700];
	shr.s32 	%r9989, %r9988, %r9416;
	and.b32  	%r1443, %r9989, 50529027;
	ld.shared.u32 	%r9990, [%r9884+28];
	shr.s32 	%r9991, %r9990, %r9449;
	shl.b32 	%r9992, %r9991, 2;
	and.b32  	%r9993, %r9992, 67372036;
	or.b32  	%r9994, %r9993, %r1443;
	sub.s32 	%r9995, %r1443, %r9993;
	add.s32 	%r9996, %r9995, -2139062144;
	xor.b32  	%r9997, %r9996, -2139062144;
	xor.b32  	%r9998, %r9996, %r1443;
	and.b32  	%r1441, %r9998, %r9994;
	// begin inline asm
	prmt.b32 %r1441, %r1441, 0, 0xba98;
	// end inline asm
	// begin inline asm
	prmt.b32 %r1443, %r1443, 0, 0xba98;
	// end inline asm
	xor.b32  	%r9999, %r1443, 2139062143;
	not.b32 	%r10000, %r1441;
	and.b32  	%r10001, %r9997, %r10000;
	and.b32  	%r10002, %r9999, %r1441;
	or.b32  	%r1474, %r10001, %r10002;
	shr.u32 	%r10003, %r9870, 4;
	shl.b32 	%r10004, %r9870, 1;
	add.s32 	%r10005, %r10003, %r10004;
	add.s32 	%r10006, %r9413, %r10005;
	shl.b32 	%r10007, %r10006, 2;
	add.s32 	%r10008, %r9572, %r10007;
	ld.shared.u32 	%r1447, [%r9576];
	// begin inline asm
	dp4a.s32.s32 %r1445, %r1446, %r1447, %r9400;
	// end inline asm
	ld.shared.u32 	%r1451, [%r9576+4];
	// begin inline asm
	dp4a.s32.s32 %r1449, %r1450, %r1451, %r1445;
	// end inline asm
	ld.shared.u32 	%r1455, [%r9576+8];
	// begin inline asm
	dp4a.s32.s32 %r1453, %r1454, %r1455, %r1449;
	// end inline asm
	ld.shared.u32 	%r1459, [%r9576+12];
	// begin inline asm
	dp4a.s32.s32 %r1457, %r1458, %r1459, %r1453;
	// end inline asm
	add.s32 	%r10009, %r9876, %r9414;
	ld.shared.s8 	%r10010, [%r10009];
	mul.lo.s32 	%r10011, %r1457, %r10010;
	ld.shared.u32 	%r1463, [%r9576+16];
	// begin inline asm
	dp4a.s32.s32 %r1461, %r1462, %r1463, %r9400;
	// end inline asm
	ld.shared.u32 	%r1467, [%r9576+20];
	// begin inline asm
	dp4a.s32.s32 %r1465, %r1466, %r1467, %r1461;
	// end inline asm
	ld.shared.u32 	%r1471, [%r9576+24];
	// begin inline asm
	dp4a.s32.s32 %r1469, %r1470, %r1471, %r1465;
	// end inline asm
	ld.shared.u32 	%r1475, [%r9576+28];
	// begin inline asm
	dp4a.s32.s32 %r1473, %r1474, %r1475, %r1469;
	// end inline asm
	ld.shared.s8 	%r10012, [%r10009+1];
	mad.lo.s32 	%r10013, %r1473, %r10012, %r10011;
	ld.shared.f32 	%f788, [%r10008];
	mul.f32 	%f789, %f788, %f785;
	cvt.rn.f32.s32 	%f790, %r10013;
	fma.rn.f32 	%f1768, %f789, %f790, %f1768;
	ld.shared.u32 	%r10014, [%r9442];
	shr.s32 	%r10015, %r10014, %r9416;
	and.b32  	%r1479, %r10015, 50529027;
	ld.shared.u32 	%r10016, [%r9447];
	shr.s32 	%r10017, %r10016, %r9449;
	shl.b32 	%r10018, %r10017, 2;
	and.b32  	%r10019, %r10018, 67372036;
	or.b32  	%r10020, %r10019, %r1479;
	sub.s32 	%r10021, %r1479, %r10019;
	add.s32 	%r10022, %r10021, -2139062144;
	xor.b32  	%r10023, %r10022, -2139062144;
	xor.b32  	%r10024, %r10022, %r1479;
	and.b32  	%r1477, %r10024, %r10020;
	// begin inline asm
	prmt.b32 %r1477, %r1477, 0, 0xba98;
	// end inline asm
	// begin inline asm
	prmt.b32 %r1479, %r1479, 0, 0xba98;
	// end inline asm
	xor.b32  	%r10025, %r1479, 2139062143;
	not.b32 	%r10026, %r1477;
	and.b32  	%r10027, %r10023, %r10026;
	and.b32  	%r10028, %r10025, %r1477;
	or.b32  	%r1510, %r10027, %r10028;
	ld.shared.u32 	%r10029, [%r9442+4];
	shr.s32 	%r10030, %r10029, %r9416;
	and.b32  	%r1483, %r10030, 50529027;
	ld.shared.u32 	%r10031, [%r9447+4];
	shr.s32 	%r10032, %r10031, %r9449;
	shl.b32 	%r10033, %r10032, 2;
	and.b32  	%r10034, %r10033, 67372036;
	or.b32  	%r10035, %r10034, %r1483;
	sub.s32 	%r10036, %r1483, %r10034;
	add.s32 	%r10037, %r10036, -2139062144;
	xor.b32  	%r10038, %r10037, -2139062144;
	xor.b32  	%r10039, %r10037, %r1483;
	and.b32  	%r1481, %r10039, %r10035;
	// begin inline asm
	prmt.b32 %r1481, %r1481, 0, 0xba98;
	// end inline asm
	// begin inline asm
	prmt.b32 %r1483, %r1483, 0, 0xba98;
	// end inline asm
	xor.b32  	%r10040, %r1483, 2139062143;
	not.b32 	%r10041, %r1481;
	and.b32  	%r10042, %r10038, %r10041;
	and.b32  	%r10043, %r10040, %r1481;
	or.b32  	%r1514, %r10042, %r10043;
	ld.shared.u32 	%r10044, [%r9442+8];
	shr.s32 	%r10045, %r10044, %r9416;
	and.b32  	%r1487, %r10045, 50529027;
	ld.shared.u32 	%r10046, [%r9447+8];
	shr.s32 	%r10047, %r10046, %r9449;
	shl.b32 	%r10048, %r10047, 2;
	and.b32  	%r10049, %r10048, 67372036;
	or.b32  	%r10050, %r10049, %r1487;
	sub.s32 	%r10051, %r1487, %r10049;
	add.s32 	%r10052, %r10051, -2139062144;
	xor.b32  	%r10053, %r10052, -2139062144;
	xor.b32  	%r10054, %r10052, %r1487;
	and.b32  	%r1485, %r10054, %r10050;
	// begin inline asm
	prmt.b32 %r1485, %r1485, 0, 0xba98;
	// end inline asm
	// begin inline asm
	prmt.b32 %r1487, %r1487, 0, 0xba98;
	// end inline asm
	xor.b32  	%r10055, %r1487, 2139062143;
	not.b32 	%r10056, %r1485;
	and.b32  	%r10057, %r10053, %r10056;
	and.b32  	%r10058, %r10055, %r1485;
	or.b32  	%r1518, %r10057, %r10058;
	ld.shared.u32 	%r10059, [%r9442+12];
	shr.s32 	%r10060, %r10059, %r9416;
	and.b32  	%r1491, %r10060, 50529027;
	ld.shared.u32 	%r10061, [%r9447+12];
	shr.s32 	%r10062, %r10061, %r9449;
	shl.b32 	%r10063, %r10062, 2;
	and.b32  	%r10064, %r10063, 67372036;
	or.b32  	%r10065, %r10064, %r1491;
	sub.s32 	%r10066, %r1491, %r10064;
	add.s32 	%r10067, %r10066, -2139062144;
	xor.b32  	%r10068, %r10067, -2139062144;
	xor.b32  	%r10069, %r10067, %r1491;
	and.b32  	%r1489, %r10069, %r10065;
	// begin inline asm
	prmt.b32 %r1489, %r1489, 0, 0xba98;
	// end inline asm
	// begin inline asm
	prmt.b32 %r1491, %r1491, 0, 0xba98;
	// end inline asm
	xor.b32  	%r10070, %r1491, 2139062143;
	not.b32 	%r10071, %r1489;
	and.b32  	%r10072, %r10068, %r10071;
	and.b32  	%r10073, %r10070, %r1489;
	or.b32  	%r1522, %r10072, %r10073;
	ld.shared.u32 	%r10074, [%r9442+16];
	shr.s32 	%r10075, %r10074, %r9416;
	and.b32  	%r1495, %r10075, 50529027;
	ld.shared.u32 	%r10076, [%r9447+16];
	shr.s32 	%r10077, %r10076, %r9449;
	shl.b32 	%r10078, %r10077, 2;
	and.b32  	%r10079, %r10078, 67372036;
	or.b32  	%r10080, %r10079, %r1495;
	sub.s32 	%r10081, %r1495, %r10079;
	add.s32 	%r10082, %r10081, -2139062144;
	xor.b32  	%r10083, %r10082, -2139062144;
	xor.b32  	%r10084, %r10082, %r1495;
	and.b32  	%r1493, %r10084, %r10080;
	// begin inline asm
	prmt.b32 %r1493, %r1493, 0, 0xba98;
	// end inline asm
	// begin inline asm
	prmt.b32 %r1495, %r1495, 0, 0xba98;
	// end inline asm
	xor.b32  	%r10085, %r1495, 2139062143;
	not.b32 	%r10086, %r1493;
	and.b32  	%r10087, %r10083, %r10086;
	and.b32  	%r10088, %r10085, %r1493;
	or.b32  	%r1526, %r10087, %r10088;
	ld.shared.u32 	%r10089, [%r9442+20];
	shr.s32 	%r10090, %r10089, %r9416;
	and.b32  	%r1499, %r10090, 50529027;
	ld.shared.u32 	%r10091, [%r9447+20];
	shr.s32 	%r10092, %r10091, %r9449;
	shl.b32 	%r10093, %r10092, 2;
	and.b32  	%r10094, %r10093, 67372036;
	or.b32  	%r10095, %r10094, %r1499;
	sub.s32 	%r10096, %r1499, %r10094;
	add.s32 	%r10097, %r10096, -2139062144;
	xor.b32  	%r10098, %r10097, -2139062144;
	xor.b32  	%r10099, %r10097, %r1499;
	and.b32  	%r1497, %r10099, %r10095;
	// begin inline asm
	prmt.b32 %r1497, %r1497, 0, 0xba98;
	// end inline asm
	// begin inline asm
	prmt.b32 %r1499, %r1499, 0, 0xba98;
	// end inline asm
	xor.b32  	%r10100, %r1499, 2139062143;
	not.b32 	%r10101, %r1497;
	and.b32  	%r10102, %r10098, %r10101;
	and.b32  	%r10103, %r10100, %r1497;
	or.b32  	%r1530, %r10102, %r10103;
	ld.shared.u32 	%r10104, [%r9442+24];
	shr.s32 	%r10105, %r10104, %r9416;
	and.b32  	%r1503, %r10105, 50529027;
	ld.shared.u32 	%r10106, [%r9447+24];
	shr.s32 	%r10107, %r10106, %r9449;
	shl.b32 	%r10108, %r10107, 2;
	and.b32  	%r10109, %r10108, 67372036;
	or.b32  	%r10110, %r10109, %r1503;
	sub.s32 	%r10111, %r1503, %r10109;
	add.s32 	%r10112, %r10111, -2139062144;
	xor.b32  	%r10113, %r10112, -2139062144;
	xor.b32  	%r10114, %r10112, %r1503;
	and.b32  	%r1501, %r10114, %r10110;
	// begin inline asm
	prmt.b32 %r1501, %r1501, 0, 0xba98;
	// end inline asm
	// begin inline asm
	prmt.b32 %r1503, %r1503, 0, 0xba98;
	// end inline asm
	xor.b32  	%r10115, %r1503, 2139062143;
	not.b32 	%r10116, %r1501;
	and.b32  	%r10117, %r10113, %r10116;
	and.b32  	%r10118, %r10115, %r1501;
	or.b32  	%r1534, %r10117, %r10118;
	ld.shared.u32 	%r10119, [%r9442+28];
	shr.s32 	%r10120, %r10119, %r9416;
	and.b32  	%r1507, %r10120, 50529027;
	ld.shared.u32 	%r10121, [%r9447+28];
	shr.s32 	%r10122, %r10121, %r9449;
	shl.b32 	%r10123, %r10122, 2;
	and.b32  	%r10124, %r10123, 67372036;
	or.b32  	%r10125, %r10124, %r1507;
	sub.s32 	%r10126, %r1507, %r10124;
	add.s32 	%r10127, %r10126, -2139062144;
	xor.b32  	%r10128, %r10127, -2139062144;
	xor.b32  	%r10129, %r10127, %r1507;
	and.b32  	%r1505, %r10129, %r10125;
	// begin inline asm
	prmt.b32 %r1505, %r1505, 0, 0xba98;
	// end inline asm
	// begin inline asm
	prmt.b32 %r1507, %r1507, 0, 0xba98;
	// end inline asm
	xor.b32  	%r10130, %r1507, 2139062143;
	not.b32 	%r10131, %r1505;
	and.b32  	%r10132, %r10128, %r10131;
	and.b32  	%r10133, %r10130, %r1505;
	or.b32  	%r1538, %r10132, %r10133;
	ld.shared.u32 	%r1511, [%r9576+512];
	// begin inline asm
	dp4a.s32.s32 %r1509, %r1510, %r1511, %r9400;
	// end inline asm
	ld.shared.u32 	%r1515, [%r9576+516];
	// begin inline asm
	dp4a.s32.s32 %r1513, %r1514, %r1515, %r1509;
	// end inline asm
	ld.shared.u32 	%r1519, [%r9576+520];
	// begin inline asm
	dp4a.s32.s32 %r1517, %r1518, %r1519, %r1513;
	// end inline asm
	ld.shared.u32 	%r1523, [%r9576+524];
	// begin inline asm
	dp4a.s32.s32 %r1521, %r1522, %r1523, %r1517;
	// end inline asm
	ld.shared.s8 	%r10134, [%r9577];
	mul.lo.s32 	%r10135, %r1521, %r10134;
	ld.shared.u32 	%r1527, [%r9576+528];
	// begin inline asm
	dp4a.s32.s32 %r1525, %r1526, %r1527, %r9400;
	// end inline asm
	ld.shared.u32 	%r1531, [%r9576+532];
	// begin inline asm
	dp4a.s32.s32 %r1529, %r1530, %r1531, %r1525;
	// end inline asm
	ld.shared.u32 	%r1535, [%r9576+536];
	// begin inline asm
	dp4a.s32.s32 %r1533, %r1534, %r1535, %r1529;
	// end inline asm
	ld.shared.u32 	%r1539, [%r9576+540];
	// begin inline asm
	dp4a.s32.s32 %r1537, %r1538, %r1539, %r1533;
	// end inline asm
	ld.shared.s8 	%r10136, [%r9577+1];
	mad.lo.s32 	%r10137, %r1537, %r10136, %r10135;
	ld.shared.f32 	%f791, [%r9573];
	ld.shared.f32 	%f792, [%r9426+64];
	mul.f32 	%f793, %f791, %f792;
	cvt.rn.f32.s32 	%f794, %r10137;
	fma.rn.f32 	%f1863, %f793, %f794, %f1863;
	ld.shared.u32 	%r10138, [%r9442+4224];
	shr.s32 	%r10139, %r10138, %r9416;
	and.b32  	%r1543, %r10139, 50529027;
	ld.shared.u32 	%r10140, [%r9596];
	shr.s32 	%r10141, %r10140, %r9449;
	shl.b32 	%r10142, %r10141, 2;
	and.b32  	%r10143, %r10142, 67372036;
	or.b32  	%r10144, %r10143, %r1543;
	sub.s32 	%r10145, %r1543, %r10143;
	add.s32 	%r10146, %r10145, -2139062144;
	xor.b32  	%r10147, %r10146, -2139062144;
	xor.b32  	%r10148, %r10146, %r1543;
	and.b32  	%r1541, %r10148, %r10144;
	// begin inline asm
	prmt.b32 %r1541, %r1541, 0, 0xba98;
	// end inline asm
	// begin inline asm
	prmt.b32 %r1543, %r1543, 0, 0xba98;
	// end inline asm
	xor.b32  	%r10149, %r1543, 2139062143;
	not.b32 	%r10150, %r1541;
	and.b32  	%r10151, %r10147, %r10150;
	and.b32  	%r10152, %r10149, %r1541;
	or.b32  	%r1574, %r10151, %r10152;
	ld.shared.u32 	%r10153, [%r9442+4228];
	shr.s32 	%r10154, %r10153, %r9416;
	and.b32  	%r1547, %r10154, 50529027;
	ld.shared.u32 	%r10155, [%r9596+4];
	shr.s32 	%r10156, %r10155, %r9449;
	shl.b32 	%r10157, %r10156, 2;
	and.b32  	%r10158, %r10157, 67372036;
	or.b32  	%r10159, %r10158, %r1547;
	sub.s32 	%r10160, %r1547, %r10158;
	add.s32 	%r10161, %r10160, -2139062144;
	xor.b32  	%r10162, %r10161, -2139062144;
	xor.b32  	%r10163, %r10161, %r1547;
	and.b32  	%r1545, %r10163, %r10159;
	// begin inline asm
	prmt.b32 %r1545, %r1545, 0, 0xba98;
	// end inline asm
	// begin inline asm
	prmt.b32 %r1547, %r1547, 0, 0xba98;
	// end inline asm
	xor.b32  	%r10164, %r1547, 2139062143;
	not.b32 	%r10165, %r1545;
	and.b32  	%r10166, %r10162, %r10165;
	and.b32  	%r10167, %r10164, %r1545;
	or.b32  	%r1578, %r10166, %r10167;
	ld.shared.u32 	%r10168, [%r9442+4232];
	shr.s32 	%r10169, %r10168, %r9416;
	and.b32  	%r1551, %r10169, 50529027;
	ld.shared.u32 	%r10170, [%r9596+8];
	shr.s32 	%r10171, %r10170, %r9449;
	shl.b32 	%r10172, %r10171, 2;
	and.b32  	%r10173, %r10172, 67372036;
	or.b32  	%r10174, %r10173, %r1551;
	sub.s32 	%r10175, %r1551, %r10173;
	add.s32 	%r10176, %r10175, -2139062144;
	xor.b32  	%r10177, %r10176, -2139062144;
	xor.b32  	%r10178, %r10176, %r1551;
	and.b32  	%r1549, %r10178, %r10174;
	// begin inline asm
	prmt.b32 %r1549, %r1549, 0, 0xba98;
	// end inline asm
	// begin inline asm
	prmt.b32 %r1551, %r1551, 0, 0xba98;
	// end inline asm
	xor.b32  	%r10179, %r1551, 2139062143;
	not.b32 	%r10180, %r1549;
	and.b32  	%r10181, %r10177, %r10180;
	and.b32  	%r10182, %r10179, %r1549;
	or.b32  	%r1582, %r10181, %r10182;
	ld.shared.u32 	%r10183, [%r9442+4236];
	shr.s32 	%r10184, %r10183, %r9416;
	and.b32  	%r1555, %r10184, 50529027;
	ld.shared.u32 	%r10185, [%r9596+12];
	shr.s32 	%r10186, %r10185, %r9449;
	shl.b32 	%r10187, %r10186, 2;
	and.b32  	%r10188, %r10187, 67372036;
	or.b32  	%r10189, %r10188, %r1555;
	sub.s32 	%r10190, %r1555, %r10188;
	add.s32 	%r10191, %r10190, -2139062144;
	xor.b32  	%r10192, %r10191, -2139062144;
	xor.b32  	%r10193, %r10191, %r1555;
	and.b32  	%r1553, %r10193, %r10189;
	// begin inline asm
	prmt.b32 %r1553, %r1553, 0, 0xba98;
	// end inline asm
	// begin inline asm
	prmt.b32 %r1555, %r1555, 0, 0xba98;
	// end inline asm
	xor.b32  	%r10194, %r1555, 2139062143;
	not.b32 	%r10195, %r1553;
	and.b32  	%r10196, %r10192, %r10195;
	and.b32  	%r10197, %r10194, %r1553;
	or.b32  	%r1586, %r10196, %r10197;
	ld.shared.u32 	%r10198, [%r9442+4240];
	shr.s32 	%r10199, %r10198, %r9416;
	and.b32  	%r1559, %r10199, 50529027;
	ld.shared.u32 	%r10200, [%r9596+16];
	shr.s32 	%r10201, %r10200, %r9449;
	shl.b32 	%r10202, %r10201, 2;
	and.b32  	%r10203, %r10202, 67372036;
	or.b32  	%r10204, %r10203, %r1559;
	sub.s32 	%r10205, %r1559, %r10203;
	add.s32 	%r10206, %r10205, -2139062144;
	xor.b32  	%r10207, %r10206, -2139062144;
	xor.b32  	%r10208, %r10206, %r1559;
	and.b32  	%r1557, %r10208, %r10204;
	// begin inline asm
	prmt.b32 %r1557, %r1557, 0, 0xba98;
	// end inline asm
	// begin inline asm
	prmt.b32 %r1559, %r1559, 0, 0xba98;
	// end inline asm
	xor.b32  	%r10209, %r1559, 2139062143;
	not.b32 	%r10210, %r1557;
	and.b32  	%r10211, %r10207, %r10210;
	and.b32  	%r10212, %r10209, %r1557;
	or.b32  	%r1590, %r10211, %r10212;
	ld.shared.u32 	%r10213, [%r9442+4244];
	shr.s32 	%r10214, %r10213, %r9416;
	and.b32  	%r1563, %r10214, 50529027;
	ld.shared.u32 	%r10215, [%r9596+20];
	shr.s32 	%r10216, %r10215, %r9449;
	shl.b32 	%r10217, %r10216, 2;
	and.b32  	%r10218, %r10217, 67372036;
	or.b32  	%r10219, %r10218, %r1563;
	sub.s32 	%r10220, %r1563, %r10218;
	add.s32 	%r10221, %r10220, -2139062144;
	xor.b32  	%r10222, %r10221, -2139062144;
	xor.b32  	%r10223, %r10221, %r1563;
	and.b32  	%r1561, %r10223, %r10219;
	// begin inline asm
	prmt.b32 %r1561, %r1561, 0, 0xba98;
	// end inline asm
	// begin inline asm
	prmt.b32 %r1563, %r1563, 0, 0xba98;
	// end inline asm
	xor.b32  	%r10224, %r1563, 2139062143;
	not.b32 	%r10225, %r1561;
	and.b32  	%r10226, %r10222, %r10225;
	and.b32  	%r10227, %r10224, %r1561;
	or.b32  	%r1594, %r10226, %r10227;
	ld.shared.u32 	%r10228, [%r9442+4248];
	shr.s32 	%r10229, %r10228, %r9416;
	and.b32  	%r1567, %r10229, 50529027;
	ld.shared.u32 	%r10230, [%r9596+24];
	shr.s32 	%r10231, %r10230, %r9449;
	shl.b32 	%r10232, %r10231, 2;
	and.b32  	%r10233, %r10232, 67372036;
	or.b32  	%r10234, %r10233, %r1567;
	sub.s32 	%r10235, %r1567, %r10233;
	add.s32 	%r10236, %r10235, -2139062144;
	xor.b32  	%r10237, %r10236, -2139062144;
	xor.b32  	%r10238, %r10236, %r1567;
	and.b32  	%r1565, %r10238, %r10234;
	// begin inline asm
	prmt.b32 %r1565, %r1565, 0, 0xba98;
	// end inline asm
	// begin inline asm
	prmt.b32 %r1567, %r1567, 0, 0xba98;
	// end inline asm
	xor.b32  	%r10239, %r1567, 2139062143;
	not.b32 	%r10240, %r1565;
	and.b32  	%r10241, %r10237, %r10240;
	and.b32  	%r10242, %r10239, %r1565;
	or.b32  	%r1598, %r10241, %r10242;
	ld.shared.u32 	%r10243, [%r9442+4252];
	shr.s32 	%r10244, %r10243, %r9416;
	and.b32  	%r1571, %r10244, 50529027;
	ld.shared.u32 	%r10245, [%r9596+28];
	shr.s32 	%r10246, %r10245, %r9449;
	shl.b32 	%r10247, %r10246, 2;
	and.b32  	%r10248, %r10247, 67372036;
	or.b32  	%r10249, %r10248, %r1571;
	sub.s32 	%r10250, %r1571, %r10248;
	add.s32 	%r10251, %r10250, -2139062144;
	xor.b32  	%r10252, %r10251, -2139062144;
	xor.b32  	%r10253, %r10251, %r1571;
	and.b32  	%r1569, %r10253, %r10249;
	// begin inline asm
	prmt.b32 %r1569, %r1569, 0, 0xba98;
	// end inline asm
	// begin inline asm
	prmt.b32 %r1571, %r1571, 0, 0xba98;
	// end inline asm
	xor.b32  	%r10254, %r1571, 2139062143;
	not.b32 	%r10255, %r1569;
	and.b32  	%r10256, %r10252, %r10255;
	and.b32  	%r10257, %r10254, %r1569;
	or.b32  	%r1602, %r10256, %r10257;
	ld.shared.u32 	%r1575, [%r9576+512];
	// begin inline asm
	dp4a.s32.s32 %r1573, %r1574, %r1575, %r9400;
	// end inline asm
	ld.shared.u32 	%r1579, [%r9576+516];
	// begin inline asm
	dp4a.s32.s32 %r1577, %r1578, %r1579, %r1573;
	// end inline asm
	ld.shared.u32 	%r1583, [%r9576+520];
	// begin inline asm
	dp4a.s32.s32 %r1581, %r1582, %r1583, %r1577;
	// end inline asm
	ld.shared.u32 	%r1587, [%r9576+524];
	// begin inline asm
	dp4a.s32.s32 %r1585, %r1586, %r1587, %r1581;
	// end inline asm
	ld.shared.s8 	%r10258, [%r9721];
	mul.lo.s32 	%r10259, %r1585, %r10258;
	ld.shared.u32 	%r1591, [%r9576+528];
	// begin inline asm
	dp4a.s32.s32 %r1589, %r1590, %r1591, %r9400;
	// end inline asm
	ld.shared.u32 	%r1595, [%r9576+532];
	// begin inline asm
	dp4a.s32.s32 %r1593, %r1594, %r1595, %r1589;
	// end inline asm
	ld.shared.u32 	%r1599, [%r9576+536];
	// begin inline asm
	dp4a.s32.s32 %r1597, %r1598, %r1599, %r1593;
	// end inline asm
	ld.shared.u32 	%r1603, [%r9576+540];
	// begin inline asm
	dp4a.s32.s32 %r1601, %r1602, %r1603, %r1597;
	// end inline asm
	ld.shared.s8 	%r10260, [%r9721+1];
	mad.lo.s32 	%r10261, %r1601, %r10260, %r10259;
	ld.shared.f32 	%f795, [%r9720];
	mul.f32 	%f796, %f795, %f792;
	cvt.rn.f32.s32 	%f797, %r10261;
	fma.rn.f32 	%f1831, %f796, %f797, %f1831;
	ld.shared.u32 	%r10262, [%r9442+8448];
	shr.s32 	%r10263, %r10262, %r9416;
	and.b32  	%r1607, %r10263, 50529027;
	ld.shared.u32 	%r10264, [%r9740];
	shr.s32 	%r10265, %r10264, %r9449;
	shl.b32 	%r10266, %r10265, 2;
	and.b32  	%r10267, %r10266, 67372036;
	or.b32  	%r10268, %r10267, %r1607;
	sub.s32 	%r10269, %r1607, %r10267;
	add.s32 	%r10270, %r10269, -2139062144;
	xor.b32  	%r10271, %r10270, -2139062144;
	xor.b32  	%r10272, %r10270, %r1607;
	and.b32  	%r1605, %r10272, %r10268;
	// begin inline asm
	prmt.b32 %r1605, %r1605, 0, 0xba98;
	// end inline asm
	// begin inline asm
	prmt.b32 %r1607, %r1607, 0, 0xba98;
	// end inline asm
	xor.b32  	%r10273, %r1607, 2139062143;
	not.b32 	%r10274, %r1605;
	and.b32  	%r10275, %r10271, %r10274;
	and.b32  	%r10276, %r10273, %r1605;
	or.b32  	%r1638, %r10275, %r10276;
	ld.shared.u32 	%r10277, [%r9442+8452];
	shr.s32 	%r10278, %r10277, %r9416;
	and.b32  	%r1611, %r10278, 50529027;
	ld.shared.u32 	%r10279, [%r9740+4];
	shr.s32 	%r10280, %r10279, %r9449;
	shl.b32 	%r10281, %r10280, 2;
	and.b32  	%r10282, %r10281, 67372036;
	or.b32  	%r10283, %r10282, %r1611;
	sub.s32 	%r10284, %r1611, %r10282;
	add.s32 	%r10285, %r10284, -2139062144;
	xor.b32  	%r10286, %r10285, -2139062144;
	xor.b32  	%r10287, %r10285, %r1611;
	and.b32  	%r1609, %r10287, %r10283;
	// begin inline asm
	prmt.b32 %r1609, %r1609, 0, 0xba98;
	// end inline asm
	// begin inline asm
	prmt.b32 %r1611, %r1611, 0, 0xba98;
	// end inline asm
	xor.b32  	%r10288, %r1611, 2139062143;
	not.b32 	%r10289, %r1609;
	and.b32  	%r10290, %r10286, %r10289;
	and.b32  	%r10291, %r10288, %r1609;
	or.b32  	%r1642, %r10290, %r10291;
	ld.shared.u32 	%r10292, [%r9442+8456];
	shr.s32 	%r10293, %r10292, %r9416;
	and.b32  	%r1615, %r10293, 50529027;
	ld.shared.u32 	%r10294, [%r9740+8];
	shr.s32 	%r10295, %r10294, %r9449;
	shl.b32 	%r10296, %r10295, 2;
	and.b32  	%r10297, %r10296, 67372036;
	or.b32  	%r10298, %r10297, %r1615;
	sub.s32 	%r10299, %r1615, %r10297;
	add.s32 	%r10300, %r10299, -2139062144;
	xor.b32  	%r10301, %r10300, -2139062144;
	xor.b32  	%r10302, %r10300, %r1615;
	and.b32  	%r1613, %r10302, %r10298;
	// begin inline asm
	prmt.b32 %r1613, %r1613, 0, 0xba98;
	// end inline asm
	// begin inline asm
	prmt.b32 %r1615, %r1615, 0, 0xba98;
	// end inline asm
	xor.b32  	%r10303, %r1615, 2139062143;
	not.b32 	%r10304, %r1613;
	and.b32  	%r10305, %r10301, %r10304;
	and.b32  	%r10306, %r10303, %r1613;
	or.b32  	%r1646, %r10305, %r10306;
	ld.shared.u32 	%r10307, [%r9442+8460];
	shr.s32 	%r10308, %r10307, %r9416;
	and.b32  	%r1619, %r10308, 50529027;
	ld.shared.u32 	%r10309, [%r9740+12];
	shr.s32 	%r10310, %r10309, %r9449;
	shl.b32 	%r10311, %r10310, 2;
	and.b32  	%r10312, %r10311, 67372036;
	or.b32  	%r10313, %r10312, %r1619;
	sub.s32 	%r10314, %r1619, %r10312;
	add.s32 	%r10315, %r10314, -2139062144;
	xor.b32  	%r10316, %r10315, -2139062144;
	xor.b32  	%r10317, %r10315, %r1619;
	and.b32  	%r1617, %r10317, %r10313;
	// begin inline asm
	prmt.b32 %r1617, %r1617, 0, 0xba98;
	// end inline asm
	// begin inline asm
	prmt.b32 %r1619, %r1619, 0, 0xba98;
	// end inline asm
	xor.b32  	%r10318, %r1619, 2139062143;
	not.b32 	%r10319, %r1617;
	and.b32  	%r10320, %r10316, %r10319;
	and.b32  	%r10321, %r10318, %r1617;
	or.b32  	%r1650, %r10320, %r10321;
	ld.shared.u32 	%r10322, [%r9442+8464];
	shr.s32 	%r10323, %r10322, %r9416;
	and.b32  	%r1623, %r10323, 50529027;
	ld.shared.u32 	%r10324, [%r9740+16];
	shr.s32 	%r10325, %r10324, %r9449;
	shl.b32 	%r10326, %r10325, 2;
	and.b32  	%r10327, %r10326, 67372036;
	or.b32  	%r10328, %r10327, %r1623;
	sub.s32 	%r10329, %r1623, %r10327;
	add.s32 	%r10330, %r10329, -2139062144;
	xor.b32  	%r10331, %r10330, -2139062144;
	xor.b32  	%r10332, %r10330, %r1623;
	and.b32  	%r1621, %r10332, %r10328;
	// begin inline asm
	prmt.b32 %r1621, %r1621, 0, 0xba98;
	// end inline asm
	// begin inline asm
	prmt.b32 %r1623, %r1623, 0, 0xba98;
	// end inline asm
	xor.b32  	%r10333, %r1623, 2139062143;
	not.b32 	%r10334, %r1621;
	and.b32  	%r10335, %r10331, %r10334;
	and.b32  	%r10336, %r10333, %r1621;
	or.b32  	%r1654, %r10335, %r10336;
	ld.shared.u32 	%r10337, [%r9442+8468];
	shr.s32 	%r10338, %r10337, %r9416;
	and.b32  	%r1627, %r10338, 50529027;
	ld.shared.u32 	%r10339, [%r9740+20];
	shr.s32 	%r10340, %r10339, %r9449;
	shl.b32 	%r10341, %r10340, 2;
	and.b32  	%r10342, %r10341, 67372036;
	or.b32  	%r10343, %r10342, %r1627;
	sub.s32 	%r10344, %r1627, %r10342;
	add.s32 	%r10345, %r10344, -2139062144;
	xor.b32  	%r10346, %r10345, -2139062144;
	xor.b32  	%r10347, %r10345, %r1627;
	and.b32  	%r1625, %r10347, %r10343;
	// begin inline asm
	prmt.b32 %r1625, %r1625, 0, 0xba98;
	// end inline asm
	// begin inline asm
	prmt.b32 %r1627, %r1627, 0, 0xba98;
	// end inline asm
	xor.b32  	%r10348, %r1627, 2139062143;
	not.b32 	%r10349, %r1625;
	and.b32  	%r10350, %r10346, %r10349;
	and.b32  	%r10351, %r10348, %r1625;
	or.b32  	%r1658, %r10350, %r10351;
	ld.shared.u32 	%r10352, [%r9442+8472];
	shr.s32 	%r10353, %r10352, %r9416;
	and.b32  	%r1631, %r10353, 50529027;
	ld.shared.u32 	%r10354, [%r9740+24];
	shr.s32 	%r10355, %r10354, %r9449;
	shl.b32 	%r10356, %r10355, 2;
	and.b32  	%r10357, %r10356, 67372036;
	or.b32  	%r10358, %r10357, %r1631;
	sub.s32 	%r10359, %r1631, %r10357;
	add.s32 	%r10360, %r10359, -2139062144;
	xor.b32  	%r10361, %r10360, -2139062144;
	xor.b32  	%r10362, %r10360, %r1631;
	and.b32  	%r1629, %r10362, %r10358;
	// begin inline asm
	prmt.b32 %r1629, %r1629, 0, 0xba98;
	// end inline asm
	// begin inline asm
	prmt.b32 %r1631, %r1631, 0, 0xba98;
	// end inline asm
	xor.b32  	%r10363, %r1631, 2139062143;
	not.b32 	%r10364, %r1629;
	and.b32  	%r10365, %r10361, %r10364;
	and.b32  	%r10366, %r10363, %r1629;
	or.b32  	%r1662, %r10365, %r10366;
	ld.shared.u32 	%r10367, [%r9442+8476];
	shr.s32 	%r10368, %r10367, %r9416;
	and.b32  	%r1635, %r10368, 50529027;
	ld.shared.u32 	%r10369, [%r9740+28];
	shr.s32 	%r10370, %r10369, %r9449;
	shl.b32 	%r10371, %r10370, 2;
	and.b32  	%r10372, %r10371, 67372036;
	or.b32  	%r10373, %r10372, %r1635;
	sub.s32 	%r10374, %r1635, %r10372;
	add.s32 	%r10375, %r10374, -2139062144;
	xor.b32  	%r10376, %r10375, -2139062144;
	xor.b32  	%r10377, %r10375, %r1635;
	and.b32  	%r1633, %r10377, %r10373;
	// begin inline asm
	prmt.b32 %r1633, %r1633, 0, 0xba98;
	// end inline asm
	// begin inline asm
	prmt.b32 %r1635, %r1635, 0, 0xba98;
	// end inline asm
	xor.b32  	%r10378, %r1635, 2139062143;
	not.b32 	%r10379, %r1633;
	and.b32  	%r10380, %r10376, %r10379;
	and.b32  	%r10381, %r10378, %r1633;
	or.b32  	%r1666, %r10380, %r10381;
	ld.shared.u32 	%r1639, [%r9576+512];
	// begin inline asm
	dp4a.s32.s32 %r1637, %r1638, %r1639, %r9400;
	// end inline asm
	ld.shared.u32 	%r1643, [%r9576+516];
	// begin inline asm
	dp4a.s32.s32 %r1641, %r1642, %r1643, %r1637;
	// end inline asm
	ld.shared.u32 	%r1647, [%r9576+520];
	// begin inline asm
	dp4a.s32.s32 %r1645, %r1646, %r1647, %r1641;
	// end inline asm
	ld.shared.u32 	%r1651, [%r9576+524];
	// begin inline asm
	dp4a.s32.s32 %r1649, %r1650, %r1651, %r1645;
	// end inline asm
	ld.shared.s8 	%r10382, [%r9865];
	mul.lo.s32 	%r10383, %r1649, %r10382;
	ld.shared.u32 	%r1655, [%r9576+528];
	// begin inline asm
	dp4a.s32.s32 %r1653, %r1654, %r1655, %r9400;
	// end inline asm
	ld.shared.u32 	%r1659, [%r9576+532];
	// begin inline asm
	dp4a.s32.s32 %r1657, %r1658, %r1659, %r1653;
	// end inline asm
	ld.shared.u32 	%r1663, [%r9576+536];
	// begin inline asm
	dp4a.s32.s32 %r1661, %r1662, %r1663, %r1657;
	// end inline asm
	ld.shared.u32 	%r1667, [%r9576+540];
	// begin inline asm
	dp4a.s32.s32 %r1665, %r1666, %r1667, %r1661;
	// end inline asm
	ld.shared.s8 	%r10384, [%r9865+1];
	mad.lo.s32 	%r10385, %r1665, %r10384, %r10383;
	ld.shared.f32 	%f798, [%r9864];
	ld.shared.f32 	%f799, [%r9426+64];
	mul.f32 	%f800, %f798, %f799;
	cvt.rn.f32.s32 	%f801, %r10385;
	fma.rn.f32 	%f1799, %f800, %f801, %f1799;
	ld.shared.u32 	%r10386, [%r9442+12672];
	shr.s32 	%r10387, %r10386, %r9416;
	and.b32  	%r1671, %r10387, 50529027;
	ld.shared.u32 	%r10388, [%r9884];
	shr.s32 	%r10389, %r10388, %r9449;
	shl.b32 	%r10390, %r10389, 2;
	and.b32  	%r10391, %r10390, 67372036;
	or.b32  	%r10392, %r10391, %r1671;
	sub.s32 	%r10393, %r1671, %r10391;
	add.s32 	%r10394, %r10393, -2139062144;
	xor.b32  	%r10395, %r10394, -2139062144;
	xor.b32  	%r10396, %r10394, %r1671;
	and.b32  	%r1669, %r10396, %r10392;
	// begin inline asm
	prmt.b32 %r1669, %r1669, 0, 0xba98;
	// end inline asm
	// begin inline asm
	prmt.b32 %r1671, %r1671, 0, 0xba98;
	// end inline asm
	xor.b32  	%r10397, %r1671, 2139062143;
	not.b32 	%r10398, %r1669;
	and.b32  	%r10399, %r10395, %r10398;
	and.b32  	%r10400, %r10397, %r1669;
	or.b32  	%r1702, %r10399, %r10400;
	ld.shared.u32 	%r10401, [%r9442+12676];
	shr.s32 	%r10402, %r10401, %r9416;
	and.b32  	%r1675, %r10402, 50529027;
	ld.shared.u32 	%r10403, [%r9884+4];
	shr.s32 	%r10404, %r10403, %r9449;
	shl.b32 	%r10405, %r10404, 2;
	and.b32  	%r10406, %r10405, 67372036;
	or.b32  	%r10407, %r10406, %r1675;
	sub.s32 	%r10408, %r1675, %r10406;
	add.s32 	%r10409, %r10408, -2139062144;
	xor.b32  	%r10410, %r10409, -2139062144;
	xor.b32  	%r10411, %r10409, %r1675;
	and.b32  	%r1673, %r10411, %r10407;
	// begin inline asm
	prmt.b32 %r1673, %r1673, 0, 0xba98;
	// end inline asm
	// begin inline asm
	prmt.b32 %r1675, %r1675, 0, 0xba98;
	// end inline asm
	xor.b32  	%r10412, %r1675, 2139062143;
	not.b32 	%r10413, %r1673;
	and.b32  	%r10414, %r10410, %r10413;
	and.b32  	%r10415, %r10412, %r1673;
	or.b32  	%r1706, %r10414, %r10415;
	ld.shared.u32 	%r10416, [%r9442+12680];
	shr.s32 	%r10417, %r10416, %r9416;
	and.b32  	%r1679, %r10417, 50529027;
	ld.shared.u32 	%r10418, [%r9884+8];
	shr.s32 	%r10419, %r10418, %r9449;
	shl.b32 	%r10420, %r10419, 2;
	and.b32  	%r10421, %r10420, 67372036;
	or.b32  	%r10422, %r10421, %r1679;
	sub.s32 	%r10423, %r1679, %r10421;
	add.s32 	%r10424, %r10423, -2139062144;
	xor.b32  	%r10425, %r10424, -2139062144;
	xor.b32  	%r10426, %r10424, %r1679;
	and.b32  	%r1677, %r10426, %r10422;
	// begin inline asm
	prmt.b32 %r1677, %r1677, 0, 0xba98;
	// end inline asm
	// begin inline asm
	prmt.b32 %r1679, %r1679, 0, 0xba98;
	// end inline asm
	xor.b32  	%r10427, %r1679, 2139062143;
	not.b32 	%r10428, %r1677;
	and.b32  	%r10429, %r10425, %r10428;
	and.b32  	%r10430, %r10427, %r1677;
	or.b32  	%r1710, %r10429, %r10430;
	ld.shared.u32 	%r10431, [%r9442+12684];
	shr.s32 	%r10432, %r10431, %r9416;
	and.b32  	%r1683, %r10432, 50529027;
	ld.shared.u32 	%r10433, [%r9884+12];
	shr.s32 	%r10434, %r10433, %r9449;
	shl.b32 	%r10435, %r10434, 2;
	and.b32  	%r10436, %r10435, 67372036;
	or.b32  	%r10437, %r10436, %r1683;
	sub.s32 	%r10438, %r1683, %r10436;
	add.s32 	%r10439, %r10438, -2139062144;
	xor.b32  	%r10440, %r10439, -2139062144;
	xor.b32  	%r10441, %r10439, %r1683;
	and.b32  	%r1681, %r10441, %r10437;
	// begin inline asm
	prmt.b32 %r1681, %r1681, 0, 0xba98;
	// end inline asm
	// begin inline asm
	prmt.b32 %r1683, %r1683, 0, 0xba98;
	// end inline asm
	xor.b32  	%r10442, %r1683, 2139062143;
	not.b32 	%r10443, %r1681;
	and.b32  	%r10444, %r10440, %r10443;
	and.b32  	%r10445, %r10442, %r1681;
	or.b32  	%r1714, %r10444, %r10445;
	ld.shared.u32 	%r10446, [%r9442+12688];
	shr.s32 	%r10447, %r10446, %r9416;
	and.b32  	%r1687, %r10447, 50529027;
	ld.shared.u32 	%r10448, [%r9884+16];
	shr.s32 	%r10449, %r10448, %r9449;
	shl.b32 	%r10450, %r10449, 2;
	and.b32  	%r10451, %r10450, 67372036;
	or.b32  	%r10452, %r10451, %r1687;
	sub.s32 	%r10453, %r1687, %r10451;
	add.s32 	%r10454, %r10453, -2139062144;
	xor.b32  	%r10455, %r10454, -2139062144;
	xor.b32  	%r10456, %r10454, %r1687;
	and.b32  	%r1685, %r10456, %r10452;
	// begin inline asm
	prmt.b32 %r1685, %r1685, 0, 0xba98;
	// end inline asm
	// begin inline asm
	prmt.b32 %r1687, %r1687, 0, 0xba98;
	// end inline asm
	xor.b32  	%r10457, %r1687, 2139062143;
	not.b32 	%r10458, %r1685;
	and.b32  	%r10459, %r10455, %r10458;
	and.b32  	%r10460, %r10457, %r1685;
	or.b32  	%r1718, %r10459, %r10460;
	ld.shared.u32 	%r10461, [%r9442+12692];
	shr.s32 	%r10462, %r10461, %r9416;
	and.b32  	%r1691, %r10462, 50529027;
	ld.shared.u32 	%r10463, [%r9884+20];
	shr.s32 	%r10464, %r10463, %r9449;
	shl.b32 	%r10465, %r10464, 2;
	and.b32  	%r10466, %r10465, 67372036;
	or.b32  	%r10467, %r10466, %r1691;
	sub.s32 	%r10468, %r1691, %r10466;
	add.s32 	%r10469, %r10468, -2139062144;
	xor.b32  	%r10470, %r10469, -2139062144;
	xor.b32  	%r10471, %r10469, %r1691;
	and.b32  	%r1689, %r10471, %r10467;
	// begin inline asm
	prmt.b32 %r1689, %r1689, 0, 0xba98;
	// end inline asm
	// begin inline asm
	prmt.b32 %r1691, %r1691, 0, 0xba98;
	// end inline asm
	xor.b32  	%r10472, %r1691, 2139062143;
	not.b32 	%r10473, %r1689;
	and.b32  	%r10474, %r10470, %r10473;
	and.b32  	%r10475, %r10472, %r1689;
	or.b32  	%r1722, %r10474, %r10475;
	ld.shared.u32 	%r10476, [%r9442+12696];
	shr.s32 	%r10477, %r10476, %r9416;
	and.b32  	%r1695, %r10477, 50529027;
	ld.shared.u32 	%r10478, [%r9884+24];
	shr.s32 	%r10479, %r10478, %r9449;
	shl.b32 	%r10480, %r10479, 2;
	and.b32  	%r10481, %r10480, 67372036;
	or.b32  	%r10482, %r10481, %r1695;
	sub.s32 	%r10483, %r1695, %r10481;
	add.s32 	%r10484, %r10483, -2139062144;
	xor.b32  	%r10485, %r10484, -2139062144;
	xor.b32  	%r10486, %r10484, %r1695;
	and.b32  	%r1693, %r10486, %r10482;
	// begin inline asm
	prmt.b32 %r1693, %r1693, 0, 0xba98;
	// end inline asm
	// begin inline asm
	prmt.b32 %r1695, %r1695, 0, 0xba98;
	// end inline asm
	xor.b32  	%r10487, %r1695, 2139062143;
	not.b32 	%r10488, %r1693;
	and.b32  	%r10489, %r10485, %r10488;
	and.b32  	%r10490, %r10487, %r1693;
	or.b32  	%r1726, %r10489, %r10490;
	ld.shared.u32 	%r10491, [%r9442+12700];
	shr.s32 	%r10492, %r10491, %r9416;
	and.b32  	%r1699, %r10492, 50529027;
	ld.shared.u32 	%r10493, [%r9884+28];
	shr.s32 	%r10494, %r10493, %r9449;
	shl.b32 	%r10495, %r10494, 2;
	and.b32  	%r10496, %r10495, 67372036;
	or.b32  	%r10497, %r10496, %r1699;
	sub.s32 	%r10498, %r1699, %r10496;
	add.s32 	%r10499, %r10498, -2139062144;
	xor.b32  	%r10500, %r10499, -2139062144;
	xor.b32  	%r10501, %r10499, %r1699;
	and.b32  	%r1697, %r10501, %r10497;
	// begin inline asm
	prmt.b32 %r1697, %r1697, 0, 0xba98;
	// end inline asm
	// begin inline asm
	prmt.b32 %r1699, %r1699, 0, 0xba98;
	// end inline asm
	xor.b32  	%r10502, %r1699, 2139062143;
	not.b32 	%r10503, %r1697;
	and.b32  	%r10504, %r10500, %r10503;
	and.b32  	%r10505, %r10502, %r1697;
	or.b32  	%r1730, %r10504, %r10505;
	ld.shared.u32 	%r1703, [%r9576+512];
	// begin inline asm
	dp4a.s32.s32 %r1701, %r1702, %r1703, %r9400;
	// end inline asm
	ld.shared.u32 	%r1707, [%r9576+516];
	// begin inline asm
	dp4a.s32.s32 %r1705, %r1706, %r1707, %r1701;
	// end inline asm
	ld.shared.u32 	%r1711, [%r9576+520];
	// begin inline asm
	dp4a.s32.s32 %r1709, %r1710, %r1711, %r1705;
	// end inline asm
	ld.shared.u32 	%r1715, [%r9576+524];
	// begin inline asm
	dp4a.s32.s32 %r1713, %r1714, %r1715, %r1709;
	// end inline asm
	ld.shared.s8 	%r10506, [%r10009];
	mul.lo.s32 	%r10507, %r1713, %r10506;
	ld.shared.u32 	%r1719, [%r9576+528];
	// begin inline asm
	dp4a.s32.s32 %r1717, %r1718, %r1719, %r9400;
	// end inline asm
	ld.shared.u32 	%r1723, [%r9576+532];
	// begin inline asm
	dp4a.s32.s32 %r1721, %r1722, %r1723, %r1717;
	// end inline asm
	ld.shared.u32 	%r1727, [%r9576+536];
	// begin inline asm
	dp4a.s32.s32 %r1725, %r1726, %r1727, %r1721;
	// end inline asm
	ld.shared.u32 	%r1731, [%r9576+540];
	// begin inline asm
	dp4a.s32.s32 %r1729, %r1730, %r1731, %r1725;
	// end inline asm
	ld.shared.s8 	%r10508, [%r10009+1];
	mad.lo.s32 	%r10509, %r1729, %r10508, %r10507;
	ld.shared.f32 	%f802, [%r10008];
	mul.f32 	%f803, %f802, %f799;
	cvt.rn.f32.s32 	%f804, %r10509;
	fma.rn.f32 	%f1767, %f803, %f804, %f1767;
	ld.shared.u32 	%r10510, [%r9442];
	shr.s32 	%r10511, %r10510, %r9416;
	and.b32  	%r1735, %r10511, 50529027;
	ld.shared.u32 	%r10512, [%r9447];
	shr.s32 	%r10513, %r10512, %r9449;
	shl.b32 	%r10514, %r10513, 2;
	and.b32  	%r10515, %r10514, 67372036;
	or.b32  	%r10516, %r10515, %r1735;
	sub.s32 	%r10517, %r1735, %r10515;
	add.s32 	%r10518, %r10517, -2139062144;
	xor.b32  	%r10519, %r10518, -2139062144;
	xor.b32  	%r10520, %r10518, %r1735;
	and.b32  	%r1733, %r10520, %r10516;
	// begin inline asm
	prmt.b32 %r1733, %r1733, 0, 0xba98;
	// end inline asm
	// begin inline asm
	prmt.b32 %r1735, %r1735, 0, 0xba98;
	// end inline asm
	xor.b32  	%r10521, %r1735, 2139062143;
	not.b32 	%r10522, %r1733;
	and.b32  	%r10523, %r10519, %r10522;
	and.b32  	%r10524, %r10521, %r1733;
	or.b32  	%r1766, %r10523, %r10524;
	ld.shared.u32 	%r10525, [%r9442+4];
	shr.s32 	%r10526, %r10525, %r9416;
	and.b32  	%r1739, %r10526, 50529027;
	ld.shared.u32 	%r10527, [%r9447+4];
	shr.s32 	%r10528, %r10527, %r9449;
	shl.b32 	%r10529, %r10528, 2;
	and.b32  	%r10530, %r10529, 67372036;
	or.b32  	%r10531, %r10530, %r1739;
	sub.s32 	%r10532, %r1739, %r10530;
	add.s32 	%r10533, %r10532, -2139062144;
	xor.b32  	%r10534, %r10533, -2139062144;
	xor.b32  	%r10535, %r10533, %r1739;
	and.b32  	%r1737, %r10535, %r10531;
	// begin inline asm
	prmt.b32 %r1737, %r1737, 0, 0xba98;
	// end inline asm
	// begin inline asm
	prmt.b32 %r1739, %r1739, 0, 0xba98;
	// end inline asm
	xor.b32  	%r10536, %r1739, 2139062143;
	not.b32 	%r10537, %r1737;
	and.b32  	%r10538, %r10534, %r10537;
	and.b32  	%r10539, %r10536, %r1737;
	or.b32  	%r1770, %r10538, %r10539;
	ld.shared.u32 	%r10540, [%r9442+8];
	shr.s32 	%r10541, %r10540, %r9416;
	and.b32  	%r1743, %r10541, 50529027;
	ld.shared.u32 	%r10542, [%r9447+8];
	shr.s32 	%r10543, %r10542, %r9449;
	shl.b32 	%r10544, %r10543, 2;
	and.b32  	%r10545, %r10544, 67372036;
	or.b32  	%r10546, %r10545, %r1743;
	sub.s32 	%r10547, %r1743, %r10545;
	add.s32 	%r10548, %r10547, -2139062144;
	xor.b32  	%r10549, %r10548, -2139062144;
	xor.b32  	%r10550, %r10548, %r1743;
	and.b32  	%r1741, %r10550, %r10546;
	// begin inline asm
	prmt.b32 %r1741, %r1741, 0, 0xba98;
	// end inline asm
	// begin inline asm
	prmt.b32 %r1743, %r1743, 0, 0xba98;
	// end inline asm
	xor.b32  	%r10551, %r1743, 2139062143;
	not.b32 	%r10552, %r1741;
	and.b32  	%r10553, %r10549, %r10552;
	and.b32  	%r10554, %r10551, %r1741;
	or.b32  	%r1774, %r10553, %r10554;
	ld.shared.u32 	%r10555, [%r9442+12];
	shr.s32 	%r10556, %r10555, %r9416;
	and.b32  	%r1747, %r10556, 50529027;
	ld.shared.u32 	%r10557, [%r9447+12];
	shr.s32 	%r10558, %r10557, %r9449;
	shl.b32 	%r10559, %r10558, 2;
	and.b32  	%r10560, %r10559, 67372036;
	or.b32  	%r10561, %r10560, %r1747;
	sub.s32 	%r10562, %r1747, %r10560;
	add.s32 	%r10563, %r10562, -2139062144;
	xor.b32  	%r10564, %r10563, -2139062144;
	xor.b32  	%r10565, %r10563, %r1747;
	and.b32  	%r1745, %r10565, %r10561;
	// begin inline asm
	prmt.b32 %r1745, %r1745, 0, 0xba98;
	// end inline asm
	// begin inline asm
	prmt.b32 %r1747, %r1747, 0, 0xba98;
	// end inline asm
	xor.b32  	%r10566, %r1747, 2139062143;
	not.b32 	%r10567, %r1745;
	and.b32  	%r10568, %r10564, %r10567;
	and.b32  	%r10569, %r10566, %r1745;
	or.b32  	%r1778, %r10568, %r10569;
	ld.shared.u32 	%r10570, [%r9442+16];
	shr.s32 	%r10571, %r10570, %r9416;
	and.b32  	%r1751, %r10571, 50529027;
	ld.shared.u32 	%r10572, [%r9447+16];
	shr.s32 	%r10573, %r10572, %r9449;
	shl.b32 	%r10574, %r10573, 2;
	and.b32  	%r10575, %r10574, 67372036;
	or.b32  	%r10576, %r10575, %r1751;
	sub.s32 	%r10577, %r1751, %r10575;
	add.s32 	%r10578, %r10577, -2139062144;
	xor.b32  	%r10579, %r10578, -2139062144;
	xor.b32  	%r10580, %r10578, %r1751;
	and.b32  	%r1749, %r10580, %r10576;
	// begin inline asm
	prmt.b32 %r1749, %r1749, 0, 0xba98;
	// end inline asm
	// begin inline asm
	prmt.b32 %r1751, %r1751, 0, 0xba98;
	// end inline asm
	xor.b32  	%r10581, %r1751, 2139062143;
	not.b32 	%r10582, %r1749;
	and.b32  	%r10583, %r10579, %r10582;
	and.b32  	%r10584, %r10581, %r1749;
	or.b32  	%r1782, %r10583, %r10584;
	ld.shared.u32 	%r10585, [%r9442+20];
	shr.s32 	%r10586, %r10585, %r9416;
	and.b32  	%r1755, %r10586, 50529027;
	ld.shared.u32 	%r10587, [%r9447+20];
	shr.s32 	%r10588, %r10587, %r9449;
	shl.b32 	%r10589, %r10588, 2;
	and.b32  	%r10590, %r10589, 67372036;
	or.b32  	%r10591, %r10590, %r1755;
	sub.s32 	%r10592, %r1755, %r10590;
	add.s32 	%r10593, %r10592, -2139062144;
	xor.b32  	%r10594, %r10593, -2139062144;
	xor.b32  	%r10595, %r10593, %r1755;
	and.b32  	%r1753, %r10595, %r10591;
	// begin inline asm
	prmt.b32 %r1753, %r1753, 0, 0xba98;
	// end inline asm
	// begin inline asm
	prmt.b32 %r1755, %r1755, 0, 0xba98;
	// end inline asm
	xor.b32  	%r10596, %r1755, 2139062143;
	not.b32 	%r10597, %r1753;
	and.b32  	%r10598, %r10594, %r10597;
	and.b32  	%r10599, %r10596, %r1753;
	or.b32  	%r1786, %r10598, %r10599;
	ld.shared.u32 	%r10600, [%r9442+24];
	shr.s32 	%r10601, %r10600, %r9416;
	and.b32  	%r1759, %r10601, 50529027;
	ld.shared.u32 	%r10602, [%r9447+24];
	shr.s32 	%r10603, %r10602, %r9449;
	shl.b32 	%r10604, %r10603, 2;
	and.b32  	%r10605, %r10604, 67372036;
	or.b32  	%r10606, %r10605, %r1759;
	sub.s32 	%r10607, %r1759, %r10605;
	add.s32 	%r10608, %r10607, -2139062144;
	xor.b32  	%r10609, %r10608, -2139062144;
	xor.b32  	%r10610, %r10608, %r1759;
	and.b32  	%r1757, %r10610, %r10606;
	// begin inline asm
	prmt.b32 %r1757, %r1757, 0, 0xba98;
	// end inline asm
	// begin inline asm
	prmt.b32 %r1759, %r1759, 0, 0xba98;
	// end inline asm
	xor.b32  	%r10611, %r1759, 2139062143;
	not.b32 	%r10612, %r1757;
	and.b32  	%r10613, %r10609, %r10612;
	and.b32  	%r10614, %r10611, %r1757;
	or.b32  	%r1790, %r10613, %r10614;
	ld.shared.u32 	%r10615, [%r9442+28];
	shr.s32 	%r10616, %r10615, %r9416;
	and.b32  	%r1763, %r10616, 50529027;
	ld.shared.u32 	%r10617, [%r9447+28];
	shr.s32 	%r10618, %r10617, %r9449;
	shl.b32 	%r10619, %r10618, 2;
	and.b32  	%r10620, %r10619, 67372036;
	or.b32  	%r10621, %r10620, %r1763;
	sub.s32 	%r10622, %r1763, %r10620;
	add.s32 	%r10623, %r10622, -2139062144;
	xor.b32  	%r10624, %r10623, -2139062144;
	xor.b32  	%r10625, %r10623, %r1763;
	and.b32  	%r1761, %r10625, %r10621;
	// begin inline asm
	prmt.b32 %r1761, %r1761, 0, 0xba98;
	// end inline asm
	// begin inline asm
	prmt.b32 %r1763, %r1763, 0, 0xba98;
	// end inline asm
	xor.b32  	%r10626, %r1763, 2139062143;
	not.b32 	%r10627, %r1761;
	and.b32  	%r10628, %r10624, %r10627;
	and.b32  	%r10629, %r10626, %r1761;
	or.b32  	%r1794, %r10628, %r10629;
	ld.shared.u32 	%r1767, [%r9576+1024];
	// begin inline asm
	dp4a.s32.s32 %r1765, %r1766, %r1767, %r9400;
	// end inline asm
	ld.shared.u32 	%r1771, [%r9576+1028];
	// begin inline asm
	dp4a.s32.s32 %r1769, %r1770, %r1771, %r1765;
	// end inline asm
	ld.shared.u32 	%r1775, [%r9576+1032];
	// begin inline asm
	dp4a.s32.s32 %r1773, %r1774, %r1775, %r1769;
	// end inline asm
	ld.shared.u32 	%r1779, [%r9576+1036];
	// begin inline asm
	dp4a.s32.s32 %r1777, %r1778, %r1779, %r1773;
	// end inline asm
	ld.shared.s8 	%r10630, [%r9577];
	mul.lo.s32 	%r10631, %r1777, %r10630;
	ld.shared.u32 	%r1783, [%r9576+1040];
	// begin inline asm
	dp4a.s32.s32 %r1781, %r1782, %r1783, %r9400;
	// end inline asm
	ld.shared.u32 	%r1787, [%r9576+1044];
	// begin inline asm
	dp4a.s32.s32 %r1785, %r1786, %r1787, %r1781;
	// end inline asm
	ld.shared.u32 	%r1791, [%r9576+1048];
	// begin inline asm
	dp4a.s32.s32 %r1789, %r1790, %r1791, %r1785;
	// end inline asm
	ld.shared.u32 	%r1795, [%r9576+1052];
	// begin inline asm
	dp4a.s32.s32 %r1793, %r1794, %r1795, %r1789;
	// end inline asm
	ld.shared.s8 	%r10632, [%r9577+1];
	mad.lo.s32 	%r10633, %r1793, %r10632, %r10631;
	ld.shared.f32 	%f805, [%r9573];
	ld.shared.f32 	%f806, [%r9426+128];
	mul.f32 	%f807, %f805, %f806;
	cvt.rn.f32.s32 	%f808, %r10633;
	fma.rn.f32 	%f1862, %f807, %f808, %f1862;
	ld.shared.u32 	%r10634, [%r9442+4224];
	shr.s32 	%r10635, %r10634, %r9416;
	and.b32  	%r1799, %r10635, 50529027;
	ld.shared.u32 	%r10636, [%r9596];
	shr.s32 	%r10637, %r10636, %r9449;
	shl.b32 	%r10638, %r10637, 2;
	and.b32  	%r10639, %r10638, 67372036;
	or.b32  	%r10640, %r10639, %r1799;
	sub.s32 	%r10641, %r1799, %r10639;
	add.s32 	%r10642, %r10641, -2139062144;
	xor.b32  	%r10643, %r10642, -2139062144;
	xor.b32  	%r10644, %r10642, %r1799;
	and.b32  	%r1797, %r10644, %r10640;
	// begin inline asm
	prmt.b32 %r1797, %r1797, 0, 0xba98;
	// end inline asm
	// begin inline asm
	prmt.b32 %r1799, %r1799, 0, 0xba98;
	// end inline asm
	xor.b32  	%r10645, %r1799, 2139062143;
	not.b32 	%r10646, %r1797;
	and.b32  	%r10647, %r10643, %r10646;
	and.b32  	%r10648, %r10645, %r1797;
	or.b32  	%r1830, %r10647, %r10648;
	ld.shared.u32 	%r10649, [%r9442+4228];
	shr.s32 	%r10650, %r10649, %r9416;
	and.b32  	%r1803, %r10650, 50529027;
	ld.shared.u32 	%r10651, [%r9596+4];
	shr.s32 	%r10652, %r10651, %r9449;
	shl.b32 	%r10653, %r10652, 2;
	and.b32  	%r10654, %r10653, 67372036;
	or.b32  	%r10655, %r10654, %r1803;
	sub.s32 	%r10656, %r1803, %r10654;
	add.s32 	%r10657, %r10656, -2139062144;
	xor.b32  	%r10658, %r10657, -2139062144;
	xor.b32  	%r10659, %r10657, %r1803;
	and.b32  	%r1801, %r10659, %r10655;
	// begin inline asm
	prmt.b32 %r1801, %r1801, 0, 0xba98;
	// end inline asm
	// begin inline asm
	prmt.b32 %r1803, %r1803, 0, 0xba98;
	// end inline asm
	xor.b32  	%r10660, %r1803, 2139062143;
	not.b32 	%r10661, %r1801;
	and.b32  	%r10662, %r10658, %r10661;
	and.b32  	%r10663, %r10660, %r1801;
	or.b32  	%r1834, %r10662, %r10663;
	ld.shared.u32 	%r10664, [%r9442+4232];
	shr.s32 	%r10665, %r10664, %r9416;
	and.b32  	%r1807, %r10665, 50529027;
	ld.shared.u32 	%r10666, [%r9596+8];
	shr.s32 	%r10667, %r10666, %r9449;
	shl.b32 	%r10668, %r10667, 2;
	and.b32  	%r10669, %r10668, 67372036;
	or.b32  	%r10670, %r10669, %r1807;
	sub.s32 	%r10671, %r1807, %r10669;
	add.s32 	%r10672, %r10671, -2139062144;
	xor.b32  	%r10673, %r10672, -2139062144;
	xor.b32  	%r10674, %r10672, %r1807;
	and.b32  	%r1805, %r10674, %r10670;
	// begin inline asm
	prmt.b32 %r1805, %r1805, 0, 0xba98;
	// end inline asm
	// begin inline asm
	prmt.b32 %r1807, %r1807, 0, 0xba98;
	// end inline asm
	xor.b32  	%r10675, %r1807, 2139062143;
	not.b32 	%r10676, %r1805;
	and.b32  	%r10677, %r10673, %r10676;
	and.b32  	%r10678, %r10675, %r1805;
	or.b32  	%r1838, %r10677, %r10678;
	ld.shared.u32 	%r10679, [%r9442+4236];
	shr.s32 	%r10680, %r10679, %r9416;
	and.b32  	%r1811, %r10680, 50529027;
	ld.shared.u32 	%r10681, [%r9596+12];
	shr.s32 	%r10682, %r10681, %r9449;
	shl.b32 	%r10683, %r10682, 2;
	and.b32  	%r10684, %r10683, 67372036;
	or.b32  	%r10685, %r10684, %r1811;
	sub.s32 	%r10686, %r1811, %r10684;
	add.s32 	%r10687, %r10686, -2139062144;
	xor.b32  	%r10688, %r10687, -2139062144;
	xor.b32  	%r10689, %r10687, %r1811;
	and.b32  	%r1809, %r10689, %r10685;
	// begin inline asm
	prmt.b32 %r1809, %r1809, 0, 0xba98;
	// end inline asm
	// begin inline asm
	prmt.b32 %r1811, %r1811, 0, 0xba98;
	// end inline asm
	xor.b32  	%r10690, %r1811, 2139062143;
	not.b32 	%r10691, %r1809;
	and.b32  	%r10692, %r10688, %r10691;
	and.b32  	%r10693, %r10690, %r1809;
	or.b32  	%r1842, %r10692, %r10693;
	ld.shared.u32 	%r10694, [%r9442+4240];
	shr.s32 	%r10695, %r10694, %r9416;
	and.b32  	%r1815, %r10695, 50529027;
	ld.shared.u32 	%r10696, [%r9596+16];
	shr.s32 	%r10697, %r10696, %r9449;
	shl.b32 	%r10698, %r10697, 2;
	and.b32  	%r10699, %r10698, 67372036;
	or.b32  	%r10700, %r10699, %r1815;
	sub.s32 	%r10701, %r1815, %r10699;
	add.s32 	%r10702, %r10701, -2139062144;
	xor.b32  	%r10703, %r10702, -2139062144;
	xor.b32  	%r10704, %r10702, %r1815;
	and.b32  	%r1813, %r10704, %r10700;
	// begin inline asm
	prmt.b32 %r1813, %r1813, 0, 0xba98;
	// end inline asm
	// begin inline asm
	prmt.b32 %r1815, %r1815, 0, 0xba98;
	// end inline asm
	xor.b32  	%r10705, %r1815, 2139062143;
	not.b32 	%r10706, %r1813;
	and.b32  	%r10707, %r10703, %r10706;
	and.b32  	%r10708, %r10705, %r1813;
	or.b32  	%r1846, %r10707, %r10708;
	ld.shared.u32 	%r10709, [%r9442+4244];
	shr.s32 	%r10710, %r10709, %r9416;
	and.b32  	%r1819, %r10710, 50529027;
	ld.shared.u32 	%r10711, [%r9596+20];
	shr.s32 	%r10712, %r10711, %r9449;
	shl.b32 	%r10713, %r10712, 2;
	and.b32  	%r10714, %r10713, 67372036;
	or.b32  	%r10715, %r10714, %r1819;
	sub.s32 	%r10716, %r1819, %r10714;
	add.s32 	%r10717, %r10716, -2139062144;
	xor.b32  	%r10718, %r10717, -2139062144;
	xor.b32  	%r10719, %r10717, %r1819;
	and.b32  	%r1817, %r10719, %r10715;
	// begin inline asm
	prmt.b32 %r1817, %r1817, 0, 0xba98;
	// end inline asm
	// begin inline asm
	prmt.b32 %r1819, %r1819, 0, 0xba98;
	// end inline asm
	xor.b32  	%r10720, %r1819, 2139062143;
	not.b32 	%r10721, %r1817;
	and.b32  	%r10722, %r10718, %r10721;
	and.b32  	%r10723, %r10720, %r1817;
	or.b32  	%r1850, %r10722, %r10723;
	ld.shared.u32 	%r10724, [%r9442+4248];
	shr.s32 	%r10725, %r10724, %r9416;
	and.b32  	%r1823, %r10725, 50529027;
	ld.shared.u32 	%r10726, [%r9596+24];
	shr.s32 	%r10727, %r10726, %r9449;
	shl.b32 	%r10728, %r10727, 2;
	and.b32  	%r10729, %r10728, 67372036;
	or.b32  	%r10730, %r10729, %r1823;
	sub.s32 	%r10731, %r1823, %r10729;
	add.s32 	%r10732, %r10731, -2139062144;
	xor.b32  	%r10733, %r10732, -2139062144;
	xor.b32  	%r10734, %r10732, %r1823;
	and.b32  	%r1821, %r10734, %r10730;
	// begin inline asm
	prmt.b32 %r1821, %r1821, 0, 0xba98;
	// end inline asm
	// begin inline asm
	prmt.b32 %r1823, %r1823, 0, 0xba98;
	// end inline asm
	xor.b32  	%r10735, %r1823, 2139062143;
	not.b32 	%r10736, %r1821;
	and.b32  	%r10737, %r10733, %r10736;
	and.b32  	%r10738, %r10735, %r1821;
	or.b32  	%r1854, %r10737, %r10738;
	ld.shared.u32 	%r10739, [%r9442+4252];
	shr.s32 	%r10740, %r10739, %r9416;
	and.b32  	%r1827, %r10740, 50529027;
	ld.shared.u32 	%r10741, [%r9596+28];
	shr.s32 	%r10742, %r10741, %r9449;
	shl.b32 	%r10743, %r10742, 2;
	and.b32  	%r10744, %r10743, 67372036;
	or.b32  	%r10745, %r10744, %r1827;
	sub.s32 	%r10746, %r1827, %r10744;
	add.s32 	%r10747, %r10746, -2139062144;
	xor.b32  	%r10748, %r10747, -2139062144;
	xor.b32  	%r10749, %r10747, %r1827;
	and.b32  	%r1825, %r10749, %r10745;
	// begin inline asm
	prmt.b32 %r1825, %r1825, 0, 0xba98;
	// end inline asm
	// begin inline asm
	prmt.b32 %r1827, %r1827, 0, 0xba98;
	// end inline asm
	xor.b32  	%r10750, %r1827, 2139062143;
	not.b32 	%r10751, %r1825;
	and.b32  	%r10752, %r10748, %r10751;
	and.b32  	%r10753, %r10750, %r1825;
	or.b32  	%r1858, %r10752, %r10753;
	ld.shared.u32 	%r1831, [%r9576+1024];
	// begin inline asm
	dp4a.s32.s32 %r1829, %r1830, %r1831, %r9400;
	// end inline asm
	ld.shared.u32 	%r1835, [%r9576+1028];
	// begin inline asm
	dp4a.s32.s32 %r1833, %r1834, %r1835, %r1829;
	// end inline asm
	ld.shared.u32 	%r1839, [%r9576+1032];
	// begin inline asm
	dp4a.s32.s32 %r1837, %r1838, %r1839, %r1833;
	// end inline asm
	ld.shared.u32 	%r1843, [%r9576+1036];
	// begin inline asm
	dp4a.s32.s32 %r1841, %r1842, %r1843, %r1837;
	// end inline asm
	ld.shared.s8 	%r10754, [%r9721];
	mul.lo.s32 	%r10755, %r1841, %r10754;
	ld.shared.u32 	%r1847, [%r9576+1040];
	// begin inline asm
	dp4a.s32.s32 %r1845, %r1846, %r1847, %r9400;
	// end inline asm
	ld.shared.u32 	%r1851, [%r9576+1044];
	// begin inline asm
	dp4a.s32.s32 %r1849, %r1850, %r1851, %r1845;
	// end inline asm
	ld.shared.u32 	%r1855, [%r9576+1048];
	// begin inline asm
	dp4a.s32.s32 %r1853, %r1854, %r1855, %r1849;
	// end inline asm
	ld.shared.u32 	%r1859, [%r9576+1052];
	// begin inline asm
	dp4a.s32.s32 %r1857, %r1858, %r1859, %r1853;
	// end inline asm
	ld.shared.s8 	%r10756, [%r9721+1];
	mad.lo.s32 	%r10757, %r1857, %r10756, %r10755;
	ld.shared.f32 	%f809, [%r9720];
	mul.f32 	%f810, %f809, %f806;
	cvt.rn.f32.s32 	%f811, %r10757;
	fma.rn.f32 	%f1830, %f810, %f811, %f1830;
	ld.shared.u32 	%r10758, [%r9442+8448];
	shr.s32 	%r10759, %r10758, %r9416;
	and.b32  	%r1863, %r10759, 50529027;
	ld.shared.u32 	%r10760, [%r9740];
	shr.s32 	%r10761, %r10760, %r9449;
	shl.b32 	%r10762, %r10761, 2;
	and.b32  	%r10763, %r10762, 67372036;
	or.b32  	%r10764, %r10763, %r1863;
	sub.s32 	%r10765, %r1863, %r10763;
	add.s32 	%r10766, %r10765, -2139062144;
	xor.b32  	%r10767, %r10766, -2139062144;
	xor.b32  	%r10768, %r10766, %r1863;
	and.b32  	%r1861, %r10768, %r10764;
	// begin inline asm
	prmt.b32 %r1861, %r1861, 0, 0xba98;
	// end inline asm
	// begin inline asm
	prmt.b32 %r1863, %r1863, 0, 0xba98;
	// end inline asm
	xor.b32  	%r10769, %r1863, 2139062143;
	not.b32 	%r10770, %r1861;
	and.b32  	%r10771, %r10767, %r10770;
	and.b32  	%r10772, %r10769, %r1861;
	or.b32  	%r1894, %r10771, %r10772;
	ld.shared.u32 	%r10773, [%r9442+8452];
	shr.s32 	%r10774, %r10773, %r9416;
	and.b32  	%r1867, %r10774, 50529027;
	ld.shared.u32 	%r10775, [%r9740+4];
	shr.s32 	%r10776, %r10775, %r9449;
	shl.b32 	%r10777, %r10776, 2;
	and.b32  	%r10778, %r10777, 67372036;
	or.b32  	%r10779, %r10778, %r1867;
	sub.s32 	%r10780, %r1867, %r10778;
	add.s32 	%r10781, %r10780, -2139062144;
	xor.b32  	%r10782, %r10781, -2139062144;
	xor.b32  	%r10783, %r10781, %r1867;
	and.b32  	%r1865, %r10783, %r10779;
	// begin inline asm
	prmt.b32 %r1865, %r1865, 0, 0xba98;
	// end inline asm
	// begin inline asm
	prmt.b32 %r1867, %r1867, 0, 0xba98;
	// end inline asm
	xor.b32  	%r10784, %r1867, 2139062143;
	not.b32 	%r10785, %r1865;
	and.b32  	%r10786, %r10782, %r10785;
	and.b32  	%r10787, %r10784, %r1865;
	or.b32  	%r1898, %r10786, %r10787;
	ld.shared.u32 	%r10788, [%r9442+8456];
	shr.s32 	%r10789, %r10788, %r9416;
	and.b32  	%r1871, %r10789, 50529027;
	ld.shared.u32 	%r10790, [%r9740+8];
	shr.s32 	%r10791, %r10790, %r9449;
	shl.b32 	%r10792, %r10791, 2;
	and.b32  	%r10793, %r10792, 67372036;
	or.b32  	%r10794, %r10793, %r1871;
	sub.s32 	%r10795, %r1871, %r10793;
	add.s32 	%r10796, %r10795, -2139062144;
	xor.b32  	%r10797, %r10796, -2139062144;
	xor.b32  	%r10798, %r10796, %r1871;
	and.b32  	%r1869, %r10798, %r10794;
	// begin inline asm
	prmt.b32 %r1869, %r1869, 0, 0xba98;
	// end inline asm
	// begin inline asm
	prmt.b32 %r1871, %r1871, 0, 0xba98;
	// end inline asm
	xor.b32  	%r10799, %r1871, 2139062143;
	not.b32 	%r10800, %r1869;
	and.b32  	%r10801, %r10797, %r10800;
	and.b32  	%r10802, %r10799, %r1869;
	or.b32  	%r1902, %r10801, %r10802;
	ld.shared.u32 	%r10803, [%r9442+8460];
	shr.s32 	%r10804, %r10803, %r9416;
	and.b32  	%r1875, %r10804, 50529027;
	ld.shared.u32 	%r10805, [%r9740+12];
	shr.s32 	%r10806, %r10805, %r9449;
	shl.b32 	%r10807, %r10806, 2;
	and.b32  	%r10808, %r10807, 67372036;
	or.b32  	%r10809, %r10808, %r1875;
	sub.s32 	%r10810, %r1875, %r10808;
	add.s32 	%r10811, %r10810, -2139062144;
	xor.b32  	%r10812, %r10811, -2139062144;
	xor.b32  	%r10813, %r10811, %r1875;
	and.b32  	%r1873, %r10813, %r10809;
	// begin inline asm
	prmt.b32 %r1873, %r1873, 0, 0xba98;
	// end inline asm
	// begin inline asm
	prmt.b32 %r1875, %r1875, 0, 0xba98;
	// end inline asm
	xor.b32  	%r10814, %r1875, 2139062143;
	not.b32 	%r10815, %r1873;
	and.b32  	%r10816, %r10812, %r10815;
	and.b32  	%r10817, %r10814, %r1873;
	or.b32  	%r1906, %r10816, %r10817;
	ld.shared.u32 	%r10818, [%r9442+8464];
	shr.s32 	%r10819, %r10818, %r9416;
	and.b32  	%r1879, %r10819, 50529027;
	ld.shared.u32 	%r10820, [%r9740+16];
	shr.s32 	%r10821, %r10820, %r9449;
	shl.b32 	%r10822, %r10821, 2;
	and.b32  	%r10823, %r10822, 67372036;
	or.b32  	%r10824, %r10823, %r1879;
	sub.s32 	%r10825, %r1879, %r10823;
	add.s32 	%r10826, %r10825, -2139062144;
	xor.b32  	%r10827, %r10826, -2139062144;
	xor.b32  	%r10828, %r10826, %r1879;
	and.b32  	%r1877, %r10828, %r10824;
	// begin inline asm
	prmt.b32 %r1877, %r1877, 0, 0xba98;
	// end inline asm
	// begin inline asm
	prmt.b32 %r1879, %r1879, 0, 0xba98;
	// end inline asm
	xor.b32  	%r10829, %r1879, 2139062143;
	not.b32 	%r10830, %r1877;
	and.b32  	%r10831, %r10827, %r10830;
	and.b32  	%r10832, %r10829, %r1877;
	or.b32  	%r1910, %r10831, %r10832;
	ld.shared.u32 	%r10833, [%r9442+8468];
	shr.s32 	%r10834, %r10833, %r9416;
	and.b32  	%r1883, %r10834, 50529027;
	ld.shared.u32 	%r10835, [%r9740+20];
	shr.s32 	%r10836, %r10835, %r9449;
	shl.b32 	%r10837, %r10836, 2;
	and.b32  	%r10838, %r10837, 67372036;
	or.b32  	%r10839, %r10838, %r1883;
	sub.s32 	%r10840, %r1883, %r10838;
	add.s32 	%r10841, %r10840, -2139062144;
	xor.b32  	%r10842, %r10841, -2139062144;
	xor.b32  	%r10843, %r10841, %r1883;
	and.b32  	%r1881, %r10843, %r10839;
	// begin inline asm
	prmt.b32 %r1881, %r1881, 0, 0xba98;
	// end inline asm
	// begin inline asm
	prmt.b32 %r1883, %r1883, 0, 0xba98;
	// end inline asm
	xor.b32  	%r10844, %r1883, 2139062143;
	not.b32 	%r10845, %r1881;
	and.b32  	%r10846, %r10842, %r10845;
	and.b32  	%r10847, %r10844, %r1881;
	or.b32  	%r1914, %r10846, %r10847;
	ld.shared.u32 	%r10848, [%r9442+8472];
	shr.s32 	%r10849, %r10848, %r9416;
	and.b32  	%r1887, %r10849, 50529027;
	ld.shared.u32 	%r10850, [%r9740+24];
	shr.s32 	%r10851, %r10850, %r9449;
	shl.b32 	%r10852, %r10851, 2;
	and.b32  	%r10853, %r10852, 67372036;
	or.b32  	%r10854, %r10853, %r1887;
	sub.s32 	%r10855, %r1887, %r10853;
	add.s32 	%r10856, %r10855, -2139062144;
	xor.b32  	%r10857, %r10856, -2139062144;
	xor.b32  	%r10858, %r10856, %r1887;
	and.b32  	%r1885, %r10858, %r10854;
	// begin inline asm
	prmt.b32 %r1885, %r1885, 0, 0xba98;
	// end inline asm
	// begin inline asm
	prmt.b32 %r1887, %r1887, 0, 0xba98;
	// end inline asm
	xor.b32  	%r10859, %r1887, 2139062143;
	not.b32 	%r10860, %r1885;
	and.b32  	%r10861, %r10857, %r10860;
	and.b32  	%r10862, %r10859, %r1885;
	or.b32  	%r1918, %r10861, %r10862;
	ld.shared.u32 	%r10863, [%r9442+8476];
	shr.s32 	%r10864, %r10863, %r9416;
	and.b32  	%r1891, %r10864, 50529027;
	ld.shared.u32 	%r10865, [%r9740+28];
	shr.s32 	%r10866, %r10865, %r9449;
	shl.b32 	%r10867, %r10866, 2;
	and.b32  	%r10868, %r10867, 67372036;
	or.b32  	%r10869, %r10868, %r1891;
	sub.s32 	%r10870, %r1891, %r10868;
	add.s32 	%r10871, %r10870, -2139062144;
	xor.b32  	%r10872, %r10871, -2139062144;
	xor.b32  	%r10873, %r10871, %r1891;
	and.b32  	%r1889, %r10873, %r10869;
	// begin inline asm
	prmt.b32 %r1889, %r1889, 0, 0xba98;
	// end inline asm
	// begin inline asm
	prmt.b32 %r1891, %r1891, 0, 0xba98;
	// end inline asm
	xor.b32  	%r10874, %r1891, 2139062143;
	not.b32 	%r10875, %r1889;
	and.b32  	%r10876, %r10872, %r10875;
	and.b32  	%r10877, %r10874, %r1889;
	or.b32  	%r1922, %r10876, %r10877;
	ld.shared.u32 	%r1895, [%r9576+1024];
	// begin inline asm
	dp4a.s32.s32 %r1893, %r1894, %r1895, %r9400;
	// end inline asm
	ld.shared.u32 	%r1899, [%r9576+1028];
	// begin inline asm
	dp4a.s32.s32 %r1897, %r1898, %r1899, %r1893;
	// end inline asm
	ld.shared.u32 	%r1903, [%r9576+1032];
	// begin inline asm
	dp4a.s32.s32 %r1901, %r1902, %r1903, %r1897;
	// end inline asm
	ld.shared.u32 	%r1907, [%r9576+1036];
	// begin inline asm
	dp4a.s32.s32 %r1905, %r1906, %r1907, %r1901;
	// end inline asm
	ld.shared.s8 	%r10878, [%r9865];
	mul.lo.s32 	%r10879, %r1905, %r10878;
	ld.shared.u32 	%r1911, [%r9576+1040];
	// begin inline asm
	dp4a.s32.s32 %r1909, %r1910, %r1911, %r9400;
	// end inline asm
	ld.shared.u32 	%r1915, [%r9576+1044];
	// begin inline asm
	dp4a.s32.s32 %r1913, %r1914, %r1915, %r1909;
	// end inline asm
	ld.shared.u32 	%r1919, [%r9576+1048];
	// begin inline asm
	dp4a.s32.s32 %r1917, %r1918, %r1919, %r1913;
	// end inline asm
	ld.shared.u32 	%r1923, [%r9576+1052];
	// begin inline asm
	dp4a.s32.s32 %r1921, %r1922, %r1923, %r1917;
	// end inline asm
	ld.shared.s8 	%r10880, [%r9865+1];
	mad.lo.s32 	%r10881, %r1921, %r10880, %r10879;
	ld.shared.f32 	%f812, [%r9864];
	ld.shared.f32 	%f813, [%r9426+128];
	mul.f32 	%f814, %f812, %f813;
	cvt.rn.f32.s32 	%f815, %r10881;
	fma.rn.f32 	%f1798, %f814, %f815, %f1798;
	ld.shared.u32 	%r10882, [%r9442+12672];
	shr.s32 	%r10883, %r10882, %r9416;
	and.b32  	%r1927, %r10883, 50529027;
	ld.shared.u32 	%r10884, [%r9884];
	shr.s32 	%r10885, %r10884, %r9449;
	shl.b32 	%r10886, %r10885, 2;
	and.b32  	%r10887, %r10886, 67372036;
	or.b32  	%r10888, %r10887, %r1927;
	sub.s32 	%r10889, %r1927, %r10887;
	add.s32 	%r10890, %r10889, -2139062144;
	xor.b32  	%r10891, %r10890, -2139062144;
	xor.b32  	%r10892, %r10890, %r1927;
	and.b32  	%r1925, %r10892, %r10888;
	// begin inline asm
	prmt.b32 %r1925, %r1925, 0, 0xba98;
	// end inline asm
	// begin inline asm
	prmt.b32 %r1927, %r1927, 0, 0xba98;
	// end inline asm
	xor.b32  	%r10893, %r1927, 2139062143;
	not.b32 	%r10894, %r1925;
	and.b32  	%r10895, %r10891, %r10894;
	and.b32  	%r10896, %r10893, %r1925;
	or.b32  	%r1958, %r10895, %r10896;
	ld.shared.u32 	%r10897, [%r9442+12676];
	shr.s32 	%r10898, %r10897, %r9416;
	and.b32  	%r1931, %r10898, 50529027;
	ld.shared.u32 	%r10899, [%r9884+4];
	shr.s32 	%r10900, %r10899, %r9449;
	shl.b32 	%r10901, %r10900, 2;
	and.b32  	%r10902, %r10901, 67372036;
	or.b32  	%r10903, %r10902, %r1931;
	sub.s32 	%r10904, %r1931, %r10902;
	add.s32 	%r10905, %r10904, -2139062144;
	xor.b32  	%r10906, %r10905, -2139062144;
	xor.b32  	%r10907, %r10905, %r1931;
	and.b32  	%r1929, %r10907, %r10903;
	// begin inline asm
	prmt.b32 %r1929, %r1929, 0, 0xba98;
	// end inline asm
	// begin inline asm
	prmt.b32 %r1931, %r1931, 0, 0xba98;
	// end inline asm
	xor.b32  	%r10908, %r1931, 2139062143;
	not.b32 	%r10909, %r1929;
	and.b32  	%r10910, %r10906, %r10909;
	and.b32  	%r10911, %r10908, %r1929;
	or.b32  	%r1962, %r10910, %r10911;
	ld.shared.u32 	%r10912, [%r9442+12680];
	shr.s32 	%r10913, %r10912, %r9416;
	and.b32  	%r1935, %r10913, 50529027;
	ld.shared.u32 	%r10914, [%r9884+8];
	shr.s32 	%r10915, %r10914, %r9449;
	shl.b32 	%r10916, %r10915, 2;
	and.b32  	%r10917, %r10916, 67372036;
	or.b32  	%r10918, %r10917, %r1935;
	sub.s32 	%r10919, %r1935, %r10917;
	add.s32 	%r10920, %r10919, -2139062144;
	xor.b32  	%r10921, %r10920, -2139062144;
	xor.b32  	%r10922, %r10920, %r1935;
	and.b32  	%r1933, %r10922, %r10918;
	// begin inline asm
	prmt.b32 %r1933, %r1933, 0, 0xba98;
	// end inline asm
	// begin inline asm
	prmt.b32 %r1935, %r1935, 0, 0xba98;
	// end inline asm
	xor.b32  	%r10923, %r1935, 2139062143;
	not.b32 	%r10924, %r1933;
	and.b32  	%r10925, %r10921, %r10924;
	and.b32  	%r10926, %r10923, %r1933;
	or.b32  	%r1966, %r10925, %r10926;
	ld.shared.u32 	%r10927, [%r9442+12684];
	shr.s32 	%r10928, %r10927, %r9416;
	and.b32  	%r1939, %r10928, 50529027;
	ld.shared.u32 	%r10929, [%r9884+12];
	shr.s32 	%r10930, %r10929, %r9449;
	shl.b32 	%r10931, %r10930, 2;
	and.b32  	%r10932, %r10931, 67372036;
	or.b32  	%r10933, %r10932, %r1939;
	sub.s32 	%r10934, %r1939, %r10932;
	add.s32 	%r10935, %r10934, -2139062144;
	xor.b32  	%r10936, %r10935, -2139062144;
	xor.b32  	%r10937, %r10935, %r1939;
	and.b32  	%r1937, %r10937, %r10933;
	// begin inline asm
	prmt.b32 %r1937, %r1937, 0, 0xba98;
	// end inline asm
	// begin inline asm
	prmt.b32 %r1939, %r1939, 0, 0xba98;
	// end inline asm
	xor.b32  	%r10938, %r1939, 2139062143;
	not.b32 	%r10939, %r1937;
	and.b32  	%r10940, %r10936, %r10939;
	and.b32  	%r10941, %r10938, %r1937;
	or.b32  	%r1970, %r10940, %r10941;
	ld.shared.u32 	%r10942, [%r9442+12688];
	shr.s32 	%r10943, %r10942, %r9416;
	and.b32  	%r1943, %r10943, 50529027;
	ld.shared.u32 	%r10944, [%r9884+16];
	shr.s32 	%r10945, %r10944, %r9449;
	shl.b32 	%r10946, %r10945, 2;
	and.b32  	%r10947, %r10946, 67372036;
	or.b32  	%r10948, %r10947, %r1943;
	sub.s32 	%r10949, %r1943, %r10947;
	add.s32 	%r10950, %r10949, -2139062144;
	xor.b32  	%r10951, %r10950, -2139062144;
	xor.b32  	%r10952, %r10950, %r1943;
	and.b32  	%r1941, %r10952, %r10948;
	// begin inline asm
	prmt.b32 %r1941, %r1941, 0, 0xba98;
	// end inline asm
	// begin inline asm
	prmt.b32 %r1943, %r1943, 0, 0xba98;
	// end inline asm
	xor.b32  	%r10953, %r1943, 2139062143;
	not.b32 	%r10954, %r1941;
	and.b32  	%r10955, %r10951, %r10954;
	and.b32  	%r10956, %r10953, %r1941;
	or.b32  	%r1974, %r10955, %r10956;
	ld.shared.u32 	%r10957, [%r9442+12692];
	shr.s32 	%r10958, %r10957, %r9416;
	and.b32  	%r1947, %r10958, 50529027;
	ld.shared.u32 	%r10959, [%r9884+20];
	shr.s32 	%r10960, %r10959, %r9449;
	shl.b32 	%r10961, %r10960, 2;
	and.b32  	%r10962, %r10961, 67372036;
	or.b32  	%r10963, %r10962, %r1947;
	sub.s32 	%r10964, %r1947, %r10962;
	add.s32 	%r10965, %r10964, -2139062144;
	xor.b32  	%r10966, %r10965, -2139062144;
	xor.b32  	%r10967, %r10965, %r1947;
	and.b32  	%r1945, %r10967, %r10963;
	// begin inline asm
	prmt.b32 %r1945, %r1945, 0, 0xba98;
	// end inline asm
	// begin inline asm
	prmt.b32 %r1947, %r1947, 0, 0xba98;
	// end inline asm
	xor.b32  	%r10968, %r1947, 2139062143;
	not.b32 	%r10969, %r1945;
	and.b32  	%r10970, %r10966, %r10969;
	and.b32  	%r10971, %r10968, %r1945;
	or.b32  	%r1978, %r10970, %r10971;
	ld.shared.u32 	%r10972, [%r9442+12696];
	shr.s32 	%r10973, %r10972, %r9416;
	and.b32  	%r1951, %r10973, 50529027;
	ld.shared.u32 	%r10974, [%r9884+24];
	shr.s32 	%r10975, %r10974, %r9449;
	shl.b32 	%r10976, %r10975, 2;
	and.b32  	%r10977, %r10976, 67372036;
	or.b32  	%r10978, %r10977, %r1951;
	sub.s32 	%r10979, %r1951, %r10977;
	add.s32 	%r10980, %r10979, -2139062144;
	xor.b32  	%r10981, %r10980, -2139062144;
	xor.b32  	%r10982, %r10980, %r1951;
	and.b32  	%r1949, %r10982, %r10978;
	// begin inline asm
	prmt.b32 %r1949, %r1949, 0, 0xba98;
	// end inline asm
	// begin inline asm
	prmt.b32 %r1951, %r1951, 0, 0xba98;
	// end inline asm
	xor.b32  	%r10983, %r1951, 2139062143;
	not.b32 	%r10984, %r1949;
	and.b32  	%r10985, %r10981, %r10984;
	and.b32  	%r10986, %r10983, %r1949;
	or.b32  	%r1982, %r10985, %r10986;
	ld.shared.u32 	%r10987, [%r9442+12700];
	shr.s32 	%r10988, %r10987, %r9416;
	and.b32  	%r1955, %r10988, 50529027;
	ld.shared.u32 	%r10989, [%r9884+28];
	shr.s32 	%r10990, %r10989, %r9449;
	shl.b32 	%r10991, %r10990, 2;
	and.b32  	%r10992, %r10991, 67372036;
	or.b32  	%r10993, %r10992, %r1955;
	sub.s32 	%r10994, %r1955, %r10992;
	add.s32 	%r10995, %r10994, -2139062144;
	xor.b32  	%r10996, %r10995, -2139062144;
	xor.b32  	%r10997, %r10995, %r1955;
	and.b32  	%r1953, %r10997, %r10993;
	// begin inline asm
	prmt.b32 %r1953, %r1953, 0, 0xba98;
	// end inline asm
	// begin inline asm
	prmt.b32 %r1955, %r1955, 0, 0xba98;
	// end inline asm
	xor.b32  	%r10998, %r1955, 2139062143;
	not.b32 	%r10999, %r1953;
	and.b32  	%r11000, %r10996, %r10999;
	and.b32  	%r11001, %r10998, %r1953;
	or.b32  	%r1986, %r11000, %r11001;
	ld.shared.u32 	%r1959, [%r9576+1024];
	// begin inline asm
	dp4a.s32.s32 %r1957, %r1958, %r1959, %r9400;
	// end inline asm
	ld.shared.u32 	%r1963, [%r9576+1028];
	// begin inline asm
	dp4a.s32.s32 %r1961, %r1962, %r1963, %r1957;
	// end inline asm
	ld.shared.u32 	%r1967, [%r9576+1032];
	// begin inline asm
	dp4a.s32.s32 %r1965, %r1966, %r1967, %r1961;
	// end inline asm
	ld.shared.u32 	%r1971, [%r9576+1036];
	// begin inline asm
	dp4a.s32.s32 %r1969, %r1970, %r1971, %r1965;
	// end inline asm
	ld.shared.s8 	%r11002, [%r10009];
	mul.lo.s32 	%r11003, %r1969, %r11002;
	ld.shared.u32 	%r1975, [%r9576+1040];
	// begin inline asm
	dp4a.s32.s32 %r1973, %r1974, %r1975, %r9400;
	// end inline asm
	ld.shared.u32 	%r1979, [%r9576+1044];
	// begin inline asm
	dp4a.s32.s32 %r1977, %r1978, %r1979, %r1973;
	// end inline asm
	ld.shared.u32 	%r1983, [%r9576+1048];
	// begin inline asm
	dp4a.s32.s32 %r1981, %r1982, %r1983, %r1977;
	// end inline asm
	ld.shared.u32 	%r1987, [%r9576+1052];
	// begin inline asm
	dp4a.s32.s32 %r1985, %r1986, %r1987, %r1981;
	// end inline asm
	ld.shared.s8 	%r11004, [%r10009+1];
	mad.lo.s32 	%r11005, %r1985, %r11004, %r11003;
	ld.shared.f32 	%f816, [%r10008];
	mul.f32 	%f817, %f816, %f813;
	cvt.rn.f32.s32 	%f818, %r11005;
	fma.rn.f32 	%f1766, %f817, %f818, %f1766;
	ld.shared.u32 	%r11006, [%r9442];
	shr.s32 	%r11007, %r11006, %r9416;
	and.b32  	%r1991, %r11007, 50529027;
	ld.shared.u32 	%r11008, [%r9447];
	shr.s32 	%r11009, %r11008, %r9449;
	shl.b32 	%r11010, %r11009, 2;
	and.b32  	%r11011, %r11010, 67372036;
	or.b32  	%r11012, %r11011, %r1991;
	sub.s32 	%r11013, %r1991, %r11011;
	add.s32 	%r11014, %r11013, -2139062144;
	xor.b32  	%r11015, %r11014, -2139062144;
	xor.b32  	%r11016, %r11014, %r1991;
	and.b32  	%r1989, %r11016, %r11012;
	// begin inline asm
	prmt.b32 %r1989, %r1989, 0, 0xba98;
	// end inline asm
	// begin inline asm
	prmt.b32 %r1991, %r1991, 0, 0xba98;
	// end inline asm
	xor.b32  	%r11017, %r1991, 2139062143;
	not.b32 	%r11018, %r1989;
	and.b32  	%r11019, %r11015, %r11018;
	and.b32  	%r11020, %r11017, %r1989;
	or.b32  	%r2022, %r11019, %r11020;
	ld.shared.u32 	%r11021, [%r9442+4];
	shr.s32 	%r11022, %r11021, %r9416;
	and.b32  	%r1995, %r11022, 50529027;
	ld.shared.u32 	%r11023, [%r9447+4];
	shr.s32 	%r11024, %r11023, %r9449;
	shl.b32 	%r11025, %r11024, 2;
	and.b32  	%r11026, %r11025, 67372036;
	or.b32  	%r11027, %r11026, %r1995;
	sub.s32 	%r11028, %r1995, %r11026;
	add.s32 	%r11029, %r11028, -2139062144;
	xor.b32  	%r11030, %r11029, -2139062144;
	xor.b32  	%r11031, %r11029, %r1995;
	and.b32  	%r1993, %r11031, %r11027;
	// begin inline asm
	prmt.b32 %r1993, %r1993, 0, 0xba98;
	// end inline asm
	// begin inline asm
	prmt.b32 %r1995, %r1995, 0, 0xba98;
	// end inline asm
	xor.b32  	%r11032, %r1995, 2139062143;
	not.b32 	%r11033, %r1993;
	and.b32  	%r11034, %r11030, %r11033;
	and.b32  	%r11035, %r11032, %r1993;
	or.b32  	%r2026, %r11034, %r11035;
	ld.shared.u32 	%r11036, [%r9442+8];
	shr.s32 	%r11037, %r11036, %r9416;
	and.b32  	%r1999, %r11037, 50529027;
	ld.shared.u32 	%r11038, [%r9447+8];
	shr.s32 	%r11039, %r11038, %r9449;
	shl.b32 	%r11040, %r11039, 2;
	and.b32  	%r11041, %r11040, 67372036;
	or.b32  	%r11042, %r11041, %r1999;
	sub.s32 	%r11043, %r1999, %r11041;
	add.s32 	%r11044, %r11043, -2139062144;
	xor.b32  	%r11045, %r11044, -2139062144;
	xor.b32  	%r11046, %r11044, %r1999;
	and.b32  	%r1997, %r11046, %r11042;
	// begin inline asm
	prmt.b32 %r1997, %r1997, 0, 0xba98;
	// end inline asm
	// begin inline asm
	prmt.b32 %r1999, %r1999, 0, 0xba98;
	// end inline asm
	xor.b32  	%r11047, %r1999, 2139062143;
	not.b32 	%r11048, %r1997;
	and.b32  	%r11049, %r11045, %r11048;
	and.b32  	%r11050, %r11047, %r1997;
	or.b32  	%r2030, %r11049, %r11050;
	ld.shared.u32 	%r11051, [%r9442+12];
	shr.s32 	%r11052, %r11051, %r9416;
	and.b32  	%r2003, %r11052, 50529027;
	ld.shared.u32 	%r11053, [%r9447+12];
	shr.s32 	%r11054, %r11053, %r9449;
	shl.b32 	%r11055, %r11054, 2;
	and.b32  	%r11056, %r11055, 67372036;
	or.b32  	%r11057, %r11056, %r2003;
	sub.s32 	%r11058, %r2003, %r11056;
	add.s32 	%r11059, %r11058, -2139062144;
	xor.b32  	%r11060, %r11059, -2139062144;
	xor.b32  	%r11061, %r11059, %r2003;
	and.b32  	%r2001, %r11061, %r11057;
	// begin inline asm
	prmt.b32 %r2001, %r2001, 0, 0xba98;
	// end inline asm
	// begin inline asm
	prmt.b32 %r2003, %r2003, 0, 0xba98;
	// end inline asm
	xor.b32  	%r11062, %r2003, 2139062143;
	not.b32 	%r11063, %r2001;
	and.b32  	%r11064, %r11060, %r11063;
	and.b32  	%r11065, %r11062, %r2001;
	or.b32  	%r2034, %r11064, %r11065;
	ld.shared.u32 	%r11066, [%r9442+16];
	shr.s32 	%r11067, %r11066, %r9416;
	and.b32  	%r2007, %r11067, 50529027;
	ld.shared.u32 	%r11068, [%r9447+16];
	shr.s32 	%r11069, %r11068, %r9449;
	shl.b32 	%r11070, %r11069, 2;
	and.b32  	%r11071, %r11070, 67372036;
	or.b32  	%r11072, %r11071, %r2007;
	sub.s32 	%r11073, %r2007, %r11071;
	add.s32 	%r11074, %r11073, -2139062144;
	xor.b32  	%r11075, %r11074, -2139062144;
	xor.b32  	%r11076, %r11074, %r2007;
	and.b32  	%r2005, %r11076, %r11072;
	// begin inline asm
	prmt.b32 %r2005, %r2005, 0, 0xba98;
	// end inline asm
	// begin inline asm
	prmt.b32 %r2007, %r2007, 0, 0xba98;
	// end inline asm
	xor.b32  	%r11077, %r2007, 2139062143;
	not.b32 	%r11078, %r2005;
	and.b32  	%r11079, %r11075, %r11078;
	and.b32  	%r11080, %r11077, %r2005;
	or.b32  	%r2038, %r11079, %r11080;
	ld.shared.u32 	%r11081, [%r9442+20];
	shr.s32 	%r11082, %r11081, %r9416;
	and.b32  	%r2011, %r11082, 50529027;
	ld.shared.u32 	%r11083, [%r9447+20];
	shr.s32 	%r11084, %r11083, %r9449;
	shl.b32 	%r11085, %r11084, 2;
	and.b32  	%r11086, %r11085, 67372036;
	or.b32  	%r11087, %r11086, %r2011;
	sub.s32 	%r11088, %r2011, %r11086;
	add.s32 	%r11089, %r11088, -2139062144;
	xor.b32  	%r11090, %r11089, -2139062144;
	xor.b32  	%r11091, %r11089, %r2011;
	and.b32  	%r2009, %r11091, %r11087;
	// begin inline asm
	prmt.b32 %r2009, %r2009, 0, 0xba98;
	// end inline asm
	// begin inline asm
	prmt.b32 %r2011, %r2011, 0, 0xba98;
	// end inline asm
	xor.b32  	%r11092, %r2011, 2139062143;
	not.b32 	%r11093, %r2009;
	and.b32  	%r11094, %r11090, %r11093;
	and.b32  	%r11095, %r11092, %r2009;
	or.b32  	%r2042, %r11094, %r11095;
	ld.shared.u32 	%r11096, [%r9442+24];
	shr.s32 	%r11097, %r11096, %r9416;
	and.b32  	%r2015, %r11097, 50529027;
	ld.shared.u32 	%r11098, [%r9447+24];
	shr.s32 	%r11099, %r11098, %r9449;
	shl.b32 	%r11100, %r11099, 2;
	and.b32  	%r11101, %r11100, 67372036;
	or.b32  	%r11102, %r11101, %r2015;
	sub.s32 	%r11103, %r2015, %r11101;
	add.s32 	%r11104, %r11103, -2139062144;
	xor.b32  	%r11105, %r11104, -2139062144;
	xor.b32  	%r11106, %r11104, %r2015;
	and.b32  	%r2013, %r11106, %r11102;
	// begin inline asm
	prmt.b32 %r2013, %r2013, 0, 0xba98;
	// end inline asm
	// begin inline asm
	prmt.b32 %r2015, %r2015, 0, 0xba98;
	// end inline asm
	xor.b32  	%r11107, %r2015, 2139062143;
	not.b32 	%r11108, %r2013;
	and.b32  	%r11109, %r11105, %r11108;
	and.b32  	%r11110, %r11107, %r2013;
	or.b32  	%r2046, %r11109, %r11110;
	ld.shared.u32 	%r11111, [%r9442+28];
	shr.s32 	%r11112, %r11111, %r9416;
	and.b32  	%r2019, %r11112, 50529027;
	ld.shared.u32 	%r11113, [%r9447+28];
	shr.s32 	%r11114, %r11113, %r9449;
	shl.b32 	%r11115, %r11114, 2;
	and.b32  	%r11116, %r11115, 67372036;
	or.b32  	%r11117, %r11116, %r2019;
	sub.s32 	%r11118, %r2019, %r11116;
	add.s32 	%r11119, %r11118, -2139062144;
	xor.b32  	%r11120, %r11119, -2139062144;
	xor.b32  	%r11121, %r11119, %r2019;
	and.b32  	%r2017, %r11121, %r11117;
	// begin inline asm
	prmt.b32 %r2017, %r2017, 0, 0xba98;
	// end inline asm
	// begin inline asm
	prmt.b32 %r2019, %r2019, 0, 0xba98;
	// end inline asm
	xor.b32  	%r11122, %r2019, 2139062143;
	not.b32 	%r11123, %r2017;
	and.b32  	%r11124, %r11120, %r11123;
	and.b32  	%r11125, %r11122, %r2017;
	or.b32  	%r2050, %r11124, %r11125;
	ld.shared.u32 	%r2023, [%r9576+1536];
	// begin inline asm
	dp4a.s32.s32 %r2021, %r2022, %r2023, %r9400;
	// end inline asm
	ld.shared.u32 	%r2027, [%r9576+1540];
	// begin inline asm
	dp4a.s32.s32 %r2025, %r2026, %r2027, %r2021;
	// end inline asm
	ld.shared.u32 	%r2031, [%r9576+1544];
	// begin inline asm
	dp4a.s32.s32 %r2029, %r2030, %r2031, %r2025;
	// end inline asm
	ld.shared.u32 	%r2035, [%r9576+1548];
	// begin inline asm
	dp4a.s32.s32 %r2033, %r2034, %r2035, %r2029;
	// end inline asm
	ld.shared.s8 	%r11126, [%r9577];
	mul.lo.s32 	%r11127, %r2033, %r11126;
	ld.shared.u32 	%r2039, [%r9576+1552];
	// begin inline asm
	dp4a.s32.s32 %r2037, %r2038, %r2039, %r9400;
	// end inline asm
	ld.shared.u32 	%r2043, [%r9576+1556];
	// begin inline asm
	dp4a.s32.s32 %r2041, %r2042, %r2043, %r2037;
	// end inline asm
	ld.shared.u32 	%r2047, [%r9576+1560];
	// begin inline asm
	dp4a.s32.s32 %r2045, %r2046, %r2047, %r2041;
	// end inline asm
	ld.shared.u32 	%r2051, [%r9576+1564];
	// begin inline asm
	dp4a.s32.s32 %r2049, %r2050, %r2051, %r2045;
	// end inline asm
	ld.shared.s8 	%r11128, [%r9577+1];
	mad.lo.s32 	%r11129, %r2049, %r11128, %r11127;
	ld.shared.f32 	%f819, [%r9573];
	ld.shared.f32 	%f820, [%r9426+192];
	mul.f32 	%f821, %f819, %f820;
	cvt.rn.f32.s32 	%f822, %r11129;
	fma.rn.f32 	%f1861, %f821, %f822, %f1861;
	ld.shared.u32 	%r11130, [%r9442+4224];
	shr.s32 	%r11131, %r11130, %r9416;
	and.b32  	%r2055, %r11131, 50529027;
	ld.shared.u32 	%r11132, [%r9596];
	shr.s32 	%r11133, %r11132, %r9449;
	shl.b32 	%r11134, %r11133, 2;
	and.b32  	%r11135, %r11134, 67372036;
	or.b32  	%r11136, %r11135, %r2055;
	sub.s32 	%r11137, %r2055, %r11135;
	add.s32 	%r11138, %r11137, -2139062144;
	xor.b32  	%r11139, %r11138, -2139062144;
	xor.b32  	%r11140, %r11138, %r2055;
	and.b32  	%r2053, %r11140, %r11136;
	// begin inline asm
	prmt.b32 %r2053, %r2053, 0, 0xba98;
	// end inline asm
	// begin inline asm
	prmt.b32 %r2055, %r2055, 0, 0xba98;
	// end inline asm
	xor.b32  	%r11141, %r2055, 2139062143;
	not.b32 	%r11142, %r2053;
	and.b32  	%r11143, %r11139, %r11142;
	and.b32  	%r11144, %r11141, %r2053;
	or.b32  	%r2086, %r11143, %r11144;
	ld.shared.u32 	%r11145, [%r9442+4228];
	shr.s32 	%r11146, %r11145, %r9416;
	and.b32  	%r2059, %r11146, 50529027;
	ld.shared.u32 	%r11147, [%r9596+4];
	shr.s32 	%r11148, %r11147, %r9449;
	shl.b32 	%r11149, %r11148, 2;
	and.b32  	%r11150, %r11149, 67372036;
	or.b32  	%r11151, %r11150, %r2059;
	sub.s32 	%r11152, %r2059, %r11150;
	add.s32 	%r11153, %r11152, -2139062144;
	xor.b32  	%r11154, %r11153, -2139062144;
	xor.b32  	%r11155, %r11153, %r2059;
	and.b32  	%r2057, %r11155, %r11151;
	// begin inline asm
	prmt.b32 %r2057, %r2057, 0, 0xba98;
	// end inline asm
	// begin inline asm
	prmt.b32 %r2059, %r2059, 0, 0xba98;
	// end inline asm
	xor.b32  	%r11156, %r2059, 2139062143;
	not.b32 	%r11157, %r2057;
	and.b32  	%r11158, %r11154, %r11157;
	and.b32  	%r11159, %r11156, %r2057;
	or.b32  	%r2090, %r11158, %r11159;
	ld.shared.u32 	%r11160, [%r9442+4232];
	shr.s32 	%r11161, %r11160, %r9416;
	and.b32  	%r2063, %r11161, 50529027;
	ld.shared.u32 	%r11162, [%r9596+8];
	shr.s32 	%r11163, %r11162, %r9449;
	shl.b32 	%r11164, %r11163, 2;
	and.b32  	%r11165, %r11164, 67372036;
	or.b32  	%r11166, %r11165, %r2063;
	sub.s32 	%r11167, %r2063, %r11165;
	add.s32 	%r11168, %r11167, -2139062144;
	xor.b32  	%r11169, %r11168, -2139062144;
	xor.b32  	%r11170, %r11168, %r2063;
	and.b32  	%r2061, %r11170, %r11166;
	// begin inline asm
	prmt.b32 %r2061, %r2061, 0, 0xba98;
	// end inline asm
	// begin inline asm
	prmt.b32 %r2063, %r2063, 0, 0xba98;
	// end inline asm
	xor.b32  	%r11171, %r2063, 2139062143;
	not.b32 	%r11172, %r2061;
	and.b32  	%r11173, %r11169, %r11172;
	and.b32  	%r11174, %r11171, %r2061;
	or.b32  	%r2094, %r11173, %r11174;
	ld.shared.u32 	%r11175, [%r9442+4236];
	shr.s32 	%r11176, %r11175, %r9416;
	and.b32  	%r2067, %r11176, 50529027;
	ld.shared.u32 	%r11177, [%r9596+12];
	shr.s32 	%r11178, %r11177, %r9449;
	shl.b32 	%r11179, %r11178, 2;
	and.b32  	%r11180, %r11179, 67372036;
	or.b32  	%r11181, %r11180, %r2067;
	sub.s32 	%r11182, %r2067, %r11180;
	add.s32 	%r11183, %r11182, -2139062144;
	xor.b32  	%r11184, %r11183, -2139062144;
	xor.b32  	%r11185, %r11183, %r2067;
	and.b32  	%r2065, %r11185, %r11181;
	// begin inline asm
	prmt.b32 %r2065, %r2065, 0, 0xba98;
	// end inline asm
	// begin inline asm
	prmt.b32 %r2067, %r2067, 0, 0xba98;
	// end inline asm
	xor.b32  	%r11186, %r2067, 2139062143;
	not.b32 	%r11187, %r2065;
	and.b32  	%r11188, %r11184, %r11187;
	and.b32  	%r11189, %r11186, %r2065;
	or.b32  	%r2098, %r11188, %r11189;
	ld.shared.u32 	%r11190, [%r9442+4240];
	shr.s32 	%r11191, %r11190, %r9416;
	and.b32  	%r2071, %r11191, 50529027;
	ld.shared.u32 	%r11192, [%r9596+16];
	shr.s32 	%r11193, %r11192, %r9449;
	shl.b32 	%r11194, %r11193, 2;
	and.b32  	%r11195, %r11194, 67372036;
	or.b32  	%r11196, %r11195, %r2071;
	sub.s32 	%r11197, %r2071, %r11195;
	add.s32 	%r11198, %r11197, -2139062144;
	xor.b32  	%r11199, %r11198, -2139062144;
	xor.b32  	%r11200, %r11198, %r2071;
	and.b32  	%r2069, %r11200, %r11196;
	// begin inline asm
	prmt.b32 %r2069, %r2069, 0, 0xba98;
	// end inline asm
	// begin inline asm
	prmt.b32 %r2071, %r2071, 0, 0xba98;
	// end inline asm
	xor.b32  	%r11201, %r2071, 2139062143;
	not.b32 	%r11202, %r2069;
	and.b32  	%r11203, %r11199, %r11202;
	and.b32  	%r11204, %r11201, %r2069;
	or.b32  	%r2102, %r11203, %r11204;
	ld.shared.u32 	%r11205, [%r9442+4244];
	shr.s32 	%r11206, %r11205, %r9416;
	and.b32  	%r2075, %r11206, 50529027;
	ld.shared.u32 	%r11207, [%r9596+20];
	shr.s32 	%r11208, %r11207, %r9449;
	shl.b32 	%r11209, %r11208, 2;
	and.b32  	%r11210, %r11209, 67372036;
	or.b32  	%r11211, %r11210, %r2075;
	sub.s32 	%r11212, %r2075, %r11210;
	add.s32 	%r11213, %r11212, -2139062144;
	xor.b32  	%r11214, %r11213, -2139062144;
	xor.b32  	%r11215, %r11213, %r2075;
	and.b32  	%r2073, %r11215, %r11211;
	// begin inline asm
	prmt.b32 %r2073, %r2073, 0, 0xba98;
	// end inline asm
	// begin inline asm
	prmt.b32 %r2075, %r2075, 0, 0xba98;
	// end inline asm
	xor.b32  	%r11216, %r2075, 2139062143;
	not.b32 	%r11217, %r2073;
	and.b32  	%r11218, %r11214, %r11217;
	and.b32  	%r11219, %r11216, %r2073;
	or.b32  	%r2106, %r11218, %r11219;
	ld.shared.u32 	%r11220, [%r9442+4248];
	shr.s32 	%r11221, %r11220, %r9416;
	and.b32  	%r2079, %r11221, 50529027;
	ld.shared.u32 	%r11222, [%r9596+24];
	shr.s32 	%r11223, %r11222, %r9449;
	shl.b32 	%r11224, %r11223, 2;
	and.b32  	%r11225, %r11224, 67372036;
	or.b32  	%r11226, %r11225, %r2079;
	sub.s32 	%r11227, %r2079, %r11225;
	add.s32 	%r11228, %r11227, -2139062144;
	xor.b32  	%r11229, %r11228, -2139062144;
	xor.b32  	%r11230, %r11228, %r2079;
	and.b32  	%r2077, %r11230, %r11226;
	// begin inline asm
	prmt.b32 %r2077, %r2077, 0, 0xba98;
	// end inline asm
	// begin inline asm
	prmt.b32 %r2079, %r2079, 0, 0xba98;
	// end inline asm
	xor.b32  	%r11231, %r2079, 2139062143;
	not.b32 	%r11232, %r2077;
	and.b32  	%r11233, %r11229, %r11232;
	and.b32  	%r11234, %r11231, %r2077;
	or.b32  	%r2110, %r11233, %r11234;
	ld.shared.u32 	%r11235, [%r9442+4252];
	shr.s32 	%r11236, %r11235, %r9416;
	and.b32  	%r2083, %r11236, 50529027;
	ld.shared.u32 	%r11237, [%r9596+28];
	shr.s32 	%r11238, %r11237, %r9449;
	shl.b32 	%r11239, %r11238, 2;
	and.b32  	%r11240, %r11239, 67372036;
	or.b32  	%r11241, %r11240, %r2083;
	sub.s32 	%r11242, %r2083, %r11240;
	add.s32 	%r11243, %r11242, -2139062144;
	xor.b32  	%r11244, %r11243, -2139062144;
	xor.b32  	%r11245, %r11243, %r2083;
	and.b32  	%r2081, %r11245, %r11241;
	// begin inline asm
	prmt.b32 %r2081, %r2081, 0, 0xba98;
	// end inline asm
	// begin inline asm
	prmt.b32 %r2083, %r2083, 0, 0xba98;
	// end inline asm
	xor.b32  	%r11246, %r2083, 2139062143;
	not.b32 	%r11247, %r2081;
	and.b32  	%r11248, %r11244, %r11247;
	and.b32  	%r11249, %r11246, %r2081;
	or.b32  	%r2114, %r11248, %r11249;
	ld.shared.u32 	%r2087, [%r9576+1536];
	// begin inline asm
	dp4a.s32.s32 %r2085, %r2086, %r2087, %r9400;
	// end inline asm
	ld.shared.u32 	%r2091, [%r9576+1540];
	// begin inline asm
	dp4a.s32.s32 %r2089, %r2090, %r2091, %r2085;
	// end inline asm
	ld.shared.u32 	%r2095, [%r9576+1544];
	// begin inline asm
	dp4a.s32.s32 %r2093, %r2094, %r2095, %r2089;
	// end inline asm
	ld.shared.u32 	%r2099, [%r9576+1548];
	// begin inline asm
	dp4a.s32.s32 %r2097, %r2098, %r2099, %r2093;
	// end inline asm
	ld.shared.s8 	%r11250, [%r9721];
	mul.lo.s32 	%r11251, %r2097, %r11250;
	ld.shared.u32 	%r2103, [%r9576+1552];
	// begin inline asm
	dp4a.s32.s32 %r2101, %r2102, %r2103, %r9400;
	// end inline asm
	ld.shared.u32 	%r2107, [%r9576+1556];
	// begin inline asm
	dp4a.s32.s32 %r2105, %r2106, %r2107, %r2101;
	// end inline asm
	ld.shared.u32 	%r2111, [%r9576+1560];
	// begin inline asm
	dp4a.s32.s32 %r2109, %r2110, %r2111, %r2105;
	// end inline asm
	ld.shared.u32 	%r2115, [%r9576+1564];
	// begin inline asm
	dp4a.s32.s32 %r2113, %r2114, %r2115, %r2109;
	// end inline asm
	ld.shared.s8 	%r11252, [%r9721+1];
	mad.lo.s32 	%r11253, %r2113, %r11252, %r11251;
	ld.shared.f32 	%f823, [%r9720];
	mul.f32 	%f824, %f823, %f820;
	cvt.rn.f32.s32 	%f825, %r11253;
	fma.rn.f32 	%f1829, %f824, %f825, %f1829;
	ld.shared.u32 	%r11254, [%r9442+8448];
	shr.s32 	%r11255, %r11254, %r9416;
	and.b32  	%r2119, %r11255, 50529027;
	ld.shared.u32 	%r11256, [%r9740];
	shr.s32 	%r11257, %r11256, %r9449;
	shl.b32 	%r11258, %r11257, 2;
	and.b32  	%r11259, %r11258, 67372036;
	or.b32  	%r11260, %r11259, %r2119;
	sub.s32 	%r11261, %r2119, %r11259;
	add.s32 	%r11262, %r11261, -2139062144;
	xor.b32  	%r11263, %r11262, -2139062144;
	xor.b32  	%r11264, %r11262, %r2119;
	and.b32  	%r2117, %r11264, %r11260;
	// begin inline asm
	prmt.b32 %r2117, %r2117, 0, 0xba98;
	// end inline asm
	// begin inline asm
	prmt.b32 %r2119, %r2119, 0, 0xba98;
	// end inline asm
	xor.b32  	%r11265, %r2119, 2139062143;
	not.b32 	%r11266, %r2117;
	and.b32  	%r11267, %r11263, %r11266;
	and.b32  	%r11268, %r11265, %r2117;
	or.b32  	%r2150, %r11267, %r11268;
	ld.shared.u32 	%r11269, [%r9442+8452];
	shr.s32 	%r11270, %r11269, %r9416;
	and.b32  	%r2123, %r11270, 50529027;
	ld.shared.u32 	%r11271, [%r9740+4];
	shr.s32 	%r11272, %r11271, %r9449;
	shl.b32 	%r11273, %r11272, 2;
	and.b32  	%r11274, %r11273, 67372036;
	or.b32  	%r11275, %r11274, %r2123;
	sub.s32 	%r11276, %r2123, %r11274;
	add.s32 	%r11277, %r11276, -2139062144;
	xor.b32  	%r11278, %r11277, -2139062144;
	xor.b32  	%r11279, %r11277, %r2123;
	and.b32  	%r2121, %r11279, %r11275;
	// begin inline asm
	prmt.b32 %r2121, %r2121, 0, 0xba98;
	// end inline asm
	// begin inline asm
	prmt.b32 %r2123, %r2123, 0, 0xba98;
	// end inline asm
	xor.b32  	%r11280, %r2123, 2139062143;
	not.b32 	%r11281, %r2121;
	and.b32  	%r11282, %r11278, %r11281;
	and.b32  	%r11283, %r11280, %r2121;
	or.b32  	%r2154, %r11282, %r11283;
	ld.shared.u32 	%r11284, [%r9442+8456];
	shr.s32 	%r11285, %r11284, %r9416;
	and.b32  	%r2127, %r11285, 50529027;
	ld.shared.u32 	%r11286, [%r9740+8];
	shr.s32 	%r11287, %r11286, %r9449;
	shl.b32 	%r11288, %r11287, 2;
	and.b32  	%r11289, %r11288, 67372036;
	or.b32  	%r11290, %r11289, %r2127;
	sub.s32 	%r11291, %r2127, %r11289;
	add.s32 	%r11292, %r11291, -2139062144;
	xor.b32  	%r11293, %r11292, -2139062144;
	xor.b32  	%r11294, %r11292, %r2127;
	and.b32  	%r2125, %r11294, %r11290;
	// begin inline asm
	prmt.b32 %r2125, %r2125, 0, 0xba98;
	// end inline asm
	// begin inline asm
	prmt.b32 %r2127, %r2127, 0, 0xba98;
	// end inline asm
	xor.b32  	%r11295, %r2127, 2139062143;
	not.b32 	%r11296, %r2125;
	and.b32  	%r11297, %r11293, %r11296;
	and.b32  	%r11298, %r11295, %r2125;
	or.b32  	%r2158, %r11297, %r11298;
	ld.shared.u32 	%r11299, [%r9442+8460];
	shr.s32 	%r11300, %r11299, %r9416;
	and.b32  	%r2131, %r11300, 50529027;
	ld.shared.u32 	%r11301, [%r9740+12];
	shr.s32 	%r11302, %r11301, %r9449;
	shl.b32 	%r11303, %r11302, 2;
	and.b32  	%r11304, %r11303, 67372036;
	or.b32  	%r11305, %r11304, %r2131;
	sub.s32 	%r11306, %r2131, %r11304;
	add.s32 	%r11307, %r11306, -2139062144;
	xor.b32  	%r11308, %r11307, -2139062144;
	xor.b32  	%r11309, %r11307, %r2131;
	and.b32  	%r2129, %r11309, %r11305;
	// begin inline asm
	prmt.b32 %r2129, %r2129, 0, 0xba98;
	// end inline asm
	// begin inline asm
	prmt.b32 %r2131, %r2131, 0, 0xba98;
	// end inline asm
	xor.b32  	%r11310, %r2131, 2139062143;
	not.b32 	%r11311, %r2129;
	and.b32  	%r11312, %r11308, %r11311;
	and.b32  	%r11313, %r11310, %r2129;
	or.b32  	%r2162, %r11312, %r11313;
	ld.shared.u32 	%r11314, [%r9442+8464];
	shr.s32 	%r11315, %r11314, %r9416;
	and.b32  	%r2135, %r11315, 50529027;
	ld.shared.u32 	%r11316, [%r9740+16];
	shr.s32 	%r11317, %r11316, %r9449;
	shl.b32 	%r11318, %r11317, 2;
	and.b32  	%r11319, %r11318, 67372036;
	or.b32  	%r11320, %r11319, %r2135;
	sub.s32 	%r11321, %r2135, %r11319;
	add.s32 	%r11322, %r11321, -2139062144;
	xor.b32  	%r11323, %r11322, -2139062144;
	xor.b32  	%r11324, %r11322, %r2135;
	and.b32  	%r2133, %r11324, %r11320;
	// begin inline asm
	prmt.b32 %r2133, %r2133, 0, 0xba98;
	// end inline asm
	// begin inline asm
	prmt.b32 %r2135, %r2135, 0, 0xba98;
	// end inline asm
	xor.b32  	%r11325, %r2135, 2139062143;
	not.b32 	%r11326, %r2133;
	and.b32  	%r11327, %r11323, %r11326;
	and.b32  	%r11328, %r11325, %r2133;
	or.b32  	%r2166, %r11327, %r11328;
	ld.shared.u32 	%r11329, [%r9442+8468];
	shr.s32 	%r11330, %r11329, %r9416;
	and.b32  	%r2139, %r11330, 50529027;
	ld.shared.u32 	%r11331, [%r9740+20];
	shr.s32 	%r11332, %r11331, %r9449;
	shl.b32 	%r11333, %r11332, 2;
	and.b32  	%r11334, %r11333, 67372036;
	or.b32  	%r11335, %r11334, %r2139;
	sub.s32 	%r11336, %r2139, %r11334;
	add.s32 	%r11337, %r11336, -2139062144;
	xor.b32  	%r11338, %r11337, -2139062144;
	xor.b32  	%r11339, %r11337, %r2139;
	and.b32  	%r2137, %r11339, %r11335;
	// begin inline asm
	prmt.b32 %r2137, %r2137, 0, 0xba98;
	// end inline asm
	// begin inline asm
	prmt.b32 %r2139, %r2139, 0, 0xba98;
	// end inline asm
	xor.b32  	%r11340, %r2139, 2139062143;
	not.b32 	%r11341, %r2137;
	and.b32  	%r11342, %r11338, %r11341;
	and.b32  	%r11343, %r11340, %r2137;
	or.b32  	%r2170, %r11342, %r11343;
	ld.shared.u32 	%r11344, [%r9442+8472];
	shr.s32 	%r11345, %r11344, %r9416;
	and.b32  	%r2143, %r11345, 50529027;
	ld.shared.u32 	%r11346, [%r9740+24];
	shr.s32 	%r11347, %r11346, %r9449;
	shl.b32 	%r11348, %r11347, 2;
	and.b32  	%r11349, %r11348, 67372036;
	or.b32  	%r11350, %r11349, %r2143;
	sub.s32 	%r11351, %r2143, %r11349;
	add.s32 	%r11352, %r11351, -2139062144;
	xor.b32  	%r11353, %r11352, -2139062144;
	xor.b32  	%r11354, %r11352, %r2143;
	and.b32  	%r2141, %r11354, %r11350;
	// begin inline asm
	prmt.b32 %r2141, %r2141, 0, 0xba98;
	// end inline asm
	// begin inline asm
	prmt.b32 %r2143, %r2143, 0, 0xba98;
	// end inline asm
	xor.b32  	%r11355, %r2143, 2139062143;
	not.b32 	%r11356, %r2141;
	and.b32  	%r11357, %r11353, %r11356;
	and.b32  	%r11358, %r11355, %r2141;
	or.b32  	%r2174, %r11357, %r11358;
	ld.shared.u32 	%r11359, [%r9442+8476];
	shr.s32 	%r11360, %r11359, %r9416;
	and.b32  	%r2147, %r11360, 50529027;
	ld.shared.u32 	%r11361, [%r9740+28];
	shr.s32 	%r11362, %r11361, %r9449;
	shl.b32 	%r11363, %r11362, 2;
	and.b32  	%r11364, %r11363, 67372036;
	or.b32  	%r11365, %r11364, %r2147;
	sub.s32 	%r11366, %r2147, %r11364;
	add.s32 	%r11367, %r11366, -2139062144;
	xor.b32  	%r11368, %r11367, -2139062144;
	xor.b32  	%r11369, %r11367, %r2147;
	and.b32  	%r2145, %r11369, %r11365;
	// begin inline asm
	prmt.b32 %r2145, %r2145, 0, 0xba98;
	// end inline asm
	// begin inline asm
	prmt.b32 %r2147, %r2147, 0, 0xba98;
	// end inline asm
	xor.b32  	%r11370, %r2147, 2139062143;
	not.b32 	%r11371, %r2145;
	and.b32  	%r11372, %r11368, %r11371;
	and.b32  	%r11373, %r11370, %r2145;
	or.b32  	%r2178, %r11372, %r11373;
	ld.shared.u32 	%r2151, [%r9576+1536];
	// begin inline asm
	dp4a.s32.s32 %r2149, %r2150, %r2151, %r9400;
	// end inline asm
	ld.shared.u32 	%r2155, [%r9576+1540];
	// begin inline asm
	dp4a.s32.s32 %r2153, %r2154, %r2155, %r2149;
	// end inline asm
	ld.shared.u32 	%r2159, [%r9576+1544];
	// begin inline asm
	dp4a.s32.s32 %r2157, %r2158, %r2159, %r2153;
	// end inline asm
	ld.shared.u32 	%r2163, [%r9576+1548];
	// begin inline asm
	dp4a.s32.s32 %r2161, %r2162, %r2163, %r2157;
	// end inline asm
	ld.shared.s8 	%r11374, [%r9865];
	mul.lo.s32 	%r11375, %r2161, %r11374;
	ld.shared.u32 	%r2167, [%r9576+1552];
	// begin inline asm
	dp4a.s32.s32 %r2165, %r2166, %r2167, %r9400;
	// end inline asm
	ld.shared.u32 	%r2171, [%r9576+1556];
	// begin inline asm
	dp4a.s32.s32 %r2169, %r2170, %r2171, %r2165;
	// end inline asm
	ld.shared.u32 	%r2175, [%r9576+1560];
	// begin inline asm
	dp4a.s32.s32 %r2173, %r2174, %r2175, %r2169;
	// end inline asm
	ld.shared.u32 	%r2179, [%r9576+1564];
	// begin inline asm
	dp4a.s32.s32 %r2177, %r2178, %r2179, %r2173;
	// end inline asm
	ld.shared.s8 	%r11376, [%r9865+1];
	mad.lo.s32 	%r11377, %r2177, %r11376, %r11375;
	ld.shared.f32 	%f826, [%r9864];
	ld.shared.f32 	%f827, [%r9426+192];
	mul.f32 	%f828, %f826, %f827;
	cvt.rn.f32.s32 	%f829, %r11377;
	fma.rn.f32 	%f1797, %f828, %f829, %f1797;
	ld.shared.u32 	%r11378, [%r9442+12672];
	shr.s32 	%r11379, %r11378, %r9416;
	and.b32  	%r2183, %r11379, 50529027;
	ld.shared.u32 	%r11380, [%r9884];
	shr.s32 	%r11381, %r11380, %r9449;
	shl.b32 	%r11382, %r11381, 2;
	and.b32  	%r11383, %r11382, 67372036;
	or.b32  	%r11384, %r11383, %r2183;
	sub.s32 	%r11385, %r2183, %r11383;
	add.s32 	%r11386, %r11385, -2139062144;
	xor.b32  	%r11387, %r11386, -2139062144;
	xor.b32  	%r11388, %r11386, %r2183;
	and.b32  	%r2181, %r11388, %r11384;
	// begin inline asm
	prmt.b32 %r2181, %r2181, 0, 0xba98;
	// end inline asm
	// begin inline asm
	prmt.b32 %r2183, %r2183, 0, 0xba98;
	// end inline asm
	xor.b32  	%r11389, %r2183, 2139062143;
	not.b32 	%r11390, %r2181;
	and.b32  	%r11391, %r11387, %r11390;
	and.b32  	%r11392, %r11389, %r2181;
	or.b32  	%r2214, %r11391, %r11392;
	ld.shared.u32 	%r11393, [%r9442+12676];
	shr.s32 	%r11394, %r11393, %r9416;
	and.b32  	%r2187, %r11394, 50529027;
	ld.shared.u32 	%r11395, [%r9884+4];
	shr.s32 	%r11396, %r11395, %r9449;
	shl.b32 	%r11397, %r11396, 2;
	and.b32  	%r11398, %r11397, 67372036;
	or.b32  	%r11399, %r11398, %r2187;
	sub.s32 	%r11400, %r2187, %r11398;
	add.s32 	%r11401, %r11400, -2139062144;
	xor.b32  	%r11402, %r11401, -2139062144;
	xor.b32  	%r11403, %r11401, %r2187;
	and.b32  	%r2185, %r11403, %r11399;
	// begin inline asm
	prmt.b32 %r2185, %r2185, 0, 0xba98;
	// end inline asm
	// begin inline asm
	prmt.b32 %r2187, %r2187, 0, 0xba98;
	// end inline asm
	xor.b32  	%r11404, %r2187, 2139062143;
	not.b32 	%r11405, %r2185;
	and.b32  	%r11406, %r11402, %r11405;
	and.b32  	%r11407, %r11404, %r2185;
	or.b32  	%r2218, %r11406, %r11407;
	ld.shared.u32 	%r11408, [%r9442+12680];
	shr.s32 	%r11409, %r11408, %r9416;
	and.b32  	%r2191, %r11409, 50529027;
	ld.shared.u32 	%r11410, [%r9884+8];
	shr.s32 	%r11411, %r11410, %r9449;
	shl.b32 	%r11412, %r11411, 2;
	and.b32  	%r11413, %r11412, 67372036;
	or.b32  	%r11414, %r11413, %r2191;
	sub.s32 	%r11415, %r2191, %r11413;
	add.s32 	%r11416, %r11415, -2139062144;
	xor.b32  	%r11417, %r11416, -2139062144;
	xor.b32  	%r11418, %r11416, %r2191;
	and.b32  	%r2189, %r11418, %r11414;
	// begin inline asm
	prmt.b32 %r2189, %r2189, 0, 0xba98;
	// end inline asm
	// begin inline asm
	prmt.b32 %r2191, %r2191, 0, 0xba98;
	// end inline asm
	xor.b32  	%r11419, %r2191, 2139062143;
	not.b32 	%r11420, %r2189;
	and.b32  	%r11421, %r11417, %r11420;
	and.b32  	%r11422, %r11419, %r2189;
	or.b32  	%r2222, %r11421, %r11422;
	ld.shared.u32 	%r11423, [%r9442+12684];
	shr.s32 	%r11424, %r11423, %r9416;
	and.b32  	%r2195, %r11424, 50529027;
	ld.shared.u32 	%r11425, [%r9884+12];
	shr.s32 	%r11426, %r11425, %r9449;
	shl.b32 	%r11427, %r11426, 2;
	and.b32  	%r11428, %r11427, 67372036;
	or.b32  	%r11429, %r11428, %r2195;
	sub.s32 	%r11430, %r2195, %r11428;
	add.s32 	%r11431, %r11430, -2139062144;
	xor.b32  	%r11432, %r11431, -2139062144;
	xor.b32  	%r11433, %r11431, %r2195;
	and.b32  	%r2193, %r11433, %r11429;
	// begin inline asm
	prmt.b32 %r2193, %r2193, 0, 0xba98;
	// end inline asm
	// begin inline asm
	prmt.b32 %r2195, %r2195, 0, 0xba98;
	// end inline asm
	xor.b32  	%r11434, %r2195, 2139062143;
	not.b32 	%r11435, %r2193;
	and.b32  	%r11436, %r11432, %r11435;
	and.b32  	%r11437, %r11434, %r2193;
	or.b32  	%r2226, %r11436, %r11437;
	ld.shared.u32 	%r11438, [%r9442+12688];
	shr.s32 	%r11439, %r11438, %r9416;
	and.b32  	%r2199, %r11439, 50529027;
	ld.shared.u32 	%r11440, [%r9884+16];
	shr.s32 	%r11441, %r11440, %r9449;
	shl.b32 	%r11442, %r11441, 2;
	and.b32  	%r11443, %r11442, 67372036;
	or.b32  	%r11444, %r11443, %r2199;
	sub.s32 	%r11445, %r2199, %r11443;
	add.s32 	%r11446, %r11445, -2139062144;
	xor.b32  	%r11447, %r11446, -2139062144;
	xor.b32  	%r11448, %r11446, %r2199;
	and.b32  	%r2197, %r11448, %r11444;
	// begin inline asm
	prmt.b32 %r2197, %r2197, 0, 0xba98;
	// end inline asm
	// begin inline asm
	prmt.b32 %r2199, %r2199, 0, 0xba98;
	// end inline asm
	xor.b32  	%r11449, %r2199, 2139062143;
	not.b32 	%r11450, %r2197;
	and.b32  	%r11451, %r11447, %r11450;
	and.b32  	%r11452, %r11449, %r2197;
	or.b32  	%r2230, %r11451, %r11452;
	ld.shared.u32 	%r11453, [%r9442+12692];
	shr.s32 	%r11454, %r11453, %r9416;
	and.b32  	%r2203, %r11454, 50529027;
	ld.shared.u32 	%r11455, [%r9884+20];
	shr.s32 	%r11456, %r11455, %r9449;
	shl.b32 	%r11457, %r11456, 2;
	and.b32  	%r11458, %r11457, 67372036;
	or.b32  	%r11459, %r11458, %r2203;
	sub.s32 	%r11460, %r2203, %r11458;
	add.s32 	%r11461, %r11460, -2139062144;
	xor.b32  	%r11462, %r11461, -2139062144;
	xor.b32  	%r11463, %r11461, %r2203;
	and.b32  	%r2201, %r11463, %r11459;
	// begin inline asm
	prmt.b32 %r2201, %r2201, 0, 0xba98;
	// end inline asm
	// begin inline asm
	prmt.b32 %r2203, %r2203, 0, 0xba98;
	// end inline asm
	xor.b32  	%r11464, %r2203, 2139062143;
	not.b32 	%r11465, %r2201;
	and.b32  	%r11466, %r11462, %r11465;
	and.b32  	%r11467, %r11464, %r2201;
	or.b32  	%r2234, %r11466, %r11467;
	ld.shared.u32 	%r11468, [%r9442+12696];
	shr.s32 	%r11469, %r11468, %r9416;
	and.b32  	%r2207, %r11469, 50529027;
	ld.shared.u32 	%r11470, [%r9884+24];
	shr.s32 	%r11471, %r11470, %r9449;
	shl.b32 	%r11472, %r11471, 2;
	and.b32  	%r11473, %r11472, 67372036;
	or.b32  	%r11474, %r11473, %r2207;
	sub.s32 	%r11475, %r2207, %r11473;
	add.s32 	%r11476, %r11475, -2139062144;
	xor.b32  	%r11477, %r11476, -2139062144;
	xor.b32  	%r11478, %r11476, %r2207;
	and.b32  	%r2205, %r11478, %r11474;
	// begin inline asm
	prmt.b32 %r2205, %r2205, 0, 0xba98;
	// end inline asm
	// begin inline asm
	prmt.b32 %r2207, %r2207, 0, 0xba98;
	// end inline asm
	xor.b32  	%r11479, %r2207, 2139062143;
	not.b32 	%r11480, %r2205;
	and.b32  	%r11481, %r11477, %r11480;
	and.b32  	%r11482, %r11479, %r2205;
	or.b32  	%r2238, %r11481, %r11482;
	ld.shared.u32 	%r11483, [%r9442+12700];
	shr.s32 	%r11484, %r11483, %r9416;
	and.b32  	%r2211, %r11484, 50529027;
	ld.shared.u32 	%r11485, [%r9884+28];
	shr.s32 	%r11486, %r11485, %r9449;
	shl.b32 	%r11487, %r11486, 2;
	and.b32  	%r11488, %r11487, 67372036;
	or.b32  	%r11489, %r11488, %r2211;
	sub.s32 	%r11490, %r2211, %r11488;
	add.s32 	%r11491, %r11490, -2139062144;
	xor.b32  	%r11492, %r11491, -2139062144;
	xor.b32  	%r11493, %r11491, %r2211;
	and.b32  	%r2209, %r11493, %r11489;
	// begin inline asm
	prmt.b32 %r2209, %r2209, 0, 0xba98;
	// end inline asm
	// begin inline asm
	prmt.b32 %r2211, %r2211, 0, 0xba98;
	// end inline asm
	xor.b32  	%r11494, %r2211, 2139062143;
	not.b32 	%r11495, %r2209;
	and.b32  	%r11496, %r11492, %r11495;
	and.b32  	%r11497, %r11494, %r2209;
	or.b32  	%r2242, %r11496, %r11497;
	ld.shared.u32 	%r2215, [%r9576+1536];
	// begin inline asm
	dp4a.s32.s32 %r2213, %r2214, %r2215, %r9400;
	// end inline asm
	ld.shared.u32 	%r2219, [%r9576+1540];
	// begin inline asm
	dp4a.s32.s32 %r2217, %r2218, %r2219, %r2213;
	// end inline asm
	ld.shared.u32 	%r2223, [%r9576+1544];
	// begin inline asm
	dp4a.s32.s32 %r2221, %r2222, %r2223, %r2217;
	// end inline asm
	ld.shared.u32 	%r2227, [%r9576+1548];
	// begin inline asm
	dp4a.s32.s32 %r2225, %r2226, %r2227, %r2221;
	// end inline asm
	ld.shared.s8 	%r11498, [%r10009];
	mul.lo.s32 	%r11499, %r2225, %r11498;
	ld.shared.u32 	%r2231, [%r9576+1552];
	// begin inline asm
	dp4a.s32.s32 %r2229, %r2230, %r2231, %r9400;
	// end inline asm
	ld.shared.u32 	%r2235, [%r9576+1556];
	// begin inline asm
	dp4a.s32.s32 %r2233, %r2234, %r2235, %r2229;
	// end inline asm
	ld.shared.u32 	%r2239, [%r9576+1560];
	// begin inline asm
	dp4a.s32.s32 %r2237, %r2238, %r2239, %r2233;
	// end inline asm
	ld.shared.u32 	%r2243, [%r9576+1564];
	// begin inline asm
	dp4a.s32.s32 %r2241, %r2242, %r2243, %r2237;
	// end inline asm
	ld.shared.s8 	%r11500, [%r10009+1];
	mad.lo.s32 	%r11501, %r2241, %r11500, %r11499;
	ld.shared.f32 	%f830, [%r10008];
	mul.f32 	%f831, %f830, %f827;
	cvt.rn.f32.s32 	%f832, %r11501;
	fma.rn.f32 	%f1765, %f831, %f832, %f1765;
	ld.shared.u32 	%r11502, [%r9442];
	shr.s32 	%r11503, %r11502, %r9416;
	and.b32  	%r2247, %r11503, 50529027;
	ld.shared.u32 	%r11504, [%r9447];
	shr.s32 	%r11505, %r11504, %r9449;
	shl.b32 	%r11506, %r11505, 2;
	and.b32  	%r11507, %r11506, 67372036;
	or.b32  	%r11508, %r11507, %r2247;
	sub.s32 	%r11509, %r2247, %r11507;
	add.s32 	%r11510, %r11509, -2139062144;
	xor.b32  	%r11511, %r11510, -2139062144;
	xor.b32  	%r11512, %r11510, %r2247;
	and.b32  	%r2245, %r11512, %r11508;
	// begin inline asm
	prmt.b32 %r2245, %r2245, 0, 0xba98;
	// end inline asm
	// begin inline asm
	prmt.b32 %r2247, %r2247, 0, 0xba98;
	// end inline asm
	xor.b32  	%r11513, %r2247, 2139062143;
	not.b32 	%r11514, %r2245;
	and.b32  	%r11515, %r11511, %r11514;
	and.b32  	%r11516, %r11513, %r2245;
	or.b32  	%r2278, %r11515, %r11516;
	ld.shared.u32 	%r11517, [%r9442+4];
	shr.s32 	%r11518, %r11517, %r9416;
	and.b32  	%r2251, %r11518, 50529027;
	ld.shared.u32 	%r11519, [%r9447+4];
	shr.s32 	%r11520, %r11519, %r9449;
	shl.b32 	%r11521, %r11520, 2;
	and.b32  	%r11522, %r11521, 67372036;
	or.b32  	%r11523, %r11522, %r2251;
	sub.s32 	%r11524, %r2251, %r11522;
	add.s32 	%r11525, %r11524, -2139062144;
	xor.b32  	%r11526, %r11525, -2139062144;
	xor.b32  	%r11527, %r11525, %r2251;
	and.b32  	%r2249, %r11527, %r11523;
	// begin inline asm
	prmt.b32 %r2249, %r2249, 0, 0xba98;
	// end inline asm
	// begin inline asm
	prmt.b32 %r2251, %r2251, 0, 0xba98;
	// end inline asm
	xor.b32  	%r11528, %r2251, 2139062143;
	not.b32 	%r11529, %r2249;
	and.b32  	%r11530, %r11526, %r11529;
	and.b32  	%r11531, %r11528, %r2249;
	or.b32  	%r2282, %r11530, %r11531;
	ld.shared.u32 	%r11532, [%r9442+8];
	shr.s32 	%r11533, %r11532, %r9416;
	and.b32  	%r2255, %r11533, 50529027;
	ld.shared.u32 	%r11534, [%r9447+8];
	shr.s32 	%r11535, %r11534, %r9449;
	shl.b32 	%r11536, %r11535, 2;
	and.b32  	%r11537, %r11536, 67372036;
	or.b32  	%r11538, %r11537, %r2255;
	sub.s32 	%r11539, %r2255, %r11537;
	add.s32 	%r11540, %r11539, -2139062144;
	xor.b32  	%r11541, %r11540, -2139062144;
	xor.b32  	%r11542, %r11540, %r2255;
	and.b32  	%r2253, %r11542, %r11538;
	// begin inline asm
	prmt.b32 %r2253, %r2253, 0, 0xba98;
	// end inline asm
	// begin inline asm
	prmt.b32 %r2255, %r2255, 0, 0xba98;
	// end inline asm
	xor.b32  	%r11543, %r2255, 2139062143;
	not.b32 	%r11544, %r2253;
	and.b32  	%r11545, %r11541, %r11544;
	and.b32  	%r11546, %r11543, %r2253;
	or.b32  	%r2286, %r11545, %r11546;
	ld.shared.u32 	%r11547, [%r9442+12];
	shr.s32 	%r11548, %r11547, %r9416;
	and.b32  	%r2259, %r11548, 50529027;
	ld.shared.u32 	%r11549, [%r9447+12];
	shr.s32 	%r11550, %r11549, %r9449;
	shl.b32 	%r11551, %r11550, 2;
	and.b32  	%r11552, %r11551, 67372036;
	or.b32  	%r11553, %r11552, %r2259;
	sub.s32 	%r11554, %r2259, %r11552;
	add.s32 	%r11555, %r11554, -2139062144;
	xor.b32  	%r11556, %r11555, -2139062144;
	xor.b32  	%r11557, %r11555, %r2259;
	and.b32  	%r2257, %r11557, %r11553;
	// begin inline asm
	prmt.b32 %r2257, %r2257, 0, 0xba98;
	// end inline asm
	// begin inline asm
	prmt.b32 %r2259, %r2259, 0, 0xba98;
	// end inline asm
	xor.b32  	%r11558, %r2259, 2139062143;
	not.b32 	%r11559, %r2257;
	and.b32  	%r11560, %r11556, %r11559;
	and.b32  	%r11561, %r11558, %r2257;
	or.b32  	%r2290, %r11560, %r11561;
	ld.shared.u32 	%r11562, [%r9442+16];
	shr.s32 	%r11563, %r11562, %r9416;
	and.b32  	%r2263, %r11563, 50529027;
	ld.shared.u32 	%r11564, [%r9447+16];
	shr.s32 	%r11565, %r11564, %r9449;
	shl.b32 	%r11566, %r11565, 2;
	and.b32  	%r11567, %r11566, 67372036;
	or.b32  	%r11568, %r11567, %r2263;
	sub.s32 	%r11569, %r2263, %r11567;
	add.s32 	%r11570, %r11569, -2139062144;
	xor.b32  	%r11571, %r11570, -2139062144;
	xor.b32  	%r11572, %r11570, %r2263;
	and.b32  	%r2261, %r11572, %r11568;
	// begin inline asm
	prmt.b32 %r2261, %r2261, 0, 0xba98;
	// end inline asm
	// begin inline asm
	prmt.b32 %r2263, %r2263, 0, 0xba98;
	// end inline asm
	xor.b32  	%r11573, %r2263, 2139062143;
	not.b32 	%r11574, %r2261;
	and.b32  	%r11575, %r11571, %r11574;
	and.b32  	%r11576, %r11573, %r2261;
	or.b32  	%r2294, %r11575, %r11576;
	ld.shared.u32 	%r11577, [%r9442+20];
	shr.s32 	%r11578, %r11577, %r9416;
	and.b32  	%r2267, %r11578, 50529027;
	ld.shared.u32 	%r11579, [%r9447+20];
	shr.s32 	%r11580, %r11579, %r9449;
	shl.b32 	%r11581, %r11580, 2;
	and.b32  	%r11582, %r11581, 67372036;
	or.b32  	%r11583, %r11582, %r2267;
	sub.s32 	%r11584, %r2267, %r11582;
	add.s32 	%r11585, %r11584, -2139062144;
	xor.b32  	%r11586, %r11585, -2139062144;
	xor.b32  	%r11587, %r11585, %r2267;
	and.b32  	%r2265, %r11587, %r11583;
	// begin inline asm
	prmt.b32 %r2265, %r2265, 0, 0xba98;
	// end inline asm
	// begin inline asm
	prmt.b32 %r2267, %r2267, 0, 0xba98;
	// end inline asm
	xor.b32  	%r11588, %r2267, 2139062143;
	not.b32 	%r11589, %r2265;
	and.b32  	%r11590, %r11586, %r11589;
	and.b32  	%r11591, %r11588, %r2265;
	or.b32  	%r2298, %r11590, %r11591;
	ld.shared.u32 	%r11592, [%r9442+24];
	shr.s32 	%r11593, %r11592, %r9416;
	and.b32  	%r2271, %r11593, 50529027;
	ld.shared.u32 	%r11594, [%r9447+24];
	shr.s32 	%r11595, %r11594, %r9449;
	shl.b32 	%r11596, %r11595, 2;
	and.b32  	%r11597, %r11596, 67372036;
	or.b32  	%r11598, %r11597, %r2271;
	sub.s32 	%r11599, %r2271, %r11597;
	add.s32 	%r11600, %r11599, -2139062144;
	xor.b32  	%r11601, %r11600, -2139062144;
	xor.b32  	%r11602, %r11600, %r2271;
	and.b32  	%r2269, %r11602, %r11598;
	// begin inline asm
	prmt.b32 %r2269, %r2269, 0, 0xba98;
	// end inline asm
	// begin inline asm
	prmt.b32 %r2271, %r2271, 0, 0xba98;
	// end inline asm
	xor.b32  	%r11603, %r2271, 2139062143;
	not.b32 	%r11604, %r2269;
	and.b32  	%r11605, %r11601, %r11604;
	and.b32  	%r11606, %r11603, %r2269;
	or.b32  	%r2302, %r11605, %r11606;
	ld.shared.u32 	%r11607, [%r9442+28];
	shr.s32 	%r11608, %r11607, %r9416;
	and.b32  	%r2275, %r11608, 50529027;
	ld.shared.u32 	%r11609, [%r9447+28];
	shr.s32 	%r11610, %r11609, %r9449;
	shl.b32 	%r11611, %r11610, 2;
	and.b32  	%r11612, %r11611, 67372036;
	or.b32  	%r11613, %r11612, %r2275;
	sub.s32 	%r11614, %r2275, %r11612;
	add.s32 	%r11615, %r11614, -2139062144;
	xor.b32  	%r11616, %r11615, -2139062144;
	xor.b32  	%r11617, %r11615, %r2275;
	and.b32  	%r2273, %r11617, %r11613;
	// begin inline asm
	prmt.b32 %r2273, %r2273, 0, 0xba98;
	// end inline asm
	// begin inline asm
	prmt.b32 %r2275, %r2275, 0, 0xba98;
	// end inline asm
	xor.b32  	%r11618, %r2275, 2139062143;
	not.b32 	%r11619, %r2273;
	and.b32  	%r11620, %r11616, %r11619;
	and.b32  	%r11621, %r11618, %r2273;
	or.b32  	%r2306, %r11620, %r11621;
	ld.shared.u32 	%r2279, [%r9576+2048];
	// begin inline asm
	dp4a.s32.s32 %r2277, %r2278, %r2279, %r9400;
	// end inline asm
	ld.shared.u32 	%r2283, [%r9576+2052];
	// begin inline asm
	dp4a.s32.s32 %r2281, %r2282, %r2283, %r2277;
	// end inline asm
	ld.shared.u32 	%r2287, [%r9576+2056];
	// begin inline asm
	dp4a.s32.s32 %r2285, %r2286, %r2287, %r2281;
	// end inline asm
	ld.shared.u32 	%r2291, [%r9576+2060];
	// begin inline asm
	dp4a.s32.s32 %r2289, %r2290, %r2291, %r2285;
	// end inline asm
	ld.shared.s8 	%r11622, [%r9577];
	mul.lo.s32 	%r11623, %r2289, %r11622;
	ld.shared.u32 	%r2295, [%r9576+2064];
	// begin inline asm
	dp4a.s32.s32 %r2293, %r2294, %r2295, %r9400;
	// end inline asm
	ld.shared.u32 	%r2299, [%r9576+2068];
	// begin inline asm
	dp4a.s32.s32 %r2297, %r2298, %r2299, %r2293;
	// end inline asm
	ld.shared.u32 	%r2303, [%r9576+2072];
	// begin inline asm
	dp4a.s32.s32 %r2301, %r2302, %r2303, %r2297;
	// end inline asm
	ld.shared.u32 	%r2307, [%r9576+2076];
	// begin inline asm
	dp4a.s32.s32 %r2305, %r2306, %r2307, %r2301;
	// end inline asm
	ld.shared.s8 	%r11624, [%r9577+1];
	mad.lo.s32 	%r11625, %r2305, %r11624, %r11623;
	ld.shared.f32 	%f833, [%r9573];
	ld.shared.f32 	%f834, [%r9426+256];
	mul.f32 	%f835, %f833, %f834;
	cvt.rn.f32.s32 	%f836, %r11625;
	fma.rn.f32 	%f1860, %f835, %f836, %f1860;
	ld.shared.u32 	%r11626, [%r9442+4224];
	shr.s32 	%r11627, %r11626, %r9416;
	and.b32  	%r2311, %r11627, 50529027;
	ld.shared.u32 	%r11628, [%r9596];
	shr.s32 	%r11629, %r11628, %r9449;
	shl.b32 	%r11630, %r11629, 2;
	and.b32  	%r11631, %r11630, 67372036;
	or.b32  	%r11632, %r11631, %r2311;
	sub.s32 	%r11633, %r2311, %r11631;
	add.s32 	%r11634, %r11633, -2139062144;
	xor.b32  	%r11635, %r11634, -2139062144;
	xor.b32  	%r11636, %r11634, %r2311;
	and.b32  	%r2309, %r11636, %r11632;
	// begin inline asm
	prmt.b32 %r2309, %r2309, 0, 0xba98;
	// end inline asm
	// begin inline asm
	prmt.b32 %r2311, %r2311, 0, 0xba98;
	// end inline asm
	xor.b32  	%r11637, %r2311, 2139062143;
	not.b32 	%r11638, %r2309;
	and.b32  	%r11639, %r11635, %r11638;
	and.b32  	%r11640, %r11637, %r2309;
	or.b32  	%r2342, %r11639, %r11640;
	ld.shared.u32 	%r11641, [%r9442+4228];
	shr.s32 	%r11642, %r11641, %r9416;
	and.b32  	%r2315, %r11642, 50529027;
	ld.shared.u32 	%r11643, [%r9596+4];
	shr.s32 	%r11644, %r11643, %r9449;
	shl.b32 	%r11645, %r11644, 2;
	and.b32  	%r11646, %r11645, 67372036;
	or.b32  	%r11647, %r11646, %r2315;
	sub.s32 	%r11648, %r2315, %r11646;
	add.s32 	%r11649, %r11648, -2139062144;
	xor.b32  	%r11650, %r11649, -2139062144;
	xor.b32  	%r11651, %r11649, %r2315;
	and.b32  	%r2313, %r11651, %r11647;
	// begin inline asm
	prmt.b32 %r2313, %r2313, 0, 0xba98;
	// end inline asm
	// begin inline asm
	prmt.b32 %r2315, %r2315, 0, 0xba98;
	// end inline asm
	xor.b32  	%r11652, %r2315, 2139062143;
	not.b32 	%r11653, %r2313;
	and.b32  	%r11654, %r11650, %r11653;
	and.b32  	%r11655, %r11652, %r2313;
	or.b32  	%r2346, %r11654, %r11655;
	ld.shared.u32 	%r11656, [%r9442+4232];
	shr.s32 	%r11657, %r11656, %r9416;
	and.b32  	%r2319, %r11657, 50529027;
	ld.shared.u32 	%r11658, [%r9596+8];
	shr.s32 	%r11659, %r11658, %r9449;
	shl.b32 	%r11660, %r11659, 2;
	and.b32  	%r11661, %r11660, 67372036;
	or.b32  	%r11662, %r11661, %r2319;
	sub.s32 	%r11663, %r2319, %r11661;
	add.s32 	%r11664, %r11663, -2139062144;
	xor.b32  	%r11665, %r11664, -2139062144;
	xor.b32  	%r11666, %r11664, %r2319;
	and.b32  	%r2317, %r11666, %r11662;
	// begin inline asm
	prmt.b32 %r2317, %r2317, 0, 0xba98;
	// end inline asm
	// begin inline asm
	prmt.b32 %r2319, %r2319, 0, 0xba98;
	// end inline asm
	xor.b32  	%r11667, %r2319, 2139062143;
	not.b32 	%r11668, %r2317;
	and.b32  	%r11669, %r11665, %r11668;
	and.b32  	%r11670, %r11667, %r2317;
	or.b32  	%r2350, %r11669, %r11670;
	ld.shared.u32 	%r11671, [%r9442+4236];
	shr.s32 	%r11672, %r11671, %r9416;
	and.b32  	%r2323, %r11672, 50529027;
	ld.shared.u32 	%r11673, [%r9596+12];
	shr.s32 	%r11674, %r11673, %r9449;
	shl.b32 	%r11675, %r11674, 2;
	and.b32  	%r11676, %r11675, 67372036;
	or.b32  	%r11677, %r11676, %r2323;
	sub.s32 	%r11678, %r2323, %r11676;
	add.s32 	%r11679, %r11678, -2139062144;
	xor.b32  	%r11680, %r11679, -2139062144;
	xor.b32  	%r11681, %r11679, %r2323;
	and.b32  	%r2321, %r11681, %r11677;
	// begin inline asm
	prmt.b32 %r2321, %r2321, 0, 0xba98;
	// end inline asm
	// begin inline asm
	prmt.b32 %r2323, %r2323, 0, 0xba98;
	// end inline asm
	xor.b32  	%r11682, %r2323, 2139062143;
	not.b32 	%r11683, %r2321;
	and.b32  	%r11684, %r11680, %r11683;
	and.b32  	%r11685, %r11682, %r2321;
	or.b32  	%r2354, %r11684, %r11685;
	ld.shared.u32 	%r11686, [%r9442+4240];
	shr.s32 	%r11687, %r11686, %r9416;
	and.b32  	%r2327, %r11687, 50529027;
	ld.shared.u32 	%r11688, [%r9596+16];
	shr.s32 	%r11689, %r11688, %r9449;
	shl.b32 	%r11690, %r11689, 2;
	and.b32  	%r11691, %r11690, 67372036;
	or.b32  	%r11692, %r11691, %r2327;
	sub.s32 	%r11693, %r2327, %r11691;
	add.s32 	%r11694, %r11693, -2139062144;
	xor.b32  	%r11695, %r11694, -2139062144;
	xor.b32  	%r11696, %r11694, %r2327;
	and.b32  	%r2325, %r11696, %r11692;
	// begin inline asm
	prmt.b32 %r2325, %r2325, 0, 0xba98;
	// end inline asm
	// begin inline asm
	prmt.b32 %r2327, %r2327, 0, 0xba98;
	// end inline asm
	xor.b32  	%r11697, %r2327, 2139062143;
	not.b32 	%r11698, %r2325;
	and.b32  	%r11699, %r11695, %r11698;
	and.b32  	%r11700, %r11697, %r2325;
	or.b32  	%r2358, %r11699, %r11700;
	ld.shared.u32 	%r11701, [%r9442+4244];
	shr.s32 	%r11702, %r11701, %r9416;
	and.b32  	%r2331, %r11702, 50529027;
	ld.shared.u32 	%r11703, [%r9596+20];
	shr.s32 	%r11704, %r11703, %r9449;
	shl.b32 	%r11705, %r11704, 2;
	and.b32  	%r11706, %r11705, 67372036;
	or.b32  	%r11707, %r11706, %r2331;
	sub.s32 	%r11708, %r2331, %r11706;
	add.s32 	%r11709, %r11708, -2139062144;
	xor.b32  	%r11710, %r11709, -2139062144;
	xor.b32  	%r11711, %r11709, %r2331;
	and.b32  	%r2329, %r11711, %r11707;
	// begin inline asm
	prmt.b32 %r2329, %r2329, 0, 0xba98;
	// end inline asm
	// begin inline asm
	prmt.b32 %r2331, %r2331, 0, 0xba98;
	// end inline asm
	xor.b32  	%r11712, %r2331, 2139062143;
	not.b32 	%r11713, %r2329;
	and.b32  	%r11714, %r11710, %r11713;
	and.b32  	%r11715, %r11712, %r2329;
	or.b32  	%r2362, %r11714, %r11715;
	ld.shared.u32 	%r11716, [%r9442+4248];
	shr.s32 	%r11717, %r11716, %r9416;
	and.b32  	%r2335, %r11717, 50529027;
	ld.shared.u32 	%r11718, [%r9596+24];
	shr.s32 	%r11719, %r11718, %r9449;
	shl.b32 	%r11720, %r11719, 2;
	and.b32  	%r11721, %r11720, 67372036;
	or.b32  	%r11722, %r11721, %r2335;
	sub.s32 	%r11723, %r2335, %r11721;
	add.s32 	%r11724, %r11723, -2139062144;
	xor.b32  	%r11725, %r11724, -2139062144;
	xor.b32  	%r11726, %r11724, %r2335;
	and.b32  	%r2333, %r11726, %r11722;
	// begin inline asm
	prmt.b32 %r2333, %r2333, 0, 0xba98;
	// end inline asm
	// begin inline asm
	prmt.b32 %r2335, %r2335, 0, 0xba98;
	// end inline asm
	xor.b32  	%r11727, %r2335, 2139062143;
	not.b32 	%r11728, %r2333;
	and.b32  	%r11729, %r11725, %r11728;
	and.b32  	%r11730, %r11727, %r2333;
	or.b32  	%r2366, %r11729, %r11730;
	ld.shared.u32 	%r11731, [%r9442+4252];
	shr.s32 	%r11732, %r11731, %r9416;
	and.b32  	%r2339, %r11732, 50529027;
	ld.shared.u32 	%r11733, [%r9596+28];
	shr.s32 	%r11734, %r11733, %r9449;
	shl.b32 	%r11735, %r11734, 2;
	and.b32  	%r11736, %r11735, 67372036;
	or.b32  	%r11737, %r11736, %r2339;
	sub.s32 	%r11738, %r2339, %r11736;
	add.s32 	%r11739, %r11738, -2139062144;
	xor.b32  	%r11740, %r11739, -2139062144;
	xor.b32  	%r11741, %r11739, %r2339;
	and.b32  	%r2337, %r11741, %r11737;
	// begin inline asm
	prmt.b32 %r2337, %r2337, 0, 0xba98;
	// end inline asm
	// begin inline asm
	prmt.b32 %r2339, %r2339, 0, 0xba98;
	// end inline asm
	xor.b32  	%r11742, %r2339, 2139062143;
	not.b32 	%r11743, %r2337;
	and.b32  	%r11744, %r11740, %r11743;
	and.b32  	%r11745, %r11742, %r2337;
	or.b32  	%r2370, %r11744, %r11745;
	ld.shared.u32 	%r2343, [%r9576+2048];
	// begin inline asm
	dp4a.s32.s32 %r2341, %r2342, %r2343, %r9400;
	// end inline asm
	ld.shared.u32 	%r2347, [%r9576+2052];
	// begin inline asm
	dp4a.s32.s32 %r2345, %r2346, %r2347, %r2341;
	// end inline asm
	ld.shared.u32 	%r2351, [%r9576+2056];
	// begin inline asm
	dp4a.s32.s32 %r2349, %r2350, %r2351, %r2345;
	// end inline asm
	ld.shared.u32 	%r2355, [%r9576+2060];
	// begin inline asm
	dp4a.s32.s32 %r2353, %r2354, %r2355, %r2349;
	// end inline asm
	ld.shared.s8 	%r11746, [%r9721];
	mul.lo.s32 	%r11747, %r2353, %r11746;
	ld.shared.u32 	%r2359, [%r9576+2064];
	// begin inline asm
	dp4a.s32.s32 %r2357, %r2358, %r2359, %r9400;
	// end inline asm
	ld.shared.u32 	%r2363, [%r9576+2068];
	// begin inline asm
	dp4a.s32.s32 %r2361, %r2362, %r2363, %r2357;
	// end inline asm
	ld.shared.u32 	%r2367, [%r9576+2072];
	// begin inline asm
	dp4a.s32.s32 %r2365, %r2366, %r2367, %r2361;
	// end inline asm
	ld.shared.u32 	%r2371, [%r9576+2076];
	// begin inline asm
	dp4a.s32.s32 %r2369, %r2370, %r2371, %r2365;
	// end inline asm
	ld.shared.s8 	%r11748, [%r9721+1];
	mad.lo.s32 	%r11749, %r2369, %r11748, %r11747;
	ld.shared.f32 	%f837, [%r9720];
	mul.f32 	%f838, %f837, %f834;
	cvt.rn.f32.s32 	%f839, %r11749;
	fma.rn.f32 	%f1828, %f838, %f839, %f1828;
	ld.shared.u32 	%r11750, [%r9442+8448];
	shr.s32 	%r11751, %r11750, %r9416;
	and.b32  	%r2375, %r11751, 50529027;
	ld.shared.u32 	%r11752, [%r9740];
	shr.s32 	%r11753, %r11752, %r9449;
	shl.b32 	%r11754, %r11753, 2;
	and.b32  	%r11755, %r11754, 67372036;
	or.b32  	%r11756, %r11755, %r2375;
	sub.s32 	%r11757, %r2375, %r11755;
	add.s32 	%r11758, %r11757, -2139062144;
	xor.b32  	%r11759, %r11758, -2139062144;
	xor.b32  	%r11760, %r11758, %r2375;
	and.b32  	%r2373, %r11760, %r11756;
	// begin inline asm
	prmt.b32 %r2373, %r2373, 0, 0xba98;
	// end inline asm
	// begin inline asm
	prmt.b32 %r2375, %r2375, 0, 0xba98;
	// end inline asm
	xor.b32  	%r11761, %r2375, 2139062143;
	not.b32 	%r11762, %r2373;
	and.b32  	%r11763, %r11759, %r11762;
	and.b32  	%r11764, %r11761, %r2373;
	or.b32  	%r2406, %r11763, %r11764;
	ld.shared.u32 	%r11765, [%r9442+8452];
	shr.s32 	%r11766, %r11765, %r9416;
	and.b32  	%r2379, %r11766, 50529027;
	ld.shared.u32 	%r11767, [%r9740+4];
	shr.s32 	%r11768, %r11767, %r9449;
	shl.b32 	%r11769, %r11768, 2;
	and.b32  	%r11770, %r11769, 67372036;
	or.b32  	%r11771, %r11770, %r2379;
	sub.s32 	%r11772, %r2379, %r11770;
	add.s32 	%r11773, %r11772, -2139062144;
	xor.b32  	%r11774, %r11773, -2139062144;
	xor.b32  	%r11775, %r11773, %r2379;
	and.b32  	%r2377, %r11775, %r11771;
	// begin inline asm
	prmt.b32 %r2377, %r2377, 0, 0xba98;
	// end inline asm
	// begin inline asm
	prmt.b32 %r2379, %r2379, 0, 0xba98;
	// end inline asm
	xor.b32  	%r11776, %r2379, 2139062143;
	not.b32 	%r11777, %r2377;
	and.b32  	%r11778, %r11774, %r11777;
	and.b32  	%r11779, %r11776, %r2377;
	or.b32  	%r2410, %r11778, %r11779;
	ld.shared.u32 	%r11780, [%r9442+8456];
	shr.s32 	%r11781, %r11780, %r9416;
	and.b32  	%r2383, %r11781, 50529027;
	ld.shared.u32 	%r11782, [%r9740+8];
	shr.s32 	%r11783, %r11782, %r9449;
	shl.b32 	%r11784, %r11783, 2;
	and.b32  	%r11785, %r11784, 67372036;
	or.b32  	%r11786, %r11785, %r2383;
	sub.s32 	%r11787, %r2383, %r11785;
	add.s32 	%r11788, %r11787, -2139062144;
	xor.b32  	%r11789, %r11788, -2139062144;
	xor.b32  	%r11790, %r11788, %r2383;
	and.b32  	%r2381, %r11790, %r11786;
	// begin inline asm
	prmt.b32 %r2381, %r2381, 0, 0xba98;
	// end inline asm
	// begin inline asm
	prmt.b32 %r2383, %r2383, 0, 0xba98;
	// end inline asm
	xor.b32  	%r11791, %r2383, 2139062143;
	not.b32 	%r11792, %r2381;
	and.b32  	%r11793, %r11789, %r11792;
	and.b32  	%r11794, %r11791, %r2381;
	or.b32  	%r2414, %r11793, %r11794;
	ld.shared.u32 	%r11795, [%r9442+8460];
	shr.s32 	%r11796, %r11795, %r9416;
	and.b32  	%r2387, %r11796, 50529027;
	ld.shared.u32 	%r11797, [%r9740+12];
	shr.s32 	%r11798, %r11797, %r9449;
	shl.b32 	%r11799, %r11798, 2;
	and.b32  	%r11800, %r11799, 67372036;
	or.b32  	%r11801, %r11800, %r2387;
	sub.s32 	%r11802, %r2387, %r11800;
	add.s32 	%r11803, %r11802, -2139062144;
	xor.b32  	%r11804, %r11803, -2139062144;
	xor.b32  	%r11805, %r11803, %r2387;
	and.b32  	%r2385, %r11805, %r11801;
	// begin inline asm
	prmt.b32 %r2385, %r2385, 0, 0xba98;
	// end inline asm
	// begin inline asm
	prmt.b32 %r2387, %r2387, 0, 0xba98;
	// end inline asm
	xor.b32  	%r11806, %r2387, 2139062143;
	not.b32 	%r11807, %r2385;
	and.b32  	%r11808, %r11804, %r11807;
	and.b32  	%r11809, %r11806, %r2385;
	or.b32  	%r2418, %r11808, %r11809;
	ld.shared.u32 	%r11810, [%r9442+8464];
	shr.s32 	%r11811, %r11810, %r9416;
	and.b32  	%r2391, %r11811, 50529027;
	ld.shared.u32 	%r11812, [%r9740+16];
	shr.s32 	%r11813, %r11812, %r9449;
	shl.b32 	%r11814, %r11813, 2;
	and.b32  	%r11815, %r11814, 67372036;
	or.b32  	%r11816, %r11815, %r2391;
	sub.s32 	%r11817, %r2391, %r11815;
	add.s32 	%r11818, %r11817, -2139062144;
	xor.b32  	%r11819, %r11818, -2139062144;
	xor.b32  	%r11820, %r11818, %r2391;
	and.b32  	%r2389, %r11820, %r11816;
	// begin inline asm
	prmt.b32 %r2389, %r2389, 0, 0xba98;
	// end inline asm
	// begin inline asm
	prmt.b32 %r2391, %r2391, 0, 0xba98;
	// end inline asm
	xor.b32  	%r11821, %r2391, 2139062143;
	not.b32 	%r11822, %r2389;
	and.b32  	%r11823, %r11819, %r11822;
	and.b32  	%r11824, %r11821, %r2389;
	or.b32  	%r2422, %r11823, %r11824;
	ld.shared.u32 	%r11825, [%r9442+8468];
	shr.s32 	%r11826, %r11825, %r9416;
	and.b32  	%r2395, %r11826, 50529027;
	ld.shared.u32 	%r11827, [%r9740+20];
	shr.s32 	%r11828, %r11827, %r9449;
	shl.b32 	%r11829, %r11828, 2;
	and.b32  	%r11830, %r11829, 67372036;
	or.b32  	%r11831, %r11830, %r2395;
	sub.s32 	%r11832, %r2395, %r11830;
	add.s32 	%r11833, %r11832, -2139062144;
	xor.b32  	%r11834, %r11833, -2139062144;
	xor.b32  	%r11835, %r11833, %r2395;
	and.b32  	%r2393, %r11835, %r11831;
	// begin inline asm
	prmt.b32 %r2393, %r2393, 0, 0xba98;
	// end inline asm
	// begin inline asm
	prmt.b32 %r2395, %r2395, 0, 0xba98;
	// end inline asm
	xor.b32  	%r11836, %r2395, 2139062143;
	not.b32 	%r11837, %r2393;
	and.b32  	%r11838, %r11834, %r11837;
	and.b32  	%r11839, %r11836, %r2393;
	or.b32  	%r2426, %r11838, %r11839;
	ld.shared.u32 	%r11840, [%r9442+8472];
	shr.s32 	%r11841, %r11840, %r9416;
	and.b32  	%r2399, %r11841, 50529027;
	ld.shared.u32 	%r11842, [%r9740+24];
	shr.s32 	%r11843, %r11842, %r9449;
	shl.b32 	%r11844, %r11843, 2;
	and.b32  	%r11845, %r11844, 67372036;
	or.b32  	%r11846, %r11845, %r2399;
	sub.s32 	%r11847, %r2399, %r11845;
	add.s32 	%r11848, %r11847, -2139062144;
	xor.b32  	%r11849, %r11848, -2139062144;
	xor.b32  	%r11850, %r11848, %r2399;
	and.b32  	%r2397, %r11850, %r11846;
	// begin inline asm
	prmt.b32 %r2397, %r2397, 0, 0xba98;
	// end inline asm
	// begin inline asm
	prmt.b32 %r2399, %r2399, 0, 0xba98;
	// end inline asm
	xor.b32  	%r11851, %r2399, 2139062143;
	not.b32 	%r11852, %r2397;
	and.b32  	%r11853, %r11849, %r11852;
	and.b32  	%r11854, %r11851, %r2397;
	or.b32  	%r2430, %r11853, %r11854;
	ld.shared.u32 	%r11855, [%r9442+8476];
	shr.s32 	%r11856, %r11855, %r9416;
	and.b32  	%r2403, %r11856, 50529027;
	ld.shared.u32 	%r11857, [%r9740+28];
	shr.s32 	%r11858, %r11857, %r9449;
	shl.b32 	%r11859, %r11858, 2;
	and.b32  	%r11860, %r11859, 67372036;
	or.b32  	%r11861, %r11860, %r2403;
	sub.s32 	%r11862, %r2403, %r11860;
	add.s32 	%r11863, %r11862, -2139062144;
	xor.b32  	%r11864, %r11863, -2139062144;
	xor.b32  	%r11865, %r11863, %r2403;
	and.b32  	%r2401, %r11865, %r11861;
	// begin inline asm
	prmt.b32 %r2401, %r2401, 0, 0xba98;
	// end inline asm
	// begin inline asm
	prmt.b32 %r2403, %r2403, 0, 0xba98;
	// end inline asm
	xor.b32  	%r11866, %r2403, 2139062143;
	not.b32 	%r11867, %r2401;
	and.b32  	%r11868, %r11864, %r11867;
	and.b32  	%r11869, %r11866, %r2401;
	or.b32  	%r2434, %r11868, %r11869;
	ld.shared.u32 	%r2407, [%r9576+2048];
	// begin inline asm
	dp4a.s32.s32 %r2405, %r2406, %r2407, %r9400;
	// end inline asm
	ld.shared.u32 	%r2411, [%r9576+2052];
	// begin inline asm
	dp4a.s32.s32 %r2409, %r2410, %r2411, %r2405;
	// end inline asm
	ld.shared.u32 	%r2415, [%r9576+2056];
	// begin inline asm
	dp4a.s32.s32 %r2413, %r2414, %r2415, %r2409;
	// end inline asm
	ld.shared.u32 	%r2419, [%r9576+2060];
	// begin inline asm
	dp4a.s32.s32 %r2417, %r2418, %r2419, %r2413;
	// end inline asm
	ld.shared.s8 	%r11870, [%r9865];
	mul.lo.s32 	%r11871, %r2417, %r11870;
	ld.shared.u32 	%r2423, [%r9576+2064];
	// begin inline asm
	dp4a.s32.s32 %r2421, %r2422, %r2423, %r9400;
	// end inline asm
	ld.shared.u32 	%r2427, [%r9576+2068];
	// begin inline asm
	dp4a.s32.s32 %r2425, %r2426, %r2427, %r2421;
	// end inline asm
	ld.shared.u32 	%r2431, [%r9576+2072];
	// begin inline asm
	dp4a.s32.s32 %r2429, %r2430, %r2431, %r2425;
	// end inline asm
	ld.shared.u32 	%r2435, [%r9576+2076];
	// begin inline asm
	dp4a.s32.s32 %r2433, %r2434, %r2435, %r2429;
	// end inline asm
	ld.shared.s8 	%r11872, [%r9865+1];
	mad.lo.s32 	%r11873, %r2433, %r11872, %r11871;
	ld.shared.f32 	%f840, [%r9864];
	ld.shared.f32 	%f841, [%r9426+256];
	mul.f32 	%f842, %f840, %f841;
	cvt.rn.f32.s32 	%f843, %r11873;
	fma.rn.f32 	%f1796, %f842, %f843, %f1796;
	ld.shared.u32 	%r11874, [%r9442+12672];
	shr.s32 	%r11875, %r11874, %r9416;
	and.b32  	%r2439, %r11875, 50529027;
	ld.shared.u32 	%r11876, [%r9884];
	shr.s32 	%r11877, %r11876, %r9449;
	shl.b32 	%r11878, %r11877, 2;
	and.b32  	%r11879, %r11878, 67372036;
	or.b32  	%r11880, %r11879, %r2439;
	sub.s32 	%r11881, %r2439, %r11879;
	add.s32 	%r11882, %r11881, -2139062144;
	xor.b32  	%r11883, %r11882, -2139062144;
	xor.b32  	%r11884, %r11882, %r2439;
	and.b32  	%r2437, %r11884, %r11880;
	// begin inline asm
	prmt.b32 %r2437, %r2437, 0, 0xba98;
	// end inline asm
	// begin inline asm
	prmt.b32 %r2439, %r2439, 0, 0xba98;
	// end inline asm
	xor.b32  	%r11885, %r2439, 2139062143;
	not.b32 	%r11886, %r2437;
	and.b32  	%r11887, %r11883, %r11886;
	and.b32  	%r11888, %r11885, %r2437;
	or.b32  	%r2470, %r11887, %r11888;
	ld.shared.u32 	%r11889, [%r9442+12676];
	shr.s32 	%r11890, %r11889, %r9416;
	and.b32  	%r2443, %r11890, 50529027;
	ld.shared.u32 	%r11891, [%r9884+4];
	shr.s32 	%r11892, %r11891, %r9449;
	shl.b32 	%r11893, %r11892, 2;
	and.b32  	%r11894, %r11893, 67372036;
	or.b32  	%r11895, %r11894, %r2443;
	sub.s32 	%r11896, %r2443, %r11894;
	add.s32 	%r11897, %r11896, -2139062144;
	xor.b32  	%r11898, %r11897, -2139062144;
	xor.b32  	%r11899, %r11897, %r2443;
	and.b32  	%r2441, %r11899, %r11895;
	// begin inline asm
	prmt.b32 %r2441, %r2441, 0, 0xba98;
	// end inline asm
	// begin inline asm
	prmt.b32 %r2443, %r2443, 0, 0xba98;
	// end inline asm
	xor.b32  	%r11900, %r2443, 2139062143;
	not.b32 	%r11901, %r2441;
	and.b32  	%r11902, %r11898, %r11901;
	and.b32  	%r11903, %r11900, %r2441;
	or.b32  	%r2474, %r11902, %r11903;
	ld.shared.u32 	%r11904, [%r9442+12680];
	shr.s32 	%r11905, %r11904, %r9416;
	and.b32  	%r2447, %r11905, 50529027;
	ld.shared.u32 	%r11906, [%r9884+8];
	shr.s32 	%r11907, %r11906, %r9449;
	shl.b32 	%r11908, %r11907, 2;
	and.b32  	%r11909, %r11908, 67372036;
	or.b32  	%r11910, %r11909, %r2447;
	sub.s32 	%r11911, %r2447, %r11909;
	add.s32 	%r11912, %r11911, -2139062144;
	xor.b32  	%r11913, %r11912, -2139062144;
	xor.b32  	%r11914, %r11912, %r2447;
	and.b32  	%r2445, %r11914, %r11910;
	// begin inline asm
	prmt.b32 %r2445, %r2445, 0, 0xba98;
	// end inline asm
	// begin inline asm
	prmt.b32 %r2447, %r2447, 0, 0xba98;
	// end inline asm
	xor.b32  	%r11915, %r2447, 2139062143;
	not.b32 	%r11916, %r2445;
	and.b32  	%r11917, %r11913, %r11916;
	and.b32  	%r11918, %r11915, %r2445;
	or.b32  	%r2478, %r11917, %r11918;
	ld.shared.u32 	%r11919, [%r9442+12684];
	shr.s32 	%r11920, %r11919, %r9416;
	and.b32  	%r2451, %r11920, 50529027;
	ld.shared.u32 	%r11921, [%r9884+12];
	shr.s32 	%r11922, %r11921, %r9449;
	shl.b32 	%r11923, %r11922, 2;
	and.b32  	%r11924, %r11923, 67372036;
	or.b32  	%r11925, %r11924, %r2451;
	sub.s32 	%r11926, %r2451, %r11924;
	add.s32 	%r11927, %r11926, -2139062144;
	xor.b32  	%r11928, %r11927, -2139062144;
	xor.b32  	%r11929, %r11927, %r2451;
	and.b32  	%r2449, %r11929, %r11925;
	// begin inline asm
	prmt.b32 %r2449, %r2449, 0, 0xba98;
	// end inline asm
	// begin inline asm
	prmt.b32 %r2451, %r2451, 0, 0xba98;
	// end inline asm
	xor.b32  	%r11930, %r2451, 2139062143;
	not.b32 	%r11931, %r2449;
	and.b32  	%r11932, %r11928, %r11931;
	and.b32  	%r11933, %r11930, %r2449;
	or.b32  	%r2482, %r11932, %r11933;
	ld.shared.u32 	%r11934, [%r9442+12688];
	shr.s32 	%r11935, %r11934, %r9416;
	and.b32  	%r2455, %r11935, 50529027;
	ld.shared.u32 	%r11936, [%r9884+16];
	shr.s32 	%r11937, %r11936, %r9449;
	shl.b32 	%r11938, %r11937, 2;
	and.b32  	%r11939, %r11938, 67372036;
	or.b32  	%r11940, %r11939, %r2455;
	sub.s32 	%r11941, %r2455, %r11939;
	add.s32 	%r11942, %r11941, -2139062144;
	xor.b32  	%r11943, %r11942, -2139062144;
	xor.b32  	%r11944, %r11942, %r2455;
	and.b32  	%r2453, %r11944, %r11940;
	// begin inline asm
	prmt.b32 %r2453, %r2453, 0, 0xba98;
	// end inline asm
	// begin inline asm
	prmt.b32 %r2455, %r2455, 0, 0xba98;
	// end inline asm
	xor.b32  	%r11945, %r2455, 2139062143;
	not.b32 	%r11946, %r2453;
	and.b32  	%r11947, %r11943, %r11946;
	and.b32  	%r11948, %r11945, %r2453;
	or.b32  	%r2486, %r11947, %r11948;
	ld.shared.u32 	%r11949, [%r9442+12692];
	shr.s32 	%r11950, %r11949, %r9416;
	and.b32  	%r2459, %r11950, 50529027;
	ld.shared.u32 	%r11951, [%r9884+20];
	shr.s32 	%r11952, %r11951, %r9449;
	shl.b32 	%r11953, %r11952, 2;
	and.b32  	%r11954, %r11953, 67372036;
	or.b32  	%r11955, %r11954, %r2459;
	sub.s32 	%r11956, %r2459, %r11954;
	add.s32 	%r11957, %r11956, -2139062144;
	xor.b32  	%r11958, %r11957, -2139062144;
	xor.b32  	%r11959, %r11957, %r2459;
	and.b32  	%r2457, %r11959, %r11955;
	// begin inline asm
	prmt.b32 %r2457, %r2457, 0, 0xba98;
	// end inline asm
	// begin inline asm
	prmt.b32 %r2459, %r2459, 0, 0xba98;
	// end inline asm
	xor.b32  	%r11960, %r2459, 2139062143;
	not.b32 	%r11961, %r2457;
	and.b32  	%r11962, %r11958, %r11961;
	and.b32  	%r11963, %r11960, %r2457;
	or.b32  	%r2490, %r11962, %r11963;
	ld.shared.u32 	%r11964, [%r9442+12696];
	shr.s32 	%r11965, %r11964, %r9416;
	and.b32  	%r2463, %r11965, 50529027;
	ld.shared.u32 	%r11966, [%r9884+24];
	shr.s32 	%r11967, %r11966, %r9449;
	shl.b32 	%r11968, %r11967, 2;
	and.b32  	%r11969, %r11968, 67372036;
	or.b32  	%r11970, %r11969, %r2463;
	sub.s32 	%r11971, %r2463, %r11969;
	add.s32 	%r11972, %r11971, -2139062144;
	xor.b32  	%r11973, %r11972, -2139062144;
	xor.b32  	%r11974, %r11972, %r2463;
	and.b32  	%r2461, %r11974, %r11970;
	// begin inline asm
	prmt.b32 %r2461, %r2461, 0, 0xba98;
	// end inline asm
	// begin inline asm
	prmt.b32 %r2463, %r2463, 0, 0xba98;
	// end inline asm
	xor.b32  	%r11975, %r2463, 2139062143;
	not.b32 	%r11976, %r2461;
	and.b32  	%r11977, %r11973, %r11976;
	and.b32  	%r11978, %r11975, %r2461;
	or.b32  	%r2494, %r11977, %r11978;
	ld.shared.u32 	%r11979, [%r9442+12700];
	shr.s32 	%r11980, %r11979, %r9416;
	and.b32  	%r2467, %r11980, 50529027;
	ld.shared.u32 	%r11981, [%r9884+28];
	shr.s32 	%r11982, %r11981, %r9449;
	shl.b32 	%r11983, %r11982, 2;
	and.b32  	%r11984, %r11983, 67372036;
	or.b32  	%r11985, %r11984, %r2467;
	sub.s32 	%r11986, %r2467, %r11984;
	add.s32 	%r11987, %r11986, -2139062144;
	xor.b32  	%r11988, %r11987, -2139062144;
	xor.b32  	%r11989, %r11987, %r2467;
	and.b32  	%r2465, %r11989, %r11985;
	// begin inline asm
	prmt.b32 %r2465, %r2465, 0, 0xba98;
	// end inline asm
	// begin inline asm
	prmt.b32 %r2467, %r2467, 0, 0xba98;
	// end inline asm
	xor.b32  	%r11990, %r2467, 2139062143;
	not.b32 	%r11991, %r2465;
	and.b32  	%r11992, %r11988, %r11991;
	and.b32  	%r11993, %r11990, %r2465;
	or.b32  	%r2498, %r11992, %r11993;
	ld.shared.u32 	%r2471, [%r9576+2048];
	// begin inline asm
	dp4a.s32.s32 %r2469, %r2470, %r2471, %r9400;
	// end inline asm
	ld.shared.u32 	%r2475, [%r9576+2052];
	// begin inline asm
	dp4a.s32.s32 %r2473, %r2474, %r2475, %r2469;
	// end inline asm
	ld.shared.u32 	%r2479, [%r9576+2056];
	// begin inline asm
	dp4a.s32.s32 %r2477, %r2478, %r2479, %r2473;
	// end inline asm
	ld.shared.u32 	%r2483, [%r9576+2060];
	// begin inline asm
	dp4a.s32.s32 %r2481, %r2482, %r2483, %r2477;
	// end inline asm
	ld.shared.s8 	%r11994, [%r10009];
	mul.lo.s32 	%r11995, %r2481, %r11994;
	ld.shared.u32 	%r2487, [%r9576+2064];
	// begin inline asm
	dp4a.s32.s32 %r2485, %r2486, %r2487, %r9400;
	// end inline asm
	ld.shared.u32 	%r2491, [%r9576+2068];
	// begin inline asm
	dp4a.s32.s32 %r2489, %r2490, %r2491, %r2485;
	// end inline asm
	ld.shared.u32 	%r2495, [%r9576+2072];
	// begin inline asm
	dp4a.s32.s32 %r2493, %r2494, %r2495, %r2489;
	// end inline asm
	ld.shared.u32 	%r2499, [%r9576+2076];
	// begin inline asm
	dp4a.s32.s32 %r2497, %r2498, %r2499, %r2493;
	// end inline asm
	ld.shared.s8 	%r11996, [%r10009+1];
	mad.lo.s32 	%r11997, %r2497, %r11996, %r11995;
	ld.shared.f32 	%f844, [%r10008];
	mul.f32 	%f845, %f844, %f841;
	cvt.rn.f32.s32 	%f846, %r11997;
	fma.rn.f32 	%f1764, %f845, %f846, %f1764;
	ld.shared.u32 	%r11998, [%r9442];
	shr.s32 	%r11999, %r11998, %r9416;
	and.b32  	%r2503, %r11999, 50529027;
	ld.shared.u32 	%r12000, [%r9447];
	shr.s32 	%r12001, %r12000, %r9449;
	shl.b32 	%r12002, %r12001, 2;
	and.b32  	%r12003, %r12002, 67372036;
	or.b32  	%r12004, %r12003, %r2503;
	sub.s32 	%r12005, %r2503, %r12003;
	add.s32 	%r12006, %r12005, -2139062144;
	xor.b32  	%r12007, %r12006, -2139062144;
	xor.b32  	%r12008, %r12006, %r2503;
	and.b32  	%r2501, %r12008, %r12004;
	// begin inline asm
	prmt.b32 %r2501, %r2501, 0, 0xba98;
	// end inline asm
	// begin inline asm
	prmt.b32 %r2503, %r2503, 0, 0xba98;
	// end inline asm
	xor.b32  	%r12009, %r2503, 2139062143;
	not.b32 	%r12010, %r2501;
	and.b32  	%r12011, %r12007, %r12010;
	and.b32  	%r12012, %r12009, %r2501;
	or.b32  	%r2534, %r12011, %r12012;
	ld.shared.u32 	%r12013, [%r9442+4];
	shr.s32 	%r12014, %r12013, %r9416;
	and.b32  	%r2507, %r12014, 50529027;
	ld.shared.u32 	%r12015, [%r9447+4];
	shr.s32 	%r12016, %r12015, %r9449;
	shl.b32 	%r12017, %r12016, 2;
	and.b32  	%r12018, %r12017, 67372036;
	or.b32  	%r12019, %r12018, %r2507;
	sub.s32 	%r12020, %r2507, %r12018;
	add.s32 	%r12021, %r12020, -2139062144;
	xor.b32  	%r12022, %r12021, -2139062144;
	xor.b32  	%r12023, %r12021, %r2507;
	and.b32  	%r2505, %r12023, %r12019;
	// begin inline asm
	prmt.b32 %r2505, %r2505, 0, 0xba98;
	// end inline asm
	// begin inline asm
	prmt.b32 %r2507, %r2507, 0, 0xba98;
	// end inline asm
	xor.b32  	%r12024, %r2507, 2139062143;
	not.b32 	%r12025, %r2505;
	and.b32  	%r12026, %r12022, %r12025;
	and.b32  	%r12027, %r12024, %r2505;
	or.b32  	%r2538, %r12026, %r12027;
	ld.shared.u32 	%r12028, [%r9442+8];
	shr.s32 	%r12029, %r12028, %r9416;
	and.b32  	%r2511, %r12029, 50529027;
	ld.shared.u32 	%r12030, [%r9447+8];
	shr.s32 	%r12031, %r12030, %r9449;
	shl.b32 	%r12032, %r12031, 2;
	and.b32  	%r12033, %r12032, 67372036;
	or.b32  	%r12034, %r12033, %r2511;
	sub.s32 	%r12035, %r2511, %r12033;
	add.s32 	%r12036, %r12035, -2139062144;
	xor.b32  	%r12037, %r12036, -2139062144;
	xor.b32  	%r12038, %r12036, %r2511;
	and.b32  	%r2509, %r12038, %r12034;
	// begin inline asm
	prmt.b32 %r2509, %r2509, 0, 0xba98;
	// end inline asm
	// begin inline asm
	prmt.b32 %r2511, %r2511, 0, 0xba98;
	// end inline asm
	xor.b32  	%r12039, %r2511, 2139062143;
	not.b32 	%r12040, %r2509;
	and.b32  	%r12041, %r12037, %r12040;
	and.b32  	%r12042, %r12039, %r2509;
	or.b32  	%r2542, %r12041, %r12042;
	ld.shared.u32 	%r12043, [%r9442+12];
	shr.s32 	%r12044, %r12043, %r9416;
	and.b32  	%r2515, %r12044, 50529027;
	ld.shared.u32 	%r12045, [%r9447+12];
	shr.s32 	%r12046, %r12045, %r9449;
	shl.b32 	%r12047, %r12046, 2;
	and.b32  	%r12048, %r12047, 67372036;
	or.b32  	%r12049, %r12048, %r2515;
	sub.s32 	%r12050, %r2515, %r12048;
	add.s32 	%r12051, %r12050, -2139062144;
	xor.b32  	%r12052, %r12051, -2139062144;
	xor.b32  	%r12053, %r12051, %r2515;
	and.b32  	%r2513, %r12053, %r12049;
	// begin inline asm
	prmt.b32 %r2513, %r2513, 0, 0xba98;
	// end inline asm
	// begin inline asm
	prmt.b32 %r2515, %r2515, 0, 0xba98;
	// end inline asm
	xor.b32  	%r12054, %r2515, 2139062143;
	not.b32 	%r12055, %r2513;
	and.b32  	%r12056, %r12052, %r12055;
	and.b32  	%r12057, %r12054, %r2513;
	or.b32  	%r2546, %r12056, %r12057;
	ld.shared.u32 	%r12058, [%r9442+16];
	shr.s32 	%r12059, %r12058, %r9416;
	and.b32  	%r2519, %r12059, 50529027;
	ld.shared.u32 	%r12060, [%r9447+16];
	shr.s32 	%r12061, %r12060, %r9449;
	shl.b32 	%r12062, %r12061, 2;
	and.b32  	%r12063, %r12062, 67372036;
	or.b32  	%r12064, %r12063, %r2519;
	sub.s32 	%r12065, %r2519, %r12063;
	add.s32 	%r12066, %r12065, -2139062144;
	xor.b32  	%r12067, %r12066, -2139062144;
	xor.b32  	%r12068, %r12066, %r2519;
	and.b32  	%r2517, %r12068, %r12064;
	// begin inline asm
	prmt.b32 %r2517, %r2517, 0, 0xba98;
	// end inline asm
	// begin inline asm
	prmt.b32 %r2519, %r2519, 0, 0xba98;
	// end inline asm
	xor.b32  	%r12069, %r2519, 2139062143;
	not.b32 	%r12070, %r2517;
	and.b32  	%r12071, %r12067, %r12070;
	and.b32  	%r12072, %r12069, %r2517;
	or.b32  	%r2550, %r12071, %r12072;
	ld.shared.u32 	%r12073, [%r9442+20];
	shr.s32 	%r12074, %r12073, %r9416;
	and.b32  	%r2523, %r12074, 50529027;
	ld.shared.u32 	%r12075, [%r9447+20];
	shr.s32 	%r12076, %r12075, %r9449;
	shl.b32 	%r12077, %r12076, 2;
	and.b32  	%r12078, %r12077, 67372036;
	or.b32  	%r12079, %r12078, %r2523;
	sub.s32 	%r12080, %r2523, %r12078;
	add.s32 	%r12081, %r12080, -2139062144;
	xor.b32  	%r12082, %r12081, -2139062144;
	xor.b32  	%r12083, %r12081, %r2523;
	and.b32  	%r2521, %r12083, %r12079;
	// begin inline asm
	prmt.b32 %r2521, %r2521, 0, 0xba98;
	// end inline asm
	// begin inline asm
	prmt.b32 %r2523, %r2523, 0, 0xba98;
	// end inline asm
	xor.b32  	%r12084, %r2523, 2139062143;
	not.b32 	%r12085, %r2521;
	and.b32  	%r12086, %r12082, %r12085;
	and.b32  	%r12087, %r12084, %r2521;
	or.b32  	%r2554, %r12086, %r12087;
	ld.shared.u32 	%r12088, [%r9442+24];
	shr.s32 	%r12089, %r12088, %r9416;
	and.b32  	%r2527, %r12089, 50529027;
	ld.shared.u32 	%r12090, [%r9447+24];
	shr.s32 	%r12091, %r12090, %r9449;
	shl.b32 	%r12092, %r12091, 2;
	and.b32  	%r12093, %r12092, 67372036;
	or.b32  	%r12094, %r12093, %r2527;
	sub.s32 	%r12095, %r2527, %r12093;
	add.s32 	%r12096, %r12095, -2139062144;
	xor.b32  	%r12097, %r12096, -2139062144;
	xor.b32  	%r12098, %r12096, %r2527;
	and.b32  	%r2525, %r12098, %r12094;
	// begin inline asm
	prmt.b32 %r2525, %r2525, 0, 0xba98;
	// end inline asm
	// begin inline asm
	prmt.b32 %r2527, %r2527, 0, 0xba98;
	// end inline asm
	xor.b32  	%r12099, %r2527, 2139062143;
	not.b32 	%r12100, %r2525;
	and.b32  	%r12101, %r12097, %r12100;
	and.b32  	%r12102, %r12099, %r2525;
	or.b32  	%r2558, %r12101, %r12102;
	ld.shared.u32 	%r12103, [%r9442+28];
	shr.s32 	%r12104, %r12103, %r9416;
	and.b32  	%r2531, %r12104, 50529027;
	ld.shared.u32 	%r12105, [%r9447+28];
	shr.s32 	%r12106, %r12105, %r9449;
	shl.b32 	%r12107, %r12106, 2;
	and.b32  	%r12108, %r12107, 67372036;
	or.b32  	%r12109, %r12108, %r2531;
	sub.s32 	%r12110, %r2531, %r12108;
	add.s32 	%r12111, %r12110, -2139062144;
	xor.b32  	%r12112, %r12111, -2139062144;
	xor.b32  	%r12113, %r12111, %r2531;
	and.b32  	%r2529, %r12113, %r12109;
	// begin inline asm
	prmt.b32 %r2529, %r2529, 0, 0xba98;
	// end inline asm
	// begin inline asm
	prmt.b32 %r2531, %r2531, 0, 0xba98;
	// end inline asm
	xor.b32  	%r12114, %r2531, 2139062143;
	not.b32 	%r12115, %r2529;
	and.b32  	%r12116, %r12112, %r12115;
	and.b32  	%r12117, %r12114, %r2529;
	or.b32  	%r2562, %r12116, %r12117;
	ld.shared.u32 	%r2535, [%r9576+2560];
	// begin inline asm
	dp4a.s32.s32 %r2533, %r2534, %r2535, %r9400;
	// end inline asm
	ld.shared.u32 	%r2539, [%r9576+2564];
	// begin inline asm
	dp4a.s32.s32 %r2537, %r2538, %r2539, %r2533;
	// end inline asm
	ld.shared.u32 	%r2543, [%r9576+2568];
	// begin inline asm
	dp4a.s32.s32 %r2541, %r2542, %r2543, %r2537;
	// end inline asm
	ld.shared.u32 	%r2547, [%r9576+2572];
	// begin inline asm
	dp4a.s32.s32 %r2545, %r2546, %r2547, %r2541;
	// end inline asm
	ld.shared.s8 	%r12118, [%r9577];
	mul.lo.s32 	%r12119, %r2545, %r12118;
	ld.shared.u32 	%r2551, [%r9576+2576];
	// begin inline asm
	dp4a.s32.s32 %r2549, %r2550, %r2551, %r9400;
	// end inline asm
	ld.shared.u32 	%r2555, [%r9576+2580];
	// begin inline asm
	dp4a.s32.s32 %r2553, %r2554, %r2555, %r2549;
	// end inline asm
	ld.shared.u32 	%r2559, [%r9576+2584];
	// begin inline asm
	dp4a.s32.s32 %r2557, %r2558, %r2559, %r2553;
	// end inline asm
	ld.shared.u32 	%r2563, [%r9576+2588];
	// begin inline asm
	dp4a.s32.s32 %r2561, %r2562, %r2563, %r2557;
	// end inline asm
	ld.shared.s8 	%r12120, [%r9577+1];
	mad.lo.s32 	%r12121, %r2561, %r12120, %r12119;
	ld.shared.f32 	%f847, [%r9573];
	ld.shared.f32 	%f848, [%r9426+320];
	mul.f32 	%f849, %f847, %f848;
	cvt.rn.f32.s32 	%f850, %r12121;
	fma.rn.f32 	%f1859, %f849, %f850, %f1859;
	ld.shared.u32 	%r12122, [%r9442+4224];
	shr.s32 	%r12123, %r12122, %r9416;
	and.b32  	%r2567, %r12123, 50529027;
	ld.shared.u32 	%r12124, [%r9596];
	shr.s32 	%r12125, %r12124, %r9449;
	shl.b32 	%r12126, %r12125, 2;
	and.b32  	%r12127, %r12126, 67372036;
	or.b32  	%r12128, %r12127, %r2567;
	sub.s32 	%r12129, %r2567, %r12127;
	add.s32 	%r12130, %r12129, -2139062144;
	xor.b32  	%r12131, %r12130, -2139062144;
	xor.b32  	%r12132, %r12130, %r2567;
	and.b32  	%r2565, %r12132, %r12128;
	// begin inline asm
	prmt.b32 %r2565, %r2565, 0, 0xba98;
	// end inline asm
	// begin inline asm
	prmt.b32 %r2567, %r2567, 0, 0xba98;
	// end inline asm
	xor.b32  	%r12133, %r2567, 2139062143;
	not.b32 	%r12134, %r2565;
	and.b32  	%r12135, %r12131, %r12134;
	and.b32  	%r12136, %r12133, %r2565;
	or.b32  	%r2598, %r12135, %r12136;
	ld.shared.u32 	%r12137, [%r9442+4228];
	shr.s32 	%r12138, %r12137, %r9416;
	and.b32  	%r2571, %r12138, 50529027;
	ld.shared.u32 	%r12139, [%r9596+4];
	shr.s32 	%r12140, %r12139, %r9449;
	shl.b32 	%r12141, %r12140, 2;
	and.b32  	%r12142, %r12141, 67372036;
	or.b32  	%r12143, %r12142, %r2571;
	sub.s32 	%r12144, %r2571, %r12142;
	add.s32 	%r12145, %r12144, -2139062144;
	xor.b32  	%r12146, %r12145, -2139062144;
	xor.b32  	%r12147, %r12145, %r2571;
	and.b32  	%r2569, %r12147, %r12143;
	// begin inline asm
	prmt.b32 %r2569, %r2569, 0, 0xba98;
	// end inline asm
	// begin inline asm
	prmt.b32 %r2571, %r2571, 0, 0xba98;
	// end inline asm
	xor.b32  	%r12148, %r2571, 2139062143;
	not.b32 	%r12149, %r2569;
	and.b32  	%r12150, %r12146, %r12149;
	and.b32  	%r12151, %r12148, %r2569;
	or.b32  	%r2602, %r12150, %r12151;
	ld.shared.u32 	%r12152, [%r9442+4232];
	shr.s32 	%r12153, %r12152, %r9416;
	and.b32  	%r2575, %r12153, 50529027;
	ld.shared.u32 	%r12154, [%r9596+8];
	shr.s32 	%r12155, %r12154, %r9449;
	shl.b32 	%r12156, %r12155, 2;
	and.b32  	%r12157, %r12156, 67372036;
	or.b32  	%r12158, %r12157, %r2575;
	sub.s32 	%r12159, %r2575, %r12157;
	add.s32 	%r12160, %r12159, -2139062144;
	xor.b32  	%r12161, %r12160, -2139062144;
	xor.b32  	%r12162, %r12160, %r2575;
	and.b32  	%r2573, %r12162, %r12158;
	// begin inline asm
	prmt.b32 %r2573, %r2573, 0, 0xba98;
	// end inline asm
	// begin inline asm
	prmt.b32 %r2575, %r2575, 0, 0xba98;
	// end inline asm
	xor.b32  	%r12163, %r2575, 2139062143;
	not.b32 	%r12164, %r2573;
	and.b32  	%r12165, %r12161, %r12164;
	and.b32  	%r12166, %r12163, %r2573;
	or.b32  	%r2606, %r12165, %r12166;
	ld.shared.u32 	%r12167, [%r9442+4236];
	shr.s32 	%r12168, %r12167, %r9416;
	and.b32  	%r2579, %r12168, 50529027;
	ld.shared.u32 	%r12169, [%r9596+12];
	shr.s32 	%r12170, %r12169, %r9449;
	shl.b32 	%r12171, %r12170, 2;
	and.b32  	%r12172, %r12171, 67372036;
	or.b32  	%r12173, %r12172, %r2579;
	sub.s32 	%r12174, %r2579, %r12172;
	add.s32 	%r12175, %r12174, -2139062144;
	xor.b32  	%r12176, %r12175, -2139062144;
	xor.b32  	%r12177, %r12175, %r2579;
	and.b32  	%r2577, %r12177, %r12173;
	// begin inline asm
	prmt.b32 %r2577, %r2577, 0, 0xba98;
	// end inline asm
	// begin inline asm
	prmt.b32 %r2579, %r2579, 0, 0xba98;
	// end inline asm
	xor.b32  	%r12178, %r2579, 2139062143;
	not.b32 	%r12179, %r2577;
	and.b32  	%r12180, %r12176, %r12179;
	and.b32  	%r12181, %r12178, %r2577;
	or.b32  	%r2610, %r12180, %r12181;
	ld.shared.u32 	%r12182, [%r9442+4240];
	shr.s32 	%r12183, %r12182, %r9416;
	and.b32  	%r2583, %r12183, 50529027;
	ld.shared.u32 	%r12184, [%r9596+16];
	shr.s32 	%r12185, %r12184, %r9449;
	shl.b32 	%r12186, %r12185, 2;
	and.b32  	%r12187, %r12186, 67372036;
	or.b32  	%r12188, %r12187, %r2583;
	sub.s32 	%r12189, %r2583, %r12187;
	add.s32 	%r12190, %r12189, -2139062144;
	xor.b32  	%r12191, %r12190, -2139062144;
	xor.b32  	%r12192, %r12190, %r2583;
	and.b32  	%r2581, %r12192, %r12188;
	// begin inline asm
	prmt.b32 %r2581, %r2581, 0, 0xba98;
	// end inline asm
	// begin inline asm
	prmt.b32 %r2583, %r2583, 0, 0xba98;
	// end inline asm
	xor.b32  	%r12193, %r2583, 2139062143;
	not.b32 	%r12194, %r2581;
	and.b32  	%r12195, %r12191, %r12194;
	and.b32  	%r12196, %r12193, %r2581;
	or.b32  	%r2614, %r12195, %r12196;
	ld.shared.u32 	%r12197, [%r9442+4244];
	shr.s32 	%r12198, %r12197, %r9416;
	and.b32  	%r2587, %r12198, 50529027;
	ld.shared.u32 	%r12199, [%r9596+20];
	shr.s32 	%r12200, %r12199, %r9449;
	shl.b32 	%r12201, %r12200, 2;
	and.b32  	%r12202, %r12201, 67372036;
	or.b32  	%r12203, %r12202, %r2587;
	sub.s32 	%r12204, %r2587, %r12202;
	add.s32 	%r12205, %r12204, -2139062144;
	xor.b32  	%r12206, %r12205, -2139062144;
	xor.b32  	%r12207, %r12205, %r2587;
	and.b32  	%r2585, %r12207, %r12203;
	// begin inline asm
	prmt.b32 %r2585, %r2585, 0, 0xba98;
	// end inline asm
	// begin inline asm
	prmt.b32 %r2587, %r2587, 0, 0xba98;
	// end inline asm
	xor.b32  	%r12208, %r2587, 2139062143;
	not.b32 	%r12209, %r2585;
	and.b32  	%r12210, %r12206, %r12209;
	and.b32  	%r12211, %r12208, %r2585;
	or.b32  	%r2618, %r12210, %r12211;
	ld.shared.u32 	%r12212, [%r9442+4248];
	shr.s32 	%r12213, %r12212, %r9416;
	and.b32  	%r2591, %r12213, 50529027;
	ld.shared.u32 	%r12214, [%r9596+24];
	shr.s32 	%r12215, %r12214, %r9449;
	shl.b32 	%r12216, %r12215, 2;
	and.b32  	%r12217, %r12216, 67372036;
	or.b32  	%r12218, %r12217, %r2591;
	sub.s32 	%r12219, %r2591, %r12217;
	add.s32 	%r12220, %r12219, -2139062144;
	xor.b32  	%r12221, %r12220, -2139062144;
	xor.b32  	%r12222, %r12220, %r2591;
	and.b32  	%r2589, %r12222, %r12218;
	// begin inline asm
	prmt.b32 %r2589, %r2589, 0, 0xba98;
	// end inline asm
	// begin inline asm
	prmt.b32 %r2591, %r2591, 0, 0xba98;
	// end inline asm
	xor.b32  	%r12223, %r2591, 2139062143;
	not.b32 	%r12224, %r2589;
	and.b32  	%r12225, %r12221, %r12224;
	and.b32  	%r12226, %r12223, %r2589;
	or.b32  	%r2622, %r12225, %r12226;
	ld.shared.u32 	%r12227, [%r9442+4252];
	shr.s32 	%r12228, %r12227, %r9416;
	and.b32  	%r2595, %r12228, 50529027;
	ld.shared.u32 	%r12229, [%r9596+28];
	shr.s32 	%r12230, %r12229, %r9449;
	shl.b32 	%r12231, %r12230, 2;
	and.b32  	%r12232, %r12231, 67372036;
	or.b32  	%r12233, %r12232, %r2595;
	sub.s32 	%r12234, %r2595, %r12232;
	add.s32 	%r12235, %r12234, -2139062144;
	xor.b32  	%r12236, %r12235, -2139062144;
	xor.b32  	%r12237, %r12235, %r2595;
	and.b32  	%r2593, %r12237, %r12233;
	// begin inline asm
	prmt.b32 %r2593, %r2593, 0, 0xba98;
	// end inline asm
	// begin inline asm
	prmt.b32 %r2595, %r2595, 0, 0xba98;
	// end inline asm
	xor.b32  	%r12238, %r2595, 2139062143;
	not.b32 	%r12239, %r2593;
	and.b32  	%r12240, %r12236, %r12239;
	and.b32  	%r12241, %r12238, %r2593;
	or.b32  	%r2626, %r12240, %r12241;
	ld.shared.u32 	%r2599, [%r9576+2560];
	// begin inline asm
	dp4a.s32.s32 %r2597, %r2598, %r2599, %r9400;
	// end inline asm
	ld.shared.u32 	%r2603, [%r9576+2564];
	// begin inline asm
	dp4a.s32.s32 %r2601, %r2602, %r2603, %r2597;
	// end inline asm
	ld.shared.u32 	%r2607, [%r9576+2568];
	// begin inline asm
	dp4a.s32.s32 %r2605, %r2606, %r2607, %r2601;
	// end inline asm
	ld.shared.u32 	%r2611, [%r9576+2572];
	// begin inline asm
	dp4a.s32.s32 %r2609, %r2610, %r2611, %r2605;
	// end inline asm
	ld.shared.s8 	%r12242, [%r9721];
	mul.lo.s32 	%r12243, %r2609, %r12242;
	ld.shared.u32 	%r2615, [%r9576+2576];
	// begin inline asm
	dp4a.s32.s32 %r2613, %r2614, %r2615, %r9400;
	// end inline asm
	ld.shared.u32 	%r2619, [%r9576+2580];
	// begin inline asm
	dp4a.s32.s32 %r2617, %r2618, %r2619, %r2613;
	// end inline asm
	ld.shared.u32 	%r2623, [%r9576+2584];
	// begin inline asm
	dp4a.s32.s32 %r2621, %r2622, %r2623, %r2617;
	// end inline asm
	ld.shared.u32 	%r2627, [%r9576+2588];
	// begin inline asm
	dp4a.s32.s32 %r2625, %r2626, %r2627, %r2621;
	// end inline asm
	ld.shared.s8 	%r12244, [%r9721+1];
	mad.lo.s32 	%r12245, %r2625, %r12244, %r12243;
	ld.shared.f32 	%f851, [%r9720];
	mul.f32 	%f852, %f851, %f848;
	cvt.rn.f32.s32 	%f853, %r12245;
	fma.rn.f32 	%f1827, %f852, %f853, %f1827;
	ld.shared.u32 	%r12246, [%r9442+8448];
	shr.s32 	%r12247, %r12246, %r9416;
	and.b32  	%r2631, %r12247, 50529027;
	ld.shared.u32 	%r12248, [%r9740];
	shr.s32 	%r12249, %r12248, %r9449;
	shl.b32 	%r12250, %r12249, 2;
	and.b32  	%r12251, %r12250, 67372036;
	or.b32  	%r12252, %r12251, %r2631;
	sub.s32 	%r12253, %r2631, %r12251;
	add.s32 	%r12254, %r12253, -2139062144;
	xor.b32  	%r12255, %r12254, -2139062144;
	xor.b32  	%r12256, %r12254, %r2631;
	and.b32  	%r2629, %r12256, %r12252;
	// begin inline asm
	prmt.b32 %r2629, %r2629, 0, 0xba98;
	// end inline asm
	// begin inline asm
	prmt.b32 %r2631, %r2631, 0, 0xba98;
	// end inline asm
	xor.b32  	%r12257, %r2631, 2139062143;
	not.b32 	%r12258, %r2629;
	and.b32  	%r12259, %r12255, %r12258;
	and.b32  	%r12260, %r12257, %r2629;
	or.b32  	%r2662, %r12259, %r12260;
	ld.shared.u32 	%r12261, [%r9442+8452];
	shr.s32 	%r12262, %r12261, %r9416;
	and.b32  	%r2635, %r12262, 50529027;
	ld.shared.u32 	%r12263, [%r9740+4];
	shr.s32 	%r12264, %r12263, %r9449;
	shl.b32 	%r12265, %r12264, 2;
	and.b32  	%r12266, %r12265, 67372036;
	or.b32  	%r12267, %r12266, %r2635;
	sub.s32 	%r12268, %r2635, %r12266;
	add.s32 	%r12269, %r12268, -2139062144;
	xor.b32  	%r12270, %r12269, -2139062144;
	xor.b32  	%r12271, %r12269, %r2635;
	and.b32  	%r2633, %r12271, %r12267;
	// begin inline asm
	prmt.b32 %r2633, %r2633, 0, 0xba98;
	// end inline asm
	// begin inline asm
	prmt.b32 %r2635, %r2635, 0, 0xba98;
	// end inline asm
	xor.b32  	%r12272, %r2635, 2139062143;
	not.b32 	%r12273, %r2633;
	and.b32  	%r12274, %r12270, %r12273;
	and.b32  	%r12275, %r12272, %r2633;
	or.b32  	%r2666, %r12274, %r12275;
	ld.shared.u32 	%r12276, [%r9442+8456];
	shr.s32 	%r12277, %r12276, %r9416;
	and.b32  	%r2639, %r12277, 50529027;
	ld.shared.u32 	%r12278, [%r9740+8];
	shr.s32 	%r12279, %r12278, %r9449;
	shl.b32 	%r12280, %r12279, 2;
	and.b32  	%r12281, %r12280, 67372036;
	or.b32  	%r12282, %r12281, %r2639;
	sub.s32 	%r12283, %r2639, %r12281;
	add.s32 	%r12284, %r12283, -2139062144;
	xor.b32  	%r12285, %r12284, -2139062144;
	xor.b32  	%r12286, %r12284, %r2639;
	and.b32  	%r2637, %r12286, %r12282;
	// begin inline asm
	prmt.b32 %r2637, %r2637, 0, 0xba98;
	// end inline asm
	// begin inline asm
	prmt.b32 %r2639, %r2639, 0, 0xba98;
	// end inline asm
	xor.b32  	%r12287, %r2639, 2139062143;
	not.b32 	%r12288, %r2637;
	and.b32  	%r12289, %r12285, %r12288;
	and.b32  	%r12290, %r12287, %r2637;
	or.b32  	%r2670, %r12289, %r12290;
	ld.shared.u32 	%r12291, [%r9442+8460];
	shr.s32 	%r12292, %r12291, %r9416;
	and.b32  	%r2643, %r12292, 50529027;
	ld.shared.u32 	%r12293, [%r9740+12];
	shr.s32 	%r12294, %r12293, %r9449;
	shl.b32 	%r12295, %r12294, 2;
	and.b32  	%r12296, %r12295, 67372036;
	or.b32  	%r12297, %r12296, %r2643;
	sub.s32 	%r12298, %r2643, %r12296;
	add.s32 	%r12299, %r12298, -2139062144;
	xor.b32  	%r12300, %r12299, -2139062144;
	xor.b32  	%r12301, %r12299, %r2643;
	and.b32  	%r2641, %r12301, %r12297;
	// begin inline asm
	prmt.b32 %r2641, %r2641, 0, 0xba98;
	// end inline asm
	// begin inline asm
	prmt.b32 %r2643, %r2643, 0, 0xba98;
	// end inline asm
	xor.b32  	%r12302, %r2643, 2139062143;
	not.b32 	%r12303, %r2641;
	and.b32  	%r12304, %r12300, %r12303;
	and.b32  	%r12305, %r12302, %r2641;
	or.b32  	%r2674, %r12304, %r12305;
	ld.shared.u32 	%r12306, [%r9442+8464];
	shr.s32 	%r12307, %r12306, %r9416;
	and.b32  	%r2647, %r12307, 50529027;
	ld.shared.u32 	%r12308, [%r9740+16];
	shr.s32 	%r12309, %r12308, %r9449;
	shl.b32 	%r12310, %r12309, 2;
	and.b32  	%r12311, %r12310, 67372036;
	or.b32  	%r12312, %r12311, %r2647;
	sub.s32 	%r12313, %r2647, %r12311;
	add.s32 	%r12314, %r12313, -2139062144;
	xor.b32  	%r12315, %r12314, -2139062144;
	xor.b32  	%r12316, %r12314, %r2647;
	and.b32  	%r2645, %r12316, %r12312;
	// begin inline asm
	prmt.b32 %r2645, %r2645, 0, 0xba98;
	// end inline asm
	// begin inline asm
	prmt.b32 %r2647, %r2647, 0, 0xba98;
	// end inline asm
	xor.b32  	%r12317, %r2647, 2139062143;
	not.b32 	%r12318, %r2645;
	and.b32  	%r12319, %r12315, %r12318;
	and.b32  	%r12320, %r12317, %r2645;
	or.b32  	%r2678, %r12319, %r12320;
	ld.shared.u32 	%r12321, [%r9442+8468];
	shr.s32 	%r12322, %r12321, %r9416;
	and.b32  	%r2651, %r12322, 50529027;
	ld.shared.u32 	%r12323, [%r9740+20];
	shr.s32 	%r12324, %r12323, %r9449;
	shl.b32 	%r12325, %r12324, 2;
	and.b32  	%r12326, %r12325, 67372036;
	or.b32  	%r12327, %r12326, %r2651;
	sub.s32 	%r12328, %r2651, %r12326;
	add.s32 	%r12329, %r12328, -2139062144;
	xor.b32  	%r12330, %r12329, -2139062144;
	xor.b32  	%r12331, %r12329, %r2651;
	and.b32  	%r2649, %r12331, %r12327;
	// begin inline asm
	prmt.b32 %r2649, %r2649, 0, 0xba98;
	// end inline asm
	// begin inline asm
	prmt.b32 %r2651, %r2651, 0, 0xba98;
	// end inline asm
	xor.b32  	%r12332, %r2651, 2139062143;
	not.b32 	%r12333, %r2649;
	and.b32  	%r12334, %r12330, %r12333;
	and.b32  	%r12335, %r12332, %r2649;
	or.b32  	%r2682, %r12334, %r12335;
	ld.shared.u32 	%r12336, [%r9442+8472];
	shr.s32 	%r12337, %r12336, %r9416;
	and.b32  	%r2655, %r12337, 50529027;
	ld.shared.u32 	%r12338, [%r9740+24];
	shr.s32 	%r12339, %r12338, %r9449;
	shl.b32 	%r12340, %r12339, 2;
	and.b32  	%r12341, %r12340, 67372036;
	or.b32  	%r12342, %r12341, %r2655;
	sub.s32 	%r12343, %r2655, %r12341;
	add.s32 	%r12344, %r12343, -2139062144;
	xor.b32  	%r12345, %r12344, -2139062144;
	xor.b32  	%r12346, %r12344, %r2655;
	and.b32  	%r2653, %r12346, %r12342;
	// begin inline asm
	prmt.b32 %r2653, %r2653, 0, 0xba98;
	// end inline asm
	// begin inline asm
	prmt.b32 %r2655, %r2655, 0, 0xba98;
	// end inline asm
	xor.b32  	%r12347, %r2655, 2139062143;
	not.b32 	%r12348, %r2653;
	and.b32  	%r12349, %r12345, %r12348;
	and.b32  	%r12350, %r12347, %r2653;
	or.b32  	%r2686, %r12349, %r12350;
	ld.shared.u32 	%r12351, [%r9442+8476];
	shr.s32 	%r12352, %r12351, %r9416;
	and.b32  	%r2659, %r12352, 50529027;
	ld.shared.u32 	%r12353, [%r9740+28];
	shr.s32 	%r12354, %r12353, %r9449;
	shl.b32 	%r12355, %r12354, 2;
	and.b32  	%r12356, %r12355, 67372036;
	or.b32  	%r12357, %r12356, %r2659;
	sub.s32 	%r12358, %r2659, %r12356;
	add.s32 	%r12359, %r12358, -2139062144;
	xor.b32  	%r12360, %r12359, -2139062144;
	xor.b32  	%r12361, %r12359, %r2659;
	and.b32  	%r2657, %r12361, %r12357;
	// begin inline asm
	prmt.b32 %r2657, %r2657, 0, 0xba98;
	// end inline asm
	// begin inline asm
	prmt.b32 %r2659, %r2659, 0, 0xba98;
	// end inline asm
	xor.b32  	%r12362, %r2659, 2139062143;
	not.b32 	%r12363, %r2657;
	and.b32  	%r12364, %r12360, %r12363;
	and.b32  	%r12365, %r12362, %r2657;
	or.b32  	%r2690, %r12364, %r12365;
	ld.shared.u32 	%r2663, [%r9576+2560];
	// begin inline asm
	dp4a.s32.s32 %r2661, %r2662, %r2663, %r9400;
	// end inline asm
	ld.shared.u32 	%r2667, [%r9576+2564];
	// begin inline asm
	dp4a.s32.s32 %r2665, %r2666, %r2667, %r2661;
	// end inline asm
	ld.shared.u32 	%r2671, [%r9576+2568];
	// begin inline asm
	dp4a.s32.s32 %r2669, %r2670, %r2671, %r2665;
	// end inline asm
	ld.shared.u32 	%r2675, [%r9576+2572];
	// begin inline asm
	dp4a.s32.s32 %r2673, %r2674, %r2675, %r2669;
	// end inline asm
	ld.shared.s8 	%r12366, [%r9865];
	mul.lo.s32 	%r12367, %r2673, %r12366;
	ld.shared.u32 	%r2679, [%r9576+2576];
	// begin inline asm
	dp4a.s32.s32 %r2677, %r2678, %r2679, %r9400;
	// end inline asm
	ld.shared.u32 	%r2683, [%r9576+2580];
	// begin inline asm
	dp4a.s32.s32 %r2681, %r2682, %r2683, %r2677;
	// end inline asm
	ld.shared.u32 	%r2687, [%r9576+2584];
	// begin inline asm
	dp4a.s32.s32 %r2685, %r2686, %r2687, %r2681;
	// end inline asm
	ld.shared.u32 	%r2691, [%r9576+2588];
	// begin inline asm
	dp4a.s32.s32 %r2689, %r2690, %r2691, %r2685;
	// end inline asm
	ld.shared.s8 	%r12368, [%r9865+1];
	mad.lo.s32 	%r12369, %r2689, %r12368, %r12367;
	ld.shared.f32 	%f854, [%r9864];
	ld.shared.f32 	%f855, [%r9426+320];
	mul.f32 	%f856, %f854, %f855;
	cvt.rn.f32.s32 	%f857, %r12369;
	fma.rn.f32 	%f1795, %f856, %f857, %f1795;
	ld.shared.u32 	%r12370, [%r9442+12672];
	shr.s32 	%r12371, %r12370, %r9416;
	and.b32  	%r2695, %r12371, 50529027;
	ld.shared.u32 	%r12372, [%r9884];
	shr.s32 	%r12373, %r12372, %r9449;
	shl.b32 	%r12374, %r12373, 2;
	and.b32  	%r12375, %r12374, 67372036;
	or.b32  	%r12376, %r12375, %r2695;
	sub.s32 	%r12377, %r2695, %r12375;
	add.s32 	%r12378, %r12377, -2139062144;
	xor.b32  	%r12379, %r12378, -2139062144;
	xor.b32  	%r12380, %r12378, %r2695;
	and.b32  	%r2693, %r12380, %r12376;
	// begin inline asm
	prmt.b32 %r2693, %r2693, 0, 0xba98;
	// end inline asm
	// begin inline asm
	prmt.b32 %r2695, %r2695, 0, 0xba98;
	// end inline asm
	xor.b32  	%r12381, %r2695, 2139062143;
	not.b32 	%r12382, %r2693;
	and.b32  	%r12383, %r12379, %r12382;
	and.b32  	%r12384, %r12381, %r2693;
	or.b32  	%r2726, %r12383, %r12384;
	ld.shared.u32 	%r12385, [%r9442+12676];
	shr.s32 	%r12386, %r12385, %r9416;
	and.b32  	%r2699, %r12386, 50529027;
	ld.shared.u32 	%r12387, [%r9884+4];
	shr.s32 	%r12388, %r12387, %r9449;
	shl.b32 	%r12389, %r12388, 2;
	and.b32  	%r12390, %r12389, 67372036;
	or.b32  	%r12391, %r12390, %r2699;
	sub.s32 	%r12392, %r2699, %r12390;
	add.s32 	%r12393, %r12392, -2139062144;
	xor.b32  	%r12394, %r12393, -2139062144;
	xor.b32  	%r12395, %r12393, %r2699;
	and.b32  	%r2697, %r12395, %r12391;
	// begin inline asm
	prmt.b32 %r2697, %r2697, 0, 0xba98;
	// end inline asm
	// begin inline asm
	prmt.b32 %r2699, %r2699, 0, 0xba98;
	// end inline asm
	xor.b32  	%r12396, %r2699, 2139062143;
	not.b32 	%r12397, %r2697;
	and.b32  	%r12398, %r12394, %r12397;
	and.b32  	%r12399, %r12396, %r2697;
	or.b32  	%r2730, %r12398, %r12399;
	ld.shared.u32 	%r12400, [%r9442+12680];
	shr.s32 	%r12401, %r12400, %r9416;
	and.b32  	%r2703, %r12401, 50529027;
	ld.shared.u32 	%r12402, [%r9884+8];
	shr.s32 	%r12403, %r12402, %r9449;
	shl.b32 	%r12404, %r12403, 2;
	and.b32  	%r12405, %r12404, 67372036;
	or.b32  	%r12406, %r12405, %r2703;
	sub.s32 	%r12407, %r2703, %r12405;
	add.s32 	%r12408, %r12407, -2139062144;
	xor.b32  	%r12409, %r12408, -2139062144;
	xor.b32  	%r12410, %r12408, %r2703;
	and.b32  	%r2701, %r12410, %r12406;
	// begin inline asm
	prmt.b32 %r2701, %r2701, 0, 0xba98;
	// end inline asm
	// begin inline asm
	prmt.b32 %r2703, %r2703, 0, 0xba98;
	// end inline asm
	xor.b32  	%r12411, %r2703, 2139062143;
	not.b32 	%r12412, %r2701;
	and.b32  	%r12413, %r12409, %r12412;
	and.b32  	%r12414, %r12411, %r2701;
	or.b32  	%r2734, %r12413, %r12414;
	ld.shared.u32 	%r12415, [%r9442+12684];
	shr.s32 	%r12416, %r12415, %r9416;
	and.b32  	%r2707, %r12416, 50529027;
	ld.shared.u32 	%r12417, [%r9884+12];
	shr.s32 	%r12418, %r12417, %r9449;
	shl.b32 	%r12419, %r12418, 2;
	and.b32  	%r12420, %r12419, 67372036;
	or.b32  	%r12421, %r12420, %r2707;
	sub.s32 	%r12422, %r2707, %r12420;
	add.s32 	%r12423, %r12422, -2139062144;
	xor.b32  	%r12424, %r12423, -2139062144;
	xor.b32  	%r12425, %r12423, %r2707;
	and.b32  	%r2705, %r12425, %r12421;
	// begin inline asm
	prmt.b32 %r2705, %r2705, 0, 0xba98;
	// end inline asm
	// begin inline asm
	prmt.b32 %r2707, %r2707, 0, 0xba98;
	// end inline asm
	xor.b32  	%r12426, %r2707, 2139062143;
	not.b32 	%r12427, %r2705;
	and.b32  	%r12428, %r12424, %r12427;
	and.b32  	%r12429, %r12426, %r2705;
	or.b32  	%r2738, %r12428, %r12429;
	ld.shared.u32 	%r12430, [%r9442+12688];
	shr.s32 	%r12431, %r12430, %r9416;
	and.b32  	%r2711, %r12431, 50529027;
	ld.shared.u32 	%r12432, [%r9884+16];
	shr.s32 	%r12433, %r12432, %r9449;
	shl.b32 	%r12434, %r12433, 2;
	and.b32  	%r12435, %r12434, 67372036;
	or.b32  	%r12436, %r12435, %r2711;
	sub.s32 	%r12437, %r2711, %r12435;
	add.s32 	%r12438, %r12437, -2139062144;
	xor.b32  	%r12439, %r12438, -2139062144;
	xor.b32  	%r12440, %r12438, %r2711;
	and.b32  	%r2709, %r12440, %r12436;
	// begin inline asm
	prmt.b32 %r2709, %r2709, 0, 0xba98;
	// end inline asm
	// begin inline asm
	prmt.b32 %r2711, %r2711, 0, 0xba98;
	// end inline asm
	xor.b32  	%r12441, %r2711, 2139062143;
	not.b32 	%r12442, %r2709;
	and.b32  	%r12443, %r12439, %r12442;
	and.b32  	%r12444, %r12441, %r2709;
	or.b32  	%r2742, %r12443, %r12444;
	ld.shared.u32 	%r12445, [%r9442+12692];
	shr.s32 	%r12446, %r12445, %r9416;
	and.b32  	%r2715, %r12446, 50529027;
	ld.shared.u32 	%r12447, [%r9884+20];
	shr.s32 	%r12448, %r12447, %r9449;
	shl.b32 	%r12449, %r12448, 2;
	and.b32  	%r12450, %r12449, 67372036;
	or.b32  	%r12451, %r12450, %r2715;
	sub.s32 	%r12452, %r2715, %r12450;
	add.s32 	%r12453, %r12452, -2139062144;
	xor.b32  	%r12454, %r12453, -2139062144;
	xor.b32  	%r12455, %r12453, %r2715;
	and.b32  	%r2713, %r12455, %r12451;
	// begin inline asm
	prmt.b32 %r2713, %r2713, 0, 0xba98;
	// end inline asm
	// begin inline asm
	prmt.b32 %r2715, %r2715, 0, 0xba98;
	// end inline asm
	xor.b32  	%r12456, %r2715, 2139062143;
	not.b32 	%r12457, %r2713;
	and.b32  	%r12458, %r12454, %r12457;
	and.b32  	%r12459, %r12456, %r2713;
	or.b32  	%r2746, %r12458, %r12459;
	ld.shared.u32 	%r12460, [%r9442+12696];
	shr.s32 	%r12461, %r12460, %r9416;
	and.b32  	%r2719, %r12461, 50529027;
	ld.shared.u32 	%r12462, [%r9884+24];
	shr.s32 	%r12463, %r12462, %r9449;
	shl.b32 	%r12464, %r12463, 2;
	and.b32  	%r12465, %r12464, 67372036;
	or.b32  	%r12466, %r12465, %r2719;
	sub.s32 	%r12467, %r2719, %r12465;
	add.s32 	%r12468, %r12467, -2139062144;
	xor.b32  	%r12469, %r12468, -2139062144;
	xor.b32  	%r12470, %r12468, %r2719;
	and.b32  	%r2717, %r12470, %r12466;
	// begin inline asm
	prmt.b32 %r2717, %r2717, 0, 0xba98;
	// end inline asm
	// begin inline asm
	prmt.b32 %r2719, %r2719, 0, 0xba98;
	// end inline asm
	xor.b32  	%r12471, %r2719, 2139062143;
	not.b32 	%r12472, %r2717;
	and.b32  	%r12473, %r12469, %r12472;
	and.b32  	%r12474, %r12471, %r2717;
	or.b32  	%r2750, %r12473, %r12474;
	ld.shared.u32 	%r12475, [%r9442+12700];
	shr.s32 	%r12476, %r12475, %r9416;
	and.b32  	%r2723, %r12476, 50529027;
	ld.shared.u32 	%r12477, [%r9884+28];
	shr.s32 	%r12478, %r12477, %r9449;
	shl.b32 	%r12479, %r12478, 2;
	and.b32  	%r12480, %r12479, 67372036;
	or.b32  	%r12481, %r12480, %r2723;
	sub.s32 	%r12482, %r2723, %r12480;
	add.s32 	%r12483, %r12482, -2139062144;
	xor.b32  	%r12484, %r12483, -2139062144;
	xor.b32  	%r12485, %r12483, %r2723;
	and.b32  	%r2721, %r12485, %r12481;
	// begin inline asm
	prmt.b32 %r2721, %r2721, 0, 0xba98;
	// end inline asm
	// begin inline asm
	prmt.b32 %r2723, %r2723, 0, 0xba98;
	// end inline asm
	xor.b32  	%r12486, %r2723, 2139062143;
	not.b32 	%r12487, %r2721;
	and.b32  	%r12488, %r12484, %r12487;
	and.b32  	%r12489, %r12486, %r2721;
	or.b32  	%r2754, %r12488, %r12489;
	ld.shared.u32 	%r2727, [%r9576+2560];
	// begin inline asm
	dp4a.s32.s32 %r2725, %r2726, %r2727, %r9400;
	// end inline asm
	ld.shared.u32 	%r2731, [%r9576+2564];
	// begin inline asm
	dp4a.s32.s32 %r2729, %r2730, %r2731, %r2725;
	// end inline asm
	ld.shared.u32 	%r2735, [%r9576+2568];
	// begin inline asm
	dp4a.s32.s32 %r2733, %r2734, %r2735, %r2729;
	// end inline asm
	ld.shared.u32 	%r2739, [%r9576+2572];
	// begin inline asm
	dp4a.s32.s32 %r2737, %r2738, %r2739, %r2733;
	// end inline asm
	ld.shared.s8 	%r12490, [%r10009];
	mul.lo.s32 	%r12491, %r2737, %r12490;
	ld.shared.u32 	%r2743, [%r9576+2576];
	// begin inline asm
	dp4a.s32.s32 %r2741, %r2742, %r2743, %r9400;
	// end inline asm
	ld.shared.u32 	%r2747, [%r9576+2580];
	// begin inline asm
	dp4a.s32.s32 %r2745, %r2746, %r2747, %r2741;
	// end inline asm
	ld.shared.u32 	%r2751, [%r9576+2584];
	// begin inline asm
	dp4a.s32.s32 %r2749, %r2750, %r2751, %r2745;
	// end inline asm
	ld.shared.u32 	%r2755, [%r9576+2588];
	// begin inline asm
	dp4a.s32.s32 %r2753, %r2754, %r2755, %r2749;
	// end inline asm
	ld.shared.s8 	%r12492, [%r10009+1];
	mad.lo.s32 	%r12493, %r2753, %r12492, %r12491;
	ld.shared.f32 	%f858, [%r10008];
	mul.f32 	%f859, %f858, %f855;
	cvt.rn.f32.s32 	%f860, %r12493;
	fma.rn.f32 	%f1763, %f859, %f860, %f1763;
	ld.shared.u32 	%r12494, [%r9442];
	shr.s32 	%r12495, %r12494, %r9416;
	and.b32  	%r2759, %r12495, 50529027;
	ld.shared.u32 	%r12496, [%r9447];
	shr.s32 	%r12497, %r12496, %r9449;
	shl.b32 	%r12498, %r12497, 2;
	and.b32  	%r12499, %r12498, 67372036;
	or.b32  	%r12500, %r12499, %r2759;
	sub.s32 	%r12501, %r2759, %r12499;
	add.s32 	%r12502, %r12501, -2139062144;
	xor.b32  	%r12503, %r12502, -2139062144;
	xor.b32  	%r12504, %r12502, %r2759;
	and.b32  	%r2757, %r12504, %r12500;
	// begin inline asm
	prmt.b32 %r2757, %r2757, 0, 0xba98;
	// end inline asm
	// begin inline asm
	prmt.b32 %r2759, %r2759, 0, 0xba98;
	// end inline asm
	xor.b32  	%r12505, %r2759, 2139062143;
	not.b32 	%r12506, %r2757;
	and.b32  	%r12507, %r12503, %r12506;
	and.b32  	%r12508, %r12505, %r2757;
	or.b32  	%r2790, %r12507, %r12508;
	ld.shared.u32 	%r12509, [%r9442+4];
	shr.s32 	%r12510, %r12509, %r9416;
	and.b32  	%r2763, %r12510, 50529027;
	ld.shared.u32 	%r12511, [%r9447+4];
	shr.s32 	%r12512, %r12511, %r9449;
	shl.b32 	%r12513, %r12512, 2;
	and.b32  	%r12514, %r12513, 67372036;
	or.b32  	%r12515, %r12514, %r2763;
	sub.s32 	%r12516, %r2763, %r12514;
	add.s32 	%r12517, %r12516, -2139062144;
	xor.b32  	%r12518, %r12517, -2139062144;
	xor.b32  	%r12519, %r12517, %r2763;
	and.b32  	%r2761, %r12519, %r12515;
	// begin inline asm
	prmt.b32 %r2761, %r2761, 0, 0xba98;
	// end inline asm
	// begin inline asm
	prmt.b32 %r2763, %r2763, 0, 0xba98;
	// end inline asm
	xor.b32  	%r12520, %r2763, 2139062143;
	not.b32 	%r12521, %r2761;
	and.b32  	%r12522, %r12518, %r12521;
	and.b32  	%r12523, %r12520, %r2761;
	or.b32  	%r2794, %r12522, %r12523;
	ld.shared.u32 	%r12524, [%r9442+8];
	shr.s32 	%r12525, %r12524, %r9416;
	and.b32  	%r2767, %r12525, 50529027;
	ld.shared.u32 	%r12526, [%r9447+8];
	shr.s32 	%r12527, %r12526, %r9449;
	shl.b32 	%r12528, %r12527, 2;
	and.b32  	%r12529, %r12528, 67372036;
	or.b32  	%r12530, %r12529, %r2767;
	sub.s32 	%r12531, %r2767, %r12529;
	add.s32 	%r12532, %r12531, -2139062144;
	xor.b32  	%r12533, %r12532, -2139062144;
	xor.b32  	%r12534, %r12532, %r2767;
	and.b32  	%r2765, %r12534, %r12530;
	// begin inline asm
	prmt.b32 %r2765, %r2765, 0, 0xba98;
	// end inline asm
	// begin inline asm
	prmt.b32 %r2767, %r2767, 0, 0xba98;
	// end inline asm
	xor.b32  	%r12535, %r2767, 2139062143;
	not.b32 	%r12536, %r2765;
	and.b32  	%r12537, %r12533, %r12536;
	and.b32  	%r12538, %r12535, %r2765;
	or.b32  	%r2798, %r12537, %r12538;
	ld.shared.u32 	%r12539, [%r9442+12];
	shr.s32 	%r12540, %r12539, %r9416;
	and.b32  	%r2771, %r12540, 50529027;
	ld.shared.u32 	%r12541, [%r9447+12];
	shr.s32 	%r12542, %r12541, %r9449;
	shl.b32 	%r12543, %r12542, 2;
	and.b32  	%r12544, %r12543, 67372036;
	or.b32  	%r12545, %r12544, %r2771;
	sub.s32 	%r12546, %r2771, %r12544;
	add.s32 	%r12547, %r12546, -2139062144;
	xor.b32  	%r12548, %r12547, -2139062144;
	xor.b32  	%r12549, %r12547, %r2771;
	and.b32  	%r2769, %r12549, %r12545;
	// begin inline asm
	prmt.b32 %r2769, %r2769, 0, 0xba98;
	// end inline asm
	// begin inline asm
	prmt.b32 %r2771, %r2771, 0, 0xba98;
	// end inline asm
	xor.b32  	%r12550, %r2771, 2139062143;
	not.b32 	%r12551, %r2769;
	and.b32  	%r12552, %r12548, %r12551;
	and.b32  	%r12553, %r12550, %r2769;
	or.b32  	%r2802, %r12552, %r12553;
	ld.shared.u32 	%r12554, [%r9442+16];
	shr.s32 	%r12555, %r12554, %r9416;
	and.b32  	%r2775, %r12555, 50529027;
	ld.shared.u32 	%r12556, [%r9447+16];
	shr.s32 	%r12557, %r12556, %r9449;
	shl.b32 	%r12558, %r12557, 2;
	and.b32  	%r12559, %r12558, 67372036;
	or.b32  	%r12560, %r12559, %r2775;
	sub.s32 	%r12561, %r2775, %r12559;
	add.s32 	%r12562, %r12561, -2139062144;
	xor.b32  	%r12563, %r12562, -2139062144;
	xor.b32  	%r12564, %r12562, %r2775;
	and.b32  	%r2773, %r12564, %r12560;
	// begin inline asm
	prmt.b32 %r2773, %r2773, 0, 0xba98;
	// end inline asm
	// begin inline asm
	prmt.b32 %r2775, %r2775, 0, 0xba98;
	// end inline asm
	xor.b32  	%r12565, %r2775, 2139062143;
	not.b32 	%r12566, %r2773;
	and.b32  	%r12567, %r12563, %r12566;
	and.b32  	%r12568, %r12565, %r2773;
	or.b32  	%r2806, %r12567, %r12568;
	ld.shared.u32 	%r12569, [%r9442+20];
	shr.s32 	%r12570, %r12569, %r9416;
	and.b32  	%r2779, %r12570, 50529027;
	ld.shared.u32 	%r12571, [%r9447+20];
	shr.s32 	%r12572, %r12571, %r9449;
	shl.b32 	%r12573, %r12572, 2;
	and.b32  	%r12574, %r12573, 67372036;
	or.b32  	%r12575, %r12574, %r2779;
	sub.s32 	%r12576, %r2779, %r12574;
	add.s32 	%r12577, %r12576, -2139062144;
	xor.b32  	%r12578, %r12577, -2139062144;
	xor.b32  	%r12579, %r12577, %r2779;
	and.b32  	%r2777, %r12579, %r12575;
	// begin inline asm
	prmt.b32 %r2777, %r2777, 0, 0xba98;
	// end inline asm
	// begin inline asm
	prmt.b32 %r2779, %r2779, 0, 0xba98;
	// end inline asm
	xor.b32  	%r12580, %r2779, 2139062143;
	not.b32 	%r12581, %r2777;
	and.b32  	%r12582, %r12578, %r12581;
	and.b32  	%r12583, %r12580, %r2777;
	or.b32  	%r2810, %r12582, %r12583;
	ld.shared.u32 	%r12584, [%r9442+24];
	shr.s32 	%r12585, %r12584, %r9416;
	and.b32  	%r2783, %r12585, 50529027;
	ld.shared.u32 	%r12586, [%r9447+24];
	shr.s32 	%r12587, %r12586, %r9449;
	shl.b32 	%r12588, %r12587, 2;
	and.b32  	%r12589, %r12588, 67372036;
	or.b32  	%r12590, %r12589, %r2783;
	sub.s32 	%r12591, %r2783, %r12589;
	add.s32 	%r12592, %r12591, -2139062144;
	xor.b32  	%r12593, %r12592, -2139062144;
	xor.b32  	%r12594, %r12592, %r2783;
	and.b32  	%r2781, %r12594, %r12590;
	// begin inline asm
	prmt.b32 %r2781, %r2781, 0, 0xba98;
	// end inline asm
	// begin inline asm
	prmt.b32 %r2783, %r2783, 0, 0xba98;
	// end inline asm
	xor.b32  	%r12595, %r2783, 2139062143;
	not.b32 	%r12596, %r2781;
	and.b32  	%r12597, %r12593, %r12596;
	and.b32  	%r12598, %r12595, %r2781;
	or.b32  	%r2814, %r12597, %r12598;
	ld.shared.u32 	%r12599, [%r9442+28];
	shr.s32 	%r12600, %r12599, %r9416;
	and.b32  	%r2787, %r12600, 50529027;
	ld.shared.u32 	%r12601, [%r9447+28];
	shr.s32 	%r12602, %r12601, %r9449;
	shl.b32 	%r12603, %r12602, 2;
	and.b32  	%r12604, %r12603, 67372036;
	or.b32  	%r12605, %r12604, %r2787;
	sub.s32 	%r12606, %r2787, %r12604;
	add.s32 	%r12607, %r12606, -2139062144;
	xor.b32  	%r12608, %r12607, -2139062144;
	xor.b32  	%r12609, %r12607, %r2787;
	and.b32  	%r2785, %r12609, %r12605;
	// begin inline asm
	prmt.b32 %r2785, %r2785, 0, 0xba98;
	// end inline asm
	// begin inline asm
	prmt.b32 %r2787, %r2787, 0, 0xba98;
	// end inline asm
	xor.b32  	%r12610, %r2787, 2139062143;
	not.b32 	%r12611, %r2785;
	and.b32  	%r12612, %r12608, %r12611;
	and.b32  	%r12613, %r12610, %r2785;
	or.b32  	%r2818, %r12612, %r12613;
	ld.shared.u32 	%r2791, [%r9576+3072];
	// begin inline asm
	dp4a.s32.s32 %r2789, %r2790, %r2791, %r9400;
	// end inline asm
	ld.shared.u32 	%r2795, [%r9576+3076];
	// begin inline asm
	dp4a.s32.s32 %r2793, %r2794, %r2795, %r2789;
	// end inline asm
	ld.shared.u32 	%r2799, [%r9576+3080];
	// begin inline asm
	dp4a.s32.s32 %r2797, %r2798, %r2799, %r2793;
	// end inline asm
	ld.shared.u32 	%r2803, [%r9576+3084];
	// begin inline asm
	dp4a.s32.s32 %r2801, %r2802, %r2803, %r2797;
	// end inline asm
	ld.shared.s8 	%r12614, [%r9577];
	mul.lo.s32 	%r12615, %r2801, %r12614;
	ld.shared.u32 	%r2807, [%r9576+3088];
	// begin inline asm
	dp4a.s32.s32 %r2805, %r2806, %r2807, %r9400;
	// end inline asm
	ld.shared.u32 	%r2811, [%r9576+3092];
	// begin inline asm
	dp4a.s32.s32 %r2809, %r2810, %r2811, %r2805;
	// end inline asm
	ld.shared.u32 	%r2815, [%r9576+3096];
	// begin inline asm
	dp4a.s32.s32 %r2813, %r2814, %r2815, %r2809;
	// end inline asm
	ld.shared.u32 	%r2819, [%r9576+3100];
	// begin inline asm
	dp4a.s32.s32 %r2817, %r2818, %r2819, %r2813;
	// end inline asm
	ld.shared.s8 	%r12616, [%r9577+1];
	mad.lo.s32 	%r12617, %r2817, %r12616, %r12615;
	ld.shared.f32 	%f861, [%r9573];
	ld.shared.f32 	%f862, [%r9426+384];
	mul.f32 	%f863, %f861, %f862;
	cvt.rn.f32.s32 	%f864, %r12617;
	fma.rn.f32 	%f1858, %f863, %f864, %f1858;
	ld.shared.u32 	%r12618, [%r9442+4224];
	shr.s32 	%r12619, %r12618, %r9416;
	and.b32  	%r2823, %r12619, 50529027;
	ld.shared.u32 	%r12620, [%r9596];
	shr.s32 	%r12621, %r12620, %r9449;
	shl.b32 	%r12622, %r12621, 2;
	and.b32  	%r12623, %r12622, 67372036;
	or.b32  	%r12624, %r12623, %r2823;
	sub.s32 	%r12625, %r2823, %r12623;
	add.s32 	%r12626, %r12625, -2139062144;
	xor.b32  	%r12627, %r12626, -2139062144;
	xor.b32  	%r12628, %r12626, %r2823;
	and.b32  	%r2821, %r12628, %r12624;
	// begin inline asm
	prmt.b32 %r2821, %r2821, 0, 0xba98;
	// end inline asm
	// begin inline asm
	prmt.b32 %r2823, %r2823, 0, 0xba98;
	// end inline asm
	xor.b32  	%r12629, %r2823, 2139062143;
	not.b32 	%r12630, %r2821;
	and.b32  	%r12631, %r12627, %r12630;
	and.b32  	%r12632, %r12629, %r2821;
	or.b32  	%r2854, %r12631, %r12632;
	ld.shared.u32 	%r12633, [%r9442+4228];
	shr.s32 	%r12634, %r12633, %r9416;
	and.b32  	%r2827, %r12634, 50529027;
	ld.shared.u32 	%r12635, [%r9596+4];
	shr.s32 	%r12636, %r12635, %r9449;
	shl.b32 	%r12637, %r12636, 2;
	and.b32  	%r12638, %r12637, 67372036;
	or.b32  	%r12639, %r12638, %r2827;
	sub.s32 	%r12640, %r2827, %r12638;
	add.s32 	%r12641, %r12640, -2139062144;
	xor.b32  	%r12642, %r12641, -2139062144;
	xor.b32  	%r12643, %r12641, %r2827;
	and.b32  	%r2825, %r12643, %r12639;
	// begin inline asm
	prmt.b32 %r2825, %r2825, 0, 0xba98;
	// end inline asm
	// begin inline asm
	prmt.b32 %r2827, %r2827, 0, 0xba98;
	// end inline asm
	xor.b32  	%r12644, %r2827, 2139062143;
	not.b32 	%r12645, %r2825;
	and.b32  	%r12646, %r12642, %r12645;
	and.b32  	%r12647, %r12644, %r2825;
	or.b32  	%r2858, %r12646, %r12647;
	ld.shared.u32 	%r12648, [%r9442+4232];
	shr.s32 	%r12649, %r12648, %r9416;
	and.b32  	%r2831, %r12649, 50529027;
	ld.shared.u32 	%r12650, [%r9596+8];
	shr.s32 	%r12651, %r12650, %r9449;
	shl.b32 	%r12652, %r12651, 2;
	and.b32  	%r12653, %r12652, 67372036;
	or.b32  	%r12654, %r12653, %r2831;
	sub.s32 	%r12655, %r2831, %r12653;
	add.s32 	%r12656, %r12655, -2139062144;
	xor.b32  	%r12657, %r12656, -2139062144;
	xor.b32  	%r12658, %r12656, %r2831;
	and.b32  	%r2829, %r12658, %r12654;
	// begin inline asm
	prmt.b32 %r2829, %r2829, 0, 0xba98;
	// end inline asm
	// begin inline asm
	prmt.b32 %r2831, %r2831, 0, 0xba98;
	// end inline asm
	xor.b32  	%r12659, %r2831, 2139062143;
	not.b32 	%r12660, %r2829;
	and.b32  	%r12661, %r12657, %r12660;
	and.b32  	%r12662, %r12659, %r2829;
	or.b32  	%r2862, %r12661, %r12662;
	ld.shared.u32 	%r12663, [%r9442+4236];
	shr.s32 	%r12664, %r12663, %r9416;
	and.b32  	%r2835, %r12664, 50529027;
	ld.shared.u32 	%r12665, [%r9596+12];
	shr.s32 	%r12666, %r12665, %r9449;
	shl.b32 	%r12667, %r12666, 2;
	and.b32  	%r12668, %r12667, 67372036;
	or.b32  	%r12669, %r12668, %r2835;
	sub.s32 	%r12670, %r2835, %r12668;
	add.s32 	%r12671, %r12670, -2139062144;
	xor.b32  	%r12672, %r12671, -2139062144;
	xor.b32  	%r12673, %r12671, %r2835;
	and.b32  	%r2833, %r12673, %r12669;
	// begin inline asm
	prmt.b32 %r2833, %r2833, 0, 0xba98;
	// end inline asm
	// begin inline asm
	prmt.b32 %r2835, %r2835, 0, 0xba98;
	// end inline asm
	xor.b32  	%r12674, %r2835, 2139062143;
	not.b32 	%r12675, %r2833;
	and.b32  	%r12676, %r12672, %r12675;
	and.b32  	%r12677, %r12674, %r2833;
	or.b32  	%r2866, %r12676, %r12677;
	ld.shared.u32 	%r12678, [%r9442+4240];
	shr.s32 	%r12679, %r12678, %r9416;
	and.b32  	%r2839, %r12679, 50529027;
	ld.shared.u32 	%r12680, [%r9596+16];
	shr.s32 	%r12681, %r12680, %r9449;
	shl.b32 	%r12682, %r12681, 2;
	and.b32  	%r12683, %r12682, 67372036;
	or.b32  	%r12684, %r12683, %r2839;
	sub.s32 	%r12685, %r2839, %r12683;
	add.s32 	%r12686, %r12685, -2139062144;
	xor.b32  	%r12687, %r12686, -2139062144;
	xor.b32  	%r12688, %r12686, %r2839;
	and.b32  	%r2837, %r12688, %r12684;
	// begin inline asm
	prmt.b32 %r2837, %r2837, 0, 0xba98;
	// end inline asm
	// begin inline asm
	prmt.b32 %r2839, %r2839, 0, 0xba98;
	// end inline asm
	xor.b32  	%r12689, %r2839, 2139062143;
	not.b32 	%r12690, %r2837;
	and.b32  	%r12691, %r12687, %r12690;
	and.b32  	%r12692, %r12689, %r2837;
	or.b32  	%r2870, %r12691, %r12692;
	ld.shared.u32 	%r12693, [%r9442+4244];
	shr.s32 	%r12694, %r12693, %r9416;
	and.b32  	%r2843, %r12694, 50529027;
	ld.shared.u32 	%r12695, [%r9596+20];
	shr.s32 	%r12696, %r12695, %r9449;
	shl.b32 	%r12697, %r12696, 2;
	and.b32  	%r12698, %r12697, 67372036;
	or.b32  	%r12699, %r12698, %r2843;
	sub.s32 	%r12700, %r2843, %r12698;
	add.s32 	%r12701, %r12700, -2139062144;
	xor.b32  	%r12702, %r12701, -2139062144;
	xor.b32  	%r12703, %r12701, %r2843;
	and.b32  	%r2841, %r12703, %r12699;
	// begin inline asm
	prmt.b32 %r2841, %r2841, 0, 0xba98;
	// end inline asm
	// begin inline asm
	prmt.b32 %r2843, %r2843, 0, 0xba98;
	// end inline asm
	xor.b32  	%r12704, %r2843, 2139062143;
	not.b32 	%r12705, %r2841;
	and.b32  	%r12706, %r12702, %r12705;
	and.b32  	%r12707, %r12704, %r2841;
	or.b32  	%r2874, %r12706, %r12707;
	ld.shared.u32 	%r12708, [%r9442+4248];
	shr.s32 	%r12709, %r12708, %r9416;
	and.b32  	%r2847, %r12709, 50529027;
	ld.shared.u32 	%r12710, [%r9596+24];
	shr.s32 	%r12711, %r12710, %r9449;
	shl.b32 	%r12712, %r12711, 2;
	and.b32  	%r12713, %r12712, 67372036;
	or.b32  	%r12714, %r12713, %r2847;
	sub.s32 	%r12715, %r2847, %r12713;
	add.s32 	%r12716, %r12715, -2139062144;
	xor.b32  	%r12717, %r12716, -2139062144;
	xor.b32  	%r12718, %r12716, %r2847;
	and.b32  	%r2845, %r12718, %r12714;
	// begin inline asm
	prmt.b32 %r2845, %r2845, 0, 0xba98;
	// end inline asm
	// begin inline asm
	prmt.b32 %r2847, %r2847, 0, 0xba98;
	// end inline asm
	xor.b32  	%r12719, %r2847, 2139062143;
	not.b32 	%r12720, %r2845;
	and.b32  	%r12721, %r12717, %r12720;
	and.b32  	%r12722, %r12719, %r2845;
	or.b32  	%r2878, %r12721, %r12722;
	ld.shared.u32 	%r12723, [%r9442+4252];
	shr.s32 	%r12724, %r12723, %r9416;
	and.b32  	%r2851, %r12724, 50529027;
	ld.shared.u32 	%r12725, [%r9596+28];
	shr.s32 	%r12726, %r12725, %r9449;
	shl.b32 	%r12727, %r12726, 2;
	and.b32  	%r12728, %r12727, 67372036;
	or.b32  	%r12729, %r12728, %r2851;
	sub.s32 	%r12730, %r2851, %r12728;
	add.s32 	%r12731, %r12730, -2139062144;
	xor.b32  	%r12732, %r12731, -2139062144;
	xor.b32  	%r12733, %r12731, %r2851;
	and.b32  	%r2849, %r12733, %r12729;
	// begin inline asm
	prmt.b32 %r2849, %r2849, 0, 0xba98;
	// end inline asm
	// begin inline asm
	prmt.b32 %r2851, %r2851, 0, 0xba98;
	// end inline asm
	xor.b32  	%r12734, %r2851, 2139062143;
	not.b32 	%r12735, %r2849;
	and.b32  	%r12736, %r12732, %r12735;
	and.b32  	%r12737, %r12734, %r2849;
	or.b32  	%r2882, %r12736, %r12737;
	ld.shared.u32 	%r2855, [%r9576+3072];
	// begin inline asm
	dp4a.s32.s32 %r2853, %r2854, %r2855, %r9400;
	// end inline asm
	ld.shared.u32 	%r2859, [%r9576+3076];
	// begin inline asm
	dp4a.s32.s32 %r2857, %r2858, %r2859, %r2853;
	// end inline asm
	ld.shared.u32 	%r2863, [%r9576+3080];
	// begin inline asm
	dp4a.s32.s32 %r2861, %r2862, %r2863, %r2857;
	// end inline asm
	ld.shared.u32 	%r2867, [%r9576+3084];
	// begin inline asm
	dp4a.s32.s32 %r2865, %r2866, %r2867, %r2861;
	// end inline asm
	ld.shared.s8 	%r12738, [%r9721];
	mul.lo.s32 	%r12739, %r2865, %r12738;
	ld.shared.u32 	%r2871, [%r9576+3088];
	// begin inline asm
	dp4a.s32.s32 %r2869, %r2870, %r2871, %r9400;
	// end inline asm
	ld.shared.u32 	%r2875, [%r9576+3092];
	// begin inline asm
	dp4a.s32.s32 %r2873, %r2874, %r2875, %r2869;
	// end inline asm
	ld.shared.u32 	%r2879, [%r9576+3096];
	// begin inline asm
	dp4a.s32.s32 %r2877, %r2878, %r2879, %r2873;
	// end inline asm
	ld.shared.u32 	%r2883, [%r9576+3100];
	// begin inline asm
	dp4a.s32.s32 %r2881, %r2882, %r2883, %r2877;
	// end inline asm
	ld.shared.s8 	%r12740, [%r9721+1];
	mad.lo.s32 	%r12741, %r2881, %r12740, %r12739;
	ld.shared.f32 	%f865, [%r9720];
	mul.f32 	%f866, %f865, %f862;
	cvt.rn.f32.s32 	%f867, %r12741;
	fma.rn.f32 	%f1826, %f866, %f867, %f1826;
	ld.shared.u32 	%r12742, [%r9442+8448];
	shr.s32 	%r12743, %r12742, %r9416;
	and.b32  	%r2887, %r12743, 50529027;
	ld.shared.u32 	%r12744, [%r9740];
	shr.s32 	%r12745, %r12744, %r9449;
	shl.b32 	%r12746, %r12745, 2;
	and.b32  	%r12747, %r12746, 67372036;
	or.b32  	%r12748, %r12747, %r2887;
	sub.s32 	%r12749, %r2887, %r12747;
	add.s32 	%r12750, %r12749, -2139062144;
	xor.b32  	%r12751, %r12750, -2139062144;
	xor.b32  	%r12752, %r12750, %r2887;
	and.b32  	%r2885, %r12752, %r12748;
	// begin inline asm
	prmt.b32 %r2885, %r2885, 0, 0xba98;
	// end inline asm
	// begin inline asm
	prmt.b32 %r2887, %r2887, 0, 0xba98;
	// end inline asm
	xor.b32  	%r12753, %r2887, 2139062143;
	not.b32 	%r12754, %r2885;
	and.b32  	%r12755, %r12751, %r12754;
	and.b32  	%r12756, %r12753, %r2885;
	or.b32  	%r2918, %r12755, %r12756;
	ld.shared.u32 	%r12757, [%r9442+8452];
	shr.s32 	%r12758, %r12757, %r9416;
	and.b32  	%r2891, %r12758, 50529027;
	ld.shared.u32 	%r12759, [%r9740+4];
	shr.s32 	%r12760, %r12759, %r9449;
	shl.b32 	%r12761, %r12760, 2;
	and.b32  	%r12762, %r12761, 67372036;
	or.b32  	%r12763, %r12762, %r2891;
	sub.s32 	%r12764, %r2891, %r12762;
	add.s32 	%r12765, %r12764, -2139062144;
	xor.b32  	%r12766, %r12765, -2139062144;
	xor.b32  	%r12767, %r12765, %r2891;
	and.b32  	%r2889, %r12767, %r12763;
	// begin inline asm
	prmt.b32 %r2889, %r2889, 0, 0xba98;
	// end inline asm
	// begin inline asm
	prmt.b32 %r2891, %r2891, 0, 0xba98;
	// end inline asm
	xor.b32  	%r12768, %r2891, 2139062143;
	not.b32 	%r12769, %r2889;
	and.b32  	%r12770, %r12766, %r12769;
	and.b32  	%r12771, %r12768, %r2889;
	or.b32  	%r2922, %r12770, %r12771;
	ld.shared.u32 	%r12772, [%r9442+8456];
	shr.s32 	%r12773, %r12772, %r9416;
	and.b32  	%r2895, %r12773, 50529027;
	ld.shared.u32 	%r12774, [%r9740+8];
	shr.s32 	%r12775, %r12774, %r9449;
	shl.b32 	%r12776, %r12775, 2;
	and.b32  	%r12777, %r12776, 67372036;
	or.b32  	%r12778, %r12777, %r2895;
	sub.s32 	%r12779, %r2895, %r12777;
	add.s32 	%r12780, %r12779, -2139062144;
	xor.b32  	%r12781, %r12780, -2139062144;
	xor.b32  	%r12782, %r12780, %r2895;
	and.b32  	%r2893, %r12782, %r12778;
	// begin inline asm
	prmt.b32 %r2893, %r2893, 0, 0xba98;
	// end inline asm
	// begin inline asm
	prmt.b32 %r2895, %r2895, 0, 0xba98;
	// end inline asm
	xor.b32  	%r12783, %r2895, 2139062143;
	not.b32 	%r12784, %r2893;
	and.b32  	%r12785, %r12781, %r12784;
	and.b32  	%r12786, %r12783, %r2893;
	or.b32  	%r2926, %r12785, %r12786;
	ld.shared.u32 	%r12787, [%r9442+8460];
	shr.s32 	%r12788, %r12787, %r9416;
	and.b32  	%r2899, %r12788, 50529027;
	ld.shared.u32 	%r12789, [%r9740+12];
	shr.s32 	%r12790, %r12789, %r9449;
	shl.b32 	%r12791, %r12790, 2;
	and.b32  	%r12792, %r12791, 67372036;
	or.b32  	%r12793, %r12792, %r2899;
	sub.s32 	%r12794, %r2899, %r12792;
	add.s32 	%r12795, %r12794, -2139062144;
	xor.b32  	%r12796, %r12795, -2139062144;
	xor.b32  	%r12797, %r12795, %r2899;
	and.b32  	%r2897, %r12797, %r12793;
	// begin inline asm
	prmt.b32 %r2897, %r2897, 0, 0xba98;
	// end inline asm
	// begin inline asm
	prmt.b32 %r2899, %r2899, 0, 0xba98;
	// end inline asm
	xor.b32  	%r12798, %r2899, 2139062143;
	not.b32 	%r12799, %r2897;
	and.b32  	%r12800, %r12796, %r12799;
	and.b32  	%r12801, %r12798, %r2897;
	or.b32  	%r2930, %r12800, %r12801;
	ld.shared.u32 	%r12802, [%r9442+8464];
	shr.s32 	%r12803, %r12802, %r9416;
	and.b32  	%r2903, %r12803, 50529027;
	ld.shared.u32 	%r12804, [%r9740+16];
	shr.s32 	%r12805, %r12804, %r9449;
	shl.b32 	%r12806, %r12805, 2;
	and.b32  	%r12807, %r12806, 67372036;
	or.b32  	%r12808, %r12807, %r2903;
	sub.s32 	%r12809, %r2903, %r12807;
	add.s32 	%r12810, %r12809, -2139062144;
	xor.b32  	%r12811, %r12810, -2139062144;
	xor.b32  	%r12812, %r12810, %r2903;
	and.b32  	%r2901, %r12812, %r12808;
	// begin inline asm
	prmt.b32 %r2901, %r2901, 0, 0xba98;
	// end inline asm
	// begin inline asm
	prmt.b32 %r2903, %r2903, 0, 0xba98;
	// end inline asm
	xor.b32  	%r12813, %r2903, 2139062143;
	not.b32 	%r12814, %r2901;
	and.b32  	%r12815, %r12811, %r12814;
	and.b32  	%r12816, %r12813, %r2901;
	or.b32  	%r2934, %r12815, %r12816;
	ld.shared.u32 	%r12817, [%r9442+8468];
	shr.s32 	%r12818, %r12817, %r9416;
	and.b32  	%r2907, %r12818, 50529027;
	ld.shared.u32 	%r12819, [%r9740+20];
	shr.s32 	%r12820, %r12819, %r9449;
	shl.b32 	%r12821, %r12820, 2;
	and.b32  	%r12822, %r12821, 67372036;
	or.b32  	%r12823, %r12822, %r2907;
	sub.s32 	%r12824, %r2907, %r12822;
	add.s32 	%r12825, %r12824, -2139062144;
	xor.b32  	%r12826, %r12825, -2139062144;
	xor.b32  	%r12827, %r12825, %r2907;
	and.b32  	%r2905, %r12827, %r12823;
	// begin inline asm
	prmt.b32 %r2905, %r2905, 0, 0xba98;
	// end inline asm
	// begin inline asm
	prmt.b32 %r2907, %r2907, 0, 0xba98;
	// end inline asm
	xor.b32  	%r12828, %r2907, 2139062143;
	not.b32 	%r12829, %r2905;
	and.b32  	%r12830, %r12826, %r12829;
	and.b32  	%r12831, %r12828, %r2905;
	or.b32  	%r2938, %r12830, %r12831;
	ld.shared.u32 	%r12832, [%r9442+8472];
	shr.s32 	%r12833, %r12832, %r9416;
	and.b32  	%r2911, %r12833, 50529027;
	ld.shared.u32 	%r12834, [%r9740+24];
	shr.s32 	%r12835, %r12834, %r9449;
	shl.b32 	%r12836, %r12835, 2;
	and.b32  	%r12837, %r12836, 67372036;
	or.b32  	%r12838, %r12837, %r2911;
	sub.s32 	%r12839, %r2911, %r12837;
	add.s32 	%r12840, %r12839, -2139062144;
	xor.b32  	%r12841, %r12840, -2139062144;
	xor.b32  	%r12842, %r12840, %r2911;
	and.b32  	%r2909, %r12842, %r12838;
	// begin inline asm
	prmt.b32 %r2909, %r2909, 0, 0xba98;
	// end inline asm
	// begin inline asm
	prmt.b32 %r2911, %r2911, 0, 0xba98;
	// end inline asm
	xor.b32  	%r12843, %r2911, 2139062143;
	not.b32 	%r12844, %r2909;
	and.b32  	%r12845, %r12841, %r12844;
	and.b32  	%r12846, %r12843, %r2909;
	or.b32  	%r2942, %r12845, %r12846;
	ld.shared.u32 	%r12847, [%r9442+8476];
	shr.s32 	%r12848, %r12847, %r9416;
	and.b32  	%r2915, %r12848, 50529027;
	ld.shared.u32 	%r12849, [%r9740+28];
	shr.s32 	%r12850, %r12849, %r9449;
	shl.b32 	%r12851, %r12850, 2;
	and.b32  	%r12852, %r12851, 67372036;
	or.b32  	%r12853, %r12852, %r2915;
	sub.s32 	%r12854, %r2915, %r12852;
	add.s32 	%r12855, %r12854, -2139062144;
	xor.b32  	%r12856, %r12855, -2139062144;
	xor.b32  	%r12857, %r12855, %r2915;
	and.b32  	%r2913, %r12857, %r12853;
	// begin inline asm
	prmt.b32 %r2913, %r2913, 0, 0xba98;
	// end inline asm
	// begin inline asm
	prmt.b32 %r2915, %r2915, 0, 0xba98;
	// end inline asm
	xor.b32  	%r12858, %r2915, 2139062143;
	not.b32 	%r12859, %r2913;
	and.b32  	%r12860, %r12856, %r12859;
	and.b32  	%r12861, %r12858, %r2913;
	or.b32  	%r2946, %r12860, %r12861;
	ld.shared.u32 	%r2919, [%r9576+3072];
	// begin inline asm
	dp4a.s32.s32 %r2917, %r2918, %r2919, %r9400;
	// end inline asm
	ld.shared.u32 	%r2923, [%r9576+3076];
	// begin inline asm
	dp4a.s32.s32 %r2921, %r2922, %r2923, %r2917;
	// end inline asm
	ld.shared.u32 	%r2927, [%r9576+3080];
	// begin inline asm
	dp4a.s32.s32 %r2925, %r2926, %r2927, %r2921;
	// end inline asm
	ld.shared.u32 	%r2931, [%r9576+3084];
	// begin inline asm
	dp4a.s32.s32 %r2929, %r2930, %r2931, %r2925;
	// end inline asm
	ld.shared.s8 	%r12862, [%r9865];
	mul.lo.s32 	%r12863, %r2929, %r12862;
	ld.shared.u32 	%r2935, [%r9576+3088];
	// begin inline asm
	dp4a.s32.s32 %r2933, %r2934, %r2935, %r9400;
	// end inline asm
	ld.shared.u32 	%r2939, [%r9576+3092];
	// begin inline asm
	dp4a.s32.s32 %r2937, %r2938, %r2939, %r2933;
	// end inline asm
	ld.shared.u32 	%r2943, [%r9576+3096];
	// begin inline asm
	dp4a.s32.s32 %r2941, %r2942, %r2943, %r2937;
	// end inline asm
	ld.shared.u32 	%r2947, [%r9576+3100];
	// begin inline asm
	dp4a.s32.s32 %r2945, %r2946, %r2947, %r2941;
	// end inline asm
	ld.shared.s8 	%r12864, [%r9865+1];
	mad.lo.s32 	%r12865, %r2945, %r12864, %r12863;
	ld.shared.f32 	%f868, [%r9864];
	ld.shared.f32 	%f869, [%r9426+384];
	mul.f32 	%f870, %f868, %f869;
	cvt.rn.f32.s32 	%f871, %r12865;
	fma.rn.f32 	%f1794, %f870, %f871, %f1794;
	ld.shared.u32 	%r12866, [%r9442+12672];
	shr.s32 	%r12867, %r12866, %r9416;
	and.b32  	%r2951, %r12867, 50529027;
	ld.shared.u32 	%r12868, [%r9884];
	shr.s32 	%r12869, %r12868, %r9449;
	shl.b32 	%r12870, %r12869, 2;
	and.b32  	%r12871, %r12870, 67372036;
	or.b32  	%r12872, %r12871, %r2951;
	sub.s32 	%r12873, %r2951, %r12871;
	add.s32 	%r12874, %r12873, -2139062144;
	xor.b32  	%r12875, %r12874, -2139062144;
	xor.b32  	%r12876, %r12874, %r2951;
	and.b32  	%r2949, %r12876, %r12872;
	// begin inline asm
	prmt.b32 %r2949, %r2949, 0, 0xba98;
	// end inline asm
	// begin inline asm
	prmt.b32 %r2951, %r2951, 0, 0xba98;
	// end inline asm
	xor.b32  	%r12877, %r2951, 2139062143;
	not.b32 	%r12878, %r2949;
	and.b32  	%r12879, %r12875, %r12878;
	and.b32  	%r12880, %r12877, %r2949;
	or.b32  	%r2982, %r12879, %r12880;
	ld.shared.u32 	%r12881, [%r9442+12676];
	shr.s32 	%r12882, %r12881, %r9416;
	and.b32  	%r2955, %r12882, 50529027;
	ld.shared.u32 	%r12883, [%r9884+4];
	shr.s32 	%r12884, %r12883, %r9449;
	shl.b32 	%r12885, %r12884, 2;
	and.b32  	%r12886, %r12885, 67372036;
	or.b32  	%r12887, %r12886, %r2955;
	sub.s32 	%r12888, %r2955, %r12886;
	add.s32 	%r12889, %r12888, -2139062144;
	xor.b32  	%r12890, %r12889, -2139062144;
	xor.b32  	%r12891, %r12889, %r2955;
	and.b32  	%r2953, %r12891, %r12887;
	// begin inline asm
	prmt.b32 %r2953, %r2953, 0, 0xba98;
	// end inline asm
	// begin inline asm
	prmt.b32 %r2955, %r2955, 0, 0xba98;
	// end inline asm
	xor.b32  	%r12892, %r2955, 2139062143;
	not.b32 	%r12893, %r2953;
	and.b32  	%r12894, %r12890, %r12893;
	and.b32  	%r12895, %r12892, %r2953;
	or.b32  	%r2986, %r12894, %r12895;
	ld.shared.u32 	%r12896, [%r9442+12680];
	shr.s32 	%r12897, %r12896, %r9416;
	and.b32  	%r2959, %r12897, 50529027;
	ld.shared.u32 	%r12898, [%r9884+8];
	shr.s32 	%r12899, %r12898, %r9449;
	shl.b32 	%r12900, %r12899, 2;
	and.b32  	%r12901, %r12900, 67372036;
	or.b32  	%r12902, %r12901, %r2959;
	sub.s32 	%r12903, %r2959, %r12901;
	add.s32 	%r12904, %r12903, -2139062144;
	xor.b32  	%r12905, %r12904, -2139062144;
	xor.b32  	%r12906, %r12904, %r2959;
	and.b32  	%r2957, %r12906, %r12902;
	// begin inline asm
	prmt.b32 %r2957, %r2957, 0, 0xba98;
	// end inline asm
	// begin inline asm
	prmt.b32 %r2959, %r2959, 0, 0xba98;
	// end inline asm
	xor.b32  	%r12907, %r2959, 2139062143;
	not.b32 	%r12908, %r2957;
	and.b32  	%r12909, %r12905, %r12908;
	and.b32  	%r12910, %r12907, %r2957;
	or.b32  	%r2990, %r12909, %r12910;
	ld.shared.u32 	%r12911, [%r9442+12684];
	shr.s32 	%r12912, %r12911, %r9416;
	and.b32  	%r2963, %r12912, 50529027;
	ld.shared.u32 	%r12913, [%r9884+12];
	shr.s32 	%r12914, %r12913, %r9449;
	shl.b32 	%r12915, %r12914, 2;
	and.b32  	%r12916, %r12915, 67372036;
	or.b32  	%r12917, %r12916, %r2963;
	sub.s32 	%r12918, %r2963, %r12916;
	add.s32 	%r12919, %r12918, -2139062144;
	xor.b32  	%r12920, %r12919, -2139062144;
	xor.b32  	%r12921, %r12919, %r2963;
	and.b32  	%r2961, %r12921, %r12917;
	// begin inline asm
	prmt.b32 %r2961, %r2961, 0, 0xba98;
	// end inline asm
	// begin inline asm
	prmt.b32 %r2963, %r2963, 0, 0xba98;
	// end inline asm
	xor.b32  	%r12922, %r2963, 2139062143;
	not.b32 	%r12923, %r2961;
	and.b32  	%r12924, %r12920, %r12923;
	and.b32  	%r12925, %r12922, %r2961;
	or.b32  	%r2994, %r12924, %r12925;
	ld.shared.u32 	%r12926, [%r9442+12688];
	shr.s32 	%r12927, %r12926, %r9416;
	and.b32  	%r2967, %r12927, 50529027;
	ld.shared.u32 	%r12928, [%r9884+16];
	shr.s32 	%r12929, %r12928, %r9449;
	shl.b32 	%r12930, %r12929, 2;
	and.b32  	%r12931, %r12930, 67372036;
	or.b32  	%r12932, %r12931, %r2967;
	sub.s32 	%r12933, %r2967, %r12931;
	add.s32 	%r12934, %r12933, -2139062144;
	xor.b32  	%r12935, %r12934, -2139062144;
	xor.b32  	%r12936, %r12934, %r2967;
	and.b32  	%r2965, %r12936, %r12932;
	// begin inline asm
	prmt.b32 %r2965, %r2965, 0, 0xba98;
	// end inline asm
	// begin inline asm
	prmt.b32 %r2967, %r2967, 0, 0xba98;
	// end inline asm
	xor.b32  	%r12937, %r2967, 2139062143;
	not.b32 	%r12938, %r2965;
	and.b32  	%r12939, %r12935, %r12938;
	and.b32  	%r12940, %r12937, %r2965;
	or.b32  	%r2998, %r12939, %r12940;
	ld.shared.u32 	%r12941, [%r9442+12692];
	shr.s32 	%r12942, %r12941, %r9416;
	and.b32  	%r2971, %r12942, 50529027;
	ld.shared.u32 	%r12943, [%r9884+20];
	shr.s32 	%r12944, %r12943, %r9449;
	shl.b32 	%r12945, %r12944, 2;
	and.b32  	%r12946, %r12945, 67372036;
	or.b32  	%r12947, %r12946, %r2971;
	sub.s32 	%r12948, %r2971, %r12946;
	add.s32 	%r12949, %r12948, -2139062144;
	xor.b32  	%r12950, %r12949, -2139062144;
	xor.b32  	%r12951, %r12949, %r2971;
	and.b32  	%r2969, %r12951, %r12947;
	// begin inline asm
	prmt.b32 %r2969, %r2969, 0, 0xba98;
	// end inline asm
	// begin inline asm
	prmt.b32 %r2971, %r2971, 0, 0xba98;
	// end inline asm
	xor.b32  	%r12952, %r2971, 2139062143;
	not.b32 	%r12953, %r2969;
	and.b32  	%r12954, %r12950, %r12953;
	and.b32  	%r12955, %r12952, %r2969;
	or.b32  	%r3002, %r12954, %r12955;
	ld.shared.u32 	%r12956, [%r9442+12696];
	shr.s32 	%r12957, %r12956, %r9416;
	and.b32  	%r2975, %r12957, 50529027;
	ld.shared.u32 	%r12958, [%r9884+24];
	shr.s32 	%r12959, %r12958, %r9449;
	shl.b32 	%r12960, %r12959, 2;
	and.b32  	%r12961, %r12960, 67372036;
	or.b32  	%r12962, %r12961, %r2975;
	sub.s32 	%r12963, %r2975, %r12961;
	add.s32 	%r12964, %r12963, -2139062144;
	xor.b32  	%r12965, %r12964, -2139062144;
	xor.b32  	%r12966, %r12964, %r2975;
	and.b32  	%r2973, %r12966, %r12962;
	// begin inline asm
	prmt.b32 %r2973, %r2973, 0, 0xba98;
	// end inline asm
	// begin inline asm
	prmt.b32 %r2975, %r2975, 0, 0xba98;
	// end inline asm
	xor.b32  	%r12967, %r2975, 2139062143;
	not.b32 	%r12968, %r2973;
	and.b32  	%r12969, %r12965, %r12968;
	and.b32  	%r12970, %r12967, %r2973;
	or.b32  	%r3006, %r12969, %r12970;
	ld.shared.u32 	%r12971, [%r9442+12700];
	shr.s32 	%r12972, %r12971, %r9416;
	and.b32  	%r2979, %r12972, 50529027;
	ld.shared.u32 	%r12973, [%r9884+28];
	shr.s32 	%r12974, %r12973, %r9449;
	shl.b32 	%r12975, %r12974, 2;
	and.b32  	%r12976, %r12975, 67372036;
	or.b32  	%r12977, %r12976, %r2979;
	sub.s32 	%r12978, %r2979, %r12976;
	add.s32 	%r12979, %r12978, -2139062144;
	xor.b32  	%r12980, %r12979, -2139062144;
	xor.b32  	%r12981, %r12979, %r2979;
	and.b32  	%r2977, %r12981, %r12977;
	// begin inline asm
	prmt.b32 %r2977, %r2977, 0, 0xba98;
	// end inline asm
	// begin inline asm
	prmt.b32 %r2979, %r2979, 0, 0xba98;
	// end inline asm
	xor.b32  	%r12982, %r2979, 2139062143;
	not.b32 	%r12983, %r2977;
	and.b32  	%r12984, %r12980, %r12983;
	and.b32  	%r12985, %r12982, %r2977;
	or.b32  	%r3010, %r12984, %r12985;
	ld.shared.u32 	%r2983, [%r9576+3072];
	// begin inline asm
	dp4a.s32.s32 %r2981, %r2982, %r2983, %r9400;
	// end inline asm
	ld.shared.u32 	%r2987, [%r9576+3076];
	// begin inline asm
	dp4a.s32.s32 %r2985, %r2986, %r2987, %r2981;
	// end inline asm
	ld.shared.u32 	%r2991, [%r9576+3080];
	// begin inline asm
	dp4a.s32.s32 %r2989, %r2990, %r2991, %r2985;
	// end inline asm
	ld.shared.u32 	%r2995, [%r9576+3084];
	// begin inline asm
	dp4a.s32.s32 %r2993, %r2994, %r2995, %r2989;
	// end inline asm
	ld.shared.s8 	%r12986, [%r10009];
	mul.lo.s32 	%r12987, %r2993, %r12986;
	ld.shared.u32 	%r2999, [%r9576+3088];
	// begin inline asm
	dp4a.s32.s32 %r2997, %r2998, %r2999, %r9400;
	// end inline asm
	ld.shared.u32 	%r3003, [%r9576+3092];
	// begin inline asm
	dp4a.s32.s32 %r3001, %r3002, %r3003, %r2997;
	// end inline asm
	ld.shared.u32 	%r3007, [%r9576+3096];
	// begin inline asm
	dp4a.s32.s32 %r3005, %r3006, %r3007, %r3001;
	// end inline asm
	ld.shared.u32 	%r3011, [%r9576+3100];
	// begin inline asm
	dp4a.s32.s32 %r3009, %r3010, %r3011, %r3005;
	// end inline asm
	ld.shared.s8 	%r12988, [%r10009+1];
	mad.lo.s32 	%r12989, %r3009, %r12988, %r12987;
	ld.shared.f32 	%f872, [%r10008];
	mul.f32 	%f873, %f872, %f869;
	cvt.rn.f32.s32 	%f874, %r12989;
	fma.rn.f32 	%f1762, %f873, %f874, %f1762;
	ld.shared.u32 	%r12990, [%r9442];
	shr.s32 	%r12991, %r12990, %r9416;
	and.b32  	%r3015, %r12991, 50529027;
	ld.shared.u32 	%r12992, [%r9447];
	shr.s32 	%r12993, %r12992, %r9449;
	shl.b32 	%r12994, %r12993, 2;
	and.b32  	%r12995, %r12994, 67372036;
	or.b32  	%r12996, %r12995, %r3015;
	sub.s32 	%r12997, %r3015, %r12995;
	add.s32 	%r12998, %r12997, -2139062144;
	xor.b32  	%r12999, %r12998, -2139062144;
	xor.b32  	%r13000, %r12998, %r3015;
	and.b32  	%r3013, %r13000, %r12996;
	// begin inline asm
	prmt.b32 %r3013, %r3013, 0, 0xba98;
	// end inline asm
	// begin inline asm
	prmt.b32 %r3015, %r3015, 0, 0xba98;
	// end inline asm
	xor.b32  	%r13001, %r3015, 2139062143;
	not.b32 	%r13002, %r3013;
	and.b32  	%r13003, %r12999, %r13002;
	and.b32  	%r13004, %r13001, %r3013;
	or.b32  	%r3046, %r13003, %r13004;
	ld.shared.u32 	%r13005, [%r9442+4];
	shr.s32 	%r13006, %r13005, %r9416;
	and.b32  	%r3019, %r13006, 50529027;
	ld.shared.u32 	%r13007, [%r9447+4];
	shr.s32 	%r13008, %r13007, %r9449;
	shl.b32 	%r13009, %r13008, 2;
	and.b32  	%r13010, %r13009, 67372036;
	or.b32  	%r13011, %r13010, %r3019;
	sub.s32 	%r13012, %r3019, %r13010;
	add.s32 	%r13013, %r13012, -2139062144;
	xor.b32  	%r13014, %r13013, -2139062144;
	xor.b32  	%r13015, %r13013, %r3019;
	and.b32  	%r3017, %r13015, %r13011;
	// begin inline asm
	prmt.b32 %r3017, %r3017, 0, 0xba98;
	// end inline asm
	// begin inline asm
	prmt.b32 %r3019, %r3019, 0, 0xba98;
	// end inline asm
	xor.b32  	%r13016, %r3019, 2139062143;
	not.b32 	%r13017, %r3017;
	and.b32  	%r13018, %r13014, %r13017;
	and.b32  	%r13019, %r13016, %r3017;
	or.b32  	%r3050, %r13018, %r13019;
	ld.shared.u32 	%r13020, [%r9442+8];
	shr.s32 	%r13021, %r13020, %r9416;
	and.b32  	%r3023, %r13021, 50529027;
	ld.shared.u32 	%r13022, [%r9447+8];
	shr.s32 	%r13023, %r13022, %r9449;
	shl.b32 	%r13024, %r13023, 2;
	and.b32  	%r13025, %r13024, 67372036;
	or.b32  	%r13026, %r13025, %r3023;
	sub.s32 	%r13027, %r3023, %r13025;
	add.s32 	%r13028, %r13027, -2139062144;
	xor.b32  	%r13029, %r13028, -2139062144;
	xor.b32  	%r13030, %r13028, %r3023;
	and.b32  	%r3021, %r13030, %r13026;
	// begin inline asm
	prmt.b32 %r3021, %r3021, 0, 0xba98;
	// end inline asm
	// begin inline asm
	prmt.b32 %r3023, %r3023, 0, 0xba98;
	// end inline asm
	xor.b32  	%r13031, %r3023, 2139062143;
	not.b32 	%r13032, %r3021;
	and.b32  	%r13033, %r13029, %r13032;
	and.b32  	%r13034, %r13031, %r3021;
	or.b32  	%r3054, %r13033, %r13034;
	ld.shared.u32 	%r13035, [%r9442+12];
	shr.s32 	%r13036, %r13035, %r9416;
	and.b32  	%r3027, %r13036, 50529027;
	ld.shared.u32 	%r13037, [%r9447+12];
	shr.s32 	%r13038, %r13037, %r9449;
	shl.b32 	%r13039, %r13038, 2;
	and.b32  	%r13040, %r13039, 67372036;
	or.b32  	%r13041, %r13040, %r3027;
	sub.s32 	%r13042, %r3027, %r13040;
	add.s32 	%r13043, %r13042, -2139062144;
	xor.b32  	%r13044, %r13043, -2139062144;
	xor.b32  	%r13045, %r13043, %r3027;
	and.b32  	%r3025, %r13045, %r13041;
	// begin inline asm
	prmt.b32 %r3025, %r3025, 0, 0xba98;
	// end inline asm
	// begin inline asm
	prmt.b32 %r3027, %r3027, 0, 0xba98;
	// end inline asm
	xor.b32  	%r13046, %r3027, 2139062143;
	not.b32 	%r13047, %r3025;
	and.b32  	%r13048, %r13044, %r13047;
	and.b32  	%r13049, %r13046, %r3025;
	or.b32  	%r3058, %r13048, %r13049;
	ld.shared.u32 	%r13050, [%r9442+16];
	shr.s32 	%r13051, %r13050, %r9416;
	and.b32  	%r3031, %r13051, 50529027;
	ld.shared.u32 	%r13052, [%r9447+16];
	shr.s32 	%r13053, %r13052, %r9449;
	shl.b32 	%r13054, %r13053, 2;
	and.b32  	%r13055, %r13054, 67372036;
	or.b32  	%r13056, %r13055, %r3031;
	sub.s32 	%r13057, %r3031, %r13055;
	add.s32 	%r13058, %r13057, -2139062144;
	xor.b32  	%r13059, %r13058, -2139062144;
	xor.b32  	%r13060, %r13058, %r3031;
	and.b32  	%r3029, %r13060, %r13056;
	// begin inline asm
	prmt.b32 %r3029, %r3029, 0, 0xba98;
	// end inline asm
	// begin inline asm
	prmt.b32 %r3031, %r3031, 0, 0xba98;
	// end inline asm
	xor.b32  	%r13061, %r3031, 2139062143;
	not.b32 	%r13062, %r3029;
	and.b32  	%r13063, %r13059, %r13062;
	and.b32  	%r13064, %r13061, %r3029;
	or.b32  	%r3062, %r13063, %r13064;
	ld.shared.u32 	%r13065, [%r9442+20];
	shr.s32 	%r13066, %r13065, %r9416;
	and.b32  	%r3035, %r13066, 50529027;
	ld.shared.u32 	%r13067, [%r9447+20];
	shr.s32 	%r13068, %r13067, %r9449;
	shl.b32 	%r13069, %r13068, 2;
	and.b32  	%r13070, %r13069, 67372036;
	or.b32  	%r13071, %r13070, %r3035;
	sub.s32 	%r13072, %r3035, %r13070;
	add.s32 	%r13073, %r13072, -2139062144;
	xor.b32  	%r13074, %r13073, -2139062144;
	xor.b32  	%r13075, %r13073, %r3035;
	and.b32  	%r3033, %r13075, %r13071;
	// begin inline asm
	prmt.b32 %r3033, %r3033, 0, 0xba98;
	// end inline asm
	// begin inline asm
	prmt.b32 %r3035, %r3035, 0, 0xba98;
	// end inline asm
	xor.b32  	%r13076, %r3035, 2139062143;
	not.b32 	%r13077, %r3033;
	and.b32  	%r13078, %r13074, %r13077;
	and.b32  	%r13079, %r13076, %r3033;
	or.b32  	%r3066, %r13078, %r13079;
	ld.shared.u32 	%r13080, [%r9442+24];
	shr.s32 	%r13081, %r13080, %r9416;
	and.b32  	%r3039, %r13081, 50529027;
	ld.shared.u32 	%r13082, [%r9447+24];
	shr.s32 	%r13083, %r13082, %r9449;
	shl.b32 	%r13084, %r13083, 2;
	and.b32  	%r13085, %r13084, 67372036;
	or.b32  	%r13086, %r13085, %r3039;
	sub.s32 	%r13087, %r3039, %r13085;
	add.s32 	%r13088, %r13087, -2139062144;
	xor.b32  	%r13089, %r13088, -2139062144;
	xor.b32  	%r13090, %r13088, %r3039;
	and.b32  	%r3037, %r13090, %r13086;
	// begin inline asm
	prmt.b32 %r3037, %r3037, 0, 0xba98;
	// end inline asm
	// begin inline asm
	prmt.b32 %r3039, %r3039, 0, 0xba98;
	// end inline asm
	xor.b32  	%r13091, %r3039, 2139062143;
	not.b32 	%r13092, %r3037;
	and.b32  	%r13093, %r13089, %r13092;
	and.b32  	%r13094, %r13091, %r3037;
	or.b32  	%r3070, %r13093, %r13094;
	ld.shared.u32 	%r13095, [%r9442+28];
	shr.s32 	%r13096, %r13095, %r9416;
	and.b32  	%r3043, %r13096, 50529027;
	ld.shared.u32 	%r13097, [%r9447+28];
	shr.s32 	%r13098, %r13097, %r9449;
	shl.b32 	%r13099, %r13098, 2;
	and.b32  	%r13100, %r13099, 67372036;
	or.b32  	%r13101, %r13100, %r3043;
	sub.s32 	%r13102, %r3043, %r13100;
	add.s32 	%r13103, %r13102, -2139062144;
	xor.b32  	%r13104, %r13103, -2139062144;
	xor.b32  	%r13105, %r13103, %r3043;
	and.b32  	%r3041, %r13105, %r13101;
	// begin inline asm
	prmt.b32 %r3041, %r3041, 0, 0xba98;
	// end inline asm
	// begin inline asm
	prmt.b32 %r3043, %r3043, 0, 0xba98;
	// end inline asm
	xor.b32  	%r13106, %r3043, 2139062143;
	not.b32 	%r13107, %r3041;
	and.b32  	%r13108, %r13104, %r13107;
	and.b32  	%r13109, %r13106, %r3041;
	or.b32  	%r3074, %r13108, %r13109;
	ld.shared.u32 	%r3047, [%r9576+3584];
	// begin inline asm
	dp4a.s32.s32 %r3045, %r3046, %r3047, %r9400;
	// end inline asm
	ld.shared.u32 	%r3051, [%r9576+3588];
	// begin inline asm
	dp4a.s32.s32 %r3049, %r3050, %r3051, %r3045;
	// end inline asm
	ld.shared.u32 	%r3055, [%r9576+3592];
	// begin inline asm
	dp4a.s32.s32 %r3053, %r3054, %r3055, %r3049;
	// end inline asm
	ld.shared.u32 	%r3059, [%r9576+3596];
	// begin inline asm
	dp4a.s32.s32 %r3057, %r3058, %r3059, %r3053;
	// end inline asm
	ld.shared.s8 	%r13110, [%r9577];
	mul.lo.s32 	%r13111, %r3057, %r13110;
	ld.shared.u32 	%r3063, [%r9576+3600];
	// begin inline asm
	dp4a.s32.s32 %r3061, %r3062, %r3063, %r9400;
	// end inline asm
	ld.shared.u32 	%r3067, [%r9576+3604];
	// begin inline asm
	dp4a.s32.s32 %r3065, %r3066, %r3067, %r3061;
	// end inline asm
	ld.shared.u32 	%r3071, [%r9576+3608];
	// begin inline asm
	dp4a.s32.s32 %r3069, %r3070, %r3071, %r3065;
	// end inline asm
	ld.shared.u32 	%r3075, [%r9576+3612];
	// begin inline asm
	dp4a.s32.s32 %r3073, %r3074, %r3075, %r3069;
	// end inline asm
	ld.shared.s8 	%r13112, [%r9577+1];
	mad.lo.s32 	%r13113, %r3073, %r13112, %r13111;
	ld.shared.f32 	%f875, [%r9573];
	ld.shared.f32 	%f876, [%r9426+448];
	mul.f32 	%f877, %f875, %f876;
	cvt.rn.f32.s32 	%f878, %r13113;
	fma.rn.f32 	%f1857, %f877, %f878, %f1857;
	ld.shared.u32 	%r13114, [%r9442+4224];
	shr.s32 	%r13115, %r13114, %r9416;
	and.b32  	%r3079, %r13115, 50529027;
	ld.shared.u32 	%r13116, [%r9596];
	shr.s32 	%r13117, %r13116, %r9449;
	shl.b32 	%r13118, %r13117, 2;
	and.b32  	%r13119, %r13118, 67372036;
	or.b32  	%r13120, %r13119, %r3079;
	sub.s32 	%r13121, %r3079, %r13119;
	add.s32 	%r13122, %r13121, -2139062144;
	xor.b32  	%r13123, %r13122, -2139062144;
	xor.b32  	%r13124, %r13122, %r3079;
	and.b32  	%r3077, %r13124, %r13120;
	// begin inline asm
	prmt.b32 %r3077, %r3077, 0, 0xba98;
	// end inline asm
	// begin inline asm
	prmt.b32 %r3079, %r3079, 0, 0xba98;
	// end inline asm
	xor.b32  	%r13125, %r3079, 2139062143;
	not.b32 	%r13126, %r3077;
	and.b32  	%r13127, %r13123, %r13126;
	and.b32  	%r13128, %r13125, %r3077;
	or.b32  	%r3110, %r13127, %r13128;
	ld.shared.u32 	%r13129, [%r9442+4228];
	shr.s32 	%r13130, %r13129, %r9416;
	and.b32  	%r3083, %r13130, 50529027;
	ld.shared.u32 	%r13131, [%r9596+4];
	shr.s32 	%r13132, %r13131, %r9449;
	shl.b32 	%r13133, %r13132, 2;
	and.b32  	%r13134, %r13133, 67372036;
	or.b32  	%r13135, %r13134, %r3083;
	sub.s32 	%r13136, %r3083, %r13134;
	add.s32 	%r13137, %r13136, -2139062144;
	xor.b32  	%r13138, %r13137, -2139062144;
	xor.b32  	%r13139, %r13137, %r3083;
	and.b32  	%r3081, %r13139, %r13135;
	// begin inline asm
	prmt.b32 %r3081, %r3081, 0, 0xba98;
	// end inline asm
	// begin inline asm
	prmt.b32 %r3083, %r3083, 0, 0xba98;
	// end inline asm
	xor.b32  	%r13140, %r3083, 2139062143;
	not.b32 	%r13141, %r3081;
	and.b32  	%r13142, %r13138, %r13141;
	and.b32  	%r13143, %r13140, %r3081;
	or.b32  	%r3114, %r13142, %r13143;
	ld.shared.u32 	%r13144, [%r9442+4232];
	shr.s32 	%r13145, %r13144, %r9416;
	and.b32  	%r3087, %r13145, 50529027;
	ld.shared.u32 	%r13146, [%r9596+8];
	shr.s32 	%r13147, %r13146, %r9449;
	shl.b32 	%r13148, %r13147, 2;
	and.b32  	%r13149, %r13148, 67372036;
	or.b32  	%r13150, %r13149, %r3087;
	sub.s32 	%r13151, %r3087, %r13149;
	add.s32 	%r13152, %r13151, -2139062144;
	xor.b32  	%r13153, %r13152, -2139062144;
	xor.b32  	%r13154, %r13152, %r3087;
	and.b32  	%r3085, %r13154, %r13150;
	// begin inline asm
	prmt.b32 %r3085, %r3085, 0, 0xba98;
	// end inline asm
	// begin inline asm
	prmt.b32 %r3087, %r3087, 0, 0xba98;
	// end inline asm
	xor.b32  	%r13155, %r3087, 2139062143;
	not.b32 	%r13156, %r3085;
	and.b32  	%r13157, %r13153, %r13156;
	and.b32  	%r13158, %r13155, %r3085;
	or.b32  	%r3118, %r13157, %r13158;
	ld.shared.u32 	%r13159, [%r9442+4236];
	shr.s32 	%r13160, %r13159, %r9416;
	and.b32  	%r3091, %r13160, 50529027;
	ld.shared.u32 	%r13161, [%r9596+12];
	shr.s32 	%r13162, %r13161, %r9449;
	shl.b32 	%r13163, %r13162, 2;
	and.b32  	%r13164, %r13163, 67372036;
	or.b32  	%r13165, %r13164, %r3091;
	sub.s32 	%r13166, %r3091, %r13164;
	add.s32 	%r13167, %r13166, -2139062144;
	xor.b32  	%r13168, %r13167, -2139062144;
	xor.b32  	%r13169, %r13167, %r3091;
	and.b32  	%r3089, %r13169, %r13165;
	// begin inline asm
	prmt.b32 %r3089, %r3089, 0, 0xba98;
	// end inline asm
	// begin inline asm
	prmt.b32 %r3091, %r3091, 0, 0xba98;
	// end inline asm
	xor.b32  	%r13170, %r3091, 2139062143;
	not.b32 	%r13171, %r3089;
	and.b32  	%r13172, %r13168, %r13171;
	and.b32  	%r13173, %r13170, %r3089;
	or.b32  	%r3122, %r13172, %r13173;
	ld.shared.u32 	%r13174, [%r9442+4240];
	shr.s32 	%r13175, %r13174, %r9416;
	and.b32  	%r3095, %r13175, 50529027;
	ld.shared.u32 	%r13176, [%r9596+16];
	shr.s32 	%r13177, %r13176, %r9449;
	shl.b32 	%r13178, %r13177, 2;
	and.b32  	%r13179, %r13178, 67372036;
	or.b32  	%r13180, %r13179, %r3095;
	sub.s32 	%r13181, %r3095, %r13179;
	add.s32 	%r13182, %r13181, -2139062144;
	xor.b32  	%r13183, %r13182, -2139062144;
	xor.b32  	%r13184, %r13182, %r3095;
	and.b32  	%r3093, %r13184, %r13180;
	// begin inline asm
	prmt.b32 %r3093, %r3093, 0, 0xba98;
	// end inline asm
	// begin inline asm
	prmt.b32 %r3095, %r3095, 0, 0xba98;
	// end inline asm
	xor.b32  	%r13185, %r3095, 2139062143;
	not.b32 	%r13186, %r3093;
	and.b32  	%r13187, %r13183, %r13186;
	and.b32  	%r13188, %r13185, %r3093;
	or.b32  	%r3126, %r13187, %r13188;
	ld.shared.u32 	%r13189, [%r9442+4244];
	shr.s32 	%r13190, %r13189, %r9416;
	and.b32  	%r3099, %r13190, 50529027;
	ld.shared.u32 	%r13191, [%r9596+20];
	shr.s32 	%r13192, %r13191, %r9449;
	shl.b32 	%r13193, %r13192, 2;
	and.b32  	%r13194, %r13193, 67372036;
	or.b32  	%r13195, %r13194, %r3099;
	sub.s32 	%r13196, %r3099, %r13194;
	add.s32 	%r13197, %r13196, -2139062144;
	xor.b32  	%r13198, %r13197, -2139062144;
	xor.b32  	%r13199, %r13197, %r3099;
	and.b32  	%r3097, %r13199, %r13195;
	// begin inline asm
	prmt.b32 %r3097, %r3097, 0, 0xba98;
	// end inline asm
	// begin inline asm
	prmt.b32 %r3099, %r3099, 0, 0xba98;
	// end inline asm
	xor.b32  	%r13200, %r3099, 2139062143;
	not.b32 	%r13201, %r3097;
	and.b32  	%r13202, %r13198, %r13201;
	and.b32  	%r13203, %r13200, %r3097;
	or.b32  	%r3130, %r13202, %r13203;
	ld.shared.u32 	%r13204, [%r9442+4248];
	shr.s32 	%r13205, %r13204, %r9416;
	and.b32  	%r3103, %r13205, 50529027;
	ld.shared.u32 	%r13206, [%r9596+24];
	shr.s32 	%r13207, %r13206, %r9449;
	shl.b32 	%r13208, %r13207, 2;
	and.b32  	%r13209, %r13208, 67372036;
	or.b32  	%r13210, %r13209, %r3103;
	sub.s32 	%r13211, %r3103, %r13209;
	add.s32 	%r13212, %r13211, -2139062144;
	xor.b32  	%r13213, %r13212, -2139062144;
	xor.b32  	%r13214, %r13212, %r3103;
	and.b32  	%r3101, %r13214, %r13210;
	// begin inline asm
	prmt.b32 %r3101, %r3101, 0, 0xba98;
	// end inline asm
	// begin inline asm
	prmt.b32 %r3103, %r3103, 0, 0xba98;
	// end inline asm
	xor.b32  	%r13215, %r3103, 2139062143;
	not.b32 	%r13216, %r3101;
	and.b32  	%r13217, %r13213, %r13216;
	and.b32  	%r13218, %r13215, %r3101;
	or.b32  	%r3134, %r13217, %r13218;
	ld.shared.u32 	%r13219, [%r9442+4252];
	shr.s32 	%r13220, %r13219, %r9416;
	and.b32  	%r3107, %r13220, 50529027;
	ld.shared.u32 	%r13221, [%r9596+28];
	shr.s32 	%r13222, %r13221, %r9449;
	shl.b32 	%r13223, %r13222, 2;
	and.b32  	%r13224, %r13223, 67372036;
	or.b32  	%r13225, %r13224, %r3107;
	sub.s32 	%r13226, %r3107, %r13224;
	add.s32 	%r13227, %r13226, -2139062144;
	xor.b32  	%r13228, %r13227, -2139062144;
	xor.b32  	%r13229, %r13227, %r3107;
	and.b32  	%r3105, %r13229, %r13225;
	// begin inline asm
	prmt.b32 %r3105, %r3105, 0, 0xba98;
	// end inline asm
	// begin inline asm
	prmt.b32 %r3107, %r3107, 0, 0xba98;
	// end inline asm
	xor.b32  	%r13230, %r3107, 2139062143;
	not.b32 	%r13231, %r3105;
	and.b32  	%r13232, %r13228, %r13231;
	and.b32  	%r13233, %r13230, %r3105;
	or.b32  	%r3138, %r13232, %r13233;
	ld.shared.u32 	%r3111, [%r9576+3584];
	// begin inline asm
	dp4a.s32.s32 %r3109, %r3110, %r3111, %r9400;
	// end inline asm
	ld.shared.u32 	%r3115, [%r9576+3588];
	// begin inline asm
	dp4a.s32.s32 %r3113, %r3114, %r3115, %r3109;
	// end inline asm
	ld.shared.u32 	%r3119, [%r9576+3592];
	// begin inline asm
	dp4a.s32.s32 %r3117, %r3118, %r3119, %r3113;
	// end inline asm
	ld.shared.u32 	%r3123, [%r9576+3596];
	// begin inline asm
	dp4a.s32.s32 %r3121, %r3122, %r3123, %r3117;
	// end inline asm
	ld.shared.s8 	%r13234, [%r9721];
	mul.lo.s32 	%r13235, %r3121, %r13234;
	ld.shared.u32 	%r3127, [%r9576+3600];
	// begin inline asm
	dp4a.s32.s32 %r3125, %r3126, %r3127, %r9400;
	// end inline asm
	ld.shared.u32 	%r3131, [%r9576+3604];
	// begin inline asm
	dp4a.s32.s32 %r3129, %r3130, %r3131, %r3125;
	// end inline asm
	ld.shared.u32 	%r3135, [%r9576+3608];
	// begin inline asm
	dp4a.s32.s32 %r3133, %r3134, %r3135, %r3129;
	// end inline asm
	ld.shared.u32 	%r3139, [%r9576+3612];
	// begin inline asm
	dp4a.s32.s32 %r3137, %r3138, %r3139, %r3133;
	// end inline asm
	ld.shared.s8 	%r13236, [%r9721+1];
	mad.lo.s32 	%r13237, %r3137, %r13236, %r13235;
	ld.shared.f32 	%f879, [%r9720];
	mul.f32 	%f880, %f879, %f876;
	cvt.rn.f32.s32 	%f881, %r13237;
	fma.rn.f32 	%f1825, %f880, %f881, %f1825;
	ld.shared.u32 	%r13238, [%r9442+8448];
	shr.s32 	%r13239, %r13238, %r9416;
	and.b32  	%r3143, %r13239, 50529027;
	ld.shared.u32 	%r13240, [%r9740];
	shr.s32 	%r13241, %r13240, %r9449;
	shl.b32 	%r13242, %r13241, 2;
	and.b32  	%r13243, %r13242, 67372036;
	or.b32  	%r13244, %r13243, %r3143;
	sub.s32 	%r13245, %r3143, %r13243;
	add.s32 	%r13246, %r13245, -2139062144;
	xor.b32  	%r13247, %r13246, -2139062144;
	xor.b32  	%r13248, %r13246, %r3143;
	and.b32  	%r3141, %r13248, %r13244;
	// begin inline asm
	prmt.b32 %r3141, %r3141, 0, 0xba98;
	// end inline asm
	// begin inline asm
	prmt.b32 %r3143, %r3143, 0, 0xba98;
	// end inline asm
	xor.b32  	%r13249, %r3143, 2139062143;
	not.b32 	%r13250, %r3141;
	and.b32  	%r13251, %r13247, %r13250;
	and.b32  	%r13252, %r13249, %r3141;
	or.b32  	%r3174, %r13251, %r13252;
	ld.shared.u32 	%r13253, [%r9442+8452];
	shr.s32 	%r13254, %r13253, %r9416;
	and.b32  	%r3147, %r13254, 50529027;
	ld.shared.u32 	%r13255, [%r9740+4];
	shr.s32 	%r13256, %r13255, %r9449;
	shl.b32 	%r13257, %r13256, 2;
	and.b32  	%r13258, %r13257, 67372036;
	or.b32  	%r13259, %r13258, %r3147;
	sub.s32 	%r13260, %r3147, %r13258;
	add.s32 	%r13261, %r13260, -2139062144;
	xor.b32  	%r13262, %r13261, -2139062144;
	xor.b32  	%r13263, %r13261, %r3147;
	and.b32  	%r3145, %r13263, %r13259;
	// begin inline asm
	prmt.b32 %r3145, %r3145, 0, 0xba98;
	// end inline asm
	// begin inline asm
	prmt.b32 %r3147, %r3147, 0, 0xba98;
	// end inline asm
	xor.b32  	%r13264, %r3147, 2139062143;
	not.b32 	%r13265, %r3145;
	and.b32  	%r13266, %r13262, %r13265;
	and.b32  	%r13267, %r13264, %r3145;
	or.b32  	%r3178, %r13266, %r13267;
	ld.shared.u32 	%r13268, [%r9442+8456];
	shr.s32 	%r13269, %r13268, %r9416;
	and.b32  	%r3151, %r13269, 50529027;
	ld.shared.u32 	%r13270, [%r9740+8];
	shr.s32 	%r13271, %r13270, %r9449;
	shl.b32 	%r13272, %r13271, 2;
	and.b32  	%r13273, %r13272, 67372036;
	or.b32  	%r13274, %r13273, %r3151;
	sub.s32 	%r13275, %r3151, %r13273;
	add.s32 	%r13276, %r13275, -2139062144;
	xor.b32  	%r13277, %r13276, -2139062144;
	xor.b32  	%r13278, %r13276, %r3151;
	and.b32  	%r3149, %r13278, %r13274;
	// begin inline asm
	prmt.b32 %r3149, %r3149, 0, 0xba98;
	// end inline asm
	// begin inline asm
	prmt.b32 %r3151, %r3151, 0, 0xba98;
	// end inline asm
	xor.b32  	%r13279, %r3151, 2139062143;
	not.b32 	%r13280, %r3149;
	and.b32  	%r13281, %r13277, %r13280;
	and.b32  	%r13282, %r13279, %r3149;
	or.b32  	%r3182, %r13281, %r13282;
	ld.shared.u32 	%r13283, [%r9442+8460];
	shr.s32 	%r13284, %r13283, %r9416;
	and.b32  	%r3155, %r13284, 50529027;
	ld.shared.u32 	%r13285, [%r9740+12];
	shr.s32 	%r13286, %r13285, %r9449;
	shl.b32 	%r13287, %r13286, 2;
	and.b32  	%r13288, %r13287, 67372036;
	or.b32  	%r13289, %r13288, %r3155;
	sub.s32 	%r13290, %r3155, %r13288;
	add.s32 	%r13291, %r13290, -2139062144;
	xor.b32  	%r13292, %r13291, -2139062144;
	xor.b32  	%r13293, %r13291, %r3155;
	and.b32  	%r3153, %r13293, %r13289;
	// begin inline asm
	prmt.b32 %r3153, %r3153, 0, 0xba98;
	// end inline asm
	// begin inline asm
	prmt.b32 %r3155, %r3155, 0, 0xba98;
	// end inline asm
	xor.b32  	%r13294, %r3155, 2139062143;
	not.b32 	%r13295, %r3153;
	and.b32  	%r13296, %r13292, %r13295;
	and.b32  	%r13297, %r13294, %r3153;
	or.b32  	%r3186, %r13296, %r13297;
	ld.shared.u32 	%r13298, [%r9442+8464];
	shr.s32 	%r13299, %r13298, %r9416;
	and.b32  	%r3159, %r13299, 50529027;
	ld.shared.u32 	%r13300, [%r9740+16];
	shr.s32 	%r13301, %r13300, %r9449;
	shl.b32 	%r13302, %r13301, 2;
	and.b32  	%r13303, %r13302, 67372036;
	or.b32  	%r13304, %r13303, %r3159;
	sub.s32 	%r13305, %r3159, %r13303;
	add.s32 	%r13306, %r13305, -2139062144;
	xor.b32  	%r13307, %r13306, -2139062144;
	xor.b32  	%r13308, %r13306, %r3159;
	and.b32  	%r3157, %r13308, %r13304;
	// begin inline asm
	prmt.b32 %r3157, %r3157, 0, 0xba98;
	// end inline asm
	// begin inline asm
	prmt.b32 %r3159, %r3159, 0, 0xba98;
	// end inline asm
	xor.b32  	%r13309, %r3159, 2139062143;
	not.b32 	%r13310, %r3157;
	and.b32  	%r13311, %r13307, %r13310;
	and.b32  	%r13312, %r13309, %r3157;
	or.b32  	%r3190, %r13311, %r13312;
	ld.shared.u32 	%r13313, [%r9442+8468];
	shr.s32 	%r13314, %r13313, %r9416;
	and.b32  	%r3163, %r13314, 50529027;
	ld.shared.u32 	%r13315, [%r9740+20];
	shr.s32 	%r13316, %r13315, %r9449;
	shl.b32 	%r13317, %r13316, 2;
	and.b32  	%r13318, %r13317, 67372036;
	or.b32  	%r13319, %r13318, %r3163;
	sub.s32 	%r13320, %r3163, %r13318;
	add.s32 	%r13321, %r13320, -2139062144;
	xor.b32  	%r13322, %r13321, -2139062144;
	xor.b32  	%r13323, %r13321, %r3163;
	and.b32  	%r3161, %r13323, %r13319;
	// begin inline asm
	prmt.b32 %r3161, %r3161, 0, 0xba98;
	// end inline asm
	// begin inline asm
	prmt.b32 %r3163, %r3163, 0, 0xba98;
	// end inline asm
	xor.b32  	%r13324, %r3163, 2139062143;
	not.b32 	%r13325, %r3161;
	and.b32  	%r13326, %r13322, %r13325;
	and.b32  	%r13327, %r13324, %r3161;
	or.b32  	%r3194, %r13326, %r13327;
	ld.shared.u32 	%r13328, [%r9442+8472];
	shr.s32 	%r13329, %r13328, %r9416;
	and.b32  	%r3167, %r13329, 50529027;
	ld.shared.u32 	%r13330, [%r9740+24];
	shr.s32 	%r13331, %r13330, %r9449;
	shl.b32 	%r13332, %r13331, 2;
	and.b32  	%r13333, %r13332, 67372036;
	or.b32  	%r13334, %r13333, %r3167;
	sub.s32 	%r13335, %r3167, %r13333;
	add.s32 	%r13336, %r13335, -2139062144;
	xor.b32  	%r13337, %r13336, -2139062144;
	xor.b32  	%r13338, %r13336, %r3167;
	and.b32  	%r3165, %r13338, %r13334;
	// begin inline asm
	prmt.b32 %r3165, %r3165, 0, 0xba98;
	// end inline asm
	// begin inline asm
	prmt.b32 %r3167, %r3167, 0, 0xba98;
	// end inline asm
	xor.b32  	%r13339, %r3167, 2139062143;
	not.b32 	%r13340, %r3165;
	and.b32  	%r13341, %r13337, %r13340;
	and.b32  	%r13342, %r13339, %r3165;
	or.b32  	%r3198, %r13341, %r13342;
	ld.shared.u32 	%r13343, [%r9442+8476];
	shr.s32 	%r13344, %r13343, %r9416;
	and.b32  	%r3171, %r13344, 50529027;
	ld.shared.u32 	%r13345, [%r9740+28];
	shr.s32 	%r13346, %r13345, %r9449;
	shl.b32 	%r13347, %r13346, 2;
	and.b32  	%r13348, %r13347, 67372036;
	or.b32  	%r13349, %r13348, %r3171;
	sub.s32 	%r13350, %r3171, %r13348;
	add.s32 	%r13351, %r13350, -2139062144;
	xor.b32  	%r13352, %r13351, -2139062144;
	xor.b32  	%r13353, %r13351, %r3171;
	and.b32  	%r3169, %r13353, %r13349;
	// begin inline asm
	prmt.b32 %r3169, %r3169, 0, 0xba98;
	// end inline asm
	// begin inline asm
	prmt.b32 %r3171, %r3171, 0, 0xba98;
	// end inline asm
	xor.b32  	%r13354, %r3171, 2139062143;
	not.b32 	%r13355, %r3169;
	and.b32  	%r13356, %r13352, %r13355;
	and.b32  	%r13357, %r13354, %r3169;
	or.b32  	%r3202, %r13356, %r13357;
	ld.shared.u32 	%r3175, [%r9576+3584];
	// begin inline asm
	dp4a.s32.s32 %r3173, %r3174, %r3175, %r9400;
	// end inline asm
	ld.shared.u32 	%r3179, [%r9576+3588];
	// begin inline asm
	dp4a.s32.s32 %r3177, %r3178, %r3179, %r3173;
	// end inline asm
	ld.shared.u32 	%r3183, [%r9576+3592];
	// begin inline asm
	dp4a.s32.s32 %r3181, %r3182, %r3183, %r3177;
	// end inline asm
	ld.shared.u32 	%r3187, [%r9576+3596];
	// begin inline asm
	dp4a.s32.s32 %r3185, %r3186, %r3187, %r3181;
	// end inline asm
	ld.shared.s8 	%r13358, [%r9865];
	mul.lo.s32 	%r13359, %r3185, %r13358;
	ld.shared.u32 	%r3191, [%r9576+3600];
	// begin inline asm
	dp4a.s32.s32 %r3189, %r3190, %r3191, %r9400;
	// end inline asm
	ld.shared.u32 	%r3195, [%r9576+3604];
	// begin inline asm
	dp4a.s32.s32 %r3193, %r3194, %r3195, %r3189;
	// end inline asm
	ld.shared.u32 	%r3199, [%r9576+3608];
	// begin inline asm
	dp4a.s32.s32 %r3197, %r3198, %r3199, %r3193;
	// end inline asm
	ld.shared.u32 	%r3203, [%r9576+3612];
	// begin inline asm
	dp4a.s32.s32 %r3201, %r3202, %r3203, %r3197;
	// end inline asm
	ld.shared.s8 	%r13360, [%r9865+1];
	mad.lo.s32 	%r13361, %r3201, %r13360, %r13359;
	ld.shared.f32 	%f882, [%r9864];
	ld.shared.f32 	%f883, [%r9426+448];
	mul.f32 	%f884, %f882, %f883;
	cvt.rn.f32.s32 	%f885, %r13361;
	fma.rn.f32 	%f1793, %f884, %f885, %f1793;
	ld.shared.u32 	%r13362, [%r9442+12672];
	shr.s32 	%r13363, %r13362, %r9416;
	and.b32  	%r3207, %r13363, 50529027;
	ld.shared.u32 	%r13364, [%r9884];
	shr.s32 	%r13365, %r13364, %r9449;
	shl.b32 	%r13366, %r13365, 2;
	and.b32  	%r13367, %r13366, 67372036;
	or.b32  	%r13368, %r13367, %r3207;
	sub.s32 	%r13369, %r3207, %r13367;
	add.s32 	%r13370, %r13369, -2139062144;
	xor.b32  	%r13371, %r13370, -2139062144;
	xor.b32  	%r13372, %r13370, %r3207;
	and.b32  	%r3205, %r13372, %r13368;
	// begin inline asm
	prmt.b32 %r3205, %r3205, 0, 0xba98;
	// end inline asm
	// begin inline asm
	prmt.b32 %r3207, %r3207, 0, 0xba98;
	// end inline asm
	xor.b32  	%r13373, %r3207, 2139062143;
	not.b32 	%r13374, %r3205;
	and.b32  	%r13375, %r13371, %r13374;
	and.b32  	%r13376, %r13373, %r3205;
	or.b32  	%r3238, %r13375, %r13376;
	ld.shared.u32 	%r13377, [%r9442+12676];
	shr.s32 	%r13378, %r13377, %r9416;
	and.b32  	%r3211, %r13378, 50529027;
	ld.shared.u32 	%r13379, [%r9884+4];
	shr.s32 	%r13380, %r13379, %r9449;
	shl.b32 	%r13381, %r13380, 2;
	and.b32  	%r13382, %r13381, 67372036;
	or.b32  	%r13383, %r13382, %r3211;
	sub.s32 	%r13384, %r3211, %r13382;
	add.s32 	%r13385, %r13384, -2139062144;
	xor.b32  	%r13386, %r13385, -2139062144;
	xor.b32  	%r13387, %r13385, %r3211;
	and.b32  	%r3209, %r13387, %r13383;
	// begin inline asm
	prmt.b32 %r3209, %r3209, 0, 0xba98;
	// end inline asm
	// begin inline asm
	prmt.b32 %r3211, %r3211, 0, 0xba98;
	// end inline asm
	xor.b32  	%r13388, %r3211, 2139062143;
	not.b32 	%r13389, %r3209;
	and.b32  	%r13390, %r13386, %r13389;
	and.b32  	%r13391, %r13388, %r3209;
	or.b32  	%r3242, %r13390, %r13391;
	ld.shared.u32 	%r13392, [%r9442+12680];
	shr.s32 	%r13393, %r13392, %r9416;
	and.b32  	%r3215, %r13393, 50529027;
	ld.shared.u32 	%r13394, [%r9884+8];
	shr.s32 	%r13395, %r13394, %r9449;
	shl.b32 	%r13396, %r13395, 2;
	and.b32  	%r13397, %r13396, 67372036;
	or.b32  	%r13398, %r13397, %r3215;
	sub.s32 	%r13399, %r3215, %r13397;
	add.s32 	%r13400, %r13399, -2139062144;
	xor.b32  	%r13401, %r13400, -2139062144;
	xor.b32  	%r13402, %r13400, %r3215;
	and.b32  	%r3213, %r13402, %r13398;
	// begin inline asm
	prmt.b32 %r3213, %r3213, 0, 0xba98;
	// end inline asm
	// begin inline asm
	prmt.b32 %r3215, %r3215, 0, 0xba98;
	// end inline asm
	xor.b32  	%r13403, %r3215, 2139062143;
	not.b32 	%r13404, %r3213;
	and.b32  	%r13405, %r13401, %r13404;
	and.b32  	%r13406, %r13403, %r3213;
	or.b32  	%r3246, %r13405, %r13406;
	ld.shared.u32 	%r13407, [%r9442+12684];
	shr.s32 	%r13408, %r13407, %r9416;
	and.b32  	%r3219, %r13408, 50529027;
	ld.shared.u32 	%r13409, [%r9884+12];
	shr.s32 	%r13410, %r13409, %r9449;
	shl.b32 	%r13411, %r13410, 2;
	and.b32  	%r13412, %r13411, 67372036;
	or.b32  	%r13413, %r13412, %r3219;
	sub.s32 	%r13414, %r3219, %r13412;
	add.s32 	%r13415, %r13414, -2139062144;
	xor.b32  	%r13416, %r13415, -2139062144;
	xor.b32  	%r13417, %r13415, %r3219;
	and.b32  	%r3217, %r13417, %r13413;
	// begin inline asm
	prmt.b32 %r3217, %r3217, 0, 0xba98;
	// end inline asm
	// begin inline asm
	prmt.b32 %r3219, %r3219, 0, 0xba98;
	// end inline asm
	xor.b32  	%r13418, %r3219, 2139062143;
	not.b32 	%r13419, %r3217;
	and.b32  	%r13420, %r13416, %r13419;
	and.b32  	%r13421, %r13418, %r3217;
	or.b32  	%r3250, %r13420, %r13421;
	ld.shared.u32 	%r13422, [%r9442+12688];
	shr.s32 	%r13423, %r13422, %r9416;
	and.b32  	%r3223, %r13423, 50529027;
	ld.shared.u32 	%r13424, [%r9884+16];
	shr.s32 	%r13425, %r13424, %r9449;
	shl.b32 	%r13426, %r13425, 2;
	and.b32  	%r13427, %r13426, 67372036;
	or.b32  	%r13428, %r13427, %r3223;
	sub.s32 	%r13429, %r3223, %r13427;
	add.s32 	%r13430, %r13429, -2139062144;
	xor.b32  	%r13431, %r13430, -2139062144;
	xor.b32  	%r13432, %r13430, %r3223;
	and.b32  	%r3221, %r13432, %r13428;
	// begin inline asm
	prmt.b32 %r3221, %r3221, 0, 0xba98;
	// end inline asm
	// begin inline asm
	prmt.b32 %r3223, %r3223, 0, 0xba98;
	// end inline asm
	xor.b32  	%r13433, %r3223, 2139062143;
	not.b32 	%r13434, %r3221;
	and.b32  	%r13435, %r13431, %r13434;
	and.b32  	%r13436, %r13433, %r3221;
	or.b32  	%r3254, %r13435, %r13436;
	ld.shared.u32 	%r13437, [%r9442+12692];
	shr.s32 	%r13438, %r13437, %r9416;
	and.b32  	%r3227, %r13438, 50529027;
	ld.shared.u32 	%r13439, [%r9884+20];
	shr.s32 	%r13440, %r13439, %r9449;
	shl.b32 	%r13441, %r13440, 2;
	and.b32  	%r13442, %r13441, 67372036;
	or.b32  	%r13443, %r13442, %r3227;
	sub.s32 	%r13444, %r3227, %r13442;
	add.s32 	%r13445, %r13444, -2139062144;
	xor.b32  	%r13446, %r13445, -2139062144;
	xor.b32  	%r13447, %r13445, %r3227;
	and.b32  	%r3225, %r13447, %r13443;
	// begin inline asm
	prmt.b32 %r3225, %r3225, 0, 0xba98;
	// end inline asm
	// begin inline asm
	prmt.b32 %r3227, %r3227, 0, 0xba98;
	// end inline asm
	xor.b32  	%r13448, %r3227, 2139062143;
	not.b32 	%r13449, %r3225;
	and.b32  	%r13450, %r13446, %r13449;
	and.b32  	%r13451, %r13448, %r3225;
	or.b32  	%r3258, %r13450, %r13451;
	ld.shared.u32 	%r13452, [%r9442+12696];
	shr.s32 	%r13453, %r13452, %r9416;
	and.b32  	%r3231, %r13453, 50529027;
	ld.shared.u32 	%r13454, [%r9884+24];
	shr.s32 	%r13455, %r13454, %r9449;
	shl.b32 	%r13456, %r13455, 2;
	and.b32  	%r13457, %r13456, 67372036;
	or.b32  	%r13458, %r13457, %r3231;
	sub.s32 	%r13459, %r3231, %r13457;
	add.s32 	%r13460, %r13459, -2139062144;
	xor.b32  	%r13461, %r13460, -2139062144;
	xor.b32  	%r13462, %r13460, %r3231;
	and.b32  	%r3229, %r13462, %r13458;
	// begin inline asm
	prmt.b32 %r3229, %r3229, 0, 0xba98;
	// end inline asm
	// begin inline asm
	prmt.b32 %r3231, %r3231, 0, 0xba98;
	// end inline asm
	xor.b32  	%r13463, %r3231, 2139062143;
	not.b32 	%r13464, %r3229;
	and.b32  	%r13465, %r13461, %r13464;
	and.b32  	%r13466, %r13463, %r3229;
	or.b32  	%r3262, %r13465, %r13466;
	ld.shared.u32 	%r13467, [%r9442+12700];
	shr.s32 	%r13468, %r13467, %r9416;
	and.b32  	%r3235, %r13468, 50529027;
	ld.shared.u32 	%r13469, [%r9884+28];
	shr.s32 	%r13470, %r13469, %r9449;
	shl.b32 	%r13471, %r13470, 2;
	and.b32  	%r13472, %r13471, 67372036;
	or.b32  	%r13473, %r13472, %r3235;
	sub.s32 	%r13474, %r3235, %r13472;
	add.s32 	%r13475, %r13474, -2139062144;
	xor.b32  	%r13476, %r13475, -2139062144;
	xor.b32  	%r13477, %r13475, %r3235;
	and.b32  	%r3233, %r13477, %r13473;
	// begin inline asm
	prmt.b32 %r3233, %r3233, 0, 0xba98;
	// end inline asm
	// begin inline asm
	prmt.b32 %r3235, %r3235, 0, 0xba98;
	// end inline asm
	xor.b32  	%r13478, %r3235, 2139062143;
	not.b32 	%r13479, %r3233;
	and.b32  	%r13480, %r13476, %r13479;
	and.b32  	%r13481, %r13478, %r3233;
	or.b32  	%r3266, %r13480, %r13481;
	ld.shared.u32 	%r3239, [%r9576+3584];
	// begin inline asm
	dp4a.s32.s32 %r3237, %r3238, %r3239, %r9400;
	// end inline asm
	ld.shared.u32 	%r3243, [%r9576+3588];
	// begin inline asm
	dp4a.s32.s32 %r3241, %r3242, %r3243, %r3237;
	// end inline asm
	ld.shared.u32 	%r3247, [%r9576+3592];
	// begin inline asm
	dp4a.s32.s32 %r3245, %r3246, %r3247, %r3241;
	// end inline asm
	ld.shared.u32 	%r3251, [%r9576+3596];
	// begin inline asm
	dp4a.s32.s32 %r3249, %r3250, %r3251, %r3245;
	// end inline asm
	ld.shared.s8 	%r13482, [%r10009];
	mul.lo.s32 	%r13483, %r3249, %r13482;
	ld.shared.u32 	%r3255, [%r9576+3600];
	// begin inline asm
	dp4a.s32.s32 %r3253, %r3254, %r3255, %r9400;
	// end inline asm
	ld.shared.u32 	%r3259, [%r9576+3604];
	// begin inline asm
	dp4a.s32.s32 %r3257, %r3258, %r3259, %r3253;
	// end inline asm
	ld.shared.u32 	%r3263, [%r9576+3608];
	// begin inline asm
	dp4a.s32.s32 %r3261, %r3262, %r3263, %r3257;
	// end inline asm
	ld.shared.u32 	%r3267, [%r9576+3612];
	// begin inline asm
	dp4a.s32.s32 %r3265, %r3266, %r3267, %r3261;
	// end inline asm
	ld.shared.s8 	%r13484, [%r10009+1];
	mad.lo.s32 	%r13485, %r3265, %r13484, %r13483;
	ld.shared.f32 	%f886, [%r10008];
	mul.f32 	%f887, %f886, %f883;
	cvt.rn.f32.s32 	%f888, %r13485;
	fma.rn.f32 	%f1761, %f887, %f888, %f1761;
	ld.shared.u32 	%r13486, [%r9442];
	shr.s32 	%r13487, %r13486, %r9416;
	and.b32  	%r3271, %r13487, 50529027;
	ld.shared.u32 	%r13488, [%r9447];
	shr.s32 	%r13489, %r13488, %r9449;
	shl.b32 	%r13490, %r13489, 2;
	and.b32  	%r13491, %r13490, 67372036;
	or.b32  	%r13492, %r13491, %r3271;
	sub.s32 	%r13493, %r3271, %r13491;
	add.s32 	%r13494, %r13493, -2139062144;
	xor.b32  	%r13495, %r13494, -2139062144;
	xor.b32  	%r13496, %r13494, %r3271;
	and.b32  	%r3269, %r13496, %r13492;
	// begin inline asm
	prmt.b32 %r3269, %r3269, 0, 0xba98;
	// end inline asm
	// begin inline asm
	prmt.b32 %r3271, %r3271, 0, 0xba98;
	// end inline asm
	xor.b32  	%r13497, %r3271, 2139062143;
	not.b32 	%r13498, %r3269;
	and.b32  	%r13499, %r13495, %r13498;
	and.b32  	%r13500, %r13497, %r3269;
	or.b32  	%r3302, %r13499, %r13500;
	ld.shared.u32 	%r13501, [%r9442+4];
	shr.s32 	%r13502, %r13501, %r9416;
	and.b32  	%r3275, %r13502, 50529027;
	ld.shared.u32 	%r13503, [%r9447+4];
	shr.s32 	%r13504, %r13503, %r9449;
	shl.b32 	%r13505, %r13504, 2;
	and.b32  	%r13506, %r13505, 67372036;
	or.b32  	%r13507, %r13506, %r3275;
	sub.s32 	%r13508, %r3275, %r13506;
	add.s32 	%r13509, %r13508, -2139062144;
	xor.b32  	%r13510, %r13509, -2139062144;
	xor.b32  	%r13511, %r13509, %r3275;
	and.b32  	%r3273, %r13511, %r13507;
	// begin inline asm
	prmt.b32 %r3273, %r3273, 0, 0xba98;
	// end inline asm
	// begin inline asm
	prmt.b32 %r3275, %r3275, 0, 0xba98;
	// end inline asm
	xor.b32  	%r13512, %r3275, 2139062143;
	not.b32 	%r13513, %r3273;
	and.b32  	%r13514, %r13510, %r13513;
	and.b32  	%r13515, %r13512, %r3273;
	or.b32  	%r3306, %r13514, %r13515;
	ld.shared.u32 	%r13516, [%r9442+8];
	shr.s32 	%r13517, %r13516, %r9416;
	and.b32  	%r3279, %r13517, 50529027;
	ld.shared.u32 	%r13518, [%r9447+8];
	shr.s32 	%r13519, %r13518, %r9449;
	shl.b32 	%r13520, %r13519, 2;
	and.b32  	%r13521, %r13520, 67372036;
	or.b32  	%r13522, %r13521, %r3279;
	sub.s32 	%r13523, %r3279, %r13521;
	add.s32 	%r13524, %r13523, -2139062144;
	xor.b32  	%r13525, %r13524, -2139062144;
	xor.b32  	%r13526, %r13524, %r3279;
	and.b32  	%r3277, %r13526, %r13522;
	// begin inline asm
	prmt.b32 %r3277, %r3277, 0, 0xba98;
	// end inline asm
	// begin inline asm
	prmt.b32 %r3279, %r3279, 0, 0xba98;
	// end inline asm
	xor.b32  	%r13527, %r3279, 2139062143;
	not.b32 	%r13528, %r3277;
	and.b32  	%r13529, %r13525, %r13528;
	and.b32  	%r13530, %r13527, %r3277;
	or.b32  	%r3310, %r13529, %r13530;
	ld.shared.u32 	%r13531, [%r9442+12];
	shr.s32 	%r13532, %r13531, %r9416;
	and.b32  	%r3283, %r13532, 50529027;
	ld.shared.u32 	%r13533, [%r9447+12];
	shr.s32 	%r13534, %r13533, %r9449;
	shl.b32 	%r13535, %r13534, 2;
	and.b32  	%r13536, %r13535, 67372036;
	or.b32  	%r13537, %r13536, %r3283;
	sub.s32 	%r13538, %r3283, %r13536;
	add.s32 	%r13539, %r13538, -2139062144;
	xor.b32  	%r13540, %r13539, -2139062144;
	xor.b32  	%r13541, %r13539, %r3283;
	and.b32  	%r3281, %r13541, %r13537;
	// begin inline asm
	prmt.b32 %r3281, %r3281, 0, 0xba98;
	// end inline asm
	// begin inline asm
	prmt.b32 %r3283, %r3283, 0, 0xba98;
	// end inline asm
	xor.b32  	%r13542, %r3283, 2139062143;
	not.b32 	%r13543, %r3281;
	and.b32  	%r13544, %r13540, %r13543;
	and.b32  	%r13545, %r13542, %r3281;
	or.b32  	%r3314, %r13544, %r13545;
	ld.shared.u32 	%r13546, [%r9442+16];
	shr.s32 	%r13547, %r13546, %r9416;
	and.b32  	%r3287, %r13547, 50529027;
	ld.shared.u32 	%r13548, [%r9447+16];
	shr.s32 	%r13549, %r13548, %r9449;
	shl.b32 	%r13550, %r13549, 2;
	and.b32  	%r13551, %r13550, 67372036;
	or.b32  	%r13552, %r13551, %r3287;
	sub.s32 	%r13553, %r3287, %r13551;
	add.s32 	%r13554, %r13553, -2139062144;
	xor.b32  	%r13555, %r13554, -2139062144;
	xor.b32  	%r13556, %r13554, %r3287;
	and.b32  	%r3285, %r13556, %r13552;
	// begin inline asm
	prmt.b32 %r3285, %r3285, 0, 0xba98;
	// end inline asm
	// begin inline asm
	prmt.b32 %r3287, %r3287, 0, 0xba98;
	// end inline asm
	xor.b32  	%r13557, %r3287, 2139062143;
	not.b32 	%r13558, %r3285;
	and.b32  	%r13559, %r13555, %r13558;
	and.b32  	%r13560, %r13557, %r3285;
	or.b32  	%r3318, %r13559, %r13560;
	ld.shared.u32 	%r13561, [%r9442+20];
	shr.s32 	%r13562, %r13561, %r9416;
	and.b32  	%r3291, %r13562, 50529027;
	ld.shared.u32 	%r13563, [%r9447+20];
	shr.s32 	%r13564, %r13563, %r9449;
	shl.b32 	%r13565, %r13564, 2;
	and.b32  	%r13566, %r13565, 67372036;
	or.b32  	%r13567, %r13566, %r3291;
	sub.s32 	%r13568, %r3291, %r13566;
	add.s32 	%r13569, %r13568, -2139062144;
	xor.b32  	%r13570, %r13569, -2139062144;
	xor.b32  	%r13571, %r13569, %r3291;
	and.b32  	%r3289, %r13571, %r13567;
	// begin inline asm
	prmt.b32 %r3289, %r3289, 0, 0xba98;
	// end inline asm
	// begin inline asm
	prmt.b32 %r3291, %r3291, 0, 0xba98;
	// end inline asm
	xor.b32  	%r13572, %r3291, 2139062143;
	not.b32 	%r13573, %r3289;
	and.b32  	%r13574, %r13570, %r13573;
	and.b32  	%r13575, %r13572, %r3289;
	or.b32  	%r3322, %r13574, %r13575;
	ld.shared.u32 	%r13576, [%r9442+24];
	shr.s32 	%r13577, %r13576, %r9416;
	and.b32  	%r3295, %r13577, 50529027;
	ld.shared.u32 	%r13578, [%r9447+24];
	shr.s32 	%r13579, %r13578, %r9449;
	shl.b32 	%r13580, %r13579, 2;
	and.b32  	%r13581, %r13580, 67372036;
	or.b32  	%r13582, %r13581, %r3295;
	sub.s32 	%r13583, %r3295, %r13581;
	add.s32 	%r13584, %r13583, -2139062144;
	xor.b32  	%r13585, %r13584, -2139062144;
	xor.b32  	%r13586, %r13584, %r3295;
	and.b32  	%r3293, %r13586, %r13582;
	// begin inline asm
	prmt.b32 %r3293, %r3293, 0, 0xba98;
	// end inline asm
	// begin inline asm
	prmt.b32 %r3295, %r3295, 0, 0xba98;
	// end inline asm
	xor.b32  	%r13587, %r3295, 2139062143;
	not.b32 	%r13588, %r3293;
	and.b32  	%r13589, %r13585, %r13588;
	and.b32  	%r13590, %r13587, %r3293;
	or.b32  	%r3326, %r13589, %r13590;
	ld.shared.u32 	%r13591, [%r9442+28];
	shr.s32 	%r13592, %r13591, %r9416;
	and.b32  	%r3299, %r13592, 50529027;
	ld.shared.u32 	%r13593, [%r9447+28];
	shr.s32 	%r13594, %r13593, %r9449;
	shl.b32 	%r13595, %r13594, 2;
	and.b32  	%r13596, %r13595, 67372036;
	or.b32  	%r13597, %r13596, %r3299;
	sub.s32 	%r13598, %r3299, %r13596;
	add.s32 	%r13599, %r13598, -2139062144;
	xor.b32  	%r13600, %r13599, -2139062144;
	xor.b32  	%r13601, %r13599, %r3299;
	and.b32  	%r3297, %r13601, %r13597;
	// begin inline asm
	prmt.b32 %r3297, %r3297, 0, 0xba98;
	// end inline asm
	// begin inline asm
	prmt.b32 %r3299, %r3299, 0, 0xba98;
	// end inline asm
	xor.b32  	%r13602, %r3299, 2139062143;
	not.b32 	%r13603, %r3297;
	and.b32  	%r13604, %r13600, %r13603;
	and.b32  	%r13605, %r13602, %r3297;
	or.b32  	%r3330, %r13604, %r13605;
	ld.shared.u32 	%r3303, [%r9576+4096];
	// begin inline asm
	dp4a.s32.s32 %r3301, %r3302, %r3303, %r9400;
	// end inline asm
	ld.shared.u32 	%r3307, [%r9576+4100];
	// begin inline asm
	dp4a.s32.s32 %r3305, %r3306, %r3307, %r3301;
	// end inline asm
	ld.shared.u32 	%r3311, [%r9576+4104];
	// begin inline asm
	dp4a.s32.s32 %r3309, %r3310, %r3311, %r3305;
	// end inline asm
	ld.shared.u32 	%r3315, [%r9576+4108];
	// begin inline asm
	dp4a.s32.s32 %r3313, %r3314, %r3315, %r3309;
	// end inline asm
	ld.shared.s8 	%r13606, [%r9577];
	mul.lo.s32 	%r13607, %r3313, %r13606;
	ld.shared.u32 	%r3319, [%r9576+4112];
	// begin inline asm
	dp4a.s32.s32 %r3317, %r3318, %r3319, %r9400;
	// end inline asm
	ld.shared.u32 	%r3323, [%r9576+4116];
	// begin inline asm
	dp4a.s32.s32 %r3321, %r3322, %r3323, %r3317;
	// end inline asm
	ld.shared.u32 	%r3327, [%r9576+4120];
	// begin inline asm
	dp4a.s32.s32 %r3325, %r3326, %r3327, %r3321;
	// end inline asm
	ld.shared.u32 	%r3331, [%r9576+4124];
	// begin inline asm
	dp4a.s32.s32 %r3329, %r3330, %r3331, %r3325;
	// end inline asm
	ld.shared.s8 	%r13608, [%r9577+1];
	mad.lo.s32 	%r13609, %r3329, %r13608, %r13607;
	ld.shared.f32 	%f889, [%r9573];
	ld.shared.f32 	%f890, [%r9426+512];
	mul.f32 	%f891, %f889, %f890;
	cvt.rn.f32.s32 	%f892, %r13609;
	fma.rn.f32 	%f1856, %f891, %f892, %f1856;
	ld.shared.u32 	%r13610, [%r9442+4224];
	shr.s32 	%r13611, %r13610, %r9416;
	and.b32  	%r3335, %r13611, 50529027;
	ld.shared.u32 	%r13612, [%r9596];
	shr.s32 	%r13613, %r13612, %r9449;
	shl.b32 	%r13614, %r13613, 2;
	and.b32  	%r13615, %r13614, 67372036;
	or.b32  	%r13616, %r13615, %r3335;
	sub.s32 	%r13617, %r3335, %r13615;
	add.s32 	%r13618, %r13617, -2139062144;
	xor.b32  	%r13619, %r13618, -2139062144;
	xor.b32  	%r13620, %r13618, %r3335;
	and.b32  	%r3333, %r13620, %r13616;
	// begin inline asm
	prmt.b32 %r3333, %r3333, 0, 0xba98;
	// end inline asm
	// begin inline asm
	prmt.b32 %r3335, %r3335, 0, 0xba98;
	// end inline asm
	xor.b32  	%r13621, %r3335, 2139062143;
	not.b32 	%r13622, %r3333;
	and.b32  	%r13623, %r13619, %r13622;
	and.b32  	%r13624, %r13621, %r3333;
	or.b32  	%r3366, %r13623, %r13624;
	ld.shared.u32 	%r13625, [%r9442+4228];
	shr.s32 	%r13626, %r13625, %r9416;
	and.b32  	%r3339, %r13626, 50529027;
	ld.shared.u32 	%r13627, [%r9596+4];
	shr.s32 	%r13628, %r13627, %r9449;
	shl.b32 	%r13629, %r13628, 2;
	and.b32  	%r13630, %r13629, 67372036;
	or.b32  	%r13631, %r13630, %r3339;
	sub.s32 	%r13632, %r3339, %r13630;
	add.s32 	%r13633, %r13632, -2139062144;
	xor.b32  	%r13634, %r13633, -2139062144;
	xor.b32  	%r13635, %r13633, %r3339;
	and.b32  	%r3337, %r13635, %r13631;
	// begin inline asm
	prmt.b32 %r3337, %r3337, 0, 0xba98;
	// end inline asm
	// begin inline asm
	prmt.b32 %r3339, %r3339, 0, 0xba98;
	// end inline asm
	xor.b32  	%r13636, %r3339, 2139062143;
	not.b32 	%r13637, %r3337;
	and.b32  	%r13638, %r13634, %r13637;
	and.b32  	%r13639, %r13636, %r3337;
	or.b32  	%r3370, %r13638, %r13639;
	ld.shared.u32 	%r13640, [%r9442+4232];
	shr.s32 	%r13641, %r13640, %r9416;
	and.b32  	%r3343, %r13641, 50529027;
	ld.shared.u32 	%r13642, [%r9596+8];
	shr.s32 	%r13643, %r13642, %r9449;
	shl.b32 	%r13644, %r13643, 2;
	and.b32  	%r13645, %r13644, 67372036;
	or.b32  	%r13646, %r13645, %r3343;
	sub.s32 	%r13647, %r3343, %r13645;
	add.s32 	%r13648, %r13647, -2139062144;
	xor.b32  	%r13649, %r13648, -2139062144;
	xor.b32  	%r13650, %r13648, %r3343;
	and.b32  	%r3341, %r13650, %r13646;
	// begin inline asm
	prmt.b32 %r3341, %r3341, 0, 0xba98;
	// end inline asm
	// begin inline asm
	prmt.b32 %r3343, %r3343, 0, 0xba98;
	// end inline asm
	xor.b32  	%r13651, %r3343, 2139062143;
	not.b32 	%r13652, %r3341;
	and.b32  	%r13653, %r13649, %r13652;
	and.b32  	%r13654, %r13651, %r3341;
	or.b32  	%r3374, %r13653, %r13654;
	ld.shared.u32 	%r13655, [%r9442+4236];
	shr.s32 	%r13656, %r13655, %r9416;
	and.b32  	%r3347, %r13656, 50529027;
	ld.shared.u32 	%r13657, [%r9596+12];
	shr.s32 	%r13658, %r13657, %r9449;
	shl.b32 	%r13659, %r13658, 2;
	and.b32  	%r13660, %r13659, 67372036;
	or.b32  	%r13661, %r13660, %r3347;
	sub.s32 	%r13662, %r3347, %r13660;
	add.s32 	%r13663, %r13662, -2139062144;
	xor.b32  	%r13664, %r13663, -2139062144;
	xor.b32  	%r13665, %r13663, %r3347;
	and.b32  	%r3345, %r13665, %r13661;
	// begin inline asm
	prmt.b32 %r3345, %r3345, 0, 0xba98;
	// end inline asm
	// begin inline asm
	prmt.b32 %r3347, %r3347, 0, 0xba98;
	// end inline asm
	xor.b32  	%r13666, %r3347, 2139062143;
	not.b32 	%r13667, %r3345;
	and.b32  	%r13668, %r13664, %r13667;
	and.b32  	%r13669, %r13666, %r3345;
	or.b32  	%r3378, %r13668, %r13669;
	ld.shared.u32 	%r13670, [%r9442+4240];
	shr.s32 	%r13671, %r13670, %r9416;
	and.b32  	%r3351, %r13671, 50529027;
	ld.shared.u32 	%r13672, [%r9596+16];
	shr.s32 	%r13673, %r13672, %r9449;
	shl.b32 	%r13674, %r13673, 2;
	and.b32  	%r13675, %r13674, 67372036;
	or.b32  	%r13676, %r13675, %r3351;
	sub.s32 	%r13677, %r3351, %r13675;
	add.s32 	%r13678, %r13677, -2139062144;
	xor.b32  	%r13679, %r13678, -2139062144;
	xor.b32  	%r13680, %r13678, %r3351;
	and.b32  	%r3349, %r13680, %r13676;
	// begin inline asm
	prmt.b32 %r3349, %r3349, 0, 0xba98;
	// end inline asm
	// begin inline asm
	prmt.b32 %r3351, %r3351, 0, 0xba98;
	// end inline asm
	xor.b32  	%r13681, %r3351, 2139062143;
	not.b32 	%r13682, %r3349;
	and.b32  	%r13683, %r13679, %r13682;
	and.b32  	%r13684, %r13681, %r3349;
	or.b32  	%r3382, %r13683, %r13684;
	ld.shared.u32 	%r13685, [%r9442+4244];
	shr.s32 	%r13686, %r13685, %r9416;
	and.b32  	%r3355, %r13686, 50529027;
	ld.shared.u32 	%r13687, [%r9596+20];
	shr.s32 	%r13688, %r13687, %r9449;
	shl.b32 	%r13689, %r13688, 2;
	and.b32  	%r13690, %r13689, 67372036;
	or.b32  	%r13691, %r13690, %r3355;
	sub.s32 	%r13692, %r3355, %r13690;
	add.s32 	%r13693, %r13692, -2139062144;
	xor.b32  	%r13694, %r13693, -2139062144;
	xor.b32  	%r13695, %r13693, %r3355;
	and.b32  	%r3353, %r13695, %r13691;
	// begin inline asm
	prmt.b32 %r3353, %r3353, 0, 0xba98;
	// end inline asm
	// begin inline asm
	prmt.b32 %r3355, %r3355, 0, 0xba98;
	// end inline asm
	xor.b32  	%r13696, %r3355, 2139062143;
	not.b32 	%r13697, %r3353;
	and.b32  	%r13698, %r13694, %r13697;
	and.b32  	%r13699, %r13696, %r3353;
	or.b32  	%r3386, %r13698, %r13699;
	ld.shared.u32 	%r13700, [%r9442+4248];
	shr.s32 	%r13701, %r13700, %r9416;
	and.b32  	%r3359, %r13701, 50529027;
	ld.shared.u32 	%r13702, [%r9596+24];
	shr.s32 	%r13703, %r13702, %r9449;
	shl.b32 	%r13704, %r13703, 2;
	and.b32  	%r13705, %r13704, 67372036;
	or.b32  	%r13706, %r13705, %r3359;
	sub.s32 	%r13707, %r3359, %r13705;
	add.s32 	%r13708, %r13707, -2139062144;
	xor.b32  	%r13709, %r13708, -2139062144;
	xor.b32  	%r13710, %r13708, %r3359;
	and.b32  	%r3357, %r13710, %r13706;
	// begin inline asm
	prmt.b32 %r3357, %r3357, 0, 0xba98;
	// end inline asm
	// begin inline asm
	prmt.b32 %r3359, %r3359, 0, 0xba98;
	// end inline asm
	xor.b32  	%r13711, %r3359, 2139062143;
	not.b32 	%r13712, %r3357;
	and.b32  	%r13713, %r13709, %r13712;
	and.b32  	%r13714, %r13711, %r3357;
	or.b32  	%r3390, %r13713, %r13714;
	ld.shared.u32 	%r13715, [%r9442+4252];
	shr.s32 	%r13716, %r13715, %r9416;
	and.b32  	%r3363, %r13716, 50529027;
	ld.shared.u32 	%r13717, [%r9596+28];
	shr.s32 	%r13718, %r13717, %r9449;
	shl.b32 	%r13719, %r13718, 2;
	and.b32  	%r13720, %r13719, 67372036;
	or.b32  	%r13721, %r13720, %r3363;
	sub.s32 	%r13722, %r3363, %r13720;
	add.s32 	%r13723, %r13722, -2139062144;
	xor.b32  	%r13724, %r13723, -2139062144;
	xor.b32  	%r13725, %r13723, %r3363;
	and.b32  	%r3361, %r13725, %r13721;
	// begin inline asm
	prmt.b32 %r3361, %r3361, 0, 0xba98;
	// end inline asm
	// begin inline asm
	prmt.b32 %r3363, %r3363, 0, 0xba98;
	// end inline asm
	xor.b32  	%r13726, %r3363, 2139062143;
	not.b32 	%r13727, %r3361;
	and.b32  	%r13728, %r13724, %r13727;
	and.b32  	%r13729, %r13726, %r3361;
	or.b32  	%r3394, %r13728, %r13729;
	ld.shared.u32 	%r3367, [%r9576+4096];
	// begin inline asm
	dp4a.s32.s32 %r3365, %r3366, %r3367, %r9400;
	// end inline asm
	ld.shared.u32 	%r3371, [%r9576+4100];
	// begin inline asm
	dp4a.s32.s32 %r3369, %r3370, %r3371, %r3365;
	// end inline asm
	ld.shared.u32 	%r3375, [%r9576+4104];
	// begin inline asm
	dp4a.s32.s32 %r3373, %r3374, %r3375, %r3369;
	// end inline asm
	ld.shared.u32 	%r3379, [%r9576+4108];
	// begin inline asm
	dp4a.s32.s32 %r3377, %r3378, %r3379, %r3373;
	// end inline asm
	ld.shared.s8 	%r13730, [%r9721];
	mul.lo.s32 	%r13731, %r3377, %r13730;
	ld.shared.u32 	%r3383, [%r9576+4112];
	// begin inline asm
	dp4a.s32.s32 %r3381, %r3382, %r3383, %r9400;
	// end inline asm
	ld.shared.u32 	%r3387, [%r9576+4116];
	// begin inline asm
	dp4a.s32.s32 %r3385, %r3386, %r3387, %r3381;
	// end inline asm
	ld.shared.u32 	%r3391, [%r9576+4120];
	// begin inline asm
	dp4a.s32.s32 %r3389, %r3390, %r3391, %r3385;
	// end inline asm
	ld.shared.u32 	%r3395, [%r9576+4124];
	// begin inline asm
	dp4a.s32.s32 %r3393, %r3394, %r3395, %r3389;
	// end inline asm
	ld.shared.s8 	%r13732, [%r9721+1];
	mad.lo.s32 	%r13733, %r3393, %r13732, %r13731;
	ld.shared.f32 	%f893, [%r9720];
	mul.f32 	%f894, %f893, %f890;
	cvt.rn.f32.s32 	%f895, %r13733;
	fma.rn.f32 	%f1824, %f894, %f895, %f1824;
	ld.shared.u32 	%r13734, [%r9442+8448];
	shr.s32 	%r13735, %r13734, %r9416;
	and.b32  	%r3399, %r13735, 50529027;
	ld.shared.u32 	%r13736, [%r9740];
	shr.s32 	%r13737, %r13736, %r9449;
	shl.b32 	%r13738, %r13737, 2;
	and.b32  	%r13739, %r13738, 67372036;
	or.b32  	%r13740, %r13739, %r3399;
	sub.s32 	%r13741, %r3399, %r13739;
	add.s32 	%r13742, %r13741, -2139062144;
	xor.b32  	%r13743, %r13742, -2139062144;
	xor.b32  	%r13744, %r13742, %r3399;
	and.b32  	%r3397, %r13744, %r13740;
	// begin inline asm
	prmt.b32 %r3397, %r3397, 0, 0xba98;
	// end inline asm
	// begin inline asm
	prmt.b32 %r3399, %r3399, 0, 0xba98;
	// end inline asm
	xor.b32  	%r13745, %r3399, 2139062143;
	not.b32 	%r13746, %r3397;
	and.b32  	%r13747, %r13743, %r13746;
	and.b32  	%r13748, %r13745, %r3397;
	or.b32  	%r3430, %r13747, %r13748;
	ld.shared.u32 	%r13749, [%r9442+8452];
	shr.s32 	%r13750, %r13749, %r9416;
	and.b32  	%r3403, %r13750, 50529027;
	ld.shared.u32 	%r13751, [%r9740+4];
	shr.s32 	%r13752, %r13751, %r9449;
	shl.b32 	%r13753, %r13752, 2;
	and.b32  	%r13754, %r13753, 67372036;
	or.b32  	%r13755, %r13754, %r3403;
	sub.s32 	%r13756, %r3403, %r13754;
	add.s32 	%r13757, %r13756, -2139062144;
	xor.b32  	%r13758, %r13757, -2139062144;
	xor.b32  	%r13759, %r13757, %r3403;
	and.b32  	%r3401, %r13759, %r13755;
	// begin inline asm
	prmt.b32 %r3401, %r3401, 0, 0xba98;
	// end inline asm
	// begin inline asm
	prmt.b32 %r3403, %r3403, 0, 0xba98;
	// end inline asm
	xor.b32  	%r13760, %r3403, 2139062143;
	not.b32 	%r13761, %r3401;
	and.b32  	%r13762, %r13758, %r13761;
	and.b32  	%r13763, %r13760, %r3401;
	or.b32  	%r3434, %r13762, %r13763;
	ld.shared.u32 	%r13764, [%r9442+8456];
	shr.s32 	%r13765, %r13764, %r9416;
	and.b32  	%r3407, %r13765, 50529027;
	ld.shared.u32 	%r13766, [%r9740+8];
	shr.s32 	%r13767, %r13766, %r9449;
	shl.b32 	%r13768, %r13767, 2;
	and.b32  	%r13769, %r13768, 67372036;
	or.b32  	%r13770, %r13769, %r3407;
	sub.s32 	%r13771, %r3407, %r13769;
	add.s32 	%r13772, %r13771, -2139062144;
	xor.b32  	%r13773, %r13772, -2139062144;
	xor.b32  	%r13774, %r13772, %r3407;
	and.b32  	%r3405, %r13774, %r13770;
	// begin inline asm
	prmt.b32 %r3405, %r3405, 0, 0xba98;
	// end inline asm
	// begin inline asm
	prmt.b32 %r3407, %r3407, 0, 0xba98;
	// end inline asm
	xor.b32  	%r13775, %r3407, 2139062143;
	not.b32 	%r13776, %r3405;
	and.b32  	%r13777, %r13773, %r13776;
	and.b32  	%r13778, %r13775, %r3405;
	or.b32  	%r3438, %r13777, %r13778;
	ld.shared.u32 	%r13779, [%r9442+8460];
	shr.s32 	%r13780, %r13779, %r9416;
	and.b32  	%r3411, %r13780, 50529027;
	ld.shared.u32 	%r13781, [%r9740+12];
	shr.s32 	%r13782, %r13781, %r9449;
	shl.b32 	%r13783, %r13782, 2;
	and.b32  	%r13784, %r13783, 67372036;
	or.b32  	%r13785, %r13784, %r3411;
	sub.s32 	%r13786, %r3411, %r13784;
	add.s32 	%r13787, %r13786, -2139062144;
	xor.b32  	%r13788, %r13787, -2139062144;
	xor.b32  	%r13789, %r13787, %r3411;
	and.b32  	%r3409, %r13789, %r13785;
	// begin inline asm
	prmt.b32 %r3409, %r3409, 0, 0xba98;
	// end inline asm
	// begin inline asm
	prmt.b32 %r3411, %r3411, 0, 0xba98;
	// end inline asm
	xor.b32  	%r13790, %r3411, 2139062143;
	not.b32 	%r13791, %r3409;
	and.b32  	%r13792, %r13788, %r13791;
	and.b32  	%r13793, %r13790, %r3409;
	or.b32  	%r3442, %r13792, %r13793;
	ld.shared.u32 	%r13794, [%r9442+8464];
	shr.s32 	%r13795, %r13794, %r9416;
	and.b32  	%r3415, %r13795, 50529027;
	ld.shared.u32 	%r13796, [%r9740+16];
	shr.s32 	%r13797, %r13796, %r9449;
	shl.b32 	%r13798, %r13797, 2;
	and.b32  	%r13799, %r13798, 67372036;
	or.b32  	%r13800, %r13799, %r3415;
	sub.s32 	%r13801, %r3415, %r13799;
	add.s32 	%r13802, %r13801, -2139062144;
	xor.b32  	%r13803, %r13802, -2139062144;
	xor.b32  	%r13804, %r13802, %r3415;
	and.b32  	%r3413, %r13804, %r13800;
	// begin inline asm
	prmt.b32 %r3413, %r3413, 0, 0xba98;
	// end inline asm
	// begin inline asm
	prmt.b32 %r3415, %r3415, 0, 0xba98;
	// end inline asm
	xor.b32  	%r13805, %r3415, 2139062143;
	not.b32 	%r13806, %r3413;
	and.b32  	%r13807, %r13803, %r13806;
	and.b32  	%r13808, %r13805, %r3413;
	or.b32  	%r3446, %r13807, %r13808;
	ld.shared.u32 	%r13809, [%r9442+8468];
	shr.s32 	%r13810, %r13809, %r9416;
	and.b32  	%r3419, %r13810, 50529027;
	ld.shared.u32 	%r13811, [%r9740+20];
	shr.s32 	%r13812, %r13811, %r9449;
	shl.b32 	%r13813, %r13812, 2;
	and.b32  	%r13814, %r13813, 67372036;
	or.b32  	%r13815, %r13814, %r3419;
	sub.s32 	%r13816, %r3419, %r13814;
	add.s32 	%r13817, %r13816, -2139062144;
	xor.b32  	%r13818, %r13817, -2139062144;
	xor.b32  	%r13819, %r13817, %r3419;
	and.b32  	%r3417, %r13819, %r13815;
	// begin inline asm
	prmt.b32 %r3417, %r3417, 0, 0xba98;
	// end inline asm
	// begin inline asm
	prmt.b32 %r3419, %r3419, 0, 0xba98;
	// end inline asm
	xor.b32  	%r13820, %r3419, 2139062143;
	not.b32 	%r13821, %r3417;
	and.b32  	%r13822, %r13818, %r13821;
	and.b32  	%r13823, %r13820, %r3417;
	or.b32  	%r3450, %r13822, %r13823;
	ld.shared.u32 	%r13824, [%r9442+8472];
	shr.s32 	%r13825, %r13824, %r9416;
	and.b32  	%r3423, %r13825, 50529027;
	ld.shared.u32 	%r13826, [%r9740+24];
	shr.s32 	%r13827, %r13826, %r9449;
	shl.b32 	%r13828, %r13827, 2;
	and.b32  	%r13829, %r13828, 67372036;
	or.b32  	%r13830, %r13829, %r3423;
	sub.s32 	%r13831, %r3423, %r13829;
	add.s32 	%r13832, %r13831, -2139062144;
	xor.b32  	%r13833, %r13832, -2139062144;
	xor.b32  	%r13834, %r13832, %r3423;
	and.b32  	%r3421, %r13834, %r13830;
	// begin inline asm
	prmt.b32 %r3421, %r3421, 0, 0xba98;
	// end inline asm
	// begin inline asm
	prmt.b32 %r3423, %r3423, 0, 0xba98;
	// end inline asm
	xor.b32  	%r13835, %r3423, 2139062143;
	not.b32 	%r13836, %r3421;
	and.b32  	%r13837, %r13833, %r13836;
	and.b32  	%r13838, %r13835, %r3421;
	or.b32  	%r3454, %r13837, %r13838;
	ld.shared.u32 	%r13839, [%r9442+8476];
	shr.s32 	%r13840, %r13839, %r9416;
	and.b32  	%r3427, %r13840, 50529027;
	ld.shared.u32 	%r13841, [%r9740+28];
	shr.s32 	%r13842, %r13841, %r9449;
	shl.b32 	%r13843, %r13842, 2;
	and.b32  	%r13844, %r13843, 67372036;
	or.b32  	%r13845, %r13844, %r3427;
	sub.s32 	%r13846, %r3427, %r13844;
	add.s32 	%r13847, %r13846, -2139062144;
	xor.b32  	%r13848, %r13847, -2139062144;
	xor.b32  	%r13849, %r13847, %r3427;
	and.b32  	%r3425, %r13849, %r13845;
	// begin inline asm
	prmt.b32 %r3425, %r3425, 0, 0xba98;
	// end inline asm
	// begin inline asm
	prmt.b32 %r3427, %r3427, 0, 0xba98;
	// end inline asm
	xor.b32  	%r13850, %r3427, 2139062143;
	not.b32 	%r13851, %r3425;
	and.b32  	%r13852, %r13848, %r13851;
	and.b32  	%r13853, %r13850, %r3425;
	or.b32  	%r3458, %r13852, %r13853;
	ld.shared.u32 	%r3431, [%r9576+4096];
	// begin inline asm
	dp4a.s32.s32 %r3429, %r3430, %r3431, %r9400;
	// end inline asm
	ld.shared.u32 	%r3435, [%r9576+4100];
	// begin inline asm
	dp4a.s32.s32 %r3433, %r3434, %r3435, %r3429;
	// end inline asm
	ld.shared.u32 	%r3439, [%r9576+4104];
	// begin inline asm
	dp4a.s32.s32 %r3437, %r3438, %r3439, %r3433;
	// end inline asm
	ld.shared.u32 	%r3443, [%r9576+4108];
	// begin inline asm
	dp4a.s32.s32 %r3441, %r3442, %r3443, %r3437;
	// end inline asm
	ld.shared.s8 	%r13854, [%r9865];
	mul.lo.s32 	%r13855, %r3441, %r13854;
	ld.shared.u32 	%r3447, [%r9576+4112];
	// begin inline asm
	dp4a.s32.s32 %r3445, %r3446, %r3447, %r9400;
	// end inline asm
	ld.shared.u32 	%r3451, [%r9576+4116];
	// begin inline asm
	dp4a.s32.s32 %r3449, %r3450, %r3451, %r3445;
	// end inline asm
	ld.shared.u32 	%r3455, [%r9576+4120];
	// begin inline asm
	dp4a.s32.s32 %r3453, %r3454, %r3455, %r3449;
	// end inline asm
	ld.shared.u32 	%r3459, [%r9576+4124];
	// begin inline asm
	dp4a.s32.s32 %r3457, %r3458, %r3459, %r3453;
	// end inline asm
	ld.shared.s8 	%r13856, [%r9865+1];
	mad.lo.s32 	%r13857, %r3457, %r13856, %r13855;
	ld.shared.f32 	%f896, [%r9864];
	ld.shared.f32 	%f897, [%r9426+512];
	mul.f32 	%f898, %f896, %f897;
	cvt.rn.f32.s32 	%f899, %r13857;
	fma.rn.f32 	%f1792, %f898, %f899, %f1792;
	ld.shared.u32 	%r13858, [%r9442+12672];
	shr.s32 	%r13859, %r13858, %r9416;
	and.b32  	%r3463, %r13859, 50529027;
	ld.shared.u32 	%r13860, [%r9884];
	shr.s32 	%r13861, %r13860, %r9449;
	shl.b32 	%r13862, %r13861, 2;
	and.b32  	%r13863, %r13862, 67372036;
	or.b32  	%r13864, %r13863, %r3463;
	sub.s32 	%r13865, %r3463, %r13863;
	add.s32 	%r13866, %r13865, -2139062144;
	xor.b32  	%r13867, %r13866, -2139062144;
	xor.b32  	%r13868, %r13866, %r3463;
	and.b32  	%r3461, %r13868, %r13864;
	// begin inline asm
	prmt.b32 %r3461, %r3461, 0, 0xba98;
	// end inline asm
	// begin inline asm
	prmt.b32 %r3463, %r3463, 0, 0xba98;
	// end inline asm
	xor.b32  	%r13869, %r3463, 2139062143;
	not.b32 	%r13870, %r3461;
	and.b32  	%r13871, %r13867, %r13870;
	and.b32  	%r13872, %r13869, %r3461;
	or.b32  	%r3494, %r13871, %r13872;
	ld.shared.u32 	%r13873, [%r9442+12676];
	shr.s32 	%r13874, %r13873, %r9416;
	and.b32  	%r3467, %r13874, 50529027;
	ld.shared.u32 	%r13875, [%r9884+4];
	shr.s32 	%r13876, %r13875, %r9449;
	shl.b32 	%r13877, %r13876, 2;
	and.b32  	%r13878, %r13877, 67372036;
	or.b32  	%r13879, %r13878, %r3467;
	sub.s32 	%r13880, %r3467, %r13878;
	add.s32 	%r13881, %r13880, -2139062144;
	xor.b32  	%r13882, %r13881, -2139062144;
	xor.b32  	%r13883, %r13881, %r3467;
	and.b32  	%r3465, %r13883, %r13879;
	// begin inline asm
	prmt.b32 %r3465, %r3465, 0, 0xba98;
	// end inline asm
	// begin inline asm
	prmt.b32 %r3467, %r3467, 0, 0xba98;
	// end inline asm
	xor.b32  	%r13884, %r3467, 2139062143;
	not.b32 	%r13885, %r3465;
	and.b32  	%r13886, %r13882, %r13885;
	and.b32  	%r13887, %r13884, %r3465;
	or.b32  	%r3498, %r13886, %r13887;
	ld.shared.u32 	%r13888, [%r9442+12680];
	shr.s32 	%r13889, %r13888, %r9416;
	and.b32  	%r3471, %r13889, 50529027;
	ld.shared.u32 	%r13890, [%r9884+8];
	shr.s32 	%r13891, %r13890, %r9449;
	shl.b32 	%r13892, %r13891, 2;
	and.b32  	%r13893, %r13892, 67372036;
	or.b32  	%r13894, %r13893, %r3471;
	sub.s32 	%r13895, %r3471, %r13893;
	add.s32 	%r13896, %r13895, -2139062144;
	xor.b32  	%r13897, %r13896, -2139062144;
	xor.b32  	%r13898, %r13896, %r3471;
	and.b32  	%r3469, %r13898, %r13894;
	// begin inline asm
	prmt.b32 %r3469, %r3469, 0, 0xba98;
	// end inline asm
	// begin inline asm
	prmt.b32 %r3471, %r3471, 0, 0xba98;
	// end inline asm
	xor.b32  	%r13899, %r3471, 2139062143;
	not.b32 	%r13900, %r3469;
	and.b32  	%r13901, %r13897, %r13900;
	and.b32  	%r13902, %r13899, %r3469;
	or.b32  	%r3502, %r13901, %r13902;
	ld.shared.u32 	%r13903, [%r9442+12684];
	shr.s32 	%r13904, %r13903, %r9416;
	and.b32  	%r3475, %r13904, 50529027;
	ld.shared.u32 	%r13905, [%r9884+12];
	shr.s32 	%r13906, %r13905, %r9449;
	shl.b32 	%r13907, %r13906, 2;
	and.b32  	%r13908, %r13907, 67372036;
	or.b32  	%r13909, %r13908, %r3475;
	sub.s32 	%r13910, %r3475, %r13908;
	add.s32 	%r13911, %r13910, -2139062144;
	xor.b32  	%r13912, %r13911, -2139062144;
	xor.b32  	%r13913, %r13911, %r3475;
	and.b32  	%r3473, %r13913, %r13909;
	// begin inline asm
	prmt.b32 %r3473, %r3473, 0, 0xba98;
	// end inline asm
	// begin inline asm
	prmt.b32 %r3475, %r3475, 0, 0xba98;
	// end inline asm
	xor.b32  	%r13914, %r3475, 2139062143;
	not.b32 	%r13915, %r3473;
	and.b32  	%r13916, %r13912, %r13915;
	and.b32  	%r13917, %r13914, %r3473;
	or.b32  	%r3506, %r13916, %r13917;
	ld.shared.u32 	%r13918, [%r9442+12688];
	shr.s32 	%r13919, %r13918, %r9416;
	and.b32  	%r3479, %r13919, 50529027;
	ld.shared.u32 	%r13920, [%r9884+16];
	shr.s32 	%r13921, %r13920, %r9449;
	shl.b32 	%r13922, %r13921, 2;
	and.b32  	%r13923, %r13922, 67372036;
	or.b32  	%r13924, %r13923, %r3479;
	sub.s32 	%r13925, %r3479, %r13923;
	add.s32 	%r13926, %r13925, -2139062144;
	xor.b32  	%r13927, %r13926, -2139062144;
	xor.b32  	%r13928, %r13926, %r3479;
	and.b32  	%r3477, %r13928, %r13924;
	// begin inline asm
	prmt.b32 %r3477, %r3477, 0, 0xba98;
	// end inline asm
	// begin inline asm
	prmt.b32 %r3479, %r3479, 0, 0xba98;
	// end inline asm
	xor.b32  	%r13929, %r3479, 2139062143;
	not.b32 	%r13930, %r3477;
	and.b32  	%r13931, %r13927, %r13930;
	and.b32  	%r13932, %r13929, %r3477;
	or.b32  	%r3510, %r13931, %r13932;
	ld.shared.u32 	%r13933, [%r9442+12692];
	shr.s32 	%r13934, %r13933, %r9416;
	and.b32  	%r3483, %r13934, 50529027;
	ld.shared.u32 	%r13935, [%r9884+20];
	shr.s32 	%r13936, %r13935, %r9449;
	shl.b32 	%r13937, %r13936, 2;
	and.b32  	%r13938, %r13937, 67372036;
	or.b32  	%r13939, %r13938, %r3483;
	sub.s32 	%r13940, %r3483, %r13938;
	add.s32 	%r13941, %r13940, -2139062144;
	xor.b32  	%r13942, %r13941, -2139062144;
	xor.b32  	%r13943, %r13941, %r3483;
	and.b32  	%r3481, %r13943, %r13939;
	// begin inline asm
	prmt.b32 %r3481, %r3481, 0, 0xba98;
	// end inline asm
	// begin inline asm
	prmt.b32 %r3483, %r3483, 0, 0xba98;
	// end inline asm
	xor.b32  	%r13944, %r3483, 2139062143;
	not.b32 	%r13945, %r3481;
	and.b32  	%r13946, %r13942, %r13945;
	and.b32  	%r13947, %r13944, %r3481;
	or.b32  	%r3514, %r13946, %r13947;
	ld.shared.u32 	%r13948, [%r9442+12696];
	shr.s32 	%r13949, %r13948, %r9416;
	and.b32  	%r3487, %r13949, 50529027;
	ld.shared.u32 	%r13950, [%r9884+24];
	shr.s32 	%r13951, %r13950, %r9449;
	shl.b32 	%r13952, %r13951, 2;
	and.b32  	%r13953, %r13952, 67372036;
	or.b32  	%r13954, %r13953, %r3487;
	sub.s32 	%r13955, %r3487, %r13953;
	add.s32 	%r13956, %r13955, -2139062144;
	xor.b32  	%r13957, %r13956, -2139062144;
	xor.b32  	%r13958, %r13956, %r3487;
	and.b32  	%r3485, %r13958, %r13954;
	// begin inline asm
	prmt.b32 %r3485, %r3485, 0, 0xba98;
	// end inline asm
	// begin inline asm
	prmt.b32 %r3487, %r3487, 0, 0xba98;
	// end inline asm
	xor.b32  	%r13959, %r3487, 2139062143;
	not.b32 	%r13960, %r3485;
	and.b32  	%r13961, %r13957, %r13960;
	and.b32  	%r13962, %r13959, %r3485;
	or.b32  	%r3518, %r13961, %r13962;
	ld.shared.u32 	%r13963, [%r9442+12700];
	shr.s32 	%r13964, %r13963, %r9416;
	and.b32  	%r3491, %r13964, 50529027;
	ld.shared.u32 	%r13965, [%r9884+28];
	shr.s32 	%r13966, %r13965, %r9449;
	shl.b32 	%r13967, %r13966, 2;
	and.b32  	%r13968, %r13967, 67372036;
	or.b32  	%r13969, %r13968, %r3491;
	sub.s32 	%r13970, %r3491, %r13968;
	add.s32 	%r13971, %r13970, -2139062144;
	xor.b32  	%r13972, %r13971, -2139062144;
	xor.b32  	%r13973, %r13971, %r3491;
	and.b32  	%r3489, %r13973, %r13969;
	// begin inline asm
	prmt.b32 %r3489, %r3489, 0, 0xba98;
	// end inline asm
	// begin inline asm
	prmt.b32 %r3491, %r3491, 0, 0xba98;
	// end inline asm
	xor.b32  	%r13974, %r3491, 2139062143;
	not.b32 	%r13975, %r3489;
	and.b32  	%r13976, %r13972, %r13975;
	and.b32  	%r13977, %r13974, %r3489;
	or.b32  	%r3522, %r13976, %r13977;
	ld.shared.u32 	%r3495, [%r9576+4096];
	// begin inline asm
	dp4a.s32.s32 %r3493, %r3494, %r3495, %r9400;
	// end inline asm
	ld.shared.u32 	%r3499, [%r9576+4100];
	// begin inline asm
	dp4a.s32.s32 %r3497, %r3498, %r3499, %r3493;
	// end inline asm
	ld.shared.u32 	%r3503, [%r9576+4104];
	// begin inline asm
	dp4a.s32.s32 %r3501, %r3502, %r3503, %r3497;
	// end inline asm
	ld.shared.u32 	%r3507, [%r9576+4108];
	// begin inline asm
	dp4a.s32.s32 %r3505, %r3506, %r3507, %r3501;
	// end inline asm
	ld.shared.s8 	%r13978, [%r10009];
	mul.lo.s32 	%r13979, %r3505, %r13978;
	ld.shared.u32 	%r3511, [%r9576+4112];
	// begin inline asm
	dp4a.s32.s32 %r3509, %r3510, %r3511, %r9400;
	// end inline asm
	ld.shared.u32 	%r3515, [%r9576+4116];
	// begin inline asm
	dp4a.s32.s32 %r3513, %r3514, %r3515, %r3509;
	// end inline asm
	ld.shared.u32 	%r3519, [%r9576+4120];
	// begin inline asm
	dp4a.s32.s32 %r3517, %r3518, %r3519, %r3513;
	// end inline asm
	ld.shared.u32 	%r3523, [%r9576+4124];
	// begin inline asm
	dp4a.s32.s32 %r3521, %r3522, %r3523, %r3517;
	// end inline asm
	ld.shared.s8 	%r13980, [%r10009+1];
	mad.lo.s32 	%r13981, %r3521, %r13980, %r13979;
	ld.shared.f32 	%f900, [%r10008];
	mul.f32 	%f901, %f900, %f897;
	cvt.rn.f32.s32 	%f902, %r13981;
	fma.rn.f32 	%f1760, %f901, %f902, %f1760;
	ld.shared.u32 	%r13982, [%r9442];
	shr.s32 	%r13983, %r13982, %r9416;
	and.b32  	%r3527, %r13983, 50529027;
	ld.shared.u32 	%r13984, [%r9447];
	shr.s32 	%r13985, %r13984, %r9449;
	shl.b32 	%r13986, %r13985, 2;
	and.b32  	%r13987, %r13986, 67372036;
	or.b32  	%r13988, %r13987, %r3527;
	sub.s32 	%r13989, %r3527, %r13987;
	add.s32 	%r13990, %r13989, -2139062144;
	xor.b32  	%r13991, %r13990, -2139062144;
	xor.b32  	%r13992, %r13990, %r3527;
	and.b32  	%r3525, %r13992, %r13988;
	// begin inline asm
	prmt.b32 %r3525, %r3525, 0, 0xba98;
	// end inline asm
	// begin inline asm
	prmt.b32 %r3527, %r3527, 0, 0xba98;
	// end inline asm
	xor.b32  	%r13993, %r3527, 2139062143;
	not.b32 	%r13994, %r3525;
	and.b32  	%r13995, %r13991, %r13994;
	and.b32  	%r13996, %r13993, %r3525;
	or.b32  	%r3558, %r13995, %r13996;
	ld.shared.u32 	%r13997, [%r9442+4];
	shr.s32 	%r13998, %r13997, %r9416;
	and.b32  	%r3531, %r13998, 50529027;
	ld.shared.u32 	%r13999, [%r9447+4];
	shr.s32 	%r14000, %r13999, %r9449;
	shl.b32 	%r14001, %r14000, 2;
	and.b32  	%r14002, %r14001, 67372036;
	or.b32  	%r14003, %r14002, %r3531;
	sub.s32 	%r14004, %r3531, %r14002;
	add.s32 	%r14005, %r14004, -2139062144;
	xor.b32  	%r14006, %r14005, -2139062144;
	xor.b32  	%r14007, %r14005, %r3531;
	and.b32  	%r3529, %r14007, %r14003;
	// begin inline asm
	prmt.b32 %r3529, %r3529, 0, 0xba98;
	// end inline asm
	// begin inline asm
	prmt.b32 %r3531, %r3531, 0, 0xba98;
	// end inline asm
	xor.b32  	%r14008, %r3531, 2139062143;
	not.b32 	%r14009, %r3529;
	and.b32  	%r14010, %r14006, %r14009;
	and.b32  	%r14011, %r14008, %r3529;
	or.b32  	%r3562, %r14010, %r14011;
	ld.shared.u32 	%r14012, [%r9442+8];
	shr.s32 	%r14013, %r14012, %r9416;
	and.b32  	%r3535, %r14013, 50529027;
	ld.shared.u32 	%r14014, [%r9447+8];
	shr.s32 	%r14015, %r14014, %r9449;
	shl.b32 	%r14016, %r14015, 2;
	and.b32  	%r14017, %r14016, 67372036;
	or.b32  	%r14018, %r14017, %r3535;
	sub.s32 	%r14019, %r3535, %r14017;
	add.s32 	%r14020, %r14019, -2139062144;
	xor.b32  	%r14021, %r14020, -2139062144;
	xor.b32  	%r14022, %r14020, %r3535;
	and.b32  	%r3533, %r14022, %r14018;
	// begin inline asm
	prmt.b32 %r3533, %r3533, 0, 0xba98;
	// end inline asm
	// begin inline asm
	prmt.b32 %r3535, %r3535, 0, 0xba98;
	// end inline asm
	xor.b32  	%r14023, %r3535, 2139062143;
	not.b32 	%r14024, %r3533;
	and.b32  	%r14025, %r14021, %r14024;
	and.b32  	%r14026, %r14023, %r3533;
	or.b32  	%r3566, %r14025, %r14026;
	ld.shared.u32 	%r14027, [%r9442+12];
	shr.s32 	%r14028, %r14027, %r9416;
	and.b32  	%r3539, %r14028, 50529027;
	ld.shared.u32 	%r14029, [%r9447+12];
	shr.s32 	%r14030, %r14029, %r9449;
	shl.b32 	%r14031, %r14030, 2;
	and.b32  	%r14032, %r14031, 67372036;
	or.b32  	%r14033, %r14032, %r3539;
	sub.s32 	%r14034, %r3539, %r14032;
	add.s32 	%r14035, %r14034, -2139062144;
	xor.b32  	%r14036, %r14035, -2139062144;
	xor.b32  	%r14037, %r14035, %r3539;
	and.b32  	%r3537, %r14037, %r14033;
	// begin inline asm
	prmt.b32 %r3537, %r3537, 0, 0xba98;
	// end inline asm
	// begin inline asm
	prmt.b32 %r3539, %r3539, 0, 0xba98;
	// end inline asm
	xor.b32  	%r14038, %r3539, 2139062143;
	not.b32 	%r14039, %r3537;
	and.b32  	%r14040, %r14036, %r14039;
	and.b32  	%r14041, %r14038, %r3537;
	or.b32  	%r3570, %r14040, %r14041;
	ld.shared.u32 	%r14042, [%r9442+16];
	shr.s32 	%r14043, %r14042, %r9416;
	and.b32  	%r3543, %r14043, 50529027;
	ld.shared.u32 	%r14044, [%r9447+16];
	shr.s32 	%r14045, %r14044, %r9449;
	shl.b32 	%r14046, %r14045, 2;
	and.b32  	%r14047, %r14046, 67372036;
	or.b32  	%r14048, %r14047, %r3543;
	sub.s32 	%r14049, %r3543, %r14047;
	add.s32 	%r14050, %r14049, -2139062144;
	xor.b32  	%r14051, %r14050, -2139062144;
	xor.b32  	%r14052, %r14050, %r3543;
	and.b32  	%r3541, %r14052, %r14048;
	// begin inline asm
	prmt.b32 %r3541, %r3541, 0, 0xba98;
	// end inline asm
	// begin inline asm
	prmt.b32 %r3543, %r3543, 0, 0xba98;
	// end inline asm
	xor.b32  	%r14053, %r3543, 2139062143;
	not.b32 	%r14054, %r3541;
	and.b32  	%r14055, %r14051, %r14054;
	and.b32  	%r14056, %r14053, %r3541;
	or.b32  	%r3574, %r14055, %r14056;
	ld.shared.u32 	%r14057, [%r9442+20];
	shr.s32 	%r14058, %r14057, %r9416;
	and.b32  	%r3547, %r14058, 50529027;
	ld.shared.u32 	%r14059, [%r9447+20];
	shr.s32 	%r14060, %r14059, %r9449;
	shl.b32 	%r14061, %r14060, 2;
	and.b32  	%r14062, %r14061, 67372036;
	or.b32  	%r14063, %r14062, %r3547;
	sub.s32 	%r14064, %r3547, %r14062;
	add.s32 	%r14065, %r14064, -2139062144;
	xor.b32  	%r14066, %r14065, -2139062144;
	xor.b32  	%r14067, %r14065, %r3547;
	and.b32  	%r3545, %r14067, %r14063;
	// begin inline asm
	prmt.b32 %r3545, %r3545, 0, 0xba98;
	// end inline asm
	// begin inline asm
	prmt.b32 %r3547, %r3547, 0, 0xba98;
	// end inline asm
	xor.b32  	%r14068, %r3547, 2139062143;
	not.b32 	%r14069, %r3545;
	and.b32  	%r14070, %r14066, %r14069;
	and.b32  	%r14071, %r14068, %r3545;
	or.b32  	%r3578, %r14070, %r14071;
	ld.shared.u32 	%r14072, [%r9442+24];
	shr.s32 	%r14073, %r14072, %r9416;
	and.b32  	%r3551, %r14073, 50529027;
	ld.shared.u32 	%r14074, [%r9447+24];
	shr.s32 	%r14075, %r14074, %r9449;
	shl.b32 	%r14076, %r14075, 2;
	and.b32  	%r14077, %r14076, 67372036;
	or.b32  	%r14078, %r14077, %r3551;
	sub.s32 	%r14079, %r3551, %r14077;
	add.s32 	%r14080, %r14079, -2139062144;
	xor.b32  	%r14081, %r14080, -2139062144;
	xor.b32  	%r14082, %r14080, %r3551;
	and.b32  	%r3549, %r14082, %r14078;
	// begin inline asm
	prmt.b32 %r3549, %r3549, 0, 0xba98;
	// end inline asm
	// begin inline asm
	prmt.b32 %r3551, %r3551, 0, 0xba98;
	// end inline asm
	xor.b32  	%r14083, %r3551, 2139062143;
	not.b32 	%r14084, %r3549;
	and.b32  	%r14085, %r14081, %r14084;
	and.b32  	%r14086, %r14083, %r3549;
	or.b32  	%r3582, %r14085, %r14086;
	ld.shared.u32 	%r14087, [%r9442+28];
	shr.s32 	%r14088, %r14087, %r9416;
	and.b32  	%r3555, %r14088, 50529027;
	ld.shared.u32 	%r14089, [%r9447+28];
	shr.s32 	%r14090, %r14089, %r9449;
	shl.b32 	%r14091, %r14090, 2;
	and.b32  	%r14092, %r14091, 67372036;
	or.b32  	%r14093, %r14092, %r3555;
	sub.s32 	%r14094, %r3555, %r14092;
	add.s32 	%r14095, %r14094, -2139062144;
	xor.b32  	%r14096, %r14095, -2139062144;
	xor.b32  	%r14097, %r14095, %r3555;
	and.b32  	%r3553, %r14097, %r14093;
	// begin inline asm
	prmt.b32 %r3553, %r3553, 0, 0xba98;
	// end inline asm
	// begin inline asm
	prmt.b32 %r3555, %r3555, 0, 0xba98;
	// end inline asm
	xor.b32  	%r14098, %r3555, 2139062143;
	not.b32 	%r14099, %r3553;
	and.b32  	%r14100, %r14096, %r14099;
	and.b32  	%r14101, %r14098, %r3553;
	or.b32  	%r3586, %r14100, %r14101;
	ld.shared.u32 	%r3559, [%r9576+4608];
	// begin inline asm
	dp4a.s32.s32 %r3557, %r3558, %r3559, %r9400;
	// end inline asm
	ld.shared.u32 	%r3563, [%r9576+4612];
	// begin inline asm
	dp4a.s32.s32 %r3561, %r3562, %r3563, %r3557;
	// end inline asm
	ld.shared.u32 	%r3567, [%r9576+4616];
	// begin inline asm
	dp4a.s32.s32 %r3565, %r3566, %r3567, %r3561;
	// end inline asm
	ld.shared.u32 	%r3571, [%r9576+4620];
	// begin inline asm
	dp4a.s32.s32 %r3569, %r3570, %r3571, %r3565;
	// end inline asm
	ld.shared.s8 	%r14102, [%r9577];
	mul.lo.s32 	%r14103, %r3569, %r14102;
	ld.shared.u32 	%r3575, [%r9576+4624];
	// begin inline asm
	dp4a.s32.s32 %r3573, %r3574, %r3575, %r9400;
	// end inline asm
	ld.shared.u32 	%r3579, [%r9576+4628];
	// begin inline asm
	dp4a.s32.s32 %r3577, %r3578, %r3579, %r3573;
	// end inline asm
	ld.shared.u32 	%r3583, [%r9576+4632];
	// begin inline asm
	dp4a.s32.s32 %r3581, %r3582, %r3583, %r3577;
	// end inline asm
	ld.shared.u32 	%r3587, [%r9576+4636];
	// begin inline asm
	dp4a.s32.s32 %r3585, %r3586, %r3587, %r3581;
	// end inline asm
	ld.shared.s8 	%r14104, [%r9577+1];
	mad.lo.s32 	%r14105, %r3585, %r14104, %r14103;
	ld.shared.f32 	%f903, [%r9573];
	ld.shared.f32 	%f904, [%r9426+576];
	mul.f32 	%f905, %f903, %f904;
	cvt.rn.f32.s32 	%f906, %r14105;
	fma.rn.f32 	%f1855, %f905, %f906, %f1855;
	ld.shared.u32 	%r14106, [%r9442+4224];
	shr.s32 	%r14107, %r14106, %r9416;
	and.b32  	%r3591, %r14107, 50529027;
	ld.shared.u32 	%r14108, [%r9596];
	shr.s32 	%r14109, %r14108, %r9449;
	shl.b32 	%r14110, %r14109, 2;
	and.b32  	%r14111, %r14110, 67372036;
	or.b32  	%r14112, %r14111, %r3591;
	sub.s32 	%r14113, %r3591, %r14111;
	add.s32 	%r14114, %r14113, -2139062144;
	xor.b32  	%r14115, %r14114, -2139062144;
	xor.b32  	%r14116, %r14114, %r3591;
	and.b32  	%r3589, %r14116, %r14112;
	// begin inline asm
	prmt.b32 %r3589, %r3589, 0, 0xba98;
	// end inline asm
	// begin inline asm
	prmt.b32 %r3591, %r3591, 0, 0xba98;
	// end inline asm
	xor.b32  	%r14117, %r3591, 2139062143;
	not.b32 	%r14118, %r3589;
	and.b32  	%r14119, %r14115, %r14118;
	and.b32  	%r14120, %r14117, %r3589;
	or.b32  	%r3622, %r14119, %r14120;
	ld.shared.u32 	%r14121, [%r9442+4228];
	shr.s32 	%r14122, %r14121, %r9416;
	and.b32  	%r3595, %r14122, 50529027;
	ld.shared.u32 	%r14123, [%r9596+4];
	shr.s32 	%r14124, %r14123, %r9449;
	shl.b32 	%r14125, %r14124, 2;
	and.b32  	%r14126, %r14125, 67372036;
	or.b32  	%r14127, %r14126, %r3595;
	sub.s32 	%r14128, %r3595, %r14126;
	add.s32 	%r14129, %r14128, -2139062144;
	xor.b32  	%r14130, %r14129, -2139062144;
	xor.b32  	%r14131, %r14129, %r3595;
	and.b32  	%r3593, %r14131, %r14127;
	// begin inline asm
	prmt.b32 %r3593, %r3593, 0, 0xba98;
	// end inline asm
	// begin inline asm
	prmt.b32 %r3595, %r3595, 0, 0xba98;
	// end inline asm
	xor.b32  	%r14132, %r3595, 2139062143;
	not.b32 	%r14133, %r3593;
	and.b32  	%r14134, %r14130, %r14133;
	and.b32  	%r14135, %r14132, %r3593;
	or.b32  	%r3626, %r14134, %r14135;
	ld.shared.u32 	%r14136, [%r9442+4232];
	shr.s32 	%r14137, %r14136, %r9416;
	and.b32  	%r3599, %r14137, 50529027;
	ld.shared.u32 	%r14138, [%r9596+8];
	shr.s32 	%r14139, %r14138, %r9449;
	shl.b32 	%r14140, %r14139, 2;
	and.b32  	%r14141, %r14140, 67372036;
	or.b32  	%r14142, %r14141, %r3599;
	sub.s32 	%r14143, %r3599, %r14141;
	add.s32 	%r14144, %r14143, -2139062144;
	xor.b32  	%r14145, %r14144, -2139062144;
	xor.b32  	%r14146, %r14144, %r3599;
	and.b32  	%r3597, %r14146, %r14142;
	// begin inline asm
	prmt.b32 %r3597, %r3597, 0, 0xba98;
	// end inline asm
	// begin inline asm
	prmt.b32 %r3599, %r3599, 0, 0xba98;
	// end inline asm
	xor.b32  	%r14147, %r3599, 2139062143;
	not.b32 	%r14148, %r3597;
	and.b32  	%r14149, %r14145, %r14148;
	and.b32  	%r14150, %r14147, %r3597;
	or.b32  	%r3630, %r14149, %r14150;
	ld.shared.u32 	%r14151, [%r9442+4236];
	shr.s32 	%r14152, %r14151, %r9416;
	and.b32  	%r3603, %r14152, 50529027;
	ld.shared.u32 	%r14153, [%r9596+12];
	shr.s32 	%r14154, %r14153, %r9449;
	shl.b32 	%r14155, %r14154, 2;
	and.b32  	%r14156, %r14155, 67372036;
	or.b32  	%r14157, %r14156, %r3603;
	sub.s32 	%r14158, %r3603, %r14156;
	add.s32 	%r14159, %r14158, -2139062144;
	xor.b32  	%r14160, %r14159, -2139062144;
	xor.b32  	%r14161, %r14159, %r3603;
	and.b32  	%r3601, %r14161, %r14157;
	// begin inline asm
	prmt.b32 %r3601, %r3601, 0, 0xba98;
	// end inline asm
	// begin inline asm
	prmt.b32 %r3603, %r3603, 0, 0xba98;
	// end inline asm
	xor.b32  	%r14162, %r3603, 2139062143;
	not.b32 	%r14163, %r3601;
	and.b32  	%r14164, %r14160, %r14163;
	and.b32  	%r14165, %r14162, %r3601;
	or.b32  	%r3634, %r14164, %r14165;
	ld.shared.u32 	%r14166, [%r9442+4240];
	shr.s32 	%r14167, %r14166, %r9416;
	and.b32  	%r3607, %r14167, 50529027;
	ld.shared.u32 	%r14168, [%r9596+16];
	shr.s32 	%r14169, %r14168, %r9449;
	shl.b32 	%r14170, %r14169, 2;
	and.b32  	%r14171, %r14170, 67372036;
	or.b32  	%r14172, %r14171, %r3607;
	sub.s32 	%r14173, %r3607, %r14171;
	add.s32 	%r14174, %r14173, -2139062144;
	xor.b32  	%r14175, %r14174, -2139062144;
	xor.b32  	%r14176, %r14174, %r3607;
	and.b32  	%r3605, %r14176, %r14172;
	// begin inline asm
	prmt.b32 %r3605, %r3605, 0, 0xba98;
	// end inline asm
	// begin inline asm
	prmt.b32 %r3607, %r3607, 0, 0xba98;
	// end inline asm
	xor.b32  	%r14177, %r3607, 2139062143;
	not.b32 	%r14178, %r3605;
	and.b32  	%r14179, %r14175, %r14178;
	and.b32  	%r14180, %r14177, %r3605;
	or.b32  	%r3638, %r14179, %r14180;
	ld.shared.u32 	%r14181, [%r9442+4244];
	shr.s32 	%r14182, %r14181, %r9416;
	and.b32  	%r3611, %r14182, 50529027;
	ld.shared.u32 	%r14183, [%r9596+20];
	shr.s32 	%r14184, %r14183, %r9449;
	shl.b32 	%r14185, %r14184, 2;
	and.b32  	%r14186, %r14185, 67372036;
	or.b32  	%r14187, %r14186, %r3611;
	sub.s32 	%r14188, %r3611, %r14186;
	add.s32 	%r14189, %r14188, -2139062144;
	xor.b32  	%r14190, %r14189, -2139062144;
	xor.b32  	%r14191, %r14189, %r3611;
	and.b32  	%r3609, %r14191, %r14187;
	// begin inline asm
	prmt.b32 %r3609, %r3609, 0, 0xba98;
	// end inline asm
	// begin inline asm
	prmt.b32 %r3611, %r3611, 0, 0xba98;
	// end inline asm
	xor.b32  	%r14192, %r3611, 2139062143;
	not.b32 	%r14193, %r3609;
	and.b32  	%r14194, %r14190, %r14193;
	and.b32  	%r14195, %r14192, %r3609;
	or.b32  	%r3642, %r14194, %r14195;
	ld.shared.u32 	%r14196, [%r9442+4248];
	shr.s32 	%r14197, %r14196, %r9416;
	and.b32  	%r3615, %r14197, 50529027;
	ld.shared.u32 	%r14198, [%r9596+24];
	shr.s32 	%r14199, %r14198, %r9449;
	shl.b32 	%r14200, %r14199, 2;
	and.b32  	%r14201, %r14200, 67372036;
	or.b32  	%r14202, %r14201, %r3615;
	sub.s32 	%r14203, %r3615, %r14201;
	add.s32 	%r14204, %r14203, -2139062144;
	xor.b32  	%r14205, %r14204, -2139062144;
	xor.b32  	%r14206, %r14204, %r3615;
	and.b32  	%r3613, %r14206, %r14202;
	// begin inline asm
	prmt.b32 %r3613, %r3613, 0, 0xba98;
	// end inline asm
	// begin inline asm
	prmt.b32 %r3615, %r3615, 0, 0xba98;
	// end inline asm
	xor.b32  	%r14207, %r3615, 2139062143;
	not.b32 	%r14208, %r3613;
	and.b32  	%r14209, %r14205, %r14208;
	and.b32  	%r14210, %r14207, %r3613;
	or.b32  	%r3646, %r14209, %r14210;
	ld.shared.u32 	%r14211, [%r9442+4252];
	shr.s32 	%r14212, %r14211, %r9416;
	and.b32  	%r3619, %r14212, 50529027;
	ld.shared.u32 	%r14213, [%r9596+28];
	shr.s32 	%r14214, %r14213, %r9449;
	shl.b32 	%r14215, %r14214, 2;
	and.b32  	%r14216, %r14215, 67372036;
	or.b32  	%r14217, %r14216, %r3619;
	sub.s32 	%r14218, %r3619, %r14216;
	add.s32 	%r14219, %r14218, -2139062144;
	xor.b32  	%r14220, %r14219, -2139062144;
	xor.b32  	%r14221, %r14219, %r3619;
	and.b32  	%r3617, %r14221, %r14217;
	// begin inline asm
	prmt.b32 %r3617, %r3617, 0, 0xba98;
	// end inline asm
	// begin inline asm
	prmt.b32 %r3619, %r3619, 0, 0xba98;
	// end inline asm
	xor.b32  	%r14222, %r3619, 2139062143;
	not.b32 	%r14223, %r3617;
	and.b32  	%r14224, %r14220, %r14223;
	and.b32  	%r14225, %r14222, %r3617;
	or.b32  	%r3650, %r14224, %r14225;
	ld.shared.u32 	%r3623, [%r9576+4608];
	// begin inline asm
	dp4a.s32.s32 %r3621, %r3622, %r3623, %r9400;
	// end inline asm
	ld.shared.u32 	%r3627, [%r9576+4612];
	// begin inline asm
	dp4a.s32.s32 %r3625, %r3626, %r3627, %r3621;
	// end inline asm
	ld.shared.u32 	%r3631, [%r9576+4616];
	// begin inline asm
	dp4a.s32.s32 %r3629, %r3630, %r3631, %r3625;
	// end inline asm
	ld.shared.u32 	%r3635, [%r9576+4620];
	// begin inline asm
	dp4a.s32.s32 %r3633, %r3634, %r3635, %r3629;
	// end inline asm
	ld.shared.s8 	%r14226, [%r9721];
	mul.lo.s32 	%r14227, %r3633, %r14226;
	ld.shared.u32 	%r3639, [%r9576+4624];
	// begin inline asm
	dp4a.s32.s32 %r3637, %r3638, %r3639, %r9400;
	// end inline asm
	ld.shared.u32 	%r3643, [%r9576+4628];
	// begin inline asm
	dp4a.s32.s32 %r3641, %r3642, %r3643, %r3637;
	// end inline asm
	ld.shared.u32 	%r3647, [%r9576+4632];
	// begin inline asm
	dp4a.s32.s32 %r3645, %r3646, %r3647, %r3641;
	// end inline asm
	ld.shared.u32 	%r3651, [%r9576+4636];
	// begin inline asm
	dp4a.s32.s32 %r3649, %r3650, %r3651, %r3645;
	// end inline asm
	ld.shared.s8 	%r14228, [%r9721+1];
	mad.lo.s32 	%r14229, %r3649, %r14228, %r14227;
	ld.shared.f32 	%f907, [%r9720];
	mul.f32 	%f908, %f907, %f904;
	cvt.rn.f32.s32 	%f909, %r14229;
	fma.rn.f32 	%f1823, %f908, %f909, %f1823;
	ld.shared.u32 	%r14230, [%r9442+8448];
	shr.s32 	%r14231, %r14230, %r9416;
	and.b32  	%r3655, %r14231, 50529027;
	ld.shared.u32 	%r14232, [%r9740];
	shr.s32 	%r14233, %r14232, %r9449;
	shl.b32 	%r14234, %r14233, 2;
	and.b32  	%r14235, %r14234, 67372036;
	or.b32  	%r14236, %r14235, %r3655;
	sub.s32 	%r14237, %r3655, %r14235;
	add.s32 	%r14238, %r14237, -2139062144;
	xor.b32  	%r14239, %r14238, -2139062144;
	xor.b32  	%r14240, %r14238, %r3655;
	and.b32  	%r3653, %r14240, %r14236;
	// begin inline asm
	prmt.b32 %r3653, %r3653, 0, 0xba98;
	// end inline asm
	// begin inline asm
	prmt.b32 %r3655, %r3655, 0, 0xba98;
	// end inline asm
	xor.b32  	%r14241, %r3655, 2139062143;
	not.b32 	%r14242, %r3653;
	and.b32  	%r14243, %r14239, %r14242;
	and.b32  	%r14244, %r14241, %r3653;
	or.b32  	%r3686, %r14243, %r14244;
	ld.shared.u32 	%r14245, [%r9442+8452];
	shr.s32 	%r14246, %r14245, %r9416;
	and.b32  	%r3659, %r14246, 50529027;
	ld.shared.u32 	%r14247, [%r9740+4];
	shr.s32 	%r14248, %r14247, %r9449;
	shl.b32 	%r14249, %r14248, 2;
	and.b32  	%r14250, %r14249, 67372036;
	or.b32  	%r14251, %r14250, %r3659;
	sub.s32 	%r14252, %r3659, %r14250;
	add.s32 	%r14253, %r14252, -2139062144;
	xor.b32  	%r14254, %r14253, -2139062144;
	xor.b32  	%r14255, %r14253, %r3659;
	and.b32  	%r3657, %r14255, %r14251;
	// begin inline asm
	prmt.b32 %r3657, %r3657, 0, 0xba98;
	// end inline asm
	// begin inline asm
	prmt.b32 %r3659, %r3659, 0, 0xba98;
	// end inline asm
	xor.b32  	%r14256, %r3659, 2139062143;
	not.b32 	%r14257, %r3657;
	and.b32  	%r14258, %r14254, %r14257;
	and.b32  	%r14259, %r14256, %r3657;
	or.b32  	%r3690, %r14258, %r14259;
	ld.shared.u32 	%r14260, [%r9442+8456];
	shr.s32 	%r14261, %r14260, %r9416;
	and.b32  	%r3663, %r14261, 50529027;
	ld.shared.u32 	%r14262, [%r9740+8];
	shr.s32 	%r14263, %r14262, %r9449;
	shl.b32 	%r14264, %r14263, 2;
	and.b32  	%r14265, %r14264, 67372036;
	or.b32  	%r14266, %r14265, %r3663;
	sub.s32 	%r14267, %r3663, %r14265;
	add.s32 	%r14268, %r14267, -2139062144;
	xor.b32  	%r14269, %r14268, -2139062144;
	xor.b32  	%r14270, %r14268, %r3663;
	and.b32  	%r3661, %r14270, %r14266;
	// begin inline asm
	prmt.b32 %r3661, %r3661, 0, 0xba98;
	// end inline asm
	// begin inline asm
	prmt.b32 %r3663, %r3663, 0, 0xba98;
	// end inline asm
	xor.b32  	%r14271, %r3663, 2139062143;
	not.b32 	%r14272, %r3661;
	and.b32  	%r14273, %r14269, %r14272;
	and.b32  	%r14274, %r14271, %r3661;
	or.b32  	%r3694, %r14273, %r14274;
	ld.shared.u32 	%r14275, [%r9442+8460];
	shr.s32 	%r14276, %r14275, %r9416;
	and.b32  	%r3667, %r14276, 50529027;
	ld.shared.u32 	%r14277, [%r9740+12];
	shr.s32 	%r14278, %r14277, %r9449;
	shl.b32 	%r14279, %r14278, 2;
	and.b32  	%r14280, %r14279, 67372036;
	or.b32  	%r14281, %r14280, %r3667;
	sub.s32 	%r14282, %r3667, %r14280;
	add.s32 	%r14283, %r14282, -2139062144;
	xor.b32  	%r14284, %r14283, -2139062144;
	xor.b32  	%r14285, %r14283, %r3667;
	and.b32  	%r3665, %r14285, %r14281;
	// begin inline asm
	prmt.b32 %r3665, %r3665, 0, 0xba98;
	// end inline asm
	// begin inline asm
	prmt.b32 %r3667, %r3667, 0, 0xba98;
	// end inline asm
	xor.b32  	%r14286, %r3667, 2139062143;
	not.b32 	%r14287, %r3665;
	and.b32  	%r14288, %r14284, %r14287;
	and.b32  	%r14289, %r14286, %r3665;
	or.b32  	%r3698, %r14288, %r14289;
	ld.shared.u32 	%r14290, [%r9442+8464];
	shr.s32 	%r14291, %r14290, %r9416;
	and.b32  	%r3671, %r14291, 50529027;
	ld.shared.u32 	%r14292, [%r9740+16];
	shr.s32 	%r14293, %r14292, %r9449;
	shl.b32 	%r14294, %r14293, 2;
	and.b32  	%r14295, %r14294, 67372036;
	or.b32  	%r14296, %r14295, %r3671;
	sub.s32 	%r14297, %r3671, %r14295;
	add.s32 	%r14298, %r14297, -2139062144;
	xor.b32  	%r14299, %r14298, -2139062144;
	xor.b32  	%r14300, %r14298, %r3671;
	and.b32  	%r3669, %r14300, %r14296;
	// begin inline asm
	prmt.b32 %r3669, %r3669, 0, 0xba98;
	// end inline asm
	// begin inline asm
	prmt.b32 %r3671, %r3671, 0, 0xba98;
	// end inline asm
	xor.b32  	%r14301, %r3671, 2139062143;
	not.b32 	%r14302, %r3669;
	and.b32  	%r14303, %r14299, %r14302;
	and.b32  	%r14304, %r14301, %r3669;
	or.b32  	%r3702, %r14303, %r14304;
	ld.shared.u32 	%r14305, [%r9442+8468];
	shr.s32 	%r14306, %r14305, %r9416;
	and.b32  	%r3675, %r14306, 50529027;
	ld.shared.u32 	%r14307, [%r9740+20];
	shr.s32 	%r14308, %r14307, %r9449;
	shl.b32 	%r14309, %r14308, 2;
	and.b32  	%r14310, %r14309, 67372036;
	or.b32  	%r14311, %r14310, %r3675;
	sub.s32 	%r14312, %r3675, %r14310;
	add.s32 	%r14313, %r14312, -2139062144;
	xor.b32  	%r14314, %r14313, -2139062144;
	xor.b32  	%r14315, %r14313, %r3675;
	and.b32  	%r3673, %r14315, %r14311;
	// begin inline asm
	prmt.b32 %r3673, %r3673, 0, 0xba98;
	// end inline asm
	// begin inline asm
	prmt.b32 %r3675, %r3675, 0, 0xba98;
	// end inline asm
	xor.b32  	%r14316, %r3675, 2139062143;
	not.b32 	%r14317, %r3673;
	and.b32  	%r14318, %r14314, %r14317;
	and.b32  	%r14319, %r14316, %r3673;
	or.b32  	%r3706, %r14318, %r14319;
	ld.shared.u32 	%r14320, [%r9442+8472];
	shr.s32 	%r14321, %r14320, %r9416;
	and.b32  	%r3679, %r14321, 50529027;
	ld.shared.u32 	%r14322, [%r9740+24];
	shr.s32 	%r14323, %r14322, %r9449;
	shl.b32 	%r14324, %r14323, 2;
	and.b32  	%r14325, %r14324, 67372036;
	or.b32  	%r14326, %r14325, %r3679;
	sub.s32 	%r14327, %r3679, %r14325;
	add.s32 	%r14328, %r14327, -2139062144;
	xor.b32  	%r14329, %r14328, -2139062144;
	xor.b32  	%r14330, %r14328, %r3679;
	and.b32  	%r3677, %r14330, %r14326;
	// begin inline asm
	prmt.b32 %r3677, %r3677, 0, 0xba98;
	// end inline asm
	// begin inline asm
	prmt.b32 %r3679, %r3679, 0, 0xba98;
	// end inline asm
	xor.b32  	%r14331, %r3679, 2139062143;
	not.b32 	%r14332, %r3677;
	and.b32  	%r14333, %r14329, %r14332;
	and.b32  	%r14334, %r14331, %r3677;
	or.b32  	%r3710, %r14333, %r14334;
	ld.shared.u32 	%r14335, [%r9442+8476];
	shr.s32 	%r14336, %r14335, %r9416;
	and.b32  	%r3683, %r14336, 50529027;
	ld.shared.u32 	%r14337, [%r9740+28];
	shr.s32 	%r14338, %r14337, %r9449;
	shl.b32 	%r14339, %r14338, 2;
	and.b32  	%r14340, %r14339, 67372036;
	or.b32  	%r14341, %r14340, %r3683;
	sub.s32 	%r14342, %r3683, %r14340;
	add.s32 	%r14343, %r14342, -2139062144;
	xor.b32  	%r14344, %r14343, -2139062144;
	xor.b32  	%r14345, %r14343, %r3683;
	and.b32  	%r3681, %r14345, %r14341;
	// begin inline asm
	prmt.b32 %r3681, %r3681, 0, 0xba98;
	// end inline asm
	// begin inline asm
	prmt.b32 %r3683, %r3683, 0, 0xba98;
	// end inline asm
	xor.b32  	%r14346, %r3683, 2139062143;
	not.b32 	%r14347, %r3681;
	and.b32  	%r14348, %r14344, %r14347;
	and.b32  	%r14349, %r14346, %r3681;
	or.b32  	%r3714, %r14348, %r14349;
	ld.shared.u32 	%r3687, [%r9576+4608];
	// begin inline asm
	dp4a.s32.s32 %r3685, %r3686, %r3687, %r9400;
	// end inline asm
	ld.shared.u32 	%r3691, [%r9576+4612];
	// begin inline asm
	dp4a.s32.s32 %r3689, %r3690, %r3691, %r3685;
	// end inline asm
	ld.shared.u32 	%r3695, [%r9576+4616];
	// begin inline asm
	dp4a.s32.s32 %r3693, %r3694, %r3695, %r3689;
	// end inline asm
	ld.shared.u32 	%r3699, [%r9576+4620];
	// begin inline asm
	dp4a.s32.s32 %r3697, %r3698, %r3699, %r3693;
	// end inline asm
	ld.shared.s8 	%r14350, [%r9865];
	mul.lo.s32 	%r14351, %r3697, %r14350;
	ld.shared.u32 	%r3703, [%r9576+4624];
	// begin inline asm
	dp4a.s32.s32 %r3701, %r3702, %r3703, %r9400;
	// end inline asm
	ld.shared.u32 	%r3707, [%r9576+4628];
	// begin inline asm
	dp4a.s32.s32 %r3705, %r3706, %r3707, %r3701;
	// end inline asm
	ld.shared.u32 	%r3711, [%r9576+4632];
	// begin inline asm
	dp4a.s32.s32 %r3709, %r3710, %r3711, %r3705;
	// end inline asm
	ld.shared.u32 	%r3715, [%r9576+4636];
	// begin inline asm
	dp4a.s32.s32 %r3713, %r3714, %r3715, %r3709;
	// end inline asm
	ld.shared.s8 	%r14352, [%r9865+1];
	mad.lo.s32 	%r14353, %r3713, %r14352, %r14351;
	ld.shared.f32 	%f910, [%r9864];
	ld.shared.f32 	%f911, [%r9426+576];
	mul.f32 	%f912, %f910, %f911;
	cvt.rn.f32.s32 	%f913, %r14353;
	fma.rn.f32 	%f1791, %f912, %f913, %f1791;
	ld.shared.u32 	%r14354, [%r9442+12672];
	shr.s32 	%r14355, %r14354, %r9416;
	and.b32  	%r3719, %r14355, 50529027;
	ld.shared.u32 	%r14356, [%r9884];
	shr.s32 	%r14357, %r14356, %r9449;
	shl.b32 	%r14358, %r14357, 2;
	and.b32  	%r14359, %r14358, 67372036;
	or.b32  	%r14360, %r14359, %r3719;
	sub.s32 	%r14361, %r3719, %r14359;
	add.s32 	%r14362, %r14361, -2139062144;
	xor.b32  	%r14363, %r14362, -2139062144;
	xor.b32  	%r14364, %r14362, %r3719;
	and.b32  	%r3717, %r14364, %r14360;
	// begin inline asm
	prmt.b32 %r3717, %r3717, 0, 0xba98;
	// end inline asm
	// begin inline asm
	prmt.b32 %r3719, %r3719, 0, 0xba98;
	// end inline asm
	xor.b32  	%r14365, %r3719, 2139062143;
	not.b32 	%r14366, %r3717;
	and.b32  	%r14367, %r14363, %r14366;
	and.b32  	%r14368, %r14365, %r3717;
	or.b32  	%r3750, %r14367, %r14368;
	ld.shared.u32 	%r14369, [%r9442+12676];
	shr.s32 	%r14370, %r14369, %r9416;
	and.b32  	%r3723, %r14370, 50529027;
	ld.shared.u32 	%r14371, [%r9884+4];
	shr.s32 	%r14372, %r14371, %r9449;
	shl.b32 	%r14373, %r14372, 2;
	and.b32  	%r14374, %r14373, 67372036;
	or.b32  	%r14375, %r14374, %r3723;
	sub.s32 	%r14376, %r3723, %r14374;
	add.s32 	%r14377, %r14376, -2139062144;
	xor.b32  	%r14378, %r14377, -2139062144;
	xor.b32  	%r14379, %r14377, %r3723;
	and.b32  	%r3721, %r14379, %r14375;
	// begin inline asm
	prmt.b32 %r3721, %r3721, 0, 0xba98;
	// end inline asm
	// begin inline asm
	prmt.b32 %r3723, %r3723, 0, 0xba98;
	// end inline asm
	xor.b32  	%r14380, %r3723, 2139062143;
	not.b32 	%r14381, %r3721;
	and.b32  	%r14382, %r14378, %r14381;
	and.b32  	%r14383, %r14380, %r3721;
	or.b32  	%r3754, %r14382, %r14383;
	ld.shared.u32 	%r14384, [%r9442+12680];
	shr.s32 	%r14385, %r14384, %r9416;
	and.b32  	%r3727, %r14385, 50529027;
	ld.shared.u32 	%r14386, [%r9884+8];
	shr.s32 	%r14387, %r14386, %r9449;
	shl.b32 	%r14388, %r14387, 2;
	and.b32  	%r14389, %r14388, 67372036;
	or.b32  	%r14390, %r14389, %r3727;
	sub.s32 	%r14391, %r3727, %r14389;
	add.s32 	%r14392, %r14391, -2139062144;
	xor.b32  	%r14393, %r14392, -2139062144;
	xor.b32  	%r14394, %r14392, %r3727;
	and.b32  	%r3725, %r14394, %r14390;
	// begin inline asm
	prmt.b32 %r3725, %r3725, 0, 0xba98;
	// end inline asm
	// begin inline asm
	prmt.b32 %r3727, %r3727, 0, 0xba98;
	// end inline asm
	xor.b32  	%r14395, %r3727, 2139062143;
	not.b32 	%r14396, %r3725;
	and.b32  	%r14397, %r14393, %r14396;
	and.b32  	%r14398, %r14395, %r3725;
	or.b32  	%r3758, %r14397, %r14398;
	ld.shared.u32 	%r14399, [%r9442+12684];
	shr.s32 	%r14400, %r14399, %r9416;
	and.b32  	%r3731, %r14400, 50529027;
	ld.shared.u32 	%r14401, [%r9884+12];
	shr.s32 	%r14402, %r14401, %r9449;
	shl.b32 	%r14403, %r14402, 2;
	and.b32  	%r14404, %r14403, 67372036;
	or.b32  	%r14405, %r14404, %r3731;
	sub.s32 	%r14406, %r3731, %r14404;
	add.s32 	%r14407, %r14406, -2139062144;
	xor.b32  	%r14408, %r14407, -2139062144;
	xor.b32  	%r14409, %r14407, %r3731;
	and.b32  	%r3729, %r14409, %r14405;
	// begin inline asm
	prmt.b32 %r3729, %r3729, 0, 0xba98;
	// end inline asm
	// begin inline asm
	prmt.b32 %r3731, %r3731, 0, 0xba98;
	// end inline asm
	xor.b32  	%r14410, %r3731, 2139062143;
	not.b32 	%r14411, %r3729;
	and.b32  	%r14412, %r14408, %r14411;
	and.b32  	%r14413, %r14410, %r3729;
	or.b32  	%r3762, %r14412, %r14413;
	ld.shared.u32 	%r14414, [%r9442+12688];
	shr.s32 	%r14415, %r14414, %r9416;
	and.b32  	%r3735, %r14415, 50529027;
	ld.shared.u32 	%r14416, [%r9884+16];
	shr.s32 	%r14417, %r14416, %r9449;
	shl.b32 	%r14418, %r14417, 2;
	and.b32  	%r14419, %r14418, 67372036;
	or.b32  	%r14420, %r14419, %r3735;
	sub.s32 	%r14421, %r3735, %r14419;
	add.s32 	%r14422, %r14421, -2139062144;
	xor.b32  	%r14423, %r14422, -2139062144;
	xor.b32  	%r14424, %r14422, %r3735;
	and.b32  	%r3733, %r14424, %r14420;
	// begin inline asm
	prmt.b32 %r3733, %r3733, 0, 0xba98;
	// end inline asm
	// begin inline asm
	prmt.b32 %r3735, %r3735, 0, 0xba98;
	// end inline asm
	xor.b32  	%r14425, %r3735, 2139062143;
	not.b32 	%r14426, %r3733;
	and.b32  	%r14427, %r14423, %r14426;
	and.b32  	%r14428, %r14425, %r3733;
	or.b32  	%r3766, %r14427, %r14428;
	ld.shared.u32 	%r14429, [%r9442+12692];
	shr.s32 	%r14430, %r14429, %r9416;
	and.b32  	%r3739, %r14430, 50529027;
	ld.shared.u32 	%r14431, [%r9884+20];
	shr.s32 	%r14432, %r14431, %r9449;
	shl.b32 	%r14433, %r14432, 2;
	and.b32  	%r14434, %r14433, 67372036;
	or.b32  	%r14435, %r14434, %r3739;
	sub.s32 	%r14436, %r3739, %r14434;
	add.s32 	%r14437, %r14436, -2139062144;
	xor.b32  	%r14438, %r14437, -2139062144;
	xor.b32  	%r14439, %r14437, %r3739;
	and.b32  	%r3737, %r14439, %r14435;
	// begin inline asm
	prmt.b32 %r3737, %r3737, 0, 0xba98;
	// end inline asm
	// begin inline asm
	prmt.b32 %r3739, %r3739, 0, 0xba98;
	// end inline asm
	xor.b32  	%r14440, %r3739, 2139062143;
	not.b32 	%r14441, %r3737;
	and.b32  	%r14442, %r14438, %r14441;
	and.b32  	%r14443, %r14440, %r3737;
	or.b32  	%r3770, %r14442, %r14443;
	ld.shared.u32 	%r14444, [%r9442+12696];
	shr.s32 	%r14445, %r14444, %r9416;
	and.b32  	%r3743, %r14445, 50529027;
	ld.shared.u32 	%r14446, [%r9884+24];
	shr.s32 	%r14447, %r14446, %r9449;
	shl.b32 	%r14448, %r14447, 2;
	and.b32  	%r14449, %r14448, 67372036;
	or.b32  	%r14450, %r14449, %r3743;
	sub.s32 	%r14451, %r3743, %r14449;
	add.s32 	%r14452, %r14451, -2139062144;
	xor.b32  	%r14453, %r14452, -2139062144;
	xor.b32  	%r14454, %r14452, %r3743;
	and.b32  	%r3741, %r14454, %r14450;
	// begin inline asm
	prmt.b32 %r3741, %r3741, 0, 0xba98;
	// end inline asm
	// begin inline asm
	prmt.b32 %r3743, %r3743, 0, 0xba98;
	// end inline asm
	xor.b32  	%r14455, %r3743, 2139062143;
	not.b32 	%r14456, %r3741;
	and.b32  	%r14457, %r14453, %r14456;
	and.b32  	%r14458, %r14455, %r3741;
	or.b32  	%r3774, %r14457, %r14458;
	ld.shared.u32 	%r14459, [%r9442+12700];
	shr.s32 	%r14460, %r14459, %r9416;
	and.b32  	%r3747, %r14460, 50529027;
	ld.shared.u32 	%r14461, [%r9884+28];
	shr.s32 	%r14462, %r14461, %r9449;
	shl.b32 	%r14463, %r14462, 2;
	and.b32  	%r14464, %r14463, 67372036;
	or.b32  	%r14465, %r14464, %r3747;
	sub.s32 	%r14466, %r3747, %r14464;
	add.s32 	%r14467, %r14466, -2139062144;
	xor.b32  	%r14468, %r14467, -2139062144;
	xor.b32  	%r14469, %r14467, %r3747;
	and.b32  	%r3745, %r14469, %r14465;
	// begin inline asm
	prmt.b32 %r3745, %r3745, 0, 0xba98;
	// end inline asm
	// begin inline asm
	prmt.b32 %r3747, %r3747, 0, 0xba98;
	// end inline asm
	xor.b32  	%r14470, %r3747, 2139062143;
	not.b32 	%r14471, %r3745;
	and.b32  	%r14472, %r14468, %r14471;
	and.b32  	%r14473, %r14470, %r3745;
	or.b32  	%r3778, %r14472, %r14473;
	ld.shared.u32 	%r3751, [%r9576+4608];
	// begin inline asm
	dp4a.s32.s32 %r3749, %r3750, %r3751, %r9400;
	// end inline asm
	ld.shared.u32 	%r3755, [%r9576+4612];
	// begin inline asm
	dp4a.s32.s32 %r3753, %r3754, %r3755, %r3749;
	// end inline asm
	ld.shared.u32 	%r3759, [%r9576+4616];
	// begin inline asm
	dp4a.s32.s32 %r3757, %r3758, %r3759, %r3753;
	// end inline asm
	ld.shared.u32 	%r3763, [%r9576+4620];
	// begin inline asm
	dp4a.s32.s32 %r3761, %r3762, %r3763, %r3757;
	// end inline asm
	ld.shared.s8 	%r14474, [%r10009];
	mul.lo.s32 	%r14475, %r3761, %r14474;
	ld.shared.u32 	%r3767, [%r9576+4624];
	// begin inline asm
	dp4a.s32.s32 %r3765, %r3766, %r3767, %r9400;
	// end inline asm
	ld.shared.u32 	%r3771, [%r9576+4628];
	// begin inline asm
	dp4a.s32.s32 %r3769, %r3770, %r3771, %r3765;
	// end inline asm
	ld.shared.u32 	%r3775, [%r9576+4632];
	// begin inline asm
	dp4a.s32.s32 %r3773, %r3774, %r3775, %r3769;
	// end inline asm
	ld.shared.u32 	%r3779, [%r9576+4636];
	// begin inline asm
	dp4a.s32.s32 %r3777, %r3778, %r3779, %r3773;
	// end inline asm
	ld.shared.s8 	%r14476, [%r10009+1];
	mad.lo.s32 	%r14477, %r3777, %r14476, %r14475;
	ld.shared.f32 	%f914, [%r10008];
	mul.f32 	%f915, %f914, %f911;
	cvt.rn.f32.s32 	%f916, %r14477;
	fma.rn.f32 	%f1759, %f915, %f916, %f1759;
	ld.shared.u32 	%r14478, [%r9442];
	shr.s32 	%r14479, %r14478, %r9416;
	and.b32  	%r3783, %r14479, 50529027;
	ld.shared.u32 	%r14480, [%r9447];
	shr.s32 	%r14481, %r14480, %r9449;
	shl.b32 	%r14482, %r14481, 2;
	and.b32  	%r14483, %r14482, 67372036;
	or.b32  	%r14484, %r14483, %r3783;
	sub.s32 	%r14485, %r3783, %r14483;
	add.s32 	%r14486, %r14485, -2139062144;
	xor.b32  	%r14487, %r14486, -2139062144;
	xor.b32  	%r14488, %r14486, %r3783;
	and.b32  	%r3781, %r14488, %r14484;
	// begin inline asm
	prmt.b32 %r3781, %r3781, 0, 0xba98;
	// end inline asm
	// begin inline asm
	prmt.b32 %r3783, %r3783, 0, 0xba98;
	// end inline asm
	xor.b32  	%r14489, %r3783, 2139062143;
	not.b32 	%r14490, %r3781;
	and.b32  	%r14491, %r14487, %r14490;
	and.b32  	%r14492, %r14489, %r3781;
	or.b32  	%r3814, %r14491, %r14492;
	ld.shared.u32 	%r14493, [%r9442+4];
	shr.s32 	%r14494, %r14493, %r9416;
	and.b32  	%r3787, %r14494, 50529027;
	ld.shared.u32 	%r14495, [%r9447+4];
	shr.s32 	%r14496, %r14495, %r9449;
	shl.b32 	%r14497, %r14496, 2;
	and.b32  	%r14498, %r14497, 67372036;
	or.b32  	%r14499, %r14498, %r3787;
	sub.s32 	%r14500, %r3787, %r14498;
	add.s32 	%r14501, %r14500, -2139062144;
	xor.b32  	%r14502, %r14501, -2139062144;
	xor.b32  	%r14503, %r14501, %r3787;
	and.b32  	%r3785, %r14503, %r14499;
	// begin inline asm
	prmt.b32 %r3785, %r3785, 0, 0xba98;
	// end inline asm
	// begin inline asm
	prmt.b32 %r3787, %r3787, 0, 0xba98;
	// end inline asm
	xor.b32  	%r14504, %r3787, 2139062143;
	not.b32 	%r14505, %r3785;
	and.b32  	%r14506, %r14502, %r14505;
	and.b32  	%r14507, %r14504, %r3785;
	or.b32  	%r3818, %r14506, %r14507;
	ld.shared.u32 	%r14508, [%r9442+8];
	shr.s32 	%r14509, %r14508, %r9416;
	and.b32  	%r3791, %r14509, 50529027;
	ld.shared.u32 	%r14510, [%r9447+8];
	shr.s32 	%r14511, %r14510, %r9449;
	shl.b32 	%r14512, %r14511, 2;
	and.b32  	%r14513, %r14512, 67372036;
	or.b32  	%r14514, %r14513, %r3791;
	sub.s32 	%r14515, %r3791, %r14513;
	add.s32 	%r14516, %r14515, -2139062144;
	xor.b32  	%r14517, %r14516, -2139062144;
	xor.b32  	%r14518, %r14516, %r3791;
	and.b32  	%r3789, %r14518, %r14514;
	// begin inline asm
	prmt.b32 %r3789, %r3789, 0, 0xba98;
	// end inline asm
	// begin inline asm
	prmt.b32 %r3791, %r3791, 0, 0xba98;
	// end inline asm
	xor.b32  	%r14519, %r3791, 2139062143;
	not.b32 	%r14520, %r3789;
	and.b32  	%r14521, %r14517, %r14520;
	and.b32  	%r14522, %r14519, %r3789;
	or.b32  	%r3822, %r14521, %r14522;
	ld.shared.u32 	%r14523, [%r9442+12];
	shr.s32 	%r14524, %r14523, %r9416;
	and.b32  	%r3795, %r14524, 50529027;
	ld.shared.u32 	%r14525, [%r9447+12];
	shr.s32 	%r14526, %r14525, %r9449;
	shl.b32 	%r14527, %r14526, 2;
	and.b32  	%r14528, %r14527, 67372036;
	or.b32  	%r14529, %r14528, %r3795;
	sub.s32 	%r14530, %r3795, %r14528;
	add.s32 	%r14531, %r14530, -2139062144;
	xor.b32  	%r14532, %r14531, -2139062144;
	xor.b32  	%r14533, %r14531, %r3795;
	and.b32  	%r3793, %r14533, %r14529;
	// begin inline asm
	prmt.b32 %r3793, %r3793, 0, 0xba98;
	// end inline asm
	// begin inline asm
	prmt.b32 %r3795, %r3795, 0, 0xba98;
	// end inline asm
	xor.b32  	%r14534, %r3795, 2139062143;
	not.b32 	%r14535, %r3793;
	and.b32  	%r14536, %r14532, %r14535;
	and.b32  	%r14537, %r14534, %r3793;
	or.b32  	%r3826, %r14536, %r14537;
	ld.shared.u32 	%r14538, [%r9442+16];
	shr.s32 	%r14539, %r14538, %r9416;
	and.b32  	%r3799, %r14539, 50529027;
	ld.shared.u32 	%r14540, [%r9447+16];
	shr.s32 	%r14541, %r14540, %r9449;
	shl.b32 	%r14542, %r14541, 2;
	and.b32  	%r14543, %r14542, 67372036;
	or.b32  	%r14544, %r14543, %r3799;
	sub.s32 	%r14545, %r3799, %r14543;
	add.s32 	%r14546, %r14545, -2139062144;
	xor.b32  	%r14547, %r14546, -2139062144;
	xor.b32  	%r14548, %r14546, %r3799;
	and.b32  	%r3797, %r14548, %r14544;
	// begin inline asm
	prmt.b32 %r3797, %r3797, 0, 0xba98;
	// end inline asm
	// begin inline asm
	prmt.b32 %r3799, %r3799, 0, 0xba98;
	// end inline asm
	xor.b32  	%r14549, %r3799, 2139062143;
	not.b32 	%r14550, %r3797;
	and.b32  	%r14551, %r14547, %r14550;
	and.b32  	%r14552, %r14549, %r3797;
	or.b32  	%r3830, %r14551, %r14552;
	ld.shared.u32 	%r14553, [%r9442+20];
	shr.s32 	%r14554, %r14553, %r9416;
	and.b32  	%r3803, %r14554, 50529027;
	ld.shared.u32 	%r14555, [%r9447+20];
	shr.s32 	%r14556, %r14555, %r9449;
	shl.b32 	%r14557, %r14556, 2;
	and.b32  	%r14558, %r14557, 67372036;
	or.b32  	%r14559, %r14558, %r3803;
	sub.s32 	%r14560, %r3803, %r14558;
	add.s32 	%r14561, %r14560, -2139062144;
	xor.b32  	%r14562, %r14561, -2139062144;
	xor.b32  	%r14563, %r14561, %r3803;
	and.b32  	%r3801, %r14563, %r14559;
	// begin inline asm
	prmt.b32 %r3801, %r3801, 0, 0xba98;
	// end inline asm
	// begin inline asm
	prmt.b32 %r3803, %r3803, 0, 0xba98;
	// end inline asm
	xor.b32  	%r14564, %r3803, 2139062143;
	not.b32 	%r14565, %r3801;
	and.b32  	%r14566, %r14562, %r14565;
	and.b32  	%r14567, %r14564, %r3801;
	or.b32  	%r3834, %r14566, %r14567;
	ld.shared.u32 	%r14568, [%r9442+24];
	shr.s32 	%r14569, %r14568, %r9416;
	and.b32  	%r3807, %r14569, 50529027;
	ld.shared.u32 	%r14570, [%r9447+24];
	shr.s32 	%r14571, %r14570, %r9449;
	shl.b32 	%r14572, %r14571, 2;
	and.b32  	%r14573, %r14572, 67372036;
	or.b32  	%r14574, %r14573, %r3807;
	sub.s32 	%r14575, %r3807, %r14573;
	add.s32 	%r14576, %r14575, -2139062144;
	xor.b32  	%r14577, %r14576, -2139062144;
	xor.b32  	%r14578, %r14576, %r3807;
	and.b32  	%r3805, %r14578, %r14574;
	// begin inline asm
	prmt.b32 %r3805, %r3805, 0, 0xba98;
	// end inline asm
	// begin inline asm
	prmt.b32 %r3807, %r3807, 0, 0xba98;
	// end inline asm
	xor.b32  	%r14579, %r3807, 2139062143;
	not.b32 	%r14580, %r3805;
	and.b32  	%r14581, %r14577, %r14580;
	and.b32  	%r14582, %r14579, %r3805;
	or.b32  	%r3838, %r14581, %r14582;
	ld.shared.u32 	%r14583, [%r9442+28];
	shr.s32 	%r14584, %r14583, %r9416;
	and.b32  	%r3811, %r14584, 50529027;
	ld.shared.u32 	%r14585, [%r9447+28];
	shr.s32 	%r14586, %r14585, %r9449;
	shl.b32 	%r14587, %r14586, 2;
	and.b32  	%r14588, %r14587, 67372036;
	or.b32  	%r14589, %r14588, %r3811;
	sub.s32 	%r14590, %r3811, %r14588;
	add.s32 	%r14591, %r14590, -2139062144;
	xor.b32  	%r14592, %r14591, -2139062144;
	xor.b32  	%r14593, %r14591, %r3811;
	and.b32  	%r3809, %r14593, %r14589;
	// begin inline asm
	prmt.b32 %r3809, %r3809, 0, 0xba98;
	// end inline asm
	// begin inline asm
	prmt.b32 %r3811, %r3811, 0, 0xba98;
	// end inline asm
	xor.b32  	%r14594, %r3811, 2139062143;
	not.b32 	%r14595, %r3809;
	and.b32  	%r14596, %r14592, %r14595;
	and.b32  	%r14597, %r14594, %r3809;
	or.b32  	%r3842, %r14596, %r14597;
	ld.shared.u32 	%r3815, [%r9576+5120];
	// begin inline asm
	dp4a.s32.s32 %r3813, %r3814, %r3815, %r9400;
	// end inline asm
	ld.shared.u32 	%r3819, [%r9576+5124];
	// begin inline asm
	dp4a.s32.s32 %r3817, %r3818, %r3819, %r3813;
	// end inline asm
	ld.shared.u32 	%r3823, [%r9576+5128];
	// begin inline asm
	dp4a.s32.s32 %r3821, %r3822, %r3823, %r3817;
	// end inline asm
	ld.shared.u32 	%r3827, [%r9576+5132];
	// begin inline asm
	dp4a.s32.s32 %r3825, %r3826, %r3827, %r3821;
	// end inline asm
	ld.shared.s8 	%r14598, [%r9577];
	mul.lo.s32 	%r14599, %r3825, %r14598;
	ld.shared.u32 	%r3831, [%r9576+5136];
	// begin inline asm
	dp4a.s32.s32 %r3829, %r3830, %r3831, %r9400;
	// end inline asm
	ld.shared.u32 	%r3835, [%r9576+5140];
	// begin inline asm
	dp4a.s32.s32 %r3833, %r3834, %r3835, %r3829;
	// end inline asm
	ld.shared.u32 	%r3839, [%r9576+5144];
	// begin inline asm
	dp4a.s32.s32 %r3837, %r3838, %r3839, %r3833;
	// end inline asm
	ld.shared.u32 	%r3843, [%r9576+5148];
	// begin inline asm
	dp4a.s32.s32 %r3841, %r3842, %r3843, %r3837;
	// end inline asm
	ld.shared.s8 	%r14600, [%r9577+1];
	mad.lo.s32 	%r14601, %r3841, %r14600, %r14599;
	ld.shared.f32 	%f917, [%r9573];
	ld.shared.f32 	%f918, [%r9426+640];
	mul.f32 	%f919, %f917, %f918;
	cvt.rn.f32.s32 	%f920, %r14601;
	fma.rn.f32 	%f1854, %f919, %f920, %f1854;
	ld.shared.u32 	%r14602, [%r9442+4224];
	shr.s32 	%r14603, %r14602, %r9416;
	and.b32  	%r3847, %r14603, 50529027;
	ld.shared.u32 	%r14604, [%r9596];
	shr.s32 	%r14605, %r14604, %r9449;
	shl.b32 	%r14606, %r14605, 2;
	and.b32  	%r14607, %r14606, 67372036;
	or.b32  	%r14608, %r14607, %r3847;
	sub.s32 	%r14609, %r3847, %r14607;
	add.s32 	%r14610, %r14609, -2139062144;
	xor.b32  	%r14611, %r14610, -2139062144;
	xor.b32  	%r14612, %r14610, %r3847;
	and.b32  	%r3845, %r14612, %r14608;
	// begin inline asm
	prmt.b32 %r3845, %r3845, 0, 0xba98;
	// end inline asm
	// begin inline asm
	prmt.b32 %r3847, %r3847, 0, 0xba98;
	// end inline asm
	xor.b32  	%r14613, %r3847, 2139062143;
	not.b32 	%r14614, %r3845;
	and.b32  	%r14615, %r14611, %r14614;
	and.b32  	%r14616, %r14613, %r3845;
	or.b32  	%r3878, %r14615, %r14616;
	ld.shared.u32 	%r14617, [%r9442+4228];
	shr.s32 	%r14618, %r14617, %r9416;
	and.b32  	%r3851, %r14618, 50529027;
	ld.shared.u32 	%r14619, [%r9596+4];
	shr.s32 	%r14620, %r14619, %r9449;
	shl.b32 	%r14621, %r14620, 2;
	and.b32  	%r14622, %r14621, 67372036;
	or.b32  	%r14623, %r14622, %r3851;
	sub.s32 	%r14624, %r3851, %r14622;
	add.s32 	%r14625, %r14624, -2139062144;
	xor.b32  	%r14626, %r14625, -2139062144;
	xor.b32  	%r14627, %r14625, %r3851;
	and.b32  	%r3849, %r14627, %r14623;
	// begin inline asm
	prmt.b32 %r3849, %r3849, 0, 0xba98;
	// end inline asm
	// begin inline asm
	prmt.b32 %r3851, %r3851, 0, 0xba98;
	// end inline asm
	xor.b32  	%r14628, %r3851, 2139062143;
	not.b32 	%r14629, %r3849;
	and.b32  	%r14630, %r14626, %r14629;
	and.b32  	%r14631, %r14628, %r3849;
	or.b32  	%r3882, %r14630, %r14631;
	ld.shared.u32 	%r14632, [%r9442+4232];
	shr.s32 	%r14633, %r14632, %r9416;
	and.b32  	%r3855, %r14633, 50529027;
	ld.shared.u32 	%r14634, [%r9596+8];
	shr.s32 	%r14635, %r14634, %r9449;
	shl.b32 	%r14636, %r14635, 2;
	and.b32  	%r14637, %r14636, 67372036;
	or.b32  	%r14638, %r14637, %r3855;
	sub.s32 	%r14639, %r3855, %r14637;
	add.s32 	%r14640, %r14639, -2139062144;
	xor.b32  	%r14641, %r14640, -2139062144;
	xor.b32  	%r14642, %r14640, %r3855;
	and.b32  	%r3853, %r14642, %r14638;
	// begin inline asm
	prmt.b32 %r3853, %r3853, 0, 0xba98;
	// end inline asm
	// begin inline asm
	prmt.b32 %r3855, %r3855, 0, 0xba98;
	// end inline asm
	xor.b32  	%r14643, %r3855, 2139062143;
	not.b32 	%r14644, %r3853;
	and.b32  	%r14645, %r14641, %r14644;
	and.b32  	%r14646, %r14643, %r3853;
	or.b32  	%r3886, %r14645, %r14646;
	ld.shared.u32 	%r14647, [%r9442+4236];
	shr.s32 	%r14648, %r14647, %r9416;
	and.b32  	%r3859, %r14648, 50529027;
	ld.shared.u32 	%r14649, [%r9596+12];
	shr.s32 	%r14650, %r14649, %r9449;
	shl.b32 	%r14651, %r14650, 2;
	and.b32  	%r14652, %r14651, 67372036;
	or.b32  	%r14653, %r14652, %r3859;
	sub.s32 	%r14654, %r3859, %r14652;
	add.s32 	%r14655, %r14654, -2139062144;
	xor.b32  	%r14656, %r14655, -2139062144;
	xor.b32  	%r14657, %r14655, %r3859;
	and.b32  	%r3857, %r14657, %r14653;
	// begin inline asm
	prmt.b32 %r3857, %r3857, 0, 0xba98;
	// end inline asm
	// begin inline asm
	prmt.b32 %r3859, %r3859, 0, 0xba98;
	// end inline asm
	xor.b32  	%r14658, %r3859, 2139062143;
	not.b32 	%r14659, %r3857;
	and.b32  	%r14660, %r14656, %r14659;
	and.b32  	%r14661, %r14658, %r3857;
	or.b32  	%r3890, %r14660, %r14661;
	ld.shared.u32 	%r14662, [%r9442+4240];
	shr.s32 	%r14663, %r14662, %r9416;
	and.b32  	%r3863, %r14663, 50529027;
	ld.shared.u32 	%r14664, [%r9596+16];
	shr.s32 	%r14665, %r14664, %r9449;
	shl.b32 	%r14666, %r14665, 2;
	and.b32  	%r14667, %r14666, 67372036;
	or.b32  	%r14668, %r14667, %r3863;
	sub.s32 	%r14669, %r3863, %r14667;
	add.s32 	%r14670, %r14669, -2139062144;
	xor.b32  	%r14671, %r14670, -2139062144;
	xor.b32  	%r14672, %r14670, %r3863;
	and.b32  	%r3861, %r14672, %r14668;
	// begin inline asm
	prmt.b32 %r3861, %r3861, 0, 0xba98;
	// end inline asm
	// begin inline asm
	prmt.b32 %r3863, %r3863, 0, 0xba98;
	// end inline asm
	xor.b32  	%r14673, %r3863, 2139062143;
	not.b32 	%r14674, %r3861;
	and.b32  	%r14675, %r14671, %r14674;
	and.b32  	%r14676, %r14673, %r3861;
	or.b32  	%r3894, %r14675, %r14676;
	ld.shared.u32 	%r14677, [%r9442+4244];
	shr.s32 	%r14678, %r14677, %r9416;
	and.b32  	%r3867, %r14678, 50529027;
	ld.shared.u32 	%r14679, [%r9596+20];
	shr.s32 	%r14680, %r14679, %r9449;
	shl.b32 	%r14681, %r14680, 2;
	and.b32  	%r14682, %r14681, 67372036;
	or.b32  	%r14683, %r14682, %r3867;
	sub.s32 	%r14684, %r3867, %r14682;
	add.s32 	%r14685, %r14684, -2139062144;
	xor.b32  	%r14686, %r14685, -2139062144;
	xor.b32  	%r14687, %r14685, %r3867;
	and.b32  	%r3865, %r14687, %r14683;
	// begin inline asm
	prmt.b32 %r3865, %r3865, 0, 0xba98;
	// end inline asm
	// begin inline asm
	prmt.b32 %r3867, %r3867, 0, 0xba98;
	// end inline asm
	xor.b32  	%r14688, %r3867, 2139062143;
	not.b32 	%r14689, %r3865;
	and.b32  	%r14690, %r14686, %r14689;
	and.b32  	%r14691, %r14688, %r3865;
	or.b32  	%r3898, %r14690, %r14691;
	ld.shared.u32 	%r14692, [%r9442+4248];
	shr.s32 	%r14693, %r14692, %r9416;
	and.b32  	%r3871, %r14693, 50529027;
	ld.shared.u32 	%r14694, [%r9596+24];
	shr.s32 	%r14695, %r14694, %r9449;
	shl.b32 	%r14696, %r14695, 2;
	and.b32  	%r14697, %r14696, 67372036;
	or.b32  	%r14698, %r14697, %r3871;
	sub.s32 	%r14699, %r3871, %r14697;
	add.s32 	%r14700, %r14699, -2139062144;
	xor.b32  	%r14701, %r14700, -2139062144;
	xor.b32  	%r14702, %r14700, %r3871;
	and.b32  	%r3869, %r14702, %r14698;
	// begin inline asm
	prmt.b32 %r3869, %r3869, 0, 0xba98;
	// end inline asm
	// begin inline asm
	prmt.b32 %r3871, %r3871, 0, 0xba98;
	// end inline asm
	xor.b32  	%r14703, %r3871, 2139062143;
	not.b32 	%r14704, %r3869;
	and.b32  	%r14705, %r14701, %r14704;
	and.b32  	%r14706, %r14703, %r3869;
	or.b32  	%r3902, %r14705, %r14706;
	ld.shared.u32 	%r14707, [%r9442+4252];
	shr.s32 	%r14708, %r14707, %r9416;
	and.b32  	%r3875, %r14708, 50529027;
	ld.shared.u32 	%r14709, [%r9596+28];
	shr.s32 	%r14710, %r14709, %r9449;
	shl.b32 	%r14711, %r14710, 2;
	and.b32  	%r14712, %r14711, 67372036;
	or.b32  	%r14713, %r14712, %r3875;
	sub.s32 	%r14714, %r3875, %r14712;
	add.s32 	%r14715, %r14714, -2139062144;
	xor.b32  	%r14716, %r14715, -2139062144;
	xor.b32  	%r14717, %r14715, %r3875;
	and.b32  	%r3873, %r14717, %r14713;
	// begin inline asm
	prmt.b32 %r3873, %r3873, 0, 0xba98;
	// end inline asm
	// begin inline asm
	prmt.b32 %r3875, %r3875, 0, 0xba98;
	// end inline asm
	xor.b32  	%r14718, %r3875, 2139062143;
	not.b32 	%r14719, %r3873;
	and.b32  	%r14720, %r14716, %r14719;
	and.b32  	%r14721, %r14718, %r3873;
	or.b32  	%r3906, %r14720, %r14721;
	ld.shared.u32 	%r3879, [%r9576+5120];
	// begin inline asm
	dp4a.s32.s32 %r3877, %r3878, %r3879, %r9400;
	// end inline asm
	ld.shared.u32 	%r3883, [%r9576+5124];
	// begin inline asm
	dp4a.s32.s32 %r3881, %r3882, %r3883, %r3877;
	// end inline asm
	ld.shared.u32 	%r3887, [%r9576+5128];
	// begin inline asm
	dp4a.s32.s32 %r3885, %r3886, %r3887, %r3881;
	// end inline asm
	ld.shared.u32 	%r3891, [%r9576+5132];
	// begin inline asm
	dp4a.s32.s32 %r3889, %r3890, %r3891, %r3885;
	// end inline asm
	ld.shared.s8 	%r14722, [%r9721];
	mul.lo.s32 	%r14723, %r3889, %r14722;
	ld.shared.u32 	%r3895, [%r9576+5136];
	// begin inline asm
	dp4a.s32.s32 %r3893, %r3894, %r3895, %r9400;
	// end inline asm
	ld.shared.u32 	%r3899, [%r9576+5140];
	// begin inline asm
	dp4a.s32.s32 %r3897, %r3898, %r3899, %r3893;
	// end inline asm
	ld.shared.u32 	%r3903, [%r9576+5144];
	// begin inline asm
	dp4a.s32.s32 %r3901, %r3902, %r3903, %r3897;
	// end inline asm
	ld.shared.u32 	%r3907, [%r9576+5148];
	// begin inline asm
	dp4a.s32.s32 %r3905, %r3906, %r3907, %r3901;
	// end inline asm
	ld.shared.s8 	%r14724, [%r9721+1];
	mad.lo.s32 	%r14725, %r3905, %r14724, %r14723;
	ld.shared.f32 	%f921, [%r9720];
	mul.f32 	%f922, %f921, %f918;
	cvt.rn.f32.s32 	%f923, %r14725;
	fma.rn.f32 	%f1822, %f922, %f923, %f1822;
	ld.shared.u32 	%r14726, [%r9442+8448];
	shr.s32 	%r14727, %r14726, %r9416;
	and.b32  	%r3911, %r14727, 50529027;
	ld.shared.u32 	%r14728, [%r9740];
	shr.s32 	%r14729, %r14728, %r9449;
	shl.b32 	%r14730, %r14729, 2;
	and.b32  	%r14731, %r14730, 67372036;
	or.b32  	%r14732, %r14731, %r3911;
	sub.s32 	%r14733, %r3911, %r14731;
	add.s32 	%r14734, %r14733, -2139062144;
	xor.b32  	%r14735, %r14734, -2139062144;
	xor.b32  	%r14736, %r14734, %r3911;
	and.b32  	%r3909, %r14736, %r14732;
	// begin inline asm
	prmt.b32 %r3909, %r3909, 0, 0xba98;
	// end inline asm
	// begin inline asm
	prmt.b32 %r3911, %r3911, 0, 0xba98;
	// end inline asm
	xor.b32  	%r14737, %r3911, 2139062143;
	not.b32 	%r14738, %r3909;
	and.b32  	%r14739, %r14735, %r14738;
	and.b32  	%r14740, %r14737, %r3909;
	or.b32  	%r3942, %r14739, %r14740;
	ld.shared.u32 	%r14741, [%r9442+8452];
	shr.s32 	%r14742, %r14741, %r9416;
	and.b32  	%r3915, %r14742, 50529027;
	ld.shared.u32 	%r14743, [%r9740+4];
	shr.s32 	%r14744, %r14743, %r9449;
	shl.b32 	%r14745, %r14744, 2;
	and.b32  	%r14746, %r14745, 67372036;
	or.b32  	%r14747, %r14746, %r3915;
	sub.s32 	%r14748, %r3915, %r14746;
	add.s32 	%r14749, %r14748, -2139062144;
	xor.b32  	%r14750, %r14749, -2139062144;
	xor.b32  	%r14751, %r14749, %r3915;
	and.b32  	%r3913, %r14751, %r14747;
	// begin inline asm
	prmt.b32 %r3913, %r3913, 0, 0xba98;
	// end inline asm
	// begin inline asm
	prmt.b32 %r3915, %r3915, 0, 0xba98;
	// end inline asm
	xor.b32  	%r14752, %r3915, 2139062143;
	not.b32 	%r14753, %r3913;
	and.b32  	%r14754, %r14750, %r14753;
	and.b32  	%r14755, %r14752, %r3913;
	or.b32  	%r3946, %r14754, %r14755;
	ld.shared.u32 	%r14756, [%r9442+8456];
	shr.s32 	%r14757, %r14756, %r9416;
	and.b32  	%r3919, %r14757, 50529027;
	ld.shared.u32 	%r14758, [%r9740+8];
	shr.s32 	%r14759, %r14758, %r9449;
	shl.b32 	%r14760, %r14759, 2;
	and.b32  	%r14761, %r14760, 67372036;
	or.b32  	%r14762, %r14761, %r3919;
	sub.s32 	%r14763, %r3919, %r14761;
	add.s32 	%r14764, %r14763, -2139062144;
	xor.b32  	%r14765, %r14764, -2139062144;
	xor.b32  	%r14766, %r14764, %r3919;
	and.b32  	%r3917, %r14766, %r14762;
	// begin inline asm
	prmt.b32 %r3917, %r3917, 0, 0xba98;
	// end inline asm
	// begin inline asm
	prmt.b32 %r3919, %r3919, 0, 0xba98;
	// end inline asm
	xor.b32  	%r14767, %r3919, 2139062143;
	not.b32 	%r14768, %r3917;
	and.b32  	%r14769, %r14765, %r14768;
	and.b32  	%r14770, %r14767, %r3917;
	or.b32  	%r3950, %r14769, %r14770;
	ld.shared.u32 	%r14771, [%r9442+8460];
	shr.s32 	%r14772, %r14771, %r9416;
	and.b32  	%r3923, %r14772, 50529027;
	ld.shared.u32 	%r14773, [%r9740+12];
	shr.s32 	%r14774, %r14773, %r9449;
	shl.b32 	%r14775, %r14774, 2;
	and.b32  	%r14776, %r14775, 67372036;
	or.b32  	%r14777, %r14776, %r3923;
	sub.s32 	%r14778, %r3923, %r14776;
	add.s32 	%r14779, %r14778, -2139062144;
	xor.b32  	%r14780, %r14779, -2139062144;
	xor.b32  	%r14781, %r14779, %r3923;
	and.b32  	%r3921, %r14781, %r14777;
	// begin inline asm
	prmt.b32 %r3921, %r3921, 0, 0xba98;
	// end inline asm
	// begin inline asm
	prmt.b32 %r3923, %r3923, 0, 0xba98;
	// end inline asm
	xor.b32  	%r14782, %r3923, 2139062143;
	not.b32 	%r14783, %r3921;
	and.b32  	%r14784, %r14780, %r14783;
	and.b32  	%r14785, %r14782, %r3921;
	or.b32  	%r3954, %r14784, %r14785;
	ld.shared.u32 	%r14786, [%r9442+8464];
	shr.s32 	%r14787, %r14786, %r9416;
	and.b32  	%r3927, %r14787, 50529027;
	ld.shared.u32 	%r14788, [%r9740+16];
	shr.s32 	%r14789, %r14788, %r9449;
	shl.b32 	%r14790, %r14789, 2;
	and.b32  	%r14791, %r14790, 67372036;
	or.b32  	%r14792, %r14791, %r3927;
	sub.s32 	%r14793, %r3927, %r14791;
	add.s32 	%r14794, %r14793, -2139062144;
	xor.b32  	%r14795, %r14794, -2139062144;
	xor.b32  	%r14796, %r14794, %r3927;
	and.b32  	%r3925, %r14796, %r14792;
	// begin inline asm
	prmt.b32 %r3925, %r3925, 0, 0xba98;
	// end inline asm
	// begin inline asm
	prmt.b32 %r3927, %r3927, 0, 0xba98;
	// end inline asm
	xor.b32  	%r14797, %r3927, 2139062143;
	not.b32 	%r14798, %r3925;
	and.b32  	%r14799, %r14795, %r14798;
	and.b32  	%r14800, %r14797, %r3925;
	or.b32  	%r3958, %r14799, %r14800;
	ld.shared.u32 	%r14801, [%r9442+8468];
	shr.s32 	%r14802, %r14801, %r9416;
	and.b32  	%r3931, %r14802, 50529027;
	ld.shared.u32 	%r14803, [%r9740+20];
	shr.s32 	%r14804, %r14803, %r9449;
	shl.b32 	%r14805, %r14804, 2;
	and.b32  	%r14806, %r14805, 67372036;
	or.b32  	%r14807, %r14806, %r3931;
	sub.s32 	%r14808, %r3931, %r14806;
	add.s32 	%r14809, %r14808, -2139062144;
	xor.b32  	%r14810, %r14809, -2139062144;
	xor.b32  	%r14811, %r14809, %r3931;
	and.b32  	%r3929, %r14811, %r14807;
	// begin inline asm
	prmt.b32 %r3929, %r3929, 0, 0xba98;
	// end inline asm
	// begin inline asm
	prmt.b32 %r3931, %r3931, 0, 0xba98;
	// end inline asm
	xor.b32  	%r14812, %r3931, 2139062143;
	not.b32 	%r14813, %r3929;
	and.b32  	%r14814, %r14810, %r14813;
	and.b32  	%r14815, %r14812, %r3929;
	or.b32  	%r3962, %r14814, %r14815;
	ld.shared.u32 	%r14816, [%r9442+8472];
	shr.s32 	%r14817, %r14816, %r9416;
	and.b32  	%r3935, %r14817, 50529027;
	ld.shared.u32 	%r14818, [%r9740+24];
	shr.s32 	%r14819, %r14818, %r9449;
	shl.b32 	%r14820, %r14819, 2;
	and.b32  	%r14821, %r14820, 67372036;
	or.b32  	%r14822, %r14821, %r3935;
	sub.s32 	%r14823, %r3935, %r14821;
	add.s32 	%r14824, %r14823, -2139062144;
	xor.b32  	%r14825, %r14824, -2139062144;
	xor.b32  	%r14826, %r14824, %r3935;
	and.b32  	%r3933, %r14826, %r14822;
	// begin inline asm
	prmt.b32 %r3933, %r3933, 0, 0xba98;
	// end inline asm
	// begin inline asm
	prmt.b32 %r3935, %r3935, 0, 0xba98;
	// end inline asm
	xor.b32  	%r14827, %r3935, 2139062143;
	not.b32 	%r14828, %r3933;
	and.b32  	%r14829, %r14825, %r14828;
	and.b32  	%r14830, %r14827, %r3933;
	or.b32  	%r3966, %r14829, %r14830;
	ld.shared.u32 	%r14831, [%r9442+8476];
	shr.s32 	%r14832, %r14831, %r9416;
	and.b32  	%r3939, %r14832, 50529027;
	ld.shared.u32 	%r14833, [%r9740+28];
	shr.s32 	%r14834, %r14833, %r9449;
	shl.b32 	%r14835, %r14834, 2;
	and.b32  	%r14836, %r14835, 67372036;
	or.b32  	%r14837, %r14836, %r3939;
	sub.s32 	%r14838, %r3939, %r14836;
	add.s32 	%r14839, %r14838, -2139062144;
	xor.b32  	%r14840, %r14839, -2139062144;
	xor.b32  	%r14841, %r14839, %r3939;
	and.b32  	%r3937, %r14841, %r14837;
	// begin inline asm
	prmt.b32 %r3937, %r3937, 0, 0xba98;
	// end inline asm
	// begin inline asm
	prmt.b32 %r3939, %r3939, 0, 0xba98;
	// end inline asm
	xor.b32  	%r14842, %r3939, 2139062143;
	not.b32 	%r14843, %r3937;
	and.b32  	%r14844, %r14840, %r14843;
	and.b32  	%r14845, %r14842, %r3937;
	or.b32  	%r3970, %r14844, %r14845;
	ld.shared.u32 	%r3943, [%r9576+5120];
	// begin inline asm
	dp4a.s32.s32 %r3941, %r3942, %r3943, %r9400;
	// end inline asm
	ld.shared.u32 	%r3947, [%r9576+5124];
	// begin inline asm
	dp4a.s32.s32 %r3945, %r3946, %r3947, %r3941;
	// end inline asm
	ld.shared.u32 	%r3951, [%r9576+5128];
	// begin inline asm
	dp4a.s32.s32 %r3949, %r3950, %r3951, %r3945;
	// end inline asm
	ld.shared.u32 	%r3955, [%r9576+5132];
	// begin inline asm
	dp4a.s32.s32 %r3953, %r3954, %r3955, %r3949;
	// end inline asm
	ld.shared.s8 	%r14846, [%r9865];
	mul.lo.s32 	%r14847, %r3953, %r14846;
	ld.shared.u32 	%r3959, [%r9576+5136];
	// begin inline asm
	dp4a.s32.s32 %r3957, %r3958, %r3959, %r9400;
	// end inline asm
	ld.shared.u32 	%r3963, [%r9576+5140];
	// begin inline asm
	dp4a.s32.s32 %r3961, %r3962, %r3963, %r3957;
	// end inline asm
	ld.shared.u32 	%r3967, [%r9576+5144];
	// begin inline asm
	dp4a.s32.s32 %r3965, %r3966, %r3967, %r3961;
	// end inline asm
	ld.shared.u32 	%r3971, [%r9576+5148];
	// begin inline asm
	dp4a.s32.s32 %r3969, %r3970, %r3971, %r3965;
	// end inline asm
	ld.shared.s8 	%r14848, [%r9865+1];
	mad.lo.s32 	%r14849, %r3969, %r14848, %r14847;
	ld.shared.f32 	%f924, [%r9864];
	ld.shared.f32 	%f925, [%r9426+640];
	mul.f32 	%f926, %f924, %f925;
	cvt.rn.f32.s32 	%f927, %r14849;
	fma.rn.f32 	%f1790, %f926, %f927, %f1790;
	ld.shared.u32 	%r14850, [%r9442+12672];
	shr.s32 	%r14851, %r14850, %r9416;
	and.b32  	%r3975, %r14851, 50529027;
	ld.shared.u32 	%r14852, [%r9884];
	shr.s32 	%r14853, %r14852, %r9449;
	shl.b32 	%r14854, %r14853, 2;
	and.b32  	%r14855, %r14854, 67372036;
	or.b32  	%r14856, %r14855, %r3975;
	sub.s32 	%r14857, %r3975, %r14855;
	add.s32 	%r14858, %r14857, -2139062144;
	xor.b32  	%r14859, %r14858, -2139062144;
	xor.b32  	%r14860, %r14858, %r3975;
	and.b32  	%r3973, %r14860, %r14856;
	// begin inline asm
	prmt.b32 %r3973, %r3973, 0, 0xba98;
	// end inline asm
	// begin inline asm
	prmt.b32 %r3975, %r3975, 0, 0xba98;
	// end inline asm
	xor.b32  	%r14861, %r3975, 2139062143;
	not.b32 	%r14862, %r3973;
	and.b32  	%r14863, %r14859, %r14862;
	and.b32  	%r14864, %r14861, %r3973;
	or.b32  	%r4006, %r14863, %r14864;
	ld.shared.u32 	%r14865, [%r9442+12676];
	shr.s32 	%r14866, %r14865, %r9416;
	and.b32  	%r3979, %r14866, 50529027;
	ld.shared.u32 	%r14867, [%r9884+4];
	shr.s32 	%r14868, %r14867, %r9449;
	shl.b32 	%r14869, %r14868, 2;
	and.b32  	%r14870, %r14869, 67372036;
	or.b32  	%r14871, %r14870, %r3979;
	sub.s32 	%r14872, %r3979, %r14870;
	add.s32 	%r14873, %r14872, -2139062144;
	xor.b32  	%r14874, %r14873, -2139062144;
	xor.b32  	%r14875, %r14873, %r3979;
	and.b32  	%r3977, %r14875, %r14871;
	// begin inline asm
	prmt.b32 %r3977, %r3977, 0, 0xba98;
	// end inline asm
	// begin inline asm
	prmt.b32 %r3979, %r3979, 0, 0xba98;
	// end inline asm
	xor.b32  	%r14876, %r3979, 2139062143;
	not.b32 	%r14877, %r3977;
	and.b32  	%r14878, %r14874, %r14877;
	and.b32  	%r14879, %r14876, %r3977;
	or.b32  	%r4010, %r14878, %r14879;
	ld.shared.u32 	%r14880, [%r9442+12680];
	shr.s32 	%r14881, %r14880, %r9416;
	and.b32  	%r3983, %r14881, 50529027;
	ld.shared.u32 	%r14882, [%r9884+8];
	shr.s32 	%r14883, %r14882, %r9449;
	shl.b32 	%r14884, %r14883, 2;
	and.b32  	%r14885, %r14884, 67372036;
	or.b32  	%r14886, %r14885, %r3983;
	sub.s32 	%r14887, %r3983, %r14885;
	add.s32 	%r14888, %r14887, -2139062144;
	xor.b32  	%r14889, %r14888, -2139062144;
	xor.b32  	%r14890, %r14888, %r3983;
	and.b32  	%r3981, %r14890, %r14886;
	// begin inline asm
	prmt.b32 %r3981, %r3981, 0, 0xba98;
	// end inline asm
	// begin inline asm
	prmt.b32 %r3983, %r3983, 0, 0xba98;
	// end inline asm
	xor.b32  	%r14891, %r3983, 2139062143;
	not.b32 	%r14892, %r3981;
	and.b32  	%r14893, %r14889, %r14892;
	and.b32  	%r14894, %r14891, %r3981;
	or.b32  	%r4014, %r14893, %r14894;
	ld.shared.u32 	%r14895, [%r9442+12684];
	shr.s32 	%r14896, %r14895, %r9416;
	and.b32  	%r3987, %r14896, 50529027;
	ld.shared.u32 	%r14897, [%r9884+12];
	shr.s32 	%r14898, %r14897, %r9449;
	shl.b32 	%r14899, %r14898, 2;
	and.b32  	%r14900, %r14899, 67372036;
	or.b32  	%r14901, %r14900, %r3987;
	sub.s32 	%r14902, %r3987, %r14900;
	add.s32 	%r14903, %r14902, -2139062144;
	xor.b32  	%r14904, %r14903, -2139062144;
	xor.b32  	%r14905, %r14903, %r3987;
	and.b32  	%r3985, %r14905, %r14901;
	// begin inline asm
	prmt.b32 %r3985, %r3985, 0, 0xba98;
	// end inline asm
	// begin inline asm
	prmt.b32 %r3987, %r3987, 0, 0xba98;
	// end inline asm
	xor.b32  	%r14906, %r3987, 2139062143;
	not.b32 	%r14907, %r3985;
	and.b32  	%r14908, %r14904, %r14907;
	and.b32  	%r14909, %r14906, %r3985;
	or.b32  	%r4018, %r14908, %r14909;
	ld.shared.u32 	%r14910, [%r9442+12688];
	shr.s32 	%r14911, %r14910, %r9416;
	and.b32  	%r3991, %r14911, 50529027;
	ld.shared.u32 	%r14912, [%r9884+16];
	shr.s32 	%r14913, %r14912, %r9449;
	shl.b32 	%r14914, %r14913, 2;
	and.b32  	%r14915, %r14914, 67372036;
	or.b32  	%r14916, %r14915, %r3991;
	sub.s32 	%r14917, %r3991, %r14915;
	add.s32 	%r14918, %r14917, -2139062144;
	xor.b32  	%r14919, %r14918, -2139062144;
	xor.b32  	%r14920, %r14918, %r3991;
	and.b32  	%r3989, %r14920, %r14916;
	// begin inline asm
	prmt.b32 %r3989, %r3989, 0, 0xba98;
	// end inline asm
	// begin inline asm
	prmt.b32 %r3991, %r3991, 0, 0xba98;
	// end inline asm
	xor.b32  	%r14921, %r3991, 2139062143;
	not.b32 	%r14922, %r3989;
	and.b32  	%r14923, %r14919, %r14922;
	and.b32  	%r14924, %r14921, %r3989;
	or.b32  	%r4022, %r14923, %r14924;
	ld.shared.u32 	%r14925, [%r9442+12692];
	shr.s32 	%r14926, %r14925, %r9416;
	and.b32  	%r3995, %r14926, 50529027;
	ld.shared.u32 	%r14927, [%r9884+20];
	shr.s32 	%r14928, %r14927, %r9449;
	shl.b32 	%r14929, %r14928, 2;
	and.b32  	%r14930, %r14929, 67372036;
	or.b32  	%r14931, %r14930, %r3995;
	sub.s32 	%r14932, %r3995, %r14930;
	add.s32 	%r14933, %r14932, -2139062144;
	xor.b32  	%r14934, %r14933, -2139062144;
	xor.b32  	%r14935, %r14933, %r3995;
	and.b32  	%r3993, %r14935, %r14931;
	// begin inline asm
	prmt.b32 %r3993, %r3993, 0, 0xba98;
	// end inline asm
	// begin inline asm
	prmt.b32 %r3995, %r3995, 0, 0xba98;
	// end inline asm
	xor.b32  	%r14936, %r3995, 2139062143;
	not.b32 	%r14937, %r3993;
	and.b32  	%r14938, %r14934, %r14937;
	and.b32  	%r14939, %r14936, %r3993;
	or.b32  	%r4026, %r14938, %r14939;
	ld.shared.u32 	%r14940, [%r9442+12696];
	shr.s32 	%r14941, %r14940, %r9416;
	and.b32  	%r3999, %r14941, 50529027;
	ld.shared.u32 	%r14942, [%r9884+24];
	shr.s32 	%r14943, %r14942, %r9449;
	shl.b32 	%r14944, %r14943, 2;
	and.b32  	%r14945, %r14944, 67372036;
	or.b32  	%r14946, %r14945, %r3999;
	sub.s32 	%r14947, %r3999, %r14945;
	add.s32 	%r14948, %r14947, -2139062144;
	xor.b32  	%r14949, %r14948, -2139062144;
	xor.b32  	%r14950, %r14948, %r3999;
	and.b32  	%r3997, %r14950, %r14946;
	// begin inline asm
	prmt.b32 %r3997, %r3997, 0, 0xba98;
	// end inline asm
	// begin inline asm
	prmt.b32 %r3999, %r3999, 0, 0xba98;
	// end inline asm
	xor.b32  	%r14951, %r3999, 2139062143;
	not.b32 	%r14952, %r3997;
	and.b32  	%r14953, %r14949, %r14952;
	and.b32  	%r14954, %r14951, %r3997;
	or.b32  	%r4030, %r14953, %r14954;
	ld.shared.u32 	%r14955, [%r9442+12700];
	shr.s32 	%r14956, %r14955, %r9416;
	and.b32  	%r4003, %r14956, 50529027;
	ld.shared.u32 	%r14957, [%r9884+28];
	shr.s32 	%r14958, %r14957, %r9449;
	shl.b32 	%r14959, %r14958, 2;
	and.b32  	%r14960, %r14959, 67372036;
	or.b32  	%r14961, %r14960, %r4003;
	sub.s32 	%r14962, %r4003, %r14960;
	add.s32 	%r14963, %r14962, -2139062144;
	xor.b32  	%r14964, %r14963, -2139062144;
	xor.b32  	%r14965, %r14963, %r4003;
	and.b32  	%r4001, %r14965, %r14961;
	// begin inline asm
	prmt.b32 %r4001, %r4001, 0, 0xba98;
	// end inline asm
	// begin inline asm
	prmt.b32 %r4003, %r4003, 0, 0xba98;
	// end inline asm
	xor.b32  	%r14966, %r4003, 2139062143;
	not.b32 	%r14967, %r4001;
	and.b32  	%r14968, %r14964, %r14967;
	and.b32  	%r14969, %r14966, %r4001;
	or.b32  	%r4034, %r14968, %r14969;
	ld.shared.u32 	%r4007, [%r9576+5120];
	// begin inline asm
	dp4a.s32.s32 %r4005, %r4006, %r4007, %r9400;
	// end inline asm
	ld.shared.u32 	%r4011, [%r9576+5124];
	// begin inline asm
	dp4a.s32.s32 %r4009, %r4010, %r4011, %r4005;
	// end inline asm
	ld.shared.u32 	%r4015, [%r9576+5128];
	// begin inline asm
	dp4a.s32.s32 %r4013, %r4014, %r4015, %r4009;
	// end inline asm
	ld.shared.u32 	%r4019, [%r9576+5132];
	// begin inline asm
	dp4a.s32.s32 %r4017, %r4018, %r4019, %r4013;
	// end inline asm
	ld.shared.s8 	%r14970, [%r10009];
	mul.lo.s32 	%r14971, %r4017, %r14970;
	ld.shared.u32 	%r4023, [%r9576+5136];
	// begin inline asm
	dp4a.s32.s32 %r4021, %r4022, %r4023, %r9400;
	// end inline asm
	ld.shared.u32 	%r4027, [%r9576+5140];
	// begin inline asm
	dp4a.s32.s32 %r4025, %r4026, %r4027, %r4021;
	// end inline asm
	ld.shared.u32 	%r4031, [%r9576+5144];
	// begin inline asm
	dp4a.s32.s32 %r4029, %r4030, %r4031, %r4025;
	// end inline asm
	ld.shared.u32 	%r4035, [%r9576+5148];
	// begin inline asm
	dp4a.s32.s32 %r4033, %r4034, %r4035, %r4029;
	// end inline asm
	ld.shared.s8 	%r14972, [%r10009+1];
	mad.lo.s32 	%r14973, %r4033, %r14972, %r14971;
	ld.shared.f32 	%f928, [%r10008];
	mul.f32 	%f929, %f928, %f925;
	cvt.rn.f32.s32 	%f930, %r14973;
	fma.rn.f32 	%f1758, %f929, %f930, %f1758;
	ld.shared.u32 	%r14974, [%r9442];
	shr.s32 	%r14975, %r14974, %r9416;
	and.b32  	%r4039, %r14975, 50529027;
	ld.shared.u32 	%r14976, [%r9447];
	shr.s32 	%r14977, %r14976, %r9449;
	shl.b32 	%r14978, %r14977, 2;
	and.b32  	%r14979, %r14978, 67372036;
	or.b32  	%r14980, %r14979, %r4039;
	sub.s32 	%r14981, %r4039, %r14979;
	add.s32 	%r14982, %r14981, -2139062144;
	xor.b32  	%r14983, %r14982, -2139062144;
	xor.b32  	%r14984, %r14982, %r4039;
	and.b32  	%r4037, %r14984, %r14980;
	// begin inline asm
	prmt.b32 %r4037, %r4037, 0, 0xba98;
	// end inline asm
	// begin inline asm
	prmt.b32 %r4039, %r4039, 0, 0xba98;
	// end inline asm
	xor.b32  	%r14985, %r4039, 2139062143;
	not.b32 	%r14986, %r4037;
	and.b32  	%r14987, %r14983, %r14986;
	and.b32  	%r14988, %r14985, %r4037;
	or.b32  	%r4070, %r14987, %r14988;
	ld.shared.u32 	%r14989, [%r9442+4];
	shr.s32 	%r14990, %r14989, %r9416;
	and.b32  	%r4043, %r14990, 50529027;
	ld.shared.u32 	%r14991, [%r9447+4];
	shr.s32 	%r14992, %r14991, %r9449;
	shl.b32 	%r14993, %r14992, 2;
	and.b32  	%r14994, %r14993, 67372036;
	or.b32  	%r14995, %r14994, %r4043;
	sub.s32 	%r14996, %r4043, %r14994;
	add.s32 	%r14997, %r14996, -2139062144;
	xor.b32  	%r14998, %r14997, -2139062144;
	xor.b32  	%r14999, %r14997, %r4043;
	and.b32  	%r4041, %r14999, %r14995;
	// begin inline asm
	prmt.b32 %r4041, %r4041, 0, 0xba98;
	// end inline asm
	// begin inline asm
	prmt.b32 %r4043, %r4043, 0, 0xba98;
	// end inline asm
	xor.b32  	%r15000, %r4043, 2139062143;
	not.b32 	%r15001, %r4041;
	and.b32  	%r15002, %r14998, %r15001;
	and.b32  	%r15003, %r15000, %r4041;
	or.b32  	%r4074, %r15002, %r15003;
	ld.shared.u32 	%r15004, [%r9442+8];
	shr.s32 	%r15005, %r15004, %r9416;
	and.b32  	%r4047, %r15005, 50529027;
	ld.shared.u32 	%r15006, [%r9447+8];
	shr.s32 	%r15007, %r15006, %r9449;
	shl.b32 	%r15008, %r15007, 2;
	and.b32  	%r15009, %r15008, 67372036;
	or.b32  	%r15010, %r15009, %r4047;
	sub.s32 	%r15011, %r4047, %r15009;
	add.s32 	%r15012, %r15011, -2139062144;
	xor.b32  	%r15013, %r15012, -2139062144;
	xor.b32  	%r15014, %r15012, %r4047;
	and.b32  	%r4045, %r15014, %r15010;
	// begin inline asm
	prmt.b32 %r4045, %r4045, 0, 0xba98;
	// end inline asm
	// begin inline asm
	prmt.b32 %r4047, %r4047, 0, 0xba98;
	// end inline asm
	xor.b32  	%r15015, %r4047, 2139062143;
	not.b32 	%r15016, %r4045;
	and.b32  	%r15017, %r15013, %r15016;
	and.b32  	%r15018, %r15015, %r4045;
	or.b32  	%r4078, %r15017, %r15018;
	ld.shared.u32 	%r15019, [%r9442+12];
	shr.s32 	%r15020, %r15019, %r9416;
	and.b32  	%r4051, %r15020, 50529027;
	ld.shared.u32 	%r15021, [%r9447+12];
	shr.s32 	%r15022, %r15021, %r9449;
	shl.b32 	%r15023, %r15022, 2;
	and.b32  	%r15024, %r15023, 67372036;
	or.b32  	%r15025, %r15024, %r4051;
	sub.s32 	%r15026, %r4051, %r15024;
	add.s32 	%r15027, %r15026, -2139062144;
	xor.b32  	%r15028, %r15027, -2139062144;
	xor.b32  	%r15029, %r15027, %r4051;
	and.b32  	%r4049, %r15029, %r15025;
	// begin inline asm
	prmt.b32 %r4049, %r4049, 0, 0xba98;
	// end inline asm
	// begin inline asm
	prmt.b32 %r4051, %r4051, 0, 0xba98;
	// end inline asm
	xor.b32  	%r15030, %r4051, 2139062143;
	not.b32 	%r15031, %r4049;
	and.b32  	%r15032, %r15028, %r15031;
	and.b32  	%r15033, %r15030, %r4049;
	or.b32  	%r4082, %r15032, %r15033;
	ld.shared.u32 	%r15034, [%r9442+16];
	shr.s32 	%r15035, %r15034, %r9416;
	and.b32  	%r4055, %r15035, 50529027;
	ld.shared.u32 	%r15036, [%r9447+16];
	shr.s32 	%r15037, %r15036, %r9449;
	shl.b32 	%r15038, %r15037, 2;
	and.b32  	%r15039, %r15038, 67372036;
	or.b32  	%r15040, %r15039, %r4055;
	sub.s32 	%r15041, %r4055, %r15039;
	add.s32 	%r15042, %r15041, -2139062144;
	xor.b32  	%r15043, %r15042, -2139062144;
	xor.b32  	%r15044, %r15042, %r4055;
	and.b32  	%r4053, %r15044, %r15040;
	// begin inline asm
	prmt.b32 %r4053, %r4053, 0, 0xba98;
	// end inline asm
	// begin inline asm
	prmt.b32 %r4055, %r4055, 0, 0xba98;
	// end inline asm
	xor.b32  	%r15045, %r4055, 2139062143;
	not.b32 	%r15046, %r4053;
	and.b32  	%r15047, %r15043, %r15046;
	and.b32  	%r15048, %r15045, %r4053;
	or.b32  	%r4086, %r15047, %r15048;
	ld.shared.u32 	%r15049, [%r9442+20];
	shr.s32 	%r15050, %r15049, %r9416;
	and.b32  	%r4059, %r15050, 50529027;
	ld.shared.u32 	%r15051, [%r9447+20];
	shr.s32 	%r15052, %r15051, %r9449;
	shl.b32 	%r15053, %r15052, 2;
	and.b32  	%r15054, %r15053, 67372036;
	or.b32  	%r15055, %r15054, %r4059;
	sub.s32 	%r15056, %r4059, %r15054;
	add.s32 	%r15057, %r15056, -2139062144;
	xor.b32  	%r15058, %r15057, -2139062144;
	xor.b32  	%r15059, %r15057, %r4059;
	and.b32  	%r4057, %r15059, %r15055;
	// begin inline asm
	prmt.b32 %r4057, %r4057, 0, 0xba98;
	// end inline asm
	// begin inline asm
	prmt.b32 %r4059, %r4059, 0, 0xba98;
	// end inline asm
	xor.b32  	%r15060, %r4059, 2139062143;
	not.b32 	%r15061, %r4057;
	and.b32  	%r15062, %r15058, %r15061;
	and.b32  	%r15063, %r15060, %r4057;
	or.b32  	%r4090, %r15062, %r15063;
	ld.shared.u32 	%r15064, [%r9442+24];
	shr.s32 	%r15065, %r15064, %r9416;
	and.b32  	%r4063, %r15065, 50529027;
	ld.shared.u32 	%r15066, [%r9447+24];
	shr.s32 	%r15067, %r15066, %r9449;
	shl.b32 	%r15068, %r15067, 2;
	and.b32  	%r15069, %r15068, 67372036;
	or.b32  	%r15070, %r15069, %r4063;
	sub.s32 	%r15071, %r4063, %r15069;
	add.s32 	%r15072, %r15071, -2139062144;
	xor.b32  	%r15073, %r15072, -2139062144;
	xor.b32  	%r15074, %r15072, %r4063;
	and.b32  	%r4061, %r15074, %r15070;
	// begin inline asm
	prmt.b32 %r4061, %r4061, 0, 0xba98;
	// end inline asm
	// begin inline asm
	prmt.b32 %r4063, %r4063, 0, 0xba98;
	// end inline asm
	xor.b32  	%r15075, %r4063, 2139062143;
	not.b32 	%r15076, %r4061;
	and.b32  	%r15077, %r15073, %r15076;
	and.b32  	%r15078, %r15075, %r4061;
	or.b32  	%r4094, %r15077, %r15078;
	ld.shared.u32 	%r15079, [%r9442+28];
	shr.s32 	%r15080, %r15079, %r9416;
	and.b32  	%r4067, %r15080, 50529027;
	ld.shared.u32 	%r15081, [%r9447+28];
	shr.s32 	%r15082, %r15081, %r9449;
	shl.b32 	%r15083, %r15082, 2;
	and.b32  	%r15084, %r15083, 67372036;
	or.b32  	%r15085, %r15084, %r4067;
	sub.s32 	%r15086, %r4067, %r15084;
	add.s32 	%r15087, %r15086, -2139062144;
	xor.b32  	%r15088, %r15087, -2139062144;
	xor.b32  	%r15089, %r15087, %r4067;
	and.b32  	%r4065, %r15089, %r15085;
	// begin inline asm
	prmt.b32 %r4065, %r4065, 0, 0xba98;
	// end inline asm
	// begin inline asm
	prmt.b32 %r4067, %r4067, 0, 0xba98;
	// end inline asm
	xor.b32  	%r15090, %r4067, 2139062143;
	not.b32 	%r15091, %r4065;
	and.b32  	%r15092, %r15088, %r15091;
	and.b32  	%r15093, %r15090, %r4065;
	or.b32  	%r4098, %r15092, %r15093;
	ld.shared.u32 	%r4071, [%r9576+5632];
	// begin inline asm
	dp4a.s32.s32 %r4069, %r4070, %r4071, %r9400;
	// end inline asm
	ld.shared.u32 	%r4075, [%r9576+5636];
	// begin inline asm
	dp4a.s32.s32 %r4073, %r4074, %r4075, %r4069;
	// end inline asm
	ld.shared.u32 	%r4079, [%r9576+5640];
	// begin inline asm
	dp4a.s32.s32 %r4077, %r4078, %r4079, %r4073;
	// end inline asm
	ld.shared.u32 	%r4083, [%r9576+5644];
	// begin inline asm
	dp4a.s32.s32 %r4081, %r4082, %r4083, %r4077;
	// end inline asm
	ld.shared.s8 	%r15094, [%r9577];
	mul.lo.s32 	%r15095, %r4081, %r15094;
	ld.shared.u32 	%r4087, [%r9576+5648];
	// begin inline asm
	dp4a.s32.s32 %r4085, %r4086, %r4087, %r9400;
	// end inline asm
	ld.shared.u32 	%r4091, [%r9576+5652];
	// begin inline asm
	dp4a.s32.s32 %r4089, %r4090, %r4091, %r4085;
	// end inline asm
	ld.shared.u32 	%r4095, [%r9576+5656];
	// begin inline asm
	dp4a.s32.s32 %r4093, %r4094, %r4095, %r4089;
	// end inline asm
	ld.shared.u32 	%r4099, [%r9576+5660];
	// begin inline asm
	dp4a.s32.s32 %r4097, %r4098, %r4099, %r4093;
	// end inline asm
	ld.shared.s8 	%r15096, [%r9577+1];
	mad.lo.s32 	%r15097, %r4097, %r15096, %r15095;
	ld.shared.f32 	%f931, [%r9573];
	ld.shared.f32 	%f932, [%r9426+704];
	mul.f32 	%f933, %f931, %f932;
	cvt.rn.f32.s32 	%f934, %r15097;
	fma.rn.f32 	%f1853, %f933, %f934, %f1853;
	ld.shared.u32 	%r15098, [%r9442+4224];
	shr.s32 	%r15099, %r15098, %r9416;
	and.b32  	%r4103, %r15099, 50529027;
	ld.shared.u32 	%r15100, [%r9596];
	shr.s32 	%r15101, %r15100, %r9449;
	shl.b32 	%r15102, %r15101, 2;
	and.b32  	%r15103, %r15102, 67372036;
	or.b32  	%r15104, %r15103, %r4103;
	sub.s32 	%r15105, %r4103, %r15103;
	add.s32 	%r15106, %r15105, -2139062144;
	xor.b32  	%r15107, %r15106, -2139062144;
	xor.b32  	%r15108, %r15106, %r4103;
	and.b32  	%r4101, %r15108, %r15104;
	// begin inline asm
	prmt.b32 %r4101, %r4101, 0, 0xba98;
	// end inline asm
	// begin inline asm
	prmt.b32 %r4103, %r4103, 0, 0xba98;
	// end inline asm
	xor.b32  	%r15109, %r4103, 2139062143;
	not.b32 	%r15110, %r4101;
	and.b32  	%r15111, %r15107, %r15110;
	and.b32  	%r15112, %r15109, %r4101;
	or.b32  	%r4134, %r15111, %r15112;
	ld.shared.u32 	%r15113, [%r9442+4228];
	shr.s32 	%r15114, %r15113, %r9416;
	and.b32  	%r4107, %r15114, 50529027;
	ld.shared.u32 	%r15115, [%r9596+4];
	shr.s32 	%r15116, %r15115, %r9449;
	shl.b32 	%r15117, %r15116, 2;
	and.b32  	%r15118, %r15117, 67372036;
	or.b32  	%r15119, %r15118, %r4107;
	sub.s32 	%r15120, %r4107, %r15118;
	add.s32 	%r15121, %r15120, -2139062144;
	xor.b32  	%r15122, %r15121, -2139062144;
	xor.b32  	%r15123, %r15121, %r4107;
	and.b32  	%r4105, %r15123, %r15119;
	// begin inline asm
	prmt.b32 %r4105, %r4105, 0, 0xba98;
	// end inline asm
	// begin inline asm
	prmt.b32 %r4107, %r4107, 0, 0xba98;
	// end inline asm
	xor.b32  	%r15124, %r4107, 2139062143;
	not.b32 	%r15125, %r4105;
	and.b32  	%r15126, %r15122, %r15125;
	and.b32  	%r15127, %r15124, %r4105;
	or.b32  	%r4138, %r15126, %r15127;
	ld.shared.u32 	%r15128, [%r9442+4232];
	shr.s32 	%r15129, %r15128, %r9416;
	and.b32  	%r4111, %r15129, 50529027;
	ld.shared.u32 	%r15130, [%r9596+8];
	shr.s32 	%r15131, %r15130, %r9449;
	shl.b32 	%r15132, %r15131, 2;
	and.b32  	%r15133, %r15132, 67372036;
	or.b32  	%r15134, %r15133, %r4111;
	sub.s32 	%r15135, %r4111, %r15133;
	add.s32 	%r15136, %r15135, -2139062144;
	xor.b32  	%r15137, %r15136, -2139062144;
	xor.b32  	%r15138, %r15136, %r4111;
	and.b32  	%r4109, %r15138, %r15134;
	// begin inline asm
	prmt.b32 %r4109, %r4109, 0, 0xba98;
	// end inline asm
	// begin inline asm
	prmt.b32 %r4111, %r4111, 0, 0xba98;
	// end inline asm
	xor.b32  	%r15139, %r4111, 2139062143;
	not.b32 	%r15140, %r4109;
	and.b32  	%r15141, %r15137, %r15140;
	and.b32  	%r15142, %r15139, %r4109;
	or.b32  	%r4142, %r15141, %r15142;
	ld.shared.u32 	%r15143, [%r9442+4236];
	shr.s32 	%r15144, %r15143, %r9416;
	and.b32  	%r4115, %r15144, 50529027;
	ld.shared.u32 	%r15145, [%r9596+12];
	shr.s32 	%r15146, %r15145, %r9449;
	shl.b32 	%r15147, %r15146, 2;
	and.b32  	%r15148, %r15147, 67372036;
	or.b32  	%r15149, %r15148, %r4115;
	sub.s32 	%r15150, %r4115, %r15148;
	add.s32 	%r15151, %r15150, -2139062144;
	xor.b32  	%r15152, %r15151, -2139062144;
	xor.b32  	%r15153, %r15151, %r4115;
	and.b32  	%r4113, %r15153, %r15149;
	// begin inline asm
	prmt.b32 %r4113, %r4113, 0, 0xba98;
	// end inline asm
	// begin inline asm
	prmt.b32 %r4115, %r4115, 0, 0xba98;
	// end inline asm
	xor.b32  	%r15154, %r4115, 2139062143;
	not.b32 	%r15155, %r4113;
	and.b32  	%r15156, %r15152, %r15155;
	and.b32  	%r15157, %r15154, %r4113;
	or.b32  	%r4146, %r15156, %r15157;
	ld.shared.u32 	%r15158, [%r9442+4240];
	shr.s32 	%r15159, %r15158, %r9416;
	and.b32  	%r4119, %r15159, 50529027;
	ld.shared.u32 	%r15160, [%r9596+16];
	shr.s32 	%r15161, %r15160, %r9449;
	shl.b32 	%r15162, %r15161, 2;
	and.b32  	%r15163, %r15162, 67372036;
	or.b32  	%r15164, %r15163, %r4119;
	sub.s32 	%r15165, %r4119, %r15163;
	add.s32 	%r15166, %r15165, -2139062144;
	xor.b32  	%r15167, %r15166, -2139062144;
	xor.b32  	%r15168, %r15166, %r4119;
	and.b32  	%r4117, %r15168, %r15164;
	// begin inline asm
	prmt.b32 %r4117, %r4117, 0, 0xba98;
	// end inline asm
	// begin inline asm
	prmt.b32 %r4119, %r4119, 0, 0xba98;
	// end inline asm
	xor.b32  	%r15169, %r4119, 2139062143;
	not.b32 	%r15170, %r4117;
	and.b32  	%r15171, %r15167, %r15170;
	and.b32  	%r15172, %r15169, %r4117;
	or.b32  	%r4150, %r15171, %r15172;
	ld.shared.u32 	%r15173, [%r9442+4244];
	shr.s32 	%r15174, %r15173, %r9416;
	and.b32  	%r4123, %r15174, 50529027;
	ld.shared.u32 	%r15175, [%r9596+20];
	shr.s32 	%r15176, %r15175, %r9449;
	shl.b32 	%r15177, %r15176, 2;
	and.b32  	%r15178, %r15177, 67372036;
	or.b32  	%r15179, %r15178, %r4123;
	sub.s32 	%r15180, %r4123, %r15178;
	add.s32 	%r15181, %r15180, -2139062144;
	xor.b32  	%r15182, %r15181, -2139062144;
	xor.b32  	%r15183, %r15181, %r4123;
	and.b32  	%r4121, %r15183, %r15179;
	// begin inline asm
	prmt.b32 %r4121, %r4121, 0, 0xba98;
	// end inline asm
	// begin inline asm
	prmt.b32 %r4123, %r4123, 0, 0xba98;
	// end inline asm
	xor.b32  	%r15184, %r4123, 2139062143;
	not.b32 	%r15185, %r4121;
	and.b32  	%r15186, %r15182, %r15185;
	and.b32  	%r15187, %r15184, %r4121;
	or.b32  	%r4154, %r15186, %r15187;
	ld.shared.u32 	%r15188, [%r9442+4248];
	shr.s32 	%r15189, %r15188, %r9416;
	and.b32  	%r4127, %r15189, 50529027;
	ld.shared.u32 	%r15190, [%r9596+24];
	shr.s32 	%r15191, %r15190, %r9449;
	shl.b32 	%r15192, %r15191, 2;
	and.b32  	%r15193, %r15192, 67372036;
	or.b32  	%r15194, %r15193, %r4127;
	sub.s32 	%r15195, %r4127, %r15193;
	add.s32 	%r15196, %r15195, -2139062144;
	xor.b32  	%r15197, %r15196, -2139062144;
	xor.b32  	%r15198, %r15196, %r4127;
	and.b32  	%r4125, %r15198, %r15194;
	// begin inline asm
	prmt.b32 %r4125, %r4125, 0, 0xba98;
	// end inline asm
	// begin inline asm
	prmt.b32 %r4127, %r4127, 0, 0xba98;
	// end inline asm
	xor.b32  	%r15199, %r4127, 2139062143;
	not.b32 	%r15200, %r4125;
	and.b32  	%r15201, %r15197, %r15200;
	and.b32  	%r15202, %r15199, %r4125;
	or.b32  	%r4158, %r15201, %r15202;
	ld.shared.u32 	%r15203, [%r9442+4252];
	shr.s32 	%r15204, %r15203, %r9416;
	and.b32  	%r4131, %r15204, 50529027;
	ld.shared.u32 	%r15205, [%r9596+28];
	shr.s32 	%r15206, %r15205, %r9449;
	shl.b32 	%r15207, %r15206, 2;
	and.b32  	%r15208, %r15207, 67372036;
	or.b32  	%r15209, %r15208, %r4131;
	sub.s32 	%r15210, %r4131, %r15208;
	add.s32 	%r15211, %r15210, -2139062144;
	xor.b32  	%r15212, %r15211, -2139062144;
	xor.b32  	%r15213, %r15211, %r4131;
	and.b32  	%r4129, %r15213, %r15209;
	// begin inline asm
	prmt.b32 %r4129, %r4129, 0, 0xba98;
	// end inline asm
	// begin inline asm
	prmt.b32 %r4131, %r4131, 0, 0xba98;
	// end inline asm
	xor.b32  	%r15214, %r4131, 2139062143;
	not.b32 	%r15215, %r4129;
	and.b32  	%r15216, %r15212, %r15215;
	and.b32  	%r15217, %r15214, %r4129;
	or.b32  	%r4162, %r15216, %r15217;
	ld.shared.u32 	%r4135, [%r9576+5632];
	// begin inline asm
	dp4a.s32.s32 %r4133, %r4134, %r4135, %r9400;
	// end inline asm
	ld.shared.u32 	%r4139, [%r9576+5636];
	// begin inline asm
	dp4a.s32.s32 %r4137, %r4138, %r4139, %r4133;
	// end inline asm
	ld.shared.u32 	%r4143, [%r9576+5640];
	// begin inline asm
	dp4a.s32.s32 %r4141, %r4142, %r4143, %r4137;
	// end inline asm
	ld.shared.u32 	%r4147, [%r9576+5644];
	// begin inline asm
	dp4a.s32.s32 %r4145, %r4146, %r4147, %r4141;
	// end inline asm
	ld.shared.s8 	%r15218, [%r9721];
	mul.lo.s32 	%r15219, %r4145, %r15218;
	ld.shared.u32 	%r4151, [%r9576+5648];
	// begin inline asm
	dp4a.s32.s32 %r4149, %r4150, %r4151, %r9400;
	// end inline asm
	ld.shared.u32 	%r4155, [%r9576+5652];
	// begin inline asm
	dp4a.s32.s32 %r4153, %r4154, %r4155, %r4149;
	// end inline asm
	ld.shared.u32 	%r4159, [%r9576+5656];
	// begin inline asm
	dp4a.s32.s32 %r4157, %r4158, %r4159, %r4153;
	// end inline asm
	ld.shared.u32 	%r4163, [%r9576+5660];
	// begin inline asm
	dp4a.s32.s32 %r4161, %r4162, %r4163, %r4157;
	// end inline asm
	ld.shared.s8 	%r15220, [%r9721+1];
	mad.lo.s32 	%r15221, %r4161, %r15220, %r15219;
	ld.shared.f32 	%f935, [%r9720];
	mul.f32 	%f936, %f935, %f932;
	cvt.rn.f32.s32 	%f937, %r15221;
	fma.rn.f32 	%f1821, %f936, %f937, %f1821;
	ld.shared.u32 	%r15222, [%r9442+8448];
	shr.s32 	%r15223, %r15222, %r9416;
	and.b32  	%r4167, %r15223, 50529027;
	ld.shared.u32 	%r15224, [%r9740];
	shr.s32 	%r15225, %r15224, %r9449;
	shl.b32 	%r15226, %r15225, 2;
	and.b32  	%r15227, %r15226, 67372036;
	or.b32  	%r15228, %r15227, %r4167;
	sub.s32 	%r15229, %r4167, %r15227;
	add.s32 	%r15230, %r15229, -2139062144;
	xor.b32  	%r15231, %r15230, -2139062144;
	xor.b32  	%r15232, %r15230, %r4167;
	and.b32  	%r4165, %r15232, %r15228;
	// begin inline asm
	prmt.b32 %r4165, %r4165, 0, 0xba98;
	// end inline asm
	// begin inline asm
	prmt.b32 %r4167, %r4167, 0, 0xba98;
	// end inline asm
	xor.b32  	%r15233, %r4167, 2139062143;
	not.b32 	%r15234, %r4165;
	and.b32  	%r15235, %r15231, %r15234;
	and.b32  	%r15236, %r15233, %r4165;
	or.b32  	%r4198, %r15235, %r15236;
	ld.shared.u32 	%r15237, [%r9442+8452];
	shr.s32 	%r15238, %r15237, %r9416;
	and.b32  	%r4171, %r15238, 50529027;
	ld.shared.u32 	%r15239, [%r9740+4];
	shr.s32 	%r15240, %r15239, %r9449;
	shl.b32 	%r15241, %r15240, 2;
	and.b32  	%r15242, %r15241, 67372036;
	or.b32  	%r15243, %r15242, %r4171;
	sub.s32 	%r15244, %r4171, %r15242;
	add.s32 	%r15245, %r15244, -2139062144;
	xor.b32  	%r15246, %r15245, -2139062144;
	xor.b32  	%r15247, %r15245, %r4171;
	and.b32  	%r4169, %r15247, %r15243;
	// begin inline asm
	prmt.b32 %r4169, %r4169, 0, 0xba98;
	// end inline asm
	// begin inline asm
	prmt.b32 %r4171, %r4171, 0, 0xba98;
	// end inline asm
	xor.b32  	%r15248, %r4171, 2139062143;
	not.b32 	%r15249, %r4169;
	and.b32  	%r15250, %r15246, %r15249;
	and.b32  	%r15251, %r15248, %r4169;
	or.b32  	%r4202, %r15250, %r15251;
	ld.shared.u32 	%r15252, [%r9442+8456];
	shr.s32 	%r15253, %r15252, %r9416;
	and.b32  	%r4175, %r15253, 50529027;
	ld.shared.u32 	%r15254, [%r9740+8];
	shr.s32 	%r15255, %r15254, %r9449;
	shl.b32 	%r15256, %r15255, 2;
	and.b32  	%r15257, %r15256, 67372036;
	or.b32  	%r15258, %r15257, %r4175;
	sub.s32 	%r15259, %r4175, %r15257;
	add.s32 	%r15260, %r15259, -2139062144;
	xor.b32  	%r15261, %r15260, -2139062144;
	xor.b32  	%r15262, %r15260, %r4175;
	and.b32  	%r4173, %r15262, %r15258;
	// begin inline asm
	prmt.b32 %r4173, %r4173, 0, 0xba98;
	// end inline asm
	// begin inline asm
	prmt.b32 %r4175, %r4175, 0, 0xba98;
	// end inline asm
	xor.b32  	%r15263, %r4175, 2139062143;
	not.b32 	%r15264, %r4173;
	and.b32  	%r15265, %r15261, %r15264;
	and.b32  	%r15266, %r15263, %r4173;
	or.b32  	%r4206, %r15265, %r15266;
	ld.shared.u32 	%r15267, [%r9442+8460];
	shr.s32 	%r15268, %r15267, %r9416;
	and.b32  	%r4179, %r15268, 50529027;
	ld.shared.u32 	%r15269, [%r9740+12];
	shr.s32 	%r15270, %r15269, %r9449;
	shl.b32 	%r15271, %r15270, 2;
	and.b32  	%r15272, %r15271, 67372036;
	or.b32  	%r15273, %r15272, %r4179;
	sub.s32 	%r15274, %r4179, %r15272;
	add.s32 	%r15275, %r15274, -2139062144;
	xor.b32  	%r15276, %r15275, -2139062144;
	xor.b32  	%r15277, %r15275, %r4179;
	and.b32  	%r4177, %r15277, %r15273;
	// begin inline asm
	prmt.b32 %r4177, %r4177, 0, 0xba98;
	// end inline asm
	// begin inline asm
	prmt.b32 %r4179, %r4179, 0, 0xba98;
	// end inline asm
	xor.b32  	%r15278, %r4179, 2139062143;
	not.b32 	%r15279, %r4177;
	and.b32  	%r15280, %r15276, %r15279;
	and.b32  	%r15281, %r15278, %r4177;
	or.b32  	%r4210, %r15280, %r15281;
	ld.shared.u32 	%r15282, [%r9442+8464];
	shr.s32 	%r15283, %r15282, %r9416;
	and.b32  	%r4183, %r15283, 50529027;
	ld.shared.u32 	%r15284, [%r9740+16];
	shr.s32 	%r15285, %r15284, %r9449;
	shl.b32 	%r15286, %r15285, 2;
	and.b32  	%r15287, %r15286, 67372036;
	or.b32  	%r15288, %r15287, %r4183;
	sub.s32 	%r15289, %r4183, %r15287;
	add.s32 	%r15290, %r15289, -2139062144;
	xor.b32  	%r15291, %r15290, -2139062144;
	xor.b32  	%r15292, %r15290, %r4183;
	and.b32  	%r4181, %r15292, %r15288;
	// begin inline asm
	prmt.b32 %r4181, %r4181, 0, 0xba98;
	// end inline asm
	// begin inline asm
	prmt.b32 %r4183, %r4183, 0, 0xba98;
	// end inline asm
	xor.b32  	%r15293, %r4183, 2139062143;
	not.b32 	%r15294, %r4181;
	and.b32  	%r15295, %r15291, %r15294;
	and.b32  	%r15296, %r15293, %r4181;
	or.b32  	%r4214, %r15295, %r15296;
	ld.shared.u32 	%r15297, [%r9442+8468];
	shr.s32 	%r15298, %r15297, %r9416;
	and.b32  	%r4187, %r15298, 50529027;
	ld.shared.u32 	%r15299, [%r9740+20];
	shr.s32 	%r15300, %r15299, %r9449;
	shl.b32 	%r15301, %r15300, 2;
	and.b32  	%r15302, %r15301, 67372036;
	or.b32  	%r15303, %r15302, %r4187;
	sub.s32 	%r15304, %r4187, %r15302;
	add.s32 	%r15305, %r15304, -2139062144;
	xor.b32  	%r15306, %r15305, -2139062144;
	xor.b32  	%r15307, %r15305, %r4187;
	and.b32  	%r4185, %r15307, %r15303;
	// begin inline asm
	prmt.b32 %r4185, %r4185, 0, 0xba98;
	// end inline asm
	// begin inline asm
	prmt.b32 %r4187, %r4187, 0, 0xba98;
	// end inline asm
	xor.b32  	%r15308, %r4187, 2139062143;
	not.b32 	%r15309, %r4185;
	and.b32  	%r15310, %r15306, %r15309;
	and.b32  	%r15311, %r15308, %r4185;
	or.b32  	%r4218, %r15310, %r15311;
	ld.shared.u32 	%r15312, [%r9442+8472];
	shr.s32 	%r15313, %r15312, %r9416;
	and.b32  	%r4191, %r15313, 50529027;
	ld.shared.u32 	%r15314, [%r9740+24];
	shr.s32 	%r15315, %r15314, %r9449;
	shl.b32 	%r15316, %r15315, 2;
	and.b32  	%r15317, %r15316, 67372036;
	or.b32  	%r15318, %r15317, %r4191;
	sub.s32 	%r15319, %r4191, %r15317;
	add.s32 	%r15320, %r15319, -2139062144;
	xor.b32  	%r15321, %r15320, -2139062144;
	xor.b32  	%r15322, %r15320, %r4191;
	and.b32  	%r4189, %r15322, %r15318;
	// begin inline asm
	prmt.b32 %r4189, %r4189, 0, 0xba98;
	// end inline asm
	// begin inline asm
	prmt.b32 %r4191, %r4191, 0, 0xba98;
	// end inline asm
	xor.b32  	%r15323, %r4191, 2139062143;
	not.b32 	%r15324, %r4189;
	and.b32  	%r15325, %r15321, %r15324;
	and.b32  	%r15326, %r15323, %r4189;
	or.b32  	%r4222, %r15325, %r15326;
	ld.shared.u32 	%r15327, [%r9442+8476];
	shr.s32 	%r15328, %r15327, %r9416;
	and.b32  	%r4195, %r15328, 50529027;
	ld.shared.u32 	%r15329, [%r9740+28];
	shr.s32 	%r15330, %r15329, %r9449;
	shl.b32 	%r15331, %r15330, 2;
	and.b32  	%r15332, %r15331, 67372036;
	or.b32  	%r15333, %r15332, %r4195;
	sub.s32 	%r15334, %r4195, %r15332;
	add.s32 	%r15335, %r15334, -2139062144;
	xor.b32  	%r15336, %r15335, -2139062144;
	xor.b32  	%r15337, %r15335, %r4195;
	and.b32  	%r4193, %r15337, %r15333;
	// begin inline asm
	prmt.b32 %r4193, %r4193, 0, 0xba98;
	// end inline asm
	// begin inline asm
	prmt.b32 %r4195, %r4195, 0, 0xba98;
	// end inline asm
	xor.b32  	%r15338, %r4195, 2139062143;
	not.b32 	%r15339, %r4193;
	and.b32  	%r15340, %r15336, %r15339;
	and.b32  	%r15341, %r15338, %r4193;
	or.b32  	%r4226, %r15340, %r15341;
	ld.shared.u32 	%r4199, [%r9576+5632];
	// begin inline asm
	dp4a.s32.s32 %r4197, %r4198, %r4199, %r9400;
	// end inline asm
	ld.shared.u32 	%r4203, [%r9576+5636];
	// begin inline asm
	dp4a.s32.s32 %r4201, %r4202, %r4203, %r4197;
	// end inline asm
	ld.shared.u32 	%r4207, [%r9576+5640];
	// begin inline asm
	dp4a.s32.s32 %r4205, %r4206, %r4207, %r4201;
	// end inline asm
	ld.shared.u32 	%r4211, [%r9576+5644];
	// begin inline asm
	dp4a.s32.s32 %r4209, %r4210, %r4211, %r4205;
	// end inline asm
	ld.shared.s8 	%r15342, [%r9865];
	mul.lo.s32 	%r15343, %r4209, %r15342;
	ld.shared.u32 	%r4215, [%r9576+5648];
	// begin inline asm
	dp4a.s32.s32 %r4213, %r4214, %r4215, %r9400;
	// end inline asm
	ld.shared.u32 	%r4219, [%r9576+5652];
	// begin inline asm
	dp4a.s32.s32 %r4217, %r4218, %r4219, %r4213;
	// end inline asm
	ld.shared.u32 	%r4223, [%r9576+5656];
	// begin inline asm
	dp4a.s32.s32 %r4221, %r4222, %r4223, %r4217;
	// end inline asm
	ld.shared.u32 	%r4227, [%r9576+5660];
	// begin inline asm
	dp4a.s32.s32 %r4225, %r4226, %r4227, %r4221;
	// end inline asm
	ld.shared.s8 	%r15344, [%r9865+1];
	mad.lo.s32 	%r15345, %r4225, %r15344, %r15343;
	ld.shared.f32 	%f938, [%r9864];
	ld.shared.f32 	%f939, [%r9426+704];
	mul.f32 	%f940, %f938, %f939;
	cvt.rn.f32.s32 	%f941, %r15345;
	fma.rn.f32 	%f1789, %f940, %f941, %f1789;
	ld.shared.u32 	%r15346, [%r9442+12672];
	shr.s32 	%r15347, %r15346, %r9416;
	and.b32  	%r4231, %r15347, 50529027;
	ld.shared.u32 	%r15348, [%r9884];
	shr.s32 	%r15349, %r15348, %r9449;
	shl.b32 	%r15350, %r15349, 2;
	and.b32  	%r15351, %r15350, 67372036;
	or.b32  	%r15352, %r15351, %r4231;
	sub.s32 	%r15353, %r4231, %r15351;
	add.s32 	%r15354, %r15353, -2139062144;
	xor.b32  	%r15355, %r15354, -2139062144;
	xor.b32  	%r15356, %r15354, %r4231;
	and.b32  	%r4229, %r15356, %r15352;
	// begin inline asm
	prmt.b32 %r4229, %r4229, 0, 0xba98;
	// end inline asm
	// begin inline asm
	prmt.b32 %r4231, %r4231, 0, 0xba98;
	// end inline asm
	xor.b32  	%r15357, %r4231, 2139062143;
	not.b32 	%r15358, %r4229;
	and.b32  	%r15359, %r15355, %r15358;
	and.b32  	%r15360, %r15357, %r4229;
	or.b32  	%r4262, %r15359, %r15360;
	ld.shared.u32 	%r15361, [%r9442+12676];
	shr.s32 	%r15362, %r15361, %r9416;
	and.b32  	%r4235, %r15362, 50529027;
	ld.shared.u32 	%r15363, [%r9884+4];
	shr.s32 	%r15364, %r15363, %r9449;
	shl.b32 	%r15365, %r15364, 2;
	and.b32  	%r15366, %r15365, 67372036;
	or.b32  	%r15367, %r15366, %r4235;
	sub.s32 	%r15368, %r4235, %r15366;
	add.s32 	%r15369, %r15368, -2139062144;
	xor.b32  	%r15370, %r15369, -2139062144;
	xor.b32  	%r15371, %r15369, %r4235;
	and.b32  	%r4233, %r15371, %r15367;
	// begin inline asm
	prmt.b32 %r4233, %r4233, 0, 0xba98;
	// end inline asm
	// begin inline asm
	prmt.b32 %r4235, %r4235, 0, 0xba98;
	// end inline asm
	xor.b32  	%r15372, %r4235, 2139062143;
	not.b32 	%r15373, %r4233;
	and.b32  	%r15374, %r15370, %r15373;
	and.b32  	%r15375, %r15372, %r4233;
	or.b32  	%r4266, %r15374, %r15375;
	ld.shared.u32 	%r15376, [%r9442+12680];
	shr.s32 	%r15377, %r15376, %r9416;
	and.b32  	%r4239, %r15377, 50529027;
	ld.shared.u32 	%r15378, [%r9884+8];
	shr.s32 	%r15379, %r15378, %r9449;
	shl.b32 	%r15380, %r15379, 2;
	and.b32  	%r15381, %r15380, 67372036;
	or.b32  	%r15382, %r15381, %r4239;
	sub.s32 	%r15383, %r4239, %r15381;
	add.s32 	%r15384, %r15383, -2139062144;
	xor.b32  	%r15385, %r15384, -2139062144;
	xor.b32  	%r15386, %r15384, %r4239;
	and.b32  	%r4237, %r15386, %r15382;
	// begin inline asm
	prmt.b32 %r4237, %r4237, 0, 0xba98;
	// end inline asm
	// begin inline asm
	prmt.b32 %r4239, %r4239, 0, 0xba98;
	// end inline asm
	xor.b32  	%r15387, %r4239, 2139062143;
	not.b32 	%r15388, %r4237;
	and.b32  	%r15389, %r15385, %r15388;
	and.b32  	%r15390, %r15387, %r4237;
	or.b32  	%r4270, %r15389, %r15390;
	ld.shared.u32 	%r15391, [%r9442+12684];
	shr.s32 	%r15392, %r15391, %r9416;
	and.b32  	%r4243, %r15392, 50529027;
	ld.shared.u32 	%r15393, [%r9884+12];
	shr.s32 	%r15394, %r15393, %r9449;
	shl.b32 	%r15395, %r15394, 2;
	and.b32  	%r15396, %r15395, 67372036;
	or.b32  	%r15397, %r15396, %r4243;
	sub.s32 	%r15398, %r4243, %r15396;
	add.s32 	%r15399, %r15398, -2139062144;
	xor.b32  	%r15400, %r15399, -2139062144;
	xor.b32  	%r15401, %r15399, %r4243;
	and.b32  	%r4241, %r15401, %r15397;
	// begin inline asm
	prmt.b32 %r4241, %r4241, 0, 0xba98;
	// end inline asm
	// begin inline asm
	prmt.b32 %r4243, %r4243, 0, 0xba98;
	// end inline asm
	xor.b32  	%r15402, %r4243, 2139062143;
	not.b32 	%r15403, %r4241;
	and.b32  	%r15404, %r15400, %r15403;
	and.b32  	%r15405, %r15402, %r4241;
	or.b32  	%r4274, %r15404, %r15405;
	ld.shared.u32 	%r15406, [%r9442+12688];
	shr.s32 	%r15407, %r15406, %r9416;
	and.b32  	%r4247, %r15407, 50529027;
	ld.shared.u32 	%r15408, [%r9884+16];
	shr.s32 	%r15409, %r15408, %r9449;
	shl.b32 	%r15410, %r15409, 2;
	and.b32  	%r15411, %r15410, 67372036;
	or.b32  	%r15412, %r15411, %r4247;
	sub.s32 	%r15413, %r4247, %r15411;
	add.s32 	%r15414, %r15413, -2139062144;
	xor.b32  	%r15415, %r15414, -2139062144;
	xor.b32  	%r15416, %r15414, %r4247;
	and.b32  	%r4245, %r15416, %r15412;
	// begin inline asm
	prmt.b32 %r4245, %r4245, 0, 0xba98;
	// end inline asm
	// begin inline asm
	prmt.b32 %r4247, %r4247, 0, 0xba98;
	// end inline asm
	xor.b32  	%r15417, %r4247, 2139062143;
	not.b32 	%r15418, %r4245;
	and.b32  	%r15419, %r15415, %r15418;
	and.b32  	%r15420, %r15417, %r4245;
	or.b32  	%r4278, %r15419, %r15420;
	ld.shared.u32 	%r15421, [%r9442+12692];
	shr.s32 	%r15422, %r15421, %r9416;
	and.b32  	%r4251, %r15422, 50529027;
	ld.shared.u32 	%r15423, [%r9884+20];
	shr.s32 	%r15424, %r15423, %r9449;
	shl.b32 	%r15425, %r15424, 2;
	and.b32  	%r15426, %r15425, 67372036;
	or.b32  	%r15427, %r15426, %r4251;
	sub.s32 	%r15428, %r4251, %r15426;
	add.s32 	%r15429, %r15428, -2139062144;
	xor.b32  	%r15430, %r15429, -2139062144;
	xor.b32  	%r15431, %r15429, %r4251;
	and.b32  	%r4249, %r15431, %r15427;
	// begin inline asm
	prmt.b32 %r4249, %r4249, 0, 0xba98;
	// end inline asm
	// begin inline asm
	prmt.b32 %r4251, %r4251, 0, 0xba98;
	// end inline asm
	xor.b32  	%r15432, %r4251, 2139062143;
	not.b32 	%r15433, %r4249;
	and.b32  	%r15434, %r15430, %r15433;
	and.b32  	%r15435, %r15432, %r4249;
	or.b32  	%r4282, %r15434, %r15435;
	ld.shared.u32 	%r15436, [%r9442+12696];
	shr.s32 	%r15437, %r15436, %r9416;
	and.b32  	%r4255, %r15437, 50529027;
	ld.shared.u32 	%r15438, [%r9884+24];
	shr.s32 	%r15439, %r15438, %r9449;
	shl.b32 	%r15440, %r15439, 2;
	and.b32  	%r15441, %r15440, 67372036;
	or.b32  	%r15442, %r15441, %r4255;
	sub.s32 	%r15443, %r4255, %r15441;
	add.s32 	%r15444, %r15443, -2139062144;
	xor.b32  	%r15445, %r15444, -2139062144;
	xor.b32  	%r15446, %r15444, %r4255;
	and.b32  	%r4253, %r15446, %r15442;
	// begin inline asm
	prmt.b32 %r4253, %r4253, 0, 0xba98;
	// end inline asm
	// begin inline asm
	prmt.b32 %r4255, %r4255, 0, 0xba98;
	// end inline asm
	xor.b32  	%r15447, %r4255, 2139062143;
	not.b32 	%r15448, %r4253;
	and.b32  	%r15449, %r15445, %r15448;
	and.b32  	%r15450, %r15447, %r4253;
	or.b32  	%r4286, %r15449, %r15450;
	ld.shared.u32 	%r15451, [%r9442+12700];
	shr.s32 	%r15452, %r15451, %r9416;
	and.b32  	%r4259, %r15452, 50529027;
	ld.shared.u32 	%r15453, [%r9884+28];
	shr.s32 	%r15454, %r15453, %r9449;
	shl.b32 	%r15455, %r15454, 2;
	and.b32  	%r15456, %r15455, 67372036;
	or.b32  	%r15457, %r15456, %r4259;
	sub.s32 	%r15458, %r4259, %r15456;
	add.s32 	%r15459, %r15458, -2139062144;
	xor.b32  	%r15460, %r15459, -2139062144;
	xor.b32  	%r15461, %r15459, %r4259;
	and.b32  	%r4257, %r15461, %r15457;
	// begin inline asm
	prmt.b32 %r4257, %r4257, 0, 0xba98;
	// end inline asm
	// begin inline asm
	prmt.b32 %r4259, %r4259, 0, 0xba98;
	// end inline asm
	xor.b32  	%r15462, %r4259, 2139062143;
	not.b32 	%r15463, %r4257;
	and.b32  	%r15464, %r15460, %r15463;
	and.b32  	%r15465, %r15462, %r4257;
	or.b32  	%r4290, %r15464, %r15465;
	ld.shared.u32 	%r4263, [%r9576+5632];
	// begin inline asm
	dp4a.s32.s32 %r4261, %r4262, %r4263, %r9400;
	// end inline asm
	ld.shared.u32 	%r4267, [%r9576+5636];
	// begin inline asm
	dp4a.s32.s32 %r4265, %r4266, %r4267, %r4261;
	// end inline asm
	ld.shared.u32 	%r4271, [%r9576+5640];
	// begin inline asm
	dp4a.s32.s32 %r4269, %r4270, %r4271, %r4265;
	// end inline asm
	ld.shared.u32 	%r4275, [%r9576+5644];
	// begin inline asm
	dp4a.s32.s32 %r4273, %r4274, %r4275, %r4269;
	// end inline asm
	ld.shared.s8 	%r15466, [%r10009];
	mul.lo.s32 	%r15467, %r4273, %r15466;
	ld.shared.u32 	%r4279, [%r9576+5648];
	// begin inline asm
	dp4a.s32.s32 %r4277, %r4278, %r4279, %r9400;
	// end inline asm
	ld.shared.u32 	%r4283, [%r9576+5652];
	// begin inline asm
	dp4a.s32.s32 %r4281, %r4282, %r4283, %r4277;
	// end inline asm
	ld.shared.u32 	%r4287, [%r9576+5656];
	// begin inline asm
	dp4a.s32.s32 %r4285, %r4286, %r4287, %r4281;
	// end inline asm
	ld.shared.u32 	%r4291, [%r9576+5660];
	// begin inline asm
	dp4a.s32.s32 %r4289, %r4290, %r4291, %r4285;
	// end inline asm
	ld.shared.s8 	%r15468, [%r10009+1];
	mad.lo.s32 	%r15469, %r4289, %r15468, %r15467;
	ld.shared.f32 	%f942, [%r10008];
	mul.f32 	%f943, %f942, %f939;
	cvt.rn.f32.s32 	%f944, %r15469;
	fma.rn.f32 	%f1757, %f943, %f944, %f1757;
	ld.shared.u32 	%r15470, [%r9442];
	shr.s32 	%r15471, %r15470, %r9416;
	and.b32  	%r4295, %r15471, 50529027;
	ld.shared.u32 	%r15472, [%r9447];
	shr.s32 	%r15473, %r15472, %r9449;
	shl.b32 	%r15474, %r15473, 2;
	and.b32  	%r15475, %r15474, 67372036;
	or.b32  	%r15476, %r15475, %r4295;
	sub.s32 	%r15477, %r4295, %r15475;
	add.s32 	%r15478, %r15477, -2139062144;
	xor.b32  	%r15479, %r15478, -2139062144;
	xor.b32  	%r15480, %r15478, %r4295;
	and.b32  	%r4293, %r15480, %r15476;
	// begin inline asm
	prmt.b32 %r4293, %r4293, 0, 0xba98;
	// end inline asm
	// begin inline asm
	prmt.b32 %r4295, %r4295, 0, 0xba98;
	// end inline asm
	xor.b32  	%r15481, %r4295, 2139062143;
	not.b32 	%r15482, %r4293;
	and.b32  	%r15483, %r15479, %r15482;
	and.b32  	%r15484, %r15481, %r4293;
	or.b32  	%r4326, %r15483, %r15484;
	ld.shared.u32 	%r15485, [%r9442+4];
	shr.s32 	%r15486, %r15485, %r9416;
	and.b32  	%r4299, %r15486, 50529027;
	ld.shared.u32 	%r15487, [%r9447+4];
	shr.s32 	%r15488, %r15487, %r9449;
	shl.b32 	%r15489, %r15488, 2;
	and.b32  	%r15490, %r15489, 67372036;
	or.b32  	%r15491, %r15490, %r4299;
	sub.s32 	%r15492, %r4299, %r15490;
	add.s32 	%r15493, %r15492, -2139062144;
	xor.b32  	%r15494, %r15493, -2139062144;
	xor.b32  	%r15495, %r15493, %r4299;
	and.b32  	%r4297, %r15495, %r15491;
	// begin inline asm
	prmt.b32 %r4297, %r4297, 0, 0xba98;
	// end inline asm
	// begin inline asm
	prmt.b32 %r4299, %r4299, 0, 0xba98;
	// end inline asm
	xor.b32  	%r15496, %r4299, 2139062143;
	not.b32 	%r15497, %r4297;
	and.b32  	%r15498, %r15494, %r15497;
	and.b32  	%r15499, %r15496, %r4297;
	or.b32  	%r4330, %r15498, %r15499;
	ld.shared.u32 	%r15500, [%r9442+8];
	shr.s32 	%r15501, %r15500, %r9416;
	and.b32  	%r4303, %r15501, 50529027;
	ld.shared.u32 	%r15502, [%r9447+8];
	shr.s32 	%r15503, %r15502, %r9449;
	shl.b32 	%r15504, %r15503, 2;
	and.b32  	%r15505, %r15504, 67372036;
	or.b32  	%r15506, %r15505, %r4303;
	sub.s32 	%r15507, %r4303, %r15505;
	add.s32 	%r15508, %r15507, -2139062144;
	xor.b32  	%r15509, %r15508, -2139062144;
	xor.b32  	%r15510, %r15508, %r4303;
	and.b32  	%r4301, %r15510, %r15506;
	// begin inline asm
	prmt.b32 %r4301, %r4301, 0, 0xba98;
	// end inline asm
	// begin inline asm
	prmt.b32 %r4303, %r4303, 0, 0xba98;
	// end inline asm
	xor.b32  	%r15511, %r4303, 2139062143;
	not.b32 	%r15512, %r4301;
	and.b32  	%r15513, %r15509, %r15512;
	and.b32  	%r15514, %r15511, %r4301;
	or.b32  	%r4334, %r15513, %r15514;
	ld.shared.u32 	%r15515, [%r9442+12];
	shr.s32 	%r15516, %r15515, %r9416;
	and.b32  	%r4307, %r15516, 50529027;
	ld.shared.u32 	%r15517, [%r9447+12];
	shr.s32 	%r15518, %r15517, %r9449;
	shl.b32 	%r15519, %r15518, 2;
	and.b32  	%r15520, %r15519, 67372036;
	or.b32  	%r15521, %r15520, %r4307;
	sub.s32 	%r15522, %r4307, %r15520;
	add.s32 	%r15523, %r15522, -2139062144;
	xor.b32  	%r15524, %r15523, -2139062144;
	xor.b32  	%r15525, %r15523, %r4307;
	and.b32  	%r4305, %r15525, %r15521;
	// begin inline asm
	prmt.b32 %r4305, %r4305, 0, 0xba98;
	// end inline asm
	// begin inline asm
	prmt.b32 %r4307, %r4307, 0, 0xba98;
	// end inline asm
	xor.b32  	%r15526, %r4307, 2139062143;
	not.b32 	%r15527, %r4305;
	and.b32  	%r15528, %r15524, %r15527;
	and.b32  	%r15529, %r15526, %r4305;
	or.b32  	%r4338, %r15528, %r15529;
	ld.shared.u32 	%r15530, [%r9442+16];
	shr.s32 	%r15531, %r15530, %r9416;
	and.b32  	%r4311, %r15531, 50529027;
	ld.shared.u32 	%r15532, [%r9447+16];
	shr.s32 	%r15533, %r15532, %r9449;
	shl.b32 	%r15534, %r15533, 2;
	and.b32  	%r15535, %r15534, 67372036;
	or.b32  	%r15536, %r15535, %r4311;
	sub.s32 	%r15537, %r4311, %r15535;
	add.s32 	%r15538, %r15537, -2139062144;
	xor.b32  	%r15539, %r15538, -2139062144;
	xor.b32  	%r15540, %r15538, %r4311;
	and.b32  	%r4309, %r15540, %r15536;
	// begin inline asm
	prmt.b32 %r4309, %r4309, 0, 0xba98;
	// end inline asm
	// begin inline asm
	prmt.b32 %r4311, %r4311, 0, 0xba98;
	// end inline asm
	xor.b32  	%r15541, %r4311, 2139062143;
	not.b32 	%r15542, %r4309;
	and.b32  	%r15543, %r15539, %r15542;
	and.b32  	%r15544, %r15541, %r4309;
	or.b32  	%r4342, %r15543, %r15544;
	ld.shared.u32 	%r15545, [%r9442+20];
	shr.s32 	%r15546, %r15545, %r9416;
	and.b32  	%r4315, %r15546, 50529027;
	ld.shared.u32 	%r15547, [%r9447+20];
	shr.s32 	%r15548, %r15547, %r9449;
	shl.b32 	%r15549, %r15548, 2;
	and.b32  	%r15550, %r15549, 67372036;
	or.b32  	%r15551, %r15550, %r4315;
	sub.s32 	%r15552, %r4315, %r15550;
	add.s32 	%r15553, %r15552, -2139062144;
	xor.b32  	%r15554, %r15553, -2139062144;
	xor.b32  	%r15555, %r15553, %r4315;
	and.b32  	%r4313, %r15555, %r15551;
	// begin inline asm
	prmt.b32 %r4313, %r4313, 0, 0xba98;
	// end inline asm
	// begin inline asm
	prmt.b32 %r4315, %r4315, 0, 0xba98;
	// end inline asm
	xor.b32  	%r15556, %r4315, 2139062143;
	not.b32 	%r15557, %r4313;
	and.b32  	%r15558, %r15554, %r15557;
	and.b32  	%r15559, %r15556, %r4313;
	or.b32  	%r4346, %r15558, %r15559;
	ld.shared.u32 	%r15560, [%r9442+24];
	shr.s32 	%r15561, %r15560, %r9416;
	and.b32  	%r4319, %r15561, 50529027;
	ld.shared.u32 	%r15562, [%r9447+24];
	shr.s32 	%r15563, %r15562, %r9449;
	shl.b32 	%r15564, %r15563, 2;
	and.b32  	%r15565, %r15564, 67372036;
	or.b32  	%r15566, %r15565, %r4319;
	sub.s32 	%r15567, %r4319, %r15565;
	add.s32 	%r15568, %r15567, -2139062144;
	xor.b32  	%r15569, %r15568, -2139062144;
	xor.b32  	%r15570, %r15568, %r4319;
	and.b32  	%r4317, %r15570, %r15566;
	// begin inline asm
	prmt.b32 %r4317, %r4317, 0, 0xba98;
	// end inline asm
	// begin inline asm
	prmt.b32 %r4319, %r4319, 0, 0xba98;
	// end inline asm
	xor.b32  	%r15571, %r4319, 2139062143;
	not.b32 	%r15572, %r4317;
	and.b32  	%r15573, %r15569, %r15572;
	and.b32  	%r15574, %r15571, %r4317;
	or.b32  	%r4350, %r15573, %r15574;
	ld.shared.u32 	%r15575, [%r9442+28];
	shr.s32 	%r15576, %r15575, %r9416;
	and.b32  	%r4323, %r15576, 50529027;
	ld.shared.u32 	%r15577, [%r9447+28];
	shr.s32 	%r15578, %r15577, %r9449;
	shl.b32 	%r15579, %r15578, 2;
	and.b32  	%r15580, %r15579, 67372036;
	or.b32  	%r15581, %r15580, %r4323;
	sub.s32 	%r15582, %r4323, %r15580;
	add.s32 	%r15583, %r15582, -2139062144;
	xor.b32  	%r15584, %r15583, -2139062144;
	xor.b32  	%r15585, %r15583, %r4323;
	and.b32  	%r4321, %r15585, %r15581;
	// begin inline asm
	prmt.b32 %r4321, %r4321, 0, 0xba98;
	// end inline asm
	// begin inline asm
	prmt.b32 %r4323, %r4323, 0, 0xba98;
	// end inline asm
	xor.b32  	%r15586, %r4323, 2139062143;
	not.b32 	%r15587, %r4321;
	and.b32  	%r15588, %r15584, %r15587;
	and.b32  	%r15589, %r15586, %r4321;
	or.b32  	%r4354, %r15588, %r15589;
	ld.shared.u32 	%r4327, [%r9576+6144];
	// begin inline asm
	dp4a.s32.s32 %r4325, %r4326, %r4327, %r9400;
	// end inline asm
	ld.shared.u32 	%r4331, [%r9576+6148];
	// begin inline asm
	dp4a.s32.s32 %r4329, %r4330, %r4331, %r4325;
	// end inline asm
	ld.shared.u32 	%r4335, [%r9576+6152];
	// begin inline asm
	dp4a.s32.s32 %r4333, %r4334, %r4335, %r4329;
	// end inline asm
	ld.shared.u32 	%r4339, [%r9576+6156];
	// begin inline asm
	dp4a.s32.s32 %r4337, %r4338, %r4339, %r4333;
	// end inline asm
	ld.shared.s8 	%r15590, [%r9577];
	mul.lo.s32 	%r15591, %r4337, %r15590;
	ld.shared.u32 	%r4343, [%r9576+6160];
	// begin inline asm
	dp4a.s32.s32 %r4341, %r4342, %r4343, %r9400;
	// end inline asm
	ld.shared.u32 	%r4347, [%r9576+6164];
	// begin inline asm
	dp4a.s32.s32 %r4345, %r4346, %r4347, %r4341;
	// end inline asm
	ld.shared.u32 	%r4351, [%r9576+6168];
	// begin inline asm
	dp4a.s32.s32 %r4349, %r4350, %r4351, %r4345;
	// end inline asm
	ld.shared.u32 	%r4355, [%r9576+6172];
	// begin inline asm
	dp4a.s32.s32 %r4353, %r4354, %r4355, %r4349;
	// end inline asm
	ld.shared.s8 	%r15592, [%r9577+1];
	mad.lo.s32 	%r15593, %r4353, %r15592, %r15591;
	ld.shared.f32 	%f945, [%r9573];
	ld.shared.f32 	%f946, [%r9426+768];
	mul.f32 	%f947, %f945, %f946;
	cvt.rn.f32.s32 	%f948, %r15593;
	fma.rn.f32 	%f1852, %f947, %f948, %f1852;
	ld.shared.u32 	%r15594, [%r9442+4224];
	shr.s32 	%r15595, %r15594, %r9416;
	and.b32  	%r4359, %r15595, 50529027;
	ld.shared.u32 	%r15596, [%r9596];
	shr.s32 	%r15597, %r15596, %r9449;
	shl.b32 	%r15598, %r15597, 2;
	and.b32  	%r15599, %r15598, 67372036;
	or.b32  	%r15600, %r15599, %r4359;
	sub.s32 	%r15601, %r4359, %r15599;
	add.s32 	%r15602, %r15601, -2139062144;
	xor.b32  	%r15603, %r15602, -2139062144;
	xor.b32  	%r15604, %r15602, %r4359;
	and.b32  	%r4357, %r15604, %r15600;
	// begin inline asm
	prmt.b32 %r4357, %r4357, 0, 0xba98;
	// end inline asm
	// begin inline asm
	prmt.b32 %r4359, %r4359, 0, 0xba98;
	// end inline asm
	xor.b32  	%r15605, %r4359, 2139062143;
	not.b32 	%r15606, %r4357;
	and.b32  	%r15607, %r15603, %r15606;
	and.b32  	%r15608, %r15605, %r4357;
	or.b32  	%r4390, %r15607, %r15608;
	ld.shared.u32 	%r15609, [%r9442+4228];
	shr.s32 	%r15610, %r15609, %r9416;
	and.b32  	%r4363, %r15610, 50529027;
	ld.shared.u32 	%r15611, [%r9596+4];
	shr.s32 	%r15612, %r15611, %r9449;
	shl.b32 	%r15613, %r15612, 2;
	and.b32  	%r15614, %r15613, 67372036;
	or.b32  	%r15615, %r15614, %r4363;
	sub.s32 	%r15616, %r4363, %r15614;
	add.s32 	%r15617, %r15616, -2139062144;
	xor.b32  	%r15618, %r15617, -2139062144;
	xor.b32  	%r15619, %r15617, %r4363;
	and.b32  	%r4361, %r15619, %r15615;
	// begin inline asm
	prmt.b32 %r4361, %r4361, 0, 0xba98;
	// end inline asm
	// begin inline asm
	prmt.b32 %r4363, %r4363, 0, 0xba98;
	// end inline asm
	xor.b32  	%r15620, %r4363, 2139062143;
	not.b32 	%r15621, %r4361;
	and.b32  	%r15622, %r15618, %r15621;
	and.b32  	%r15623, %r15620, %r4361;
	or.b32  	%r4394, %r15622, %r15623;
	ld.shared.u32 	%r15624, [%r9442+4232];
	shr.s32 	%r15625, %r15624, %r9416;
	and.b32  	%r4367, %r15625, 50529027;
	ld.shared.u32 	%r15626, [%r9596+8];
	shr.s32 	%r15627, %r15626, %r9449;
	shl.b32 	%r15628, %r15627, 2;
	and.b32  	%r15629, %r15628, 67372036;
	or.b32  	%r15630, %r15629, %r4367;
	sub.s32 	%r15631, %r4367, %r15629;
	add.s32 	%r15632, %r15631, -2139062144;
	xor.b32  	%r15633, %r15632, -2139062144;
	xor.b32  	%r15634, %r15632, %r4367;
	and.b32  	%r4365, %r15634, %r15630;
	// begin inline asm
	prmt.b32 %r4365, %r4365, 0, 0xba98;
	// end inline asm
	// begin inline asm
	prmt.b32 %r4367, %r4367, 0, 0xba98;
	// end inline asm
	xor.b32  	%r15635, %r4367, 2139062143;
	not.b32 	%r15636, %r4365;
	and.b32  	%r15637, %r15633, %r15636;
	and.b32  	%r15638, %r15635, %r4365;
	or.b32  	%r4398, %r15637, %r15638;
	ld.shared.u32 	%r15639, [%r9442+4236];
	shr.s32 	%r15640, %r15639, %r9416;
	and.b32  	%r4371, %r15640, 50529027;
	ld.shared.u32 	%r15641, [%r9596+12];
	shr.s32 	%r15642, %r15641, %r9449;
	shl.b32 	%r15643, %r15642, 2;
	and.b32  	%r15644, %r15643, 67372036;
	or.b32  	%r15645, %r15644, %r4371;
	sub.s32 	%r15646, %r4371, %r15644;
	add.s32 	%r15647, %r15646, -2139062144;
	xor.b32  	%r15648, %r15647, -2139062144;
	xor.b32  	%r15649, %r15647, %r4371;
	and.b32  	%r4369, %r15649, %r15645;
	// begin inline asm
	prmt.b32 %r4369, %r4369, 0, 0xba98;
	// end inline asm
	// begin inline asm
	prmt.b32 %r4371, %r4371, 0, 0xba98;
	// end inline asm
	xor.b32  	%r15650, %r4371, 2139062143;
	not.b32 	%r15651, %r4369;
	and.b32  	%r15652, %r15648, %r15651;
	and.b32  	%r15653, %r15650, %r4369;
	or.b32  	%r4402, %r15652, %r15653;
	ld.shared.u32 	%r15654, [%r9442+4240];
	shr.s32 	%r15655, %r15654, %r9416;
	and.b32  	%r4375, %r15655, 50529027;
	ld.shared.u32 	%r15656, [%r9596+16];
	shr.s32 	%r15657, %r15656, %r9449;
	shl.b32 	%r15658, %r15657, 2;
	and.b32  	%r15659, %r15658, 67372036;
	or.b32  	%r15660, %r15659, %r4375;
	sub.s32 	%r15661, %r4375, %r15659;
	add.s32 	%r15662, %r15661, -2139062144;
	xor.b32  	%r15663, %r15662, -2139062144;
	xor.b32  	%r15664, %r15662, %r4375;
	and.b32  	%r4373, %r15664, %r15660;
	// begin inline asm
	prmt.b32 %r4373, %r4373, 0, 0xba98;
	// end inline asm
	// begin inline asm
	prmt.b32 %r4375, %r4375, 0, 0xba98;
	// end inline asm
	xor.b32  	%r15665, %r4375, 2139062143;
	not.b32 	%r15666, %r4373;
	and.b32  	%r15667, %r15663, %r15666;
	and.b32  	%r15668, %r15665, %r4373;
	or.b32  	%r4406, %r15667, %r15668;
	ld.shared.u32 	%r15669, [%r9442+4244];
	shr.s32 	%r15670, %r15669, %r9416;
	and.b32  	%r4379, %r15670, 50529027;
	ld.shared.u32 	%r15671, [%r9596+20];
	shr.s32 	%r15672, %r15671, %r9449;
	shl.b32 	%r15673, %r15672, 2;
	and.b32  	%r15674, %r15673, 67372036;
	or.b32  	%r15675, %r15674, %r4379;
	sub.s32 	%r15676, %r4379, %r15674;
	add.s32 	%r15677, %r15676, -2139062144;
	xor.b32  	%r15678, %r15677, -2139062144;
	xor.b32  	%r15679, %r15677, %r4379;
	and.b32  	%r4377, %r15679, %r15675;
	// begin inline asm
	prmt.b32 %r4377, %r4377, 0, 0xba98;
	// end inline asm
	// begin inline asm
	prmt.b32 %r4379, %r4379, 0, 0xba98;
	// end inline asm
	xor.b32  	%r15680, %r4379, 2139062143;
	not.b32 	%r15681, %r4377;
	and.b32  	%r15682, %r15678, %r15681;
	and.b32  	%r15683, %r15680, %r4377;
	or.b32  	%r4410, %r15682, %r15683;
	ld.shared.u32 	%r15684, [%r9442+4248];
	shr.s32 	%r15685, %r15684, %r9416;
	and.b32  	%r4383, %r15685, 50529027;
	ld.shared.u32 	%r15686, [%r9596+24];
	shr.s32 	%r15687, %r15686, %r9449;
	shl.b32 	%r15688, %r15687, 2;
	and.b32  	%r15689, %r15688, 67372036;
	or.b32  	%r15690, %r15689, %r4383;
	sub.s32 	%r15691, %r4383, %r15689;
	add.s32 	%r15692, %r15691, -2139062144;
	xor.b32  	%r15693, %r15692, -2139062144;
	xor.b32  	%r15694, %r15692, %r4383;
	and.b32  	%r4381, %r15694, %r15690;
	// begin inline asm
	prmt.b32 %r4381, %r4381, 0, 0xba98;
	// end inline asm
	// begin inline asm
	prmt.b32 %r4383, %r4383, 0, 0xba98;
	// end inline asm
	xor.b32  	%r15695, %r4383, 2139062143;
	not.b32 	%r15696, %r4381;
	and.b32  	%r15697, %r15693, %r15696;
	and.b32  	%r15698, %r15695, %r4381;
	or.b32  	%r4414, %r15697, %r15698;
	ld.shared.u32 	%r15699, [%r9442+4252];
	shr.s32 	%r15700, %r15699, %r9416;
	and.b32  	%r4387, %r15700, 50529027;
	ld.shared.u32 	%r15701, [%r9596+28];
	shr.s32 	%r15702, %r15701, %r9449;
	shl.b32 	%r15703, %r15702, 2;
	and.b32  	%r15704, %r15703, 67372036;
	or.b32  	%r15705, %r15704, %r4387;
	sub.s32 	%r15706, %r4387, %r15704;
	add.s32 	%r15707, %r15706, -2139062144;
	xor.b32  	%r15708, %r15707, -2139062144;
	xor.b32  	%r15709, %r15707, %r4387;
	and.b32  	%r4385, %r15709, %r15705;
	// begin inline asm
	prmt.b32 %r4385, %r4385, 0, 0xba98;
	// end inline asm
	// begin inline asm
	prmt.b32 %r4387, %r4387, 0, 0xba98;
	// end inline asm
	xor.b32  	%r15710, %r4387, 2139062143;
	not.b32 	%r15711, %r4385;
	and.b32  	%r15712, %r15708, %r15711;
	and.b32  	%r15713, %r15710, %r4385;
	or.b32  	%r4418, %r15712, %r15713;
	ld.shared.u32 	%r4391, [%r9576+6144];
	// begin inline asm
	dp4a.s32.s32 %r4389, %r4390, %r4391, %r9400;
	// end inline asm
	ld.shared.u32 	%r4395, [%r9576+6148];
	// begin inline asm
	dp4a.s32.s32 %r4393, %r4394, %r4395, %r4389;
	// end inline asm
	ld.shared.u32 	%r4399, [%r9576+6152];
	// begin inline asm
	dp4a.s32.s32 %r4397, %r4398, %r4399, %r4393;
	// end inline asm
	ld.shared.u32 	%r4403, [%r9576+6156];
	// begin inline asm
	dp4a.s32.s32 %r4401, %r4402, %r4403, %r4397;
	// end inline asm
	ld.shared.s8 	%r15714, [%r9721];
	mul.lo.s32 	%r15715, %r4401, %r15714;
	ld.shared.u32 	%r4407, [%r9576+6160];
	// begin inline asm
	dp4a.s32.s32 %r4405, %r4406, %r4407, %r9400;
	// end inline asm
	ld.shared.u32 	%r4411, [%r9576+6164];
	// begin inline asm
	dp4a.s32.s32 %r4409, %r4410, %r4411, %r4405;
	// end inline asm
	ld.shared.u32 	%r4415, [%r9576+6168];
	// begin inline asm
	dp4a.s32.s32 %r4413, %r4414, %r4415, %r4409;
	// end inline asm
	ld.shared.u32 	%r4419, [%r9576+6172];
	// begin inline asm
	dp4a.s32.s32 %r4417, %r4418, %r4419, %r4413;
	// end inline asm
	ld.shared.s8 	%r15716, [%r9721+1];
	mad.lo.s32 	%r15717, %r4417, %r15716, %r15715;
	ld.shared.f32 	%f949, [%r9720];
	mul.f32 	%f950, %f949, %f946;
	cvt.rn.f32.s32 	%f951, %r15717;
	fma.rn.f32 	%f1820, %f950, %f951, %f1820;
	ld.shared.u32 	%r15718, [%r9442+8448];
	shr.s32 	%r15719, %r15718, %r9416;
	and.b32  	%r4423, %r15719, 50529027;
	ld.shared.u32 	%r15720, [%r9740];
	shr.s32 	%r15721, %r15720, %r9449;
	shl.b32 	%r15722, %r15721, 2;
	and.b32  	%r15723, %r15722, 67372036;
	or.b32  	%r15724, %r15723, %r4423;
	sub.s32 	%r15725, %r4423, %r15723;
	add.s32 	%r15726, %r15725, -2139062144;
	xor.b32  	%r15727, %r15726, -2139062144;
	xor.b32  	%r15728, %r15726, %r4423;
	and.b32  	%r4421, %r15728, %r15724;
	// begin inline asm
	prmt.b32 %r4421, %r4421, 0, 0xba98;
	// end inline asm
	// begin inline asm
	prmt.b32 %r4423, %r4423, 0, 0xba98;
	// end inline asm
	xor.b32  	%r15729, %r4423, 2139062143;
	not.b32 	%r15730, %r4421;
	and.b32  	%r15731, %r15727, %r15730;
	and.b32  	%r15732, %r15729, %r4421;
	or.b32  	%r4454, %r15731, %r15732;
	ld.shared.u32 	%r15733, [%r9442+8452];
	shr.s32 	%r15734, %r15733, %r9416;
	and.b32  	%r4427, %r15734, 50529027;
	ld.shared.u32 	%r15735, [%r9740+4];
	shr.s32 	%r15736, %r15735, %r9449;
	shl.b32 	%r15737, %r15736, 2;
	and.b32  	%r15738, %r15737, 67372036;
	or.b32  	%r15739, %r15738, %r4427;
	sub.s32 	%r15740, %r4427, %r15738;
	add.s32 	%r15741, %r15740, -2139062144;
	xor.b32  	%r15742, %r15741, -2139062144;
	xor.b32  	%r15743, %r15741, %r4427;
	and.b32  	%r4425, %r15743, %r15739;
	// begin inline asm
	prmt.b32 %r4425, %r4425, 0, 0xba98;
	// end inline asm
	// begin inline asm
	prmt.b32 %r4427, %r4427, 0, 0xba98;
	// end inline asm
	xor.b32  	%r15744, %r4427, 2139062143;
	not.b32 	%r15745, %r4425;
	and.b32  	%r15746, %r15742, %r15745;
	and.b32  	%r15747, %r15744, %r4425;
	or.b32  	%r4458, %r15746, %r15747;
	ld.shared.u32 	%r15748, [%r9442+8456];
	shr.s32 	%r15749, %r15748, %r9416;
	and.b32  	%r4431, %r15749, 50529027;
	ld.shared.u32 	%r15750, [%r9740+8];
	shr.s32 	%r15751, %r15750, %r9449;
	shl.b32 	%r15752, %r15751, 2;
	and.b32  	%r15753, %r15752, 67372036;
	or.b32  	%r15754, %r15753, %r4431;
	sub.s32 	%r15755, %r4431, %r15753;
	add.s32 	%r15756, %r15755, -2139062144;
	xor.b32  	%r15757, %r15756, -2139062144;
	xor.b32  	%r15758, %r15756, %r4431;
	and.b32  	%r4429, %r15758, %r15754;
	// begin inline asm
	prmt.b32 %r4429, %r4429, 0, 0xba98;
	// end inline asm
	// begin inline asm
	prmt.b32 %r4431, %r4431, 0, 0xba98;
	// end inline asm
	xor.b32  	%r15759, %r4431, 2139062143;
	not.b32 	%r15760, %r4429;
	and.b32  	%r15761, %r15757, %r15760;
	and.b32  	%r15762, %r15759, %r4429;
	or.b32  	%r4462, %r15761, %r15762;
	ld.shared.u32 	%r15763, [%r9442+8460];
	shr.s32 	%r15764, %r15763, %r9416;
	and.b32  	%r4435, %r15764, 50529027;
	ld.shared.u32 	%r15765, [%r9740+12];
	shr.s32 	%r15766, %r15765, %r9449;
	shl.b32 	%r15767, %r15766, 2;
	and.b32  	%r15768, %r15767, 67372036;
	or.b32  	%r15769, %r15768, %r4435;
	sub.s32 	%r15770, %r4435, %r15768;
	add.s32 	%r15771, %r15770, -2139062144;
	xor.b32  	%r15772, %r15771, -2139062144;
	xor.b32  	%r15773, %r15771, %r4435;
	and.b32  	%r4433, %r15773, %r15769;
	// begin inline asm
	prmt.b32 %r4433, %r4433, 0, 0xba98;
	// end inline asm
	// begin inline asm
	prmt.b32 %r4435, %r4435, 0, 0xba98;
	// end inline asm
	xor.b32  	%r15774, %r4435, 2139062143;
	not.b32 	%r15775, %r4433;
	and.b32  	%r15776, %r15772, %r15775;
	and.b32  	%r15777, %r15774, %r4433;
	or.b32  	%r4466, %r15776, %r15777;
	ld.shared.u32 	%r15778, [%r9442+8464];
	shr.s32 	%r15779, %r15778, %r9416;
	and.b32  	%r4439, %r15779, 50529027;
	ld.shared.u32 	%r15780, [%r9740+16];
	shr.s32 	%r15781, %r15780, %r9449;
	shl.b32 	%r15782, %r15781, 2;
	and.b32  	%r15783, %r15782, 67372036;
	or.b32  	%r15784, %r15783, %r4439;
	sub.s32 	%r15785, %r4439, %r15783;
	add.s32 	%r15786, %r15785, -2139062144;
	xor.b32  	%r15787, %r15786, -2139062144;
	xor.b32  	%r15788, %r15786, %r4439;
	and.b32  	%r4437, %r15788, %r15784;
	// begin inline asm
	prmt.b32 %r4437, %r4437, 0, 0xba98;
	// end inline asm
	// begin inline asm
	prmt.b32 %r4439, %r4439, 0, 0xba98;
	// end inline asm
	xor.b32  	%r15789, %r4439, 2139062143;
	not.b32 	%r15790, %r4437;
	and.b32  	%r15791, %r15787, %r15790;
	and.b32  	%r15792, %r15789, %r4437;
	or.b32  	%r4470, %r15791, %r15792;
	ld.shared.u32 	%r15793, [%r9442+8468];
	shr.s32 	%r15794, %r15793, %r9416;
	and.b32  	%r4443, %r15794, 50529027;
	ld.shared.u32 	%r15795, [%r9740+20];
	shr.s32 	%r15796, %r15795, %r9449;
	shl.b32 	%r15797, %r15796, 2;
	and.b32  	%r15798, %r15797, 67372036;
	or.b32  	%r15799, %r15798, %r4443;
	sub.s32 	%r15800, %r4443, %r15798;
	add.s32 	%r15801, %r15800, -2139062144;
	xor.b32  	%r15802, %r15801, -2139062144;
	xor.b32  	%r15803, %r15801, %r4443;
	and.b32  	%r4441, %r15803, %r15799;
	// begin inline asm
	prmt.b32 %r4441, %r4441, 0, 0xba98;
	// end inline asm
	// begin inline asm
	prmt.b32 %r4443, %r4443, 0, 0xba98;
	// end inline asm
	xor.b32  	%r15804, %r4443, 2139062143;
	not.b32 	%r15805, %r4441;
	and.b32  	%r15806, %r15802, %r15805;
	and.b32  	%r15807, %r15804, %r4441;
	or.b32  	%r4474, %r15806, %r15807;
	ld.shared.u32 	%r15808, [%r9442+8472];
	shr.s32 	%r15809, %r15808, %r9416;
	and.b32  	%r4447, %r15809, 50529027;
	ld.shared.u32 	%r15810, [%r9740+24];
	shr.s32 	%r15811, %r15810, %r9449;
	shl.b32 	%r15812, %r15811, 2;
	and.b32  	%r15813, %r15812, 67372036;
	or.b32  	%r15814, %r15813, %r4447;
	sub.s32 	%r15815, %r4447, %r15813;
	add.s32 	%r15816, %r15815, -2139062144;
	xor.b32  	%r15817, %r15816, -2139062144;
	xor.b32  	%r15818, %r15816, %r4447;
	and.b32  	%r4445, %r15818, %r15814;
	// begin inline asm
	prmt.b32 %r4445, %r4445, 0, 0xba98;
	// end inline asm
	// begin inline asm
	prmt.b32 %r4447, %r4447, 0, 0xba98;
	// end inline asm
	xor.b32  	%r15819, %r4447, 2139062143;
	not.b32 	%r15820, %r4445;
	and.b32  	%r15821, %r15817, %r15820;
	and.b32  	%r15822, %r15819, %r4445;
	or.b32  	%r4478, %r15821, %r15822;
	ld.shared.u32 	%r15823, [%r9442+8476];
	shr.s32 	%r15824, %r15823, %r9416;
	and.b32  	%r4451, %r15824, 50529027;
	ld.shared.u32 	%r15825, [%r9740+28];
	shr.s32 	%r15826, %r15825, %r9449;
	shl.b32 	%r15827, %r15826, 2;
	and.b32  	%r15828, %r15827, 67372036;
	or.b32  	%r15829, %r15828, %r4451;
	sub.s32 	%r15830, %r4451, %r15828;
	add.s32 	%r15831, %r15830, -2139062144;
	xor.b32  	%r15832, %r15831, -2139062144;
	xor.b32  	%r15833, %r15831, %r4451;
	and.b32  	%r4449, %r15833, %r15829;
	// begin inline asm
	prmt.b32 %r4449, %r4449, 0, 0xba98;
	// end inline asm
	// begin inline asm
	prmt.b32 %r4451, %r4451, 0, 0xba98;
	// end inline asm
	xor.b32  	%r15834, %r4451, 2139062143;
	not.b32 	%r15835, %r4449;
	and.b32  	%r15836, %r15832, %r15835;
	and.b32  	%r15837, %r15834, %r4449;
	or.b32  	%r4482, %r15836, %r15837;
	ld.shared.u32 	%r4455, [%r9576+6144];
	// begin inline asm
	dp4a.s32.s32 %r4453, %r4454, %r4455, %r9400;
	// end inline asm
	ld.shared.u32 	%r4459, [%r9576+6148];
	// begin inline asm
	dp4a.s32.s32 %r4457, %r4458, %r4459, %r4453;
	// end inline asm
	ld.shared.u32 	%r4463, [%r9576+6152];
	// begin inline asm
	dp4a.s32.s32 %r4461, %r4462, %r4463, %r4457;
	// end inline asm
	ld.shared.u32 	%r4467, [%r9576+6156];
	// begin inline asm
	dp4a.s32.s32 %r4465, %r4466, %r4467, %r4461;
	// end inline asm
	ld.shared.s8 	%r15838, [%r9865];
	mul.lo.s32 	%r15839, %r4465, %r15838;
	ld.shared.u32 	%r4471, [%r9576+6160];
	// begin inline asm
	dp4a.s32.s32 %r4469, %r4470, %r4471, %r9400;
	// end inline asm
	ld.shared.u32 	%r4475, [%r9576+6164];
	// begin inline asm
	dp4a.s32.s32 %r4473, %r4474, %r4475, %r4469;
	// end inline asm
	ld.shared.u32 	%r4479, [%r9576+6168];
	// begin inline asm
	dp4a.s32.s32 %r4477, %r4478, %r4479, %r4473;
	// end inline asm
	ld.shared.u32 	%r4483, [%r9576+6172];
	// begin inline asm
	dp4a.s32.s32 %r4481, %r4482, %r4483, %r4477;
	// end inline asm
	ld.shared.s8 	%r15840, [%r9865+1];
	mad.lo.s32 	%r15841, %r4481, %r15840, %r15839;
	ld.shared.f32 	%f952, [%r9864];
	ld.shared.f32 	%f953, [%r9426+768];
	mul.f32 	%f954, %f952, %f953;
	cvt.rn.f32.s32 	%f955, %r15841;
	fma.rn.f32 	%f1788, %f954, %f955, %f1788;
	ld.shared.u32 	%r15842, [%r9442+12672];
	shr.s32 	%r15843, %r15842, %r9416;
	and.b32  	%r4487, %r15843, 50529027;
	ld.shared.u32 	%r15844, [%r9884];
	shr.s32 	%r15845, %r15844, %r9449;
	shl.b32 	%r15846, %r15845, 2;
	and.b32  	%r15847, %r15846, 67372036;
	or.b32  	%r15848, %r15847, %r4487;
	sub.s32 	%r15849, %r4487, %r15847;
	add.s32 	%r15850, %r15849, -2139062144;
	xor.b32  	%r15851, %r15850, -2139062144;
	xor.b32  	%r15852, %r15850, %r4487;
	and.b32  	%r4485, %r15852, %r15848;
	// begin inline asm
	prmt.b32 %r4485, %r4485, 0, 0xba98;
	// end inline asm
	// begin inline asm
	prmt.b32 %r4487, %r4487, 0, 0xba98;
	// end inline asm
	xor.b32  	%r15853, %r4487, 2139062143;
	not.b32 	%r15854, %r4485;
	and.b32  	%r15855, %r15851, %r15854;
	and.b32  	%r15856, %r15853, %r4485;
	or.b32  	%r4518, %r15855, %r15856;
	ld.shared.u32 	%r15857, [%r9442+12676];
	shr.s32 	%r15858, %r15857, %r9416;
	and.b32  	%r4491, %r15858, 50529027;
	ld.shared.u32 	%r15859, [%r9884+4];
	shr.s32 	%r15860, %r15859, %r9449;
	shl.b32 	%r15861, %r15860, 2;
	and.b32  	%r15862, %r15861, 67372036;
	or.b32  	%r15863, %r15862, %r4491;
	sub.s32 	%r15864, %r4491, %r15862;
	add.s32 	%r15865, %r15864, -2139062144;
	xor.b32  	%r15866, %r15865, -2139062144;
	xor.b32  	%r15867, %r15865, %r4491;
	and.b32  	%r4489, %r15867, %r15863;
	// begin inline asm
	prmt.b32 %r4489, %r4489, 0, 0xba98;
	// end inline asm
	// begin inline asm
	prmt.b32 %r4491, %r4491, 0, 0xba98;
	// end inline asm
	xor.b32  	%r15868, %r4491, 2139062143;
	not.b32 	%r15869, %r4489;
	and.b32  	%r15870, %r15866, %r15869;
	and.b32  	%r15871, %r15868, %r4489;
	or.b32  	%r4522, %r15870, %r15871;
	ld.shared.u32 	%r15872, [%r9442+12680];
	shr.s32 	%r15873, %r15872, %r9416;
	and.b32  	%r4495, %r15873, 50529027;
	ld.shared.u32 	%r15874, [%r9884+8];
	shr.s32 	%r15875, %r15874, %r9449;
	shl.b32 	%r15876, %r15875, 2;
	and.b32  	%r15877, %r15876, 67372036;
	or.b32  	%r15878, %r15877, %r4495;
	sub.s32 	%r15879, %r4495, %r15877;
	add.s32 	%r15880, %r15879, -2139062144;
	xor.b32  	%r15881, %r15880, -2139062144;
	xor.b32  	%r15882, %r15880, %r4495;
	and.b32  	%r4493, %r15882, %r15878;
	// begin inline asm
	prmt.b32 %r4493, %r4493, 0, 0xba98;
	// end inline asm
	// begin inline asm
	prmt.b32 %r4495, %r4495, 0, 0xba98;
	// end inline asm
	xor.b32  	%r15883, %r4495, 2139062143;
	not.b32 	%r15884, %r4493;
	and.b32  	%r15885, %r15881, %r15884;
	and.b32  	%r15886, %r15883, %r4493;
	or.b32  	%r4526, %r15885, %r15886;
	ld.shared.u32 	%r15887, [%r9442+12684];
	shr.s32 	%r15888, %r15887, %r9416;
	and.b32  	%r4499, %r15888, 50529027;
	ld.shared.u32 	%r15889, [%r9884+12];
	shr.s32 	%r15890, %r15889, %r9449;
	shl.b32 	%r15891, %r15890, 2;
	and.b32  	%r15892, %r15891, 67372036;
	or.b32  	%r15893, %r15892, %r4499;
	sub.s32 	%r15894, %r4499, %r15892;
	add.s32 	%r15895, %r15894, -2139062144;
	xor.b32  	%r15896, %r15895, -2139062144;
	xor.b32  	%r15897, %r15895, %r4499;
	and.b32  	%r4497, %r15897, %r15893;
	// begin inline asm
	prmt.b32 %r4497, %r4497, 0, 0xba98;
	// end inline asm
	// begin inline asm
	prmt.b32 %r4499, %r4499, 0, 0xba98;
	// end inline asm
	xor.b32  	%r15898, %r4499, 2139062143;
	not.b32 	%r15899, %r4497;
	and.b32  	%r15900, %r15896, %r15899;
	and.b32  	%r15901, %r15898, %r4497;
	or.b32  	%r4530, %r15900, %r15901;
	ld.shared.u32 	%r15902, [%r9442+12688];
	shr.s32 	%r15903, %r15902, %r9416;
	and.b32  	%r4503, %r15903, 50529027;
	ld.shared.u32 	%r15904, [%r9884+16];
	shr.s32 	%r15905, %r15904, %r9449;
	shl.b32 	%r15906, %r15905, 2;
	and.b32  	%r15907, %r15906, 67372036;
	or.b32  	%r15908, %r15907, %r4503;
	sub.s32 	%r15909, %r4503, %r15907;
	add.s32 	%r15910, %r15909, -2139062144;
	xor.b32  	%r15911, %r15910, -2139062144;
	xor.b32  	%r15912, %r15910, %r4503;
	and.b32  	%r4501, %r15912, %r15908;
	// begin inline asm
	prmt.b32 %r4501, %r4501, 0, 0xba98;
	// end inline asm
	// begin inline asm
	prmt.b32 %r4503, %r4503, 0, 0xba98;
	// end inline asm
	xor.b32  	%r15913, %r4503, 2139062143;
	not.b32 	%r15914, %r4501;
	and.b32  	%r15915, %r15911, %r15914;
	and.b32  	%r15916, %r15913, %r4501;
	or.b32  	%r4534, %r15915, %r15916;
	ld.shared.u32 	%r15917, [%r9442+12692];
	shr.s32 	%r15918, %r15917, %r9416;
	and.b32  	%r4507, %r15918, 50529027;
	ld.shared.u32 	%r15919, [%r9884+20];
	shr.s32 	%r15920, %r15919, %r9449;
	shl.b32 	%r15921, %r15920, 2;
	and.b32  	%r15922, %r15921, 67372036;
	or.b32  	%r15923, %r15922, %r4507;
	sub.s32 	%r15924, %r4507, %r15922;
	add.s32 	%r15925, %r15924, -2139062144;
	xor.b32  	%r15926, %r15925, -2139062144;
	xor.b32  	%r15927, %r15925, %r4507;
	and.b32  	%r4505, %r15927, %r15923;
	// begin inline asm
	prmt.b32 %r4505, %r4505, 0, 0xba98;
	// end inline asm
	// begin inline asm
	prmt.b32 %r4507, %r4507, 0, 0xba98;
	// end inline asm
	xor.b32  	%r15928, %r4507, 2139062143;
	not.b32 	%r15929, %r4505;
	and.b32  	%r15930, %r15926, %r15929;
	and.b32  	%r15931, %r15928, %r4505;
	or.b32  	%r4538, %r15930, %r15931;
	ld.shared.u32 	%r15932, [%r9442+12696];
	shr.s32 	%r15933, %r15932, %r9416;
	and.b32  	%r4511, %r15933, 50529027;
	ld.shared.u32 	%r15934, [%r9884+24];
	shr.s32 	%r15935, %r15934, %r9449;
	shl.b32 	%r15936, %r15935, 2;
	and.b32  	%r15937, %r15936, 67372036;
	or.b32  	%r15938, %r15937, %r4511;
	sub.s32 	%r15939, %r4511, %r15937;
	add.s32 	%r15940, %r15939, -2139062144;
	xor.b32  	%r15941, %r15940, -2139062144;
	xor.b32  	%r15942, %r15940, %r4511;
	and.b32  	%r4509, %r15942, %r15938;
	// begin inline asm
	prmt.b32 %r4509, %r4509, 0, 0xba98;
	// end inline asm
	// begin inline asm
	prmt.b32 %r4511, %r4511, 0, 0xba98;
	// end inline asm
	xor.b32  	%r15943, %r4511, 2139062143;
	not.b32 	%r15944, %r4509;
	and.b32  	%r15945, %r15941, %r15944;
	and.b32  	%r15946, %r15943, %r4509;
	or.b32  	%r4542, %r15945, %r15946;
	ld.shared.u32 	%r15947, [%r9442+12700];
	shr.s32 	%r15948, %r15947, %r9416;
	and.b32  	%r4515, %r15948, 50529027;
	ld.shared.u32 	%r15949, [%r9884+28];
	shr.s32 	%r15950, %r15949, %r9449;
	shl.b32 	%r15951, %r15950, 2;
	and.b32  	%r15952, %r15951, 67372036;
	or.b32  	%r15953, %r15952, %r4515;
	sub.s32 	%r15954, %r4515, %r15952;
	add.s32 	%r15955, %r15954, -2139062144;
	xor.b32  	%r15956, %r15955, -2139062144;
	xor.b32  	%r15957, %r15955, %r4515;
	and.b32  	%r4513, %r15957, %r15953;
	// begin inline asm
	prmt.b32 %r4513, %r4513, 0, 0xba98;
	// end inline asm
	// begin inline asm
	prmt.b32 %r4515, %r4515, 0, 0xba98;
	// end inline asm
	xor.b32  	%r15958, %r4515, 2139062143;
	not.b32 	%r15959, %r4513;
	and.b32  	%r15960, %r15956, %r15959;
	and.b32  	%r15961, %r15958, %r4513;
	or.b32  	%r4546, %r15960, %r15961;
	ld.shared.u32 	%r4519, [%r9576+6144];
	// begin inline asm
	dp4a.s32.s32 %r4517, %r4518, %r4519, %r9400;
	// end inline asm
	ld.shared.u32 	%r4523, [%r9576+6148];
	// begin inline asm
	dp4a.s32.s32 %r4521, %r4522, %r4523, %r4517;
	// end inline asm
	ld.shared.u32 	%r4527, [%r9576+6152];
	// begin inline asm
	dp4a.s32.s32 %r4525, %r4526, %r4527, %r4521;
	// end inline asm
	ld.shared.u32 	%r4531, [%r9576+6156];
	// begin inline asm
	dp4a.s32.s32 %r4529, %r4530, %r4531, %r4525;
	// end inline asm
	ld.shared.s8 	%r15962, [%r10009];
	mul.lo.s32 	%r15963, %r4529, %r15962;
	ld.shared.u32 	%r4535, [%r9576+6160];
	// begin inline asm
	dp4a.s32.s32 %r4533, %r4534, %r4535, %r9400;
	// end inline asm
	ld.shared.u32 	%r4539, [%r9576+6164];
	// begin inline asm
	dp4a.s32.s32 %r4537, %r4538, %r4539, %r4533;
	// end inline asm
	ld.shared.u32 	%r4543, [%r9576+6168];
	// begin inline asm
	dp4a.s32.s32 %r4541, %r4542, %r4543, %r4537;
	// end inline asm
	ld.shared.u32 	%r4547, [%r9576+6172];
	// begin inline asm
	dp4a.s32.s32 %r4545, %r4546, %r4547, %r4541;
	// end inline asm
	ld.shared.s8 	%r15964, [%r10009+1];
	mad.lo.s32 	%r15965, %r4545, %r15964, %r15963;
	ld.shared.f32 	%f956, [%r10008];
	mul.f32 	%f957, %f956, %f953;
	cvt.rn.f32.s32 	%f958, %r15965;
	fma.rn.f32 	%f1756, %f957, %f958, %f1756;
	ld.shared.u32 	%r15966, [%r9442];
	shr.s32 	%r15967, %r15966, %r9416;
	and.b32  	%r4551, %r15967, 50529027;
	ld.shared.u32 	%r15968, [%r9447];
	shr.s32 	%r15969, %r15968, %r9449;
	shl.b32 	%r15970, %r15969, 2;
	and.b32  	%r15971, %r15970, 67372036;
	or.b32  	%r15972, %r15971, %r4551;
	sub.s32 	%r15973, %r4551, %r15971;
	add.s32 	%r15974, %r15973, -2139062144;
	xor.b32  	%r15975, %r15974, -2139062144;
	xor.b32  	%r15976, %r15974, %r4551;
	and.b32  	%r4549, %r15976, %r15972;
	// begin inline asm
	prmt.b32 %r4549, %r4549, 0, 0xba98;
	// end inline asm
	// begin inline asm
	prmt.b32 %r4551, %r4551, 0, 0xba98;
	// end inline asm
	xor.b32  	%r15977, %r4551, 2139062143;
	not.b32 	%r15978, %r4549;
	and.b32  	%r15979, %r15975, %r15978;
	and.b32  	%r15980, %r15977, %r4549;
	or.b32  	%r4582, %r15979, %r15980;
	ld.shared.u32 	%r15981, [%r9442+4];
	shr.s32 	%r15982, %r15981, %r9416;
	and.b32  	%r4555, %r15982, 50529027;
	ld.shared.u32 	%r15983, [%r9447+4];
	shr.s32 	%r15984, %r15983, %r9449;
	shl.b32 	%r15985, %r15984, 2;
	and.b32  	%r15986, %r15985, 67372036;
	or.b32  	%r15987, %r15986, %r4555;
	sub.s32 	%r15988, %r4555, %r15986;
	add.s32 	%r15989, %r15988, -2139062144;
	xor.b32  	%r15990, %r15989, -2139062144;
	xor.b32  	%r15991, %r15989, %r4555;
	and.b32  	%r4553, %r15991, %r15987;
	// begin inline asm
	prmt.b32 %r4553, %r4553, 0, 0xba98;
	// end inline asm
	// begin inline asm
	prmt.b32 %r4555, %r4555, 0, 0xba98;
	// end inline asm
	xor.b32  	%r15992, %r4555, 2139062143;
	not.b32 	%r15993, %r4553;
	and.b32  	%r15994, %r15990, %r15993;
	and.b32  	%r15995, %r15992, %r4553;
	or.b32  	%r4586, %r15994, %r15995;
	ld.shared.u32 	%r15996, [%r9442+8];
	shr.s32 	%r15997, %r15996, %r9416;
	and.b32  	%r4559, %r15997, 50529027;
	ld.shared.u32 	%r15998, [%r9447+8];
	shr.s32 	%r15999, %r15998, %r9449;
	shl.b32 	%r16000, %r15999, 2;
	and.b32  	%r16001, %r16000, 67372036;
	or.b32  	%r16002, %r16001, %r4559;
	sub.s32 	%r16003, %r4559, %r16001;
	add.s32 	%r16004, %r16003, -2139062144;
	xor.b32  	%r16005, %r16004, -2139062144;
	xor.b32  	%r16006, %r16004, %r4559;
	and.b32  	%r4557, %r16006, %r16002;
	// begin inline asm
	prmt.b32 %r4557, %r4557, 0, 0xba98;
	// end inline asm
	// begin inline asm
	prmt.b32 %r4559, %r4559, 0, 0xba98;
	// end inline asm
	xor.b32  	%r16007, %r4559, 2139062143;
	not.b32 	%r16008, %r4557;
	and.b32  	%r16009, %r16005, %r16008;
	and.b32  	%r16010, %r16007, %r4557;
	or.b32  	%r4590, %r16009, %r16010;
	ld.shared.u32 	%r16011, [%r9442+12];
	shr.s32 	%r16012, %r16011, %r9416;
	and.b32  	%r4563, %r16012, 50529027;
	ld.shared.u32 	%r16013, [%r9447+12];
	shr.s32 	%r16014, %r16013, %r9449;
	shl.b32 	%r16015, %r16014, 2;
	and.b32  	%r16016, %r16015, 67372036;
	or.b32  	%r16017, %r16016, %r4563;
	sub.s32 	%r16018, %r4563, %r16016;
	add.s32 	%r16019, %r16018, -2139062144;
	xor.b32  	%r16020, %r16019, -2139062144;
	xor.b32  	%r16021, %r16019, %r4563;
	and.b32  	%r4561, %r16021, %r16017;
	// begin inline asm
	prmt.b32 %r4561, %r4561, 0, 0xba98;
	// end inline asm
	// begin inline asm
	prmt.b32 %r4563, %r4563, 0, 0xba98;
	// end inline asm
	xor.b32  	%r16022, %r4563, 2139062143;
	not.b32 	%r16023, %r4561;
	and.b32  	%r16024, %r16020, %r16023;
	and.b32  	%r16025, %r16022, %r4561;
	or.b32  	%r4594, %r16024, %r16025;
	ld.shared.u32 	%r16026, [%r9442+16];
	shr.s32 	%r16027, %r16026, %r9416;
	and.b32  	%r4567, %r16027, 50529027;
	ld.shared.u32 	%r16028, [%r9447+16];
	shr.s32 	%r16029, %r16028, %r9449;
	shl.b32 	%r16030, %r16029, 2;
	and.b32  	%r16031, %r16030, 67372036;
	or.b32  	%r16032, %r16031, %r4567;
	sub.s32 	%r16033, %r4567, %r16031;
	add.s32 	%r16034, %r16033, -2139062144;
	xor.b32  	%r16035, %r16034, -2139062144;
	xor.b32  	%r16036, %r16034, %r4567;
	and.b32  	%r4565, %r16036, %r16032;
	// begin inline asm
	prmt.b32 %r4565, %r4565, 0, 0xba98;
	// end inline asm
	// begin inline asm
	prmt.b32 %r4567, %r4567, 0, 0xba98;
	// end inline asm
	xor.b32  	%r16037, %r4567, 2139062143;
	not.b32 	%r16038, %r4565;
	and.b32  	%r16039, %r16035, %r16038;
	and.b32  	%r16040, %r16037, %r4565;
	or.b32  	%r4598, %r16039, %r16040;
	ld.shared.u32 	%r16041, [%r9442+20];
	shr.s32 	%r16042, %r16041, %r9416;
	and.b32  	%r4571, %r16042, 50529027;
	ld.shared.u32 	%r16043, [%r9447+20];
	shr.s32 	%r16044, %r16043, %r9449;
	shl.b32 	%r16045, %r16044, 2;
	and.b32  	%r16046, %r16045, 67372036;
	or.b32  	%r16047, %r16046, %r4571;
	sub.s32 	%r16048, %r4571, %r16046;
	add.s32 	%r16049, %r16048, -2139062144;
	xor.b32  	%r16050, %r16049, -2139062144;
	xor.b32  	%r16051, %r16049, %r4571;
	and.b32  	%r4569, %r16051, %r16047;
	// begin inline asm
	prmt.b32 %r4569, %r4569, 0, 0xba98;
	// end inline asm
	// begin inline asm
	prmt.b32 %r4571, %r4571, 0, 0xba98;
	// end inline asm
	xor.b32  	%r16052, %r4571, 2139062143;
	not.b32 	%r16053, %r4569;
	and.b32  	%r16054, %r16050, %r16053;
	and.b32  	%r16055, %r16052, %r4569;
	or.b32  	%r4602, %r16054, %r16055;
	ld.shared.u32 	%r16056, [%r9442+24];
	shr.s32 	%r16057, %r16056, %r9416;
	and.b32  	%r4575, %r16057, 50529027;
	ld.shared.u32 	%r16058, [%r9447+24];
	shr.s32 	%r16059, %r16058, %r9449;
	shl.b32 	%r16060, %r16059, 2;
	and.b32  	%r16061, %r16060, 67372036;
	or.b32  	%r16062, %r16061, %r4575;
	sub.s32 	%r16063, %r4575, %r16061;
	add.s32 	%r16064, %r16063, -2139062144;
	xor.b32  	%r16065, %r16064, -2139062144;
	xor.b32  	%r16066, %r16064, %r4575;
	and.b32  	%r4573, %r16066, %r16062;
	// begin inline asm
	prmt.b32 %r4573, %r4573, 0, 0xba98;
	// end inline asm
	// begin inline asm
	prmt.b32 %r4575, %r4575, 0, 0xba98;
	// end inline asm
	xor.b32  	%r16067, %r4575, 2139062143;
	not.b32 	%r16068, %r4573;
	and.b32  	%r16069, %r16065, %r16068;
	and.b32  	%r16070, %r16067, %r4573;
	or.b32  	%r4606, %r16069, %r16070;
	ld.shared.u32 	%r16071, [%r9442+28];
	shr.s32 	%r16072, %r16071, %r9416;
	and.b32  	%r4579, %r16072, 50529027;
	ld.shared.u32 	%r16073, [%r9447+28];
	shr.s32 	%r16074, %r16073, %r9449;
	shl.b32 	%r16075, %r16074, 2;
	and.b32  	%r16076, %r16075, 67372036;
	or.b32  	%r16077, %r16076, %r4579;
	sub.s32 	%r16078, %r4579, %r16076;
	add.s32 	%r16079, %r16078, -2139062144;
	xor.b32  	%r16080, %r16079, -2139062144;
	xor.b32  	%r16081, %r16079, %r4579;
	and.b32  	%r4577, %r16081, %r16077;
	// begin inline asm
	prmt.b32 %r4577, %r4577, 0, 0xba98;
	// end inline asm
	// begin inline asm
	prmt.b32 %r4579, %r4579, 0, 0xba98;
	// end inline asm
	xor.b32  	%r16082, %r4579, 2139062143;
	not.b32 	%r16083, %r4577;
	and.b32  	%r16084, %r16080, %r16083;
	and.b32  	%r16085, %r16082, %r4577;
	or.b32  	%r4610, %r16084, %r16085;
	ld.shared.u32 	%r4583, [%r9576+6656];
	// begin inline asm
	dp4a.s32.s32 %r4581, %r4582, %r4583, %r9400;
	// end inline asm
	ld.shared.u32 	%r4587, [%r9576+6660];
	// begin inline asm
	dp4a.s32.s32 %r4585, %r4586, %r4587, %r4581;
	// end inline asm
	ld.shared.u32 	%r4591, [%r9576+6664];
	// begin inline asm
	dp4a.s32.s32 %r4589, %r4590, %r4591, %r4585;
	// end inline asm
	ld.shared.u32 	%r4595, [%r9576+6668];
	// begin inline asm
	dp4a.s32.s32 %r4593, %r4594, %r4595, %r4589;
	// end inline asm
	ld.shared.s8 	%r16086, [%r9577];
	mul.lo.s32 	%r16087, %r4593, %r16086;
	ld.shared.u32 	%r4599, [%r9576+6672];
	// begin inline asm
	dp4a.s32.s32 %r4597, %r4598, %r4599, %r9400;
	// end inline asm
	ld.shared.u32 	%r4603, [%r9576+6676];
	// begin inline asm
	dp4a.s32.s32 %r4601, %r4602, %r4603, %r4597;
	// end inline asm
	ld.shared.u32 	%r4607, [%r9576+6680];
	// begin inline asm
	dp4a.s32.s32 %r4605, %r4606, %r4607, %r4601;
	// end inline asm
	ld.shared.u32 	%r4611, [%r9576+6684];
	// begin inline asm
	dp4a.s32.s32 %r4609, %r4610, %r4611, %r4605;
	// end inline asm
	ld.shared.s8 	%r16088, [%r9577+1];
	mad.lo.s32 	%r16089, %r4609, %r16088, %r16087;
	ld.shared.f32 	%f959, [%r9573];
	ld.shared.f32 	%f960, [%r9426+832];
	mul.f32 	%f961, %f959, %f960;
	cvt.rn.f32.s32 	%f962, %r16089;
	fma.rn.f32 	%f1851, %f961, %f962, %f1851;
	ld.shared.u32 	%r16090, [%r9442+4224];
	shr.s32 	%r16091, %r16090, %r9416;
	and.b32  	%r4615, %r16091, 50529027;
	ld.shared.u32 	%r16092, [%r9596];
	shr.s32 	%r16093, %r16092, %r9449;
	shl.b32 	%r16094, %r16093, 2;
	and.b32  	%r16095, %r16094, 67372036;
	or.b32  	%r16096, %r16095, %r4615;
	sub.s32 	%r16097, %r4615, %r16095;
	add.s32 	%r16098, %r16097, -2139062144;
	xor.b32  	%r16099, %r16098, -2139062144;
	xor.b32  	%r16100, %r16098, %r4615;
	and.b32  	%r4613, %r16100, %r16096;
	// begin inline asm
	prmt.b32 %r4613, %r4613, 0, 0xba98;
	// end inline asm
	// begin inline asm
	prmt.b32 %r4615, %r4615, 0, 0xba98;
	// end inline asm
	xor.b32  	%r16101, %r4615, 2139062143;
	not.b32 	%r16102, %r4613;
	and.b32  	%r16103, %r16099, %r16102;
	and.b32  	%r16104, %r16101, %r4613;
	or.b32  	%r4646, %r16103, %r16104;
	ld.shared.u32 	%r16105, [%r9442+4228];
	shr.s32 	%r16106, %r16105, %r9416;
	and.b32  	%r4619, %r16106, 50529027;
	ld.shared.u32 	%r16107, [%r9596+4];
	shr.s32 	%r16108, %r16107, %r9449;
	shl.b32 	%r16109, %r16108, 2;
	and.b32  	%r16110, %r16109, 67372036;
	or.b32  	%r16111, %r16110, %r4619;
	sub.s32 	%r16112, %r4619, %r16110;
	add.s32 	%r16113, %r16112, -2139062144;
	xor.b32  	%r16114, %r16113, -2139062144;
	xor.b32  	%r16115, %r16113, %r4619;
	and.b32  	%r4617, %r16115, %r16111;
	// begin inline asm
	prmt.b32 %r4617, %r4617, 0, 0xba98;
	// end inline asm
	// begin inline asm
	prmt.b32 %r4619, %r4619, 0, 0xba98;
	// end inline asm
	xor.b32  	%r16116, %r4619, 2139062143;
	not.b32 	%r16117, %r4617;
	and.b32  	%r16118, %r16114, %r16117;
	and.b32  	%r16119, %r16116, %r4617;
	or.b32  	%r4650, %r16118, %r16119;
	ld.shared.u32 	%r16120, [%r9442+4232];
	shr.s32 	%r16121, %r16120, %r9416;
	and.b32  	%r4623, %r16121, 50529027;
	ld.shared.u32 	%r16122, [%r9596+8];
	shr.s32 	%r16123, %r16122, %r9449;
	shl.b32 	%r16124, %r16123, 2;
	and.b32  	%r16125, %r16124, 67372036;
	or.b32  	%r16126, %r16125, %r4623;
	sub.s32 	%r16127, %r4623, %r16125;
	add.s32 	%r16128, %r16127, -2139062144;
	xor.b32  	%r16129, %r16128, -2139062144;
	xor.b32  	%r16130, %r16128, %r4623;
	and.b32  	%r4621, %r16130, %r16126;
	// begin inline asm
	prmt.b32 %r4621, %r4621, 0, 0xba98;
	// end inline asm
	// begin inline asm
	prmt.b32 %r4623, %r4623, 0, 0xba98;
	// end inline asm
	xor.b32  	%r16131, %r4623, 2139062143;
	not.b32 	%r16132, %r4621;
	and.b32  	%r16133, %r16129, %r16132;
	and.b32  	%r16134, %r16131, %r4621;
	or.b32  	%r4654, %r16133, %r16134;
	ld.shared.u32 	%r16135, [%r9442+4236];
	shr.s32 	%r16136, %r16135, %r9416;
	and.b32  	%r4627, %r16136, 50529027;
	ld.shared.u32 	%r16137, [%r9596+12];
	shr.s32 	%r16138, %r16137, %r9449;
	shl.b32 	%r16139, %r16138, 2;
	and.b32  	%r16140, %r16139, 67372036;
	or.b32  	%r16141, %r16140, %r4627;
	sub.s32 	%r16142, %r4627, %r16140;
	add.s32 	%r16143, %r16142, -2139062144;
	xor.b32  	%r16144, %r16143, -2139062144;
	xor.b32  	%r16145, %r16143, %r4627;
	and.b32  	%r4625, %r16145, %r16141;
	// begin inline asm
	prmt.b32 %r4625, %r4625, 0, 0xba98;
	// end inline asm
	// begin inline asm
	prmt.b32 %r4627, %r4627, 0, 0xba98;
	// end inline asm
	xor.b32  	%r16146, %r4627, 2139062143;
	not.b32 	%r16147, %r4625;
	and.b32  	%r16148, %r16144, %r16147;
	and.b32  	%r16149, %r16146, %r4625;
	or.b32  	%r4658, %r16148, %r16149;
	ld.shared.u32 	%r16150, [%r9442+4240];
	shr.s32 	%r16151, %r16150, %r9416;
	and.b32  	%r4631, %r16151, 50529027;
	ld.shared.u32 	%r16152, [%r9596+16];
	shr.s32 	%r16153, %r16152, %r9449;
	shl.b32 	%r16154, %r16153, 2;
	and.b32  	%r16155, %r16154, 67372036;
	or.b32  	%r16156, %r16155, %r4631;
	sub.s32 	%r16157, %r4631, %r16155;
	add.s32 	%r16158, %r16157, -2139062144;
	xor.b32  	%r16159, %r16158, -2139062144;
	xor.b32  	%r16160, %r16158, %r4631;
	and.b32  	%r4629, %r16160, %r16156;
	// begin inline asm
	prmt.b32 %r4629, %r4629, 0, 0xba98;
	// end inline asm
	// begin inline asm
	prmt.b32 %r4631, %r4631, 0, 0xba98;
	// end inline asm
	xor.b32  	%r16161, %r4631, 2139062143;
	not.b32 	%r16162, %r4629;
	and.b32  	%r16163, %r16159, %r16162;
	and.b32  	%r16164, %r16161, %r4629;
	or.b32  	%r4662, %r16163, %r16164;
	ld.shared.u32 	%r16165, [%r9442+4244];
	shr.s32 	%r16166, %r16165, %r9416;
	and.b32  	%r4635, %r16166, 50529027;
	ld.shared.u32 	%r16167, [%r9596+20];
	shr.s32 	%r16168, %r16167, %r9449;
	shl.b32 	%r16169, %r16168, 2;
	and.b32  	%r16170, %r16169, 67372036;
	or.b32  	%r16171, %r16170, %r4635;
	sub.s32 	%r16172, %r4635, %r16170;
	add.s32 	%r16173, %r16172, -2139062144;
	xor.b32  	%r16174, %r16173, -2139062144;
	xor.b32  	%r16175, %r16173, %r4635;
	and.b32  	%r4633, %r16175, %r16171;
	// begin inline asm
	prmt.b32 %r4633, %r4633, 0, 0xba98;
	// end inline asm
	// begin inline asm
	prmt.b32 %r4635, %r4635, 0, 0xba98;
	// end inline asm
	xor.b32  	%r16176, %r4635, 2139062143;
	not.b32 	%r16177, %r4633;
	and.b32  	%r16178, %r16174, %r16177;
	and.b32  	%r16179, %r16176, %r4633;
	or.b32  	%r4666, %r16178, %r16179;
	ld.shared.u32 	%r16180, [%r9442+4248];
	shr.s32 	%r16181, %r16180, %r9416;
	and.b32  	%r4639, %r16181, 50529027;
	ld.shared.u32 	%r16182, [%r9596+24];
	shr.s32 	%r16183, %r16182, %r9449;
	shl.b32 	%r16184, %r16183, 2;
	and.b32  	%r16185, %r16184, 67372036;
	or.b32  	%r16186, %r16185, %r4639;
	sub.s32 	%r16187, %r4639, %r16185;
	add.s32 	%r16188, %r16187, -2139062144;
	xor.b32  	%r16189, %r16188, -2139062144;
	xor.b32  	%r16190, %r16188, %r4639;
	and.b32  	%r4637, %r16190, %r16186;
	// begin inline asm
	prmt.b32 %r4637, %r4637, 0, 0xba98;
	// end inline asm
	// begin inline asm
	prmt.b32 %r4639, %r4639, 0, 0xba98;
	// end inline asm
	xor.b32  	%r16191, %r4639, 2139062143;
	not.b32 	%r16192, %r4637;
	and.b32  	%r16193, %r16189, %r16192;
	and.b32  	%r16194, %r16191, %r4637;
	or.b32  	%r4670, %r16193, %r16194;
	ld.shared.u32 	%r16195, [%r9442+4252];
	shr.s32 	%r16196, %r16195, %r9416;
	and.b32  	%r4643, %r16196, 50529027;
	ld.shared.u32 	%r16197, [%r9596+28];
	shr.s32 	%r16198, %r16197, %r9449;
	shl.b32 	%r16199, %r16198, 2;
	and.b32  	%r16200, %r16199, 67372036;
	or.b32  	%r16201, %r16200, %r4643;
	sub.s32 	%r16202, %r4643, %r16200;
	add.s32 	%r16203, %r16202, -2139062144;
	xor.b32  	%r16204, %r16203, -2139062144;
	xor.b32  	%r16205, %r16203, %r4643;
	and.b32  	%r4641, %r16205, %r16201;
	// begin inline asm
	prmt.b32 %r4641, %r4641, 0, 0xba98;
	// end inline asm
	// begin inline asm
	prmt.b32 %r4643, %r4643, 0, 0xba98;
	// end inline asm
	xor.b32  	%r16206, %r4643, 2139062143;
	not.b32 	%r16207, %r4641;
	and.b32  	%r16208, %r16204, %r16207;
	and.b32  	%r16209, %r16206, %r4641;
	or.b32  	%r4674, %r16208, %r16209;
	ld.shared.u32 	%r4647, [%r9576+6656];
	// begin inline asm
	dp4a.s32.s32 %r4645, %r4646, %r4647, %r9400;
	// end inline asm
	ld.shared.u32 	%r4651, [%r9576+6660];
	// begin inline asm
	dp4a.s32.s32 %r4649, %r4650, %r4651, %r4645;
	// end inline asm
	ld.shared.u32 	%r4655, [%r9576+6664];
	// begin inline asm
	dp4a.s32.s32 %r4653, %r4654, %r4655, %r4649;
	// end inline asm
	ld.shared.u32 	%r4659, [%r9576+6668];
	// begin inline asm
	dp4a.s32.s32 %r4657, %r4658, %r4659, %r4653;
	// end inline asm
	ld.shared.s8 	%r16210, [%r9721];
	mul.lo.s32 	%r16211, %r4657, %r16210;
	ld.shared.u32 	%r4663, [%r9576+6672];
	// begin inline asm
	dp4a.s32.s32 %r4661, %r4662, %r4663, %r9400;
	// end inline asm
	ld.shared.u32 	%r4667, [%r9576+6676];
	// begin inline asm
	dp4a.s32.s32 %r4665, %r4666, %r4667, %r4661;
	// end inline asm
	ld.shared.u32 	%r4671, [%r9576+6680];
	// begin inline asm
	dp4a.s32.s32 %r4669, %r4670, %r4671, %r4665;
	// end inline asm
	ld.shared.u32 	%r4675, [%r9576+6684];
	// begin inline asm
	dp4a.s32.s32 %r4673, %r4674, %r4675, %r4669;
	// end inline asm
	ld.shared.s8 	%r16212, [%r9721+1];
	mad.lo.s32 	%r16213, %r4673, %r16212, %r16211;
	ld.shared.f32 	%f963, [%r9720];
	mul.f32 	%f964, %f963, %f960;
	cvt.rn.f32.s32 	%f965, %r16213;
	fma.rn.f32 	%f1819, %f964, %f965, %f1819;
	ld.shared.u32 	%r16214, [%r9442+8448];
	shr.s32 	%r16215, %r16214, %r9416;
	and.b32  	%r4679, %r16215, 50529027;
	ld.shared.u32 	%r16216, [%r9740];
	shr.s32 	%r16217, %r16216, %r9449;
	shl.b32 	%r16218, %r16217, 2;
	and.b32  	%r16219, %r16218, 67372036;
	or.b32  	%r16220, %r16219, %r4679;
	sub.s32 	%r16221, %r4679, %r16219;
	add.s32 	%r16222, %r16221, -2139062144;
	xor.b32  	%r16223, %r16222, -2139062144;
	xor.b32  	%r16224, %r16222, %r4679;
	and.b32  	%r4677, %r16224, %r16220;
	// begin inline asm
	prmt.b32 %r4677, %r4677, 0, 0xba98;
	// end inline asm
	// begin inline asm
	prmt.b32 %r4679, %r4679, 0, 0xba98;
	// end inline asm
	xor.b32  	%r16225, %r4679, 2139062143;
	not.b32 	%r16226, %r4677;
	and.b32  	%r16227, %r16223, %r16226;
	and.b32  	%r16228, %r16225, %r4677;
	or.b32  	%r4710, %r16227, %r16228;
	ld.shared.u32 	%r16229, [%r9442+8452];
	shr.s32 	%r16230, %r16229, %r9416;
	and.b32  	%r4683, %r16230, 50529027;
	ld.shared.u32 	%r16231, [%r9740+4];
	shr.s32 	%r16232, %r16231, %r9449;
	shl.b32 	%r16233, %r16232, 2;
	and.b32  	%r16234, %r16233, 67372036;
	or.b32  	%r16235, %r16234, %r4683;
	sub.s32 	%r16236, %r4683, %r16234;
	add.s32 	%r16237, %r16236, -2139062144;
	xor.b32  	%r16238, %r16237, -2139062144;
	xor.b32  	%r16239, %r16237, %r4683;
	and.b32  	%r4681, %r16239, %r16235;
	// begin inline asm
	prmt.b32 %r4681, %r4681, 0, 0xba98;
	// end inline asm
	// begin inline asm
	prmt.b32 %r4683, %r4683, 0, 0xba98;
	// end inline asm
	xor.b32  	%r16240, %r4683, 2139062143;
	not.b32 	%r16241, %r4681;
	and.b32  	%r16242, %r16238, %r16241;
	and.b32  	%r16243, %r16240, %r4681;
	or.b32  	%r4714, %r16242, %r16243;
	ld.shared.u32 	%r16244, [%r9442+8456];
	shr.s32 	%r16245, %r16244, %r9416;
	and.b32  	%r4687, %r16245, 50529027;
	ld.shared.u32 	%r16246, [%r9740+8];
	shr.s32 	%r16247, %r16246, %r9449;
	shl.b32 	%r16248, %r16247, 2;
	and.b32  	%r16249, %r16248, 67372036;
	or.b32  	%r16250, %r16249, %r4687;
	sub.s32 	%r16251, %r4687, %r16249;
	add.s32 	%r16252, %r16251, -2139062144;
	xor.b32  	%r16253, %r16252, -2139062144;
	xor.b32  	%r16254, %r16252, %r4687;
	and.b32  	%r4685, %r16254, %r16250;
	// begin inline asm
	prmt.b32 %r4685, %r4685, 0, 0xba98;
	// end inline asm
	// begin inline asm
	prmt.b32 %r4687, %r4687, 0, 0xba98;
	// end inline asm
	xor.b32  	%r16255, %r4687, 2139062143;
	not.b32 	%r16256, %r4685;
	and.b32  	%r16257, %r16253, %r16256;
	and.b32  	%r16258, %r16255, %r4685;
	or.b32  	%r4718, %r16257, %r16258;
	ld.shared.u32 	%r16259, [%r9442+8460];
	shr.s32 	%r16260, %r16259, %r9416;
	and.b32  	%r4691, %r16260, 50529027;
	ld.shared.u32 	%r16261, [%r9740+12];
	shr.s32 	%r16262, %r16261, %r9449;
	shl.b32 	%r16263, %r16262, 2;
	and.b32  	%r16264, %r16263, 67372036;
	or.b32  	%r16265, %r16264, %r4691;
	sub.s32 	%r16266, %r4691, %r16264;
	add.s32 	%r16267, %r16266, -2139062144;
	xor.b32  	%r16268, %r16267, -2139062144;
	xor.b32  	%r16269, %r16267, %r4691;
	and.b32  	%r4689, %r16269, %r16265;
	// begin inline asm
	prmt.b32 %r4689, %r4689, 0, 0xba98;
	// end inline asm
	// begin inline asm
	prmt.b32 %r4691, %r4691, 0, 0xba98;
	// end inline asm
	xor.b32  	%r16270, %r4691, 2139062143;
	not.b32 	%r16271, %r4689;
	and.b32  	%r16272, %r16268, %r16271;
	and.b32  	%r16273, %r16270, %r4689;
	or.b32  	%r4722, %r16272, %r16273;
	ld.shared.u32 	%r16274, [%r9442+8464];
	shr.s32 	%r16275, %r16274, %r9416;
	and.b32  	%r4695, %r16275, 50529027;
	ld.shared.u32 	%r16276, [%r9740+16];
	shr.s32 	%r16277, %r16276, %r9449;
	shl.b32 	%r16278, %r16277, 2;
	and.b32  	%r16279, %r16278, 67372036;
	or.b32  	%r16280, %r16279, %r4695;
	sub.s32 	%r16281, %r4695, %r16279;
	add.s32 	%r16282, %r16281, -2139062144;
	xor.b32  	%r16283, %r16282, -2139062144;
	xor.b32  	%r16284, %r16282, %r4695;
	and.b32  	%r4693, %r16284, %r16280;
	// begin inline asm
	prmt.b32 %r4693, %r4693, 0, 0xba98;
	// end inline asm
	// begin inline asm
	prmt.b32 %r4695, %r4695, 0, 0xba98;
	// end inline asm
	xor.b32  	%r16285, %r4695, 2139062143;
	not.b32 	%r16286, %r4693;
	and.b32  	%r16287, %r16283, %r16286;
	and.b32  	%r16288, %r16285, %r4693;
	or.b32  	%r4726, %r16287, %r16288;
	ld.shared.u32 	%r16289, [%r9442+8468];
	shr.s32 	%r16290, %r16289, %r9416;
	and.b32  	%r4699, %r16290, 50529027;
	ld.shared.u32 	%r16291, [%r9740+20];
	shr.s32 	%r16292, %r16291, %r9449;
	shl.b32 	%r16293, %r16292, 2;
	and.b32  	%r16294, %r16293, 67372036;
	or.b32  	%r16295, %r16294, %r4699;
	sub.s32 	%r16296, %r4699, %r16294;
	add.s32 	%r16297, %r16296, -2139062144;
	xor.b32  	%r16298, %r16297, -2139062144;
	xor.b32  	%r16299, %r16297, %r4699;
	and.b32  	%r4697, %r16299, %r16295;
	// begin inline asm
	prmt.b32 %r4697, %r4697, 0, 0xba98;
	// end inline asm
	// begin inline asm
	prmt.b32 %r4699, %r4699, 0, 0xba98;
	// end inline asm
	xor.b32  	%r16300, %r4699, 2139062143;
	not.b32 	%r16301, %r4697;
	and.b32  	%r16302, %r16298, %r16301;
	and.b32  	%r16303, %r16300, %r4697;
	or.b32  	%r4730, %r16302, %r16303;
	ld.shared.u32 	%r16304, [%r9442+8472];
	shr.s32 	%r16305, %r16304, %r9416;
	and.b32  	%r4703, %r16305, 50529027;
	ld.shared.u32 	%r16306, [%r9740+24];
	shr.s32 	%r16307, %r16306, %r9449;
	shl.b32 	%r16308, %r16307, 2;
	and.b32  	%r16309, %r16308, 67372036;
	or.b32  	%r16310, %r16309, %r4703;
	sub.s32 	%r16311, %r4703, %r16309;
	add.s32 	%r16312, %r16311, -2139062144;
	xor.b32  	%r16313, %r16312, -2139062144;
	xor.b32  	%r16314, %r16312, %r4703;
	and.b32  	%r4701, %r16314, %r16310;
	// begin inline asm
	prmt.b32 %r4701, %r4701, 0, 0xba98;
	// end inline asm
	// begin inline asm
	prmt.b32 %r4703, %r4703, 0, 0xba98;
	// end inline asm
	xor.b32  	%r16315, %r4703, 2139062143;
	not.b32 	%r16316, %r4701;
	and.b32  	%r16317, %r16313, %r16316;
	and.b32  	%r16318, %r16315, %r4701;
	or.b32  	%r4734, %r16317, %r16318;
	ld.shared.u32 	%r16319, [%r9442+8476];
	shr.s32 	%r16320, %r16319, %r9416;
	and.b32  	%r4707, %r16320, 50529027;
	ld.shared.u32 	%r16321, [%r9740+28];
	shr.s32 	%r16322, %r16321, %r9449;
	shl.b32 	%r16323, %r16322, 2;
	and.b32  	%r16324, %r16323, 67372036;
	or.b32  	%r16325, %r16324, %r4707;
	sub.s32 	%r16326, %r4707, %r16324;
	add.s32 	%r16327, %r16326, -2139062144;
	xor.b32  	%r16328, %r16327, -2139062144;
	xor.b32  	%r16329, %r16327, %r4707;
	and.b32  	%r4705, %r16329, %r16325;
	// begin inline asm
	prmt.b32 %r4705, %r4705, 0, 0xba98;
	// end inline asm
	// begin inline asm
	prmt.b32 %r4707, %r4707, 0, 0xba98;
	// end inline asm
	xor.b32  	%r16330, %r4707, 2139062143;
	not.b32 	%r16331, %r4705;
	and.b32  	%r16332, %r16328, %r16331;
	and.b32  	%r16333, %r16330, %r4705;
	or.b32  	%r4738, %r16332, %r16333;
	ld.shared.u32 	%r4711, [%r9576+6656];
	// begin inline asm
	dp4a.s32.s32 %r4709, %r4710, %r4711, %r9400;
	// end inline asm
	ld.shared.u32 	%r4715, [%r9576+6660];
	// begin inline asm
	dp4a.s32.s32 %r4713, %r4714, %r4715, %r4709;
	// end inline asm
	ld.shared.u32 	%r4719, [%r9576+6664];
	// begin inline asm
	dp4a.s32.s32 %r4717, %r4718, %r4719, %r4713;
	// end inline asm
	ld.shared.u32 	%r4723, [%r9576+6668];
	// begin inline asm
	dp4a.s32.s32 %r4721, %r4722, %r4723, %r4717;
	// end inline asm
	ld.shared.s8 	%r16334, [%r9865];
	mul.lo.s32 	%r16335, %r4721, %r16334;
	ld.shared.u32 	%r4727, [%r9576+6672];
	// begin inline asm
	dp4a.s32.s32 %r4725, %r4726, %r4727, %r9400;
	// end inline asm
	ld.shared.u32 	%r4731, [%r9576+6676];
	// begin inline asm
	dp4a.s32.s32 %r4729, %r4730, %r4731, %r4725;
	// end inline asm
	ld.shared.u32 	%r4735, [%r9576+6680];
	// begin inline asm
	dp4a.s32.s32 %r4733, %r4734, %r4735, %r4729;
	// end inline asm
	ld.shared.u32 	%r4739, [%r9576+6684];
	// begin inline asm
	dp4a.s32.s32 %r4737, %r4738, %r4739, %r4733;
	// end inline asm
	ld.shared.s8 	%r16336, [%r9865+1];
	mad.lo.s32 	%r16337, %r4737, %r16336, %r16335;
	ld.shared.f32 	%f966, [%r9864];
	ld.shared.f32 	%f967, [%r9426+832];
	mul.f32 	%f968, %f966, %f967;
	cvt.rn.f32.s32 	%f969, %r16337;
	fma.rn.f32 	%f1787, %f968, %f969, %f1787;
	ld.shared.u32 	%r16338, [%r9442+12672];
	shr.s32 	%r16339, %r16338, %r9416;
	and.b32  	%r4743, %r16339, 50529027;
	ld.shared.u32 	%r16340, [%r9884];
	shr.s32 	%r16341, %r16340, %r9449;
	shl.b32 	%r16342, %r16341, 2;
	and.b32  	%r16343, %r16342, 67372036;
	or.b32  	%r16344, %r16343, %r4743;
	sub.s32 	%r16345, %r4743, %r16343;
	add.s32 	%r16346, %r16345, -2139062144;
	xor.b32  	%r16347, %r16346, -2139062144;
	xor.b32  	%r16348, %r16346, %r4743;
	and.b32  	%r4741, %r16348, %r16344;
	// begin inline asm
	prmt.b32 %r4741, %r4741, 0, 0xba98;
	// end inline asm
	// begin inline asm
	prmt.b32 %r4743, %r4743, 0, 0xba98;
	// end inline asm
	xor.b32  	%r16349, %r4743, 2139062143;
	not.b32 	%r16350, %r4741;
	and.b32  	%r16351, %r16347, %r16350;
	and.b32  	%r16352, %r16349, %r4741;
	or.b32  	%r4774, %r16351, %r16352;
	ld.shared.u32 	%r16353, [%r9442+12676];
	shr.s32 	%r16354, %r16353, %r9416;
	and.b32  	%r4747, %r16354, 50529027;
	ld.shared.u32 	%r16355, [%r9884+4];
	shr.s32 	%r16356, %r16355, %r9449;
	shl.b32 	%r16357, %r16356, 2;
	and.b32  	%r16358, %r16357, 67372036;
	or.b32  	%r16359, %r16358, %r4747;
	sub.s32 	%r16360, %r4747, %r16358;
	add.s32 	%r16361, %r16360, -2139062144;
	xor.b32  	%r16362, %r16361, -2139062144;
	xor.b32  	%r16363, %r16361, %r4747;
	and.b32  	%r4745, %r16363, %r16359;
	// begin inline asm
	prmt.b32 %r4745, %r4745, 0, 0xba98;
	// end inline asm
	// begin inline asm
	prmt.b32 %r4747, %r4747, 0, 0xba98;
	// end inline asm
	xor.b32  	%r16364, %r4747, 2139062143;
	not.b32 	%r16365, %r4745;
	and.b32  	%r16366, %r16362, %r16365;
	and.b32  	%r16367, %r16364, %r4745;
	or.b32  	%r4778, %r16366, %r16367;
	ld.shared.u32 	%r16368, [%r9442+12680];
	shr.s32 	%r16369, %r16368, %r9416;
	and.b32  	%r4751, %r16369, 50529027;
	ld.shared.u32 	%r16370, [%r9884+8];
	shr.s32 	%r16371, %r16370, %r9449;
	shl.b32 	%r16372, %r16371, 2;
	and.b32  	%r16373, %r16372, 67372036;
	or.b32  	%r16374, %r16373, %r4751;
	sub.s32 	%r16375, %r4751, %r16373;
	add.s32 	%r16376, %r16375, -2139062144;
	xor.b32  	%r16377, %r16376, -2139062144;
	xor.b32  	%r16378, %r16376, %r4751;
	and.b32  	%r4749, %r16378, %r16374;
	// begin inline asm
	prmt.b32 %r4749, %r4749, 0, 0xba98;
	// end inline asm
	// begin inline asm
	prmt.b32 %r4751, %r4751, 0, 0xba98;
	// end inline asm
	xor.b32  	%r16379, %r4751, 2139062143;
	not.b32 	%r16380, %r4749;
	and.b32  	%r16381, %r16377, %r16380;
	and.b32  	%r16382, %r16379, %r4749;
	or.b32  	%r4782, %r16381, %r16382;
	ld.shared.u32 	%r16383, [%r9442+12684];
	shr.s32 	%r16384, %r16383, %r9416;
	and.b32  	%r4755, %r16384, 50529027;
	ld.shared.u32 	%r16385, [%r9884+12];
	shr.s32 	%r16386, %r16385, %r9449;
	shl.b32 	%r16387, %r16386, 2;
	and.b32  	%r16388, %r16387, 67372036;
	or.b32  	%r16389, %r16388, %r4755;
	sub.s32 	%r16390, %r4755, %r16388;
	add.s32 	%r16391, %r16390, -2139062144;
	xor.b32  	%r16392, %r16391, -2139062144;
	xor.b32  	%r16393, %r16391, %r4755;
	and.b32  	%r4753, %r16393, %r16389;
	// begin inline asm
	prmt.b32 %r4753, %r4753, 0, 0xba98;
	// end inline asm
	// begin inline asm
	prmt.b32 %r4755, %r4755, 0, 0xba98;
	// end inline asm
	xor.b32  	%r16394, %r4755, 2139062143;
	not.b32 	%r16395, %r4753;
	and.b32  	%r16396, %r16392, %r16395;
	and.b32  	%r16397, %r16394, %r4753;
	or.b32  	%r4786, %r16396, %r16397;
	ld.shared.u32 	%r16398, [%r9442+12688];
	shr.s32 	%r16399, %r16398, %r9416;
	and.b32  	%r4759, %r16399, 50529027;
	ld.shared.u32 	%r16400, [%r9884+16];
	shr.s32 	%r16401, %r16400, %r9449;
	shl.b32 	%r16402, %r16401, 2;
	and.b32  	%r16403, %r16402, 67372036;
	or.b32  	%r16404, %r16403, %r4759;
	sub.s32 	%r16405, %r4759, %r16403;
	add.s32 	%r16406, %r16405, -2139062144;
	xor.b32  	%r16407, %r16406, -2139062144;
	xor.b32  	%r16408, %r16406, %r4759;
	and.b32  	%r4757, %r16408, %r16404;
	// begin inline asm
	prmt.b32 %r4757, %r4757, 0, 0xba98;
	// end inline asm
	// begin inline asm
	prmt.b32 %r4759, %r4759, 0, 0xba98;
	// end inline asm
	xor.b32  	%r16409, %r4759, 2139062143;
	not.b32 	%r16410, %r4757;
	and.b32  	%r16411, %r16407, %r16410;
	and.b32  	%r16412, %r16409, %r4757;
	or.b32  	%r4790, %r16411, %r16412;
	ld.shared.u32 	%r16413, [%r9442+12692];
	shr.s32 	%r16414, %r16413, %r9416;
	and.b32  	%r4763, %r16414, 50529027;
	ld.shared.u32 	%r16415, [%r9884+20];
	shr.s32 	%r16416, %r16415, %r9449;
	shl.b32 	%r16417, %r16416, 2;
	and.b32  	%r16418, %r16417, 67372036;
	or.b32  	%r16419, %r16418, %r4763;
	sub.s32 	%r16420, %r4763, %r16418;
	add.s32 	%r16421, %r16420, -2139062144;
	xor.b32  	%r16422, %r16421, -2139062144;
	xor.b32  	%r16423, %r16421, %r4763;
	and.b32  	%r4761, %r16423, %r16419;
	// begin inline asm
	prmt.b32 %r4761, %r4761, 0, 0xba98;
	// end inline asm
	// begin inline asm
	prmt.b32 %r4763, %r4763, 0, 0xba98;
	// end inline asm
	xor.b32  	%r16424, %r4763, 2139062143;
	not.b32 	%r16425, %r4761;
	and.b32  	%r16426, %r16422, %r16425;
	and.b32  	%r16427, %r16424, %r4761;
	or.b32  	%r4794, %r16426, %r16427;
	ld.shared.u32 	%r16428, [%r9442+12696];
	shr.s32 	%r16429, %r16428, %r9416;
	and.b32  	%r4767, %r16429, 50529027;
	ld.shared.u32 	%r16430, [%r9884+24];
	shr.s32 	%r16431, %r16430, %r9449;
	shl.b32 	%r16432, %r16431, 2;
	and.b32  	%r16433, %r16432, 67372036;
	or.b32  	%r16434, %r16433, %r4767;
	sub.s32 	%r16435, %r4767, %r16433;
	add.s32 	%r16436, %r16435, -2139062144;
	xor.b32  	%r16437, %r16436, -2139062144;
	xor.b32  	%r16438, %r16436, %r4767;
	and.b32  	%r4765, %r16438, %r16434;
	// begin inline asm
	prmt.b32 %r4765, %r4765, 0, 0xba98;
	// end inline asm
	// begin inline asm
	prmt.b32 %r4767, %r4767, 0, 0xba98;
	// end inline asm
	xor.b32  	%r16439, %r4767, 2139062143;
	not.b32 	%r16440, %r4765;
	and.b32  	%r16441, %r16437, %r16440;
	and.b32  	%r16442, %r16439, %r4765;
	or.b32  	%r4798, %r16441, %r16442;
	ld.shared.u32 	%r16443, [%r9442+12700];
	shr.s32 	%r16444, %r16443, %r9416;
	and.b32  	%r4771, %r16444, 50529027;
	ld.shared.u32 	%r16445, [%r9884+28];
	shr.s32 	%r16446, %r16445, %r9449;
	shl.b32 	%r16447, %r16446, 2;
	and.b32  	%r16448, %r16447, 67372036;
	or.b32  	%r16449, %r16448, %r4771;
	sub.s32 	%r16450, %r4771, %r16448;
	add.s32 	%r16451, %r16450, -2139062144;
	xor.b32  	%r16452, %r16451, -2139062144;
	xor.b32  	%r16453, %r16451, %r4771;
	and.b32  	%r4769, %r16453, %r16449;
	// begin inline asm
	prmt.b32 %r4769, %r4769, 0, 0xba98;
	// end inline asm
	// begin inline asm
	prmt.b32 %r4771, %r4771, 0, 0xba98;
	// end inline asm
	xor.b32  	%r16454, %r4771, 2139062143;
	not.b32 	%r16455, %r4769;
	and.b32  	%r16456, %r16452, %r16455;
	and.b32  	%r16457, %r16454, %r4769;
	or.b32  	%r4802, %r16456, %r16457;
	ld.shared.u32 	%r4775, [%r9576+6656];
	// begin inline asm
	dp4a.s32.s32 %r4773, %r4774, %r4775, %r9400;
	// end inline asm
	ld.shared.u32 	%r4779, [%r9576+6660];
	// begin inline asm
	dp4a.s32.s32 %r4777, %r4778, %r4779, %r4773;
	// end inline asm
	ld.shared.u32 	%r4783, [%r9576+6664];
	// begin inline asm
	dp4a.s32.s32 %r4781, %r4782, %r4783, %r4777;
	// end inline asm
	ld.shared.u32 	%r4787, [%r9576+6668];
	// begin inline asm
	dp4a.s32.s32 %r4785, %r4786, %r4787, %r4781;
	// end inline asm
	ld.shared.s8 	%r16458, [%r10009];
	mul.lo.s32 	%r16459, %r4785, %r16458;
	ld.shared.u32 	%r4791, [%r9576+6672];
	// begin inline asm
	dp4a.s32.s32 %r4789, %r4790, %r4791, %r9400;
	// end inline asm
	ld.shared.u32 	%r4795, [%r9576+6676];
	// begin inline asm
	dp4a.s32.s32 %r4793, %r4794, %r4795, %r4789;
	// end inline asm
	ld.shared.u32 	%r4799, [%r9576+6680];
	// begin inline asm
	dp4a.s32.s32 %r4797, %r4798, %r4799, %r4793;
	// end inline asm
	ld.shared.u32 	%r4803, [%r9576+6684];
	// begin inline asm
	dp4a.s32.s32 %r4801, %r4802, %r4803, %r4797;
	// end inline asm
	ld.shared.s8 	%r16460, [%r10009+1];
	mad.lo.s32 	%r16461, %r4801, %r16460, %r16459;
	ld.shared.f32 	%f970, [%r10008];
	mul.f32 	%f971, %f970, %f967;
	cvt.rn.f32.s32 	%f972, %r16461;
	fma.rn.f32 	%f1755, %f971, %f972, %f1755;
	ld.shared.u32 	%r16462, [%r9442];
	shr.s32 	%r16463, %r16462, %r9416;
	and.b32  	%r4807, %r16463, 50529027;
	ld.shared.u32 	%r16464, [%r9447];
	shr.s32 	%r16465, %r16464, %r9449;
	shl.b32 	%r16466, %r16465, 2;
	and.b32  	%r16467, %r16466, 67372036;
	or.b32  	%r16468, %r16467, %r4807;
	sub.s32 	%r16469, %r4807, %r16467;
	add.s32 	%r16470, %r16469, -2139062144;
	xor.b32  	%r16471, %r16470, -2139062144;
	xor.b32  	%r16472, %r16470, %r4807;
	and.b32  	%r4805, %r16472, %r16468;
	// begin inline asm
	prmt.b32 %r4805, %r4805, 0, 0xba98;
	// end inline asm
	// begin inline asm
	prmt.b32 %r4807, %r4807, 0, 0xba98;
	// end inline asm
	xor.b32  	%r16473, %r4807, 2139062143;
	not.b32 	%r16474, %r4805;
	and.b32  	%r16475, %r16471, %r16474;
	and.b32  	%r16476, %r16473, %r4805;
	or.b32  	%r4838, %r16475, %r16476;
	ld.shared.u32 	%r16477, [%r9442+4];
	shr.s32 	%r16478, %r16477, %r9416;
	and.b32  	%r4811, %r16478, 50529027;
	ld.shared.u32 	%r16479, [%r9447+4];
	shr.s32 	%r16480, %r16479, %r9449;
	shl.b32 	%r16481, %r16480, 2;
	and.b32  	%r16482, %r16481, 67372036;
	or.b32  	%r16483, %r16482, %r4811;
	sub.s32 	%r16484, %r4811, %r16482;
	add.s32 	%r16485, %r16484, -2139062144;
	xor.b32  	%r16486, %r16485, -2139062144;
	xor.b32  	%r16487, %r16485, %r4811;
	and.b32  	%r4809, %r16487, %r16483;
	// begin inline asm
	prmt.b32 %r4809, %r4809, 0, 0xba98;
	// end inline asm
	// begin inline asm
	prmt.b32 %r4811, %r4811, 0, 0xba98;
	// end inline asm
	xor.b32  	%r16488, %r4811, 2139062143;
	not.b32 	%r16489, %r4809;
	and.b32  	%r16490, %r16486, %r16489;
	and.b32  	%r16491, %r16488, %r4809;
	or.b32  	%r4842, %r16490, %r16491;
	ld.shared.u32 	%r16492, [%r9442+8];
	shr.s32 	%r16493, %r16492, %r9416;
	and.b32  	%r4815, %r16493, 50529027;
	ld.shared.u32 	%r16494, [%r9447+8];
	shr.s32 	%r16495, %r16494, %r9449;
	shl.b32 	%r16496, %r16495, 2;
	and.b32  	%r16497, %r16496, 67372036;
	or.b32  	%r16498, %r16497, %r4815;
	sub.s32 	%r16499, %r4815, %r16497;
	add.s32 	%r16500, %r16499, -2139062144;
	xor.b32  	%r16501, %r16500, -2139062144;
	xor.b32  	%r16502, %r16500, %r4815;
	and.b32  	%r4813, %r16502, %r16498;
	// begin inline asm
	prmt.b32 %r4813, %r4813, 0, 0xba98;
	// end inline asm
	// begin inline asm
	prmt.b32 %r4815, %r4815, 0, 0xba98;
	// end inline asm
	xor.b32  	%r16503, %r4815, 2139062143;
	not.b32 	%r16504, %r4813;
	and.b32  	%r16505, %r16501, %r16504;
	and.b32  	%r16506, %r16503, %r4813;
	or.b32  	%r4846, %r16505, %r16506;
	ld.shared.u32 	%r16507, [%r9442+12];
	shr.s32 	%r16508, %r16507, %r9416;
	and.b32  	%r4819, %r16508, 50529027;
	ld.shared.u32 	%r16509, [%r9447+12];
	shr.s32 	%r16510, %r16509, %r9449;
	shl.b32 	%r16511, %r16510, 2;
	and.b32  	%r16512, %r16511, 67372036;
	or.b32  	%r16513, %r16512, %r4819;
	sub.s32 	%r16514, %r4819, %r16512;
	add.s32 	%r16515, %r16514, -2139062144;
	xor.b32  	%r16516, %r16515, -2139062144;
	xor.b32  	%r16517, %r16515, %r4819;
	and.b32  	%r4817, %r16517, %r16513;
	// begin inline asm
	prmt.b32 %r4817, %r4817, 0, 0xba98;
	// end inline asm
	// begin inline asm
	prmt.b32 %r4819, %r4819, 0, 0xba98;
	// end inline asm
	xor.b32  	%r16518, %r4819, 2139062143;
	not.b32 	%r16519, %r4817;
	and.b32  	%r16520, %r16516, %r16519;
	and.b32  	%r16521, %r16518, %r4817;
	or.b32  	%r4850, %r16520, %r16521;
	ld.shared.u32 	%r16522, [%r9442+16];
	shr.s32 	%r16523, %r16522, %r9416;
	and.b32  	%r4823, %r16523, 50529027;
	ld.shared.u32 	%r16524, [%r9447+16];
	shr.s32 	%r16525, %r16524, %r9449;
	shl.b32 	%r16526, %r16525, 2;
	and.b32  	%r16527, %r16526, 67372036;
	or.b32  	%r16528, %r16527, %r4823;
	sub.s32 	%r16529, %r4823, %r16527;
	add.s32 	%r16530, %r16529, -2139062144;
	xor.b32  	%r16531, %r16530, -2139062144;
	xor.b32  	%r16532, %r16530, %r4823;
	and.b32  	%r4821, %r16532, %r16528;
	// begin inline asm
	prmt.b32 %r4821, %r4821, 0, 0xba98;
	// end inline asm
	// begin inline asm
	prmt.b32 %r4823, %r4823, 0, 0xba98;
	// end inline asm
	xor.b32  	%r16533, %r4823, 2139062143;
	not.b32 	%r16534, %r4821;
	and.b32  	%r16535, %r16531, %r16534;
	and.b32  	%r16536, %r16533, %r4821;
	or.b32  	%r4854, %r16535, %r16536;
	ld.shared.u32 	%r16537, [%r9442+20];
	shr.s32 	%r16538, %r16537, %r9416;
	and.b32  	%r4827, %r16538, 50529027;
	ld.shared.u32 	%r16539, [%r9447+20];
	shr.s32 	%r16540, %r16539, %r9449;
	shl.b32 	%r16541, %r16540, 2;
	and.b32  	%r16542, %r16541, 67372036;
	or.b32  	%r16543, %r16542, %r4827;
	sub.s32 	%r16544, %r4827, %r16542;
	add.s32 	%r16545, %r16544, -2139062144;
	xor.b32  	%r16546, %r16545, -2139062144;
	xor.b32  	%r16547, %r16545, %r4827;
	and.b32  	%r4825, %r16547, %r16543;
	// begin inline asm
	prmt.b32 %r4825, %r4825, 0, 0xba98;
	// end inline asm
	// begin inline asm
	prmt.b32 %r4827, %r4827, 0, 0xba98;
	// end inline asm
	xor.b32  	%r16548, %r4827, 2139062143;
	not.b32 	%r16549, %r4825;
	and.b32  	%r16550, %r16546, %r16549;
	and.b32  	%r16551, %r16548, %r4825;
	or.b32  	%r4858, %r16550, %r16551;
	ld.shared.u32 	%r16552, [%r9442+24];
	shr.s32 	%r16553, %r16552, %r9416;
	and.b32  	%r4831, %r16553, 50529027;
	ld.shared.u32 	%r16554, [%r9447+24];
	shr.s32 	%r16555, %r16554, %r9449;
	shl.b32 	%r16556, %r16555, 2;
	and.b32  	%r16557, %r16556, 67372036;
	or.b32  	%r16558, %r16557, %r4831;
	sub.s32 	%r16559, %r4831, %r16557;
	add.s32 	%r16560, %r16559, -2139062144;
	xor.b32  	%r16561, %r16560, -2139062144;
	xor.b32  	%r16562, %r16560, %r4831;
	and.b32  	%r4829, %r16562, %r16558;
	// begin inline asm
	prmt.b32 %r4829, %r4829, 0, 0xba98;
	// end inline asm
	// begin inline asm
	prmt.b32 %r4831, %r4831, 0, 0xba98;
	// end inline asm
	xor.b32  	%r16563, %r4831, 2139062143;
	not.b32 	%r16564, %r4829;
	and.b32  	%r16565, %r16561, %r16564;
	and.b32  	%r16566, %r16563, %r4829;
	or.b32  	%r4862, %r16565, %r16566;
	ld.shared.u32 	%r16567, [%r9442+28];
	shr.s32 	%r16568, %r16567, %r9416;
	and.b32  	%r4835, %r16568, 50529027;
	ld.shared.u32 	%r16569, [%r9447+28];
	shr.s32 	%r16570, %r16569, %r9449;
	shl.b32 	%r16571, %r16570, 2;
	and.b32  	%r16572, %r16571, 67372036;
	or.b32  	%r16573, %r16572, %r4835;
	sub.s32 	%r16574, %r4835, %r16572;
	add.s32 	%r16575, %r16574, -2139062144;
	xor.b32  	%r16576, %r16575, -2139062144;
	xor.b32  	%r16577, %r16575, %r4835;
	and.b32  	%r4833, %r16577, %r16573;
	// begin inline asm
	prmt.b32 %r4833, %r4833, 0, 0xba98;
	// end inline asm
	// begin inline asm
	prmt.b32 %r4835, %r4835, 0, 0xba98;
	// end inline asm
	xor.b32  	%r16578, %r4835, 2139062143;
	not.b32 	%r16579, %r4833;
	and.b32  	%r16580, %r16576, %r16579;
	and.b32  	%r16581, %r16578, %r4833;
	or.b32  	%r4866, %r16580, %r16581;
	ld.shared.u32 	%r4839, [%r9576+7168];
	// begin inline asm
	dp4a.s32.s32 %r4837, %r4838, %r4839, %r9400;
	// end inline asm
	ld.shared.u32 	%r4843, [%r9576+7172];
	// begin inline asm
	dp4a.s32.s32 %r4841, %r4842, %r4843, %r4837;
	// end inline asm
	ld.shared.u32 	%r4847, [%r9576+7176];
	// begin inline asm
	dp4a.s32.s32 %r4845, %r4846, %r4847, %r4841;
	// end inline asm
	ld.shared.u32 	%r4851, [%r9576+7180];
	// begin inline asm
	dp4a.s32.s32 %r4849, %r4850, %r4851, %r4845;
	// end inline asm
	ld.shared.s8 	%r16582, [%r9577];
	mul.lo.s32 	%r16583, %r4849, %r16582;
	ld.shared.u32 	%r4855, [%r9576+7184];
	// begin inline asm
	dp4a.s32.s32 %r4853, %r4854, %r4855, %r9400;
	// end inline asm
	ld.shared.u32 	%r4859, [%r9576+7188];
	// begin inline asm
	dp4a.s32.s32 %r4857, %r4858, %r4859, %r4853;
	// end inline asm
	ld.shared.u32 	%r4863, [%r9576+7192];
	// begin inline asm
	dp4a.s32.s32 %r4861, %r4862, %r4863, %r4857;
	// end inline asm
	ld.shared.u32 	%r4867, [%r9576+7196];
	// begin inline asm
	dp4a.s32.s32 %r4865, %r4866, %r4867, %r4861;
	// end inline asm
	ld.shared.s8 	%r16584, [%r9577+1];
	mad.lo.s32 	%r16585, %r4865, %r16584, %r16583;
	ld.shared.f32 	%f973, [%r9573];
	ld.shared.f32 	%f974, [%r9426+896];
	mul.f32 	%f975, %f973, %f974;
	cvt.rn.f32.s32 	%f976, %r16585;
	fma.rn.f32 	%f1850, %f975, %f976, %f1850;
	ld.shared.u32 	%r16586, [%r9442+4224];
	shr.s32 	%r16587, %r16586, %r9416;
	and.b32  	%r4871, %r16587, 50529027;
	ld.shared.u32 	%r16588, [%r9596];
	shr.s32 	%r16589, %r16588, %r9449;
	shl.b32 	%r16590, %r16589, 2;
	and.b32  	%r16591, %r16590, 67372036;
	or.b32  	%r16592, %r16591, %r4871;
	sub.s32 	%r16593, %r4871, %r16591;
	add.s32 	%r16594, %r16593, -2139062144;
	xor.b32  	%r16595, %r16594, -2139062144;
	xor.b32  	%r16596, %r16594, %r4871;
	and.b32  	%r4869, %r16596, %r16592;
	// begin inline asm
	prmt.b32 %r4869, %r4869, 0, 0xba98;
	// end inline asm
	// begin inline asm
	prmt.b32 %r4871, %r4871, 0, 0xba98;
	// end inline asm
	xor.b32  	%r16597, %r4871, 2139062143;
	not.b32 	%r16598, %r4869;
	and.b32  	%r16599, %r16595, %r16598;
	and.b32  	%r16600, %r16597, %r4869;
	or.b32  	%r4902, %r16599, %r16600;
	ld.shared.u32 	%r16601, [%r9442+4228];
	shr.s32 	%r16602, %r16601, %r9416;
	and.b32  	%r4875, %r16602, 50529027;
	ld.shared.u32 	%r16603, [%r9596+4];
	shr.s32 	%r16604, %r16603, %r9449;
	shl.b32 	%r16605, %r16604, 2;
	and.b32  	%r16606, %r16605, 67372036;
	or.b32  	%r16607, %r16606, %r4875;
	sub.s32 	%r16608, %r4875, %r16606;
	add.s32 	%r16609, %r16608, -2139062144;
	xor.b32  	%r16610, %r16609, -2139062144;
	xor.b32  	%r16611, %r16609, %r4875;
	and.b32  	%r4873, %r16611, %r16607;
	// begin inline asm
	prmt.b32 %r4873, %r4873, 0, 0xba98;
	// end inline asm
	// begin inline asm
	prmt.b32 %r4875, %r4875, 0, 0xba98;
	// end inline asm
	xor.b32  	%r16612, %r4875, 2139062143;
	not.b32 	%r16613, %r4873;
	and.b32  	%r16614, %r16610, %r16613;
	and.b32  	%r16615, %r16612, %r4873;
	or.b32  	%r4906, %r16614, %r16615;
	ld.shared.u32 	%r16616, [%r9442+4232];
	shr.s32 	%r16617, %r16616, %r9416;
	and.b32  	%r4879, %r16617, 50529027;
	ld.shared.u32 	%r16618, [%r9596+8];
	shr.s32 	%r16619, %r16618, %r9449;
	shl.b32 	%r16620, %r16619, 2;
	and.b32  	%r16621, %r16620, 67372036;
	or.b32  	%r16622, %r16621, %r4879;
	sub.s32 	%r16623, %r4879, %r16621;
	add.s32 	%r16624, %r16623, -2139062144;
	xor.b32  	%r16625, %r16624, -2139062144;
	xor.b32  	%r16626, %r16624, %r4879;
	and.b32  	%r4877, %r16626, %r16622;
	// begin inline asm
	prmt.b32 %r4877, %r4877, 0, 0xba98;
	// end inline asm
	// begin inline asm
	prmt.b32 %r4879, %r4879, 0, 0xba98;
	// end inline asm
	xor.b32  	%r16627, %r4879, 2139062143;
	not.b32 	%r16628, %r4877;
	and.b32  	%r16629, %r16625, %r16628;
	and.b32  	%r16630, %r16627, %r4877;
	or.b32  	%r4910, %r16629, %r16630;
	ld.shared.u32 	%r16631, [%r9442+4236];
	shr.s32 	%r16632, %r16631, %r9416;
	and.b32  	%r4883, %r16632, 50529027;
	ld.shared.u32 	%r16633, [%r9596+12];
	shr.s32 	%r16634, %r16633, %r9449;
	shl.b32 	%r16635, %r16634, 2;
	and.b32  	%r16636, %r16635, 67372036;
	or.b32  	%r16637, %r16636, %r4883;
	sub.s32 	%r16638, %r4883, %r16636;
	add.s32 	%r16639, %r16638, -2139062144;
	xor.b32  	%r16640, %r16639, -2139062144;
	xor.b32  	%r16641, %r16639, %r4883;
	and.b32  	%r4881, %r16641, %r16637;
	// begin inline asm
	prmt.b32 %r4881, %r4881, 0, 0xba98;
	// end inline asm
	// begin inline asm
	prmt.b32 %r4883, %r4883, 0, 0xba98;
	// end inline asm
	xor.b32  	%r16642, %r4883, 2139062143;
	not.b32 	%r16643, %r4881;
	and.b32  	%r16644, %r16640, %r16643;
	and.b32  	%r16645, %r16642, %r4881;
	or.b32  	%r4914, %r16644, %r16645;
	ld.shared.u32 	%r16646, [%r9442+4240];
	shr.s32 	%r16647, %r16646, %r9416;
	and.b32  	%r4887, %r16647, 50529027;
	ld.shared.u32 	%r16648, [%r9596+16];
	shr.s32 	%r16649, %r16648, %r9449;
	shl.b32 	%r16650, %r16649, 2;
	and.b32  	%r16651, %r16650, 67372036;
	or.b32  	%r16652, %r16651, %r4887;
	sub.s32 	%r16653, %r4887, %r16651;
	add.s32 	%r16654, %r16653, -2139062144;
	xor.b32  	%r16655, %r16654, -2139062144;
	xor.b32  	%r16656, %r16654, %r4887;
	and.b32  	%r4885, %r16656, %r16652;
	// begin inline asm
	prmt.b32 %r4885, %r4885, 0, 0xba98;
	// end inline asm
	// begin inline asm
	prmt.b32 %r4887, %r4887, 0, 0xba98;
	// end inline asm
	xor.b32  	%r16657, %r4887, 2139062143;
	not.b32 	%r16658, %r4885;
	and.b32  	%r16659, %r16655, %r16658;
	and.b32  	%r16660, %r16657, %r4885;
	or.b32  	%r4918, %r16659, %r16660;
	ld.shared.u32 	%r16661, [%r9442+4244];
	shr.s32 	%r16662, %r16661, %r9416;
	and.b32  	%r4891, %r16662, 50529027;
	ld.shared.u32 	%r16663, [%r9596+20];
	shr.s32 	%r16664, %r16663, %r9449;
	shl.b32 	%r16665, %r16664, 2;
	and.b32  	%r16666, %r16665, 67372036;
	or.b32  	%r16667, %r16666, %r4891;
	sub.s32 	%r16668, %r4891, %r16666;
	add.s32 	%r16669, %r16668, -2139062144;
	xor.b32  	%r16670, %r16669, -2139062144;
	xor.b32  	%r16671, %r16669, %r4891;
	and.b32  	%r4889, %r16671, %r16667;
	// begin inline asm
	prmt.b32 %r4889, %r4889, 0, 0xba98;
	// end inline asm
	// begin inline asm
	prmt.b32 %r4891, %r4891, 0, 0xba98;
	// end inline asm
	xor.b32  	%r16672, %r4891, 2139062143;
	not.b32 	%r16673, %r4889;
	and.b32  	%r16674, %r16670, %r16673;
	and.b32  	%r16675, %r16672, %r4889;
	or.b32  	%r4922, %r16674, %r16675;
	ld.shared.u32 	%r16676, [%r9442+4248];
	shr.s32 	%r16677, %r16676, %r9416;
	and.b32  	%r4895, %r16677, 50529027;
	ld.shared.u32 	%r16678, [%r9596+24];
	shr.s32 	%r16679, %r16678, %r9449;
	shl.b32 	%r16680, %r16679, 2;
	and.b32  	%r16681, %r16680, 67372036;
	or.b32  	%r16682, %r16681, %r4895;
	sub.s32 	%r16683, %r4895, %r16681;
	add.s32 	%r16684, %r16683, -2139062144;
	xor.b32  	%r16685, %r16684, -2139062144;
	xor.b32  	%r16686, %r16684, %r4895;
	and.b32  	%r4893, %r16686, %r16682;
	// begin inline asm
	prmt.b32 %r4893, %r4893, 0, 0xba98;
	// end inline asm
	// begin inline asm
	prmt.b32 %r4895, %r4895, 0, 0xba98;
	// end inline asm
	xor.b32  	%r16687, %r4895, 2139062143;
	not.b32 	%r16688, %r4893;
	and.b32  	%r16689, %r16685, %r16688;
	and.b32  	%r16690, %r16687, %r4893;
	or.b32  	%r4926, %r16689, %r16690;
	ld.shared.u32 	%r16691, [%r9442+4252];
	shr.s32 	%r16692, %r16691, %r9416;
	and.b32  	%r4899, %r16692, 50529027;
	ld.shared.u32 	%r16693, [%r9596+28];
	shr.s32 	%r16694, %r16693, %r9449;
	shl.b32 	%r16695, %r16694, 2;
	and.b32  	%r16696, %r16695, 67372036;
	or.b32  	%r16697, %r16696, %r4899;
	sub.s32 	%r16698, %r4899, %r16696;
	add.s32 	%r16699, %r16698, -2139062144;
	xor.b32  	%r16700, %r16699, -2139062144;
	xor.b32  	%r16701, %r16699, %r4899;
	and.b32  	%r4897, %r16701, %r16697;
	// begin inline asm
	prmt.b32 %r4897, %r4897, 0, 0xba98;
	// end inline asm
	// begin inline asm
	prmt.b32 %r4899, %r4899, 0, 0xba98;
	// end inline asm
	xor.b32  	%r16702, %r4899, 2139062143;
	not.b32 	%r16703, %r4897;
	and.b32  	%r16704, %r16700, %r16703;
	and.b32  	%r16705, %r16702, %r4897;
	or.b32  	%r4930, %r16704, %r16705;
	ld.shared.u32 	%r4903, [%r9576+7168];
	// begin inline asm
	dp4a.s32.s32 %r4901, %r4902, %r4903, %r9400;
	// end inline asm
	ld.shared.u32 	%r4907, [%r9576+7172];
	// begin inline asm
	dp4a.s32.s32 %r4905, %r4906, %r4907, %r4901;
	// end inline asm
	ld.shared.u32 	%r4911, [%r9576+7176];
	// begin inline asm
	dp4a.s32.s32 %r4909, %r4910, %r4911, %r4905;
	// end inline asm
	ld.shared.u32 	%r4915, [%r9576+7180];
	// begin inline asm
	dp4a.s32.s32 %r4913, %r4914, %r4915, %r4909;
	// end inline asm
	ld.shared.s8 	%r16706, [%r9721];
	mul.lo.s32 	%r16707, %r4913, %r16706;
	ld.shared.u32 	%r4919, [%r9576+7184];
	// begin inline asm
	dp4a.s32.s32 %r4917, %r4918, %r4919, %r9400;
	// end inline asm
	ld.shared.u32 	%r4923, [%r9576+7188];
	// begin inline asm
	dp4a.s32.s32 %r4921, %r4922, %r4923, %r4917;
	// end inline asm
	ld.shared.u32 	%r4927, [%r9576+7192];
	// begin inline asm
	dp4a.s32.s32 %r4925, %r4926, %r4927, %r4921;
	// end inline asm
	ld.shared.u32 	%r4931, [%r9576+7196];
	// begin inline asm
	dp4a.s32.s32 %r4929, %r4930, %r4931, %r4925;
	// end inline asm
	ld.shared.s8 	%r16708, [%r9721+1];
	mad.lo.s32 	%r16709, %r4929, %r16708, %r16707;
	ld.shared.f32 	%f977, [%r9720];
	mul.f32 	%f978, %f977, %f974;
	cvt.rn.f32.s32 	%f979, %r16709;
	fma.rn.f32 	%f1818, %f978, %f979, %f1818;
	ld.shared.u32 	%r16710, [%r9442+8448];
	shr.s32 	%r16711, %r16710, %r9416;
	and.b32  	%r4935, %r16711, 50529027;
	ld.shared.u32 	%r16712, [%r9740];
	shr.s32 	%r16713, %r16712, %r9449;
	shl.b32 	%r16714, %r16713, 2;
	and.b32  	%r16715, %r16714, 67372036;
	or.b32  	%r16716, %r16715, %r4935;
	sub.s32 	%r16717, %r4935, %r16715;
	add.s32 	%r16718, %r16717, -2139062144;
	xor.b32  	%r16719, %r16718, -2139062144;
	xor.b32  	%r16720, %r16718, %r4935;
	and.b32  	%r4933, %r16720, %r16716;
	// begin inline asm
	prmt.b32 %r4933, %r4933, 0, 0xba98;
	// end inline asm
	// begin inline asm
	prmt.b32 %r4935, %r4935, 0, 0xba98;
	// end inline asm
	xor.b32  	%r16721, %r4935, 2139062143;
	not.b32 	%r16722, %r4933;
	and.b32  	%r16723, %r16719, %r16722;
	and.b32  	%r16724, %r16721, %r4933;
	or.b32  	%r4966, %r16723, %r16724;
	ld.shared.u32 	%r16725, [%r9442+8452];
	shr.s32 	%r16726, %r16725, %r9416;
	and.b32  	%r4939, %r16726, 50529027;
	ld.shared.u32 	%r16727, [%r9740+4];
	shr.s32 	%r16728, %r16727, %r9449;
	shl.b32 	%r16729, %r16728, 2;
	and.b32  	%r16730, %r16729, 67372036;
	or.b32  	%r16731, %r16730, %r4939;
	sub.s32 	%r16732, %r4939, %r16730;
	add.s32 	%r16733, %r16732, -2139062144;
	xor.b32  	%r16734, %r16733, -2139062144;
	xor.b32  	%r16735, %r16733, %r4939;
	and.b32  	%r4937, %r16735, %r16731;
	// begin inline asm
	prmt.b32 %r4937, %r4937, 0, 0xba98;
	// end inline asm
	// begin inline asm
	prmt.b32 %r4939, %r4939, 0, 0xba98;
	// end inline asm
	xor.b32  	%r16736, %r4939, 2139062143;
	not.b32 	%r16737, %r4937;
	and.b32  	%r16738, %r16734, %r16737;
	and.b32  	%r16739, %r16736, %r4937;
	or.b32  	%r4970, %r16738, %r16739;
	ld.shared.u32 	%r16740, [%r9442+8456];
	shr.s32 	%r16741, %r16740, %r9416;
	and.b32  	%r4943, %r16741, 50529027;
	ld.shared.u32 	%r16742, [%r9740+8];
	shr.s32 	%r16743, %r16742, %r9449;
	shl.b32 	%r16744, %r16743, 2;
	and.b32  	%r16745, %r16744, 67372036;
	or.b32  	%r16746, %r16745, %r4943;
	sub.s32 	%r16747, %r4943, %r16745;
	add.s32 	%r16748, %r16747, -2139062144;
	xor.b32  	%r16749, %r16748, -2139062144;
	xor.b32  	%r16750, %r16748, %r4943;
	and.b32  	%r4941, %r16750, %r16746;
	// begin inline asm
	prmt.b32 %r4941, %r4941, 0, 0xba98;
	// end inline asm
	// begin inline asm
	prmt.b32 %r4943, %r4943, 0, 0xba98;
	// end inline asm
	xor.b32  	%r16751, %r4943, 2139062143;
	not.b32 	%r16752, %r4941;
	and.b32  	%r16753, %r16749, %r16752;
	and.b32  	%r16754, %r16751, %r4941;
	or.b32  	%r4974, %r16753, %r16754;
	ld.shared.u32 	%r16755, [%r9442+8460];
	shr.s32 	%r16756, %r16755, %r9416;
	and.b32  	%r4947, %r16756, 50529027;
	ld.shared.u32 	%r16757, [%r9740+12];
	shr.s32 	%r16758, %r16757, %r9449;
	shl.b32 	%r16759, %r16758, 2;
	and.b32  	%r16760, %r16759, 67372036;
	or.b32  	%r16761, %r16760, %r4947;
	sub.s32 	%r16762, %r4947, %r16760;
	add.s32 	%r16763, %r16762, -2139062144;
	xor.b32  	%r16764, %r16763, -2139062144;
	xor.b32  	%r16765, %r16763, %r4947;
	and.b32  	%r4945, %r16765, %r16761;
	// begin inline asm
	prmt.b32 %r4945, %r4945, 0, 0xba98;
	// end inline asm
	// begin inline asm
	prmt.b32 %r4947, %r4947, 0, 0xba98;
	// end inline asm
	xor.b32  	%r16766, %r4947, 2139062143;
	not.b32 	%r16767, %r4945;
	and.b32  	%r16768, %r16764, %r16767;
	and.b32  	%r16769, %r16766, %r4945;
	or.b32  	%r4978, %r16768, %r16769;
	ld.shared.u32 	%r16770, [%r9442+8464];
	shr.s32 	%r16771, %r16770, %r9416;
	and.b32  	%r4951, %r16771, 50529027;
	ld.shared.u32 	%r16772, [%r9740+16];
	shr.s32 	%r16773, %r16772, %r9449;
	shl.b32 	%r16774, %r16773, 2;
	and.b32  	%r16775, %r16774, 67372036;
	or.b32  	%r16776, %r16775, %r4951;
	sub.s32 	%r16777, %r4951, %r16775;
	add.s32 	%r16778, %r16777, -2139062144;
	xor.b32  	%r16779, %r16778, -2139062144;
	xor.b32  	%r16780, %r16778, %r4951;
	and.b32  	%r4949, %r16780, %r16776;
	// begin inline asm
	prmt.b32 %r4949, %r4949, 0, 0xba98;
	// end inline asm
	// begin inline asm
	prmt.b32 %r4951, %r4951, 0, 0xba98;
	// end inline asm
	xor.b32  	%r16781, %r4951, 2139062143;
	not.b32 	%r16782, %r4949;
	and.b32  	%r16783, %r16779, %r16782;
	and.b32  	%r16784, %r16781, %r4949;
	or.b32  	%r4982, %r16783, %r16784;
	ld.shared.u32 	%r16785, [%r9442+8468];
	shr.s32 	%r16786, %r16785, %r9416;
	and.b32  	%r4955, %r16786, 50529027;
	ld.shared.u32 	%r16787, [%r9740+20];
	shr.s32 	%r16788, %r16787, %r9449;
	shl.b32 	%r16789, %r16788, 2;
	and.b32  	%r16790, %r16789, 67372036;
	or.b32  	%r16791, %r16790, %r4955;
	sub.s32 	%r16792, %r4955, %r16790;
	add.s32 	%r16793, %r16792, -2139062144;
	xor.b32  	%r16794, %r16793, -2139062144;
	xor.b32  	%r16795, %r16793, %r4955;
	and.b32  	%r4953, %r16795, %r16791;
	// begin inline asm
	prmt.b32 %r4953, %r4953, 0, 0xba98;
	// end inline asm
	// begin inline asm
	prmt.b32 %r4955, %r4955, 0, 0xba98;
	// end inline asm
	xor.b32  	%r16796, %r4955, 2139062143;
	not.b32 	%r16797, %r4953;
	and.b32  	%r16798, %r16794, %r16797;
	and.b32  	%r16799, %r16796, %r4953;
	or.b32  	%r4986, %r16798, %r16799;
	ld.shared.u32 	%r16800, [%r9442+8472];
	shr.s32 	%r16801, %r16800, %r9416;
	and.b32  	%r4959, %r16801, 50529027;
	ld.shared.u32 	%r16802, [%r9740+24];
	shr.s32 	%r16803, %r16802, %r9449;
	shl.b32 	%r16804, %r16803, 2;
	and.b32  	%r16805, %r16804, 67372036;
	or.b32  	%r16806, %r16805, %r4959;
	sub.s32 	%r16807, %r4959, %r16805;
	add.s32 	%r16808, %r16807, -2139062144;
	xor.b32  	%r16809, %r16808, -2139062144;
	xor.b32  	%r16810, %r16808, %r4959;
	and.b32  	%r4957, %r16810, %r16806;
	// begin inline asm
	prmt.b32 %r4957, %r4957, 0, 0xba98;
	// end inline asm
	// begin inline asm
	prmt.b32 %r4959, %r4959, 0, 0xba98;
	// end inline asm
	xor.b32  	%r16811, %r4959, 2139062143;
	not.b32 	%r16812, %r4957;
	and.b32  	%r16813, %r16809, %r16812;
	and.b32  	%r16814, %r16811, %r4957;
	or.b32  	%r4990, %r16813, %r16814;
	ld.shared.u32 	%r16815, [%r9442+8476];
	shr.s32 	%r16816, %r16815, %r9416;
	and.b32  	%r4963, %r16816, 50529027;
	ld.shared.u32 	%r16817, [%r9740+28];
	shr.s32 	%r16818, %r16817, %r9449;
	shl.b32 	%r16819, %r16818, 2;
	and.b32  	%r16820, %r16819, 67372036;
	or.b32  	%r16821, %r16820, %r4963;
	sub.s32 	%r16822, %r4963, %r16820;
	add.s32 	%r16823, %r16822, -2139062144;
	xor.b32  	%r16824, %r16823, -2139062144;
	xor.b32  	%r16825, %r16823, %r4963;
	and.b32  	%r4961, %r16825, %r16821;
	// begin inline asm
	prmt.b32 %r4961, %r4961, 0, 0xba98;
	// end inline asm
	// begin inline asm
	prmt.b32 %r4963, %r4963, 0, 0xba98;
	// end inline asm
	xor.b32  	%r16826, %r4963, 2139062143;
	not.b32 	%r16827, %r4961;
	and.b32  	%r16828, %r16824, %r16827;
	and.b32  	%r16829, %r16826, %r4961;
	or.b32  	%r4994, %r16828, %r16829;
	ld.shared.u32 	%r4967, [%r9576+7168];
	// begin inline asm
	dp4a.s32.s32 %r4965, %r4966, %r4967, %r9400;
	// end inline asm
	ld.shared.u32 	%r4971, [%r9576+7172];
	// begin inline asm
	dp4a.s32.s32 %r4969, %r4970, %r4971, %r4965;
	// end inline asm
	ld.shared.u32 	%r4975, [%r9576+7176];
	// begin inline asm
	dp4a.s32.s32 %r4973, %r4974, %r4975, %r4969;
	// end inline asm
	ld.shared.u32 	%r4979, [%r9576+7180];
	// begin inline asm
	dp4a.s32.s32 %r4977, %r4978, %r4979, %r4973;
	// end inline asm
	ld.shared.s8 	%r16830, [%r9865];
	mul.lo.s32 	%r16831, %r4977, %r16830;
	ld.shared.u32 	%r4983, [%r9576+7184];
	// begin inline asm
	dp4a.s32.s32 %r4981, %r4982, %r4983, %r9400;
	// end inline asm
	ld.shared.u32 	%r4987, [%r9576+7188];
	// begin inline asm
	dp4a.s32.s32 %r4985, %r4986, %r4987, %r4981;
	// end inline asm
	ld.shared.u32 	%r4991, [%r9576+7192];
	// begin inline asm
	dp4a.s32.s32 %r4989, %r4990, %r4991, %r4985;
	// end inline asm
	ld.shared.u32 	%r4995, [%r9576+7196];
	// begin inline asm
	dp4a.s32.s32 %r4993, %r4994, %r4995, %r4989;
	// end inline asm
	ld.shared.s8 	%r16832, [%r9865+1];
	mad.lo.s32 	%r16833, %r4993, %r16832, %r16831;
	ld.shared.f32 	%f980, [%r9864];
	ld.shared.f32 	%f981, [%r9426+896];
	mul.f32 	%f982, %f980, %f981;
	cvt.rn.f32.s32 	%f983, %r16833;
	fma.rn.f32 	%f1786, %f982, %f983, %f1786;
	ld.shared.u32 	%r16834, [%r9442+12672];
	shr.s32 	%r16835, %r16834, %r9416;
	and.b32  	%r4999, %r16835, 50529027;
	ld.shared.u32 	%r16836, [%r9884];
	shr.s32 	%r16837, %r16836, %r9449;
	shl.b32 	%r16838, %r16837, 2;
	and.b32  	%r16839, %r16838, 67372036;
	or.b32  	%r16840, %r16839, %r4999;
	sub.s32 	%r16841, %r4999, %r16839;
	add.s32 	%r16842, %r16841, -2139062144;
	xor.b32  	%r16843, %r16842, -2139062144;
	xor.b32  	%r16844, %r16842, %r4999;
	and.b32  	%r4997, %r16844, %r16840;
	// begin inline asm
	prmt.b32 %r4997, %r4997, 0, 0xba98;
	// end inline asm
	// begin inline asm
	prmt.b32 %r4999, %r4999, 0, 0xba98;
	// end inline asm
	xor.b32  	%r16845, %r4999, 2139062143;
	not.b32 	%r16846, %r4997;
	and.b32  	%r16847, %r16843, %r16846;
	and.b32  	%r16848, %r16845, %r4997;
	or.b32  	%r5030, %r16847, %r16848;
	ld.shared.u32 	%r16849, [%r9442+12676];
	shr.s32 	%r16850, %r16849, %r9416;
	and.b32  	%r5003, %r16850, 50529027;
	ld.shared.u32 	%r16851, [%r9884+4];
	shr.s32 	%r16852, %r16851, %r9449;
	shl.b32 	%r16853, %r16852, 2;
	and.b32  	%r16854, %r16853, 67372036;
	or.b32  	%r16855, %r16854, %r5003;
	sub.s32 	%r16856, %r5003, %r16854;
	add.s32 	%r16857, %r16856, -2139062144;
	xor.b32  	%r16858, %r16857, -2139062144;
	xor.b32  	%r16859, %r16857, %r5003;
	and.b32  	%r5001, %r16859, %r16855;
	// begin inline asm
	prmt.b32 %r5001, %r5001, 0, 0xba98;
	// end inline asm
	// begin inline asm
	prmt.b32 %r5003, %r5003, 0, 0xba98;
	// end inline asm
	xor.b32  	%r16860, %r5003, 2139062143;
	not.b32 	%r16861, %r5001;
	and.b32  	%r16862, %r16858, %r16861;
	and.b32  	%r16863, %r16860, %r5001;
	or.b32  	%r5034, %r16862, %r16863;
	ld.shared.u32 	%r16864, [%r9442+12680];
	shr.s32 	%r16865, %r16864, %r9416;
	and.b32  	%r5007, %r16865, 50529027;
	ld.shared.u32 	%r16866, [%r9884+8];
	shr.s32 	%r16867, %r16866, %r9449;
	shl.b32 	%r16868, %r16867, 2;
	and.b32  	%r16869, %r16868, 67372036;
	or.b32  	%r16870, %r16869, %r5007;
	sub.s32 	%r16871, %r5007, %r16869;
	add.s32 	%r16872, %r16871, -2139062144;
	xor.b32  	%r16873, %r16872, -2139062144;
	xor.b32  	%r16874, %r16872, %r5007;
	and.b32  	%r5005, %r16874, %r16870;
	// begin inline asm
	prmt.b32 %r5005, %r5005, 0, 0xba98;
	// end inline asm
	// begin inline asm
	prmt.b32 %r5007, %r5007, 0, 0xba98;
	// end inline asm
	xor.b32  	%r16875, %r5007, 2139062143;
	not.b32 	%r16876, %r5005;
	and.b32  	%r16877, %r16873, %r16876;
	and.b32  	%r16878, %r16875, %r5005;
	or.b32  	%r5038, %r16877, %r16878;
	ld.shared.u32 	%r16879, [%r9442+12684];
	shr.s32 	%r16880, %r16879, %r9416;
	and.b32  	%r5011, %r16880, 50529027;
	ld.shared.u32 	%r16881, [%r9884+12];
	shr.s32 	%r16882, %r16881, %r9449;
	shl.b32 	%r16883, %r16882, 2;
	and.b32  	%r16884, %r16883, 67372036;
	or.b32  	%r16885, %r16884, %r5011;
	sub.s32 	%r16886, %r5011, %r16884;
	add.s32 	%r16887, %r16886, -2139062144;
	xor.b32  	%r16888, %r16887, -2139062144;
	xor.b32  	%r16889, %r16887, %r5011;
	and.b32  	%r5009, %r16889, %r16885;
	// begin inline asm
	prmt.b32 %r5009, %r5009, 0, 0xba98;
	// end inline asm
	// begin inline asm
	prmt.b32 %r5011, %r5011, 0, 0xba98;
	// end inline asm
	xor.b32  	%r16890, %r5011, 2139062143;
	not.b32 	%r16891, %r5009;
	and.b32  	%r16892, %r16888, %r16891;
	and.b32  	%r16893, %r16890, %r5009;
	or.b32  	%r5042, %r16892, %r16893;
	ld.shared.u32 	%r16894, [%r9442+12688];
	shr.s32 	%r16895, %r16894, %r9416;
	and.b32  	%r5015, %r16895, 50529027;
	ld.shared.u32 	%r16896, [%r9884+16];
	shr.s32 	%r16897, %r16896, %r9449;
	shl.b32 	%r16898, %r16897, 2;
	and.b32  	%r16899, %r16898, 67372036;
	or.b32  	%r16900, %r16899, %r5015;
	sub.s32 	%r16901, %r5015, %r16899;
	add.s32 	%r16902, %r16901, -2139062144;
	xor.b32  	%r16903, %r16902, -2139062144;
	xor.b32  	%r16904, %r16902, %r5015;
	and.b32  	%r5013, %r16904, %r16900;
	// begin inline asm
	prmt.b32 %r5013, %r5013, 0, 0xba98;
	// end inline asm
	// begin inline asm
	prmt.b32 %r5015, %r5015, 0, 0xba98;
	// end inline asm
	xor.b32  	%r16905, %r5015, 2139062143;
	not.b32 	%r16906, %r5013;
	and.b32  	%r16907, %r16903, %r16906;
	and.b32  	%r16908, %r16905, %r5013;
	or.b32  	%r5046, %r16907, %r16908;
	ld.shared.u32 	%r16909, [%r9442+12692];
	shr.s32 	%r16910, %r16909, %r9416;
	and.b32  	%r5019, %r16910, 50529027;
	ld.shared.u32 	%r16911, [%r9884+20];
	shr.s32 	%r16912, %r16911, %r9449;
	shl.b32 	%r16913, %r16912, 2;
	and.b32  	%r16914, %r16913, 67372036;
	or.b32  	%r16915, %r16914, %r5019;
	sub.s32 	%r16916, %r5019, %r16914;
	add.s32 	%r16917, %r16916, -2139062144;
	xor.b32  	%r16918, %r16917, -2139062144;
	xor.b32  	%r16919, %r16917, %r5019;
	and.b32  	%r5017, %r16919, %r16915;
	// begin inline asm
	prmt.b32 %r5017, %r5017, 0, 0xba98;
	// end inline asm
	// begin inline asm
	prmt.b32 %r5019, %r5019, 0, 0xba98;
	// end inline asm
	xor.b32  	%r16920, %r5019, 2139062143;
	not.b32 	%r16921, %r5017;
	and.b32  	%r16922, %r16918, %r16921;
	and.b32  	%r16923, %r16920, %r5017;
	or.b32  	%r5050, %r16922, %r16923;
	ld.shared.u32 	%r16924, [%r9442+12696];
	shr.s32 	%r16925, %r16924, %r9416;
	and.b32  	%r5023, %r16925, 50529027;
	ld.shared.u32 	%r16926, [%r9884+24];
	shr.s32 	%r16927, %r16926, %r9449;
	shl.b32 	%r16928, %r16927, 2;
	and.b32  	%r16929, %r16928, 67372036;
	or.b32  	%r16930, %r16929, %r5023;
	sub.s32 	%r16931, %r5023, %r16929;
	add.s32 	%r16932, %r16931, -2139062144;
	xor.b32  	%r16933, %r16932, -2139062144;
	xor.b32  	%r16934, %r16932, %r5023;
	and.b32  	%r5021, %r16934, %r16930;
	// begin inline asm
	prmt.b32 %r5021, %r5021, 0, 0xba98;
	// end inline asm
	// begin inline asm
	prmt.b32 %r5023, %r5023, 0, 0xba98;
	// end inline asm
	xor.b32  	%r16935, %r5023, 2139062143;
	not.b32 	%r16936, %r5021;
	and.b32  	%r16937, %r16933, %r16936;
	and.b32  	%r16938, %r16935, %r5021;
	or.b32  	%r5054, %r16937, %r16938;
	ld.shared.u32 	%r16939, [%r9442+12700];
	shr.s32 	%r16940, %r16939, %r9416;
	and.b32  	%r5027, %r16940, 50529027;
	ld.shared.u32 	%r16941, [%r9884+28];
	shr.s32 	%r16942, %r16941, %r9449;
	shl.b32 	%r16943, %r16942, 2;
	and.b32  	%r16944, %r16943, 67372036;
	or.b32  	%r16945, %r16944, %r5027;
	sub.s32 	%r16946, %r5027, %r16944;
	add.s32 	%r16947, %r16946, -2139062144;
	xor.b32  	%r16948, %r16947, -2139062144;
	xor.b32  	%r16949, %r16947, %r5027;
	and.b32  	%r5025, %r16949, %r16945;
	// begin inline asm
	prmt.b32 %r5025, %r5025, 0, 0xba98;
	// end inline asm
	// begin inline asm
	prmt.b32 %r5027, %r5027, 0, 0xba98;
	// end inline asm
	xor.b32  	%r16950, %r5027, 2139062143;
	not.b32 	%r16951, %r5025;
	and.b32  	%r16952, %r16948, %r16951;
	and.b32  	%r16953, %r16950, %r5025;
	or.b32  	%r5058, %r16952, %r16953;
	ld.shared.u32 	%r5031, [%r9576+7168];
	// begin inline asm
	dp4a.s32.s32 %r5029, %r5030, %r5031, %r9400;
	// end inline asm
	ld.shared.u32 	%r5035, [%r9576+7172];
	// begin inline asm
	dp4a.s32.s32 %r5033, %r5034, %r5035, %r5029;
	// end inline asm
	ld.shared.u32 	%r5039, [%r9576+7176];
	// begin inline asm
	dp4a.s32.s32 %r5037, %r5038, %r5039, %r5033;
	// end inline asm
	ld.shared.u32 	%r5043, [%r9576+7180];
	// begin inline asm
	dp4a.s32.s32 %r5041, %r5042, %r5043, %r5037;
	// end inline asm
	ld.shared.s8 	%r16954, [%r10009];
	mul.lo.s32 	%r16955, %r5041, %r16954;
	ld.shared.u32 	%r5047, [%r9576+7184];
	// begin inline asm
	dp4a.s32.s32 %r5045, %r5046, %r5047, %r9400;
	// end inline asm
	ld.shared.u32 	%r5051, [%r9576+7188];
	// begin inline asm
	dp4a.s32.s32 %r5049, %r5050, %r5051, %r5045;
	// end inline asm
	ld.shared.u32 	%r5055, [%r9576+7192];
	// begin inline asm
	dp4a.s32.s32 %r5053, %r5054, %r5055, %r5049;
	// end inline asm
	ld.shared.u32 	%r5059, [%r9576+7196];
	// begin inline asm
	dp4a.s32.s32 %r5057, %r5058, %r5059, %r5053;
	// end inline asm
	ld.shared.s8 	%r16956, [%r10009+1];
	mad.lo.s32 	%r16957, %r5057, %r16956, %r16955;
	ld.shared.f32 	%f984, [%r10008];
	mul.f32 	%f985, %f984, %f981;
	cvt.rn.f32.s32 	%f986, %r16957;
	fma.rn.f32 	%f1754, %f985, %f986, %f1754;
	ld.shared.u32 	%r16958, [%r9442];
	shr.s32 	%r16959, %r16958, %r9416;
	and.b32  	%r5063, %r16959, 50529027;
	ld.shared.u32 	%r16960, [%r9447];
	shr.s32 	%r16961, %r16960, %r9449;
	shl.b32 	%r16962, %r16961, 2;
	and.b32  	%r16963, %r16962, 67372036;
	or.b32  	%r16964, %r16963, %r5063;
	sub.s32 	%r16965, %r5063, %r16963;
	add.s32 	%r16966, %r16965, -2139062144;
	xor.b32  	%r16967, %r16966, -2139062144;
	xor.b32  	%r16968, %r16966, %r5063;
	and.b32  	%r5061, %r16968, %r16964;
	// begin inline asm
	prmt.b32 %r5061, %r5061, 0, 0xba98;
	// end inline asm
	// begin inline asm
	prmt.b32 %r5063, %r5063, 0, 0xba98;
	// end inline asm
	xor.b32  	%r16969, %r5063, 2139062143;
	not.b32 	%r16970, %r5061;
	and.b32  	%r16971, %r16967, %r16970;
	and.b32  	%r16972, %r16969, %r5061;
	or.b32  	%r5094, %r16971, %r16972;
	ld.shared.u32 	%r16973, [%r9442+4];
	shr.s32 	%r16974, %r16973, %r9416;
	and.b32  	%r5067, %r16974, 50529027;
	ld.shared.u32 	%r16975, [%r9447+4];
	shr.s32 	%r16976, %r16975, %r9449;
	shl.b32 	%r16977, %r16976, 2;
	and.b32  	%r16978, %r16977, 67372036;
	or.b32  	%r16979, %r16978, %r5067;
	sub.s32 	%r16980, %r5067, %r16978;
	add.s32 	%r16981, %r16980, -2139062144;
	xor.b32  	%r16982, %r16981, -2139062144;
	xor.b32  	%r16983, %r16981, %r5067;
	and.b32  	%r5065, %r16983, %r16979;
	// begin inline asm
	prmt.b32 %r5065, %r5065, 0, 0xba98;
	// end inline asm
	// begin inline asm
	prmt.b32 %r5067, %r5067, 0, 0xba98;
	// end inline asm
	xor.b32  	%r16984, %r5067, 2139062143;
	not.b32 	%r16985, %r5065;
	and.b32  	%r16986, %r16982, %r16985;
	and.b32  	%r16987, %r16984, %r5065;
	or.b32  	%r5098, %r16986, %r16987;
	ld.shared.u32 	%r16988, [%r9442+8];
	shr.s32 	%r16989, %r16988, %r9416;
	and.b32  	%r5071, %r16989, 50529027;
	ld.shared.u32 	%r16990, [%r9447+8];
	shr.s32 	%r16991, %r16990, %r9449;
	shl.b32 	%r16992, %r16991, 2;
	and.b32  	%r16993, %r16992, 67372036;
	or.b32  	%r16994, %r16993, %r5071;
	sub.s32 	%r16995, %r5071, %r16993;
	add.s32 	%r16996, %r16995, -2139062144;
	xor.b32  	%r16997, %r16996, -2139062144;
	xor.b32  	%r16998, %r16996, %r5071;
	and.b32  	%r5069, %r16998, %r16994;
	// begin inline asm
	prmt.b32 %r5069, %r5069, 0, 0xba98;
	// end inline asm
	// begin inline asm
	prmt.b32 %r5071, %r5071, 0, 0xba98;
	// end inline asm
	xor.b32  	%r16999, %r5071, 2139062143;
	not.b32 	%r17000, %r5069;
	and.b32  	%r17001, %r16997, %r17000;
	and.b32  	%r17002, %r16999, %r5069;
	or.b32  	%r5102, %r17001, %r17002;
	ld.shared.u32 	%r17003, [%r9442+12];
	shr.s32 	%r17004, %r17003, %r9416;
	and.b32  	%r5075, %r17004, 50529027;
	ld.shared.u32 	%r17005, [%r9447+12];
	shr.s32 	%r17006, %r17005, %r9449;
	shl.b32 	%r17007, %r17006, 2;
	and.b32  	%r17008, %r17007, 67372036;
	or.b32  	%r17009, %r17008, %r5075;
	sub.s32 	%r17010, %r5075, %r17008;
	add.s32 	%r17011, %r17010, -2139062144;
	xor.b32  	%r17012, %r17011, -2139062144;
	xor.b32  	%r17013, %r17011, %r5075;
	and.b32  	%r5073, %r17013, %r17009;
	// begin inline asm
	prmt.b32 %r5073, %r5073, 0, 0xba98;
	// end inline asm
	// begin inline asm
	prmt.b32 %r5075, %r5075, 0, 0xba98;
	// end inline asm
	xor.b32  	%r17014, %r5075, 2139062143;
	not.b32 	%r17015, %r5073;
	and.b32  	%r17016, %r17012, %r17015;
	and.b32  	%r17017, %r17014, %r5073;
	or.b32  	%r5106, %r17016, %r17017;
	ld.shared.u32 	%r17018, [%r9442+16];
	shr.s32 	%r17019, %r17018, %r9416;
	and.b32  	%r5079, %r17019, 50529027;
	ld.shared.u32 	%r17020, [%r9447+16];
	shr.s32 	%r17021, %r17020, %r9449;
	shl.b32 	%r17022, %r17021, 2;
	and.b32  	%r17023, %r17022, 67372036;
	or.b32  	%r17024, %r17023, %r5079;
	sub.s32 	%r17025, %r5079, %r17023;
	add.s32 	%r17026, %r17025, -2139062144;
	xor.b32  	%r17027, %r17026, -2139062144;
	xor.b32  	%r17028, %r17026, %r5079;
	and.b32  	%r5077, %r17028, %r17024;
	// begin inline asm
	prmt.b32 %r5077, %r5077, 0, 0xba98;
	// end inline asm
	// begin inline asm
	prmt.b32 %r5079, %r5079, 0, 0xba98;
	// end inline asm
	xor.b32  	%r17029, %r5079, 2139062143;
	not.b32 	%r17030, %r5077;
	and.b32  	%r17031, %r17027, %r17030;
	and.b32  	%r17032, %r17029, %r5077;
	or.b32  	%r5110, %r17031, %r17032;
	ld.shared.u32 	%r17033, [%r9442+20];
	shr.s32 	%r17034, %r17033, %r9416;
	and.b32  	%r5083, %r17034, 50529027;
	ld.shared.u32 	%r17035, [%r9447+20];
	shr.s32 	%r17036, %r17035, %r9449;
	shl.b32 	%r17037, %r17036, 2;
	and.b32  	%r17038, %r17037, 67372036;
	or.b32  	%r17039, %r17038, %r5083;
	sub.s32 	%r17040, %r5083, %r17038;
	add.s32 	%r17041, %r17040, -2139062144;
	xor.b32  	%r17042, %r17041, -2139062144;
	xor.b32  	%r17043, %r17041, %r5083;
	and.b32  	%r5081, %r17043, %r17039;
	// begin inline asm
	prmt.b32 %r5081, %r5081, 0, 0xba98;
	// end inline asm
	// begin inline asm
	prmt.b32 %r5083, %r5083, 0, 0xba98;
	// end inline asm
	xor.b32  	%r17044, %r5083, 2139062143;
	not.b32 	%r17045, %r5081;
	and.b32  	%r17046, %r17042, %r17045;
	and.b32  	%r17047, %r17044, %r5081;
	or.b32  	%r5114, %r17046, %r17047;
	ld.shared.u32 	%r17048, [%r9442+24];
	shr.s32 	%r17049, %r17048, %r9416;
	and.b32  	%r5087, %r17049, 50529027;
	ld.shared.u32 	%r17050, [%r9447+24];
	shr.s32 	%r17051, %r17050, %r9449;
	shl.b32 	%r17052, %r17051, 2;
	and.b32  	%r17053, %r17052, 67372036;
	or.b32  	%r17054, %r17053, %r5087;
	sub.s32 	%r17055, %r5087, %r17053;
	add.s32 	%r17056, %r17055, -2139062144;
	xor.b32  	%r17057, %r17056, -2139062144;
	xor.b32  	%r17058, %r17056, %r5087;
	and.b32  	%r5085, %r17058, %r17054;
	// begin inline asm
	prmt.b32 %r5085, %r5085, 0, 0xba98;
	// end inline asm
	// begin inline asm
	prmt.b32 %r5087, %r5087, 0, 0xba98;
	// end inline asm
	xor.b32  	%r17059, %r5087, 2139062143;
	not.b32 	%r17060, %r5085;
	and.b32  	%r17061, %r17057, %r17060;
	and.b32  	%r17062, %r17059, %r5085;
	or.b32  	%r5118, %r17061, %r17062;
	ld.shared.u32 	%r17063, [%r9442+28];
	shr.s32 	%r17064, %r17063, %r9416;
	and.b32  	%r5091, %r17064, 50529027;
	ld.shared.u32 	%r17065, [%r9447+28];
	shr.s32 	%r17066, %r17065, %r9449;
	shl.b32 	%r17067, %r17066, 2;
	and.b32  	%r17068, %r17067, 67372036;
	or.b32  	%r17069, %r17068, %r5091;
	sub.s32 	%r17070, %r5091, %r17068;
	add.s32 	%r17071, %r17070, -2139062144;
	xor.b32  	%r17072, %r17071, -2139062144;
	xor.b32  	%r17073, %r17071, %r5091;
	and.b32  	%r5089, %r17073, %r17069;
	// begin inline asm
	prmt.b32 %r5089, %r5089, 0, 0xba98;
	// end inline asm
	// begin inline asm
	prmt.b32 %r5091, %r5091, 0, 0xba98;
	// end inline asm
	xor.b32  	%r17074, %r5091, 2139062143;
	not.b32 	%r17075, %r5089;
	and.b32  	%r17076, %r17072, %r17075;
	and.b32  	%r17077, %r17074, %r5089;
	or.b32  	%r5122, %r17076, %r17077;
	ld.shared.u32 	%r5095, [%r9576+7680];
	// begin inline asm
	dp4a.s32.s32 %r5093, %r5094, %r5095, %r9400;
	// end inline asm
	ld.shared.u32 	%r5099, [%r9576+7684];
	// begin inline asm
	dp4a.s32.s32 %r5097, %r5098, %r5099, %r5093;
	// end inline asm
	ld.shared.u32 	%r5103, [%r9576+7688];
	// begin inline asm
	dp4a.s32.s32 %r5101, %r5102, %r5103, %r5097;
	// end inline asm
	ld.shared.u32 	%r5107, [%r9576+7692];
	// begin inline asm
	dp4a.s32.s32 %r5105, %r5106, %r5107, %r5101;
	// end inline asm
	ld.shared.s8 	%r17078, [%r9577];
	mul.lo.s32 	%r17079, %r5105, %r17078;
	ld.shared.u32 	%r5111, [%r9576+7696];
	// begin inline asm
	dp4a.s32.s32 %r5109, %r5110, %r5111, %r9400;
	// end inline asm
	ld.shared.u32 	%r5115, [%r9576+7700];
	// begin inline asm
	dp4a.s32.s32 %r5113, %r5114, %r5115, %r5109;
	// end inline asm
	ld.shared.u32 	%r5119, [%r9576+7704];
	// begin inline asm
	dp4a.s32.s32 %r5117, %r5118, %r5119, %r5113;
	// end inline asm
	ld.shared.u32 	%r5123, [%r9576+7708];
	// begin inline asm
	dp4a.s32.s32 %r5121, %r5122, %r5123, %r5117;
	// end inline asm
	ld.shared.s8 	%r17080, [%r9577+1];
	mad.lo.s32 	%r17081, %r5121, %r17080, %r17079;
	ld.shared.f32 	%f987, [%r9573];
	ld.shared.f32 	%f988, [%r9426+960];
	mul.f32 	%f989, %f987, %f988;
	cvt.rn.f32.s32 	%f990, %r17081;
	fma.rn.f32 	%f1849, %f989, %f990, %f1849;
	ld.shared.u32 	%r17082, [%r9442+4224];
	shr.s32 	%r17083, %r17082, %r9416;
	and.b32  	%r5127, %r17083, 50529027;
	ld.shared.u32 	%r17084, [%r9596];
	shr.s32 	%r17085, %r17084, %r9449;
	shl.b32 	%r17086, %r17085, 2;
	and.b32  	%r17087, %r17086, 67372036;
	or.b32  	%r17088, %r17087, %r5127;
	sub.s32 	%r17089, %r5127, %r17087;
	add.s32 	%r17090, %r17089, -2139062144;
	xor.b32  	%r17091, %r17090, -2139062144;
	xor.b32  	%r17092, %r17090, %r5127;
	and.b32  	%r5125, %r17092, %r17088;
	// begin inline asm
	prmt.b32 %r5125, %r5125, 0, 0xba98;
	// end inline asm
	// begin inline asm
	prmt.b32 %r5127, %r5127, 0, 0xba98;
	// end inline asm
	xor.b32  	%r17093, %r5127, 2139062143;
	not.b32 	%r17094, %r5125;
	and.b32  	%r17095, %r17091, %r17094;
	and.b32  	%r17096, %r17093, %r5125;
	or.b32  	%r5158, %r17095, %r17096;
	ld.shared.u32 	%r17097, [%r9442+4228];
	shr.s32 	%r17098, %r17097, %r9416;
	and.b32  	%r5131, %r17098, 50529027;
	ld.shared.u32 	%r17099, [%r9596+4];
	shr.s32 	%r17100, %r17099, %r9449;
	shl.b32 	%r17101, %r17100, 2;
	and.b32  	%r17102, %r17101, 67372036;
	or.b32  	%r17103, %r17102, %r5131;
	sub.s32 	%r17104, %r5131, %r17102;
	add.s32 	%r17105, %r17104, -2139062144;
	xor.b32  	%r17106, %r17105, -2139062144;
	xor.b32  	%r17107, %r17105, %r5131;
	and.b32  	%r5129, %r17107, %r17103;
	// begin inline asm
	prmt.b32 %r5129, %r5129, 0, 0xba98;
	// end inline asm
	// begin inline asm
	prmt.b32 %r5131, %r5131, 0, 0xba98;
	// end inline asm
	xor.b32  	%r17108, %r5131, 2139062143;
	not.b32 	%r17109, %r5129;
	and.b32  	%r17110, %r17106, %r17109;
	and.b32  	%r17111, %r17108, %r5129;
	or.b32  	%r5162, %r17110, %r17111;
	ld.shared.u32 	%r17112, [%r9442+4232];
	shr.s32 	%r17113, %r17112, %r9416;
	and.b32  	%r5135, %r17113, 50529027;
	ld.shared.u32 	%r17114, [%r9596+8];
	shr.s32 	%r17115, %r17114, %r9449;
	shl.b32 	%r17116, %r17115, 2;
	and.b32  	%r17117, %r17116, 67372036;
	or.b32  	%r17118, %r17117, %r5135;
	sub.s32 	%r17119, %r5135, %r17117;
	add.s32 	%r17120, %r17119, -2139062144;
	xor.b32  	%r17121, %r17120, -2139062144;
	xor.b32  	%r17122, %r17120, %r5135;
	and.b32  	%r5133, %r17122, %r17118;
	// begin inline asm
	prmt.b32 %r5133, %r5133, 0, 0xba98;
	// end inline asm
	// begin inline asm
	prmt.b32 %r5135, %r5135, 0, 0xba98;
	// end inline asm
	xor.b32  	%r17123, %r5135, 2139062143;
	not.b32 	%r17124, %r5133;
	and.b32  	%r17125, %r17121, %r17124;
	and.b32  	%r17126, %r17123, %r5133;
	or.b32  	%r5166, %r17125, %r17126;
	ld.shared.u32 	%r17127, [%r9442+4236];
	shr.s32 	%r17128, %r17127, %r9416;
	and.b32  	%r5139, %r17128, 50529027;
	ld.shared.u32 	%r17129, [%r9596+12];
	shr.s32 	%r17130, %r17129, %r9449;
	shl.b32 	%r17131, %r17130, 2;
	and.b32  	%r17132, %r17131, 67372036;
	or.b32  	%r17133, %r17132, %r5139;
	sub.s32 	%r17134, %r5139, %r17132;
	add.s32 	%r17135, %r17134, -2139062144;
	xor.b32  	%r17136, %r17135, -2139062144;
	xor.b32  	%r17137, %r17135, %r5139;
	and.b32  	%r5137, %r17137, %r17133;
	// begin inline asm
	prmt.b32 %r5137, %r5137, 0, 0xba98;
	// end inline asm
	// begin inline asm
	prmt.b32 %r5139, %r5139, 0, 0xba98;
	// end inline asm
	xor.b32  	%r17138, %r5139, 2139062143;
	not.b32 	%r17139, %r5137;
	and.b32  	%r17140, %r17136, %r17139;
	and.b32  	%r17141, %r17138, %r5137;
	or.b32  	%r5170, %r17140, %r17141;
	ld.shared.u32 	%r17142, [%r9442+4240];
	shr.s32 	%r17143, %r17142, %r9416;
	and.b32  	%r5143, %r17143, 50529027;
	ld.shared.u32 	%r17144, [%r9596+16];
	shr.s32 	%r17145, %r17144, %r9449;
	shl.b32 	%r17146, %r17145, 2;
	and.b32  	%r17147, %r17146, 67372036;
	or.b32  	%r17148, %r17147, %r5143;
	sub.s32 	%r17149, %r5143, %r17147;
	add.s32 	%r17150, %r17149, -2139062144;
	xor.b32  	%r17151, %r17150, -2139062144;
	xor.b32  	%r17152, %r17150, %r5143;
	and.b32  	%r5141, %r17152, %r17148;
	// begin inline asm
	prmt.b32 %r5141, %r5141, 0, 0xba98;
	// end inline asm
	// begin inline asm
	prmt.b32 %r5143, %r5143, 0, 0xba98;
	// end inline asm
	xor.b32  	%r17153, %r5143, 2139062143;
	not.b32 	%r17154, %r5141;
	and.b32  	%r17155, %r17151, %r17154;
	and.b32  	%r17156, %r17153, %r5141;
	or.b32  	%r5174, %r17155, %r17156;
	ld.shared.u32 	%r17157, [%r9442+4244];
	shr.s32 	%r17158, %r17157, %r9416;
	and.b32  	%r5147, %r17158, 50529027;
	ld.shared.u32 	%r17159, [%r9596+20];
	shr.s32 	%r17160, %r17159, %r9449;
	shl.b32 	%r17161, %r17160, 2;
	and.b32  	%r17162, %r17161, 67372036;
	or.b32  	%r17163, %r17162, %r5147;
	sub.s32 	%r17164, %r5147, %r17162;
	add.s32 	%r17165, %r17164, -2139062144;
	xor.b32  	%r17166, %r17165, -2139062144;
	xor.b32  	%r17167, %r17165, %r5147;
	and.b32  	%r5145, %r17167, %r17163;
	// begin inline asm
	prmt.b32 %r5145, %r5145, 0, 0xba98;
	// end inline asm
	// begin inline asm
	prmt.b32 %r5147, %r5147, 0, 0xba98;
	// end inline asm
	xor.b32  	%r17168, %r5147, 2139062143;
	not.b32 	%r17169, %r5145;
	and.b32  	%r17170, %r17166, %r17169;
	and.b32  	%r17171, %r17168, %r5145;
	or.b32  	%r5178, %r17170, %r17171;
	ld.shared.u32 	%r17172, [%r9442+4248];
	shr.s32 	%r17173, %r17172, %r9416;
	and.b32  	%r5151, %r17173, 50529027;
	ld.shared.u32 	%r17174, [%r9596+24];
	shr.s32 	%r17175, %r17174, %r9449;
	shl.b32 	%r17176, %r17175, 2;
	and.b32  	%r17177, %r17176, 67372036;
	or.b32  	%r17178, %r17177, %r5151;
	sub.s32 	%r17179, %r5151, %r17177;
	add.s32 	%r17180, %r17179, -2139062144;
	xor.b32  	%r17181, %r17180, -2139062144;
	xor.b32  	%r17182, %r17180, %r5151;
	and.b32  	%r5149, %r17182, %r17178;
	// begin inline asm
	prmt.b32 %r5149, %r5149, 0, 0xba98;
	// end inline asm
	// begin inline asm
	prmt.b32 %r5151, %r5151, 0, 0xba98;
	// end inline asm
	xor.b32  	%r17183, %r5151, 2139062143;
	not.b32 	%r17184, %r5149;
	and.b32  	%r17185, %r17181, %r17184;
	and.b32  	%r17186, %r17183, %r5149;
	or.b32  	%r5182, %r17185, %r17186;
	ld.shared.u32 	%r17187, [%r9442+4252];
	shr.s32 	%r17188, %r17187, %r9416;
	and.b32  	%r5155, %r17188, 50529027;
	ld.shared.u32 	%r17189, [%r9596+28];
	shr.s32 	%r17190, %r17189, %r9449;
	shl.b32 	%r17191, %r17190, 2;
	and.b32  	%r17192, %r17191, 67372036;
	or.b32  	%r17193, %r17192, %r5155;
	sub.s32 	%r17194, %r5155, %r17192;
	add.s32 	%r17195, %r17194, -2139062144;
	xor.b32  	%r17196, %r17195, -2139062144;
	xor.b32  	%r17197, %r17195, %r5155;
	and.b32  	%r5153, %r17197, %r17193;
	// begin inline asm
	prmt.b32 %r5153, %r5153, 0, 0xba98;
	// end inline asm
	// begin inline asm
	prmt.b32 %r5155, %r5155, 0, 0xba98;
	// end inline asm
	xor.b32  	%r17198, %r5155, 2139062143;
	not.b32 	%r17199, %r5153;
	and.b32  	%r17200, %r17196, %r17199;
	and.b32  	%r17201, %r17198, %r5153;
	or.b32  	%r5186, %r17200, %r17201;
	ld.shared.u32 	%r5159, [%r9576+7680];
	// begin inline asm
	dp4a.s32.s32 %r5157, %r5158, %r5159, %r9400;
	// end inline asm
	ld.shared.u32 	%r5163, [%r9576+7684];
	// begin inline asm
	dp4a.s32.s32 %r5161, %r5162, %r5163, %r5157;
	// end inline asm
	ld.shared.u32 	%r5167, [%r9576+7688];
	// begin inline asm
	dp4a.s32.s32 %r5165, %r5166, %r5167, %r5161;
	// end inline asm
	ld.shared.u32 	%r5171, [%r9576+7692];
	// begin inline asm
	dp4a.s32.s32 %r5169, %r5170, %r5171, %r5165;
	// end inline asm
	ld.shared.s8 	%r17202, [%r9721];
	mul.lo.s32 	%r17203, %r5169, %r17202;
	ld.shared.u32 	%r5175, [%r9576+7696];
	// begin inline asm
	dp4a.s32.s32 %r5173, %r5174, %r5175, %r9400;
	// end inline asm
	ld.shared.u32 	%r5179, [%r9576+7700];
	// begin inline asm
	dp4a.s32.s32 %r5177, %r5178, %r5179, %r5173;
	// end inline asm
	ld.shared.u32 	%r5183, [%r9576+7704];
	// begin inline asm
	dp4a.s32.s32 %r5181, %r5182, %r5183, %r5177;
	// end inline asm
	ld.shared.u32 	%r5187, [%r9576+7708];
	// begin inline asm
	dp4a.s32.s32 %r5185, %r5186, %r5187, %r5181;
	// end inline asm
	ld.shared.s8 	%r17204, [%r9721+1];
	mad.lo.s32 	%r17205, %r5185, %r17204, %r17203;
	ld.shared.f32 	%f991, [%r9720];
	mul.f32 	%f992, %f991, %f988;
	cvt.rn.f32.s32 	%f993, %r17205;
	fma.rn.f32 	%f1817, %f992, %f993, %f1817;
	ld.shared.u32 	%r17206, [%r9442+8448];
	shr.s32 	%r17207, %r17206, %r9416;
	and.b32  	%r5191, %r17207, 50529027;
	ld.shared.u32 	%r17208, [%r9740];
	shr.s32 	%r17209, %r17208, %r9449;
	shl.b32 	%r17210, %r17209, 2;
	and.b32  	%r17211, %r17210, 67372036;
	or.b32  	%r17212, %r17211, %r5191;
	sub.s32 	%r17213, %r5191, %r17211;
	add.s32 	%r17214, %r17213, -2139062144;
	xor.b32  	%r17215, %r17214, -2139062144;
	xor.b32  	%r17216, %r17214, %r5191;
	and.b32  	%r5189, %r17216, %r17212;
	// begin inline asm
	prmt.b32 %r5189, %r5189, 0, 0xba98;
	// end inline asm
	// begin inline asm
	prmt.b32 %r5191, %r5191, 0, 0xba98;
	// end inline asm
	xor.b32  	%r17217, %r5191, 2139062143;
	not.b32 	%r17218, %r5189;
	and.b32  	%r17219, %r17215, %r17218;
	and.b32  	%r17220, %r17217, %r5189;
	or.b32  	%r5222, %r17219, %r17220;
	ld.shared.u32 	%r17221, [%r9442+8452];
	shr.s32 	%r17222, %r17221, %r9416;
	and.b32  	%r5195, %r17222, 50529027;
	ld.shared.u32 	%r17223, [%r9740+4];
	shr.s32 	%r17224, %r17223, %r9449;
	shl.b32 	%r17225, %r17224, 2;
	and.b32  	%r17226, %r17225, 67372036;
	or.b32  	%r17227, %r17226, %r5195;
	sub.s32 	%r17228, %r5195, %r17226;
	add.s32 	%r17229, %r17228, -2139062144;
	xor.b32  	%r17230, %r17229, -2139062144;
	xor.b32  	%r17231, %r17229, %r5195;
	and.b32  	%r5193, %r17231, %r17227;
	// begin inline asm
	prmt.b32 %r5193, %r5193, 0, 0xba98;
	// end inline asm
	// begin inline asm
	prmt.b32 %r5195, %r5195, 0, 0xba98;
	// end inline asm
	xor.b32  	%r17232, %r5195, 2139062143;
	not.b32 	%r17233, %r5193;
	and.b32  	%r17234, %r17230, %r17233;
	and.b32  	%r17235, %r17232, %r5193;
	or.b32  	%r5226, %r17234, %r17235;
	ld.shared.u32 	%r17236, [%r9442+8456];
	shr.s32 	%r17237, %r17236, %r9416;
	and.b32  	%r5199, %r17237, 50529027;
	ld.shared.u32 	%r17238, [%r9740+8];
	shr.s32 	%r17239, %r17238, %r9449;
	shl.b32 	%r17240, %r17239, 2;
	and.b32  	%r17241, %r17240, 67372036;
	or.b32  	%r17242, %r17241, %r5199;
	sub.s32 	%r17243, %r5199, %r17241;
	add.s32 	%r17244, %r17243, -2139062144;
	xor.b32  	%r17245, %r17244, -2139062144;
	xor.b32  	%r17246, %r17244, %r5199;
	and.b32  	%r5197, %r17246, %r17242;
	// begin inline asm
	prmt.b32 %r5197, %r5197, 0, 0xba98;
	// end inline asm
	// begin inline asm
	prmt.b32 %r5199, %r5199, 0, 0xba98;
	// end inline asm
	xor.b32  	%r17247, %r5199, 2139062143;
	not.b32 	%r17248, %r5197;
	and.b32  	%r17249, %r17245, %r17248;
	and.b32  	%r17250, %r17247, %r5197;
	or.b32  	%r5230, %r17249, %r17250;
	ld.shared.u32 	%r17251, [%r9442+8460];
	shr.s32 	%r17252, %r17251, %r9416;
	and.b32  	%r5203, %r17252, 50529027;
	ld.shared.u32 	%r17253, [%r9740+12];
	shr.s32 	%r17254, %r17253, %r9449;
	shl.b32 	%r17255, %r17254, 2;
	and.b32  	%r17256, %r17255, 67372036;
	or.b32  	%r17257, %r17256, %r5203;
	sub.s32 	%r17258, %r5203, %r17256;
	add.s32 	%r17259, %r17258, -2139062144;
	xor.b32  	%r17260, %r17259, -2139062144;
	xor.b32  	%r17261, %r17259, %r5203;
	and.b32  	%r5201, %r17261, %r17257;
	// begin inline asm
	prmt.b32 %r5201, %r5201, 0, 0xba98;
	// end inline asm
	// begin inline asm
	prmt.b32 %r5203, %r5203, 0, 0xba98;
	// end inline asm
	xor.b32  	%r17262, %r5203, 2139062143;
	not.b32 	%r17263, %r5201;
	and.b32  	%r17264, %r17260, %r17263;
	and.b32  	%r17265, %r17262, %r5201;
	or.b32  	%r5234, %r17264, %r17265;
	ld.shared.u32 	%r17266, [%r9442+8464];
	shr.s32 	%r17267, %r17266, %r9416;
	and.b32  	%r5207, %r17267, 50529027;
	ld.shared.u32 	%r17268, [%r9740+16];
	shr.s32 	%r17269, %r17268, %r9449;
	shl.b32 	%r17270, %r17269, 2;
	and.b32  	%r17271, %r17270, 67372036;
	or.b32  	%r17272, %r17271, %r5207;
	sub.s32 	%r17273, %r5207, %r17271;
	add.s32 	%r17274, %r17273, -2139062144;
	xor.b32  	%r17275, %r17274, -2139062144;
	xor.b32  	%r17276, %r17274, %r5207;
	and.b32  	%r5205, %r17276, %r17272;
	// begin inline asm
	prmt.b32 %r5205, %r5205, 0, 0xba98;
	// end inline asm
	// begin inline asm
	prmt.b32 %r5207, %r5207, 0, 0xba98;
	// end inline asm
	xor.b32  	%r17277, %r5207, 2139062143;
	not.b32 	%r17278, %r5205;
	and.b32  	%r17279, %r17275, %r17278;
	and.b32  	%r17280, %r17277, %r5205;
	or.b32  	%r5238, %r17279, %r17280;
	ld.shared.u32 	%r17281, [%r9442+8468];
	shr.s32 	%r17282, %r17281, %r9416;
	and.b32  	%r5211, %r17282, 50529027;
	ld.shared.u32 	%r17283, [%r9740+20];
	shr.s32 	%r17284, %r17283, %r9449;
	shl.b32 	%r17285, %r17284, 2;
	and.b32  	%r17286, %r17285, 67372036;
	or.b32  	%r17287, %r17286, %r5211;
	sub.s32 	%r17288, %r5211, %r17286;
	add.s32 	%r17289, %r17288, -2139062144;
	xor.b32  	%r17290, %r17289, -2139062144;
	xor.b32  	%r17291, %r17289, %r5211;
	and.b32  	%r5209, %r17291, %r17287;
	// begin inline asm
	prmt.b32 %r5209, %r5209, 0, 0xba98;
	// end inline asm
	// begin inline asm
	prmt.b32 %r5211, %r5211, 0, 0xba98;
	// end inline asm
	xor.b32  	%r17292, %r5211, 2139062143;
	not.b32 	%r17293, %r5209;
	and.b32  	%r17294, %r17290, %r17293;
	and.b32  	%r17295, %r17292, %r5209;
	or.b32  	%r5242, %r17294, %r17295;
	ld.shared.u32 	%r17296, [%r9442+8472];
	shr.s32 	%r17297, %r17296, %r9416;
	and.b32  	%r5215, %r17297, 50529027;
	ld.shared.u32 	%r17298, [%r9740+24];
	shr.s32 	%r17299, %r17298, %r9449;
	shl.b32 	%r17300, %r17299, 2;
	and.b32  	%r17301, %r17300, 67372036;
	or.b32  	%r17302, %r17301, %r5215;
	sub.s32 	%r17303, %r5215, %r17301;
	add.s32 	%r17304, %r17303, -2139062144;
	xor.b32  	%r17305, %r17304, -2139062144;
	xor.b32  	%r17306, %r17304, %r5215;
	and.b32  	%r5213, %r17306, %r17302;
	// begin inline asm
	prmt.b32 %r5213, %r5213, 0, 0xba98;
	// end inline asm
	// begin inline asm
	prmt.b32 %r5215, %r5215, 0, 0xba98;
	// end inline asm
	xor.b32  	%r17307, %r5215, 2139062143;
	not.b32 	%r17308, %r5213;
	and.b32  	%r17309, %r17305, %r17308;
	and.b32  	%r17310, %r17307, %r5213;
	or.b32  	%r5246, %r17309, %r17310;
	ld.shared.u32 	%r17311, [%r9442+8476];
	shr.s32 	%r17312, %r17311, %r9416;
	and.b32  	%r5219, %r17312, 50529027;
	ld.shared.u32 	%r17313, [%r9740+28];
	shr.s32 	%r17314, %r17313, %r9449;
	shl.b32 	%r17315, %r17314, 2;
	and.b32  	%r17316, %r17315, 67372036;
	or.b32  	%r17317, %r17316, %r5219;
	sub.s32 	%r17318, %r5219, %r17316;
	add.s32 	%r17319, %r17318, -2139062144;
	xor.b32  	%r17320, %r17319, -2139062144;
	xor.b32  	%r17321, %r17319, %r5219;
	and.b32  	%r5217, %r17321, %r17317;
	// begin inline asm
	prmt.b32 %r5217, %r5217, 0, 0xba98;
	// end inline asm
	// begin inline asm
	prmt.b32 %r5219, %r5219, 0, 0xba98;
	// end inline asm
	xor.b32  	%r17322, %r5219, 2139062143;
	not.b32 	%r17323, %r5217;
	and.b32  	%r17324, %r17320, %r17323;
	and.b32  	%r17325, %r17322, %r5217;
	or.b32  	%r5250, %r17324, %r17325;
	ld.shared.u32 	%r5223, [%r9576+7680];
	// begin inline asm
	dp4a.s32.s32 %r5221, %r5222, %r5223, %r9400;
	// end inline asm
	ld.shared.u32 	%r5227, [%r9576+7684];
	// begin inline asm
	dp4a.s32.s32 %r5225, %r5226, %r5227, %r5221;
	// end inline asm
	ld.shared.u32 	%r5231, [%r9576+7688];
	// begin inline asm
	dp4a.s32.s32 %r5229, %r5230, %r5231, %r5225;
	// end inline asm
	ld.shared.u32 	%r5235, [%r9576+7692];
	// begin inline asm
	dp4a.s32.s32 %r5233, %r5234, %r5235, %r5229;
	// end inline asm
	ld.shared.s8 	%r17326, [%r9865];
	mul.lo.s32 	%r17327, %r5233, %r17326;
	ld.shared.u32 	%r5239, [%r9576+7696];
	// begin inline asm
	dp4a.s32.s32 %r5237, %r5238, %r5239, %r9400;
	// end inline asm
	ld.shared.u32 	%r5243, [%r9576+7700];
	// begin inline asm
	dp4a.s32.s32 %r5241, %r5242, %r5243, %r5237;
	// end inline asm
	ld.shared.u32 	%r5247, [%r9576+7704];
	// begin inline asm
	dp4a.s32.s32 %r5245, %r5246, %r5247, %r5241;
	// end inline asm
	ld.shared.u32 	%r5251, [%r9576+7708];
	// begin inline asm
	dp4a.s32.s32 %r5249, %r5250, %r5251, %r5245;
	// end inline asm
	ld.shared.s8 	%r17328, [%r9865+1];
	mad.lo.s32 	%r17329, %r5249, %r17328, %r17327;
	ld.shared.f32 	%f994, [%r9864];
	ld.shared.f32 	%f995, [%r9426+960];
	mul.f32 	%f996, %f994, %f995;
	cvt.rn.f32.s32 	%f997, %r17329;
	fma.rn.f32 	%f1785, %f996, %f997, %f1785;
	ld.shared.u32 	%r17330, [%r9442+12672];
	shr.s32 	%r17331, %r17330, %r9416;
	and.b32  	%r5255, %r17331, 50529027;
	ld.shared.u32 	%r17332, [%r9884];
	shr.s32 	%r17333, %r17332, %r9449;
	shl.b32 	%r17334, %r17333, 2;
	and.b32  	%r17335, %r17334, 67372036;
	or.b32  	%r17336, %r17335, %r5255;
	sub.s32 	%r17337, %r5255, %r17335;
	add.s32 	%r17338, %r17337, -2139062144;
	xor.b32  	%r17339, %r17338, -2139062144;
	xor.b32  	%r17340, %r17338, %r5255;
	and.b32  	%r5253, %r17340, %r17336;
	// begin inline asm
	prmt.b32 %r5253, %r5253, 0, 0xba98;
	// end inline asm
	// begin inline asm
	prmt.b32 %r5255, %r5255, 0, 0xba98;
	// end inline asm
	xor.b32  	%r17341, %r5255, 2139062143;
	not.b32 	%r17342, %r5253;
	and.b32  	%r17343, %r17339, %r17342;
	and.b32  	%r17344, %r17341, %r5253;
	or.b32  	%r5286, %r17343, %r17344;
	ld.shared.u32 	%r17345, [%r9442+12676];
	shr.s32 	%r17346, %r17345, %r9416;
	and.b32  	%r5259, %r17346, 50529027;
	ld.shared.u32 	%r17347, [%r9884+4];
	shr.s32 	%r17348, %r17347, %r9449;
	shl.b32 	%r17349, %r17348, 2;
	and.b32  	%r17350, %r17349, 67372036;
	or.b32  	%r17351, %r17350, %r5259;
	sub.s32 	%r17352, %r5259, %r17350;
	add.s32 	%r17353, %r17352, -2139062144;
	xor.b32  	%r17354, %r17353, -2139062144;
	xor.b32  	%r17355, %r17353, %r5259;
	and.b32  	%r5257, %r17355, %r17351;
	// begin inline asm
	prmt.b32 %r5257, %r5257, 0, 0xba98;
	// end inline asm
	// begin inline asm
	prmt.b32 %r5259, %r5259, 0, 0xba98;
	// end inline asm
	xor.b32  	%r17356, %r5259, 2139062143;
	not.b32 	%r17357, %r5257;
	and.b32  	%r17358, %r17354, %r17357;
	and.b32  	%r17359, %r17356, %r5257;
	or.b32  	%r5290, %r17358, %r17359;
	ld.shared.u32 	%r17360, [%r9442+12680];
	shr.s32 	%r17361, %r17360, %r9416;
	and.b32  	%r5263, %r17361, 50529027;
	ld.shared.u32 	%r17362, [%r9884+8];
	shr.s32 	%r17363, %r17362, %r9449;
	shl.b32 	%r17364, %r17363, 2;
	and.b32  	%r17365, %r17364, 67372036;
	or.b32  	%r17366, %r17365, %r5263;
	sub.s32 	%r17367, %r5263, %r17365;
	add.s32 	%r17368, %r17367, -2139062144;
	xor.b32  	%r17369, %r17368, -2139062144;
	xor.b32  	%r17370, %r17368, %r5263;
	and.b32  	%r5261, %r17370, %r17366;
	// begin inline asm
	prmt.b32 %r5261, %r5261, 0, 0xba98;
	// end inline asm
	// begin inline asm
	prmt.b32 %r5263, %r5263, 0, 0xba98;
	// end inline asm
	xor.b32  	%r17371, %r5263, 2139062143;
	not.b32 	%r17372, %r5261;
	and.b32  	%r17373, %r17369, %r17372;
	and.b32  	%r17374, %r17371, %r5261;
	or.b32  	%r5294, %r17373, %r17374;
	ld.shared.u32 	%r17375, [%r9442+12684];
	shr.s32 	%r17376, %r17375, %r9416;
	and.b32  	%r5267, %r17376, 50529027;
	ld.shared.u32 	%r17377, [%r9884+12];
	shr.s32 	%r17378, %r17377, %r9449;
	shl.b32 	%r17379, %r17378, 2;
	and.b32  	%r17380, %r17379, 67372036;
	or.b32  	%r17381, %r17380, %r5267;
	sub.s32 	%r17382, %r5267, %r17380;
	add.s32 	%r17383, %r17382, -2139062144;
	xor.b32  	%r17384, %r17383, -2139062144;
	xor.b32  	%r17385, %r17383, %r5267;
	and.b32  	%r5265, %r17385, %r17381;
	// begin inline asm
	prmt.b32 %r5265, %r5265, 0, 0xba98;
	// end inline asm
	// begin inline asm
	prmt.b32 %r5267, %r5267, 0, 0xba98;
	// end inline asm
	xor.b32  	%r17386, %r5267, 2139062143;
	not.b32 	%r17387, %r5265;
	and.b32  	%r17388, %r17384, %r17387;
	and.b32  	%r17389, %r17386, %r5265;
	or.b32  	%r5298, %r17388, %r17389;
	ld.shared.u32 	%r17390, [%r9442+12688];
	shr.s32 	%r17391, %r17390, %r9416;
	and.b32  	%r5271, %r17391, 50529027;
	ld.shared.u32 	%r17392, [%r9884+16];
	shr.s32 	%r17393, %r17392, %r9449;
	shl.b32 	%r17394, %r17393, 2;
	and.b32  	%r17395, %r17394, 67372036;
	or.b32  	%r17396, %r17395, %r5271;
	sub.s32 	%r17397, %r5271, %r17395;
	add.s32 	%r17398, %r17397, -2139062144;
	xor.b32  	%r17399, %r17398, -2139062144;
	xor.b32  	%r17400, %r17398, %r5271;
	and.b32  	%r5269, %r17400, %r17396;
	// begin inline asm
	prmt.b32 %r5269, %r5269, 0, 0xba98;
	// end inline asm
	// begin inline asm
	prmt.b32 %r5271, %r5271, 0, 0xba98;
	// end inline asm
	xor.b32  	%r17401, %r5271, 2139062143;
	not.b32 	%r17402, %r5269;
	and.b32  	%r17403, %r17399, %r17402;
	and.b32  	%r17404, %r17401, %r5269;
	or.b32  	%r5302, %r17403, %r17404;
	ld.shared.u32 	%r17405, [%r9442+12692];
	shr.s32 	%r17406, %r17405, %r9416;
	and.b32  	%r5275, %r17406, 50529027;
	ld.shared.u32 	%r17407, [%r9884+20];
	shr.s32 	%r17408, %r17407, %r9449;
	shl.b32 	%r17409, %r17408, 2;
	and.b32  	%r17410, %r17409, 67372036;
	or.b32  	%r17411, %r17410, %r5275;
	sub.s32 	%r17412, %r5275, %r17410;
	add.s32 	%r17413, %r17412, -2139062144;
	xor.b32  	%r17414, %r17413, -2139062144;
	xor.b32  	%r17415, %r17413, %r5275;
	and.b32  	%r5273, %r17415, %r17411;
	// begin inline asm
	prmt.b32 %r5273, %r5273, 0, 0xba98;
	// end inline asm
	// begin inline asm
	prmt.b32 %r5275, %r5275, 0, 0xba98;
	// end inline asm
	xor.b32  	%r17416, %r5275, 2139062143;
	not.b32 	%r17417, %r5273;
	and.b32  	%r17418, %r17414, %r17417;
	and.b32  	%r17419, %r17416, %r5273;
	or.b32  	%r5306, %r17418, %r17419;
	ld.shared.u32 	%r17420, [%r9442+12696];
	shr.s32 	%r17421, %r17420, %r9416;
	and.b32  	%r5279, %r17421, 50529027;
	ld.shared.u32 	%r17422, [%r9884+24];
	shr.s32 	%r17423, %r17422, %r9449;
	shl.b32 	%r17424, %r17423, 2;
	and.b32  	%r17425, %r17424, 67372036;
	or.b32  	%r17426, %r17425, %r5279;
	sub.s32 	%r17427, %r5279, %r17425;
	add.s32 	%r17428, %r17427, -2139062144;
	xor.b32  	%r17429, %r17428, -2139062144;
	xor.b32  	%r17430, %r17428, %r5279;
	and.b32  	%r5277, %r17430, %r17426;
	// begin inline asm
	prmt.b32 %r5277, %r5277, 0, 0xba98;
	// end inline asm
	// begin inline asm
	prmt.b32 %r5279, %r5279, 0, 0xba98;
	// end inline asm
	xor.b32  	%r17431, %r5279, 2139062143;
	not.b32 	%r17432, %r5277;
	and.b32  	%r17433, %r17429, %r17432;
	and.b32  	%r17434, %r17431, %r5277;
	or.b32  	%r5310, %r17433, %r17434;
	ld.shared.u32 	%r17435, [%r9442+12700];
	shr.s32 	%r17436, %r17435, %r9416;
	and.b32  	%r5283, %r17436, 50529027;
	ld.shared.u32 	%r17437, [%r9884+28];
	shr.s32 	%r17438, %r17437, %r9449;
	shl.b32 	%r17439, %r17438, 2;
	and.b32  	%r17440, %r17439, 67372036;
	or.b32  	%r17441, %r17440, %r5283;
	sub.s32 	%r17442, %r5283, %r17440;
	add.s32 	%r17443, %r17442, -2139062144;
	xor.b32  	%r17444, %r17443, -2139062144;
	xor.b32  	%r17445, %r17443, %r5283;
	and.b32  	%r5281, %r17445, %r17441;
	// begin inline asm
	prmt.b32 %r5281, %r5281, 0, 0xba98;
	// end inline asm
	// begin inline asm
	prmt.b32 %r5283, %r5283, 0, 0xba98;
	// end inline asm
	xor.b32  	%r17446, %r5283, 2139062143;
	not.b32 	%r17447, %r5281;
	and.b32  	%r17448, %r17444, %r17447;
	and.b32  	%r17449, %r17446, %r5281;
	or.b32  	%r5314, %r17448, %r17449;
	ld.shared.u32 	%r5287, [%r9576+7680];
	// begin inline asm
	dp4a.s32.s32 %r5285, %r5286, %r5287, %r9400;
	// end inline asm
	ld.shared.u32 	%r5291, [%r9576+7684];
	// begin inline asm
	dp4a.s32.s32 %r5289, %r5290, %r5291, %r5285;
	// end inline asm
	ld.shared.u32 	%r5295, [%r9576+7688];
	// begin inline asm
	dp4a.s32.s32 %r5293, %r5294, %r5295, %r5289;
	// end inline asm
	ld.shared.u32 	%r5299, [%r9576+7692];
	// begin inline asm
	dp4a.s32.s32 %r5297, %r5298, %r5299, %r5293;
	// end inline asm
	ld.shared.s8 	%r17450, [%r10009];
	mul.lo.s32 	%r17451, %r5297, %r17450;
	ld.shared.u32 	%r5303, [%r9576+7696];
	// begin inline asm
	dp4a.s32.s32 %r5301, %r5302, %r5303, %r9400;
	// end inline asm
	ld.shared.u32 	%r5307, [%r9576+7700];
	// begin inline asm
	dp4a.s32.s32 %r5305, %r5306, %r5307, %r5301;
	// end inline asm
	ld.shared.u32 	%r5311, [%r9576+7704];
	// begin inline asm
	dp4a.s32.s32 %r5309, %r5310, %r5311, %r5305;
	// end inline asm
	ld.shared.u32 	%r5315, [%r9576+7708];
	// begin inline asm
	dp4a.s32.s32 %r5313, %r5314, %r5315, %r5309;
	// end inline asm
	ld.shared.s8 	%r17452, [%r10009+1];
	mad.lo.s32 	%r17453, %r5313, %r17452, %r17451;
	ld.shared.f32 	%f998, [%r10008];
	mul.f32 	%f999, %f998, %f995;
	cvt.rn.f32.s32 	%f1000, %r17453;
	fma.rn.f32 	%f1753, %f999, %f1000, %f1753;
	ld.shared.u32 	%r17454, [%r9442];
	shr.s32 	%r17455, %r17454, %r9416;
	and.b32  	%r5319, %r17455, 50529027;
	ld.shared.u32 	%r17456, [%r9447];
	shr.s32 	%r17457, %r17456, %r9449;
	shl.b32 	%r17458, %r17457, 2;
	and.b32  	%r17459, %r17458, 67372036;
	or.b32  	%r17460, %r17459, %r5319;
	sub.s32 	%r17461, %r5319, %r17459;
	add.s32 	%r17462, %r17461, -2139062144;
	xor.b32  	%r17463, %r17462, -2139062144;
	xor.b32  	%r17464, %r17462, %r5319;
	and.b32  	%r5317, %r17464, %r17460;
	// begin inline asm
	prmt.b32 %r5317, %r5317, 0, 0xba98;
	// end inline asm
	// begin inline asm
	prmt.b32 %r5319, %r5319, 0, 0xba98;
	// end inline asm
	xor.b32  	%r17465, %r5319, 2139062143;
	not.b32 	%r17466, %r5317;
	and.b32  	%r17467, %r17463, %r17466;
	and.b32  	%r17468, %r17465, %r5317;
	or.b32  	%r5350, %r17467, %r17468;
	ld.shared.u32 	%r17469, [%r9442+4];
	shr.s32 	%r17470, %r17469, %r9416;
	and.b32  	%r5323, %r17470, 50529027;
	ld.shared.u32 	%r17471, [%r9447+4];
	shr.s32 	%r17472, %r17471, %r9449;
	shl.b32 	%r17473, %r17472, 2;
	and.b32  	%r17474, %r17473, 67372036;
	or.b32  	%r17475, %r17474, %r5323;
	sub.s32 	%r17476, %r5323, %r17474;
	add.s32 	%r17477, %r17476, -2139062144;
	xor.b32  	%r17478, %r17477, -2139062144;
	xor.b32  	%r17479, %r17477, %r5323;
	and.b32  	%r5321, %r17479, %r17475;
	// begin inline asm
	prmt.b32 %r5321, %r5321, 0, 0xba98;
	// end inline asm
	// begin inline asm
	prmt.b32 %r5323, %r5323, 0, 0xba98;
	// end inline asm
	xor.b32  	%r17480, %r5323, 2139062143;
	not.b32 	%r17481, %r5321;
	and.b32  	%r17482, %r17478, %r17481;
	and.b32  	%r17483, %r17480, %r5321;
	or.b32  	%r5354, %r17482, %r17483;
	ld.shared.u32 	%r17484, [%r9442+8];
	shr.s32 	%r17485, %r17484, %r9416;
	and.b32  	%r5327, %r17485, 50529027;
	ld.shared.u32 	%r17486, [%r9447+8];
	shr.s32 	%r17487, %r17486, %r9449;
	shl.b32 	%r17488, %r17487, 2;
	and.b32  	%r17489, %r17488, 67372036;
	or.b32  	%r17490, %r17489, %r5327;
	sub.s32 	%r17491, %r5327, %r17489;
	add.s32 	%r17492, %r17491, -2139062144;
	xor.b32  	%r17493, %r17492, -2139062144;
	xor.b32  	%r17494, %r17492, %r5327;
	and.b32  	%r5325, %r17494, %r17490;
	// begin inline asm
	prmt.b32 %r5325, %r5325, 0, 0xba98;
	// end inline asm
	// begin inline asm
	prmt.b32 %r5327, %r5327, 0, 0xba98;
	// end inline asm
	xor.b32  	%r17495, %r5327, 2139062143;
	not.b32 	%r17496, %r5325;
	and.b32  	%r17497, %r17493, %r17496;
	and.b32  	%r17498, %r17495, %r5325;
	or.b32  	%r5358, %r17497, %r17498;
	ld.shared.u32 	%r17499, [%r9442+12];
	shr.s32 	%r17500, %r17499, %r9416;
	and.b32  	%r5331, %r17500, 50529027;
	ld.shared.u32 	%r17501, [%r9447+12];
	shr.s32 	%r17502, %r17501, %r9449;
	shl.b32 	%r17503, %r17502, 2;
	and.b32  	%r17504, %r17503, 67372036;
	or.b32  	%r17505, %r17504, %r5331;
	sub.s32 	%r17506, %r5331, %r17504;
	add.s32 	%r17507, %r17506, -2139062144;
	xor.b32  	%r17508, %r17507, -2139062144;
	xor.b32  	%r17509, %r17507, %r5331;
	and.b32  	%r5329, %r17509, %r17505;
	// begin inline asm
	prmt.b32 %r5329, %r5329, 0, 0xba98;
	// end inline asm
	// begin inline asm
	prmt.b32 %r5331, %r5331, 0, 0xba98;
	// end inline asm
	xor.b32  	%r17510, %r5331, 2139062143;
	not.b32 	%r17511, %r5329;
	and.b32  	%r17512, %r17508, %r17511;
	and.b32  	%r17513, %r17510, %r5329;
	or.b32  	%r5362, %r17512, %r17513;
	ld.shared.u32 	%r17514, [%r9442+16];
	shr.s32 	%r17515, %r17514, %r9416;
	and.b32  	%r5335, %r17515, 50529027;
	ld.shared.u32 	%r17516, [%r9447+16];
	shr.s32 	%r17517, %r17516, %r9449;
	shl.b32 	%r17518, %r17517, 2;
	and.b32  	%r17519, %r17518, 67372036;
	or.b32  	%r17520, %r17519, %r5335;
	sub.s32 	%r17521, %r5335, %r17519;
	add.s32 	%r17522, %r17521, -2139062144;
	xor.b32  	%r17523, %r17522, -2139062144;
	xor.b32  	%r17524, %r17522, %r5335;
	and.b32  	%r5333, %r17524, %r17520;
	// begin inline asm
	prmt.b32 %r5333, %r5333, 0, 0xba98;
	// end inline asm
	// begin inline asm
	prmt.b32 %r5335, %r5335, 0, 0xba98;
	// end inline asm
	xor.b32  	%r17525, %r5335, 2139062143;
	not.b32 	%r17526, %r5333;
	and.b32  	%r17527, %r17523, %r17526;
	and.b32  	%r17528, %r17525, %r5333;
	or.b32  	%r5366, %r17527, %r17528;
	ld.shared.u32 	%r17529, [%r9442+20];
	shr.s32 	%r17530, %r17529, %r9416;
	and.b32  	%r5339, %r17530, 50529027;
	ld.shared.u32 	%r17531, [%r9447+20];
	shr.s32 	%r17532, %r17531, %r9449;
	shl.b32 	%r17533, %r17532, 2;
	and.b32  	%r17534, %r17533, 67372036;
	or.b32  	%r17535, %r17534, %r5339;
	sub.s32 	%r17536, %r5339, %r17534;
	add.s32 	%r17537, %r17536, -2139062144;
	xor.b32  	%r17538, %r17537, -2139062144;
	xor.b32  	%r17539, %r17537, %r5339;
	and.b32  	%r5337, %r17539, %r17535;
	// begin inline asm
	prmt.b32 %r5337, %r5337, 0, 0xba98;
	// end inline asm
	// begin inline asm
	prmt.b32 %r5339, %r5339, 0, 0xba98;
	// end inline asm
	xor.b32  	%r17540, %r5339, 2139062143;
	not.b32 	%r17541, %r5337;
	and.b32  	%r17542, %r17538, %r17541;
	and.b32  	%r17543, %r17540, %r5337;
	or.b32  	%r5370, %r17542, %r17543;
	ld.shared.u32 	%r17544, [%r9442+24];
	shr.s32 	%r17545, %r17544, %r9416;
	and.b32  	%r5343, %r17545, 50529027;
	ld.shared.u32 	%r17546, [%r9447+24];
	shr.s32 	%r17547, %r17546, %r9449;
	shl.b32 	%r17548, %r17547, 2;
	and.b32  	%r17549, %r17548, 67372036;
	or.b32  	%r17550, %r17549, %r5343;
	sub.s32 	%r17551, %r5343, %r17549;
	add.s32 	%r17552, %r17551, -2139062144;
	xor.b32  	%r17553, %r17552, -2139062144;
	xor.b32  	%r17554, %r17552, %r5343;
	and.b32  	%r5341, %r17554, %r17550;
	// begin inline asm
	prmt.b32 %r5341, %r5341, 0, 0xba98;
	// end inline asm
	// begin inline asm
	prmt.b32 %r5343, %r5343, 0, 0xba98;
	// end inline asm
	xor.b32  	%r17555, %r5343, 2139062143;
	not.b32 	%r17556, %r5341;
	and.b32  	%r17557, %r17553, %r17556;
	and.b32  	%r17558, %r17555, %r5341;
	or.b32  	%r5374, %r17557, %r17558;
	ld.shared.u32 	%r17559, [%r9442+28];
	shr.s32 	%r17560, %r17559, %r9416;
	and.b32  	%r5347, %r17560, 50529027;
	ld.shared.u32 	%r17561, [%r9447+28];
	shr.s32 	%r17562, %r17561, %r9449;
	shl.b32 	%r17563, %r17562, 2;
	and.b32  	%r17564, %r17563, 67372036;
	or.b32  	%r17565, %r17564, %r5347;
	sub.s32 	%r17566, %r5347, %r17564;
	add.s32 	%r17567, %r17566, -2139062144;
	xor.b32  	%r17568, %r17567, -2139062144;
	xor.b32  	%r17569, %r17567, %r5347;
	and.b32  	%r5345, %r17569, %r17565;
	// begin inline asm
	prmt.b32 %r5345, %r5345, 0, 0xba98;
	// end inline asm
	// begin inline asm
	prmt.b32 %r5347, %r5347, 0, 0xba98;
	// end inline asm
	xor.b32  	%r17570, %r5347, 2139062143;
	not.b32 	%r17571, %r5345;
	and.b32  	%r17572, %r17568, %r17571;
	and.b32  	%r17573, %r17570, %r5345;
	or.b32  	%r5378, %r17572, %r17573;
	ld.shared.u32 	%r5351, [%r9576+8192];
	// begin inline asm
	dp4a.s32.s32 %r5349, %r5350, %r5351, %r9400;
	// end inline asm
	ld.shared.u32 	%r5355, [%r9576+8196];
	// begin inline asm
	dp4a.s32.s32 %r5353, %r5354, %r5355, %r5349;
	// end inline asm
	ld.shared.u32 	%r5359, [%r9576+8200];
	// begin inline asm
	dp4a.s32.s32 %r5357, %r5358, %r5359, %r5353;
	// end inline asm
	ld.shared.u32 	%r5363, [%r9576+8204];
	// begin inline asm
	dp4a.s32.s32 %r5361, %r5362, %r5363, %r5357;
	// end inline asm
	ld.shared.s8 	%r17574, [%r9577];
	mul.lo.s32 	%r17575, %r5361, %r17574;
	ld.shared.u32 	%r5367, [%r9576+8208];
	// begin inline asm
	dp4a.s32.s32 %r5365, %r5366, %r5367, %r9400;
	// end inline asm
	ld.shared.u32 	%r5371, [%r9576+8212];
	// begin inline asm
	dp4a.s32.s32 %r5369, %r5370, %r5371, %r5365;
	// end inline asm
	ld.shared.u32 	%r5375, [%r9576+8216];
	// begin inline asm
	dp4a.s32.s32 %r5373, %r5374, %r5375, %r5369;
	// end inline asm
	ld.shared.u32 	%r5379, [%r9576+8220];
	// begin inline asm
	dp4a.s32.s32 %r5377, %r5378, %r5379, %r5373;
	// end inline asm
	ld.shared.s8 	%r17576, [%r9577+1];
	mad.lo.s32 	%r17577, %r5377, %r17576, %r17575;
	ld.shared.f32 	%f1001, [%r9573];
	ld.shared.f32 	%f1002, [%r9426+1024];
	mul.f32 	%f1003, %f1001, %f1002;
	cvt.rn.f32.s32 	%f1004, %r17577;
	fma.rn.f32 	%f1848, %f1003, %f1004, %f1848;
	ld.shared.u32 	%r17578, [%r9442+4224];
	shr.s32 	%r17579, %r17578, %r9416;
	and.b32  	%r5383, %r17579, 50529027;
	ld.shared.u32 	%r17580, [%r9596];
	shr.s32 	%r17581, %r17580, %r9449;
	shl.b32 	%r17582, %r17581, 2;
	and.b32  	%r17583, %r17582, 67372036;
	or.b32  	%r17584, %r17583, %r5383;
	sub.s32 	%r17585, %r5383, %r17583;
	add.s32 	%r17586, %r17585, -2139062144;
	xor.b32  	%r17587, %r17586, -2139062144;
	xor.b32  	%r17588, %r17586, %r5383;
	and.b32  	%r5381, %r17588, %r17584;
	// begin inline asm
	prmt.b32 %r5381, %r5381, 0, 0xba98;
	// end inline asm
	// begin inline asm
	prmt.b32 %r5383, %r5383, 0, 0xba98;
	// end inline asm
	xor.b32  	%r17589, %r5383, 2139062143;
	not.b32 	%r17590, %r5381;
	and.b32  	%r17591, %r17587, %r17590;
	and.b32  	%r17592, %r17589, %r5381;
	or.b32  	%r5414, %r17591, %r17592;
	ld.shared.u32 	%r17593, [%r9442+4228];
	shr.s32 	%r17594, %r17593, %r9416;
	and.b32  	%r5387, %r17594, 50529027;
	ld.shared.u32 	%r17595, [%r9596+4];
	shr.s32 	%r17596, %r17595, %r9449;
	shl.b32 	%r17597, %r17596, 2;
	and.b32  	%r17598, %r17597, 67372036;
	or.b32  	%r17599, %r17598, %r5387;
	sub.s32 	%r17600, %r5387, %r17598;
	add.s32 	%r17601, %r17600, -2139062144;
	xor.b32  	%r17602, %r17601, -2139062144;
	xor.b32  	%r17603, %r17601, %r5387;
	and.b32  	%r5385, %r17603, %r17599;
	// begin inline asm
	prmt.b32 %r5385, %r5385, 0, 0xba98;
	// end inline asm
	// begin inline asm
	prmt.b32 %r5387, %r5387, 0, 0xba98;
	// end inline asm
	xor.b32  	%r17604, %r5387, 2139062143;
	not.b32 	%r17605, %r5385;
	and.b32  	%r17606, %r17602, %r17605;
	and.b32  	%r17607, %r17604, %r5385;
	or.b32  	%r5418, %r17606, %r17607;
	ld.shared.u32 	%r17608, [%r9442+4232];
	shr.s32 	%r17609, %r17608, %r9416;
	and.b32  	%r5391, %r17609, 50529027;
	ld.shared.u32 	%r17610, [%r9596+8];
	shr.s32 	%r17611, %r17610, %r9449;
	shl.b32 	%r17612, %r17611, 2;
	and.b32  	%r17613, %r17612, 67372036;
	or.b32  	%r17614, %r17613, %r5391;
	sub.s32 	%r17615, %r5391, %r17613;
	add.s32 	%r17616, %r17615, -2139062144;
	xor.b32  	%r17617, %r17616, -2139062144;
	xor.b32  	%r17618, %r17616, %r5391;
	and.b32  	%r5389, %r17618, %r17614;
	// begin inline asm
	prmt.b32 %r5389, %r5389, 0, 0xba98;
	// end inline asm
	// begin inline asm
	prmt.b32 %r5391, %r5391, 0, 0xba98;
	// end inline asm
	xor.b32  	%r17619, %r5391, 2139062143;
	not.b32 	%r17620, %r5389;
	and.b32  	%r17621, %r17617, %r17620;
	and.b32  	%r17622, %r17619, %r5389;
	or.b32  	%r5422, %r17621, %r17622;
	ld.shared.u32 	%r17623, [%r9442+4236];
	shr.s32 	%r17624, %r17623, %r9416;
	and.b32  	%r5395, %r17624, 50529027;
	ld.shared.u32 	%r17625, [%r9596+12];
	shr.s32 	%r17626, %r17625, %r9449;
	shl.b32 	%r17627, %r17626, 2;
	and.b32  	%r17628, %r17627, 67372036;
	or.b32  	%r17629, %r17628, %r5395;
	sub.s32 	%r17630, %r5395, %r17628;
	add.s32 	%r17631, %r17630, -2139062144;
	xor.b32  	%r17632, %r17631, -2139062144;
	xor.b32  	%r17633, %r17631, %r5395;
	and.b32  	%r5393, %r17633, %r17629;
	// begin inline asm
	prmt.b32 %r5393, %r5393, 0, 0xba98;
	// end inline asm
	// begin inline asm
	prmt.b32 %r5395, %r5395, 0, 0xba98;
	// end inline asm
	xor.b32  	%r17634, %r5395, 2139062143;
	not.b32 	%r17635, %r5393;
	and.b32  	%r17636, %r17632, %r17635;
	and.b32  	%r17637, %r17634, %r5393;
	or.b32  	%r5426, %r17636, %r17637;
	ld.shared.u32 	%r17638, [%r9442+4240];
	shr.s32 	%r17639, %r17638, %r9416;
	and.b32  	%r5399, %r17639, 50529027;
	ld.shared.u32 	%r17640, [%r9596+16];
	shr.s32 	%r17641, %r17640, %r9449;
	shl.b32 	%r17642, %r17641, 2;
	and.b32  	%r17643, %r17642, 67372036;
	or.b32  	%r17644, %r17643, %r5399;
	sub.s32 	%r17645, %r5399, %r17643;
	add.s32 	%r17646, %r17645, -2139062144;
	xor.b32  	%r17647, %r17646, -2139062144;
	xor.b32  	%r17648, %r17646, %r5399;
	and.b32  	%r5397, %r17648, %r17644;
	// begin inline asm
	prmt.b32 %r5397, %r5397, 0, 0xba98;
	// end inline asm
	// begin inline asm
	prmt.b32 %r5399, %r5399, 0, 0xba98;
	// end inline asm
	xor.b32  	%r17649, %r5399, 2139062143;
	not.b32 	%r17650, %r5397;
	and.b32  	%r17651, %r17647, %r17650;
	and.b32  	%r17652, %r17649, %r5397;
	or.b32  	%r5430, %r17651, %r17652;
	ld.shared.u32 	%r17653, [%r9442+4244];
	shr.s32 	%r17654, %r17653, %r9416;
	and.b32  	%r5403, %r17654, 50529027;
	ld.shared.u32 	%r17655, [%r9596+20];
	shr.s32 	%r17656, %r17655, %r9449;
	shl.b32 	%r17657, %r17656, 2;
	and.b32  	%r17658, %r17657, 67372036;
	or.b32  	%r17659, %r17658, %r5403;
	sub.s32 	%r17660, %r5403, %r17658;
	add.s32 	%r17661, %r17660, -2139062144;
	xor.b32  	%r17662, %r17661, -2139062144;
	xor.b32  	%r17663, %r17661, %r5403;
	and.b32  	%r5401, %r17663, %r17659;
	// begin inline asm
	prmt.b32 %r5401, %r5401, 0, 0xba98;
	// end inline asm
	// begin inline asm
	prmt.b32 %r5403, %r5403, 0, 0xba98;
	// end inline asm
	xor.b32  	%r17664, %r5403, 2139062143;
	not.b32 	%r17665, %r5401;
	and.b32  	%r17666, %r17662, %r17665;
	and.b32  	%r17667, %r17664, %r5401;
	or.b32  	%r5434, %r17666, %r17667;
	ld.shared.u32 	%r17668, [%r9442+4248];
	shr.s32 	%r17669, %r17668, %r9416;
	and.b32  	%r5407, %r17669, 50529027;
	ld.shared.u32 	%r17670, [%r9596+24];
	shr.s32 	%r17671, %r17670, %r9449;
	shl.b32 	%r17672, %r17671, 2;
	and.b32  	%r17673, %r17672, 67372036;
	or.b32  	%r17674, %r17673, %r5407;
	sub.s32 	%r17675, %r5407, %r17673;
	add.s32 	%r17676, %r17675, -2139062144;
	xor.b32  	%r17677, %r17676, -2139062144;
	xor.b32  	%r17678, %r17676, %r5407;
	and.b32  	%r5405, %r17678, %r17674;
	// begin inline asm
	prmt.b32 %r5405, %r5405, 0, 0xba98;
	// end inline asm
	// begin inline asm
	prmt.b32 %r5407, %r5407, 0, 0xba98;
	// end inline asm
	xor.b32  	%r17679, %r5407, 2139062143;
	not.b32 	%r17680, %r5405;
	and.b32  	%r17681, %r17677, %r17680;
	and.b32  	%r17682, %r17679, %r5405;
	or.b32  	%r5438, %r17681, %r17682;
	ld.shared.u32 	%r17683, [%r9442+4252];
	shr.s32 	%r17684, %r17683, %r9416;
	and.b32  	%r5411, %r17684, 50529027;
	ld.shared.u32 	%r17685, [%r9596+28];
	shr.s32 	%r17686, %r17685, %r9449;
	shl.b32 	%r17687, %r17686, 2;
	and.b32  	%r17688, %r17687, 67372036;
	or.b32  	%r17689, %r17688, %r5411;
	sub.s32 	%r17690, %r5411, %r17688;
	add.s32 	%r17691, %r17690, -2139062144;
	xor.b32  	%r17692, %r17691, -2139062144;
	xor.b32  	%r17693, %r17691, %r5411;
	and.b32  	%r5409, %r17693, %r17689;
	// begin inline asm
	prmt.b32 %r5409, %r5409, 0, 0xba98;
	// end inline asm
	// begin inline asm
	prmt.b32 %r5411, %r5411, 0, 0xba98;
	// end inline asm
	xor.b32  	%r17694, %r5411, 2139062143;
	not.b32 	%r17695, %r5409;
	and.b32  	%r17696, %r17692, %r17695;
	and.b32  	%r17697, %r17694, %r5409;
	or.b32  	%r5442, %r17696, %r17697;
	ld.shared.u32 	%r5415, [%r9576+8192];
	// begin inline asm
	dp4a.s32.s32 %r5413, %r5414, %r5415, %r9400;
	// end inline asm
	ld.shared.u32 	%r5419, [%r9576+8196];
	// begin inline asm
	dp4a.s32.s32 %r5417, %r5418, %r5419, %r5413;
	// end inline asm
	ld.shared.u32 	%r5423, [%r9576+8200];
	// begin inline asm
	dp4a.s32.s32 %r5421, %r5422, %r5423, %r5417;
	// end inline asm
	ld.shared.u32 	%r5427, [%r9576+8204];
	// begin inline asm
	dp4a.s32.s32 %r5425, %r5426, %r5427, %r5421;
	// end inline asm
	ld.shared.s8 	%r17698, [%r9721];
	mul.lo.s32 	%r17699, %r5425, %r17698;
	ld.shared.u32 	%r5431, [%r9576+8208];
	// begin inline asm
	dp4a.s32.s32 %r5429, %r5430, %r5431, %r9400;
	// end inline asm
	ld.shared.u32 	%r5435, [%r9576+8212];
	// begin inline asm
	dp4a.s32.s32 %r5433, %r5434, %r5435, %r5429;
	// end inline asm
	ld.shared.u32 	%r5439, [%r9576+8216];
	// begin inline asm
	dp4a.s32.s32 %r5437, %r5438, %r5439, %r5433;
	// end inline asm
	ld.shared.u32 	%r5443, [%r9576+8220];
	// begin inline asm
	dp4a.s32.s32 %r5441, %r5442, %r5443, %r5437;
	// end inline asm
	ld.shared.s8 	%r17700, [%r9721+1];
	mad.lo.s32 	%r17701, %r5441, %r17700, %r17699;
	ld.shared.f32 	%f1005, [%r9720];
	mul.f32 	%f1006, %f1005, %f1002;
	cvt.rn.f32.s32 	%f1007, %r17701;
	fma.rn.f32 	%f1816, %f1006, %f1007, %f1816;
	ld.shared.u32 	%r17702, [%r9442+8448];
	shr.s32 	%r17703, %r17702, %r9416;
	and.b32  	%r5447, %r17703, 50529027;
	ld.shared.u32 	%r17704, [%r9740];
	shr.s32 	%r17705, %r17704, %r9449;
	shl.b32 	%r17706, %r17705, 2;
	and.b32  	%r17707, %r17706, 67372036;
	or.b32  	%r17708, %r17707, %r5447;
	sub.s32 	%r17709, %r5447, %r17707;
	add.s32 	%r17710, %r17709, -2139062144;
	xor.b32  	%r17711, %r17710, -2139062144;
	xor.b32  	%r17712, %r17710, %r5447;
	and.b32  	%r5445, %r17712, %r17708;
	// begin inline asm
	prmt.b32 %r5445, %r5445, 0, 0xba98;
	// end inline asm
	// begin inline asm
	prmt.b32 %r5447, %r5447, 0, 0xba98;
	// end inline asm
	xor.b32  	%r17713, %r5447, 2139062143;
	not.b32 	%r17714, %r5445;
	and.b32  	%r17715, %r17711, %r17714;
	and.b32  	%r17716, %r17713, %r5445;
	or.b32  	%r5478, %r17715, %r17716;
	ld.shared.u32 	%r17717, [%r9442+8452];
	shr.s32 	%r17718, %r17717, %r9416;
	and.b32  	%r5451, %r17718, 50529027;
	ld.shared.u32 	%r17719, [%r9740+4];
	shr.s32 	%r17720, %r17719, %r9449;
	shl.b32 	%r17721, %r17720, 2;
	and.b32  	%r17722, %r17721, 67372036;
	or.b32  	%r17723, %r17722, %r5451;
	sub.s32 	%r17724, %r5451, %r17722;
	add.s32 	%r17725, %r17724, -2139062144;
	xor.b32  	%r17726, %r17725, -2139062144;
	xor.b32  	%r17727, %r17725, %r5451;
	and.b32  	%r5449, %r17727, %r17723;
	// begin inline asm
	prmt.b32 %r5449, %r5449, 0, 0xba98;
	// end inline asm
	// begin inline asm
	prmt.b32 %r5451, %r5451, 0, 0xba98;
	// end inline asm
	xor.b32  	%r17728, %r5451, 2139062143;
	not.b32 	%r17729, %r5449;
	and.b32  	%r17730, %r17726, %r17729;
	and.b32  	%r17731, %r17728, %r5449;
	or.b32  	%r5482, %r17730, %r17731;
	ld.shared.u32 	%r17732, [%r9442+8456];
	shr.s32 	%r17733, %r17732, %r9416;
	and.b32  	%r5455, %r17733, 50529027;
	ld.shared.u32 	%r17734, [%r9740+8];
	shr.s32 	%r17735, %r17734, %r9449;
	shl.b32 	%r17736, %r17735, 2;
	and.b32  	%r17737, %r17736, 67372036;
	or.b32  	%r17738, %r17737, %r5455;
	sub.s32 	%r17739, %r5455, %r17737;
	add.s32 	%r17740, %r17739, -2139062144;
	xor.b32  	%r17741, %r17740, -2139062144;
	xor.b32  	%r17742, %r17740, %r5455;
	and.b32  	%r5453, %r17742, %r17738;
	// begin inline asm
	prmt.b32 %r5453, %r5453, 0, 0xba98;
	// end inline asm
	// begin inline asm
	prmt.b32 %r5455, %r5455, 0, 0xba98;
	// end inline asm
	xor.b32  	%r17743, %r5455, 2139062143;
	not.b32 	%r17744, %r5453;
	and.b32  	%r17745, %r17741, %r17744;
	and.b32  	%r17746, %r17743, %r5453;
	or.b32  	%r5486, %r17745, %r17746;
	ld.shared.u32 	%r17747, [%r9442+8460];
	shr.s32 	%r17748, %r17747, %r9416;
	and.b32  	%r5459, %r17748, 50529027;
	ld.shared.u32 	%r17749, [%r9740+12];
	shr.s32 	%r17750, %r17749, %r9449;
	shl.b32 	%r17751, %r17750, 2;
	and.b32  	%r17752, %r17751, 67372036;
	or.b32  	%r17753, %r17752, %r5459;
	sub.s32 	%r17754, %r5459, %r17752;
	add.s32 	%r17755, %r17754, -2139062144;
	xor.b32  	%r17756, %r17755, -2139062144;
	xor.b32  	%r17757, %r17755, %r5459;
	and.b32  	%r5457, %r17757, %r17753;
	// begin inline asm
	prmt.b32 %r5457, %r5457, 0, 0xba98;
	// end inline asm
	// begin inline asm
	prmt.b32 %r5459, %r5459, 0, 0xba98;
	// end inline asm
	xor.b32  	%r17758, %r5459, 2139062143;
	not.b32 	%r17759, %r5457;
	and.b32  	%r17760, %r17756, %r17759;
	and.b32  	%r17761, %r17758, %r5457;
	or.b32  	%r5490, %r17760, %r17761;
	ld.shared.u32 	%r17762, [%r9442+8464];
	shr.s32 	%r17763, %r17762, %r9416;
	and.b32  	%r5463, %r17763, 50529027;
	ld.shared.u32 	%r17764, [%r9740+16];
	shr.s32 	%r17765, %r17764, %r9449;
	shl.b32 	%r17766, %r17765, 2;
	and.b32  	%r17767, %r17766, 67372036;
	or.b32  	%r17768, %r17767, %r5463;
	sub.s32 	%r17769, %r5463, %r17767;
	add.s32 	%r17770, %r17769, -2139062144;
	xor.b32  	%r17771, %r17770, -2139062144;
	xor.b32  	%r17772, %r17770, %r5463;
	and.b32  	%r5461, %r17772, %r17768;
	// begin inline asm
	prmt.b32 %r5461, %r5461, 0, 0xba98;
	// end inline asm
	// begin inline asm
	prmt.b32 %r5463, %r5463, 0, 0xba98;
	// end inline asm
	xor.b32  	%r17773, %r5463, 2139062143;
	not.b32 	%r17774, %r5461;
	and.b32  	%r17775, %r17771, %r17774;
	and.b32  	%r17776, %r17773, %r5461;
	or.b32  	%r5494, %r17775, %r17776;
	ld.shared.u32 	%r17777, [%r9442+8468];
	shr.s32 	%r17778, %r17777, %r9416;
	and.b32  	%r5467, %r17778, 50529027;
	ld.shared.u32 	%r17779, [%r9740+20];
	shr.s32 	%r17780, %r17779, %r9449;
	shl.b32 	%r17781, %r17780, 2;
	and.b32  	%r17782, %r17781, 67372036;
	or.b32  	%r17783, %r17782, %r5467;
	sub.s32 	%r17784, %r5467, %r17782;
	add.s32 	%r17785, %r17784, -2139062144;
	xor.b32  	%r17786, %r17785, -2139062144;
	xor.b32  	%r17787, %r17785, %r5467;
	and.b32  	%r5465, %r17787, %r17783;
	// begin inline asm
	prmt.b32 %r5465, %r5465, 0, 0xba98;
	// end inline asm
	// begin inline asm
	prmt.b32 %r5467, %r5467, 0, 0xba98;
	// end inline asm
	xor.b32  	%r17788, %r5467, 2139062143;
	not.b32 	%r17789, %r5465;
	and.b32  	%r17790, %r17786, %r17789;
	and.b32  	%r17791, %r17788, %r5465;
	or.b32  	%r5498, %r17790, %r17791;
	ld.shared.u32 	%r17792, [%r9442+8472];
	shr.s32 	%r17793, %r17792, %r9416;
	and.b32  	%r5471, %r17793, 50529027;
	ld.shared.u32 	%r17794, [%r9740+24];
	shr.s32 	%r17795, %r17794, %r9449;
	shl.b32 	%r17796, %r17795, 2;
	and.b32  	%r17797, %r17796, 67372036;
	or.b32  	%r17798, %r17797, %r5471;
	sub.s32 	%r17799, %r5471, %r17797;
	add.s32 	%r17800, %r17799, -2139062144;
	xor.b32  	%r17801, %r17800, -2139062144;
	xor.b32  	%r17802, %r17800, %r5471;
	and.b32  	%r5469, %r17802, %r17798;
	// begin inline asm
	prmt.b32 %r5469, %r5469, 0, 0xba98;
	// end inline asm
	// begin inline asm
	prmt.b32 %r5471, %r5471, 0, 0xba98;
	// end inline asm
	xor.b32  	%r17803, %r5471, 2139062143;
	not.b32 	%r17804, %r5469;
	and.b32  	%r17805, %r17801, %r17804;
	and.b32  	%r17806, %r17803, %r5469;
	or.b32  	%r5502, %r17805, %r17806;
	ld.shared.u32 	%r17807, [%r9442+8476];
	shr.s32 	%r17808, %r17807, %r9416;
	and.b32  	%r5475, %r17808, 50529027;
	ld.shared.u32 	%r17809, [%r9740+28];
	shr.s32 	%r17810, %r17809, %r9449;
	shl.b32 	%r17811, %r17810, 2;
	and.b32  	%r17812, %r17811, 67372036;
	or.b32  	%r17813, %r17812, %r5475;
	sub.s32 	%r17814, %r5475, %r17812;
	add.s32 	%r17815, %r17814, -2139062144;
	xor.b32  	%r17816, %r17815, -2139062144;
	xor.b32  	%r17817, %r17815, %r5475;
	and.b32  	%r5473, %r17817, %r17813;
	// begin inline asm
	prmt.b32 %r5473, %r5473, 0, 0xba98;
	// end inline asm
	// begin inline asm
	prmt.b32 %r5475, %r5475, 0, 0xba98;
	// end inline asm
	xor.b32  	%r17818, %r5475, 2139062143;
	not.b32 	%r17819, %r5473;
	and.b32  	%r17820, %r17816, %r17819;
	and.b32  	%r17821, %r17818, %r5473;
	or.b32  	%r5506, %r17820, %r17821;
	ld.shared.u32 	%r5479, [%r9576+8192];
	// begin inline asm
	dp4a.s32.s32 %r5477, %r5478, %r5479, %r9400;
	// end inline asm
	ld.shared.u32 	%r5483, [%r9576+8196];
	// begin inline asm
	dp4a.s32.s32 %r5481, %r5482, %r5483, %r5477;
	// end inline asm
	ld.shared.u32 	%r5487, [%r9576+8200];
	// begin inline asm
	dp4a.s32.s32 %r5485, %r5486, %r5487, %r5481;
	// end inline asm
	ld.shared.u32 	%r5491, [%r9576+8204];
	// begin inline asm
	dp4a.s32.s32 %r5489, %r5490, %r5491, %r5485;
	// end inline asm
	ld.shared.s8 	%r17822, [%r9865];
	mul.lo.s32 	%r17823, %r5489, %r17822;
	ld.shared.u32 	%r5495, [%r9576+8208];
	// begin inline asm
	dp4a.s32.s32 %r5493, %r5494, %r5495, %r9400;
	// end inline asm
	ld.shared.u32 	%r5499, [%r9576+8212];
	// begin inline asm
	dp4a.s32.s32 %r5497, %r5498, %r5499, %r5493;
	// end inline asm
	ld.shared.u32 	%r5503, [%r9576+8216];
	// begin inline asm
	dp4a.s32.s32 %r5501, %r5502, %r5503, %r5497;
	// end inline asm
	ld.shared.u32 	%r5507, [%r9576+8220];
	// begin inline asm
	dp4a.s32.s32 %r5505, %r5506, %r5507, %r5501;
	// end inline asm
	ld.shared.s8 	%r17824, [%r9865+1];
	mad.lo.s32 	%r17825, %r5505, %r17824, %r17823;
	ld.shared.f32 	%f1008, [%r9864];
	ld.shared.f32 	%f1009, [%r9426+1024];
	mul.f32 	%f1010, %f1008, %f1009;
	cvt.rn.f32.s32 	%f1011, %r17825;
	fma.rn.f32 	%f1784, %f1010, %f1011, %f1784;
	ld.shared.u32 	%r17826, [%r9442+12672];
	shr.s32 	%r17827, %r17826, %r9416;
	and.b32  	%r5511, %r17827, 50529027;
	ld.shared.u32 	%r17828, [%r9884];
	shr.s32 	%r17829, %r17828, %r9449;
	shl.b32 	%r17830, %r17829, 2;
	and.b32  	%r17831, %r17830, 67372036;
	or.b32  	%r17832, %r17831, %r5511;
	sub.s32 	%r17833, %r5511, %r17831;
	add.s32 	%r17834, %r17833, -2139062144;
	xor.b32  	%r17835, %r17834, -2139062144;
	xor.b32  	%r17836, %r17834, %r5511;
	and.b32  	%r5509, %r17836, %r17832;
	// begin inline asm
	prmt.b32 %r5509, %r5509, 0, 0xba98;
	// end inline asm
	// begin inline asm
	prmt.b32 %r5511, %r5511, 0, 0xba98;
	// end inline asm
	xor.b32  	%r17837, %r5511, 2139062143;
	not.b32 	%r17838, %r5509;
	and.b32  	%r17839, %r17835, %r17838;
	and.b32  	%r17840, %r17837, %r5509;
	or.b32  	%r5542, %r17839, %r17840;
	ld.shared.u32 	%r17841, [%r9442+12676];
	shr.s32 	%r17842, %r17841, %r9416;
	and.b32  	%r5515, %r17842, 50529027;
	ld.shared.u32 	%r17843, [%r9884+4];
	shr.s32 	%r17844, %r17843, %r9449;
	shl.b32 	%r17845, %r17844, 2;
	and.b32  	%r17846, %r17845, 67372036;
	or.b32  	%r17847, %r17846, %r5515;
	sub.s32 	%r17848, %r5515, %r17846;
	add.s32 	%r17849, %r17848, -2139062144;
	xor.b32  	%r17850, %r17849, -2139062144;
	xor.b32  	%r17851, %r17849, %r5515;
	and.b32  	%r5513, %r17851, %r17847;
	// begin inline asm
	prmt.b32 %r5513, %r5513, 0, 0xba98;
	// end inline asm
	// begin inline asm
	prmt.b32 %r5515, %r5515, 0, 0xba98;
	// end inline asm
	xor.b32  	%r17852, %r5515, 2139062143;
	not.b32 	%r17853, %r5513;
	and.b32  	%r17854, %r17850, %r17853;
	and.b32  	%r17855, %r17852, %r5513;
	or.b32  	%r5546, %r17854, %r17855;
	ld.shared.u32 	%r17856, [%r9442+12680];
	shr.s32 	%r17857, %r17856, %r9416;
	and.b32  	%r5519, %r17857, 50529027;
	ld.shared.u32 	%r17858, [%r9884+8];
	shr.s32 	%r17859, %r17858, %r9449;
	shl.b32 	%r17860, %r17859, 2;
	and.b32  	%r17861, %r17860, 67372036;
	or.b32  	%r17862, %r17861, %r5519;
	sub.s32 	%r17863, %r5519, %r17861;
	add.s32 	%r17864, %r17863, -2139062144;
	xor.b32  	%r17865, %r17864, -2139062144;
	xor.b32  	%r17866, %r17864, %r5519;
	and.b32  	%r5517, %r17866, %r17862;
	// begin inline asm
	prmt.b32 %r5517, %r5517, 0, 0xba98;
	// end inline asm
	// begin inline asm
	prmt.b32 %r5519, %r5519, 0, 0xba98;
	// end inline asm
	xor.b32  	%r17867, %r5519, 2139062143;
	not.b32 	%r17868, %r5517;
	and.b32  	%r17869, %r17865, %r17868;
	and.b32  	%r17870, %r17867, %r5517;
	or.b32  	%r5550, %r17869, %r17870;
	ld.shared.u32 	%r17871, [%r9442+12684];
	shr.s32 	%r17872, %r17871, %r9416;
	and.b32  	%r5523, %r17872, 50529027;
	ld.shared.u32 	%r17873, [%r9884+12];
	shr.s32 	%r17874, %r17873, %r9449;
	shl.b32 	%r17875, %r17874, 2;
	and.b32  	%r17876, %r17875, 67372036;
	or.b32  	%r17877, %r17876, %r5523;
	sub.s32 	%r17878, %r5523, %r17876;
	add.s32 	%r17879, %r17878, -2139062144;
	xor.b32  	%r17880, %r17879, -2139062144;
	xor.b32  	%r17881, %r17879, %r5523;
	and.b32  	%r5521, %r17881, %r17877;
	// begin inline asm
	prmt.b32 %r5521, %r5521, 0, 0xba98;
	// end inline asm
	// begin inline asm
	prmt.b32 %r5523, %r5523, 0, 0xba98;
	// end inline asm
	xor.b32  	%r17882, %r5523, 2139062143;
	not.b32 	%r17883, %r5521;
	and.b32  	%r17884, %r17880, %r17883;
	and.b32  	%r17885, %r17882, %r5521;
	or.b32  	%r5554, %r17884, %r17885;
	ld.shared.u32 	%r17886, [%r9442+12688];
	shr.s32 	%r17887, %r17886, %r9416;
	and.b32  	%r5527, %r17887, 50529027;
	ld.shared.u32 	%r17888, [%r9884+16];
	shr.s32 	%r17889, %r17888, %r9449;
	shl.b32 	%r17890, %r17889, 2;
	and.b32  	%r17891, %r17890, 67372036;
	or.b32  	%r17892, %r17891, %r5527;
	sub.s32 	%r17893, %r5527, %r17891;
	add.s32 	%r17894, %r17893, -2139062144;
	xor.b32  	%r17895, %r17894, -2139062144;
	xor.b32  	%r17896, %r17894, %r5527;
	and.b32  	%r5525, %r17896, %r17892;
	// begin inline asm
	prmt.b32 %r5525, %r5525, 0, 0xba98;
	// end inline asm
	// begin inline asm
	prmt.b32 %r5527, %r5527, 0, 0xba98;
	// end inline asm
	xor.b32  	%r17897, %r5527, 2139062143;
	not.b32 	%r17898, %r5525;
	and.b32  	%r17899, %r17895, %r17898;
	and.b32  	%r17900, %r17897, %r5525;
	or.b32  	%r5558, %r17899, %r17900;
	ld.shared.u32 	%r17901, [%r9442+12692];
	shr.s32 	%r17902, %r17901, %r9416;
	and.b32  	%r5531, %r17902, 50529027;
	ld.shared.u32 	%r17903, [%r9884+20];
	shr.s32 	%r17904, %r17903, %r9449;
	shl.b32 	%r17905, %r17904, 2;
	and.b32  	%r17906, %r17905, 67372036;
	or.b32  	%r17907, %r17906, %r5531;
	sub.s32 	%r17908, %r5531, %r17906;
	add.s32 	%r17909, %r17908, -2139062144;
	xor.b32  	%r17910, %r17909, -2139062144;
	xor.b32  	%r17911, %r17909, %r5531;
	and.b32  	%r5529, %r17911, %r17907;
	// begin inline asm
	prmt.b32 %r5529, %r5529, 0, 0xba98;
	// end inline asm
	// begin inline asm
	prmt.b32 %r5531, %r5531, 0, 0xba98;
	// end inline asm
	xor.b32  	%r17912, %r5531, 2139062143;
	not.b32 	%r17913, %r5529;
	and.b32  	%r17914, %r17910, %r17913;
	and.b32  	%r17915, %r17912, %r5529;
	or.b32  	%r5562, %r17914, %r17915;
	ld.shared.u32 	%r17916, [%r9442+12696];
	shr.s32 	%r17917, %r17916, %r9416;
	and.b32  	%r5535, %r17917, 50529027;
	ld.shared.u32 	%r17918, [%r9884+24];
	shr.s32 	%r17919, %r17918, %r9449;
	shl.b32 	%r17920, %r17919, 2;
	and.b32  	%r17921, %r17920, 67372036;
	or.b32  	%r17922, %r17921, %r5535;
	sub.s32 	%r17923, %r5535, %r17921;
	add.s32 	%r17924, %r17923, -2139062144;
	xor.b32  	%r17925, %r17924, -2139062144;
	xor.b32  	%r17926, %r17924, %r5535;
	and.b32  	%r5533, %r17926, %r17922;
	// begin inline asm
	prmt.b32 %r5533, %r5533, 0, 0xba98;
	// end inline asm
	// begin inline asm
	prmt.b32 %r5535, %r5535, 0, 0xba98;
	// end inline asm
	xor.b32  	%r17927, %r5535, 2139062143;
	not.b32 	%r17928, %r5533;
	and.b32  	%r17929, %r17925, %r17928;
	and.b32  	%r17930, %r17927, %r5533;
	or.b32  	%r5566, %r17929, %r17930;
	ld.shared.u32 	%r17931, [%r9442+12700];
	shr.s32 	%r17932, %r17931, %r9416;
	and.b32  	%r5539, %r17932, 50529027;
	ld.shared.u32 	%r17933, [%r9884+28];
	shr.s32 	%r17934, %r17933, %r9449;
	shl.b32 	%r17935, %r17934, 2;
	and.b32  	%r17936, %r17935, 67372036;
	or.b32  	%r17937, %r17936, %r5539;
	sub.s32 	%r17938, %r5539, %r17936;
	add.s32 	%r17939, %r17938, -2139062144;
	xor.b32  	%r17940, %r17939, -2139062144;
	xor.b32  	%r17941, %r17939, %r5539;
	and.b32  	%r5537, %r17941, %r17937;
	// begin inline asm
	prmt.b32 %r5537, %r5537, 0, 0xba98;
	// end inline asm
	// begin inline asm
	prmt.b32 %r5539, %r5539, 0, 0xba98;
	// end inline asm
	xor.b32  	%r17942, %r5539, 2139062143;
	not.b32 	%r17943, %r5537;
	and.b32  	%r17944, %r17940, %r17943;
	and.b32  	%r17945, %r17942, %r5537;
	or.b32  	%r5570, %r17944, %r17945;
	ld.shared.u32 	%r5543, [%r9576+8192];
	// begin inline asm
	dp4a.s32.s32 %r5541, %r5542, %r5543, %r9400;
	// end inline asm
	ld.shared.u32 	%r5547, [%r9576+8196];
	// begin inline asm
	dp4a.s32.s32 %r5545, %r5546, %r5547, %r5541;
	// end inline asm
	ld.shared.u32 	%r5551, [%r9576+8200];
	// begin inline asm
	dp4a.s32.s32 %r5549, %r5550, %r5551, %r5545;
	// end inline asm
	ld.shared.u32 	%r5555, [%r9576+8204];
	// begin inline asm
	dp4a.s32.s32 %r5553, %r5554, %r5555, %r5549;
	// end inline asm
	ld.shared.s8 	%r17946, [%r10009];
	mul.lo.s32 	%r17947, %r5553, %r17946;
	ld.shared.u32 	%r5559, [%r9576+8208];
	// begin inline asm
	dp4a.s32.s32 %r5557, %r5558, %r5559, %r9400;
	// end inline asm
	ld.shared.u32 	%r5563, [%r9576+8212];
	// begin inline asm
	dp4a.s32.s32 %r5561, %r5562, %r5563, %r5557;
	// end inline asm
	ld.shared.u32 	%r5567, [%r9576+8216];
	// begin inline asm
	dp4a.s32.s32 %r5565, %r5566, %r5567, %r5561;
	// end inline asm
	ld.shared.u32 	%r5571, [%r9576+8220];
	// begin inline asm
	dp4a.s32.s32 %r5569, %r5570, %r5571, %r5565;
	// end inline asm
	ld.shared.s8 	%r17948, [%r10009+1];
	mad.lo.s32 	%r17949, %r5569, %r17948, %r17947;
	ld.shared.f32 	%f1012, [%r10008];
	mul.f32 	%f1013, %f1012, %f1009;
	cvt.rn.f32.s32 	%f1014, %r17949;
	fma.rn.f32 	%f1752, %f1013, %f1014, %f1752;
	ld.shared.u32 	%r17950, [%r9442];
	shr.s32 	%r17951, %r17950, %r9416;
	and.b32  	%r5575, %r17951, 50529027;
	ld.shared.u32 	%r17952, [%r9447];
	shr.s32 	%r17953, %r17952, %r9449;
	shl.b32 	%r17954, %r17953, 2;
	and.b32  	%r17955, %r17954, 67372036;
	or.b32  	%r17956, %r17955, %r5575;
	sub.s32 	%r17957, %r5575, %r17955;
	add.s32 	%r17958, %r17957, -2139062144;
	xor.b32  	%r17959, %r17958, -2139062144;
	xor.b32  	%r17960, %r17958, %r5575;
	and.b32  	%r5573, %r17960, %r17956;
	// begin inline asm
	prmt.b32 %r5573, %r5573, 0, 0xba98;
	// end inline asm
	// begin inline asm
	prmt.b32 %r5575, %r5575, 0, 0xba98;
	// end inline asm
	xor.b32  	%r17961, %r5575, 2139062143;
	not.b32 	%r17962, %r5573;
	and.b32  	%r17963, %r17959, %r17962;
	and.b32  	%r17964, %r17961, %r5573;
	or.b32  	%r5606, %r17963, %r17964;
	ld.shared.u32 	%r17965, [%r9442+4];
	shr.s32 	%r17966, %r17965, %r9416;
	and.b32  	%r5579, %r17966, 50529027;
	ld.shared.u32 	%r17967, [%r9447+4];
	shr.s32 	%r17968, %r17967, %r9449;
	shl.b32 	%r17969, %r17968, 2;
	and.b32  	%r17970, %r17969, 67372036;
	or.b32  	%r17971, %r17970, %r5579;
	sub.s32 	%r17972, %r5579, %r17970;
	add.s32 	%r17973, %r17972, -2139062144;
	xor.b32  	%r17974, %r17973, -2139062144;
	xor.b32  	%r17975, %r17973, %r5579;
	and.b32  	%r5577, %r17975, %r17971;
	// begin inline asm
	prmt.b32 %r5577, %r5577, 0, 0xba98;
	// end inline asm
	// begin inline asm
	prmt.b32 %r5579, %r5579, 0, 0xba98;
	// end inline asm
	xor.b32  	%r17976, %r5579, 2139062143;
	not.b32 	%r17977, %r5577;
	and.b32  	%r17978, %r17974, %r17977;
	and.b32  	%r17979, %r17976, %r5577;
	or.b32  	%r5610, %r17978, %r17979;
	ld.shared.u32 	%r17980, [%r9442+8];
	shr.s32 	%r17981, %r17980, %r9416;
	and.b32  	%r5583, %r17981, 50529027;
	ld.shared.u32 	%r17982, [%r9447+8];
	shr.s32 	%r17983, %r17982, %r9449;
	shl.b32 	%r17984, %r17983, 2;
	and.b32  	%r17985, %r17984, 67372036;
	or.b32  	%r17986, %r17985, %r5583;
	sub.s32 	%r17987, %r5583, %r17985;
	add.s32 	%r17988, %r17987, -2139062144;
	xor.b32  	%r17989, %r17988, -2139062144;
	xor.b32  	%r17990, %r17988, %r5583;
	and.b32  	%r5581, %r17990, %r17986;
	// begin inline asm
	prmt.b32 %r5581, %r5581, 0, 0xba98;
	// end inline asm
	// begin inline asm
	prmt.b32 %r5583, %r5583, 0, 0xba98;
	// end inline asm
	xor.b32  	%r17991, %r5583, 2139062143;
	not.b32 	%r17992, %r5581;
	and.b32  	%r17993, %r17989, %r17992;
	and.b32  	%r17994, %r17991, %r5581;
	or.b32  	%r5614, %r17993, %r17994;
	ld.shared.u32 	%r17995, [%r9442+12];
	shr.s32 	%r17996, %r17995, %r9416;
	and.b32  	%r5587, %r17996, 50529027;
	ld.shared.u32 	%r17997, [%r9447+12];
	shr.s32 	%r17998, %r17997, %r9449;
	shl.b32 	%r17999, %r17998, 2;
	and.b32  	%r18000, %r17999, 67372036;
	or.b32  	%r18001, %r18000, %r5587;
	sub.s32 	%r18002, %r5587, %r18000;
	add.s32 	%r18003, %r18002, -2139062144;
	xor.b32  	%r18004, %r18003, -2139062144;
	xor.b32  	%r18005, %r18003, %r5587;
	and.b32  	%r5585, %r18005, %r18001;
	// begin inline asm
	prmt.b32 %r5585, %r5585, 0, 0xba98;
	// end inline asm
	// begin inline asm
	prmt.b32 %r5587, %r5587, 0, 0xba98;
	// end inline asm
	xor.b32  	%r18006, %r5587, 2139062143;
	not.b32 	%r18007, %r5585;
	and.b32  	%r18008, %r18004, %r18007;
	and.b32  	%r18009, %r18006, %r5585;
	or.b32  	%r5618, %r18008, %r18009;
	ld.shared.u32 	%r18010, [%r9442+16];
	shr.s32 	%r18011, %r18010, %r9416;
	and.b32  	%r5591, %r18011, 50529027;
	ld.shared.u32 	%r18012, [%r9447+16];
	shr.s32 	%r18013, %r18012, %r9449;
	shl.b32 	%r18014, %r18013, 2;
	and.b32  	%r18015, %r18014, 67372036;
	or.b32  	%r18016, %r18015, %r5591;
	sub.s32 	%r18017, %r5591, %r18015;
	add.s32 	%r18018, %r18017, -2139062144;
	xor.b32  	%r18019, %r18018, -2139062144;
	xor.b32  	%r18020, %r18018, %r5591;
	and.b32  	%r5589, %r18020, %r18016;
	// begin inline asm
	prmt.b32 %r5589, %r5589, 0, 0xba98;
	// end inline asm
	// begin inline asm
	prmt.b32 %r5591, %r5591, 0, 0xba98;
	// end inline asm
	xor.b32  	%r18021, %r5591, 2139062143;
	not.b32 	%r18022, %r5589;
	and.b32  	%r18023, %r18019, %r18022;
	and.b32  	%r18024, %r18021, %r5589;
	or.b32  	%r5622, %r18023, %r18024;
	ld.shared.u32 	%r18025, [%r9442+20];
	shr.s32 	%r18026, %r18025, %r9416;
	and.b32  	%r5595, %r18026, 50529027;
	ld.shared.u32 	%r18027, [%r9447+20];
	shr.s32 	%r18028, %r18027, %r9449;
	shl.b32 	%r18029, %r18028, 2;
	and.b32  	%r18030, %r18029, 67372036;
	or.b32  	%r18031, %r18030, %r5595;
	sub.s32 	%r18032, %r5595, %r18030;
	add.s32 	%r18033, %r18032, -2139062144;
	xor.b32  	%r18034, %r18033, -2139062144;
	xor.b32  	%r18035, %r18033, %r5595;
	and.b32  	%r5593, %r18035, %r18031;
	// begin inline asm
	prmt.b32 %r5593, %r5593, 0, 0xba98;
	// end inline asm
	// begin inline asm
	prmt.b32 %r5595, %r5595, 0, 0xba98;
	// end inline asm
	xor.b32  	%r18036, %r5595, 2139062143;
	not.b32 	%r18037, %r5593;
	and.b32  	%r18038, %r18034, %r18037;
	and.b32  	%r18039, %r18036, %r5593;
	or.b32  	%r5626, %r18038, %r18039;
	ld.shared.u32 	%r18040, [%r9442+24];
	shr.s32 	%r18041, %r18040, %r9416;
	and.b32  	%r5599, %r18041, 50529027;
	ld.shared.u32 	%r18042, [%r9447+24];
	shr.s32 	%r18043, %r18042, %r9449;
	shl.b32 	%r18044, %r18043, 2;
	and.b32  	%r18045, %r18044, 67372036;
	or.b32  	%r18046, %r18045, %r5599;
	sub.s32 	%r18047, %r5599, %r18045;
	add.s32 	%r18048, %r18047, -2139062144;
	xor.b32  	%r18049, %r18048, -2139062144;
	xor.b32  	%r18050, %r18048, %r5599;
	and.b32  	%r5597, %r18050, %r18046;
	// begin inline asm
	prmt.b32 %r5597, %r5597, 0, 0xba98;
	// end inline asm
	// begin inline asm
	prmt.b32 %r5599, %r5599, 0, 0xba98;
	// end inline asm
	xor.b32  	%r18051, %r5599, 2139062143;
	not.b32 	%r18052, %r5597;
	and.b32  	%r18053, %r18049, %r18052;
	and.b32  	%r18054, %r18051, %r5597;
	or.b32  	%r5630, %r18053, %r18054;
	ld.shared.u32 	%r18055, [%r9442+28];
	shr.s32 	%r18056, %r18055, %r9416;
	and.b32  	%r5603, %r18056, 50529027;
	ld.shared.u32 	%r18057, [%r9447+28];
	shr.s32 	%r18058, %r18057, %r9449;
	shl.b32 	%r18059, %r18058, 2;
	and.b32  	%r18060, %r18059, 67372036;
	or.b32  	%r18061, %r18060, %r5603;
	sub.s32 	%r18062, %r5603, %r18060;
	add.s32 	%r18063, %r18062, -2139062144;
	xor.b32  	%r18064, %r18063, -2139062144;
	xor.b32  	%r18065, %r18063, %r5603;
	and.b32  	%r5601, %r18065, %r18061;
	// begin inline asm
	prmt.b32 %r5601, %r5601, 0, 0xba98;
	// end inline asm
	// begin inline asm
	prmt.b32 %r5603, %r5603, 0, 0xba98;
	// end inline asm
	xor.b32  	%r18066, %r5603, 2139062143;
	not.b32 	%r18067, %r5601;
	and.b32  	%r18068, %r18064, %r18067;
	and.b32  	%r18069, %r18066, %r5601;
	or.b32  	%r5634, %r18068, %r18069;
	ld.shared.u32 	%r5607, [%r9576+8704];
	// begin inline asm
	dp4a.s32.s32 %r5605, %r5606, %r5607, %r9400;
	// end inline asm
	ld.shared.u32 	%r5611, [%r9576+8708];
	// begin inline asm
	dp4a.s32.s32 %r5609, %r5610, %r5611, %r5605;
	// end inline asm
	ld.shared.u32 	%r5615, [%r9576+8712];
	// begin inline asm
	dp4a.s32.s32 %r5613, %r5614, %r5615, %r5609;
	// end inline asm
	ld.shared.u32 	%r5619, [%r9576+8716];
	// begin inline asm
	dp4a.s32.s32 %r5617, %r5618, %r5619, %r5613;
	// end inline asm
	ld.shared.s8 	%r18070, [%r9577];
	mul.lo.s32 	%r18071, %r5617, %r18070;
	ld.shared.u32 	%r5623, [%r9576+8720];
	// begin inline asm
	dp4a.s32.s32 %r5621, %r5622, %r5623, %r9400;
	// end inline asm
	ld.shared.u32 	%r5627, [%r9576+8724];
	// begin inline asm
	dp4a.s32.s32 %r5625, %r5626, %r5627, %r5621;
	// end inline asm
	ld.shared.u32 	%r5631, [%r9576+8728];
	// begin inline asm
	dp4a.s32.s32 %r5629, %r5630, %r5631, %r5625;
	// end inline asm
	ld.shared.u32 	%r5635, [%r9576+8732];
	// begin inline asm
	dp4a.s32.s32 %r5633, %r5634, %r5635, %r5629;
	// end inline asm
	ld.shared.s8 	%r18072, [%r9577+1];
	mad.lo.s32 	%r18073, %r5633, %r18072, %r18071;
	ld.shared.f32 	%f1015, [%r9573];
	ld.shared.f32 	%f1016, [%r9426+1088];
	mul.f32 	%f1017, %f1015, %f1016;
	cvt.rn.f32.s32 	%f1018, %r18073;
	fma.rn.f32 	%f1847, %f1017, %f1018, %f1847;
	ld.shared.u32 	%r18074, [%r9442+4224];
	shr.s32 	%r18075, %r18074, %r9416;
	and.b32  	%r5639, %r18075, 50529027;
	ld.shared.u32 	%r18076, [%r9596];
	shr.s32 	%r18077, %r18076, %r9449;
	shl.b32 	%r18078, %r18077, 2;
	and.b32  	%r18079, %r18078, 67372036;
	or.b32  	%r18080, %r18079, %r5639;
	sub.s32 	%r18081, %r5639, %r18079;
	add.s32 	%r18082, %r18081, -2139062144;
	xor.b32  	%r18083, %r18082, -2139062144;
	xor.b32  	%r18084, %r18082, %r5639;
	and.b32  	%r5637, %r18084, %r18080;
	// begin inline asm
	prmt.b32 %r5637, %r5637, 0, 0xba98;
	// end inline asm
	// begin inline asm
	prmt.b32 %r5639, %r5639, 0, 0xba98;
	// end inline asm
	xor.b32  	%r18085, %r5639, 2139062143;
	not.b32 	%r18086, %r5637;
	and.b32  	%r18087, %r18083, %r18086;
	and.b32  	%r18088, %r18085, %r5637;
	or.b32  	%r5670, %r18087, %r18088;
	ld.shared.u32 	%r18089, [%r9442+4228];
	shr.s32 	%r18090, %r18089, %r9416;
	and.b32  	%r5643, %r18090, 50529027;
	ld.shared.u32 	%r18091, [%r9596+4];
	shr.s32 	%r18092, %r18091, %r9449;
	shl.b32 	%r18093, %r18092, 2;
	and.b32  	%r18094, %r18093, 67372036;
	or.b32  	%r18095, %r18094, %r5643;
	sub.s32 	%r18096, %r5643, %r18094;
	add.s32 	%r18097, %r18096, -2139062144;
	xor.b32  	%r18098, %r18097, -2139062144;
	xor.b32  	%r18099, %r18097, %r5643;
	and.b32  	%r5641, %r18099, %r18095;
	// begin inline asm
	prmt.b32 %r5641, %r5641, 0, 0xba98;
	// end inline asm
	// begin inline asm
	prmt.b32 %r5643, %r5643, 0, 0xba98;
	// end inline asm
	xor.b32  	%r18100, %r5643, 2139062143;
	not.b32 	%r18101, %r5641;
	and.b32  	%r18102, %r18098, %r18101;
	and.b32  	%r18103, %r18100, %r5641;
	or.b32  	%r5674, %r18102, %r18103;
	ld.shared.u32 	%r18104, [%r9442+4232];
	shr.s32 	%r18105, %r18104, %r9416;
	and.b32  	%r5647, %r18105, 50529027;
	ld.shared.u32 	%r18106, [%r9596+8];
	shr.s32 	%r18107, %r18106, %r9449;
	shl.b32 	%r18108, %r18107, 2;
	and.b32  	%r18109, %r18108, 67372036;
	or.b32  	%r18110, %r18109, %r5647;
	sub.s32 	%r18111, %r5647, %r18109;
	add.s32 	%r18112, %r18111, -2139062144;
	xor.b32  	%r18113, %r18112, -2139062144;
	xor.b32  	%r18114, %r18112, %r5647;
	and.b32  	%r5645, %r18114, %r18110;
	// begin inline asm
	prmt.b32 %r5645, %r5645, 0, 0xba98;
	// end inline asm
	// begin inline asm
	prmt.b32 %r5647, %r5647, 0, 0xba98;
	// end inline asm
	xor.b32  	%r18115, %r5647, 2139062143;
	not.b32 	%r18116, %r5645;
	and.b32  	%r18117, %r18113, %r18116;
	and.b32  	%r18118, %r18115, %r5645;
	or.b32  	%r5678, %r18117, %r18118;
	ld.shared.u32 	%r18119, [%r9442+4236];
	shr.s32 	%r18120, %r18119, %r9416;
	and.b32  	%r5651, %r18120, 50529027;
	ld.shared.u32 	%r18121, [%r9596+12];
	shr.s32 	%r18122, %r18121, %r9449;
	shl.b32 	%r18123, %r18122, 2;
	and.b32  	%r18124, %r18123, 67372036;
	or.b32  	%r18125, %r18124, %r5651;
	sub.s32 	%r18126, %r5651, %r18124;
	add.s32 	%r18127, %r18126, -2139062144;
	xor.b32  	%r18128, %r18127, -2139062144;
	xor.b32  	%r18129, %r18127, %r5651;
	and.b32  	%r5649, %r18129, %r18125;
	// begin inline asm
	prmt.b32 %r5649, %r5649, 0, 0xba98;
	// end inline asm
	// begin inline asm
	prmt.b32 %r5651, %r5651, 0, 0xba98;
	// end inline asm
	xor.b32  	%r18130, %r5651, 2139062143;
	not.b32 	%r18131, %r5649;
	and.b32  	%r18132, %r18128, %r18131;
	and.b32  	%r18133, %r18130, %r5649;
	or.b32  	%r5682, %r18132, %r18133;
	ld.shared.u32 	%r18134, [%r9442+4240];
	shr.s32 	%r18135, %r18134, %r9416;
	and.b32  	%r5655, %r18135, 50529027;
	ld.shared.u32 	%r18136, [%r9596+16];
	shr.s32 	%r18137, %r18136, %r9449;
	shl.b32 	%r18138, %r18137, 2;
	and.b32  	%r18139, %r18138, 67372036;
	or.b32  	%r18140, %r18139, %r5655;
	sub.s32 	%r18141, %r5655, %r18139;
	add.s32 	%r18142, %r18141, -2139062144;
	xor.b32  	%r18143, %r18142, -2139062144;
	xor.b32  	%r18144, %r18142, %r5655;
	and.b32  	%r5653, %r18144, %r18140;
	// begin inline asm
	prmt.b32 %r5653, %r5653, 0, 0xba98;
	// end inline asm
	// begin inline asm
	prmt.b32 %r5655, %r5655, 0, 0xba98;
	// end inline asm
	xor.b32  	%r18145, %r5655, 2139062143;
	not.b32 	%r18146, %r5653;
	and.b32  	%r18147, %r18143, %r18146;
	and.b32  	%r18148, %r18145, %r5653;
	or.b32  	%r5686, %r18147, %r18148;
	ld.shared.u32 	%r18149, [%r9442+4244];
	shr.s32 	%r18150, %r18149, %r9416;
	and.b32  	%r5659, %r18150, 50529027;
	ld.shared.u32 	%r18151, [%r9596+20];
	shr.s32 	%r18152, %r18151, %r9449;
	shl.b32 	%r18153, %r18152, 2;
	and.b32  	%r18154, %r18153, 67372036;
	or.b32  	%r18155, %r18154, %r5659;
	sub.s32 	%r18156, %r5659, %r18154;
	add.s32 	%r18157, %r18156, -2139062144;
	xor.b32  	%r18158, %r18157, -2139062144;
	xor.b32  	%r18159, %r18157, %r5659;
	and.b32  	%r5657, %r18159, %r18155;
	// begin inline asm
	prmt.b32 %r5657, %r5657, 0, 0xba98;
	// end inline asm
	// begin inline asm
	prmt.b32 %r5659, %r5659, 0, 0xba98;
	// end inline asm
	xor.b32  	%r18160, %r5659, 2139062143;
	not.b32 	%r18161, %r5657;
	and.b32  	%r18162, %r18158, %r18161;
	and.b32  	%r18163, %r18160, %r5657;
	or.b32  	%r5690, %r18162, %r18163;
	ld.shared.u32 	%r18164, [%r9442+4248];
	shr.s32 	%r18165, %r18164, %r9416;
	and.b32  	%r5663, %r18165, 50529027;
	ld.shared.u32 	%r18166, [%r9596+24];
	shr.s32 	%r18167, %r18166, %r9449;
	shl.b32 	%r18168, %r18167, 2;
	and.b32  	%r18169, %r18168, 67372036;
	or.b32  	%r18170, %r18169, %r5663;
	sub.s32 	%r18171, %r5663, %r18169;
	add.s32 	%r18172, %r18171, -2139062144;
	xor.b32  	%r18173, %r18172, -2139062144;
	xor.b32  	%r18174, %r18172, %r5663;
	and.b32  	%r5661, %r18174, %r18170;
	// begin inline asm
	prmt.b32 %r5661, %r5661, 0, 0xba98;
	// end inline asm
	// begin inline asm
	prmt.b32 %r5663, %r5663, 0, 0xba98;
	// end inline asm
	xor.b32  	%r18175, %r5663, 2139062143;
	not.b32 	%r18176, %r5661;
	and.b32  	%r18177, %r18173, %r18176;
	and.b32  	%r18178, %r18175, %r5661;
	or.b32  	%r5694, %r18177, %r18178;
	ld.shared.u32 	%r18179, [%r9442+4252];
	shr.s32 	%r18180, %r18179, %r9416;
	and.b32  	%r5667, %r18180, 50529027;
	ld.shared.u32 	%r18181, [%r9596+28];
	shr.s32 	%r18182, %r18181, %r9449;
	shl.b32 	%r18183, %r18182, 2;
	and.b32  	%r18184, %r18183, 67372036;
	or.b32  	%r18185, %r18184, %r5667;
	sub.s32 	%r18186, %r5667, %r18184;
	add.s32 	%r18187, %r18186, -2139062144;
	xor.b32  	%r18188, %r18187, -2139062144;
	xor.b32  	%r18189, %r18187, %r5667;
	and.b32  	%r5665, %r18189, %r18185;
	// begin inline asm
	prmt.b32 %r5665, %r5665, 0, 0xba98;
	// end inline asm
	// begin inline asm
	prmt.b32 %r5667, %r5667, 0, 0xba98;
	// end inline asm
	xor.b32  	%r18190, %r5667, 2139062143;
	not.b32 	%r18191, %r5665;
	and.b32  	%r18192, %r18188, %r18191;
	and.b32  	%r18193, %r18190, %r5665;
	or.b32  	%r5698, %r18192, %r18193;
	ld.shared.u32 	%r5671, [%r9576+8704];
	// begin inline asm
	dp4a.s32.s32 %r5669, %r5670, %r5671, %r9400;
	// end inline asm
	ld.shared.u32 	%r5675, [%r9576+8708];
	// begin inline asm
	dp4a.s32.s32 %r5673, %r5674, %r5675, %r5669;
	// end inline asm
	ld.shared.u32 	%r5679, [%r9576+8712];
	// begin inline asm
	dp4a.s32.s32 %r5677, %r5678, %r5679, %r5673;
	// end inline asm
	ld.shared.u32 	%r5683, [%r9576+8716];
	// begin inline asm
	dp4a.s32.s32 %r5681, %r5682, %r5683, %r5677;
	// end inline asm
	ld.shared.s8 	%r18194, [%r9721];
	mul.lo.s32 	%r18195, %r5681, %r18194;
	ld.shared.u32 	%r5687, [%r9576+8720];
	// begin inline asm
	dp4a.s32.s32 %r5685, %r5686, %r5687, %r9400;
	// end inline asm
	ld.shared.u32 	%r5691, [%r9576+8724];
	// begin inline asm
	dp4a.s32.s32 %r5689, %r5690, %r5691, %r5685;
	// end inline asm
	ld.shared.u32 	%r5695, [%r9576+8728];
	// begin inline asm
	dp4a.s32.s32 %r5693, %r5694, %r5695, %r5689;
	// end inline asm
	ld.shared.u32 	%r5699, [%r9576+8732];
	// begin inline asm
	dp4a.s32.s32 %r5697, %r5698, %r5699, %r5693;
	// end inline asm
	ld.shared.s8 	%r18196, [%r9721+1];
	mad.lo.s32 	%r18197, %r5697, %r18196, %r18195;
	ld.shared.f32 	%f1019, [%r9720];
	mul.f32 	%f1020, %f1019, %f1016;
	cvt.rn.f32.s32 	%f1021, %r18197;
	fma.rn.f32 	%f1815, %f1020, %f1021, %f1815;
	ld.shared.u32 	%r18198, [%r9442+8448];
	shr.s32 	%r18199, %r18198, %r9416;
	and.b32  	%r5703, %r18199, 50529027;
	ld.shared.u32 	%r18200, [%r9740];
	shr.s32 	%r18201, %r18200, %r9449;
	shl.b32 	%r18202, %r18201, 2;
	and.b32  	%r18203, %r18202, 67372036;
	or.b32  	%r18204, %r18203, %r5703;
	sub.s32 	%r18205, %r5703, %r18203;
	add.s32 	%r18206, %r18205, -2139062144;
	xor.b32  	%r18207, %r18206, -2139062144;
	xor.b32  	%r18208, %r18206, %r5703;
	and.b32  	%r5701, %r18208, %r18204;
	// begin inline asm
	prmt.b32 %r5701, %r5701, 0, 0xba98;
	// end inline asm
	// begin inline asm
	prmt.b32 %r5703, %r5703, 0, 0xba98;
	// end inline asm
	xor.b32  	%r18209, %r5703, 2139062143;
	not.b32 	%r18210, %r5701;
	and.b32  	%r18211, %r18207, %r18210;
	and.b32  	%r18212, %r18209, %r5701;
	or.b32  	%r5734, %r18211, %r18212;
	ld.shared.u32 	%r18213, [%r9442+8452];
	shr.s32 	%r18214, %r18213, %r9416;
	and.b32  	%r5707, %r18214, 50529027;
	ld.shared.u32 	%r18215, [%r9740+4];
	shr.s32 	%r18216, %r18215, %r9449;
	shl.b32 	%r18217, %r18216, 2;
	and.b32  	%r18218, %r18217, 67372036;
	or.b32  	%r18219, %r18218, %r5707;
	sub.s32 	%r18220, %r5707, %r18218;
	add.s32 	%r18221, %r18220, -2139062144;
	xor.b32  	%r18222, %r18221, -2139062144;
	xor.b32  	%r18223, %r18221, %r5707;
	and.b32  	%r5705, %r18223, %r18219;
	// begin inline asm
	prmt.b32 %r5705, %r5705, 0, 0xba98;
	// end inline asm
	// begin inline asm
	prmt.b32 %r5707, %r5707, 0, 0xba98;
	// end inline asm
	xor.b32  	%r18224, %r5707, 2139062143;
	not.b32 	%r18225, %r5705;
	and.b32  	%r18226, %r18222, %r18225;
	and.b32  	%r18227, %r18224, %r5705;
	or.b32  	%r5738, %r18226, %r18227;
	ld.shared.u32 	%r18228, [%r9442+8456];
	shr.s32 	%r18229, %r18228, %r9416;
	and.b32  	%r5711, %r18229, 50529027;
	ld.shared.u32 	%r18230, [%r9740+8];
	shr.s32 	%r18231, %r18230, %r9449;
	shl.b32 	%r18232, %r18231, 2;
	and.b32  	%r18233, %r18232, 67372036;
	or.b32  	%r18234, %r18233, %r5711;
	sub.s32 	%r18235, %r5711, %r18233;
	add.s32 	%r18236, %r18235, -2139062144;
	xor.b32  	%r18237, %r18236, -2139062144;
	xor.b32  	%r18238, %r18236, %r5711;
	and.b32  	%r5709, %r18238, %r18234;
	// begin inline asm
	prmt.b32 %r5709, %r5709, 0, 0xba98;
	// end inline asm
	// begin inline asm
	prmt.b32 %r5711, %r5711, 0, 0xba98;
	// end inline asm
	xor.b32  	%r18239, %r5711, 2139062143;
	not.b32 	%r18240, %r5709;
	and.b32  	%r18241, %r18237, %r18240;
	and.b32  	%r18242, %r18239, %r5709;
	or.b32  	%r5742, %r18241, %r18242;
	ld.shared.u32 	%r18243, [%r9442+8460];
	shr.s32 	%r18244, %r18243, %r9416;
	and.b32  	%r5715, %r18244, 50529027;
	ld.shared.u32 	%r18245, [%r9740+12];
	shr.s32 	%r18246, %r18245, %r9449;
	shl.b32 	%r18247, %r18246, 2;
	and.b32  	%r18248, %r18247, 67372036;
	or.b32  	%r18249, %r18248, %r5715;
	sub.s32 	%r18250, %r5715, %r18248;
	add.s32 	%r18251, %r18250, -2139062144;
	xor.b32  	%r18252, %r18251, -2139062144;
	xor.b32  	%r18253, %r18251, %r5715;
	and.b32  	%r5713, %r18253, %r18249;
	// begin inline asm
	prmt.b32 %r5713, %r5713, 0, 0xba98;
	// end inline asm
	// begin inline asm
	prmt.b32 %r5715, %r5715, 0, 0xba98;
	// end inline asm
	xor.b32  	%r18254, %r5715, 2139062143;
	not.b32 	%r18255, %r5713;
	and.b32  	%r18256, %r18252, %r18255;
	and.b32  	%r18257, %r18254, %r5713;
	or.b32  	%r5746, %r18256, %r18257;
	ld.shared.u32 	%r18258, [%r9442+8464];
	shr.s32 	%r18259, %r18258, %r9416;
	and.b32  	%r5719, %r18259, 50529027;
	ld.shared.u32 	%r18260, [%r9740+16];
	shr.s32 	%r18261, %r18260, %r9449;
	shl.b32 	%r18262, %r18261, 2;
	and.b32  	%r18263, %r18262, 67372036;
	or.b32  	%r18264, %r18263, %r5719;
	sub.s32 	%r18265, %r5719, %r18263;
	add.s32 	%r18266, %r18265, -2139062144;
	xor.b32  	%r18267, %r18266, -2139062144;
	xor.b32  	%r18268, %r18266, %r5719;
	and.b32  	%r5717, %r18268, %r18264;
	// begin inline asm
	prmt.b32 %r5717, %r5717, 0, 0xba98;
	// end inline asm
	// begin inline asm
	prmt.b32 %r5719, %r5719, 0, 0xba98;
	// end inline asm
	xor.b32  	%r18269, %r5719, 2139062143;
	not.b32 	%r18270, %r5717;
	and.b32  	%r18271, %r18267, %r18270;
	and.b32  	%r18272, %r18269, %r5717;
	or.b32  	%r5750, %r18271, %r18272;
	ld.shared.u32 	%r18273, [%r9442+8468];
	shr.s32 	%r18274, %r18273, %r9416;
	and.b32  	%r5723, %r18274, 50529027;
	ld.shared.u32 	%r18275, [%r9740+20];
	shr.s32 	%r18276, %r18275, %r9449;
	shl.b32 	%r18277, %r18276, 2;
	and.b32  	%r18278, %r18277, 67372036;
	or.b32  	%r18279, %r18278, %r5723;
	sub.s32 	%r18280, %r5723, %r18278;
	add.s32 	%r18281, %r18280, -2139062144;
	xor.b32  	%r18282, %r18281, -2139062144;
	xor.b32  	%r18283, %r18281, %r5723;
	and.b32  	%r5721, %r18283, %r18279;
	// begin inline asm
	prmt.b32 %r5721, %r5721, 0, 0xba98;
	// end inline asm
	// begin inline asm
	prmt.b32 %r5723, %r5723, 0, 0xba98;
	// end inline asm
	xor.b32  	%r18284, %r5723, 2139062143;
	not.b32 	%r18285, %r5721;
	and.b32  	%r18286, %r18282, %r18285;
	and.b32  	%r18287, %r18284, %r5721;
	or.b32  	%r5754, %r18286, %r18287;
	ld.shared.u32 	%r18288, [%r9442+8472];
	shr.s32 	%r18289, %r18288, %r9416;
	and.b32  	%r5727, %r18289, 50529027;
	ld.shared.u32 	%r18290, [%r9740+24];
	shr.s32 	%r18291, %r18290, %r9449;
	shl.b32 	%r18292, %r18291, 2;
	and.b32  	%r18293, %r18292, 67372036;
	or.b32  	%r18294, %r18293, %r5727;
	sub.s32 	%r18295, %r5727, %r18293;
	add.s32 	%r18296, %r18295, -2139062144;
	xor.b32  	%r18297, %r18296, -2139062144;
	xor.b32  	%r18298, %r18296, %r5727;
	and.b32  	%r5725, %r18298, %r18294;
	// begin inline asm
	prmt.b32 %r5725, %r5725, 0, 0xba98;
	// end inline asm
	// begin inline asm
	prmt.b32 %r5727, %r5727, 0, 0xba98;
	// end inline asm
	xor.b32  	%r18299, %r5727, 2139062143;
	not.b32 	%r18300, %r5725;
	and.b32  	%r18301, %r18297, %r18300;
	and.b32  	%r18302, %r18299, %r5725;
	or.b32  	%r5758, %r18301, %r18302;
	ld.shared.u32 	%r18303, [%r9442+8476];
	shr.s32 	%r18304, %r18303, %r9416;
	and.b32  	%r5731, %r18304, 50529027;
	ld.shared.u32 	%r18305, [%r9740+28];
	shr.s32 	%r18306, %r18305, %r9449;
	shl.b32 	%r18307, %r18306, 2;
	and.b32  	%r18308, %r18307, 67372036;
	or.b32  	%r18309, %r18308, %r5731;
	sub.s32 	%r18310, %r5731, %r18308;
	add.s32 	%r18311, %r18310, -2139062144;
	xor.b32  	%r18312, %r18311, -2139062144;
	xor.b32  	%r18313, %r18311, %r5731;
	and.b32  	%r5729, %r18313, %r18309;
	// begin inline asm
	prmt.b32 %r5729, %r5729, 0, 0xba98;
	// end inline asm
	// begin inline asm
	prmt.b32 %r5731, %r5731, 0, 0xba98;
	// end inline asm
	xor.b32  	%r18314, %r5731, 2139062143;
	not.b32 	%r18315, %r5729;
	and.b32  	%r18316, %r18312, %r18315;
	and.b32  	%r18317, %r18314, %r5729;
	or.b32  	%r5762, %r18316, %r18317;
	ld.shared.u32 	%r5735, [%r9576+8704];
	// begin inline asm
	dp4a.s32.s32 %r5733, %r5734, %r5735, %r9400;
	// end inline asm
	ld.shared.u32 	%r5739, [%r9576+8708];
	// begin inline asm
	dp4a.s32.s32 %r5737, %r5738, %r5739, %r5733;
	// end inline asm
	ld.shared.u32 	%r5743, [%r9576+8712];
	// begin inline asm
	dp4a.s32.s32 %r5741, %r5742, %r5743, %r5737;
	// end inline asm
	ld.shared.u32 	%r5747, [%r9576+8716];
	// begin inline asm
	dp4a.s32.s32 %r5745, %r5746, %r5747, %r5741;
	// end inline asm
	ld.shared.s8 	%r18318, [%r9865];
	mul.lo.s32 	%r18319, %r5745, %r18318;
	ld.shared.u32 	%r5751, [%r9576+8720];
	// begin inline asm
	dp4a.s32.s32 %r5749, %r5750, %r5751, %r9400;
	// end inline asm
	ld.shared.u32 	%r5755, [%r9576+8724];
	// begin inline asm
	dp4a.s32.s32 %r5753, %r5754, %r5755, %r5749;
	// end inline asm
	ld.shared.u32 	%r5759, [%r9576+8728];
	// begin inline asm
	dp4a.s32.s32 %r5757, %r5758, %r5759, %r5753;
	// end inline asm
	ld.shared.u32 	%r5763, [%r9576+8732];
	// begin inline asm
	dp4a.s32.s32 %r5761, %r5762, %r5763, %r5757;
	// end inline asm
	ld.shared.s8 	%r18320, [%r9865+1];
	mad.lo.s32 	%r18321, %r5761, %r18320, %r18319;
	ld.shared.f32 	%f1022, [%r9864];
	ld.shared.f32 	%f1023, [%r9426+1088];
	mul.f32 	%f1024, %f1022, %f1023;
	cvt.rn.f32.s32 	%f1025, %r18321;
	fma.rn.f32 	%f1783, %f1024, %f1025, %f1783;
	ld.shared.u32 	%r18322, [%r9442+12672];
	shr.s32 	%r18323, %r18322, %r9416;
	and.b32  	%r5767, %r18323, 50529027;
	ld.shared.u32 	%r18324, [%r9884];
	shr.s32 	%r18325, %r18324, %r9449;
	shl.b32 	%r18326, %r18325, 2;
	and.b32  	%r18327, %r18326, 67372036;
	or.b32  	%r18328, %r18327, %r5767;
	sub.s32 	%r18329, %r5767, %r18327;
	add.s32 	%r18330, %r18329, -2139062144;
	xor.b32  	%r18331, %r18330, -2139062144;
	xor.b32  	%r18332, %r18330, %r5767;
	and.b32  	%r5765, %r18332, %r18328;
	// begin inline asm
	prmt.b32 %r5765, %r5765, 0, 0xba98;
	// end inline asm
	// begin inline asm
	prmt.b32 %r5767, %r5767, 0, 0xba98;
	// end inline asm
	xor.b32  	%r18333, %r5767, 2139062143;
	not.b32 	%r18334, %r5765;
	and.b32  	%r18335, %r18331, %r18334;
	and.b32  	%r18336, %r18333, %r5765;
	or.b32  	%r5798, %r18335, %r18336;
	ld.shared.u32 	%r18337, [%r9442+12676];
	shr.s32 	%r18338, %r18337, %r9416;
	and.b32  	%r5771, %r18338, 50529027;
	ld.shared.u32 	%r18339, [%r9884+4];
	shr.s32 	%r18340, %r18339, %r9449;
	shl.b32 	%r18341, %r18340, 2;
	and.b32  	%r18342, %r18341, 67372036;
	or.b32  	%r18343, %r18342, %r5771;
	sub.s32 	%r18344, %r5771, %r18342;
	add.s32 	%r18345, %r18344, -2139062144;
	xor.b32  	%r18346, %r18345, -2139062144;
	xor.b32  	%r18347, %r18345, %r5771;
	and.b32  	%r5769, %r18347, %r18343;
	// begin inline asm
	prmt.b32 %r5769, %r5769, 0, 0xba98;
	// end inline asm
	// begin inline asm
	prmt.b32 %r5771, %r5771, 0, 0xba98;
	// end inline asm
	xor.b32  	%r18348, %r5771, 2139062143;
	not.b32 	%r18349, %r5769;
	and.b32  	%r18350, %r18346, %r18349;
	and.b32  	%r18351, %r18348, %r5769;
	or.b32  	%r5802, %r18350, %r18351;
	ld.shared.u32 	%r18352, [%r9442+12680];
	shr.s32 	%r18353, %r18352, %r9416;
	and.b32  	%r5775, %r18353, 50529027;
	ld.shared.u32 	%r18354, [%r9884+8];
	shr.s32 	%r18355, %r18354, %r9449;
	shl.b32 	%r18356, %r18355, 2;
	and.b32  	%r18357, %r18356, 67372036;
	or.b32  	%r18358, %r18357, %r5775;
	sub.s32 	%r18359, %r5775, %r18357;
	add.s32 	%r18360, %r18359, -2139062144;
	xor.b32  	%r18361, %r18360, -2139062144;
	xor.b32  	%r18362, %r18360, %r5775;
	and.b32  	%r5773, %r18362, %r18358;
	// begin inline asm
	prmt.b32 %r5773, %r5773, 0, 0xba98;
	// end inline asm
	// begin inline asm
	prmt.b32 %r5775, %r5775, 0, 0xba98;
	// end inline asm
	xor.b32  	%r18363, %r5775, 2139062143;
	not.b32 	%r18364, %r5773;
	and.b32  	%r18365, %r18361, %r18364;
	and.b32  	%r18366, %r18363, %r5773;
	or.b32  	%r5806, %r18365, %r18366;
	ld.shared.u32 	%r18367, [%r9442+12684];
	shr.s32 	%r18368, %r18367, %r9416;
	and.b32  	%r5779, %r18368, 50529027;
	ld.shared.u32 	%r18369, [%r9884+12];
	shr.s32 	%r18370, %r18369, %r9449;
	shl.b32 	%r18371, %r18370, 2;
	and.b32  	%r18372, %r18371, 67372036;
	or.b32  	%r18373, %r18372, %r5779;
	sub.s32 	%r18374, %r5779, %r18372;
	add.s32 	%r18375, %r18374, -2139062144;
	xor.b32  	%r18376, %r18375, -2139062144;
	xor.b32  	%r18377, %r18375, %r5779;
	and.b32  	%r5777, %r18377, %r18373;
	// begin inline asm
	prmt.b32 %r5777, %r5777, 0, 0xba98;
	// end inline asm
	// begin inline asm
	prmt.b32 %r5779, %r5779, 0, 0xba98;
	// end inline asm
	xor.b32  	%r18378, %r5779, 2139062143;
	not.b32 	%r18379, %r5777;
	and.b32  	%r18380, %r18376, %r18379;
	and.b32  	%r18381, %r18378, %r5777;
	or.b32  	%r5810, %r18380, %r18381;
	ld.shared.u32 	%r18382, [%r9442+12688];
	shr.s32 	%r18383, %r18382, %r9416;
	and.b32  	%r5783, %r18383, 50529027;
	ld.shared.u32 	%r18384, [%r9884+16];
	shr.s32 	%r18385, %r18384, %r9449;
	shl.b32 	%r18386, %r18385, 2;
	and.b32  	%r18387, %r18386, 67372036;
	or.b32  	%r18388, %r18387, %r5783;
	sub.s32 	%r18389, %r5783, %r18387;
	add.s32 	%r18390, %r18389, -2139062144;
	xor.b32  	%r18391, %r18390, -2139062144;
	xor.b32  	%r18392, %r18390, %r5783;
	and.b32  	%r5781, %r18392, %r18388;
	// begin inline asm
	prmt.b32 %r5781, %r5781, 0, 0xba98;
	// end inline asm
	// begin inline asm
	prmt.b32 %r5783, %r5783, 0, 0xba98;
	// end inline asm
	xor.b32  	%r18393, %r5783, 2139062143;
	not.b32 	%r18394, %r5781;
	and.b32  	%r18395, %r18391, %r18394;
	and.b32  	%r18396, %r18393, %r5781;
	or.b32  	%r5814, %r18395, %r18396;
	ld.shared.u32 	%r18397, [%r9442+12692];
	shr.s32 	%r18398, %r18397, %r9416;
	and.b32  	%r5787, %r18398, 50529027;
	ld.shared.u32 	%r18399, [%r9884+20];
	shr.s32 	%r18400, %r18399, %r9449;
	shl.b32 	%r18401, %r18400, 2;
	and.b32  	%r18402, %r18401, 67372036;
	or.b32  	%r18403, %r18402, %r5787;
	sub.s32 	%r18404, %r5787, %r18402;
	add.s32 	%r18405, %r18404, -2139062144;
	xor.b32  	%r18406, %r18405, -2139062144;
	xor.b32  	%r18407, %r18405, %r5787;
	and.b32  	%r5785, %r18407, %r18403;
	// begin inline asm
	prmt.b32 %r5785, %r5785, 0, 0xba98;
	// end inline asm
	// begin inline asm
	prmt.b32 %r5787, %r5787, 0, 0xba98;
	// end inline asm
	xor.b32  	%r18408, %r5787, 2139062143;
	not.b32 	%r18409, %r5785;
	and.b32  	%r18410, %r18406, %r18409;
	and.b32  	%r18411, %r18408, %r5785;
	or.b32  	%r5818, %r18410, %r18411;
	ld.shared.u32 	%r18412, [%r9442+12696];
	shr.s32 	%r18413, %r18412, %r9416;
	and.b32  	%r5791, %r18413, 50529027;
	ld.shared.u32 	%r18414, [%r9884+24];
	shr.s32 	%r18415, %r18414, %r9449;
	shl.b32 	%r18416, %r18415, 2;
	and.b32  	%r18417, %r18416, 67372036;
	or.b32  	%r18418, %r18417, %r5791;
	sub.s32 	%r18419, %r5791, %r18417;
	add.s32 	%r18420, %r18419, -2139062144;
	xor.b32  	%r18421, %r18420, -2139062144;
	xor.b32  	%r18422, %r18420, %r5791;
	and.b32  	%r5789, %r18422, %r18418;
	// begin inline asm
	prmt.b32 %r5789, %r5789, 0, 0xba98;
	// end inline asm
	// begin inline asm
	prmt.b32 %r5791, %r5791, 0, 0xba98;
	// end inline asm
	xor.b32  	%r18423, %r5791, 2139062143;
	not.b32 	%r18424, %r5789;
	and.b32  	%r18425, %r18421, %r18424;
	and.b32  	%r18426, %r18423, %r5789;
	or.b32  	%r5822, %r18425, %r18426;
	ld.shared.u32 	%r18427, [%r9442+12700];
	shr.s32 	%r18428, %r18427, %r9416;
	and.b32  	%r5795, %r18428, 50529027;
	ld.shared.u32 	%r18429, [%r9884+28];
	shr.s32 	%r18430, %r18429, %r9449;
	shl.b32 	%r18431, %r18430, 2;
	and.b32  	%r18432, %r18431, 67372036;
	or.b32  	%r18433, %r18432, %r5795;
	sub.s32 	%r18434, %r5795, %r18432;
	add.s32 	%r18435, %r18434, -2139062144;
	xor.b32  	%r18436, %r18435, -2139062144;
	xor.b32  	%r18437, %r18435, %r5795;
	and.b32  	%r5793, %r18437, %r18433;
	// begin inline asm
	prmt.b32 %r5793, %r5793, 0, 0xba98;
	// end inline asm
	// begin inline asm
	prmt.b32 %r5795, %r5795, 0, 0xba98;
	// end inline asm
	xor.b32  	%r18438, %r5795, 2139062143;
	not.b32 	%r18439, %r5793;
	and.b32  	%r18440, %r18436, %r18439;
	and.b32  	%r18441, %r18438, %r5793;
	or.b32  	%r5826, %r18440, %r18441;
	ld.shared.u32 	%r5799, [%r9576+8704];
	// begin inline asm
	dp4a.s32.s32 %r5797, %r5798, %r5799, %r9400;
	// end inline asm
	ld.shared.u32 	%r5803, [%r9576+8708];
	// begin inline asm
	dp4a.s32.s32 %r5801, %r5802, %r5803, %r5797;
	// end inline asm
	ld.shared.u32 	%r5807, [%r9576+8712];
	// begin inline asm
	dp4a.s32.s32 %r5805, %r5806, %r5807, %r5801;
	// end inline asm
	ld.shared.u32 	%r5811, [%r9576+8716];
	// begin inline asm
	dp4a.s32.s32 %r5809, %r5810, %r5811, %r5805;
	// end inline asm
	ld.shared.s8 	%r18442, [%r10009];
	mul.lo.s32 	%r18443, %r5809, %r18442;
	ld.shared.u32 	%r5815, [%r9576+8720];
	// begin inline asm
	dp4a.s32.s32 %r5813, %r5814, %r5815, %r9400;
	// end inline asm
	ld.shared.u32 	%r5819, [%r9576+8724];
	// begin inline asm
	dp4a.s32.s32 %r5817, %r5818, %r5819, %r5813;
	// end inline asm
	ld.shared.u32 	%r5823, [%r9576+8728];
	// begin inline asm
	dp4a.s32.s32 %r5821, %r5822, %r5823, %r5817;
	// end inline asm
	ld.shared.u32 	%r5827, [%r9576+8732];
	// begin inline asm
	dp4a.s32.s32 %r5825, %r5826, %r5827, %r5821;
	// end inline asm
	ld.shared.s8 	%r18444, [%r10009+1];
	mad.lo.s32 	%r18445, %r5825, %r18444, %r18443;
	ld.shared.f32 	%f1026, [%r10008];
	mul.f32 	%f1027, %f1026, %f1023;
	cvt.rn.f32.s32 	%f1028, %r18445;
	fma.rn.f32 	%f1751, %f1027, %f1028, %f1751;
	ld.shared.u32 	%r18446, [%r9442];
	shr.s32 	%r18447, %r18446, %r9416;
	and.b32  	%r5831, %r18447, 50529027;
	ld.shared.u32 	%r18448, [%r9447];
	shr.s32 	%r18449, %r18448, %r9449;
	shl.b32 	%r18450, %r18449, 2;
	and.b32  	%r18451, %r18450, 67372036;
	or.b32  	%r18452, %r18451, %r5831;
	sub.s32 	%r18453, %r5831, %r18451;
	add.s32 	%r18454, %r18453, -2139062144;
	xor.b32  	%r18455, %r18454, -2139062144;
	xor.b32  	%r18456, %r18454, %r5831;
	and.b32  	%r5829, %r18456, %r18452;
	// begin inline asm
	prmt.b32 %r5829, %r5829, 0, 0xba98;
	// end inline asm
	// begin inline asm
	prmt.b32 %r5831, %r5831, 0, 0xba98;
	// end inline asm
	xor.b32  	%r18457, %r5831, 2139062143;
	not.b32 	%r18458, %r5829;
	and.b32  	%r18459, %r18455, %r18458;
	and.b32  	%r18460, %r18457, %r5829;
	or.b32  	%r5862, %r18459, %r18460;
	ld.shared.u32 	%r18461, [%r9442+4];
	shr.s32 	%r18462, %r18461, %r9416;
	and.b32  	%r5835, %r18462, 50529027;
	ld.shared.u32 	%r18463, [%r9447+4];
	shr.s32 	%r18464, %r18463, %r9449;
	shl.b32 	%r18465, %r18464, 2;
	and.b32  	%r18466, %r18465, 67372036;
	or.b32  	%r18467, %r18466, %r5835;
	sub.s32 	%r18468, %r5835, %r18466;
	add.s32 	%r18469, %r18468, -2139062144;
	xor.b32  	%r18470, %r18469, -2139062144;
	xor.b32  	%r18471, %r18469, %r5835;
	and.b32  	%r5833, %r18471, %r18467;
	// begin inline asm
	prmt.b32 %r5833, %r5833, 0, 0xba98;
	// end inline asm
	// begin inline asm
	prmt.b32 %r5835, %r5835, 0, 0xba98;
	// end inline asm
	xor.b32  	%r18472, %r5835, 2139062143;
	not.b32 	%r18473, %r5833;
	and.b32  	%r18474, %r18470, %r18473;
	and.b32  	%r18475, %r18472, %r5833;
	or.b32  	%r5866, %r18474, %r18475;
	ld.shared.u32 	%r18476, [%r9442+8];
	shr.s32 	%r18477, %r18476, %r9416;
	and.b32  	%r5839, %r18477, 50529027;
	ld.shared.u32 	%r18478, [%r9447+8];
	shr.s32 	%r18479, %r18478, %r9449;
	shl.b32 	%r18480, %r18479, 2;
	and.b32  	%r18481, %r18480, 67372036;
	or.b32  	%r18482, %r18481, %r5839;
	sub.s32 	%r18483, %r5839, %r18481;
	add.s32 	%r18484, %r18483, -2139062144;
	xor.b32  	%r18485, %r18484, -2139062144;
	xor.b32  	%r18486, %r18484, %r5839;
	and.b32  	%r5837, %r18486, %r18482;
	// begin inline asm
	prmt.b32 %r5837, %r5837, 0, 0xba98;
	// end inline asm
	// begin inline asm
	prmt.b32 %r5839, %r5839, 0, 0xba98;
	// end inline asm
	xor.b32  	%r18487, %r5839, 2139062143;
	not.b32 	%r18488, %r5837;
	and.b32  	%r18489, %r18485, %r18488;
	and.b32  	%r18490, %r18487, %r5837;
	or.b32  	%r5870, %r18489, %r18490;
	ld.shared.u32 	%r18491, [%r9442+12];
	shr.s32 	%r18492, %r18491, %r9416;
	and.b32  	%r5843, %r18492, 50529027;
	ld.shared.u32 	%r18493, [%r9447+12];
	shr.s32 	%r18494, %r18493, %r9449;
	shl.b32 	%r18495, %r18494, 2;
	and.b32  	%r18496, %r18495, 67372036;
	or.b32  	%r18497, %r18496, %r5843;
	sub.s32 	%r18498, %r5843, %r18496;
	add.s32 	%r18499, %r18498, -2139062144;
	xor.b32  	%r18500, %r18499, -2139062144;
	xor.b32  	%r18501, %r18499, %r5843;
	and.b32  	%r5841, %r18501, %r18497;
	// begin inline asm
	prmt.b32 %r5841, %r5841, 0, 0xba98;
	// end inline asm
	// begin inline asm
	prmt.b32 %r5843, %r5843, 0, 0xba98;
	// end inline asm
	xor.b32  	%r18502, %r5843, 2139062143;
	not.b32 	%r18503, %r5841;
	and.b32  	%r18504, %r18500, %r18503;
	and.b32  	%r18505, %r18502, %r5841;
	or.b32  	%r5874, %r18504, %r18505;
	ld.shared.u32 	%r18506, [%r9442+16];
	shr.s32 	%r18507, %r18506, %r9416;
	and.b32  	%r5847, %r18507, 50529027;
	ld.shared.u32 	%r18508, [%r9447+16];
	shr.s32 	%r18509, %r18508, %r9449;
	shl.b32 	%r18510, %r18509, 2;
	and.b32  	%r18511, %r18510, 67372036;
	or.b32  	%r18512, %r18511, %r5847;
	sub.s32 	%r18513, %r5847, %r18511;
	add.s32 	%r18514, %r18513, -2139062144;
	xor.b32  	%r18515, %r18514, -2139062144;
	xor.b32  	%r18516, %r18514, %r5847;
	and.b32  	%r5845, %r18516, %r18512;
	// begin inline asm
	prmt.b32 %r5845, %r5845, 0, 0xba98;
	// end inline asm
	// begin inline asm
	prmt.b32 %r5847, %r5847, 0, 0xba98;
	// end inline asm
	xor.b32  	%r18517, %r5847, 2139062143;
	not.b32 	%r18518, %r5845;
	and.b32  	%r18519, %r18515, %r18518;
	and.b32  	%r18520, %r18517, %r5845;
	or.b32  	%r5878, %r18519, %r18520;
	ld.shared.u32 	%r18521, [%r9442+20];
	shr.s32 	%r18522, %r18521, %r9416;
	and.b32  	%r5851, %r18522, 50529027;
	ld.shared.u32 	%r18523, [%r9447+20];
	shr.s32 	%r18524, %r18523, %r9449;
	shl.b32 	%r18525, %r18524, 2;
	and.b32  	%r18526, %r18525, 67372036;
	or.b32  	%r18527, %r18526, %r5851;
	sub.s32 	%r18528, %r5851, %r18526;
	add.s32 	%r18529, %r18528, -2139062144;
	xor.b32  	%r18530, %r18529, -2139062144;
	xor.b32  	%r18531, %r18529, %r5851;
	and.b32  	%r5849, %r18531, %r18527;
	// begin inline asm
	prmt.b32 %r5849, %r5849, 0, 0xba98;
	// end inline asm
	// begin inline asm
	prmt.b32 %r5851, %r5851, 0, 0xba98;
	// end inline asm
	xor.b32  	%r18532, %r5851, 2139062143;
	not.b32 	%r18533, %r5849;
	and.b32  	%r18534, %r18530, %r18533;
	and.b32  	%r18535, %r18532, %r5849;
	or.b32  	%r5882, %r18534, %r18535;
	ld.shared.u32 	%r18536, [%r9442+24];
	shr.s32 	%r18537, %r18536, %r9416;
	and.b32  	%r5855, %r18537, 50529027;
	ld.shared.u32 	%r18538, [%r9447+24];
	shr.s32 	%r18539, %r18538, %r9449;
	shl.b32 	%r18540, %r18539, 2;
	and.b32  	%r18541, %r18540, 67372036;
	or.b32  	%r18542, %r18541, %r5855;
	sub.s32 	%r18543, %r5855, %r18541;
	add.s32 	%r18544, %r18543, -2139062144;
	xor.b32  	%r18545, %r18544, -2139062144;
	xor.b32  	%r18546, %r18544, %r5855;
	and.b32  	%r5853, %r18546, %r18542;
	// begin inline asm
	prmt.b32 %r5853, %r5853, 0, 0xba98;
	// end inline asm
	// begin inline asm
	prmt.b32 %r5855, %r5855, 0, 0xba98;
	// end inline asm
	xor.b32  	%r18547, %r5855, 2139062143;
	not.b32 	%r18548, %r5853;
	and.b32  	%r18549, %r18545, %r18548;
	and.b32  	%r18550, %r18547, %r5853;
	or.b32  	%r5886, %r18549, %r18550;
	ld.shared.u32 	%r18551, [%r9442+28];
	shr.s32 	%r18552, %r18551, %r9416;
	and.b32  	%r5859, %r18552, 50529027;
	ld.shared.u32 	%r18553, [%r9447+28];
	shr.s32 	%r18554, %r18553, %r9449;
	shl.b32 	%r18555, %r18554, 2;
	and.b32  	%r18556, %r18555, 67372036;
	or.b32  	%r18557, %r18556, %r5859;
	sub.s32 	%r18558, %r5859, %r18556;
	add.s32 	%r18559, %r18558, -2139062144;
	xor.b32  	%r18560, %r18559, -2139062144;
	xor.b32  	%r18561, %r18559, %r5859;
	and.b32  	%r5857, %r18561, %r18557;
	// begin inline asm
	prmt.b32 %r5857, %r5857, 0, 0xba98;
	// end inline asm
	// begin inline asm
	prmt.b32 %r5859, %r5859, 0, 0xba98;
	// end inline asm
	xor.b32  	%r18562, %r5859, 2139062143;
	not.b32 	%r18563, %r5857;
	and.b32  	%r18564, %r18560, %r18563;
	and.b32  	%r18565, %r18562, %r5857;
	or.b32  	%r5890, %r18564, %r18565;
	ld.shared.u32 	%r5863, [%r9576+9216];
	// begin inline asm
	dp4a.s32.s32 %r5861, %r5862, %r5863, %r9400;
	// end inline asm
	ld.shared.u32 	%r5867, [%r9576+9220];
	// begin inline asm
	dp4a.s32.s32 %r5865, %r5866, %r5867, %r5861;
	// end inline asm
	ld.shared.u32 	%r5871, [%r9576+9224];
	// begin inline asm
	dp4a.s32.s32 %r5869, %r5870, %r5871, %r5865;
	// end inline asm
	ld.shared.u32 	%r5875, [%r9576+9228];
	// begin inline asm
	dp4a.s32.s32 %r5873, %r5874, %r5875, %r5869;
	// end inline asm
	ld.shared.s8 	%r18566, [%r9577];
	mul.lo.s32 	%r18567, %r5873, %r18566;
	ld.shared.u32 	%r5879, [%r9576+9232];
	// begin inline asm
	dp4a.s32.s32 %r5877, %r5878, %r5879, %r9400;
	// end inline asm
	ld.shared.u32 	%r5883, [%r9576+9236];
	// begin inline asm
	dp4a.s32.s32 %r5881, %r5882, %r5883, %r5877;
	// end inline asm
	ld.shared.u32 	%r5887, [%r9576+9240];
	// begin inline asm
	dp4a.s32.s32 %r5885, %r5886, %r5887, %r5881;
	// end inline asm
	ld.shared.u32 	%r5891, [%r9576+9244];
	// begin inline asm
	dp4a.s32.s32 %r5889, %r5890, %r5891, %r5885;
	// end inline asm
	ld.shared.s8 	%r18568, [%r9577+1];
	mad.lo.s32 	%r18569, %r5889, %r18568, %r18567;
	ld.shared.f32 	%f1029, [%r9573];
	ld.shared.f32 	%f1030, [%r9426+1152];
	mul.f32 	%f1031, %f1029, %f1030;
	cvt.rn.f32.s32 	%f1032, %r18569;
	fma.rn.f32 	%f1846, %f1031, %f1032, %f1846;
	ld.shared.u32 	%r18570, [%r9442+4224];
	shr.s32 	%r18571, %r18570, %r9416;
	and.b32  	%r5895, %r18571, 50529027;
	ld.shared.u32 	%r18572, [%r9596];
	shr.s32 	%r18573, %r18572, %r9449;
	shl.b32 	%r18574, %r18573, 2;
	and.b32  	%r18575, %r18574, 67372036;
	or.b32  	%r18576, %r18575, %r5895;
	sub.s32 	%r18577, %r5895, %r18575;
	add.s32 	%r18578, %r18577, -2139062144;
	xor.b32  	%r18579, %r18578, -2139062144;
	xor.b32  	%r18580, %r18578, %r5895;
	and.b32  	%r5893, %r18580, %r18576;
	// begin inline asm
	prmt.b32 %r5893, %r5893, 0, 0xba98;
	// end inline asm
	// begin inline asm
	prmt.b32 %r5895, %r5895, 0, 0xba98;
	// end inline asm
	xor.b32  	%r18581, %r5895, 2139062143;
	not.b32 	%r18582, %r5893;
	and.b32  	%r18583, %r18579, %r18582;
	and.b32  	%r18584, %r18581, %r5893;
	or.b32  	%r5926, %r18583, %r18584;
	ld.shared.u32 	%r18585, [%r9442+4228];
	shr.s32 	%r18586, %r18585, %r9416;
	and.b32  	%r5899, %r18586, 50529027;
	ld.shared.u32 	%r18587, [%r9596+4];
	shr.s32 	%r18588, %r18587, %r9449;
	shl.b32 	%r18589, %r18588, 2;
	and.b32  	%r18590, %r18589, 67372036;
	or.b32  	%r18591, %r18590, %r5899;
	sub.s32 	%r18592, %r5899, %r18590;
	add.s32 	%r18593, %r18592, -2139062144;
	xor.b32  	%r18594, %r18593, -2139062144;
	xor.b32  	%r18595, %r18593, %r5899;
	and.b32  	%r5897, %r18595, %r18591;
	// begin inline asm
	prmt.b32 %r5897, %r5897, 0, 0xba98;
	// end inline asm
	// begin inline asm
	prmt.b32 %r5899, %r5899, 0, 0xba98;
	// end inline asm
	xor.b32  	%r18596, %r5899, 2139062143;
	not.b32 	%r18597, %r5897;
	and.b32  	%r18598, %r18594, %r18597;
	and.b32  	%r18599, %r18596, %r5897;
	or.b32  	%r5930, %r18598, %r18599;
	ld.shared.u32 	%r18600, [%r9442+4232];
	shr.s32 	%r18601, %r18600, %r9416;
	and.b32  	%r5903, %r18601, 50529027;
	ld.shared.u32 	%r18602, [%r9596+8];
	shr.s32 	%r18603, %r18602, %r9449;
	shl.b32 	%r18604, %r18603, 2;
	and.b32  	%r18605, %r18604, 67372036;
	or.b32  	%r18606, %r18605, %r5903;
	sub.s32 	%r18607, %r5903, %r18605;
	add.s32 	%r18608, %r18607, -2139062144;
	xor.b32  	%r18609, %r18608, -2139062144;
	xor.b32  	%r18610, %r18608, %r5903;
	and.b32  	%r5901, %r18610, %r18606;
	// begin inline asm
	prmt.b32 %r5901, %r5901, 0, 0xba98;
	// end inline asm
	// begin inline asm
	prmt.b32 %r5903, %r5903, 0, 0xba98;
	// end inline asm
	xor.b32  	%r18611, %r5903, 2139062143;
	not.b32 	%r18612, %r5901;
	and.b32  	%r18613, %r18609, %r18612;
	and.b32  	%r18614, %r18611, %r5901;
	or.b32  	%r5934, %r18613, %r18614;
	ld.shared.u32 	%r18615, [%r9442+4236];
	shr.s32 	%r18616, %r18615, %r9416;
	and.b32  	%r5907, %r18616, 50529027;
	ld.shared.u32 	%r18617, [%r9596+12];
	shr.s32 	%r18618, %r18617, %r9449;
	shl.b32 	%r18619, %r18618, 2;
	and.b32  	%r18620, %r18619, 67372036;
	or.b32  	%r18621, %r18620, %r5907;
	sub.s32 	%r18622, %r5907, %r18620;
	add.s32 	%r18623, %r18622, -2139062144;
	xor.b32  	%r18624, %r18623, -2139062144;
	xor.b32  	%r18625, %r18623, %r5907;
	and.b32  	%r5905, %r18625, %r18621;
	// begin inline asm
	prmt.b32 %r5905, %r5905, 0, 0xba98;
	// end inline asm
	// begin inline asm
	prmt.b32 %r5907, %r5907, 0, 0xba98;
	// end inline asm
	xor.b32  	%r18626, %r5907, 2139062143;
	not.b32 	%r18627, %r5905;
	and.b32  	%r18628, %r18624, %r18627;
	and.b32  	%r18629, %r18626, %r5905;
	or.b32  	%r5938, %r18628, %r18629;
	ld.shared.u32 	%r18630, [%r9442+4240];
	shr.s32 	%r18631, %r18630, %r9416;
	and.b32  	%r5911, %r18631, 50529027;
	ld.shared.u32 	%r18632, [%r9596+16];
	shr.s32 	%r18633, %r18632, %r9449;
	shl.b32 	%r18634, %r18633, 2;
	and.b32  	%r18635, %r18634, 67372036;
	or.b32  	%r18636, %r18635, %r5911;
	sub.s32 	%r18637, %r5911, %r18635;
	add.s32 	%r18638, %r18637, -2139062144;
	xor.b32  	%r18639, %r18638, -2139062144;
	xor.b32  	%r18640, %r18638, %r5911;
	and.b32  	%r5909, %r18640, %r18636;
	// begin inline asm
	prmt.b32 %r5909, %r5909, 0, 0xba98;
	// end inline asm
	// begin inline asm
	prmt.b32 %r5911, %r5911, 0, 0xba98;
	// end inline asm
	xor.b32  	%r18641, %r5911, 2139062143;
	not.b32 	%r18642, %r5909;
	and.b32  	%r18643, %r18639, %r18642;
	and.b32  	%r18644, %r18641, %r5909;
	or.b32  	%r5942, %r18643, %r18644;
	ld.shared.u32 	%r18645, [%r9442+4244];
	shr.s32 	%r18646, %r18645, %r9416;
	and.b32  	%r5915, %r18646, 50529027;
	ld.shared.u32 	%r18647, [%r9596+20];
	shr.s32 	%r18648, %r18647, %r9449;
	shl.b32 	%r18649, %r18648, 2;
	and.b32  	%r18650, %r18649, 67372036;
	or.b32  	%r18651, %r18650, %r5915;
	sub.s32 	%r18652, %r5915, %r18650;
	add.s32 	%r18653, %r18652, -2139062144;
	xor.b32  	%r18654, %r18653, -2139062144;
	xor.b32  	%r18655, %r18653, %r5915;
	and.b32  	%r5913, %r18655, %r18651;
	// begin inline asm
	prmt.b32 %r5913, %r5913, 0, 0xba98;
	// end inline asm
	// begin inline asm
	prmt.b32 %r5915, %r5915, 0, 0xba98;
	// end inline asm
	xor.b32  	%r18656, %r5915, 2139062143;
	not.b32 	%r18657, %r5913;
	and.b32  	%r18658, %r18654, %r18657;
	and.b32  	%r18659, %r18656, %r5913;
	or.b32  	%r5946, %r18658, %r18659;
	ld.shared.u32 	%r18660, [%r9442+4248];
	shr.s32 	%r18661, %r18660, %r9416;
	and.b32  	%r5919, %r18661, 50529027;
	ld.shared.u32 	%r18662, [%r9596+24];
	shr.s32 	%r18663, %r18662, %r9449;
	shl.b32 	%r18664, %r18663, 2;
	and.b32  	%r18665, %r18664, 67372036;
	or.b32  	%r18666, %r18665, %r5919;
	sub.s32 	%r18667, %r5919, %r18665;
	add.s32 	%r18668, %r18667, -2139062144;
	xor.b32  	%r18669, %r18668, -2139062144;
	xor.b32  	%r18670, %r18668, %r5919;
	and.b32  	%r5917, %r18670, %r18666;
	// begin inline asm
	prmt.b32 %r5917, %r5917, 0, 0xba98;
	// end inline asm
	// begin inline asm
	prmt.b32 %r5919, %r5919, 0, 0xba98;
	// end inline asm
	xor.b32  	%r18671, %r5919, 2139062143;
	not.b32 	%r18672, %r5917;
	and.b32  	%r18673, %r18669, %r18672;
	and.b32  	%r18674, %r18671, %r5917;
	or.b32  	%r5950, %r18673, %r18674;
	ld.shared.u32 	%r18675, [%r9442+4252];
	shr.s32 	%r18676, %r18675, %r9416;
	and.b32  	%r5923, %r18676, 50529027;
	ld.shared.u32 	%r18677, [%r9596+28];
	shr.s32 	%r18678, %r18677, %r9449;
	shl.b32 	%r18679, %r18678, 2;
	and.b32  	%r18680, %r18679, 67372036;
	or.b32  	%r18681, %r18680, %r5923;
	sub.s32 	%r18682, %r5923, %r18680;
	add.s32 	%r18683, %r18682, -2139062144;
	xor.b32  	%r18684, %r18683, -2139062144;
	xor.b32  	%r18685, %r18683, %r5923;
	and.b32  	%r5921, %r18685, %r18681;
	// begin inline asm
	prmt.b32 %r5921, %r5921, 0, 0xba98;
	// end inline asm
	// begin inline asm
	prmt.b32 %r5923, %r5923, 0, 0xba98;
	// end inline asm
	xor.b32  	%r18686, %r5923, 2139062143;
	not.b32 	%r18687, %r5921;
	and.b32  	%r18688, %r18684, %r18687;
	and.b32  	%r18689, %r18686, %r5921;
	or.b32  	%r5954, %r18688, %r18689;
	ld.shared.u32 	%r5927, [%r9576+9216];
	// begin inline asm
	dp4a.s32.s32 %r5925, %r5926, %r5927, %r9400;
	// end inline asm
	ld.shared.u32 	%r5931, [%r9576+9220];
	// begin inline asm
	dp4a.s32.s32 %r5929, %r5930, %r5931, %r5925;
	// end inline asm
	ld.shared.u32 	%r5935, [%r9576+9224];
	// begin inline asm
	dp4a.s32.s32 %r5933, %r5934, %r5935, %r5929;
	// end inline asm
	ld.shared.u32 	%r5939, [%r9576+9228];
	// begin inline asm
	dp4a.s32.s32 %r5937, %r5938, %r5939, %r5933;
	// end inline asm
	ld.shared.s8 	%r18690, [%r9721];
	mul.lo.s32 	%r18691, %r5937, %r18690;
	ld.shared.u32 	%r5943, [%r9576+9232];
	// begin inline asm
	dp4a.s32.s32 %r5941, %r5942, %r5943, %r9400;
	// end inline asm
	ld.shared.u32 	%r5947, [%r9576+9236];
	// begin inline asm
	dp4a.s32.s32 %r5945, %r5946, %r5947, %r5941;
	// end inline asm
	ld.shared.u32 	%r5951, [%r9576+9240];
	// begin inline asm
	dp4a.s32.s32 %r5949, %r5950, %r5951, %r5945;
	// end inline asm
	ld.shared.u32 	%r5955, [%r9576+9244];
	// begin inline asm
	dp4a.s32.s32 %r5953, %r5954, %r5955, %r5949;
	// end inline asm
	ld.shared.s8 	%r18692, [%r9721+1];
	mad.lo.s32 	%r18693, %r5953, %r18692, %r18691;
	ld.shared.f32 	%f1033, [%r9720];
	mul.f32 	%f1034, %f1033, %f1030;
	cvt.rn.f32.s32 	%f1035, %r18693;
	fma.rn.f32 	%f1814, %f1034, %f1035, %f1814;
	ld.shared.u32 	%r18694, [%r9442+8448];
	shr.s32 	%r18695, %r18694, %r9416;
	and.b32  	%r5959, %r18695, 50529027;
	ld.shared.u32 	%r18696, [%r9740];
	shr.s32 	%r18697, %r18696, %r9449;
	shl.b32 	%r18698, %r18697, 2;
	and.b32  	%r18699, %r18698, 67372036;
	or.b32  	%r18700, %r18699, %r5959;
	sub.s32 	%r18701, %r5959, %r18699;
	add.s32 	%r18702, %r18701, -2139062144;
	xor.b32  	%r18703, %r18702, -2139062144;
	xor.b32  	%r18704, %r18702, %r5959;
	and.b32  	%r5957, %r18704, %r18700;
	// begin inline asm
	prmt.b32 %r5957, %r5957, 0, 0xba98;
	// end inline asm
	// begin inline asm
	prmt.b32 %r5959, %r5959, 0, 0xba98;
	// end inline asm
	xor.b32  	%r18705, %r5959, 2139062143;
	not.b32 	%r18706, %r5957;
	and.b32  	%r18707, %r18703, %r18706;
	and.b32  	%r18708, %r18705, %r5957;
	or.b32  	%r5990, %r18707, %r18708;
	ld.shared.u32 	%r18709, [%r9442+8452];
	shr.s32 	%r18710, %r18709, %r9416;
	and.b32  	%r5963, %r18710, 50529027;
	ld.shared.u32 	%r18711, [%r9740+4];
	shr.s32 	%r18712, %r18711, %r9449;
	shl.b32 	%r18713, %r18712, 2;
	and.b32  	%r18714, %r18713, 67372036;
	or.b32  	%r18715, %r18714, %r5963;
	sub.s32 	%r18716, %r5963, %r18714;
	add.s32 	%r18717, %r18716, -2139062144;
	xor.b32  	%r18718, %r18717, -2139062144;
	xor.b32  	%r18719, %r18717, %r5963;
	and.b32  	%r5961, %r18719, %r18715;
	// begin inline asm
	prmt.b32 %r5961, %r5961, 0, 0xba98;
	// end inline asm
	// begin inline asm
	prmt.b32 %r5963, %r5963, 0, 0xba98;
	// end inline asm
	xor.b32  	%r18720, %r5963, 2139062143;
	not.b32 	%r18721, %r5961;
	and.b32  	%r18722, %r18718, %r18721;
	and.b32  	%r18723, %r18720, %r5961;
	or.b32  	%r5994, %r18722, %r18723;
	ld.shared.u32 	%r18724, [%r9442+8456];
	shr.s32 	%r18725, %r18724, %r9416;
	and.b32  	%r5967, %r18725, 50529027;
	ld.shared.u32 	%r18726, [%r9740+8];
	shr.s32 	%r18727, %r18726, %r9449;
	shl.b32 	%r18728, %r18727, 2;
	and.b32  	%r18729, %r18728, 67372036;
	or.b32  	%r18730, %r18729, %r5967;
	sub.s32 	%r18731, %r5967, %r18729;
	add.s32 	%r18732, %r18731, -2139062144;
	xor.b32  	%r18733, %r18732, -2139062144;
	xor.b32  	%r18734, %r18732, %r5967;
	and.b32  	%r5965, %r18734, %r18730;
	// begin inline asm
	prmt.b32 %r5965, %r5965, 0, 0xba98;
	// end inline asm
	// begin inline asm
	prmt.b32 %r5967, %r5967, 0, 0xba98;
	// end inline asm
	xor.b32  	%r18735, %r5967, 2139062143;
	not.b32 	%r18736, %r5965;
	and.b32  	%r18737, %r18733, %r18736;
	and.b32  	%r18738, %r18735, %r5965;
	or.b32  	%r5998, %r18737, %r18738;
	ld.shared.u32 	%r18739, [%r9442+8460];
	shr.s32 	%r18740, %r18739, %r9416;
	and.b32  	%r5971, %r18740, 50529027;
	ld.shared.u32 	%r18741, [%r9740+12];
	shr.s32 	%r18742, %r18741, %r9449;
	shl.b32 	%r18743, %r18742, 2;
	and.b32  	%r18744, %r18743, 67372036;
	or.b32  	%r18745, %r18744, %r5971;
	sub.s32 	%r18746, %r5971, %r18744;
	add.s32 	%r18747, %r18746, -2139062144;
	xor.b32  	%r18748, %r18747, -2139062144;
	xor.b32  	%r18749, %r18747, %r5971;
	and.b32  	%r5969, %r18749, %r18745;
	// begin inline asm
	prmt.b32 %r5969, %r5969, 0, 0xba98;
	// end inline asm
	// begin inline asm
	prmt.b32 %r5971, %r5971, 0, 0xba98;
	// end inline asm
	xor.b32  	%r18750, %r5971, 2139062143;
	not.b32 	%r18751, %r5969;
	and.b32  	%r18752, %r18748, %r18751;
	and.b32  	%r18753, %r18750, %r5969;
	or.b32  	%r6002, %r18752, %r18753;
	ld.shared.u32 	%r18754, [%r9442+8464];
	shr.s32 	%r18755, %r18754, %r9416;
	and.b32  	%r5975, %r18755, 50529027;
	ld.shared.u32 	%r18756, [%r9740+16];
	shr.s32 	%r18757, %r18756, %r9449;
	shl.b32 	%r18758, %r18757, 2;
	and.b32  	%r18759, %r18758, 67372036;
	or.b32  	%r18760, %r18759, %r5975;
	sub.s32 	%r18761, %r5975, %r18759;
	add.s32 	%r18762, %r18761, -2139062144;
	xor.b32  	%r18763, %r18762, -2139062144;
	xor.b32  	%r18764, %r18762, %r5975;
	and.b32  	%r5973, %r18764, %r18760;
	// begin inline asm
	prmt.b32 %r5973, %r5973, 0, 0xba98;
	// end inline asm
	// begin inline asm
	prmt.b32 %r5975, %r5975, 0, 0xba98;
	// end inline asm
	xor.b32  	%r18765, %r5975, 2139062143;
	not.b32 	%r18766, %r5973;
	and.b32  	%r18767, %r18763, %r18766;
	and.b32  	%r18768, %r18765, %r5973;
	or.b32  	%r6006, %r18767, %r18768;
	ld.shared.u32 	%r18769, [%r9442+8468];
	shr.s32 	%r18770, %r18769, %r9416;
	and.b32  	%r5979, %r18770, 50529027;
	ld.shared.u32 	%r18771, [%r9740+20];
	shr.s32 	%r18772, %r18771, %r9449;
	shl.b32 	%r18773, %r18772, 2;
	and.b32  	%r18774, %r18773, 67372036;
	or.b32  	%r18775, %r18774, %r5979;
	sub.s32 	%r18776, %r5979, %r18774;
	add.s32 	%r18777, %r18776, -2139062144;
	xor.b32  	%r18778, %r18777, -2139062144;
	xor.b32  	%r18779, %r18777, %r5979;
	and.b32  	%r5977, %r18779, %r18775;
	// begin inline asm
	prmt.b32 %r5977, %r5977, 0, 0xba98;
	// end inline asm
	// begin inline asm
	prmt.b32 %r5979, %r5979, 0, 0xba98;
	// end inline asm
	xor.b32  	%r18780, %r5979, 2139062143;
	not.b32 	%r18781, %r5977;
	and.b32  	%r18782, %r18778, %r18781;
	and.b32  	%r18783, %r18780, %r5977;
	or.b32  	%r6010, %r18782, %r18783;
	ld.shared.u32 	%r18784, [%r9442+8472];
	shr.s32 	%r18785, %r18784, %r9416;
	and.b32  	%r5983, %r18785, 50529027;
	ld.shared.u32 	%r18786, [%r9740+24];
	shr.s32 	%r18787, %r18786, %r9449;
	shl.b32 	%r18788, %r18787, 2;
	and.b32  	%r18789, %r18788, 67372036;
	or.b32  	%r18790, %r18789, %r5983;
	sub.s32 	%r18791, %r5983, %r18789;
	add.s32 	%r18792, %r18791, -2139062144;
	xor.b32  	%r18793, %r18792, -2139062144;
	xor.b32  	%r18794, %r18792, %r5983;
	and.b32  	%r5981, %r18794, %r18790;
	// begin inline asm
	prmt.b32 %r5981, %r5981, 0, 0xba98;
	// end inline asm
	// begin inline asm
	prmt.b32 %r5983, %r5983, 0, 0xba98;
	// end inline asm
	xor.b32  	%r18795, %r5983, 2139062143;
	not.b32 	%r18796, %r5981;
	and.b32  	%r18797, %r18793, %r18796;
	and.b32  	%r18798, %r18795, %r5981;
	or.b32  	%r6014, %r18797, %r18798;
	ld.shared.u32 	%r18799, [%r9442+8476];
	shr.s32 	%r18800, %r18799, %r9416;
	and.b32  	%r5987, %r18800, 50529027;
	ld.shared.u32 	%r18801, [%r9740+28];
	shr.s32 	%r18802, %r18801, %r9449;
	shl.b32 	%r18803, %r18802, 2;
	and.b32  	%r18804, %r18803, 67372036;
	or.b32  	%r18805, %r18804, %r5987;
	sub.s32 	%r18806, %r5987, %r18804;
	add.s32 	%r18807, %r18806, -2139062144;
	xor.b32  	%r18808, %r18807, -2139062144;
	xor.b32  	%r18809, %r18807, %r5987;
	and.b32  	%r5985, %r18809, %r18805;
	// begin inline asm
	prmt.b32 %r5985, %r5985, 0, 0xba98;
	// end inline asm
	// begin inline asm
	prmt.b32 %r5987, %r5987, 0, 0xba98;
	// end inline asm
	xor.b32  	%r18810, %r5987, 2139062143;
	not.b32 	%r18811, %r5985;
	and.b32  	%r18812, %r18808, %r18811;
	and.b32  	%r18813, %r18810, %r5985;
	or.b32  	%r6018, %r18812, %r18813;
	ld.shared.u32 	%r5991, [%r9576+9216];
	// begin inline asm
	dp4a.s32.s32 %r5989, %r5990, %r5991, %r9400;
	// end inline asm
	ld.shared.u32 	%r5995, [%r9576+9220];
	// begin inline asm
	dp4a.s32.s32 %r5993, %r5994, %r5995, %r5989;
	// end inline asm
	ld.shared.u32 	%r5999, [%r9576+9224];
	// begin inline asm
	dp4a.s32.s32 %r5997, %r5998, %r5999, %r5993;
	// end inline asm
	ld.shared.u32 	%r6003, [%r9576+9228];
	// begin inline asm
	dp4a.s32.s32 %r6001, %r6002, %r6003, %r5997;
	// end inline asm
	ld.shared.s8 	%r18814, [%r9865];
	mul.lo.s32 	%r18815, %r6001, %r18814;
	ld.shared.u32 	%r6007, [%r9576+9232];
	// begin inline asm
	dp4a.s32.s32 %r6005, %r6006, %r6007, %r9400;
	// end inline asm
	ld.shared.u32 	%r6011, [%r9576+9236];
	// begin inline asm
	dp4a.s32.s32 %r6009, %r6010, %r6011, %r6005;
	// end inline asm
	ld.shared.u32 	%r6015, [%r9576+9240];
	// begin inline asm
	dp4a.s32.s32 %r6013, %r6014, %r6015, %r6009;
	// end inline asm
	ld.shared.u32 	%r6019, [%r9576+9244];
	// begin inline asm
	dp4a.s32.s32 %r6017, %r6018, %r6019, %r6013;
	// end inline asm
	ld.shared.s8 	%r18816, [%r9865+1];
	mad.lo.s32 	%r18817, %r6017, %r18816, %r18815;
	ld.shared.f32 	%f1036, [%r9864];
	ld.shared.f32 	%f1037, [%r9426+1152];
	mul.f32 	%f1038, %f1036, %f1037;
	cvt.rn.f32.s32 	%f1039, %r18817;
	fma.rn.f32 	%f1782, %f1038, %f1039, %f1782;
	ld.shared.u32 	%r18818, [%r9442+12672];
	shr.s32 	%r18819, %r18818, %r9416;
	and.b32  	%r6023, %r18819, 50529027;
	ld.shared.u32 	%r18820, [%r9884];
	shr.s32 	%r18821, %r18820, %r9449;
	shl.b32 	%r18822, %r18821, 2;
	and.b32  	%r18823, %r18822, 67372036;
	or.b32  	%r18824, %r18823, %r6023;
	sub.s32 	%r18825, %r6023, %r18823;
	add.s32 	%r18826, %r18825, -2139062144;
	xor.b32  	%r18827, %r18826, -2139062144;
	xor.b32  	%r18828, %r18826, %r6023;
	and.b32  	%r6021, %r18828, %r18824;
	// begin inline asm
	prmt.b32 %r6021, %r6021, 0, 0xba98;
	// end inline asm
	// begin inline asm
	prmt.b32 %r6023, %r6023, 0, 0xba98;
	// end inline asm
	xor.b32  	%r18829, %r6023, 2139062143;
	not.b32 	%r18830, %r6021;
	and.b32  	%r18831, %r18827, %r18830;
	and.b32  	%r18832, %r18829, %r6021;
	or.b32  	%r6054, %r18831, %r18832;
	ld.shared.u32 	%r18833, [%r9442+12676];
	shr.s32 	%r18834, %r18833, %r9416;
	and.b32  	%r6027, %r18834, 50529027;
	ld.shared.u32 	%r18835, [%r9884+4];
	shr.s32 	%r18836, %r18835, %r9449;
	shl.b32 	%r18837, %r18836, 2;
	and.b32  	%r18838, %r18837, 67372036;
	or.b32  	%r18839, %r18838, %r6027;
	sub.s32 	%r18840, %r6027, %r18838;
	add.s32 	%r18841, %r18840, -2139062144;
	xor.b32  	%r18842, %r18841, -2139062144;
	xor.b32  	%r18843, %r18841, %r6027;
	and.b32  	%r6025, %r18843, %r18839;
	// begin inline asm
	prmt.b32 %r6025, %r6025, 0, 0xba98;
	// end inline asm
	// begin inline asm
	prmt.b32 %r6027, %r6027, 0, 0xba98;
	// end inline asm
	xor.b32  	%r18844, %r6027, 2139062143;
	not.b32 	%r18845, %r6025;
	and.b32  	%r18846, %r18842, %r18845;
	and.b32  	%r18847, %r18844, %r6025;
	or.b32  	%r6058, %r18846, %r18847;
	ld.shared.u32 	%r18848, [%r9442+12680];
	shr.s32 	%r18849, %r18848, %r9416;
	and.b32  	%r6031, %r18849, 50529027;
	ld.shared.u32 	%r18850, [%r9884+8];
	shr.s32 	%r18851, %r18850, %r9449;
	shl.b32 	%r18852, %r18851, 2;
	and.b32  	%r18853, %r18852, 67372036;
	or.b32  	%r18854, %r18853, %r6031;
	sub.s32 	%r18855, %r6031, %r18853;
	add.s32 	%r18856, %r18855, -2139062144;
	xor.b32  	%r18857, %r18856, -2139062144;
	xor.b32  	%r18858, %r18856, %r6031;
	and.b32  	%r6029, %r18858, %r18854;
	// begin inline asm
	prmt.b32 %r6029, %r6029, 0, 0xba98;
	// end inline asm
	// begin inline asm
	prmt.b32 %r6031, %r6031, 0, 0xba98;
	// end inline asm
	xor.b32  	%r18859, %r6031, 2139062143;
	not.b32 	%r18860, %r6029;
	and.b32  	%r18861, %r18857, %r18860;
	and.b32  	%r18862, %r18859, %r6029;
	or.b32  	%r6062, %r18861, %r18862;
	ld.shared.u32 	%r18863, [%r9442+12684];
	shr.s32 	%r18864, %r18863, %r9416;
	and.b32  	%r6035, %r18864, 50529027;
	ld.shared.u32 	%r18865, [%r9884+12];
	shr.s32 	%r18866, %r18865, %r9449;
	shl.b32 	%r18867, %r18866, 2;
	and.b32  	%r18868, %r18867, 67372036;
	or.b32  	%r18869, %r18868, %r6035;
	sub.s32 	%r18870, %r6035, %r18868;
	add.s32 	%r18871, %r18870, -2139062144;
	xor.b32  	%r18872, %r18871, -2139062144;
	xor.b32  	%r18873, %r18871, %r6035;
	and.b32  	%r6033, %r18873, %r18869;
	// begin inline asm
	prmt.b32 %r6033, %r6033, 0, 0xba98;
	// end inline asm
	// begin inline asm
	prmt.b32 %r6035, %r6035, 0, 0xba98;
	// end inline asm
	xor.b32  	%r18874, %r6035, 2139062143;
	not.b32 	%r18875, %r6033;
	and.b32  	%r18876, %r18872, %r18875;
	and.b32  	%r18877, %r18874, %r6033;
	or.b32  	%r6066, %r18876, %r18877;
	ld.shared.u32 	%r18878, [%r9442+12688];
	shr.s32 	%r18879, %r18878, %r9416;
	and.b32  	%r6039, %r18879, 50529027;
	ld.shared.u32 	%r18880, [%r9884+16];
	shr.s32 	%r18881, %r18880, %r9449;
	shl.b32 	%r18882, %r18881, 2;
	and.b32  	%r18883, %r18882, 67372036;
	or.b32  	%r18884, %r18883, %r6039;
	sub.s32 	%r18885, %r6039, %r18883;
	add.s32 	%r18886, %r18885, -2139062144;
	xor.b32  	%r18887, %r18886, -2139062144;
	xor.b32  	%r18888, %r18886, %r6039;
	and.b32  	%r6037, %r18888, %r18884;
	// begin inline asm
	prmt.b32 %r6037, %r6037, 0, 0xba98;
	// end inline asm
	// begin inline asm
	prmt.b32 %r6039, %r6039, 0, 0xba98;
	// end inline asm
	xor.b32  	%r18889, %r6039, 2139062143;
	not.b32 	%r18890, %r6037;
	and.b32  	%r18891, %r18887, %r18890;
	and.b32  	%r18892, %r18889, %r6037;
	or.b32  	%r6070, %r18891, %r18892;
	ld.shared.u32 	%r18893, [%r9442+12692];
	shr.s32 	%r18894, %r18893, %r9416;
	and.b32  	%r6043, %r18894, 50529027;
	ld.shared.u32 	%r18895, [%r9884+20];
	shr.s32 	%r18896, %r18895, %r9449;
	shl.b32 	%r18897, %r18896, 2;
	and.b32  	%r18898, %r18897, 67372036;
	or.b32  	%r18899, %r18898, %r6043;
	sub.s32 	%r18900, %r6043, %r18898;
	add.s32 	%r18901, %r18900, -2139062144;
	xor.b32  	%r18902, %r18901, -2139062144;
	xor.b32  	%r18903, %r18901, %r6043;
	and.b32  	%r6041, %r18903, %r18899;
	// begin inline asm
	prmt.b32 %r6041, %r6041, 0, 0xba98;
	// end inline asm
	// begin inline asm
	prmt.b32 %r6043, %r6043, 0, 0xba98;
	// end inline asm
	xor.b32  	%r18904, %r6043, 2139062143;
	not.b32 	%r18905, %r6041;
	and.b32  	%r18906, %r18902, %r18905;
	and.b32  	%r18907, %r18904, %r6041;
	or.b32  	%r6074, %r18906, %r18907;
	ld.shared.u32 	%r18908, [%r9442+12696];
	shr.s32 	%r18909, %r18908, %r9416;
	and.b32  	%r6047, %r18909, 50529027;
	ld.shared.u32 	%r18910, [%r9884+24];
	shr.s32 	%r18911, %r18910, %r9449;
	shl.b32 	%r18912, %r18911, 2;
	and.b32  	%r18913, %r18912, 67372036;
	or.b32  	%r18914, %r18913, %r6047;
	sub.s32 	%r18915, %r6047, %r18913;
	add.s32 	%r18916, %r18915, -2139062144;
	xor.b32  	%r18917, %r18916, -2139062144;
	xor.b32  	%r18918, %r18916, %r6047;
	and.b32  	%r6045, %r18918, %r18914;
	// begin inline asm
	prmt.b32 %r6045, %r6045, 0, 0xba98;
	// end inline asm
	// begin inline asm
	prmt.b32 %r6047, %r6047, 0, 0xba98;
	// end inline asm
	xor.b32  	%r18919, %r6047, 2139062143;
	not.b32 	%r18920, %r6045;
	and.b32  	%r18921, %r18917, %r18920;
	and.b32  	%r18922, %r18919, %r6045;
	or.b32  	%r6078, %r18921, %r18922;
	ld.shared.u32 	%r18923, [%r9442+12700];
	shr.s32 	%r18924, %r18923, %r9416;
	and.b32  	%r6051, %r18924, 50529027;
	ld.shared.u32 	%r18925, [%r9884+28];
	shr.s32 	%r18926, %r18925, %r9449;
	shl.b32 	%r18927, %r18926, 2;
	and.b32  	%r18928, %r18927, 67372036;
	or.b32  	%r18929, %r18928, %r6051;
	sub.s32 	%r18930, %r6051, %r18928;
	add.s32 	%r18931, %r18930, -2139062144;
	xor.b32  	%r18932, %r18931, -2139062144;
	xor.b32  	%r18933, %r18931, %r6051;
	and.b32  	%r6049, %r18933, %r18929;
	// begin inline asm
	prmt.b32 %r6049, %r6049, 0, 0xba98;
	// end inline asm
	// begin inline asm
	prmt.b32 %r6051, %r6051, 0, 0xba98;
	// end inline asm
	xor.b32  	%r18934, %r6051, 2139062143;
	not.b32 	%r18935, %r6049;
	and.b32  	%r18936, %r18932, %r18935;
	and.b32  	%r18937, %r18934, %r6049;
	or.b32  	%r6082, %r18936, %r18937;
	ld.shared.u32 	%r6055, [%r9576+9216];
	// begin inline asm
	dp4a.s32.s32 %r6053, %r6054, %r6055, %r9400;
	// end inline asm
	ld.shared.u32 	%r6059, [%r9576+9220];
	// begin inline asm
	dp4a.s32.s32 %r6057, %r6058, %r6059, %r6053;
	// end inline asm
	ld.shared.u32 	%r6063, [%r9576+9224];
	// begin inline asm
	dp4a.s32.s32 %r6061, %r6062, %r6063, %r6057;
	// end inline asm
	ld.shared.u32 	%r6067, [%r9576+9228];
	// begin inline asm
	dp4a.s32.s32 %r6065, %r6066, %r6067, %r6061;
	// end inline asm
	ld.shared.s8 	%r18938, [%r10009];
	mul.lo.s32 	%r18939, %r6065, %r18938;
	ld.shared.u32 	%r6071, [%r9576+9232];
	// begin inline asm
	dp4a.s32.s32 %r6069, %r6070, %r6071, %r9400;
	// end inline asm
	ld.shared.u32 	%r6075, [%r9576+9236];
	// begin inline asm
	dp4a.s32.s32 %r6073, %r6074, %r6075, %r6069;
	// end inline asm
	ld.shared.u32 	%r6079, [%r9576+9240];
	// begin inline asm
	dp4a.s32.s32 %r6077, %r6078, %r6079, %r6073;
	// end inline asm
	ld.shared.u32 	%r6083, [%r9576+9244];
	// begin inline asm
	dp4a.s32.s32 %r6081, %r6082, %r6083, %r6077;
	// end inline asm
	ld.shared.s8 	%r18940, [%r10009+1];
	mad.lo.s32 	%r18941, %r6081, %r18940, %r18939;
	ld.shared.f32 	%f1040, [%r10008];
	mul.f32 	%f1041, %f1040, %f1037;
	cvt.rn.f32.s32 	%f1042, %r18941;
	fma.rn.f32 	%f1750, %f1041, %f1042, %f1750;
	ld.shared.u32 	%r18942, [%r9442];
	shr.s32 	%r18943, %r18942, %r9416;
	and.b32  	%r6087, %r18943, 50529027;
	ld.shared.u32 	%r18944, [%r9447];
	shr.s32 	%r18945, %r18944, %r9449;
	shl.b32 	%r18946, %r18945, 2;
	and.b32  	%r18947, %r18946, 67372036;
	or.b32  	%r18948, %r18947, %r6087;
	sub.s32 	%r18949, %r6087, %r18947;
	add.s32 	%r18950, %r18949, -2139062144;
	xor.b32  	%r18951, %r18950, -2139062144;
	xor.b32  	%r18952, %r18950, %r6087;
	and.b32  	%r6085, %r18952, %r18948;
	// begin inline asm
	prmt.b32 %r6085, %r6085, 0, 0xba98;
	// end inline asm
	// begin inline asm
	prmt.b32 %r6087, %r6087, 0, 0xba98;
	// end inline asm
	xor.b32  	%r18953, %r6087, 2139062143;
	not.b32 	%r18954, %r6085;
	and.b32  	%r18955, %r18951, %r18954;
	and.b32  	%r18956, %r18953, %r6085;
	or.b32  	%r6118, %r18955, %r18956;
	ld.shared.u32 	%r18957, [%r9442+4];
	shr.s32 	%r18958, %r18957, %r9416;
	and.b32  	%r6091, %r18958, 50529027;
	ld.shared.u32 	%r18959, [%r9447+4];
	shr.s32 	%r18960, %r18959, %r9449;
	shl.b32 	%r18961, %r18960, 2;
	and.b32  	%r18962, %r18961, 67372036;
	or.b32  	%r18963, %r18962, %r6091;
	sub.s32 	%r18964, %r6091, %r18962;
	add.s32 	%r18965, %r18964, -2139062144;
	xor.b32  	%r18966, %r18965, -2139062144;
	xor.b32  	%r18967, %r18965, %r6091;
	and.b32  	%r6089, %r18967, %r18963;
	// begin inline asm
	prmt.b32 %r6089, %r6089, 0, 0xba98;
	// end inline asm
	// begin inline asm
	prmt.b32 %r6091, %r6091, 0, 0xba98;
	// end inline asm
	xor.b32  	%r18968, %r6091, 2139062143;
	not.b32 	%r18969, %r6089;
	and.b32  	%r18970, %r18966, %r18969;
	and.b32  	%r18971, %r18968, %r6089;
	or.b32  	%r6122, %r18970, %r18971;
	ld.shared.u32 	%r18972, [%r9442+8];
	shr.s32 	%r18973, %r18972, %r9416;
	and.b32  	%r6095, %r18973, 50529027;
	ld.shared.u32 	%r18974, [%r9447+8];
	shr.s32 	%r18975, %r18974, %r9449;
	shl.b32 	%r18976, %r18975, 2;
	and.b32  	%r18977, %r18976, 67372036;
	or.b32  	%r18978, %r18977, %r6095;
	sub.s32 	%r18979, %r6095, %r18977;
	add.s32 	%r18980, %r18979, -2139062144;
	xor.b32  	%r18981, %r18980, -2139062144;
	xor.b32  	%r18982, %r18980, %r6095;
	and.b32  	%r6093, %r18982, %r18978;
	// begin inline asm
	prmt.b32 %r6093, %r6093, 0, 0xba98;
	// end inline asm
	// begin inline asm
	prmt.b32 %r6095, %r6095, 0, 0xba98;
	// end inline asm
	xor.b32  	%r18983, %r6095, 2139062143;
	not.b32 	%r18984, %r6093;
	and.b32  	%r18985, %r18981, %r18984;
	and.b32  	%r18986, %r18983, %r6093;
	or.b32  	%r6126, %r18985, %r18986;
	ld.shared.u32 	%r18987, [%r9442+12];
	shr.s32 	%r18988, %r18987, %r9416;
	and.b32  	%r6099, %r18988, 50529027;
	ld.shared.u32 	%r18989, [%r9447+12];
	shr.s32 	%r18990, %r18989, %r9449;
	shl.b32 	%r18991, %r18990, 2;
	and.b32  	%r18992, %r18991, 67372036;
	or.b32  	%r18993, %r18992, %r6099;
	sub.s32 	%r18994, %r6099, %r18992;
	add.s32 	%r18995, %r18994, -2139062144;
	xor.b32  	%r18996, %r18995, -2139062144;
	xor.b32  	%r18997, %r18995, %r6099;
	and.b32  	%r6097, %r18997, %r18993;
	// begin inline asm
	prmt.b32 %r6097, %r6097, 0, 0xba98;
	// end inline asm
	// begin inline asm
	prmt.b32 %r6099, %r6099, 0, 0xba98;
	// end inline asm
	xor.b32  	%r18998, %r6099, 2139062143;
	not.b32 	%r18999, %r6097;
	and.b32  	%r19000, %r18996, %r18999;
	and.b32  	%r19001, %r18998, %r6097;
	or.b32  	%r6130, %r19000, %r19001;
	ld.shared.u32 	%r19002, [%r9442+16];
	shr.s32 	%r19003, %r19002, %r9416;
	and.b32  	%r6103, %r19003, 50529027;
	ld.shared.u32 	%r19004, [%r9447+16];
	shr.s32 	%r19005, %r19004, %r9449;
	shl.b32 	%r19006, %r19005, 2;
	and.b32  	%r19007, %r19006, 67372036;
	or.b32  	%r19008, %r19007, %r6103;
	sub.s32 	%r19009, %r6103, %r19007;
	add.s32 	%r19010, %r19009, -2139062144;
	xor.b32  	%r19011, %r19010, -2139062144;
	xor.b32  	%r19012, %r19010, %r6103;
	and.b32  	%r6101, %r19012, %r19008;
	// begin inline asm
	prmt.b32 %r6101, %r6101, 0, 0xba98;
	// end inline asm
	// begin inline asm
	prmt.b32 %r6103, %r6103, 0, 0xba98;
	// end inline asm
	xor.b32  	%r19013, %r6103, 2139062143;
	not.b32 	%r19014, %r6101;
	and.b32  	%r19015, %r19011, %r19014;
	and.b32  	%r19016, %r19013, %r6101;
	or.b32  	%r6134, %r19015, %r19016;
	ld.shared.u32 	%r19017, [%r9442+20];
	shr.s32 	%r19018, %r19017, %r9416;
	and.b32  	%r6107, %r19018, 50529027;
	ld.shared.u32 	%r19019, [%r9447+20];
	shr.s32 	%r19020, %r19019, %r9449;
	shl.b32 	%r19021, %r19020, 2;
	and.b32  	%r19022, %r19021, 67372036;
	or.b32  	%r19023, %r19022, %r6107;
	sub.s32 	%r19024, %r6107, %r19022;
	add.s32 	%r19025, %r19024, -2139062144;
	xor.b32  	%r19026, %r19025, -2139062144;
	xor.b32  	%r19027, %r19025, %r6107;
	and.b32  	%r6105, %r19027, %r19023;
	// begin inline asm
	prmt.b32 %r6105, %r6105, 0, 0xba98;
	// end inline asm
	// begin inline asm
	prmt.b32 %r6107, %r6107, 0, 0xba98;
	// end inline asm
	xor.b32  	%r19028, %r6107, 2139062143;
	not.b32 	%r19029, %r6105;
	and.b32  	%r19030, %r19026, %r19029;
	and.b32  	%r19031, %r19028, %r6105;
	or.b32  	%r6138, %r19030, %r19031;
	ld.shared.u32 	%r19032, [%r9442+24];
	shr.s32 	%r19033, %r19032, %r9416;
	and.b32  	%r6111, %r19033, 50529027;
	ld.shared.u32 	%r19034, [%r9447+24];
	shr.s32 	%r19035, %r19034, %r9449;
	shl.b32 	%r19036, %r19035, 2;
	and.b32  	%r19037, %r19036, 67372036;
	or.b32  	%r19038, %r19037, %r6111;
	sub.s32 	%r19039, %r6111, %r19037;
	add.s32 	%r19040, %r19039, -2139062144;
	xor.b32  	%r19041, %r19040, -2139062144;
	xor.b32  	%r19042, %r19040, %r6111;
	and.b32  	%r6109, %r19042, %r19038;
	// begin inline asm
	prmt.b32 %r6109, %r6109, 0, 0xba98;
	// end inline asm
	// begin inline asm
	prmt.b32 %r6111, %r6111, 0, 0xba98;
	// end inline asm
	xor.b32  	%r19043, %r6111, 2139062143;
	not.b32 	%r19044, %r6109;
	and.b32  	%r19045, %r19041, %r19044;
	and.b32  	%r19046, %r19043, %r6109;
	or.b32  	%r6142, %r19045, %r19046;
	ld.shared.u32 	%r19047, [%r9442+28];
	shr.s32 	%r19048, %r19047, %r9416;
	and.b32  	%r6115, %r19048, 50529027;
	ld.shared.u32 	%r19049, [%r9447+28];
	shr.s32 	%r19050, %r19049, %r9449;
	shl.b32 	%r19051, %r19050, 2;
	and.b32  	%r19052, %r19051, 67372036;
	or.b32  	%r19053, %r19052, %r6115;
	sub.s32 	%r19054, %r6115, %r19052;
	add.s32 	%r19055, %r19054, -2139062144;
	xor.b32  	%r19056, %r19055, -2139062144;
	xor.b32  	%r19057, %r19055, %r6115;
	and.b32  	%r6113, %r19057, %r19053;
	// begin inline asm
	prmt.b32 %r6113, %r6113, 0, 0xba98;
	// end inline asm
	// begin inline asm
	prmt.b32 %r6115, %r6115, 0, 0xba98;
	// end inline asm
	xor.b32  	%r19058, %r6115, 2139062143;
	not.b32 	%r19059, %r6113;
	and.b32  	%r19060, %r19056, %r19059;
	and.b32  	%r19061, %r19058, %r6113;
	or.b32  	%r6146, %r19060, %r19061;
	ld.shared.u32 	%r6119, [%r9576+9728];
	// begin inline asm
	dp4a.s32.s32 %r6117, %r6118, %r6119, %r9400;
	// end inline asm
	ld.shared.u32 	%r6123, [%r9576+9732];
	// begin inline asm
	dp4a.s32.s32 %r6121, %r6122, %r6123, %r6117;
	// end inline asm
	ld.shared.u32 	%r6127, [%r9576+9736];
	// begin inline asm
	dp4a.s32.s32 %r6125, %r6126, %r6127, %r6121;
	// end inline asm
	ld.shared.u32 	%r6131, [%r9576+9740];
	// begin inline asm
	dp4a.s32.s32 %r6129, %r6130, %r6131, %r6125;
	// end inline asm
	ld.shared.s8 	%r19062, [%r9577];
	mul.lo.s32 	%r19063, %r6129, %r19062;
	ld.shared.u32 	%r6135, [%r9576+9744];
	// begin inline asm
	dp4a.s32.s32 %r6133, %r6134, %r6135, %r9400;
	// end inline asm
	ld.shared.u32 	%r6139, [%r9576+9748];
	// begin inline asm
	dp4a.s32.s32 %r6137, %r6138, %r6139, %r6133;
	// end inline asm
	ld.shared.u32 	%r6143, [%r9576+9752];
	// begin inline asm
	dp4a.s32.s32 %r6141, %r6142, %r6143, %r6137;
	// end inline asm
	ld.shared.u32 	%r6147, [%r9576+9756];
	// begin inline asm
	dp4a.s32.s32 %r6145, %r6146, %r6147, %r6141;
	// end inline asm
	ld.shared.s8 	%r19064, [%r9577+1];
	mad.lo.s32 	%r19065, %r6145, %r19064, %r19063;
	ld.shared.f32 	%f1043, [%r9573];
	ld.shared.f32 	%f1044, [%r9426+1216];
	mul.f32 	%f1045, %f1043, %f1044;
	cvt.rn.f32.s32 	%f1046, %r19065;
	fma.rn.f32 	%f1845, %f1045, %f1046, %f1845;
	ld.shared.u32 	%r19066, [%r9442+4224];
	shr.s32 	%r19067, %r19066, %r9416;
	and.b32  	%r6151, %r19067, 50529027;
	ld.shared.u32 	%r19068, [%r9596];
	shr.s32 	%r19069, %r19068, %r9449;
	shl.b32 	%r19070, %r19069, 2;
	and.b32  	%r19071, %r19070, 67372036;
	or.b32  	%r19072, %r19071, %r6151;
	sub.s32 	%r19073, %r6151, %r19071;
	add.s32 	%r19074, %r19073, -2139062144;
	xor.b32  	%r19075, %r19074, -2139062144;
	xor.b32  	%r19076, %r19074, %r6151;
	and.b32  	%r6149, %r19076, %r19072;
	// begin inline asm
	prmt.b32 %r6149, %r6149, 0, 0xba98;
	// end inline asm
	// begin inline asm
	prmt.b32 %r6151, %r6151, 0, 0xba98;
	// end inline asm
	xor.b32  	%r19077, %r6151, 2139062143;
	not.b32 	%r19078, %r6149;
	and.b32  	%r19079, %r19075, %r19078;
	and.b32  	%r19080, %r19077, %r6149;
	or.b32  	%r6182, %r19079, %r19080;
	ld.shared.u32 	%r19081, [%r9442+4228];
	shr.s32 	%r19082, %r19081, %r9416;
	and.b32  	%r6155, %r19082, 50529027;
	ld.shared.u32 	%r19083, [%r9596+4];
	shr.s32 	%r19084, %r19083, %r9449;
	shl.b32 	%r19085, %r19084, 2;
	and.b32  	%r19086, %r19085, 67372036;
	or.b32  	%r19087, %r19086, %r6155;
	sub.s32 	%r19088, %r6155, %r19086;
	add.s32 	%r19089, %r19088, -2139062144;
	xor.b32  	%r19090, %r19089, -2139062144;
	xor.b32  	%r19091, %r19089, %r6155;
	and.b32  	%r6153, %r19091, %r19087;
	// begin inline asm
	prmt.b32 %r6153, %r6153, 0, 0xba98;
	// end inline asm
	// begin inline asm
	prmt.b32 %r6155, %r6155, 0, 0xba98;
	// end inline asm
	xor.b32  	%r19092, %r6155, 2139062143;
	not.b32 	%r19093, %r6153;
	and.b32  	%r19094, %r19090, %r19093;
	and.b32  	%r19095, %r19092, %r6153;
	or.b32  	%r6186, %r19094, %r19095;
	ld.shared.u32 	%r19096, [%r9442+4232];
	shr.s32 	%r19097, %r19096, %r9416;
	and.b32  	%r6159, %r19097, 50529027;
	ld.shared.u32 	%r19098, [%r9596+8];
	shr.s32 	%r19099, %r19098, %r9449;
	shl.b32 	%r19100, %r19099, 2;
	and.b32  	%r19101, %r19100, 67372036;
	or.b32  	%r19102, %r19101, %r6159;
	sub.s32 	%r19103, %r6159, %r19101;
	add.s32 	%r19104, %r19103, -2139062144;
	xor.b32  	%r19105, %r19104, -2139062144;
	xor.b32  	%r19106, %r19104, %r6159;
	and.b32  	%r6157, %r19106, %r19102;
	// begin inline asm
	prmt.b32 %r6157, %r6157, 0, 0xba98;
	// end inline asm
	// begin inline asm
	prmt.b32 %r6159, %r6159, 0, 0xba98;
	// end inline asm
	xor.b32  	%r19107, %r6159, 2139062143;
	not.b32 	%r19108, %r6157;
	and.b32  	%r19109, %r19105, %r19108;
	and.b32  	%r19110, %r19107, %r6157;
	or.b32  	%r6190, %r19109, %r19110;
	ld.shared.u32 	%r19111, [%r9442+4236];
	shr.s32 	%r19112, %r19111, %r9416;
	and.b32  	%r6163, %r19112, 50529027;
	ld.shared.u32 	%r19113, [%r9596+12];
	shr.s32 	%r19114, %r19113, %r9449;
	shl.b32 	%r19115, %r19114, 2;
	and.b32  	%r19116, %r19115, 67372036;
	or.b32  	%r19117, %r19116, %r6163;
	sub.s32 	%r19118, %r6163, %r19116;
	add.s32 	%r19119, %r19118, -2139062144;
	xor.b32  	%r19120, %r19119, -2139062144;
	xor.b32  	%r19121, %r19119, %r6163;
	and.b32  	%r6161, %r19121, %r19117;
	// begin inline asm
	prmt.b32 %r6161, %r6161, 0, 0xba98;
	// end inline asm
	// begin inline asm
	prmt.b32 %r6163, %r6163, 0, 0xba98;
	// end inline asm
	xor.b32  	%r19122, %r6163, 2139062143;
	not.b32 	%r19123, %r6161;
	and.b32  	%r19124, %r19120, %r19123;
	and.b32  	%r19125, %r19122, %r6161;
	or.b32  	%r6194, %r19124, %r19125;
	ld.shared.u32 	%r19126, [%r9442+4240];
	shr.s32 	%r19127, %r19126, %r9416;
	and.b32  	%r6167, %r19127, 50529027;
	ld.shared.u32 	%r19128, [%r9596+16];
	shr.s32 	%r19129, %r19128, %r9449;
	shl.b32 	%r19130, %r19129, 2;
	and.b32  	%r19131, %r19130, 67372036;
	or.b32  	%r19132, %r19131, %r6167;
	sub.s32 	%r19133, %r6167, %r19131;
	add.s32 	%r19134, %r19133, -2139062144;
	xor.b32  	%r19135, %r19134, -2139062144;
	xor.b32  	%r19136, %r19134, %r6167;
	and.b32  	%r6165, %r19136, %r19132;
	// begin inline asm
	prmt.b32 %r6165, %r6165, 0, 0xba98;
	// end inline asm
	// begin inline asm
	prmt.b32 %r6167, %r6167, 0, 0xba98;
	// end inline asm
	xor.b32  	%r19137, %r6167, 2139062143;
	not.b32 	%r19138, %r6165;
	and.b32  	%r19139, %r19135, %r19138;
	and.b32  	%r19140, %r19137, %r6165;
	or.b32  	%r6198, %r19139, %r19140;
	ld.shared.u32 	%r19141, [%r9442+4244];
	shr.s32 	%r19142, %r19141, %r9416;
	and.b32  	%r6171, %r19142, 50529027;
	ld.shared.u32 	%r19143, [%r9596+20];
	shr.s32 	%r19144, %r19143, %r9449;
	shl.b32 	%r19145, %r19144, 2;
	and.b32  	%r19146, %r19145, 67372036;
	or.b32  	%r19147, %r19146, %r6171;
	sub.s32 	%r19148, %r6171, %r19146;
	add.s32 	%r19149, %r19148, -2139062144;
	xor.b32  	%r19150, %r19149, -2139062144;
	xor.b32  	%r19151, %r19149, %r6171;
	and.b32  	%r6169, %r19151, %r19147;
	// begin inline asm
	prmt.b32 %r6169, %r6169, 0, 0xba98;
	// end inline asm
	// begin inline asm
	prmt.b32 %r6171, %r6171, 0, 0xba98;
	// end inline asm
	xor.b32  	%r19152, %r6171, 2139062143;
	not.b32 	%r19153, %r6169;
	and.b32  	%r19154, %r19150, %r19153;
	and.b32  	%r19155, %r19152, %r6169;
	or.b32  	%r6202, %r19154, %r19155;
	ld.shared.u32 	%r19156, [%r9442+4248];
	shr.s32 	%r19157, %r19156, %r9416;
	and.b32  	%r6175, %r19157, 50529027;
	ld.shared.u32 	%r19158, [%r9596+24];
	shr.s32 	%r19159, %r19158, %r9449;
	shl.b32 	%r19160, %r19159, 2;
	and.b32  	%r19161, %r19160, 67372036;
	or.b32  	%r19162, %r19161, %r6175;
	sub.s32 	%r19163, %r6175, %r19161;
	add.s32 	%r19164, %r19163, -2139062144;
	xor.b32  	%r19165, %r19164, -2139062144;
	xor.b32  	%r19166, %r19164, %r6175;
	and.b32  	%r6173, %r19166, %r19162;
	// begin inline asm
	prmt.b32 %r6173, %r6173, 0, 0xba98;
	// end inline asm
	// begin inline asm
	prmt.b32 %r6175, %r6175, 0, 0xba98;
	// end inline asm
	xor.b32  	%r19167, %r6175, 2139062143;
	not.b32 	%r19168, %r6173;
	and.b32  	%r19169, %r19165, %r19168;
	and.b32  	%r19170, %r19167, %r6173;
	or.b32  	%r6206, %r19169, %r19170;
	ld.shared.u32 	%r19171, [%r9442+4252];
	shr.s32 	%r19172, %r19171, %r9416;
	and.b32  	%r6179, %r19172, 50529027;
	ld.shared.u32 	%r19173, [%r9596+28];
	shr.s32 	%r19174, %r19173, %r9449;
	shl.b32 	%r19175, %r19174, 2;
	and.b32  	%r19176, %r19175, 67372036;
	or.b32  	%r19177, %r19176, %r6179;
	sub.s32 	%r19178, %r6179, %r19176;
	add.s32 	%r19179, %r19178, -2139062144;
	xor.b32  	%r19180, %r19179, -2139062144;
	xor.b32  	%r19181, %r19179, %r6179;
	and.b32  	%r6177, %r19181, %r19177;
	// begin inline asm
	prmt.b32 %r6177, %r6177, 0, 0xba98;
	// end inline asm
	// begin inline asm
	prmt.b32 %r6179, %r6179, 0, 0xba98;
	// end inline asm
	xor.b32  	%r19182, %r6179, 2139062143;
	not.b32 	%r19183, %r6177;
	and.b32  	%r19184, %r19180, %r19183;
	and.b32  	%r19185, %r19182, %r6177;
	or.b32  	%r6210, %r19184, %r19185;
	ld.shared.u32 	%r6183, [%r9576+9728];
	// begin inline asm
	dp4a.s32.s32 %r6181, %r6182, %r6183, %r9400;
	// end inline asm
	ld.shared.u32 	%r6187, [%r9576+9732];
	// begin inline asm
	dp4a.s32.s32 %r6185, %r6186, %r6187, %r6181;
	// end inline asm
	ld.shared.u32 	%r6191, [%r9576+9736];
	// begin inline asm
	dp4a.s32.s32 %r6189, %r6190, %r6191, %r6185;
	// end inline asm
	ld.shared.u32 	%r6195, [%r9576+9740];
	// begin inline asm
	dp4a.s32.s32 %r6193, %r6194, %r6195, %r6189;
	// end inline asm
	ld.shared.s8 	%r19186, [%r9721];
	mul.lo.s32 	%r19187, %r6193, %r19186;
	ld.shared.u32 	%r6199, [%r9576+9744];
	// begin inline asm
	dp4a.s32.s32 %r6197, %r6198, %r6199, %r9400;
	// end inline asm
	ld.shared.u32 	%r6203, [%r9576+9748];
	// begin inline asm
	dp4a.s32.s32 %r6201, %r6202, %r6203, %r6197;
	// end inline asm
	ld.shared.u32 	%r6207, [%r9576+9752];
	// begin inline asm
	dp4a.s32.s32 %r6205, %r6206, %r6207, %r6201;
	// end inline asm
	ld.shared.u32 	%r6211, [%r9576+9756];
	// begin inline asm
	dp4a.s32.s32 %r6209, %r6210, %r6211, %r6205;
	// end inline asm
	ld.shared.s8 	%r19188, [%r9721+1];
	mad.lo.s32 	%r19189, %r6209, %r19188, %r19187;
	ld.shared.f32 	%f1047, [%r9720];
	mul.f32 	%f1048, %f1047, %f1044;
	cvt.rn.f32.s32 	%f1049, %r19189;
	fma.rn.f32 	%f1813, %f1048, %f1049, %f1813;
	ld.shared.u32 	%r19190, [%r9442+8448];
	shr.s32 	%r19191, %r19190, %r9416;
	and.b32  	%r6215, %r19191, 50529027;
	ld.shared.u32 	%r19192, [%r9740];
	shr.s32 	%r19193, %r19192, %r9449;
	shl.b32 	%r19194, %r19193, 2;
	and.b32  	%r19195, %r19194, 67372036;
	or.b32  	%r19196, %r19195, %r6215;
	sub.s32 	%r19197, %r6215, %r19195;
	add.s32 	%r19198, %r19197, -2139062144;
	xor.b32  	%r19199, %r19198, -2139062144;
	xor.b32  	%r19200, %r19198, %r6215;
	and.b32  	%r6213, %r19200, %r19196;
	// begin inline asm
	prmt.b32 %r6213, %r6213, 0, 0xba98;
	// end inline asm
	// begin inline asm
	prmt.b32 %r6215, %r6215, 0, 0xba98;
	// end inline asm
	xor.b32  	%r19201, %r6215, 2139062143;
	not.b32 	%r19202, %r6213;
	and.b32  	%r19203, %r19199, %r19202;
	and.b32  	%r19204, %r19201, %r6213;
	or.b32  	%r6246, %r19203, %r19204;
	ld.shared.u32 	%r19205, [%r9442+8452];
	shr.s32 	%r19206, %r19205, %r9416;
	and.b32  	%r6219, %r19206, 50529027;
	ld.shared.u32 	%r19207, [%r9740+4];
	shr.s32 	%r19208, %r19207, %r9449;
	shl.b32 	%r19209, %r19208, 2;
	and.b32  	%r19210, %r19209, 67372036;
	or.b32  	%r19211, %r19210, %r6219;
	sub.s32 	%r19212, %r6219, %r19210;
	add.s32 	%r19213, %r19212, -2139062144;
	xor.b32  	%r19214, %r19213, -2139062144;
	xor.b32  	%r19215, %r19213, %r6219;
	and.b32  	%r6217, %r19215, %r19211;
	// begin inline asm
	prmt.b32 %r6217, %r6217, 0, 0xba98;
	// end inline asm
	// begin inline asm
	prmt.b32 %r6219, %r6219, 0, 0xba98;
	// end inline asm
	xor.b32  	%r19216, %r6219, 2139062143;
	not.b32 	%r19217, %r6217;
	and.b32  	%r19218, %r19214, %r19217;
	and.b32  	%r19219, %r19216, %r6217;
	or.b32  	%r6250, %r19218, %r19219;
	ld.shared.u32 	%r19220, [%r9442+8456];
	shr.s32 	%r19221, %r19220, %r9416;
	and.b32  	%r6223, %r19221, 50529027;
	ld.shared.u32 	%r19222, [%r9740+8];
	shr.s32 	%r19223, %r19222, %r9449;
	shl.b32 	%r19224, %r19223, 2;
	and.b32  	%r19225, %r19224, 67372036;
	or.b32  	%r19226, %r19225, %r6223;
	sub.s32 	%r19227, %r6223, %r19225;
	add.s32 	%r19228, %r19227, -2139062144;
	xor.b32  	%r19229, %r19228, -2139062144;
	xor.b32  	%r19230, %r19228, %r6223;
	and.b32  	%r6221, %r19230, %r19226;
	// begin inline asm
	prmt.b32 %r6221, %r6221, 0, 0xba98;
	// end inline asm
	// begin inline asm
	prmt.b32 %r6223, %r6223, 0, 0xba98;
	// end inline asm
	xor.b32  	%r19231, %r6223, 2139062143;
	not.b32 	%r19232, %r6221;
	and.b32  	%r19233, %r19229, %r19232;
	and.b32  	%r19234, %r19231, %r6221;
	or.b32  	%r6254, %r19233, %r19234;
	ld.shared.u32 	%r19235, [%r9442+8460];
	shr.s32 	%r19236, %r19235, %r9416;
	and.b32  	%r6227, %r19236, 50529027;
	ld.shared.u32 	%r19237, [%r9740+12];
	shr.s32 	%r19238, %r19237, %r9449;
	shl.b32 	%r19239, %r19238, 2;
	and.b32  	%r19240, %r19239, 67372036;
	or.b32  	%r19241, %r19240, %r6227;
	sub.s32 	%r19242, %r6227, %r19240;
	add.s32 	%r19243, %r19242, -2139062144;
	xor.b32  	%r19244, %r19243, -2139062144;
	xor.b32  	%r19245, %r19243, %r6227;
	and.b32  	%r6225, %r19245, %r19241;
	// begin inline asm
	prmt.b32 %r6225, %r6225, 0, 0xba98;
	// end inline asm
	// begin inline asm
	prmt.b32 %r6227, %r6227, 0, 0xba98;
	// end inline asm
	xor.b32  	%r19246, %r6227, 2139062143;
	not.b32 	%r19247, %r6225;
	and.b32  	%r19248, %r19244, %r19247;
	and.b32  	%r19249, %r19246, %r6225;
	or.b32  	%r6258, %r19248, %r19249;
	ld.shared.u32 	%r19250, [%r9442+8464];
	shr.s32 	%r19251, %r19250, %r9416;
	and.b32  	%r6231, %r19251, 50529027;
	ld.shared.u32 	%r19252, [%r9740+16];
	shr.s32 	%r19253, %r19252, %r9449;
	shl.b32 	%r19254, %r19253, 2;
	and.b32  	%r19255, %r19254, 67372036;
	or.b32  	%r19256, %r19255, %r6231;
	sub.s32 	%r19257, %r6231, %r19255;
	add.s32 	%r19258, %r19257, -2139062144;
	xor.b32  	%r19259, %r19258, -2139062144;
	xor.b32  	%r19260, %r19258, %r6231;
	and.b32  	%r6229, %r19260, %r19256;
	// begin inline asm
	prmt.b32 %r6229, %r6229, 0, 0xba98;
	// end inline asm
	// begin inline asm
	prmt.b32 %r6231, %r6231, 0, 0xba98;
	// end inline asm
	xor.b32  	%r19261, %r6231, 2139062143;
	not.b32 	%r19262, %r6229;
	and.b32  	%r19263, %r19259, %r19262;
	and.b32  	%r19264, %r19261, %r6229;
	or.b32  	%r6262, %r19263, %r19264;
	ld.shared.u32 	%r19265, [%r9442+8468];
	shr.s32 	%r19266, %r19265, %r9416;
	and.b32  	%r6235, %r19266, 50529027;
	ld.shared.u32 	%r19267, [%r9740+20];
	shr.s32 	%r19268, %r19267, %r9449;
	shl.b32 	%r19269, %r19268, 2;
	and.b32  	%r19270, %r19269, 67372036;
	or.b32  	%r19271, %r19270, %r6235;
	sub.s32 	%r19272, %r6235, %r19270;
	add.s32 	%r19273, %r19272, -2139062144;
	xor.b32  	%r19274, %r19273, -2139062144;
	xor.b32  	%r19275, %r19273, %r6235;
	and.b32  	%r6233, %r19275, %r19271;
	// begin inline asm
	prmt.b32 %r6233, %r6233, 0, 0xba98;
	// end inline asm
	// begin inline asm
	prmt.b32 %r6235, %r6235, 0, 0xba98;
	// end inline asm
	xor.b32  	%r19276, %r6235, 2139062143;
	not.b32 	%r19277, %r6233;
	and.b32  	%r19278, %r19274, %r19277;
	and.b32  	%r19279, %r19276, %r6233;
	or.b32  	%r6266, %r19278, %r19279;
	ld.shared.u32 	%r19280, [%r9442+8472];
	shr.s32 	%r19281, %r19280, %r9416;
	and.b32  	%r6239, %r19281, 50529027;
	ld.shared.u32 	%r19282, [%r9740+24];
	shr.s32 	%r19283, %r19282, %r9449;
	shl.b32 	%r19284, %r19283, 2;
	and.b32  	%r19285, %r19284, 67372036;
	or.b32  	%r19286, %r19285, %r6239;
	sub.s32 	%r19287, %r6239, %r19285;
	add.s32 	%r19288, %r19287, -2139062144;
	xor.b32  	%r19289, %r19288, -2139062144;
	xor.b32  	%r19290, %r19288, %r6239;
	and.b32  	%r6237, %r19290, %r19286;
	// begin inline asm
	prmt.b32 %r6237, %r6237, 0, 0xba98;
	// end inline asm
	// begin inline asm
	prmt.b32 %r6239, %r6239, 0, 0xba98;
	// end inline asm
	xor.b32  	%r19291, %r6239, 2139062143;
	not.b32 	%r19292, %r6237;
	and.b32  	%r19293, %r19289, %r19292;
	and.b32  	%r19294, %r19291, %r6237;
	or.b32  	%r6270, %r19293, %r19294;
	ld.shared.u32 	%r19295, [%r9442+8476];
	shr.s32 	%r19296, %r19295, %r9416;
	and.b32  	%r6243, %r19296, 50529027;
	ld.shared.u32 	%r19297, [%r9740+28];
	shr.s32 	%r19298, %r19297, %r9449;
	shl.b32 	%r19299, %r19298, 2;
	and.b32  	%r19300, %r19299, 67372036;
	or.b32  	%r19301, %r19300, %r6243;
	sub.s32 	%r19302, %r6243, %r19300;
	add.s32 	%r19303, %r19302, -2139062144;
	xor.b32  	%r19304, %r19303, -2139062144;
	xor.b32  	%r19305, %r19303, %r6243;
	and.b32  	%r6241, %r19305, %r19301;
	// begin inline asm
	prmt.b32 %r6241, %r6241, 0, 0xba98;
	// end inline asm
	// begin inline asm
	prmt.b32 %r6243, %r6243, 0, 0xba98;
	// end inline asm
	xor.b32  	%r19306, %r6243, 2139062143;
	not.b32 	%r19307, %r6241;
	and.b32  	%r19308, %r19304, %r19307;
	and.b32  	%r19309, %r19306, %r6241;
	or.b32  	%r6274, %r19308, %r19309;
	ld.shared.u32 	%r6247, [%r9576+9728];
	// begin inline asm
	dp4a.s32.s32 %r6245, %r6246, %r6247, %r9400;
	// end inline asm
	ld.shared.u32 	%r6251, [%r9576+9732];
	// begin inline asm
	dp4a.s32.s32 %r6249, %r6250, %r6251, %r6245;
	// end inline asm
	ld.shared.u32 	%r6255, [%r9576+9736];
	// begin inline asm
	dp4a.s32.s32 %r6253, %r6254, %r6255, %r6249;
	// end inline asm
	ld.shared.u32 	%r6259, [%r9576+9740];
	// begin inline asm
	dp4a.s32.s32 %r6257, %r6258, %r6259, %r6253;
	// end inline asm
	ld.shared.s8 	%r19310, [%r9865];
	mul.lo.s32 	%r19311, %r6257, %r19310;
	ld.shared.u32 	%r6263, [%r9576+9744];
	// begin inline asm
	dp4a.s32.s32 %r6261, %r6262, %r6263, %r9400;
	// end inline asm
	ld.shared.u32 	%r6267, [%r9576+9748];
	// begin inline asm
	dp4a.s32.s32 %r6265, %r6266, %r6267, %r6261;
	// end inline asm
	ld.shared.u32 	%r6271, [%r9576+9752];
	// begin inline asm
	dp4a.s32.s32 %r6269, %r6270, %r6271, %r6265;
	// end inline asm
	ld.shared.u32 	%r6275, [%r9576+9756];
	// begin inline asm
	dp4a.s32.s32 %r6273, %r6274, %r6275, %r6269;
	// end inline asm
	ld.shared.s8 	%r19312, [%r9865+1];
	mad.lo.s32 	%r19313, %r6273, %r19312, %r19311;
	ld.shared.f32 	%f1050, [%r9864];
	ld.shared.f32 	%f1051, [%r9426+1216];
	mul.f32 	%f1052, %f1050, %f1051;
	cvt.rn.f32.s32 	%f1053, %r19313;
	fma.rn.f32 	%f1781, %f1052, %f1053, %f1781;
	ld.shared.u32 	%r19314, [%r9442+12672];
	shr.s32 	%r19315, %r19314, %r9416;
	and.b32  	%r6279, %r19315, 50529027;
	ld.shared.u32 	%r19316, [%r9884];
	shr.s32 	%r19317, %r19316, %r9449;
	shl.b32 	%r19318, %r19317, 2;
	and.b32  	%r19319, %r19318, 67372036;
	or.b32  	%r19320, %r19319, %r6279;
	sub.s32 	%r19321, %r6279, %r19319;
	add.s32 	%r19322, %r19321, -2139062144;
	xor.b32  	%r19323, %r19322, -2139062144;
	xor.b32  	%r19324, %r19322, %r6279;
	and.b32  	%r6277, %r19324, %r19320;
	// begin inline asm
	prmt.b32 %r6277, %r6277, 0, 0xba98;
	// end inline asm
	// begin inline asm
	prmt.b32 %r6279, %r6279, 0, 0xba98;
	// end inline asm
	xor.b32  	%r19325, %r6279, 2139062143;
	not.b32 	%r19326, %r6277;
	and.b32  	%r19327, %r19323, %r19326;
	and.b32  	%r19328, %r19325, %r6277;
	or.b32  	%r6310, %r19327, %r19328;
	ld.shared.u32 	%r19329, [%r9442+12676];
	shr.s32 	%r19330, %r19329, %r9416;
	and.b32  	%r6283, %r19330, 50529027;
	ld.shared.u32 	%r19331, [%r9884+4];
	shr.s32 	%r19332, %r19331, %r9449;
	shl.b32 	%r19333, %r19332, 2;
	and.b32  	%r19334, %r19333, 67372036;
	or.b32  	%r19335, %r19334, %r6283;
	sub.s32 	%r19336, %r6283, %r19334;
	add.s32 	%r19337, %r19336, -2139062144;
	xor.b32  	%r19338, %r19337, -2139062144;
	xor.b32  	%r19339, %r19337, %r6283;
	and.b32  	%r6281, %r19339, %r19335;
	// begin inline asm
	prmt.b32 %r6281, %r6281, 0, 0xba98;
	// end inline asm
	// begin inline asm
	prmt.b32 %r6283, %r6283, 0, 0xba98;
	// end inline asm
	xor.b32  	%r19340, %r6283, 2139062143;
	not.b32 	%r19341, %r6281;
	and.b32  	%r19342, %r19338, %r19341;
	and.b32  	%r19343, %r19340, %r6281;
	or.b32  	%r6314, %r19342, %r19343;
	ld.shared.u32 	%r19344, [%r9442+12680];
	shr.s32 	%r19345, %r19344, %r9416;
	and.b32  	%r6287, %r19345, 50529027;
	ld.shared.u32 	%r19346, [%r9884+8];
	shr.s32 	%r19347, %r19346, %r9449;
	shl.b32 	%r19348, %r19347, 2;
	and.b32  	%r19349, %r19348, 67372036;
	or.b32  	%r19350, %r19349, %r6287;
	sub.s32 	%r19351, %r6287, %r19349;
	add.s32 	%r19352, %r19351, -2139062144;
	xor.b32  	%r19353, %r19352, -2139062144;
	xor.b32  	%r19354, %r19352, %r6287;
	and.b32  	%r6285, %r19354, %r19350;
	// begin inline asm
	prmt.b32 %r6285, %r6285, 0, 0xba98;
	// end inline asm
	// begin inline asm
	prmt.b32 %r6287, %r6287, 0, 0xba98;
	// end inline asm
	xor.b32  	%r19355, %r6287, 2139062143;
	not.b32 	%r19356, %r6285;
	and.b32  	%r19357, %r19353, %r19356;
	and.b32  	%r19358, %r19355, %r6285;
	or.b32  	%r6318, %r19357, %r19358;
	ld.shared.u32 	%r19359, [%r9442+12684];
	shr.s32 	%r19360, %r19359, %r9416;
	and.b32  	%r6291, %r19360, 50529027;
	ld.shared.u32 	%r19361, [%r9884+12];
	shr.s32 	%r19362, %r19361, %r9449;
	shl.b32 	%r19363, %r19362, 2;
	and.b32  	%r19364, %r19363, 67372036;
	or.b32  	%r19365, %r19364, %r6291;
	sub.s32 	%r19366, %r6291, %r19364;
	add.s32 	%r19367, %r19366, -2139062144;
	xor.b32  	%r19368, %r19367, -2139062144;
	xor.b32  	%r19369, %r19367, %r6291;
	and.b32  	%r6289, %r19369, %r19365;
	// begin inline asm
	prmt.b32 %r6289, %r6289, 0, 0xba98;
	// end inline asm
	// begin inline asm
	prmt.b32 %r6291, %r6291, 0, 0xba98;
	// end inline asm
	xor.b32  	%r19370, %r6291, 2139062143;
	not.b32 	%r19371, %r6289;
	and.b32  	%r19372, %r19368, %r19371;
	and.b32  	%r19373, %r19370, %r6289;
	or.b32  	%r6322, %r19372, %r19373;
	ld.shared.u32 	%r19374, [%r9442+12688];
	shr.s32 	%r19375, %r19374, %r9416;
	and.b32  	%r6295, %r19375, 50529027;
	ld.shared.u32 	%r19376, [%r9884+16];
	shr.s32 	%r19377, %r19376, %r9449;
	shl.b32 	%r19378, %r19377, 2;
	and.b32  	%r19379, %r19378, 67372036;
	or.b32  	%r19380, %r19379, %r6295;
	sub.s32 	%r19381, %r6295, %r19379;
	add.s32 	%r19382, %r19381, -2139062144;
	xor.b32  	%r19383, %r19382, -2139062144;
	xor.b32  	%r19384, %r19382, %r6295;
	and.b32  	%r6293, %r19384, %r19380;
	// begin inline asm
	prmt.b32 %r6293, %r6293, 0, 0xba98;
	// end inline asm
	// begin inline asm
	prmt.b32 %r6295, %r6295, 0, 0xba98;
	// end inline asm
	xor.b32  	%r19385, %r6295, 2139062143;
	not.b32 	%r19386, %r6293;
	and.b32  	%r19387, %r19383, %r19386;
	and.b32  	%r19388, %r19385, %r6293;
	or.b32  	%r6326, %r19387, %r19388;
	ld.shared.u32 	%r19389, [%r9442+12692];
	shr.s32 	%r19390, %r19389, %r9416;
	and.b32  	%r6299, %r19390, 50529027;
	ld.shared.u32 	%r19391, [%r9884+20];
	shr.s32 	%r19392, %r19391, %r9449;
	shl.b32 	%r19393, %r19392, 2;
	and.b32  	%r19394, %r19393, 67372036;
	or.b32  	%r19395, %r19394, %r6299;
	sub.s32 	%r19396, %r6299, %r19394;
	add.s32 	%r19397, %r19396, -2139062144;
	xor.b32  	%r19398, %r19397, -2139062144;
	xor.b32  	%r19399, %r19397, %r6299;
	and.b32  	%r6297, %r19399, %r19395;
	// begin inline asm
	prmt.b32 %r6297, %r6297, 0, 0xba98;
	// end inline asm
	// begin inline asm
	prmt.b32 %r6299, %r6299, 0, 0xba98;
	// end inline asm
	xor.b32  	%r19400, %r6299, 2139062143;
	not.b32 	%r19401, %r6297;
	and.b32  	%r19402, %r19398, %r19401;
	and.b32  	%r19403, %r19400, %r6297;
	or.b32  	%r6330, %r19402, %r19403;
	ld.shared.u32 	%r19404, [%r9442+12696];
	shr.s32 	%r19405, %r19404, %r9416;
	and.b32  	%r6303, %r19405, 50529027;
	ld.shared.u32 	%r19406, [%r9884+24];
	shr.s32 	%r19407, %r19406, %r9449;
	shl.b32 	%r19408, %r19407, 2;
	and.b32  	%r19409, %r19408, 67372036;
	or.b32  	%r19410, %r19409, %r6303;
	sub.s32 	%r19411, %r6303, %r19409;
	add.s32 	%r19412, %r19411, -2139062144;
	xor.b32  	%r19413, %r19412, -2139062144;
	xor.b32  	%r19414, %r19412, %r6303;
	and.b32  	%r6301, %r19414, %r19410;
	// begin inline asm
	prmt.b32 %r6301, %r6301, 0, 0xba98;
	// end inline asm
	// begin inline asm
	prmt.b32 %r6303, %r6303, 0, 0xba98;
	// end inline asm
	xor.b32  	%r19415, %r6303, 2139062143;
	not.b32 	%r19416, %r6301;
	and.b32  	%r19417, %r19413, %r19416;
	and.b32  	%r19418, %r19415, %r6301;
	or.b32  	%r6334, %r19417, %r19418;
	ld.shared.u32 	%r19419, [%r9442+12700];
	shr.s32 	%r19420, %r19419, %r9416;
	and.b32  	%r6307, %r19420, 50529027;
	ld.shared.u32 	%r19421, [%r9884+28];
	shr.s32 	%r19422, %r19421, %r9449;
	shl.b32 	%r19423, %r19422, 2;
	and.b32  	%r19424, %r19423, 67372036;
	or.b32  	%r19425, %r19424, %r6307;
	sub.s32 	%r19426, %r6307, %r19424;
	add.s32 	%r19427, %r19426, -2139062144;
	xor.b32  	%r19428, %r19427, -2139062144;
	xor.b32  	%r19429, %r19427, %r6307;
	and.b32  	%r6305, %r19429, %r19425;
	// begin inline asm
	prmt.b32 %r6305, %r6305, 0, 0xba98;
	// end inline asm
	// begin inline asm
	prmt.b32 %r6307, %r6307, 0, 0xba98;
	// end inline asm
	xor.b32  	%r19430, %r6307, 2139062143;
	not.b32 	%r19431, %r6305;
	and.b32  	%r19432, %r19428, %r19431;
	and.b32  	%r19433, %r19430, %r6305;
	or.b32  	%r6338, %r19432, %r19433;
	ld.shared.u32 	%r6311, [%r9576+9728];
	// begin inline asm
	dp4a.s32.s32 %r6309, %r6310, %r6311, %r9400;
	// end inline asm
	ld.shared.u32 	%r6315, [%r9576+9732];
	// begin inline asm
	dp4a.s32.s32 %r6313, %r6314, %r6315, %r6309;
	// end inline asm
	ld.shared.u32 	%r6319, [%r9576+9736];
	// begin inline asm
	dp4a.s32.s32 %r6317, %r6318, %r6319, %r6313;
	// end inline asm
	ld.shared.u32 	%r6323, [%r9576+9740];
	// begin inline asm
	dp4a.s32.s32 %r6321, %r6322, %r6323, %r6317;
	// end inline asm
	ld.shared.s8 	%r19434, [%r10009];
	mul.lo.s32 	%r19435, %r6321, %r19434;
	ld.shared.u32 	%r6327, [%r9576+9744];
	// begin inline asm
	dp4a.s32.s32 %r6325, %r6326, %r6327, %r9400;
	// end inline asm
	ld.shared.u32 	%r6331, [%r9576+9748];
	// begin inline asm
	dp4a.s32.s32 %r6329, %r6330, %r6331, %r6325;
	// end inline asm
	ld.shared.u32 	%r6335, [%r9576+9752];
	// begin inline asm
	dp4a.s32.s32 %r6333, %r6334, %r6335, %r6329;
	// end inline asm
	ld.shared.u32 	%r6339, [%r9576+9756];
	// begin inline asm
	dp4a.s32.s32 %r6337, %r6338, %r6339, %r6333;
	// end inline asm
	ld.shared.s8 	%r19436, [%r10009+1];
	mad.lo.s32 	%r19437, %r6337, %r19436, %r19435;
	ld.shared.f32 	%f1054, [%r10008];
	mul.f32 	%f1055, %f1054, %f1051;
	cvt.rn.f32.s32 	%f1056, %r19437;
	fma.rn.f32 	%f1749, %f1055, %f1056, %f1749;
	ld.shared.u32 	%r19438, [%r9442];
	shr.s32 	%r19439, %r19438, %r9416;
	and.b32  	%r6343, %r19439, 50529027;
	ld.shared.u32 	%r19440, [%r9447];
	shr.s32 	%r19441, %r19440, %r9449;
	shl.b32 	%r19442, %r19441, 2;
	and.b32  	%r19443, %r19442, 67372036;
	or.b32  	%r19444, %r19443, %r6343;
	sub.s32 	%r19445, %r6343, %r19443;
	add.s32 	%r19446, %r19445, -2139062144;
	xor.b32  	%r19447, %r19446, -2139062144;
	xor.b32  	%r19448, %r19446, %r6343;
	and.b32  	%r6341, %r19448, %r19444;
	// begin inline asm
	prmt.b32 %r6341, %r6341, 0, 0xba98;
	// end inline asm
	// begin inline asm
	prmt.b32 %r6343, %r6343, 0, 0xba98;
	// end inline asm
	xor.b32  	%r19449, %r6343, 2139062143;
	not.b32 	%r19450, %r6341;
	and.b32  	%r19451, %r19447, %r19450;
	and.b32  	%r19452, %r19449, %r6341;
	or.b32  	%r6374, %r19451, %r19452;
	ld.shared.u32 	%r19453, [%r9442+4];
	shr.s32 	%r19454, %r19453, %r9416;
	and.b32  	%r6347, %r19454, 50529027;
	ld.shared.u32 	%r19455, [%r9447+4];
	shr.s32 	%r19456, %r19455, %r9449;
	shl.b32 	%r19457, %r19456, 2;
	and.b32  	%r19458, %r19457, 67372036;
	or.b32  	%r19459, %r19458, %r6347;
	sub.s32 	%r19460, %r6347, %r19458;
	add.s32 	%r19461, %r19460, -2139062144;
	xor.b32  	%r19462, %r19461, -2139062144;
	xor.b32  	%r19463, %r19461, %r6347;
	and.b32  	%r6345, %r19463, %r19459;
	// begin inline asm
	prmt.b32 %r6345, %r6345, 0, 0xba98;
	// end inline asm
	// begin inline asm
	prmt.b32 %r6347, %r6347, 0, 0xba98;
	// end inline asm
	xor.b32  	%r19464, %r6347, 2139062143;
	not.b32 	%r19465, %r6345;
	and.b32  	%r19466, %r19462, %r19465;
	and.b32  	%r19467, %r19464, %r6345;
	or.b32  	%r6378, %r19466, %r19467;
	ld.shared.u32 	%r19468, [%r9442+8];
	shr.s32 	%r19469, %r19468, %r9416;
	and.b32  	%r6351, %r19469, 50529027;
	ld.shared.u32 	%r19470, [%r9447+8];
	shr.s32 	%r19471, %r19470, %r9449;
	shl.b32 	%r19472, %r19471, 2;
	and.b32  	%r19473, %r19472, 67372036;
	or.b32  	%r19474, %r19473, %r6351;
	sub.s32 	%r19475, %r6351, %r19473;
	add.s32 	%r19476, %r19475, -2139062144;
	xor.b32  	%r19477, %r19476, -2139062144;
	xor.b32  	%r19478, %r19476, %r6351;
	and.b32  	%r6349, %r19478, %r19474;
	// begin inline asm
	prmt.b32 %r6349, %r6349, 0, 0xba98;
	// end inline asm
	// begin inline asm
	prmt.b32 %r6351, %r6351, 0, 0xba98;
	// end inline asm
	xor.b32  	%r19479, %r6351, 2139062143;
	not.b32 	%r19480, %r6349;
	and.b32  	%r19481, %r19477, %r19480;
	and.b32  	%r19482, %r19479, %r6349;
	or.b32  	%r6382, %r19481, %r19482;
	ld.shared.u32 	%r19483, [%r9442+12];
	shr.s32 	%r19484, %r19483, %r9416;
	and.b32  	%r6355, %r19484, 50529027;
	ld.shared.u32 	%r19485, [%r9447+12];
	shr.s32 	%r19486, %r19485, %r9449;
	shl.b32 	%r19487, %r19486, 2;
	and.b32  	%r19488, %r19487, 67372036;
	or.b32  	%r19489, %r19488, %r6355;
	sub.s32 	%r19490, %r6355, %r19488;
	add.s32 	%r19491, %r19490, -2139062144;
	xor.b32  	%r19492, %r19491, -2139062144;
	xor.b32  	%r19493, %r19491, %r6355;
	and.b32  	%r6353, %r19493, %r19489;
	// begin inline asm
	prmt.b32 %r6353, %r6353, 0, 0xba98;
	// end inline asm
	// begin inline asm
	prmt.b32 %r6355, %r6355, 0, 0xba98;
	// end inline asm
	xor.b32  	%r19494, %r6355, 2139062143;
	not.b32 	%r19495, %r6353;
	and.b32  	%r19496, %r19492, %r19495;
	and.b32  	%r19497, %r19494, %r6353;
	or.b32  	%r6386, %r19496, %r19497;
	ld.shared.u32 	%r19498, [%r9442+16];
	shr.s32 	%r19499, %r19498, %r9416;
	and.b32  	%r6359, %r19499, 50529027;
	ld.shared.u32 	%r19500, [%r9447+16];
	shr.s32 	%r19501, %r19500, %r9449;
	shl.b32 	%r19502, %r19501, 2;
	and.b32  	%r19503, %r19502, 67372036;
	or.b32  	%r19504, %r19503, %r6359;
	sub.s32 	%r19505, %r6359, %r19503;
	add.s32 	%r19506, %r19505, -2139062144;
	xor.b32  	%r19507, %r19506, -2139062144;
	xor.b32  	%r19508, %r19506, %r6359;
	and.b32  	%r6357, %r19508, %r19504;
	// begin inline asm
	prmt.b32 %r6357, %r6357, 0, 0xba98;
	// end inline asm
	// begin inline asm
	prmt.b32 %r6359, %r6359, 0, 0xba98;
	// end inline asm
	xor.b32  	%r19509, %r6359, 2139062143;
	not.b32 	%r19510, %r6357;
	and.b32  	%r19511, %r19507, %r19510;
	and.b32  	%r19512, %r19509, %r6357;
	or.b32  	%r6390, %r19511, %r19512;
	ld.shared.u32 	%r19513, [%r9442+20];
	shr.s32 	%r19514, %r19513, %r9416;
	and.b32  	%r6363, %r19514, 50529027;
	ld.shared.u32 	%r19515, [%r9447+20];
	shr.s32 	%r19516, %r19515, %r9449;
	shl.b32 	%r19517, %r19516, 2;
	and.b32  	%r19518, %r19517, 67372036;
	or.b32  	%r19519, %r19518, %r6363;
	sub.s32 	%r19520, %r6363, %r19518;
	add.s32 	%r19521, %r19520, -2139062144;
	xor.b32  	%r19522, %r19521, -2139062144;
	xor.b32  	%r19523, %r19521, %r6363;
	and.b32  	%r6361, %r19523, %r19519;
	// begin inline asm
	prmt.b32 %r6361, %r6361, 0, 0xba98;
	// end inline asm
	// begin inline asm
	prmt.b32 %r6363, %r6363, 0, 0xba98;
	// end inline asm
	xor.b32  	%r19524, %r6363, 2139062143;
	not.b32 	%r19525, %r6361;
	and.b32  	%r19526, %r19522, %r19525;
	and.b32  	%r19527, %r19524, %r6361;
	or.b32  	%r6394, %r19526, %r19527;
	ld.shared.u32 	%r19528, [%r9442+24];
	shr.s32 	%r19529, %r19528, %r9416;
	and.b32  	%r6367, %r19529, 50529027;
	ld.shared.u32 	%r19530, [%r9447+24];
	shr.s32 	%r19531, %r19530, %r9449;
	shl.b32 	%r19532, %r19531, 2;
	and.b32  	%r19533, %r19532, 67372036;
	or.b32  	%r19534, %r19533, %r6367;
	sub.s32 	%r19535, %r6367, %r19533;
	add.s32 	%r19536, %r19535, -2139062144;
	xor.b32  	%r19537, %r19536, -2139062144;
	xor.b32  	%r19538, %r19536, %r6367;
	and.b32  	%r6365, %r19538, %r19534;
	// begin inline asm
	prmt.b32 %r6365, %r6365, 0, 0xba98;
	// end inline asm
	// begin inline asm
	prmt.b32 %r6367, %r6367, 0, 0xba98;
	// end inline asm
	xor.b32  	%r19539, %r6367, 2139062143;
	not.b32 	%r19540, %r6365;
	and.b32  	%r19541, %r19537, %r19540;
	and.b32  	%r19542, %r19539, %r6365;
	or.b32  	%r6398, %r19541, %r19542;
	ld.shared.u32 	%r19543, [%r9442+28];
	shr.s32 	%r19544, %r19543, %r9416;
	and.b32  	%r6371, %r19544, 50529027;
	ld.shared.u32 	%r19545, [%r9447+28];
	shr.s32 	%r19546, %r19545, %r9449;
	shl.b32 	%r19547, %r19546, 2;
	and.b32  	%r19548, %r19547, 67372036;
	or.b32  	%r19549, %r19548, %r6371;
	sub.s32 	%r19550, %r6371, %r19548;
	add.s32 	%r19551, %r19550, -2139062144;
	xor.b32  	%r19552, %r19551, -2139062144;
	xor.b32  	%r19553, %r19551, %r6371;
	and.b32  	%r6369, %r19553, %r19549;
	// begin inline asm
	prmt.b32 %r6369, %r6369, 0, 0xba98;
	// end inline asm
	// begin inline asm
	prmt.b32 %r6371, %r6371, 0, 0xba98;
	// end inline asm
	xor.b32  	%r19554, %r6371, 2139062143;
	not.b32 	%r19555, %r6369;
	and.b32  	%r19556, %r19552, %r19555;
	and.b32  	%r19557, %r19554, %r6369;
	or.b32  	%r6402, %r19556, %r19557;
	ld.shared.u32 	%r6375, [%r9576+10240];
	// begin inline asm
	dp4a.s32.s32 %r6373, %r6374, %r6375, %r9400;
	// end inline asm
	ld.shared.u32 	%r6379, [%r9576+10244];
	// begin inline asm
	dp4a.s32.s32 %r6377, %r6378, %r6379, %r6373;
	// end inline asm
	ld.shared.u32 	%r6383, [%r9576+10248];
	// begin inline asm
	dp4a.s32.s32 %r6381, %r6382, %r6383, %r6377;
	// end inline asm
	ld.shared.u32 	%r6387, [%r9576+10252];
	// begin inline asm
	dp4a.s32.s32 %r6385, %r6386, %r6387, %r6381;
	// end inline asm
	ld.shared.s8 	%r19558, [%r9577];
	mul.lo.s32 	%r19559, %r6385, %r19558;
	ld.shared.u32 	%r6391, [%r9576+10256];
	// begin inline asm
	dp4a.s32.s32 %r6389, %r6390, %r6391, %r9400;
	// end inline asm
	ld.shared.u32 	%r6395, [%r9576+10260];
	// begin inline asm
	dp4a.s32.s32 %r6393, %r6394, %r6395, %r6389;
	// end inline asm
	ld.shared.u32 	%r6399, [%r9576+10264];
	// begin inline asm
	dp4a.s32.s32 %r6397, %r6398, %r6399, %r6393;
	// end inline asm
	ld.shared.u32 	%r6403, [%r9576+10268];
	// begin inline asm
	dp4a.s32.s32 %r6401, %r6402, %r6403, %r6397;
	// end inline asm
	ld.shared.s8 	%r19560, [%r9577+1];
	mad.lo.s32 	%r19561, %r6401, %r19560, %r19559;
	ld.shared.f32 	%f1057, [%r9573];
	ld.shared.f32 	%f1058, [%r9426+1280];
	mul.f32 	%f1059, %f1057, %f1058;
	cvt.rn.f32.s32 	%f1060, %r19561;
	fma.rn.f32 	%f1844, %f1059, %f1060, %f1844;
	ld.shared.u32 	%r19562, [%r9442+4224];
	shr.s32 	%r19563, %r19562, %r9416;
	and.b32  	%r6407, %r19563, 50529027;
	ld.shared.u32 	%r19564, [%r9596];
	shr.s32 	%r19565, %r19564, %r9449;
	shl.b32 	%r19566, %r19565, 2;
	and.b32  	%r19567, %r19566, 67372036;
	or.b32  	%r19568, %r19567, %r6407;
	sub.s32 	%r19569, %r6407, %r19567;
	add.s32 	%r19570, %r19569, -2139062144;
	xor.b32  	%r19571, %r19570, -2139062144;
	xor.b32  	%r19572, %r19570, %r6407;
	and.b32  	%r6405, %r19572, %r19568;
	// begin inline asm
	prmt.b32 %r6405, %r6405, 0, 0xba98;
	// end inline asm
	// begin inline asm
	prmt.b32 %r6407, %r6407, 0, 0xba98;
	// end inline asm
	xor.b32  	%r19573, %r6407, 2139062143;
	not.b32 	%r19574, %r6405;
	and.b32  	%r19575, %r19571, %r19574;
	and.b32  	%r19576, %r19573, %r6405;
	or.b32  	%r6438, %r19575, %r19576;
	ld.shared.u32 	%r19577, [%r9442+4228];
	shr.s32 	%r19578, %r19577, %r9416;
	and.b32  	%r6411, %r19578, 50529027;
	ld.shared.u32 	%r19579, [%r9596+4];
	shr.s32 	%r19580, %r19579, %r9449;
	shl.b32 	%r19581, %r19580, 2;
	and.b32  	%r19582, %r19581, 67372036;
	or.b32  	%r19583, %r19582, %r6411;
	sub.s32 	%r19584, %r6411, %r19582;
	add.s32 	%r19585, %r19584, -2139062144;
	xor.b32  	%r19586, %r19585, -2139062144;
	xor.b32  	%r19587, %r19585, %r6411;
	and.b32  	%r6409, %r19587, %r19583;
	// begin inline asm
	prmt.b32 %r6409, %r6409, 0, 0xba98;
	// end inline asm
	// begin inline asm
	prmt.b32 %r6411, %r6411, 0, 0xba98;
	// end inline asm
	xor.b32  	%r19588, %r6411, 2139062143;
	not.b32 	%r19589, %r6409;
	and.b32  	%r19590, %r19586, %r19589;
	and.b32  	%r19591, %r19588, %r6409;
	or.b32  	%r6442, %r19590, %r19591;
	ld.shared.u32 	%r19592, [%r9442+4232];
	shr.s32 	%r19593, %r19592, %r9416;
	and.b32  	%r6415, %r19593, 50529027;
	ld.shared.u32 	%r19594, [%r9596+8];
	shr.s32 	%r19595, %r19594, %r9449;
	shl.b32 	%r19596, %r19595, 2;
	and.b32  	%r19597, %r19596, 67372036;
	or.b32  	%r19598, %r19597, %r6415;
	sub.s32 	%r19599, %r6415, %r19597;
	add.s32 	%r19600, %r19599, -2139062144;
	xor.b32  	%r19601, %r19600, -2139062144;
	xor.b32  	%r19602, %r19600, %r6415;
	and.b32  	%r6413, %r19602, %r19598;
	// begin inline asm
	prmt.b32 %r6413, %r6413, 0, 0xba98;
	// end inline asm
	// begin inline asm
	prmt.b32 %r6415, %r6415, 0, 0xba98;
	// end inline asm
	xor.b32  	%r19603, %r6415, 2139062143;
	not.b32 	%r19604, %r6413;
	and.b32  	%r19605, %r19601, %r19604;
	and.b32  	%r19606, %r19603, %r6413;
	or.b32  	%r6446, %r19605, %r19606;
	ld.shared.u32 	%r19607, [%r9442+4236];
	shr.s32 	%r19608, %r19607, %r9416;
	and.b32  	%r6419, %r19608, 50529027;
	ld.shared.u32 	%r19609, [%r9596+12];
	shr.s32 	%r19610, %r19609, %r9449;
	shl.b32 	%r19611, %r19610, 2;
	and.b32  	%r19612, %r19611, 67372036;
	or.b32  	%r19613, %r19612, %r6419;
	sub.s32 	%r19614, %r6419, %r19612;
	add.s32 	%r19615, %r19614, -2139062144;
	xor.b32  	%r19616, %r19615, -2139062144;
	xor.b32  	%r19617, %r19615, %r6419;
	and.b32  	%r6417, %r19617, %r19613;
	// begin inline asm
	prmt.b32 %r6417, %r6417, 0, 0xba98;
	// end inline asm
	// begin inline asm
	prmt.b32 %r6419, %r6419, 0, 0xba98;
	// end inline asm
	xor.b32  	%r19618, %r6419, 2139062143;
	not.b32 	%r19619, %r6417;
	and.b32  	%r19620, %r19616, %r19619;
	and.b32  	%r19621, %r19618, %r6417;
	or.b32  	%r6450, %r19620, %r19621;
	ld.shared.u32 	%r19622, [%r9442+4240];
	shr.s32 	%r19623, %r19622, %r9416;
	and.b32  	%r6423, %r19623, 50529027;
	ld.shared.u32 	%r19624, [%r9596+16];
	shr.s32 	%r19625, %r19624, %r9449;
	shl.b32 	%r19626, %r19625, 2;
	and.b32  	%r19627, %r19626, 67372036;
	or.b32  	%r19628, %r19627, %r6423;
	sub.s32 	%r19629, %r6423, %r19627;
	add.s32 	%r19630, %r19629, -2139062144;
	xor.b32  	%r19631, %r19630, -2139062144;
	xor.b32  	%r19632, %r19630, %r6423;
	and.b32  	%r6421, %r19632, %r19628;
	// begin inline asm
	prmt.b32 %r6421, %r6421, 0, 0xba98;
	// end inline asm
	// begin inline asm
	prmt.b32 %r6423, %r6423, 0, 0xba98;
	// end inline asm
	xor.b32  	%r19633, %r6423, 2139062143;
	not.b32 	%r19634, %r6421;
	and.b32  	%r19635, %r19631, %r19634;
	and.b32  	%r19636, %r19633, %r6421;
	or.b32  	%r6454, %r19635, %r19636;
	ld.shared.u32 	%r19637, [%r9442+4244];
	shr.s32 	%r19638, %r19637, %r9416;
	and.b32  	%r6427, %r19638, 50529027;
	ld.shared.u32 	%r19639, [%r9596+20];
	shr.s32 	%r19640, %r19639, %r9449;
	shl.b32 	%r19641, %r19640, 2;
	and.b32  	%r19642, %r19641, 67372036;
	or.b32  	%r19643, %r19642, %r6427;
	sub.s32 	%r19644, %r6427, %r19642;
	add.s32 	%r19645, %r19644, -2139062144;
	xor.b32  	%r19646, %r19645, -2139062144;
	xor.b32  	%r19647, %r19645, %r6427;
	and.b32  	%r6425, %r19647, %r19643;
	// begin inline asm
	prmt.b32 %r6425, %r6425, 0, 0xba98;
	// end inline asm
	// begin inline asm
	prmt.b32 %r6427, %r6427, 0, 0xba98;
	// end inline asm
	xor.b32  	%r19648, %r6427, 2139062143;
	not.b32 	%r19649, %r6425;
	and.b32  	%r19650, %r19646, %r19649;
	and.b32  	%r19651, %r19648, %r6425;
	or.b32  	%r6458, %r19650, %r19651;
	ld.shared.u32 	%r19652, [%r9442+4248];
	shr.s32 	%r19653, %r19652, %r9416;
	and.b32  	%r6431, %r19653, 50529027;
	ld.shared.u32 	%r19654, [%r9596+24];
	shr.s32 	%r19655, %r19654, %r9449;
	shl.b32 	%r19656, %r19655, 2;
	and.b32  	%r19657, %r19656, 67372036;
	or.b32  	%r19658, %r19657, %r6431;
	sub.s32 	%r19659, %r6431, %r19657;
	add.s32 	%r19660, %r19659, -2139062144;
	xor.b32  	%r19661, %r19660, -2139062144;
	xor.b32  	%r19662, %r19660, %r6431;
	and.b32  	%r6429, %r19662, %r19658;
	// begin inline asm
	prmt.b32 %r6429, %r6429, 0, 0xba98;
	// end inline asm
	// begin inline asm
	prmt.b32 %r6431, %r6431, 0, 0xba98;
	// end inline asm
	xor.b32  	%r19663, %r6431, 2139062143;
	not.b32 	%r19664, %r6429;
	and.b32  	%r19665, %r19661, %r19664;
	and.b32  	%r19666, %r19663, %r6429;
	or.b32  	%r6462, %r19665, %r19666;
	ld.shared.u32 	%r19667, [%r9442+4252];
	shr.s32 	%r19668, %r19667, %r9416;
	and.b32  	%r6435, %r19668, 50529027;
	ld.shared.u32 	%r19669, [%r9596+28];
	shr.s32 	%r19670, %r19669, %r9449;
	shl.b32 	%r19671, %r19670, 2;
	and.b32  	%r19672, %r19671, 67372036;
	or.b32  	%r19673, %r19672, %r6435;
	sub.s32 	%r19674, %r6435, %r19672;
	add.s32 	%r19675, %r19674, -2139062144;
	xor.b32  	%r19676, %r19675, -2139062144;
	xor.b32  	%r19677, %r19675, %r6435;
	and.b32  	%r6433, %r19677, %r19673;
	// begin inline asm
	prmt.b32 %r6433, %r6433, 0, 0xba98;
	// end inline asm
	// begin inline asm
	prmt.b32 %r6435, %r6435, 0, 0xba98;
	// end inline asm
	xor.b32  	%r19678, %r6435, 2139062143;
	not.b32 	%r19679, %r6433;
	and.b32  	%r19680, %r19676, %r19679;
	and.b32  	%r19681, %r19678, %r6433;
	or.b32  	%r6466, %r19680, %r19681;
	ld.shared.u32 	%r6439, [%r9576+10240];
	// begin inline asm
	dp4a.s32.s32 %r6437, %r6438, %r6439, %r9400;
	// end inline asm
	ld.shared.u32 	%r6443, [%r9576+10244];
	// begin inline asm
	dp4a.s32.s32 %r6441, %r6442, %r6443, %r6437;
	// end inline asm
	ld.shared.u32 	%r6447, [%r9576+10248];
	// begin inline asm
	dp4a.s32.s32 %r6445, %r6446, %r6447, %r6441;
	// end inline asm
	ld.shared.u32 	%r6451, [%r9576+10252];
	// begin inline asm
	dp4a.s32.s32 %r6449, %r6450, %r6451, %r6445;
	// end inline asm
	ld.shared.s8 	%r19682, [%r9721];
	mul.lo.s32 	%r19683, %r6449, %r19682;
	ld.shared.u32 	%r6455, [%r9576+10256];
	// begin inline asm
	dp4a.s32.s32 %r6453, %r6454, %r6455, %r9400;
	// end inline asm
	ld.shared.u32 	%r6459, [%r9576+10260];
	// begin inline asm
	dp4a.s32.s32 %r6457, %r6458, %r6459, %r6453;
	// end inline asm
	ld.shared.u32 	%r6463, [%r9576+10264];
	// begin inline asm
	dp4a.s32.s32 %r6461, %r6462, %r6463, %r6457;
	// end inline asm
	ld.shared.u32 	%r6467, [%r9576+10268];
	// begin inline asm
	dp4a.s32.s32 %r6465, %r6466, %r6467, %r6461;
	// end inline asm
	ld.shared.s8 	%r19684, [%r9721+1];
	mad.lo.s32 	%r19685, %r6465, %r19684, %r19683;
	ld.shared.f32 	%f1061, [%r9720];
	mul.f32 	%f1062, %f1061, %f1058;
	cvt.rn.f32.s32 	%f1063, %r19685;
	fma.rn.f32 	%f1812, %f1062, %f1063, %f1812;
	ld.shared.u32 	%r19686, [%r9442+8448];
	shr.s32 	%r19687, %r19686, %r9416;
	and.b32  	%r6471, %r19687, 50529027;
	ld.shared.u32 	%r19688, [%r9740];
	shr.s32 	%r19689, %r19688, %r9449;
	shl.b32 	%r19690, %r19689, 2;
	and.b32  	%r19691, %r19690, 67372036;
	or.b32  	%r19692, %r19691, %r6471;
	sub.s32 	%r19693, %r6471, %r19691;
	add.s32 	%r19694, %r19693, -2139062144;
	xor.b32  	%r19695, %r19694, -2139062144;
	xor.b32  	%r19696, %r19694, %r6471;
	and.b32  	%r6469, %r19696, %r19692;
	// begin inline asm
	prmt.b32 %r6469, %r6469, 0, 0xba98;
	// end inline asm
	// begin inline asm
	prmt.b32 %r6471, %r6471, 0, 0xba98;
	// end inline asm
	xor.b32  	%r19697, %r6471, 2139062143;
	not.b32 	%r19698, %r6469;
	and.b32  	%r19699, %r19695, %r19698;
	and.b32  	%r19700, %r19697, %r6469;
	or.b32  	%r6502, %r19699, %r19700;
	ld.shared.u32 	%r19701, [%r9442+8452];
	shr.s32 	%r19702, %r19701, %r9416;
	and.b32  	%r6475, %r19702, 50529027;
	ld.shared.u32 	%r19703, [%r9740+4];
	shr.s32 	%r19704, %r19703, %r9449;
	shl.b32 	%r19705, %r19704, 2;
	and.b32  	%r19706, %r19705, 67372036;
	or.b32  	%r19707, %r19706, %r6475;
	sub.s32 	%r19708, %r6475, %r19706;
	add.s32 	%r19709, %r19708, -2139062144;
	xor.b32  	%r19710, %r19709, -2139062144;
	xor.b32  	%r19711, %r19709, %r6475;
	and.b32  	%r6473, %r19711, %r19707;
	// begin inline asm
	prmt.b32 %r6473, %r6473, 0, 0xba98;
	// end inline asm
	// begin inline asm
	prmt.b32 %r6475, %r6475, 0, 0xba98;
	// end inline asm
	xor.b32  	%r19712, %r6475, 2139062143;
	not.b32 	%r19713, %r6473;
	and.b32  	%r19714, %r19710, %r19713;
	and.b32  	%r19715, %r19712, %r6473;
	or.b32  	%r6506, %r19714, %r19715;
	ld.shared.u32 	%r19716, [%r9442+8456];
	shr.s32 	%r19717, %r19716, %r9416;
	and.b32  	%r6479, %r19717, 50529027;
	ld.shared.u32 	%r19718, [%r9740+8];
	shr.s32 	%r19719, %r19718, %r9449;
	shl.b32 	%r19720, %r19719, 2;
	and.b32  	%r19721, %r19720, 67372036;
	or.b32  	%r19722, %r19721, %r6479;
	sub.s32 	%r19723, %r6479, %r19721;
	add.s32 	%r19724, %r19723, -2139062144;
	xor.b32  	%r19725, %r19724, -2139062144;
	xor.b32  	%r19726, %r19724, %r6479;
	and.b32  	%r6477, %r19726, %r19722;
	// begin inline asm
	prmt.b32 %r6477, %r6477, 0, 0xba98;
	// end inline asm
	// begin inline asm
	prmt.b32 %r6479, %r6479, 0, 0xba98;
	// end inline asm
	xor.b32  	%r19727, %r6479, 2139062143;
	not.b32 	%r19728, %r6477;
	and.b32  	%r19729, %r19725, %r19728;
	and.b32  	%r19730, %r19727, %r6477;
	or.b32  	%r6510, %r19729, %r19730;
	ld.shared.u32 	%r19731, [%r9442+8460];
	shr.s32 	%r19732, %r19731, %r9416;
	and.b32  	%r6483, %r19732, 50529027;
	ld.shared.u32 	%r19733, [%r9740+12];
	shr.s32 	%r19734, %r19733, %r9449;
	shl.b32 	%r19735, %r19734, 2;
	and.b32  	%r19736, %r19735, 67372036;
	or.b32  	%r19737, %r19736, %r6483;
	sub.s32 	%r19738, %r6483, %r19736;
	add.s32 	%r19739, %r19738, -2139062144;
	xor.b32  	%r19740, %r19739, -2139062144;
	xor.b32  	%r19741, %r19739, %r6483;
	and.b32  	%r6481, %r19741, %r19737;
	// begin inline asm
	prmt.b32 %r6481, %r6481, 0, 0xba98;
	// end inline asm
	// begin inline asm
	prmt.b32 %r6483, %r6483, 0, 0xba98;
	// end inline asm
	xor.b32  	%r19742, %r6483, 2139062143;
	not.b32 	%r19743, %r6481;
	and.b32  	%r19744, %r19740, %r19743;
	and.b32  	%r19745, %r19742, %r6481;
	or.b32  	%r6514, %r19744, %r19745;
	ld.shared.u32 	%r19746, [%r9442+8464];
	shr.s32 	%r19747, %r19746, %r9416;
	and.b32  	%r6487, %r19747, 50529027;
	ld.shared.u32 	%r19748, [%r9740+16];
	shr.s32 	%r19749, %r19748, %r9449;
	shl.b32 	%r19750, %r19749, 2;
	and.b32  	%r19751, %r19750, 67372036;
	or.b32  	%r19752, %r19751, %r6487;
	sub.s32 	%r19753, %r6487, %r19751;
	add.s32 	%r19754, %r19753, -2139062144;
	xor.b32  	%r19755, %r19754, -2139062144;
	xor.b32  	%r19756, %r19754, %r6487;
	and.b32  	%r6485, %r19756, %r19752;
	// begin inline asm
	prmt.b32 %r6485, %r6485, 0, 0xba98;
	// end inline asm
	// begin inline asm
	prmt.b32 %r6487, %r6487, 0, 0xba98;
	// end inline asm
	xor.b32  	%r19757, %r6487, 2139062143;
	not.b32 	%r19758, %r6485;
	and.b32  	%r19759, %r19755, %r19758;
	and.b32  	%r19760, %r19757, %r6485;
	or.b32  	%r6518, %r19759, %r19760;
	ld.shared.u32 	%r19761, [%r9442+8468];
	shr.s32 	%r19762, %r19761, %r9416;
	and.b32  	%r6491, %r19762, 50529027;
	ld.shared.u32 	%r19763, [%r9740+20];
	shr.s32 	%r19764, %r19763, %r9449;
	shl.b32 	%r19765, %r19764, 2;
	and.b32  	%r19766, %r19765, 67372036;
	or.b32  	%r19767, %r19766, %r6491;
	sub.s32 	%r19768, %r6491, %r19766;
	add.s32 	%r19769, %r19768, -2139062144;
	xor.b32  	%r19770, %r19769, -2139062144;
	xor.b32  	%r19771, %r19769, %r6491;
	and.b32  	%r6489, %r19771, %r19767;
	// begin inline asm
	prmt.b32 %r6489, %r6489, 0, 0xba98;
	// end inline asm
	// begin inline asm
	prmt.b32 %r6491, %r6491, 0, 0xba98;
	// end inline asm
	xor.b32  	%r19772, %r6491, 2139062143;
	not.b32 	%r19773, %r6489;
	and.b32  	%r19774, %r19770, %r19773;
	and.b32  	%r19775, %r19772, %r6489;
	or.b32  	%r6522, %r19774, %r19775;
	ld.shared.u32 	%r19776, [%r9442+8472];
	shr.s32 	%r19777, %r19776, %r9416;
	and.b32  	%r6495, %r19777, 50529027;
	ld.shared.u32 	%r19778, [%r9740+24];
	shr.s32 	%r19779, %r19778, %r9449;
	shl.b32 	%r19780, %r19779, 2;
	and.b32  	%r19781, %r19780, 67372036;
	or.b32  	%r19782, %r19781, %r6495;
	sub.s32 	%r19783, %r6495, %r19781;
	add.s32 	%r19784, %r19783, -2139062144;
	xor.b32  	%r19785, %r19784, -2139062144;
	xor.b32  	%r19786, %r19784, %r6495;
	and.b32  	%r6493, %r19786, %r19782;
	// begin inline asm
	prmt.b32 %r6493, %r6493, 0, 0xba98;
	// end inline asm
	// begin inline asm
	prmt.b32 %r6495, %r6495, 0, 0xba98;
	// end inline asm
	xor.b32  	%r19787, %r6495, 2139062143;
	not.b32 	%r19788, %r6493;
	and.b32  	%r19789, %r19785, %r19788;
	and.b32  	%r19790, %r19787, %r6493;
	or.b32  	%r6526, %r19789, %r19790;
	ld.shared.u32 	%r19791, [%r9442+8476];
	shr.s32 	%r19792, %r19791, %r9416;
	and.b32  	%r6499, %r19792, 50529027;
	ld.shared.u32 	%r19793, [%r9740+28];
	shr.s32 	%r19794, %r19793, %r9449;
	shl.b32 	%r19795, %r19794, 2;
	and.b32  	%r19796, %r19795, 67372036;
	or.b32  	%r19797, %r19796, %r6499;
	sub.s32 	%r19798, %r6499, %r19796;
	add.s32 	%r19799, %r19798, -2139062144;
	xor.b32  	%r19800, %r19799, -2139062144;
	xor.b32  	%r19801, %r19799, %r6499;
	and.b32  	%r6497, %r19801, %r19797;
	// begin inline asm
	prmt.b32 %r6497, %r6497, 0, 0xba98;
	// end inline asm
	// begin inline asm
	prmt.b32 %r6499, %r6499, 0, 0xba98;
	// end inline asm
	xor.b32  	%r19802, %r6499, 2139062143;
	not.b32 	%r19803, %r6497;
	and.b32  	%r19804, %r19800, %r19803;
	and.b32  	%r19805, %r19802, %r6497;
	or.b32  	%r6530, %r19804, %r19805;
	ld.shared.u32 	%r6503, [%r9576+10240];
	// begin inline asm
	dp4a.s32.s32 %r6501, %r6502, %r6503, %r9400;
	// end inline asm
	ld.shared.u32 	%r6507, [%r9576+10244];
	// begin inline asm
	dp4a.s32.s32 %r6505, %r6506, %r6507, %r6501;
	// end inline asm
	ld.shared.u32 	%r6511, [%r9576+10248];
	// begin inline asm
	dp4a.s32.s32 %r6509, %r6510, %r6511, %r6505;
	// end inline asm
	ld.shared.u32 	%r6515, [%r9576+10252];
	// begin inline asm
	dp4a.s32.s32 %r6513, %r6514, %r6515, %r6509;
	// end inline asm
	ld.shared.s8 	%r19806, [%r9865];
	mul.lo.s32 	%r19807, %r6513, %r19806;
	ld.shared.u32 	%r6519, [%r9576+10256];
	// begin inline asm
	dp4a.s32.s32 %r6517, %r6518, %r6519, %r9400;
	// end inline asm
	ld.shared.u32 	%r6523, [%r9576+10260];
	// begin inline asm
	dp4a.s32.s32 %r6521, %r6522, %r6523, %r6517;
	// end inline asm
	ld.shared.u32 	%r6527, [%r9576+10264];
	// begin inline asm
	dp4a.s32.s32 %r6525, %r6526, %r6527, %r6521;
	// end inline asm
	ld.shared.u32 	%r6531, [%r9576+10268];
	// begin inline asm
	dp4a.s32.s32 %r6529, %r6530, %r6531, %r6525;
	// end inline asm
	ld.shared.s8 	%r19808, [%r9865+1];
	mad.lo.s32 	%r19809, %r6529, %r19808, %r19807;
	ld.shared.f32 	%f1064, [%r9864];
	ld.shared.f32 	%f1065, [%r9426+1280];
	mul.f32 	%f1066, %f1064, %f1065;
	cvt.rn.f32.s32 	%f1067, %r19809;
	fma.rn.f32 	%f1780, %f1066, %f1067, %f1780;
	ld.shared.u32 	%r19810, [%r9442+12672];
	shr.s32 	%r19811, %r19810, %r9416;
	and.b32  	%r6535, %r19811, 50529027;
	ld.shared.u32 	%r19812, [%r9884];
	shr.s32 	%r19813, %r19812, %r9449;
	shl.b32 	%r19814, %r19813, 2;
	and.b32  	%r19815, %r19814, 67372036;
	or.b32  	%r19816, %r19815, %r6535;
	sub.s32 	%r19817, %r6535, %r19815;
	add.s32 	%r19818, %r19817, -2139062144;
	xor.b32  	%r19819, %r19818, -2139062144;
	xor.b32  	%r19820, %r19818, %r6535;
	and.b32  	%r6533, %r19820, %r19816;
	// begin inline asm
	prmt.b32 %r6533, %r6533, 0, 0xba98;
	// end inline asm
	// begin inline asm
	prmt.b32 %r6535, %r6535, 0, 0xba98;
	// end inline asm
	xor.b32  	%r19821, %r6535, 2139062143;
	not.b32 	%r19822, %r6533;
	and.b32  	%r19823, %r19819, %r19822;
	and.b32  	%r19824, %r19821, %r6533;
	or.b32  	%r6566, %r19823, %r19824;
	ld.shared.u32 	%r19825, [%r9442+12676];
	shr.s32 	%r19826, %r19825, %r9416;
	and.b32  	%r6539, %r19826, 50529027;
	ld.shared.u32 	%r19827, [%r9884+4];
	shr.s32 	%r19828, %r19827, %r9449;
	shl.b32 	%r19829, %r19828, 2;
	and.b32  	%r19830, %r19829, 67372036;
	or.b32  	%r19831, %r19830, %r6539;
	sub.s32 	%r19832, %r6539, %r19830;
	add.s32 	%r19833, %r19832, -2139062144;
	xor.b32  	%r19834, %r19833, -2139062144;
	xor.b32  	%r19835, %r19833, %r6539;
	and.b32  	%r6537, %r19835, %r19831;
	// begin inline asm
	prmt.b32 %r6537, %r6537, 0, 0xba98;
	// end inline asm
	// begin inline asm
	prmt.b32 %r6539, %r6539, 0, 0xba98;
	// end inline asm
	xor.b32  	%r19836, %r6539, 2139062143;
	not.b32 	%r19837, %r6537;
	and.b32  	%r19838, %r19834, %r19837;
	and.b32  	%r19839, %r19836, %r6537;
	or.b32  	%r6570, %r19838, %r19839;
	ld.shared.u32 	%r19840, [%r9442+12680];
	shr.s32 	%r19841, %r19840, %r9416;
	and.b32  	%r6543, %r19841, 50529027;
	ld.shared.u32 	%r19842, [%r9884+8];
	shr.s32 	%r19843, %r19842, %r9449;
	shl.b32 	%r19844, %r19843, 2;
	and.b32  	%r19845, %r19844, 67372036;
	or.b32  	%r19846, %r19845, %r6543;
	sub.s32 	%r19847, %r6543, %r19845;
	add.s32 	%r19848, %r19847, -2139062144;
	xor.b32  	%r19849, %r19848, -2139062144;
	xor.b32  	%r19850, %r19848, %r6543;
	and.b32  	%r6541, %r19850, %r19846;
	// begin inline asm
	prmt.b32 %r6541, %r6541, 0, 0xba98;
	// end inline asm
	// begin inline asm
	prmt.b32 %r6543, %r6543, 0, 0xba98;
	// end inline asm
	xor.b32  	%r19851, %r6543, 2139062143;
	not.b32 	%r19852, %r6541;
	and.b32  	%r19853, %r19849, %r19852;
	and.b32  	%r19854, %r19851, %r6541;
	or.b32  	%r6574, %r19853, %r19854;
	ld.shared.u32 	%r19855, [%r9442+12684];
	shr.s32 	%r19856, %r19855, %r9416;
	and.b32  	%r6547, %r19856, 50529027;
	ld.shared.u32 	%r19857, [%r9884+12];
	shr.s32 	%r19858, %r19857, %r9449;
	shl.b32 	%r19859, %r19858, 2;
	and.b32  	%r19860, %r19859, 67372036;
	or.b32  	%r19861, %r19860, %r6547;
	sub.s32 	%r19862, %r6547, %r19860;
	add.s32 	%r19863, %r19862, -2139062144;
	xor.b32  	%r19864, %r19863, -2139062144;
	xor.b32  	%r19865, %r19863, %r6547;
	and.b32  	%r6545, %r19865, %r19861;
	// begin inline asm
	prmt.b32 %r6545, %r6545, 0, 0xba98;
	// end inline asm
	// begin inline asm
	prmt.b32 %r6547, %r6547, 0, 0xba98;
	// end inline asm
	xor.b32  	%r19866, %r6547, 2139062143;
	not.b32 	%r19867, %r6545;
	and.b32  	%r19868, %r19864, %r19867;
	and.b32  	%r19869, %r19866, %r6545;
	or.b32  	%r6578, %r19868, %r19869;
	ld.shared.u32 	%r19870, [%r9442+12688];
	shr.s32 	%r19871, %r19870, %r9416;
	and.b32  	%r6551, %r19871, 50529027;
	ld.shared.u32 	%r19872, [%r9884+16];
	shr.s32 	%r19873, %r19872, %r9449;
	shl.b32 	%r19874, %r19873, 2;
	and.b32  	%r19875, %r19874, 67372036;
	or.b32  	%r19876, %r19875, %r6551;
	sub.s32 	%r19877, %r6551, %r19875;
	add.s32 	%r19878, %r19877, -2139062144;
	xor.b32  	%r19879, %r19878, -2139062144;
	xor.b32  	%r19880, %r19878, %r6551;
	and.b32  	%r6549, %r19880, %r19876;
	// begin inline asm
	prmt.b32 %r6549, %r6549, 0, 0xba98;
	// end inline asm
	// begin inline asm
	prmt.b32 %r6551, %r6551, 0, 0xba98;
	// end inline asm
	xor.b32  	%r19881, %r6551, 2139062143;
	not.b32 	%r19882, %r6549;
	and.b32  	%r19883, %r19879, %r19882;
	and.b32  	%r19884, %r19881, %r6549;
	or.b32  	%r6582, %r19883, %r19884;
	ld.shared.u32 	%r19885, [%r9442+12692];
	shr.s32 	%r19886, %r19885, %r9416;
	and.b32  	%r6555, %r19886, 50529027;
	ld.shared.u32 	%r19887, [%r9884+20];
	shr.s32 	%r19888, %r19887, %r9449;
	shl.b32 	%r19889, %r19888, 2;
	and.b32  	%r19890, %r19889, 67372036;
	or.b32  	%r19891, %r19890, %r6555;
	sub.s32 	%r19892, %r6555, %r19890;
	add.s32 	%r19893, %r19892, -2139062144;
	xor.b32  	%r19894, %r19893, -2139062144;
	xor.b32  	%r19895, %r19893, %r6555;
	and.b32  	%r6553, %r19895, %r19891;
	// begin inline asm
	prmt.b32 %r6553, %r6553, 0, 0xba98;
	// end inline asm
	// begin inline asm
	prmt.b32 %r6555, %r6555, 0, 0xba98;
	// end inline asm
	xor.b32  	%r19896, %r6555, 2139062143;
	not.b32 	%r19897, %r6553;
	and.b32  	%r19898, %r19894, %r19897;
	and.b32  	%r19899, %r19896, %r6553;
	or.b32  	%r6586, %r19898, %r19899;
	ld.shared.u32 	%r19900, [%r9442+12696];
	shr.s32 	%r19901, %r19900, %r9416;
	and.b32  	%r6559, %r19901, 50529027;
	ld.shared.u32 	%r19902, [%r9884+24];
	shr.s32 	%r19903, %r19902, %r9449;
	shl.b32 	%r19904, %r19903, 2;
	and.b32  	%r19905, %r19904, 67372036;
	or.b32  	%r19906, %r19905, %r6559;
	sub.s32 	%r19907, %r6559, %r19905;
	add.s32 	%r19908, %r19907, -2139062144;
	xor.b32  	%r19909, %r19908, -2139062144;
	xor.b32  	%r19910, %r19908, %r6559;
	and.b32  	%r6557, %r19910, %r19906;
	// begin inline asm
	prmt.b32 %r6557, %r6557, 0, 0xba98;
	// end inline asm
	// begin inline asm
	prmt.b32 %r6559, %r6559, 0, 0xba98;
	// end inline asm
	xor.b32  	%r19911, %r6559, 2139062143;
	not.b32 	%r19912, %r6557;
	and.b32  	%r19913, %r19909, %r19912;
	and.b32  	%r19914, %r19911, %r6557;
	or.b32  	%r6590, %r19913, %r19914;
	ld.shared.u32 	%r19915, [%r9442+12700];
	shr.s32 	%r19916, %r19915, %r9416;
	and.b32  	%r6563, %r19916, 50529027;
	ld.shared.u32 	%r19917, [%r9884+28];
	shr.s32 	%r19918, %r19917, %r9449;
	shl.b32 	%r19919, %r19918, 2;
	and.b32  	%r19920, %r19919, 67372036;
	or.b32  	%r19921, %r19920, %r6563;
	sub.s32 	%r19922, %r6563, %r19920;
	add.s32 	%r19923, %r19922, -2139062144;
	xor.b32  	%r19924, %r19923, -2139062144;
	xor.b32  	%r19925, %r19923, %r6563;
	and.b32  	%r6561, %r19925, %r19921;
	// begin inline asm
	prmt.b32 %r6561, %r6561, 0, 0xba98;
	// end inline asm
	// begin inline asm
	prmt.b32 %r6563, %r6563, 0, 0xba98;
	// end inline asm
	xor.b32  	%r19926, %r6563, 2139062143;
	not.b32 	%r19927, %r6561;
	and.b32  	%r19928, %r19924, %r19927;
	and.b32  	%r19929, %r19926, %r6561;
	or.b32  	%r6594, %r19928, %r19929;
	ld.shared.u32 	%r6567, [%r9576+10240];
	// begin inline asm
	dp4a.s32.s32 %r6565, %r6566, %r6567, %r9400;
	// end inline asm
	ld.shared.u32 	%r6571, [%r9576+10244];
	// begin inline asm
	dp4a.s32.s32 %r6569, %r6570, %r6571, %r6565;
	// end inline asm
	ld.shared.u32 	%r6575, [%r9576+10248];
	// begin inline asm
	dp4a.s32.s32 %r6573, %r6574, %r6575, %r6569;
	// end inline asm
	ld.shared.u32 	%r6579, [%r9576+10252];
	// begin inline asm
	dp4a.s32.s32 %r6577, %r6578, %r6579, %r6573;
	// end inline asm
	ld.shared.s8 	%r19930, [%r10009];
	mul.lo.s32 	%r19931, %r6577, %r19930;
	ld.shared.u32 	%r6583, [%r9576+10256];
	// begin inline asm
	dp4a.s32.s32 %r6581, %r6582, %r6583, %r9400;
	// end inline asm
	ld.shared.u32 	%r6587, [%r9576+10260];
	// begin inline asm
	dp4a.s32.s32 %r6585, %r6586, %r6587, %r6581;
	// end inline asm
	ld.shared.u32 	%r6591, [%r9576+10264];
	// begin inline asm
	dp4a.s32.s32 %r6589, %r6590, %r6591, %r6585;
	// end inline asm
	ld.shared.u32 	%r6595, [%r9576+10268];
	// begin inline asm
	dp4a.s32.s32 %r6593, %r6594, %r6595, %r6589;
	// end inline asm
	ld.shared.s8 	%r19932, [%r10009+1];
	mad.lo.s32 	%r19933, %r6593, %r19932, %r19931;
	ld.shared.f32 	%f1068, [%r10008];
	mul.f32 	%f1069, %f1068, %f1065;
	cvt.rn.f32.s32 	%f1070, %r19933;
	fma.rn.f32 	%f1748, %f1069, %f1070, %f1748;
	ld.shared.u32 	%r19934, [%r9442];
	shr.s32 	%r19935, %r19934, %r9416;
	and.b32  	%r6599, %r19935, 50529027;
	ld.shared.u32 	%r19936, [%r9447];
	shr.s32 	%r19937, %r19936, %r9449;
	shl.b32 	%r19938, %r19937, 2;
	and.b32  	%r19939, %r19938, 67372036;
	or.b32  	%r19940, %r19939, %r6599;
	sub.s32 	%r19941, %r6599, %r19939;
	add.s32 	%r19942, %r19941, -2139062144;
	xor.b32  	%r19943, %r19942, -2139062144;
	xor.b32  	%r19944, %r19942, %r6599;
	and.b32  	%r6597, %r19944, %r19940;
	// begin inline asm
	prmt.b32 %r6597, %r6597, 0, 0xba98;
	// end inline asm
	// begin inline asm
	prmt.b32 %r6599, %r6599, 0, 0xba98;
	// end inline asm
	xor.b32  	%r19945, %r6599, 2139062143;
	not.b32 	%r19946, %r6597;
	and.b32  	%r19947, %r19943, %r19946;
	and.b32  	%r19948, %r19945, %r6597;
	or.b32  	%r6630, %r19947, %r19948;
	ld.shared.u32 	%r19949, [%r9442+4];
	shr.s32 	%r19950, %r19949, %r9416;
	and.b32  	%r6603, %r19950, 50529027;
	ld.shared.u32 	%r19951, [%r9447+4];
	shr.s32 	%r19952, %r19951, %r9449;
	shl.b32 	%r19953, %r19952, 2;
	and.b32  	%r19954, %r19953, 67372036;
	or.b32  	%r19955, %r19954, %r6603;
	sub.s32 	%r19956, %r6603, %r19954;
	add.s32 	%r19957, %r19956, -2139062144;
	xor.b32  	%r19958, %r19957, -2139062144;
	xor.b32  	%r19959, %r19957, %r6603;
	and.b32  	%r6601, %r19959, %r19955;
	// begin inline asm
	prmt.b32 %r6601, %r6601, 0, 0xba98;
	// end inline asm
	// begin inline asm
	prmt.b32 %r6603, %r6603, 0, 0xba98;
	// end inline asm
	xor.b32  	%r19960, %r6603, 2139062143;
	not.b32 	%r19961, %r6601;
	and.b32  	%r19962, %r19958, %r19961;
	and.b32  	%r19963, %r19960, %r6601;
	or.b32  	%r6634, %r19962, %r19963;
	ld.shared.u32 	%r19964, [%r9442+8];
	shr.s32 	%r19965, %r19964, %r9416;
	and.b32  	%r6607, %r19965, 50529027;
	ld.shared.u32 	%r19966, [%r9447+8];
	shr.s32 	%r19967, %r19966, %r9449;
	shl.b32 	%r19968, %r19967, 2;
	and.b32  	%r19969, %r19968, 67372036;
	or.b32  	%r19970, %r19969, %r6607;
	sub.s32 	%r19971, %r6607, %r19969;
	add.s32 	%r19972, %r19971, -2139062144;
	xor.b32  	%r19973, %r19972, -2139062144;
	xor.b32  	%r19974, %r19972, %r6607;
	and.b32  	%r6605, %r19974, %r19970;
	// begin inline asm
	prmt.b32 %r6605, %r6605, 0, 0xba98;
	// end inline asm
	// begin inline asm
	prmt.b32 %r6607, %r6607, 0, 0xba98;
	// end inline asm
	xor.b32  	%r19975, %r6607, 2139062143;
	not.b32 	%r19976, %r6605;
	and.b32  	%r19977, %r19973, %r19976;
	and.b32  	%r19978, %r19975, %r6605;
	or.b32  	%r6638, %r19977, %r19978;
	ld.shared.u32 	%r19979, [%r9442+12];
	shr.s32 	%r19980, %r19979, %r9416;
	and.b32  	%r6611, %r19980, 50529027;
	ld.shared.u32 	%r19981, [%r9447+12];
	shr.s32 	%r19982, %r19981, %r9449;
	shl.b32 	%r19983, %r19982, 2;
	and.b32  	%r19984, %r19983, 67372036;
	or.b32  	%r19985, %r19984, %r6611;
	sub.s32 	%r19986, %r6611, %r19984;
	add.s32 	%r19987, %r19986, -2139062144;
	xor.b32  	%r19988, %r19987, -2139062144;
	xor.b32  	%r19989, %r19987, %r6611;
	and.b32  	%r6609, %r19989, %r19985;
	// begin inline asm
	prmt.b32 %r6609, %r6609, 0, 0xba98;
	// end inline asm
	// begin inline asm
	prmt.b32 %r6611, %r6611, 0, 0xba98;
	// end inline asm
	xor.b32  	%r19990, %r6611, 2139062143;
	not.b32 	%r19991, %r6609;
	and.b32  	%r19992, %r19988, %r19991;
	and.b32  	%r19993, %r19990, %r6609;
	or.b32  	%r6642, %r19992, %r19993;
	ld.shared.u32 	%r19994, [%r9442+16];
	shr.s32 	%r19995, %r19994, %r9416;
	and.b32  	%r6615, %r19995, 50529027;
	ld.shared.u32 	%r19996, [%r9447+16];
	shr.s32 	%r19997, %r19996, %r9449;
	shl.b32 	%r19998, %r19997, 2;
	and.b32  	%r19999, %r19998, 67372036;
	or.b32  	%r20000, %r19999, %r6615;
	sub.s32 	%r20001, %r6615, %r19999;
	add.s32 	%r20002, %r20001, -2139062144;
	xor.b32  	%r20003, %r20002, -2139062144;
	xor.b32  	%r20004, %r20002, %r6615;
	and.b32  	%r6613, %r20004, %r20000;
	// begin inline asm
	prmt.b32 %r6613, %r6613, 0, 0xba98;
	// end inline asm
	// begin inline asm
	prmt.b32 %r6615, %r6615, 0, 0xba98;
	// end inline asm
	xor.b32  	%r20005, %r6615, 2139062143;
	not.b32 	%r20006, %r6613;
	and.b32  	%r20007, %r20003, %r20006;
	and.b32  	%r20008, %r20005, %r6613;
	or.b32  	%r6646, %r20007, %r20008;
	ld.shared.u32 	%r20009, [%r9442+20];
	shr.s32 	%r20010, %r20009, %r9416;
	and.b32  	%r6619, %r20010, 50529027;
	ld.shared.u32 	%r20011, [%r9447+20];
	shr.s32 	%r20012, %r20011, %r9449;
	shl.b32 	%r20013, %r20012, 2;
	and.b32  	%r20014, %r20013, 67372036;
	or.b32  	%r20015, %r20014, %r6619;
	sub.s32 	%r20016, %r6619, %r20014;
	add.s32 	%r20017, %r20016, -2139062144;
	xor.b32  	%r20018, %r20017, -2139062144;
	xor.b32  	%r20019, %r20017, %r6619;
	and.b32  	%r6617, %r20019, %r20015;
	// begin inline asm
	prmt.b32 %r6617, %r6617, 0, 0xba98;
	// end inline asm
	// begin inline asm
	prmt.b32 %r6619, %r6619, 0, 0xba98;
	// end inline asm
	xor.b32  	%r20020, %r6619, 2139062143;
	not.b32 	%r20021, %r6617;
	and.b32  	%r20022, %r20018, %r20021;
	and.b32  	%r20023, %r20020, %r6617;
	or.b32  	%r6650, %r20022, %r20023;
	ld.shared.u32 	%r20024, [%r9442+24];
	shr.s32 	%r20025, %r20024, %r9416;
	and.b32  	%r6623, %r20025, 50529027;
	ld.shared.u32 	%r20026, [%r9447+24];
	shr.s32 	%r20027, %r20026, %r9449;
	shl.b32 	%r20028, %r20027, 2;
	and.b32  	%r20029, %r20028, 67372036;
	or.b32  	%r20030, %r20029, %r6623;
	sub.s32 	%r20031, %r6623, %r20029;
	add.s32 	%r20032, %r20031, -2139062144;
	xor.b32  	%r20033, %r20032, -2139062144;
	xor.b32  	%r20034, %r20032, %r6623;
	and.b32  	%r6621, %r20034, %r20030;
	// begin inline asm
	prmt.b32 %r6621, %r6621, 0, 0xba98;
	// end inline asm
	// begin inline asm
	prmt.b32 %r6623, %r6623, 0, 0xba98;
	// end inline asm
	xor.b32  	%r20035, %r6623, 2139062143;
	not.b32 	%r20036, %r6621;
	and.b32  	%r20037, %r20033, %r20036;
	and.b32  	%r20038, %r20035, %r6621;
	or.b32  	%r6654, %r20037, %r20038;
	ld.shared.u32 	%r20039, [%r9442+28];
	shr.s32 	%r20040, %r20039, %r9416;
	and.b32  	%r6627, %r20040, 50529027;
	ld.shared.u32 	%r20041, [%r9447+28];
	shr.s32 	%r20042, %r20041, %r9449;
	shl.b32 	%r20043, %r20042, 2;
	and.b32  	%r20044, %r20043, 67372036;
	or.b32  	%r20045, %r20044, %r6627;
	sub.s32 	%r20046, %r6627, %r20044;
	add.s32 	%r20047, %r20046, -2139062144;
	xor.b32  	%r20048, %r20047, -2139062144;
	xor.b32  	%r20049, %r20047, %r6627;
	and.b32  	%r6625, %r20049, %r20045;
	// begin inline asm
	prmt.b32 %r6625, %r6625, 0, 0xba98;
	// end inline asm
	// begin inline asm
	prmt.b32 %r6627, %r6627, 0, 0xba98;
	// end inline asm
	xor.b32  	%r20050, %r6627, 2139062143;
	not.b32 	%r20051, %r6625;
	and.b32  	%r20052, %r20048, %r20051;
	and.b32  	%r20053, %r20050, %r6625;
	or.b32  	%r6658, %r20052, %r20053;
	ld.shared.u32 	%r6631, [%r9576+10752];
	// begin inline asm
	dp4a.s32.s32 %r6629, %r6630, %r6631, %r9400;
	// end inline asm
	ld.shared.u32 	%r6635, [%r9576+10756];
	// begin inline asm
	dp4a.s32.s32 %r6633, %r6634, %r6635, %r6629;
	// end inline asm
	ld.shared.u32 	%r6639, [%r9576+10760];
	// begin inline asm
	dp4a.s32.s32 %r6637, %r6638, %r6639, %r6633;
	// end inline asm
	ld.shared.u32 	%r6643, [%r9576+10764];
	// begin inline asm
	dp4a.s32.s32 %r6641, %r6642, %r6643, %r6637;
	// end inline asm
	ld.shared.s8 	%r20054, [%r9577];
	mul.lo.s32 	%r20055, %r6641, %r20054;
	ld.shared.u32 	%r6647, [%r9576+10768];
	// begin inline asm
	dp4a.s32.s32 %r6645, %r6646, %r6647, %r9400;
	// end inline asm
	ld.shared.u32 	%r6651, [%r9576+10772];
	// begin inline asm
	dp4a.s32.s32 %r6649, %r6650, %r6651, %r6645;
	// end inline asm
	ld.shared.u32 	%r6655, [%r9576+10776];
	// begin inline asm
	dp4a.s32.s32 %r6653, %r6654, %r6655, %r6649;
	// end inline asm
	ld.shared.u32 	%r6659, [%r9576+10780];
	// begin inline asm
	dp4a.s32.s32 %r6657, %r6658, %r6659, %r6653;
	// end inline asm
	ld.shared.s8 	%r20056, [%r9577+1];
	mad.lo.s32 	%r20057, %r6657, %r20056, %r20055;
	ld.shared.f32 	%f1071, [%r9573];
	ld.shared.f32 	%f1072, [%r9426+1344];
	mul.f32 	%f1073, %f1071, %f1072;
	cvt.rn.f32.s32 	%f1074, %r20057;
	fma.rn.f32 	%f1843, %f1073, %f1074, %f1843;
	ld.shared.u32 	%r20058, [%r9442+4224];
	shr.s32 	%r20059, %r20058, %r9416;
	and.b32  	%r6663, %r20059, 50529027;
	ld.shared.u32 	%r20060, [%r9596];
	shr.s32 	%r20061, %r20060, %r9449;
	shl.b32 	%r20062, %r20061, 2;
	and.b32  	%r20063, %r20062, 67372036;
	or.b32  	%r20064, %r20063, %r6663;
	sub.s32 	%r20065, %r6663, %r20063;
	add.s32 	%r20066, %r20065, -2139062144;
	xor.b32  	%r20067, %r20066, -2139062144;
	xor.b32  	%r20068, %r20066, %r6663;
	and.b32  	%r6661, %r20068, %r20064;
	// begin inline asm
	prmt.b32 %r6661, %r6661, 0, 0xba98;
	// end inline asm
	// begin inline asm
	prmt.b32 %r6663, %r6663, 0, 0xba98;
	// end inline asm
	xor.b32  	%r20069, %r6663, 2139062143;
	not.b32 	%r20070, %r6661;
	and.b32  	%r20071, %r20067, %r20070;
	and.b32  	%r20072, %r20069, %r6661;
	or.b32  	%r6694, %r20071, %r20072;
	ld.shared.u32 	%r20073, [%r9442+4228];
	shr.s32 	%r20074, %r20073, %r9416;
	and.b32  	%r6667, %r20074, 50529027;
	ld.shared.u32 	%r20075, [%r9596+4];
	shr.s32 	%r20076, %r20075, %r9449;
	shl.b32 	%r20077, %r20076, 2;
	and.b32  	%r20078, %r20077, 67372036;
	or.b32  	%r20079, %r20078, %r6667;
	sub.s32 	%r20080, %r6667, %r20078;
	add.s32 	%r20081, %r20080, -2139062144;
	xor.b32  	%r20082, %r20081, -2139062144;
	xor.b32  	%r20083, %r20081, %r6667;
	and.b32  	%r6665, %r20083, %r20079;
	// begin inline asm
	prmt.b32 %r6665, %r6665, 0, 0xba98;
	// end inline asm
	// begin inline asm
	prmt.b32 %r6667, %r6667, 0, 0xba98;
	// end inline asm
	xor.b32  	%r20084, %r6667, 2139062143;
	not.b32 	%r20085, %r6665;
	and.b32  	%r20086, %r20082, %r20085;
	and.b32  	%r20087, %r20084, %r6665;
	or.b32  	%r6698, %r20086, %r20087;
	ld.shared.u32 	%r20088, [%r9442+4232];
	shr.s32 	%r20089, %r20088, %r9416;
	and.b32  	%r6671, %r20089, 50529027;
	ld.shared.u32 	%r20090, [%r9596+8];
	shr.s32 	%r20091, %r20090, %r9449;
	shl.b32 	%r20092, %r20091, 2;
	and.b32  	%r20093, %r20092, 67372036;
	or.b32  	%r20094, %r20093, %r6671;
	sub.s32 	%r20095, %r6671, %r20093;
	add.s32 	%r20096, %r20095, -2139062144;
	xor.b32  	%r20097, %r20096, -2139062144;
	xor.b32  	%r20098, %r20096, %r6671;
	and.b32  	%r6669, %r20098, %r20094;
	// begin inline asm
	prmt.b32 %r6669, %r6669, 0, 0xba98;
	// end inline asm
	// begin inline asm
	prmt.b32 %r6671, %r6671, 0, 0xba98;
	// end inline asm
	xor.b32  	%r20099, %r6671, 2139062143;
	not.b32 	%r20100, %r6669;
	and.b32  	%r20101, %r20097, %r20100;
	and.b32  	%r20102, %r20099, %r6669;
	or.b32  	%r6702, %r20101, %r20102;
	ld.shared.u32 	%r20103, [%r9442+4236];
	shr.s32 	%r20104, %r20103, %r9416;
	and.b32  	%r6675, %r20104, 50529027;
	ld.shared.u32 	%r20105, [%r9596+12];
	shr.s32 	%r20106, %r20105, %r9449;
	shl.b32 	%r20107, %r20106, 2;
	and.b32  	%r20108, %r20107, 67372036;
	or.b32  	%r20109, %r20108, %r6675;
	sub.s32 	%r20110, %r6675, %r20108;
	add.s32 	%r20111, %r20110, -2139062144;
	xor.b32  	%r20112, %r20111, -2139062144;
	xor.b32  	%r20113, %r20111, %r6675;
	and.b32  	%r6673, %r20113, %r20109;
	// begin inline asm
	prmt.b32 %r6673, %r6673, 0, 0xba98;
	// end inline asm
	// begin inline asm
	prmt.b32 %r6675, %r6675, 0, 0xba98;
	// end inline asm
	xor.b32  	%r20114, %r6675, 2139062143;
	not.b32 	%r20115, %r6673;
	and.b32  	%r20116, %r20112, %r20115;
	and.b32  	%r20117, %r20114, %r6673;
	or.b32  	%r6706, %r20116, %r20117;
	ld.shared.u32 	%r20118, [%r9442+4240];
	shr.s32 	%r20119, %r20118, %r9416;
	and.b32  	%r6679, %r20119, 50529027;
	ld.shared.u32 	%r20120, [%r9596+16];
	shr.s32 	%r20121, %r20120, %r9449;
	shl.b32 	%r20122, %r20121, 2;
	and.b32  	%r20123, %r20122, 67372036;
	or.b32  	%r20124, %r20123, %r6679;
	sub.s32 	%r20125, %r6679, %r20123;
	add.s32 	%r20126, %r20125, -2139062144;
	xor.b32  	%r20127, %r20126, -2139062144;
	xor.b32  	%r20128, %r20126, %r6679;
	and.b32  	%r6677, %r20128, %r20124;
	// begin inline asm
	prmt.b32 %r6677, %r6677, 0, 0xba98;
	// end inline asm
	// begin inline asm
	prmt.b32 %r6679, %r6679, 0, 0xba98;
	// end inline asm
	xor.b32  	%r20129, %r6679, 2139062143;
	not.b32 	%r20130, %r6677;
	and.b32  	%r20131, %r20127, %r20130;
	and.b32  	%r20132, %r20129, %r6677;
	or.b32  	%r6710, %r20131, %r20132;
	ld.shared.u32 	%r20133, [%r9442+4244];
	shr.s32 	%r20134, %r20133, %r9416;
	and.b32  	%r6683, %r20134, 50529027;
	ld.shared.u32 	%r20135, [%r9596+20];
	shr.s32 	%r20136, %r20135, %r9449;
	shl.b32 	%r20137, %r20136, 2;
	and.b32  	%r20138, %r20137, 67372036;
	or.b32  	%r20139, %r20138, %r6683;
	sub.s32 	%r20140, %r6683, %r20138;
	add.s32 	%r20141, %r20140, -2139062144;
	xor.b32  	%r20142, %r20141, -2139062144;
	xor.b32  	%r20143, %r20141, %r6683;
	and.b32  	%r6681, %r20143, %r20139;
	// begin inline asm
	prmt.b32 %r6681, %r6681, 0, 0xba98;
	// end inline asm
	// begin inline asm
	prmt.b32 %r6683, %r6683, 0, 0xba98;
	// end inline asm
	xor.b32  	%r20144, %r6683, 2139062143;
	not.b32 	%r20145, %r6681;
	and.b32  	%r20146, %r20142, %r20145;
	and.b32  	%r20147, %r20144, %r6681;
	or.b32  	%r6714, %r20146, %r20147;
	ld.shared.u32 	%r20148, [%r9442+4248];
	shr.s32 	%r20149, %r20148, %r9416;
	and.b32  	%r6687, %r20149, 50529027;
	ld.shared.u32 	%r20150, [%r9596+24];
	shr.s32 	%r20151, %r20150, %r9449;
	shl.b32 	%r20152, %r20151, 2;
	and.b32  	%r20153, %r20152, 67372036;
	or.b32  	%r20154, %r20153, %r6687;
	sub.s32 	%r20155, %r6687, %r20153;
	add.s32 	%r20156, %r20155, -2139062144;
	xor.b32  	%r20157, %r20156, -2139062144;
	xor.b32  	%r20158, %r20156, %r6687;
	and.b32  	%r6685, %r20158, %r20154;
	// begin inline asm
	prmt.b32 %r6685, %r6685, 0, 0xba98;
	// end inline asm
	// begin inline asm
	prmt.b32 %r6687, %r6687, 0, 0xba98;
	// end inline asm
	xor.b32  	%r20159, %r6687, 2139062143;
	not.b32 	%r20160, %r6685;
	and.b32  	%r20161, %r20157, %r20160;
	and.b32  	%r20162, %r20159, %r6685;
	or.b32  	%r6718, %r20161, %r20162;
	ld.shared.u32 	%r20163, [%r9442+4252];
	shr.s32 	%r20164, %r20163, %r9416;
	and.b32  	%r6691, %r20164, 50529027;
	ld.shared.u32 	%r20165, [%r9596+28];
	shr.s32 	%r20166, %r20165, %r9449;
	shl.b32 	%r20167, %r20166, 2;
	and.b32  	%r20168, %r20167, 67372036;
	or.b32  	%r20169, %r20168, %r6691;
	sub.s32 	%r20170, %r6691, %r20168;
	add.s32 	%r20171, %r20170, -2139062144;
	xor.b32  	%r20172, %r20171, -2139062144;
	xor.b32  	%r20173, %r20171, %r6691;
	and.b32  	%r6689, %r20173, %r20169;
	// begin inline asm
	prmt.b32 %r6689, %r6689, 0, 0xba98;
	// end inline asm
	// begin inline asm
	prmt.b32 %r6691, %r6691, 0, 0xba98;
	// end inline asm
	xor.b32  	%r20174, %r6691, 2139062143;
	not.b32 	%r20175, %r6689;
	and.b32  	%r20176, %r20172, %r20175;
	and.b32  	%r20177, %r20174, %r6689;
	or.b32  	%r6722, %r20176, %r20177;
	ld.shared.u32 	%r6695, [%r9576+10752];
	// begin inline asm
	dp4a.s32.s32 %r6693, %r6694, %r6695, %r9400;
	// end inline asm
	ld.shared.u32 	%r6699, [%r9576+10756];
	// begin inline asm
	dp4a.s32.s32 %r6697, %r6698, %r6699, %r6693;
	// end inline asm
	ld.shared.u32 	%r6703, [%r9576+10760];
	// begin inline asm
	dp4a.s32.s32 %r6701, %r6702, %r6703, %r6697;
	// end inline asm
	ld.shared.u32 	%r6707, [%r9576+10764];
	// begin inline asm
	dp4a.s32.s32 %r6705, %r6706, %r6707, %r6701;
	// end inline asm
	ld.shared.s8 	%r20178, [%r9721];
	mul.lo.s32 	%r20179, %r6705, %r20178;
	ld.shared.u32 	%r6711, [%r9576+10768];
	// begin inline asm
	dp4a.s32.s32 %r6709, %r6710, %r6711, %r9400;
	// end inline asm
	ld.shared.u32 	%r6715, [%r9576+10772];
	// begin inline asm
	dp4a.s32.s32 %r6713, %r6714, %r6715, %r6709;
	// end inline asm
	ld.shared.u32 	%r6719, [%r9576+10776];
	// begin inline asm
	dp4a.s32.s32 %r6717, %r6718, %r6719, %r6713;
	// end inline asm
	ld.shared.u32 	%r6723, [%r9576+10780];
	// begin inline asm
	dp4a.s32.s32 %r6721, %r6722, %r6723, %r6717;
	// end inline asm
	ld.shared.s8 	%r20180, [%r9721+1];
	mad.lo.s32 	%r20181, %r6721, %r20180, %r20179;
	ld.shared.f32 	%f1075, [%r9720];
	mul.f32 	%f1076, %f1075, %f1072;
	cvt.rn.f32.s32 	%f1077, %r20181;
	fma.rn.f32 	%f1811, %f1076, %f1077, %f1811;
	ld.shared.u32 	%r20182, [%r9442+8448];
	shr.s32 	%r20183, %r20182, %r9416;
	and.b32  	%r6727, %r20183, 50529027;
	ld.shared.u32 	%r20184, [%r9740];
	shr.s32 	%r20185, %r20184, %r9449;
	shl.b32 	%r20186, %r20185, 2;
	and.b32  	%r20187, %r20186, 67372036;
	or.b32  	%r20188, %r20187, %r6727;
	sub.s32 	%r20189, %r6727, %r20187;
	add.s32 	%r20190, %r20189, -2139062144;
	xor.b32  	%r20191, %r20190, -2139062144;
	xor.b32  	%r20192, %r20190, %r6727;
	and.b32  	%r6725, %r20192, %r20188;
	// begin inline asm
	prmt.b32 %r6725, %r6725, 0, 0xba98;
	// end inline asm
	// begin inline asm
	prmt.b32 %r6727, %r6727, 0, 0xba98;
	// end inline asm
	xor.b32  	%r20193, %r6727, 2139062143;
	not.b32 	%r20194, %r6725;
	and.b32  	%r20195, %r20191, %r20194;
	and.b32  	%r20196, %r20193, %r6725;
	or.b32  	%r6758, %r20195, %r20196;
	ld.shared.u32 	%r20197, [%r9442+8452];
	shr.s32 	%r20198, %r20197, %r9416;
	and.b32  	%r6731, %r20198, 50529027;
	ld.shared.u32 	%r20199, [%r9740+4];
	shr.s32 	%r20200, %r20199, %r9449;
	shl.b32 	%r20201, %r20200, 2;
	and.b32  	%r20202, %r20201, 67372036;
	or.b32  	%r20203, %r20202, %r6731;
	sub.s32 	%r20204, %r6731, %r20202;
	add.s32 	%r20205, %r20204, -2139062144;
	xor.b32  	%r20206, %r20205, -2139062144;
	xor.b32  	%r20207, %r20205, %r6731;
	and.b32  	%r6729, %r20207, %r20203;
	// begin inline asm
	prmt.b32 %r6729, %r6729, 0, 0xba98;
	// end inline asm
	// begin inline asm
	prmt.b32 %r6731, %r6731, 0, 0xba98;
	// end inline asm
	xor.b32  	%r20208, %r6731, 2139062143;
	not.b32 	%r20209, %r6729;
	and.b32  	%r20210, %r20206, %r20209;
	and.b32  	%r20211, %r20208, %r6729;
	or.b32  	%r6762, %r20210, %r20211;
	ld.shared.u32 	%r20212, [%r9442+8456];
	shr.s32 	%r20213, %r20212, %r9416;
	and.b32  	%r6735, %r20213, 50529027;
	ld.shared.u32 	%r20214, [%r9740+8];
	shr.s32 	%r20215, %r20214, %r9449;
	shl.b32 	%r20216, %r20215, 2;
	and.b32  	%r20217, %r20216, 67372036;
	or.b32  	%r20218, %r20217, %r6735;
	sub.s32 	%r20219, %r6735, %r20217;
	add.s32 	%r20220, %r20219, -2139062144;
	xor.b32  	%r20221, %r20220, -2139062144;
	xor.b32  	%r20222, %r20220, %r6735;
	and.b32  	%r6733, %r20222, %r20218;
	// begin inline asm
	prmt.b32 %r6733, %r6733, 0, 0xba98;
	// end inline asm
	// begin inline asm
	prmt.b32 %r6735, %r6735, 0, 0xba98;
	// end inline asm
	xor.b32  	%r20223, %r6735, 2139062143;
	not.b32 	%r20224, %r6733;
	and.b32  	%r20225, %r20221, %r20224;
	and.b32  	%r20226, %r20223, %r6733;
	or.b32  	%r6766, %r20225, %r20226;
	ld.shared.u32 	%r20227, [%r9442+8460];
	shr.s32 	%r20228, %r20227, %r9416;
	and.b32  	%r6739, %r20228, 50529027;
	ld.shared.u32 	%r20229, [%r9740+12];
	shr.s32 	%r20230, %r20229, %r9449;
	shl.b32 	%r20231, %r20230, 2;
	and.b32  	%r20232, %r20231, 67372036;
	or.b32  	%r20233, %r20232, %r6739;
	sub.s32 	%r20234, %r6739, %r20232;
	add.s32 	%r20235, %r20234, -2139062144;
	xor.b32  	%r20236, %r20235, -2139062144;
	xor.b32  	%r20237, %r20235, %r6739;
	and.b32  	%r6737, %r20237, %r20233;
	// begin inline asm
	prmt.b32 %r6737, %r6737, 0, 0xba98;
	// end inline asm
	// begin inline asm
	prmt.b32 %r6739, %r6739, 0, 0xba98;
	// end inline asm
	xor.b32  	%r20238, %r6739, 2139062143;
	not.b32 	%r20239, %r6737;
	and.b32  	%r20240, %r20236, %r20239;
	and.b32  	%r20241, %r20238, %r6737;
	or.b32  	%r6770, %r20240, %r20241;
	ld.shared.u32 	%r20242, [%r9442+8464];
	shr.s32 	%r20243, %r20242, %r9416;
	and.b32  	%r6743, %r20243, 50529027;
	ld.shared.u32 	%r20244, [%r9740+16];
	shr.s32 	%r20245, %r20244, %r9449;
	shl.b32 	%r20246, %r20245, 2;
	and.b32  	%r20247, %r20246, 67372036;
	or.b32  	%r20248, %r20247, %r6743;
	sub.s32 	%r20249, %r6743, %r20247;
	add.s32 	%r20250, %r20249, -2139062144;
	xor.b32  	%r20251, %r20250, -2139062144;
	xor.b32  	%r20252, %r20250, %r6743;
	and.b32  	%r6741, %r20252, %r20248;
	// begin inline asm
	prmt.b32 %r6741, %r6741, 0, 0xba98;
	// end inline asm
	// begin inline asm
	prmt.b32 %r6743, %r6743, 0, 0xba98;
	// end inline asm
	xor.b32  	%r20253, %r6743, 2139062143;
	not.b32 	%r20254, %r6741;
	and.b32  	%r20255, %r20251, %r20254;
	and.b32  	%r20256, %r20253, %r6741;
	or.b32  	%r6774, %r20255, %r20256;
	ld.shared.u32 	%r20257, [%r9442+8468];
	shr.s32 	%r20258, %r20257, %r9416;
	and.b32  	%r6747, %r20258, 50529027;
	ld.shared.u32 	%r20259, [%r9740+20];
	shr.s32 	%r20260, %r20259, %r9449;
	shl.b32 	%r20261, %r20260, 2;
	and.b32  	%r20262, %r20261, 67372036;
	or.b32  	%r20263, %r20262, %r6747;
	sub.s32 	%r20264, %r6747, %r20262;
	add.s32 	%r20265, %r20264, -2139062144;
	xor.b32  	%r20266, %r20265, -2139062144;
	xor.b32  	%r20267, %r20265, %r6747;
	and.b32  	%r6745, %r20267, %r20263;
	// begin inline asm
	prmt.b32 %r6745, %r6745, 0, 0xba98;
	// end inline asm
	// begin inline asm
	prmt.b32 %r6747, %r6747, 0, 0xba98;
	// end inline asm
	xor.b32  	%r20268, %r6747, 2139062143;
	not.b32 	%r20269, %r6745;
	and.b32  	%r20270, %r20266, %r20269;
	and.b32  	%r20271, %r20268, %r6745;
	or.b32  	%r6778, %r20270, %r20271;
	ld.shared.u32 	%r20272, [%r9442+8472];
	shr.s32 	%r20273, %r20272, %r9416;
	and.b32  	%r6751, %r20273, 50529027;
	ld.shared.u32 	%r20274, [%r9740+24];
	shr.s32 	%r20275, %r20274, %r9449;
	shl.b32 	%r20276, %r20275, 2;
	and.b32  	%r20277, %r20276, 67372036;
	or.b32  	%r20278, %r20277, %r6751;
	sub.s32 	%r20279, %r6751, %r20277;
	add.s32 	%r20280, %r20279, -2139062144;
	xor.b32  	%r20281, %r20280, -2139062144;
	xor.b32  	%r20282, %r20280, %r6751;
	and.b32  	%r6749, %r20282, %r20278;
	// begin inline asm
	prmt.b32 %r6749, %r6749, 0, 0xba98;
	// end inline asm
	// begin inline asm
	prmt.b32 %r6751, %r6751, 0, 0xba98;
	// end inline asm
	xor.b32  	%r20283, %r6751, 2139062143;
	not.b32 	%r20284, %r6749;
	and.b32  	%r20285, %r20281, %r20284;
	and.b32  	%r20286, %r20283, %r6749;
	or.b32  	%r6782, %r20285, %r20286;
	ld.shared.u32 	%r20287, [%r9442+8476];
	shr.s32 	%r20288, %r20287, %r9416;
	and.b32  	%r6755, %r20288, 50529027;
	ld.shared.u32 	%r20289, [%r9740+28];
	shr.s32 	%r20290, %r20289, %r9449;
	shl.b32 	%r20291, %r20290, 2;
	and.b32  	%r20292, %r20291, 67372036;
	or.b32  	%r20293, %r20292, %r6755;
	sub.s32 	%r20294, %r6755, %r20292;
	add.s32 	%r20295, %r20294, -2139062144;
	xor.b32  	%r20296, %r20295, -2139062144;
	xor.b32  	%r20297, %r20295, %r6755;
	and.b32  	%r6753, %r20297, %r20293;
	// begin inline asm
	prmt.b32 %r6753, %r6753, 0, 0xba98;
	// end inline asm
	// begin inline asm
	prmt.b32 %r6755, %r6755, 0, 0xba98;
	// end inline asm
	xor.b32  	%r20298, %r6755, 2139062143;
	not.b32 	%r20299, %r6753;
	and.b32  	%r20300, %r20296, %r20299;
	and.b32  	%r20301, %r20298, %r6753;
	or.b32  	%r6786, %r20300, %r20301;
	ld.shared.u32 	%r6759, [%r9576+10752];
	// begin inline asm
	dp4a.s32.s32 %r6757, %r6758, %r6759, %r9400;
	// end inline asm
	ld.shared.u32 	%r6763, [%r9576+10756];
	// begin inline asm
	dp4a.s32.s32 %r6761, %r6762, %r6763, %r6757;
	// end inline asm
	ld.shared.u32 	%r6767, [%r9576+10760];
	// begin inline asm
	dp4a.s32.s32 %r6765, %r6766, %r6767, %r6761;
	// end inline asm
	ld.shared.u32 	%r6771, [%r9576+10764];
	// begin inline asm
	dp4a.s32.s32 %r6769, %r6770, %r6771, %r6765;
	// end inline asm
	ld.shared.s8 	%r20302, [%r9865];
	mul.lo.s32 	%r20303, %r6769, %r20302;
	ld.shared.u32 	%r6775, [%r9576+10768];
	// begin inline asm
	dp4a.s32.s32 %r6773, %r6774, %r6775, %r9400;
	// end inline asm
	ld.shared.u32 	%r6779, [%r9576+10772];
	// begin inline asm
	dp4a.s32.s32 %r6777, %r6778, %r6779, %r6773;
	// end inline asm
	ld.shared.u32 	%r6783, [%r9576+10776];
	// begin inline asm
	dp4a.s32.s32 %r6781, %r6782, %r6783, %r6777;
	// end inline asm
	ld.shared.u32 	%r6787, [%r9576+10780];
	// begin inline asm
	dp4a.s32.s32 %r6785, %r6786, %r6787, %r6781;
	// end inline asm
	ld.shared.s8 	%r20304, [%r9865+1];
	mad.lo.s32 	%r20305, %r6785, %r20304, %r20303;
	ld.shared.f32 	%f1078, [%r9864];
	ld.shared.f32 	%f1079, [%r9426+1344];
	mul.f32 	%f1080, %f1078, %f1079;
	cvt.rn.f32.s32 	%f1081, %r20305;
	fma.rn.f32 	%f1779, %f1080, %f1081, %f1779;
	ld.shared.u32 	%r20306, [%r9442+12672];
	shr.s32 	%r20307, %r20306, %r9416;
	and.b32  	%r6791, %r20307, 50529027;
	ld.shared.u32 	%r20308, [%r9884];
	shr.s32 	%r20309, %r20308, %r9449;
	shl.b32 	%r20310, %r20309, 2;
	and.b32  	%r20311, %r20310, 67372036;
	or.b32  	%r20312, %r20311, %r6791;
	sub.s32 	%r20313, %r6791, %r20311;
	add.s32 	%r20314, %r20313, -2139062144;
	xor.b32  	%r20315, %r20314, -2139062144;
	xor.b32  	%r20316, %r20314, %r6791;
	and.b32  	%r6789, %r20316, %r20312;
	// begin inline asm
	prmt.b32 %r6789, %r6789, 0, 0xba98;
	// end inline asm
	// begin inline asm
	prmt.b32 %r6791, %r6791, 0, 0xba98;
	// end inline asm
	xor.b32  	%r20317, %r6791, 2139062143;
	not.b32 	%r20318, %r6789;
	and.b32  	%r20319, %r20315, %r20318;
	and.b32  	%r20320, %r20317, %r6789;
	or.b32  	%r6822, %r20319, %r20320;
	ld.shared.u32 	%r20321, [%r9442+12676];
	shr.s32 	%r20322, %r20321, %r9416;
	and.b32  	%r6795, %r20322, 50529027;
	ld.shared.u32 	%r20323, [%r9884+4];
	shr.s32 	%r20324, %r20323, %r9449;
	shl.b32 	%r20325, %r20324, 2;
	and.b32  	%r20326, %r20325, 67372036;
	or.b32  	%r20327, %r20326, %r6795;
	sub.s32 	%r20328, %r6795, %r20326;
	add.s32 	%r20329, %r20328, -2139062144;
	xor.b32  	%r20330, %r20329, -2139062144;
	xor.b32  	%r20331, %r20329, %r6795;
	and.b32  	%r6793, %r20331, %r20327;
	// begin inline asm
	prmt.b32 %r6793, %r6793, 0, 0xba98;
	// end inline asm
	// begin inline asm
	prmt.b32 %r6795, %r6795, 0, 0xba98;
	// end inline asm
	xor.b32  	%r20332, %r6795, 2139062143;
	not.b32 	%r20333, %r6793;
	and.b32  	%r20334, %r20330, %r20333;
	and.b32  	%r20335, %r20332, %r6793;
	or.b32  	%r6826, %r20334, %r20335;
	ld.shared.u32 	%r20336, [%r9442+12680];
	shr.s32 	%r20337, %r20336, %r9416;
	and.b32  	%r6799, %r20337, 50529027;
	ld.shared.u32 	%r20338, [%r9884+8];
	shr.s32 	%r20339, %r20338, %r9449;
	shl.b32 	%r20340, %r20339, 2;
	and.b32  	%r20341, %r20340, 67372036;
	or.b32  	%r20342, %r20341, %r6799;
	sub.s32 	%r20343, %r6799, %r20341;
	add.s32 	%r20344, %r20343, -2139062144;
	xor.b32  	%r20345, %r20344, -2139062144;
	xor.b32  	%r20346, %r20344, %r6799;
	and.b32  	%r6797, %r20346, %r20342;
	// begin inline asm
	prmt.b32 %r6797, %r6797, 0, 0xba98;
	// end inline asm
	// begin inline asm
	prmt.b32 %r6799, %r6799, 0, 0xba98;
	// end inline asm
	xor.b32  	%r20347, %r6799, 2139062143;
	not.b32 	%r20348, %r6797;
	and.b32  	%r20349, %r20345, %r20348;
	and.b32  	%r20350, %r20347, %r6797;
	or.b32  	%r6830, %r20349, %r20350;
	ld.shared.u32 	%r20351, [%r9442+12684];
	shr.s32 	%r20352, %r20351, %r9416;
	and.b32  	%r6803, %r20352, 50529027;
	ld.shared.u32 	%r20353, [%r9884+12];
	shr.s32 	%r20354, %r20353, %r9449;
	shl.b32 	%r20355, %r20354, 2;
	and.b32  	%r20356, %r20355, 67372036;
	or.b32  	%r20357, %r20356, %r6803;
	sub.s32 	%r20358, %r6803, %r20356;
	add.s32 	%r20359, %r20358, -2139062144;
	xor.b32  	%r20360, %r20359, -2139062144;
	xor.b32  	%r20361, %r20359, %r6803;
	and.b32  	%r6801, %r20361, %r20357;
	// begin inline asm
	prmt.b32 %r6801, %r6801, 0, 0xba98;
	// end inline asm
	// begin inline asm
	prmt.b32 %r6803, %r6803, 0, 0xba98;
	// end inline asm
	xor.b32  	%r20362, %r6803, 2139062143;
	not.b32 	%r20363, %r6801;
	and.b32  	%r20364, %r20360, %r20363;
	and.b32  	%r20365, %r20362, %r6801;
	or.b32  	%r6834, %r20364, %r20365;
	ld.shared.u32 	%r20366, [%r9442+12688];
	shr.s32 	%r20367, %r20366, %r9416;
	and.b32  	%r6807, %r20367, 50529027;
	ld.shared.u32 	%r20368, [%r9884+16];
	shr.s32 	%r20369, %r20368, %r9449;
	shl.b32 	%r20370, %r20369, 2;
	and.b32  	%r20371, %r20370, 67372036;
	or.b32  	%r20372, %r20371, %r6807;
	sub.s32 	%r20373, %r6807, %r20371;
	add.s32 	%r20374, %r20373, -2139062144;
	xor.b32  	%r20375, %r20374, -2139062144;
	xor.b32  	%r20376, %r20374, %r6807;
	and.b32  	%r6805, %r20376, %r20372;
	// begin inline asm
	prmt.b32 %r6805, %r6805, 0, 0xba98;
	// end inline asm
	// begin inline asm
	prmt.b32 %r6807, %r6807, 0, 0xba98;
	// end inline asm
	xor.b32  	%r20377, %r6807, 2139062143;
	not.b32 	%r20378, %r6805;
	and.b32  	%r20379, %r20375, %r20378;
	and.b32  	%r20380, %r20377, %r6805;
	or.b32  	%r6838, %r20379, %r20380;
	ld.shared.u32 	%r20381, [%r9442+12692];
	shr.s32 	%r20382, %r20381, %r9416;
	and.b32  	%r6811, %r20382, 50529027;
	ld.shared.u32 	%r20383, [%r9884+20];
	shr.s32 	%r20384, %r20383, %r9449;
	shl.b32 	%r20385, %r20384, 2;
	and.b32  	%r20386, %r20385, 67372036;
	or.b32  	%r20387, %r20386, %r6811;
	sub.s32 	%r20388, %r6811, %r20386;
	add.s32 	%r20389, %r20388, -2139062144;
	xor.b32  	%r20390, %r20389, -2139062144;
	xor.b32  	%r20391, %r20389, %r6811;
	and.b32  	%r6809, %r20391, %r20387;
	// begin inline asm
	prmt.b32 %r6809, %r6809, 0, 0xba98;
	// end inline asm
	// begin inline asm
	prmt.b32 %r6811, %r6811, 0, 0xba98;
	// end inline asm
	xor.b32  	%r20392, %r6811, 2139062143;
	not.b32 	%r20393, %r6809;
	and.b32  	%r20394, %r20390, %r20393;
	and.b32  	%r20395, %r20392, %r6809;
	or.b32  	%r6842, %r20394, %r20395;
	ld.shared.u32 	%r20396, [%r9442+12696];
	shr.s32 	%r20397, %r20396, %r9416;
	and.b32  	%r6815, %r20397, 50529027;
	ld.shared.u32 	%r20398, [%r9884+24];
	shr.s32 	%r20399, %r20398, %r9449;
	shl.b32 	%r20400, %r20399, 2;
	and.b32  	%r20401, %r20400, 67372036;
	or.b32  	%r20402, %r20401, %r6815;
	sub.s32 	%r20403, %r6815, %r20401;
	add.s32 	%r20404, %r20403, -2139062144;
	xor.b32  	%r20405, %r20404, -2139062144;
	xor.b32  	%r20406, %r20404, %r6815;
	and.b32  	%r6813, %r20406, %r20402;
	// begin inline asm
	prmt.b32 %r6813, %r6813, 0, 0xba98;
	// end inline asm
	// begin inline asm
	prmt.b32 %r6815, %r6815, 0, 0xba98;
	// end inline asm
	xor.b32  	%r20407, %r6815, 2139062143;
	not.b32 	%r20408, %r6813;
	and.b32  	%r20409, %r20405, %r20408;
	and.b32  	%r20410, %r20407, %r6813;
	or.b32  	%r6846, %r20409, %r20410;
	ld.shared.u32 	%r20411, [%r9442+12700];
	shr.s32 	%r20412, %r20411, %r9416;
	and.b32  	%r6819, %r20412, 50529027;
	ld.shared.u32 	%r20413, [%r9884+28];
	shr.s32 	%r20414, %r20413, %r9449;
	shl.b32 	%r20415, %r20414, 2;
	and.b32  	%r20416, %r20415, 67372036;
	or.b32  	%r20417, %r20416, %r6819;
	sub.s32 	%r20418, %r6819, %r20416;
	add.s32 	%r20419, %r20418, -2139062144;
	xor.b32  	%r20420, %r20419, -2139062144;
	xor.b32  	%r20421, %r20419, %r6819;
	and.b32  	%r6817, %r20421, %r20417;
	// begin inline asm
	prmt.b32 %r6817, %r6817, 0, 0xba98;
	// end inline asm
	// begin inline asm
	prmt.b32 %r6819, %r6819, 0, 0xba98;
	// end inline asm
	xor.b32  	%r20422, %r6819, 2139062143;
	not.b32 	%r20423, %r6817;
	and.b32  	%r20424, %r20420, %r20423;
	and.b32  	%r20425, %r20422, %r6817;
	or.b32  	%r6850, %r20424, %r20425;
	ld.shared.u32 	%r6823, [%r9576+10752];
	// begin inline asm
	dp4a.s32.s32 %r6821, %r6822, %r6823, %r9400;
	// end inline asm
	ld.shared.u32 	%r6827, [%r9576+10756];
	// begin inline asm
	dp4a.s32.s32 %r6825, %r6826, %r6827, %r6821;
	// end inline asm
	ld.shared.u32 	%r6831, [%r9576+10760];
	// begin inline asm
	dp4a.s32.s32 %r6829, %r6830, %r6831, %r6825;
	// end inline asm
	ld.shared.u32 	%r6835, [%r9576+10764];
	// begin inline asm
	dp4a.s32.s32 %r6833, %r6834, %r6835, %r6829;
	// end inline asm
	ld.shared.s8 	%r20426, [%r10009];
	mul.lo.s32 	%r20427, %r6833, %r20426;
	ld.shared.u32 	%r6839, [%r9576+10768];
	// begin inline asm
	dp4a.s32.s32 %r6837, %r6838, %r6839, %r9400;
	// end inline asm
	ld.shared.u32 	%r6843, [%r9576+10772];
	// begin inline asm
	dp4a.s32.s32 %r6841, %r6842, %r6843, %r6837;
	// end inline asm
	ld.shared.u32 	%r6847, [%r9576+10776];
	// begin inline asm
	dp4a.s32.s32 %r6845, %r6846, %r6847, %r6841;
	// end inline asm
	ld.shared.u32 	%r6851, [%r9576+10780];
	// begin inline asm
	dp4a.s32.s32 %r6849, %r6850, %r6851, %r6845;
	// end inline asm
	ld.shared.s8 	%r20428, [%r10009+1];
	mad.lo.s32 	%r20429, %r6849, %r20428, %r20427;
	ld.shared.f32 	%f1082, [%r10008];
	mul.f32 	%f1083, %f1082, %f1079;
	cvt.rn.f32.s32 	%f1084, %r20429;
	fma.rn.f32 	%f1747, %f1083, %f1084, %f1747;
	ld.shared.u32 	%r20430, [%r9442];
	shr.s32 	%r20431, %r20430, %r9416;
	and.b32  	%r6855, %r20431, 50529027;
	ld.shared.u32 	%r20432, [%r9447];
	shr.s32 	%r20433, %r20432, %r9449;
	shl.b32 	%r20434, %r20433, 2;
	and.b32  	%r20435, %r20434, 67372036;
	or.b32  	%r20436, %r20435, %r6855;
	sub.s32 	%r20437, %r6855, %r20435;
	add.s32 	%r20438, %r20437, -2139062144;
	xor.b32  	%r20439, %r20438, -2139062144;
	xor.b32  	%r20440, %r20438, %r6855;
	and.b32  	%r6853, %r20440, %r20436;
	// begin inline asm
	prmt.b32 %r6853, %r6853, 0, 0xba98;
	// end inline asm
	// begin inline asm
	prmt.b32 %r6855, %r6855, 0, 0xba98;
	// end inline asm
	xor.b32  	%r20441, %r6855, 2139062143;
	not.b32 	%r20442, %r6853;
	and.b32  	%r20443, %r20439, %r20442;
	and.b32  	%r20444, %r20441, %r6853;
	or.b32  	%r6886, %r20443, %r20444;
	ld.shared.u32 	%r20445, [%r9442+4];
	shr.s32 	%r20446, %r20445, %r9416;
	and.b32  	%r6859, %r20446, 50529027;
	ld.shared.u32 	%r20447, [%r9447+4];
	shr.s32 	%r20448, %r20447, %r9449;
	shl.b32 	%r20449, %r20448, 2;
	and.b32  	%r20450, %r20449, 67372036;
	or.b32  	%r20451, %r20450, %r6859;
	sub.s32 	%r20452, %r6859, %r20450;
	add.s32 	%r20453, %r20452, -2139062144;
	xor.b32  	%r20454, %r20453, -2139062144;
	xor.b32  	%r20455, %r20453, %r6859;
	and.b32  	%r6857, %r20455, %r20451;
	// begin inline asm
	prmt.b32 %r6857, %r6857, 0, 0xba98;
	// end inline asm
	// begin inline asm
	prmt.b32 %r6859, %r6859, 0, 0xba98;
	// end inline asm
	xor.b32  	%r20456, %r6859, 2139062143;
	not.b32 	%r20457, %r6857;
	and.b32  	%r20458, %r20454, %r20457;
	and.b32  	%r20459, %r20456, %r6857;
	or.b32  	%r6890, %r20458, %r20459;
	ld.shared.u32 	%r20460, [%r9442+8];
	shr.s32 	%r20461, %r20460, %r9416;
	and.b32  	%r6863, %r20461, 50529027;
	ld.shared.u32 	%r20462, [%r9447+8];
	shr.s32 	%r20463, %r20462, %r9449;
	shl.b32 	%r20464, %r20463, 2;
	and.b32  	%r20465, %r20464, 67372036;
	or.b32  	%r20466, %r20465, %r6863;
	sub.s32 	%r20467, %r6863, %r20465;
	add.s32 	%r20468, %r20467, -2139062144;
	xor.b32  	%r20469, %r20468, -2139062144;
	xor.b32  	%r20470, %r20468, %r6863;
	and.b32  	%r6861, %r20470, %r20466;
	// begin inline asm
	prmt.b32 %r6861, %r6861, 0, 0xba98;
	// end inline asm
	// begin inline asm
	prmt.b32 %r6863, %r6863, 0, 0xba98;
	// end inline asm
	xor.b32  	%r20471, %r6863, 2139062143;
	not.b32 	%r20472, %r6861;
	and.b32  	%r20473, %r20469, %r20472;
	and.b32  	%r20474, %r20471, %r6861;
	or.b32  	%r6894, %r20473, %r20474;
	ld.shared.u32 	%r20475, [%r9442+12];
	shr.s32 	%r20476, %r20475, %r9416;
	and.b32  	%r6867, %r20476, 50529027;
	ld.shared.u32 	%r20477, [%r9447+12];
	shr.s32 	%r20478, %r20477, %r9449;
	shl.b32 	%r20479, %r20478, 2;
	and.b32  	%r20480, %r20479, 67372036;
	or.b32  	%r20481, %r20480, %r6867;
	sub.s32 	%r20482, %r6867, %r20480;
	add.s32 	%r20483, %r20482, -2139062144;
	xor.b32  	%r20484, %r20483, -2139062144;
	xor.b32  	%r20485, %r20483, %r6867;
	and.b32  	%r6865, %r20485, %r20481;
	// begin inline asm
	prmt.b32 %r6865, %r6865, 0, 0xba98;
	// end inline asm
	// begin inline asm
	prmt.b32 %r6867, %r6867, 0, 0xba98;
	// end inline asm
	xor.b32  	%r20486, %r6867, 2139062143;
	not.b32 	%r20487, %r6865;
	and.b32  	%r20488, %r20484, %r20487;
	and.b32  	%r20489, %r20486, %r6865;
	or.b32  	%r6898, %r20488, %r20489;
	ld.shared.u32 	%r20490, [%r9442+16];
	shr.s32 	%r20491, %r20490, %r9416;
	and.b32  	%r6871, %r20491, 50529027;
	ld.shared.u32 	%r20492, [%r9447+16];
	shr.s32 	%r20493, %r20492, %r9449;
	shl.b32 	%r20494, %r20493, 2;
	and.b32  	%r20495, %r20494, 67372036;
	or.b32  	%r20496, %r20495, %r6871;
	sub.s32 	%r20497, %r6871, %r20495;
	add.s32 	%r20498, %r20497, -2139062144;
	xor.b32  	%r20499, %r20498, -2139062144;
	xor.b32  	%r20500, %r20498, %r6871;
	and.b32  	%r6869, %r20500, %r20496;
	// begin inline asm
	prmt.b32 %r6869, %r6869, 0, 0xba98;
	// end inline asm
	// begin inline asm
	prmt.b32 %r6871, %r6871, 0, 0xba98;
	// end inline asm
	xor.b32  	%r20501, %r6871, 2139062143;
	not.b32 	%r20502, %r6869;
	and.b32  	%r20503, %r20499, %r20502;
	and.b32  	%r20504, %r20501, %r6869;
	or.b32  	%r6902, %r20503, %r20504;
	ld.shared.u32 	%r20505, [%r9442+20];
	shr.s32 	%r20506, %r20505, %r9416;
	and.b32  	%r6875, %r20506, 50529027;
	ld.shared.u32 	%r20507, [%r9447+20];
	shr.s32 	%r20508, %r20507, %r9449;
	shl.b32 	%r20509, %r20508, 2;
	and.b32  	%r20510, %r20509, 67372036;
	or.b32  	%r20511, %r20510, %r6875;
	sub.s32 	%r20512, %r6875, %r20510;
	add.s32 	%r20513, %r20512, -2139062144;
	xor.b32  	%r20514, %r20513, -2139062144;
	xor.b32  	%r20515, %r20513, %r6875;
	and.b32  	%r6873, %r20515, %r20511;
	// begin inline asm
	prmt.b32 %r6873, %r6873, 0, 0xba98;
	// end inline asm
	// begin inline asm
	prmt.b32 %r6875, %r6875, 0, 0xba98;
	// end inline asm
	xor.b32  	%r20516, %r6875, 2139062143;
	not.b32 	%r20517, %r6873;
	and.b32  	%r20518, %r20514, %r20517;
	and.b32  	%r20519, %r20516, %r6873;
	or.b32  	%r6906, %r20518, %r20519;
	ld.shared.u32 	%r20520, [%r9442+24];
	shr.s32 	%r20521, %r20520, %r9416;
	and.b32  	%r6879, %r20521, 50529027;
	ld.shared.u32 	%r20522, [%r9447+24];
	shr.s32 	%r20523, %r20522, %r9449;
	shl.b32 	%r20524, %r20523, 2;
	and.b32  	%r20525, %r20524, 67372036;
	or.b32  	%r20526, %r20525, %r6879;
	sub.s32 	%r20527, %r6879, %r20525;
	add.s32 	%r20528, %r20527, -2139062144;
	xor.b32  	%r20529, %r20528, -2139062144;
	xor.b32  	%r20530, %r20528, %r6879;
	and.b32  	%r6877, %r20530, %r20526;
	// begin inline asm
	prmt.b32 %r6877, %r6877, 0, 0xba98;
	// end inline asm
	// begin inline asm
	prmt.b32 %r6879, %r6879, 0, 0xba98;
	// end inline asm
	xor.b32  	%r20531, %r6879, 2139062143;
	not.b32 	%r20532, %r6877;
	and.b32  	%r20533, %r20529, %r20532;
	and.b32  	%r20534, %r20531, %r6877;
	or.b32  	%r6910, %r20533, %r20534;
	ld.shared.u32 	%r20535, [%r9442+28];
	shr.s32 	%r20536, %r20535, %r9416;
	and.b32  	%r6883, %r20536, 50529027;
	ld.shared.u32 	%r20537, [%r9447+28];
	shr.s32 	%r20538, %r20537, %r9449;
	shl.b32 	%r20539, %r20538, 2;
	and.b32  	%r20540, %r20539, 67372036;
	or.b32  	%r20541, %r20540, %r6883;
	sub.s32 	%r20542, %r6883, %r20540;
	add.s32 	%r20543, %r20542, -2139062144;
	xor.b32  	%r20544, %r20543, -2139062144;
	xor.b32  	%r20545, %r20543, %r6883;
	and.b32  	%r6881, %r20545, %r20541;
	// begin inline asm
	prmt.b32 %r6881, %r6881, 0, 0xba98;
	// end inline asm
	// begin inline asm
	prmt.b32 %r6883, %r6883, 0, 0xba98;
	// end inline asm
	xor.b32  	%r20546, %r6883, 2139062143;
	not.b32 	%r20547, %r6881;
	and.b32  	%r20548, %r20544, %r20547;
	and.b32  	%r20549, %r20546, %r6881;
	or.b32  	%r6914, %r20548, %r20549;
	ld.shared.u32 	%r6887, [%r9576+11264];
	// begin inline asm
	dp4a.s32.s32 %r6885, %r6886, %r6887, %r9400;
	// end inline asm
	ld.shared.u32 	%r6891, [%r9576+11268];
	// begin inline asm
	dp4a.s32.s32 %r6889, %r6890, %r6891, %r6885;
	// end inline asm
	ld.shared.u32 	%r6895, [%r9576+11272];
	// begin inline asm
	dp4a.s32.s32 %r6893, %r6894, %r6895, %r6889;
	// end inline asm
	ld.shared.u32 	%r6899, [%r9576+11276];
	// begin inline asm
	dp4a.s32.s32 %r6897, %r6898, %r6899, %r6893;
	// end inline asm
	ld.shared.s8 	%r20550, [%r9577];
	mul.lo.s32 	%r20551, %r6897, %r20550;
	ld.shared.u32 	%r6903, [%r9576+11280];
	// begin inline asm
	dp4a.s32.s32 %r6901, %r6902, %r6903, %r9400;
	// end inline asm
	ld.shared.u32 	%r6907, [%r9576+11284];
	// begin inline asm
	dp4a.s32.s32 %r6905, %r6906, %r6907, %r6901;
	// end inline asm
	ld.shared.u32 	%r6911, [%r9576+11288];
	// begin inline asm
	dp4a.s32.s32 %r6909, %r6910, %r6911, %r6905;
	// end inline asm
	ld.shared.u32 	%r6915, [%r9576+11292];
	// begin inline asm
	dp4a.s32.s32 %r6913, %r6914, %r6915, %r6909;
	// end inline asm
	ld.shared.s8 	%r20552, [%r9577+1];
	mad.lo.s32 	%r20553, %r6913, %r20552, %r20551;
	ld.shared.f32 	%f1085, [%r9573];
	ld.shared.f32 	%f1086, [%r9426+1408];
	mul.f32 	%f1087, %f1085, %f1086;
	cvt.rn.f32.s32 	%f1088, %r20553;
	fma.rn.f32 	%f1842, %f1087, %f1088, %f1842;
	ld.shared.u32 	%r20554, [%r9442+4224];
	shr.s32 	%r20555, %r20554, %r9416;
	and.b32  	%r6919, %r20555, 50529027;
	ld.shared.u32 	%r20556, [%r9596];
	shr.s32 	%r20557, %r20556, %r9449;
	shl.b32 	%r20558, %r20557, 2;
	and.b32  	%r20559, %r20558, 67372036;
	or.b32  	%r20560, %r20559, %r6919;
	sub.s32 	%r20561, %r6919, %r20559;
	add.s32 	%r20562, %r20561, -2139062144;
	xor.b32  	%r20563, %r20562, -2139062144;
	xor.b32  	%r20564, %r20562, %r6919;
	and.b32  	%r6917, %r20564, %r20560;
	// begin inline asm
	prmt.b32 %r6917, %r6917, 0, 0xba98;
	// end inline asm
	// begin inline asm
	prmt.b32 %r6919, %r6919, 0, 0xba98;
	// end inline asm
	xor.b32  	%r20565, %r6919, 2139062143;
	not.b32 	%r20566, %r6917;
	and.b32  	%r20567, %r20563, %r20566;
	and.b32  	%r20568, %r20565, %r6917;
	or.b32  	%r6950, %r20567, %r20568;
	ld.shared.u32 	%r20569, [%r9442+4228];
	shr.s32 	%r20570, %r20569, %r9416;
	and.b32  	%r6923, %r20570, 50529027;
	ld.shared.u32 	%r20571, [%r9596+4];
	shr.s32 	%r20572, %r20571, %r9449;
	shl.b32 	%r20573, %r20572, 2;
	and.b32  	%r20574, %r20573, 67372036;
	or.b32  	%r20575, %r20574, %r6923;
	sub.s32 	%r20576, %r6923, %r20574;
	add.s32 	%r20577, %r20576, -2139062144;
	xor.b32  	%r20578, %r20577, -2139062144;
	xor.b32  	%r20579, %r20577, %r6923;
	and.b32  	%r6921, %r20579, %r20575;
	// begin inline asm
	prmt.b32 %r6921, %r6921, 0, 0xba98;
	// end inline asm
	// begin inline asm
	prmt.b32 %r6923, %r6923, 0, 0xba98;
	// end inline asm
	xor.b32  	%r20580, %r6923, 2139062143;
	not.b32 	%r20581, %r6921;
	and.b32  	%r20582, %r20578, %r20581;
	and.b32  	%r20583, %r20580, %r6921;
	or.b32  	%r6954, %r20582, %r20583;
	ld.shared.u32 	%r20584, [%r9442+4232];
	shr.s32 	%r20585, %r20584, %r9416;
	and.b32  	%r6927, %r20585, 50529027;
	ld.shared.u32 	%r20586, [%r9596+8];
	shr.s32 	%r20587, %r20586, %r9449;
	shl.b32 	%r20588, %r20587, 2;
	and.b32  	%r20589, %r20588, 67372036;
	or.b32  	%r20590, %r20589, %r6927;
	sub.s32 	%r20591, %r6927, %r20589;
	add.s32 	%r20592, %r20591, -2139062144;
	xor.b32  	%r20593, %r20592, -2139062144;
	xor.b32  	%r20594, %r20592, %r6927;
	and.b32  	%r6925, %r20594, %r20590;
	// begin inline asm
	prmt.b32 %r6925, %r6925, 0, 0xba98;
	// end inline asm
	// begin inline asm
	prmt.b32 %r6927, %r6927, 0, 0xba98;
	// end inline asm
	xor.b32  	%r20595, %r6927, 2139062143;
	not.b32 	%r20596, %r6925;
	and.b32  	%r20597, %r20593, %r20596;
	and.b32  	%r20598, %r20595, %r6925;
	or.b32  	%r6958, %r20597, %r20598;
	ld.shared.u32 	%r20599, [%r9442+4236];
	shr.s32 	%r20600, %r20599, %r9416;
	and.b32  	%r6931, %r20600, 50529027;
	ld.shared.u32 	%r20601, [%r9596+12];
	shr.s32 	%r20602, %r20601, %r9449;
	shl.b32 	%r20603, %r20602, 2;
	and.b32  	%r20604, %r20603, 67372036;
	or.b32  	%r20605, %r20604, %r6931;
	sub.s32 	%r20606, %r6931, %r20604;
	add.s32 	%r20607, %r20606, -2139062144;
	xor.b32  	%r20608, %r20607, -2139062144;
	xor.b32  	%r20609, %r20607, %r6931;
	and.b32  	%r6929, %r20609, %r20605;
	// begin inline asm
	prmt.b32 %r6929, %r6929, 0, 0xba98;
	// end inline asm
	// begin inline asm
	prmt.b32 %r6931, %r6931, 0, 0xba98;
	// end inline asm
	xor.b32  	%r20610, %r6931, 2139062143;
	not.b32 	%r20611, %r6929;
	and.b32  	%r20612, %r20608, %r20611;
	and.b32  	%r20613, %r20610, %r6929;
	or.b32  	%r6962, %r20612, %r20613;
	ld.shared.u32 	%r20614, [%r9442+4240];
	shr.s32 	%r20615, %r20614, %r9416;
	and.b32  	%r6935, %r20615, 50529027;
	ld.shared.u32 	%r20616, [%r9596+16];
	shr.s32 	%r20617, %r20616, %r9449;
	shl.b32 	%r20618, %r20617, 2;
	and.b32  	%r20619, %r20618, 67372036;
	or.b32  	%r20620, %r20619, %r6935;
	sub.s32 	%r20621, %r6935, %r20619;
	add.s32 	%r20622, %r20621, -2139062144;
	xor.b32  	%r20623, %r20622, -2139062144;
	xor.b32  	%r20624, %r20622, %r6935;
	and.b32  	%r6933, %r20624, %r20620;
	// begin inline asm
	prmt.b32 %r6933, %r6933, 0, 0xba98;
	// end inline asm
	// begin inline asm
	prmt.b32 %r6935, %r6935, 0, 0xba98;
	// end inline asm
	xor.b32  	%r20625, %r6935, 2139062143;
	not.b32 	%r20626, %r6933;
	and.b32  	%r20627, %r20623, %r20626;
	and.b32  	%r20628, %r20625, %r6933;
	or.b32  	%r6966, %r20627, %r20628;
	ld.shared.u32 	%r20629, [%r9442+4244];
	shr.s32 	%r20630, %r20629, %r9416;
	and.b32  	%r6939, %r20630, 50529027;
	ld.shared.u32 	%r20631, [%r9596+20];
	shr.s32 	%r20632, %r20631, %r9449;
	shl.b32 	%r20633, %r20632, 2;
	and.b32  	%r20634, %r20633, 67372036;
	or.b32  	%r20635, %r20634, %r6939;
	sub.s32 	%r20636, %r6939, %r20634;
	add.s32 	%r20637, %r20636, -2139062144;
	xor.b32  	%r20638, %r20637, -2139062144;
	xor.b32  	%r20639, %r20637, %r6939;
	and.b32  	%r6937, %r20639, %r20635;
	// begin inline asm
	prmt.b32 %r6937, %r6937, 0, 0xba98;
	// end inline asm
	// begin inline asm
	prmt.b32 %r6939, %r6939, 0, 0xba98;
	// end inline asm
	xor.b32  	%r20640, %r6939, 2139062143;
	not.b32 	%r20641, %r6937;
	and.b32  	%r20642, %r20638, %r20641;
	and.b32  	%r20643, %r20640, %r6937;
	or.b32  	%r6970, %r20642, %r20643;
	ld.shared.u32 	%r20644, [%r9442+4248];
	shr.s32 	%r20645, %r20644, %r9416;
	and.b32  	%r6943, %r20645, 50529027;
	ld.shared.u32 	%r20646, [%r9596+24];
	shr.s32 	%r20647, %r20646, %r9449;
	shl.b32 	%r20648, %r20647, 2;
	and.b32  	%r20649, %r20648, 67372036;
	or.b32  	%r20650, %r20649, %r6943;
	sub.s32 	%r20651, %r6943, %r20649;
	add.s32 	%r20652, %r20651, -2139062144;
	xor.b32  	%r20653, %r20652, -2139062144;
	xor.b32  	%r20654, %r20652, %r6943;
	and.b32  	%r6941, %r20654, %r20650;
	// begin inline asm
	prmt.b32 %r6941, %r6941, 0, 0xba98;
	// end inline asm
	// begin inline asm
	prmt.b32 %r6943, %r6943, 0, 0xba98;
	// end inline asm
	xor.b32  	%r20655, %r6943, 2139062143;
	not.b32 	%r20656, %r6941;
	and.b32  	%r20657, %r20653, %r20656;
	and.b32  	%r20658, %r20655, %r6941;
	or.b32  	%r6974, %r20657, %r20658;
	ld.shared.u32 	%r20659, [%r9442+4252];
	shr.s32 	%r20660, %r20659, %r9416;
	and.b32  	%r6947, %r20660, 50529027;
	ld.shared.u32 	%r20661, [%r9596+28];
	shr.s32 	%r20662, %r20661, %r9449;
	shl.b32 	%r20663, %r20662, 2;
	and.b32  	%r20664, %r20663, 67372036;
	or.b32  	%r20665, %r20664, %r6947;
	sub.s32 	%r20666, %r6947, %r20664;
	add.s32 	%r20667, %r20666, -2139062144;
	xor.b32  	%r20668, %r20667, -2139062144;
	xor.b32  	%r20669, %r20667, %r6947;
	and.b32  	%r6945, %r20669, %r20665;
	// begin inline asm
	prmt.b32 %r6945, %r6945, 0, 0xba98;
	// end inline asm
	// begin inline asm
	prmt.b32 %r6947, %r6947, 0, 0xba98;
	// end inline asm
	xor.b32  	%r20670, %r6947, 2139062143;
	not.b32 	%r20671, %r6945;
	and.b32  	%r20672, %r20668, %r20671;
	and.b32  	%r20673, %r20670, %r6945;
	or.b32  	%r6978, %r20672, %r20673;
	ld.shared.u32 	%r6951, [%r9576+11264];
	// begin inline asm
	dp4a.s32.s32 %r6949, %r6950, %r6951, %r9400;
	// end inline asm
	ld.shared.u32 	%r6955, [%r9576+11268];
	// begin inline asm
	dp4a.s32.s32 %r6953, %r6954, %r6955, %r6949;
	// end inline asm
	ld.shared.u32 	%r6959, [%r9576+11272];
	// begin inline asm
	dp4a.s32.s32 %r6957, %r6958, %r6959, %r6953;
	// end inline asm
	ld.shared.u32 	%r6963, [%r9576+11276];
	// begin inline asm
	dp4a.s32.s32 %r6961, %r6962, %r6963, %r6957;
	// end inline asm
	ld.shared.s8 	%r20674, [%r9721];
	mul.lo.s32 	%r20675, %r6961, %r20674;
	ld.shared.u32 	%r6967, [%r9576+11280];
	// begin inline asm
	dp4a.s32.s32 %r6965, %r6966, %r6967, %r9400;
	// end inline asm
	ld.shared.u32 	%r6971, [%r9576+11284];
	// begin inline asm
	dp4a.s32.s32 %r6969, %r6970, %r6971, %r6965;
	// end inline asm
	ld.shared.u32 	%r6975, [%r9576+11288];
	// begin inline asm
	dp4a.s32.s32 %r6973, %r6974, %r6975, %r6969;
	// end inline asm
	ld.shared.u32 	%r6979, [%r9576+11292];
	// begin inline asm
	dp4a.s32.s32 %r6977, %r6978, %r6979, %r6973;
	// end inline asm
	ld.shared.s8 	%r20676, [%r9721+1];
	mad.lo.s32 	%r20677, %r6977, %r20676, %r20675;
	ld.shared.f32 	%f1089, [%r9720];
	mul.f32 	%f1090, %f1089, %f1086;
	cvt.rn.f32.s32 	%f1091, %r20677;
	fma.rn.f32 	%f1810, %f1090, %f1091, %f1810;
	ld.shared.u32 	%r20678, [%r9442+8448];
	shr.s32 	%r20679, %r20678, %r9416;
	and.b32  	%r6983, %r20679, 50529027;
	ld.shared.u32 	%r20680, [%r9740];
	shr.s32 	%r20681, %r20680, %r9449;
	shl.b32 	%r20682, %r20681, 2;
	and.b32  	%r20683, %r20682, 67372036;
	or.b32  	%r20684, %r20683, %r6983;
	sub.s32 	%r20685, %r6983, %r20683;
	add.s32 	%r20686, %r20685, -2139062144;
	xor.b32  	%r20687, %r20686, -2139062144;
	xor.b32  	%r20688, %r20686, %r6983;
	and.b32  	%r6981, %r20688, %r20684;
	// begin inline asm
	prmt.b32 %r6981, %r6981, 0, 0xba98;
	// end inline asm
	// begin inline asm
	prmt.b32 %r6983, %r6983, 0, 0xba98;
	// end inline asm
	xor.b32  	%r20689, %r6983, 2139062143;
	not.b32 	%r20690, %r6981;
	and.b32  	%r20691, %r20687, %r20690;
	and.b32  	%r20692, %r20689, %r6981;
	or.b32  	%r7014, %r20691, %r20692;
	ld.shared.u32 	%r20693, [%r9442+8452];
	shr.s32 	%r20694, %r20693, %r9416;
	and.b32  	%r6987, %r20694, 50529027;
	ld.shared.u32 	%r20695, [%r9740+4];
	shr.s32 	%r20696, %r20695, %r9449;
	shl.b32 	%r20697, %r20696, 2;
	and.b32  	%r20698, %r20697, 67372036;
	or.b32  	%r20699, %r20698, %r6987;
	sub.s32 	%r20700, %r6987, %r20698;
	add.s32 	%r20701, %r20700, -2139062144;
	xor.b32  	%r20702, %r20701, -2139062144;
	xor.b32  	%r20703, %r20701, %r6987;
	and.b32  	%r6985, %r20703, %r20699;
	// begin inline asm
	prmt.b32 %r6985, %r6985, 0, 0xba98;
	// end inline asm
	// begin inline asm
	prmt.b32 %r6987, %r6987, 0, 0xba98;
	// end inline asm
	xor.b32  	%r20704, %r6987, 2139062143;
	not.b32 	%r20705, %r6985;
	and.b32  	%r20706, %r20702, %r20705;
	and.b32  	%r20707, %r20704, %r6985;
	or.b32  	%r7018, %r20706, %r20707;
	ld.shared.u32 	%r20708, [%r9442+8456];
	shr.s32 	%r20709, %r20708, %r9416;
	and.b32  	%r6991, %r20709, 50529027;
	ld.shared.u32 	%r20710, [%r9740+8];
	shr.s32 	%r20711, %r20710, %r9449;
	shl.b32 	%r20712, %r20711, 2;
	and.b32  	%r20713, %r20712, 67372036;
	or.b32  	%r20714, %r20713, %r6991;
	sub.s32 	%r20715, %r6991, %r20713;
	add.s32 	%r20716, %r20715, -2139062144;
	xor.b32  	%r20717, %r20716, -2139062144;
	xor.b32  	%r20718, %r20716, %r6991;
	and.b32  	%r6989, %r20718, %r20714;
	// begin inline asm
	prmt.b32 %r6989, %r6989, 0, 0xba98;
	// end inline asm
	// begin inline asm
	prmt.b32 %r6991, %r6991, 0, 0xba98;
	// end inline asm
	xor.b32  	%r20719, %r6991, 2139062143;
	not.b32 	%r20720, %r6989;
	and.b32  	%r20721, %r20717, %r20720;
	and.b32  	%r20722, %r20719, %r6989;
	or.b32  	%r7022, %r20721, %r20722;
	ld.shared.u32 	%r20723, [%r9442+8460];
	shr.s32 	%r20724, %r20723, %r9416;
	and.b32  	%r6995, %r20724, 50529027;
	ld.shared.u32 	%r20725, [%r9740+12];
	shr.s32 	%r20726, %r20725, %r9449;
	shl.b32 	%r20727, %r20726, 2;
	and.b32  	%r20728, %r20727, 67372036;
	or.b32  	%r20729, %r20728, %r6995;
	sub.s32 	%r20730, %r6995, %r20728;
	add.s32 	%r20731, %r20730, -2139062144;
	xor.b32  	%r20732, %r20731, -2139062144;
	xor.b32  	%r20733, %r20731, %r6995;
	and.b32  	%r6993, %r20733, %r20729;
	// begin inline asm
	prmt.b32 %r6993, %r6993, 0, 0xba98;
	// end inline asm
	// begin inline asm
	prmt.b32 %r6995, %r6995, 0, 0xba98;
	// end inline asm
	xor.b32  	%r20734, %r6995, 2139062143;
	not.b32 	%r20735, %r6993;
	and.b32  	%r20736, %r20732, %r20735;
	and.b32  	%r20737, %r20734, %r6993;
	or.b32  	%r7026, %r20736, %r20737;
	ld.shared.u32 	%r20738, [%r9442+8464];
	shr.s32 	%r20739, %r20738, %r9416;
	and.b32  	%r6999, %r20739, 50529027;
	ld.shared.u32 	%r20740, [%r9740+16];
	shr.s32 	%r20741, %r20740, %r9449;
	shl.b32 	%r20742, %r20741, 2;
	and.b32  	%r20743, %r20742, 67372036;
	or.b32  	%r20744, %r20743, %r6999;
	sub.s32 	%r20745, %r6999, %r20743;
	add.s32 	%r20746, %r20745, -2139062144;
	xor.b32  	%r20747, %r20746, -2139062144;
	xor.b32  	%r20748, %r20746, %r6999;
	and.b32  	%r6997, %r20748, %r20744;
	// begin inline asm
	prmt.b32 %r6997, %r6997, 0, 0xba98;
	// end inline asm
	// begin inline asm
	prmt.b32 %r6999, %r6999, 0, 0xba98;
	// end inline asm
	xor.b32  	%r20749, %r6999, 2139062143;
	not.b32 	%r20750, %r6997;
	and.b32  	%r20751, %r20747, %r20750;
	and.b32  	%r20752, %r20749, %r6997;
	or.b32  	%r7030, %r20751, %r20752;
	ld.shared.u32 	%r20753, [%r9442+8468];
	shr.s32 	%r20754, %r20753, %r9416;
	and.b32  	%r7003, %r20754, 50529027;
	ld.shared.u32 	%r20755, [%r9740+20];
	shr.s32 	%r20756, %r20755, %r9449;
	shl.b32 	%r20757, %r20756, 2;
	and.b32  	%r20758, %r20757, 67372036;
	or.b32  	%r20759, %r20758, %r7003;
	sub.s32 	%r20760, %r7003, %r20758;
	add.s32 	%r20761, %r20760, -2139062144;
	xor.b32  	%r20762, %r20761, -2139062144;
	xor.b32  	%r20763, %r20761, %r7003;
	and.b32  	%r7001, %r20763, %r20759;
	// begin inline asm
	prmt.b32 %r7001, %r7001, 0, 0xba98;
	// end inline asm
	// begin inline asm
	prmt.b32 %r7003, %r7003, 0, 0xba98;
	// end inline asm
	xor.b32  	%r20764, %r7003, 2139062143;
	not.b32 	%r20765, %r7001;
	and.b32  	%r20766, %r20762, %r20765;
	and.b32  	%r20767, %r20764, %r7001;
	or.b32  	%r7034, %r20766, %r20767;
	ld.shared.u32 	%r20768, [%r9442+8472];
	shr.s32 	%r20769, %r20768, %r9416;
	and.b32  	%r7007, %r20769, 50529027;
	ld.shared.u32 	%r20770, [%r9740+24];
	shr.s32 	%r20771, %r20770, %r9449;
	shl.b32 	%r20772, %r20771, 2;
	and.b32  	%r20773, %r20772, 67372036;
	or.b32  	%r20774, %r20773, %r7007;
	sub.s32 	%r20775, %r7007, %r20773;
	add.s32 	%r20776, %r20775, -2139062144;
	xor.b32  	%r20777, %r20776, -2139062144;
	xor.b32  	%r20778, %r20776, %r7007;
	and.b32  	%r7005, %r20778, %r20774;
	// begin inline asm
	prmt.b32 %r7005, %r7005, 0, 0xba98;
	// end inline asm
	// begin inline asm
	prmt.b32 %r7007, %r7007, 0, 0xba98;
	// end inline asm
	xor.b32  	%r20779, %r7007, 2139062143;
	not.b32 	%r20780, %r7005;
	and.b32  	%r20781, %r20777, %r20780;
	and.b32  	%r20782, %r20779, %r7005;
	or.b32  	%r7038, %r20781, %r20782;
	ld.shared.u32 	%r20783, [%r9442+8476];
	shr.s32 	%r20784, %r20783, %r9416;
	and.b32  	%r7011, %r20784, 50529027;
	ld.shared.u32 	%r20785, [%r9740+28];
	shr.s32 	%r20786, %r20785, %r9449;
	shl.b32 	%r20787, %r20786, 2;
	and.b32  	%r20788, %r20787, 67372036;
	or.b32  	%r20789, %r20788, %r7011;
	sub.s32 	%r20790, %r7011, %r20788;
	add.s32 	%r20791, %r20790, -2139062144;
	xor.b32  	%r20792, %r20791, -2139062144;
	xor.b32  	%r20793, %r20791, %r7011;
	and.b32  	%r7009, %r20793, %r20789;
	// begin inline asm
	prmt.b32 %r7009, %r7009, 0, 0xba98;
	// end inline asm
	// begin inline asm
	prmt.b32 %r7011, %r7011, 0, 0xba98;
	// end inline asm
	xor.b32  	%r20794, %r7011, 2139062143;
	not.b32 	%r20795, %r7009;
	and.b32  	%r20796, %r20792, %r20795;
	and.b32  	%r20797, %r20794, %r7009;
	or.b32  	%r7042, %r20796, %r20797;
	ld.shared.u32 	%r7015, [%r9576+11264];
	// begin inline asm
	dp4a.s32.s32 %r7013, %r7014, %r7015, %r9400;
	// end inline asm
	ld.shared.u32 	%r7019, [%r9576+11268];
	// begin inline asm
	dp4a.s32.s32 %r7017, %r7018, %r7019, %r7013;
	// end inline asm
	ld.shared.u32 	%r7023, [%r9576+11272];
	// begin inline asm
	dp4a.s32.s32 %r7021, %r7022, %r7023, %r7017;
	// end inline asm
	ld.shared.u32 	%r7027, [%r9576+11276];
	// begin inline asm
	dp4a.s32.s32 %r7025, %r7026, %r7027, %r7021;
	// end inline asm
	ld.shared.s8 	%r20798, [%r9865];
	mul.lo.s32 	%r20799, %r7025, %r20798;
	ld.shared.u32 	%r7031, [%r9576+11280];
	// begin inline asm
	dp4a.s32.s32 %r7029, %r7030, %r7031, %r9400;
	// end inline asm
	ld.shared.u32 	%r7035, [%r9576+11284];
	// begin inline asm
	dp4a.s32.s32 %r7033, %r7034, %r7035, %r7029;
	// end inline asm
	ld.shared.u32 	%r7039, [%r9576+11288];
	// begin inline asm
	dp4a.s32.s32 %r7037, %r7038, %r7039, %r7033;
	// end inline asm
	ld.shared.u32 	%r7043, [%r9576+11292];
	// begin inline asm
	dp4a.s32.s32 %r7041, %r7042, %r7043, %r7037;
	// end inline asm
	ld.shared.s8 	%r20800, [%r9865+1];
	mad.lo.s32 	%r20801, %r7041, %r20800, %r20799;
	ld.shared.f32 	%f1092, [%r9864];
	ld.shared.f32 	%f1093, [%r9426+1408];
	mul.f32 	%f1094, %f1092, %f1093;
	cvt.rn.f32.s32 	%f1095, %r20801;
	fma.rn.f32 	%f1778, %f1094, %f1095, %f1778;
	ld.shared.u32 	%r20802, [%r9442+12672];
	shr.s32 	%r20803, %r20802, %r9416;
	and.b32  	%r7047, %r20803, 50529027;
	ld.shared.u32 	%r20804, [%r9884];
	shr.s32 	%r20805, %r20804, %r9449;
	shl.b32 	%r20806, %r20805, 2;
	and.b32  	%r20807, %r20806, 67372036;
	or.b32  	%r20808, %r20807, %r7047;
	sub.s32 	%r20809, %r7047, %r20807;
	add.s32 	%r20810, %r20809, -2139062144;
	xor.b32  	%r20811, %r20810, -2139062144;
	xor.b32  	%r20812, %r20810, %r7047;
	and.b32  	%r7045, %r20812, %r20808;
	// begin inline asm
	prmt.b32 %r7045, %r7045, 0, 0xba98;
	// end inline asm
	// begin inline asm
	prmt.b32 %r7047, %r7047, 0, 0xba98;
	// end inline asm
	xor.b32  	%r20813, %r7047, 2139062143;
	not.b32 	%r20814, %r7045;
	and.b32  	%r20815, %r20811, %r20814;
	and.b32  	%r20816, %r20813, %r7045;
	or.b32  	%r7078, %r20815, %r20816;
	ld.shared.u32 	%r20817, [%r9442+12676];
	shr.s32 	%r20818, %r20817, %r9416;
	and.b32  	%r7051, %r20818, 50529027;
	ld.shared.u32 	%r20819, [%r9884+4];
	shr.s32 	%r20820, %r20819, %r9449;
	shl.b32 	%r20821, %r20820, 2;
	and.b32  	%r20822, %r20821, 67372036;
	or.b32  	%r20823, %r20822, %r7051;
	sub.s32 	%r20824, %r7051, %r20822;
	add.s32 	%r20825, %r20824, -2139062144;
	xor.b32  	%r20826, %r20825, -2139062144;
	xor.b32  	%r20827, %r20825, %r7051;
	and.b32  	%r7049, %r20827, %r20823;
	// begin inline asm
	prmt.b32 %r7049, %r7049, 0, 0xba98;
	// end inline asm
	// begin inline asm
	prmt.b32 %r7051, %r7051, 0, 0xba98;
	// end inline asm
	xor.b32  	%r20828, %r7051, 2139062143;
	not.b32 	%r20829, %r7049;
	and.b32  	%r20830, %r20826, %r20829;
	and.b32  	%r20831, %r20828, %r7049;
	or.b32  	%r7082, %r20830, %r20831;
	ld.shared.u32 	%r20832, [%r9442+12680];
	shr.s32 	%r20833, %r20832, %r9416;
	and.b32  	%r7055, %r20833, 50529027;
	ld.shared.u32 	%r20834, [%r9884+8];
	shr.s32 	%r20835, %r20834, %r9449;
	shl.b32 	%r20836, %r20835, 2;
	and.b32  	%r20837, %r20836, 67372036;
	or.b32  	%r20838, %r20837, %r7055;
	sub.s32 	%r20839, %r7055, %r20837;
	add.s32 	%r20840, %r20839, -2139062144;
	xor.b32  	%r20841, %r20840, -2139062144;
	xor.b32  	%r20842, %r20840, %r7055;
	and.b32  	%r7053, %r20842, %r20838;
	// begin inline asm
	prmt.b32 %r7053, %r7053, 0, 0xba98;
	// end inline asm
	// begin inline asm
	prmt.b32 %r7055, %r7055, 0, 0xba98;
	// end inline asm
	xor.b32  	%r20843, %r7055, 2139062143;
	not.b32 	%r20844, %r7053;
	and.b32  	%r20845, %r20841, %r20844;
	and.b32  	%r20846, %r20843, %r7053;
	or.b32  	%r7086, %r20845, %r20846;
	ld.shared.u32 	%r20847, [%r9442+12684];
	shr.s32 	%r20848, %r20847, %r9416;
	and.b32  	%r7059, %r20848, 50529027;
	ld.shared.u32 	%r20849, [%r9884+12];
	shr.s32 	%r20850, %r20849, %r9449;
	shl.b32 	%r20851, %r20850, 2;
	and.b32  	%r20852, %r20851, 67372036;
	or.b32  	%r20853, %r20852, %r7059;
	sub.s32 	%r20854, %r7059, %r20852;
	add.s32 	%r20855, %r20854, -2139062144;
	xor.b32  	%r20856, %r20855, -2139062144;
	xor.b32  	%r20857, %r20855, %r7059;
	and.b32  	%r7057, %r20857, %r20853;
	// begin inline asm
	prmt.b32 %r7057, %r7057, 0, 0xba98;
	// end inline asm
	// begin inline asm
	prmt.b32 %r7059, %r7059, 0, 0xba98;
	// end inline asm
	xor.b32  	%r20858, %r7059, 2139062143;
	not.b32 	%r20859, %r7057;
	and.b32  	%r20860, %r20856, %r20859;
	and.b32  	%r20861, %r20858, %r7057;
	or.b32  	%r7090, %r20860, %r20861;
	ld.shared.u32 	%r20862, [%r9442+12688];
	shr.s32 	%r20863, %r20862, %r9416;
	and.b32  	%r7063, %r20863, 50529027;
	ld.shared.u32 	%r20864, [%r9884+16];
	shr.s32 	%r20865, %r20864, %r9449;
	shl.b32 	%r20866, %r20865, 2;
	and.b32  	%r20867, %r20866, 67372036;
	or.b32  	%r20868, %r20867, %r7063;
	sub.s32 	%r20869, %r7063, %r20867;
	add.s32 	%r20870, %r20869, -2139062144;
	xor.b32  	%r20871, %r20870, -2139062144;
	xor.b32  	%r20872, %r20870, %r7063;
	and.b32  	%r7061, %r20872, %r20868;
	// begin inline asm
	prmt.b32 %r7061, %r7061, 0, 0xba98;
	// end inline asm
	// begin inline asm
	prmt.b32 %r7063, %r7063, 0, 0xba98;
	// end inline asm
	xor.b32  	%r20873, %r7063, 2139062143;
	not.b32 	%r20874, %r7061;
	and.b32  	%r20875, %r20871, %r20874;
	and.b32  	%r20876, %r20873, %r7061;
	or.b32  	%r7094, %r20875, %r20876;
	ld.shared.u32 	%r20877, [%r9442+12692];
	shr.s32 	%r20878, %r20877, %r9416;
	and.b32  	%r7067, %r20878, 50529027;
	ld.shared.u32 	%r20879, [%r9884+20];
	shr.s32 	%r20880, %r20879, %r9449;
	shl.b32 	%r20881, %r20880, 2;
	and.b32  	%r20882, %r20881, 67372036;
	or.b32  	%r20883, %r20882, %r7067;
	sub.s32 	%r20884, %r7067, %r20882;
	add.s32 	%r20885, %r20884, -2139062144;
	xor.b32  	%r20886, %r20885, -2139062144;
	xor.b32  	%r20887, %r20885, %r7067;
	and.b32  	%r7065, %r20887, %r20883;
	// begin inline asm
	prmt.b32 %r7065, %r7065, 0, 0xba98;
	// end inline asm
	// begin inline asm
	prmt.b32 %r7067, %r7067, 0, 0xba98;
	// end inline asm
	xor.b32  	%r20888, %r7067, 2139062143;
	not.b32 	%r20889, %r7065;
	and.b32  	%r20890, %r20886, %r20889;
	and.b32  	%r20891, %r20888, %r7065;
	or.b32  	%r7098, %r20890, %r20891;
	ld.shared.u32 	%r20892, [%r9442+12696];
	shr.s32 	%r20893, %r20892, %r9416;
	and.b32  	%r7071, %r20893, 50529027;
	ld.shared.u32 	%r20894, [%r9884+24];
	shr.s32 	%r20895, %r20894, %r9449;
	shl.b32 	%r20896, %r20895, 2;
	and.b32  	%r20897, %r20896, 67372036;
	or.b32  	%r20898, %r20897, %r7071;
	sub.s32 	%r20899, %r7071, %r20897;
	add.s32 	%r20900, %r20899, -2139062144;
	xor.b32  	%r20901, %r20900, -2139062144;
	xor.b32  	%r20902, %r20900, %r7071;
	and.b32  	%r7069, %r20902, %r20898;
	// begin inline asm
	prmt.b32 %r7069, %r7069, 0, 0xba98;
	// end inline asm
	// begin inline asm
	prmt.b32 %r7071, %r7071, 0, 0xba98;
	// end inline asm
	xor.b32  	%r20903, %r7071, 2139062143;
	not.b32 	%r20904, %r7069;
	and.b32  	%r20905, %r20901, %r20904;
	and.b32  	%r20906, %r20903, %r7069;
	or.b32  	%r7102, %r20905, %r20906;
	ld.shared.u32 	%r20907, [%r9442+12700];
	shr.s32 	%r20908, %r20907, %r9416;
	and.b32  	%r7075, %r20908, 50529027;
	ld.shared.u32 	%r20909, [%r9884+28];
	shr.s32 	%r20910, %r20909, %r9449;
	shl.b32 	%r20911, %r20910, 2;
	and.b32  	%r20912, %r20911, 67372036;
	or.b32  	%r20913, %r20912, %r7075;
	sub.s32 	%r20914, %r7075, %r20912;
	add.s32 	%r20915, %r20914, -2139062144;
	xor.b32  	%r20916, %r20915, -2139062144;
	xor.b32  	%r20917, %r20915, %r7075;
	and.b32  	%r7073, %r20917, %r20913;
	// begin inline asm
	prmt.b32 %r7073, %r7073, 0, 0xba98;
	// end inline asm
	// begin inline asm
	prmt.b32 %r7075, %r7075, 0, 0xba98;
	// end inline asm
	xor.b32  	%r20918, %r7075, 2139062143;
	not.b32 	%r20919, %r7073;
	and.b32  	%r20920, %r20916, %r20919;
	and.b32  	%r20921, %r20918, %r7073;
	or.b32  	%r7106, %r20920, %r20921;
	ld.shared.u32 	%r7079, [%r9576+11264];
	// begin inline asm
	dp4a.s32.s32 %r7077, %r7078, %r7079, %r9400;
	// end inline asm
	ld.shared.u32 	%r7083, [%r9576+11268];
	// begin inline asm
	dp4a.s32.s32 %r7081, %r7082, %r7083, %r7077;
	// end inline asm
	ld.shared.u32 	%r7087, [%r9576+11272];
	// begin inline asm
	dp4a.s32.s32 %r7085, %r7086, %r7087, %r7081;
	// end inline asm
	ld.shared.u32 	%r7091, [%r9576+11276];
	// begin inline asm
	dp4a.s32.s32 %r7089, %r7090, %r7091, %r7085;
	// end inline asm
	ld.shared.s8 	%r20922, [%r10009];
	mul.lo.s32 	%r20923, %r7089, %r20922;
	ld.shared.u32 	%r7095, [%r9576+11280];
	// begin inline asm
	dp4a.s32.s32 %r7093, %r7094, %r7095, %r9400;
	// end inline asm
	ld.shared.u32 	%r7099, [%r9576+11284];
	// begin inline asm
	dp4a.s32.s32 %r7097, %r7098, %r7099, %r7093;
	// end inline asm
	ld.shared.u32 	%r7103, [%r9576+11288];
	// begin inline asm
	dp4a.s32.s32 %r7101, %r7102, %r7103, %r7097;
	// end inline asm
	ld.shared.u32 	%r7107, [%r9576+11292];
	// begin inline asm
	dp4a.s32.s32 %r7105, %r7106, %r7107, %r7101;
	// end inline asm
	ld.shared.s8 	%r20924, [%r10009+1];
	mad.lo.s32 	%r20925, %r7105, %r20924, %r20923;
	ld.shared.f32 	%f1096, [%r10008];
	mul.f32 	%f1097, %f1096, %f1093;
	cvt.rn.f32.s32 	%f1098, %r20925;
	fma.rn.f32 	%f1746, %f1097, %f1098, %f1746;
	ld.shared.u32 	%r20926, [%r9442];
	shr.s32 	%r20927, %r20926, %r9416;
	and.b32  	%r7111, %r20927, 50529027;
	ld.shared.u32 	%r20928, [%r9447];
	shr.s32 	%r20929, %r20928, %r9449;
	shl.b32 	%r20930, %r20929, 2;
	and.b32  	%r20931, %r20930, 67372036;
	or.b32  	%r20932, %r20931, %r7111;
	sub.s32 	%r20933, %r7111, %r20931;
	add.s32 	%r20934, %r20933, -2139062144;
	xor.b32  	%r20935, %r20934, -2139062144;
	xor.b32  	%r20936, %r20934, %r7111;
	and.b32  	%r7109, %r20936, %r20932;
	// begin inline asm
	prmt.b32 %r7109, %r7109, 0, 0xba98;
	// end inline asm
	// begin inline asm
	prmt.b32 %r7111, %r7111, 0, 0xba98;
	// end inline asm
	xor.b32  	%r20937, %r7111, 2139062143;
	not.b32 	%r20938, %r7109;
	and.b32  	%r20939, %r20935, %r20938;
	and.b32  	%r20940, %r20937, %r7109;
	or.b32  	%r7142, %r20939, %r20940;
	ld.shared.u32 	%r20941, [%r9442+4];
	shr.s32 	%r20942, %r20941, %r9416;
	and.b32  	%r7115, %r20942, 50529027;
	ld.shared.u32 	%r20943, [%r9447+4];
	shr.s32 	%r20944, %r20943, %r9449;
	shl.b32 	%r20945, %r20944, 2;
	and.b32  	%r20946, %r20945, 67372036;
	or.b32  	%r20947, %r20946, %r7115;
	sub.s32 	%r20948, %r7115, %r20946;
	add.s32 	%r20949, %r20948, -2139062144;
	xor.b32  	%r20950, %r20949, -2139062144;
	xor.b32  	%r20951, %r20949, %r7115;
	and.b32  	%r7113, %r20951, %r20947;
	// begin inline asm
	prmt.b32 %r7113, %r7113, 0, 0xba98;
	// end inline asm
	// begin inline asm
	prmt.b32 %r7115, %r7115, 0, 0xba98;
	// end inline asm
	xor.b32  	%r20952, %r7115, 2139062143;
	not.b32 	%r20953, %r7113;
	and.b32  	%r20954, %r20950, %r20953;
	and.b32  	%r20955, %r20952, %r7113;
	or.b32  	%r7146, %r20954, %r20955;
	ld.shared.u32 	%r20956, [%r9442+8];
	shr.s32 	%r20957, %r20956, %r9416;
	and.b32  	%r7119, %r20957, 50529027;
	ld.shared.u32 	%r20958, [%r9447+8];
	shr.s32 	%r20959, %r20958, %r9449;
	shl.b32 	%r20960, %r20959, 2;
	and.b32  	%r20961, %r20960, 67372036;
	or.b32  	%r20962, %r20961, %r7119;
	sub.s32 	%r20963, %r7119, %r20961;
	add.s32 	%r20964, %r20963, -2139062144;
	xor.b32  	%r20965, %r20964, -2139062144;
	xor.b32  	%r20966, %r20964, %r7119;
	and.b32  	%r7117, %r20966, %r20962;
	// begin inline asm
	prmt.b32 %r7117, %r7117, 0, 0xba98;
	// end inline asm
	// begin inline asm
	prmt.b32 %r7119, %r7119, 0, 0xba98;
	// end inline asm
	xor.b32  	%r20967, %r7119, 2139062143;
	not.b32 	%r20968, %r7117;
	and.b32  	%r20969, %r20965, %r20968;
	and.b32  	%r20970, %r20967, %r7117;
	or.b32  	%r7150, %r20969, %r20970;
	ld.shared.u32 	%r20971, [%r9442+12];
	shr.s32 	%r20972, %r20971, %r9416;
	and.b32  	%r7123, %r20972, 50529027;
	ld.shared.u32 	%r20973, [%r9447+12];
	shr.s32 	%r20974, %r20973, %r9449;
	shl.b32 	%r20975, %r20974, 2;
	and.b32  	%r20976, %r20975, 67372036;
	or.b32  	%r20977, %r20976, %r7123;
	sub.s32 	%r20978, %r7123, %r20976;
	add.s32 	%r20979, %r20978, -2139062144;
	xor.b32  	%r20980, %r20979, -2139062144;
	xor.b32  	%r20981, %r20979, %r7123;
	and.b32  	%r7121, %r20981, %r20977;
	// begin inline asm
	prmt.b32 %r7121, %r7121, 0, 0xba98;
	// end inline asm
	// begin inline asm
	prmt.b32 %r7123, %r7123, 0, 0xba98;
	// end inline asm
	xor.b32  	%r20982, %r7123, 2139062143;
	not.b32 	%r20983, %r7121;
	and.b32  	%r20984, %r20980, %r20983;
	and.b32  	%r20985, %r20982, %r7121;
	or.b32  	%r7154, %r20984, %r20985;
	ld.shared.u32 	%r20986, [%r9442+16];
	shr.s32 	%r20987, %r20986, %r9416;
	and.b32  	%r7127, %r20987, 50529027;
	ld.shared.u32 	%r20988, [%r9447+16];
	shr.s32 	%r20989, %r20988, %r9449;
	shl.b32 	%r20990, %r20989, 2;
	and.b32  	%r20991, %r20990, 67372036;
	or.b32  	%r20992, %r20991, %r7127;
	sub.s32 	%r20993, %r7127, %r20991;
	add.s32 	%r20994, %r20993, -2139062144;
	xor.b32  	%r20995, %r20994, -2139062144;
	xor.b32  	%r20996, %r20994, %r7127;
	and.b32  	%r7125, %r20996, %r20992;
	// begin inline asm
	prmt.b32 %r7125, %r7125, 0, 0xba98;
	// end inline asm
	// begin inline asm
	prmt.b32 %r7127, %r7127, 0, 0xba98;
	// end inline asm
	xor.b32  	%r20997, %r7127, 2139062143;
	not.b32 	%r20998, %r7125;
	and.b32  	%r20999, %r20995, %r20998;
	and.b32  	%r21000, %r20997, %r7125;
	or.b32  	%r7158, %r20999, %r21000;
	ld.shared.u32 	%r21001, [%r9442+20];
	shr.s32 	%r21002, %r21001, %r9416;
	and.b32  	%r7131, %r21002, 50529027;
	ld.shared.u32 	%r21003, [%r9447+20];
	shr.s32 	%r21004, %r21003, %r9449;
	shl.b32 	%r21005, %r21004, 2;
	and.b32  	%r21006, %r21005, 67372036;
	or.b32  	%r21007, %r21006, %r7131;
	sub.s32 	%r21008, %r7131, %r21006;
	add.s32 	%r21009, %r21008, -2139062144;
	xor.b32  	%r21010, %r21009, -2139062144;
	xor.b32  	%r21011, %r21009, %r7131;
	and.b32  	%r7129, %r21011, %r21007;
	// begin inline asm
	prmt.b32 %r7129, %r7129, 0, 0xba98;
	// end inline asm
	// begin inline asm
	prmt.b32 %r7131, %r7131, 0, 0xba98;
	// end inline asm
	xor.b32  	%r21012, %r7131, 2139062143;
	not.b32 	%r21013, %r7129;
	and.b32  	%r21014, %r21010, %r21013;
	and.b32  	%r21015, %r21012, %r7129;
	or.b32  	%r7162, %r21014, %r21015;
	ld.shared.u32 	%r21016, [%r9442+24];
	shr.s32 	%r21017, %r21016, %r9416;
	and.b32  	%r7135, %r21017, 50529027;
	ld.shared.u32 	%r21018, [%r9447+24];
	shr.s32 	%r21019, %r21018, %r9449;
	shl.b32 	%r21020, %r21019, 2;
	and.b32  	%r21021, %r21020, 67372036;
	or.b32  	%r21022, %r21021, %r7135;
	sub.s32 	%r21023, %r7135, %r21021;
	add.s32 	%r21024, %r21023, -2139062144;
	xor.b32  	%r21025, %r21024, -2139062144;
	xor.b32  	%r21026, %r21024, %r7135;
	and.b32  	%r7133, %r21026, %r21022;
	// begin inline asm
	prmt.b32 %r7133, %r7133, 0, 0xba98;
	// end inline asm
	// begin inline asm
	prmt.b32 %r7135, %r7135, 0, 0xba98;
	// end inline asm
	xor.b32  	%r21027, %r7135, 2139062143;
	not.b32 	%r21028, %r7133;
	and.b32  	%r21029, %r21025, %r21028;
	and.b32  	%r21030, %r21027, %r7133;
	or.b32  	%r7166, %r21029, %r21030;
	ld.shared.u32 	%r21031, [%r9442+28];
	shr.s32 	%r21032, %r21031, %r9416;
	and.b32  	%r7139, %r21032, 50529027;
	ld.shared.u32 	%r21033, [%r9447+28];
	shr.s32 	%r21034, %r21033, %r9449;
	shl.b32 	%r21035, %r21034, 2;
	and.b32  	%r21036, %r21035, 67372036;
	or.b32  	%r21037, %r21036, %r7139;
	sub.s32 	%r21038, %r7139, %r21036;
	add.s32 	%r21039, %r21038, -2139062144;
	xor.b32  	%r21040, %r21039, -2139062144;
	xor.b32  	%r21041, %r21039, %r7139;
	and.b32  	%r7137, %r21041, %r21037;
	// begin inline asm
	prmt.b32 %r7137, %r7137, 0, 0xba98;
	// end inline asm
	// begin inline asm
	prmt.b32 %r7139, %r7139, 0, 0xba98;
	// end inline asm
	xor.b32  	%r21042, %r7139, 2139062143;
	not.b32 	%r21043, %r7137;
	and.b32  	%r21044, %r21040, %r21043;
	and.b32  	%r21045, %r21042, %r7137;
	or.b32  	%r7170, %r21044, %r21045;
	ld.shared.u32 	%r7143, [%r9576+11776];
	// begin inline asm
	dp4a.s32.s32 %r7141, %r7142, %r7143, %r9400;
	// end inline asm
	ld.shared.u32 	%r7147, [%r9576+11780];
	// begin inline asm
	dp4a.s32.s32 %r7145, %r7146, %r7147, %r7141;
	// end inline asm
	ld.shared.u32 	%r7151, [%r9576+11784];
	// begin inline asm
	dp4a.s32.s32 %r7149, %r7150, %r7151, %r7145;
	// end inline asm
	ld.shared.u32 	%r7155, [%r9576+11788];
	// begin inline asm
	dp4a.s32.s32 %r7153, %r7154, %r7155, %r7149;
	// end inline asm
	ld.shared.s8 	%r21046, [%r9577];
	mul.lo.s32 	%r21047, %r7153, %r21046;
	ld.shared.u32 	%r7159, [%r9576+11792];
	// begin inline asm
	dp4a.s32.s32 %r7157, %r7158, %r7159, %r9400;
	// end inline asm
	ld.shared.u32 	%r7163, [%r9576+11796];
	// begin inline asm
	dp4a.s32.s32 %r7161, %r7162, %r7163, %r7157;
	// end inline asm
	ld.shared.u32 	%r7167, [%r9576+11800];
	// begin inline asm
	dp4a.s32.s32 %r7165, %r7166, %r7167, %r7161;
	// end inline asm
	ld.shared.u32 	%r7171, [%r9576+11804];
	// begin inline asm
	dp4a.s32.s32 %r7169, %r7170, %r7171, %r7165;
	// end inline asm
	ld.shared.s8 	%r21048, [%r9577+1];
	mad.lo.s32 	%r21049, %r7169, %r21048, %r21047;
	ld.shared.f32 	%f1099, [%r9573];
	ld.shared.f32 	%f1100, [%r9426+1472];
	mul.f32 	%f1101, %f1099, %f1100;
	cvt.rn.f32.s32 	%f1102, %r21049;
	fma.rn.f32 	%f1841, %f1101, %f1102, %f1841;
	ld.shared.u32 	%r21050, [%r9442+4224];
	shr.s32 	%r21051, %r21050, %r9416;
	and.b32  	%r7175, %r21051, 50529027;
	ld.shared.u32 	%r21052, [%r9596];
	shr.s32 	%r21053, %r21052, %r9449;
	shl.b32 	%r21054, %r21053, 2;
	and.b32  	%r21055, %r21054, 67372036;
	or.b32  	%r21056, %r21055, %r7175;
	sub.s32 	%r21057, %r7175, %r21055;
	add.s32 	%r21058, %r21057, -2139062144;
	xor.b32  	%r21059, %r21058, -2139062144;
	xor.b32  	%r21060, %r21058, %r7175;
	and.b32  	%r7173, %r21060, %r21056;
	// begin inline asm
	prmt.b32 %r7173, %r7173, 0, 0xba98;
	// end inline asm
	// begin inline asm
	prmt.b32 %r7175, %r7175, 0, 0xba98;
	// end inline asm
	xor.b32  	%r21061, %r7175, 2139062143;
	not.b32 	%r21062, %r7173;
	and.b32  	%r21063, %r21059, %r21062;
	and.b32  	%r21064, %r21061, %r7173;
	or.b32  	%r7206, %r21063, %r21064;
	ld.shared.u32 	%r21065, [%r9442+4228];
	shr.s32 	%r21066, %r21065, %r9416;
	and.b32  	%r7179, %r21066, 50529027;
	ld.shared.u32 	%r21067, [%r9596+4];
	shr.s32 	%r21068, %r21067, %r9449;
	shl.b32 	%r21069, %r21068, 2;
	and.b32  	%r21070, %r21069, 67372036;
	or.b32  	%r21071, %r21070, %r7179;
	sub.s32 	%r21072, %r7179, %r21070;
	add.s32 	%r21073, %r21072, -2139062144;
	xor.b32  	%r21074, %r21073, -2139062144;
	xor.b32  	%r21075, %r21073, %r7179;
	and.b32  	%r7177, %r21075, %r21071;
	// begin inline asm
	prmt.b32 %r7177, %r7177, 0, 0xba98;
	// end inline asm
	// begin inline asm
	prmt.b32 %r7179, %r7179, 0, 0xba98;
	// end inline asm
	xor.b32  	%r21076, %r7179, 2139062143;
	not.b32 	%r21077, %r7177;
	and.b32  	%r21078, %r21074, %r21077;
	and.b32  	%r21079, %r21076, %r7177;
	or.b32  	%r7210, %r21078, %r21079;
	ld.shared.u32 	%r21080, [%r9442+4232];
	shr.s32 	%r21081, %r21080, %r9416;
	and.b32  	%r7183, %r21081, 50529027;
	ld.shared.u32 	%r21082, [%r9596+8];
	shr.s32 	%r21083, %r21082, %r9449;
	shl.b32 	%r21084, %r21083, 2;
	and.b32  	%r21085, %r21084, 67372036;
	or.b32  	%r21086, %r21085, %r7183;
	sub.s32 	%r21087, %r7183, %r21085;
	add.s32 	%r21088, %r21087, -2139062144;
	xor.b32  	%r21089, %r21088, -2139062144;
	xor.b32  	%r21090, %r21088, %r7183;
	and.b32  	%r7181, %r21090, %r21086;
	// begin inline asm
	prmt.b32 %r7181, %r7181, 0, 0xba98;
	// end inline asm
	// begin inline asm
	prmt.b32 %r7183, %r7183, 0, 0xba98;
	// end inline asm
	xor.b32  	%r21091, %r7183, 2139062143;
	not.b32 	%r21092, %r7181;
	and.b32  	%r21093, %r21089, %r21092;
	and.b32  	%r21094, %r21091, %r7181;
	or.b32  	%r7214, %r21093, %r21094;
	ld.shared.u32 	%r21095, [%r9442+4236];
	shr.s32 	%r21096, %r21095, %r9416;
	and.b32  	%r7187, %r21096, 50529027;
	ld.shared.u32 	%r21097, [%r9596+12];
	shr.s32 	%r21098, %r21097, %r9449;
	shl.b32 	%r21099, %r21098, 2;
	and.b32  	%r21100, %r21099, 67372036;
	or.b32  	%r21101, %r21100, %r7187;
	sub.s32 	%r21102, %r7187, %r21100;
	add.s32 	%r21103, %r21102, -2139062144;
	xor.b32  	%r21104, %r21103, -2139062144;
	xor.b32  	%r21105, %r21103, %r7187;
	and.b32  	%r7185, %r21105, %r21101;
	// begin inline asm
	prmt.b32 %r7185, %r7185, 0, 0xba98;
	// end inline asm
	// begin inline asm
	prmt.b32 %r7187, %r7187, 0, 0xba98;
	// end inline asm
	xor.b32  	%r21106, %r7187, 2139062143;
	not.b32 	%r21107, %r7185;
	and.b32  	%r21108, %r21104, %r21107;
	and.b32  	%r21109, %r21106, %r7185;
	or.b32  	%r7218, %r21108, %r21109;
	ld.shared.u32 	%r21110, [%r9442+4240];
	shr.s32 	%r21111, %r21110, %r9416;
	and.b32  	%r7191, %r21111, 50529027;
	ld.shared.u32 	%r21112, [%r9596+16];
	shr.s32 	%r21113, %r21112, %r9449;
	shl.b32 	%r21114, %r21113, 2;
	and.b32  	%r21115, %r21114, 67372036;
	or.b32  	%r21116, %r21115, %r7191;
	sub.s32 	%r21117, %r7191, %r21115;
	add.s32 	%r21118, %r21117, -2139062144;
	xor.b32  	%r21119, %r21118, -2139062144;
	xor.b32  	%r21120, %r21118, %r7191;
	and.b32  	%r7189, %r21120, %r21116;
	// begin inline asm
	prmt.b32 %r7189, %r7189, 0, 0xba98;
	// end inline asm
	// begin inline asm
	prmt.b32 %r7191, %r7191, 0, 0xba98;
	// end inline asm
	xor.b32  	%r21121, %r7191, 2139062143;
	not.b32 	%r21122, %r7189;
	and.b32  	%r21123, %r21119, %r21122;
	and.b32  	%r21124, %r21121, %r7189;
	or.b32  	%r7222, %r21123, %r21124;
	ld.shared.u32 	%r21125, [%r9442+4244];
	shr.s32 	%r21126, %r21125, %r9416;
	and.b32  	%r7195, %r21126, 50529027;
	ld.shared.u32 	%r21127, [%r9596+20];
	shr.s32 	%r21128, %r21127, %r9449;
	shl.b32 	%r21129, %r21128, 2;
	and.b32  	%r21130, %r21129, 67372036;
	or.b32  	%r21131, %r21130, %r7195;
	sub.s32 	%r21132, %r7195, %r21130;
	add.s32 	%r21133, %r21132, -2139062144;
	xor.b32  	%r21134, %r21133, -2139062144;
	xor.b32  	%r21135, %r21133, %r7195;
	and.b32  	%r7193, %r21135, %r21131;
	// begin inline asm
	prmt.b32 %r7193, %r7193, 0, 0xba98;
	// end inline asm
	// begin inline asm
	prmt.b32 %r7195, %r7195, 0, 0xba98;
	// end inline asm
	xor.b32  	%r21136, %r7195, 2139062143;
	not.b32 	%r21137, %r7193;
	and.b32  	%r21138, %r21134, %r21137;
	and.b32  	%r21139, %r21136, %r7193;
	or.b32  	%r7226, %r21138, %r21139;
	ld.shared.u32 	%r21140, [%r9442+4248];
	shr.s32 	%r21141, %r21140, %r9416;
	and.b32  	%r7199, %r21141, 50529027;
	ld.shared.u32 	%r21142, [%r9596+24];
	shr.s32 	%r21143, %r21142, %r9449;
	shl.b32 	%r21144, %r21143, 2;
	and.b32  	%r21145, %r21144, 67372036;
	or.b32  	%r21146, %r21145, %r7199;
	sub.s32 	%r21147, %r7199, %r21145;
	add.s32 	%r21148, %r21147, -2139062144;
	xor.b32  	%r21149, %r21148, -2139062144;
	xor.b32  	%r21150, %r21148, %r7199;
	and.b32  	%r7197, %r21150, %r21146;
	// begin inline asm
	prmt.b32 %r7197, %r7197, 0, 0xba98;
	// end inline asm
	// begin inline asm
	prmt.b32 %r7199, %r7199, 0, 0xba98;
	// end inline asm
	xor.b32  	%r21151, %r7199, 2139062143;
	not.b32 	%r21152, %r7197;
	and.b32  	%r21153, %r21149, %r21152;
	and.b32  	%r21154, %r21151, %r7197;
	or.b32  	%r7230, %r21153, %r21154;
	ld.shared.u32 	%r21155, [%r9442+4252];
	shr.s32 	%r21156, %r21155, %r9416;
	and.b32  	%r7203, %r21156, 50529027;
	ld.shared.u32 	%r21157, [%r9596+28];
	shr.s32 	%r21158, %r21157, %r9449;
	shl.b32 	%r21159, %r21158, 2;
	and.b32  	%r21160, %r21159, 67372036;
	or.b32  	%r21161, %r21160, %r7203;
	sub.s32 	%r21162, %r7203, %r21160;
	add.s32 	%r21163, %r21162, -2139062144;
	xor.b32  	%r21164, %r21163, -2139062144;
	xor.b32  	%r21165, %r21163, %r7203;
	and.b32  	%r7201, %r21165, %r21161;
	// begin inline asm
	prmt.b32 %r7201, %r7201, 0, 0xba98;
	// end inline asm
	// begin inline asm
	prmt.b32 %r7203, %r7203, 0, 0xba98;
	// end inline asm
	xor.b32  	%r21166, %r7203, 2139062143;
	not.b32 	%r21167, %r7201;
	and.b32  	%r21168, %r21164, %r21167;
	and.b32  	%r21169, %r21166, %r7201;
	or.b32  	%r7234, %r21168, %r21169;
	ld.shared.u32 	%r7207, [%r9576+11776];
	// begin inline asm
	dp4a.s32.s32 %r7205, %r7206, %r7207, %r9400;
	// end inline asm
	ld.shared.u32 	%r7211, [%r9576+11780];
	// begin inline asm
	dp4a.s32.s32 %r7209, %r7210, %r7211, %r7205;
	// end inline asm
	ld.shared.u32 	%r7215, [%r9576+11784];
	// begin inline asm
	dp4a.s32.s32 %r7213, %r7214, %r7215, %r7209;
	// end inline asm
	ld.shared.u32 	%r7219, [%r9576+11788];
	// begin inline asm
	dp4a.s32.s32 %r7217, %r7218, %r7219, %r7213;
	// end inline asm
	ld.shared.s8 	%r21170, [%r9721];
	mul.lo.s32 	%r21171, %r7217, %r21170;
	ld.shared.u32 	%r7223, [%r9576+11792];
	// begin inline asm
	dp4a.s32.s32 %r7221, %r7222, %r7223, %r9400;
	// end inline asm
	ld.shared.u32 	%r7227, [%r9576+11796];
	// begin inline asm
	dp4a.s32.s32 %r7225, %r7226, %r7227, %r7221;
	// end inline asm
	ld.shared.u32 	%r7231, [%r9576+11800];
	// begin inline asm
	dp4a.s32.s32 %r7229, %r7230, %r7231, %r7225;
	// end inline asm
	ld.shared.u32 	%r7235, [%r9576+11804];
	// begin inline asm
	dp4a.s32.s32 %r7233, %r7234, %r7235, %r7229;
	// end inline asm
	ld.shared.s8 	%r21172, [%r9721+1];
	mad.lo.s32 	%r21173, %r7233, %r21172, %r21171;
	ld.shared.f32 	%f1103, [%r9720];
	mul.f32 	%f1104, %f1103, %f1100;
	cvt.rn.f32.s32 	%f1105, %r21173;
	fma.rn.f32 	%f1809, %f1104, %f1105, %f1809;
	ld.shared.u32 	%r21174, [%r9442+8448];
	shr.s32 	%r21175, %r21174, %r9416;
	and.b32  	%r7239, %r21175, 50529027;
	ld.shared.u32 	%r21176, [%r9740];
	shr.s32 	%r21177, %r21176, %r9449;
	shl.b32 	%r21178, %r21177, 2;
	and.b32  	%r21179, %r21178, 67372036;
	or.b32  	%r21180, %r21179, %r7239;
	sub.s32 	%r21181, %r7239, %r21179;
	add.s32 	%r21182, %r21181, -2139062144;
	xor.b32  	%r21183, %r21182, -2139062144;
	xor.b32  	%r21184, %r21182, %r7239;
	and.b32  	%r7237, %r21184, %r21180;
	// begin inline asm
	prmt.b32 %r7237, %r7237, 0, 0xba98;
	// end inline asm
	// begin inline asm
	prmt.b32 %r7239, %r7239, 0, 0xba98;
	// end inline asm
	xor.b32  	%r21185, %r7239, 2139062143;
	not.b32 	%r21186, %r7237;
	and.b32  	%r21187, %r21183, %r21186;
	and.b32  	%r21188, %r21185, %r7237;
	or.b32  	%r7270, %r21187, %r21188;
	ld.shared.u32 	%r21189, [%r9442+8452];
	shr.s32 	%r21190, %r21189, %r9416;
	and.b32  	%r7243, %r21190, 50529027;
	ld.shared.u32 	%r21191, [%r9740+4];
	shr.s32 	%r21192, %r21191, %r9449;
	shl.b32 	%r21193, %r21192, 2;
	and.b32  	%r21194, %r21193, 67372036;
	or.b32  	%r21195, %r21194, %r7243;
	sub.s32 	%r21196, %r7243, %r21194;
	add.s32 	%r21197, %r21196, -2139062144;
	xor.b32  	%r21198, %r21197, -2139062144;
	xor.b32  	%r21199, %r21197, %r7243;
	and.b32  	%r7241, %r21199, %r21195;
	// begin inline asm
	prmt.b32 %r7241, %r7241, 0, 0xba98;
	// end inline asm
	// begin inline asm
	prmt.b32 %r7243, %r7243, 0, 0xba98;
	// end inline asm
	xor.b32  	%r21200, %r7243, 2139062143;
	not.b32 	%r21201, %r7241;
	and.b32  	%r21202, %r21198, %r21201;
	and.b32  	%r21203, %r21200, %r7241;
	or.b32  	%r7274, %r21202, %r21203;
	ld.shared.u32 	%r21204, [%r9442+8456];
	shr.s32 	%r21205, %r21204, %r9416;
	and.b32  	%r7247, %r21205, 50529027;
	ld.shared.u32 	%r21206, [%r9740+8];
	shr.s32 	%r21207, %r21206, %r9449;
	shl.b32 	%r21208, %r21207, 2;
	and.b32  	%r21209, %r21208, 67372036;
	or.b32  	%r21210, %r21209, %r7247;
	sub.s32 	%r21211, %r7247, %r21209;
	add.s32 	%r21212, %r21211, -2139062144;
	xor.b32  	%r21213, %r21212, -2139062144;
	xor.b32  	%r21214, %r21212, %r7247;
	and.b32  	%r7245, %r21214, %r21210;
	// begin inline asm
	prmt.b32 %r7245, %r7245, 0, 0xba98;
	// end inline asm
	// begin inline asm
	prmt.b32 %r7247, %r7247, 0, 0xba98;
	// end inline asm
	xor.b32  	%r21215, %r7247, 2139062143;
	not.b32 	%r21216, %r7245;
	and.b32  	%r21217, %r21213, %r21216;
	and.b32  	%r21218, %r21215, %r7245;
	or.b32  	%r7278, %r21217, %r21218;
	ld.shared.u32 	%r21219, [%r9442+8460];
	shr.s32 	%r21220, %r21219, %r9416;
	and.b32  	%r7251, %r21220, 50529027;
	ld.shared.u32 	%r21221, [%r9740+12];
	shr.s32 	%r21222, %r21221, %r9449;
	shl.b32 	%r21223, %r21222, 2;
	and.b32  	%r21224, %r21223, 67372036;
	or.b32  	%r21225, %r21224, %r7251;
	sub.s32 	%r21226, %r7251, %r21224;
	add.s32 	%r21227, %r21226, -2139062144;
	xor.b32  	%r21228, %r21227, -2139062144;
	xor.b32  	%r21229, %r21227, %r7251;
	and.b32  	%r7249, %r21229, %r21225;
	// begin inline asm
	prmt.b32 %r7249, %r7249, 0, 0xba98;
	// end inline asm
	// begin inline asm
	prmt.b32 %r7251, %r7251, 0, 0xba98;
	// end inline asm
	xor.b32  	%r21230, %r7251, 2139062143;
	not.b32 	%r21231, %r7249;
	and.b32  	%r21232, %r21228, %r21231;
	and.b32  	%r21233, %r21230, %r7249;
	or.b32  	%r7282, %r21232, %r21233;
	ld.shared.u32 	%r21234, [%r9442+8464];
	shr.s32 	%r21235, %r21234, %r9416;
	and.b32  	%r7255, %r21235, 50529027;
	ld.shared.u32 	%r21236, [%r9740+16];
	shr.s32 	%r21237, %r21236, %r9449;
	shl.b32 	%r21238, %r21237, 2;
	and.b32  	%r21239, %r21238, 67372036;
	or.b32  	%r21240, %r21239, %r7255;
	sub.s32 	%r21241, %r7255, %r21239;
	add.s32 	%r21242, %r21241, -2139062144;
	xor.b32  	%r21243, %r21242, -2139062144;
	xor.b32  	%r21244, %r21242, %r7255;
	and.b32  	%r7253, %r21244, %r21240;
	// begin inline asm
	prmt.b32 %r7253, %r7253, 0, 0xba98;
	// end inline asm
	// begin inline asm
	prmt.b32 %r7255, %r7255, 0, 0xba98;
	// end inline asm
	xor.b32  	%r21245, %r7255, 2139062143;
	not.b32 	%r21246, %r7253;
	and.b32  	%r21247, %r21243, %r21246;
	and.b32  	%r21248, %r21245, %r7253;
	or.b32  	%r7286, %r21247, %r21248;
	ld.shared.u32 	%r21249, [%r9442+8468];
	shr.s32 	%r21250, %r21249, %r9416;
	and.b32  	%r7259, %r21250, 50529027;
	ld.shared.u32 	%r21251, [%r9740+20];
	shr.s32 	%r21252, %r21251, %r9449;
	shl.b32 	%r21253, %r21252, 2;
	and.b32  	%r21254, %r21253, 67372036;
	or.b32  	%r21255, %r21254, %r7259;
	sub.s32 	%r21256, %r7259, %r21254;
	add.s32 	%r21257, %r21256, -2139062144;
	xor.b32  	%r21258, %r21257, -2139062144;
	xor.b32  	%r21259, %r21257, %r7259;
	and.b32  	%r7257, %r21259, %r21255;
	// begin inline asm
	prmt.b32 %r7257, %r7257, 0, 0xba98;
	// end inline asm
	// begin inline asm
	prmt.b32 %r7259, %r7259, 0, 0xba98;
	// end inline asm
	xor.b32  	%r21260, %r7259, 2139062143;
	not.b32 	%r21261, %r7257;
	and.b32  	%r21262, %r21258, %r21261;
	and.b32  	%r21263, %r21260, %r7257;
	or.b32  	%r7290, %r21262, %r21263;
	ld.shared.u32 	%r21264, [%r9442+8472];
	shr.s32 	%r21265, %r21264, %r9416;
	and.b32  	%r7263, %r21265, 50529027;
	ld.shared.u32 	%r21266, [%r9740+24];
	shr.s32 	%r21267, %r21266, %r9449;
	shl.b32 	%r21268, %r21267, 2;
	and.b32  	%r21269, %r21268, 67372036;
	or.b32  	%r21270, %r21269, %r7263;
	sub.s32 	%r21271, %r7263, %r21269;
	add.s32 	%r21272, %r21271, -2139062144;
	xor.b32  	%r21273, %r21272, -2139062144;
	xor.b32  	%r21274, %r21272, %r7263;
	and.b32  	%r7261, %r21274, %r21270;
	// begin inline asm
	prmt.b32 %r7261, %r7261, 0, 0xba98;
	// end inline asm
	// begin inline asm
	prmt.b32 %r7263, %r7263, 0, 0xba98;
	// end inline asm
	xor.b32  	%r21275, %r7263, 2139062143;
	not.b32 	%r21276, %r7261;
	and.b32  	%r21277, %r21273, %r21276;
	and.b32  	%r21278, %r21275, %r7261;
	or.b32  	%r7294, %r21277, %r21278;
	ld.shared.u32 	%r21279, [%r9442+8476];
	shr.s32 	%r21280, %r21279, %r9416;
	and.b32  	%r7267, %r21280, 50529027;
	ld.shared.u32 	%r21281, [%r9740+28];
	shr.s32 	%r21282, %r21281, %r9449;
	shl.b32 	%r21283, %r21282, 2;
	and.b32  	%r21284, %r21283, 67372036;
	or.b32  	%r21285, %r21284, %r7267;
	sub.s32 	%r21286, %r7267, %r21284;
	add.s32 	%r21287, %r21286, -2139062144;
	xor.b32  	%r21288, %r21287, -2139062144;
	xor.b32  	%r21289, %r21287, %r7267;
	and.b32  	%r7265, %r21289, %r21285;
	// begin inline asm
	prmt.b32 %r7265, %r7265, 0, 0xba98;
	// end inline asm
	// begin inline asm
	prmt.b32 %r7267, %r7267, 0, 0xba98;
	// end inline asm
	xor.b32  	%r21290, %r7267, 2139062143;
	not.b32 	%r21291, %r7265;
	and.b32  	%r21292, %r21288, %r21291;
	and.b32  	%r21293, %r21290, %r7265;
	or.b32  	%r7298, %r21292, %r21293;
	ld.shared.u32 	%r7271, [%r9576+11776];
	// begin inline asm
	dp4a.s32.s32 %r7269, %r7270, %r7271, %r9400;
	// end inline asm
	ld.shared.u32 	%r7275, [%r9576+11780];
	// begin inline asm
	dp4a.s32.s32 %r7273, %r7274, %r7275, %r7269;
	// end inline asm
	ld.shared.u32 	%r7279, [%r9576+11784];
	// begin inline asm
	dp4a.s32.s32 %r7277, %r7278, %r7279, %r7273;
	// end inline asm
	ld.shared.u32 	%r7283, [%r9576+11788];
	// begin inline asm
	dp4a.s32.s32 %r7281, %r7282, %r7283, %r7277;
	// end inline asm
	ld.shared.s8 	%r21294, [%r9865];
	mul.lo.s32 	%r21295, %r7281, %r21294;
	ld.shared.u32 	%r7287, [%r9576+11792];
	// begin inline asm
	dp4a.s32.s32 %r7285, %r7286, %r7287, %r9400;
	// end inline asm
	ld.shared.u32 	%r7291, [%r9576+11796];
	// begin inline asm
	dp4a.s32.s32 %r7289, %r7290, %r7291, %r7285;
	// end inline asm
	ld.shared.u32 	%r7295, [%r9576+11800];
	// begin inline asm
	dp4a.s32.s32 %r7293, %r7294, %r7295, %r7289;
	// end inline asm
	ld.shared.u32 	%r7299, [%r9576+11804];
	// begin inline asm
	dp4a.s32.s32 %r7297, %r7298, %r7299, %r7293;
	// end inline asm
	ld.shared.s8 	%r21296, [%r9865+1];
	mad.lo.s32 	%r21297, %r7297, %r21296, %r21295;
	ld.shared.f32 	%f1106, [%r9864];
	ld.shared.f32 	%f1107, [%r9426+1472];
	mul.f32 	%f1108, %f1106, %f1107;
	cvt.rn.f32.s32 	%f1109, %r21297;
	fma.rn.f32 	%f1777, %f1108, %f1109, %f1777;
	ld.shared.u32 	%r21298, [%r9442+12672];
	shr.s32 	%r21299, %r21298, %r9416;
	and.b32  	%r7303, %r21299, 50529027;
	ld.shared.u32 	%r21300, [%r9884];
	shr.s32 	%r21301, %r21300, %r9449;
	shl.b32 	%r21302, %r21301, 2;
	and.b32  	%r21303, %r21302, 67372036;
	or.b32  	%r21304, %r21303, %r7303;
	sub.s32 	%r21305, %r7303, %r21303;
	add.s32 	%r21306, %r21305, -2139062144;
	xor.b32  	%r21307, %r21306, -2139062144;
	xor.b32  	%r21308, %r21306, %r7303;
	and.b32  	%r7301, %r21308, %r21304;
	// begin inline asm
	prmt.b32 %r7301, %r7301, 0, 0xba98;
	// end inline asm
	// begin inline asm
	prmt.b32 %r7303, %r7303, 0, 0xba98;
	// end inline asm
	xor.b32  	%r21309, %r7303, 2139062143;
	not.b32 	%r21310, %r7301;
	and.b32  	%r21311, %r21307, %r21310;
	and.b32  	%r21312, %r21309, %r7301;
	or.b32  	%r7334, %r21311, %r21312;
	ld.shared.u32 	%r21313, [%r9442+12676];
	shr.s32 	%r21314, %r21313, %r9416;
	and.b32  	%r7307, %r21314, 50529027;
	ld.shared.u32 	%r21315, [%r9884+4];
	shr.s32 	%r21316, %r21315, %r9449;
	shl.b32 	%r21317, %r21316, 2;
	and.b32  	%r21318, %r21317, 67372036;
	or.b32  	%r21319, %r21318, %r7307;
	sub.s32 	%r21320, %r7307, %r21318;
	add.s32 	%r21321, %r21320, -2139062144;
	xor.b32  	%r21322, %r21321, -2139062144;
	xor.b32  	%r21323, %r21321, %r7307;
	and.b32  	%r7305, %r21323, %r21319;
	// begin inline asm
	prmt.b32 %r7305, %r7305, 0, 0xba98;
	// end inline asm
	// begin inline asm
	prmt.b32 %r7307, %r7307, 0, 0xba98;
	// end inline asm
	xor.b32  	%r21324, %r7307, 2139062143;
	not.b32 	%r21325, %r7305;
	and.b32  	%r21326, %r21322, %r21325;
	and.b32  	%r21327, %r21324, %r7305;
	or.b32  	%r7338, %r21326, %r21327;
	ld.shared.u32 	%r21328, [%r9442+12680];
	shr.s32 	%r21329, %r21328, %r9416;
	and.b32  	%r7311, %r21329, 50529027;
	ld.shared.u32 	%r21330, [%r9884+8];
	shr.s32 	%r21331, %r21330, %r9449;
	shl.b32 	%r21332, %r21331, 2;
	and.b32  	%r21333, %r21332, 67372036;
	or.b32  	%r21334, %r21333, %r7311;
	sub.s32 	%r21335, %r7311, %r21333;
	add.s32 	%r21336, %r21335, -2139062144;
	xor.b32  	%r21337, %r21336, -2139062144;
	xor.b32  	%r21338, %r21336, %r7311;
	and.b32  	%r7309, %r21338, %r21334;
	// begin inline asm
	prmt.b32 %r7309, %r7309, 0, 0xba98;
	// end inline asm
	// begin inline asm
	prmt.b32 %r7311, %r7311, 0, 0xba98;
	// end inline asm
	xor.b32  	%r21339, %r7311, 2139062143;
	not.b32 	%r21340, %r7309;
	and.b32  	%r21341, %r21337, %r21340;
	and.b32  	%r21342, %r21339, %r7309;
	or.b32  	%r7342, %r21341, %r21342;
	ld.shared.u32 	%r21343, [%r9442+12684];
	shr.s32 	%r21344, %r21343, %r9416;
	and.b32  	%r7315, %r21344, 50529027;
	ld.shared.u32 	%r21345, [%r9884+12];
	shr.s32 	%r21346, %r21345, %r9449;
	shl.b32 	%r21347, %r21346, 2;
	and.b32  	%r21348, %r21347, 67372036;
	or.b32  	%r21349, %r21348, %r7315;
	sub.s32 	%r21350, %r7315, %r21348;
	add.s32 	%r21351, %r21350, -2139062144;
	xor.b32  	%r21352, %r21351, -2139062144;
	xor.b32  	%r21353, %r21351, %r7315;
	and.b32  	%r7313, %r21353, %r21349;
	// begin inline asm
	prmt.b32 %r7313, %r7313, 0, 0xba98;
	// end inline asm
	// begin inline asm
	prmt.b32 %r7315, %r7315, 0, 0xba98;
	// end inline asm
	xor.b32  	%r21354, %r7315, 2139062143;
	not.b32 	%r21355, %r7313;
	and.b32  	%r21356, %r21352, %r21355;
	and.b32  	%r21357, %r21354, %r7313;
	or.b32  	%r7346, %r21356, %r21357;
	ld.shared.u32 	%r21358, [%r9442+12688];
	shr.s32 	%r21359, %r21358, %r9416;
	and.b32  	%r7319, %r21359, 50529027;
	ld.shared.u32 	%r21360, [%r9884+16];
	shr.s32 	%r21361, %r21360, %r9449;
	shl.b32 	%r21362, %r21361, 2;
	and.b32  	%r21363, %r21362, 67372036;
	or.b32  	%r21364, %r21363, %r7319;
	sub.s32 	%r21365, %r7319, %r21363;
	add.s32 	%r21366, %r21365, -2139062144;
	xor.b32  	%r21367, %r21366, -2139062144;
	xor.b32  	%r21368, %r21366, %r7319;
	and.b32  	%r7317, %r21368, %r21364;
	// begin inline asm
	prmt.b32 %r7317, %r7317, 0, 0xba98;
	// end inline asm
	// begin inline asm
	prmt.b32 %r7319, %r7319, 0, 0xba98;
	// end inline asm
	xor.b32  	%r21369, %r7319, 2139062143;
	not.b32 	%r21370, %r7317;
	and.b32  	%r21371, %r21367, %r21370;
	and.b32  	%r21372, %r21369, %r7317;
	or.b32  	%r7350, %r21371, %r21372;
	ld.shared.u32 	%r21373, [%r9442+12692];
	shr.s32 	%r21374, %r21373, %r9416;
	and.b32  	%r7323, %r21374, 50529027;
	ld.shared.u32 	%r21375, [%r9884+20];
	shr.s32 	%r21376, %r21375, %r9449;
	shl.b32 	%r21377, %r21376, 2;
	and.b32  	%r21378, %r21377, 67372036;
	or.b32  	%r21379, %r21378, %r7323;
	sub.s32 	%r21380, %r7323, %r21378;
	add.s32 	%r21381, %r21380, -2139062144;
	xor.b32  	%r21382, %r21381, -2139062144;
	xor.b32  	%r21383, %r21381, %r7323;
	and.b32  	%r7321, %r21383, %r21379;
	// begin inline asm
	prmt.b32 %r7321, %r7321, 0, 0xba98;
	// end inline asm
	// begin inline asm
	prmt.b32 %r7323, %r7323, 0, 0xba98;
	// end inline asm
	xor.b32  	%r21384, %r7323, 2139062143;
	not.b32 	%r21385, %r7321;
	and.b32  	%r21386, %r21382, %r21385;
	and.b32  	%r21387, %r21384, %r7321;
	or.b32  	%r7354, %r21386, %r21387;
	ld.shared.u32 	%r21388, [%r9442+12696];
	shr.s32 	%r21389, %r21388, %r9416;
	and.b32  	%r7327, %r21389, 50529027;
	ld.shared.u32 	%r21390, [%r9884+24];
	shr.s32 	%r21391, %r21390, %r9449;
	shl.b32 	%r21392, %r21391, 2;
	and.b32  	%r21393, %r21392, 67372036;
	or.b32  	%r21394, %r21393, %r7327;
	sub.s32 	%r21395, %r7327, %r21393;
	add.s32 	%r21396, %r21395, -2139062144;
	xor.b32  	%r21397, %r21396, -2139062144;
	xor.b32  	%r21398, %r21396, %r7327;
	and.b32  	%r7325, %r21398, %r21394;
	// begin inline asm
	prmt.b32 %r7325, %r7325, 0, 0xba98;
	// end inline asm
	// begin inline asm
	prmt.b32 %r7327, %r7327, 0, 0xba98;
	// end inline asm
	xor.b32  	%r21399, %r7327, 2139062143;
	not.b32 	%r21400, %r7325;
	and.b32  	%r21401, %r21397, %r21400;
	and.b32  	%r21402, %r21399, %r7325;
	or.b32  	%r7358, %r21401, %r21402;
	ld.shared.u32 	%r21403, [%r9442+12700];
	shr.s32 	%r21404, %r21403, %r9416;
	and.b32  	%r7331, %r21404, 50529027;
	ld.shared.u32 	%r21405, [%r9884+28];
	shr.s32 	%r21406, %r21405, %r9449;
	shl.b32 	%r21407, %r21406, 2;
	and.b32  	%r21408, %r21407, 67372036;
	or.b32  	%r21409, %r21408, %r7331;
	sub.s32 	%r21410, %r7331, %r21408;
	add.s32 	%r21411, %r21410, -2139062144;
	xor.b32  	%r21412, %r21411, -2139062144;
	xor.b32  	%r21413, %r21411, %r7331;
	and.b32  	%r7329, %r21413, %r21409;
	// begin inline asm
	prmt.b32 %r7329, %r7329, 0, 0xba98;
	// end inline asm
	// begin inline asm
	prmt.b32 %r7331, %r7331, 0, 0xba98;
	// end inline asm
	xor.b32  	%r21414, %r7331, 2139062143;
	not.b32 	%r21415, %r7329;
	and.b32  	%r21416, %r21412, %r21415;
	and.b32  	%r21417, %r21414, %r7329;
	or.b32  	%r7362, %r21416, %r21417;
	ld.shared.u32 	%r7335, [%r9576+11776];
	// begin inline asm
	dp4a.s32.s32 %r7333, %r7334, %r7335, %r9400;
	// end inline asm
	ld.shared.u32 	%r7339, [%r9576+11780];
	// begin inline asm
	dp4a.s32.s32 %r7337, %r7338, %r7339, %r7333;
	// end inline asm
	ld.shared.u32 	%r7343, [%r9576+11784];
	// begin inline asm
	dp4a.s32.s32 %r7341, %r7342, %r7343, %r7337;
	// end inline asm
	ld.shared.u32 	%r7347, [%r9576+11788];
	// begin inline asm
	dp4a.s32.s32 %r7345, %r7346, %r7347, %r7341;
	// end inline asm
	ld.shared.s8 	%r21418, [%r10009];
	mul.lo.s32 	%r21419, %r7345, %r21418;
	ld.shared.u32 	%r7351, [%r9576+11792];
	// begin inline asm
	dp4a.s32.s32 %r7349, %r7350, %r7351, %r9400;
	// end inline asm
	ld.shared.u32 	%r7355, [%r9576+11796];
	// begin inline asm
	dp4a.s32.s32 %r7353, %r7354, %r7355, %r7349;
	// end inline asm
	ld.shared.u32 	%r7359, [%r9576+11800];
	// begin inline asm
	dp4a.s32.s32 %r7357, %r7358, %r7359, %r7353;
	// end inline asm
	ld.shared.u32 	%r7363, [%r9576+11804];
	// begin inline asm
	dp4a.s32.s32 %r7361, %r7362, %r7363, %r7357;
	// end inline asm
	ld.shared.s8 	%r21420, [%r10009+1];
	mad.lo.s32 	%r21421, %r7361, %r21420, %r21419;
	ld.shared.f32 	%f1110, [%r10008];
	mul.f32 	%f1111, %f1110, %f1107;
	cvt.rn.f32.s32 	%f1112, %r21421;
	fma.rn.f32 	%f1745, %f1111, %f1112, %f1745;
	ld.shared.u32 	%r21422, [%r9442];
	shr.s32 	%r21423, %r21422, %r9416;
	and.b32  	%r7367, %r21423, 50529027;
	ld.shared.u32 	%r21424, [%r9447];
	shr.s32 	%r21425, %r21424, %r9449;
	shl.b32 	%r21426, %r21425, 2;
	and.b32  	%r21427, %r21426, 67372036;
	or.b32  	%r21428, %r21427, %r7367;
	sub.s32 	%r21429, %r7367, %r21427;
	add.s32 	%r21430, %r21429, -2139062144;
	xor.b32  	%r21431, %r21430, -2139062144;
	xor.b32  	%r21432, %r21430, %r7367;
	and.b32  	%r7365, %r21432, %r21428;
	// begin inline asm
	prmt.b32 %r7365, %r7365, 0, 0xba98;
	// end inline asm
	// begin inline asm
	prmt.b32 %r7367, %r7367, 0, 0xba98;
	// end inline asm
	xor.b32  	%r21433, %r7367, 2139062143;
	not.b32 	%r21434, %r7365;
	and.b32  	%r21435, %r21431, %r21434;
	and.b32  	%r21436, %r21433, %r7365;
	or.b32  	%r7398, %r21435, %r21436;
	ld.shared.u32 	%r21437, [%r9442+4];
	shr.s32 	%r21438, %r21437, %r9416;
	and.b32  	%r7371, %r21438, 50529027;
	ld.shared.u32 	%r21439, [%r9447+4];
	shr.s32 	%r21440, %r21439, %r9449;
	shl.b32 	%r21441, %r21440, 2;
	and.b32  	%r21442, %r21441, 67372036;
	or.b32  	%r21443, %r21442, %r7371;
	sub.s32 	%r21444, %r7371, %r21442;
	add.s32 	%r21445, %r21444, -2139062144;
	xor.b32  	%r21446, %r21445, -2139062144;
	xor.b32  	%r21447, %r21445, %r7371;
	and.b32  	%r7369, %r21447, %r21443;
	// begin inline asm
	prmt.b32 %r7369, %r7369, 0, 0xba98;
	// end inline asm
	// begin inline asm
	prmt.b32 %r7371, %r7371, 0, 0xba98;
	// end inline asm
	xor.b32  	%r21448, %r7371, 2139062143;
	not.b32 	%r21449, %r7369;
	and.b32  	%r21450, %r21446, %r21449;
	and.b32  	%r21451, %r21448, %r7369;
	or.b32  	%r7402, %r21450, %r21451;
	ld.shared.u32 	%r21452, [%r9442+8];
	shr.s32 	%r21453, %r21452, %r9416;
	and.b32  	%r7375, %r21453, 50529027;
	ld.shared.u32 	%r21454, [%r9447+8];
	shr.s32 	%r21455, %r21454, %r9449;
	shl.b32 	%r21456, %r21455, 2;
	and.b32  	%r21457, %r21456, 67372036;
	or.b32  	%r21458, %r21457, %r7375;
	sub.s32 	%r21459, %r7375, %r21457;
	add.s32 	%r21460, %r21459, -2139062144;
	xor.b32  	%r21461, %r21460, -2139062144;
	xor.b32  	%r21462, %r21460, %r7375;
	and.b32  	%r7373, %r21462, %r21458;
	// begin inline asm
	prmt.b32 %r7373, %r7373, 0, 0xba98;
	// end inline asm
	// begin inline asm
	prmt.b32 %r7375, %r7375, 0, 0xba98;
	// end inline asm
	xor.b32  	%r21463, %r7375, 2139062143;
	not.b32 	%r21464, %r7373;
	and.b32  	%r21465, %r21461, %r21464;
	and.b32  	%r21466, %r21463, %r7373;
	or.b32  	%r7406, %r21465, %r21466;
	ld.shared.u32 	%r21467, [%r9442+12];
	shr.s32 	%r21468, %r21467, %r9416;
	and.b32  	%r7379, %r21468, 50529027;
	ld.shared.u32 	%r21469, [%r9447+12];
	shr.s32 	%r21470, %r21469, %r9449;
	shl.b32 	%r21471, %r21470, 2;
	and.b32  	%r21472, %r21471, 67372036;
	or.b32  	%r21473, %r21472, %r7379;
	sub.s32 	%r21474, %r7379, %r21472;
	add.s32 	%r21475, %r21474, -2139062144;
	xor.b32  	%r21476, %r21475, -2139062144;
	xor.b32  	%r21477, %r21475, %r7379;
	and.b32  	%r7377, %r21477, %r21473;
	// begin inline asm
	prmt.b32 %r7377, %r7377, 0, 0xba98;
	// end inline asm
	// begin inline asm
	prmt.b32 %r7379, %r7379, 0, 0xba98;
	// end inline asm
	xor.b32  	%r21478, %r7379, 2139062143;
	not.b32 	%r21479, %r7377;
	and.b32  	%r21480, %r21476, %r21479;
	and.b32  	%r21481, %r21478, %r7377;
	or.b32  	%r7410, %r21480, %r21481;
	ld.shared.u32 	%r21482, [%r9442+16];
	shr.s32 	%r21483, %r21482, %r9416;
	and.b32  	%r7383, %r21483, 50529027;
	ld.shared.u32 	%r21484, [%r9447+16];
	shr.s32 	%r21485, %r21484, %r9449;
	shl.b32 	%r21486, %r21485, 2;
	and.b32  	%r21487, %r21486, 67372036;
	or.b32  	%r21488, %r21487, %r7383;
	sub.s32 	%r21489, %r7383, %r21487;
	add.s32 	%r21490, %r21489, -2139062144;
	xor.b32  	%r21491, %r21490, -2139062144;
	xor.b32  	%r21492, %r21490, %r7383;
	and.b32  	%r7381, %r21492, %r21488;
	// begin inline asm
	prmt.b32 %r7381, %r7381, 0, 0xba98;
	// end inline asm
	// begin inline asm
	prmt.b32 %r7383, %r7383, 0, 0xba98;
	// end inline asm
	xor.b32  	%r21493, %r7383, 2139062143;
	not.b32 	%r21494, %r7381;
	and.b32  	%r21495, %r21491, %r21494;
	and.b32  	%r21496, %r21493, %r7381;
	or.b32  	%r7414, %r21495, %r21496;
	ld.shared.u32 	%r21497, [%r9442+20];
	shr.s32 	%r21498, %r21497, %r9416;
	and.b32  	%r7387, %r21498, 50529027;
	ld.shared.u32 	%r21499, [%r9447+20];
	shr.s32 	%r21500, %r21499, %r9449;
	shl.b32 	%r21501, %r21500, 2;
	and.b32  	%r21502, %r21501, 67372036;
	or.b32  	%r21503, %r21502, %r7387;
	sub.s32 	%r21504, %r7387, %r21502;
	add.s32 	%r21505, %r21504, -2139062144;
	xor.b32  	%r21506, %r21505, -2139062144;
	xor.b32  	%r21507, %r21505, %r7387;
	and.b32  	%r7385, %r21507, %r21503;
	// begin inline asm
	prmt.b32 %r7385, %r7385, 0, 0xba98;
	// end inline asm
	// begin inline asm
	prmt.b32 %r7387, %r7387, 0, 0xba98;
	// end inline asm
	xor.b32  	%r21508, %r7387, 2139062143;
	not.b32 	%r21509, %r7385;
	and.b32  	%r21510, %r21506, %r21509;
	and.b32  	%r21511, %r21508, %r7385;
	or.b32  	%r7418, %r21510, %r21511;
	ld.shared.u32 	%r21512, [%r9442+24];
	shr.s32 	%r21513, %r21512, %r9416;
	and.b32  	%r7391, %r21513, 50529027;
	ld.shared.u32 	%r21514, [%r9447+24];
	shr.s32 	%r21515, %r21514, %r9449;
	shl.b32 	%r21516, %r21515, 2;
	and.b32  	%r21517, %r21516, 67372036;
	or.b32  	%r21518, %r21517, %r7391;
	sub.s32 	%r21519, %r7391, %r21517;
	add.s32 	%r21520, %r21519, -2139062144;
	xor.b32  	%r21521, %r21520, -2139062144;
	xor.b32  	%r21522, %r21520, %r7391;
	and.b32  	%r7389, %r21522, %r21518;
	// begin inline asm
	prmt.b32 %r7389, %r7389, 0, 0xba98;
	// end inline asm
	// begin inline asm
	prmt.b32 %r7391, %r7391, 0, 0xba98;
	// end inline asm
	xor.b32  	%r21523, %r7391, 2139062143;
	not.b32 	%r21524, %r7389;
	and.b32  	%r21525, %r21521, %r21524;
	and.b32  	%r21526, %r21523, %r7389;
	or.b32  	%r7422, %r21525, %r21526;
	ld.shared.u32 	%r21527, [%r9442+28];
	shr.s32 	%r21528, %r21527, %r9416;
	and.b32  	%r7395, %r21528, 50529027;
	ld.shared.u32 	%r21529, [%r9447+28];
	shr.s32 	%r21530, %r21529, %r9449;
	shl.b32 	%r21531, %r21530, 2;
	and.b32  	%r21532, %r21531, 67372036;
	or.b32  	%r21533, %r21532, %r7395;
	sub.s32 	%r21534, %r7395, %r21532;
	add.s32 	%r21535, %r21534, -2139062144;
	xor.b32  	%r21536, %r21535, -2139062144;
	xor.b32  	%r21537, %r21535, %r7395;
	and.b32  	%r7393, %r21537, %r21533;
	// begin inline asm
	prmt.b32 %r7393, %r7393, 0, 0xba98;
	// end inline asm
	// begin inline asm
	prmt.b32 %r7395, %r7395, 0, 0xba98;
	// end inline asm
	xor.b32  	%r21538, %r7395, 2139062143;
	not.b32 	%r21539, %r7393;
	and.b32  	%r21540, %r21536, %r21539;
	and.b32  	%r21541, %r21538, %r7393;
	or.b32  	%r7426, %r21540, %r21541;
	ld.shared.u32 	%r7399, [%r9576+12288];
	// begin inline asm
	dp4a.s32.s32 %r7397, %r7398, %r7399, %r9400;
	// end inline asm
	ld.shared.u32 	%r7403, [%r9576+12292];
	// begin inline asm
	dp4a.s32.s32 %r7401, %r7402, %r7403, %r7397;
	// end inline asm
	ld.shared.u32 	%r7407, [%r9576+12296];
	// begin inline asm
	dp4a.s32.s32 %r7405, %r7406, %r7407, %r7401;
	// end inline asm
	ld.shared.u32 	%r7411, [%r9576+12300];
	// begin inline asm
	dp4a.s32.s32 %r7409, %r7410, %r7411, %r7405;
	// end inline asm
	ld.shared.s8 	%r21542, [%r9577];
	mul.lo.s32 	%r21543, %r7409, %r21542;
	ld.shared.u32 	%r7415, [%r9576+12304];
	// begin inline asm
	dp4a.s32.s32 %r7413, %r7414, %r7415, %r9400;
	// end inline asm
	ld.shared.u32 	%r7419, [%r9576+12308];
	// begin inline asm
	dp4a.s32.s32 %r7417, %r7418, %r7419, %r7413;
	// end inline asm
	ld.shared.u32 	%r7423, [%r9576+12312];
	// begin inline asm
	dp4a.s32.s32 %r7421, %r7422, %r7423, %r7417;
	// end inline asm
	ld.shared.u32 	%r7427, [%r9576+12316];
	// begin inline asm
	dp4a.s32.s32 %r7425, %r7426, %r7427, %r7421;
	// end inline asm
	ld.shared.s8 	%r21544, [%r9577+1];
	mad.lo.s32 	%r21545, %r7425, %r21544, %r21543;
	ld.shared.f32 	%f1113, [%r9573];
	ld.shared.f32 	%f1114, [%r9426+1536];
	mul.f32 	%f1115, %f1113, %f1114;
	cvt.rn.f32.s32 	%f1116, %r21545;
	fma.rn.f32 	%f1840, %f1115, %f1116, %f1840;
	ld.shared.u32 	%r21546, [%r9442+4224];
	shr.s32 	%r21547, %r21546, %r9416;
	and.b32  	%r7431, %r21547, 50529027;
	ld.shared.u32 	%r21548, [%r9596];
	shr.s32 	%r21549, %r21548, %r9449;
	shl.b32 	%r21550, %r21549, 2;
	and.b32  	%r21551, %r21550, 67372036;
	or.b32  	%r21552, %r21551, %r7431;
	sub.s32 	%r21553, %r7431, %r21551;
	add.s32 	%r21554, %r21553, -2139062144;
	xor.b32  	%r21555, %r21554, -2139062144;
	xor.b32  	%r21556, %r21554, %r7431;
	and.b32  	%r7429, %r21556, %r21552;
	// begin inline asm
	prmt.b32 %r7429, %r7429, 0, 0xba98;
	// end inline asm
	// begin inline asm
	prmt.b32 %r7431, %r7431, 0, 0xba98;
	// end inline asm
	xor.b32  	%r21557, %r7431, 2139062143;
	not.b32 	%r21558, %r7429;
	and.b32  	%r21559, %r21555, %r21558;
	and.b32  	%r21560, %r21557, %r7429;
	or.b32  	%r7462, %r21559, %r21560;
	ld.shared.u32 	%r21561, [%r9442+4228];
	shr.s32 	%r21562, %r21561, %r9416;
	and.b32  	%r7435, %r21562, 50529027;
	ld.shared.u32 	%r21563, [%r9596+4];
	shr.s32 	%r21564, %r21563, %r9449;
	shl.b32 	%r21565, %r21564, 2;
	and.b32  	%r21566, %r21565, 67372036;
	or.b32  	%r21567, %r21566, %r7435;
	sub.s32 	%r21568, %r7435, %r21566;
	add.s32 	%r21569, %r21568, -2139062144;
	xor.b32  	%r21570, %r21569, -2139062144;
	xor.b32  	%r21571, %r21569, %r7435;
	and.b32  	%r7433, %r21571, %r21567;
	// begin inline asm
	prmt.b32 %r7433, %r7433, 0, 0xba98;
	// end inline asm
	// begin inline asm
	prmt.b32 %r7435, %r7435, 0, 0xba98;
	// end inline asm
	xor.b32  	%r21572, %r7435, 2139062143;
	not.b32 	%r21573, %r7433;
	and.b32  	%r21574, %r21570, %r21573;
	and.b32  	%r21575, %r21572, %r7433;
	or.b32  	%r7466, %r21574, %r21575;
	ld.shared.u32 	%r21576, [%r9442+4232];
	shr.s32 	%r21577, %r21576, %r9416;
	and.b32  	%r7439, %r21577, 50529027;
	ld.shared.u32 	%r21578, [%r9596+8];
	shr.s32 	%r21579, %r21578, %r9449;
	shl.b32 	%r21580, %r21579, 2;
	and.b32  	%r21581, %r21580, 67372036;
	or.b32  	%r21582, %r21581, %r7439;
	sub.s32 	%r21583, %r7439, %r21581;
	add.s32 	%r21584, %r21583, -2139062144;
	xor.b32  	%r21585, %r21584, -2139062144;
	xor.b32  	%r21586, %r21584, %r7439;
	and.b32  	%r7437, %r21586, %r21582;
	// begin inline asm
	prmt.b32 %r7437, %r7437, 0, 0xba98;
	// end inline asm
	// begin inline asm
	prmt.b32 %r7439, %r7439, 0, 0xba98;
	// end inline asm
	xor.b32  	%r21587, %r7439, 2139062143;
	not.b32 	%r21588, %r7437;
	and.b32  	%r21589, %r21585, %r21588;
	and.b32  	%r21590, %r21587, %r7437;
	or.b32  	%r7470, %r21589, %r21590;
	ld.shared.u32 	%r21591, [%r9442+4236];
	shr.s32 	%r21592, %r21591, %r9416;
	and.b32  	%r7443, %r21592, 50529027;
	ld.shared.u32 	%r21593, [%r9596+12];
	shr.s32 	%r21594, %r21593, %r9449;
	shl.b32 	%r21595, %r21594, 2;
	and.b32  	%r21596, %r21595, 67372036;
	or.b32  	%r21597, %r21596, %r7443;
	sub.s32 	%r21598, %r7443, %r21596;
	add.s32 	%r21599, %r21598, -2139062144;
	xor.b32  	%r21600, %r21599, -2139062144;
	xor.b32  	%r21601, %r21599, %r7443;
	and.b32  	%r7441, %r21601, %r21597;
	// begin inline asm
	prmt.b32 %r7441, %r7441, 0, 0xba98;
	// end inline asm
	// begin inline asm
	prmt.b32 %r7443, %r7443, 0, 0xba98;
	// end inline asm
	xor.b32  	%r21602, %r7443, 2139062143;
	not.b32 	%r21603, %r7441;
	and.b32  	%r21604, %r21600, %r21603;
	and.b32  	%r21605, %r21602, %r7441;
	or.b32  	%r7474, %r21604, %r21605;
	ld.shared.u32 	%r21606, [%r9442+4240];
	shr.s32 	%r21607, %r21606, %r9416;
	and.b32  	%r7447, %r21607, 50529027;
	ld.shared.u32 	%r21608, [%r9596+16];
	shr.s32 	%r21609, %r21608, %r9449;
	shl.b32 	%r21610, %r21609, 2;
	and.b32  	%r21611, %r21610, 67372036;
	or.b32  	%r21612, %r21611, %r7447;
	sub.s32 	%r21613, %r7447, %r21611;
	add.s32 	%r21614, %r21613, -2139062144;
	xor.b32  	%r21615, %r21614, -2139062144;
	xor.b32  	%r21616, %r21614, %r7447;
	and.b32  	%r7445, %r21616, %r21612;
	// begin inline asm
	prmt.b32 %r7445, %r7445, 0, 0xba98;
	// end inline asm
	// begin inline asm
	prmt.b32 %r7447, %r7447, 0, 0xba98;
	// end inline asm
	xor.b32  	%r21617, %r7447, 2139062143;
	not.b32 	%r21618, %r7445;
	and.b32  	%r21619, %r21615, %r21618;
	and.b32  	%r21620, %r21617, %r7445;
	or.b32  	%r7478, %r21619, %r21620;
	ld.shared.u32 	%r21621, [%r9442+4244];
	shr.s32 	%r21622, %r21621, %r9416;
	and.b32  	%r7451, %r21622, 50529027;
	ld.shared.u32 	%r21623, [%r9596+20];
	shr.s32 	%r21624, %r21623, %r9449;
	shl.b32 	%r21625, %r21624, 2;
	and.b32  	%r21626, %r21625, 67372036;
	or.b32  	%r21627, %r21626, %r7451;
	sub.s32 	%r21628, %r7451, %r21626;
	add.s32 	%r21629, %r21628, -2139062144;
	xor.b32  	%r21630, %r21629, -2139062144;
	xor.b32  	%r21631, %r21629, %r7451;
	and.b32  	%r7449, %r21631, %r21627;
	// begin inline asm
	prmt.b32 %r7449, %r7449, 0, 0xba98;
	// end inline asm
	// begin inline asm
	prmt.b32 %r7451, %r7451, 0, 0xba98;
	// end inline asm
	xor.b32  	%r21632, %r7451, 2139062143;
	not.b32 	%r21633, %r7449;
	and.b32  	%r21634, %r21630, %r21633;
	and.b32  	%r21635, %r21632, %r7449;
	or.b32  	%r7482, %r21634, %r21635;
	ld.shared.u32 	%r21636, [%r9442+4248];
	shr.s32 	%r21637, %r21636, %r9416;
	and.b32  	%r7455, %r21637, 50529027;
	ld.shared.u32 	%r21638, [%r9596+24];
	shr.s32 	%r21639, %r21638, %r9449;
	shl.b32 	%r21640, %r21639, 2;
	and.b32  	%r21641, %r21640, 67372036;
	or.b32  	%r21642, %r21641, %r7455;
	sub.s32 	%r21643, %r7455, %r21641;
	add.s32 	%r21644, %r21643, -2139062144;
	xor.b32  	%r21645, %r21644, -2139062144;
	xor.b32  	%r21646, %r21644, %r7455;
	and.b32  	%r7453, %r21646, %r21642;
	// begin inline asm
	prmt.b32 %r7453, %r7453, 0, 0xba98;
	// end inline asm
	// begin inline asm
	prmt.b32 %r7455, %r7455, 0, 0xba98;
	// end inline asm
	xor.b32  	%r21647, %r7455, 2139062143;
	not.b32 	%r21648, %r7453;
	and.b32  	%r21649, %r21645, %r21648;
	and.b32  	%r21650, %r21647, %r7453;
	or.b32  	%r7486, %r21649, %r21650;
	ld.shared.u32 	%r21651, [%r9442+4252];
	shr.s32 	%r21652, %r21651, %r9416;
	and.b32  	%r7459, %r21652, 50529027;
	ld.shared.u32 	%r21653, [%r9596+28];
	shr.s32 	%r21654, %r21653, %r9449;
	shl.b32 	%r21655, %r21654, 2;
	and.b32  	%r21656, %r21655, 67372036;
	or.b32  	%r21657, %r21656, %r7459;
	sub.s32 	%r21658, %r7459, %r21656;
	add.s32 	%r21659, %r21658, -2139062144;
	xor.b32  	%r21660, %r21659, -2139062144;
	xor.b32  	%r21661, %r21659, %r7459;
	and.b32  	%r7457, %r21661, %r21657;
	// begin inline asm
	prmt.b32 %r7457, %r7457, 0, 0xba98;
	// end inline asm
	// begin inline asm
	prmt.b32 %r7459, %r7459, 0, 0xba98;
	// end inline asm
	xor.b32  	%r21662, %r7459, 2139062143;
	not.b32 	%r21663, %r7457;
	and.b32  	%r21664, %r21660, %r21663;
	and.b32  	%r21665, %r21662, %r7457;
	or.b32  	%r7490, %r21664, %r21665;
	ld.shared.u32 	%r7463, [%r9576+12288];
	// begin inline asm
	dp4a.s32.s32 %r7461, %r7462, %r7463, %r9400;
	// end inline asm
	ld.shared.u32 	%r7467, [%r9576+12292];
	// begin inline asm
	dp4a.s32.s32 %r7465, %r7466, %r7467, %r7461;
	// end inline asm
	ld.shared.u32 	%r7471, [%r9576+12296];
	// begin inline asm
	dp4a.s32.s32 %r7469, %r7470, %r7471, %r7465;
	// end inline asm
	ld.shared.u32 	%r7475, [%r9576+12300];
	// begin inline asm
	dp4a.s32.s32 %r7473, %r7474, %r7475, %r7469;
	// end inline asm
	ld.shared.s8 	%r21666, [%r9721];
	mul.lo.s32 	%r21667, %r7473, %r21666;
	ld.shared.u32 	%r7479, [%r9576+12304];
	// begin inline asm
	dp4a.s32.s32 %r7477, %r7478, %r7479, %r9400;
	// end inline asm
	ld.shared.u32 	%r7483, [%r9576+12308];
	// begin inline asm
	dp4a.s32.s32 %r7481, %r7482, %r7483, %r7477;
	// end inline asm
	ld.shared.u32 	%r7487, [%r9576+12312];
	// begin inline asm
	dp4a.s32.s32 %r7485, %r7486, %r7487, %r7481;
	// end inline asm
	ld.shared.u32 	%r7491, [%r9576+12316];
	// begin inline asm
	dp4a.s32.s32 %r7489, %r7490, %r7491, %r7485;
	// end inline asm
	ld.shared.s8 	%r21668, [%r9721+1];
	mad.lo.s32 	%r21669, %r7489, %r21668, %r21667;
	ld.shared.f32 	%f1117, [%r9720];
	mul.f32 	%f1118, %f1117, %f1114;
	cvt.rn.f32.s32 	%f1119, %r21669;
	fma.rn.f32 	%f1808, %f1118, %f1119, %f1808;
	ld.shared.u32 	%r21670, [%r9442+8448];
	shr.s32 	%r21671, %r21670, %r9416;
	and.b32  	%r7495, %r21671, 50529027;
	ld.shared.u32 	%r21672, [%r9740];
	shr.s32 	%r21673, %r21672, %r9449;
	shl.b32 	%r21674, %r21673, 2;
	and.b32  	%r21675, %r21674, 67372036;
	or.b32  	%r21676, %r21675, %r7495;
	sub.s32 	%r21677, %r7495, %r21675;
	add.s32 	%r21678, %r21677, -2139062144;
	xor.b32  	%r21679, %r21678, -2139062144;
	xor.b32  	%r21680, %r21678, %r7495;
	and.b32  	%r7493, %r21680, %r21676;
	// begin inline asm
	prmt.b32 %r7493, %r7493, 0, 0xba98;
	// end inline asm
	// begin inline asm
	prmt.b32 %r7495, %r7495, 0, 0xba98;
	// end inline asm
	xor.b32  	%r21681, %r7495, 2139062143;
	not.b32 	%r21682, %r7493;
	and.b32  	%r21683, %r21679, %r21682;
	and.b32  	%r21684, %r21681, %r7493;
	or.b32  	%r7526, %r21683, %r21684;
	ld.shared.u32 	%r21685, [%r9442+8452];
	shr.s32 	%r21686, %r21685, %r9416;
	and.b32  	%r7499, %r21686, 50529027;
	ld.shared.u32 	%r21687, [%r9740+4];
	shr.s32 	%r21688, %r21687, %r9449;
	shl.b32 	%r21689, %r21688, 2;
	and.b32  	%r21690, %r21689, 67372036;
	or.b32  	%r21691, %r21690, %r7499;
	sub.s32 	%r21692, %r7499, %r21690;
	add.s32 	%r21693, %r21692, -2139062144;
	xor.b32  	%r21694, %r21693, -2139062144;
	xor.b32  	%r21695, %r21693, %r7499;
	and.b32  	%r7497, %r21695, %r21691;
	// begin inline asm
	prmt.b32 %r7497, %r7497, 0, 0xba98;
	// end inline asm
	// begin inline asm
	prmt.b32 %r7499, %r7499, 0, 0xba98;
	// end inline asm
	xor.b32  	%r21696, %r7499, 2139062143;
	not.b32 	%r21697, %r7497;
	and.b32  	%r21698, %r21694, %r21697;
	and.b32  	%r21699, %r21696, %r7497;
	or.b32  	%r7530, %r21698, %r21699;
	ld.shared.u32 	%r21700, [%r9442+8456];
	shr.s32 	%r21701, %r21700, %r9416;
	and.b32  	%r7503, %r21701, 50529027;
	ld.shared.u32 	%r21702, [%r9740+8];
	shr.s32 	%r21703, %r21702, %r9449;
	shl.b32 	%r21704, %r21703, 2;
	and.b32  	%r21705, %r21704, 67372036;
	or.b32  	%r21706, %r21705, %r7503;
	sub.s32 	%r21707, %r7503, %r21705;
	add.s32 	%r21708, %r21707, -2139062144;
	xor.b32  	%r21709, %r21708, -2139062144;
	xor.b32  	%r21710, %r21708, %r7503;
	and.b32  	%r7501, %r21710, %r21706;
	// begin inline asm
	prmt.b32 %r7501, %r7501, 0, 0xba98;
	// end inline asm
	// begin inline asm
	prmt.b32 %r7503, %r7503, 0, 0xba98;
	// end inline asm
	xor.b32  	%r21711, %r7503, 2139062143;
	not.b32 	%r21712, %r7501;
	and.b32  	%r21713, %r21709, %r21712;
	and.b32  	%r21714, %r21711, %r7501;
	or.b32  	%r7534, %r21713, %r21714;
	ld.shared.u32 	%r21715, [%r9442+8460];
	shr.s32 	%r21716, %r21715, %r9416;
	and.b32  	%r7507, %r21716, 50529027;
	ld.shared.u32 	%r21717, [%r9740+12];
	shr.s32 	%r21718, %r21717, %r9449;
	shl.b32 	%r21719, %r21718, 2;
	and.b32  	%r21720, %r21719, 67372036;
	or.b32  	%r21721, %r21720, %r7507;
	sub.s32 	%r21722, %r7507, %r21720;
	add.s32 	%r21723, %r21722, -2139062144;
	xor.b32  	%r21724, %r21723, -2139062144;
	xor.b32  	%r21725, %r21723, %r7507;
	and.b32  	%r7505, %r21725, %r21721;
	// begin inline asm
	prmt.b32 %r7505, %r7505, 0, 0xba98;
	// end inline asm
	// begin inline asm
	prmt.b32 %r7507, %r7507, 0, 0xba98;
	// end inline asm
	xor.b32  	%r21726, %r7507, 2139062143;
	not.b32 	%r21727, %r7505;
	and.b32  	%r21728, %r21724, %r21727;
	and.b32  	%r21729, %r21726, %r7505;
	or.b32  	%r7538, %r21728, %r21729;
	ld.shared.u32 	%r21730, [%r9442+8464];
	shr.s32 	%r21731, %r21730, %r9416;
	and.b32  	%r7511, %r21731, 50529027;
	ld.shared.u32 	%r21732, [%r9740+16];
	shr.s32 	%r21733, %r21732, %r9449;
	shl.b32 	%r21734, %r21733, 2;
	and.b32  	%r21735, %r21734, 67372036;
	or.b32  	%r21736, %r21735, %r7511;
	sub.s32 	%r21737, %r7511, %r21735;
	add.s32 	%r21738, %r21737, -2139062144;
	xor.b32  	%r21739, %r21738, -2139062144;
	xor.b32  	%r21740, %r21738, %r7511;
	and.b32  	%r7509, %r21740, %r21736;
	// begin inline asm
	prmt.b32 %r7509, %r7509, 0, 0xba98;
	// end inline asm
	// begin inline asm
	prmt.b32 %r7511, %r7511, 0, 0xba98;
	// end inline asm
	xor.b32  	%r21741, %r7511, 2139062143;
	not.b32 	%r21742, %r7509;
	and.b32  	%r21743, %r21739, %r21742;
	and.b32  	%r21744, %r21741, %r7509;
	or.b32  	%r7542, %r21743, %r21744;
	ld.shared.u32 	%r21745, [%r9442+8468];
	shr.s32 	%r21746, %r21745, %r9416;
	and.b32  	%r7515, %r21746, 50529027;
	ld.shared.u32 	%r21747, [%r9740+20];
	shr.s32 	%r21748, %r21747, %r9449;
	shl.b32 	%r21749, %r21748, 2;
	and.b32  	%r21750, %r21749, 67372036;
	or.b32  	%r21751, %r21750, %r7515;
	sub.s32 	%r21752, %r7515, %r21750;
	add.s32 	%r21753, %r21752, -2139062144;
	xor.b32  	%r21754, %r21753, -2139062144;
	xor.b32  	%r21755, %r21753, %r7515;
	and.b32  	%r7513, %r21755, %r21751;
	// begin inline asm
	prmt.b32 %r7513, %r7513, 0, 0xba98;
	// end inline asm
	// begin inline asm
	prmt.b32 %r7515, %r7515, 0, 0xba98;
	// end inline asm
	xor.b32  	%r21756, %r7515, 2139062143;
	not.b32 	%r21757, %r7513;
	and.b32  	%r21758, %r21754, %r21757;
	and.b32  	%r21759, %r21756, %r7513;
	or.b32  	%r7546, %r21758, %r21759;
	ld.shared.u32 	%r21760, [%r9442+8472];
	shr.s32 	%r21761, %r21760, %r9416;
	and.b32  	%r7519, %r21761, 50529027;
	ld.shared.u32 	%r21762, [%r9740+24];
	shr.s32 	%r21763, %r21762, %r9449;
	shl.b32 	%r21764, %r21763, 2;
	and.b32  	%r21765, %r21764, 67372036;
	or.b32  	%r21766, %r21765, %r7519;
	sub.s32 	%r21767, %r7519, %r21765;
	add.s32 	%r21768, %r21767, -2139062144;
	xor.b32  	%r21769, %r21768, -2139062144;
	xor.b32  	%r21770, %r21768, %r7519;
	and.b32  	%r7517, %r21770, %r21766;
	// begin inline asm
	prmt.b32 %r7517, %r7517, 0, 0xba98;
	// end inline asm
	// begin inline asm
	prmt.b32 %r7519, %r7519, 0, 0xba98;
	// end inline asm
	xor.b32  	%r21771, %r7519, 2139062143;
	not.b32 	%r21772, %r7517;
	and.b32  	%r21773, %r21769, %r21772;
	and.b32  	%r21774, %r21771, %r7517;
	or.b32  	%r7550, %r21773, %r21774;
	ld.shared.u32 	%r21775, [%r9442+8476];
	shr.s32 	%r21776, %r21775, %r9416;
	and.b32  	%r7523, %r21776, 50529027;
	ld.shared.u32 	%r21777, [%r9740+28];
	shr.s32 	%r21778, %r21777, %r9449;
	shl.b32 	%r21779, %r21778, 2;
	and.b32  	%r21780, %r21779, 67372036;
	or.b32  	%r21781, %r21780, %r7523;
	sub.s32 	%r21782, %r7523, %r21780;
	add.s32 	%r21783, %r21782, -2139062144;
	xor.b32  	%r21784, %r21783, -2139062144;
	xor.b32  	%r21785, %r21783, %r7523;
	and.b32  	%r7521, %r21785, %r21781;
	// begin inline asm
	prmt.b32 %r7521, %r7521, 0, 0xba98;
	// end inline asm
	// begin inline asm
	prmt.b32 %r7523, %r7523, 0, 0xba98;
	// end inline asm
	xor.b32  	%r21786, %r7523, 2139062143;
	not.b32 	%r21787, %r7521;
	and.b32  	%r21788, %r21784, %r21787;
	and.b32  	%r21789, %r21786, %r7521;
	or.b32  	%r7554, %r21788, %r21789;
	ld.shared.u32 	%r7527, [%r9576+12288];
	// begin inline asm
	dp4a.s32.s32 %r7525, %r7526, %r7527, %r9400;
	// end inline asm
	ld.shared.u32 	%r7531, [%r9576+12292];
	// begin inline asm
	dp4a.s32.s32 %r7529, %r7530, %r7531, %r7525;
	// end inline asm
	ld.shared.u32 	%r7535, [%r9576+12296];
	// begin inline asm
	dp4a.s32.s32 %r7533, %r7534, %r7535, %r7529;
	// end inline asm
	ld.shared.u32 	%r7539, [%r9576+12300];
	// begin inline asm
	dp4a.s32.s32 %r7537, %r7538, %r7539, %r7533;
	// end inline asm
	ld.shared.s8 	%r21790, [%r9865];
	mul.lo.s32 	%r21791, %r7537, %r21790;
	ld.shared.u32 	%r7543, [%r9576+12304];
	// begin inline asm
	dp4a.s32.s32 %r7541, %r7542, %r7543, %r9400;
	// end inline asm
	ld.shared.u32 	%r7547, [%r9576+12308];
	// begin inline asm
	dp4a.s32.s32 %r7545, %r7546, %r7547, %r7541;
	// end inline asm
	ld.shared.u32 	%r7551, [%r9576+12312];
	// begin inline asm
	dp4a.s32.s32 %r7549, %r7550, %r7551, %r7545;
	// end inline asm
	ld.shared.u32 	%r7555, [%r9576+12316];
	// begin inline asm
	dp4a.s32.s32 %r7553, %r7554, %r7555, %r7549;
	// end inline asm
	ld.shared.s8 	%r21792, [%r9865+1];
	mad.lo.s32 	%r21793, %r7553, %r21792, %r21791;
	ld.shared.f32 	%f1120, [%r9864];
	ld.shared.f32 	%f1121, [%r9426+1536];
	mul.f32 	%f1122, %f1120, %f1121;
	cvt.rn.f32.s32 	%f1123, %r21793;
	fma.rn.f32 	%f1776, %f1122, %f1123, %f1776;
	ld.shared.u32 	%r21794, [%r9442+12672];
	shr.s32 	%r21795, %r21794, %r9416;
	and.b32  	%r7559, %r21795, 50529027;
	ld.shared.u32 	%r21796, [%r9884];
	shr.s32 	%r21797, %r21796, %r9449;
	shl.b32 	%r21798, %r21797, 2;
	and.b32  	%r21799, %r21798, 67372036;
	or.b32  	%r21800, %r21799, %r7559;
	sub.s32 	%r21801, %r7559, %r21799;
	add.s32 	%r21802, %r21801, -2139062144;
	xor.b32  	%r21803, %r21802, -2139062144;
	xor.b32  	%r21804, %r21802, %r7559;
	and.b32  	%r7557, %r21804, %r21800;
	// begin inline asm
	prmt.b32 %r7557, %r7557, 0, 0xba98;
	// end inline asm
	// begin inline asm
	prmt.b32 %r7559, %r7559, 0, 0xba98;
	// end inline asm
	xor.b32  	%r21805, %r7559, 2139062143;
	not.b32 	%r21806, %r7557;
	and.b32  	%r21807, %r21803, %r21806;
	and.b32  	%r21808, %r21805, %r7557;
	or.b32  	%r7590, %r21807, %r21808;
	ld.shared.u32 	%r21809, [%r9442+12676];
	shr.s32 	%r21810, %r21809, %r9416;
	and.b32  	%r7563, %r21810, 50529027;
	ld.shared.u32 	%r21811, [%r9884+4];
	shr.s32 	%r21812, %r21811, %r9449;
	shl.b32 	%r21813, %r21812, 2;
	and.b32  	%r21814, %r21813, 67372036;
	or.b32  	%r21815, %r21814, %r7563;
	sub.s32 	%r21816, %r7563, %r21814;
	add.s32 	%r21817, %r21816, -2139062144;
	xor.b32  	%r21818, %r21817, -2139062144;
	xor.b32  	%r21819, %r21817, %r7563;
	and.b32  	%r7561, %r21819, %r21815;
	// begin inline asm
	prmt.b32 %r7561, %r7561, 0, 0xba98;
	// end inline asm
	// begin inline asm
	prmt.b32 %r7563, %r7563, 0, 0xba98;
	// end inline asm
	xor.b32  	%r21820, %r7563, 2139062143;
	not.b32 	%r21821, %r7561;
	and.b32  	%r21822, %r21818, %r21821;
	and.b32  	%r21823, %r21820, %r7561;
	or.b32  	%r7594, %r21822, %r21823;
	ld.shared.u32 	%r21824, [%r9442+12680];
	shr.s32 	%r21825, %r21824, %r9416;
	and.b32  	%r7567, %r21825, 50529027;
	ld.shared.u32 	%r21826, [%r9884+8];
	shr.s32 	%r21827, %r21826, %r9449;
	shl.b32 	%r21828, %r21827, 2;
	and.b32  	%r21829, %r21828, 67372036;
	or.b32  	%r21830, %r21829, %r7567;
	sub.s32 	%r21831, %r7567, %r21829;
	add.s32 	%r21832, %r21831, -2139062144;
	xor.b32  	%r21833, %r21832, -2139062144;
	xor.b32  	%r21834, %r21832, %r7567;
	and.b32  	%r7565, %r21834, %r21830;
	// begin inline asm
	prmt.b32 %r7565, %r7565, 0, 0xba98;
	// end inline asm
	// begin inline asm
	prmt.b32 %r7567, %r7567, 0, 0xba98;
	// end inline asm
	xor.b32  	%r21835, %r7567, 2139062143;
	not.b32 	%r21836, %r7565;
	and.b32  	%r21837, %r21833, %r21836;
	and.b32  	%r21838, %r21835, %r7565;
	or.b32  	%r7598, %r21837, %r21838;
	ld.shared.u32 	%r21839, [%r9442+12684];
	shr.s32 	%r21840, %r21839, %r9416;
	and.b32  	%r7571, %r21840, 50529027;
	ld.shared.u32 	%r21841, [%r9884+12];
	shr.s32 	%r21842, %r21841, %r9449;
	shl.b32 	%r21843, %r21842, 2;
	and.b32  	%r21844, %r21843, 67372036;
	or.b32  	%r21845, %r21844, %r7571;
	sub.s32 	%r21846, %r7571, %r21844;
	add.s32 	%r21847, %r21846, -2139062144;
	xor.b32  	%r21848, %r21847, -2139062144;
	xor.b32  	%r21849, %r21847, %r7571;
	and.b32  	%r7569, %r21849, %r21845;
	// begin inline asm
	prmt.b32 %r7569, %r7569, 0, 0xba98;
	// end inline asm
	// begin inline asm
	prmt.b32 %r7571, %r7571, 0, 0xba98;
	// end inline asm
	xor.b32  	%r21850, %r7571, 2139062143;
	not.b32 	%r21851, %r7569;
	and.b32  	%r21852, %r21848, %r21851;
	and.b32  	%r21853, %r21850, %r7569;
	or.b32  	%r7602, %r21852, %r21853;
	ld.shared.u32 	%r21854, [%r9442+12688];
	shr.s32 	%r21855, %r21854, %r9416;
	and.b32  	%r7575, %r21855, 50529027;
	ld.shared.u32 	%r21856, [%r9884+16];
	shr.s32 	%r21857, %r21856, %r9449;
	shl.b32 	%r21858, %r21857, 2;
	and.b32  	%r21859, %r21858, 67372036;
	or.b32  	%r21860, %r21859, %r7575;
	sub.s32 	%r21861, %r7575, %r21859;
	add.s32 	%r21862, %r21861, -2139062144;
	xor.b32  	%r21863, %r21862, -2139062144;
	xor.b32  	%r21864, %r21862, %r7575;
	and.b32  	%r7573, %r21864, %r21860;
	// begin inline asm
	prmt.b32 %r7573, %r7573, 0, 0xba98;
	// end inline asm
	// begin inline asm
	prmt.b32 %r7575, %r7575, 0, 0xba98;
	// end inline asm
	xor.b32  	%r21865, %r7575, 2139062143;
	not.b32 	%r21866, %r7573;
	and.b32  	%r21867, %r21863, %r21866;
	and.b32  	%r21868, %r21865, %r7573;
	or.b32  	%r7606, %r21867, %r21868;
	ld.shared.u32 	%r21869, [%r9442+12692];
	shr.s32 	%r21870, %r21869, %r9416;
	and.b32  	%r7579, %r21870, 50529027;
	ld.shared.u32 	%r21871, [%r9884+20];
	shr.s32 	%r21872, %r21871, %r9449;
	shl.b32 	%r21873, %r21872, 2;
	and.b32  	%r21874, %r21873, 67372036;
	or.b32  	%r21875, %r21874, %r7579;
	sub.s32 	%r21876, %r7579, %r21874;
	add.s32 	%r21877, %r21876, -2139062144;
	xor.b32  	%r21878, %r21877, -2139062144;
	xor.b32  	%r21879, %r21877, %r7579;
	and.b32  	%r7577, %r21879, %r21875;
	// begin inline asm
	prmt.b32 %r7577, %r7577, 0, 0xba98;
	// end inline asm
	// begin inline asm
	prmt.b32 %r7579, %r7579, 0, 0xba98;
	// end inline asm
	xor.b32  	%r21880, %r7579, 2139062143;
	not.b32 	%r21881, %r7577;
	and.b32  	%r21882, %r21878, %r21881;
	and.b32  	%r21883, %r21880, %r7577;
	or.b32  	%r7610, %r21882, %r21883;
	ld.shared.u32 	%r21884, [%r9442+12696];
	shr.s32 	%r21885, %r21884, %r9416;
	and.b32  	%r7583, %r21885, 50529027;
	ld.shared.u32 	%r21886, [%r9884+24];
	shr.s32 	%r21887, %r21886, %r9449;
	shl.b32 	%r21888, %r21887, 2;
	and.b32  	%r21889, %r21888, 67372036;
	or.b32  	%r21890, %r21889, %r7583;
	sub.s32 	%r21891, %r7583, %r21889;
	add.s32 	%r21892, %r21891, -2139062144;
	xor.b32  	%r21893, %r21892, -2139062144;
	xor.b32  	%r21894, %r21892, %r7583;
	and.b32  	%r7581, %r21894, %r21890;
	// begin inline asm
	prmt.b32 %r7581, %r7581, 0, 0xba98;
	// end inline asm
	// begin inline asm
	prmt.b32 %r7583, %r7583, 0, 0xba98;
	// end inline asm
	xor.b32  	%r21895, %r7583, 2139062143;
	not.b32 	%r21896, %r7581;
	and.b32  	%r21897, %r21893, %r21896;
	and.b32  	%r21898, %r21895, %r7581;
	or.b32  	%r7614, %r21897, %r21898;
	ld.shared.u32 	%r21899, [%r9442+12700];
	shr.s32 	%r21900, %r21899, %r9416;
	and.b32  	%r7587, %r21900, 50529027;
	ld.shared.u32 	%r21901, [%r9884+28];
	shr.s32 	%r21902, %r21901, %r9449;
	shl.b32 	%r21903, %r21902, 2;
	and.b32  	%r21904, %r21903, 67372036;
	or.b32  	%r21905, %r21904, %r7587;
	sub.s32 	%r21906, %r7587, %r21904;
	add.s32 	%r21907, %r21906, -2139062144;
	xor.b32  	%r21908, %r21907, -2139062144;
	xor.b32  	%r21909, %r21907, %r7587;
	and.b32  	%r7585, %r21909, %r21905;
	// begin inline asm
	prmt.b32 %r7585, %r7585, 0, 0xba98;
	// end inline asm
	// begin inline asm
	prmt.b32 %r7587, %r7587, 0, 0xba98;
	// end inline asm
	xor.b32  	%r21910, %r7587, 2139062143;
	not.b32 	%r21911, %r7585;
	and.b32  	%r21912, %r21908, %r21911;
	and.b32  	%r21913, %r21910, %r7585;
	or.b32  	%r7618, %r21912, %r21913;
	ld.shared.u32 	%r7591, [%r9576+12288];
	// begin inline asm
	dp4a.s32.s32 %r7589, %r7590, %r7591, %r9400;
	// end inline asm
	ld.shared.u32 	%r7595, [%r9576+12292];
	// begin inline asm
	dp4a.s32.s32 %r7593, %r7594, %r7595, %r7589;
	// end inline asm
	ld.shared.u32 	%r7599, [%r9576+12296];
	// begin inline asm
	dp4a.s32.s32 %r7597, %r7598, %r7599, %r7593;
	// end inline asm
	ld.shared.u32 	%r7603, [%r9576+12300];
	// begin inline asm
	dp4a.s32.s32 %r7601, %r7602, %r7603, %r7597;
	// end inline asm
	ld.shared.s8 	%r21914, [%r10009];
	mul.lo.s32 	%r21915, %r7601, %r21914;
	ld.shared.u32 	%r7607, [%r9576+12304];
	// begin inline asm
	dp4a.s32.s32 %r7605, %r7606, %r7607, %r9400;
	// end inline asm
	ld.shared.u32 	%r7611, [%r9576+12308];
	// begin inline asm
	dp4a.s32.s32 %r7609, %r7610, %r7611, %r7605;
	// end inline asm
	ld.shared.u32 	%r7615, [%r9576+12312];
	// begin inline asm
	dp4a.s32.s32 %r7613, %r7614, %r7615, %r7609;
	// end inline asm
	ld.shared.u32 	%r7619, [%r9576+12316];
	// begin inline asm
	dp4a.s32.s32 %r7617, %r7618, %r7619, %r7613;
	// end inline asm
	ld.shared.s8 	%r21916, [%r10009+1];
	mad.lo.s32 	%r21917, %r7617, %r21916, %r21915;
	ld.shared.f32 	%f1124, [%r10008];
	mul.f32 	%f1125, %f1124, %f1121;
	cvt.rn.f32.s32 	%f1126, %r21917;
	fma.rn.f32 	%f1744, %f1125, %f1126, %f1744;
	ld.shared.u32 	%r21918, [%r9442];
	shr.s32 	%r21919, %r21918, %r9416;
	and.b32  	%r7623, %r21919, 50529027;
	ld.shared.u32 	%r21920, [%r9447];
	shr.s32 	%r21921, %r21920, %r9449;
	shl.b32 	%r21922, %r21921, 2;
	and.b32  	%r21923, %r21922, 67372036;
	or.b32  	%r21924, %r21923, %r7623;
	sub.s32 	%r21925, %r7623, %r21923;
	add.s32 	%r21926, %r21925, -2139062144;
	xor.b32  	%r21927, %r21926, -2139062144;
	xor.b32  	%r21928, %r21926, %r7623;
	and.b32  	%r7621, %r21928, %r21924;
	// begin inline asm
	prmt.b32 %r7621, %r7621, 0, 0xba98;
	// end inline asm
	// begin inline asm
	prmt.b32 %r7623, %r7623, 0, 0xba98;
	// end inline asm
	xor.b32  	%r21929, %r7623, 2139062143;
	not.b32 	%r21930, %r7621;
	and.b32  	%r21931, %r21927, %r21930;
	and.b32  	%r21932, %r21929, %r7621;
	or.b32  	%r7654, %r21931, %r21932;
	ld.shared.u32 	%r21933, [%r9442+4];
	shr.s32 	%r21934, %r21933, %r9416;
	and.b32  	%r7627, %r21934, 50529027;
	ld.shared.u32 	%r21935, [%r9447+4];
	shr.s32 	%r21936, %r21935, %r9449;
	shl.b32 	%r21937, %r21936, 2;
	and.b32  	%r21938, %r21937, 67372036;
	or.b32  	%r21939, %r21938, %r7627;
	sub.s32 	%r21940, %r7627, %r21938;
	add.s32 	%r21941, %r21940, -2139062144;
	xor.b32  	%r21942, %r21941, -2139062144;
	xor.b32  	%r21943, %r21941, %r7627;
	and.b32  	%r7625, %r21943, %r21939;
	// begin inline asm
	prmt.b32 %r7625, %r7625, 0, 0xba98;
	// end inline asm
	// begin inline asm
	prmt.b32 %r7627, %r7627, 0, 0xba98;
	// end inline asm
	xor.b32  	%r21944, %r7627, 2139062143;
	not.b32 	%r21945, %r7625;
	and.b32  	%r21946, %r21942, %r21945;
	and.b32  	%r21947, %r21944, %r7625;
	or.b32  	%r7658, %r21946, %r21947;
	ld.shared.u32 	%r21948, [%r9442+8];
	shr.s32 	%r21949, %r21948, %r9416;
	and.b32  	%r7631, %r21949, 50529027;
	ld.shared.u32 	%r21950, [%r9447+8];
	shr.s32 	%r21951, %r21950, %r9449;
	shl.b32 	%r21952, %r21951, 2;
	and.b32  	%r21953, %r21952, 67372036;
	or.b32  	%r21954, %r21953, %r7631;
	sub.s32 	%r21955, %r7631, %r21953;
	add.s32 	%r21956, %r21955, -2139062144;
	xor.b32  	%r21957, %r21956, -2139062144;
	xor.b32  	%r21958, %r21956, %r7631;
	and.b32  	%r7629, %r21958, %r21954;
	// begin inline asm
	prmt.b32 %r7629, %r7629, 0, 0xba98;
	// end inline asm
	// begin inline asm
	prmt.b32 %r7631, %r7631, 0, 0xba98;
	// end inline asm
	xor.b32  	%r21959, %r7631, 2139062143;
	not.b32 	%r21960, %r7629;
	and.b32  	%r21961, %r21957, %r21960;
	and.b32  	%r21962, %r21959, %r7629;
	or.b32  	%r7662, %r21961, %r21962;
	ld.shared.u32 	%r21963, [%r9442+12];
	shr.s32 	%r21964, %r21963, %r9416;
	and.b32  	%r7635, %r21964, 50529027;
	ld.shared.u32 	%r21965, [%r9447+12];
	shr.s32 	%r21966, %r21965, %r9449;
	shl.b32 	%r21967, %r21966, 2;
	and.b32  	%r21968, %r21967, 67372036;
	or.b32  	%r21969, %r21968, %r7635;
	sub.s32 	%r21970, %r7635, %r21968;
	add.s32 	%r21971, %r21970, -2139062144;
	xor.b32  	%r21972, %r21971, -2139062144;
	xor.b32  	%r21973, %r21971, %r7635;
	and.b32  	%r7633, %r21973, %r21969;
	// begin inline asm
	prmt.b32 %r7633, %r7633, 0, 0xba98;
	// end inline asm
	// begin inline asm
	prmt.b32 %r7635, %r7635, 0, 0xba98;
	// end inline asm
	xor.b32  	%r21974, %r7635, 2139062143;
	not.b32 	%r21975, %r7633;
	and.b32  	%r21976, %r21972, %r21975;
	and.b32  	%r21977, %r21974, %r7633;
	or.b32  	%r7666, %r21976, %r21977;
	ld.shared.u32 	%r21978, [%r9442+16];
	shr.s32 	%r21979, %r21978, %r9416;
	and.b32  	%r7639, %r21979, 50529027;
	ld.shared.u32 	%r21980, [%r9447+16];
	shr.s32 	%r21981, %r21980, %r9449;
	shl.b32 	%r21982, %r21981, 2;
	and.b32  	%r21983, %r21982, 67372036;
	or.b32  	%r21984, %r21983, %r7639;
	sub.s32 	%r21985, %r7639, %r21983;
	add.s32 	%r21986, %r21985, -2139062144;
	xor.b32  	%r21987, %r21986, -2139062144;
	xor.b32  	%r21988, %r21986, %r7639;
	and.b32  	%r7637, %r21988, %r21984;
	// begin inline asm
	prmt.b32 %r7637, %r7637, 0, 0xba98;
	// end inline asm
	// begin inline asm
	prmt.b32 %r7639, %r7639, 0, 0xba98;
	// end inline asm
	xor.b32  	%r21989, %r7639, 2139062143;
	not.b32 	%r21990, %r7637;
	and.b32  	%r21991, %r21987, %r21990;
	and.b32  	%r21992, %r21989, %r7637;
	or.b32  	%r7670, %r21991, %r21992;
	ld.shared.u32 	%r21993, [%r9442+20];
	shr.s32 	%r21994, %r21993, %r9416;
	and.b32  	%r7643, %r21994, 50529027;
	ld.shared.u32 	%r21995, [%r9447+20];
	shr.s32 	%r21996, %r21995, %r9449;
	shl.b32 	%r21997, %r21996, 2;
	and.b32  	%r21998, %r21997, 67372036;
	or.b32  	%r21999, %r21998, %r7643;
	sub.s32 	%r22000, %r7643, %r21998;
	add.s32 	%r22001, %r22000, -2139062144;
	xor.b32  	%r22002, %r22001, -2139062144;
	xor.b32  	%r22003, %r22001, %r7643;
	and.b32  	%r7641, %r22003, %r21999;
	// begin inline asm
	prmt.b32 %r7641, %r7641, 0, 0xba98;
	// end inline asm
	// begin inline asm
	prmt.b32 %r7643, %r7643, 0, 0xba98;
	// end inline asm
	xor.b32  	%r22004, %r7643, 2139062143;
	not.b32 	%r22005, %r7641;
	and.b32  	%r22006, %r22002, %r22005;
	and.b32  	%r22007, %r22004, %r7641;
	or.b32  	%r7674, %r22006, %r22007;
	ld.shared.u32 	%r22008, [%r9442+24];
	shr.s32 	%r22009, %r22008, %r9416;
	and.b32  	%r7647, %r22009, 50529027;
	ld.shared.u32 	%r22010, [%r9447+24];
	shr.s32 	%r22011, %r22010, %r9449;
	shl.b32 	%r22012, %r22011, 2;
	and.b32  	%r22013, %r22012, 67372036;
	or.b32  	%r22014, %r22013, %r7647;
	sub.s32 	%r22015, %r7647, %r22013;
	add.s32 	%r22016, %r22015, -2139062144;
	xor.b32  	%r22017, %r22016, -2139062144;
	xor.b32  	%r22018, %r22016, %r7647;
	and.b32  	%r7645, %r22018, %r22014;
	// begin inline asm
	prmt.b32 %r7645, %r7645, 0, 0xba98;
	// end inline asm
	// begin inline asm
	prmt.b32 %r7647, %r7647, 0, 0xba98;
	// end inline asm
	xor.b32  	%r22019, %r7647, 2139062143;
	not.b32 	%r22020, %r7645;
	and.b32  	%r22021, %r22017, %r22020;
	and.b32  	%r22022, %r22019, %r7645;
	or.b32  	%r7678, %r22021, %r22022;
	ld.shared.u32 	%r22023, [%r9442+28];
	shr.s32 	%r22024, %r22023, %r9416;
	and.b32  	%r7651, %r22024, 50529027;
	ld.shared.u32 	%r22025, [%r9447+28];
	shr.s32 	%r22026, %r22025, %r9449;
	shl.b32 	%r22027, %r22026, 2;
	and.b32  	%r22028, %r22027, 67372036;
	or.b32  	%r22029, %r22028, %r7651;
	sub.s32 	%r22030, %r7651, %r22028;
	add.s32 	%r22031, %r22030, -2139062144;
	xor.b32  	%r22032, %r22031, -2139062144;
	xor.b32  	%r22033, %r22031, %r7651;
	and.b32  	%r7649, %r22033, %r22029;
	// begin inline asm
	prmt.b32 %r7649, %r7649, 0, 0xba98;
	// end inline asm
	// begin inline asm
	prmt.b32 %r7651, %r7651, 0, 0xba98;
	// end inline asm
	xor.b32  	%r22034, %r7651, 2139062143;
	not.b32 	%r22035, %r7649;
	and.b32  	%r22036, %r22032, %r22035;
	and.b32  	%r22037, %r22034, %r7649;
	or.b32  	%r7682, %r22036, %r22037;
	ld.shared.u32 	%r7655, [%r9576+12800];
	// begin inline asm
	dp4a.s32.s32 %r7653, %r7654, %r7655, %r9400;
	// end inline asm
	ld.shared.u32 	%r7659, [%r9576+12804];
	// begin inline asm
	dp4a.s32.s32 %r7657, %r7658, %r7659, %r7653;
	// end inline asm
	ld.shared.u32 	%r7663, [%r9576+12808];
	// begin inline asm
	dp4a.s32.s32 %r7661, %r7662, %r7663, %r7657;
	// end inline asm
	ld.shared.u32 	%r7667, [%r9576+12812];
	// begin inline asm
	dp4a.s32.s32 %r7665, %r7666, %r7667, %r7661;
	// end inline asm
	ld.shared.s8 	%r22038, [%r9577];
	mul.lo.s32 	%r22039, %r7665, %r22038;
	ld.shared.u32 	%r7671, [%r9576+12816];
	// begin inline asm
	dp4a.s32.s32 %r7669, %r7670, %r7671, %r9400;
	// end inline asm
	ld.shared.u32 	%r7675, [%r9576+12820];
	// begin inline asm
	dp4a.s32.s32 %r7673, %r7674, %r7675, %r7669;
	// end inline asm
	ld.shared.u32 	%r7679, [%r9576+12824];
	// begin inline asm
	dp4a.s32.s32 %r7677, %r7678, %r7679, %r7673;
	// end inline asm
	ld.shared.u32 	%r7683, [%r9576+12828];
	// begin inline asm
	dp4a.s32.s32 %r7681, %r7682, %r7683, %r7677;
	// end inline asm
	ld.shared.s8 	%r22040, [%r9577+1];
	mad.lo.s32 	%r22041, %r7681, %r22040, %r22039;
	ld.shared.f32 	%f1127, [%r9573];
	ld.shared.f32 	%f1128, [%r9426+1600];
	mul.f32 	%f1129, %f1127, %f1128;
	cvt.rn.f32.s32 	%f1130, %r22041;
	fma.rn.f32 	%f1839, %f1129, %f1130, %f1839;
	ld.shared.u32 	%r22042, [%r9442+4224];
	shr.s32 	%r22043, %r22042, %r9416;
	and.b32  	%r7687, %r22043, 50529027;
	ld.shared.u32 	%r22044, [%r9596];
	shr.s32 	%r22045, %r22044, %r9449;
	shl.b32 	%r22046, %r22045, 2;
	and.b32  	%r22047, %r22046, 67372036;
	or.b32  	%r22048, %r22047, %r7687;
	sub.s32 	%r22049, %r7687, %r22047;
	add.s32 	%r22050, %r22049, -2139062144;
	xor.b32  	%r22051, %r22050, -2139062144;
	xor.b32  	%r22052, %r22050, %r7687;
	and.b32  	%r7685, %r22052, %r22048;
	// begin inline asm
	prmt.b32 %r7685, %r7685, 0, 0xba98;
	// end inline asm
	// begin inline asm
	prmt.b32 %r7687, %r7687, 0, 0xba98;
	// end inline asm
	xor.b32  	%r22053, %r7687, 2139062143;
	not.b32 	%r22054, %r7685;
	and.b32  	%r22055, %r22051, %r22054;
	and.b32  	%r22056, %r22053, %r7685;
	or.b32  	%r7718, %r22055, %r22056;
	ld.shared.u32 	%r22057, [%r9442+4228];
	shr.s32 	%r22058, %r22057, %r9416;
	and.b32  	%r7691, %r22058, 50529027;
	ld.shared.u32 	%r22059, [%r9596+4];
	shr.s32 	%r22060, %r22059, %r9449;
	shl.b32 	%r22061, %r22060, 2;
	and.b32  	%r22062, %r22061, 67372036;
	or.b32  	%r22063, %r22062, %r7691;
	sub.s32 	%r22064, %r7691, %r22062;
	add.s32 	%r22065, %r22064, -2139062144;
	xor.b32  	%r22066, %r22065, -2139062144;
	xor.b32  	%r22067, %r22065, %r7691;
	and.b32  	%r7689, %r22067, %r22063;
	// begin inline asm
	prmt.b32 %r7689, %r7689, 0, 0xba98;
	// end inline asm
	// begin inline asm
	prmt.b32 %r7691, %r7691, 0, 0xba98;
	// end inline asm
	xor.b32  	%r22068, %r7691, 2139062143;
	not.b32 	%r22069, %r7689;
	and.b32  	%r22070, %r22066, %r22069;
	and.b32  	%r22071, %r22068, %r7689;
	or.b32  	%r7722, %r22070, %r22071;
	ld.shared.u32 	%r22072, [%r9442+4232];
	shr.s32 	%r22073, %r22072, %r9416;
	and.b32  	%r7695, %r22073, 50529027;
	ld.shared.u32 	%r22074, [%r9596+8];
	shr.s32 	%r22075, %r22074, %r9449;
	shl.b32 	%r22076, %r22075, 2;
	and.b32  	%r22077, %r22076, 67372036;
	or.b32  	%r22078, %r22077, %r7695;
	sub.s32 	%r22079, %r7695, %r22077;
	add.s32 	%r22080, %r22079, -2139062144;
	xor.b32  	%r22081, %r22080, -2139062144;
	xor.b32  	%r22082, %r22080, %r7695;
	and.b32  	%r7693, %r22082, %r22078;
	// begin inline asm
	prmt.b32 %r7693, %r7693, 0, 0xba98;
	// end inline asm
	// begin inline asm
	prmt.b32 %r7695, %r7695, 0, 0xba98;
	// end inline asm
	xor.b32  	%r22083, %r7695, 2139062143;
	not.b32 	%r22084, %r7693;
	and.b32  	%r22085, %r22081, %r22084;
	and.b32  	%r22086, %r22083, %r7693;
	or.b32  	%r7726, %r22085, %r22086;
	ld.shared.u32 	%r22087, [%r9442+4236];
	shr.s32 	%r22088, %r22087, %r9416;
	and.b32  	%r7699, %r22088, 50529027;
	ld.shared.u32 	%r22089, [%r9596+12];
	shr.s32 	%r22090, %r22089, %r9449;
	shl.b32 	%r22091, %r22090, 2;
	and.b32  	%r22092, %r22091, 67372036;
	or.b32  	%r22093, %r22092, %r7699;
	sub.s32 	%r22094, %r7699, %r22092;
	add.s32 	%r22095, %r22094, -2139062144;
	xor.b32  	%r22096, %r22095, -2139062144;
	xor.b32  	%r22097, %r22095, %r7699;
	and.b32  	%r7697, %r22097, %r22093;
	// begin inline asm
	prmt.b32 %r7697, %r7697, 0, 0xba98;
	// end inline asm
	// begin inline asm
	prmt.b32 %r7699, %r7699, 0, 0xba98;
	// end inline asm
	xor.b32  	%r22098, %r7699, 2139062143;
	not.b32 	%r22099, %r7697;
	and.b32  	%r22100, %r22096, %r22099;
	and.b32  	%r22101, %r22098, %r7697;
	or.b32  	%r7730, %r22100, %r22101;
	ld.shared.u32 	%r22102, [%r9442+4240];
	shr.s32 	%r22103, %r22102, %r9416;
	and.b32  	%r7703, %r22103, 50529027;
	ld.shared.u32 	%r22104, [%r9596+16];
	shr.s32 	%r22105, %r22104, %r9449;
	shl.b32 	%r22106, %r22105, 2;
	and.b32  	%r22107, %r22106, 67372036;
	or.b32  	%r22108, %r22107, %r7703;
	sub.s32 	%r22109, %r7703, %r22107;
	add.s32 	%r22110, %r22109, -2139062144;
	xor.b32  	%r22111, %r22110, -2139062144;
	xor.b32  	%r22112, %r22110, %r7703;
	and.b32  	%r7701, %r22112, %r22108;
	// begin inline asm
	prmt.b32 %r7701, %r7701, 0, 0xba98;
	// end inline asm
	// begin inline asm
	prmt.b32 %r7703, %r7703, 0, 0xba98;
	// end inline asm
	xor.b32  	%r22113, %r7703, 2139062143;
	not.b32 	%r22114, %r7701;
	and.b32  	%r22115, %r22111, %r22114;
	and.b32  	%r22116, %r22113, %r7701;
	or.b32  	%r7734, %r22115, %r22116;
	ld.shared.u32 	%r22117, [%r9442+4244];
	shr.s32 	%r22118, %r22117, %r9416;
	and.b32  	%r7707, %r22118, 50529027;
	ld.shared.u32 	%r22119, [%r9596+20];
	shr.s32 	%r22120, %r22119, %r9449;
	shl.b32 	%r22121, %r22120, 2;
	and.b32  	%r22122, %r22121, 67372036;
	or.b32  	%r22123, %r22122, %r7707;
	sub.s32 	%r22124, %r7707, %r22122;
	add.s32 	%r22125, %r22124, -2139062144;
	xor.b32  	%r22126, %r22125, -2139062144;
	xor.b32  	%r22127, %r22125, %r7707;
	and.b32  	%r7705, %r22127, %r22123;
	// begin inline asm
	prmt.b32 %r7705, %r7705, 0, 0xba98;
	// end inline asm
	// begin inline asm
	prmt.b32 %r7707, %r7707, 0, 0xba98;
	// end inline asm
	xor.b32  	%r22128, %r7707, 2139062143;
	not.b32 	%r22129, %r7705;
	and.b32  	%r22130, %r22126, %r22129;
	and.b32  	%r22131, %r22128, %r7705;
	or.b32  	%r7738, %r22130, %r22131;
	ld.shared.u32 	%r22132, [%r9442+4248];
	shr.s32 	%r22133, %r22132, %r9416;
	and.b32  	%r7711, %r22133, 50529027;
	ld.shared.u32 	%r22134, [%r9596+24];
	shr.s32 	%r22135, %r22134, %r9449;
	shl.b32 	%r22136, %r22135, 2;
	and.b32  	%r22137, %r22136, 67372036;
	or.b32  	%r22138, %r22137, %r7711;
	sub.s32 	%r22139, %r7711, %r22137;
	add.s32 	%r22140, %r22139, -2139062144;
	xor.b32  	%r22141, %r22140, -2139062144;
	xor.b32  	%r22142, %r22140, %r7711;
	and.b32  	%r7709, %r22142, %r22138;
	// begin inline asm
	prmt.b32 %r7709, %r7709, 0, 0xba98;
	// end inline asm
	// begin inline asm
	prmt.b32 %r7711, %r7711, 0, 0xba98;
	// end inline asm
	xor.b32  	%r22143, %r7711, 2139062143;
	not.b32 	%r22144, %r7709;
	and.b32  	%r22145, %r22141, %r22144;
	and.b32  	%r22146, %r22143, %r7709;
	or.b32  	%r7742, %r22145, %r22146;
	ld.shared.u32 	%r22147, [%r9442+4252];
	shr.s32 	%r22148, %r22147, %r9416;
	and.b32  	%r7715, %r22148, 50529027;
	ld.shared.u32 	%r22149, [%r9596+28];
	shr.s32 	%r22150, %r22149, %r9449;
	shl.b32 	%r22151, %r22150, 2;
	and.b32  	%r22152, %r22151, 67372036;
	or.b32  	%r22153, %r22152, %r7715;
	sub.s32 	%r22154, %r7715, %r22152;
	add.s32 	%r22155, %r22154, -2139062144;
	xor.b32  	%r22156, %r22155, -2139062144;
	xor.b32  	%r22157, %r22155, %r7715;
	and.b32  	%r7713, %r22157, %r22153;
	// begin inline asm
	prmt.b32 %r7713, %r7713, 0, 0xba98;
	// end inline asm
	// begin inline asm
	prmt.b32 %r7715, %r7715, 0, 0xba98;
	// end inline asm
	xor.b32  	%r22158, %r7715, 2139062143;
	not.b32 	%r22159, %r7713;
	and.b32  	%r22160, %r22156, %r22159;
	and.b32  	%r22161, %r22158, %r7713;
	or.b32  	%r7746, %r22160, %r22161;
	ld.shared.u32 	%r7719, [%r9576+12800];
	// begin inline asm
	dp4a.s32.s32 %r7717, %r7718, %r7719, %r9400;
	// end inline asm
	ld.shared.u32 	%r7723, [%r9576+12804];
	// begin inline asm
	dp4a.s32.s32 %r7721, %r7722, %r7723, %r7717;
	// end inline asm
	ld.shared.u32 	%r7727, [%r9576+12808];
	// begin inline asm
	dp4a.s32.s32 %r7725, %r7726, %r7727, %r7721;
	// end inline asm
	ld.shared.u32 	%r7731, [%r9576+12812];
	// begin inline asm
	dp4a.s32.s32 %r7729, %r7730, %r7731, %r7725;
	// end inline asm
	ld.shared.s8 	%r22162, [%r9721];
	mul.lo.s32 	%r22163, %r7729, %r22162;
	ld.shared.u32 	%r7735, [%r9576+12816];
	// begin inline asm
	dp4a.s32.s32 %r7733, %r7734, %r7735, %r9400;
	// end inline asm
	ld.shared.u32 	%r7739, [%r9576+12820];
	// begin inline asm
	dp4a.s32.s32 %r7737, %r7738, %r7739, %r7733;
	// end inline asm
	ld.shared.u32 	%r7743, [%r9576+12824];
	// begin inline asm
	dp4a.s32.s32 %r7741, %r7742, %r7743, %r7737;
	// end inline asm
	ld.shared.u32 	%r7747, [%r9576+12828];
	// begin inline asm
	dp4a.s32.s32 %r7745, %r7746, %r7747, %r7741;
	// end inline asm
	ld.shared.s8 	%r22164, [%r9721+1];
	mad.lo.s32 	%r22165, %r7745, %r22164, %r22163;
	ld.shared.f32 	%f1131, [%r9720];
	mul.f32 	%f1132, %f1131, %f1128;
	cvt.rn.f32.s32 	%f1133, %r22165;
	fma.rn.f32 	%f1807, %f1132, %f1133, %f1807;
	ld.shared.u32 	%r22166, [%r9442+8448];
	shr.s32 	%r22167, %r22166, %r9416;
	and.b32  	%r7751, %r22167, 50529027;
	ld.shared.u32 	%r22168, [%r9740];
	shr.s32 	%r22169, %r22168, %r9449;
	shl.b32 	%r22170, %r22169, 2;
	and.b32  	%r22171, %r22170, 67372036;
	or.b32  	%r22172, %r22171, %r7751;
	sub.s32 	%r22173, %r7751, %r22171;
	add.s32 	%r22174, %r22173, -2139062144;
	xor.b32  	%r22175, %r22174, -2139062144;
	xor.b32  	%r22176, %r22174, %r7751;
	and.b32  	%r7749, %r22176, %r22172;
	// begin inline asm
	prmt.b32 %r7749, %r7749, 0, 0xba98;
	// end inline asm
	// begin inline asm
	prmt.b32 %r7751, %r7751, 0, 0xba98;
	// end inline asm
	xor.b32  	%r22177, %r7751, 2139062143;
	not.b32 	%r22178, %r7749;
	and.b32  	%r22179, %r22175, %r22178;
	and.b32  	%r22180, %r22177, %r7749;
	or.b32  	%r7782, %r22179, %r22180;
	ld.shared.u32 	%r22181, [%r9442+8452];
	shr.s32 	%r22182, %r22181, %r9416;
	and.b32  	%r7755, %r22182, 50529027;
	ld.shared.u32 	%r22183, [%r9740+4];
	shr.s32 	%r22184, %r22183, %r9449;
	shl.b32 	%r22185, %r22184, 2;
	and.b32  	%r22186, %r22185, 67372036;
	or.b32  	%r22187, %r22186, %r7755;
	sub.s32 	%r22188, %r7755, %r22186;
	add.s32 	%r22189, %r22188, -2139062144;
	xor.b32  	%r22190, %r22189, -2139062144;
	xor.b32  	%r22191, %r22189, %r7755;
	and.b32  	%r7753, %r22191, %r22187;
	// begin inline asm
	prmt.b32 %r7753, %r7753, 0, 0xba98;
	// end inline asm
	// begin inline asm
	prmt.b32 %r7755, %r7755, 0, 0xba98;
	// end inline asm
	xor.b32  	%r22192, %r7755, 2139062143;
	not.b32 	%r22193, %r7753;
	and.b32  	%r22194, %r22190, %r22193;
	and.b32  	%r22195, %r22192, %r7753;
	or.b32  	%r7786, %r22194, %r22195;
	ld.shared.u32 	%r22196, [%r9442+8456];
	shr.s32 	%r22197, %r22196, %r9416;
	and.b32  	%r7759, %r22197, 50529027;
	ld.shared.u32 	%r22198, [%r9740+8];
	shr.s32 	%r22199, %r22198, %r9449;
	shl.b32 	%r22200, %r22199, 2;
	and.b32  	%r22201, %r22200, 67372036;
	or.b32  	%r22202, %r22201, %r7759;
	sub.s32 	%r22203, %r7759, %r22201;
	add.s32 	%r22204, %r22203, -2139062144;
	xor.b32  	%r22205, %r22204, -2139062144;
	xor.b32  	%r22206, %r22204, %r7759;
	and.b32  	%r7757, %r22206, %r22202;
	// begin inline asm
	prmt.b32 %r7757, %r7757, 0, 0xba98;
	// end inline asm
	// begin inline asm
	prmt.b32 %r7759, %r7759, 0, 0xba98;
	// end inline asm
	xor.b32  	%r22207, %r7759, 2139062143;
	not.b32 	%r22208, %r7757;
	and.b32  	%r22209, %r22205, %r22208;
	and.b32  	%r22210, %r22207, %r7757;
	or.b32  	%r7790, %r22209, %r22210;
	ld.shared.u32 	%r22211, [%r9442+8460];
	shr.s32 	%r22212, %r22211, %r9416;
	and.b32  	%r7763, %r22212, 50529027;
	ld.shared.u32 	%r22213, [%r9740+12];
	shr.s32 	%r22214, %r22213, %r9449;
	shl.b32 	%r22215, %r22214, 2;
	and.b32  	%r22216, %r22215, 67372036;
	or.b32  	%r22217, %r22216, %r7763;
	sub.s32 	%r22218, %r7763, %r22216;
	add.s32 	%r22219, %r22218, -2139062144;
	xor.b32  	%r22220, %r22219, -2139062144;
	xor.b32  	%r22221, %r22219, %r7763;
	and.b32  	%r7761, %r22221, %r22217;
	// begin inline asm
	prmt.b32 %r7761, %r7761, 0, 0xba98;
	// end inline asm
	// begin inline asm
	prmt.b32 %r7763, %r7763, 0, 0xba98;
	// end inline asm
	xor.b32  	%r22222, %r7763, 2139062143;
	not.b32 	%r22223, %r7761;
	and.b32  	%r22224, %r22220, %r22223;
	and.b32  	%r22225, %r22222, %r7761;
	or.b32  	%r7794, %r22224, %r22225;
	ld.shared.u32 	%r22226, [%r9442+8464];
	shr.s32 	%r22227, %r22226, %r9416;
	and.b32  	%r7767, %r22227, 50529027;
	ld.shared.u32 	%r22228, [%r9740+16];
	shr.s32 	%r22229, %r22228, %r9449;
	shl.b32 	%r22230, %r22229, 2;
	and.b32  	%r22231, %r22230, 67372036;
	or.b32  	%r22232, %r22231, %r7767;
	sub.s32 	%r22233, %r7767, %r22231;
	add.s32 	%r22234, %r22233, -2139062144;
	xor.b32  	%r22235, %r22234, -2139062144;
	xor.b32  	%r22236, %r22234, %r7767;
	and.b32  	%r7765, %r22236, %r22232;
	// begin inline asm
	prmt.b32 %r7765, %r7765, 0, 0xba98;
	// end inline asm
	// begin inline asm
	prmt.b32 %r7767, %r7767, 0, 0xba98;
	// end inline asm
	xor.b32  	%r22237, %r7767, 2139062143;
	not.b32 	%r22238, %r7765;
	and.b32  	%r22239, %r22235, %r22238;
	and.b32  	%r22240, %r22237, %r7765;
	or.b32  	%r7798, %r22239, %r22240;
	ld.shared.u32 	%r22241, [%r9442+8468];
	shr.s32 	%r22242, %r22241, %r9416;
	and.b32  	%r7771, %r22242, 50529027;
	ld.shared.u32 	%r22243, [%r9740+20];
	shr.s32 	%r22244, %r22243, %r9449;
	shl.b32 	%r22245, %r22244, 2;
	and.b32  	%r22246, %r22245, 67372036;
	or.b32  	%r22247, %r22246, %r7771;
	sub.s32 	%r22248, %r7771, %r22246;
	add.s32 	%r22249, %r22248, -2139062144;
	xor.b32  	%r22250, %r22249, -2139062144;
	xor.b32  	%r22251, %r22249, %r7771;
	and.b32  	%r7769, %r22251, %r22247;
	// begin inline asm
	prmt.b32 %r7769, %r7769, 0, 0xba98;
	// end inline asm
	// begin inline asm
	prmt.b32 %r7771, %r7771, 0, 0xba98;
	// end inline asm
	xor.b32  	%r22252, %r7771, 2139062143;
	not.b32 	%r22253, %r7769;
	and.b32  	%r22254, %r22250, %r22253;
	and.b32  	%r22255, %r22252, %r7769;
	or.b32  	%r7802, %r22254, %r22255;
	ld.shared.u32 	%r22256, [%r9442+8472];
	shr.s32 	%r22257, %r22256, %r9416;
	and.b32  	%r7775, %r22257, 50529027;
	ld.shared.u32 	%r22258, [%r9740+24];
	shr.s32 	%r22259, %r22258, %r9449;
	shl.b32 	%r22260, %r22259, 2;
	and.b32  	%r22261, %r22260, 67372036;
	or.b32  	%r22262, %r22261, %r7775;
	sub.s32 	%r22263, %r7775, %r22261;
	add.s32 	%r22264, %r22263, -2139062144;
	xor.b32  	%r22265, %r22264, -2139062144;
	xor.b32  	%r22266, %r22264, %r7775;
	and.b32  	%r7773, %r22266, %r22262;
	// begin inline asm
	prmt.b32 %r7773, %r7773, 0, 0xba98;
	// end inline asm
	// begin inline asm
	prmt.b32 %r7775, %r7775, 0, 0xba98;
	// end inline asm
	xor.b32  	%r22267, %r7775, 2139062143;
	not.b32 	%r22268, %r7773;
	and.b32  	%r22269, %r22265, %r22268;
	and.b32  	%r22270, %r22267, %r7773;
	or.b32  	%r7806, %r22269, %r22270;
	ld.shared.u32 	%r22271, [%r9442+8476];
	shr.s32 	%r22272, %r22271, %r9416;
	and.b32  	%r7779, %r22272, 50529027;
	ld.shared.u32 	%r22273, [%r9740+28];
	shr.s32 	%r22274, %r22273, %r9449;
	shl.b32 	%r22275, %r22274, 2;
	and.b32  	%r22276, %r22275, 67372036;
	or.b32  	%r22277, %r22276, %r7779;
	sub.s32 	%r22278, %r7779, %r22276;
	add.s32 	%r22279, %r22278, -2139062144;
	xor.b32  	%r22280, %r22279, -2139062144;
	xor.b32  	%r22281, %r22279, %r7779;
	and.b32  	%r7777, %r22281, %r22277;
	// begin inline asm
	prmt.b32 %r7777, %r7777, 0, 0xba98;
	// end inline asm
	// begin inline asm
	prmt.b32 %r7779, %r7779, 0, 0xba98;
	// end inline asm
	xor.b32  	%r22282, %r7779, 2139062143;
	not.b32 	%r22283, %r7777;
	and.b32  	%r22284, %r22280, %r22283;
	and.b32  	%r22285, %r22282, %r7777;
	or.b32  	%r7810, %r22284, %r22285;
	ld.shared.u32 	%r7783, [%r9576+12800];
	// begin inline asm
	dp4a.s32.s32 %r7781, %r7782, %r7783, %r9400;
	// end inline asm
	ld.shared.u32 	%r7787, [%r9576+12804];
	// begin inline asm
	dp4a.s32.s32 %r7785, %r7786, %r7787, %r7781;
	// end inline asm
	ld.shared.u32 	%r7791, [%r9576+12808];
	// begin inline asm
	dp4a.s32.s32 %r7789, %r7790, %r7791, %r7785;
	// end inline asm
	ld.shared.u32 	%r7795, [%r9576+12812];
	// begin inline asm
	dp4a.s32.s32 %r7793, %r7794, %r7795, %r7789;
	// end inline asm
	ld.shared.s8 	%r22286, [%r9865];
	mul.lo.s32 	%r22287, %r7793, %r22286;
	ld.shared.u32 	%r7799, [%r9576+12816];
	// begin inline asm
	dp4a.s32.s32 %r7797, %r7798, %r7799, %r9400;
	// end inline asm
	ld.shared.u32 	%r7803, [%r9576+12820];
	// begin inline asm
	dp4a.s32.s32 %r7801, %r7802, %r7803, %r7797;
	// end inline asm
	ld.shared.u32 	%r7807, [%r9576+12824];
	// begin inline asm
	dp4a.s32.s32 %r7805, %r7806, %r7807, %r7801;
	// end inline asm
	ld.shared.u32 	%r7811, [%r9576+12828];
	// begin inline asm
	dp4a.s32.s32 %r7809, %r7810, %r7811, %r7805;
	// end inline asm
	ld.shared.s8 	%r22288, [%r9865+1];
	mad.lo.s32 	%r22289, %r7809, %r22288, %r22287;
	ld.shared.f32 	%f1134, [%r9864];
	ld.shared.f32 	%f1135, [%r9426+1600];
	mul.f32 	%f1136, %f1134, %f1135;
	cvt.rn.f32.s32 	%f1137, %r22289;
	fma.rn.f32 	%f1775, %f1136, %f1137, %f1775;
	ld.shared.u32 	%r22290, [%r9442+12672];
	shr.s32 	%r22291, %r22290, %r9416;
	and.b32  	%r7815, %r22291, 50529027;
	ld.shared.u32 	%r22292, [%r9884];
	shr.s32 	%r22293, %r22292, %r9449;
	shl.b32 	%r22294, %r22293, 2;
	and.b32  	%r22295, %r22294, 67372036;
	or.b32  	%r22296, %r22295, %r7815;
	sub.s32 	%r22297, %r7815, %r22295;
	add.s32 	%r22298, %r22297, -2139062144;
	xor.b32  	%r22299, %r22298, -2139062144;
	xor.b32  	%r22300, %r22298, %r7815;
	and.b32  	%r7813, %r22300, %r22296;
	// begin inline asm
	prmt.b32 %r7813, %r7813, 0, 0xba98;
	// end inline asm
	// begin inline asm
	prmt.b32 %r7815, %r7815, 0, 0xba98;
	// end inline asm
	xor.b32  	%r22301, %r7815, 2139062143;
	not.b32 	%r22302, %r7813;
	and.b32  	%r22303, %r22299, %r22302;
	and.b32  	%r22304, %r22301, %r7813;
	or.b32  	%r7846, %r22303, %r22304;
	ld.shared.u32 	%r22305, [%r9442+12676];
	shr.s32 	%r22306, %r22305, %r9416;
	and.b32  	%r7819, %r22306, 50529027;
	ld.shared.u32 	%r22307, [%r9884+4];
	shr.s32 	%r22308, %r22307, %r9449;
	shl.b32 	%r22309, %r22308, 2;
	and.b32  	%r22310, %r22309, 67372036;
	or.b32  	%r22311, %r22310, %r7819;
	sub.s32 	%r22312, %r7819, %r22310;
	add.s32 	%r22313, %r22312, -2139062144;
	xor.b32  	%r22314, %r22313, -2139062144;
	xor.b32  	%r22315, %r22313, %r7819;
	and.b32  	%r7817, %r22315, %r22311;
	// begin inline asm
	prmt.b32 %r7817, %r7817, 0, 0xba98;
	// end inline asm
	// begin inline asm
	prmt.b32 %r7819, %r7819, 0, 0xba98;
	// end inline asm
	xor.b32  	%r22316, %r7819, 2139062143;
	not.b32 	%r22317, %r7817;
	and.b32  	%r22318, %r22314, %r22317;
	and.b32  	%r22319, %r22316, %r7817;
	or.b32  	%r7850, %r22318, %r22319;
	ld.shared.u32 	%r22320, [%r9442+12680];
	shr.s32 	%r22321, %r22320, %r9416;
	and.b32  	%r7823, %r22321, 50529027;
	ld.shared.u32 	%r22322, [%r9884+8];
	shr.s32 	%r22323, %r22322, %r9449;
	shl.b32 	%r22324, %r22323, 2;
	and.b32  	%r22325, %r22324, 67372036;
	or.b32  	%r22326, %r22325, %r7823;
	sub.s32 	%r22327, %r7823, %r22325;
	add.s32 	%r22328, %r22327, -2139062144;
	xor.b32  	%r22329, %r22328, -2139062144;
	xor.b32  	%r22330, %r22328, %r7823;
	and.b32  	%r7821, %r22330, %r22326;
	// begin inline asm
	prmt.b32 %r7821, %r7821, 0, 0xba98;
	// end inline asm
	// begin inline asm
	prmt.b32 %r7823, %r7823, 0, 0xba98;
	// end inline asm
	xor.b32  	%r22331, %r7823, 2139062143;
	not.b32 	%r22332, %r7821;
	and.b32  	%r22333, %r22329, %r22332;
	and.b32  	%r22334, %r22331, %r7821;
	or.b32  	%r7854, %r22333, %r22334;
	ld.shared.u32 	%r22335, [%r9442+12684];
	shr.s32 	%r22336, %r22335, %r9416;
	and.b32  	%r7827, %r22336, 50529027;
	ld.shared.u32 	%r22337, [%r9884+12];
	shr.s32 	%r22338, %r22337, %r9449;
	shl.b32 	%r22339, %r22338, 2;
	and.b32  	%r22340, %r22339, 67372036;
	or.b32  	%r22341, %r22340, %r7827;
	sub.s32 	%r22342, %r7827, %r22340;
	add.s32 	%r22343, %r22342, -2139062144;
	xor.b32  	%r22344, %r22343, -2139062144;
	xor.b32  	%r22345, %r22343, %r7827;
	and.b32  	%r7825, %r22345, %r22341;
	// begin inline asm
	prmt.b32 %r7825, %r7825, 0, 0xba98;
	// end inline asm
	// begin inline asm
	prmt.b32 %r7827, %r7827, 0, 0xba98;
	// end inline asm
	xor.b32  	%r22346, %r7827, 2139062143;
	not.b32 	%r22347, %r7825;
	and.b32  	%r22348, %r22344, %r22347;
	and.b32  	%r22349, %r22346, %r7825;
	or.b32  	%r7858, %r22348, %r22349;
	ld.shared.u32 	%r22350, [%r9442+12688];
	shr.s32 	%r22351, %r22350, %r9416;
	and.b32  	%r7831, %r22351, 50529027;
	ld.shared.u32 	%r22352, [%r9884+16];
	shr.s32 	%r22353, %r22352, %r9449;
	shl.b32 	%r22354, %r22353, 2;
	and.b32  	%r22355, %r22354, 67372036;
	or.b32  	%r22356, %r22355, %r7831;
	sub.s32 	%r22357, %r7831, %r22355;
	add.s32 	%r22358, %r22357, -2139062144;
	xor.b32  	%r22359, %r22358, -2139062144;
	xor.b32  	%r22360, %r22358, %r7831;
	and.b32  	%r7829, %r22360, %r22356;
	// begin inline asm
	prmt.b32 %r7829, %r7829, 0, 0xba98;
	// end inline asm
	// begin inline asm
	prmt.b32 %r7831, %r7831, 0, 0xba98;
	// end inline asm
	xor.b32  	%r22361, %r7831, 2139062143;
	not.b32 	%r22362, %r7829;
	and.b32  	%r22363, %r22359, %r22362;
	and.b32  	%r22364, %r22361, %r7829;
	or.b32  	%r7862, %r22363, %r22364;
	ld.shared.u32 	%r22365, [%r9442+12692];
	shr.s32 	%r22366, %r22365, %r9416;
	and.b32  	%r7835, %r22366, 50529027;
	ld.shared.u32 	%r22367, [%r9884+20];
	shr.s32 	%r22368, %r22367, %r9449;
	shl.b32 	%r22369, %r22368, 2;
	and.b32  	%r22370, %r22369, 67372036;
	or.b32  	%r22371, %r22370, %r7835;
	sub.s32 	%r22372, %r7835, %r22370;
	add.s32 	%r22373, %r22372, -2139062144;
	xor.b32  	%r22374, %r22373, -2139062144;
	xor.b32  	%r22375, %r22373, %r7835;
	and.b32  	%r7833, %r22375, %r22371;
	// begin inline asm
	prmt.b32 %r7833, %r7833, 0, 0xba98;
	// end inline asm
	// begin inline asm
	prmt.b32 %r7835, %r7835, 0, 0xba98;
	// end inline asm
	xor.b32  	%r22376, %r7835, 2139062143;
	not.b32 	%r22377, %r7833;
	and.b32  	%r22378, %r22374, %r22377;
	and.b32  	%r22379, %r22376, %r7833;
	or.b32  	%r7866, %r22378, %r22379;
	ld.shared.u32 	%r22380, [%r9442+12696];
	shr.s32 	%r22381, %r22380, %r9416;
	and.b32  	%r7839, %r22381, 50529027;
	ld.shared.u32 	%r22382, [%r9884+24];
	shr.s32 	%r22383, %r22382, %r9449;
	shl.b32 	%r22384, %r22383, 2;
	and.b32  	%r22385, %r22384, 67372036;
	or.b32  	%r22386, %r22385, %r7839;
	sub.s32 	%r22387, %r7839, %r22385;
	add.s32 	%r22388, %r22387, -2139062144;
	xor.b32  	%r22389, %r22388, -2139062144;
	xor.b32  	%r22390, %r22388, %r7839;
	and.b32  	%r7837, %r22390, %r22386;
	// begin inline asm
	prmt.b32 %r7837, %r7837, 0, 0xba98;
	// end inline asm
	// begin inline asm
	prmt.b32 %r7839, %r7839, 0, 0xba98;
	// end inline asm
	xor.b32  	%r22391, %r7839, 2139062143;
	not.b32 	%r22392, %r7837;
	and.b32  	%r22393, %r22389, %r22392;
	and.b32  	%r22394, %r22391, %r7837;
	or.b32  	%r7870, %r22393, %r22394;
	ld.shared.u32 	%r22395, [%r9442+12700];
	shr.s32 	%r22396, %r22395, %r9416;
	and.b32  	%r7843, %r22396, 50529027;
	ld.shared.u32 	%r22397, [%r9884+28];
	shr.s32 	%r22398, %r22397, %r9449;
	shl.b32 	%r22399, %r22398, 2;
	and.b32  	%r22400, %r22399, 67372036;
	or.b32  	%r22401, %r22400, %r7843;
	sub.s32 	%r22402, %r7843, %r22400;
	add.s32 	%r22403, %r22402, -2139062144;
	xor.b32  	%r22404, %r22403, -2139062144;
	xor.b32  	%r22405, %r22403, %r7843;
	and.b32  	%r7841, %r22405, %r22401;
	// begin inline asm
	prmt.b32 %r7841, %r7841, 0, 0xba98;
	// end inline asm
	// begin inline asm
	prmt.b32 %r7843, %r7843, 0, 0xba98;
	// end inline asm
	xor.b32  	%r22406, %r7843, 2139062143;
	not.b32 	%r22407, %r7841;
	and.b32  	%r22408, %r22404, %r22407;
	and.b32  	%r22409, %r22406, %r7841;
	or.b32  	%r7874, %r22408, %r22409;
	ld.shared.u32 	%r7847, [%r9576+12800];
	// begin inline asm
	dp4a.s32.s32 %r7845, %r7846, %r7847, %r9400;
	// end inline asm
	ld.shared.u32 	%r7851, [%r9576+12804];
	// begin inline asm
	dp4a.s32.s32 %r7849, %r7850, %r7851, %r7845;
	// end inline asm
	ld.shared.u32 	%r7855, [%r9576+12808];
	// begin inline asm
	dp4a.s32.s32 %r7853, %r7854, %r7855, %r7849;
	// end inline asm
	ld.shared.u32 	%r7859, [%r9576+12812];
	// begin inline asm
	dp4a.s32.s32 %r7857, %r7858, %r7859, %r7853;
	// end inline asm
	ld.shared.s8 	%r22410, [%r10009];
	mul.lo.s32 	%r22411, %r7857, %r22410;
	ld.shared.u32 	%r7863, [%r9576+12816];
	// begin inline asm
	dp4a.s32.s32 %r7861, %r7862, %r7863, %r9400;
	// end inline asm
	ld.shared.u32 	%r7867, [%r9576+12820];
	// begin inline asm
	dp4a.s32.s32 %r7865, %r7866, %r7867, %r7861;
	// end inline asm
	ld.shared.u32 	%r7871, [%r9576+12824];
	// begin inline asm
	dp4a.s32.s32 %r7869, %r7870, %r7871, %r7865;
	// end inline asm
	ld.shared.u32 	%r7875, [%r9576+12828];
	// begin inline asm
	dp4a.s32.s32 %r7873, %r7874, %r7875, %r7869;
	// end inline asm
	ld.shared.s8 	%r22412, [%r10009+1];
	mad.lo.s32 	%r22413, %r7873, %r22412, %r22411;
	ld.shared.f32 	%f1138, [%r10008];
	mul.f32 	%f1139, %f1138, %f1135;
	cvt.rn.f32.s32 	%f1140, %r22413;
	fma.rn.f32 	%f1743, %f1139, %f1140, %f1743;
	ld.shared.u32 	%r22414, [%r9442];
	shr.s32 	%r22415, %r22414, %r9416;
	and.b32  	%r7879, %r22415, 50529027;
	ld.shared.u32 	%r22416, [%r9447];
	shr.s32 	%r22417, %r22416, %r9449;
	shl.b32 	%r22418, %r22417, 2;
	and.b32  	%r22419, %r22418, 67372036;
	or.b32  	%r22420, %r22419, %r7879;
	sub.s32 	%r22421, %r7879, %r22419;
	add.s32 	%r22422, %r22421, -2139062144;
	xor.b32  	%r22423, %r22422, -2139062144;
	xor.b32  	%r22424, %r22422, %r7879;
	and.b32  	%r7877, %r22424, %r22420;
	// begin inline asm
	prmt.b32 %r7877, %r7877, 0, 0xba98;
	// end inline asm
	// begin inline asm
	prmt.b32 %r7879, %r7879, 0, 0xba98;
	// end inline asm
	xor.b32  	%r22425, %r7879, 2139062143;
	not.b32 	%r22426, %r7877;
	and.b32  	%r22427, %r22423, %r22426;
	and.b32  	%r22428, %r22425, %r7877;
	or.b32  	%r7910, %r22427, %r22428;
	ld.shared.u32 	%r22429, [%r9442+4];
	shr.s32 	%r22430, %r22429, %r9416;
	and.b32  	%r7883, %r22430, 50529027;
	ld.shared.u32 	%r22431, [%r9447+4];
	shr.s32 	%r22432, %r22431, %r9449;
	shl.b32 	%r22433, %r22432, 2;
	and.b32  	%r22434, %r22433, 67372036;
	or.b32  	%r22435, %r22434, %r7883;
	sub.s32 	%r22436, %r7883, %r22434;
	add.s32 	%r22437, %r22436, -2139062144;
	xor.b32  	%r22438, %r22437, -2139062144;
	xor.b32  	%r22439, %r22437, %r7883;
	and.b32  	%r7881, %r22439, %r22435;
	// begin inline asm
	prmt.b32 %r7881, %r7881, 0, 0xba98;
	// end inline asm
	// begin inline asm
	prmt.b32 %r7883, %r7883, 0, 0xba98;
	// end inline asm
	xor.b32  	%r22440, %r7883, 2139062143;
	not.b32 	%r22441, %r7881;
	and.b32  	%r22442, %r22438, %r22441;
	and.b32  	%r22443, %r22440, %r7881;
	or.b32  	%r7914, %r22442, %r22443;
	ld.shared.u32 	%r22444, [%r9442+8];
	shr.s32 	%r22445, %r22444, %r9416;
	and.b32  	%r7887, %r22445, 50529027;
	ld.shared.u32 	%r22446, [%r9447+8];
	shr.s32 	%r22447, %r22446, %r9449;
	shl.b32 	%r22448, %r22447, 2;
	and.b32  	%r22449, %r22448, 67372036;
	or.b32  	%r22450, %r22449, %r7887;
	sub.s32 	%r22451, %r7887, %r22449;
	add.s32 	%r22452, %r22451, -2139062144;
	xor.b32  	%r22453, %r22452, -2139062144;
	xor.b32  	%r22454, %r22452, %r7887;
	and.b32  	%r7885, %r22454, %r22450;
	// begin inline asm
	prmt.b32 %r7885, %r7885, 0, 0xba98;
	// end inline asm
	// begin inline asm
	prmt.b32 %r7887, %r7887, 0, 0xba98;
	// end inline asm
	xor.b32  	%r22455, %r7887, 2139062143;
	not.b32 	%r22456, %r7885;
	and.b32  	%r22457, %r22453, %r22456;
	and.b32  	%r22458, %r22455, %r7885;
	or.b32  	%r7918, %r22457, %r22458;
	ld.shared.u32 	%r22459, [%r9442+12];
	shr.s32 	%r22460, %r22459, %r9416;
	and.b32  	%r7891, %r22460, 50529027;
	ld.shared.u32 	%r22461, [%r9447+12];
	shr.s32 	%r22462, %r22461, %r9449;
	shl.b32 	%r22463, %r22462, 2;
	and.b32  	%r22464, %r22463, 67372036;
	or.b32  	%r22465, %r22464, %r7891;
	sub.s32 	%r22466, %r7891, %r22464;
	add.s32 	%r22467, %r22466, -2139062144;
	xor.b32  	%r22468, %r22467, -2139062144;
	xor.b32  	%r22469, %r22467, %r7891;
	and.b32  	%r7889, %r22469, %r22465;
	// begin inline asm
	prmt.b32 %r7889, %r7889, 0, 0xba98;
	// end inline asm
	// begin inline asm
	prmt.b32 %r7891, %r7891, 0, 0xba98;
	// end inline asm
	xor.b32  	%r22470, %r7891, 2139062143;
	not.b32 	%r22471, %r7889;
	and.b32  	%r22472, %r22468, %r22471;
	and.b32  	%r22473, %r22470, %r7889;
	or.b32  	%r7922, %r22472, %r22473;
	ld.shared.u32 	%r22474, [%r9442+16];
	shr.s32 	%r22475, %r22474, %r9416;
	and.b32  	%r7895, %r22475, 50529027;
	ld.shared.u32 	%r22476, [%r9447+16];
	shr.s32 	%r22477, %r22476, %r9449;
	shl.b32 	%r22478, %r22477, 2;
	and.b32  	%r22479, %r22478, 67372036;
	or.b32  	%r22480, %r22479, %r7895;
	sub.s32 	%r22481, %r7895, %r22479;
	add.s32 	%r22482, %r22481, -2139062144;
	xor.b32  	%r22483, %r22482, -2139062144;
	xor.b32  	%r22484, %r22482, %r7895;
	and.b32  	%r7893, %r22484, %r22480;
	// begin inline asm
	prmt.b32 %r7893, %r7893, 0, 0xba98;
	// end inline asm
	// begin inline asm
	prmt.b32 %r7895, %r7895, 0, 0xba98;
	// end inline asm
	xor.b32  	%r22485, %r7895, 2139062143;
	not.b32 	%r22486, %r7893;
	and.b32  	%r22487, %r22483, %r22486;
	and.b32  	%r22488, %r22485, %r7893;
	or.b32  	%r7926, %r22487, %r22488;
	ld.shared.u32 	%r22489, [%r9442+20];
	shr.s32 	%r22490, %r22489, %r9416;
	and.b32  	%r7899, %r22490, 50529027;
	ld.shared.u32 	%r22491, [%r9447+20];
	shr.s32 	%r22492, %r22491, %r9449;
	shl.b32 	%r22493, %r22492, 2;
	and.b32  	%r22494, %r22493, 67372036;
	or.b32  	%r22495, %r22494, %r7899;
	sub.s32 	%r22496, %r7899, %r22494;
	add.s32 	%r22497, %r22496, -2139062144;
	xor.b32  	%r22498, %r22497, -2139062144;
	xor.b32  	%r22499, %r22497, %r7899;
	and.b32  	%r7897, %r22499, %r22495;
	// begin inline asm
	prmt.b32 %r7897, %r7897, 0, 0xba98;
	// end inline asm
	// begin inline asm
	prmt.b32 %r7899, %r7899, 0, 0xba98;
	// end inline asm
	xor.b32  	%r22500, %r7899, 2139062143;
	not.b32 	%r22501, %r7897;
	and.b32  	%r22502, %r22498, %r22501;
	and.b32  	%r22503, %r22500, %r7897;
	or.b32  	%r7930, %r22502, %r22503;
	ld.shared.u32 	%r22504, [%r9442+24];
	shr.s32 	%r22505, %r22504, %r9416;
	and.b32  	%r7903, %r22505, 50529027;
	ld.shared.u32 	%r22506, [%r9447+24];
	shr.s32 	%r22507, %r22506, %r9449;
	shl.b32 	%r22508, %r22507, 2;
	and.b32  	%r22509, %r22508, 67372036;
	or.b32  	%r22510, %r22509, %r7903;
	sub.s32 	%r22511, %r7903, %r22509;
	add.s32 	%r22512, %r22511, -2139062144;
	xor.b32  	%r22513, %r22512, -2139062144;
	xor.b32  	%r22514, %r22512, %r7903;
	and.b32  	%r7901, %r22514, %r22510;
	// begin inline asm
	prmt.b32 %r7901, %r7901, 0, 0xba98;
	// end inline asm
	// begin inline asm
	prmt.b32 %r7903, %r7903, 0, 0xba98;
	// end inline asm
	xor.b32  	%r22515, %r7903, 2139062143;
	not.b32 	%r22516, %r7901;
	and.b32  	%r22517, %r22513, %r22516;
	and.b32  	%r22518, %r22515, %r7901;
	or.b32  	%r7934, %r22517, %r22518;
	ld.shared.u32 	%r22519, [%r9442+28];
	shr.s32 	%r22520, %r22519, %r9416;
	and.b32  	%r7907, %r22520, 50529027;
	ld.shared.u32 	%r22521, [%r9447+28];
	shr.s32 	%r22522, %r22521, %r9449;
	shl.b32 	%r22523, %r22522, 2;
	and.b32  	%r22524, %r22523, 67372036;
	or.b32  	%r22525, %r22524, %r7907;
	sub.s32 	%r22526, %r7907, %r22524;
	add.s32 	%r22527, %r22526, -2139062144;
	xor.b32  	%r22528, %r22527, -2139062144;
	xor.b32  	%r22529, %r22527, %r7907;
	and.b32  	%r7905, %r22529, %r22525;
	// begin inline asm
	prmt.b32 %r7905, %r7905, 0, 0xba98;
	// end inline asm
	// begin inline asm
	prmt.b32 %r7907, %r7907, 0, 0xba98;
	// end inline asm
	xor.b32  	%r22530, %r7907, 2139062143;
	not.b32 	%r22531, %r7905;
	and.b32  	%r22532, %r22528, %r22531;
	and.b32  	%r22533, %r22530, %r7905;
	or.b32  	%r7938, %r22532, %r22533;
	ld.shared.u32 	%r7911, [%r9576+13312];
	// begin inline asm
	dp4a.s32.s32 %r7909, %r7910, %r7911, %r9400;
	// end inline asm
	ld.shared.u32 	%r7915, [%r9576+13316];
	// begin inline asm
	dp4a.s32.s32 %r7913, %r7914, %r7915, %r7909;
	// end inline asm
	ld.shared.u32 	%r7919, [%r9576+13320];
	// begin inline asm
	dp4a.s32.s32 %r7917, %r7918, %r7919, %r7913;
	// end inline asm
	ld.shared.u32 	%r7923, [%r9576+13324];
	// begin inline asm
	dp4a.s32.s32 %r7921, %r7922, %r7923, %r7917;
	// end inline asm
	ld.shared.s8 	%r22534, [%r9577];
	mul.lo.s32 	%r22535, %r7921, %r22534;
	ld.shared.u32 	%r7927, [%r9576+13328];
	// begin inline asm
	dp4a.s32.s32 %r7925, %r7926, %r7927, %r9400;
	// end inline asm
	ld.shared.u32 	%r7931, [%r9576+13332];
	// begin inline asm
	dp4a.s32.s32 %r7929, %r7930, %r7931, %r7925;
	// end inline asm
	ld.shared.u32 	%r7935, [%r9576+13336];
	// begin inline asm
	dp4a.s32.s32 %r7933, %r7934, %r7935, %r7929;
	// end inline asm
	ld.shared.u32 	%r7939, [%r9576+13340];
	// begin inline asm
	dp4a.s32.s32 %r7937, %r7938, %r7939, %r7933;
	// end inline asm
	ld.shared.s8 	%r22536, [%r9577+1];
	mad.lo.s32 	%r22537, %r7937, %r22536, %r22535;
	ld.shared.f32 	%f1141, [%r9573];
	ld.shared.f32 	%f1142, [%r9426+1664];
	mul.f32 	%f1143, %f1141, %f1142;
	cvt.rn.f32.s32 	%f1144, %r22537;
	fma.rn.f32 	%f1838, %f1143, %f1144, %f1838;
	ld.shared.u32 	%r22538, [%r9442+4224];
	shr.s32 	%r22539, %r22538, %r9416;
	and.b32  	%r7943, %r22539, 50529027;
	ld.shared.u32 	%r22540, [%r9596];
	shr.s32 	%r22541, %r22540, %r9449;
	shl.b32 	%r22542, %r22541, 2;
	and.b32  	%r22543, %r22542, 67372036;
	or.b32  	%r22544, %r22543, %r7943;
	sub.s32 	%r22545, %r7943, %r22543;
	add.s32 	%r22546, %r22545, -2139062144;
	xor.b32  	%r22547, %r22546, -2139062144;
	xor.b32  	%r22548, %r22546, %r7943;
	and.b32  	%r7941, %r22548, %r22544;
	// begin inline asm
	prmt.b32 %r7941, %r7941, 0, 0xba98;
	// end inline asm
	// begin inline asm
	prmt.b32 %r7943, %r7943, 0, 0xba98;
	// end inline asm
	xor.b32  	%r22549, %r7943, 2139062143;
	not.b32 	%r22550, %r7941;
	and.b32  	%r22551, %r22547, %r22550;
	and.b32  	%r22552, %r22549, %r7941;
	or.b32  	%r7974, %r22551, %r22552;
	ld.shared.u32 	%r22553, [%r9442+4228];
	shr.s32 	%r22554, %r22553, %r9416;
	and.b32  	%r7947, %r22554, 50529027;
	ld.shared.u32 	%r22555, [%r9596+4];
	shr.s32 	%r22556, %r22555, %r9449;
	shl.b32 	%r22557, %r22556, 2;
	and.b32  	%r22558, %r22557, 67372036;
	or.b32  	%r22559, %r22558, %r7947;
	sub.s32 	%r22560, %r7947, %r22558;
	add.s32 	%r22561, %r22560, -2139062144;
	xor.b32  	%r22562, %r22561, -2139062144;
	xor.b32  	%r22563, %r22561, %r7947;
	and.b32  	%r7945, %r22563, %r22559;
	// begin inline asm
	prmt.b32 %r7945, %r7945, 0, 0xba98;
	// end inline asm
	// begin inline asm
	prmt.b32 %r7947, %r7947, 0, 0xba98;
	// end inline asm
	xor.b32  	%r22564, %r7947, 2139062143;
	not.b32 	%r22565, %r7945;
	and.b32  	%r22566, %r22562, %r22565;
	and.b32  	%r22567, %r22564, %r7945;
	or.b32  	%r7978, %r22566, %r22567;
	ld.shared.u32 	%r22568, [%r9442+4232];
	shr.s32 	%r22569, %r22568, %r9416;
	and.b32  	%r7951, %r22569, 50529027;
	ld.shared.u32 	%r22570, [%r9596+8];
	shr.s32 	%r22571, %r22570, %r9449;
	shl.b32 	%r22572, %r22571, 2;
	and.b32  	%r22573, %r22572, 67372036;
	or.b32  	%r22574, %r22573, %r7951;
	sub.s32 	%r22575, %r7951, %r22573;
	add.s32 	%r22576, %r22575, -2139062144;
	xor.b32  	%r22577, %r22576, -2139062144;
	xor.b32  	%r22578, %r22576, %r7951;
	and.b32  	%r7949, %r22578, %r22574;
	// begin inline asm
	prmt.b32 %r7949, %r7949, 0, 0xba98;
	// end inline asm
	// begin inline asm
	prmt.b32 %r7951, %r7951, 0, 0xba98;
	// end inline asm
	xor.b32  	%r22579, %r7951, 2139062143;
	not.b32 	%r22580, %r7949;
	and.b32  	%r22581, %r22577, %r22580;
	and.b32  	%r22582, %r22579, %r7949;
	or.b32  	%r7982, %r22581, %r22582;
	ld.shared.u32 	%r22583, [%r9442+4236];
	shr.s32 	%r22584, %r22583, %r9416;
	and.b32  	%r7955, %r22584, 50529027;
	ld.shared.u32 	%r22585, [%r9596+12];
	shr.s32 	%r22586, %r22585, %r9449;
	shl.b32 	%r22587, %r22586, 2;
	and.b32  	%r22588, %r22587, 67372036;
	or.b32  	%r22589, %r22588, %r7955;
	sub.s32 	%r22590, %r7955, %r22588;
	add.s32 	%r22591, %r22590, -2139062144;
	xor.b32  	%r22592, %r22591, -2139062144;
	xor.b32  	%r22593, %r22591, %r7955;
	and.b32  	%r7953, %r22593, %r22589;
	// begin inline asm
	prmt.b32 %r7953, %r7953, 0, 0xba98;
	// end inline asm
	// begin inline asm
	prmt.b32 %r7955, %r7955, 0, 0xba98;
	// end inline asm
	xor.b32  	%r22594, %r7955, 2139062143;
	not.b32 	%r22595, %r7953;
	and.b32  	%r22596, %r22592, %r22595;
	and.b32  	%r22597, %r22594, %r7953;
	or.b32  	%r7986, %r22596, %r22597;
	ld.shared.u32 	%r22598, [%r9442+4240];
	shr.s32 	%r22599, %r22598, %r9416;
	and.b32  	%r7959, %r22599, 50529027;
	ld.shared.u32 	%r22600, [%r9596+16];
	shr.s32 	%r22601, %r22600, %r9449;
	shl.b32 	%r22602, %r22601, 2;
	and.b32  	%r22603, %r22602, 67372036;
	or.b32  	%r22604, %r22603, %r7959;
	sub.s32 	%r22605, %r7959, %r22603;
	add.s32 	%r22606, %r22605, -2139062144;
	xor.b32  	%r22607, %r22606, -2139062144;
	xor.b32  	%r22608, %r22606, %r7959;
	and.b32  	%r7957, %r22608, %r22604;
	// begin inline asm
	prmt.b32 %r7957, %r7957, 0, 0xba98;
	// end inline asm
	// begin inline asm
	prmt.b32 %r7959, %r7959, 0, 0xba98;
	// end inline asm
	xor.b32  	%r22609, %r7959, 2139062143;
	not.b32 	%r22610, %r7957;
	and.b32  	%r22611, %r22607, %r22610;
	and.b32  	%r22612, %r22609, %r7957;
	or.b32  	%r7990, %r22611, %r22612;
	ld.shared.u32 	%r22613, [%r9442+4244];
	shr.s32 	%r22614, %r22613, %r9416;
	and.b32  	%r7963, %r22614, 50529027;
	ld.shared.u32 	%r22615, [%r9596+20];
	shr.s32 	%r22616, %r22615, %r9449;
	shl.b32 	%r22617, %r22616, 2;
	and.b32  	%r22618, %r22617, 67372036;
	or.b32  	%r22619, %r22618, %r7963;
	sub.s32 	%r22620, %r7963, %r22618;
	add.s32 	%r22621, %r22620, -2139062144;
	xor.b32  	%r22622, %r22621, -2139062144;
	xor.b32  	%r22623, %r22621, %r7963;
	and.b32  	%r7961, %r22623, %r22619;
	// begin inline asm
	prmt.b32 %r7961, %r7961, 0, 0xba98;
	// end inline asm
	// begin inline asm
	prmt.b32 %r7963, %r7963, 0, 0xba98;
	// end inline asm
	xor.b32  	%r22624, %r7963, 2139062143;
	not.b32 	%r22625, %r7961;
	and.b32  	%r22626, %r22622, %r22625;
	and.b32  	%r22627, %r22624, %r7961;
	or.b32  	%r7994, %r22626, %r22627;
	ld.shared.u32 	%r22628, [%r9442+4248];
	shr.s32 	%r22629, %r22628, %r9416;
	and.b32  	%r7967, %r22629, 50529027;
	ld.shared.u32 	%r22630, [%r9596+24];
	shr.s32 	%r22631, %r22630, %r9449;
	shl.b32 	%r22632, %r22631, 2;
	and.b32  	%r22633, %r22632, 67372036;
	or.b32  	%r22634, %r22633, %r7967;
	sub.s32 	%r22635, %r7967, %r22633;
	add.s32 	%r22636, %r22635, -2139062144;
	xor.b32  	%r22637, %r22636, -2139062144;
	xor.b32  	%r22638, %r22636, %r7967;
	and.b32  	%r7965, %r22638, %r22634;
	// begin inline asm
	prmt.b32 %r7965, %r7965, 0, 0xba98;
	// end inline asm
	// begin inline asm
	prmt.b32 %r7967, %r7967, 0, 0xba98;
	// end inline asm
	xor.b32  	%r22639, %r7967, 2139062143;
	not.b32 	%r22640, %r7965;
	and.b32  	%r22641, %r22637, %r22640;
	and.b32  	%r22642, %r22639, %r7965;
	or.b32  	%r7998, %r22641, %r22642;
	ld.shared.u32 	%r22643, [%r9442+4252];
	shr.s32 	%r22644, %r22643, %r9416;
	and.b32  	%r7971, %r22644, 50529027;
	ld.shared.u32 	%r22645, [%r9596+28];
	shr.s32 	%r22646, %r22645, %r9449;
	shl.b32 	%r22647, %r22646, 2;
	and.b32  	%r22648, %r22647, 67372036;
	or.b32  	%r22649, %r22648, %r7971;
	sub.s32 	%r22650, %r7971, %r22648;
	add.s32 	%r22651, %r22650, -2139062144;
	xor.b32  	%r22652, %r22651, -2139062144;
	xor.b32  	%r22653, %r22651, %r7971;
	and.b32  	%r7969, %r22653, %r22649;
	// begin inline asm
	prmt.b32 %r7969, %r7969, 0, 0xba98;
	// end inline asm
	// begin inline asm
	prmt.b32 %r7971, %r7971, 0, 0xba98;
	// end inline asm
	xor.b32  	%r22654, %r7971, 2139062143;
	not.b32 	%r22655, %r7969;
	and.b32  	%r22656, %r22652, %r22655;
	and.b32  	%r22657, %r22654, %r7969;
	or.b32  	%r8002, %r22656, %r22657;
	ld.shared.u32 	%r7975, [%r9576+13312];
	// begin inline asm
	dp4a.s32.s32 %r7973, %r7974, %r7975, %r9400;
	// end inline asm
	ld.shared.u32 	%r7979, [%r9576+13316];
	// begin inline asm
	dp4a.s32.s32 %r7977, %r7978, %r7979, %r7973;
	// end inline asm
	ld.shared.u32 	%r7983, [%r9576+13320];
	// begin inline asm
	dp4a.s32.s32 %r7981, %r7982, %r7983, %r7977;
	// end inline asm
	ld.shared.u32 	%r7987, [%r9576+13324];
	// begin inline asm
	dp4a.s32.s32 %r7985, %r7986, %r7987, %r7981;
	// end inline asm
	ld.shared.s8 	%r22658, [%r9721];
	mul.lo.s32 	%r22659, %r7985, %r22658;
	ld.shared.u32 	%r7991, [%r9576+13328];
	// begin inline asm
	dp4a.s32.s32 %r7989, %r7990, %r7991, %r9400;
	// end inline asm
	ld.shared.u32 	%r7995, [%r9576+13332];
	// begin inline asm
	dp4a.s32.s32 %r7993, %r7994, %r7995, %r7989;
	// end inline asm
	ld.shared.u32 	%r7999, [%r9576+13336];
	// begin inline asm
	dp4a.s32.s32 %r7997, %r7998, %r7999, %r7993;
	// end inline asm
	ld.shared.u32 	%r8003, [%r9576+13340];
	// begin inline asm
	dp4a.s32.s32 %r8001, %r8002, %r8003, %r7997;
	// end inline asm
	ld.shared.s8 	%r22660, [%r9721+1];
	mad.lo.s32 	%r22661, %r8001, %r22660, %r22659;
	ld.shared.f32 	%f1145, [%r9720];
	mul.f32 	%f1146, %f1145, %f1142;
	cvt.rn.f32.s32 	%f1147, %r22661;
	fma.rn.f32 	%f1806, %f1146, %f1147, %f1806;
	ld.shared.u32 	%r22662, [%r9442+8448];
	shr.s32 	%r22663, %r22662, %r9416;
	and.b32  	%r8007, %r22663, 50529027;
	ld.shared.u32 	%r22664, [%r9740];
	shr.s32 	%r22665, %r22664, %r9449;
	shl.b32 	%r22666, %r22665, 2;
	and.b32  	%r22667, %r22666, 67372036;
	or.b32  	%r22668, %r22667, %r8007;
	sub.s32 	%r22669, %r8007, %r22667;
	add.s32 	%r22670, %r22669, -2139062144;
	xor.b32  	%r22671, %r22670, -2139062144;
	xor.b32  	%r22672, %r22670, %r8007;
	and.b32  	%r8005, %r22672, %r22668;
	// begin inline asm
	prmt.b32 %r8005, %r8005, 0, 0xba98;
	// end inline asm
	// begin inline asm
	prmt.b32 %r8007, %r8007, 0, 0xba98;
	// end inline asm
	xor.b32  	%r22673, %r8007, 2139062143;
	not.b32 	%r22674, %r8005;
	and.b32  	%r22675, %r22671, %r22674;
	and.b32  	%r22676, %r22673, %r8005;
	or.b32  	%r8038, %r22675, %r22676;
	ld.shared.u32 	%r22677, [%r9442+8452];
	shr.s32 	%r22678, %r22677, %r9416;
	and.b32  	%r8011, %r22678, 50529027;
	ld.shared.u32 	%r22679, [%r9740+4];
	shr.s32 	%r22680, %r22679, %r9449;
	shl.b32 	%r22681, %r22680, 2;
	and.b32  	%r22682, %r22681, 67372036;
	or.b32  	%r22683, %r22682, %r8011;
	sub.s32 	%r22684, %r8011, %r22682;
	add.s32 	%r22685, %r22684, -2139062144;
	xor.b32  	%r22686, %r22685, -2139062144;
	xor.b32  	%r22687, %r22685, %r8011;
	and.b32  	%r8009, %r22687, %r22683;
	// begin inline asm
	prmt.b32 %r8009, %r8009, 0, 0xba98;
	// end inline asm
	// begin inline asm
	prmt.b32 %r8011, %r8011, 0, 0xba98;
	// end inline asm
	xor.b32  	%r22688, %r8011, 2139062143;
	not.b32 	%r22689, %r8009;
	and.b32  	%r22690, %r22686, %r22689;
	and.b32  	%r22691, %r22688, %r8009;
	or.b32  	%r8042, %r22690, %r22691;
	ld.shared.u32 	%r22692, [%r9442+8456];
	shr.s32 	%r22693, %r22692, %r9416;
	and.b32  	%r8015, %r22693, 50529027;
	ld.shared.u32 	%r22694, [%r9740+8];
	shr.s32 	%r22695, %r22694, %r9449;
	shl.b32 	%r22696, %r22695, 2;
	and.b32  	%r22697, %r22696, 67372036;
	or.b32  	%r22698, %r22697, %r8015;
	sub.s32 	%r22699, %r8015, %r22697;
	add.s32 	%r22700, %r22699, -2139062144;
	xor.b32  	%r22701, %r22700, -2139062144;
	xor.b32  	%r22702, %r22700, %r8015;
	and.b32  	%r8013, %r22702, %r22698;
	// begin inline asm
	prmt.b32 %r8013, %r8013, 0, 0xba98;
	// end inline asm
	// begin inline asm
	prmt.b32 %r8015, %r8015, 0, 0xba98;
	// end inline asm
	xor.b32  	%r22703, %r8015, 2139062143;
	not.b32 	%r22704, %r8013;
	and.b32  	%r22705, %r22701, %r22704;
	and.b32  	%r22706, %r22703, %r8013;
	or.b32  	%r8046, %r22705, %r22706;
	ld.shared.u32 	%r22707, [%r9442+8460];
	shr.s32 	%r22708, %r22707, %r9416;
	and.b32  	%r8019, %r22708, 50529027;
	ld.shared.u32 	%r22709, [%r9740+12];
	shr.s32 	%r22710, %r22709, %r9449;
	shl.b32 	%r22711, %r22710, 2;
	and.b32  	%r22712, %r22711, 67372036;
	or.b32  	%r22713, %r22712, %r8019;
	sub.s32 	%r22714, %r8019, %r22712;
	add.s32 	%r22715, %r22714, -2139062144;
	xor.b32  	%r22716, %r22715, -2139062144;
	xor.b32  	%r22717, %r22715, %r8019;
	and.b32  	%r8017, %r22717, %r22713;
	// begin inline asm
	prmt.b32 %r8017, %r8017, 0, 0xba98;
	// end inline asm
	// begin inline asm
	prmt.b32 %r8019, %r8019, 0, 0xba98;
	// end inline asm
	xor.b32  	%r22718, %r8019, 2139062143;
	not.b32 	%r22719, %r8017;
	and.b32  	%r22720, %r22716, %r22719;
	and.b32  	%r22721, %r22718, %r8017;
	or.b32  	%r8050, %r22720, %r22721;
	ld.shared.u32 	%r22722, [%r9442+8464];
	shr.s32 	%r22723, %r22722, %r9416;
	and.b32  	%r8023, %r22723, 50529027;
	ld.shared.u32 	%r22724, [%r9740+16];
	shr.s32 	%r22725, %r22724, %r9449;
	shl.b32 	%r22726, %r22725, 2;
	and.b32  	%r22727, %r22726, 67372036;
	or.b32  	%r22728, %r22727, %r8023;
	sub.s32 	%r22729, %r8023, %r22727;
	add.s32 	%r22730, %r22729, -2139062144;
	xor.b32  	%r22731, %r22730, -2139062144;
	xor.b32  	%r22732, %r22730, %r8023;
	and.b32  	%r8021, %r22732, %r22728;
	// begin inline asm
	prmt.b32 %r8021, %r8021, 0, 0xba98;
	// end inline asm
	// begin inline asm
	prmt.b32 %r8023, %r8023, 0, 0xba98;
	// end inline asm
	xor.b32  	%r22733, %r8023, 2139062143;
	not.b32 	%r22734, %r8021;
	and.b32  	%r22735, %r22731, %r22734;
	and.b32  	%r22736, %r22733, %r8021;
	or.b32  	%r8054, %r22735, %r22736;
	ld.shared.u32 	%r22737, [%r9442+8468];
	shr.s32 	%r22738, %r22737, %r9416;
	and.b32  	%r8027, %r22738, 50529027;
	ld.shared.u32 	%r22739, [%r9740+20];
	shr.s32 	%r22740, %r22739, %r9449;
	shl.b32 	%r22741, %r22740, 2;
	and.b32  	%r22742, %r22741, 67372036;
	or.b32  	%r22743, %r22742, %r8027;
	sub.s32 	%r22744, %r8027, %r22742;
	add.s32 	%r22745, %r22744, -2139062144;
	xor.b32  	%r22746, %r22745, -2139062144;
	xor.b32  	%r22747, %r22745, %r8027;
	and.b32  	%r8025, %r22747, %r22743;
	// begin inline asm
	prmt.b32 %r8025, %r8025, 0, 0xba98;
	// end inline asm
	// begin inline asm
	prmt.b32 %r8027, %r8027, 0, 0xba98;
	// end inline asm
	xor.b32  	%r22748, %r8027, 2139062143;
	not.b32 	%r22749, %r8025;
	and.b32  	%r22750, %r22746, %r22749;
	and.b32  	%r22751, %r22748, %r8025;
	or.b32  	%r8058, %r22750, %r22751;
	ld.shared.u32 	%r22752, [%r9442+8472];
	shr.s32 	%r22753, %r22752, %r9416;
	and.b32  	%r8031, %r22753, 50529027;
	ld.shared.u32 	%r22754, [%r9740+24];
	shr.s32 	%r22755, %r22754, %r9449;
	shl.b32 	%r22756, %r22755, 2;
	and.b32  	%r22757, %r22756, 67372036;
	or.b32  	%r22758, %r22757, %r8031;
	sub.s32 	%r22759, %r8031, %r22757;
	add.s32 	%r22760, %r22759, -2139062144;
	xor.b32  	%r22761, %r22760, -2139062144;
	xor.b32  	%r22762, %r22760, %r8031;
	and.b32  	%r8029, %r22762, %r22758;
	// begin inline asm
	prmt.b32 %r8029, %r8029, 0, 0xba98;
	// end inline asm
	// begin inline asm
	prmt.b32 %r8031, %r8031, 0, 0xba98;
	// end inline asm
	xor.b32  	%r22763, %r8031, 2139062143;
	not.b32 	%r22764, %r8029;
	and.b32  	%r22765, %r22761, %r22764;
	and.b32  	%r22766, %r22763, %r8029;
	or.b32  	%r8062, %r22765, %r22766;
	ld.shared.u32 	%r22767, [%r9442+8476];
	shr.s32 	%r22768, %r22767, %r9416;
	and.b32  	%r8035, %r22768, 50529027;
	ld.shared.u32 	%r22769, [%r9740+28];
	shr.s32 	%r22770, %r22769, %r9449;
	shl.b32 	%r22771, %r22770, 2;
	and.b32  	%r22772, %r22771, 67372036;
	or.b32  	%r22773, %r22772, %r8035;
	sub.s32 	%r22774, %r8035, %r22772;
	add.s32 	%r22775, %r22774, -2139062144;
	xor.b32  	%r22776, %r22775, -2139062144;
	xor.b32  	%r22777, %r22775, %r8035;
	and.b32  	%r8033, %r22777, %r22773;
	// begin inline asm
	prmt.b32 %r8033, %r8033, 0, 0xba98;
	// end inline asm
	// begin inline asm
	prmt.b32 %r8035, %r8035, 0, 0xba98;
	// end inline asm
	xor.b32  	%r22778, %r8035, 2139062143;
	not.b32 	%r22779, %r8033;
	and.b32  	%r22780, %r22776, %r22779;
	and.b32  	%r22781, %r22778, %r8033;
	or.b32  	%r8066, %r22780, %r22781;
	ld.shared.u32 	%r8039, [%r9576+13312];
	// begin inline asm
	dp4a.s32.s32 %r8037, %r8038, %r8039, %r9400;
	// end inline asm
	ld.shared.u32 	%r8043, [%r9576+13316];
	// begin inline asm
	dp4a.s32.s32 %r8041, %r8042, %r8043, %r8037;
	// end inline asm
	ld.shared.u32 	%r8047, [%r9576+13320];
	// begin inline asm
	dp4a.s32.s32 %r8045, %r8046, %r8047, %r8041;
	// end inline asm
	ld.shared.u32 	%r8051, [%r9576+13324];
	// begin inline asm
	dp4a.s32.s32 %r8049, %r8050, %r8051, %r8045;
	// end inline asm
	ld.shared.s8 	%r22782, [%r9865];
	mul.lo.s32 	%r22783, %r8049, %r22782;
	ld.shared.u32 	%r8055, [%r9576+13328];
	// begin inline asm
	dp4a.s32.s32 %r8053, %r8054, %r8055, %r9400;
	// end inline asm
	ld.shared.u32 	%r8059, [%r9576+13332];
	// begin inline asm
	dp4a.s32.s32 %r8057, %r8058, %r8059, %r8053;
	// end inline asm
	ld.shared.u32 	%r8063, [%r9576+13336];
	// begin inline asm
	dp4a.s32.s32 %r8061, %r8062, %r8063, %r8057;
	// end inline asm
	ld.shared.u32 	%r8067, [%r9576+13340];
	// begin inline asm
	dp4a.s32.s32 %r8065, %r8066, %r8067, %r8061;
	// end inline asm
	ld.shared.s8 	%r22784, [%r9865+1];
	mad.lo.s32 	%r22785, %r8065, %r22784, %r22783;
	ld.shared.f32 	%f1148, [%r9864];
	ld.shared.f32 	%f1149, [%r9426+1664];
	mul.f32 	%f1150, %f1148, %f1149;
	cvt.rn.f32.s32 	%f1151, %r22785;
	fma.rn.f32 	%f1774, %f1150, %f1151, %f1774;
	ld.shared.u32 	%r22786, [%r9442+12672];
	shr.s32 	%r22787, %r22786, %r9416;
	and.b32  	%r8071, %r22787, 50529027;
	ld.shared.u32 	%r22788, [%r9884];
	shr.s32 	%r22789, %r22788, %r9449;
	shl.b32 	%r22790, %r22789, 2;
	and.b32  	%r22791, %r22790, 67372036;
	or.b32  	%r22792, %r22791, %r8071;
	sub.s32 	%r22793, %r8071, %r22791;
	add.s32 	%r22794, %r22793, -2139062144;
	xor.b32  	%r22795, %r22794, -2139062144;
	xor.b32  	%r22796, %r22794, %r8071;
	and.b32  	%r8069, %r22796, %r22792;
	// begin inline asm
	prmt.b32 %r8069, %r8069, 0, 0xba98;
	// end inline asm
	// begin inline asm
	prmt.b32 %r8071, %r8071, 0, 0xba98;
	// end inline asm
	xor.b32  	%r22797, %r8071, 2139062143;
	not.b32 	%r22798, %r8069;
	and.b32  	%r22799, %r22795, %r22798;
	and.b32  	%r22800, %r22797, %r8069;
	or.b32  	%r8102, %r22799, %r22800;
	ld.shared.u32 	%r22801, [%r9442+12676];
	shr.s32 	%r22802, %r22801, %r9416;
	and.b32  	%r8075, %r22802, 50529027;
	ld.shared.u32 	%r22803, [%r9884+4];
	shr.s32 	%r22804, %r22803, %r9449;
	shl.b32 	%r22805, %r22804, 2;
	and.b32  	%r22806, %r22805, 67372036;
	or.b32  	%r22807, %r22806, %r8075;
	sub.s32 	%r22808, %r8075, %r22806;
	add.s32 	%r22809, %r22808, -2139062144;
	xor.b32  	%r22810, %r22809, -2139062144;
	xor.b32  	%r22811, %r22809, %r8075;
	and.b32  	%r8073, %r22811, %r22807;
	// begin inline asm
	prmt.b32 %r8073, %r8073, 0, 0xba98;
	// end inline asm
	// begin inline asm
	prmt.b32 %r8075, %r8075, 0, 0xba98;
	// end inline asm
	xor.b32  	%r22812, %r8075, 2139062143;
	not.b32 	%r22813, %r8073;
	and.b32  	%r22814, %r22810, %r22813;
	and.b32  	%r22815, %r22812, %r8073;
	or.b32  	%r8106, %r22814, %r22815;
	ld.shared.u32 	%r22816, [%r9442+12680];
	shr.s32 	%r22817, %r22816, %r9416;
	and.b32  	%r8079, %r22817, 50529027;
	ld.shared.u32 	%r22818, [%r9884+8];
	shr.s32 	%r22819, %r22818, %r9449;
	shl.b32 	%r22820, %r22819, 2;
	and.b32  	%r22821, %r22820, 67372036;
	or.b32  	%r22822, %r22821, %r8079;
	sub.s32 	%r22823, %r8079, %r22821;
	add.s32 	%r22824, %r22823, -2139062144;
	xor.b32  	%r22825, %r22824, -2139062144;
	xor.b32  	%r22826, %r22824, %r8079;
	and.b32  	%r8077, %r22826, %r22822;
	// begin inline asm
	prmt.b32 %r8077, %r8077, 0, 0xba98;
	// end inline asm
	// begin inline asm
	prmt.b32 %r8079, %r8079, 0, 0xba98;
	// end inline asm
	xor.b32  	%r22827, %r8079, 2139062143;
	not.b32 	%r22828, %r8077;
	and.b32  	%r22829, %r22825, %r22828;
	and.b32  	%r22830, %r22827, %r8077;
	or.b32  	%r8110, %r22829, %r22830;
	ld.shared.u32 	%r22831, [%r9442+12684];
	shr.s32 	%r22832, %r22831, %r9416;
	and.b32  	%r8083, %r22832, 50529027;
	ld.shared.u32 	%r22833, [%r9884+12];
	shr.s32 	%r22834, %r22833, %r9449;
	shl.b32 	%r22835, %r22834, 2;
	and.b32  	%r22836, %r22835, 67372036;
	or.b32  	%r22837, %r22836, %r8083;
	sub.s32 	%r22838, %r8083, %r22836;
	add.s32 	%r22839, %r22838, -2139062144;
	xor.b32  	%r22840, %r22839, -2139062144;
	xor.b32  	%r22841, %r22839, %r8083;
	and.b32  	%r8081, %r22841, %r22837;
	// begin inline asm
	prmt.b32 %r8081, %r8081, 0, 0xba98;
	// end inline asm
	// begin inline asm
	prmt.b32 %r8083, %r8083, 0, 0xba98;
	// end inline asm
	xor.b32  	%r22842, %r8083, 2139062143;
	not.b32 	%r22843, %r8081;
	and.b32  	%r22844, %r22840, %r22843;
	and.b32  	%r22845, %r22842, %r8081;
	or.b32  	%r8114, %r22844, %r22845;
	ld.shared.u32 	%r22846, [%r9442+12688];
	shr.s32 	%r22847, %r22846, %r9416;
	and.b32  	%r8087, %r22847, 50529027;
	ld.shared.u32 	%r22848, [%r9884+16];
	shr.s32 	%r22849, %r22848, %r9449;
	shl.b32 	%r22850, %r22849, 2;
	and.b32  	%r22851, %r22850, 67372036;
	or.b32  	%r22852, %r22851, %r8087;
	sub.s32 	%r22853, %r8087, %r22851;
	add.s32 	%r22854, %r22853, -2139062144;
	xor.b32  	%r22855, %r22854, -2139062144;
	xor.b32  	%r22856, %r22854, %r8087;
	and.b32  	%r8085, %r22856, %r22852;
	// begin inline asm
	prmt.b32 %r8085, %r8085, 0, 0xba98;
	// end inline asm
	// begin inline asm
	prmt.b32 %r8087, %r8087, 0, 0xba98;
	// end inline asm
	xor.b32  	%r22857, %r8087, 2139062143;
	not.b32 	%r22858, %r8085;
	and.b32  	%r22859, %r22855, %r22858;
	and.b32  	%r22860, %r22857, %r8085;
	or.b32  	%r8118, %r22859, %r22860;
	ld.shared.u32 	%r22861, [%r9442+12692];
	shr.s32 	%r22862, %r22861, %r9416;
	and.b32  	%r8091, %r22862, 50529027;
	ld.shared.u32 	%r22863, [%r9884+20];
	shr.s32 	%r22864, %r22863, %r9449;
	shl.b32 	%r22865, %r22864, 2;
	and.b32  	%r22866, %r22865, 67372036;
	or.b32  	%r22867, %r22866, %r8091;
	sub.s32 	%r22868, %r8091, %r22866;
	add.s32 	%r22869, %r22868, -2139062144;
	xor.b32  	%r22870, %r22869, -2139062144;
	xor.b32  	%r22871, %r22869, %r8091;
	and.b32  	%r8089, %r22871, %r22867;
	// begin inline asm
	prmt.b32 %r8089, %r8089, 0, 0xba98;
	// end inline asm
	// begin inline asm
	prmt.b32 %r8091, %r8091, 0, 0xba98;
	// end inline asm
	xor.b32  	%r22872, %r8091, 2139062143;
	not.b32 	%r22873, %r8089;
	and.b32  	%r22874, %r22870, %r22873;
	and.b32  	%r22875, %r22872, %r8089;
	or.b32  	%r8122, %r22874, %r22875;
	ld.shared.u32 	%r22876, [%r9442+12696];
	shr.s32 	%r22877, %r22876, %r9416;
	and.b32  	%r8095, %r22877, 50529027;
	ld.shared.u32 	%r22878, [%r9884+24];
	shr.s32 	%r22879, %r22878, %r9449;
	shl.b32 	%r22880, %r22879, 2;
	and.b32  	%r22881, %r22880, 67372036;
	or.b32  	%r22882, %r22881, %r8095;
	sub.s32 	%r22883, %r8095, %r22881;
	add.s32 	%r22884, %r22883, -2139062144;
	xor.b32  	%r22885, %r22884, -2139062144;
	xor.b32  	%r22886, %r22884, %r8095;
	and.b32  	%r8093, %r22886, %r22882;
	// begin inline asm
	prmt.b32 %r8093, %r8093, 0, 0xba98;
	// end inline asm
	// begin inline asm
	prmt.b32 %r8095, %r8095, 0, 0xba98;
	// end inline asm
	xor.b32  	%r22887, %r8095, 2139062143;
	not.b32 	%r22888, %r8093;
	and.b32  	%r22889, %r22885, %r22888;
	and.b32  	%r22890, %r22887, %r8093;
	or.b32  	%r8126, %r22889, %r22890;
	ld.shared.u32 	%r22891, [%r9442+12700];
	shr.s32 	%r22892, %r22891, %r9416;
	and.b32  	%r8099, %r22892, 50529027;
	ld.shared.u32 	%r22893, [%r9884+28];
	shr.s32 	%r22894, %r22893, %r9449;
	shl.b32 	%r22895, %r22894, 2;
	and.b32  	%r22896, %r22895, 67372036;
	or.b32  	%r22897, %r22896, %r8099;
	sub.s32 	%r22898, %r8099, %r22896;
	add.s32 	%r22899, %r22898, -2139062144;
	xor.b32  	%r22900, %r22899, -2139062144;
	xor.b32  	%r22901, %r22899, %r8099;
	and.b32  	%r8097, %r22901, %r22897;
	// begin inline asm
	prmt.b32 %r8097, %r8097, 0, 0xba98;
	// end inline asm
	// begin inline asm
	prmt.b32 %r8099, %r8099, 0, 0xba98;
	// end inline asm
	xor.b32  	%r22902, %r8099, 2139062143;
	not.b32 	%r22903, %r8097;
	and.b32  	%r22904, %r22900, %r22903;
	and.b32  	%r22905, %r22902, %r8097;
	or.b32  	%r8130, %r22904, %r22905;
	ld.shared.u32 	%r8103, [%r9576+13312];
	// begin inline asm
	dp4a.s32.s32 %r8101, %r8102, %r8103, %r9400;
	// end inline asm
	ld.shared.u32 	%r8107, [%r9576+13316];
	// begin inline asm
	dp4a.s32.s32 %r8105, %r8106, %r8107, %r8101;
	// end inline asm
	ld.shared.u32 	%r8111, [%r9576+13320];
	// begin inline asm
	dp4a.s32.s32 %r8109, %r8110, %r8111, %r8105;
	// end inline asm
	ld.shared.u32 	%r8115, [%r9576+13324];
	// begin inline asm
	dp4a.s32.s32 %r8113, %r8114, %r8115, %r8109;
	// end inline asm
	ld.shared.s8 	%r22906, [%r10009];
	mul.lo.s32 	%r22907, %r8113, %r22906;
	ld.shared.u32 	%r8119, [%r9576+13328];
	// begin inline asm
	dp4a.s32.s32 %r8117, %r8118, %r8119, %r9400;
	// end inline asm
	ld.shared.u32 	%r8123, [%r9576+13332];
	// begin inline asm
	dp4a.s32.s32 %r8121, %r8122, %r8123, %r8117;
	// end inline asm
	ld.shared.u32 	%r8127, [%r9576+13336];
	// begin inline asm
	dp4a.s32.s32 %r8125, %r8126, %r8127, %r8121;
	// end inline asm
	ld.shared.u32 	%r8131, [%r9576+13340];
	// begin inline asm
	dp4a.s32.s32 %r8129, %r8130, %r8131, %r8125;
	// end inline asm
	ld.shared.s8 	%r22908, [%r10009+1];
	mad.lo.s32 	%r22909, %r8129, %r22908, %r22907;
	ld.shared.f32 	%f1152, [%r10008];
	mul.f32 	%f1153, %f1152, %f1149;
	cvt.rn.f32.s32 	%f1154, %r22909;
	fma.rn.f32 	%f1742, %f1153, %f1154, %f1742;
	ld.shared.u32 	%r22910, [%r9442];
	shr.s32 	%r22911, %r22910, %r9416;
	and.b32  	%r8135, %r22911, 50529027;
	ld.shared.u32 	%r22912, [%r9447];
	shr.s32 	%r22913, %r22912, %r9449;
	shl.b32 	%r22914, %r22913, 2;
	and.b32  	%r22915, %r22914, 67372036;
	or.b32  	%r22916, %r22915, %r8135;
	sub.s32 	%r22917, %r8135, %r22915;
	add.s32 	%r22918, %r22917, -2139062144;
	xor.b32  	%r22919, %r22918, -2139062144;
	xor.b32  	%r22920, %r22918, %r8135;
	and.b32  	%r8133, %r22920, %r22916;
	// begin inline asm
	prmt.b32 %r8133, %r8133, 0, 0xba98;
	// end inline asm
	// begin inline asm
	prmt.b32 %r8135, %r8135, 0, 0xba98;
	// end inline asm
	xor.b32  	%r22921, %r8135, 2139062143;
	not.b32 	%r22922, %r8133;
	and.b32  	%r22923, %r22919, %r22922;
	and.b32  	%r22924, %r22921, %r8133;
	or.b32  	%r8166, %r22923, %r22924;
	ld.shared.u32 	%r22925, [%r9442+4];
	shr.s32 	%r22926, %r22925, %r9416;
	and.b32  	%r8139, %r22926, 50529027;
	ld.shared.u32 	%r22927, [%r9447+4];
	shr.s32 	%r22928, %r22927, %r9449;
	shl.b32 	%r22929, %r22928, 2;
	and.b32  	%r22930, %r22929, 67372036;
	or.b32  	%r22931, %r22930, %r8139;
	sub.s32 	%r22932, %r8139, %r22930;
	add.s32 	%r22933, %r22932, -2139062144;
	xor.b32  	%r22934, %r22933, -2139062144;
	xor.b32  	%r22935, %r22933, %r8139;
	and.b32  	%r8137, %r22935, %r22931;
	// begin inline asm
	prmt.b32 %r8137, %r8137, 0, 0xba98;
	// end inline asm
	// begin inline asm
	prmt.b32 %r8139, %r8139, 0, 0xba98;
	// end inline asm
	xor.b32  	%r22936, %r8139, 2139062143;
	not.b32 	%r22937, %r8137;
	and.b32  	%r22938, %r22934, %r22937;
	and.b32  	%r22939, %r22936, %r8137;
	or.b32  	%r8170, %r22938, %r22939;
	ld.shared.u32 	%r22940, [%r9442+8];
	shr.s32 	%r22941, %r22940, %r9416;
	and.b32  	%r8143, %r22941, 50529027;
	ld.shared.u32 	%r22942, [%r9447+8];
	shr.s32 	%r22943, %r22942, %r9449;
	shl.b32 	%r22944, %r22943, 2;
	and.b32  	%r22945, %r22944, 67372036;
	or.b32  	%r22946, %r22945, %r8143;
	sub.s32 	%r22947, %r8143, %r22945;
	add.s32 	%r22948, %r22947, -2139062144;
	xor.b32  	%r22949, %r22948, -2139062144;
	xor.b32  	%r22950, %r22948, %r8143;
	and.b32  	%r8141, %r22950, %r22946;
	// begin inline asm
	prmt.b32 %r8141, %r8141, 0, 0xba98;
	// end inline asm
	// begin inline asm
	prmt.b32 %r8143, %r8143, 0, 0xba98;
	// end inline asm
	xor.b32  	%r22951, %r8143, 2139062143;
	not.b32 	%r22952, %r8141;
	and.b32  	%r22953, %r22949, %r22952;
	and.b32  	%r22954, %r22951, %r8141;
	or.b32  	%r8174, %r22953, %r22954;
	ld.shared.u32 	%r22955, [%r9442+12];
	shr.s32 	%r22956, %r22955, %r9416;
	and.b32  	%r8147, %r22956, 50529027;
	ld.shared.u32 	%r22957, [%r9447+12];
	shr.s32 	%r22958, %r22957, %r9449;
	shl.b32 	%r22959, %r22958, 2;
	and.b32  	%r22960, %r22959, 67372036;
	or.b32  	%r22961, %r22960, %r8147;
	sub.s32 	%r22962, %r8147, %r22960;
	add.s32 	%r22963, %r22962, -2139062144;
	xor.b32  	%r22964, %r22963, -2139062144;
	xor.b32  	%r22965, %r22963, %r8147;
	and.b32  	%r8145, %r22965, %r22961;
	// begin inline asm
	prmt.b32 %r8145, %r8145, 0, 0xba98;
	// end inline asm
	// begin inline asm
	prmt.b32 %r8147, %r8147, 0, 0xba98;
	// end inline asm
	xor.b32  	%r22966, %r8147, 2139062143;
	not.b32 	%r22967, %r8145;
	and.b32  	%r22968, %r22964, %r22967;
	and.b32  	%r22969, %r22966, %r8145;
	or.b32  	%r8178, %r22968, %r22969;
	ld.shared.u32 	%r22970, [%r9442+16];
	shr.s32 	%r22971, %r22970, %r9416;
	and.b32  	%r8151, %r22971, 50529027;
	ld.shared.u32 	%r22972, [%r9447+16];
	shr.s32 	%r22973, %r22972, %r9449;
	shl.b32 	%r22974, %r22973, 2;
	and.b32  	%r22975, %r22974, 67372036;
	or.b32  	%r22976, %r22975, %r8151;
	sub.s32 	%r22977, %r8151, %r22975;
	add.s32 	%r22978, %r22977, -2139062144;
	xor.b32  	%r22979, %r22978, -2139062144;
	xor.b32  	%r22980, %r22978, %r8151;
	and.b32  	%r8149, %r22980, %r22976;
	// begin inline asm
	prmt.b32 %r8149, %r8149, 0, 0xba98;
	// end inline asm
	// begin inline asm
	prmt.b32 %r8151, %r8151, 0, 0xba98;
	// end inline asm
	xor.b32  	%r22981, %r8151, 2139062143;
	not.b32 	%r22982, %r8149;
	and.b32  	%r22983, %r22979, %r22982;
	and.b32  	%r22984, %r22981, %r8149;
	or.b32  	%r8182, %r22983, %r22984;
	ld.shared.u32 	%r22985, [%r9442+20];
	shr.s32 	%r22986, %r22985, %r9416;
	and.b32  	%r8155, %r22986, 50529027;
	ld.shared.u32 	%r22987, [%r9447+20];
	shr.s32 	%r22988, %r22987, %r9449;
	shl.b32 	%r22989, %r22988, 2;
	and.b32  	%r22990, %r22989, 67372036;
	or.b32  	%r22991, %r22990, %r8155;
	sub.s32 	%r22992, %r8155, %r22990;
	add.s32 	%r22993, %r22992, -2139062144;
	xor.b32  	%r22994, %r22993, -2139062144;
	xor.b32  	%r22995, %r22993, %r8155;
	and.b32  	%r8153, %r22995, %r22991;
	// begin inline asm
	prmt.b32 %r8153, %r8153, 0, 0xba98;
	// end inline asm
	// begin inline asm
	prmt.b32 %r8155, %r8155, 0, 0xba98;
	// end inline asm
	xor.b32  	%r22996, %r8155, 2139062143;
	not.b32 	%r22997, %r8153;
	and.b32  	%r22998, %r22994, %r22997;
	and.b32  	%r22999, %r22996, %r8153;
	or.b32  	%r8186, %r22998, %r22999;
	ld.shared.u32 	%r23000, [%r9442+24];
	shr.s32 	%r23001, %r23000, %r9416;
	and.b32  	%r8159, %r23001, 50529027;
	ld.shared.u32 	%r23002, [%r9447+24];
	shr.s32 	%r23003, %r23002, %r9449;
	shl.b32 	%r23004, %r23003, 2;
	and.b32  	%r23005, %r23004, 67372036;
	or.b32  	%r23006, %r23005, %r8159;
	sub.s32 	%r23007, %r8159, %r23005;
	add.s32 	%r23008, %r23007, -2139062144;
	xor.b32  	%r23009, %r23008, -2139062144;
	xor.b32  	%r23010, %r23008, %r8159;
	and.b32  	%r8157, %r23010, %r23006;
	// begin inline asm
	prmt.b32 %r8157, %r8157, 0, 0xba98;
	// end inline asm
	// begin inline asm
	prmt.b32 %r8159, %r8159, 0, 0xba98;
	// end inline asm
	xor.b32  	%r23011, %r8159, 2139062143;
	not.b32 	%r23012, %r8157;
	and.b32  	%r23013, %r23009, %r23012;
	and.b32  	%r23014, %r23011, %r8157;
	or.b32  	%r8190, %r23013, %r23014;
	ld.shared.u32 	%r23015, [%r9442+28];
	shr.s32 	%r23016, %r23015, %r9416;
	and.b32  	%r8163, %r23016, 50529027;
	ld.shared.u32 	%r23017, [%r9447+28];
	shr.s32 	%r23018, %r23017, %r9449;
	shl.b32 	%r23019, %r23018, 2;
	and.b32  	%r23020, %r23019, 67372036;
	or.b32  	%r23021, %r23020, %r8163;
	sub.s32 	%r23022, %r8163, %r23020;
	add.s32 	%r23023, %r23022, -2139062144;
	xor.b32  	%r23024, %r23023, -2139062144;
	xor.b32  	%r23025, %r23023, %r8163;
	and.b32  	%r8161, %r23025, %r23021;
	// begin inline asm
	prmt.b32 %r8161, %r8161, 0, 0xba98;
	// end inline asm
	// begin inline asm
	prmt.b32 %r8163, %r8163, 0, 0xba98;
	// end inline asm
	xor.b32  	%r23026, %r8163, 2139062143;
	not.b32 	%r23027, %r8161;
	and.b32  	%r23028, %r23024, %r23027;
	and.b32  	%r23029, %r23026, %r8161;
	or.b32  	%r8194, %r23028, %r23029;
	ld.shared.u32 	%r8167, [%r9576+13824];
	// begin inline asm
	dp4a.s32.s32 %r8165, %r8166, %r8167, %r9400;
	// end inline asm
	ld.shared.u32 	%r8171, [%r9576+13828];
	// begin inline asm
	dp4a.s32.s32 %r8169, %r8170, %r8171, %r8165;
	// end inline asm
	ld.shared.u32 	%r8175, [%r9576+13832];
	// begin inline asm
	dp4a.s32.s32 %r8173, %r8174, %r8175, %r8169;
	// end inline asm
	ld.shared.u32 	%r8179, [%r9576+13836];
	// begin inline asm
	dp4a.s32.s32 %r8177, %r8178, %r8179, %r8173;
	// end inline asm
	ld.shared.s8 	%r23030, [%r9577];
	mul.lo.s32 	%r23031, %r8177, %r23030;
	ld.shared.u32 	%r8183, [%r9576+13840];
	// begin inline asm
	dp4a.s32.s32 %r8181, %r8182, %r8183, %r9400;
	// end inline asm
	ld.shared.u32 	%r8187, [%r9576+13844];
	// begin inline asm
	dp4a.s32.s32 %r8185, %r8186, %r8187, %r8181;
	// end inline asm
	ld.shared.u32 	%r8191, [%r9576+13848];
	// begin inline asm
	dp4a.s32.s32 %r8189, %r8190, %r8191, %r8185;
	// end inline asm
	ld.shared.u32 	%r8195, [%r9576+13852];
	// begin inline asm
	dp4a.s32.s32 %r8193, %r8194, %r8195, %r8189;
	// end inline asm
	ld.shared.s8 	%r23032, [%r9577+1];
	mad.lo.s32 	%r23033, %r8193, %r23032, %r23031;
	ld.shared.f32 	%f1155, [%r9573];
	ld.shared.f32 	%f1156, [%r9426+1728];
	mul.f32 	%f1157, %f1155, %f1156;
	cvt.rn.f32.s32 	%f1158, %r23033;
	fma.rn.f32 	%f1837, %f1157, %f1158, %f1837;
	ld.shared.u32 	%r23034, [%r9442+4224];
	shr.s32 	%r23035, %r23034, %r9416;
	and.b32  	%r8199, %r23035, 50529027;
	ld.shared.u32 	%r23036, [%r9596];
	shr.s32 	%r23037, %r23036, %r9449;
	shl.b32 	%r23038, %r23037, 2;
	and.b32  	%r23039, %r23038, 67372036;
	or.b32  	%r23040, %r23039, %r8199;
	sub.s32 	%r23041, %r8199, %r23039;
	add.s32 	%r23042, %r23041, -2139062144;
	xor.b32  	%r23043, %r23042, -2139062144;
	xor.b32  	%r23044, %r23042, %r8199;
	and.b32  	%r8197, %r23044, %r23040;
	// begin inline asm
	prmt.b32 %r8197, %r8197, 0, 0xba98;
	// end inline asm
	// begin inline asm
	prmt.b32 %r8199, %r8199, 0, 0xba98;
	// end inline asm
	xor.b32  	%r23045, %r8199, 2139062143;
	not.b32 	%r23046, %r8197;
	and.b32  	%r23047, %r23043, %r23046;
	and.b32  	%r23048, %r23045, %r8197;
	or.b32  	%r8230, %r23047, %r23048;
	ld.shared.u32 	%r23049, [%r9442+4228];
	shr.s32 	%r23050, %r23049, %r9416;
	and.b32  	%r8203, %r23050, 50529027;
	ld.shared.u32 	%r23051, [%r9596+4];
	shr.s32 	%r23052, %r23051, %r9449;
	shl.b32 	%r23053, %r23052, 2;
	and.b32  	%r23054, %r23053, 67372036;
	or.b32  	%r23055, %r23054, %r8203;
	sub.s32 	%r23056, %r8203, %r23054;
	add.s32 	%r23057, %r23056, -2139062144;
	xor.b32  	%r23058, %r23057, -2139062144;
	xor.b32  	%r23059, %r23057, %r8203;
	and.b32  	%r8201, %r23059, %r23055;
	// begin inline asm
	prmt.b32 %r8201, %r8201, 0, 0xba98;
	// end inline asm
	// begin inline asm
	prmt.b32 %r8203, %r8203, 0, 0xba98;
	// end inline asm
	xor.b32  	%r23060, %r8203, 2139062143;
	not.b32 	%r23061, %r8201;
	and.b32  	%r23062, %r23058, %r23061;
	and.b32  	%r23063, %r23060, %r8201;
	or.b32  	%r8234, %r23062, %r23063;
	ld.shared.u32 	%r23064, [%r9442+4232];
	shr.s32 	%r23065, %r23064, %r9416;
	and.b32  	%r8207, %r23065, 50529027;
	ld.shared.u32 	%r23066, [%r9596+8];
	shr.s32 	%r23067, %r23066, %r9449;
	shl.b32 	%r23068, %r23067, 2;
	and.b32  	%r23069, %r23068, 67372036;
	or.b32  	%r23070, %r23069, %r8207;
	sub.s32 	%r23071, %r8207, %r23069;
	add.s32 	%r23072, %r23071, -2139062144;
	xor.b32  	%r23073, %r23072, -2139062144;
	xor.b32  	%r23074, %r23072, %r8207;
	and.b32  	%r8205, %r23074, %r23070;
	// begin inline asm
	prmt.b32 %r8205, %r8205, 0, 0xba98;
	// end inline asm
	// begin inline asm
	prmt.b32 %r8207, %r8207, 0, 0xba98;
	// end inline asm
	xor.b32  	%r23075, %r8207, 2139062143;
	not.b32 	%r23076, %r8205;
	and.b32  	%r23077, %r23073, %r23076;
	and.b32  	%r23078, %r23075, %r8205;
	or.b32  	%r8238, %r23077, %r23078;
	ld.shared.u32 	%r23079, [%r9442+4236];
	shr.s32 	%r23080, %r23079, %r9416;
	and.b32  	%r8211, %r23080, 50529027;
	ld.shared.u32 	%r23081, [%r9596+12];
	shr.s32 	%r23082, %r23081, %r9449;
	shl.b32 	%r23083, %r23082, 2;
	and.b32  	%r23084, %r23083, 67372036;
	or.b32  	%r23085, %r23084, %r8211;
	sub.s32 	%r23086, %r8211, %r23084;
	add.s32 	%r23087, %r23086, -2139062144;
	xor.b32  	%r23088, %r23087, -2139062144;
	xor.b32  	%r23089, %r23087, %r8211;
	and.b32  	%r8209, %r23089, %r23085;
	// begin inline asm
	prmt.b32 %r8209, %r8209, 0, 0xba98;
	// end inline asm
	// begin inline asm
	prmt.b32 %r8211, %r8211, 0, 0xba98;
	// end inline asm
	xor.b32  	%r23090, %r8211, 2139062143;
	not.b32 	%r23091, %r8209;
	and.b32  	%r23092, %r23088, %r23091;
	and.b32  	%r23093, %r23090, %r8209;
	or.b32  	%r8242, %r23092, %r23093;
	ld.shared.u32 	%r23094, [%r9442+4240];
	shr.s32 	%r23095, %r23094, %r9416;
	and.b32  	%r8215, %r23095, 50529027;
	ld.shared.u32 	%r23096, [%r9596+16];
	shr.s32 	%r23097, %r23096, %r9449;
	shl.b32 	%r23098, %r23097, 2;
	and.b32  	%r23099, %r23098, 67372036;
	or.b32  	%r23100, %r23099, %r8215;
	sub.s32 	%r23101, %r8215, %r23099;
	add.s32 	%r23102, %r23101, -2139062144;
	xor.b32  	%r23103, %r23102, -2139062144;
	xor.b32  	%r23104, %r23102, %r8215;
	and.b32  	%r8213, %r23104, %r23100;
	// begin inline asm
	prmt.b32 %r8213, %r8213, 0, 0xba98;
	// end inline asm
	// begin inline asm
	prmt.b32 %r8215, %r8215, 0, 0xba98;
	// end inline asm
	xor.b32  	%r23105, %r8215, 2139062143;
	not.b32 	%r23106, %r8213;
	and.b32  	%r23107, %r23103, %r23106;
	and.b32  	%r23108, %r23105, %r8213;
	or.b32  	%r8246, %r23107, %r23108;
	ld.shared.u32 	%r23109, [%r9442+4244];
	shr.s32 	%r23110, %r23109, %r9416;
	and.b32  	%r8219, %r23110, 50529027;
	ld.shared.u32 	%r23111, [%r9596+20];
	shr.s32 	%r23112, %r23111, %r9449;
	shl.b32 	%r23113, %r23112, 2;
	and.b32  	%r23114, %r23113, 67372036;
	or.b32  	%r23115, %r23114, %r8219;
	sub.s32 	%r23116, %r8219, %r23114;
	add.s32 	%r23117, %r23116, -2139062144;
	xor.b32  	%r23118, %r23117, -2139062144;
	xor.b32  	%r23119, %r23117, %r8219;
	and.b32  	%r8217, %r23119, %r23115;
	// begin inline asm
	prmt.b32 %r8217, %r8217, 0, 0xba98;
	// end inline asm
	// begin inline asm
	prmt.b32 %r8219, %r8219, 0, 0xba98;
	// end inline asm
	xor.b32  	%r23120, %r8219, 2139062143;
	not.b32 	%r23121, %r8217;
	and.b32  	%r23122, %r23118, %r23121;
	and.b32  	%r23123, %r23120, %r8217;
	or.b32  	%r8250, %r23122, %r23123;
	ld.shared.u32 	%r23124, [%r9442+4248];
	shr.s32 	%r23125, %r23124, %r9416;
	and.b32  	%r8223, %r23125, 50529027;
	ld.shared.u32 	%r23126, [%r9596+24];
	shr.s32 	%r23127, %r23126, %r9449;
	shl.b32 	%r23128, %r23127, 2;
	and.b32  	%r23129, %r23128, 67372036;
	or.b32  	%r23130, %r23129, %r8223;
	sub.s32 	%r23131, %r8223, %r23129;
	add.s32 	%r23132, %r23131, -2139062144;
	xor.b32  	%r23133, %r23132, -2139062144;
	xor.b32  	%r23134, %r23132, %r8223;
	and.b32  	%r8221, %r23134, %r23130;
	// begin inline asm
	prmt.b32 %r8221, %r8221, 0, 0xba98;
	// end inline asm
	// begin inline asm
	prmt.b32 %r8223, %r8223, 0, 0xba98;
	// end inline asm
	xor.b32  	%r23135, %r8223, 2139062143;
	not.b32 	%r23136, %r8221;
	and.b32  	%r23137, %r23133, %r23136;
	and.b32  	%r23138, %r23135, %r8221;
	or.b32  	%r8254, %r23137, %r23138;
	ld.shared.u32 	%r23139, [%r9442+4252];
	shr.s32 	%r23140, %r23139, %r9416;
	and.b32  	%r8227, %r23140, 50529027;
	ld.shared.u32 	%r23141, [%r9596+28];
	shr.s32 	%r23142, %r23141, %r9449;
	shl.b32 	%r23143, %r23142, 2;
	and.b32  	%r23144, %r23143, 67372036;
	or.b32  	%r23145, %r23144, %r8227;
	sub.s32 	%r23146, %r8227, %r23144;
	add.s32 	%r23147, %r23146, -2139062144;
	xor.b32  	%r23148, %r23147, -2139062144;
	xor.b32  	%r23149, %r23147, %r8227;
	and.b32  	%r8225, %r23149, %r23145;
	// begin inline asm
	prmt.b32 %r8225, %r8225, 0, 0xba98;
	// end inline asm
	// begin inline asm
	prmt.b32 %r8227, %r8227, 0, 0xba98;
	// end inline asm
	xor.b32  	%r23150, %r8227, 2139062143;
	not.b32 	%r23151, %r8225;
	and.b32  	%r23152, %r23148, %r23151;
	and.b32  	%r23153, %r23150, %r8225;
	or.b32  	%r8258, %r23152, %r23153;
	ld.shared.u32 	%r8231, [%r9576+13824];
	// begin inline asm
	dp4a.s32.s32 %r8229, %r8230, %r8231, %r9400;
	// end inline asm
	ld.shared.u32 	%r8235, [%r9576+13828];
	// begin inline asm
	dp4a.s32.s32 %r8233, %r8234, %r8235, %r8229;
	// end inline asm
	ld.shared.u32 	%r8239, [%r9576+13832];
	// begin inline asm
	dp4a.s32.s32 %r8237, %r8238, %r8239, %r8233;
	// end inline asm
	ld.shared.u32 	%r8243, [%r9576+13836];
	// begin inline asm
	dp4a.s32.s32 %r8241, %r8242, %r8243, %r8237;
	// end inline asm
	ld.shared.s8 	%r23154, [%r9721];
	mul.lo.s32 	%r23155, %r8241, %r23154;
	ld.shared.u32 	%r8247, [%r9576+13840];
	// begin inline asm
	dp4a.s32.s32 %r8245, %r8246, %r8247, %r9400;
	// end inline asm
	ld.shared.u32 	%r8251, [%r9576+13844];
	// begin inline asm
	dp4a.s32.s32 %r8249, %r8250, %r8251, %r8245;
	// end inline asm
	ld.shared.u32 	%r8255, [%r9576+13848];
	// begin inline asm
	dp4a.s32.s32 %r8253, %r8254, %r8255, %r8249;
	// end inline asm
	ld.shared.u32 	%r8259, [%r9576+13852];
	// begin inline asm
	dp4a.s32.s32 %r8257, %r8258, %r8259, %r8253;
	// end inline asm
	ld.shared.s8 	%r23156, [%r9721+1];
	mad.lo.s32 	%r23157, %r8257, %r23156, %r23155;
	ld.shared.f32 	%f1159, [%r9720];
	mul.f32 	%f1160, %f1159, %f1156;
	cvt.rn.f32.s32 	%f1161, %r23157;
	fma.rn.f32 	%f1805, %f1160, %f1161, %f1805;
	ld.shared.u32 	%r23158, [%r9442+8448];
	shr.s32 	%r23159, %r23158, %r9416;
	and.b32  	%r8263, %r23159, 50529027;
	ld.shared.u32 	%r23160, [%r9740];
	shr.s32 	%r23161, %r23160, %r9449;
	shl.b32 	%r23162, %r23161, 2;
	and.b32  	%r23163, %r23162, 67372036;
	or.b32  	%r23164, %r23163, %r8263;
	sub.s32 	%r23165, %r8263, %r23163;
	add.s32 	%r23166, %r23165, -2139062144;
	xor.b32  	%r23167, %r23166, -2139062144;
	xor.b32  	%r23168, %r23166, %r8263;
	and.b32  	%r8261, %r23168, %r23164;
	// begin inline asm
	prmt.b32 %r8261, %r8261, 0, 0xba98;
	// end inline asm
	// begin inline asm
	prmt.b32 %r8263, %r8263, 0, 0xba98;
	// end inline asm
	xor.b32  	%r23169, %r8263, 2139062143;
	not.b32 	%r23170, %r8261;
	and.b32  	%r23171, %r23167, %r23170;
	and.b32  	%r23172, %r23169, %r8261;
	or.b32  	%r8294, %r23171, %r23172;
	ld.shared.u32 	%r23173, [%r9442+8452];
	shr.s32 	%r23174, %r23173, %r9416;
	and.b32  	%r8267, %r23174, 50529027;
	ld.shared.u32 	%r23175, [%r9740+4];
	shr.s32 	%r23176, %r23175, %r9449;
	shl.b32 	%r23177, %r23176, 2;
	and.b32  	%r23178, %r23177, 67372036;
	or.b32  	%r23179, %r23178, %r8267;
	sub.s32 	%r23180, %r8267, %r23178;
	add.s32 	%r23181, %r23180, -2139062144;
	xor.b32  	%r23182, %r23181, -2139062144;
	xor.b32  	%r23183, %r23181, %r8267;
	and.b32  	%r8265, %r23183, %r23179;
	// begin inline asm
	prmt.b32 %r8265, %r8265, 0, 0xba98;
	// end inline asm
	// begin inline asm
	prmt.b32 %r8267, %r8267, 0, 0xba98;
	// end inline asm
	xor.b32  	%r23184, %r8267, 2139062143;
	not.b32 	%r23185, %r8265;
	and.b32  	%r23186, %r23182, %r23185;
	and.b32  	%r23187, %r23184, %r8265;
	or.b32  	%r8298, %r23186, %r23187;
	ld.shared.u32 	%r23188, [%r9442+8456];
	shr.s32 	%r23189, %r23188, %r9416;
	and.b32  	%r8271, %r23189, 50529027;
	ld.shared.u32 	%r23190, [%r9740+8];
	shr.s32 	%r23191, %r23190, %r9449;
	shl.b32 	%r23192, %r23191, 2;
	and.b32  	%r23193, %r23192, 67372036;
	or.b32  	%r23194, %r23193, %r8271;
	sub.s32 	%r23195, %r8271, %r23193;
	add.s32 	%r23196, %r23195, -2139062144;
	xor.b32  	%r23197, %r23196, -2139062144;
	xor.b32  	%r23198, %r23196, %r8271;
	and.b32  	%r8269, %r23198, %r23194;
	// begin inline asm
	prmt.b32 %r8269, %r8269, 0, 0xba98;
	// end inline asm
	// begin inline asm
	prmt.b32 %r8271, %r8271, 0, 0xba98;
	// end inline asm
	xor.b32  	%r23199, %r8271, 2139062143;
	not.b32 	%r23200, %r8269;
	and.b32  	%r23201, %r23197, %r23200;
	and.b32  	%r23202, %r23199, %r8269;
	or.b32  	%r8302, %r23201, %r23202;
	ld.shared.u32 	%r23203, [%r9442+8460];
	shr.s32 	%r23204, %r23203, %r9416;
	and.b32  	%r8275, %r23204, 50529027;
	ld.shared.u32 	%r23205, [%r9740+12];
	shr.s32 	%r23206, %r23205, %r9449;
	shl.b32 	%r23207, %r23206, 2;
	and.b32  	%r23208, %r23207, 67372036;
	or.b32  	%r23209, %r23208, %r8275;
	sub.s32 	%r23210, %r8275, %r23208;
	add.s32 	%r23211, %r23210, -2139062144;
	xor.b32  	%r23212, %r23211, -2139062144;
	xor.b32  	%r23213, %r23211, %r8275;
	and.b32  	%r8273, %r23213, %r23209;
	// begin inline asm
	prmt.b32 %r8273, %r8273, 0, 0xba98;
	// end inline asm
	// begin inline asm
	prmt.b32 %r8275, %r8275, 0, 0xba98;
	// end inline asm
	xor.b32  	%r23214, %r8275, 2139062143;
	not.b32 	%r23215, %r8273;
	and.b32  	%r23216, %r23212, %r23215;
	and.b32  	%r23217, %r23214, %r8273;
	or.b32  	%r8306, %r23216, %r23217;
	ld.shared.u32 	%r23218, [%r9442+8464];
	shr.s32 	%r23219, %r23218, %r9416;
	and.b32  	%r8279, %r23219, 50529027;
	ld.shared.u32 	%r23220, [%r9740+16];
	shr.s32 	%r23221, %r23220, %r9449;
	shl.b32 	%r23222, %r23221, 2;
	and.b32  	%r23223, %r23222, 67372036;
	or.b32  	%r23224, %r23223, %r8279;
	sub.s32 	%r23225, %r8279, %r23223;
	add.s32 	%r23226, %r23225, -2139062144;
	xor.b32  	%r23227, %r23226, -2139062144;
	xor.b32  	%r23228, %r23226, %r8279;
	and.b32  	%r8277, %r23228, %r23224;
	// begin inline asm
	prmt.b32 %r8277, %r8277, 0, 0xba98;
	// end inline asm
	// begin inline asm
	prmt.b32 %r8279, %r8279, 0, 0xba98;
	// end inline asm
	xor.b32  	%r23229, %r8279, 2139062143;
	not.b32 	%r23230, %r8277;
	and.b32  	%r23231, %r23227, %r23230;
	and.b32  	%r23232, %r23229, %r8277;
	or.b32  	%r8310, %r23231, %r23232;
	ld.shared.u32 	%r23233, [%r9442+8468];
	shr.s32 	%r23234, %r23233, %r9416;
	and.b32  	%r8283, %r23234, 50529027;
	ld.shared.u32 	%r23235, [%r9740+20];
	shr.s32 	%r23236, %r23235, %r9449;
	shl.b32 	%r23237, %r23236, 2;
	and.b32  	%r23238, %r23237, 67372036;
	or.b32  	%r23239, %r23238, %r8283;
	sub.s32 	%r23240, %r8283, %r23238;
	add.s32 	%r23241, %r23240, -2139062144;
	xor.b32  	%r23242, %r23241, -2139062144;
	xor.b32  	%r23243, %r23241, %r8283;
	and.b32  	%r8281, %r23243, %r23239;
	// begin inline asm
	prmt.b32 %r8281, %r8281, 0, 0xba98;
	// end inline asm
	// begin inline asm
	prmt.b32 %r8283, %r8283, 0, 0xba98;
	// end inline asm
	xor.b32  	%r23244, %r8283, 2139062143;
	not.b32 	%r23245, %r8281;
	and.b32  	%r23246, %r23242, %r23245;
	and.b32  	%r23247, %r23244, %r8281;
	or.b32  	%r8314, %r23246, %r23247;
	ld.shared.u32 	%r23248, [%r9442+8472];
	shr.s32 	%r23249, %r23248, %r9416;
	and.b32  	%r8287, %r23249, 50529027;
	ld.shared.u32 	%r23250, [%r9740+24];
	shr.s32 	%r23251, %r23250, %r9449;
	shl.b32 	%r23252, %r23251, 2;
	and.b32  	%r23253, %r23252, 67372036;
	or.b32  	%r23254, %r23253, %r8287;
	sub.s32 	%r23255, %r8287, %r23253;
	add.s32 	%r23256, %r23255, -2139062144;
	xor.b32  	%r23257, %r23256, -2139062144;
	xor.b32  	%r23258, %r23256, %r8287;
	and.b32  	%r8285, %r23258, %r23254;
	// begin inline asm
	prmt.b32 %r8285, %r8285, 0, 0xba98;
	// end inline asm
	// begin inline asm
	prmt.b32 %r8287, %r8287, 0, 0xba98;
	// end inline asm
	xor.b32  	%r23259, %r8287, 2139062143;
	not.b32 	%r23260, %r8285;
	and.b32  	%r23261, %r23257, %r23260;
	and.b32  	%r23262, %r23259, %r8285;
	or.b32  	%r8318, %r23261, %r23262;
	ld.shared.u32 	%r23263, [%r9442+8476];
	shr.s32 	%r23264, %r23263, %r9416;
	and.b32  	%r8291, %r23264, 50529027;
	ld.shared.u32 	%r23265, [%r9740+28];
	shr.s32 	%r23266, %r23265, %r9449;
	shl.b32 	%r23267, %r23266, 2;
	and.b32  	%r23268, %r23267, 67372036;
	or.b32  	%r23269, %r23268, %r8291;
	sub.s32 	%r23270, %r8291, %r23268;
	add.s32 	%r23271, %r23270, -2139062144;
	xor.b32  	%r23272, %r23271, -2139062144;
	xor.b32  	%r23273, %r23271, %r8291;
	and.b32  	%r8289, %r23273, %r23269;
	// begin inline asm
	prmt.b32 %r8289, %r8289, 0, 0xba98;
	// end inline asm
	// begin inline asm
	prmt.b32 %r8291, %r8291, 0, 0xba98;
	// end inline asm
	xor.b32  	%r23274, %r8291, 2139062143;
	not.b32 	%r23275, %r8289;
	and.b32  	%r23276, %r23272, %r23275;
	and.b32  	%r23277, %r23274, %r8289;
	or.b32  	%r8322, %r23276, %r23277;
	ld.shared.u32 	%r8295, [%r9576+13824];
	// begin inline asm
	dp4a.s32.s32 %r8293, %r8294, %r8295, %r9400;
	// end inline asm
	ld.shared.u32 	%r8299, [%r9576+13828];
	// begin inline asm
	dp4a.s32.s32 %r8297, %r8298, %r8299, %r8293;
	// end inline asm
	ld.shared.u32 	%r8303, [%r9576+13832];
	// begin inline asm
	dp4a.s32.s32 %r8301, %r8302, %r8303, %r8297;
	// end inline asm
	ld.shared.u32 	%r8307, [%r9576+13836];
	// begin inline asm
	dp4a.s32.s32 %r8305, %r8306, %r8307, %r8301;
	// end inline asm
	ld.shared.s8 	%r23278, [%r9865];
	mul.lo.s32 	%r23279, %r8305, %r23278;
	ld.shared.u32 	%r8311, [%r9576+13840];
	// begin inline asm
	dp4a.s32.s32 %r8309, %r8310, %r8311, %r9400;
	// end inline asm
	ld.shared.u32 	%r8315, [%r9576+13844];
	// begin inline asm
	dp4a.s32.s32 %r8313, %r8314, %r8315, %r8309;
	// end inline asm
	ld.shared.u32 	%r8319, [%r9576+13848];
	// begin inline asm
	dp4a.s32.s32 %r8317, %r8318, %r8319, %r8313;
	// end inline asm
	ld.shared.u32 	%r8323, [%r9576+13852];
	// begin inline asm
	dp4a.s32.s32 %r8321, %r8322, %r8323, %r8317;
	// end inline asm
	ld.shared.s8 	%r23280, [%r9865+1];
	mad.lo.s32 	%r23281, %r8321, %r23280, %r23279;
	ld.shared.f32 	%f1162, [%r9864];
	ld.shared.f32 	%f1163, [%r9426+1728];
	mul.f32 	%f1164, %f1162, %f1163;
	cvt.rn.f32.s32 	%f1165, %r23281;
	fma.rn.f32 	%f1773, %f1164, %f1165, %f1773;
	ld.shared.u32 	%r23282, [%r9442+12672];
	shr.s32 	%r23283, %r23282, %r9416;
	and.b32  	%r8327, %r23283, 50529027;
	ld.shared.u32 	%r23284, [%r9884];
	shr.s32 	%r23285, %r23284, %r9449;
	shl.b32 	%r23286, %r23285, 2;
	and.b32  	%r23287, %r23286, 67372036;
	or.b32  	%r23288, %r23287, %r8327;
	sub.s32 	%r23289, %r8327, %r23287;
	add.s32 	%r23290, %r23289, -2139062144;
	xor.b32  	%r23291, %r23290, -2139062144;
	xor.b32  	%r23292, %r23290, %r8327;
	and.b32  	%r8325, %r23292, %r23288;
	// begin inline asm
	prmt.b32 %r8325, %r8325, 0, 0xba98;
	// end inline asm
	// begin inline asm
	prmt.b32 %r8327, %r8327, 0, 0xba98;
	// end inline asm
	xor.b32  	%r23293, %r8327, 2139062143;
	not.b32 	%r23294, %r8325;
	and.b32  	%r23295, %r23291, %r23294;
	and.b32  	%r23296, %r23293, %r8325;
	or.b32  	%r8358, %r23295, %r23296;
	ld.shared.u32 	%r23297, [%r9442+12676];
	shr.s32 	%r23298, %r23297, %r9416;
	and.b32  	%r8331, %r23298, 50529027;
	ld.shared.u32 	%r23299, [%r9884+4];
	shr.s32 	%r23300, %r23299, %r9449;
	shl.b32 	%r23301, %r23300, 2;
	and.b32  	%r23302, %r23301, 67372036;
	or.b32  	%r23303, %r23302, %r8331;
	sub.s32 	%r23304, %r8331, %r23302;
	add.s32 	%r23305, %r23304, -2139062144;
	xor.b32  	%r23306, %r23305, -2139062144;
	xor.b32  	%r23307, %r23305, %r8331;
	and.b32  	%r8329, %r23307, %r23303;
	// begin inline asm
	prmt.b32 %r8329, %r8329, 0, 0xba98;
	// end inline asm
	// begin inline asm
	prmt.b32 %r8331, %r8331, 0, 0xba98;
	// end inline asm
	xor.b32  	%r23308, %r8331, 2139062143;
	not.b32 	%r23309, %r8329;
	and.b32  	%r23310, %r23306, %r23309;
	and.b32  	%r23311, %r23308, %r8329;
	or.b32  	%r8362, %r23310, %r23311;
	ld.shared.u32 	%r23312, [%r9442+12680];
	shr.s32 	%r23313, %r23312, %r9416;
	and.b32  	%r8335, %r23313, 50529027;
	ld.shared.u32 	%r23314, [%r9884+8];
	shr.s32 	%r23315, %r23314, %r9449;
	shl.b32 	%r23316, %r23315, 2;
	and.b32  	%r23317, %r23316, 67372036;
	or.b32  	%r23318, %r23317, %r8335;
	sub.s32 	%r23319, %r8335, %r23317;
	add.s32 	%r23320, %r23319, -2139062144;
	xor.b32  	%r23321, %r23320, -2139062144;
	xor.b32  	%r23322, %r23320, %r8335;
	and.b32  	%r8333, %r23322, %r23318;
	// begin inline asm
	prmt.b32 %r8333, %r8333, 0, 0xba98;
	// end inline asm
	// begin inline asm
	prmt.b32 %r8335, %r8335, 0, 0xba98;
	// end inline asm
	xor.b32  	%r23323, %r8335, 2139062143;
	not.b32 	%r23324, %r8333;
	and.b32  	%r23325, %r23321, %r23324;
	and.b32  	%r23326, %r23323, %r8333;
	or.b32  	%r8366, %r23325, %r23326;
	ld.shared.u32 	%r23327, [%r9442+12684];
	shr.s32 	%r23328, %r23327, %r9416;
	and.b32  	%r8339, %r23328, 50529027;
	ld.shared.u32 	%r23329, [%r9884+12];
	shr.s32 	%r23330, %r23329, %r9449;
	shl.b32 	%r23331, %r23330, 2;
	and.b32  	%r23332, %r23331, 67372036;
	or.b32  	%r23333, %r23332, %r8339;
	sub.s32 	%r23334, %r8339, %r23332;
	add.s32 	%r23335, %r23334, -2139062144;
	xor.b32  	%r23336, %r23335, -2139062144;
	xor.b32  	%r23337, %r23335, %r8339;
	and.b32  	%r8337, %r23337, %r23333;
	// begin inline asm
	prmt.b32 %r8337, %r8337, 0, 0xba98;
	// end inline asm
	// begin inline asm
	prmt.b32 %r8339, %r8339, 0, 0xba98;
	// end inline asm
	xor.b32  	%r23338, %r8339, 2139062143;
	not.b32 	%r23339, %r8337;
	and.b32  	%r23340, %r23336, %r23339;
	and.b32  	%r23341, %r23338, %r8337;
	or.b32  	%r8370, %r23340, %r23341;
	ld.shared.u32 	%r23342, [%r9442+12688];
	shr.s32 	%r23343, %r23342, %r9416;
	and.b32  	%r8343, %r23343, 50529027;
	ld.shared.u32 	%r23344, [%r9884+16];
	shr.s32 	%r23345, %r23344, %r9449;
	shl.b32 	%r23346, %r23345, 2;
	and.b32  	%r23347, %r23346, 67372036;
	or.b32  	%r23348, %r23347, %r8343;
	sub.s32 	%r23349, %r8343, %r23347;
	add.s32 	%r23350, %r23349, -2139062144;
	xor.b32  	%r23351, %r23350, -2139062144;
	xor.b32  	%r23352, %r23350, %r8343;
	and.b32  	%r8341, %r23352, %r23348;
	// begin inline asm
	prmt.b32 %r8341, %r8341, 0, 0xba98;
	// end inline asm
	// begin inline asm
	prmt.b32 %r8343, %r8343, 0, 0xba98;
	// end inline asm
	xor.b32  	%r23353, %r8343, 2139062143;
	not.b32 	%r23354, %r8341;
	and.b32  	%r23355, %r23351, %r23354;
	and.b32  	%r23356, %r23353, %r8341;
	or.b32  	%r8374, %r23355, %r23356;
	ld.shared.u32 	%r23357, [%r9442+12692];
	shr.s32 	%r23358, %r23357, %r9416;
	and.b32  	%r8347, %r23358, 50529027;
	ld.shared.u32 	%r23359, [%r9884+20];
	shr.s32 	%r23360, %r23359, %r9449;
	shl.b32 	%r23361, %r23360, 2;
	and.b32  	%r23362, %r23361, 67372036;
	or.b32  	%r23363, %r23362, %r8347;
	sub.s32 	%r23364, %r8347, %r23362;
	add.s32 	%r23365, %r23364, -2139062144;
	xor.b32  	%r23366, %r23365, -2139062144;
	xor.b32  	%r23367, %r23365, %r8347;
	and.b32  	%r8345, %r23367, %r23363;
	// begin inline asm
	prmt.b32 %r8345, %r8345, 0, 0xba98;
	// end inline asm
	// begin inline asm
	prmt.b32 %r8347, %r8347, 0, 0xba98;
	// end inline asm
	xor.b32  	%r23368, %r8347, 2139062143;
	not.b32 	%r23369, %r8345;
	and.b32  	%r23370, %r23366, %r23369;
	and.b32  	%r23371, %r23368, %r8345;
	or.b32  	%r8378, %r23370, %r23371;
	ld.shared.u32 	%r23372, [%r9442+12696];
	shr.s32 	%r23373, %r23372, %r9416;
	and.b32  	%r8351, %r23373, 50529027;
	ld.shared.u32 	%r23374, [%r9884+24];
	shr.s32 	%r23375, %r23374, %r9449;
	shl.b32 	%r23376, %r23375, 2;
	and.b32  	%r23377, %r23376, 67372036;
	or.b32  	%r23378, %r23377, %r8351;
	sub.s32 	%r23379, %r8351, %r23377;
	add.s32 	%r23380, %r23379, -2139062144;
	xor.b32  	%r23381, %r23380, -2139062144;
	xor.b32  	%r23382, %r23380, %r8351;
	and.b32  	%r8349, %r23382, %r23378;
	// begin inline asm
	prmt.b32 %r8349, %r8349, 0, 0xba98;
	// end inline asm
	// begin inline asm
	prmt.b32 %r8351, %r8351, 0, 0xba98;
	// end inline asm
	xor.b32  	%r23383, %r8351, 2139062143;
	not.b32 	%r23384, %r8349;
	and.b32  	%r23385, %r23381, %r23384;
	and.b32  	%r23386, %r23383, %r8349;
	or.b32  	%r8382, %r23385, %r23386;
	ld.shared.u32 	%r23387, [%r9442+12700];
	shr.s32 	%r23388, %r23387, %r9416;
	and.b32  	%r8355, %r23388, 50529027;
	ld.shared.u32 	%r23389, [%r9884+28];
	shr.s32 	%r23390, %r23389, %r9449;
	shl.b32 	%r23391, %r23390, 2;
	and.b32  	%r23392, %r23391, 67372036;
	or.b32  	%r23393, %r23392, %r8355;
	sub.s32 	%r23394, %r8355, %r23392;
	add.s32 	%r23395, %r23394, -2139062144;
	xor.b32  	%r23396, %r23395, -2139062144;
	xor.b32  	%r23397, %r23395, %r8355;
	and.b32  	%r8353, %r23397, %r23393;
	// begin inline asm
	prmt.b32 %r8353, %r8353, 0, 0xba98;
	// end inline asm
	// begin inline asm
	prmt.b32 %r8355, %r8355, 0, 0xba98;
	// end inline asm
	xor.b32  	%r23398, %r8355, 2139062143;
	not.b32 	%r23399, %r8353;
	and.b32  	%r23400, %r23396, %r23399;
	and.b32  	%r23401, %r23398, %r8353;
	or.b32  	%r8386, %r23400, %r23401;
	ld.shared.u32 	%r8359, [%r9576+13824];
	// begin inline asm
	dp4a.s32.s32 %r8357, %r8358, %r8359, %r9400;
	// end inline asm
	ld.shared.u32 	%r8363, [%r9576+13828];
	// begin inline asm
	dp4a.s32.s32 %r8361, %r8362, %r8363, %r8357;
	// end inline asm
	ld.shared.u32 	%r8367, [%r9576+13832];
	// begin inline asm
	dp4a.s32.s32 %r8365, %r8366, %r8367, %r8361;
	// end inline asm
	ld.shared.u32 	%r8371, [%r9576+13836];
	// begin inline asm
	dp4a.s32.s32 %r8369, %r8370, %r8371, %r8365;
	// end inline asm
	ld.shared.s8 	%r23402, [%r10009];
	mul.lo.s32 	%r23403, %r8369, %r23402;
	ld.shared.u32 	%r8375, [%r9576+13840];
	// begin inline asm
	dp4a.s32.s32 %r8373, %r8374, %r8375, %r9400;
	// end inline asm
	ld.shared.u32 	%r8379, [%r9576+13844];
	// begin inline asm
	dp4a.s32.s32 %r8377, %r8378, %r8379, %r8373;
	// end inline asm
	ld.shared.u32 	%r8383, [%r9576+13848];
	// begin inline asm
	dp4a.s32.s32 %r8381, %r8382, %r8383, %r8377;
	// end inline asm
	ld.shared.u32 	%r8387, [%r9576+13852];
	// begin inline asm
	dp4a.s32.s32 %r8385, %r8386, %r8387, %r8381;
	// end inline asm
	ld.shared.s8 	%r23404, [%r10009+1];
	mad.lo.s32 	%r23405, %r8385, %r23404, %r23403;
	ld.shared.f32 	%f1166, [%r10008];
	mul.f32 	%f1167, %f1166, %f1163;
	cvt.rn.f32.s32 	%f1168, %r23405;
	fma.rn.f32 	%f1741, %f1167, %f1168, %f1741;
	ld.shared.u32 	%r23406, [%r9442];
	shr.s32 	%r23407, %r23406, %r9416;
	and.b32  	%r8391, %r23407, 50529027;
	ld.shared.u32 	%r23408, [%r9447];
	shr.s32 	%r23409, %r23408, %r9449;
	shl.b32 	%r23410, %r23409, 2;
	and.b32  	%r23411, %r23410, 67372036;
	or.b32  	%r23412, %r23411, %r8391;
	sub.s32 	%r23413, %r8391, %r23411;
	add.s32 	%r23414, %r23413, -2139062144;
	xor.b32  	%r23415, %r23414, -2139062144;
	xor.b32  	%r23416, %r23414, %r8391;
	and.b32  	%r8389, %r23416, %r23412;
	// begin inline asm
	prmt.b32 %r8389, %r8389, 0, 0xba98;
	// end inline asm
	// begin inline asm
	prmt.b32 %r8391, %r8391, 0, 0xba98;
	// end inline asm
	xor.b32  	%r23417, %r8391, 2139062143;
	not.b32 	%r23418, %r8389;
	and.b32  	%r23419, %r23415, %r23418;
	and.b32  	%r23420, %r23417, %r8389;
	or.b32  	%r8422, %r23419, %r23420;
	ld.shared.u32 	%r23421, [%r9442+4];
	shr.s32 	%r23422, %r23421, %r9416;
	and.b32  	%r8395, %r23422, 50529027;
	ld.shared.u32 	%r23423, [%r9447+4];
	shr.s32 	%r23424, %r23423, %r9449;
	shl.b32 	%r23425, %r23424, 2;
	and.b32  	%r23426, %r23425, 67372036;
	or.b32  	%r23427, %r23426, %r8395;
	sub.s32 	%r23428, %r8395, %r23426;
	add.s32 	%r23429, %r23428, -2139062144;
	xor.b32  	%r23430, %r23429, -2139062144;
	xor.b32  	%r23431, %r23429, %r8395;
	and.b32  	%r8393, %r23431, %r23427;
	// begin inline asm
	prmt.b32 %r8393, %r8393, 0, 0xba98;
	// end inline asm
	// begin inline asm
	prmt.b32 %r8395, %r8395, 0, 0xba98;
	// end inline asm
	xor.b32  	%r23432, %r8395, 2139062143;
	not.b32 	%r23433, %r8393;
	and.b32  	%r23434, %r23430, %r23433;
	and.b32  	%r23435, %r23432, %r8393;
	or.b32  	%r8426, %r23434, %r23435;
	ld.shared.u32 	%r23436, [%r9442+8];
	shr.s32 	%r23437, %r23436, %r9416;
	and.b32  	%r8399, %r23437, 50529027;
	ld.shared.u32 	%r23438, [%r9447+8];
	shr.s32 	%r23439, %r23438, %r9449;
	shl.b32 	%r23440, %r23439, 2;
	and.b32  	%r23441, %r23440, 67372036;
	or.b32  	%r23442, %r23441, %r8399;
	sub.s32 	%r23443, %r8399, %r23441;
	add.s32 	%r23444, %r23443, -2139062144;
	xor.b32  	%r23445, %r23444, -2139062144;
	xor.b32  	%r23446, %r23444, %r8399;
	and.b32  	%r8397, %r23446, %r23442;
	// begin inline asm
	prmt.b32 %r8397, %r8397, 0, 0xba98;
	// end inline asm
	// begin inline asm
	prmt.b32 %r8399, %r8399, 0, 0xba98;
	// end inline asm
	xor.b32  	%r23447, %r8399, 2139062143;
	not.b32 	%r23448, %r8397;
	and.b32  	%r23449, %r23445, %r23448;
	and.b32  	%r23450, %r23447, %r8397;
	or.b32  	%r8430, %r23449, %r23450;
	ld.shared.u32 	%r23451, [%r9442+12];
	shr.s32 	%r23452, %r23451, %r9416;
	and.b32  	%r8403, %r23452, 50529027;
	ld.shared.u32 	%r23453, [%r9447+12];
	shr.s32 	%r23454, %r23453, %r9449;
	shl.b32 	%r23455, %r23454, 2;
	and.b32  	%r23456, %r23455, 67372036;
	or.b32  	%r23457, %r23456, %r8403;
	sub.s32 	%r23458, %r8403, %r23456;
	add.s32 	%r23459, %r23458, -2139062144;
	xor.b32  	%r23460, %r23459, -2139062144;
	xor.b32  	%r23461, %r23459, %r8403;
	and.b32  	%r8401, %r23461, %r23457;
	// begin inline asm
	prmt.b32 %r8401, %r8401, 0, 0xba98;
	// end inline asm
	// begin inline asm
	prmt.b32 %r8403, %r8403, 0, 0xba98;
	// end inline asm
	xor.b32  	%r23462, %r8403, 2139062143;
	not.b32 	%r23463, %r8401;
	and.b32  	%r23464, %r23460, %r23463;
	and.b32  	%r23465, %r23462, %r8401;
	or.b32  	%r8434, %r23464, %r23465;
	ld.shared.u32 	%r23466, [%r9442+16];
	shr.s32 	%r23467, %r23466, %r9416;
	and.b32  	%r8407, %r23467, 50529027;
	ld.shared.u32 	%r23468, [%r9447+16];
	shr.s32 	%r23469, %r23468, %r9449;
	shl.b32 	%r23470, %r23469, 2;
	and.b32  	%r23471, %r23470, 67372036;
	or.b32  	%r23472, %r23471, %r8407;
	sub.s32 	%r23473, %r8407, %r23471;
	add.s32 	%r23474, %r23473, -2139062144;
	xor.b32  	%r23475, %r23474, -2139062144;
	xor.b32  	%r23476, %r23474, %r8407;
	and.b32  	%r8405, %r23476, %r23472;
	// begin inline asm
	prmt.b32 %r8405, %r8405, 0, 0xba98;
	// end inline asm
	// begin inline asm
	prmt.b32 %r8407, %r8407, 0, 0xba98;
	// end inline asm
	xor.b32  	%r23477, %r8407, 2139062143;
	not.b32 	%r23478, %r8405;
	and.b32  	%r23479, %r23475, %r23478;
	and.b32  	%r23480, %r23477, %r8405;
	or.b32  	%r8438, %r23479, %r23480;
	ld.shared.u32 	%r23481, [%r9442+20];
	shr.s32 	%r23482, %r23481, %r9416;
	and.b32  	%r8411, %r23482, 50529027;
	ld.shared.u32 	%r23483, [%r9447+20];
	shr.s32 	%r23484, %r23483, %r9449;
	shl.b32 	%r23485, %r23484, 2;
	and.b32  	%r23486, %r23485, 67372036;
	or.b32  	%r23487, %r23486, %r8411;
	sub.s32 	%r23488, %r8411, %r23486;
	add.s32 	%r23489, %r23488, -2139062144;
	xor.b32  	%r23490, %r23489, -2139062144;
	xor.b32  	%r23491, %r23489, %r8411;
	and.b32  	%r8409, %r23491, %r23487;
	// begin inline asm
	prmt.b32 %r8409, %r8409, 0, 0xba98;
	// end inline asm
	// begin inline asm
	prmt.b32 %r8411, %r8411, 0, 0xba98;
	// end inline asm
	xor.b32  	%r23492, %r8411, 2139062143;
	not.b32 	%r23493, %r8409;
	and.b32  	%r23494, %r23490, %r23493;
	and.b32  	%r23495, %r23492, %r8409;
	or.b32  	%r8442, %r23494, %r23495;
	ld.shared.u32 	%r23496, [%r9442+24];
	shr.s32 	%r23497, %r23496, %r9416;
	and.b32  	%r8415, %r23497, 50529027;
	ld.shared.u32 	%r23498, [%r9447+24];
	shr.s32 	%r23499, %r23498, %r9449;
	shl.b32 	%r23500, %r23499, 2;
	and.b32  	%r23501, %r23500, 67372036;
	or.b32  	%r23502, %r23501, %r8415;
	sub.s32 	%r23503, %r8415, %r23501;
	add.s32 	%r23504, %r23503, -2139062144;
	xor.b32  	%r23505, %r23504, -2139062144;
	xor.b32  	%r23506, %r23504, %r8415;
	and.b32  	%r8413, %r23506, %r23502;
	// begin inline asm
	prmt.b32 %r8413, %r8413, 0, 0xba98;
	// end inline asm
	// begin inline asm
	prmt.b32 %r8415, %r8415, 0, 0xba98;
	// end inline asm
	xor.b32  	%r23507, %r8415, 2139062143;
	not.b32 	%r23508, %r8413;
	and.b32  	%r23509, %r23505, %r23508;
	and.b32  	%r23510, %r23507, %r8413;
	or.b32  	%r8446, %r23509, %r23510;
	ld.shared.u32 	%r23511, [%r9442+28];
	shr.s32 	%r23512, %r23511, %r9416;
	and.b32  	%r8419, %r23512, 50529027;
	ld.shared.u32 	%r23513, [%r9447+28];
	shr.s32 	%r23514, %r23513, %r9449;
	shl.b32 	%r23515, %r23514, 2;
	and.b32  	%r23516, %r23515, 67372036;
	or.b32  	%r23517, %r23516, %r8419;
	sub.s32 	%r23518, %r8419, %r23516;
	add.s32 	%r23519, %r23518, -2139062144;
	xor.b32  	%r23520, %r23519, -2139062144;
	xor.b32  	%r23521, %r23519, %r8419;
	and.b32  	%r8417, %r23521, %r23517;
	// begin inline asm
	prmt.b32 %r8417, %r8417, 0, 0xba98;
	// end inline asm
	// begin inline asm
	prmt.b32 %r8419, %r8419, 0, 0xba98;
	// end inline asm
	xor.b32  	%r23522, %r8419, 2139062143;
	not.b32 	%r23523, %r8417;
	and.b32  	%r23524, %r23520, %r23523;
	and.b32  	%r23525, %r23522, %r8417;
	or.b32  	%r8450, %r23524, %r23525;
	ld.shared.u32 	%r8423, [%r9576+14336];
	// begin inline asm
	dp4a.s32.s32 %r8421, %r8422, %r8423, %r9400;
	// end inline asm
	ld.shared.u32 	%r8427, [%r9576+14340];
	// begin inline asm
	dp4a.s32.s32 %r8425, %r8426, %r8427, %r8421;
	// end inline asm
	ld.shared.u32 	%r8431, [%r9576+14344];
	// begin inline asm
	dp4a.s32.s32 %r8429, %r8430, %r8431, %r8425;
	// end inline asm
	ld.shared.u32 	%r8435, [%r9576+14348];
	// begin inline asm
	dp4a.s32.s32 %r8433, %r8434, %r8435, %r8429;
	// end inline asm
	ld.shared.s8 	%r23526, [%r9577];
	mul.lo.s32 	%r23527, %r8433, %r23526;
	ld.shared.u32 	%r8439, [%r9576+14352];
	// begin inline asm
	dp4a.s32.s32 %r8437, %r8438, %r8439, %r9400;
	// end inline asm
	ld.shared.u32 	%r8443, [%r9576+14356];
	// begin inline asm
	dp4a.s32.s32 %r8441, %r8442, %r8443, %r8437;
	// end inline asm
	ld.shared.u32 	%r8447, [%r9576+14360];
	// begin inline asm
	dp4a.s32.s32 %r8445, %r8446, %r8447, %r8441;
	// end inline asm
	ld.shared.u32 	%r8451, [%r9576+14364];
	// begin inline asm
	dp4a.s32.s32 %r8449, %r8450, %r8451, %r8445;
	// end inline asm
	ld.shared.s8 	%r23528, [%r9577+1];
	mad.lo.s32 	%r23529, %r8449, %r23528, %r23527;
	ld.shared.f32 	%f1169, [%r9573];
	ld.shared.f32 	%f1170, [%r9426+1792];
	mul.f32 	%f1171, %f1169, %f1170;
	cvt.rn.f32.s32 	%f1172, %r23529;
	fma.rn.f32 	%f1836, %f1171, %f1172, %f1836;
	ld.shared.u32 	%r23530, [%r9442+4224];
	shr.s32 	%r23531, %r23530, %r9416;
	and.b32  	%r8455, %r23531, 50529027;
	ld.shared.u32 	%r23532, [%r9596];
	shr.s32 	%r23533, %r23532, %r9449;
	shl.b32 	%r23534, %r23533, 2;
	and.b32  	%r23535, %r23534, 67372036;
	or.b32  	%r23536, %r23535, %r8455;
	sub.s32 	%r23537, %r8455, %r23535;
	add.s32 	%r23538, %r23537, -2139062144;
	xor.b32  	%r23539, %r23538, -2139062144;
	xor.b32  	%r23540, %r23538, %r8455;
	and.b32  	%r8453, %r23540, %r23536;
	// begin inline asm
	prmt.b32 %r8453, %r8453, 0, 0xba98;
	// end inline asm
	// begin inline asm
	prmt.b32 %r8455, %r8455, 0, 0xba98;
	// end inline asm
	xor.b32  	%r23541, %r8455, 2139062143;
	not.b32 	%r23542, %r8453;
	and.b32  	%r23543, %r23539, %r23542;
	and.b32  	%r23544, %r23541, %r8453;
	or.b32  	%r8486, %r23543, %r23544;
	ld.shared.u32 	%r23545, [%r9442+4228];
	shr.s32 	%r23546, %r23545, %r9416;
	and.b32  	%r8459, %r23546, 50529027;
	ld.shared.u32 	%r23547, [%r9596+4];
	shr.s32 	%r23548, %r23547, %r9449;
	shl.b32 	%r23549, %r23548, 2;
	and.b32  	%r23550, %r23549, 67372036;
	or.b32  	%r23551, %r23550, %r8459;
	sub.s32 	%r23552, %r8459, %r23550;
	add.s32 	%r23553, %r23552, -2139062144;
	xor.b32  	%r23554, %r23553, -2139062144;
	xor.b32  	%r23555, %r23553, %r8459;
	and.b32  	%r8457, %r23555, %r23551;
	// begin inline asm
	prmt.b32 %r8457, %r8457, 0, 0xba98;
	// end inline asm
	// begin inline asm
	prmt.b32 %r8459, %r8459, 0, 0xba98;
	// end inline asm
	xor.b32  	%r23556, %r8459, 2139062143;
	not.b32 	%r23557, %r8457;
	and.b32  	%r23558, %r23554, %r23557;
	and.b32  	%r23559, %r23556, %r8457;
	or.b32  	%r8490, %r23558, %r23559;
	ld.shared.u32 	%r23560, [%r9442+4232];
	shr.s32 	%r23561, %r23560, %r9416;
	and.b32  	%r8463, %r23561, 50529027;
	ld.shared.u32 	%r23562, [%r9596+8];
	shr.s32 	%r23563, %r23562, %r9449;
	shl.b32 	%r23564, %r23563, 2;
	and.b32  	%r23565, %r23564, 67372036;
	or.b32  	%r23566, %r23565, %r8463;
	sub.s32 	%r23567, %r8463, %r23565;
	add.s32 	%r23568, %r23567, -2139062144;
	xor.b32  	%r23569, %r23568, -2139062144;
	xor.b32  	%r23570, %r23568, %r8463;
	and.b32  	%r8461, %r23570, %r23566;
	// begin inline asm
	prmt.b32 %r8461, %r8461, 0, 0xba98;
	// end inline asm
	// begin inline asm
	prmt.b32 %r8463, %r8463, 0, 0xba98;
	// end inline asm
	xor.b32  	%r23571, %r8463, 2139062143;
	not.b32 	%r23572, %r8461;
	and.b32  	%r23573, %r23569, %r23572;
	and.b32  	%r23574, %r23571, %r8461;
	or.b32  	%r8494, %r23573, %r23574;
	ld.shared.u32 	%r23575, [%r9442+4236];
	shr.s32 	%r23576, %r23575, %r9416;
	and.b32  	%r8467, %r23576, 50529027;
	ld.shared.u32 	%r23577, [%r9596+12];
	shr.s32 	%r23578, %r23577, %r9449;
	shl.b32 	%r23579, %r23578, 2;
	and.b32  	%r23580, %r23579, 67372036;
	or.b32  	%r23581, %r23580, %r8467;
	sub.s32 	%r23582, %r8467, %r23580;
	add.s32 	%r23583, %r23582, -2139062144;
	xor.b32  	%r23584, %r23583, -2139062144;
	xor.b32  	%r23585, %r23583, %r8467;
	and.b32  	%r8465, %r23585, %r23581;
	// begin inline asm
	prmt.b32 %r8465, %r8465, 0, 0xba98;
	// end inline asm
	// begin inline asm
	prmt.b32 %r8467, %r8467, 0, 0xba98;
	// end inline asm
	xor.b32  	%r23586, %r8467, 2139062143;
	not.b32 	%r23587, %r8465;
	and.b32  	%r23588, %r23584, %r23587;
	and.b32  	%r23589, %r23586, %r8465;
	or.b32  	%r8498, %r23588, %r23589;
	ld.shared.u32 	%r23590, [%r9442+4240];
	shr.s32 	%r23591, %r23590, %r9416;
	and.b32  	%r8471, %r23591, 50529027;
	ld.shared.u32 	%r23592, [%r9596+16];
	shr.s32 	%r23593, %r23592, %r9449;
	shl.b32 	%r23594, %r23593, 2;
	and.b32  	%r23595, %r23594, 67372036;
	or.b32  	%r23596, %r23595, %r8471;
	sub.s32 	%r23597, %r8471, %r23595;
	add.s32 	%r23598, %r23597, -2139062144;
	xor.b32  	%r23599, %r23598, -2139062144;
	xor.b32  	%r23600, %r23598, %r8471;
	and.b32  	%r8469, %r23600, %r23596;
	// begin inline asm
	prmt.b32 %r8469, %r8469, 0, 0xba98;
	// end inline asm
	// begin inline asm
	prmt.b32 %r8471, %r8471, 0, 0xba98;
	// end inline asm
	xor.b32  	%r23601, %r8471, 2139062143;
	not.b32 	%r23602, %r8469;
	and.b32  	%r23603, %r23599, %r23602;
	and.b32  	%r23604, %r23601, %r8469;
	or.b32  	%r8502, %r23603, %r23604;
	ld.shared.u32 	%r23605, [%r9442+4244];
	shr.s32 	%r23606, %r23605, %r9416;
	and.b32  	%r8475, %r23606, 50529027;
	ld.shared.u32 	%r23607, [%r9596+20];
	shr.s32 	%r23608, %r23607, %r9449;
	shl.b32 	%r23609, %r23608, 2;
	and.b32  	%r23610, %r23609, 67372036;
	or.b32  	%r23611, %r23610, %r8475;
	sub.s32 	%r23612, %r8475, %r23610;
	add.s32 	%r23613, %r23612, -2139062144;
	xor.b32  	%r23614, %r23613, -2139062144;
	xor.b32  	%r23615, %r23613, %r8475;
	and.b32  	%r8473, %r23615, %r23611;
	// begin inline asm
	prmt.b32 %r8473, %r8473, 0, 0xba98;
	// end inline asm
	// begin inline asm
	prmt.b32 %r8475, %r8475, 0, 0xba98;
	// end inline asm
	xor.b32  	%r23616, %r8475, 2139062143;
	not.b32 	%r23617, %r8473;
	and.b32  	%r23618, %r23614, %r23617;
	and.b32  	%r23619, %r23616, %r8473;
	or.b32  	%r8506, %r23618, %r23619;
	ld.shared.u32 	%r23620, [%r9442+4248];
	shr.s32 	%r23621, %r23620, %r9416;
	and.b32  	%r8479, %r23621, 50529027;
	ld.shared.u32 	%r23622, [%r9596+24];
	shr.s32 	%r23623, %r23622, %r9449;
	shl.b32 	%r23624, %r23623, 2;
	and.b32  	%r23625, %r23624, 67372036;
	or.b32  	%r23626, %r23625, %r8479;
	sub.s32 	%r23627, %r8479, %r23625;
	add.s32 	%r23628, %r23627, -2139062144;
	xor.b32  	%r23629, %r23628, -2139062144;
	xor.b32  	%r23630, %r23628, %r8479;
	and.b32  	%r8477, %r23630, %r23626;
	// begin inline asm
	prmt.b32 %r8477, %r8477, 0, 0xba98;
	// end inline asm
	// begin inline asm
	prmt.b32 %r8479, %r8479, 0, 0xba98;
	// end inline asm
	xor.b32  	%r23631, %r8479, 2139062143;
	not.b32 	%r23632, %r8477;
	and.b32  	%r23633, %r23629, %r23632;
	and.b32  	%r23634, %r23631, %r8477;
	or.b32  	%r8510, %r23633, %r23634;
	ld.shared.u32 	%r23635, [%r9442+4252];
	shr.s32 	%r23636, %r23635, %r9416;
	and.b32  	%r8483, %r23636, 50529027;
	ld.shared.u32 	%r23637, [%r9596+28];
	shr.s32 	%r23638, %r23637, %r9449;
	shl.b32 	%r23639, %r23638, 2;
	and.b32  	%r23640, %r23639, 67372036;
	or.b32  	%r23641, %r23640, %r8483;
	sub.s32 	%r23642, %r8483, %r23640;
	add.s32 	%r23643, %r23642, -2139062144;
	xor.b32  	%r23644, %r23643, -2139062144;
	xor.b32  	%r23645, %r23643, %r8483;
	and.b32  	%r8481, %r23645, %r23641;
	// begin inline asm
	prmt.b32 %r8481, %r8481, 0, 0xba98;
	// end inline asm
	// begin inline asm
	prmt.b32 %r8483, %r8483, 0, 0xba98;
	// end inline asm
	xor.b32  	%r23646, %r8483, 2139062143;
	not.b32 	%r23647, %r8481;
	and.b32  	%r23648, %r23644, %r23647;
	and.b32  	%r23649, %r23646, %r8481;
	or.b32  	%r8514, %r23648, %r23649;
	ld.shared.u32 	%r8487, [%r9576+14336];
	// begin inline asm
	dp4a.s32.s32 %r8485, %r8486, %r8487, %r9400;
	// end inline asm
	ld.shared.u32 	%r8491, [%r9576+14340];
	// begin inline asm
	dp4a.s32.s32 %r8489, %r8490, %r8491, %r8485;
	// end inline asm
	ld.shared.u32 	%r8495, [%r9576+14344];
	// begin inline asm
	dp4a.s32.s32 %r8493, %r8494, %r8495, %r8489;
	// end inline asm
	ld.shared.u32 	%r8499, [%r9576+14348];
	// begin inline asm
	dp4a.s32.s32 %r8497, %r8498, %r8499, %r8493;
	// end inline asm
	ld.shared.s8 	%r23650, [%r9721];
	mul.lo.s32 	%r23651, %r8497, %r23650;
	ld.shared.u32 	%r8503, [%r9576+14352];
	// begin inline asm
	dp4a.s32.s32 %r8501, %r8502, %r8503, %r9400;
	// end inline asm
	ld.shared.u32 	%r8507, [%r9576+14356];
	// begin inline asm
	dp4a.s32.s32 %r8505, %r8506, %r8507, %r8501;
	// end inline asm
	ld.shared.u32 	%r8511, [%r9576+14360];
	// begin inline asm
	dp4a.s32.s32 %r8509, %r8510, %r8511, %r8505;
	// end inline asm
	ld.shared.u32 	%r8515, [%r9576+14364];
	// begin inline asm
	dp4a.s32.s32 %r8513, %r8514, %r8515, %r8509;
	// end inline asm
	ld.shared.s8 	%r23652, [%r9721+1];
	mad.lo.s32 	%r23653, %r8513, %r23652, %r23651;
	ld.shared.f32 	%f1173, [%r9720];
	mul.f32 	%f1174, %f1173, %f1170;
	cvt.rn.f32.s32 	%f1175, %r23653;
	fma.rn.f32 	%f1804, %f1174, %f1175, %f1804;
	ld.shared.u32 	%r23654, [%r9442+8448];
	shr.s32 	%r23655, %r23654, %r9416;
	and.b32  	%r8519, %r23655, 50529027;
	ld.shared.u32 	%r23656, [%r9740];
	shr.s32 	%r23657, %r23656, %r9449;
	shl.b32 	%r23658, %r23657, 2;
	and.b32  	%r23659, %r23658, 67372036;
	or.b32  	%r23660, %r23659, %r8519;
	sub.s32 	%r23661, %r8519, %r23659;
	add.s32 	%r23662, %r23661, -2139062144;
	xor.b32  	%r23663, %r23662, -2139062144;
	xor.b32  	%r23664, %r23662, %r8519;
	and.b32  	%r8517, %r23664, %r23660;
	// begin inline asm
	prmt.b32 %r8517, %r8517, 0, 0xba98;
	// end inline asm
	// begin inline asm
	prmt.b32 %r8519, %r8519, 0, 0xba98;
	// end inline asm
	xor.b32  	%r23665, %r8519, 2139062143;
	not.b32 	%r23666, %r8517;
	and.b32  	%r23667, %r23663, %r23666;
	and.b32  	%r23668, %r23665, %r8517;
	or.b32  	%r8550, %r23667, %r23668;
	ld.shared.u32 	%r23669, [%r9442+8452];
	shr.s32 	%r23670, %r23669, %r9416;
	and.b32  	%r8523, %r23670, 50529027;
	ld.shared.u32 	%r23671, [%r9740+4];
	shr.s32 	%r23672, %r23671, %r9449;
	shl.b32 	%r23673, %r23672, 2;
	and.b32  	%r23674, %r23673, 67372036;
	or.b32  	%r23675, %r23674, %r8523;
	sub.s32 	%r23676, %r8523, %r23674;
	add.s32 	%r23677, %r23676, -2139062144;
	xor.b32  	%r23678, %r23677, -2139062144;
	xor.b32  	%r23679, %r23677, %r8523;
	and.b32  	%r8521, %r23679, %r23675;
	// begin inline asm
	prmt.b32 %r8521, %r8521, 0, 0xba98;
	// end inline asm
	// begin inline asm
	prmt.b32 %r8523, %r8523, 0, 0xba98;
	// end inline asm
	xor.b32  	%r23680, %r8523, 2139062143;
	not.b32 	%r23681, %r8521;
	and.b32  	%r23682, %r23678, %r23681;
	and.b32  	%r23683, %r23680, %r8521;
	or.b32  	%r8554, %r23682, %r23683;
	ld.shared.u32 	%r23684, [%r9442+8456];
	shr.s32 	%r23685, %r23684, %r9416;
	and.b32  	%r8527, %r23685, 50529027;
	ld.shared.u32 	%r23686, [%r9740+8];
	shr.s32 	%r23687, %r23686, %r9449;
	shl.b32 	%r23688, %r23687, 2;
	and.b32  	%r23689, %r23688, 67372036;
	or.b32  	%r23690, %r23689, %r8527;
	sub.s32 	%r23691, %r8527, %r23689;
	add.s32 	%r23692, %r23691, -2139062144;
	xor.b32  	%r23693, %r23692, -2139062144;
	xor.b32  	%r23694, %r23692, %r8527;
	and.b32  	%r8525, %r23694, %r23690;
	// begin inline asm
	prmt.b32 %r8525, %r8525, 0, 0xba98;
	// end inline asm
	// begin inline asm
	prmt.b32 %r8527, %r8527, 0, 0xba98;
	// end inline asm
	xor.b32  	%r23695, %r8527, 2139062143;
	not.b32 	%r23696, %r8525;
	and.b32  	%r23697, %r23693, %r23696;
	and.b32  	%r23698, %r23695, %r8525;
	or.b32  	%r8558, %r23697, %r23698;
	ld.shared.u32 	%r23699, [%r9442+8460];
	shr.s32 	%r23700, %r23699, %r9416;
	and.b32  	%r8531, %r23700, 50529027;
	ld.shared.u32 	%r23701, [%r9740+12];
	shr.s32 	%r23702, %r23701, %r9449;
	shl.b32 	%r23703, %r23702, 2;
	and.b32  	%r23704, %r23703, 67372036;
	or.b32  	%r23705, %r23704, %r8531;
	sub.s32 	%r23706, %r8531, %r23704;
	add.s32 	%r23707, %r23706, -2139062144;
	xor.b32  	%r23708, %r23707, -2139062144;
	xor.b32  	%r23709, %r23707, %r8531;
	and.b32  	%r8529, %r23709, %r23705;
	// begin inline asm
	prmt.b32 %r8529, %r8529, 0, 0xba98;
	// end inline asm
	// begin inline asm
	prmt.b32 %r8531, %r8531, 0, 0xba98;
	// end inline asm
	xor.b32  	%r23710, %r8531, 2139062143;
	not.b32 	%r23711, %r8529;
	and.b32  	%r23712, %r23708, %r23711;
	and.b32  	%r23713, %r23710, %r8529;
	or.b32  	%r8562, %r23712, %r23713;
	ld.shared.u32 	%r23714, [%r9442+8464];
	shr.s32 	%r23715, %r23714, %r9416;
	and.b32  	%r8535, %r23715, 50529027;
	ld.shared.u32 	%r23716, [%r9740+16];
	shr.s32 	%r23717, %r23716, %r9449;
	shl.b32 	%r23718, %r23717, 2;
	and.b32  	%r23719, %r23718, 67372036;
	or.b32  	%r23720, %r23719, %r8535;
	sub.s32 	%r23721, %r8535, %r23719;
	add.s32 	%r23722, %r23721, -2139062144;
	xor.b32  	%r23723, %r23722, -2139062144;
	xor.b32  	%r23724, %r23722, %r8535;
	and.b32  	%r8533, %r23724, %r23720;
	// begin inline asm
	prmt.b32 %r8533, %r8533, 0, 0xba98;
	// end inline asm
	// begin inline asm
	prmt.b32 %r8535, %r8535, 0, 0xba98;
	// end inline asm
	xor.b32  	%r23725, %r8535, 2139062143;
	not.b32 	%r23726, %r8533;
	and.b32  	%r23727, %r23723, %r23726;
	and.b32  	%r23728, %r23725, %r8533;
	or.b32  	%r8566, %r23727, %r23728;
	ld.shared.u32 	%r23729, [%r9442+8468];
	shr.s32 	%r23730, %r23729, %r9416;
	and.b32  	%r8539, %r23730, 50529027;
	ld.shared.u32 	%r23731, [%r9740+20];
	shr.s32 	%r23732, %r23731, %r9449;
	shl.b32 	%r23733, %r23732, 2;
	and.b32  	%r23734, %r23733, 67372036;
	or.b32  	%r23735, %r23734, %r8539;
	sub.s32 	%r23736, %r8539, %r23734;
	add.s32 	%r23737, %r23736, -2139062144;
	xor.b32  	%r23738, %r23737, -2139062144;
	xor.b32  	%r23739, %r23737, %r8539;
	and.b32  	%r8537, %r23739, %r23735;
	// begin inline asm
	prmt.b32 %r8537, %r8537, 0, 0xba98;
	// end inline asm
	// begin inline asm
	prmt.b32 %r8539, %r8539, 0, 0xba98;
	// end inline asm
	xor.b32  	%r23740, %r8539, 2139062143;
	not.b32 	%r23741, %r8537;
	and.b32  	%r23742, %r23738, %r23741;
	and.b32  	%r23743, %r23740, %r8537;
	or.b32  	%r8570, %r23742, %r23743;
	ld.shared.u32 	%r23744, [%r9442+8472];
	shr.s32 	%r23745, %r23744, %r9416;
	and.b32  	%r8543, %r23745, 50529027;
	ld.shared.u32 	%r23746, [%r9740+24];
	shr.s32 	%r23747, %r23746, %r9449;
	shl.b32 	%r23748, %r23747, 2;
	and.b32  	%r23749, %r23748, 67372036;
	or.b32  	%r23750, %r23749, %r8543;
	sub.s32 	%r23751, %r8543, %r23749;
	add.s32 	%r23752, %r23751, -2139062144;
	xor.b32  	%r23753, %r23752, -2139062144;
	xor.b32  	%r23754, %r23752, %r8543;
	and.b32  	%r8541, %r23754, %r23750;
	// begin inline asm
	prmt.b32 %r8541, %r8541, 0, 0xba98;
	// end inline asm
	// begin inline asm
	prmt.b32 %r8543, %r8543, 0, 0xba98;
	// end inline asm
	xor.b32  	%r23755, %r8543, 2139062143;
	not.b32 	%r23756, %r8541;
	and.b32  	%r23757, %r23753, %r23756;
	and.b32  	%r23758, %r23755, %r8541;
	or.b32  	%r8574, %r23757, %r23758;
	ld.shared.u32 	%r23759, [%r9442+8476];
	shr.s32 	%r23760, %r23759, %r9416;
	and.b32  	%r8547, %r23760, 50529027;
	ld.shared.u32 	%r23761, [%r9740+28];
	shr.s32 	%r23762, %r23761, %r9449;
	shl.b32 	%r23763, %r23762, 2;
	and.b32  	%r23764, %r23763, 67372036;
	or.b32  	%r23765, %r23764, %r8547;
	sub.s32 	%r23766, %r8547, %r23764;
	add.s32 	%r23767, %r23766, -2139062144;
	xor.b32  	%r23768, %r23767, -2139062144;
	xor.b32  	%r23769, %r23767, %r8547;
	and.b32  	%r8545, %r23769, %r23765;
	// begin inline asm
	prmt.b32 %r8545, %r8545, 0, 0xba98;
	// end inline asm
	// begin inline asm
	prmt.b32 %r8547, %r8547, 0, 0xba98;
	// end inline asm
	xor.b32  	%r23770, %r8547, 2139062143;
	not.b32 	%r23771, %r8545;
	and.b32  	%r23772, %r23768, %r23771;
	and.b32  	%r23773, %r23770, %r8545;
	or.b32  	%r8578, %r23772, %r23773;
	ld.shared.u32 	%r8551, [%r9576+14336];
	// begin inline asm
	dp4a.s32.s32 %r8549, %r8550, %r8551, %r9400;
	// end inline asm
	ld.shared.u32 	%r8555, [%r9576+14340];
	// begin inline asm
	dp4a.s32.s32 %r8553, %r8554, %r8555, %r8549;
	// end inline asm
	ld.shared.u32 	%r8559, [%r9576+14344];
	// begin inline asm
	dp4a.s32.s32 %r8557, %r8558, %r8559, %r8553;
	// end inline asm
	ld.shared.u32 	%r8563, [%r9576+14348];
	// begin inline asm
	dp4a.s32.s32 %r8561, %r8562, %r8563, %r8557;
	// end inline asm
	ld.shared.s8 	%r23774, [%r9865];
	mul.lo.s32 	%r23775, %r8561, %r23774;
	ld.shared.u32 	%r8567, [%r9576+14352];
	// begin inline asm
	dp4a.s32.s32 %r8565, %r8566, %r8567, %r9400;
	// end inline asm
	ld.shared.u32 	%r8571, [%r9576+14356];
	// begin inline asm
	dp4a.s32.s32 %r8569, %r8570, %r8571, %r8565;
	// end inline asm
	ld.shared.u32 	%r8575, [%r9576+14360];
	// begin inline asm
	dp4a.s32.s32 %r8573, %r8574, %r8575, %r8569;
	// end inline asm
	ld.shared.u32 	%r8579, [%r9576+14364];
	// begin inline asm
	dp4a.s32.s32 %r8577, %r8578, %r8579, %r8573;
	// end inline asm
	ld.shared.s8 	%r23776, [%r9865+1];
	mad.lo.s32 	%r23777, %r8577, %r23776, %r23775;
	ld.shared.f32 	%f1176, [%r9864];
	ld.shared.f32 	%f1177, [%r9426+1792];
	mul.f32 	%f1178, %f1176, %f1177;
	cvt.rn.f32.s32 	%f1179, %r23777;
	fma.rn.f32 	%f1772, %f1178, %f1179, %f1772;
	ld.shared.u32 	%r23778, [%r9442+12672];
	shr.s32 	%r23779, %r23778, %r9416;
	and.b32  	%r8583, %r23779, 50529027;
	ld.shared.u32 	%r23780, [%r9884];
	shr.s32 	%r23781, %r23780, %r9449;
	shl.b32 	%r23782, %r23781, 2;
	and.b32  	%r23783, %r23782, 67372036;
	or.b32  	%r23784, %r23783, %r8583;
	sub.s32 	%r23785, %r8583, %r23783;
	add.s32 	%r23786, %r23785, -2139062144;
	xor.b32  	%r23787, %r23786, -2139062144;
	xor.b32  	%r23788, %r23786, %r8583;
	and.b32  	%r8581, %r23788, %r23784;
	// begin inline asm
	prmt.b32 %r8581, %r8581, 0, 0xba98;
	// end inline asm
	// begin inline asm
	prmt.b32 %r8583, %r8583, 0, 0xba98;
	// end inline asm
	xor.b32  	%r23789, %r8583, 2139062143;
	not.b32 	%r23790, %r8581;
	and.b32  	%r23791, %r23787, %r23790;
	and.b32  	%r23792, %r23789, %r8581;
	or.b32  	%r8614, %r23791, %r23792;
	ld.shared.u32 	%r23793, [%r9442+12676];
	shr.s32 	%r23794, %r23793, %r9416;
	and.b32  	%r8587, %r23794, 50529027;
	ld.shared.u32 	%r23795, [%r9884+4];
	shr.s32 	%r23796, %r23795, %r9449;
	shl.b32 	%r23797, %r23796, 2;
	and.b32  	%r23798, %r23797, 67372036;
	or.b32  	%r23799, %r23798, %r8587;
	sub.s32 	%r23800, %r8587, %r23798;
	add.s32 	%r23801, %r23800, -2139062144;
	xor.b32  	%r23802, %r23801, -2139062144;
	xor.b32  	%r23803, %r23801, %r8587;
	and.b32  	%r8585, %r23803, %r23799;
	// begin inline asm
	prmt.b32 %r8585, %r8585, 0, 0xba98;
	// end inline asm
	// begin inline asm
	prmt.b32 %r8587, %r8587, 0, 0xba98;
	// end inline asm
	xor.b32  	%r23804, %r8587, 2139062143;
	not.b32 	%r23805, %r8585;
	and.b32  	%r23806, %r23802, %r23805;
	and.b32  	%r23807, %r23804, %r8585;
	or.b32  	%r8618, %r23806, %r23807;
	ld.shared.u32 	%r23808, [%r9442+12680];
	shr.s32 	%r23809, %r23808, %r9416;
	and.b32  	%r8591, %r23809, 50529027;
	ld.shared.u32 	%r23810, [%r9884+8];
	shr.s32 	%r23811, %r23810, %r9449;
	shl.b32 	%r23812, %r23811, 2;
	and.b32  	%r23813, %r23812, 67372036;
	or.b32  	%r23814, %r23813, %r8591;
	sub.s32 	%r23815, %r8591, %r23813;
	add.s32 	%r23816, %r23815, -2139062144;
	xor.b32  	%r23817, %r23816, -2139062144;
	xor.b32  	%r23818, %r23816, %r8591;
	and.b32  	%r8589, %r23818, %r23814;
	// begin inline asm
	prmt.b32 %r8589, %r8589, 0, 0xba98;
	// end inline asm
	// begin inline asm
	prmt.b32 %r8591, %r8591, 0, 0xba98;
	// end inline asm
	xor.b32  	%r23819, %r8591, 2139062143;
	not.b32 	%r23820, %r8589;
	and.b32  	%r23821, %r23817, %r23820;
	and.b32  	%r23822, %r23819, %r8589;
	or.b32  	%r8622, %r23821, %r23822;
	ld.shared.u32 	%r23823, [%r9442+12684];
	shr.s32 	%r23824, %r23823, %r9416;
	and.b32  	%r8595, %r23824, 50529027;
	ld.shared.u32 	%r23825, [%r9884+12];
	shr.s32 	%r23826, %r23825, %r9449;
	shl.b32 	%r23827, %r23826, 2;
	and.b32  	%r23828, %r23827, 67372036;
	or.b32  	%r23829, %r23828, %r8595;
	sub.s32 	%r23830, %r8595, %r23828;
	add.s32 	%r23831, %r23830, -2139062144;
	xor.b32  	%r23832, %r23831, -2139062144;
	xor.b32  	%r23833, %r23831, %r8595;
	and.b32  	%r8593, %r23833, %r23829;
	// begin inline asm
	prmt.b32 %r8593, %r8593, 0, 0xba98;
	// end inline asm
	// begin inline asm
	prmt.b32 %r8595, %r8595, 0, 0xba98;
	// end inline asm
	xor.b32  	%r23834, %r8595, 2139062143;
	not.b32 	%r23835, %r8593;
	and.b32  	%r23836, %r23832, %r23835;
	and.b32  	%r23837, %r23834, %r8593;
	or.b32  	%r8626, %r23836, %r23837;
	ld.shared.u32 	%r23838, [%r9442+12688];
	shr.s32 	%r23839, %r23838, %r9416;
	and.b32  	%r8599, %r23839, 50529027;
	ld.shared.u32 	%r23840, [%r9884+16];
	shr.s32 	%r23841, %r23840, %r9449;
	shl.b32 	%r23842, %r23841, 2;
	and.b32  	%r23843, %r23842, 67372036;
	or.b32  	%r23844, %r23843, %r8599;
	sub.s32 	%r23845, %r8599, %r23843;
	add.s32 	%r23846, %r23845, -2139062144;
	xor.b32  	%r23847, %r23846, -2139062144;
	xor.b32  	%r23848, %r23846, %r8599;
	and.b32  	%r8597, %r23848, %r23844;
	// begin inline asm
	prmt.b32 %r8597, %r8597, 0, 0xba98;
	// end inline asm
	// begin inline asm
	prmt.b32 %r8599, %r8599, 0, 0xba98;
	// end inline asm
	xor.b32  	%r23849, %r8599, 2139062143;
	not.b32 	%r23850, %r8597;
	and.b32  	%r23851, %r23847, %r23850;
	and.b32  	%r23852, %r23849, %r8597;
	or.b32  	%r8630, %r23851, %r23852;
	ld.shared.u32 	%r23853, [%r9442+12692];
	shr.s32 	%r23854, %r23853, %r9416;
	and.b32  	%r8603, %r23854, 50529027;
	ld.shared.u32 	%r23855, [%r9884+20];
	shr.s32 	%r23856, %r23855, %r9449;
	shl.b32 	%r23857, %r23856, 2;
	and.b32  	%r23858, %r23857, 67372036;
	or.b32  	%r23859, %r23858, %r8603;
	sub.s32 	%r23860, %r8603, %r23858;
	add.s32 	%r23861, %r23860, -2139062144;
	xor.b32  	%r23862, %r23861, -2139062144;
	xor.b32  	%r23863, %r23861, %r8603;
	and.b32  	%r8601, %r23863, %r23859;
	// begin inline asm
	prmt.b32 %r8601, %r8601, 0, 0xba98;
	// end inline asm
	// begin inline asm
	prmt.b32 %r8603, %r8603, 0, 0xba98;
	// end inline asm
	xor.b32  	%r23864, %r8603, 2139062143;
	not.b32 	%r23865, %r8601;
	and.b32  	%r23866, %r23862, %r23865;
	and.b32  	%r23867, %r23864, %r8601;
	or.b32  	%r8634, %r23866, %r23867;
	ld.shared.u32 	%r23868, [%r9442+12696];
	shr.s32 	%r23869, %r23868, %r9416;
	and.b32  	%r8607, %r23869, 50529027;
	ld.shared.u32 	%r23870, [%r9884+24];
	shr.s32 	%r23871, %r23870, %r9449;
	shl.b32 	%r23872, %r23871, 2;
	and.b32  	%r23873, %r23872, 67372036;
	or.b32  	%r23874, %r23873, %r8607;
	sub.s32 	%r23875, %r8607, %r23873;
	add.s32 	%r23876, %r23875, -2139062144;
	xor.b32  	%r23877, %r23876, -2139062144;
	xor.b32  	%r23878, %r23876, %r8607;
	and.b32  	%r8605, %r23878, %r23874;
	// begin inline asm
	prmt.b32 %r8605, %r8605, 0, 0xba98;
	// end inline asm
	// begin inline asm
	prmt.b32 %r8607, %r8607, 0, 0xba98;
	// end inline asm
	xor.b32  	%r23879, %r8607, 2139062143;
	not.b32 	%r23880, %r8605;
	and.b32  	%r23881, %r23877, %r23880;
	and.b32  	%r23882, %r23879, %r8605;
	or.b32  	%r8638, %r23881, %r23882;
	ld.shared.u32 	%r23883, [%r9442+12700];
	shr.s32 	%r23884, %r23883, %r9416;
	and.b32  	%r8611, %r23884, 50529027;
	ld.shared.u32 	%r23885, [%r9884+28];
	shr.s32 	%r23886, %r23885, %r9449;
	shl.b32 	%r23887, %r23886, 2;
	and.b32  	%r23888, %r23887, 67372036;
	or.b32  	%r23889, %r23888, %r8611;
	sub.s32 	%r23890, %r8611, %r23888;
	add.s32 	%r23891, %r23890, -2139062144;
	xor.b32  	%r23892, %r23891, -2139062144;
	xor.b32  	%r23893, %r23891, %r8611;
	and.b32  	%r8609, %r23893, %r23889;
	// begin inline asm
	prmt.b32 %r8609, %r8609, 0, 0xba98;
	// end inline asm
	// begin inline asm
	prmt.b32 %r8611, %r8611, 0, 0xba98;
	// end inline asm
	xor.b32  	%r23894, %r8611, 2139062143;
	not.b32 	%r23895, %r8609;
	and.b32  	%r23896, %r23892, %r23895;
	and.b32  	%r23897, %r23894, %r8609;
	or.b32  	%r8642, %r23896, %r23897;
	ld.shared.u32 	%r8615, [%r9576+14336];
	// begin inline asm
	dp4a.s32.s32 %r8613, %r8614, %r8615, %r9400;
	// end inline asm
	ld.shared.u32 	%r8619, [%r9576+14340];
	// begin inline asm
	dp4a.s32.s32 %r8617, %r8618, %r8619, %r8613;
	// end inline asm
	ld.shared.u32 	%r8623, [%r9576+14344];
	// begin inline asm
	dp4a.s32.s32 %r8621, %r8622, %r8623, %r8617;
	// end inline asm
	ld.shared.u32 	%r8627, [%r9576+14348];
	// begin inline asm
	dp4a.s32.s32 %r8625, %r8626, %r8627, %r8621;
	// end inline asm
	ld.shared.s8 	%r23898, [%r10009];
	mul.lo.s32 	%r23899, %r8625, %r23898;
	ld.shared.u32 	%r8631, [%r9576+14352];
	// begin inline asm
	dp4a.s32.s32 %r8629, %r8630, %r8631, %r9400;
	// end inline asm
	ld.shared.u32 	%r8635, [%r9576+14356];
	// begin inline asm
	dp4a.s32.s32 %r8633, %r8634, %r8635, %r8629;
	// end inline asm
	ld.shared.u32 	%r8639, [%r9576+14360];
	// begin inline asm
	dp4a.s32.s32 %r8637, %r8638, %r8639, %r8633;
	// end inline asm
	ld.shared.u32 	%r8643, [%r9576+14364];
	// begin inline asm
	dp4a.s32.s32 %r8641, %r8642, %r8643, %r8637;
	// end inline asm
	ld.shared.s8 	%r23900, [%r10009+1];
	mad.lo.s32 	%r23901, %r8641, %r23900, %r23899;
	ld.shared.f32 	%f1180, [%r10008];
	mul.f32 	%f1181, %f1180, %f1177;
	cvt.rn.f32.s32 	%f1182, %r23901;
	fma.rn.f32 	%f1740, %f1181, %f1182, %f1740;
	ld.shared.u32 	%r23902, [%r9442];
	shr.s32 	%r23903, %r23902, %r9416;
	and.b32  	%r8647, %r23903, 50529027;
	ld.shared.u32 	%r23904, [%r9447];
	shr.s32 	%r23905, %r23904, %r9449;
	shl.b32 	%r23906, %r23905, 2;
	and.b32  	%r23907, %r23906, 67372036;
	or.b32  	%r23908, %r23907, %r8647;
	sub.s32 	%r23909, %r8647, %r23907;
	add.s32 	%r23910, %r23909, -2139062144;
	xor.b32  	%r23911, %r23910, -2139062144;
	xor.b32  	%r23912, %r23910, %r8647;
	and.b32  	%r8645, %r23912, %r23908;
	// begin inline asm
	prmt.b32 %r8645, %r8645, 0, 0xba98;
	// end inline asm
	// begin inline asm
	prmt.b32 %r8647, %r8647, 0, 0xba98;
	// end inline asm
	xor.b32  	%r23913, %r8647, 2139062143;
	not.b32 	%r23914, %r8645;
	and.b32  	%r23915, %r23911, %r23914;
	and.b32  	%r23916, %r23913, %r8645;
	or.b32  	%r8678, %r23915, %r23916;
	ld.shared.u32 	%r23917, [%r9442+4];
	shr.s32 	%r23918, %r23917, %r9416;
	and.b32  	%r8651, %r23918, 50529027;
	ld.shared.u32 	%r23919, [%r9447+4];
	shr.s32 	%r23920, %r23919, %r9449;
	shl.b32 	%r23921, %r23920, 2;
	and.b32  	%r23922, %r23921, 67372036;
	or.b32  	%r23923, %r23922, %r8651;
	sub.s32 	%r23924, %r8651, %r23922;
	add.s32 	%r23925, %r23924, -2139062144;
	xor.b32  	%r23926, %r23925, -2139062144;
	xor.b32  	%r23927, %r23925, %r8651;
	and.b32  	%r8649, %r23927, %r23923;
	// begin inline asm
	prmt.b32 %r8649, %r8649, 0, 0xba98;
	// end inline asm
	// begin inline asm
	prmt.b32 %r8651, %r8651, 0, 0xba98;
	// end inline asm
	xor.b32  	%r23928, %r8651, 2139062143;
	not.b32 	%r23929, %r8649;
	and.b32  	%r23930, %r23926, %r23929;
	and.b32  	%r23931, %r23928, %r8649;
	or.b32  	%r8682, %r23930, %r23931;
	ld.shared.u32 	%r23932, [%r9442+8];
	shr.s32 	%r23933, %r23932, %r9416;
	and.b32  	%r8655, %r23933, 50529027;
	ld.shared.u32 	%r23934, [%r9447+8];
	shr.s32 	%r23935, %r23934, %r9449;
	shl.b32 	%r23936, %r23935, 2;
	and.b32  	%r23937, %r23936, 67372036;
	or.b32  	%r23938, %r23937, %r8655;
	sub.s32 	%r23939, %r8655, %r23937;
	add.s32 	%r23940, %r23939, -2139062144;
	xor.b32  	%r23941, %r23940, -2139062144;
	xor.b32  	%r23942, %r23940, %r8655;
	and.b32  	%r8653, %r23942, %r23938;
	// begin inline asm
	prmt.b32 %r8653, %r8653, 0, 0xba98;
	// end inline asm
	// begin inline asm
	prmt.b32 %r8655, %r8655, 0, 0xba98;
	// end inline asm
	xor.b32  	%r23943, %r8655, 2139062143;
	not.b32 	%r23944, %r8653;
	and.b32  	%r23945, %r23941, %r23944;
	and.b32  	%r23946, %r23943, %r8653;
	or.b32  	%r8686, %r23945, %r23946;
	ld.shared.u32 	%r23947, [%r9442+12];
	shr.s32 	%r23948, %r23947, %r9416;
	and.b32  	%r8659, %r23948, 50529027;
	ld.shared.u32 	%r23949, [%r9447+12];
	shr.s32 	%r23950, %r23949, %r9449;
	shl.b32 	%r23951, %r23950, 2;
	and.b32  	%r23952, %r23951, 67372036;
	or.b32  	%r23953, %r23952, %r8659;
	sub.s32 	%r23954, %r8659, %r23952;
	add.s32 	%r23955, %r23954, -2139062144;
	xor.b32  	%r23956, %r23955, -2139062144;
	xor.b32  	%r23957, %r23955, %r8659;
	and.b32  	%r8657, %r23957, %r23953;
	// begin inline asm
	prmt.b32 %r8657, %r8657, 0, 0xba98;
	// end inline asm
	// begin inline asm
	prmt.b32 %r8659, %r8659, 0, 0xba98;
	// end inline asm
	xor.b32  	%r23958, %r8659, 2139062143;
	not.b32 	%r23959, %r8657;
	and.b32  	%r23960, %r23956, %r23959;
	and.b32  	%r23961, %r23958, %r8657;
	or.b32  	%r8690, %r23960, %r23961;
	ld.shared.u32 	%r23962, [%r9442+16];
	shr.s32 	%r23963, %r23962, %r9416;
	and.b32  	%r8663, %r23963, 50529027;
	ld.shared.u32 	%r23964, [%r9447+16];
	shr.s32 	%r23965, %r23964, %r9449;
	shl.b32 	%r23966, %r23965, 2;
	and.b32  	%r23967, %r23966, 67372036;
	or.b32  	%r23968, %r23967, %r8663;
	sub.s32 	%r23969, %r8663, %r23967;
	add.s32 	%r23970, %r23969, -2139062144;
	xor.b32  	%r23971, %r23970, -2139062144;
	xor.b32  	%r23972, %r23970, %r8663;
	and.b32  	%r8661, %r23972, %r23968;
	// begin inline asm
	prmt.b32 %r8661, %r8661, 0, 0xba98;
	// end inline asm
	// begin inline asm
	prmt.b32 %r8663, %r8663, 0, 0xba98;
	// end inline asm
	xor.b32  	%r23973, %r8663, 2139062143;
	not.b32 	%r23974, %r8661;
	and.b32  	%r23975, %r23971, %r23974;
	and.b32  	%r23976, %r23973, %r8661;
	or.b32  	%r8694, %r23975, %r23976;
	ld.shared.u32 	%r23977, [%r9442+20];
	shr.s32 	%r23978, %r23977, %r9416;
	and.b32  	%r8667, %r23978, 50529027;
	ld.shared.u32 	%r23979, [%r9447+20];
	shr.s32 	%r23980, %r23979, %r9449;
	shl.b32 	%r23981, %r23980, 2;
	and.b32  	%r23982, %r23981, 67372036;
	or.b32  	%r23983, %r23982, %r8667;
	sub.s32 	%r23984, %r8667, %r23982;
	add.s32 	%r23985, %r23984, -2139062144;
	xor.b32  	%r23986, %r23985, -2139062144;
	xor.b32  	%r23987, %r23985, %r8667;
	and.b32  	%r8665, %r23987, %r23983;
	// begin inline asm
	prmt.b32 %r8665, %r8665, 0, 0xba98;
	// end inline asm
	// begin inline asm
	prmt.b32 %r8667, %r8667, 0, 0xba98;
	// end inline asm
	xor.b32  	%r23988, %r8667, 2139062143;
	not.b32 	%r23989, %r8665;
	and.b32  	%r23990, %r23986, %r23989;
	and.b32  	%r23991, %r23988, %r8665;
	or.b32  	%r8698, %r23990, %r23991;
	ld.shared.u32 	%r23992, [%r9442+24];
	shr.s32 	%r23993, %r23992, %r9416;
	and.b32  	%r8671, %r23993, 50529027;
	ld.shared.u32 	%r23994, [%r9447+24];
	shr.s32 	%r23995, %r23994, %r9449;
	shl.b32 	%r23996, %r23995, 2;
	and.b32  	%r23997, %r23996, 67372036;
	or.b32  	%r23998, %r23997, %r8671;
	sub.s32 	%r23999, %r8671, %r23997;
	add.s32 	%r24000, %r23999, -2139062144;
	xor.b32  	%r24001, %r24000, -2139062144;
	xor.b32  	%r24002, %r24000, %r8671;
	and.b32  	%r8669, %r24002, %r23998;
	// begin inline asm
	prmt.b32 %r8669, %r8669, 0, 0xba98;
	// end inline asm
	// begin inline asm
	prmt.b32 %r8671, %r8671, 0, 0xba98;
	// end inline asm
	xor.b32  	%r24003, %r8671, 2139062143;
	not.b32 	%r24004, %r8669;
	and.b32  	%r24005, %r24001, %r24004;
	and.b32  	%r24006, %r24003, %r8669;
	or.b32  	%r8702, %r24005, %r24006;
	ld.shared.u32 	%r24007, [%r9442+28];
	shr.s32 	%r24008, %r24007, %r9416;
	and.b32  	%r8675, %r24008, 50529027;
	ld.shared.u32 	%r24009, [%r9447+28];
	shr.s32 	%r24010, %r24009, %r9449;
	shl.b32 	%r24011, %r24010, 2;
	and.b32  	%r24012, %r24011, 67372036;
	or.b32  	%r24013, %r24012, %r8675;
	sub.s32 	%r24014, %r8675, %r24012;
	add.s32 	%r24015, %r24014, -2139062144;
	xor.b32  	%r24016, %r24015, -2139062144;
	xor.b32  	%r24017, %r24015, %r8675;
	and.b32  	%r8673, %r24017, %r24013;
	// begin inline asm
	prmt.b32 %r8673, %r8673, 0, 0xba98;
	// end inline asm
	// begin inline asm
	prmt.b32 %r8675, %r8675, 0, 0xba98;
	// end inline asm
	xor.b32  	%r24018, %r8675, 2139062143;
	not.b32 	%r24019, %r8673;
	and.b32  	%r24020, %r24016, %r24019;
	and.b32  	%r24021, %r24018, %r8673;
	or.b32  	%r8706, %r24020, %r24021;
	ld.shared.u32 	%r8679, [%r9576+14848];
	// begin inline asm
	dp4a.s32.s32 %r8677, %r8678, %r8679, %r9400;
	// end inline asm
	ld.shared.u32 	%r8683, [%r9576+14852];
	// begin inline asm
	dp4a.s32.s32 %r8681, %r8682, %r8683, %r8677;
	// end inline asm
	ld.shared.u32 	%r8687, [%r9576+14856];
	// begin inline asm
	dp4a.s32.s32 %r8685, %r8686, %r8687, %r8681;
	// end inline asm
	ld.shared.u32 	%r8691, [%r9576+14860];
	// begin inline asm
	dp4a.s32.s32 %r8689, %r8690, %r8691, %r8685;
	// end inline asm
	ld.shared.s8 	%r24022, [%r9577];
	mul.lo.s32 	%r24023, %r8689, %r24022;
	ld.shared.u32 	%r8695, [%r9576+14864];
	// begin inline asm
	dp4a.s32.s32 %r8693, %r8694, %r8695, %r9400;
	// end inline asm
	ld.shared.u32 	%r8699, [%r9576+14868];
	// begin inline asm
	dp4a.s32.s32 %r8697, %r8698, %r8699, %r8693;
	// end inline asm
	ld.shared.u32 	%r8703, [%r9576+14872];
	// begin inline asm
	dp4a.s32.s32 %r8701, %r8702, %r8703, %r8697;
	// end inline asm
	ld.shared.u32 	%r8707, [%r9576+14876];
	// begin inline asm
	dp4a.s32.s32 %r8705, %r8706, %r8707, %r8701;
	// end inline asm
	ld.shared.s8 	%r24024, [%r9577+1];
	mad.lo.s32 	%r24025, %r8705, %r24024, %r24023;
	ld.shared.f32 	%f1183, [%r9573];
	ld.shared.f32 	%f1184, [%r9426+1856];
	mul.f32 	%f1185, %f1183, %f1184;
	cvt.rn.f32.s32 	%f1186, %r24025;
	fma.rn.f32 	%f1835, %f1185, %f1186, %f1835;
	ld.shared.u32 	%r24026, [%r9442+4224];
	shr.s32 	%r24027, %r24026, %r9416;
	and.b32  	%r8711, %r24027, 50529027;
	ld.shared.u32 	%r24028, [%r9596];
	shr.s32 	%r24029, %r24028, %r9449;
	shl.b32 	%r24030, %r24029, 2;
	and.b32  	%r24031, %r24030, 67372036;
	or.b32  	%r24032, %r24031, %r8711;
	sub.s32 	%r24033, %r8711, %r24031;
	add.s32 	%r24034, %r24033, -2139062144;
	xor.b32  	%r24035, %r24034, -2139062144;
	xor.b32  	%r24036, %r24034, %r8711;
	and.b32  	%r8709, %r24036, %r24032;
	// begin inline asm
	prmt.b32 %r8709, %r8709, 0, 0xba98;
	// end inline asm
	// begin inline asm
	prmt.b32 %r8711, %r8711, 0, 0xba98;
	// end inline asm
	xor.b32  	%r24037, %r8711, 2139062143;
	not.b32 	%r24038, %r8709;
	and.b32  	%r24039, %r24035, %r24038;
	and.b32  	%r24040, %r24037, %r8709;
	or.b32  	%r8742, %r24039, %r24040;
	ld.shared.u32 	%r24041, [%r9442+4228];
	shr.s32 	%r24042, %r24041, %r9416;
	and.b32  	%r8715, %r24042, 50529027;
	ld.shared.u32 	%r24043, [%r9596+4];
	shr.s32 	%r24044, %r24043, %r9449;
	shl.b32 	%r24045, %r24044, 2;
	and.b32  	%r24046, %r24045, 67372036;
	or.b32  	%r24047, %r24046, %r8715;
	sub.s32 	%r24048, %r8715, %r24046;
	add.s32 	%r24049, %r24048, -2139062144;
	xor.b32  	%r24050, %r24049, -2139062144;
	xor.b32  	%r24051, %r24049, %r8715;
	and.b32  	%r8713, %r24051, %r24047;
	// begin inline asm
	prmt.b32 %r8713, %r8713, 0, 0xba98;
	// end inline asm
	// begin inline asm
	prmt.b32 %r8715, %r8715, 0, 0xba98;
	// end inline asm
	xor.b32  	%r24052, %r8715, 2139062143;
	not.b32 	%r24053, %r8713;
	and.b32  	%r24054, %r24050, %r24053;
	and.b32  	%r24055, %r24052, %r8713;
	or.b32  	%r8746, %r24054, %r24055;
	ld.shared.u32 	%r24056, [%r9442+4232];
	shr.s32 	%r24057, %r24056, %r9416;
	and.b32  	%r8719, %r24057, 50529027;
	ld.shared.u32 	%r24058, [%r9596+8];
	shr.s32 	%r24059, %r24058, %r9449;
	shl.b32 	%r24060, %r24059, 2;
	and.b32  	%r24061, %r24060, 67372036;
	or.b32  	%r24062, %r24061, %r8719;
	sub.s32 	%r24063, %r8719, %r24061;
	add.s32 	%r24064, %r24063, -2139062144;
	xor.b32  	%r24065, %r24064, -2139062144;
	xor.b32  	%r24066, %r24064, %r8719;
	and.b32  	%r8717, %r24066, %r24062;
	// begin inline asm
	prmt.b32 %r8717, %r8717, 0, 0xba98;
	// end inline asm
	// begin inline asm
	prmt.b32 %r8719, %r8719, 0, 0xba98;
	// end inline asm
	xor.b32  	%r24067, %r8719, 2139062143;
	not.b32 	%r24068, %r8717;
	and.b32  	%r24069, %r24065, %r24068;
	and.b32  	%r24070, %r24067, %r8717;
	or.b32  	%r8750, %r24069, %r24070;
	ld.shared.u32 	%r24071, [%r9442+4236];
	shr.s32 	%r24072, %r24071, %r9416;
	and.b32  	%r8723, %r24072, 50529027;
	ld.shared.u32 	%r24073, [%r9596+12];
	shr.s32 	%r24074, %r24073, %r9449;
	shl.b32 	%r24075, %r24074, 2;
	and.b32  	%r24076, %r24075, 67372036;
	or.b32  	%r24077, %r24076, %r8723;
	sub.s32 	%r24078, %r8723, %r24076;
	add.s32 	%r24079, %r24078, -2139062144;
	xor.b32  	%r24080, %r24079, -2139062144;
	xor.b32  	%r24081, %r24079, %r8723;
	and.b32  	%r8721, %r24081, %r24077;
	// begin inline asm
	prmt.b32 %r8721, %r8721, 0, 0xba98;
	// end inline asm
	// begin inline asm
	prmt.b32 %r8723, %r8723, 0, 0xba98;
	// end inline asm
	xor.b32  	%r24082, %r8723, 2139062143;
	not.b32 	%r24083, %r8721;
	and.b32  	%r24084, %r24080, %r24083;
	and.b32  	%r24085, %r24082, %r8721;
	or.b32  	%r8754, %r24084, %r24085;
	ld.shared.u32 	%r24086, [%r9442+4240];
	shr.s32 	%r24087, %r24086, %r9416;
	and.b32  	%r8727, %r24087, 50529027;
	ld.shared.u32 	%r24088, [%r9596+16];
	shr.s32 	%r24089, %r24088, %r9449;
	shl.b32 	%r24090, %r24089, 2;
	and.b32  	%r24091, %r24090, 67372036;
	or.b32  	%r24092, %r24091, %r8727;
	sub.s32 	%r24093, %r8727, %r24091;
	add.s32 	%r24094, %r24093, -2139062144;
	xor.b32  	%r24095, %r24094, -2139062144;
	xor.b32  	%r24096, %r24094, %r8727;
	and.b32  	%r8725, %r24096, %r24092;
	// begin inline asm
	prmt.b32 %r8725, %r8725, 0, 0xba98;
	// end inline asm
	// begin inline asm
	prmt.b32 %r8727, %r8727, 0, 0xba98;
	// end inline asm
	xor.b32  	%r24097, %r8727, 2139062143;
	not.b32 	%r24098, %r8725;
	and.b32  	%r24099, %r24095, %r24098;
	and.b32  	%r24100, %r24097, %r8725;
	or.b32  	%r8758, %r24099, %r24100;
	ld.shared.u32 	%r24101, [%r9442+4244];
	shr.s32 	%r24102, %r24101, %r9416;
	and.b32  	%r8731, %r24102, 50529027;
	ld.shared.u32 	%r24103, [%r9596+20];
	shr.s32 	%r24104, %r24103, %r9449;
	shl.b32 	%r24105, %r24104, 2;
	and.b32  	%r24106, %r24105, 67372036;
	or.b32  	%r24107, %r24106, %r8731;
	sub.s32 	%r24108, %r8731, %r24106;
	add.s32 	%r24109, %r24108, -2139062144;
	xor.b32  	%r24110, %r24109, -2139062144;
	xor.b32  	%r24111, %r24109, %r8731;
	and.b32  	%r8729, %r24111, %r24107;
	// begin inline asm
	prmt.b32 %r8729, %r8729, 0, 0xba98;
	// end inline asm
	// begin inline asm
	prmt.b32 %r8731, %r8731, 0, 0xba98;
	// end inline asm
	xor.b32  	%r24112, %r8731, 2139062143;
	not.b32 	%r24113, %r8729;
	and.b32  	%r24114, %r24110, %r24113;
	and.b32  	%r24115, %r24112, %r8729;
	or.b32  	%r8762, %r24114, %r24115;
	ld.shared.u32 	%r24116, [%r9442+4248];
	shr.s32 	%r24117, %r24116, %r9416;
	and.b32  	%r8735, %r24117, 50529027;
	ld.shared.u32 	%r24118, [%r9596+24];
	shr.s32 	%r24119, %r24118, %r9449;
	shl.b32 	%r24120, %r24119, 2;
	and.b32  	%r24121, %r24120, 67372036;
	or.b32  	%r24122, %r24121, %r8735;
	sub.s32 	%r24123, %r8735, %r24121;
	add.s32 	%r24124, %r24123, -2139062144;
	xor.b32  	%r24125, %r24124, -2139062144;
	xor.b32  	%r24126, %r24124, %r8735;
	and.b32  	%r8733, %r24126, %r24122;
	// begin inline asm
	prmt.b32 %r8733, %r8733, 0, 0xba98;
	// end inline asm
	// begin inline asm
	prmt.b32 %r8735, %r8735, 0, 0xba98;
	// end inline asm
	xor.b32  	%r24127, %r8735, 2139062143;
	not.b32 	%r24128, %r8733;
	and.b32  	%r24129, %r24125, %r24128;
	and.b32  	%r24130, %r24127, %r8733;
	or.b32  	%r8766, %r24129, %r24130;
	ld.shared.u32 	%r24131, [%r9442+4252];
	shr.s32 	%r24132, %r24131, %r9416;
	and.b32  	%r8739, %r24132, 50529027;
	ld.shared.u32 	%r24133, [%r9596+28];
	shr.s32 	%r24134, %r24133, %r9449;
	shl.b32 	%r24135, %r24134, 2;
	and.b32  	%r24136, %r24135, 67372036;
	or.b32  	%r24137, %r24136, %r8739;
	sub.s32 	%r24138, %r8739, %r24136;
	add.s32 	%r24139, %r24138, -2139062144;
	xor.b32  	%r24140, %r24139, -2139062144;
	xor.b32  	%r24141, %r24139, %r8739;
	and.b32  	%r8737, %r24141, %r24137;
	// begin inline asm
	prmt.b32 %r8737, %r8737, 0, 0xba98;
	// end inline asm
	// begin inline asm
	prmt.b32 %r8739, %r8739, 0, 0xba98;
	// end inline asm
	xor.b32  	%r24142, %r8739, 2139062143;
	not.b32 	%r24143, %r8737;
	and.b32  	%r24144, %r24140, %r24143;
	and.b32  	%r24145, %r24142, %r8737;
	or.b32  	%r8770, %r24144, %r24145;
	ld.shared.u32 	%r8743, [%r9576+14848];
	// begin inline asm
	dp4a.s32.s32 %r8741, %r8742, %r8743, %r9400;
	// end inline asm
	ld.shared.u32 	%r8747, [%r9576+14852];
	// begin inline asm
	dp4a.s32.s32 %r8745, %r8746, %r8747, %r8741;
	// end inline asm
	ld.shared.u32 	%r8751, [%r9576+14856];
	// begin inline asm
	dp4a.s32.s32 %r8749, %r8750, %r8751, %r8745;
	// end inline asm
	ld.shared.u32 	%r8755, [%r9576+14860];
	// begin inline asm
	dp4a.s32.s32 %r8753, %r8754, %r8755, %r8749;
	// end inline asm
	ld.shared.s8 	%r24146, [%r9721];
	mul.lo.s32 	%r24147, %r8753, %r24146;
	ld.shared.u32 	%r8759, [%r9576+14864];
	// begin inline asm
	dp4a.s32.s32 %r8757, %r8758, %r8759, %r9400;
	// end inline asm
	ld.shared.u32 	%r8763, [%r9576+14868];
	// begin inline asm
	dp4a.s32.s32 %r8761, %r8762, %r8763, %r8757;
	// end inline asm
	ld.shared.u32 	%r8767, [%r9576+14872];
	// begin inline asm
	dp4a.s32.s32 %r8765, %r8766, %r8767, %r8761;
	// end inline asm
	ld.shared.u32 	%r8771, [%r9576+14876];
	// begin inline asm
	dp4a.s32.s32 %r8769, %r8770, %r8771, %r8765;
	// end inline asm
	ld.shared.s8 	%r24148, [%r9721+1];
	mad.lo.s32 	%r24149, %r8769, %r24148, %r24147;
	ld.shared.f32 	%f1187, [%r9720];
	mul.f32 	%f1188, %f1187, %f1184;
	cvt.rn.f32.s32 	%f1189, %r24149;
	fma.rn.f32 	%f1803, %f1188, %f1189, %f1803;
	ld.shared.u32 	%r24150, [%r9442+8448];
	shr.s32 	%r24151, %r24150, %r9416;
	and.b32  	%r8775, %r24151, 50529027;
	ld.shared.u32 	%r24152, [%r9740];
	shr.s32 	%r24153, %r24152, %r9449;
	shl.b32 	%r24154, %r24153, 2;
	and.b32  	%r24155, %r24154, 67372036;
	or.b32  	%r24156, %r24155, %r8775;
	sub.s32 	%r24157, %r8775, %r24155;
	add.s32 	%r24158, %r24157, -2139062144;
	xor.b32  	%r24159, %r24158, -2139062144;
	xor.b32  	%r24160, %r24158, %r8775;
	and.b32  	%r8773, %r24160, %r24156;
	// begin inline asm
	prmt.b32 %r8773, %r8773, 0, 0xba98;
	// end inline asm
	// begin inline asm
	prmt.b32 %r8775, %r8775, 0, 0xba98;
	// end inline asm
	xor.b32  	%r24161, %r8775, 2139062143;
	not.b32 	%r24162, %r8773;
	and.b32  	%r24163, %r24159, %r24162;
	and.b32  	%r24164, %r24161, %r8773;
	or.b32  	%r8806, %r24163, %r24164;
	ld.shared.u32 	%r24165, [%r9442+8452];
	shr.s32 	%r24166, %r24165, %r9416;
	and.b32  	%r8779, %r24166, 50529027;
	ld.shared.u32 	%r24167, [%r9740+4];
	shr.s32 	%r24168, %r24167, %r9449;
	shl.b32 	%r24169, %r24168, 2;
	and.b32  	%r24170, %r24169, 67372036;
	or.b32  	%r24171, %r24170, %r8779;
	sub.s32 	%r24172, %r8779, %r24170;
	add.s32 	%r24173, %r24172, -2139062144;
	xor.b32  	%r24174, %r24173, -2139062144;
	xor.b32  	%r24175, %r24173, %r8779;
	and.b32  	%r8777, %r24175, %r24171;
	// begin inline asm
	prmt.b32 %r8777, %r8777, 0, 0xba98;
	// end inline asm
	// begin inline asm
	prmt.b32 %r8779, %r8779, 0, 0xba98;
	// end inline asm
	xor.b32  	%r24176, %r8779, 2139062143;
	not.b32 	%r24177, %r8777;
	and.b32  	%r24178, %r24174, %r24177;
	and.b32  	%r24179, %r24176, %r8777;
	or.b32  	%r8810, %r24178, %r24179;
	ld.shared.u32 	%r24180, [%r9442+8456];
	shr.s32 	%r24181, %r24180, %r9416;
	and.b32  	%r8783, %r24181, 50529027;
	ld.shared.u32 	%r24182, [%r9740+8];
	shr.s32 	%r24183, %r24182, %r9449;
	shl.b32 	%r24184, %r24183, 2;
	and.b32  	%r24185, %r24184, 67372036;
	or.b32  	%r24186, %r24185, %r8783;
	sub.s32 	%r24187, %r8783, %r24185;
	add.s32 	%r24188, %r24187, -2139062144;
	xor.b32  	%r24189, %r24188, -2139062144;
	xor.b32  	%r24190, %r24188, %r8783;
	and.b32  	%r8781, %r24190, %r24186;
	// begin inline asm
	prmt.b32 %r8781, %r8781, 0, 0xba98;
	// end inline asm
	// begin inline asm
	prmt.b32 %r8783, %r8783, 0, 0xba98;
	// end inline asm
	xor.b32  	%r24191, %r8783, 2139062143;
	not.b32 	%r24192, %r8781;
	and.b32  	%r24193, %r24189, %r24192;
	and.b32  	%r24194, %r24191, %r8781;
	or.b32  	%r8814, %r24193, %r24194;
	ld.shared.u32 	%r24195, [%r9442+8460];
	shr.s32 	%r24196, %r24195, %r9416;
	and.b32  	%r8787, %r24196, 50529027;
	ld.shared.u32 	%r24197, [%r9740+12];
	shr.s32 	%r24198, %r24197, %r9449;
	shl.b32 	%r24199, %r24198, 2;
	and.b32  	%r24200, %r24199, 67372036;
	or.b32  	%r24201, %r24200, %r8787;
	sub.s32 	%r24202, %r8787, %r24200;
	add.s32 	%r24203, %r24202, -2139062144;
	xor.b32  	%r24204, %r24203, -2139062144;
	xor.b32  	%r24205, %r24203, %r8787;
	and.b32  	%r8785, %r24205, %r24201;
	// begin inline asm
	prmt.b32 %r8785, %r8785, 0, 0xba98;
	// end inline asm
	// begin inline asm
	prmt.b32 %r8787, %r8787, 0, 0xba98;
	// end inline asm
	xor.b32  	%r24206, %r8787, 2139062143;
	not.b32 	%r24207, %r8785;
	and.b32  	%r24208, %r24204, %r24207;
	and.b32  	%r24209, %r24206, %r8785;
	or.b32  	%r8818, %r24208, %r24209;
	ld.shared.u32 	%r24210, [%r9442+8464];
	shr.s32 	%r24211, %r24210, %r9416;
	and.b32  	%r8791, %r24211, 50529027;
	ld.shared.u32 	%r24212, [%r9740+16];
	shr.s32 	%r24213, %r24212, %r9449;
	shl.b32 	%r24214, %r24213, 2;
	and.b32  	%r24215, %r24214, 67372036;
	or.b32  	%r24216, %r24215, %r8791;
	sub.s32 	%r24217, %r8791, %r24215;
	add.s32 	%r24218, %r24217, -2139062144;
	xor.b32  	%r24219, %r24218, -2139062144;
	xor.b32  	%r24220, %r24218, %r8791;
	and.b32  	%r8789, %r24220, %r24216;
	// begin inline asm
	prmt.b32 %r8789, %r8789, 0, 0xba98;
	// end inline asm
	// begin inline asm
	prmt.b32 %r8791, %r8791, 0, 0xba98;
	// end inline asm
	xor.b32  	%r24221, %r8791, 2139062143;
	not.b32 	%r24222, %r8789;
	and.b32  	%r24223, %r24219, %r24222;
	and.b32  	%r24224, %r24221, %r8789;
	or.b32  	%r8822, %r24223, %r24224;
	ld.shared.u32 	%r24225, [%r9442+8468];
	shr.s32 	%r24226, %r24225, %r9416;
	and.b32  	%r8795, %r24226, 50529027;
	ld.shared.u32 	%r24227, [%r9740+20];
	shr.s32 	%r24228, %r24227, %r9449;
	shl.b32 	%r24229, %r24228, 2;
	and.b32  	%r24230, %r24229, 67372036;
	or.b32  	%r24231, %r24230, %r8795;
	sub.s32 	%r24232, %r8795, %r24230;
	add.s32 	%r24233, %r24232, -2139062144;
	xor.b32  	%r24234, %r24233, -2139062144;
	xor.b32  	%r24235, %r24233, %r8795;
	and.b32  	%r8793, %r24235, %r24231;
	// begin inline asm
	prmt.b32 %r8793, %r8793, 0, 0xba98;
	// end inline asm
	// begin inline asm
	prmt.b32 %r8795, %r8795, 0, 0xba98;
	// end inline asm
	xor.b32  	%r24236, %r8795, 2139062143;
	not.b32 	%r24237, %r8793;
	and.b32  	%r24238, %r24234, %r24237;
	and.b32  	%r24239, %r24236, %r8793;
	or.b32  	%r8826, %r24238, %r24239;
	ld.shared.u32 	%r24240, [%r9442+8472];
	shr.s32 	%r24241, %r24240, %r9416;
	and.b32  	%r8799, %r24241, 50529027;
	ld.shared.u32 	%r24242, [%r9740+24];
	shr.s32 	%r24243, %r24242, %r9449;
	shl.b32 	%r24244, %r24243, 2;
	and.b32  	%r24245, %r24244, 67372036;
	or.b32  	%r24246, %r24245, %r8799;
	sub.s32 	%r24247, %r8799, %r24245;
	add.s32 	%r24248, %r24247, -2139062144;
	xor.b32  	%r24249, %r24248, -2139062144;
	xor.b32  	%r24250, %r24248, %r8799;
	and.b32  	%r8797, %r24250, %r24246;
	// begin inline asm
	prmt.b32 %r8797, %r8797, 0, 0xba98;
	// end inline asm
	// begin inline asm
	prmt.b32 %r8799, %r8799, 0, 0xba98;
	// end inline asm
	xor.b32  	%r24251, %r8799, 2139062143;
	not.b32 	%r24252, %r8797;
	and.b32  	%r24253, %r24249, %r24252;
	and.b32  	%r24254, %r24251, %r8797;
	or.b32  	%r8830, %r24253, %r24254;
	ld.shared.u32 	%r24255, [%r9442+8476];
	shr.s32 	%r24256, %r24255, %r9416;
	and.b32  	%r8803, %r24256, 50529027;
	ld.shared.u32 	%r24257, [%r9740+28];
	shr.s32 	%r24258, %r24257, %r9449;
	shl.b32 	%r24259, %r24258, 2;
	and.b32  	%r24260, %r24259, 67372036;
	or.b32  	%r24261, %r24260, %r8803;
	sub.s32 	%r24262, %r8803, %r24260;
	add.s32 	%r24263, %r24262, -2139062144;
	xor.b32  	%r24264, %r24263, -2139062144;
	xor.b32  	%r24265, %r24263, %r8803;
	and.b32  	%r8801, %r24265, %r24261;
	// begin inline asm
	prmt.b32 %r8801, %r8801, 0, 0xba98;
	// end inline asm
	// begin inline asm
	prmt.b32 %r8803, %r8803, 0, 0xba98;
	// end inline asm
	xor.b32  	%r24266, %r8803, 2139062143;
	not.b32 	%r24267, %r8801;
	and.b32  	%r24268, %r24264, %r24267;
	and.b32  	%r24269, %r24266, %r8801;
	or.b32  	%r8834, %r24268, %r24269;
	ld.shared.u32 	%r8807, [%r9576+14848];
	// begin inline asm
	dp4a.s32.s32 %r8805, %r8806, %r8807, %r9400;
	// end inline asm
	ld.shared.u32 	%r8811, [%r9576+14852];
	// begin inline asm
	dp4a.s32.s32 %r8809, %r8810, %r8811, %r8805;
	// end inline asm
	ld.shared.u32 	%r8815, [%r9576+14856];
	// begin inline asm
	dp4a.s32.s32 %r8813, %r8814, %r8815, %r8809;
	// end inline asm
	ld.shared.u32 	%r8819, [%r9576+14860];
	// begin inline asm
	dp4a.s32.s32 %r8817, %r8818, %r8819, %r8813;
	// end inline asm
	ld.shared.s8 	%r24270, [%r9865];
	mul.lo.s32 	%r24271, %r8817, %r24270;
	ld.shared.u32 	%r8823, [%r9576+14864];
	// begin inline asm
	dp4a.s32.s32 %r8821, %r8822, %r8823, %r9400;
	// end inline asm
	ld.shared.u32 	%r8827, [%r9576+14868];
	// begin inline asm
	dp4a.s32.s32 %r8825, %r8826, %r8827, %r8821;
	// end inline asm
	ld.shared.u32 	%r8831, [%r9576+14872];
	// begin inline asm
	dp4a.s32.s32 %r8829, %r8830, %r8831, %r8825;
	// end inline asm
	ld.shared.u32 	%r8835, [%r9576+14876];
	// begin inline asm
	dp4a.s32.s32 %r8833, %r8834, %r8835, %r8829;
	// end inline asm
	ld.shared.s8 	%r24272, [%r9865+1];
	mad.lo.s32 	%r24273, %r8833, %r24272, %r24271;
	ld.shared.f32 	%f1190, [%r9864];
	ld.shared.f32 	%f1191, [%r9426+1856];
	mul.f32 	%f1192, %f1190, %f1191;
	cvt.rn.f32.s32 	%f1193, %r24273;
	fma.rn.f32 	%f1771, %f1192, %f1193, %f1771;
	ld.shared.u32 	%r24274, [%r9442+12672];
	shr.s32 	%r24275, %r24274, %r9416;
	and.b32  	%r8839, %r24275, 50529027;
	ld.shared.u32 	%r24276, [%r9884];
	shr.s32 	%r24277, %r24276, %r9449;
	shl.b32 	%r24278, %r24277, 2;
	and.b32  	%r24279, %r24278, 67372036;
	or.b32  	%r24280, %r24279, %r8839;
	sub.s32 	%r24281, %r8839, %r24279;
	add.s32 	%r24282, %r24281, -2139062144;
	xor.b32  	%r24283, %r24282, -2139062144;
	xor.b32  	%r24284, %r24282, %r8839;
	and.b32  	%r8837, %r24284, %r24280;
	// begin inline asm
	prmt.b32 %r8837, %r8837, 0, 0xba98;
	// end inline asm
	// begin inline asm
	prmt.b32 %r8839, %r8839, 0, 0xba98;
	// end inline asm
	xor.b32  	%r24285, %r8839, 2139062143;
	not.b32 	%r24286, %r8837;
	and.b32  	%r24287, %r24283, %r24286;
	and.b32  	%r24288, %r24285, %r8837;
	or.b32  	%r8870, %r24287, %r24288;
	ld.shared.u32 	%r24289, [%r9442+12676];
	shr.s32 	%r24290, %r24289, %r9416;
	and.b32  	%r8843, %r24290, 50529027;
	ld.shared.u32 	%r24291, [%r9884+4];
	shr.s32 	%r24292, %r24291, %r9449;
	shl.b32 	%r24293, %r24292, 2;
	and.b32  	%r24294, %r24293, 67372036;
	or.b32  	%r24295, %r24294, %r8843;
	sub.s32 	%r24296, %r8843, %r24294;
	add.s32 	%r24297, %r24296, -2139062144;
	xor.b32  	%r24298, %r24297, -2139062144;
	xor.b32  	%r24299, %r24297, %r8843;
	and.b32  	%r8841, %r24299, %r24295;
	// begin inline asm
	prmt.b32 %r8841, %r8841, 0, 0xba98;
	// end inline asm
	// begin inline asm
	prmt.b32 %r8843, %r8843, 0, 0xba98;
	// end inline asm
	xor.b32  	%r24300, %r8843, 2139062143;
	not.b32 	%r24301, %r8841;
	and.b32  	%r24302, %r24298, %r24301;
	and.b32  	%r24303, %r24300, %r8841;
	or.b32  	%r8874, %r24302, %r24303;
	ld.shared.u32 	%r24304, [%r9442+12680];
	shr.s32 	%r24305, %r24304, %r9416;
	and.b32  	%r8847, %r24305, 50529027;
	ld.shared.u32 	%r24306, [%r9884+8];
	shr.s32 	%r24307, %r24306, %r9449;
	shl.b32 	%r24308, %r24307, 2;
	and.b32  	%r24309, %r24308, 67372036;
	or.b32  	%r24310, %r24309, %r8847;
	sub.s32 	%r24311, %r8847, %r24309;
	add.s32 	%r24312, %r24311, -2139062144;
	xor.b32  	%r24313, %r24312, -2139062144;
	xor.b32  	%r24314, %r24312, %r8847;
	and.b32  	%r8845, %r24314, %r24310;
	// begin inline asm
	prmt.b32 %r8845, %r8845, 0, 0xba98;
	// end inline asm
	// begin inline asm
	prmt.b32 %r8847, %r8847, 0, 0xba98;
	// end inline asm
	xor.b32  	%r24315, %r8847, 2139062143;
	not.b32 	%r24316, %r8845;
	and.b32  	%r24317, %r24313, %r24316;
	and.b32  	%r24318, %r24315, %r8845;
	or.b32  	%r8878, %r24317, %r24318;
	ld.shared.u32 	%r24319, [%r9442+12684];
	shr.s32 	%r24320, %r24319, %r9416;
	and.b32  	%r8851, %r24320, 50529027;
	ld.shared.u32 	%r24321, [%r9884+12];
	shr.s32 	%r24322, %r24321, %r9449;
	shl.b32 	%r24323, %r24322, 2;
	and.b32  	%r24324, %r24323, 67372036;
	or.b32  	%r24325, %r24324, %r8851;
	sub.s32 	%r24326, %r8851, %r24324;
	add.s32 	%r24327, %r24326, -2139062144;
	xor.b32  	%r24328, %r24327, -2139062144;
	xor.b32  	%r24329, %r24327, %r8851;
	and.b32  	%r8849, %r24329, %r24325;
	// begin inline asm
	prmt.b32 %r8849, %r8849, 0, 0xba98;
	// end inline asm
	// begin inline asm
	prmt.b32 %r8851, %r8851, 0, 0xba98;
	// end inline asm
	xor.b32  	%r24330, %r8851, 2139062143;
	not.b32 	%r24331, %r8849;
	and.b32  	%r24332, %r24328, %r24331;
	and.b32  	%r24333, %r24330, %r8849;
	or.b32  	%r8882, %r24332, %r24333;
	ld.shared.u32 	%r24334, [%r9442+12688];
	shr.s32 	%r24335, %r24334, %r9416;
	and.b32  	%r8855, %r24335, 50529027;
	ld.shared.u32 	%r24336, [%r9884+16];
	shr.s32 	%r24337, %r24336, %r9449;
	shl.b32 	%r24338, %r24337, 2;
	and.b32  	%r24339, %r24338, 67372036;
	or.b32  	%r24340, %r24339, %r8855;
	sub.s32 	%r24341, %r8855, %r24339;
	add.s32 	%r24342, %r24341, -2139062144;
	xor.b32  	%r24343, %r24342, -2139062144;
	xor.b32  	%r24344, %r24342, %r8855;
	and.b32  	%r8853, %r24344, %r24340;
	// begin inline asm
	prmt.b32 %r8853, %r8853, 0, 0xba98;
	// end inline asm
	// begin inline asm
	prmt.b32 %r8855, %r8855, 0, 0xba98;
	// end inline asm
	xor.b32  	%r24345, %r8855, 2139062143;
	not.b32 	%r24346, %r8853;
	and.b32  	%r24347, %r24343, %r24346;
	and.b32  	%r24348, %r24345, %r8853;
	or.b32  	%r8886, %r24347, %r24348;
	ld.shared.u32 	%r24349, [%r9442+12692];
	shr.s32 	%r24350, %r24349, %r9416;
	and.b32  	%r8859, %r24350, 50529027;
	ld.shared.u32 	%r24351, [%r9884+20];
	shr.s32 	%r24352, %r24351, %r9449;
	shl.b32 	%r24353, %r24352, 2;
	and.b32  	%r24354, %r24353, 67372036;
	or.b32  	%r24355, %r24354, %r8859;
	sub.s32 	%r24356, %r8859, %r24354;
	add.s32 	%r24357, %r24356, -2139062144;
	xor.b32  	%r24358, %r24357, -2139062144;
	xor.b32  	%r24359, %r24357, %r8859;
	and.b32  	%r8857, %r24359, %r24355;
	// begin inline asm
	prmt.b32 %r8857, %r8857, 0, 0xba98;
	// end inline asm
	// begin inline asm
	prmt.b32 %r8859, %r8859, 0, 0xba98;
	// end inline asm
	xor.b32  	%r24360, %r8859, 2139062143;
	not.b32 	%r24361, %r8857;
	and.b32  	%r24362, %r24358, %r24361;
	and.b32  	%r24363, %r24360, %r8857;
	or.b32  	%r8890, %r24362, %r24363;
	ld.shared.u32 	%r24364, [%r9442+12696];
	shr.s32 	%r24365, %r24364, %r9416;
	and.b32  	%r8863, %r24365, 50529027;
	ld.shared.u32 	%r24366, [%r9884+24];
	shr.s32 	%r24367, %r24366, %r9449;
	shl.b32 	%r24368, %r24367, 2;
	and.b32  	%r24369, %r24368, 67372036;
	or.b32  	%r24370, %r24369, %r8863;
	sub.s32 	%r24371, %r8863, %r24369;
	add.s32 	%r24372, %r24371, -2139062144;
	xor.b32  	%r24373, %r24372, -2139062144;
	xor.b32  	%r24374, %r24372, %r8863;
	and.b32  	%r8861, %r24374, %r24370;
	// begin inline asm
	prmt.b32 %r8861, %r8861, 0, 0xba98;
	// end inline asm
	// begin inline asm
	prmt.b32 %r8863, %r8863, 0, 0xba98;
	// end inline asm
	xor.b32  	%r24375, %r8863, 2139062143;
	not.b32 	%r24376, %r8861;
	and.b32  	%r24377, %r24373, %r24376;
	and.b32  	%r24378, %r24375, %r8861;
	or.b32  	%r8894, %r24377, %r24378;
	ld.shared.u32 	%r24379, [%r9442+12700];
	shr.s32 	%r24380, %r24379, %r9416;
	and.b32  	%r8867, %r24380, 50529027;
	ld.shared.u32 	%r24381, [%r9884+28];
	shr.s32 	%r24382, %r24381, %r9449;
	shl.b32 	%r24383, %r24382, 2;
	and.b32  	%r24384, %r24383, 67372036;
	or.b32  	%r24385, %r24384, %r8867;
	sub.s32 	%r24386, %r8867, %r24384;
	add.s32 	%r24387, %r24386, -2139062144;
	xor.b32  	%r24388, %r24387, -2139062144;
	xor.b32  	%r24389, %r24387, %r8867;
	and.b32  	%r8865, %r24389, %r24385;
	// begin inline asm
	prmt.b32 %r8865, %r8865, 0, 0xba98;
	// end inline asm
	// begin inline asm
	prmt.b32 %r8867, %r8867, 0, 0xba98;
	// end inline asm
	xor.b32  	%r24390, %r8867, 2139062143;
	not.b32 	%r24391, %r8865;
	and.b32  	%r24392, %r24388, %r24391;
	and.b32  	%r24393, %r24390, %r8865;
	or.b32  	%r8898, %r24392, %r24393;
	ld.shared.u32 	%r8871, [%r9576+14848];
	// begin inline asm
	dp4a.s32.s32 %r8869, %r8870, %r8871, %r9400;
	// end inline asm
	ld.shared.u32 	%r8875, [%r9576+14852];
	// begin inline asm
	dp4a.s32.s32 %r8873, %r8874, %r8875, %r8869;
	// end inline asm
	ld.shared.u32 	%r8879, [%r9576+14856];
	// begin inline asm
	dp4a.s32.s32 %r8877, %r8878, %r8879, %r8873;
	// end inline asm
	ld.shared.u32 	%r8883, [%r9576+14860];
	// begin inline asm
	dp4a.s32.s32 %r8881, %r8882, %r8883, %r8877;
	// end inline asm
	ld.shared.s8 	%r24394, [%r10009];
	mul.lo.s32 	%r24395, %r8881, %r24394;
	ld.shared.u32 	%r8887, [%r9576+14864];
	// begin inline asm
	dp4a.s32.s32 %r8885, %r8886, %r8887, %r9400;
	// end inline asm
	ld.shared.u32 	%r8891, [%r9576+14868];
	// begin inline asm
	dp4a.s32.s32 %r8889, %r8890, %r8891, %r8885;
	// end inline asm
	ld.shared.u32 	%r8895, [%r9576+14872];
	// begin inline asm
	dp4a.s32.s32 %r8893, %r8894, %r8895, %r8889;
	// end inline asm
	ld.shared.u32 	%r8899, [%r9576+14876];
	// begin inline asm
	dp4a.s32.s32 %r8897, %r8898, %r8899, %r8893;
	// end inline asm
	ld.shared.s8 	%r24396, [%r10009+1];
	mad.lo.s32 	%r24397, %r8897, %r24396, %r24395;
	ld.shared.f32 	%f1194, [%r10008];
	mul.f32 	%f1195, %f1194, %f1191;
	cvt.rn.f32.s32 	%f1196, %r24397;
	fma.rn.f32 	%f1739, %f1195, %f1196, %f1739;
	ld.shared.u32 	%r24398, [%r9442];
	shr.s32 	%r24399, %r24398, %r9416;
	and.b32  	%r8903, %r24399, 50529027;
	ld.shared.u32 	%r24400, [%r9447];
	shr.s32 	%r24401, %r24400, %r9449;
	shl.b32 	%r24402, %r24401, 2;
	and.b32  	%r24403, %r24402, 67372036;
	or.b32  	%r24404, %r24403, %r8903;
	sub.s32 	%r24405, %r8903, %r24403;
	add.s32 	%r24406, %r24405, -2139062144;
	xor.b32  	%r24407, %r24406, -2139062144;
	xor.b32  	%r24408, %r24406, %r8903;
	and.b32  	%r8901, %r24408, %r24404;
	// begin inline asm
	prmt.b32 %r8901, %r8901, 0, 0xba98;
	// end inline asm
	// begin inline asm
	prmt.b32 %r8903, %r8903, 0, 0xba98;
	// end inline asm
	xor.b32  	%r24409, %r8903, 2139062143;
	not.b32 	%r24410, %r8901;
	and.b32  	%r24411, %r24407, %r24410;
	and.b32  	%r24412, %r24409, %r8901;
	or.b32  	%r8934, %r24411, %r24412;
	ld.shared.u32 	%r24413, [%r9442+4];
	shr.s32 	%r24414, %r24413, %r9416;
	and.b32  	%r8907, %r24414, 50529027;
	ld.shared.u32 	%r24415, [%r9447+4];
	shr.s32 	%r24416, %r24415, %r9449;
	shl.b32 	%r24417, %r24416, 2;
	and.b32  	%r24418, %r24417, 67372036;
	or.b32  	%r24419, %r24418, %r8907;
	sub.s32 	%r24420, %r8907, %r24418;
	add.s32 	%r24421, %r24420, -2139062144;
	xor.b32  	%r24422, %r24421, -2139062144;
	xor.b32  	%r24423, %r24421, %r8907;
	and.b32  	%r8905, %r24423, %r24419;
	// begin inline asm
	prmt.b32 %r8905, %r8905, 0, 0xba98;
	// end inline asm
	// begin inline asm
	prmt.b32 %r8907, %r8907, 0, 0xba98;
	// end inline asm
	xor.b32  	%r24424, %r8907, 2139062143;
	not.b32 	%r24425, %r8905;
	and.b32  	%r24426, %r24422, %r24425;
	and.b32  	%r24427, %r24424, %r8905;
	or.b32  	%r8938, %r24426, %r24427;
	ld.shared.u32 	%r24428, [%r9442+8];
	shr.s32 	%r24429, %r24428, %r9416;
	and.b32  	%r8911, %r24429, 50529027;
	ld.shared.u32 	%r24430, [%r9447+8];
	shr.s32 	%r24431, %r24430, %r9449;
	shl.b32 	%r24432, %r24431, 2;
	and.b32  	%r24433, %r24432, 67372036;
	or.b32  	%r24434, %r24433, %r8911;
	sub.s32 	%r24435, %r8911, %r24433;
	add.s32 	%r24436, %r24435, -2139062144;
	xor.b32  	%r24437, %r24436, -2139062144;
	xor.b32  	%r24438, %r24436, %r8911;
	and.b32  	%r8909, %r24438, %r24434;
	// begin inline asm
	prmt.b32 %r8909, %r8909, 0, 0xba98;
	// end inline asm
	// begin inline asm
	prmt.b32 %r8911, %r8911, 0, 0xba98;
	// end inline asm
	xor.b32  	%r24439, %r8911, 2139062143;
	not.b32 	%r24440, %r8909;
	and.b32  	%r24441, %r24437, %r24440;
	and.b32  	%r24442, %r24439, %r8909;
	or.b32  	%r8942, %r24441, %r24442;
	ld.shared.u32 	%r24443, [%r9442+12];
	shr.s32 	%r24444, %r24443, %r9416;
	and.b32  	%r8915, %r24444, 50529027;
	ld.shared.u32 	%r24445, [%r9447+12];
	shr.s32 	%r24446, %r24445, %r9449;
	shl.b32 	%r24447, %r24446, 2;
	and.b32  	%r24448, %r24447, 67372036;
	or.b32  	%r24449, %r24448, %r8915;
	sub.s32 	%r24450, %r8915, %r24448;
	add.s32 	%r24451, %r24450, -2139062144;
	xor.b32  	%r24452, %r24451, -2139062144;
	xor.b32  	%r24453, %r24451, %r8915;
	and.b32  	%r8913, %r24453, %r24449;
	// begin inline asm
	prmt.b32 %r8913, %r8913, 0, 0xba98;
	// end inline asm
	// begin inline asm
	prmt.b32 %r8915, %r8915, 0, 0xba98;
	// end inline asm
	xor.b32  	%r24454, %r8915, 2139062143;
	not.b32 	%r24455, %r8913;
	and.b32  	%r24456, %r24452, %r24455;
	and.b32  	%r24457, %r24454, %r8913;
	or.b32  	%r8946, %r24456, %r24457;
	ld.shared.u32 	%r24458, [%r9442+16];
	shr.s32 	%r24459, %r24458, %r9416;
	and.b32  	%r8919, %r24459, 50529027;
	ld.shared.u32 	%r24460, [%r9447+16];
	shr.s32 	%r24461, %r24460, %r9449;
	shl.b32 	%r24462, %r24461, 2;
	and.b32  	%r24463, %r24462, 67372036;
	or.b32  	%r24464, %r24463, %r8919;
	sub.s32 	%r24465, %r8919, %r24463;
	add.s32 	%r24466, %r24465, -2139062144;
	xor.b32  	%r24467, %r24466, -2139062144;
	xor.b32  	%r24468, %r24466, %r8919;
	and.b32  	%r8917, %r24468, %r24464;
	// begin inline asm
	prmt.b32 %r8917, %r8917, 0, 0xba98;
	// end inline asm
	// begin inline asm
	prmt.b32 %r8919, %r8919, 0, 0xba98;
	// end inline asm
	xor.b32  	%r24469, %r8919, 2139062143;
	not.b32 	%r24470, %r8917;
	and.b32  	%r24471, %r24467, %r24470;
	and.b32  	%r24472, %r24469, %r8917;
	or.b32  	%r8950, %r24471, %r24472;
	ld.shared.u32 	%r24473, [%r9442+20];
	shr.s32 	%r24474, %r24473, %r9416;
	and.b32  	%r8923, %r24474, 50529027;
	ld.shared.u32 	%r24475, [%r9447+20];
	shr.s32 	%r24476, %r24475, %r9449;
	shl.b32 	%r24477, %r24476, 2;
	and.b32  	%r24478, %r24477, 67372036;
	or.b32  	%r24479, %r24478, %r8923;
	sub.s32 	%r24480, %r8923, %r24478;
	add.s32 	%r24481, %r24480, -2139062144;
	xor.b32  	%r24482, %r24481, -2139062144;
	xor.b32  	%r24483, %r24481, %r8923;
	and.b32  	%r8921, %r24483, %r24479;
	// begin inline asm
	prmt.b32 %r8921, %r8921, 0, 0xba98;
	// end inline asm
	// begin inline asm
	prmt.b32 %r8923, %r8923, 0, 0xba98;
	// end inline asm
	xor.b32  	%r24484, %r8923, 2139062143;
	not.b32 	%r24485, %r8921;
	and.b32  	%r24486, %r24482, %r24485;
	and.b32  	%r24487, %r24484, %r8921;
	or.b32  	%r8954, %r24486, %r24487;
	ld.shared.u32 	%r24488, [%r9442+24];
	shr.s32 	%r24489, %r24488, %r9416;
	and.b32  	%r8927, %r24489, 50529027;
	ld.shared.u32 	%r24490, [%r9447+24];
	shr.s32 	%r24491, %r24490, %r9449;
	shl.b32 	%r24492, %r24491, 2;
	and.b32  	%r24493, %r24492, 67372036;
	or.b32  	%r24494, %r24493, %r8927;
	sub.s32 	%r24495, %r8927, %r24493;
	add.s32 	%r24496, %r24495, -2139062144;
	xor.b32  	%r24497, %r24496, -2139062144;
	xor.b32  	%r24498, %r24496, %r8927;
	and.b32  	%r8925, %r24498, %r24494;
	// begin inline asm
	prmt.b32 %r8925, %r8925, 0, 0xba98;
	// end inline asm
	// begin inline asm
	prmt.b32 %r8927, %r8927, 0, 0xba98;
	// end inline asm
	xor.b32  	%r24499, %r8927, 2139062143;
	not.b32 	%r24500, %r8925;
	and.b32  	%r24501, %r24497, %r24500;
	and.b32  	%r24502, %r24499, %r8925;
	or.b32  	%r8958, %r24501, %r24502;
	ld.shared.u32 	%r24503, [%r9442+28];
	shr.s32 	%r24504, %r24503, %r9416;
	and.b32  	%r8931, %r24504, 50529027;
	ld.shared.u32 	%r24505, [%r9447+28];
	shr.s32 	%r24506, %r24505, %r9449;
	shl.b32 	%r24507, %r24506, 2;
	and.b32  	%r24508, %r24507, 67372036;
	or.b32  	%r24509, %r24508, %r8931;
	sub.s32 	%r24510, %r8931, %r24508;
	add.s32 	%r24511, %r24510, -2139062144;
	xor.b32  	%r24512, %r24511, -2139062144;
	xor.b32  	%r24513, %r24511, %r8931;
	and.b32  	%r8929, %r24513, %r24509;
	// begin inline asm
	prmt.b32 %r8929, %r8929, 0, 0xba98;
	// end inline asm
	// begin inline asm
	prmt.b32 %r8931, %r8931, 0, 0xba98;
	// end inline asm
	xor.b32  	%r24514, %r8931, 2139062143;
	not.b32 	%r24515, %r8929;
	and.b32  	%r24516, %r24512, %r24515;
	and.b32  	%r24517, %r24514, %r8929;
	or.b32  	%r8962, %r24516, %r24517;
	ld.shared.u32 	%r8935, [%r9576+15360];
	// begin inline asm
	dp4a.s32.s32 %r8933, %r8934, %r8935, %r9400;
	// end inline asm
	ld.shared.u32 	%r8939, [%r9576+15364];
	// begin inline asm
	dp4a.s32.s32 %r8937, %r8938, %r8939, %r8933;
	// end inline asm
	ld.shared.u32 	%r8943, [%r9576+15368];
	// begin inline asm
	dp4a.s32.s32 %r8941, %r8942, %r8943, %r8937;
	// end inline asm
	ld.shared.u32 	%r8947, [%r9576+15372];
	// begin inline asm
	dp4a.s32.s32 %r8945, %r8946, %r8947, %r8941;
	// end inline asm
	ld.shared.s8 	%r24518, [%r9577];
	mul.lo.s32 	%r24519, %r8945, %r24518;
	ld.shared.u32 	%r8951, [%r9576+15376];
	// begin inline asm
	dp4a.s32.s32 %r8949, %r8950, %r8951, %r9400;
	// end inline asm
	ld.shared.u32 	%r8955, [%r9576+15380];
	// begin inline asm
	dp4a.s32.s32 %r8953, %r8954, %r8955, %r8949;
	// end inline asm
	ld.shared.u32 	%r8959, [%r9576+15384];
	// begin inline asm
	dp4a.s32.s32 %r8957, %r8958, %r8959, %r8953;
	// end inline asm
	ld.shared.u32 	%r8963, [%r9576+15388];
	// begin inline asm
	dp4a.s32.s32 %r8961, %r8962, %r8963, %r8957;
	// end inline asm
	ld.shared.s8 	%r24520, [%r9577+1];
	mad.lo.s32 	%r24521, %r8961, %r24520, %r24519;
	ld.shared.f32 	%f1197, [%r9573];
	ld.shared.f32 	%f1198, [%r9426+1920];
	mul.f32 	%f1199, %f1197, %f1198;
	cvt.rn.f32.s32 	%f1200, %r24521;
	fma.rn.f32 	%f1834, %f1199, %f1200, %f1834;
	ld.shared.u32 	%r24522, [%r9442+4224];
	shr.s32 	%r24523, %r24522, %r9416;
	and.b32  	%r8967, %r24523, 50529027;
	ld.shared.u32 	%r24524, [%r9596];
	shr.s32 	%r24525, %r24524, %r9449;
	shl.b32 	%r24526, %r24525, 2;
	and.b32  	%r24527, %r24526, 67372036;
	or.b32  	%r24528, %r24527, %r8967;
	sub.s32 	%r24529, %r8967, %r24527;
	add.s32 	%r24530, %r24529, -2139062144;
	xor.b32  	%r24531, %r24530, -2139062144;
	xor.b32  	%r24532, %r24530, %r8967;
	and.b32  	%r8965, %r24532, %r24528;
	// begin inline asm
	prmt.b32 %r8965, %r8965, 0, 0xba98;
	// end inline asm
	// begin inline asm
	prmt.b32 %r8967, %r8967, 0, 0xba98;
	// end inline asm
	xor.b32  	%r24533, %r8967, 2139062143;
	not.b32 	%r24534, %r8965;
	and.b32  	%r24535, %r24531, %r24534;
	and.b32  	%r24536, %r24533, %r8965;
	or.b32  	%r8998, %r24535, %r24536;
	ld.shared.u32 	%r24537, [%r9442+4228];
	shr.s32 	%r24538, %r24537, %r9416;
	and.b32  	%r8971, %r24538, 50529027;
	ld.shared.u32 	%r24539, [%r9596+4];
	shr.s32 	%r24540, %r24539, %r9449;
	shl.b32 	%r24541, %r24540, 2;
	and.b32  	%r24542, %r24541, 67372036;
	or.b32  	%r24543, %r24542, %r8971;
	sub.s32 	%r24544, %r8971, %r24542;
	add.s32 	%r24545, %r24544, -2139062144;
	xor.b32  	%r24546, %r24545, -2139062144;
	xor.b32  	%r24547, %r24545, %r8971;
	and.b32  	%r8969, %r24547, %r24543;
	// begin inline asm
	prmt.b32 %r8969, %r8969, 0, 0xba98;
	// end inline asm
	// begin inline asm
	prmt.b32 %r8971, %r8971, 0, 0xba98;
	// end inline asm
	xor.b32  	%r24548, %r8971, 2139062143;
	not.b32 	%r24549, %r8969;
	and.b32  	%r24550, %r24546, %r24549;
	and.b32  	%r24551, %r24548, %r8969;
	or.b32  	%r9002, %r24550, %r24551;
	ld.shared.u32 	%r24552, [%r9442+4232];
	shr.s32 	%r24553, %r24552, %r9416;
	and.b32  	%r8975, %r24553, 50529027;
	ld.shared.u32 	%r24554, [%r9596+8];
	shr.s32 	%r24555, %r24554, %r9449;
	shl.b32 	%r24556, %r24555, 2;
	and.b32  	%r24557, %r24556, 67372036;
	or.b32  	%r24558, %r24557, %r8975;
	sub.s32 	%r24559, %r8975, %r24557;
	add.s32 	%r24560, %r24559, -2139062144;
	xor.b32  	%r24561, %r24560, -2139062144;
	xor.b32  	%r24562, %r24560, %r8975;
	and.b32  	%r8973, %r24562, %r24558;
	// begin inline asm
	prmt.b32 %r8973, %r8973, 0, 0xba98;
	// end inline asm
	// begin inline asm
	prmt.b32 %r8975, %r8975, 0, 0xba98;
	// end inline asm
	xor.b32  	%r24563, %r8975, 2139062143;
	not.b32 	%r24564, %r8973;
	and.b32  	%r24565, %r24561, %r24564;
	and.b32  	%r24566, %r24563, %r8973;
	or.b32  	%r9006, %r24565, %r24566;
	ld.shared.u32 	%r24567, [%r9442+4236];
	shr.s32 	%r24568, %r24567, %r9416;
	and.b32  	%r8979, %r24568, 50529027;
	ld.shared.u32 	%r24569, [%r9596+12];
	shr.s32 	%r24570, %r24569, %r9449;
	shl.b32 	%r24571, %r24570, 2;
	and.b32  	%r24572, %r24571, 67372036;
	or.b32  	%r24573, %r24572, %r8979;
	sub.s32 	%r24574, %r8979, %r24572;
	add.s32 	%r24575, %r24574, -2139062144;
	xor.b32  	%r24576, %r24575, -2139062144;
	xor.b32  	%r24577, %r24575, %r8979;
	and.b32  	%r8977, %r24577, %r24573;
	// begin inline asm
	prmt.b32 %r8977, %r8977, 0, 0xba98;
	// end inline asm
	// begin inline asm
	prmt.b32 %r8979, %r8979, 0, 0xba98;
	// end inline asm
	xor.b32  	%r24578, %r8979, 2139062143;
	not.b32 	%r24579, %r8977;
	and.b32  	%r24580, %r24576, %r24579;
	and.b32  	%r24581, %r24578, %r8977;
	or.b32  	%r9010, %r24580, %r24581;
	ld.shared.u32 	%r24582, [%r9442+4240];
	shr.s32 	%r24583, %r24582, %r9416;
	and.b32  	%r8983, %r24583, 50529027;
	ld.shared.u32 	%r24584, [%r9596+16];
	shr.s32 	%r24585, %r24584, %r9449;
	shl.b32 	%r24586, %r24585, 2;
	and.b32  	%r24587, %r24586, 67372036;
	or.b32  	%r24588, %r24587, %r8983;
	sub.s32 	%r24589, %r8983, %r24587;
	add.s32 	%r24590, %r24589, -2139062144;
	xor.b32  	%r24591, %r24590, -2139062144;
	xor.b32  	%r24592, %r24590, %r8983;
	and.b32  	%r8981, %r24592, %r24588;
	// begin inline asm
	prmt.b32 %r8981, %r8981, 0, 0xba98;
	// end inline asm
	// begin inline asm
	prmt.b32 %r8983, %r8983, 0, 0xba98;
	// end inline asm
	xor.b32  	%r24593, %r8983, 2139062143;
	not.b32 	%r24594, %r8981;
	and.b32  	%r24595, %r24591, %r24594;
	and.b32  	%r24596, %r24593, %r8981;
	or.b32  	%r9014, %r24595, %r24596;
	ld.shared.u32 	%r24597, [%r9442+4244];
	shr.s32 	%r24598, %r24597, %r9416;
	and.b32  	%r8987, %r24598, 50529027;
	ld.shared.u32 	%r24599, [%r9596+20];
	shr.s32 	%r24600, %r24599, %r9449;
	shl.b32 	%r24601, %r24600, 2;
	and.b32  	%r24602, %r24601, 67372036;
	or.b32  	%r24603, %r24602, %r8987;
	sub.s32 	%r24604, %r8987, %r24602;
	add.s32 	%r24605, %r24604, -2139062144;
	xor.b32  	%r24606, %r24605, -2139062144;
	xor.b32  	%r24607, %r24605, %r8987;
	and.b32  	%r8985, %r24607, %r24603;
	// begin inline asm
	prmt.b32 %r8985, %r8985, 0, 0xba98;
	// end inline asm
	// begin inline asm
	prmt.b32 %r8987, %r8987, 0, 0xba98;
	// end inline asm
	xor.b32  	%r24608, %r8987, 2139062143;
	not.b32 	%r24609, %r8985;
	and.b32  	%r24610, %r24606, %r24609;
	and.b32  	%r24611, %r24608, %r8985;
	or.b32  	%r9018, %r24610, %r24611;
	ld.shared.u32 	%r24612, [%r9442+4248];
	shr.s32 	%r24613, %r24612, %r9416;
	and.b32  	%r8991, %r24613, 50529027;
	ld.shared.u32 	%r24614, [%r9596+24];
	shr.s32 	%r24615, %r24614, %r9449;
	shl.b32 	%r24616, %r24615, 2;
	and.b32  	%r24617, %r24616, 67372036;
	or.b32  	%r24618, %r24617, %r8991;
	sub.s32 	%r24619, %r8991, %r24617;
	add.s32 	%r24620, %r24619, -2139062144;
	xor.b32  	%r24621, %r24620, -2139062144;
	xor.b32  	%r24622, %r24620, %r8991;
	and.b32  	%r8989, %r24622, %r24618;
	// begin inline asm
	prmt.b32 %r8989, %r8989, 0, 0xba98;
	// end inline asm
	// begin inline asm
	prmt.b32 %r8991, %r8991, 0, 0xba98;
	// end inline asm
	xor.b32  	%r24623, %r8991, 2139062143;
	not.b32 	%r24624, %r8989;
	and.b32  	%r24625, %r24621, %r24624;
	and.b32  	%r24626, %r24623, %r8989;
	or.b32  	%r9022, %r24625, %r24626;
	ld.shared.u32 	%r24627, [%r9442+4252];
	shr.s32 	%r24628, %r24627, %r9416;
	and.b32  	%r8995, %r24628, 50529027;
	ld.shared.u32 	%r24629, [%r9596+28];
	shr.s32 	%r24630, %r24629, %r9449;
	shl.b32 	%r24631, %r24630, 2;
	and.b32  	%r24632, %r24631, 67372036;
	or.b32  	%r24633, %r24632, %r8995;
	sub.s32 	%r24634, %r8995, %r24632;
	add.s32 	%r24635, %r24634, -2139062144;
	xor.b32  	%r24636, %r24635, -2139062144;
	xor.b32  	%r24637, %r24635, %r8995;
	and.b32  	%r8993, %r24637, %r24633;
	// begin inline asm
	prmt.b32 %r8993, %r8993, 0, 0xba98;
	// end inline asm
	// begin inline asm
	prmt.b32 %r8995, %r8995, 0, 0xba98;
	// end inline asm
	xor.b32  	%r24638, %r8995, 2139062143;
	not.b32 	%r24639, %r8993;
	and.b32  	%r24640, %r24636, %r24639;
	and.b32  	%r24641, %r24638, %r8993;
	or.b32  	%r9026, %r24640, %r24641;
	ld.shared.u32 	%r8999, [%r9576+15360];
	// begin inline asm
	dp4a.s32.s32 %r8997, %r8998, %r8999, %r9400;
	// end inline asm
	ld.shared.u32 	%r9003, [%r9576+15364];
	// begin inline asm
	dp4a.s32.s32 %r9001, %r9002, %r9003, %r8997;
	// end inline asm
	ld.shared.u32 	%r9007, [%r9576+15368];
	// begin inline asm
	dp4a.s32.s32 %r9005, %r9006, %r9007, %r9001;
	// end inline asm
	ld.shared.u32 	%r9011, [%r9576+15372];
	// begin inline asm
	dp4a.s32.s32 %r9009, %r9010, %r9011, %r9005;
	// end inline asm
	ld.shared.s8 	%r24642, [%r9721];
	mul.lo.s32 	%r24643, %r9009, %r24642;
	ld.shared.u32 	%r9015, [%r9576+15376];
	// begin inline asm
	dp4a.s32.s32 %r9013, %r9014, %r9015, %r9400;
	// end inline asm
	ld.shared.u32 	%r9019, [%r9576+15380];
	// begin inline asm
	dp4a.s32.s32 %r9017, %r9018, %r9019, %r9013;
	// end inline asm
	ld.shared.u32 	%r9023, [%r9576+15384];
	// begin inline asm
	dp4a.s32.s32 %r9021, %r9022, %r9023, %r9017;
	// end inline asm
	ld.shared.u32 	%r9027, [%r9576+15388];
	// begin inline asm
	dp4a.s32.s32 %r9025, %r9026, %r9027, %r9021;
	// end inline asm
	ld.shared.s8 	%r24644, [%r9721+1];
	mad.lo.s32 	%r24645, %r9025, %r24644, %r24643;
	ld.shared.f32 	%f1201, [%r9720];
	mul.f32 	%f1202, %f1201, %f1198;
	cvt.rn.f32.s32 	%f1203, %r24645;
	fma.rn.f32 	%f1802, %f1202, %f1203, %f1802;
	ld.shared.u32 	%r24646, [%r9442+8448];
	shr.s32 	%r24647, %r24646, %r9416;
	and.b32  	%r9031, %r24647, 50529027;
	ld.shared.u32 	%r24648, [%r9740];
	shr.s32 	%r24649, %r24648, %r9449;
	shl.b32 	%r24650, %r24649, 2;
	and.b32  	%r24651, %r24650, 67372036;
	or.b32  	%r24652, %r24651, %r9031;
	sub.s32 	%r24653, %r9031, %r24651;
	add.s32 	%r24654, %r24653, -2139062144;
	xor.b32  	%r24655, %r24654, -2139062144;
	xor.b32  	%r24656, %r24654, %r9031;
	and.b32  	%r9029, %r24656, %r24652;
	// begin inline asm
	prmt.b32 %r9029, %r9029, 0, 0xba98;
	// end inline asm
	// begin inline asm
	prmt.b32 %r9031, %r9031, 0, 0xba98;
	// end inline asm
	xor.b32  	%r24657, %r9031, 2139062143;
	not.b32 	%r24658, %r9029;
	and.b32  	%r24659, %r24655, %r24658;
	and.b32  	%r24660, %r24657, %r9029;
	or.b32  	%r9062, %r24659, %r24660;
	ld.shared.u32 	%r24661, [%r9442+8452];
	shr.s32 	%r24662, %r24661, %r9416;
	and.b32  	%r9035, %r24662, 50529027;
	ld.shared.u32 	%r24663, [%r9740+4];
	shr.s32 	%r24664, %r24663, %r9449;
	shl.b32 	%r24665, %r24664, 2;
	and.b32  	%r24666, %r24665, 67372036;
	or.b32  	%r24667, %r24666, %r9035;
	sub.s32 	%r24668, %r9035, %r24666;
	add.s32 	%r24669, %r24668, -2139062144;
	xor.b32  	%r24670, %r24669, -2139062144;
	xor.b32  	%r24671, %r24669, %r9035;
	and.b32  	%r9033, %r24671, %r24667;
	// begin inline asm
	prmt.b32 %r9033, %r9033, 0, 0xba98;
	// end inline asm
	// begin inline asm
	prmt.b32 %r9035, %r9035, 0, 0xba98;
	// end inline asm
	xor.b32  	%r24672, %r9035, 2139062143;
	not.b32 	%r24673, %r9033;
	and.b32  	%r24674, %r24670, %r24673;
	and.b32  	%r24675, %r24672, %r9033;
	or.b32  	%r9066, %r24674, %r24675;
	ld.shared.u32 	%r24676, [%r9442+8456];
	shr.s32 	%r24677, %r24676, %r9416;
	and.b32  	%r9039, %r24677, 50529027;
	ld.shared.u32 	%r24678, [%r9740+8];
	shr.s32 	%r24679, %r24678, %r9449;
	shl.b32 	%r24680, %r24679, 2;
	and.b32  	%r24681, %r24680, 67372036;
	or.b32  	%r24682, %r24681, %r9039;
	sub.s32 	%r24683, %r9039, %r24681;
	add.s32 	%r24684, %r24683, -2139062144;
	xor.b32  	%r24685, %r24684, -2139062144;
	xor.b32  	%r24686, %r24684, %r9039;
	and.b32  	%r9037, %r24686, %r24682;
	// begin inline asm
	prmt.b32 %r9037, %r9037, 0, 0xba98;
	// end inline asm
	// begin inline asm
	prmt.b32 %r9039, %r9039, 0, 0xba98;
	// end inline asm
	xor.b32  	%r24687, %r9039, 2139062143;
	not.b32 	%r24688, %r9037;
	and.b32  	%r24689, %r24685, %r24688;
	and.b32  	%r24690, %r24687, %r9037;
	or.b32  	%r9070, %r24689, %r24690;
	ld.shared.u32 	%r24691, [%r9442+8460];
	shr.s32 	%r24692, %r24691, %r9416;
	and.b32  	%r9043, %r24692, 50529027;
	ld.shared.u32 	%r24693, [%r9740+12];
	shr.s32 	%r24694, %r24693, %r9449;
	shl.b32 	%r24695, %r24694, 2;
	and.b32  	%r24696, %r24695, 67372036;
	or.b32  	%r24697, %r24696, %r9043;
	sub.s32 	%r24698, %r9043, %r24696;
	add.s32 	%r24699, %r24698, -2139062144;
	xor.b32  	%r24700, %r24699, -2139062144;
	xor.b32  	%r24701, %r24699, %r9043;
	and.b32  	%r9041, %r24701, %r24697;
	// begin inline asm
	prmt.b32 %r9041, %r9041, 0, 0xba98;
	// end inline asm
	// begin inline asm
	prmt.b32 %r9043, %r9043, 0, 0xba98;
	// end inline asm
	xor.b32  	%r24702, %r9043, 2139062143;
	not.b32 	%r24703, %r9041;
	and.b32  	%r24704, %r24700, %r24703;
	and.b32  	%r24705, %r24702, %r9041;
	or.b32  	%r9074, %r24704, %r24705;
	ld.shared.u32 	%r24706, [%r9442+8464];
	shr.s32 	%r24707, %r24706, %r9416;
	and.b32  	%r9047, %r24707, 50529027;
	ld.shared.u32 	%r24708, [%r9740+16];
	shr.s32 	%r24709, %r24708, %r9449;
	shl.b32 	%r24710, %r24709, 2;
	and.b32  	%r24711, %r24710, 67372036;
	or.b32  	%r24712, %r24711, %r9047;
	sub.s32 	%r24713, %r9047, %r24711;
	add.s32 	%r24714, %r24713, -2139062144;
	xor.b32  	%r24715, %r24714, -2139062144;
	xor.b32  	%r24716, %r24714, %r9047;
	and.b32  	%r9045, %r24716, %r24712;
	// begin inline asm
	prmt.b32 %r9045, %r9045, 0, 0xba98;
	// end inline asm
	// begin inline asm
	prmt.b32 %r9047, %r9047, 0, 0xba98;
	// end inline asm
	xor.b32  	%r24717, %r9047, 2139062143;
	not.b32 	%r24718, %r9045;
	and.b32  	%r24719, %r24715, %r24718;
	and.b32  	%r24720, %r24717, %r9045;
	or.b32  	%r9078, %r24719, %r24720;
	ld.shared.u32 	%r24721, [%r9442+8468];
	shr.s32 	%r24722, %r24721, %r9416;
	and.b32  	%r9051, %r24722, 50529027;
	ld.shared.u32 	%r24723, [%r9740+20];
	shr.s32 	%r24724, %r24723, %r9449;
	shl.b32 	%r24725, %r24724, 2;
	and.b32  	%r24726, %r24725, 67372036;
	or.b32  	%r24727, %r24726, %r9051;
	sub.s32 	%r24728, %r9051, %r24726;
	add.s32 	%r24729, %r24728, -2139062144;
	xor.b32  	%r24730, %r24729, -2139062144;
	xor.b32  	%r24731, %r24729, %r9051;
	and.b32  	%r9049, %r24731, %r24727;
	// begin inline asm
	prmt.b32 %r9049, %r9049, 0, 0xba98;
	// end inline asm
	// begin inline asm
	prmt.b32 %r9051, %r9051, 0, 0xba98;
	// end inline asm
	xor.b32  	%r24732, %r9051, 2139062143;
	not.b32 	%r24733, %r9049;
	and.b32  	%r24734, %r24730, %r24733;
	and.b32  	%r24735, %r24732, %r9049;
	or.b32  	%r9082, %r24734, %r24735;
	ld.shared.u32 	%r24736, [%r9442+8472];
	shr.s32 	%r24737, %r24736, %r9416;
	and.b32  	%r9055, %r24737, 50529027;
	ld.shared.u32 	%r24738, [%r9740+24];
	shr.s32 	%r24739, %r24738, %r9449;
	shl.b32 	%r24740, %r24739, 2;
	and.b32  	%r24741, %r24740, 67372036;
	or.b32  	%r24742, %r24741, %r9055;
	sub.s32 	%r24743, %r9055, %r24741;
	add.s32 	%r24744, %r24743, -2139062144;
	xor.b32  	%r24745, %r24744, -2139062144;
	xor.b32  	%r24746, %r24744, %r9055;
	and.b32  	%r9053, %r24746, %r24742;
	// begin inline asm
	prmt.b32 %r9053, %r9053, 0, 0xba98;
	// end inline asm
	// begin inline asm
	prmt.b32 %r9055, %r9055, 0, 0xba98;
	// end inline asm
	xor.b32  	%r24747, %r9055, 2139062143;
	not.b32 	%r24748, %r9053;
	and.b32  	%r24749, %r24745, %r24748;
	and.b32  	%r24750, %r24747, %r9053;
	or.b32  	%r9086, %r24749, %r24750;
	ld.shared.u32 	%r24751, [%r9442+8476];
	shr.s32 	%r24752, %r24751, %r9416;
	and.b32  	%r9059, %r24752, 50529027;
	ld.shared.u32 	%r24753, [%r9740+28];
	shr.s32 	%r24754, %r24753, %r9449;
	shl.b32 	%r24755, %r24754, 2;
	and.b32  	%r24756, %r24755, 67372036;
	or.b32  	%r24757, %r24756, %r9059;
	sub.s32 	%r24758, %r9059, %r24756;
	add.s32 	%r24759, %r24758, -2139062144;
	xor.b32  	%r24760, %r24759, -2139062144;
	xor.b32  	%r24761, %r24759, %r9059;
	and.b32  	%r9057, %r24761, %r24757;
	// begin inline asm
	prmt.b32 %r9057, %r9057, 0, 0xba98;
	// end inline asm
	// begin inline asm
	prmt.b32 %r9059, %r9059, 0, 0xba98;
	// end inline asm
	xor.b32  	%r24762, %r9059, 2139062143;
	not.b32 	%r24763, %r9057;
	and.b32  	%r24764, %r24760, %r24763;
	and.b32  	%r24765, %r24762, %r9057;
	or.b32  	%r9090, %r24764, %r24765;
	ld.shared.u32 	%r9063, [%r9576+15360];
	// begin inline asm
	dp4a.s32.s32 %r9061, %r9062, %r9063, %r9400;
	// end inline asm
	ld.shared.u32 	%r9067, [%r9576+15364];
	// begin inline asm
	dp4a.s32.s32 %r9065, %r9066, %r9067, %r9061;
	// end inline asm
	ld.shared.u32 	%r9071, [%r9576+15368];
	// begin inline asm
	dp4a.s32.s32 %r9069, %r9070, %r9071, %r9065;
	// end inline asm
	ld.shared.u32 	%r9075, [%r9576+15372];
	// begin inline asm
	dp4a.s32.s32 %r9073, %r9074, %r9075, %r9069;
	// end inline asm
	ld.shared.s8 	%r24766, [%r9865];
	mul.lo.s32 	%r24767, %r9073, %r24766;
	ld.shared.u32 	%r9079, [%r9576+15376];
	// begin inline asm
	dp4a.s32.s32 %r9077, %r9078, %r9079, %r9400;
	// end inline asm
	ld.shared.u32 	%r9083, [%r9576+15380];
	// begin inline asm
	dp4a.s32.s32 %r9081, %r9082, %r9083, %r9077;
	// end inline asm
	ld.shared.u32 	%r9087, [%r9576+15384];
	// begin inline asm
	dp4a.s32.s32 %r9085, %r9086, %r9087, %r9081;
	// end inline asm
	ld.shared.u32 	%r9091, [%r9576+15388];
	// begin inline asm
	dp4a.s32.s32 %r9089, %r9090, %r9091, %r9085;
	// end inline asm
	ld.shared.s8 	%r24768, [%r9865+1];
	mad.lo.s32 	%r24769, %r9089, %r24768, %r24767;
	ld.shared.f32 	%f1204, [%r9864];
	ld.shared.f32 	%f1205, [%r9426+1920];
	mul.f32 	%f1206, %f1204, %f1205;
	cvt.rn.f32.s32 	%f1207, %r24769;
	fma.rn.f32 	%f1770, %f1206, %f1207, %f1770;
	ld.shared.u32 	%r24770, [%r9442+12672];
	shr.s32 	%r24771, %r24770, %r9416;
	and.b32  	%r9095, %r24771, 50529027;
	ld.shared.u32 	%r24772, [%r9884];
	shr.s32 	%r24773, %r24772, %r9449;
	shl.b32 	%r24774, %r24773, 2;
	and.b32  	%r24775, %r24774, 67372036;
	or.b32  	%r24776, %r24775, %r9095;
	sub.s32 	%r24777, %r9095, %r24775;
	add.s32 	%r24778, %r24777, -2139062144;
	xor.b32  	%r24779, %r24778, -2139062144;
	xor.b32  	%r24780, %r24778, %r9095;
	and.b32  	%r9093, %r24780, %r24776;
	// begin inline asm
	prmt.b32 %r9093, %r9093, 0, 0xba98;
	// end inline asm
	// begin inline asm
	prmt.b32 %r9095, %r9095, 0, 0xba98;
	// end inline asm
	xor.b32  	%r24781, %r9095, 2139062143;
	not.b32 	%r24782, %r9093;
	and.b32  	%r24783, %r24779, %r24782;
	and.b32  	%r24784, %r24781, %r9093;
	or.b32  	%r9126, %r24783, %r24784;
	ld.shared.u32 	%r24785, [%r9442+12676];
	shr.s32 	%r24786, %r24785, %r9416;
	and.b32  	%r9099, %r24786, 50529027;
	ld.shared.u32 	%r24787, [%r9884+4];
	shr.s32 	%r24788, %r24787, %r9449;
	shl.b32 	%r24789, %r24788, 2;
	and.b32  	%r24790, %r24789, 67372036;
	or.b32  	%r24791, %r24790, %r9099;
	sub.s32 	%r24792, %r9099, %r24790;
	add.s32 	%r24793, %r24792, -2139062144;
	xor.b32  	%r24794, %r24793, -2139062144;
	xor.b32  	%r24795, %r24793, %r9099;
	and.b32  	%r9097, %r24795, %r24791;
	// begin inline asm
	prmt.b32 %r9097, %r9097, 0, 0xba98;
	// end inline asm
	// begin inline asm
	prmt.b32 %r9099, %r9099, 0, 0xba98;
	// end inline asm
	xor.b32  	%r24796, %r9099, 2139062143;
	not.b32 	%r24797, %r9097;
	and.b32  	%r24798, %r24794, %r24797;
	and.b32  	%r24799, %r24796, %r9097;
	or.b32  	%r9130, %r24798, %r24799;
	ld.shared.u32 	%r24800, [%r9442+12680];
	shr.s32 	%r24801, %r24800, %r9416;
	and.b32  	%r9103, %r24801, 50529027;
	ld.shared.u32 	%r24802, [%r9884+8];
	shr.s32 	%r24803, %r24802, %r9449;
	shl.b32 	%r24804, %r24803, 2;
	and.b32  	%r24805, %r24804, 67372036;
	or.b32  	%r24806, %r24805, %r9103;
	sub.s32 	%r24807, %r9103, %r24805;
	add.s32 	%r24808, %r24807, -2139062144;
	xor.b32  	%r24809, %r24808, -2139062144;
	xor.b32  	%r24810, %r24808, %r9103;
	and.b32  	%r9101, %r24810, %r24806;
	// begin inline asm
	prmt.b32 %r9101, %r9101, 0, 0xba98;
	// end inline asm
	// begin inline asm
	prmt.b32 %r9103, %r9103, 0, 0xba98;
	// end inline asm
	xor.b32  	%r24811, %r9103, 2139062143;
	not.b32 	%r24812, %r9101;
	and.b32  	%r24813, %r24809, %r24812;
	and.b32  	%r24814, %r24811, %r9101;
	or.b32  	%r9134, %r24813, %r24814;
	ld.shared.u32 	%r24815, [%r9442+12684];
	shr.s32 	%r24816, %r24815, %r9416;
	and.b32  	%r9107, %r24816, 50529027;
	ld.shared.u32 	%r24817, [%r9884+12];
	shr.s32 	%r24818, %r24817, %r9449;
	shl.b32 	%r24819, %r24818, 2;
	and.b32  	%r24820, %r24819, 67372036;
	or.b32  	%r24821, %r24820, %r9107;
	sub.s32 	%r24822, %r9107, %r24820;
	add.s32 	%r24823, %r24822, -2139062144;
	xor.b32  	%r24824, %r24823, -2139062144;
	xor.b32  	%r24825, %r24823, %r9107;
	and.b32  	%r9105, %r24825, %r24821;
	// begin inline asm
	prmt.b32 %r9105, %r9105, 0, 0xba98;
	// end inline asm
	// begin inline asm
	prmt.b32 %r9107, %r9107, 0, 0xba98;
	// end inline asm
	xor.b32  	%r24826, %r9107, 2139062143;
	not.b32 	%r24827, %r9105;
	and.b32  	%r24828, %r24824, %r24827;
	and.b32  	%r24829, %r24826, %r9105;
	or.b32  	%r9138, %r24828, %r24829;
	ld.shared.u32 	%r24830, [%r9442+12688];
	shr.s32 	%r24831, %r24830, %r9416;
	and.b32  	%r9111, %r24831, 50529027;
	ld.shared.u32 	%r24832, [%r9884+16];
	shr.s32 	%r24833, %r24832, %r9449;
	shl.b32 	%r24834, %r24833, 2;
	and.b32  	%r24835, %r24834, 67372036;
	or.b32  	%r24836, %r24835, %r9111;
	sub.s32 	%r24837, %r9111, %r24835;
	add.s32 	%r24838, %r24837, -2139062144;
	xor.b32  	%r24839, %r24838, -2139062144;
	xor.b32  	%r24840, %r24838, %r9111;
	and.b32  	%r9109, %r24840, %r24836;
	// begin inline asm
	prmt.b32 %r9109, %r9109, 0, 0xba98;
	// end inline asm
	// begin inline asm
	prmt.b32 %r9111, %r9111, 0, 0xba98;
	// end inline asm
	xor.b32  	%r24841, %r9111, 2139062143;
	not.b32 	%r24842, %r9109;
	and.b32  	%r24843, %r24839, %r24842;
	and.b32  	%r24844, %r24841, %r9109;
	or.b32  	%r9142, %r24843, %r24844;
	ld.shared.u32 	%r24845, [%r9442+12692];
	shr.s32 	%r24846, %r24845, %r9416;
	and.b32  	%r9115, %r24846, 50529027;
	ld.shared.u32 	%r24847, [%r9884+20];
	shr.s32 	%r24848, %r24847, %r9449;
	shl.b32 	%r24849, %r24848, 2;
	and.b32  	%r24850, %r24849, 67372036;
	or.b32  	%r24851, %r24850, %r9115;
	sub.s32 	%r24852, %r9115, %r24850;
	add.s32 	%r24853, %r24852, -2139062144;
	xor.b32  	%r24854, %r24853, -2139062144;
	xor.b32  	%r24855, %r24853, %r9115;
	and.b32  	%r9113, %r24855, %r24851;
	// begin inline asm
	prmt.b32 %r9113, %r9113, 0, 0xba98;
	// end inline asm
	// begin inline asm
	prmt.b32 %r9115, %r9115, 0, 0xba98;
	// end inline asm
	xor.b32  	%r24856, %r9115, 2139062143;
	not.b32 	%r24857, %r9113;
	and.b32  	%r24858, %r24854, %r24857;
	and.b32  	%r24859, %r24856, %r9113;
	or.b32  	%r9146, %r24858, %r24859;
	ld.shared.u32 	%r24860, [%r9442+12696];
	shr.s32 	%r24861, %r24860, %r9416;
	and.b32  	%r9119, %r24861, 50529027;
	ld.shared.u32 	%r24862, [%r9884+24];
	shr.s32 	%r24863, %r24862, %r9449;
	shl.b32 	%r24864, %r24863, 2;
	and.b32  	%r24865, %r24864, 67372036;
	or.b32  	%r24866, %r24865, %r9119;
	sub.s32 	%r24867, %r9119, %r24865;
	add.s32 	%r24868, %r24867, -2139062144;
	xor.b32  	%r24869, %r24868, -2139062144;
	xor.b32  	%r24870, %r24868, %r9119;
	and.b32  	%r9117, %r24870, %r24866;
	// begin inline asm
	prmt.b32 %r9117, %r9117, 0, 0xba98;
	// end inline asm
	// begin inline asm
	prmt.b32 %r9119, %r9119, 0, 0xba98;
	// end inline asm
	xor.b32  	%r24871, %r9119, 2139062143;
	not.b32 	%r24872, %r9117;
	and.b32  	%r24873, %r24869, %r24872;
	and.b32  	%r24874, %r24871, %r9117;
	or.b32  	%r9150, %r24873, %r24874;
	ld.shared.u32 	%r24875, [%r9442+12700];
	shr.s32 	%r24876, %r24875, %r9416;
	and.b32  	%r9123, %r24876, 50529027;
	ld.shared.u32 	%r24877, [%r9884+28];
	shr.s32 	%r24878, %r24877, %r9449;
	shl.b32 	%r24879, %r24878, 2;
	and.b32  	%r24880, %r24879, 67372036;
	or.b32  	%r24881, %r24880, %r9123;
	sub.s32 	%r24882, %r9123, %r24880;
	add.s32 	%r24883, %r24882, -2139062144;
	xor.b32  	%r24884, %r24883, -2139062144;
	xor.b32  	%r24885, %r24883, %r9123;
	and.b32  	%r9121, %r24885, %r24881;
	// begin inline asm
	prmt.b32 %r9121, %r9121, 0, 0xba98;
	// end inline asm
	// begin inline asm
	prmt.b32 %r9123, %r9123, 0, 0xba98;
	// end inline asm
	xor.b32  	%r24886, %r9123, 2139062143;
	not.b32 	%r24887, %r9121;
	and.b32  	%r24888, %r24884, %r24887;
	and.b32  	%r24889, %r24886, %r9121;
	or.b32  	%r9154, %r24888, %r24889;
	ld.shared.u32 	%r9127, [%r9576+15360];
	// begin inline asm
	dp4a.s32.s32 %r9125, %r9126, %r9127, %r9400;
	// end inline asm
	ld.shared.u32 	%r9131, [%r9576+15364];
	// begin inline asm
	dp4a.s32.s32 %r9129, %r9130, %r9131, %r9125;
	// end inline asm
	ld.shared.u32 	%r9135, [%r9576+15368];
	// begin inline asm
	dp4a.s32.s32 %r9133, %r9134, %r9135, %r9129;
	// end inline asm
	ld.shared.u32 	%r9139, [%r9576+15372];
	// begin inline asm
	dp4a.s32.s32 %r9137, %r9138, %r9139, %r9133;
	// end inline asm
	ld.shared.s8 	%r24890, [%r10009];
	mul.lo.s32 	%r24891, %r9137, %r24890;
	ld.shared.u32 	%r9143, [%r9576+15376];
	// begin inline asm
	dp4a.s32.s32 %r9141, %r9142, %r9143, %r9400;
	// end inline asm
	ld.shared.u32 	%r9147, [%r9576+15380];
	// begin inline asm
	dp4a.s32.s32 %r9145, %r9146, %r9147, %r9141;
	// end inline asm
	ld.shared.u32 	%r9151, [%r9576+15384];
	// begin inline asm
	dp4a.s32.s32 %r9149, %r9150, %r9151, %r9145;
	// end inline asm
	ld.shared.u32 	%r9155, [%r9576+15388];
	// begin inline asm
	dp4a.s32.s32 %r9153, %r9154, %r9155, %r9149;
	// end inline asm
	ld.shared.s8 	%r24892, [%r10009+1];
	mad.lo.s32 	%r24893, %r9153, %r24892, %r24891;
	ld.shared.f32 	%f1208, [%r10008];
	mul.f32 	%f1209, %f1208, %f1205;
	cvt.rn.f32.s32 	%f1210, %r24893;
	fma.rn.f32 	%f1738, %f1209, %f1210, %f1738;
	ld.shared.u32 	%r24894, [%r9442];
	shr.s32 	%r24895, %r24894, %r9416;
	and.b32  	%r9159, %r24895, 50529027;
	ld.shared.u32 	%r24896, [%r9447];
	shr.s32 	%r24897, %r24896, %r9449;
	shl.b32 	%r24898, %r24897, 2;
	and.b32  	%r24899, %r24898, 67372036;
	or.b32  	%r24900, %r24899, %r9159;
	sub.s32 	%r24901, %r9159, %r24899;
	add.s32 	%r24902, %r24901, -2139062144;
	xor.b32  	%r24903, %r24902, -2139062144;
	xor.b32  	%r24904, %r24902, %r9159;
	and.b32  	%r9157, %r24904, %r24900;
	// begin inline asm
	prmt.b32 %r9157, %r9157, 0, 0xba98;
	// end inline asm
	// begin inline asm
	prmt.b32 %r9159, %r9159, 0, 0xba98;
	// end inline asm
	xor.b32  	%r24905, %r9159, 2139062143;
	not.b32 	%r24906, %r9157;
	and.b32  	%r24907, %r24903, %r24906;
	and.b32  	%r24908, %r24905, %r9157;
	or.b32  	%r9190, %r24907, %r24908;
	ld.shared.u32 	%r24909, [%r9442+4];
	shr.s32 	%r24910, %r24909, %r9416;
	and.b32  	%r9163, %r24910, 50529027;
	ld.shared.u32 	%r24911, [%r9447+4];
	shr.s32 	%r24912, %r24911, %r9449;
	shl.b32 	%r24913, %r24912, 2;
	and.b32  	%r24914, %r24913, 67372036;
	or.b32  	%r24915, %r24914, %r9163;
	sub.s32 	%r24916, %r9163, %r24914;
	add.s32 	%r24917, %r24916, -2139062144;
	xor.b32  	%r24918, %r24917, -2139062144;
	xor.b32  	%r24919, %r24917, %r9163;
	and.b32  	%r9161, %r24919, %r24915;
	// begin inline asm
	prmt.b32 %r9161, %r9161, 0, 0xba98;
	// end inline asm
	// begin inline asm
	prmt.b32 %r9163, %r9163, 0, 0xba98;
	// end inline asm
	xor.b32  	%r24920, %r9163, 2139062143;
	not.b32 	%r24921, %r9161;
	and.b32  	%r24922, %r24918, %r24921;
	and.b32  	%r24923, %r24920, %r9161;
	or.b32  	%r9194, %r24922, %r24923;
	ld.shared.u32 	%r24924, [%r9442+8];
	shr.s32 	%r24925, %r24924, %r9416;
	and.b32  	%r9167, %r24925, 50529027;
	ld.shared.u32 	%r24926, [%r9447+8];
	shr.s32 	%r24927, %r24926, %r9449;
	shl.b32 	%r24928, %r24927, 2;
	and.b32  	%r24929, %r24928, 67372036;
	or.b32  	%r24930, %r24929, %r9167;
	sub.s32 	%r24931, %r9167, %r24929;
	add.s32 	%r24932, %r24931, -2139062144;
	xor.b32  	%r24933, %r24932, -2139062144;
	xor.b32  	%r24934, %r24932, %r9167;
	and.b32  	%r9165, %r24934, %r24930;
	// begin inline asm
	prmt.b32 %r9165, %r9165, 0, 0xba98;
	// end inline asm
	// begin inline asm
	prmt.b32 %r9167, %r9167, 0, 0xba98;
	// end inline asm
	xor.b32  	%r24935, %r9167, 2139062143;
	not.b32 	%r24936, %r9165;
	and.b32  	%r24937, %r24933, %r24936;
	and.b32  	%r24938, %r24935, %r9165;
	or.b32  	%r9198, %r24937, %r24938;
	ld.shared.u32 	%r24939, [%r9442+12];
	shr.s32 	%r24940, %r24939, %r9416;
	and.b32  	%r9171, %r24940, 50529027;
	ld.shared.u32 	%r24941, [%r9447+12];
	shr.s32 	%r24942, %r24941, %r9449;
	shl.b32 	%r24943, %r24942, 2;
	and.b32  	%r24944, %r24943, 67372036;
	or.b32  	%r24945, %r24944, %r9171;
	sub.s32 	%r24946, %r9171, %r24944;
	add.s32 	%r24947, %r24946, -2139062144;
	xor.b32  	%r24948, %r24947, -2139062144;
	xor.b32  	%r24949, %r24947, %r9171;
	and.b32  	%r9169, %r24949, %r24945;
	// begin inline asm
	prmt.b32 %r9169, %r9169, 0, 0xba98;
	// end inline asm
	// begin inline asm
	prmt.b32 %r9171, %r9171, 0, 0xba98;
	// end inline asm
	xor.b32  	%r24950, %r9171, 2139062143;
	not.b32 	%r24951, %r9169;
	and.b32  	%r24952, %r24948, %r24951;
	and.b32  	%r24953, %r24950, %r9169;
	or.b32  	%r9202, %r24952, %r24953;
	ld.shared.u32 	%r24954, [%r9442+16];
	shr.s32 	%r24955, %r24954, %r9416;
	and.b32  	%r9175, %r24955, 50529027;
	ld.shared.u32 	%r24956, [%r9447+16];
	shr.s32 	%r24957, %r24956, %r9449;
	shl.b32 	%r24958, %r24957, 2;
	and.b32  	%r24959, %r24958, 67372036;
	or.b32  	%r24960, %r24959, %r9175;
	sub.s32 	%r24961, %r9175, %r24959;
	add.s32 	%r24962, %r24961, -2139062144;
	xor.b32  	%r24963, %r24962, -2139062144;
	xor.b32  	%r24964, %r24962, %r9175;
	and.b32  	%r9173, %r24964, %r24960;
	// begin inline asm
	prmt.b32 %r9173, %r9173, 0, 0xba98;
	// end inline asm
	// begin inline asm
	prmt.b32 %r9175, %r9175, 0, 0xba98;
	// end inline asm
	xor.b32  	%r24965, %r9175, 2139062143;
	not.b32 	%r24966, %r9173;
	and.b32  	%r24967, %r24963, %r24966;
	and.b32  	%r24968, %r24965, %r9173;
	or.b32  	%r9206, %r24967, %r24968;
	ld.shared.u32 	%r24969, [%r9442+20];
	shr.s32 	%r24970, %r24969, %r9416;
	and.b32  	%r9179, %r24970, 50529027;
	ld.shared.u32 	%r24971, [%r9447+20];
	shr.s32 	%r24972, %r24971, %r9449;
	shl.b32 	%r24973, %r24972, 2;
	and.b32  	%r24974, %r24973, 67372036;
	or.b32  	%r24975, %r24974, %r9179;
	sub.s32 	%r24976, %r9179, %r24974;
	add.s32 	%r24977, %r24976, -2139062144;
	xor.b32  	%r24978, %r24977, -2139062144;
	xor.b32  	%r24979, %r24977, %r9179;
	and.b32  	%r9177, %r24979, %r24975;
	// begin inline asm
	prmt.b32 %r9177, %r9177, 0, 0xba98;
	// end inline asm
	// begin inline asm
	prmt.b32 %r9179, %r9179, 0, 0xba98;
	// end inline asm
	xor.b32  	%r24980, %r9179, 2139062143;
	not.b32 	%r24981, %r9177;
	and.b32  	%r24982, %r24978, %r24981;
	and.b32  	%r24983, %r24980, %r9177;
	or.b32  	%r9210, %r24982, %r24983;
	ld.shared.u32 	%r24984, [%r9442+24];
	shr.s32 	%r24985, %r24984, %r9416;
	and.b32  	%r9183, %r24985, 50529027;
	ld.shared.u32 	%r24986, [%r9447+24];
	shr.s32 	%r24987, %r24986, %r9449;
	shl.b32 	%r24988, %r24987, 2;
	and.b32  	%r24989, %r24988, 67372036;
	or.b32  	%r24990, %r24989, %r9183;
	sub.s32 	%r24991, %r9183, %r24989;
	add.s32 	%r24992, %r24991, -2139062144;
	xor.b32  	%r24993, %r24992, -2139062144;
	xor.b32  	%r24994, %r24992, %r9183;
	and.b32  	%r9181, %r24994, %r24990;
	// begin inline asm
	prmt.b32 %r9181, %r9181, 0, 0xba98;
	// end inline asm
	// begin inline asm
	prmt.b32 %r9183, %r9183, 0, 0xba98;
	// end inline asm
	xor.b32  	%r24995, %r9183, 2139062143;
	not.b32 	%r24996, %r9181;
	and.b32  	%r24997, %r24993, %r24996;
	and.b32  	%r24998, %r24995, %r9181;
	or.b32  	%r9214, %r24997, %r24998;
	ld.shared.u32 	%r24999, [%r9442+28];
	shr.s32 	%r25000, %r24999, %r9416;
	and.b32  	%r9187, %r25000, 50529027;
	ld.shared.u32 	%r25001, [%r9447+28];
	shr.s32 	%r25002, %r25001, %r9449;
	shl.b32 	%r25003, %r25002, 2;
	and.b32  	%r25004, %r25003, 67372036;
	or.b32  	%r25005, %r25004, %r9187;
	sub.s32 	%r25006, %r9187, %r25004;
	add.s32 	%r25007, %r25006, -2139062144;
	xor.b32  	%r25008, %r25007, -2139062144;
	xor.b32  	%r25009, %r25007, %r9187;
	and.b32  	%r9185, %r25009, %r25005;
	// begin inline asm
	prmt.b32 %r9185, %r9185, 0, 0xba98;
	// end inline asm
	// begin inline asm
	prmt.b32 %r9187, %r9187, 0, 0xba98;
	// end inline asm
	xor.b32  	%r25010, %r9187, 2139062143;
	not.b32 	%r25011, %r9185;
	and.b32  	%r25012, %r25008, %r25011;
	and.b32  	%r25013, %r25010, %r9185;
	or.b32  	%r9218, %r25012, %r25013;
	ld.shared.u32 	%r9191, [%r9576+15872];
	// begin inline asm
	dp4a.s32.s32 %r9189, %r9190, %r9191, %r9400;
	// end inline asm
	ld.shared.u32 	%r9195, [%r9576+15876];
	// begin inline asm
	dp4a.s32.s32 %r9193, %r9194, %r9195, %r9189;
	// end inline asm
	ld.shared.u32 	%r9199, [%r9576+15880];
	// begin inline asm
	dp4a.s32.s32 %r9197, %r9198, %r9199, %r9193;
	// end inline asm
	ld.shared.u32 	%r9203, [%r9576+15884];
	// begin inline asm
	dp4a.s32.s32 %r9201, %r9202, %r9203, %r9197;
	// end inline asm
	ld.shared.s8 	%r25014, [%r9577];
	mul.lo.s32 	%r25015, %r9201, %r25014;
	ld.shared.u32 	%r9207, [%r9576+15888];
	// begin inline asm
	dp4a.s32.s32 %r9205, %r9206, %r9207, %r9400;
	// end inline asm
	ld.shared.u32 	%r9211, [%r9576+15892];
	// begin inline asm
	dp4a.s32.s32 %r9209, %r9210, %r9211, %r9205;
	// end inline asm
	ld.shared.u32 	%r9215, [%r9576+15896];
	// begin inline asm
	dp4a.s32.s32 %r9213, %r9214, %r9215, %r9209;
	// end inline asm
	ld.shared.u32 	%r9219, [%r9576+15900];
	// begin inline asm
	dp4a.s32.s32 %r9217, %r9218, %r9219, %r9213;
	// end inline asm
	ld.shared.s8 	%r25016, [%r9577+1];
	mad.lo.s32 	%r25017, %r9217, %r25016, %r25015;
	ld.shared.f32 	%f1211, [%r9573];
	ld.shared.f32 	%f1212, [%r9426+1984];
	mul.f32 	%f1213, %f1211, %f1212;
	cvt.rn.f32.s32 	%f1214, %r25017;
	fma.rn.f32 	%f1833, %f1213, %f1214, %f1833;
	ld.shared.u32 	%r25018, [%r9442+4224];
	shr.s32 	%r25019, %r25018, %r9416;
	and.b32  	%r9223, %r25019, 50529027;
	ld.shared.u32 	%r25020, [%r9596];
	shr.s32 	%r25021, %r25020, %r9449;
	shl.b32 	%r25022, %r25021, 2;
	and.b32  	%r25023, %r25022, 67372036;
	or.b32  	%r25024, %r25023, %r9223;
	sub.s32 	%r25025, %r9223, %r25023;
	add.s32 	%r25026, %r25025, -2139062144;
	xor.b32  	%r25027, %r25026, -2139062144;
	xor.b32  	%r25028, %r25026, %r9223;
	and.b32  	%r9221, %r25028, %r25024;
	// begin inline asm
	prmt.b32 %r9221, %r9221, 0, 0xba98;
	// end inline asm
	// begin inline asm
	prmt.b32 %r9223, %r9223, 0, 0xba98;
	// end inline asm
	xor.b32  	%r25029, %r9223, 2139062143;
	not.b32 	%r25030, %r9221;
	and.b32  	%r25031, %r25027, %r25030;
	and.b32  	%r25032, %r25029, %r9221;
	or.b32  	%r9254, %r25031, %r25032;
	ld.shared.u32 	%r25033, [%r9442+4228];
	shr.s32 	%r25034, %r25033, %r9416;
	and.b32  	%r9227, %r25034, 50529027;
	ld.shared.u32 	%r25035, [%r9596+4];
	shr.s32 	%r25036, %r25035, %r9449;
	shl.b32 	%r25037, %r25036, 2;
	and.b32  	%r25038, %r25037, 67372036;
	or.b32  	%r25039, %r25038, %r9227;
	sub.s32 	%r25040, %r9227, %r25038;
	add.s32 	%r25041, %r25040, -2139062144;
	xor.b32  	%r25042, %r25041, -2139062144;
	xor.b32  	%r25043, %r25041, %r9227;
	and.b32  	%r9225, %r25043, %r25039;
	// begin inline asm
	prmt.b32 %r9225, %r9225, 0, 0xba98;
	// end inline asm
	// begin inline asm
	prmt.b32 %r9227, %r9227, 0, 0xba98;
	// end inline asm
	xor.b32  	%r25044, %r9227, 2139062143;
	not.b32 	%r25045, %r9225;
	and.b32  	%r25046, %r25042, %r25045;
	and.b32  	%r25047, %r25044, %r9225;
	or.b32  	%r9258, %r25046, %r25047;
	ld.shared.u32 	%r25048, [%r9442+4232];
	shr.s32 	%r25049, %r25048, %r9416;
	and.b32  	%r9231, %r25049, 50529027;
	ld.shared.u32 	%r25050, [%r9596+8];
	shr.s32 	%r25051, %r25050, %r9449;
	shl.b32 	%r25052, %r25051, 2;
	and.b32  	%r25053, %r25052, 67372036;
	or.b32  	%r25054, %r25053, %r9231;
	sub.s32 	%r25055, %r9231, %r25053;
	add.s32 	%r25056, %r25055, -2139062144;
	xor.b32  	%r25057, %r25056, -2139062144;
	xor.b32  	%r25058, %r25056, %r9231;
	and.b32  	%r9229, %r25058, %r25054;
	// begin inline asm
	prmt.b32 %r9229, %r9229, 0, 0xba98;
	// end inline asm
	// begin inline asm
	prmt.b32 %r9231, %r9231, 0, 0xba98;
	// end inline asm
	xor.b32  	%r25059, %r9231, 2139062143;
	not.b32 	%r25060, %r9229;
	and.b32  	%r25061, %r25057, %r25060;
	and.b32  	%r25062, %r25059, %r9229;
	or.b32  	%r9262, %r25061, %r25062;
	ld.shared.u32 	%r25063, [%r9442+4236];
	shr.s32 	%r25064, %r25063, %r9416;
	and.b32  	%r9235, %r25064, 50529027;
	ld.shared.u32 	%r25065, [%r9596+12];
	shr.s32 	%r25066, %r25065, %r9449;
	shl.b32 	%r25067, %r25066, 2;
	and.b32  	%r25068, %r25067, 67372036;
	or.b32  	%r25069, %r25068, %r9235;
	sub.s32 	%r25070, %r9235, %r25068;
	add.s32 	%r25071, %r25070, -2139062144;
	xor.b32  	%r25072, %r25071, -2139062144;
	xor.b32  	%r25073, %r25071, %r9235;
	and.b32  	%r9233, %r25073, %r25069;
	// begin inline asm
	prmt.b32 %r9233, %r9233, 0, 0xba98;
	// end inline asm
	// begin inline asm
	prmt.b32 %r9235, %r9235, 0, 0xba98;
	// end inline asm
	xor.b32  	%r25074, %r9235, 2139062143;
	not.b32 	%r25075, %r9233;
	and.b32  	%r25076, %r25072, %r25075;
	and.b32  	%r25077, %r25074, %r9233;
	or.b32  	%r9266, %r25076, %r25077;
	ld.shared.u32 	%r25078, [%r9442+4240];
	shr.s32 	%r25079, %r25078, %r9416;
	and.b32  	%r9239, %r25079, 50529027;
	ld.shared.u32 	%r25080, [%r9596+16];
	shr.s32 	%r25081, %r25080, %r9449;
	shl.b32 	%r25082, %r25081, 2;
	and.b32  	%r25083, %r25082, 67372036;
	or.b32  	%r25084, %r25083, %r9239;
	sub.s32 	%r25085, %r9239, %r25083;
	add.s32 	%r25086, %r25085, -2139062144;
	xor.b32  	%r25087, %r25086, -2139062144;
	xor.b32  	%r25088, %r25086, %r9239;
	and.b32  	%r9237, %r25088, %r25084;
	// begin inline asm
	prmt.b32 %r9237, %r9237, 0, 0xba98;
	// end inline asm
	// begin inline asm
	prmt.b32 %r9239, %r9239, 0, 0xba98;
	// end inline asm
	xor.b32  	%r25089, %r9239, 2139062143;
	not.b32 	%r25090, %r9237;
	and.b32  	%r25091, %r25087, %r25090;
	and.b32  	%r25092, %r25089, %r9237;
	or.b32  	%r9270, %r25091, %r25092;
	ld.shared.u32 	%r25093, [%r9442+4244];
	shr.s32 	%r25094, %r25093, %r9416;
	and.b32  	%r9243, %r25094, 50529027;
	ld.shared.u32 	%r25095, [%r9596+20];
	shr.s32 	%r25096, %r25095, %r9449;
	shl.b32 	%r25097, %r25096, 2;
	and.b32  	%r25098, %r25097, 67372036;
	or.b32  	%r25099, %r25098, %r9243;
	sub.s32 	%r25100, %r9243, %r25098;
	add.s32 	%r25101, %r25100, -2139062144;
	xor.b32  	%r25102, %r25101, -2139062144;
	xor.b32  	%r25103, %r25101, %r9243;
	and.b32  	%r9241, %r25103, %r25099;
	// begin inline asm
	prmt.b32 %r9241, %r9241, 0, 0xba98;
	// end inline asm
	// begin inline asm
	prmt.b32 %r9243, %r9243, 0, 0xba98;
	// end inline asm
	xor.b32  	%r25104, %r9243, 2139062143;
	not.b32 	%r25105, %r9241;
	and.b32  	%r25106, %r25102, %r25105;
	and.b32  	%r25107, %r25104, %r9241;
	or.b32  	%r9274, %r25106, %r25107;
	ld.shared.u32 	%r25108, [%r9442+4248];
	shr.s32 	%r25109, %r25108, %r9416;
	and.b32  	%r9247, %r25109, 50529027;
	ld.shared.u32 	%r25110, [%r9596+24];
	shr.s32 	%r25111, %r25110, %r9449;
	shl.b32 	%r25112, %r25111, 2;
	and.b32  	%r25113, %r25112, 67372036;
	or.b32  	%r25114, %r25113, %r9247;
	sub.s32 	%r25115, %r9247, %r25113;
	add.s32 	%r25116, %r25115, -2139062144;
	xor.b32  	%r25117, %r25116, -2139062144;
	xor.b32  	%r25118, %r25116, %r9247;
	and.b32  	%r9245, %r25118, %r25114;
	// begin inline asm
	prmt.b32 %r9245, %r9245, 0, 0xba98;
	// end inline asm
	// begin inline asm
	prmt.b32 %r9247, %r9247, 0, 0xba98;
	// end inline asm
	xor.b32  	%r25119, %r9247, 2139062143;
	not.b32 	%r25120, %r9245;
	and.b32  	%r25121, %r25117, %r25120;
	and.b32  	%r25122, %r25119, %r9245;
	or.b32  	%r9278, %r25121, %r25122;
	ld.shared.u32 	%r25123, [%r9442+4252];
	shr.s32 	%r25124, %r25123, %r9416;
	and.b32  	%r9251, %r25124, 50529027;
	ld.shared.u32 	%r25125, [%r9596+28];
	shr.s32 	%r25126, %r25125, %r9449;
	shl.b32 	%r25127, %r25126, 2;
	and.b32  	%r25128, %r25127, 67372036;
	or.b32  	%r25129, %r25128, %r9251;
	sub.s32 	%r25130, %r9251, %r25128;
	add.s32 	%r25131, %r25130, -2139062144;
	xor.b32  	%r25132, %r25131, -2139062144;
	xor.b32  	%r25133, %r25131, %r9251;
	and.b32  	%r9249, %r25133, %r25129;
	// begin inline asm
	prmt.b32 %r9249, %r9249, 0, 0xba98;
	// end inline asm
	// begin inline asm
	prmt.b32 %r9251, %r9251, 0, 0xba98;
	// end inline asm
	xor.b32  	%r25134, %r9251, 2139062143;
	not.b32 	%r25135, %r9249;
	and.b32  	%r25136, %r25132, %r25135;
	and.b32  	%r25137, %r25134, %r9249;
	or.b32  	%r9282, %r25136, %r25137;
	ld.shared.u32 	%r9255, [%r9576+15872];
	// begin inline asm
	dp4a.s32.s32 %r9253, %r9254, %r9255, %r9400;
	// end inline asm
	ld.shared.u32 	%r9259, [%r9576+15876];
	// begin inline asm
	dp4a.s32.s32 %r9257, %r9258, %r9259, %r9253;
	// end inline asm
	ld.shared.u32 	%r9263, [%r9576+15880];
	// begin inline asm
	dp4a.s32.s32 %r9261, %r9262, %r9263, %r9257;
	// end inline asm
	ld.shared.u32 	%r9267, [%r9576+15884];
	// begin inline asm
	dp4a.s32.s32 %r9265, %r9266, %r9267, %r9261;
	// end inline asm
	ld.shared.s8 	%r25138, [%r9721];
	mul.lo.s32 	%r25139, %r9265, %r25138;
	ld.shared.u32 	%r9271, [%r9576+15888];
	// begin inline asm
	dp4a.s32.s32 %r9269, %r9270, %r9271, %r9400;
	// end inline asm
	ld.shared.u32 	%r9275, [%r9576+15892];
	// begin inline asm
	dp4a.s32.s32 %r9273, %r9274, %r9275, %r9269;
	// end inline asm
	ld.shared.u32 	%r9279, [%r9576+15896];
	// begin inline asm
	dp4a.s32.s32 %r9277, %r9278, %r9279, %r9273;
	// end inline asm
	ld.shared.u32 	%r9283, [%r9576+15900];
	// begin inline asm
	dp4a.s32.s32 %r9281, %r9282, %r9283, %r9277;
	// end inline asm
	ld.shared.s8 	%r25140, [%r9721+1];
	mad.lo.s32 	%r25141, %r9281, %r25140, %r25139;
	ld.shared.f32 	%f1215, [%r9720];
	mul.f32 	%f1216, %f1215, %f1212;
	cvt.rn.f32.s32 	%f1217, %r25141;
	fma.rn.f32 	%f1801, %f1216, %f1217, %f1801;
	ld.shared.u32 	%r25142, [%r9442+8448];
	shr.s32 	%r25143, %r25142, %r9416;
	and.b32  	%r9287, %r25143, 50529027;
	ld.shared.u32 	%r25144, [%r9740];
	shr.s32 	%r25145, %r25144, %r9449;
	shl.b32 	%r25146, %r25145, 2;
	and.b32  	%r25147, %r25146, 67372036;
	or.b32  	%r25148, %r25147, %r9287;
	sub.s32 	%r25149, %r9287, %r25147;
	add.s32 	%r25150, %r25149, -2139062144;
	xor.b32  	%r25151, %r25150, -2139062144;
	xor.b32  	%r25152, %r25150, %r9287;
	and.b32  	%r9285, %r25152, %r25148;
	// begin inline asm
	prmt.b32 %r9285, %r9285, 0, 0xba98;
	// end inline asm
	// begin inline asm
	prmt.b32 %r9287, %r9287, 0, 0xba98;
	// end inline asm
	xor.b32  	%r25153, %r9287, 2139062143;
	not.b32 	%r25154, %r9285;
	and.b32  	%r25155, %r25151, %r25154;
	and.b32  	%r25156, %r25153, %r9285;
	or.b32  	%r9318, %r25155, %r25156;
	ld.shared.u32 	%r25157, [%r9442+8452];
	shr.s32 	%r25158, %r25157, %r9416;
	and.b32  	%r9291, %r25158, 50529027;
	ld.shared.u32 	%r25159, [%r9740+4];
	shr.s32 	%r25160, %r25159, %r9449;
	shl.b32 	%r25161, %r25160, 2;
	and.b32  	%r25162, %r25161, 67372036;
	or.b32  	%r25163, %r25162, %r9291;
	sub.s32 	%r25164, %r9291, %r25162;
	add.s32 	%r25165, %r25164, -2139062144;
	xor.b32  	%r25166, %r25165, -2139062144;
	xor.b32  	%r25167, %r25165, %r9291;
	and.b32  	%r9289, %r25167, %r25163;
	// begin inline asm
	prmt.b32 %r9289, %r9289, 0, 0xba98;
	// end inline asm
	// begin inline asm
	prmt.b32 %r9291, %r9291, 0, 0xba98;
	// end inline asm
	xor.b32  	%r25168, %r9291, 2139062143;
	not.b32 	%r25169, %r9289;
	and.b32  	%r25170, %r25166, %r25169;
	and.b32  	%r25171, %r25168, %r9289;
	or.b32  	%r9322, %r25170, %r25171;
	ld.shared.u32 	%r25172, [%r9442+8456];
	shr.s32 	%r25173, %r25172, %r9416;
	and.b32  	%r9295, %r25173, 50529027;
	ld.shared.u32 	%r25174, [%r9740+8];
	shr.s32 	%r25175, %r25174, %r9449;
	shl.b32 	%r25176, %r25175, 2;
	and.b32  	%r25177, %r25176, 67372036;
	or.b32  	%r25178, %r25177, %r9295;
	sub.s32 	%r25179, %r9295, %r25177;
	add.s32 	%r25180, %r25179, -2139062144;
	xor.b32  	%r25181, %r25180, -2139062144;
	xor.b32  	%r25182, %r25180, %r9295;
	and.b32  	%r9293, %r25182, %r25178;
	// begin inline asm
	prmt.b32 %r9293, %r9293, 0, 0xba98;
	// end inline asm
	// begin inline asm
	prmt.b32 %r9295, %r9295, 0, 0xba98;
	// end inline asm
	xor.b32  	%r25183, %r9295, 2139062143;
	not.b32 	%r25184, %r9293;
	and.b32  	%r25185, %r25181, %r25184;
	and.b32  	%r25186, %r25183, %r9293;
	or.b32  	%r9326, %r25185, %r25186;
	ld.shared.u32 	%r25187, [%r9442+8460];
	shr.s32 	%r25188, %r25187, %r9416;
	and.b32  	%r9299, %r25188, 50529027;
	ld.shared.u32 	%r25189, [%r9740+12];
	shr.s32 	%r25190, %r25189, %r9449;
	shl.b32 	%r25191, %r25190, 2;
	and.b32  	%r25192, %r25191, 67372036;
	or.b32  	%r25193, %r25192, %r9299;
	sub.s32 	%r25194, %r9299, %r25192;
	add.s32 	%r25195, %r25194, -2139062144;
	xor.b32  	%r25196, %r25195, -2139062144;
	xor.b32  	%r25197, %r25195, %r9299;
	and.b32  	%r9297, %r25197, %r25193;
	// begin inline asm
	prmt.b32 %r9297, %r9297, 0, 0xba98;
	// end inline asm
	// begin inline asm
	prmt.b32 %r9299, %r9299, 0, 0xba98;
	// end inline asm
	xor.b32  	%r25198, %r9299, 2139062143;
	not.b32 	%r25199, %r9297;
	and.b32  	%r25200, %r25196, %r25199;
	and.b32  	%r25201, %r25198, %r9297;
	or.b32  	%r9330, %r25200, %r25201;
	ld.shared.u32 	%r25202, [%r9442+8464];
	shr.s32 	%r25203, %r25202, %r9416;
	and.b32  	%r9303, %r25203, 50529027;
	ld.shared.u32 	%r25204, [%r9740+16];
	shr.s32 	%r25205, %r25204, %r9449;
	shl.b32 	%r25206, %r25205, 2;
	and.b32  	%r25207, %r25206, 67372036;
	or.b32  	%r25208, %r25207, %r9303;
	sub.s32 	%r25209, %r9303, %r25207;
	add.s32 	%r25210, %r25209, -2139062144;
	xor.b32  	%r25211, %r25210, -2139062144;
	xor.b32  	%r25212, %r25210, %r9303;
	and.b32  	%r9301, %r25212, %r25208;
	// begin inline asm
	prmt.b32 %r9301, %r9301, 0, 0xba98;
	// end inline asm
	// begin inline asm
	prmt.b32 %r9303, %r9303, 0, 0xba98;
	// end inline asm
	xor.b32  	%r25213, %r9303, 2139062143;
	not.b32 	%r25214, %r9301;
	and.b32  	%r25215, %r25211, %r25214;
	and.b32  	%r25216, %r25213, %r9301;
	or.b32  	%r9334, %r25215, %r25216;
	ld.shared.u32 	%r25217, [%r9442+8468];
	shr.s32 	%r25218, %r25217, %r9416;
	and.b32  	%r9307, %r25218, 50529027;
	ld.shared.u32 	%r25219, [%r9740+20];
	shr.s32 	%r25220, %r25219, %r9449;
	shl.b32 	%r25221, %r25220, 2;
	and.b32  	%r25222, %r25221, 67372036;
	or.b32  	%r25223, %r25222, %r9307;
	sub.s32 	%r25224, %r9307, %r25222;
	add.s32 	%r25225, %r25224, -2139062144;
	xor.b32  	%r25226, %r25225, -2139062144;
	xor.b32  	%r25227, %r25225, %r9307;
	and.b32  	%r9305, %r25227, %r25223;
	// begin inline asm
	prmt.b32 %r9305, %r9305, 0, 0xba98;
	// end inline asm
	// begin inline asm
	prmt.b32 %r9307, %r9307, 0, 0xba98;
	// end inline asm
	xor.b32  	%r25228, %r9307, 2139062143;
	not.b32 	%r25229, %r9305;
	and.b32  	%r25230, %r25226, %r25229;
	and.b32  	%r25231, %r25228, %r9305;
	or.b32  	%r9338, %r25230, %r25231;
	ld.shared.u32 	%r25232, [%r9442+8472];
	shr.s32 	%r25233, %r25232, %r9416;
	and.b32  	%r9311, %r25233, 50529027;
	ld.shared.u32 	%r25234, [%r9740+24];
	shr.s32 	%r25235, %r25234, %r9449;
	shl.b32 	%r25236, %r25235, 2;
	and.b32  	%r25237, %r25236, 67372036;
	or.b32  	%r25238, %r25237, %r9311;
	sub.s32 	%r25239, %r9311, %r25237;
	add.s32 	%r25240, %r25239, -2139062144;
	xor.b32  	%r25241, %r25240, -2139062144;
	xor.b32  	%r25242, %r25240, %r9311;
	and.b32  	%r9309, %r25242, %r25238;
	// begin inline asm
	prmt.b32 %r9309, %r9309, 0, 0xba98;
	// end inline asm
	// begin inline asm
	prmt.b32 %r9311, %r9311, 0, 0xba98;
	// end inline asm
	xor.b32  	%r25243, %r9311, 2139062143;
	not.b32 	%r25244, %r9309;
	and.b32  	%r25245, %r25241, %r25244;
	and.b32  	%r25246, %r25243, %r9309;
	or.b32  	%r9342, %r25245, %r25246;
	ld.shared.u32 	%r25247, [%r9442+8476];
	shr.s32 	%r25248, %r25247, %r9416;
	and.b32  	%r9315, %r25248, 50529027;
	ld.shared.u32 	%r25249, [%r9740+28];
	shr.s32 	%r25250, %r25249, %r9449;
	shl.b32 	%r25251, %r25250, 2;
	and.b32  	%r25252, %r25251, 67372036;
	or.b32  	%r25253, %r25252, %r9315;
	sub.s32 	%r25254, %r9315, %r25252;
	add.s32 	%r25255, %r25254, -2139062144;
	xor.b32  	%r25256, %r25255, -2139062144;
	xor.b32  	%r25257, %r25255, %r9315;
	and.b32  	%r9313, %r25257, %r25253;
	// begin inline asm
	prmt.b32 %r9313, %r9313, 0, 0xba98;
	// end inline asm
	// begin inline asm
	prmt.b32 %r9315, %r9315, 0, 0xba98;
	// end inline asm
	xor.b32  	%r25258, %r9315, 2139062143;
	not.b32 	%r25259, %r9313;
	and.b32  	%r25260, %r25256, %r25259;
	and.b32  	%r25261, %r25258, %r9313;
	or.b32  	%r9346, %r25260, %r25261;
	ld.shared.u32 	%r9319, [%r9576+15872];
	// begin inline asm
	dp4a.s32.s32 %r9317, %r9318, %r9319, %r9400;
	// end inline asm
	ld.shared.u32 	%r9323, [%r9576+15876];
	// begin inline asm
	dp4a.s32.s32 %r9321, %r9322, %r9323, %r9317;
	// end inline asm
	ld.shared.u32 	%r9327, [%r9576+15880];
	// begin inline asm
	dp4a.s32.s32 %r9325, %r9326, %r9327, %r9321;
	// end inline asm
	ld.shared.u32 	%r9331, [%r9576+15884];
	// begin inline asm
	dp4a.s32.s32 %r9329, %r9330, %r9331, %r9325;
	// end inline asm
	ld.shared.s8 	%r25262, [%r9865];
	mul.lo.s32 	%r25263, %r9329, %r25262;
	ld.shared.u32 	%r9335, [%r9576+15888];
	// begin inline asm
	dp4a.s32.s32 %r9333, %r9334, %r9335, %r9400;
	// end inline asm
	ld.shared.u32 	%r9339, [%r9576+15892];
	// begin inline asm
	dp4a.s32.s32 %r9337, %r9338, %r9339, %r9333;
	// end inline asm
	ld.shared.u32 	%r9343, [%r9576+15896];
	// begin inline asm
	dp4a.s32.s32 %r9341, %r9342, %r9343, %r9337;
	// end inline asm
	ld.shared.u32 	%r9347, [%r9576+15900];
	// begin inline asm
	dp4a.s32.s32 %r9345, %r9346, %r9347, %r9341;
	// end inline asm
	ld.shared.s8 	%r25264, [%r9865+1];
	mad.lo.s32 	%r25265, %r9345, %r25264, %r25263;
	ld.shared.f32 	%f1218, [%r9864];
	ld.shared.f32 	%f1219, [%r9426+1984];
	mul.f32 	%f1220, %f1218, %f1219;
	cvt.rn.f32.s32 	%f1221, %r25265;
	fma.rn.f32 	%f1769, %f1220, %f1221, %f1769;
	ld.shared.u32 	%r25266, [%r9442+12672];
	shr.s32 	%r25267, %r25266, %r9416;
	and.b32  	%r9351, %r25267, 50529027;
	ld.shared.u32 	%r25268, [%r9884];
	shr.s32 	%r25269, %r25268, %r9449;
	shl.b32 	%r25270, %r25269, 2;
	and.b32  	%r25271, %r25270, 67372036;
	or.b32  	%r25272, %r25271, %r9351;
	sub.s32 	%r25273, %r9351, %r25271;
	add.s32 	%r25274, %r25273, -2139062144;
	xor.b32  	%r25275, %r25274, -2139062144;
	xor.b32  	%r25276, %r25274, %r9351;
	and.b32  	%r9349, %r25276, %r25272;
	// begin inline asm
	prmt.b32 %r9349, %r9349, 0, 0xba98;
	// end inline asm
	// begin inline asm
	prmt.b32 %r9351, %r9351, 0, 0xba98;
	// end inline asm
	xor.b32  	%r25277, %r9351, 2139062143;
	not.b32 	%r25278, %r9349;
	and.b32  	%r25279, %r25275, %r25278;
	and.b32  	%r25280, %r25277, %r9349;
	or.b32  	%r9382, %r25279, %r25280;
	ld.shared.u32 	%r25281, [%r9442+12676];
	shr.s32 	%r25282, %r25281, %r9416;
	and.b32  	%r9355, %r25282, 50529027;
	ld.shared.u32 	%r25283, [%r9884+4];
	shr.s32 	%r25284, %r25283, %r9449;
	shl.b32 	%r25285, %r25284, 2;
	and.b32  	%r25286, %r25285, 67372036;
	or.b32  	%r25287, %r25286, %r9355;
	sub.s32 	%r25288, %r9355, %r25286;
	add.s32 	%r25289, %r25288, -2139062144;
	xor.b32  	%r25290, %r25289, -2139062144;
	xor.b32  	%r25291, %r25289, %r9355;
	and.b32  	%r9353, %r25291, %r25287;
	// begin inline asm
	prmt.b32 %r9353, %r9353, 0, 0xba98;
	// end inline asm
	// begin inline asm
	prmt.b32 %r9355, %r9355, 0, 0xba98;
	// end inline asm
	xor.b32  	%r25292, %r9355, 2139062143;
	not.b32 	%r25293, %r9353;
	and.b32  	%r25294, %r25290, %r25293;
	and.b32  	%r25295, %r25292, %r9353;
	or.b32  	%r9386, %r25294, %r25295;
	ld.shared.u32 	%r25296, [%r9442+12680];
	shr.s32 	%r25297, %r25296, %r9416;
	and.b32  	%r9359, %r25297, 50529027;
	ld.shared.u32 	%r25298, [%r9884+8];
	shr.s32 	%r25299, %r25298, %r9449;
	shl.b32 	%r25300, %r25299, 2;
	and.b32  	%r25301, %r25300, 67372036;
	or.b32  	%r25302, %r25301, %r9359;
	sub.s32 	%r25303, %r9359, %r25301;
	add.s32 	%r25304, %r25303, -2139062144;
	xor.b32  	%r25305, %r25304, -2139062144;
	xor.b32  	%r25306, %r25304, %r9359;
	and.b32  	%r9357, %r25306, %r25302;
	// begin inline asm
	prmt.b32 %r9357, %r9357, 0, 0xba98;
	// end inline asm
	// begin inline asm
	prmt.b32 %r9359, %r9359, 0, 0xba98;
	// end inline asm
	xor.b32  	%r25307, %r9359, 2139062143;
	not.b32 	%r25308, %r9357;
	and.b32  	%r25309, %r25305, %r25308;
	and.b32  	%r25310, %r25307, %r9357;
	or.b32  	%r9390, %r25309, %r25310;
	ld.shared.u32 	%r25311, [%r9442+12684];
	shr.s32 	%r25312, %r25311, %r9416;
	and.b32  	%r9363, %r25312, 50529027;
	ld.shared.u32 	%r25313, [%r9884+12];
	shr.s32 	%r25314, %r25313, %r9449;
	shl.b32 	%r25315, %r25314, 2;
	and.b32  	%r25316, %r25315, 67372036;
	or.b32  	%r25317, %r25316, %r9363;
	sub.s32 	%r25318, %r9363, %r25316;
	add.s32 	%r25319, %r25318, -2139062144;
	xor.b32  	%r25320, %r25319, -2139062144;
	xor.b32  	%r25321, %r25319, %r9363;
	and.b32  	%r9361, %r25321, %r25317;
	// begin inline asm
	prmt.b32 %r9361, %r9361, 0, 0xba98;
	// end inline asm
	// begin inline asm
	prmt.b32 %r9363, %r9363, 0, 0xba98;
	// end inline asm
	xor.b32  	%r25322, %r9363, 2139062143;
	not.b32 	%r25323, %r9361;
	and.b32  	%r25324, %r25320, %r25323;
	and.b32  	%r25325, %r25322, %r9361;
	or.b32  	%r9394, %r25324, %r25325;
	ld.shared.u32 	%r25326, [%r9442+12688];
	shr.s32 	%r25327, %r25326, %r9416;
	and.b32  	%r9367, %r25327, 50529027;
	ld.shared.u32 	%r25328, [%r9884+16];
	shr.s32 	%r25329, %r25328, %r9449;
	shl.b32 	%r25330, %r25329, 2;
	and.b32  	%r25331, %r25330, 67372036;
	or.b32  	%r25332, %r25331, %r9367;
	sub.s32 	%r25333, %r9367, %r25331;
	add.s32 	%r25334, %r25333, -2139062144;
	xor.b32  	%r25335, %r25334, -2139062144;
	xor.b32  	%r25336, %r25334, %r9367;
	and.b32  	%r9365, %r25336, %r25332;
	// begin inline asm
	prmt.b32 %r9365, %r9365, 0, 0xba98;
	// end inline asm
	// begin inline asm
	prmt.b32 %r9367, %r9367, 0, 0xba98;
	// end inline asm
	xor.b32  	%r25337, %r9367, 2139062143;
	not.b32 	%r25338, %r9365;
	and.b32  	%r25339, %r25335, %r25338;
	and.b32  	%r25340, %r25337, %r9365;
	or.b32  	%r9398, %r25339, %r25340;
	ld.shared.u32 	%r25341, [%r9442+12692];
	shr.s32 	%r25342, %r25341, %r9416;
	and.b32  	%r9371, %r25342, 50529027;
	ld.shared.u32 	%r25343, [%r9884+20];
	shr.s32 	%r25344, %r25343, %r9449;
	shl.b32 	%r25345, %r25344, 2;
	and.b32  	%r25346, %r25345, 67372036;
	or.b32  	%r25347, %r25346, %r9371;
	sub.s32 	%r25348, %r9371, %r25346;
	add.s32 	%r25349, %r25348, -2139062144;
	xor.b32  	%r25350, %r25349, -2139062144;
	xor.b32  	%r25351, %r25349, %r9371;
	and.b32  	%r9369, %r25351, %r25347;
	// begin inline asm
	prmt.b32 %r9369, %r9369, 0, 0xba98;
	// end inline asm
	// begin inline asm
	prmt.b32 %r9371, %r9371, 0, 0xba98;
	// end inline asm
	xor.b32  	%r25352, %r9371, 2139062143;
	not.b32 	%r25353, %r9369;
	and.b32  	%r25354, %r25350, %r25353;
	and.b32  	%r25355, %r25352, %r9369;
	or.b32  	%r9402, %r25354, %r25355;
	ld.shared.u32 	%r25356, [%r9442+12696];
	shr.s32 	%r25357, %r25356, %r9416;
	and.b32  	%r9375, %r25357, 50529027;
	ld.shared.u32 	%r25358, [%r9884+24];
	shr.s32 	%r25359, %r25358, %r9449;
	shl.b32 	%r25360, %r25359, 2;
	and.b32  	%r25361, %r25360, 67372036;
	or.b32  	%r25362, %r25361, %r9375;
	sub.s32 	%r25363, %r9375, %r25361;
	add.s32 	%r25364, %r25363, -2139062144;
	xor.b32  	%r25365, %r25364, -2139062144;
	xor.b32  	%r25366, %r25364, %r9375;
	and.b32  	%r9373, %r25366, %r25362;
	// begin inline asm
	prmt.b32 %r9373, %r9373, 0, 0xba98;
	// end inline asm
	// begin inline asm
	prmt.b32 %r9375, %r9375, 0, 0xba98;
	// end inline asm
	xor.b32  	%r25367, %r9375, 2139062143;
	not.b32 	%r25368, %r9373;
	and.b32  	%r25369, %r25365, %r25368;
	and.b32  	%r25370, %r25367, %r9373;
	or.b32  	%r9406, %r25369, %r25370;
	ld.shared.u32 	%r25371, [%r9442+12700];
	shr.s32 	%r25372, %r25371, %r9416;
	and.b32  	%r9379, %r25372, 50529027;
	ld.shared.u32 	%r25373, [%r9884+28];
	shr.s32 	%r25374, %r25373, %r9449;
	shl.b32 	%r25375, %r25374, 2;
	and.b32  	%r25376, %r25375, 67372036;
	or.b32  	%r25377, %r25376, %r9379;
	sub.s32 	%r25378, %r9379, %r25376;
	add.s32 	%r25379, %r25378, -2139062144;
	xor.b32  	%r25380, %r25379, -2139062144;
	xor.b32  	%r25381, %r25379, %r9379;
	and.b32  	%r9377, %r25381, %r25377;
	// begin inline asm
	prmt.b32 %r9377, %r9377, 0, 0xba98;
	// end inline asm
	// begin inline asm
	prmt.b32 %r9379, %r9379, 0, 0xba98;
	// end inline asm
	xor.b32  	%r25382, %r9379, 2139062143;
	not.b32 	%r25383, %r9377;
	and.b32  	%r25384, %r25380, %r25383;
	and.b32  	%r25385, %r25382, %r9377;
	or.b32  	%r9410, %r25384, %r25385;
	ld.shared.u32 	%r9383, [%r9576+15872];
	// begin inline asm
	dp4a.s32.s32 %r9381, %r9382, %r9383, %r9400;
	// end inline asm
	ld.shared.u32 	%r9387, [%r9576+15876];
	// begin inline asm
	dp4a.s32.s32 %r9385, %r9386, %r9387, %r9381;
	// end inline asm
	ld.shared.u32 	%r9391, [%r9576+15880];
	// begin inline asm
	dp4a.s32.s32 %r9389, %r9390, %r9391, %r9385;
	// end inline asm
	ld.shared.u32 	%r9395, [%r9576+15884];
	// begin inline asm
	dp4a.s32.s32 %r9393, %r9394, %r9395, %r9389;
	// end inline asm
	ld.shared.s8 	%r25386, [%r10009];
	mul.lo.s32 	%r25387, %r9393, %r25386;
	ld.shared.u32 	%r9399, [%r9576+15888];
	// begin inline asm
	dp4a.s32.s32 %r9397, %r9398, %r9399, %r9400;
	// end inline asm
	ld.shared.u32 	%r9403, [%r9576+15892];
	// begin inline asm
	dp4a.s32.s32 %r9401, %r9402, %r9403, %r9397;
	// end inline asm
	ld.shared.u32 	%r9407, [%r9576+15896];
	// begin inline asm
	dp4a.s32.s32 %r9405, %r9406, %r9407, %r9401;
	// end inline asm
	ld.shared.u32 	%r9411, [%r9576+15900];
	// begin inline asm
	dp4a.s32.s32 %r9409, %r9410, %r9411, %r9405;
	// end inline asm
	ld.shared.s8 	%r25388, [%r10009+1];
	mad.lo.s32 	%r25389, %r9409, %r25388, %r25387;
	ld.shared.f32 	%f1222, [%r10008];
	mul.f32 	%f1223, %f1222, %f1219;
	cvt.rn.f32.s32 	%f1224, %r25389;
	fma.rn.f32 	%f1737, %f1223, %f1224, %f1737;
	add.s32 	%r25610, %r25610, 2;
	shl.b32 	%r25390, %r25609, 5;
	add.s32 	%r25391, %r25390, 32;
	shr.u32 	%r25392, %r25391, 2;
	setp.lt.u32 	%p3, %r25610, %r25392;
	@%p3 bra 	$L__BB119_4;
$L__BB119_5:
	bar.sync 	0;
	add.s32 	%r25609, %r25609, 1;
	setp.ne.s32 	%p4, %r25609, 4;
	@%p4 bra 	$L__BB119_3;
	add.s32 	%r25608, %r25608, 2;
	setp.lt.s32 	%p5, %r25608, %r1;
	@%p5 bra 	$L__BB119_2;
$L__BB119_7:
	ld.param.u32 	%r25448, [mul_mat_q3_K_param_5];
	mov.u32 	%r25393, %tid.y;
	mov.u32 	%r25394, %ctaid.y;
	shl.b32 	%r25395, %r25394, 7;
	add.s32 	%r122, %r25395, %r25393;
	mov.u32 	%r25396, %tid.x;
	mov.u32 	%r25397, %ctaid.x;
	shl.b32 	%r25398, %r25397, 7;
	add.s32 	%r123, %r25398, %r25396;
	setp.lt.s32 	%p6, %r122, %r25448;
	@%p6 bra 	$L__BB119_8;
	bra.uni 	$L__BB119_295;
$L__BB119_8:
	ld.param.u32 	%r25480, [mul_mat_q3_K_param_7];
	ld.param.u64 	%rd342, [mul_mat_q3_K_param_2];
	setp.ge.s32 	%p7, %r123, %r25480;
	mad.lo.s32 	%r131, %r122, %r25480, %r123;
	cvta.to.global.u64 	%rd1, %rd342;
	mul.wide.s32 	%rd308, %r131, 4;
	add.s64 	%rd2, %rd1, %rd308;
	@%p7 bra 	$L__BB119_10;
	st.global.f32 	[%rd2], %f1864;
$L__BB119_10:
	ld.param.u32 	%r25481, [mul_mat_q3_K_param_7];
	add.s32 	%r132, %r123, 32;
	setp.ge.s32 	%p8, %r132, %r25481;
	@%p8 bra 	$L__BB119_12;
	st.global.f32 	[%rd2+128], %f1832;
$L__BB119_12:
	ld.param.u32 	%r25482, [mul_mat_q3_K_param_7];
	add.s32 	%r133, %r123, 64;
	setp.ge.s32 	%p9, %r133, %r25482;
	@%p9 bra 	$L__BB119_14;
	st.global.f32 	[%rd2+256], %f1800;
$L__BB119_14:
	ld.param.u32 	%r25483, [mul_mat_q3_K_param_7];
	add.s32 	%r134, %r123, 96;
	setp.ge.s32 	%p10, %r134, %r25483;
	@%p10 bra 	$L__BB119_16;
	st.global.f32 	[%rd2+384], %f1768;
$L__BB119_16:
	ld.param.u32 	%r25449, [mul_mat_q3_K_param_5];
	add.s32 	%r25399, %r122, 4;
	setp.ge.s32 	%p11, %r25399, %r25449;
	@%p11 bra 	$L__BB119_295;
	ld.param.u32 	%r25484, [mul_mat_q3_K_param_7];
	setp.ge.s32 	%p12, %r123, %r25484;
	shl.b32 	%r135, %r25484, 2;
	add.s32 	%r25400, %r131, %r135;
	mul.wide.s32 	%rd309, %r25400, 4;
	add.s64 	%rd3, %rd1, %rd309;
	@%p12 bra 	$L__BB119_19;
	st.global.f32 	[%rd3], %f1863;
$L__BB119_19:
	ld.param.u32 	%r25485, [mul_mat_q3_K_param_7];
	setp.ge.s32 	%p13, %r132, %r25485;
	@%p13 bra 	$L__BB119_21;
	st.global.f32 	[%rd3+128], %f1831;
$L__BB119_21:
	ld.param.u32 	%r25486, [mul_mat_q3_K_param_7];
	setp.ge.s32 	%p14, %r133, %r25486;
	@%p14 bra 	$L__BB119_23;
	st.global.f32 	[%rd3+256], %f1799;
$L__BB119_23:
	ld.param.u32 	%r25487, [mul_mat_q3_K_param_7];
	setp.ge.s32 	%p15, %r134, %r25487;
	@%p15 bra 	$L__BB119_25;
	st.global.f32 	[%rd3+384], %f1767;
$L__BB119_25:
	ld.param.u32 	%r25450, [mul_mat_q3_K_param_5];
	add.s32 	%r25401, %r122, 8;
	setp.ge.s32 	%p16, %r25401, %r25450;
	@%p16 bra 	$L__BB119_295;
	ld.param.u32 	%r25488, [mul_mat_q3_K_param_7];
	setp.ge.s32 	%p17, %r123, %r25488;
	shl.b32 	%r136, %r25488, 3;
	add.s32 	%r137, %r131, %r136;
	mul.wide.s32 	%rd310, %r137, 4;
	add.s64 	%rd4, %rd1, %rd310;
	@%p17 bra 	$L__BB119_28;
	st.global.f32 	[%rd4], %f1862;
$L__BB119_28:
	ld.param.u32 	%r25489, [mul_mat_q3_K_param_7];
	setp.ge.s32 	%p18, %r132, %r25489;
	@%p18 bra 	$L__BB119_30;
	st.global.f32 	[%rd4+128], %f1830;
$L__BB119_30:
	ld.param.u32 	%r25490, [mul_mat_q3_K_param_7];
	setp.ge.s32 	%p19, %r133, %r25490;
	@%p19 bra 	$L__BB119_32;
	st.global.f32 	[%rd4+256], %f1798;
$L__BB119_32:
	ld.param.u32 	%r25491, [mul_mat_q3_K_param_7];
	setp.ge.s32 	%p20, %r134, %r25491;
	@%p20 bra 	$L__BB119_34;
	st.global.f32 	[%rd4+384], %f1766;
$L__BB119_34:
	ld.param.u32 	%r25451, [mul_mat_q3_K_param_5];
	add.s32 	%r25402, %r122, 12;
	setp.ge.s32 	%p21, %r25402, %r25451;
	@%p21 bra 	$L__BB119_295;
	ld.param.u32 	%r25492, [mul_mat_q3_K_param_7];
	setp.ge.s32 	%p22, %r123, %r25492;
	add.s32 	%r25403, %r137, %r135;
	mul.wide.s32 	%rd311, %r25403, 4;
	add.s64 	%rd5, %rd1, %rd311;
	@%p22 bra 	$L__BB119_37;
	st.global.f32 	[%rd5], %f1861;
$L__BB119_37:
	ld.param.u32 	%r25493, [mul_mat_q3_K_param_7];
	setp.ge.s32 	%p23, %r132, %r25493;
	@%p23 bra 	$L__BB119_39;
	st.global.f32 	[%rd5+128], %f1829;
$L__BB119_39:
	ld.param.u32 	%r25494, [mul_mat_q3_K_param_7];
	setp.ge.s32 	%p24, %r133, %r25494;
	@%p24 bra 	$L__BB119_41;
	st.global.f32 	[%rd5+256], %f1797;
$L__BB119_41:
	ld.param.u32 	%r25495, [mul_mat_q3_K_param_7];
	setp.ge.s32 	%p25, %r134, %r25495;
	@%p25 bra 	$L__BB119_43;
	st.global.f32 	[%rd5+384], %f1765;
$L__BB119_43:
	ld.param.u32 	%r25452, [mul_mat_q3_K_param_5];
	add.s32 	%r25404, %r122, 16;
	setp.ge.s32 	%p26, %r25404, %r25452;
	@%p26 bra 	$L__BB119_295;
	ld.param.u32 	%r25496, [mul_mat_q3_K_param_7];
	setp.ge.s32 	%p27, %r123, %r25496;
	shl.b32 	%r138, %r25496, 4;
	add.s32 	%r139, %r131, %r138;
	mul.wide.s32 	%rd312, %r139, 4;
	add.s64 	%rd6, %rd1, %rd312;
	@%p27 bra 	$L__BB119_46;
	st.global.f32 	[%rd6], %f1860;
$L__BB119_46:
	ld.param.u32 	%r25497, [mul_mat_q3_K_param_7];
	setp.ge.s32 	%p28, %r132, %r25497;
	@%p28 bra 	$L__BB119_48;
	st.global.f32 	[%rd6+128], %f1828;
$L__BB119_48:
	ld.param.u32 	%r25498, [mul_mat_q3_K_param_7];
	setp.ge.s32 	%p29, %r133, %r25498;
	@%p29 bra 	$L__BB119_50;
	st.global.f32 	[%rd6+256], %f1796;
$L__BB119_50:
	ld.param.u32 	%r25499, [mul_mat_q3_K_param_7];
	setp.ge.s32 	%p30, %r134, %r25499;
	@%p30 bra 	$L__BB119_52;
	st.global.f32 	[%rd6+384], %f1764;
$L__BB119_52:
	ld.param.u32 	%r25453, [mul_mat_q3_K_param_5];
	add.s32 	%r25405, %r122, 20;
	setp.ge.s32 	%p31, %r25405, %r25453;
	@%p31 bra 	$L__BB119_295;
	ld.param.u32 	%r25500, [mul_mat_q3_K_param_7];
	setp.ge.s32 	%p32, %r123, %r25500;
	add.s32 	%r25406, %r139, %r135;
	mul.wide.s32 	%rd313, %r25406, 4;
	add.s64 	%rd7, %rd1, %rd313;
	@%p32 bra 	$L__BB119_55;
	st.global.f32 	[%rd7], %f1859;
$L__BB119_55:
	ld.param.u32 	%r25501, [mul_mat_q3_K_param_7];
	setp.ge.s32 	%p33, %r132, %r25501;
	@%p33 bra 	$L__BB119_57;
	st.global.f32 	[%rd7+128], %f1827;
$L__BB119_57:
	ld.param.u32 	%r25502, [mul_mat_q3_K_param_7];
	setp.ge.s32 	%p34, %r133, %r25502;
	@%p34 bra 	$L__BB119_59;
	st.global.f32 	[%rd7+256], %f1795;
$L__BB119_59:
	ld.param.u32 	%r25503, [mul_mat_q3_K_param_7];
	setp.ge.s32 	%p35, %r134, %r25503;
	@%p35 bra 	$L__BB119_61;
	st.global.f32 	[%rd7+384], %f1763;
$L__BB119_61:
	ld.param.u32 	%r25454, [mul_mat_q3_K_param_5];
	add.s32 	%r25407, %r122, 24;
	setp.ge.s32 	%p36, %r25407, %r25454;
	@%p36 bra 	$L__BB119_295;
	ld.param.u32 	%r25504, [mul_mat_q3_K_param_7];
	setp.ge.s32 	%p37, %r123, %r25504;
	add.s32 	%r140, %r139, %r136;
	mul.wide.s32 	%rd314, %r140, 4;
	add.s64 	%rd8, %rd1, %rd314;
	@%p37 bra 	$L__BB119_64;
	st.global.f32 	[%rd8], %f1858;
$L__BB119_64:
	ld.param.u32 	%r25505, [mul_mat_q3_K_param_7];
	setp.ge.s32 	%p38, %r132, %r25505;
	@%p38 bra 	$L__BB119_66;
	st.global.f32 	[%rd8+128], %f1826;
$L__BB119_66:
	ld.param.u32 	%r25506, [mul_mat_q3_K_param_7];
	setp.ge.s32 	%p39, %r133, %r25506;
	@%p39 bra 	$L__BB119_68;
	st.global.f32 	[%rd8+256], %f1794;
$L__BB119_68:
	ld.param.u32 	%r25507, [mul_mat_q3_K_param_7];
	setp.ge.s32 	%p40, %r134, %r25507;
	@%p40 bra 	$L__BB119_70;
	st.global.f32 	[%rd8+384], %f1762;
$L__BB119_70:
	ld.param.u32 	%r25455, [mul_mat_q3_K_param_5];
	add.s32 	%r25408, %r122, 28;
	setp.ge.s32 	%p41, %r25408, %r25455;
	@%p41 bra 	$L__BB119_295;
	ld.param.u32 	%r25508, [mul_mat_q3_K_param_7];
	setp.ge.s32 	%p42, %r123, %r25508;
	add.s32 	%r25409, %r140, %r135;
	mul.wide.s32 	%rd315, %r25409, 4;
	add.s64 	%rd9, %rd1, %rd315;
	@%p42 bra 	$L__BB119_73;
	st.global.f32 	[%rd9], %f1857;
$L__BB119_73:
	ld.param.u32 	%r25509, [mul_mat_q3_K_param_7];
	setp.ge.s32 	%p43, %r132, %r25509;
	@%p43 bra 	$L__BB119_75;
	st.global.f32 	[%rd9+128], %f1825;
$L__BB119_75:
	ld.param.u32 	%r25510, [mul_mat_q3_K_param_7];
	setp.ge.s32 	%p44, %r133, %r25510;
	@%p44 bra 	$L__BB119_77;
	st.global.f32 	[%rd9+256], %f1793;
$L__BB119_77:
	ld.param.u32 	%r25511, [mul_mat_q3_K_param_7];
	setp.ge.s32 	%p45, %r134, %r25511;
	@%p45 bra 	$L__BB119_79;
	st.global.f32 	[%rd9+384], %f1761;
$L__BB119_79:
	ld.param.u32 	%r25456, [mul_mat_q3_K_param_5];
	add.s32 	%r25410, %r122, 32;
	setp.ge.s32 	%p46, %r25410, %r25456;
	@%p46 bra 	$L__BB119_295;
	ld.param.u32 	%r25512, [mul_mat_q3_K_param_7];
	setp.ge.s32 	%p47, %r123, %r25512;
	shl.b32 	%r141, %r25512, 5;
	add.s32 	%r142, %r131, %r141;
	mul.wide.s32 	%rd316, %r142, 4;
	add.s64 	%rd10, %rd1, %rd316;
	@%p47 bra 	$L__BB119_82;
	st.global.f32 	[%rd10], %f1856;
$L__BB119_82:
	ld.param.u32 	%r25513, [mul_mat_q3_K_param_7];
	setp.ge.s32 	%p48, %r132, %r25513;
	@%p48 bra 	$L__BB119_84;
	st.global.f32 	[%rd10+128], %f1824;
$L__BB119_84:
	ld.param.u32 	%r25514, [mul_mat_q3_K_param_7];
	setp.ge.s32 	%p49, %r133, %r25514;
	@%p49 bra 	$L__BB119_86;
	st.global.f32 	[%rd10+256], %f1792;
$L__BB119_86:
	ld.param.u32 	%r25515, [mul_mat_q3_K_param_7];
	setp.ge.s32 	%p50, %r134, %r25515;
	@%p50 bra 	$L__BB119_88;
	st.global.f32 	[%rd10+384], %f1760;
$L__BB119_88:
	ld.param.u32 	%r25457, [mul_mat_q3_K_param_5];
	add.s32 	%r25411, %r122, 36;
	setp.ge.s32 	%p51, %r25411, %r25457;
	@%p51 bra 	$L__BB119_295;
	ld.param.u32 	%r25516, [mul_mat_q3_K_param_7];
	setp.ge.s32 	%p52, %r123, %r25516;
	add.s32 	%r25412, %r142, %r135;
	mul.wide.s32 	%rd317, %r25412, 4;
	add.s64 	%rd11, %rd1, %rd317;
	@%p52 bra 	$L__BB119_91;
	st.global.f32 	[%rd11], %f1855;
$L__BB119_91:
	ld.param.u32 	%r25517, [mul_mat_q3_K_param_7];
	setp.ge.s32 	%p53, %r132, %r25517;
	@%p53 bra 	$L__BB119_93;
	st.global.f32 	[%rd11+128], %f1823;
$L__BB119_93:
	ld.param.u32 	%r25518, [mul_mat_q3_K_param_7];
	setp.ge.s32 	%p54, %r133, %r25518;
	@%p54 bra 	$L__BB119_95;
	st.global.f32 	[%rd11+256], %f1791;
$L__BB119_95:
	ld.param.u32 	%r25519, [mul_mat_q3_K_param_7];
	setp.ge.s32 	%p55, %r134, %r25519;
	@%p55 bra 	$L__BB119_97;
	st.global.f32 	[%rd11+384], %f1759;
$L__BB119_97:
	ld.param.u32 	%r25458, [mul_mat_q3_K_param_5];
	add.s32 	%r25413, %r122, 40;
	setp.ge.s32 	%p56, %r25413, %r25458;
	@%p56 bra 	$L__BB119_295;
	ld.param.u32 	%r25520, [mul_mat_q3_K_param_7];
	setp.ge.s32 	%p57, %r123, %r25520;
	add.s32 	%r143, %r142, %r136;
	mul.wide.s32 	%rd318, %r143, 4;
	add.s64 	%rd12, %rd1, %rd318;
	@%p57 bra 	$L__BB119_100;
	st.global.f32 	[%rd12], %f1854;
$L__BB119_100:
	ld.param.u32 	%r25521, [mul_mat_q3_K_param_7];
	setp.ge.s32 	%p58, %r132, %r25521;
	@%p58 bra 	$L__BB119_102;
	st.global.f32 	[%rd12+128], %f1822;
$L__BB119_102:
	ld.param.u32 	%r25522, [mul_mat_q3_K_param_7];
	setp.ge.s32 	%p59, %r133, %r25522;
	@%p59 bra 	$L__BB119_104;
	st.global.f32 	[%rd12+256], %f1790;
$L__BB119_104:
	ld.param.u32 	%r25523, [mul_mat_q3_K_param_7];
	setp.ge.s32 	%p60, %r134, %r25523;
	@%p60 bra 	$L__BB119_106;
	st.global.f32 	[%rd12+384], %f1758;
$L__BB119_106:
	ld.param.u32 	%r25459, [mul_mat_q3_K_param_5];
	add.s32 	%r25414, %r122, 44;
	setp.ge.s32 	%p61, %r25414, %r25459;
	@%p61 bra 	$L__BB119_295;
	ld.param.u32 	%r25524, [mul_mat_q3_K_param_7];
	setp.ge.s32 	%p62, %r123, %r25524;
	add.s32 	%r25415, %r143, %r135;
	mul.wide.s32 	%rd319, %r25415, 4;
	add.s64 	%rd13, %rd1, %rd319;
	@%p62 bra 	$L__BB119_109;
	st.global.f32 	[%rd13], %f1853;
$L__BB119_109:
	ld.param.u32 	%r25525, [mul_mat_q3_K_param_7];
	setp.ge.s32 	%p63, %r132, %r25525;
	@%p63 bra 	$L__BB119_111;
	st.global.f32 	[%rd13+128], %f1821;
$L__BB119_111:
	ld.param.u32 	%r25526, [mul_mat_q3_K_param_7];
	setp.ge.s32 	%p64, %r133, %r25526;
	@%p64 bra 	$L__BB119_113;
	st.global.f32 	[%rd13+256], %f1789;
$L__BB119_113:
	ld.param.u32 	%r25527, [mul_mat_q3_K_param_7];
	setp.ge.s32 	%p65, %r134, %r25527;
	@%p65 bra 	$L__BB119_115;
	st.global.f32 	[%rd13+384], %f1757;
$L__BB119_115:
	ld.param.u32 	%r25460, [mul_mat_q3_K_param_5];
	add.s32 	%r25416, %r122, 48;
	setp.ge.s32 	%p66, %r25416, %r25460;
	@%p66 bra 	$L__BB119_295;
	ld.param.u32 	%r25528, [mul_mat_q3_K_param_7];
	setp.ge.s32 	%p67, %r123, %r25528;
	add.s32 	%r144, %r142, %r138;
	mul.wide.s32 	%rd320, %r144, 4;
	add.s64 	%rd14, %rd1, %rd320;
	@%p67 bra 	$L__BB119_118;
	st.global.f32 	[%rd14], %f1852;
$L__BB119_118:
	ld.param.u32 	%r25529, [mul_mat_q3_K_param_7];
	setp.ge.s32 	%p68, %r132, %r25529;
	@%p68 bra 	$L__BB119_120;
	st.global.f32 	[%rd14+128], %f1820;
$L__BB119_120:
	ld.param.u32 	%r25530, [mul_mat_q3_K_param_7];
	setp.ge.s32 	%p69, %r133, %r25530;
	@%p69 bra 	$L__BB119_122;
	st.global.f32 	[%rd14+256], %f1788;
$L__BB119_122:
	ld.param.u32 	%r25531, [mul_mat_q3_K_param_7];
	setp.ge.s32 	%p70, %r134, %r25531;
	@%p70 bra 	$L__BB119_124;
	st.global.f32 	[%rd14+384], %f1756;
$L__BB119_124:
	ld.param.u32 	%r25461, [mul_mat_q3_K_param_5];
	add.s32 	%r25417, %r122, 52;
	setp.ge.s32 	%p71, %r25417, %r25461;
	@%p71 bra 	$L__BB119_295;
	ld.param.u32 	%r25532, [mul_mat_q3_K_param_7];
	setp.ge.s32 	%p72, %r123, %r25532;
	add.s32 	%r25418, %r144, %r135;
	mul.wide.s32 	%rd321, %r25418, 4;
	add.s64 	%rd15, %rd1, %rd321;
	@%p72 bra 	$L__BB119_127;
	st.global.f32 	[%rd15], %f1851;
$L__BB119_127:
	ld.param.u32 	%r25533, [mul_mat_q3_K_param_7];
	setp.ge.s32 	%p73, %r132, %r25533;
	@%p73 bra 	$L__BB119_129;
	st.global.f32 	[%rd15+128], %f1819;
$L__BB119_129:
	ld.param.u32 	%r25534, [mul_mat_q3_K_param_7];
	setp.ge.s32 	%p74, %r133, %r25534;
	@%p74 bra 	$L__BB119_131;
	st.global.f32 	[%rd15+256], %f1787;
$L__BB119_131:
	ld.param.u32 	%r25535, [mul_mat_q3_K_param_7];
	setp.ge.s32 	%p75, %r134, %r25535;
	@%p75 bra 	$L__BB119_133;
	st.global.f32 	[%rd15+384], %f1755;
$L__BB119_133:
	ld.param.u32 	%r25462, [mul_mat_q3_K_param_5];
	add.s32 	%r25419, %r122, 56;
	setp.ge.s32 	%p76, %r25419, %r25462;
	@%p76 bra 	$L__BB119_295;
	ld.param.u32 	%r25536, [mul_mat_q3_K_param_7];
	setp.ge.s32 	%p77, %r123, %r25536;
	add.s32 	%r145, %r144, %r136;
	mul.wide.s32 	%rd322, %r145, 4;
	add.s64 	%rd16, %rd1, %rd322;
	@%p77 bra 	$L__BB119_136;
	st.global.f32 	[%rd16], %f1850;
$L__BB119_136:
	ld.param.u32 	%r25537, [mul_mat_q3_K_param_7];
	setp.ge.s32 	%p78, %r132, %r25537;
	@%p78 bra 	$L__BB119_138;
	st.global.f32 	[%rd16+128], %f1818;
$L__BB119_138:
	ld.param.u32 	%r25538, [mul_mat_q3_K_param_7];
	setp.ge.s32 	%p79, %r133, %r25538;
	@%p79 bra 	$L__BB119_140;
	st.global.f32 	[%rd16+256], %f1786;
$L__BB119_140:
	ld.param.u32 	%r25539, [mul_mat_q3_K_param_7];
	setp.ge.s32 	%p80, %r134, %r25539;
	@%p80 bra 	$L__BB119_142;
	st.global.f32 	[%rd16+384], %f1754;
$L__BB119_142:
	ld.param.u32 	%r25463, [mul_mat_q3_K_param_5];
	add.s32 	%r25420, %r122, 60;
	setp.ge.s32 	%p81, %r25420, %r25463;
	@%p81 bra 	$L__BB119_295;
	ld.param.u32 	%r25540, [mul_mat_q3_K_param_7];
	setp.ge.s32 	%p82, %r123, %r25540;
	add.s32 	%r25421, %r145, %r135;
	mul.wide.s32 	%rd323, %r25421, 4;
	add.s64 	%rd17, %rd1, %rd323;
	@%p82 bra 	$L__BB119_145;
	st.global.f32 	[%rd17], %f1849;
$L__BB119_145:
	ld.param.u32 	%r25541, [mul_mat_q3_K_param_7];
	setp.ge.s32 	%p83, %r132, %r25541;
	@%p83 bra 	$L__BB119_147;
	st.global.f32 	[%rd17+128], %f1817;
$L__BB119_147:
	ld.param.u32 	%r25542, [mul_mat_q3_K_param_7];
	setp.ge.s32 	%p84, %r133, %r25542;
	@%p84 bra 	$L__BB119_149;
	st.global.f32 	[%rd17+256], %f1785;
$L__BB119_149:
	ld.param.u32 	%r25543, [mul_mat_q3_K_param_7];
	setp.ge.s32 	%p85, %r134, %r25543;
	@%p85 bra 	$L__BB119_151;
	st.global.f32 	[%rd17+384], %f1753;
$L__BB119_151:
	ld.param.u32 	%r25464, [mul_mat_q3_K_param_5];
	add.s32 	%r25422, %r122, 64;
	setp.ge.s32 	%p86, %r25422, %r25464;
	@%p86 bra 	$L__BB119_295;
	ld.param.u32 	%r25544, [mul_mat_q3_K_param_7];
	setp.ge.s32 	%p87, %r123, %r25544;
	shl.b32 	%r25423, %r25544, 6;
	add.s32 	%r146, %r131, %r25423;
	mul.wide.s32 	%rd324, %r146, 4;
	add.s64 	%rd18, %rd1, %rd324;
	@%p87 bra 	$L__BB119_154;
	st.global.f32 	[%rd18], %f1848;
$L__BB119_154:
	ld.param.u32 	%r25545, [mul_mat_q3_K_param_7];
	setp.ge.s32 	%p88, %r132, %r25545;
	@%p88 bra 	$L__BB119_156;
	st.global.f32 	[%rd18+128], %f1816;
$L__BB119_156:
	ld.param.u32 	%r25546, [mul_mat_q3_K_param_7];
	setp.ge.s32 	%p89, %r133, %r25546;
	@%p89 bra 	$L__BB119_158;
	st.global.f32 	[%rd18+256], %f1784;
$L__BB119_158:
	ld.param.u32 	%r25547, [mul_mat_q3_K_param_7];
	setp.ge.s32 	%p90, %r134, %r25547;
	@%p90 bra 	$L__BB119_160;
	st.global.f32 	[%rd18+384], %f1752;
$L__BB119_160:
	ld.param.u32 	%r25465, [mul_mat_q3_K_param_5];
	add.s32 	%r25424, %r122, 68;
	setp.ge.s32 	%p91, %r25424, %r25465;
	@%p91 bra 	$L__BB119_295;
	ld.param.u32 	%r25548, [mul_mat_q3_K_param_7];
	setp.ge.s32 	%p92, %r123, %r25548;
	add.s32 	%r25425, %r146, %r135;
	mul.wide.s32 	%rd325, %r25425, 4;
	add.s64 	%rd19, %rd1, %rd325;
	@%p92 bra 	$L__BB119_163;
	st.global.f32 	[%rd19], %f1847;
$L__BB119_163:
	ld.param.u32 	%r25549, [mul_mat_q3_K_param_7];
	setp.ge.s32 	%p93, %r132, %r25549;
	@%p93 bra 	$L__BB119_165;
	st.global.f32 	[%rd19+128], %f1815;
$L__BB119_165:
	ld.param.u32 	%r25550, [mul_mat_q3_K_param_7];
	setp.ge.s32 	%p94, %r133, %r25550;
	@%p94 bra 	$L__BB119_167;
	st.global.f32 	[%rd19+256], %f1783;
$L__BB119_167:
	ld.param.u32 	%r25551, [mul_mat_q3_K_param_7];
	setp.ge.s32 	%p95, %r134, %r25551;
	@%p95 bra 	$L__BB119_169;
	st.global.f32 	[%rd19+384], %f1751;
$L__BB119_169:
	ld.param.u32 	%r25466, [mul_mat_q3_K_param_5];
	add.s32 	%r25426, %r122, 72;
	setp.ge.s32 	%p96, %r25426, %r25466;
	@%p96 bra 	$L__BB119_295;
	ld.param.u32 	%r25552, [mul_mat_q3_K_param_7];
	setp.ge.s32 	%p97, %r123, %r25552;
	add.s32 	%r147, %r146, %r136;
	mul.wide.s32 	%rd326, %r147, 4;
	add.s64 	%rd20, %rd1, %rd326;
	@%p97 bra 	$L__BB119_172;
	st.global.f32 	[%rd20], %f1846;
$L__BB119_172:
	ld.param.u32 	%r25553, [mul_mat_q3_K_param_7];
	setp.ge.s32 	%p98, %r132, %r25553;
	@%p98 bra 	$L__BB119_174;
	st.global.f32 	[%rd20+128], %f1814;
$L__BB119_174:
	ld.param.u32 	%r25554, [mul_mat_q3_K_param_7];
	setp.ge.s32 	%p99, %r133, %r25554;
	@%p99 bra 	$L__BB119_176;
	st.global.f32 	[%rd20+256], %f1782;
$L__BB119_176:
	ld.param.u32 	%r25555, [mul_mat_q3_K_param_7];
	setp.ge.s32 	%p100, %r134, %r25555;
	@%p100 bra 	$L__BB119_178;
	st.global.f32 	[%rd20+384], %f1750;
$L__BB119_178:
	ld.param.u32 	%r25467, [mul_mat_q3_K_param_5];
	add.s32 	%r25427, %r122, 76;
	setp.ge.s32 	%p101, %r25427, %r25467;
	@%p101 bra 	$L__BB119_295;
	ld.param.u32 	%r25556, [mul_mat_q3_K_param_7];
	setp.ge.s32 	%p102, %r123, %r25556;
	add.s32 	%r25428, %r147, %r135;
	mul.wide.s32 	%rd327, %r25428, 4;
	add.s64 	%rd21, %rd1, %rd327;
	@%p102 bra 	$L__BB119_181;
	st.global.f32 	[%rd21], %f1845;
$L__BB119_181:
	ld.param.u32 	%r25557, [mul_mat_q3_K_param_7];
	setp.ge.s32 	%p103, %r132, %r25557;
	@%p103 bra 	$L__BB119_183;
	st.global.f32 	[%rd21+128], %f1813;
$L__BB119_183:
	ld.param.u32 	%r25558, [mul_mat_q3_K_param_7];
	setp.ge.s32 	%p104, %r133, %r25558;
	@%p104 bra 	$L__BB119_185;
	st.global.f32 	[%rd21+256], %f1781;
$L__BB119_185:
	ld.param.u32 	%r25559, [mul_mat_q3_K_param_7];
	setp.ge.s32 	%p105, %r134, %r25559;
	@%p105 bra 	$L__BB119_187;
	st.global.f32 	[%rd21+384], %f1749;
$L__BB119_187:
	ld.param.u32 	%r25468, [mul_mat_q3_K_param_5];
	add.s32 	%r25429, %r122, 80;
	setp.ge.s32 	%p106, %r25429, %r25468;
	@%p106 bra 	$L__BB119_295;
	ld.param.u32 	%r25560, [mul_mat_q3_K_param_7];
	setp.ge.s32 	%p107, %r123, %r25560;
	add.s32 	%r148, %r146, %r138;
	mul.wide.s32 	%rd328, %r148, 4;
	add.s64 	%rd22, %rd1, %rd328;
	@%p107 bra 	$L__BB119_190;
	st.global.f32 	[%rd22], %f1844;
$L__BB119_190:
	ld.param.u32 	%r25561, [mul_mat_q3_K_param_7];
	setp.ge.s32 	%p108, %r132, %r25561;
	@%p108 bra 	$L__BB119_192;
	st.global.f32 	[%rd22+128], %f1812;
$L__BB119_192:
	ld.param.u32 	%r25562, [mul_mat_q3_K_param_7];
	setp.ge.s32 	%p109, %r133, %r25562;
	@%p109 bra 	$L__BB119_194;
	st.global.f32 	[%rd22+256], %f1780;
$L__BB119_194:
	ld.param.u32 	%r25563, [mul_mat_q3_K_param_7];
	setp.ge.s32 	%p110, %r134, %r25563;
	@%p110 bra 	$L__BB119_196;
	st.global.f32 	[%rd22+384], %f1748;
$L__BB119_196:
	ld.param.u32 	%r25469, [mul_mat_q3_K_param_5];
	add.s32 	%r25430, %r122, 84;
	setp.ge.s32 	%p111, %r25430, %r25469;
	@%p111 bra 	$L__BB119_295;
	ld.param.u32 	%r25564, [mul_mat_q3_K_param_7];
	setp.ge.s32 	%p112, %r123, %r25564;
	add.s32 	%r25431, %r148, %r135;
	mul.wide.s32 	%rd329, %r25431, 4;
	add.s64 	%rd23, %rd1, %rd329;
	@%p112 bra 	$L__BB119_199;
	st.global.f32 	[%rd23], %f1843;
$L__BB119_199:
	ld.param.u32 	%r25565, [mul_mat_q3_K_param_7];
	setp.ge.s32 	%p113, %r132, %r25565;
	@%p113 bra 	$L__BB119_201;
	st.global.f32 	[%rd23+128], %f1811;
$L__BB119_201:
	ld.param.u32 	%r25566, [mul_mat_q3_K_param_7];
	setp.ge.s32 	%p114, %r133, %r25566;
	@%p114 bra 	$L__BB119_203;
	st.global.f32 	[%rd23+256], %f1779;
$L__BB119_203:
	ld.param.u32 	%r25567, [mul_mat_q3_K_param_7];
	setp.ge.s32 	%p115, %r134, %r25567;
	@%p115 bra 	$L__BB119_205;
	st.global.f32 	[%rd23+384], %f1747;
$L__BB119_205:
	ld.param.u32 	%r25470, [mul_mat_q3_K_param_5];
	add.s32 	%r25432, %r122, 88;
	setp.ge.s32 	%p116, %r25432, %r25470;
	@%p116 bra 	$L__BB119_295;
	ld.param.u32 	%r25568, [mul_mat_q3_K_param_7];
	setp.ge.s32 	%p117, %r123, %r25568;
	add.s32 	%r149, %r148, %r136;
	mul.wide.s32 	%rd330, %r149, 4;
	add.s64 	%rd24, %rd1, %rd330;
	@%p117 bra 	$L__BB119_208;
	st.global.f32 	[%rd24], %f1842;
$L__BB119_208:
	ld.param.u32 	%r25569, [mul_mat_q3_K_param_7];
	setp.ge.s32 	%p118, %r132, %r25569;
	@%p118 bra 	$L__BB119_210;
	st.global.f32 	[%rd24+128], %f1810;
$L__BB119_210:
	ld.param.u32 	%r25570, [mul_mat_q3_K_param_7];
	setp.ge.s32 	%p119, %r133, %r25570;
	@%p119 bra 	$L__BB119_212;
	st.global.f32 	[%rd24+256], %f1778;
$L__BB119_212:
	ld.param.u32 	%r25571, [mul_mat_q3_K_param_7];
	setp.ge.s32 	%p120, %r134, %r25571;
	@%p120 bra 	$L__BB119_214;
	st.global.f32 	[%rd24+384], %f1746;
$L__BB119_214:
	ld.param.u32 	%r25471, [mul_mat_q3_K_param_5];
	add.s32 	%r25433, %r122, 92;
	setp.ge.s32 	%p121, %r25433, %r25471;
	@%p121 bra 	$L__BB119_295;
	ld.param.u32 	%r25572, [mul_mat_q3_K_param_7];
	setp.ge.s32 	%p122, %r123, %r25572;
	add.s32 	%r25434, %r149, %r135;
	mul.wide.s32 	%rd331, %r25434, 4;
	add.s64 	%rd25, %rd1, %rd331;
	@%p122 bra 	$L__BB119_217;
	st.global.f32 	[%rd25], %f1841;
$L__BB119_217:
	ld.param.u32 	%r25573, [mul_mat_q3_K_param_7];
	setp.ge.s32 	%p123, %r132, %r25573;
	@%p123 bra 	$L__BB119_219;
	st.global.f32 	[%rd25+128], %f1809;
$L__BB119_219:
	ld.param.u32 	%r25574, [mul_mat_q3_K_param_7];
	setp.ge.s32 	%p124, %r133, %r25574;
	@%p124 bra 	$L__BB119_221;
	st.global.f32 	[%rd25+256], %f1777;
$L__BB119_221:
	ld.param.u32 	%r25575, [mul_mat_q3_K_param_7];
	setp.ge.s32 	%p125, %r134, %r25575;
	@%p125 bra 	$L__BB119_223;
	st.global.f32 	[%rd25+384], %f1745;
$L__BB119_223:
	ld.param.u32 	%r25472, [mul_mat_q3_K_param_5];
	add.s32 	%r25435, %r122, 96;
	setp.ge.s32 	%p126, %r25435, %r25472;
	@%p126 bra 	$L__BB119_295;
	ld.param.u32 	%r25576, [mul_mat_q3_K_param_7];
	setp.ge.s32 	%p127, %r123, %r25576;
	add.s32 	%r150, %r146, %r141;
	mul.wide.s32 	%rd332, %r150, 4;
	add.s64 	%rd26, %rd1, %rd332;
	@%p127 bra 	$L__BB119_226;
	st.global.f32 	[%rd26], %f1840;
$L__BB119_226:
	ld.param.u32 	%r25577, [mul_mat_q3_K_param_7];
	setp.ge.s32 	%p128, %r132, %r25577;
	@%p128 bra 	$L__BB119_228;
	st.global.f32 	[%rd26+128], %f1808;
$L__BB119_228:
	ld.param.u32 	%r25578, [mul_mat_q3_K_param_7];
	setp.ge.s32 	%p129, %r133, %r25578;
	@%p129 bra 	$L__BB119_230;
	st.global.f32 	[%rd26+256], %f1776;
$L__BB119_230:
	ld.param.u32 	%r25579, [mul_mat_q3_K_param_7];
	setp.ge.s32 	%p130, %r134, %r25579;
	@%p130 bra 	$L__BB119_232;
	st.global.f32 	[%rd26+384], %f1744;
$L__BB119_232:
	ld.param.u32 	%r25473, [mul_mat_q3_K_param_5];
	add.s32 	%r25436, %r122, 100;
	setp.ge.s32 	%p131, %r25436, %r25473;
	@%p131 bra 	$L__BB119_295;
	ld.param.u32 	%r25580, [mul_mat_q3_K_param_7];
	setp.ge.s32 	%p132, %r123, %r25580;
	add.s32 	%r25437, %r150, %r135;
	mul.wide.s32 	%rd333, %r25437, 4;
	add.s64 	%rd27, %rd1, %rd333;
	@%p132 bra 	$L__BB119_235;
	st.global.f32 	[%rd27], %f1839;
$L__BB119_235:
	ld.param.u32 	%r25581, [mul_mat_q3_K_param_7];
	setp.ge.s32 	%p133, %r132, %r25581;
	@%p133 bra 	$L__BB119_237;
	st.global.f32 	[%rd27+128], %f1807;
$L__BB119_237:
	ld.param.u32 	%r25582, [mul_mat_q3_K_param_7];
	setp.ge.s32 	%p134, %r133, %r25582;
	@%p134 bra 	$L__BB119_239;
	st.global.f32 	[%rd27+256], %f1775;
$L__BB119_239:
	ld.param.u32 	%r25583, [mul_mat_q3_K_param_7];
	setp.ge.s32 	%p135, %r134, %r25583;
	@%p135 bra 	$L__BB119_241;
	st.global.f32 	[%rd27+384], %f1743;
$L__BB119_241:
	ld.param.u32 	%r25474, [mul_mat_q3_K_param_5];
	add.s32 	%r25438, %r122, 104;
	setp.ge.s32 	%p136, %r25438, %r25474;
	@%p136 bra 	$L__BB119_295;
	ld.param.u32 	%r25584, [mul_mat_q3_K_param_7];
	setp.ge.s32 	%p137, %r123, %r25584;
	add.s32 	%r151, %r150, %r136;
	mul.wide.s32 	%rd334, %r151, 4;
	add.s64 	%rd28, %rd1, %rd334;
	@%p137 bra 	$L__BB119_244;
	st.global.f32 	[%rd28], %f1838;
$L__BB119_244:
	ld.param.u32 	%r25585, [mul_mat_q3_K_param_7];
	setp.ge.s32 	%p138, %r132, %r25585;
	@%p138 bra 	$L__BB119_246;
	st.global.f32 	[%rd28+128], %f1806;
$L__BB119_246:
	ld.param.u32 	%r25586, [mul_mat_q3_K_param_7];
	setp.ge.s32 	%p139, %r133, %r25586;
	@%p139 bra 	$L__BB119_248;
	st.global.f32 	[%rd28+256], %f1774;
$L__BB119_248:
	ld.param.u32 	%r25587, [mul_mat_q3_K_param_7];
	setp.ge.s32 	%p140, %r134, %r25587;
	@%p140 bra 	$L__BB119_250;
	st.global.f32 	[%rd28+384], %f1742;
$L__BB119_250:
	ld.param.u32 	%r25475, [mul_mat_q3_K_param_5];
	add.s32 	%r25439, %r122, 108;
	setp.ge.s32 	%p141, %r25439, %r25475;
	@%p141 bra 	$L__BB119_295;
	ld.param.u32 	%r25588, [mul_mat_q3_K_param_7];
	setp.ge.s32 	%p142, %r123, %r25588;
	add.s32 	%r25440, %r151, %r135;
	mul.wide.s32 	%rd335, %r25440, 4;
	add.s64 	%rd29, %rd1, %rd335;
	@%p142 bra 	$L__BB119_253;
	st.global.f32 	[%rd29], %f1837;
$L__BB119_253:
	ld.param.u32 	%r25589, [mul_mat_q3_K_param_7];
	setp.ge.s32 	%p143, %r132, %r25589;
	@%p143 bra 	$L__BB119_255;
	st.global.f32 	[%rd29+128], %f1805;
$L__BB119_255:
	ld.param.u32 	%r25590, [mul_mat_q3_K_param_7];
	setp.ge.s32 	%p144, %r133, %r25590;
	@%p144 bra 	$L__BB119_257;
	st.global.f32 	[%rd29+256], %f1773;
$L__BB119_257:
	ld.param.u32 	%r25591, [mul_mat_q3_K_param_7];
	setp.ge.s32 	%p145, %r134, %r25591;
	@%p145 bra 	$L__BB119_259;
	st.global.f32 	[%rd29+384], %f1741;
$L__BB119_259:
	ld.param.u32 	%r25476, [mul_mat_q3_K_param_5];
	add.s32 	%r25441, %r122, 112;
	setp.ge.s32 	%p146, %r25441, %r25476;
	@%p146 bra 	$L__BB119_295;
	ld.param.u32 	%r25592, [mul_mat_q3_K_param_7];
	setp.ge.s32 	%p147, %r123, %r25592;
	add.s32 	%r152, %r150, %r138;
	mul.wide.s32 	%rd336, %r152, 4;
	add.s64 	%rd30, %rd1, %rd336;
	@%p147 bra 	$L__BB119_262;
	st.global.f32 	[%rd30], %f1836;
$L__BB119_262:
	ld.param.u32 	%r25593, [mul_mat_q3_K_param_7];
	setp.ge.s32 	%p148, %r132, %r25593;
	@%p148 bra 	$L__BB119_264;
	st.global.f32 	[%rd30+128], %f1804;
$L__BB119_264:
	ld.param.u32 	%r25594, [mul_mat_q3_K_param_7];
	setp.ge.s32 	%p149, %r133, %r25594;
	@%p149 bra 	$L__BB119_266;
	st.global.f32 	[%rd30+256], %f1772;
$L__BB119_266:
	ld.param.u32 	%r25595, [mul_mat_q3_K_param_7];
	setp.ge.s32 	%p150, %r134, %r25595;
	@%p150 bra 	$L__BB119_268;
	st.global.f32 	[%rd30+384], %f1740;
$L__BB119_268:
	ld.param.u32 	%r25477, [mul_mat_q3_K_param_5];
	add.s32 	%r25442, %r122, 116;
	setp.ge.s32 	%p151, %r25442, %r25477;
	@%p151 bra 	$L__BB119_295;
	ld.param.u32 	%r25596, [mul_mat_q3_K_param_7];
	setp.ge.s32 	%p152, %r123, %r25596;
	add.s32 	%r25443, %r152, %r135;
	mul.wide.s32 	%rd337, %r25443, 4;
	add.s64 	%rd31, %rd1, %rd337;
	@%p152 bra 	$L__BB119_271;
	st.global.f32 	[%rd31], %f1835;
$L__BB119_271:
	ld.param.u32 	%r25597, [mul_mat_q3_K_param_7];
	setp.ge.s32 	%p153, %r132, %r25597;
	@%p153 bra 	$L__BB119_273;
	st.global.f32 	[%rd31+128], %f1803;
$L__BB119_273:
	ld.param.u32 	%r25598, [mul_mat_q3_K_param_7];
	setp.ge.s32 	%p154, %r133, %r25598;
	@%p154 bra 	$L__BB119_275;
	st.global.f32 	[%rd31+256], %f1771;
$L__BB119_275:
	ld.param.u32 	%r25599, [mul_mat_q3_K_param_7];
	setp.ge.s32 	%p155, %r134, %r25599;
	@%p155 bra 	$L__BB119_277;
	st.global.f32 	[%rd31+384], %f1739;
$L__BB119_277:
	ld.param.u32 	%r25478, [mul_mat_q3_K_param_5];
	add.s32 	%r25444, %r122, 120;
	setp.ge.s32 	%p156, %r25444, %r25478;
	@%p156 bra 	$L__BB119_295;
	ld.param.u32 	%r25600, [mul_mat_q3_K_param_7];
	setp.ge.s32 	%p157, %r123, %r25600;
	add.s32 	%r153, %r152, %r136;
	mul.wide.s32 	%rd338, %r153, 4;
	add.s64 	%rd32, %rd1, %rd338;
	@%p157 bra 	$L__BB119_280;
	st.global.f32 	[%rd32], %f1834;
$L__BB119_280:
	ld.param.u32 	%r25601, [mul_mat_q3_K_param_7];
	setp.ge.s32 	%p158, %r132, %r25601;
	@%p158 bra 	$L__BB119_282;
	st.global.f32 	[%rd32+128], %f1802;
$L__BB119_282:
	ld.param.u32 	%r25602, [mul_mat_q3_K_param_7];
	setp.ge.s32 	%p159, %r133, %r25602;
	@%p159 bra 	$L__BB119_284;
	st.global.f32 	[%rd32+256], %f1770;
$L__BB119_284:
	ld.param.u32 	%r25603, [mul_mat_q3_K_param_7];
	setp.ge.s32 	%p160, %r134, %r25603;
	@%p160 bra 	$L__BB119_286;
	st.global.f32 	[%rd32+384], %f1738;
$L__BB119_286:
	ld.param.u32 	%r25479, [mul_mat_q3_K_param_5];
	add.s32 	%r25445, %r122, 124;
	setp.ge.s32 	%p161, %r25445, %r25479;
	@%p161 bra 	$L__BB119_295;
	ld.param.u32 	%r25604, [mul_mat_q3_K_param_7];
	setp.ge.s32 	%p162, %r123, %r25604;
	add.s32 	%r25446, %r153, %r135;
	mul.wide.s32 	%rd339, %r25446, 4;
	add.s64 	%rd33, %rd1, %rd339;
	@%p162 bra 	$L__BB119_289;
	st.global.f32 	[%rd33], %f1833;
$L__BB119_289:
	ld.param.u32 	%r25605, [mul_mat_q3_K_param_7];
	setp.ge.s32 	%p163, %r132, %r25605;
	@%p163 bra 	$L__BB119_291;
	st.global.f32 	[%rd33+128], %f1801;
$L__BB119_291:
	ld.param.u32 	%r25606, [mul_mat_q3_K_param_7];
	setp.ge.s32 	%p164, %r133, %r25606;
	@%p164 bra 	$L__BB119_293;
	st.global.f32 	[%rd33+256], %f1769;
$L__BB119_293:
	ld.param.u32 	%r25607, [mul_mat_q3_K_param_7];
	setp.ge.s32 	%p165, %r134, %r25607;
	@%p165 bra 	$L__BB119_295;
	st.global.f32 	[%rd33+384], %f1737;
$L__BB119_295:
	ret;

}
	// .globl	mul_mat_q4_K
.visible .entry mul_mat_q4_K(
	.param .u64 .ptr .align 1 mul_mat_q4_K_param_0,
	.param .u64 .ptr .align 1 mul_mat_q4_K_param_1,
	.param .u64 .ptr .align 1 mul_mat_q4_K_param_2,
	.param .u32 mul_mat_q4_K_param_3,
	.param .u32 mul_mat_q4_K_param_4,
	.param .u32 mul_mat_q4_K_param_5,
	.param .u32 mul_mat_q4_K_param_6,
	.param .u32 mul_mat_q4_K_param_7
)
{
	.reg .pred 	%p<89>;
	.reg .b16 	%rs<261>;
	.reg .b32 	%r<12079>;
	.reg .b32 	%f<2691>;
	.reg .b64 	%rd<237>;
	// demoted variable
	.shared .align 4 .b8 _ZZN34_INTERNAL_c8396950_4_k_cu_1fba617b19allocate_tiles_q4_KILi128EEEvPPiPP7__half2S2_S2_E9tile_x_ql[16896];
	// demoted variable
	.shared .align 4 .b8 _ZZN34_INTERNAL_c8396950_4_k_cu_1fba617b19allocate_tiles_q4_KILi128EEEvPPiPP7__half2S2_S2_E9tile_x_dm[528];
	// demoted variable
	.shared .align 4 .b8 _ZZN34_INTERNAL_c8396950_4_k_cu_1fba617b19allocate_tiles_q4_KILi128EEEvPPiPP7__half2S2_S2_E9tile_x_sc[2112];
	// demoted variable
	.shared .align 4 .b8 _ZZN34_INTERNAL_c8396950_4_k_cu_1fba617b9mul_mat_qILi256ELi2ELi32ELb1E10block_q4_KLi64ELi128ELi4EXadL_ZNS_19allocate_tiles_q4_KILi128EEEvPPiPP7__half2S4_S4_EEXadL_ZNS_15load_tiles_q4_KILi128ELi4ELb1EEEvPKvS3_S6_S3_S3_RKiSC_SC_SC_EELi8EXadL_ZNS_25vec_dot_q4_K_q8_1_mul_matEPSB_PKS5_SD_SD_SD_SF_SC_SC_SC_EEEEvSA_SA_PfiiiiiE9tile_y_qs[8192];
	// demoted variable
	.shared .align 4 .b8 _ZZN34_INTERNAL_c8396950_4_k_cu_1fba617b9mul_mat_qILi256ELi2ELi32ELb1E10block_q4_KLi64ELi128ELi4EXadL_ZNS_19allocate_tiles_q4_KILi128EEEvPPiPP7__half2S4_S4_EEXadL_ZNS_15load_tiles_q4_KILi128ELi4ELb1EEEvPKvS3_S6_S3_S3_RKiSC_SC_SC_EELi8EXadL_ZNS_25vec_dot_q4_K_q8_1_mul_matEPSB_PKS5_SD_SD_SD_SF_SC_SC_SC_EEEEvSA_SA_PfiiiiiE9tile_y_ds[1024];
	ld.param.u64 	%rd23, [mul_mat_q4_K_param_1];
	ld.param.u64 	%rd24, [mul_mat_q4_K_param_2];
	ld.param.u32 	%r119, [mul_mat_q4_K_param_3];
	ld.param.u32 	%r115, [mul_mat_q4_K_param_4];
	ld.param.u32 	%r116, [mul_mat_q4_K_param_5];
	ld.param.u32 	%r117, [mul_mat_q4_K_param_6];
	ld.param.u32 	%r118, [mul_mat_q4_K_param_7];
	cvta.to.global.u64 	%rd1, %rd23;
	cvta.to.global.u64 	%rd2, %rd24;
	shr.s32 	%r120, %r119, 31;
	shr.u32 	%r121, %r120, 24;
	add.s32 	%r122, %r119, %r121;
	shr.s32 	%r1, %r122, 8;
	mov.u32 	%r123, %ctaid.x;
	shl.b32 	%r2, %r123, 7;
	mov.u32 	%r124, %ctaid.y;
	shl.b32 	%r3, %r124, 6;
	setp.lt.s32 	%p2, %r119, 256;
	mov.f32 	%f2563, 0f00000000;
	mov.f32 	%f2564, %f2563;
	mov.f32 	%f2565, %f2563;
	mov.f32 	%f2566, %f2563;
	mov.f32 	%f2567, %f2563;
	mov.f32 	%f2568, %f2563;
	mov.f32 	%f2569, %f2563;
	mov.f32 	%f2570, %f2563;
	mov.f32 	%f2571, %f2563;
	mov.f32 	%f2572, %f2563;
	mov.f32 	%f2573, %f2563;
	mov.f32 	%f2574, %f2563;
	mov.f32 	%f2575, %f2563;
	mov.f32 	%f2576, %f2563;
	mov.f32 	%f2577, %f2563;
	mov.f32 	%f2578, %f2563;
	mov.f32 	%f2579, %f2563;
	mov.f32 	%f2580, %f2563;
	mov.f32 	%f2581, %f2563;
	mov.f32 	%f2582, %f2563;
	mov.f32 	%f2583, %f2563;
	mov.f32 	%f2584, %f2563;
	mov.f32 	%f2585, %f2563;
	mov.f32 	%f2586, %f2563;
	mov.f32 	%f2587, %f2563;
	mov.f32 	%f2588, %f2563;
	mov.f32 	%f2589, %f2563;
	mov.f32 	%f2590, %f2563;
	mov.f32 	%f2591, %f2563;
	mov.f32 	%f2592, %f2563;
	mov.f32 	%f2593, %f2563;
	mov.f32 	%f2594, %f2563;
	mov.f32 	%f2595, %f2563;
	mov.f32 	%f2596, %f2563;
	mov.f32 	%f2597, %f2563;
	mov.f32 	%f2598, %f2563;
	mov.f32 	%f2599, %f2563;
	mov.f32 	%f2600, %f2563;
	mov.f32 	%f2601, %f2563;
	mov.f32 	%f2602, %f2563;
	mov.f32 	%f2603, %f2563;
	mov.f32 	%f2604, %f2563;
	mov.f32 	%f2605, %f2563;
	mov.f32 	%f2606, %f2563;
	mov.f32 	%f2607, %f2563;
	mov.f32 	%f2608, %f2563;
	mov.f32 	%f2609, %f2563;
	mov.f32 	%f2610, %f2563;
	mov.f32 	%f2611, %f2563;
	mov.f32 	%f2612, %f2563;
	mov.f32 	%f2613, %f2563;
	mov.f32 	%f2614, %f2563;
	mov.f32 	%f2615, %f2563;
	mov.f32 	%f2616, %f2563;
	mov.f32 	%f2617, %f2563;
	mov.f32 	%f2618, %f2563;
	mov.f32 	%f2619, %f2563;
	mov.f32 	%f2620, %f2563;
	mov.f32 	%f2621, %f2563;
	mov.f32 	%f2622, %f2563;
	mov.f32 	%f2623, %f2563;
	mov.f32 	%f2624, %f2563;
	mov.f32 	%f2625, %f2563;
	mov.f32 	%f2626, %f2563;
	@%p2 bra 	$L__BB120_7;
	shr.s32 	%r126, %r117, 31;
	shr.u32 	%r127, %r126, 27;
	add.s32 	%r128, %r117, %r127;
	shr.s32 	%r129, %r128, 5;
	mov.u32 	%r130, %tid.y;
	not.b32 	%r131, %r2;
	add.s32 	%r132, %r115, %r131;
	mov.u32 	%r133, %tid.x;
	shr.u32 	%r134, %r133, 5;
	shl.b32 	%r135, %r133, 2;
	shl.b32 	%r4, %r130, 5;
	add.s32 	%r136, %r4, %r133;
	and.b32  	%r137, %r136, 127;
	min.s32 	%r138, %r137, %r132;
	mul.lo.s32 	%r5, %r138, %r1;
	shr.s32 	%r139, %r138, 31;
	shr.u32 	%r140, %r139, 27;
	add.s32 	%r141, %r138, %r140;
	shr.s32 	%r142, %r141, 5;
	add.s32 	%r143, %r142, %r138;
	shl.b32 	%r144, %r143, 2;
	mov.u32 	%r145, _ZZN34_INTERNAL_c8396950_4_k_cu_1fba617b19allocate_tiles_q4_KILi128EEEvPPiPP7__half2S2_S2_E9tile_x_dm;
	add.s32 	%r6, %r145, %r144;
	shl.b32 	%r146, %r130, 3;
	shr.u32 	%r147, %r133, 2;
	add.s32 	%r148, %r147, %r146;
	and.b32  	%r7, %r133, 3;
	shr.u32 	%r8, %r7, 1;
	add.s32 	%r149, %r3, %r130;
	add.s32 	%r150, %r116, -1;
	and.b32  	%r151, %r133, 31;
	and.b32  	%r152, %r135, 28;
	cvt.u64.u32 	%rd25, %r152;
	add.s64 	%rd3, %rd1, %rd25;
	min.s32 	%r9, %r130, %r132;
	mad.lo.s32 	%r153, %r9, 33, %r133;
	shl.b32 	%r154, %r153, 2;
	mov.u32 	%r155, _ZZN34_INTERNAL_c8396950_4_k_cu_1fba617b19allocate_tiles_q4_KILi128EEEvPPiPP7__half2S2_S2_E9tile_x_ql;
	add.s32 	%r10, %r155, %r154;
	add.s32 	%r156, %r130, 4;
	min.s32 	%r11, %r156, %r132;
	add.s32 	%r157, %r130, 8;
	min.s32 	%r12, %r157, %r132;
	add.s32 	%r158, %r130, 12;
	min.s32 	%r13, %r158, %r132;
	add.s32 	%r159, %r130, 16;
	min.s32 	%r14, %r159, %r132;
	add.s32 	%r160, %r130, 20;
	min.s32 	%r15, %r160, %r132;
	add.s32 	%r161, %r130, 24;
	min.s32 	%r16, %r161, %r132;
	add.s32 	%r162, %r130, 28;
	min.s32 	%r17, %r162, %r132;
	add.s32 	%r163, %r130, 32;
	min.s32 	%r18, %r163, %r132;
	mad.lo.s32 	%r164, %r18, 33, %r133;
	shl.b32 	%r165, %r164, 2;
	add.s32 	%r19, %r155, %r165;
	add.s32 	%r166, %r130, 36;
	min.s32 	%r20, %r166, %r132;
	mad.lo.s32 	%r167, %r20, 33, %r133;
	shl.b32 	%r168, %r167, 2;
	add.s32 	%r21, %r155, %r168;
	add.s32 	%r169, %r130, 40;
	min.s32 	%r22, %r169, %r132;
	mad.lo.s32 	%r170, %r22, 33, %r133;
	shl.b32 	%r171, %r170, 2;
	add.s32 	%r23, %r155, %r171;
	add.s32 	%r172, %r130, 44;
	min.s32 	%r24, %r172, %r132;
	mad.lo.s32 	%r173, %r24, 33, %r133;
	shl.b32 	%r174, %r173, 2;
	add.s32 	%r25, %r155, %r174;
	add.s32 	%r175, %r130, 48;
	min.s32 	%r26, %r175, %r132;
	add.s32 	%r176, %r130, 52;
	min.s32 	%r27, %r176, %r132;
	add.s32 	%r177, %r130, 56;
	min.s32 	%r28, %r177, %r132;
	add.s32 	%r178, %r130, 60;
	min.s32 	%r29, %r178, %r132;
	add.s32 	%r179, %r130, 64;
	min.s32 	%r30, %r179, %r132;
	add.s32 	%r180, %r130, 68;
	min.s32 	%r31, %r180, %r132;
	add.s32 	%r181, %r130, 72;
	min.s32 	%r32, %r181, %r132;
	add.s32 	%r182, %r130, 76;
	min.s32 	%r33, %r182, %r132;
	add.s32 	%r183, %r130, 80;
	min.s32 	%r34, %r183, %r132;
	add.s32 	%r184, %r130, 84;
	min.s32 	%r35, %r184, %r132;
	add.s32 	%r185, %r130, 88;
	min.s32 	%r36, %r185, %r132;
	add.s32 	%r186, %r130, 92;
	min.s32 	%r37, %r186, %r132;
	add.s32 	%r187, %r130, 96;
	min.s32 	%r38, %r187, %r132;
	mad.lo.s32 	%r188, %r38, 33, %r133;
	shl.b32 	%r189, %r188, 2;
	add.s32 	%r39, %r155, %r189;
	add.s32 	%r190, %r130, 100;
	min.s32 	%r40, %r190, %r132;
	mad.lo.s32 	%r191, %r40, 33, %r133;
	shl.b32 	%r192, %r191, 2;
	add.s32 	%r41, %r155, %r192;
	add.s32 	%r193, %r130, 104;
	min.s32 	%r42, %r193, %r132;
	mad.lo.s32 	%r194, %r42, 33, %r133;
	shl.b32 	%r195, %r194, 2;
	add.s32 	%r43, %r155, %r195;
	add.s32 	%r196, %r130, 108;
	min.s32 	%r44, %r196, %r132;
	mad.lo.s32 	%r197, %r44, 33, %r133;
	shl.b32 	%r198, %r197, 2;
	add.s32 	%r45, %r155, %r198;
	add.s32 	%r199, %r130, 112;
	min.s32 	%r46, %r199, %r132;
	mad.lo.s32 	%r200, %r46, 33, %r133;
	shl.b32 	%r201, %r200, 2;
	add.s32 	%r47, %r155, %r201;
	add.s32 	%r202, %r130, 116;
	min.s32 	%r48, %r202, %r132;
	mad.lo.s32 	%r203, %r48, 33, %r133;
	shl.b32 	%r204, %r203, 2;
	add.s32 	%r49, %r155, %r204;
	add.s32 	%r205, %r130, 120;
	min.s32 	%r50, %r205, %r132;
	add.s32 	%r206, %r130, 124;
	min.s32 	%r51, %r206, %r132;
	mad.lo.s32 	%r207, %r51, 33, %r133;
	shl.b32 	%r208, %r207, 2;
	add.s32 	%r52, %r155, %r208;
	and.b32  	%r209, %r148, 127;
	min.s32 	%r210, %r209, %r132;
	mul.lo.s32 	%r53, %r210, %r1;
	shl.b32 	%r211, %r210, 2;
	shr.s32 	%r212, %r210, 31;
	shr.u32 	%r213, %r212, 29;
	add.s32 	%r214, %r210, %r213;
	shr.s32 	%r215, %r214, 3;
	add.s32 	%r216, %r215, %r7;
	add.s32 	%r217, %r216, %r211;
	shl.b32 	%r218, %r217, 2;
	mov.u32 	%r219, _ZZN34_INTERNAL_c8396950_4_k_cu_1fba617b19allocate_tiles_q4_KILi128EEEvPPiPP7__half2S2_S2_E9tile_x_sc;
	add.s32 	%r54, %r219, %r218;
	add.s32 	%r220, %r148, 32;
	and.b32  	%r221, %r220, 127;
	min.s32 	%r222, %r221, %r132;
	mul.lo.s32 	%r55, %r222, %r1;
	shl.b32 	%r223, %r222, 2;
	shr.s32 	%r224, %r222, 31;
	shr.u32 	%r225, %r224, 29;
	add.s32 	%r226, %r222, %r225;
	shr.s32 	%r227, %r226, 3;
	add.s32 	%r228, %r227, %r7;
	add.s32 	%r229, %r228, %r223;
	shl.b32 	%r230, %r229, 2;
	add.s32 	%r56, %r219, %r230;
	xor.b32  	%r231, %r209, 64;
	min.s32 	%r232, %r231, %r132;
	mul.lo.s32 	%r57, %r232, %r1;
	shl.b32 	%r233, %r232, 2;
	shr.s32 	%r234, %r232, 31;
	shr.u32 	%r235, %r234, 29;
	add.s32 	%r236, %r232, %r235;
	shr.s32 	%r237, %r236, 3;
	add.s32 	%r238, %r237, %r7;
	add.s32 	%r239, %r238, %r233;
	shl.b32 	%r240, %r239, 2;
	add.s32 	%r58, %r219, %r240;
	add.s32 	%r241, %r148, 96;
	and.b32  	%r242, %r241, 127;
	min.s32 	%r243, %r242, %r132;
	mul.lo.s32 	%r59, %r243, %r1;
	shl.b32 	%r244, %r243, 2;
	shr.s32 	%r245, %r243, 31;
	shr.u32 	%r246, %r245, 29;
	add.s32 	%r247, %r243, %r246;
	shr.s32 	%r248, %r247, 3;
	add.s32 	%r249, %r248, %r7;
	add.s32 	%r250, %r249, %r244;
	shl.b32 	%r251, %r250, 2;
	add.s32 	%r60, %r219, %r251;
	shr.u32 	%r61, %r133, 3;
	min.u32 	%r252, %r149, %r150;
	mul.lo.s32 	%r62, %r252, %r129;
	or.b32  	%r253, %r4, %r151;
	shl.b32 	%r254, %r253, 2;
	mov.u32 	%r255, _ZZN34_INTERNAL_c8396950_4_k_cu_1fba617b9mul_mat_qILi256ELi2ELi32ELb1E10block_q4_KLi64ELi128ELi4EXadL_ZNS_19allocate_tiles_q4_KILi128EEEvPPiPP7__half2S4_S4_EEXadL_ZNS_15load_tiles_q4_KILi128ELi4ELb1EEEvPKvS3_S6_S3_S3_RKiSC_SC_SC_EELi8EXadL_ZNS_25vec_dot_q4_K_q8_1_mul_matEPSB_PKS5_SD_SD_SD_SF_SC_SC_SC_EEEEvSA_SA_PfiiiiiE9tile_y_qs;
	add.s32 	%r63, %r255, %r254;
	add.s32 	%r256, %r149, 4;
	min.u32 	%r257, %r256, %r150;
	mul.lo.s32 	%r64, %r257, %r129;
	add.s32 	%r258, %r149, 8;
	min.u32 	%r259, %r258, %r150;
	mul.lo.s32 	%r65, %r259, %r129;
	add.s32 	%r260, %r149, 12;
	min.u32 	%r261, %r260, %r150;
	mul.lo.s32 	%r66, %r261, %r129;
	add.s32 	%r262, %r149, 16;
	min.u32 	%r263, %r262, %r150;
	mul.lo.s32 	%r67, %r263, %r129;
	add.s32 	%r264, %r149, 20;
	min.u32 	%r265, %r264, %r150;
	mul.lo.s32 	%r68, %r265, %r129;
	add.s32 	%r266, %r149, 24;
	min.u32 	%r267, %r266, %r150;
	mul.lo.s32 	%r69, %r267, %r129;
	add.s32 	%r268, %r149, 28;
	min.u32 	%r269, %r268, %r150;
	mul.lo.s32 	%r70, %r269, %r129;
	add.s32 	%r270, %r149, 32;
	min.u32 	%r271, %r270, %r150;
	mul.lo.s32 	%r71, %r271, %r129;
	add.s32 	%r272, %r149, 36;
	min.u32 	%r273, %r272, %r150;
	mul.lo.s32 	%r72, %r273, %r129;
	add.s32 	%r274, %r149, 40;
	min.u32 	%r275, %r274, %r150;
	mul.lo.s32 	%r73, %r275, %r129;
	add.s32 	%r276, %r149, 44;
	min.u32 	%r277, %r276, %r150;
	mul.lo.s32 	%r74, %r277, %r129;
	add.s32 	%r278, %r149, 48;
	min.u32 	%r279, %r278, %r150;
	mul.lo.s32 	%r75, %r279, %r129;
	add.s32 	%r280, %r149, 52;
	min.u32 	%r281, %r280, %r150;
	mul.lo.s32 	%r76, %r281, %r129;
	add.s32 	%r282, %r149, 56;
	min.u32 	%r283, %r282, %r150;
	mul.lo.s32 	%r77, %r283, %r129;
	add.s32 	%r284, %r149, 60;
	min.u32 	%r285, %r284, %r150;
	mul.lo.s32 	%r78, %r285, %r129;
	and.b32  	%r286, %r148, 63;
	add.s32 	%r287, %r3, %r286;
	min.s32 	%r288, %r287, %r150;
	mul.lo.s32 	%r79, %r288, %r129;
	shl.b32 	%r289, %r148, 4;
	and.b32  	%r290, %r289, 1008;
	and.b32  	%r291, %r135, 12;
	or.b32  	%r292, %r290, %r291;
	mov.u32 	%r293, _ZZN34_INTERNAL_c8396950_4_k_cu_1fba617b9mul_mat_qILi256ELi2ELi32ELb1E10block_q4_KLi64ELi128ELi4EXadL_ZNS_19allocate_tiles_q4_KILi128EEEvPPiPP7__half2S4_S4_EEXadL_ZNS_15load_tiles_q4_KILi128ELi4ELb1EEEvPKvS3_S6_S3_S3_RKiSC_SC_SC_EELi8EXadL_ZNS_25vec_dot_q4_K_q8_1_mul_matEPSB_PKS5_SD_SD_SD_SF_SC_SC_SC_EEEEvSA_SA_PfiiiiiE9tile_y_ds;
	add.s32 	%r80, %r293, %r292;
	xor.b32  	%r294, %r286, 32;
	add.s32 	%r295, %r3, %r294;
	min.s32 	%r296, %r295, %r150;
	mul.lo.s32 	%r81, %r296, %r129;
	xor.b32  	%r297, %r290, 512;
	or.b32  	%r298, %r297, %r291;
	add.s32 	%r82, %r293, %r298;
	add.s32 	%r83, %r61, %r135;
	mul.lo.s32 	%r84, %r133, 33;
	add.s32 	%r299, %r134, %r133;
	shl.b32 	%r300, %r299, 2;
	add.s32 	%r85, %r145, %r300;
	add.s32 	%r301, %r133, 32;
	shl.b32 	%r302, %r301, 2;
	shr.u32 	%r86, %r301, 3;
	add.s32 	%r87, %r86, %r302;
	shr.u32 	%r303, %r301, 5;
	add.s32 	%r304, %r303, %r133;
	shl.b32 	%r305, %r304, 2;
	add.s32 	%r88, %r145, %r305;
	add.s32 	%r306, %r133, 64;
	shl.b32 	%r307, %r306, 2;
	shr.u32 	%r308, %r306, 3;
	add.s32 	%r89, %r308, %r307;
	shr.u32 	%r309, %r306, 5;
	add.s32 	%r310, %r309, %r133;
	shl.b32 	%r311, %r310, 2;
	add.s32 	%r90, %r145, %r311;
	add.s32 	%r312, %r133, 96;
	shl.b32 	%r313, %r312, 2;
	shr.u32 	%r314, %r312, 3;
	add.s32 	%r91, %r314, %r313;
	shr.u32 	%r315, %r312, 5;
	add.s32 	%r316, %r315, %r133;
	shl.b32 	%r317, %r316, 2;
	add.s32 	%r92, %r145, %r317;
	mov.b32 	%r12076, 0;
	mov.f32 	%f2563, 0f00000000;
	mul.wide.s32 	%rd130, %r5, 144;
	mul.wide.s32 	%rd132, %r53, 144;
	mul.wide.u32 	%rd137, %r8, 4;
	cvt.u16.u32 	%rs129, %r4;
$L__BB120_2:
	ld.param.u64 	%rd236, [mul_mat_q4_K_param_0];
	mov.u32 	%r319, %tid.x;
	and.b32  	%r320, %r319, 1;
	setp.ne.s32 	%p4, %r7, 0;
	selp.u32 	%r321, 1, 0, %p4;
	add.s32 	%r322, %r320, %r321;
	shl.b32 	%r323, %r319, 2;
	and.b32  	%r324, %r323, 124;
	cvt.u64.u32 	%rd26, %r324;
	cvt.u64.u32 	%rd27, %r12076;
	mul.lo.s32 	%r325, %r1, %r2;
	cvt.s64.s32 	%rd28, %r325;
	add.s64 	%rd29, %rd27, %rd28;
	cvta.to.global.u64 	%rd30, %rd236;
	mad.lo.s64 	%rd31, %rd29, 144, %rd30;
	add.s64 	%rd32, %rd31, %rd26;
	mul.lo.s32 	%r326, %r9, %r1;
	cvt.s64.s32 	%rd33, %r326;
	shr.u32 	%r327, %r319, 5;
	cvt.u64.u32 	%rd34, %r327;
	add.s64 	%rd35, %rd33, %rd34;
	mad.lo.s64 	%rd36, %rd35, 144, %rd32;
	ld.global.nc.u32 	%r328, [%rd36+16];
	st.shared.u32 	[%r10], %r328;
	mul.lo.s32 	%r329, %r11, %r1;
	cvt.s64.s32 	%rd37, %r329;
	add.s64 	%rd38, %rd37, %rd34;
	mad.lo.s64 	%rd39, %rd38, 144, %rd32;
	ld.global.nc.u32 	%r330, [%rd39+16];
	mad.lo.s32 	%r331, %r11, 33, %r319;
	shl.b32 	%r332, %r331, 2;
	mov.u32 	%r333, _ZZN34_INTERNAL_c8396950_4_k_cu_1fba617b19allocate_tiles_q4_KILi128EEEvPPiPP7__half2S2_S2_E9tile_x_ql;
	add.s32 	%r334, %r333, %r332;
	st.shared.u32 	[%r334], %r330;
	mul.lo.s32 	%r335, %r12, %r1;
	cvt.s64.s32 	%rd40, %r335;
	add.s64 	%rd41, %rd40, %rd34;
	mad.lo.s64 	%rd42, %rd41, 144, %rd32;
	ld.global.nc.u32 	%r336, [%rd42+16];
	mad.lo.s32 	%r337, %r12, 33, %r319;
	shl.b32 	%r338, %r337, 2;
	add.s32 	%r339, %r333, %r338;
	st.shared.u32 	[%r339], %r336;
	mul.lo.s32 	%r340, %r13, %r1;
	cvt.s64.s32 	%rd43, %r340;
	add.s64 	%rd44, %rd43, %rd34;
	mad.lo.s64 	%rd45, %rd44, 144, %rd32;
	ld.global.nc.u32 	%r341, [%rd45+16];
	mad.lo.s32 	%r342, %r13, 33, %r319;
	shl.b32 	%r343, %r342, 2;
	add.s32 	%r344, %r333, %r343;
	st.shared.u32 	[%r344], %r341;
	mul.lo.s32 	%r345, %r14, %r1;
	cvt.s64.s32 	%rd46, %r345;
	add.s64 	%rd47, %rd46, %rd34;
	mad.lo.s64 	%rd48, %rd47, 144, %rd32;
	ld.global.nc.u32 	%r346, [%rd48+16];
	mad.lo.s32 	%r347, %r14, 33, %r319;
	shl.b32 	%r348, %r347, 2;
	add.s32 	%r349, %r333, %r348;
	st.shared.u32 	[%r349], %r346;
	mul.lo.s32 	%r350, %r15, %r1;
	cvt.s64.s32 	%rd49, %r350;
	add.s64 	%rd50, %rd49, %rd34;
	mad.lo.s64 	%rd51, %rd50, 144, %rd32;
	ld.global.nc.u32 	%r351, [%rd51+16];
	mad.lo.s32 	%r352, %r15, 33, %r319;
	shl.b32 	%r353, %r352, 2;
	add.s32 	%r354, %r333, %r353;
	st.shared.u32 	[%r354], %r351;
	mul.lo.s32 	%r355, %r16, %r1;
	cvt.s64.s32 	%rd52, %r355;
	add.s64 	%rd53, %rd52, %rd34;
	mad.lo.s64 	%rd54, %rd53, 144, %rd32;
	ld.global.nc.u32 	%r356, [%rd54+16];
	mad.lo.s32 	%r357, %r16, 33, %r319;
	shl.b32 	%r358, %r357, 2;
	add.s32 	%r359, %r333, %r358;
	st.shared.u32 	[%r359], %r356;
	mul.lo.s32 	%r360, %r17, %r1;
	cvt.s64.s32 	%rd55, %r360;
	add.s64 	%rd56, %rd55, %rd34;
	mad.lo.s64 	%rd57, %rd56, 144, %rd32;
	ld.global.nc.u32 	%r361, [%rd57+16];
	mad.lo.s32 	%r362, %r17, 33, %r319;
	shl.b32 	%r363, %r362, 2;
	add.s32 	%r364, %r333, %r363;
	st.shared.u32 	[%r364], %r361;
	mul.lo.s32 	%r365, %r18, %r1;
	cvt.s64.s32 	%rd58, %r365;
	add.s64 	%rd59, %rd58, %rd34;
	mad.lo.s64 	%rd60, %rd59, 144, %rd32;
	ld.global.nc.u32 	%r366, [%rd60+16];
	st.shared.u32 	[%r19], %r366;
	mul.lo.s32 	%r367, %r20, %r1;
	cvt.s64.s32 	%rd61, %r367;
	add.s64 	%rd62, %rd61, %rd34;
	mad.lo.s64 	%rd63, %rd62, 144, %rd32;
	ld.global.nc.u32 	%r368, [%rd63+16];
	st.shared.u32 	[%r21], %r368;
	mul.lo.s32 	%r369, %r22, %r1;
	cvt.s64.s32 	%rd64, %r369;
	add.s64 	%rd65, %rd64, %rd34;
	mad.lo.s64 	%rd66, %rd65, 144, %rd32;
	ld.global.nc.u32 	%r370, [%rd66+16];
	st.shared.u32 	[%r23], %r370;
	mul.lo.s32 	%r371, %r24, %r1;
	cvt.s64.s32 	%rd67, %r371;
	add.s64 	%rd68, %rd67, %rd34;
	mad.lo.s64 	%rd69, %rd68, 144, %rd32;
	ld.global.nc.u32 	%r372, [%rd69+16];
	st.shared.u32 	[%r25], %r372;
	mul.lo.s32 	%r373, %r26, %r1;
	cvt.s64.s32 	%rd70, %r373;
	add.s64 	%rd71, %rd70, %rd34;
	mad.lo.s64 	%rd72, %rd71, 144, %rd32;
	ld.global.nc.u32 	%r374, [%rd72+16];
	mad.lo.s32 	%r375, %r26, 33, %r319;
	shl.b32 	%r376, %r375, 2;
	add.s32 	%r377, %r333, %r376;
	st.shared.u32 	[%r377], %r374;
	mul.lo.s32 	%r378, %r27, %r1;
	cvt.s64.s32 	%rd73, %r378;
	add.s64 	%rd74, %rd73, %rd34;
	mad.lo.s64 	%rd75, %rd74, 144, %rd32;
	ld.global.nc.u32 	%r379, [%rd75+16];
	mad.lo.s32 	%r380, %r27, 33, %r319;
	shl.b32 	%r381, %r380, 2;
	add.s32 	%r382, %r333, %r381;
	st.shared.u32 	[%r382], %r379;
	mul.lo.s32 	%r383, %r28, %r1;
	cvt.s64.s32 	%rd76, %r383;
	add.s64 	%rd77, %rd76, %rd34;
	mad.lo.s64 	%rd78, %rd77, 144, %rd32;
	ld.global.nc.u32 	%r384, [%rd78+16];
	mad.lo.s32 	%r385, %r28, 33, %r319;
	shl.b32 	%r386, %r385, 2;
	add.s32 	%r387, %r333, %r386;
	st.shared.u32 	[%r387], %r384;
	mul.lo.s32 	%r388, %r29, %r1;
	cvt.s64.s32 	%rd79, %r388;
	add.s64 	%rd80, %rd79, %rd34;
	mad.lo.s64 	%rd81, %rd80, 144, %rd32;
	ld.global.nc.u32 	%r389, [%rd81+16];
	mad.lo.s32 	%r390, %r29, 33, %r319;
	shl.b32 	%r391, %r390, 2;
	add.s32 	%r392, %r333, %r391;
	st.shared.u32 	[%r392], %r389;
	mul.lo.s32 	%r393, %r30, %r1;
	cvt.s64.s32 	%rd82, %r393;
	add.s64 	%rd83, %rd82, %rd34;
	mad.lo.s64 	%rd84, %rd83, 144, %rd32;
	ld.global.nc.u32 	%r394, [%rd84+16];
	mad.lo.s32 	%r395, %r30, 33, %r319;
	shl.b32 	%r396, %r395, 2;
	add.s32 	%r397, %r333, %r396;
	st.shared.u32 	[%r397], %r394;
	mul.lo.s32 	%r398, %r31, %r1;
	cvt.s64.s32 	%rd85, %r398;
	add.s64 	%rd86, %rd85, %rd34;
	mad.lo.s64 	%rd87, %rd86, 144, %rd32;
	ld.global.nc.u32 	%r399, [%rd87+16];
	mad.lo.s32 	%r400, %r31, 33, %r319;
	shl.b32 	%r401, %r400, 2;
	add.s32 	%r402, %r333, %r401;
	st.shared.u32 	[%r402], %r399;
	mul.lo.s32 	%r403, %r32, %r1;
	cvt.s64.s32 	%rd88, %r403;
	add.s64 	%rd89, %rd88, %rd34;
	mad.lo.s64 	%rd90, %rd89, 144, %rd32;
	ld.global.nc.u32 	%r404, [%rd90+16];
	mad.lo.s32 	%r405, %r32, 33, %r319;
	shl.b32 	%r406, %r405, 2;
	add.s32 	%r407, %r333, %r406;
	st.shared.u32 	[%r407], %r404;
	mul.lo.s32 	%r408, %r33, %r1;
	cvt.s64.s32 	%rd91, %r408;
	add.s64 	%rd92, %rd91, %rd34;
	mad.lo.s64 	%rd93, %rd92, 144, %rd32;
	ld.global.nc.u32 	%r409, [%rd93+16];
	mad.lo.s32 	%r410, %r33, 33, %r319;
	shl.b32 	%r411, %r410, 2;
	add.s32 	%r412, %r333, %r411;
	st.shared.u32 	[%r412], %r409;
	mul.lo.s32 	%r413, %r34, %r1;
	cvt.s64.s32 	%rd94, %r413;
	add.s64 	%rd95, %rd94, %rd34;
	mad.lo.s64 	%rd96, %rd95, 144, %rd32;
	ld.global.nc.u32 	%r414, [%rd96+16];
	mad.lo.s32 	%r415, %r34, 33, %r319;
	shl.b32 	%r416, %r415, 2;
	add.s32 	%r417, %r333, %r416;
	st.shared.u32 	[%r417], %r414;
	mul.lo.s32 	%r418, %r35, %r1;
	cvt.s64.s32 	%rd97, %r418;
	add.s64 	%rd98, %rd97, %rd34;
	mad.lo.s64 	%rd99, %rd98, 144, %rd32;
	ld.global.nc.u32 	%r419, [%rd99+16];
	mad.lo.s32 	%r420, %r35, 33, %r319;
	shl.b32 	%r421, %r420, 2;
	add.s32 	%r422, %r333, %r421;
	st.shared.u32 	[%r422], %r419;
	mul.lo.s32 	%r423, %r36, %r1;
	cvt.s64.s32 	%rd100, %r423;
	add.s64 	%rd101, %rd100, %rd34;
	mad.lo.s64 	%rd102, %rd101, 144, %rd32;
	ld.global.nc.u32 	%r424, [%rd102+16];
	mad.lo.s32 	%r425, %r36, 33, %r319;
	shl.b32 	%r426, %r425, 2;
	add.s32 	%r427, %r333, %r426;
	st.shared.u32 	[%r427], %r424;
	mul.lo.s32 	%r428, %r37, %r1;
	cvt.s64.s32 	%rd103, %r428;
	add.s64 	%rd104, %rd103, %rd34;
	mad.lo.s64 	%rd105, %rd104, 144, %rd32;
	ld.global.nc.u32 	%r429, [%rd105+16];
	mad.lo.s32 	%r430, %r37, 33, %r319;
	shl.b32 	%r431, %r430, 2;
	add.s32 	%r432, %r333, %r431;
	st.shared.u32 	[%r432], %r429;
	mul.lo.s32 	%r433, %r38, %r1;
	cvt.s64.s32 	%rd106, %r433;
	add.s64 	%rd107, %rd106, %rd34;
	mad.lo.s64 	%rd108, %rd107, 144, %rd32;
	ld.global.nc.u32 	%r434, [%rd108+16];
	st.shared.u32 	[%r39], %r434;
	mul.lo.s32 	%r435, %r40, %r1;
	cvt.s64.s32 	%rd109, %r435;
	add.s64 	%rd110, %rd109, %rd34;
	mad.lo.s64 	%rd111, %rd110, 144, %rd32;
	ld.global.nc.u32 	%r436, [%rd111+16];
	st.shared.u32 	[%r41], %r436;
	mul.lo.s32 	%r437, %r42, %r1;
	cvt.s64.s32 	%rd112, %r437;
	add.s64 	%rd113, %rd112, %rd34;
	mad.lo.s64 	%rd114, %rd113, 144, %rd32;
	ld.global.nc.u32 	%r438, [%rd114+16];
	st.shared.u32 	[%r43], %r438;
	mul.lo.s32 	%r439, %r44, %r1;
	cvt.s64.s32 	%rd115, %r439;
	add.s64 	%rd116, %rd115, %rd34;
	mad.lo.s64 	%rd117, %rd116, 144, %rd32;
	ld.global.nc.u32 	%r440, [%rd117+16];
	st.shared.u32 	[%r45], %r440;
	mul.lo.s32 	%r441, %r46, %r1;
	cvt.s64.s32 	%rd118, %r441;
	add.s64 	%rd119, %rd118, %rd34;
	mad.lo.s64 	%rd120, %rd119, 144, %rd32;
	ld.global.nc.u32 	%r442, [%rd120+16];
	st.shared.u32 	[%r47], %r442;
	mul.lo.s32 	%r443, %r48, %r1;
	cvt.s64.s32 	%rd121, %r443;
	add.s64 	%rd122, %rd121, %rd34;
	mad.lo.s64 	%rd123, %rd122, 144, %rd32;
	ld.global.nc.u32 	%r444, [%rd123+16];
	st.shared.u32 	[%r49], %r444;
	mul.lo.s32 	%r445, %r50, %r1;
	cvt.s64.s32 	%rd124, %r445;
	add.s64 	%rd125, %rd124, %rd34;
	mad.lo.s64 	%rd126, %rd125, 144, %rd32;
	ld.global.nc.u32 	%r446, [%rd126+16];
	mad.lo.s32 	%r447, %r50, 33, %r319;
	shl.b32 	%r448, %r447, 2;
	add.s32 	%r449, %r333, %r448;
	st.shared.u32 	[%r449], %r446;
	mul.lo.s32 	%r450, %r51, %r1;
	cvt.s64.s32 	%rd127, %r450;
	add.s64 	%rd128, %rd127, %rd34;
	mad.lo.s64 	%rd129, %rd128, 144, %rd32;
	ld.global.nc.u32 	%r451, [%rd129+16];
	st.shared.u32 	[%r52], %r451;
	add.s64 	%rd131, %rd31, %rd130;
	ld.global.nc.u32 	%r452, [%rd131];
	st.shared.u32 	[%r6], %r452;
	add.s64 	%rd133, %rd31, %rd132;
	add.s64 	%rd134, %rd133, 4;
	mul.wide.u32 	%rd135, %r322, 4;
	add.s64 	%rd136, %rd134, %rd135;
	ld.global.nc.u32 	%r453, [%rd136];
	and.b32  	%r454, %r8, %r319;
	shl.b32 	%r455, %r454, 2;
	shr.s32 	%r456, %r453, %r455;
	and.b32  	%r457, %r456, 252645135;
	add.s64 	%rd138, %rd134, %rd137;
	ld.global.nc.u32 	%r458, [%rd138];
	shl.b32 	%r459, %r319, 1;
	and.b32  	%r460, %r459, 2;
	shr.s32 	%r461, %r458, %r460;
	and.b32  	%r462, %r461, 808464432;
	or.b32  	%r463, %r462, %r457;
	st.shared.u32 	[%r54], %r463;
	mul.wide.s32 	%rd139, %r55, 144;
	add.s64 	%rd140, %rd31, %rd139;
	add.s64 	%rd141, %rd140, 4;
	add.s64 	%rd142, %rd141, %rd135;
	ld.global.nc.u32 	%r464, [%rd142];
	shr.s32 	%r465, %r464, %r455;
	and.b32  	%r466, %r465, 252645135;
	add.s64 	%rd143, %rd141, %rd137;
	ld.global.nc.u32 	%r467, [%rd143];
	shr.s32 	%r468, %r467, %r460;
	and.b32  	%r469, %r468, 808464432;
	or.b32  	%r470, %r469, %r466;
	st.shared.u32 	[%r56], %r470;
	mul.wide.s32 	%rd144, %r57, 144;
	add.s64 	%rd145, %rd31, %rd144;
	add.s64 	%rd146, %rd145, 4;
	add.s64 	%rd147, %rd146, %rd135;
	ld.global.nc.u32 	%r471, [%rd147];
	shr.s32 	%r472, %r471, %r455;
	and.b32  	%r473, %r472, 252645135;
	add.s64 	%rd148, %rd146, %rd137;
	ld.global.nc.u32 	%r474, [%rd148];
	shr.s32 	%r475, %r474, %r460;
	and.b32  	%r476, %r475, 808464432;
	or.b32  	%r477, %r476, %r473;
	st.shared.u32 	[%r58], %r477;
	mul.wide.s32 	%rd149, %r59, 144;
	add.s64 	%rd150, %rd31, %rd149;
	add.s64 	%rd151, %rd150, 4;
	add.s64 	%rd152, %rd151, %rd135;
	ld.global.nc.u32 	%r478, [%rd152];
	shr.s32 	%r479, %r478, %r455;
	and.b32  	%r480, %r479, 252645135;
	add.s64 	%rd153, %rd151, %rd137;
	ld.global.nc.u32 	%r481, [%rd153];
	shr.s32 	%r482, %r481, %r460;
	and.b32  	%r483, %r482, 808464432;
	or.b32  	%r484, %r483, %r480;
	st.shared.u32 	[%r60], %r484;
	shl.b32 	%r96, %r12076, 3;
	or.b32  	%r485, %r96, %r7;
	add.s32 	%r486, %r61, %r96;
	add.s32 	%r487, %r486, %r62;
	mul.wide.s32 	%rd154, %r487, 36;
	add.s64 	%rd155, %rd3, %rd154;
	ld.global.nc.u32 	%r488, [%rd155+4];
	st.shared.u32 	[%r63], %r488;
	add.s32 	%r489, %r486, %r64;
	mul.wide.s32 	%rd156, %r489, 36;
	add.s64 	%rd157, %rd3, %rd156;
	ld.global.nc.u32 	%r490, [%rd157+4];
	st.shared.u32 	[%r63+512], %r490;
	add.s32 	%r491, %r486, %r65;
	mul.wide.s32 	%rd158, %r491, 36;
	add.s64 	%rd159, %rd3, %rd158;
	ld.global.nc.u32 	%r492, [%rd159+4];
	st.shared.u32 	[%r63+1024], %r492;
	add.s32 	%r493, %r486, %r66;
	mul.wide.s32 	%rd160, %r493, 36;
	add.s64 	%rd161, %rd3, %rd160;
	ld.global.nc.u32 	%r494, [%rd161+4];
	st.shared.u32 	[%r63+1536], %r494;
	add.s32 	%r495, %r486, %r67;
	mul.wide.s32 	%rd162, %r495, 36;
	add.s64 	%rd163, %rd3, %rd162;
	ld.global.nc.u32 	%r496, [%rd163+4];
	st.shared.u32 	[%r63+2048], %r496;
	add.s32 	%r497, %r486, %r68;
	mul.wide.s32 	%rd164, %r497, 36;
	add.s64 	%rd165, %rd3, %rd164;
	ld.global.nc.u32 	%r498, [%rd165+4];
	st.shared.u32 	[%r63+2560], %r498;
	add.s32 	%r499, %r486, %r69;
	mul.wide.s32 	%rd166, %r499, 36;
	add.s64 	%rd167, %rd3, %rd166;
	ld.global.nc.u32 	%r500, [%rd167+4];
	st.shared.u32 	[%r63+3072], %r500;
	add.s32 	%r501, %r486, %r70;
	mul.wide.s32 	%rd168, %r501, 36;
	add.s64 	%rd169, %rd3, %rd168;
	ld.global.nc.u32 	%r502, [%rd169+4];
	st.shared.u32 	[%r63+3584], %r502;
	add.s32 	%r503, %r486, %r71;
	mul.wide.s32 	%rd170, %r503, 36;
	add.s64 	%rd171, %rd3, %rd170;
	ld.global.nc.u32 	%r504, [%rd171+4];
	st.shared.u32 	[%r63+4096], %r504;
	add.s32 	%r505, %r486, %r72;
	mul.wide.s32 	%rd172, %r505, 36;
	add.s64 	%rd173, %rd3, %rd172;
	ld.global.nc.u32 	%r506, [%rd173+4];
	st.shared.u32 	[%r63+4608], %r506;
	add.s32 	%r507, %r486, %r73;
	mul.wide.s32 	%rd174, %r507, 36;
	add.s64 	%rd175, %rd3, %rd174;
	ld.global.nc.u32 	%r508, [%rd175+4];
	st.shared.u32 	[%r63+5120], %r508;
	add.s32 	%r509, %r486, %r74;
	mul.wide.s32 	%rd176, %r509, 36;
	add.s64 	%rd177, %rd3, %rd176;
	ld.global.nc.u32 	%r510, [%rd177+4];
	st.shared.u32 	[%r63+5632], %r510;
	add.s32 	%r511, %r486, %r75;
	mul.wide.s32 	%rd178, %r511, 36;
	add.s64 	%rd179, %rd3, %rd178;
	ld.global.nc.u32 	%r512, [%rd179+4];
	st.shared.u32 	[%r63+6144], %r512;
	add.s32 	%r513, %r486, %r76;
	mul.wide.s32 	%rd180, %r513, 36;
	add.s64 	%rd181, %rd3, %rd180;
	ld.global.nc.u32 	%r514, [%rd181+4];
	st.shared.u32 	[%r63+6656], %r514;
	add.s32 	%r515, %r486, %r77;
	mul.wide.s32 	%rd182, %r515, 36;
	add.s64 	%rd183, %rd3, %rd182;
	ld.global.nc.u32 	%r516, [%rd183+4];
	st.shared.u32 	[%r63+7168], %r516;
	add.s32 	%r517, %r486, %r78;
	mul.wide.s32 	%rd184, %r517, 36;
	add.s64 	%rd185, %rd3, %rd184;
	ld.global.nc.u32 	%r518, [%rd185+4];
	st.shared.u32 	[%r63+7680], %r518;
	add.s32 	%r519, %r485, %r79;
	mul.wide.s32 	%rd186, %r519, 36;
	add.s64 	%rd4, %rd1, %rd186;
	ld.global.nc.u32 	%r520, [%rd4];
	st.shared.u32 	[%r80], %r520;
	add.s32 	%r521, %r485, %r81;
	mul.wide.s32 	%rd187, %r521, 36;
	add.s64 	%rd5, %rd1, %rd187;
	ld.global.nc.u32 	%r522, [%rd5];
	st.shared.u32 	[%r82], %r522;
	bar.sync 	0;
	mov.b32 	%r12077, 0;
	mov.pred 	%p88, -1;
$L__BB120_3:
	mov.pred 	%p1, %p88;
	shr.u32 	%r4940, %r12077, 2;
	mov.u32 	%r4941, _ZZN34_INTERNAL_c8396950_4_k_cu_1fba617b19allocate_tiles_q4_KILi128EEEvPPiPP7__half2S2_S2_E9tile_x_sc;
	add.s32 	%r4942, %r4941, %r4940;
	shl.b32 	%r4943, %r12077, 1;
	add.s32 	%r4944, %r4, %r4943;
	shr.u32 	%r4945, %r4944, 1;
	mov.u32 	%r4946, _ZZN34_INTERNAL_c8396950_4_k_cu_1fba617b9mul_mat_qILi256ELi2ELi32ELb1E10block_q4_KLi64ELi128ELi4EXadL_ZNS_19allocate_tiles_q4_KILi128EEEvPPiPP7__half2S4_S4_EEXadL_ZNS_15load_tiles_q4_KILi128ELi4ELb1EEEvPKvS3_S6_S3_S3_RKiSC_SC_SC_EELi8EXadL_ZNS_25vec_dot_q4_K_q8_1_mul_matEPSB_PKS5_SD_SD_SD_SF_SC_SC_SC_EEEEvSA_SA_PfiiiiiE9tile_y_ds;
	add.s32 	%r4947, %r4946, %r4945;
	shl.b32 	%r4948, %r83, 2;
	add.s32 	%r4949, %r4942, %r4948;
	add.s32 	%r4950, %r84, %r12077;
	shl.b32 	%r4951, %r4950, 2;
	mov.u32 	%r4952, _ZZN34_INTERNAL_c8396950_4_k_cu_1fba617b19allocate_tiles_q4_KILi128EEEvPPiPP7__half2S2_S2_E9tile_x_ql;
	add.s32 	%r4953, %r4952, %r4951;
	ld.shared.u32 	%r4954, [%r4953];
	and.b32  	%r524, %r4954, 252645135;
	shl.b32 	%r4955, %r4944, 2;
	mov.u32 	%r4956, _ZZN34_INTERNAL_c8396950_4_k_cu_1fba617b9mul_mat_qILi256ELi2ELi32ELb1E10block_q4_KLi64ELi128ELi4EXadL_ZNS_19allocate_tiles_q4_KILi128EEEvPPiPP7__half2S4_S4_EEXadL_ZNS_15load_tiles_q4_KILi128ELi4ELb1EEEvPKvS3_S6_S3_S3_RKiSC_SC_SC_EELi8EXadL_ZNS_25vec_dot_q4_K_q8_1_mul_matEPSB_PKS5_SD_SD_SD_SF_SC_SC_SC_EEEEvSA_SA_PfiiiiiE9tile_y_qs;
	add.s32 	%r4957, %r4956, %r4955;
	ld.shared.u32 	%r525, [%r4957];
	mov.b32 	%r4908, 0;
	// begin inline asm
	dp4a.s32.s32 %r523, %r524, %r525, %r4908;
	// end inline asm
	ld.shared.u32 	%r4958, [%r4953+4];
	and.b32  	%r528, %r4958, 252645135;
	ld.shared.u32 	%r529, [%r4957+4];
	// begin inline asm
	dp4a.s32.s32 %r527, %r528, %r529, %r523;
	// end inline asm
	ld.shared.u32 	%r4959, [%r4953+8];
	and.b32  	%r532, %r4959, 252645135;
	ld.shared.u32 	%r533, [%r4957+8];
	// begin inline asm
	dp4a.s32.s32 %r531, %r532, %r533, %r527;
	// end inline asm
	ld.shared.u32 	%r4960, [%r4953+12];
	and.b32  	%r536, %r4960, 252645135;
	ld.shared.u32 	%r537, [%r4957+12];
	// begin inline asm
	dp4a.s32.s32 %r535, %r536, %r537, %r531;
	// end inline asm
	ld.shared.u32 	%r4961, [%r4953+16];
	and.b32  	%r540, %r4961, 252645135;
	ld.shared.u32 	%r541, [%r4957+16];
	// begin inline asm
	dp4a.s32.s32 %r539, %r540, %r541, %r535;
	// end inline asm
	ld.shared.u32 	%r4962, [%r4953+20];
	and.b32  	%r544, %r4962, 252645135;
	ld.shared.u32 	%r545, [%r4957+20];
	// begin inline asm
	dp4a.s32.s32 %r543, %r544, %r545, %r539;
	// end inline asm
	ld.shared.u32 	%r4963, [%r4953+24];
	and.b32  	%r548, %r4963, 252645135;
	ld.shared.u32 	%r549, [%r4957+24];
	// begin inline asm
	dp4a.s32.s32 %r547, %r548, %r549, %r543;
	// end inline asm
	ld.shared.u32 	%r4964, [%r4953+28];
	and.b32  	%r552, %r4964, 252645135;
	ld.shared.u32 	%r553, [%r4957+28];
	// begin inline asm
	dp4a.s32.s32 %r551, %r552, %r553, %r547;
	// end inline asm
	ld.shared.u32 	%r556, [%r4947];
	// begin inline asm
	{.reg .f16 low,high;
  mov.b32 {low,high},%r556;
  cvt.f32.f16 %f387, low;}

	// end inline asm
	// begin inline asm
	{.reg .f16 low,high;
  mov.b32 {low,high},%r556;
  cvt.f32.f16 %f388, high;}

	// end inline asm
	ld.shared.u8 	%r4965, [%r4949];
	mul.lo.s32 	%r4966, %r551, %r4965;
	cvt.rn.f32.s32 	%f707, %r4966;
	ld.shared.u8 	%rs1, [%r4949+8];
	cvt.rn.f32.u16 	%f708, %rs1;
	fma.rn.f32 	%f709, %f388, %f708, 0f00000000;
	fma.rn.f32 	%f710, %f387, %f707, 0f00000000;
	shr.u32 	%r4967, %r4954, 4;
	and.b32  	%r558, %r4967, 252645135;
	ld.shared.u32 	%r559, [%r4957+32];
	// begin inline asm
	dp4a.s32.s32 %r557, %r558, %r559, %r4908;
	// end inline asm
	shr.u32 	%r4968, %r4958, 4;
	and.b32  	%r562, %r4968, 252645135;
	ld.shared.u32 	%r563, [%r4957+36];
	// begin inline asm
	dp4a.s32.s32 %r561, %r562, %r563, %r557;
	// end inline asm
	shr.u32 	%r4969, %r4959, 4;
	and.b32  	%r566, %r4969, 252645135;
	ld.shared.u32 	%r567, [%r4957+40];
	// begin inline asm
	dp4a.s32.s32 %r565, %r566, %r567, %r561;
	// end inline asm
	shr.u32 	%r4970, %r4960, 4;
	and.b32  	%r570, %r4970, 252645135;
	ld.shared.u32 	%r571, [%r4957+44];
	// begin inline asm
	dp4a.s32.s32 %r569, %r570, %r571, %r565;
	// end inline asm
	shr.u32 	%r4971, %r4961, 4;
	and.b32  	%r574, %r4971, 252645135;
	ld.shared.u32 	%r575, [%r4957+48];
	// begin inline asm
	dp4a.s32.s32 %r573, %r574, %r575, %r569;
	// end inline asm
	shr.u32 	%r4972, %r4962, 4;
	and.b32  	%r578, %r4972, 252645135;
	ld.shared.u32 	%r579, [%r4957+52];
	// begin inline asm
	dp4a.s32.s32 %r577, %r578, %r579, %r573;
	// end inline asm
	shr.u32 	%r4973, %r4963, 4;
	and.b32  	%r582, %r4973, 252645135;
	ld.shared.u32 	%r583, [%r4957+56];
	// begin inline asm
	dp4a.s32.s32 %r581, %r582, %r583, %r577;
	// end inline asm
	shr.u32 	%r4974, %r4964, 4;
	and.b32  	%r586, %r4974, 252645135;
	ld.shared.u32 	%r587, [%r4957+60];
	// begin inline asm
	dp4a.s32.s32 %r585, %r586, %r587, %r581;
	// end inline asm
	ld.shared.u32 	%r590, [%r4947+4];
	// begin inline asm
	{.reg .f16 low,high;
  mov.b32 {low,high},%r590;
  cvt.f32.f16 %f389, low;}

	// end inline asm
	// begin inline asm
	{.reg .f16 low,high;
  mov.b32 {low,high},%r590;
  cvt.f32.f16 %f390, high;}

	// end inline asm
	ld.shared.u8 	%r4975, [%r4949+1];
	mul.lo.s32 	%r4976, %r585, %r4975;
	cvt.rn.f32.s32 	%f711, %r4976;
	fma.rn.f32 	%f712, %f389, %f711, %f710;
	ld.shared.u8 	%rs2, [%r4949+9];
	cvt.rn.f32.u16 	%f713, %rs2;
	fma.rn.f32 	%f714, %f390, %f713, %f709;
	ld.shared.u32 	%r592, [%r85];
	// begin inline asm
	{.reg .f16 low,high;
  mov.b32 {low,high},%r592;
  cvt.f32.f16 %f391, low;}

	// end inline asm
	// begin inline asm
	{.reg .f16 low,high;
  mov.b32 {low,high},%r592;
  cvt.f32.f16 %f392, high;}

	// end inline asm
	mul.f32 	%f715, %f712, %f391;
	mul.f32 	%f716, %f714, %f392;
	sub.f32 	%f717, %f715, %f716;
	add.f32 	%f2626, %f2626, %f717;
	shl.b32 	%r4977, %r87, 2;
	add.s32 	%r4978, %r4942, %r4977;
	ld.shared.u32 	%r4979, [%r4953+4224];
	and.b32  	%r594, %r4979, 252645135;
	ld.shared.u32 	%r595, [%r4957];
	// begin inline asm
	dp4a.s32.s32 %r593, %r594, %r595, %r4908;
	// end inline asm
	ld.shared.u32 	%r4980, [%r4953+4228];
	and.b32  	%r598, %r4980, 252645135;
	ld.shared.u32 	%r599, [%r4957+4];
	// begin inline asm
	dp4a.s32.s32 %r597, %r598, %r599, %r593;
	// end inline asm
	ld.shared.u32 	%r4981, [%r4953+4232];
	and.b32  	%r602, %r4981, 252645135;
	ld.shared.u32 	%r603, [%r4957+8];
	// begin inline asm
	dp4a.s32.s32 %r601, %r602, %r603, %r597;
	// end inline asm
	ld.shared.u32 	%r4982, [%r4953+4236];
	and.b32  	%r606, %r4982, 252645135;
	ld.shared.u32 	%r607, [%r4957+12];
	// begin inline asm
	dp4a.s32.s32 %r605, %r606, %r607, %r601;
	// end inline asm
	ld.shared.u32 	%r4983, [%r4953+4240];
	and.b32  	%r610, %r4983, 252645135;
	ld.shared.u32 	%r611, [%r4957+16];
	// begin inline asm
	dp4a.s32.s32 %r609, %r610, %r611, %r605;
	// end inline asm
	ld.shared.u32 	%r4984, [%r4953+4244];
	and.b32  	%r614, %r4984, 252645135;
	ld.shared.u32 	%r615, [%r4957+20];
	// begin inline asm
	dp4a.s32.s32 %r613, %r614, %r615, %r609;
	// end inline asm
	ld.shared.u32 	%r4985, [%r4953+4248];
	and.b32  	%r618, %r4985, 252645135;
	ld.shared.u32 	%r619, [%r4957+24];
	// begin inline asm
	dp4a.s32.s32 %r617, %r618, %r619, %r613;
	// end inline asm
	ld.shared.u32 	%r4986, [%r4953+4252];
	and.b32  	%r622, %r4986, 252645135;
	ld.shared.u32 	%r623, [%r4957+28];
	// begin inline asm
	dp4a.s32.s32 %r621, %r622, %r623, %r617;
	// end inline asm
	ld.shared.u32 	%r626, [%r4947];
	// begin inline asm
	{.reg .f16 low,high;
  mov.b32 {low,high},%r626;
  cvt.f32.f16 %f393, low;}

	// end inline asm
	// begin inline asm
	{.reg .f16 low,high;
  mov.b32 {low,high},%r626;
  cvt.f32.f16 %f394, high;}

	// end inline asm
	ld.shared.u8 	%r4987, [%r4978];
	mul.lo.s32 	%r4988, %r621, %r4987;
	cvt.rn.f32.s32 	%f718, %r4988;
	ld.shared.u8 	%rs3, [%r4978+8];
	cvt.rn.f32.u16 	%f719, %rs3;
	fma.rn.f32 	%f720, %f394, %f719, 0f00000000;
	fma.rn.f32 	%f721, %f393, %f718, 0f00000000;
	shr.u32 	%r4989, %r4979, 4;
	and.b32  	%r628, %r4989, 252645135;
	ld.shared.u32 	%r629, [%r4957+32];
	// begin inline asm
	dp4a.s32.s32 %r627, %r628, %r629, %r4908;
	// end inline asm
	shr.u32 	%r4990, %r4980, 4;
	and.b32  	%r632, %r4990, 252645135;
	ld.shared.u32 	%r633, [%r4957+36];
	// begin inline asm
	dp4a.s32.s32 %r631, %r632, %r633, %r627;
	// end inline asm
	shr.u32 	%r4991, %r4981, 4;
	and.b32  	%r636, %r4991, 252645135;
	ld.shared.u32 	%r637, [%r4957+40];
	// begin inline asm
	dp4a.s32.s32 %r635, %r636, %r637, %r631;
	// end inline asm
	shr.u32 	%r4992, %r4982, 4;
	and.b32  	%r640, %r4992, 252645135;
	ld.shared.u32 	%r641, [%r4957+44];
	// begin inline asm
	dp4a.s32.s32 %r639, %r640, %r641, %r635;
	// end inline asm
	shr.u32 	%r4993, %r4983, 4;
	and.b32  	%r644, %r4993, 252645135;
	ld.shared.u32 	%r645, [%r4957+48];
	// begin inline asm
	dp4a.s32.s32 %r643, %r644, %r645, %r639;
	// end inline asm
	shr.u32 	%r4994, %r4984, 4;
	and.b32  	%r648, %r4994, 252645135;
	ld.shared.u32 	%r649, [%r4957+52];
	// begin inline asm
	dp4a.s32.s32 %r647, %r648, %r649, %r643;
	// end inline asm
	shr.u32 	%r4995, %r4985, 4;
	and.b32  	%r652, %r4995, 252645135;
	ld.shared.u32 	%r653, [%r4957+56];
	// begin inline asm
	dp4a.s32.s32 %r651, %r652, %r653, %r647;
	// end inline asm
	shr.u32 	%r4996, %r4986, 4;
	and.b32  	%r656, %r4996, 252645135;
	ld.shared.u32 	%r657, [%r4957+60];
	// begin inline asm
	dp4a.s32.s32 %r655, %r656, %r657, %r651;
	// end inline asm
	ld.shared.u8 	%r4997, [%r4978+1];
	mul.lo.s32 	%r4998, %r655, %r4997;
	cvt.rn.f32.s32 	%f722, %r4998;
	fma.rn.f32 	%f723, %f389, %f722, %f721;
	ld.shared.u8 	%rs4, [%r4978+9];
	cvt.rn.f32.u16 	%f724, %rs4;
	fma.rn.f32 	%f725, %f390, %f724, %f720;
	ld.shared.u32 	%r660, [%r88+128];
	// begin inline asm
	{.reg .f16 low,high;
  mov.b32 {low,high},%r660;
  cvt.f32.f16 %f395, low;}

	// end inline asm
	// begin inline asm
	{.reg .f16 low,high;
  mov.b32 {low,high},%r660;
  cvt.f32.f16 %f396, high;}

	// end inline asm
	mul.f32 	%f726, %f723, %f395;
	mul.f32 	%f727, %f725, %f396;
	sub.f32 	%f728, %f726, %f727;
	add.f32 	%f2610, %f2610, %f728;
	shl.b32 	%r4999, %r89, 2;
	add.s32 	%r5000, %r4942, %r4999;
	ld.shared.u32 	%r5001, [%r4953+8448];
	and.b32  	%r662, %r5001, 252645135;
	ld.shared.u32 	%r663, [%r4957];
	// begin inline asm
	dp4a.s32.s32 %r661, %r662, %r663, %r4908;
	// end inline asm
	ld.shared.u32 	%r5002, [%r4953+8452];
	and.b32  	%r666, %r5002, 252645135;
	ld.shared.u32 	%r667, [%r4957+4];
	// begin inline asm
	dp4a.s32.s32 %r665, %r666, %r667, %r661;
	// end inline asm
	ld.shared.u32 	%r5003, [%r4953+8456];
	and.b32  	%r670, %r5003, 252645135;
	ld.shared.u32 	%r671, [%r4957+8];
	// begin inline asm
	dp4a.s32.s32 %r669, %r670, %r671, %r665;
	// end inline asm
	ld.shared.u32 	%r5004, [%r4953+8460];
	and.b32  	%r674, %r5004, 252645135;
	ld.shared.u32 	%r675, [%r4957+12];
	// begin inline asm
	dp4a.s32.s32 %r673, %r674, %r675, %r669;
	// end inline asm
	ld.shared.u32 	%r5005, [%r4953+8464];
	and.b32  	%r678, %r5005, 252645135;
	ld.shared.u32 	%r679, [%r4957+16];
	// begin inline asm
	dp4a.s32.s32 %r677, %r678, %r679, %r673;
	// end inline asm
	ld.shared.u32 	%r5006, [%r4953+8468];
	and.b32  	%r682, %r5006, 252645135;
	ld.shared.u32 	%r683, [%r4957+20];
	// begin inline asm
	dp4a.s32.s32 %r681, %r682, %r683, %r677;
	// end inline asm
	ld.shared.u32 	%r5007, [%r4953+8472];
	and.b32  	%r686, %r5007, 252645135;
	ld.shared.u32 	%r687, [%r4957+24];
	// begin inline asm
	dp4a.s32.s32 %r685, %r686, %r687, %r681;
	// end inline asm
	ld.shared.u32 	%r5008, [%r4953+8476];
	and.b32  	%r690, %r5008, 252645135;
	ld.shared.u32 	%r691, [%r4957+28];
	// begin inline asm
	dp4a.s32.s32 %r689, %r690, %r691, %r685;
	// end inline asm
	ld.shared.u32 	%r694, [%r4947];
	// begin inline asm
	{.reg .f16 low,high;
  mov.b32 {low,high},%r694;
  cvt.f32.f16 %f397, low;}

	// end inline asm
	// begin inline asm
	{.reg .f16 low,high;
  mov.b32 {low,high},%r694;
  cvt.f32.f16 %f398, high;}

	// end inline asm
	ld.shared.u8 	%r5009, [%r5000];
	mul.lo.s32 	%r5010, %r689, %r5009;
	cvt.rn.f32.s32 	%f729, %r5010;
	ld.shared.u8 	%rs5, [%r5000+8];
	cvt.rn.f32.u16 	%f730, %rs5;
	fma.rn.f32 	%f731, %f398, %f730, 0f00000000;
	fma.rn.f32 	%f732, %f397, %f729, 0f00000000;
	shr.u32 	%r5011, %r5001, 4;
	and.b32  	%r696, %r5011, 252645135;
	ld.shared.u32 	%r697, [%r4957+32];
	// begin inline asm
	dp4a.s32.s32 %r695, %r696, %r697, %r4908;
	// end inline asm
	shr.u32 	%r5012, %r5002, 4;
	and.b32  	%r700, %r5012, 252645135;
	ld.shared.u32 	%r701, [%r4957+36];
	// begin inline asm
	dp4a.s32.s32 %r699, %r700, %r701, %r695;
	// end inline asm
	shr.u32 	%r5013, %r5003, 4;
	and.b32  	%r704, %r5013, 252645135;
	ld.shared.u32 	%r705, [%r4957+40];
	// begin inline asm
	dp4a.s32.s32 %r703, %r704, %r705, %r699;
	// end inline asm
	shr.u32 	%r5014, %r5004, 4;
	and.b32  	%r708, %r5014, 252645135;
	ld.shared.u32 	%r709, [%r4957+44];
	// begin inline asm
	dp4a.s32.s32 %r707, %r708, %r709, %r703;
	// end inline asm
	shr.u32 	%r5015, %r5005, 4;
	and.b32  	%r712, %r5015, 252645135;
	ld.shared.u32 	%r713, [%r4957+48];
	// begin inline asm
	dp4a.s32.s32 %r711, %r712, %r713, %r707;
	// end inline asm
	shr.u32 	%r5016, %r5006, 4;
	and.b32  	%r716, %r5016, 252645135;
	ld.shared.u32 	%r717, [%r4957+52];
	// begin inline asm
	dp4a.s32.s32 %r715, %r716, %r717, %r711;
	// end inline asm
	shr.u32 	%r5017, %r5007, 4;
	and.b32  	%r720, %r5017, 252645135;
	ld.shared.u32 	%r721, [%r4957+56];
	// begin inline asm
	dp4a.s32.s32 %r719, %r720, %r721, %r715;
	// end inline asm
	shr.u32 	%r5018, %r5008, 4;
	and.b32  	%r724, %r5018, 252645135;
	ld.shared.u32 	%r725, [%r4957+60];
	// begin inline asm
	dp4a.s32.s32 %r723, %r724, %r725, %r719;
	// end inline asm
	ld.shared.u32 	%r728, [%r4947+4];
	// begin inline asm
	{.reg .f16 low,high;
  mov.b32 {low,high},%r728;
  cvt.f32.f16 %f399, low;}

	// end inline asm
	// begin inline asm
	{.reg .f16 low,high;
  mov.b32 {low,high},%r728;
  cvt.f32.f16 %f400, high;}

	// end inline asm
	ld.shared.u8 	%r5019, [%r5000+1];
	mul.lo.s32 	%r5020, %r723, %r5019;
	cvt.rn.f32.s32 	%f733, %r5020;
	fma.rn.f32 	%f734, %f399, %f733, %f732;
	ld.shared.u8 	%rs6, [%r5000+9];
	cvt.rn.f32.u16 	%f735, %rs6;
	fma.rn.f32 	%f736, %f400, %f735, %f731;
	ld.shared.u32 	%r730, [%r90+256];
	// begin inline asm
	{.reg .f16 low,high;
  mov.b32 {low,high},%r730;
  cvt.f32.f16 %f401, low;}

	// end inline asm
	// begin inline asm
	{.reg .f16 low,high;
  mov.b32 {low,high},%r730;
  cvt.f32.f16 %f402, high;}

	// end inline asm
	mul.f32 	%f737, %f734, %f401;
	mul.f32 	%f738, %f736, %f402;
	sub.f32 	%f739, %f737, %f738;
	add.f32 	%f2594, %f2594, %f739;
	shl.b32 	%r5021, %r91, 2;
	add.s32 	%r5022, %r4942, %r5021;
	ld.shared.u32 	%r5023, [%r4953+12672];
	and.b32  	%r732, %r5023, 252645135;
	ld.shared.u32 	%r733, [%r4957];
	// begin inline asm
	dp4a.s32.s32 %r731, %r732, %r733, %r4908;
	// end inline asm
	ld.shared.u32 	%r5024, [%r4953+12676];
	and.b32  	%r736, %r5024, 252645135;
	ld.shared.u32 	%r737, [%r4957+4];
	// begin inline asm
	dp4a.s32.s32 %r735, %r736, %r737, %r731;
	// end inline asm
	ld.shared.u32 	%r5025, [%r4953+12680];
	and.b32  	%r740, %r5025, 252645135;
	ld.shared.u32 	%r741, [%r4957+8];
	// begin inline asm
	dp4a.s32.s32 %r739, %r740, %r741, %r735;
	// end inline asm
	ld.shared.u32 	%r5026, [%r4953+12684];
	and.b32  	%r744, %r5026, 252645135;
	ld.shared.u32 	%r745, [%r4957+12];
	// begin inline asm
	dp4a.s32.s32 %r743, %r744, %r745, %r739;
	// end inline asm
	ld.shared.u32 	%r5027, [%r4953+12688];
	and.b32  	%r748, %r5027, 252645135;
	ld.shared.u32 	%r749, [%r4957+16];
	// begin inline asm
	dp4a.s32.s32 %r747, %r748, %r749, %r743;
	// end inline asm
	ld.shared.u32 	%r5028, [%r4953+12692];
	and.b32  	%r752, %r5028, 252645135;
	ld.shared.u32 	%r753, [%r4957+20];
	// begin inline asm
	dp4a.s32.s32 %r751, %r752, %r753, %r747;
	// end inline asm
	ld.shared.u32 	%r5029, [%r4953+12696];
	and.b32  	%r756, %r5029, 252645135;
	ld.shared.u32 	%r757, [%r4957+24];
	// begin inline asm
	dp4a.s32.s32 %r755, %r756, %r757, %r751;
	// end inline asm
	ld.shared.u32 	%r5030, [%r4953+12700];
	and.b32  	%r760, %r5030, 252645135;
	ld.shared.u32 	%r761, [%r4957+28];
	// begin inline asm
	dp4a.s32.s32 %r759, %r760, %r761, %r755;
	// end inline asm
	ld.shared.u32 	%r764, [%r4947];
	// begin inline asm
	{.reg .f16 low,high;
  mov.b32 {low,high},%r764;
  cvt.f32.f16 %f403, low;}

	// end inline asm
	// begin inline asm
	{.reg .f16 low,high;
  mov.b32 {low,high},%r764;
  cvt.f32.f16 %f404, high;}

	// end inline asm
	ld.shared.u8 	%r5031, [%r5022];
	mul.lo.s32 	%r5032, %r759, %r5031;
	cvt.rn.f32.s32 	%f740, %r5032;
	ld.shared.u8 	%rs7, [%r5022+8];
	cvt.rn.f32.u16 	%f741, %rs7;
	fma.rn.f32 	%f742, %f404, %f741, 0f00000000;
	fma.rn.f32 	%f743, %f403, %f740, 0f00000000;
	shr.u32 	%r5033, %r5023, 4;
	and.b32  	%r766, %r5033, 252645135;
	ld.shared.u32 	%r767, [%r4957+32];
	// begin inline asm
	dp4a.s32.s32 %r765, %r766, %r767, %r4908;
	// end inline asm
	shr.u32 	%r5034, %r5024, 4;
	and.b32  	%r770, %r5034, 252645135;
	ld.shared.u32 	%r771, [%r4957+36];
	// begin inline asm
	dp4a.s32.s32 %r769, %r770, %r771, %r765;
	// end inline asm
	shr.u32 	%r5035, %r5025, 4;
	and.b32  	%r774, %r5035, 252645135;
	ld.shared.u32 	%r775, [%r4957+40];
	// begin inline asm
	dp4a.s32.s32 %r773, %r774, %r775, %r769;
	// end inline asm
	shr.u32 	%r5036, %r5026, 4;
	and.b32  	%r778, %r5036, 252645135;
	ld.shared.u32 	%r779, [%r4957+44];
	// begin inline asm
	dp4a.s32.s32 %r777, %r778, %r779, %r773;
	// end inline asm
	shr.u32 	%r5037, %r5027, 4;
	and.b32  	%r782, %r5037, 252645135;
	ld.shared.u32 	%r783, [%r4957+48];
	// begin inline asm
	dp4a.s32.s32 %r781, %r782, %r783, %r777;
	// end inline asm
	shr.u32 	%r5038, %r5028, 4;
	and.b32  	%r786, %r5038, 252645135;
	ld.shared.u32 	%r787, [%r4957+52];
	// begin inline asm
	dp4a.s32.s32 %r785, %r786, %r787, %r781;
	// end inline asm
	shr.u32 	%r5039, %r5029, 4;
	and.b32  	%r790, %r5039, 252645135;
	ld.shared.u32 	%r791, [%r4957+56];
	// begin inline asm
	dp4a.s32.s32 %r789, %r790, %r791, %r785;
	// end inline asm
	shr.u32 	%r5040, %r5030, 4;
	and.b32  	%r794, %r5040, 252645135;
	ld.shared.u32 	%r795, [%r4957+60];
	// begin inline asm
	dp4a.s32.s32 %r793, %r794, %r795, %r789;
	// end inline asm
	ld.shared.u8 	%r5041, [%r5022+1];
	mul.lo.s32 	%r5042, %r793, %r5041;
	cvt.rn.f32.s32 	%f744, %r5042;
	fma.rn.f32 	%f745, %f399, %f744, %f743;
	ld.shared.u8 	%rs8, [%r5022+9];
	cvt.rn.f32.u16 	%f746, %rs8;
	fma.rn.f32 	%f747, %f400, %f746, %f742;
	ld.shared.u32 	%r798, [%r92+384];
	// begin inline asm
	{.reg .f16 low,high;
  mov.b32 {low,high},%r798;
  cvt.f32.f16 %f405, low;}

	// end inline asm
	// begin inline asm
	{.reg .f16 low,high;
  mov.b32 {low,high},%r798;
  cvt.f32.f16 %f406, high;}

	// end inline asm
	mul.f32 	%f748, %f745, %f405;
	mul.f32 	%f749, %f747, %f406;
	sub.f32 	%f750, %f748, %f749;
	add.f32 	%f2578, %f2578, %f750;
	add.s32 	%r5043, %r4944, 128;
	shr.u32 	%r5044, %r5043, 1;
	add.s32 	%r5045, %r4946, %r5044;
	ld.shared.u32 	%r5046, [%r4953];
	and.b32  	%r800, %r5046, 252645135;
	ld.shared.u32 	%r801, [%r4957+512];
	// begin inline asm
	dp4a.s32.s32 %r799, %r800, %r801, %r4908;
	// end inline asm
	ld.shared.u32 	%r5047, [%r4953+4];
	and.b32  	%r804, %r5047, 252645135;
	ld.shared.u32 	%r805, [%r4957+516];
	// begin inline asm
	dp4a.s32.s32 %r803, %r804, %r805, %r799;
	// end inline asm
	ld.shared.u32 	%r5048, [%r4953+8];
	and.b32  	%r808, %r5048, 252645135;
	ld.shared.u32 	%r809, [%r4957+520];
	// begin inline asm
	dp4a.s32.s32 %r807, %r808, %r809, %r803;
	// end inline asm
	ld.shared.u32 	%r5049, [%r4953+12];
	and.b32  	%r812, %r5049, 252645135;
	ld.shared.u32 	%r813, [%r4957+524];
	// begin inline asm
	dp4a.s32.s32 %r811, %r812, %r813, %r807;
	// end inline asm
	ld.shared.u32 	%r5050, [%r4953+16];
	and.b32  	%r816, %r5050, 252645135;
	ld.shared.u32 	%r817, [%r4957+528];
	// begin inline asm
	dp4a.s32.s32 %r815, %r816, %r817, %r811;
	// end inline asm
	ld.shared.u32 	%r5051, [%r4953+20];
	and.b32  	%r820, %r5051, 252645135;
	ld.shared.u32 	%r821, [%r4957+532];
	// begin inline asm
	dp4a.s32.s32 %r819, %r820, %r821, %r815;
	// end inline asm
	ld.shared.u32 	%r5052, [%r4953+24];
	and.b32  	%r824, %r5052, 252645135;
	ld.shared.u32 	%r825, [%r4957+536];
	// begin inline asm
	dp4a.s32.s32 %r823, %r824, %r825, %r819;
	// end inline asm
	ld.shared.u32 	%r5053, [%r4953+28];
	and.b32  	%r828, %r5053, 252645135;
	ld.shared.u32 	%r829, [%r4957+540];
	// begin inline asm
	dp4a.s32.s32 %r827, %r828, %r829, %r823;
	// end inline asm
	ld.shared.u32 	%r832, [%r5045];
	// begin inline asm
	{.reg .f16 low,high;
  mov.b32 {low,high},%r832;
  cvt.f32.f16 %f407, low;}

	// end inline asm
	// begin inline asm
	{.reg .f16 low,high;
  mov.b32 {low,high},%r832;
  cvt.f32.f16 %f408, high;}

	// end inline asm
	ld.shared.u8 	%r5054, [%r4949];
	mul.lo.s32 	%r5055, %r827, %r5054;
	cvt.rn.f32.s32 	%f751, %r5055;
	ld.shared.u8 	%rs9, [%r4949+8];
	cvt.rn.f32.u16 	%f752, %rs9;
	fma.rn.f32 	%f753, %f408, %f752, 0f00000000;
	fma.rn.f32 	%f754, %f407, %f751, 0f00000000;
	shr.u32 	%r5056, %r5046, 4;
	and.b32  	%r834, %r5056, 252645135;
	ld.shared.u32 	%r835, [%r4957+544];
	// begin inline asm
	dp4a.s32.s32 %r833, %r834, %r835, %r4908;
	// end inline asm
	shr.u32 	%r5057, %r5047, 4;
	and.b32  	%r838, %r5057, 252645135;
	ld.shared.u32 	%r839, [%r4957+548];
	// begin inline asm
	dp4a.s32.s32 %r837, %r838, %r839, %r833;
	// end inline asm
	shr.u32 	%r5058, %r5048, 4;
	and.b32  	%r842, %r5058, 252645135;
	ld.shared.u32 	%r843, [%r4957+552];
	// begin inline asm
	dp4a.s32.s32 %r841, %r842, %r843, %r837;
	// end inline asm
	shr.u32 	%r5059, %r5049, 4;
	and.b32  	%r846, %r5059, 252645135;
	ld.shared.u32 	%r847, [%r4957+556];
	// begin inline asm
	dp4a.s32.s32 %r845, %r846, %r847, %r841;
	// end inline asm
	shr.u32 	%r5060, %r5050, 4;
	and.b32  	%r850, %r5060, 252645135;
	ld.shared.u32 	%r851, [%r4957+560];
	// begin inline asm
	dp4a.s32.s32 %r849, %r850, %r851, %r845;
	// end inline asm
	shr.u32 	%r5061, %r5051, 4;
	and.b32  	%r854, %r5061, 252645135;
	ld.shared.u32 	%r855, [%r4957+564];
	// begin inline asm
	dp4a.s32.s32 %r853, %r854, %r855, %r849;
	// end inline asm
	shr.u32 	%r5062, %r5052, 4;
	and.b32  	%r858, %r5062, 252645135;
	ld.shared.u32 	%r859, [%r4957+568];
	// begin inline asm
	dp4a.s32.s32 %r857, %r858, %r859, %r853;
	// end inline asm
	shr.u32 	%r5063, %r5053, 4;
	and.b32  	%r862, %r5063, 252645135;
	ld.shared.u32 	%r863, [%r4957+572];
	// begin inline asm
	dp4a.s32.s32 %r861, %r862, %r863, %r857;
	// end inline asm
	ld.shared.u32 	%r866, [%r5045+4];
	// begin inline asm
	{.reg .f16 low,high;
  mov.b32 {low,high},%r866;
  cvt.f32.f16 %f409, low;}

	// end inline asm
	// begin inline asm
	{.reg .f16 low,high;
  mov.b32 {low,high},%r866;
  cvt.f32.f16 %f410, high;}

	// end inline asm
	ld.shared.u8 	%r5064, [%r4949+1];
	mul.lo.s32 	%r5065, %r861, %r5064;
	cvt.rn.f32.s32 	%f755, %r5065;
	fma.rn.f32 	%f756, %f409, %f755, %f754;
	ld.shared.u8 	%rs10, [%r4949+9];
	cvt.rn.f32.u16 	%f757, %rs10;
	fma.rn.f32 	%f758, %f410, %f757, %f753;
	ld.shared.u32 	%r868, [%r85];
	// begin inline asm
	{.reg .f16 low,high;
  mov.b32 {low,high},%r868;
  cvt.f32.f16 %f411, low;}

	// end inline asm
	// begin inline asm
	{.reg .f16 low,high;
  mov.b32 {low,high},%r868;
  cvt.f32.f16 %f412, high;}

	// end inline asm
	mul.f32 	%f759, %f756, %f411;
	mul.f32 	%f760, %f758, %f412;
	sub.f32 	%f761, %f759, %f760;
	add.f32 	%f2625, %f2625, %f761;
	ld.shared.u32 	%r5066, [%r4953+4224];
	and.b32  	%r870, %r5066, 252645135;
	ld.shared.u32 	%r871, [%r4957+512];
	// begin inline asm
	dp4a.s32.s32 %r869, %r870, %r871, %r4908;
	// end inline asm
	ld.shared.u32 	%r5067, [%r4953+4228];
	and.b32  	%r874, %r5067, 252645135;
	ld.shared.u32 	%r875, [%r4957+516];
	// begin inline asm
	dp4a.s32.s32 %r873, %r874, %r875, %r869;
	// end inline asm
	ld.shared.u32 	%r5068, [%r4953+4232];
	and.b32  	%r878, %r5068, 252645135;
	ld.shared.u32 	%r879, [%r4957+520];
	// begin inline asm
	dp4a.s32.s32 %r877, %r878, %r879, %r873;
	// end inline asm
	ld.shared.u32 	%r5069, [%r4953+4236];
	and.b32  	%r882, %r5069, 252645135;
	ld.shared.u32 	%r883, [%r4957+524];
	// begin inline asm
	dp4a.s32.s32 %r881, %r882, %r883, %r877;
	// end inline asm
	ld.shared.u32 	%r5070, [%r4953+4240];
	and.b32  	%r886, %r5070, 252645135;
	ld.shared.u32 	%r887, [%r4957+528];
	// begin inline asm
	dp4a.s32.s32 %r885, %r886, %r887, %r881;
	// end inline asm
	ld.shared.u32 	%r5071, [%r4953+4244];
	and.b32  	%r890, %r5071, 252645135;
	ld.shared.u32 	%r891, [%r4957+532];
	// begin inline asm
	dp4a.s32.s32 %r889, %r890, %r891, %r885;
	// end inline asm
	ld.shared.u32 	%r5072, [%r4953+4248];
	and.b32  	%r894, %r5072, 252645135;
	ld.shared.u32 	%r895, [%r4957+536];
	// begin inline asm
	dp4a.s32.s32 %r893, %r894, %r895, %r889;
	// end inline asm
	ld.shared.u32 	%r5073, [%r4953+4252];
	and.b32  	%r898, %r5073, 252645135;
	ld.shared.u32 	%r899, [%r4957+540];
	// begin inline asm
	dp4a.s32.s32 %r897, %r898, %r899, %r893;
	// end inline asm
	ld.shared.u32 	%r902, [%r5045];
	// begin inline asm
	{.reg .f16 low,high;
  mov.b32 {low,high},%r902;
  cvt.f32.f16 %f413, low;}

	// end inline asm
	// begin inline asm
	{.reg .f16 low,high;
  mov.b32 {low,high},%r902;
  cvt.f32.f16 %f414, high;}

	// end inline asm
	ld.shared.u8 	%r5074, [%r4978];
	mul.lo.s32 	%r5075, %r897, %r5074;
	cvt.rn.f32.s32 	%f762, %r5075;
	ld.shared.u8 	%rs11, [%r4978+8];
	cvt.rn.f32.u16 	%f763, %rs11;
	fma.rn.f32 	%f764, %f414, %f763, 0f00000000;
	fma.rn.f32 	%f765, %f413, %f762, 0f00000000;
	shr.u32 	%r5076, %r5066, 4;
	and.b32  	%r904, %r5076, 252645135;
	ld.shared.u32 	%r905, [%r4957+544];
	// begin inline asm
	dp4a.s32.s32 %r903, %r904, %r905, %r4908;
	// end inline asm
	shr.u32 	%r5077, %r5067, 4;
	and.b32  	%r908, %r5077, 252645135;
	ld.shared.u32 	%r909, [%r4957+548];
	// begin inline asm
	dp4a.s32.s32 %r907, %r908, %r909, %r903;
	// end inline asm
	shr.u32 	%r5078, %r5068, 4;
	and.b32  	%r912, %r5078, 252645135;
	ld.shared.u32 	%r913, [%r4957+552];
	// begin inline asm
	dp4a.s32.s32 %r911, %r912, %r913, %r907;
	// end inline asm
	shr.u32 	%r5079, %r5069, 4;
	and.b32  	%r916, %r5079, 252645135;
	ld.shared.u32 	%r917, [%r4957+556];
	// begin inline asm
	dp4a.s32.s32 %r915, %r916, %r917, %r911;
	// end inline asm
	shr.u32 	%r5080, %r5070, 4;
	and.b32  	%r920, %r5080, 252645135;
	ld.shared.u32 	%r921, [%r4957+560];
	// begin inline asm
	dp4a.s32.s32 %r919, %r920, %r921, %r915;
	// end inline asm
	shr.u32 	%r5081, %r5071, 4;
	and.b32  	%r924, %r5081, 252645135;
	ld.shared.u32 	%r925, [%r4957+564];
	// begin inline asm
	dp4a.s32.s32 %r923, %r924, %r925, %r919;
	// end inline asm
	shr.u32 	%r5082, %r5072, 4;
	and.b32  	%r928, %r5082, 252645135;
	ld.shared.u32 	%r929, [%r4957+568];
	// begin inline asm
	dp4a.s32.s32 %r927, %r928, %r929, %r923;
	// end inline asm
	shr.u32 	%r5083, %r5073, 4;
	and.b32  	%r932, %r5083, 252645135;
	ld.shared.u32 	%r933, [%r4957+572];
	// begin inline asm
	dp4a.s32.s32 %r931, %r932, %r933, %r927;
	// end inline asm
	ld.shared.u8 	%r5084, [%r4978+1];
	mul.lo.s32 	%r5085, %r931, %r5084;
	cvt.rn.f32.s32 	%f766, %r5085;
	fma.rn.f32 	%f767, %f409, %f766, %f765;
	ld.shared.u8 	%rs12, [%r4978+9];
	cvt.rn.f32.u16 	%f768, %rs12;
	fma.rn.f32 	%f769, %f410, %f768, %f764;
	ld.shared.u32 	%r936, [%r88+128];
	// begin inline asm
	{.reg .f16 low,high;
  mov.b32 {low,high},%r936;
  cvt.f32.f16 %f415, low;}

	// end inline asm
	// begin inline asm
	{.reg .f16 low,high;
  mov.b32 {low,high},%r936;
  cvt.f32.f16 %f416, high;}

	// end inline asm
	mul.f32 	%f770, %f767, %f415;
	mul.f32 	%f771, %f769, %f416;
	sub.f32 	%f772, %f770, %f771;
	add.f32 	%f2609, %f2609, %f772;
	ld.shared.u32 	%r5086, [%r4953+8448];
	and.b32  	%r938, %r5086, 252645135;
	ld.shared.u32 	%r939, [%r4957+512];
	// begin inline asm
	dp4a.s32.s32 %r937, %r938, %r939, %r4908;
	// end inline asm
	ld.shared.u32 	%r5087, [%r4953+8452];
	and.b32  	%r942, %r5087, 252645135;
	ld.shared.u32 	%r943, [%r4957+516];
	// begin inline asm
	dp4a.s32.s32 %r941, %r942, %r943, %r937;
	// end inline asm
	ld.shared.u32 	%r5088, [%r4953+8456];
	and.b32  	%r946, %r5088, 252645135;
	ld.shared.u32 	%r947, [%r4957+520];
	// begin inline asm
	dp4a.s32.s32 %r945, %r946, %r947, %r941;
	// end inline asm
	ld.shared.u32 	%r5089, [%r4953+8460];
	and.b32  	%r950, %r5089, 252645135;
	ld.shared.u32 	%r951, [%r4957+524];
	// begin inline asm
	dp4a.s32.s32 %r949, %r950, %r951, %r945;
	// end inline asm
	ld.shared.u32 	%r5090, [%r4953+8464];
	and.b32  	%r954, %r5090, 252645135;
	ld.shared.u32 	%r955, [%r4957+528];
	// begin inline asm
	dp4a.s32.s32 %r953, %r954, %r955, %r949;
	// end inline asm
	ld.shared.u32 	%r5091, [%r4953+8468];
	and.b32  	%r958, %r5091, 252645135;
	ld.shared.u32 	%r959, [%r4957+532];
	// begin inline asm
	dp4a.s32.s32 %r957, %r958, %r959, %r953;
	// end inline asm
	ld.shared.u32 	%r5092, [%r4953+8472];
	and.b32  	%r962, %r5092, 252645135;
	ld.shared.u32 	%r963, [%r4957+536];
	// begin inline asm
	dp4a.s32.s32 %r961, %r962, %r963, %r957;
	// end inline asm
	ld.shared.u32 	%r5093, [%r4953+8476];
	and.b32  	%r966, %r5093, 252645135;
	ld.shared.u32 	%r967, [%r4957+540];
	// begin inline asm
	dp4a.s32.s32 %r965, %r966, %r967, %r961;
	// end inline asm
	ld.shared.u32 	%r970, [%r5045];
	// begin inline asm
	{.reg .f16 low,high;
  mov.b32 {low,high},%r970;
  cvt.f32.f16 %f417, low;}

	// end inline asm
	// begin inline asm
	{.reg .f16 low,high;
  mov.b32 {low,high},%r970;
  cvt.f32.f16 %f418, high;}

	// end inline asm
	ld.shared.u8 	%r5094, [%r5000];
	mul.lo.s32 	%r5095, %r965, %r5094;
	cvt.rn.f32.s32 	%f773, %r5095;
	ld.shared.u8 	%rs13, [%r5000+8];
	cvt.rn.f32.u16 	%f774, %rs13;
	fma.rn.f32 	%f775, %f418, %f774, 0f00000000;
	fma.rn.f32 	%f776, %f417, %f773, 0f00000000;
	shr.u32 	%r5096, %r5086, 4;
	and.b32  	%r972, %r5096, 252645135;
	ld.shared.u32 	%r973, [%r4957+544];
	// begin inline asm
	dp4a.s32.s32 %r971, %r972, %r973, %r4908;
	// end inline asm
	shr.u32 	%r5097, %r5087, 4;
	and.b32  	%r976, %r5097, 252645135;
	ld.shared.u32 	%r977, [%r4957+548];
	// begin inline asm
	dp4a.s32.s32 %r975, %r976, %r977, %r971;
	// end inline asm
	shr.u32 	%r5098, %r5088, 4;
	and.b32  	%r980, %r5098, 252645135;
	ld.shared.u32 	%r981, [%r4957+552];
	// begin inline asm
	dp4a.s32.s32 %r979, %r980, %r981, %r975;
	// end inline asm
	shr.u32 	%r5099, %r5089, 4;
	and.b32  	%r984, %r5099, 252645135;
	ld.shared.u32 	%r985, [%r4957+556];
	// begin inline asm
	dp4a.s32.s32 %r983, %r984, %r985, %r979;
	// end inline asm
	shr.u32 	%r5100, %r5090, 4;
	and.b32  	%r988, %r5100, 252645135;
	ld.shared.u32 	%r989, [%r4957+560];
	// begin inline asm
	dp4a.s32.s32 %r987, %r988, %r989, %r983;
	// end inline asm
	shr.u32 	%r5101, %r5091, 4;
	and.b32  	%r992, %r5101, 252645135;
	ld.shared.u32 	%r993, [%r4957+564];
	// begin inline asm
	dp4a.s32.s32 %r991, %r992, %r993, %r987;
	// end inline asm
	shr.u32 	%r5102, %r5092, 4;
	and.b32  	%r996, %r5102, 252645135;
	ld.shared.u32 	%r997, [%r4957+568];
	// begin inline asm
	dp4a.s32.s32 %r995, %r996, %r997, %r991;
	// end inline asm
	shr.u32 	%r5103, %r5093, 4;
	and.b32  	%r1000, %r5103, 252645135;
	ld.shared.u32 	%r1001, [%r4957+572];
	// begin inline asm
	dp4a.s32.s32 %r999, %r1000, %r1001, %r995;
	// end inline asm
	ld.shared.u32 	%r1004, [%r5045+4];
	// begin inline asm
	{.reg .f16 low,high;
  mov.b32 {low,high},%r1004;
  cvt.f32.f16 %f419, low;}

	// end inline asm
	// begin inline asm
	{.reg .f16 low,high;
  mov.b32 {low,high},%r1004;
  cvt.f32.f16 %f420, high;}

	// end inline asm
	ld.shared.u8 	%r5104, [%r5000+1];
	mul.lo.s32 	%r5105, %r999, %r5104;
	cvt.rn.f32.s32 	%f777, %r5105;
	fma.rn.f32 	%f778, %f419, %f777, %f776;
	ld.shared.u8 	%rs14, [%r5000+9];
	cvt.rn.f32.u16 	%f779, %rs14;
	fma.rn.f32 	%f780, %f420, %f779, %f775;
	ld.shared.u32 	%r1006, [%r90+256];
	// begin inline asm
	{.reg .f16 low,high;
  mov.b32 {low,high},%r1006;
  cvt.f32.f16 %f421, low;}

	// end inline asm
	// begin inline asm
	{.reg .f16 low,high;
  mov.b32 {low,high},%r1006;
  cvt.f32.f16 %f422, high;}

	// end inline asm
	mul.f32 	%f781, %f778, %f421;
	mul.f32 	%f782, %f780, %f422;
	sub.f32 	%f783, %f781, %f782;
	add.f32 	%f2593, %f2593, %f783;
	ld.shared.u32 	%r5106, [%r4953+12672];
	and.b32  	%r1008, %r5106, 252645135;
	ld.shared.u32 	%r1009, [%r4957+512];
	// begin inline asm
	dp4a.s32.s32 %r1007, %r1008, %r1009, %r4908;
	// end inline asm
	ld.shared.u32 	%r5107, [%r4953+12676];
	and.b32  	%r1012, %r5107, 252645135;
	ld.shared.u32 	%r1013, [%r4957+516];
	// begin inline asm
	dp4a.s32.s32 %r1011, %r1012, %r1013, %r1007;
	// end inline asm
	ld.shared.u32 	%r5108, [%r4953+12680];
	and.b32  	%r1016, %r5108, 252645135;
	ld.shared.u32 	%r1017, [%r4957+520];
	// begin inline asm
	dp4a.s32.s32 %r1015, %r1016, %r1017, %r1011;
	// end inline asm
	ld.shared.u32 	%r5109, [%r4953+12684];
	and.b32  	%r1020, %r5109, 252645135;
	ld.shared.u32 	%r1021, [%r4957+524];
	// begin inline asm
	dp4a.s32.s32 %r1019, %r1020, %r1021, %r1015;
	// end inline asm
	ld.shared.u32 	%r5110, [%r4953+12688];
	and.b32  	%r1024, %r5110, 252645135;
	ld.shared.u32 	%r1025, [%r4957+528];
	// begin inline asm
	dp4a.s32.s32 %r1023, %r1024, %r1025, %r1019;
	// end inline asm
	ld.shared.u32 	%r5111, [%r4953+12692];
	and.b32  	%r1028, %r5111, 252645135;
	ld.shared.u32 	%r1029, [%r4957+532];
	// begin inline asm
	dp4a.s32.s32 %r1027, %r1028, %r1029, %r1023;
	// end inline asm
	ld.shared.u32 	%r5112, [%r4953+12696];
	and.b32  	%r1032, %r5112, 252645135;
	ld.shared.u32 	%r1033, [%r4957+536];
	// begin inline asm
	dp4a.s32.s32 %r1031, %r1032, %r1033, %r1027;
	// end inline asm
	ld.shared.u32 	%r5113, [%r4953+12700];
	and.b32  	%r1036, %r5113, 252645135;
	ld.shared.u32 	%r1037, [%r4957+540];
	// begin inline asm
	dp4a.s32.s32 %r1035, %r1036, %r1037, %r1031;
	// end inline asm
	ld.shared.u32 	%r1040, [%r5045];
	// begin inline asm
	{.reg .f16 low,high;
  mov.b32 {low,high},%r1040;
  cvt.f32.f16 %f423, low;}

	// end inline asm
	// begin inline asm
	{.reg .f16 low,high;
  mov.b32 {low,high},%r1040;
  cvt.f32.f16 %f424, high;}

	// end inline asm
	ld.shared.u8 	%r5114, [%r5022];
	mul.lo.s32 	%r5115, %r1035, %r5114;
	cvt.rn.f32.s32 	%f784, %r5115;
	ld.shared.u8 	%rs15, [%r5022+8];
	cvt.rn.f32.u16 	%f785, %rs15;
	fma.rn.f32 	%f786, %f424, %f785, 0f00000000;
	fma.rn.f32 	%f787, %f423, %f784, 0f00000000;
	shr.u32 	%r5116, %r5106, 4;
	and.b32  	%r1042, %r5116, 252645135;
	ld.shared.u32 	%r1043, [%r4957+544];
	// begin inline asm
	dp4a.s32.s32 %r1041, %r1042, %r1043, %r4908;
	// end inline asm
	shr.u32 	%r5117, %r5107, 4;
	and.b32  	%r1046, %r5117, 252645135;
	ld.shared.u32 	%r1047, [%r4957+548];
	// begin inline asm
	dp4a.s32.s32 %r1045, %r1046, %r1047, %r1041;
	// end inline asm
	shr.u32 	%r5118, %r5108, 4;
	and.b32  	%r1050, %r5118, 252645135;
	ld.shared.u32 	%r1051, [%r4957+552];
	// begin inline asm
	dp4a.s32.s32 %r1049, %r1050, %r1051, %r1045;
	// end inline asm
	shr.u32 	%r5119, %r5109, 4;
	and.b32  	%r1054, %r5119, 252645135;
	ld.shared.u32 	%r1055, [%r4957+556];
	// begin inline asm
	dp4a.s32.s32 %r1053, %r1054, %r1055, %r1049;
	// end inline asm
	shr.u32 	%r5120, %r5110, 4;
	and.b32  	%r1058, %r5120, 252645135;
	ld.shared.u32 	%r1059, [%r4957+560];
	// begin inline asm
	dp4a.s32.s32 %r1057, %r1058, %r1059, %r1053;
	// end inline asm
	shr.u32 	%r5121, %r5111, 4;
	and.b32  	%r1062, %r5121, 252645135;
	ld.shared.u32 	%r1063, [%r4957+564];
	// begin inline asm
	dp4a.s32.s32 %r1061, %r1062, %r1063, %r1057;
	// end inline asm
	shr.u32 	%r5122, %r5112, 4;
	and.b32  	%r1066, %r5122, 252645135;
	ld.shared.u32 	%r1067, [%r4957+568];
	// begin inline asm
	dp4a.s32.s32 %r1065, %r1066, %r1067, %r1061;
	// end inline asm
	shr.u32 	%r5123, %r5113, 4;
	and.b32  	%r1070, %r5123, 252645135;
	ld.shared.u32 	%r1071, [%r4957+572];
	// begin inline asm
	dp4a.s32.s32 %r1069, %r1070, %r1071, %r1065;
	// end inline asm
	ld.shared.u8 	%r5124, [%r5022+1];
	mul.lo.s32 	%r5125, %r1069, %r5124;
	cvt.rn.f32.s32 	%f788, %r5125;
	fma.rn.f32 	%f789, %f419, %f788, %f787;
	ld.shared.u8 	%rs16, [%r5022+9];
	cvt.rn.f32.u16 	%f790, %rs16;
	fma.rn.f32 	%f791, %f420, %f790, %f786;
	ld.shared.u32 	%r1074, [%r92+384];
	// begin inline asm
	{.reg .f16 low,high;
  mov.b32 {low,high},%r1074;
  cvt.f32.f16 %f425, low;}

	// end inline asm
	// begin inline asm
	{.reg .f16 low,high;
  mov.b32 {low,high},%r1074;
  cvt.f32.f16 %f426, high;}

	// end inline asm
	mul.f32 	%f792, %f789, %f425;
	mul.f32 	%f793, %f791, %f426;
	sub.f32 	%f794, %f792, %f793;
	add.f32 	%f2577, %f2577, %f794;
	add.s32 	%r5126, %r4944, 256;
	shr.u32 	%r5127, %r5126, 1;
	add.s32 	%r5128, %r4946, %r5127;
	ld.shared.u32 	%r5129, [%r4953];
	and.b32  	%r1076, %r5129, 252645135;
	ld.shared.u32 	%r1077, [%r4957+1024];
	// begin inline asm
	dp4a.s32.s32 %r1075, %r1076, %r1077, %r4908;
	// end inline asm
	ld.shared.u32 	%r5130, [%r4953+4];
	and.b32  	%r1080, %r5130, 252645135;
	ld.shared.u32 	%r1081, [%r4957+1028];
	// begin inline asm
	dp4a.s32.s32 %r1079, %r1080, %r1081, %r1075;
	// end inline asm
	ld.shared.u32 	%r5131, [%r4953+8];
	and.b32  	%r1084, %r5131, 252645135;
	ld.shared.u32 	%r1085, [%r4957+1032];
	// begin inline asm
	dp4a.s32.s32 %r1083, %r1084, %r1085, %r1079;
	// end inline asm
	ld.shared.u32 	%r5132, [%r4953+12];
	and.b32  	%r1088, %r5132, 252645135;
	ld.shared.u32 	%r1089, [%r4957+1036];
	// begin inline asm
	dp4a.s32.s32 %r1087, %r1088, %r1089, %r1083;
	// end inline asm
	ld.shared.u32 	%r5133, [%r4953+16];
	and.b32  	%r1092, %r5133, 252645135;
	ld.shared.u32 	%r1093, [%r4957+1040];
	// begin inline asm
	dp4a.s32.s32 %r1091, %r1092, %r1093, %r1087;
	// end inline asm
	ld.shared.u32 	%r5134, [%r4953+20];
	and.b32  	%r1096, %r5134, 252645135;
	ld.shared.u32 	%r1097, [%r4957+1044];
	// begin inline asm
	dp4a.s32.s32 %r1095, %r1096, %r1097, %r1091;
	// end inline asm
	ld.shared.u32 	%r5135, [%r4953+24];
	and.b32  	%r1100, %r5135, 252645135;
	ld.shared.u32 	%r1101, [%r4957+1048];
	// begin inline asm
	dp4a.s32.s32 %r1099, %r1100, %r1101, %r1095;
	// end inline asm
	ld.shared.u32 	%r5136, [%r4953+28];
	and.b32  	%r1104, %r5136, 252645135;
	ld.shared.u32 	%r1105, [%r4957+1052];
	// begin inline asm
	dp4a.s32.s32 %r1103, %r1104, %r1105, %r1099;
	// end inline asm
	ld.shared.u32 	%r1108, [%r5128];
	// begin inline asm
	{.reg .f16 low,high;
  mov.b32 {low,high},%r1108;
  cvt.f32.f16 %f427, low;}

	// end inline asm
	// begin inline asm
	{.reg .f16 low,high;
  mov.b32 {low,high},%r1108;
  cvt.f32.f16 %f428, high;}

	// end inline asm
	ld.shared.u8 	%r5137, [%r4949];
	mul.lo.s32 	%r5138, %r1103, %r5137;
	cvt.rn.f32.s32 	%f795, %r5138;
	ld.shared.u8 	%rs17, [%r4949+8];
	cvt.rn.f32.u16 	%f796, %rs17;
	fma.rn.f32 	%f797, %f428, %f796, 0f00000000;
	fma.rn.f32 	%f798, %f427, %f795, 0f00000000;
	shr.u32 	%r5139, %r5129, 4;
	and.b32  	%r1110, %r5139, 252645135;
	ld.shared.u32 	%r1111, [%r4957+1056];
	// begin inline asm
	dp4a.s32.s32 %r1109, %r1110, %r1111, %r4908;
	// end inline asm
	shr.u32 	%r5140, %r5130, 4;
	and.b32  	%r1114, %r5140, 252645135;
	ld.shared.u32 	%r1115, [%r4957+1060];
	// begin inline asm
	dp4a.s32.s32 %r1113, %r1114, %r1115, %r1109;
	// end inline asm
	shr.u32 	%r5141, %r5131, 4;
	and.b32  	%r1118, %r5141, 252645135;
	ld.shared.u32 	%r1119, [%r4957+1064];
	// begin inline asm
	dp4a.s32.s32 %r1117, %r1118, %r1119, %r1113;
	// end inline asm
	shr.u32 	%r5142, %r5132, 4;
	and.b32  	%r1122, %r5142, 252645135;
	ld.shared.u32 	%r1123, [%r4957+1068];
	// begin inline asm
	dp4a.s32.s32 %r1121, %r1122, %r1123, %r1117;
	// end inline asm
	shr.u32 	%r5143, %r5133, 4;
	and.b32  	%r1126, %r5143, 252645135;
	ld.shared.u32 	%r1127, [%r4957+1072];
	// begin inline asm
	dp4a.s32.s32 %r1125, %r1126, %r1127, %r1121;
	// end inline asm
	shr.u32 	%r5144, %r5134, 4;
	and.b32  	%r1130, %r5144, 252645135;
	ld.shared.u32 	%r1131, [%r4957+1076];
	// begin inline asm
	dp4a.s32.s32 %r1129, %r1130, %r1131, %r1125;
	// end inline asm
	shr.u32 	%r5145, %r5135, 4;
	and.b32  	%r1134, %r5145, 252645135;
	ld.shared.u32 	%r1135, [%r4957+1080];
	// begin inline asm
	dp4a.s32.s32 %r1133, %r1134, %r1135, %r1129;
	// end inline asm
	shr.u32 	%r5146, %r5136, 4;
	and.b32  	%r1138, %r5146, 252645135;
	ld.shared.u32 	%r1139, [%r4957+1084];
	// begin inline asm
	dp4a.s32.s32 %r1137, %r1138, %r1139, %r1133;
	// end inline asm
	ld.shared.u32 	%r1142, [%r5128+4];
	// begin inline asm
	{.reg .f16 low,high;
  mov.b32 {low,high},%r1142;
  cvt.f32.f16 %f429, low;}

	// end inline asm
	// begin inline asm
	{.reg .f16 low,high;
  mov.b32 {low,high},%r1142;
  cvt.f32.f16 %f430, high;}

	// end inline asm
	ld.shared.u8 	%r5147, [%r4949+1];
	mul.lo.s32 	%r5148, %r1137, %r5147;
	cvt.rn.f32.s32 	%f799, %r5148;
	fma.rn.f32 	%f800, %f429, %f799, %f798;
	ld.shared.u8 	%rs18, [%r4949+9];
	cvt.rn.f32.u16 	%f801, %rs18;
	fma.rn.f32 	%f802, %f430, %f801, %f797;
	ld.shared.u32 	%r1144, [%r85];
	// begin inline asm
	{.reg .f16 low,high;
  mov.b32 {low,high},%r1144;
  cvt.f32.f16 %f431, low;}

	// end inline asm
	// begin inline asm
	{.reg .f16 low,high;
  mov.b32 {low,high},%r1144;
  cvt.f32.f16 %f432, high;}

	// end inline asm
	mul.f32 	%f803, %f800, %f431;
	mul.f32 	%f804, %f802, %f432;
	sub.f32 	%f805, %f803, %f804;
	add.f32 	%f2624, %f2624, %f805;
	ld.shared.u32 	%r5149, [%r4953+4224];
	and.b32  	%r1146, %r5149, 252645135;
	ld.shared.u32 	%r1147, [%r4957+1024];
	// begin inline asm
	dp4a.s32.s32 %r1145, %r1146, %r1147, %r4908;
	// end inline asm
	ld.shared.u32 	%r5150, [%r4953+4228];
	and.b32  	%r1150, %r5150, 252645135;
	ld.shared.u32 	%r1151, [%r4957+1028];
	// begin inline asm
	dp4a.s32.s32 %r1149, %r1150, %r1151, %r1145;
	// end inline asm
	ld.shared.u32 	%r5151, [%r4953+4232];
	and.b32  	%r1154, %r5151, 252645135;
	ld.shared.u32 	%r1155, [%r4957+1032];
	// begin inline asm
	dp4a.s32.s32 %r1153, %r1154, %r1155, %r1149;
	// end inline asm
	ld.shared.u32 	%r5152, [%r4953+4236];
	and.b32  	%r1158, %r5152, 252645135;
	ld.shared.u32 	%r1159, [%r4957+1036];
	// begin inline asm
	dp4a.s32.s32 %r1157, %r1158, %r1159, %r1153;
	// end inline asm
	ld.shared.u32 	%r5153, [%r4953+4240];
	and.b32  	%r1162, %r5153, 252645135;
	ld.shared.u32 	%r1163, [%r4957+1040];
	// begin inline asm
	dp4a.s32.s32 %r1161, %r1162, %r1163, %r1157;
	// end inline asm
	ld.shared.u32 	%r5154, [%r4953+4244];
	and.b32  	%r1166, %r5154, 252645135;
	ld.shared.u32 	%r1167, [%r4957+1044];
	// begin inline asm
	dp4a.s32.s32 %r1165, %r1166, %r1167, %r1161;
	// end inline asm
	ld.shared.u32 	%r5155, [%r4953+4248];
	and.b32  	%r1170, %r5155, 252645135;
	ld.shared.u32 	%r1171, [%r4957+1048];
	// begin inline asm
	dp4a.s32.s32 %r1169, %r1170, %r1171, %r1165;
	// end inline asm
	ld.shared.u32 	%r5156, [%r4953+4252];
	and.b32  	%r1174, %r5156, 252645135;
	ld.shared.u32 	%r1175, [%r4957+1052];
	// begin inline asm
	dp4a.s32.s32 %r1173, %r1174, %r1175, %r1169;
	// end inline asm
	ld.shared.u32 	%r1178, [%r5128];
	// begin inline asm
	{.reg .f16 low,high;
  mov.b32 {low,high},%r1178;
  cvt.f32.f16 %f433, low;}

	// end inline asm
	// begin inline asm
	{.reg .f16 low,high;
  mov.b32 {low,high},%r1178;
  cvt.f32.f16 %f434, high;}

	// end inline asm
	ld.shared.u8 	%r5157, [%r4978];
	mul.lo.s32 	%r5158, %r1173, %r5157;
	cvt.rn.f32.s32 	%f806, %r5158;
	ld.shared.u8 	%rs19, [%r4978+8];
	cvt.rn.f32.u16 	%f807, %rs19;
	fma.rn.f32 	%f808, %f434, %f807, 0f00000000;
	fma.rn.f32 	%f809, %f433, %f806, 0f00000000;
	shr.u32 	%r5159, %r5149, 4;
	and.b32  	%r1180, %r5159, 252645135;
	ld.shared.u32 	%r1181, [%r4957+1056];
	// begin inline asm
	dp4a.s32.s32 %r1179, %r1180, %r1181, %r4908;
	// end inline asm
	shr.u32 	%r5160, %r5150, 4;
	and.b32  	%r1184, %r5160, 252645135;
	ld.shared.u32 	%r1185, [%r4957+1060];
	// begin inline asm
	dp4a.s32.s32 %r1183, %r1184, %r1185, %r1179;
	// end inline asm
	shr.u32 	%r5161, %r5151, 4;
	and.b32  	%r1188, %r5161, 252645135;
	ld.shared.u32 	%r1189, [%r4957+1064];
	// begin inline asm
	dp4a.s32.s32 %r1187, %r1188, %r1189, %r1183;
	// end inline asm
	shr.u32 	%r5162, %r5152, 4;
	and.b32  	%r1192, %r5162, 252645135;
	ld.shared.u32 	%r1193, [%r4957+1068];
	// begin inline asm
	dp4a.s32.s32 %r1191, %r1192, %r1193, %r1187;
	// end inline asm
	shr.u32 	%r5163, %r5153, 4;
	and.b32  	%r1196, %r5163, 252645135;
	ld.shared.u32 	%r1197, [%r4957+1072];
	// begin inline asm
	dp4a.s32.s32 %r1195, %r1196, %r1197, %r1191;
	// end inline asm
	shr.u32 	%r5164, %r5154, 4;
	and.b32  	%r1200, %r5164, 252645135;
	ld.shared.u32 	%r1201, [%r4957+1076];
	// begin inline asm
	dp4a.s32.s32 %r1199, %r1200, %r1201, %r1195;
	// end inline asm
	shr.u32 	%r5165, %r5155, 4;
	and.b32  	%r1204, %r5165, 252645135;
	ld.shared.u32 	%r1205, [%r4957+1080];
	// begin inline asm
	dp4a.s32.s32 %r1203, %r1204, %r1205, %r1199;
	// end inline asm
	shr.u32 	%r5166, %r5156, 4;
	and.b32  	%r1208, %r5166, 252645135;
	ld.shared.u32 	%r1209, [%r4957+1084];
	// begin inline asm
	dp4a.s32.s32 %r1207, %r1208, %r1209, %r1203;
	// end inline asm
	ld.shared.u8 	%r5167, [%r4978+1];
	mul.lo.s32 	%r5168, %r1207, %r5167;
	cvt.rn.f32.s32 	%f810, %r5168;
	fma.rn.f32 	%f811, %f429, %f810, %f809;
	ld.shared.u8 	%rs20, [%r4978+9];
	cvt.rn.f32.u16 	%f812, %rs20;
	fma.rn.f32 	%f813, %f430, %f812, %f808;
	ld.shared.u32 	%r1212, [%r88+128];
	// begin inline asm
	{.reg .f16 low,high;
  mov.b32 {low,high},%r1212;
  cvt.f32.f16 %f435, low;}

	// end inline asm
	// begin inline asm
	{.reg .f16 low,high;
  mov.b32 {low,high},%r1212;
  cvt.f32.f16 %f436, high;}

	// end inline asm
	mul.f32 	%f814, %f811, %f435;
	mul.f32 	%f815, %f813, %f436;
	sub.f32 	%f816, %f814, %f815;
	add.f32 	%f2608, %f2608, %f816;
	ld.shared.u32 	%r5169, [%r4953+8448];
	and.b32  	%r1214, %r5169, 252645135;
	ld.shared.u32 	%r1215, [%r4957+1024];
	// begin inline asm
	dp4a.s32.s32 %r1213, %r1214, %r1215, %r4908;
	// end inline asm
	ld.shared.u32 	%r5170, [%r4953+8452];
	and.b32  	%r1218, %r5170, 252645135;
	ld.shared.u32 	%r1219, [%r4957+1028];
	// begin inline asm
	dp4a.s32.s32 %r1217, %r1218, %r1219, %r1213;
	// end inline asm
	ld.shared.u32 	%r5171, [%r4953+8456];
	and.b32  	%r1222, %r5171, 252645135;
	ld.shared.u32 	%r1223, [%r4957+1032];
	// begin inline asm
	dp4a.s32.s32 %r1221, %r1222, %r1223, %r1217;
	// end inline asm
	ld.shared.u32 	%r5172, [%r4953+8460];
	and.b32  	%r1226, %r5172, 252645135;
	ld.shared.u32 	%r1227, [%r4957+1036];
	// begin inline asm
	dp4a.s32.s32 %r1225, %r1226, %r1227, %r1221;
	// end inline asm
	ld.shared.u32 	%r5173, [%r4953+8464];
	and.b32  	%r1230, %r5173, 252645135;
	ld.shared.u32 	%r1231, [%r4957+1040];
	// begin inline asm
	dp4a.s32.s32 %r1229, %r1230, %r1231, %r1225;
	// end inline asm
	ld.shared.u32 	%r5174, [%r4953+8468];
	and.b32  	%r1234, %r5174, 252645135;
	ld.shared.u32 	%r1235, [%r4957+1044];
	// begin inline asm
	dp4a.s32.s32 %r1233, %r1234, %r1235, %r1229;
	// end inline asm
	ld.shared.u32 	%r5175, [%r4953+8472];
	and.b32  	%r1238, %r5175, 252645135;
	ld.shared.u32 	%r1239, [%r4957+1048];
	// begin inline asm
	dp4a.s32.s32 %r1237, %r1238, %r1239, %r1233;
	// end inline asm
	ld.shared.u32 	%r5176, [%r4953+8476];
	and.b32  	%r1242, %r5176, 252645135;
	ld.shared.u32 	%r1243, [%r4957+1052];
	// begin inline asm
	dp4a.s32.s32 %r1241, %r1242, %r1243, %r1237;
	// end inline asm
	ld.shared.u32 	%r1246, [%r5128];
	// begin inline asm
	{.reg .f16 low,high;
  mov.b32 {low,high},%r1246;
  cvt.f32.f16 %f437, low;}

	// end inline asm
	// begin inline asm
	{.reg .f16 low,high;
  mov.b32 {low,high},%r1246;
  cvt.f32.f16 %f438, high;}

	// end inline asm
	ld.shared.u8 	%r5177, [%r5000];
	mul.lo.s32 	%r5178, %r1241, %r5177;
	cvt.rn.f32.s32 	%f817, %r5178;
	ld.shared.u8 	%rs21, [%r5000+8];
	cvt.rn.f32.u16 	%f818, %rs21;
	fma.rn.f32 	%f819, %f438, %f818, 0f00000000;
	fma.rn.f32 	%f820, %f437, %f817, 0f00000000;
	shr.u32 	%r5179, %r5169, 4;
	and.b32  	%r1248, %r5179, 252645135;
	ld.shared.u32 	%r1249, [%r4957+1056];
	// begin inline asm
	dp4a.s32.s32 %r1247, %r1248, %r1249, %r4908;
	// end inline asm
	shr.u32 	%r5180, %r5170, 4;
	and.b32  	%r1252, %r5180, 252645135;
	ld.shared.u32 	%r1253, [%r4957+1060];
	// begin inline asm
	dp4a.s32.s32 %r1251, %r1252, %r1253, %r1247;
	// end inline asm
	shr.u32 	%r5181, %r5171, 4;
	and.b32  	%r1256, %r5181, 252645135;
	ld.shared.u32 	%r1257, [%r4957+1064];
	// begin inline asm
	dp4a.s32.s32 %r1255, %r1256, %r1257, %r1251;
	// end inline asm
	shr.u32 	%r5182, %r5172, 4;
	and.b32  	%r1260, %r5182, 252645135;
	ld.shared.u32 	%r1261, [%r4957+1068];
	// begin inline asm
	dp4a.s32.s32 %r1259, %r1260, %r1261, %r1255;
	// end inline asm
	shr.u32 	%r5183, %r5173, 4;
	and.b32  	%r1264, %r5183, 252645135;
	ld.shared.u32 	%r1265, [%r4957+1072];
	// begin inline asm
	dp4a.s32.s32 %r1263, %r1264, %r1265, %r1259;
	// end inline asm
	shr.u32 	%r5184, %r5174, 4;
	and.b32  	%r1268, %r5184, 252645135;
	ld.shared.u32 	%r1269, [%r4957+1076];
	// begin inline asm
	dp4a.s32.s32 %r1267, %r1268, %r1269, %r1263;
	// end inline asm
	shr.u32 	%r5185, %r5175, 4;
	and.b32  	%r1272, %r5185, 252645135;
	ld.shared.u32 	%r1273, [%r4957+1080];
	// begin inline asm
	dp4a.s32.s32 %r1271, %r1272, %r1273, %r1267;
	// end inline asm
	shr.u32 	%r5186, %r5176, 4;
	and.b32  	%r1276, %r5186, 252645135;
	ld.shared.u32 	%r1277, [%r4957+1084];
	// begin inline asm
	dp4a.s32.s32 %r1275, %r1276, %r1277, %r1271;
	// end inline asm
	ld.shared.u32 	%r1280, [%r5128+4];
	// begin inline asm
	{.reg .f16 low,high;
  mov.b32 {low,high},%r1280;
  cvt.f32.f16 %f439, low;}

	// end inline asm
	// begin inline asm
	{.reg .f16 low,high;
  mov.b32 {low,high},%r1280;
  cvt.f32.f16 %f440, high;}

	// end inline asm
	ld.shared.u8 	%r5187, [%r5000+1];
	mul.lo.s32 	%r5188, %r1275, %r5187;
	cvt.rn.f32.s32 	%f821, %r5188;
	fma.rn.f32 	%f822, %f439, %f821, %f820;
	ld.shared.u8 	%rs22, [%r5000+9];
	cvt.rn.f32.u16 	%f823, %rs22;
	fma.rn.f32 	%f824, %f440, %f823, %f819;
	ld.shared.u32 	%r1282, [%r90+256];
	// begin inline asm
	{.reg .f16 low,high;
  mov.b32 {low,high},%r1282;
  cvt.f32.f16 %f441, low;}

	// end inline asm
	// begin inline asm
	{.reg .f16 low,high;
  mov.b32 {low,high},%r1282;
  cvt.f32.f16 %f442, high;}

	// end inline asm
	mul.f32 	%f825, %f822, %f441;
	mul.f32 	%f826, %f824, %f442;
	sub.f32 	%f827, %f825, %f826;
	add.f32 	%f2592, %f2592, %f827;
	ld.shared.u32 	%r5189, [%r4953+12672];
	and.b32  	%r1284, %r5189, 252645135;
	ld.shared.u32 	%r1285, [%r4957+1024];
	// begin inline asm
	dp4a.s32.s32 %r1283, %r1284, %r1285, %r4908;
	// end inline asm
	ld.shared.u32 	%r5190, [%r4953+12676];
	and.b32  	%r1288, %r5190, 252645135;
	ld.shared.u32 	%r1289, [%r4957+1028];
	// begin inline asm
	dp4a.s32.s32 %r1287, %r1288, %r1289, %r1283;
	// end inline asm
	ld.shared.u32 	%r5191, [%r4953+12680];
	and.b32  	%r1292, %r5191, 252645135;
	ld.shared.u32 	%r1293, [%r4957+1032];
	// begin inline asm
	dp4a.s32.s32 %r1291, %r1292, %r1293, %r1287;
	// end inline asm
	ld.shared.u32 	%r5192, [%r4953+12684];
	and.b32  	%r1296, %r5192, 252645135;
	ld.shared.u32 	%r1297, [%r4957+1036];
	// begin inline asm
	dp4a.s32.s32 %r1295, %r1296, %r1297, %r1291;
	// end inline asm
	ld.shared.u32 	%r5193, [%r4953+12688];
	and.b32  	%r1300, %r5193, 252645135;
	ld.shared.u32 	%r1301, [%r4957+1040];
	// begin inline asm
	dp4a.s32.s32 %r1299, %r1300, %r1301, %r1295;
	// end inline asm
	ld.shared.u32 	%r5194, [%r4953+12692];
	and.b32  	%r1304, %r5194, 252645135;
	ld.shared.u32 	%r1305, [%r4957+1044];
	// begin inline asm
	dp4a.s32.s32 %r1303, %r1304, %r1305, %r1299;
	// end inline asm
	ld.shared.u32 	%r5195, [%r4953+12696];
	and.b32  	%r1308, %r5195, 252645135;
	ld.shared.u32 	%r1309, [%r4957+1048];
	// begin inline asm
	dp4a.s32.s32 %r1307, %r1308, %r1309, %r1303;
	// end inline asm
	ld.shared.u32 	%r5196, [%r4953+12700];
	and.b32  	%r1312, %r5196, 252645135;
	ld.shared.u32 	%r1313, [%r4957+1052];
	// begin inline asm
	dp4a.s32.s32 %r1311, %r1312, %r1313, %r1307;
	// end inline asm
	ld.shared.u32 	%r1316, [%r5128];
	// begin inline asm
	{.reg .f16 low,high;
  mov.b32 {low,high},%r1316;
  cvt.f32.f16 %f443, low;}

	// end inline asm
	// begin inline asm
	{.reg .f16 low,high;
  mov.b32 {low,high},%r1316;
  cvt.f32.f16 %f444, high;}

	// end inline asm
	ld.shared.u8 	%r5197, [%r5022];
	mul.lo.s32 	%r5198, %r1311, %r5197;
	cvt.rn.f32.s32 	%f828, %r5198;
	ld.shared.u8 	%rs23, [%r5022+8];
	cvt.rn.f32.u16 	%f829, %rs23;
	fma.rn.f32 	%f830, %f444, %f829, 0f00000000;
	fma.rn.f32 	%f831, %f443, %f828, 0f00000000;
	shr.u32 	%r5199, %r5189, 4;
	and.b32  	%r1318, %r5199, 252645135;
	ld.shared.u32 	%r1319, [%r4957+1056];
	// begin inline asm
	dp4a.s32.s32 %r1317, %r1318, %r1319, %r4908;
	// end inline asm
	shr.u32 	%r5200, %r5190, 4;
	and.b32  	%r1322, %r5200, 252645135;
	ld.shared.u32 	%r1323, [%r4957+1060];
	// begin inline asm
	dp4a.s32.s32 %r1321, %r1322, %r1323, %r1317;
	// end inline asm
	shr.u32 	%r5201, %r5191, 4;
	and.b32  	%r1326, %r5201, 252645135;
	ld.shared.u32 	%r1327, [%r4957+1064];
	// begin inline asm
	dp4a.s32.s32 %r1325, %r1326, %r1327, %r1321;
	// end inline asm
	shr.u32 	%r5202, %r5192, 4;
	and.b32  	%r1330, %r5202, 252645135;
	ld.shared.u32 	%r1331, [%r4957+1068];
	// begin inline asm
	dp4a.s32.s32 %r1329, %r1330, %r1331, %r1325;
	// end inline asm
	shr.u32 	%r5203, %r5193, 4;
	and.b32  	%r1334, %r5203, 252645135;
	ld.shared.u32 	%r1335, [%r4957+1072];
	// begin inline asm
	dp4a.s32.s32 %r1333, %r1334, %r1335, %r1329;
	// end inline asm
	shr.u32 	%r5204, %r5194, 4;
	and.b32  	%r1338, %r5204, 252645135;
	ld.shared.u32 	%r1339, [%r4957+1076];
	// begin inline asm
	dp4a.s32.s32 %r1337, %r1338, %r1339, %r1333;
	// end inline asm
	shr.u32 	%r5205, %r5195, 4;
	and.b32  	%r1342, %r5205, 252645135;
	ld.shared.u32 	%r1343, [%r4957+1080];
	// begin inline asm
	dp4a.s32.s32 %r1341, %r1342, %r1343, %r1337;
	// end inline asm
	shr.u32 	%r5206, %r5196, 4;
	and.b32  	%r1346, %r5206, 252645135;
	ld.shared.u32 	%r1347, [%r4957+1084];
	// begin inline asm
	dp4a.s32.s32 %r1345, %r1346, %r1347, %r1341;
	// end inline asm
	ld.shared.u8 	%r5207, [%r5022+1];
	mul.lo.s32 	%r5208, %r1345, %r5207;
	cvt.rn.f32.s32 	%f832, %r5208;
	fma.rn.f32 	%f833, %f439, %f832, %f831;
	ld.shared.u8 	%rs24, [%r5022+9];
	cvt.rn.f32.u16 	%f834, %rs24;
	fma.rn.f32 	%f835, %f440, %f834, %f830;
	ld.shared.u32 	%r1350, [%r92+384];
	// begin inline asm
	{.reg .f16 low,high;
  mov.b32 {low,high},%r1350;
  cvt.f32.f16 %f445, low;}

	// end inline asm
	// begin inline asm
	{.reg .f16 low,high;
  mov.b32 {low,high},%r1350;
  cvt.f32.f16 %f446, high;}

	// end inline asm
	mul.f32 	%f836, %f833, %f445;
	mul.f32 	%f837, %f835, %f446;
	sub.f32 	%f838, %f836, %f837;
	add.f32 	%f2576, %f2576, %f838;
	add.s32 	%r5209, %r4944, 384;
	shr.u32 	%r5210, %r5209, 1;
	add.s32 	%r5211, %r4946, %r5210;
	ld.shared.u32 	%r5212, [%r4953];
	and.b32  	%r1352, %r5212, 252645135;
	ld.shared.u32 	%r1353, [%r4957+1536];
	// begin inline asm
	dp4a.s32.s32 %r1351, %r1352, %r1353, %r4908;
	// end inline asm
	ld.shared.u32 	%r5213, [%r4953+4];
	and.b32  	%r1356, %r5213, 252645135;
	ld.shared.u32 	%r1357, [%r4957+1540];
	// begin inline asm
	dp4a.s32.s32 %r1355, %r1356, %r1357, %r1351;
	// end inline asm
	ld.shared.u32 	%r5214, [%r4953+8];
	and.b32  	%r1360, %r5214, 252645135;
	ld.shared.u32 	%r1361, [%r4957+1544];
	// begin inline asm
	dp4a.s32.s32 %r1359, %r1360, %r1361, %r1355;
	// end inline asm
	ld.shared.u32 	%r5215, [%r4953+12];
	and.b32  	%r1364, %r5215, 252645135;
	ld.shared.u32 	%r1365, [%r4957+1548];
	// begin inline asm
	dp4a.s32.s32 %r1363, %r1364, %r1365, %r1359;
	// end inline asm
	ld.shared.u32 	%r5216, [%r4953+16];
	and.b32  	%r1368, %r5216, 252645135;
	ld.shared.u32 	%r1369, [%r4957+1552];
	// begin inline asm
	dp4a.s32.s32 %r1367, %r1368, %r1369, %r1363;
	// end inline asm
	ld.shared.u32 	%r5217, [%r4953+20];
	and.b32  	%r1372, %r5217, 252645135;
	ld.shared.u32 	%r1373, [%r4957+1556];
	// begin inline asm
	dp4a.s32.s32 %r1371, %r1372, %r1373, %r1367;
	// end inline asm
	ld.shared.u32 	%r5218, [%r4953+24];
	and.b32  	%r1376, %r5218, 252645135;
	ld.shared.u32 	%r1377, [%r4957+1560];
	// begin inline asm
	dp4a.s32.s32 %r1375, %r1376, %r1377, %r1371;
	// end inline asm
	ld.shared.u32 	%r5219, [%r4953+28];
	and.b32  	%r1380, %r5219, 252645135;
	ld.shared.u32 	%r1381, [%r4957+1564];
	// begin inline asm
	dp4a.s32.s32 %r1379, %r1380, %r1381, %r1375;
	// end inline asm
	ld.shared.u32 	%r1384, [%r5211];
	// begin inline asm
	{.reg .f16 low,high;
  mov.b32 {low,high},%r1384;
  cvt.f32.f16 %f447, low;}

	// end inline asm
	// begin inline asm
	{.reg .f16 low,high;
  mov.b32 {low,high},%r1384;
  cvt.f32.f16 %f448, high;}

	// end inline asm
	ld.shared.u8 	%r5220, [%r4949];
	mul.lo.s32 	%r5221, %r1379, %r5220;
	cvt.rn.f32.s32 	%f839, %r5221;
	ld.shared.u8 	%rs25, [%r4949+8];
	cvt.rn.f32.u16 	%f840, %rs25;
	fma.rn.f32 	%f841, %f448, %f840, 0f00000000;
	fma.rn.f32 	%f842, %f447, %f839, 0f00000000;
	shr.u32 	%r5222, %r5212, 4;
	and.b32  	%r1386, %r5222, 252645135;
	ld.shared.u32 	%r1387, [%r4957+1568];
	// begin inline asm
	dp4a.s32.s32 %r1385, %r1386, %r1387, %r4908;
	// end inline asm
	shr.u32 	%r5223, %r5213, 4;
	and.b32  	%r1390, %r5223, 252645135;
	ld.shared.u32 	%r1391, [%r4957+1572];
	// begin inline asm
	dp4a.s32.s32 %r1389, %r1390, %r1391, %r1385;
	// end inline asm
	shr.u32 	%r5224, %r5214, 4;
	and.b32  	%r1394, %r5224, 252645135;
	ld.shared.u32 	%r1395, [%r4957+1576];
	// begin inline asm
	dp4a.s32.s32 %r1393, %r1394, %r1395, %r1389;
	// end inline asm
	shr.u32 	%r5225, %r5215, 4;
	and.b32  	%r1398, %r5225, 252645135;
	ld.shared.u32 	%r1399, [%r4957+1580];
	// begin inline asm
	dp4a.s32.s32 %r1397, %r1398, %r1399, %r1393;
	// end inline asm
	shr.u32 	%r5226, %r5216, 4;
	and.b32  	%r1402, %r5226, 252645135;
	ld.shared.u32 	%r1403, [%r4957+1584];
	// begin inline asm
	dp4a.s32.s32 %r1401, %r1402, %r1403, %r1397;
	// end inline asm
	shr.u32 	%r5227, %r5217, 4;
	and.b32  	%r1406, %r5227, 252645135;
	ld.shared.u32 	%r1407, [%r4957+1588];
	// begin inline asm
	dp4a.s32.s32 %r1405, %r1406, %r1407, %r1401;
	// end inline asm
	shr.u32 	%r5228, %r5218, 4;
	and.b32  	%r1410, %r5228, 252645135;
	ld.shared.u32 	%r1411, [%r4957+1592];
	// begin inline asm
	dp4a.s32.s32 %r1409, %r1410, %r1411, %r1405;
	// end inline asm
	shr.u32 	%r5229, %r5219, 4;
	and.b32  	%r1414, %r5229, 252645135;
	ld.shared.u32 	%r1415, [%r4957+1596];
	// begin inline asm
	dp4a.s32.s32 %r1413, %r1414, %r1415, %r1409;
	// end inline asm
	ld.shared.u32 	%r1418, [%r5211+4];
	// begin inline asm
	{.reg .f16 low,high;
  mov.b32 {low,high},%r1418;
  cvt.f32.f16 %f449, low;}

	// end inline asm
	// begin inline asm
	{.reg .f16 low,high;
  mov.b32 {low,high},%r1418;
  cvt.f32.f16 %f450, high;}

	// end inline asm
	ld.shared.u8 	%r5230, [%r4949+1];
	mul.lo.s32 	%r5231, %r1413, %r5230;
	cvt.rn.f32.s32 	%f843, %r5231;
	fma.rn.f32 	%f844, %f449, %f843, %f842;
	ld.shared.u8 	%rs26, [%r4949+9];
	cvt.rn.f32.u16 	%f845, %rs26;
	fma.rn.f32 	%f846, %f450, %f845, %f841;
	ld.shared.u32 	%r1420, [%r85];
	// begin inline asm
	{.reg .f16 low,high;
  mov.b32 {low,high},%r1420;
  cvt.f32.f16 %f451, low;}

	// end inline asm
	// begin inline asm
	{.reg .f16 low,high;
  mov.b32 {low,high},%r1420;
  cvt.f32.f16 %f452, high;}

	// end inline asm
	mul.f32 	%f847, %f844, %f451;
	mul.f32 	%f848, %f846, %f452;
	sub.f32 	%f849, %f847, %f848;
	add.f32 	%f2623, %f2623, %f849;
	ld.shared.u32 	%r5232, [%r4953+4224];
	and.b32  	%r1422, %r5232, 252645135;
	ld.shared.u32 	%r1423, [%r4957+1536];
	// begin inline asm
	dp4a.s32.s32 %r1421, %r1422, %r1423, %r4908;
	// end inline asm
	ld.shared.u32 	%r5233, [%r4953+4228];
	and.b32  	%r1426, %r5233, 252645135;
	ld.shared.u32 	%r1427, [%r4957+1540];
	// begin inline asm
	dp4a.s32.s32 %r1425, %r1426, %r1427, %r1421;
	// end inline asm
	ld.shared.u32 	%r5234, [%r4953+4232];
	and.b32  	%r1430, %r5234, 252645135;
	ld.shared.u32 	%r1431, [%r4957+1544];
	// begin inline asm
	dp4a.s32.s32 %r1429, %r1430, %r1431, %r1425;
	// end inline asm
	ld.shared.u32 	%r5235, [%r4953+4236];
	and.b32  	%r1434, %r5235, 252645135;
	ld.shared.u32 	%r1435, [%r4957+1548];
	// begin inline asm
	dp4a.s32.s32 %r1433, %r1434, %r1435, %r1429;
	// end inline asm
	ld.shared.u32 	%r5236, [%r4953+4240];
	and.b32  	%r1438, %r5236, 252645135;
	ld.shared.u32 	%r1439, [%r4957+1552];
	// begin inline asm
	dp4a.s32.s32 %r1437, %r1438, %r1439, %r1433;
	// end inline asm
	ld.shared.u32 	%r5237, [%r4953+4244];
	and.b32  	%r1442, %r5237, 252645135;
	ld.shared.u32 	%r1443, [%r4957+1556];
	// begin inline asm
	dp4a.s32.s32 %r1441, %r1442, %r1443, %r1437;
	// end inline asm
	ld.shared.u32 	%r5238, [%r4953+4248];
	and.b32  	%r1446, %r5238, 252645135;
	ld.shared.u32 	%r1447, [%r4957+1560];
	// begin inline asm
	dp4a.s32.s32 %r1445, %r1446, %r1447, %r1441;
	// end inline asm
	ld.shared.u32 	%r5239, [%r4953+4252];
	and.b32  	%r1450, %r5239, 252645135;
	ld.shared.u32 	%r1451, [%r4957+1564];
	// begin inline asm
	dp4a.s32.s32 %r1449, %r1450, %r1451, %r1445;
	// end inline asm
	ld.shared.u32 	%r1454, [%r5211];
	// begin inline asm
	{.reg .f16 low,high;
  mov.b32 {low,high},%r1454;
  cvt.f32.f16 %f453, low;}

	// end inline asm
	// begin inline asm
	{.reg .f16 low,high;
  mov.b32 {low,high},%r1454;
  cvt.f32.f16 %f454, high;}

	// end inline asm
	ld.shared.u8 	%r5240, [%r4978];
	mul.lo.s32 	%r5241, %r1449, %r5240;
	cvt.rn.f32.s32 	%f850, %r5241;
	ld.shared.u8 	%rs27, [%r4978+8];
	cvt.rn.f32.u16 	%f851, %rs27;
	fma.rn.f32 	%f852, %f454, %f851, 0f00000000;
	fma.rn.f32 	%f853, %f453, %f850, 0f00000000;
	shr.u32 	%r5242, %r5232, 4;
	and.b32  	%r1456, %r5242, 252645135;
	ld.shared.u32 	%r1457, [%r4957+1568];
	// begin inline asm
	dp4a.s32.s32 %r1455, %r1456, %r1457, %r4908;
	// end inline asm
	shr.u32 	%r5243, %r5233, 4;
	and.b32  	%r1460, %r5243, 252645135;
	ld.shared.u32 	%r1461, [%r4957+1572];
	// begin inline asm
	dp4a.s32.s32 %r1459, %r1460, %r1461, %r1455;
	// end inline asm
	shr.u32 	%r5244, %r5234, 4;
	and.b32  	%r1464, %r5244, 252645135;
	ld.shared.u32 	%r1465, [%r4957+1576];
	// begin inline asm
	dp4a.s32.s32 %r1463, %r1464, %r1465, %r1459;
	// end inline asm
	shr.u32 	%r5245, %r5235, 4;
	and.b32  	%r1468, %r5245, 252645135;
	ld.shared.u32 	%r1469, [%r4957+1580];
	// begin inline asm
	dp4a.s32.s32 %r1467, %r1468, %r1469, %r1463;
	// end inline asm
	shr.u32 	%r5246, %r5236, 4;
	and.b32  	%r1472, %r5246, 252645135;
	ld.shared.u32 	%r1473, [%r4957+1584];
	// begin inline asm
	dp4a.s32.s32 %r1471, %r1472, %r1473, %r1467;
	// end inline asm
	shr.u32 	%r5247, %r5237, 4;
	and.b32  	%r1476, %r5247, 252645135;
	ld.shared.u32 	%r1477, [%r4957+1588];
	// begin inline asm
	dp4a.s32.s32 %r1475, %r1476, %r1477, %r1471;
	// end inline asm
	shr.u32 	%r5248, %r5238, 4;
	and.b32  	%r1480, %r5248, 252645135;
	ld.shared.u32 	%r1481, [%r4957+1592];
	// begin inline asm
	dp4a.s32.s32 %r1479, %r1480, %r1481, %r1475;
	// end inline asm
	shr.u32 	%r5249, %r5239, 4;
	and.b32  	%r1484, %r5249, 252645135;
	ld.shared.u32 	%r1485, [%r4957+1596];
	// begin inline asm
	dp4a.s32.s32 %r1483, %r1484, %r1485, %r1479;
	// end inline asm
	ld.shared.u8 	%r5250, [%r4978+1];
	mul.lo.s32 	%r5251, %r1483, %r5250;
	cvt.rn.f32.s32 	%f854, %r5251;
	fma.rn.f32 	%f855, %f449, %f854, %f853;
	ld.shared.u8 	%rs28, [%r4978+9];
	cvt.rn.f32.u16 	%f856, %rs28;
	fma.rn.f32 	%f857, %f450, %f856, %f852;
	ld.shared.u32 	%r1488, [%r88+128];
	// begin inline asm
	{.reg .f16 low,high;
  mov.b32 {low,high},%r1488;
  cvt.f32.f16 %f455, low;}

	// end inline asm
	// begin inline asm
	{.reg .f16 low,high;
  mov.b32 {low,high},%r1488;
  cvt.f32.f16 %f456, high;}

	// end inline asm
	mul.f32 	%f858, %f855, %f455;
	mul.f32 	%f859, %f857, %f456;
	sub.f32 	%f860, %f858, %f859;
	add.f32 	%f2607, %f2607, %f860;
	ld.shared.u32 	%r5252, [%r4953+8448];
	and.b32  	%r1490, %r5252, 252645135;
	ld.shared.u32 	%r1491, [%r4957+1536];
	// begin inline asm
	dp4a.s32.s32 %r1489, %r1490, %r1491, %r4908;
	// end inline asm
	ld.shared.u32 	%r5253, [%r4953+8452];
	and.b32  	%r1494, %r5253, 252645135;
	ld.shared.u32 	%r1495, [%r4957+1540];
	// begin inline asm
	dp4a.s32.s32 %r1493, %r1494, %r1495, %r1489;
	// end inline asm
	ld.shared.u32 	%r5254, [%r4953+8456];
	and.b32  	%r1498, %r5254, 252645135;
	ld.shared.u32 	%r1499, [%r4957+1544];
	// begin inline asm
	dp4a.s32.s32 %r1497, %r1498, %r1499, %r1493;
	// end inline asm
	ld.shared.u32 	%r5255, [%r4953+8460];
	and.b32  	%r1502, %r5255, 252645135;
	ld.shared.u32 	%r1503, [%r4957+1548];
	// begin inline asm
	dp4a.s32.s32 %r1501, %r1502, %r1503, %r1497;
	// end inline asm
	ld.shared.u32 	%r5256, [%r4953+8464];
	and.b32  	%r1506, %r5256, 252645135;
	ld.shared.u32 	%r1507, [%r4957+1552];
	// begin inline asm
	dp4a.s32.s32 %r1505, %r1506, %r1507, %r1501;
	// end inline asm
	ld.shared.u32 	%r5257, [%r4953+8468];
	and.b32  	%r1510, %r5257, 252645135;
	ld.shared.u32 	%r1511, [%r4957+1556];
	// begin inline asm
	dp4a.s32.s32 %r1509, %r1510, %r1511, %r1505;
	// end inline asm
	ld.shared.u32 	%r5258, [%r4953+8472];
	and.b32  	%r1514, %r5258, 252645135;
	ld.shared.u32 	%r1515, [%r4957+1560];
	// begin inline asm
	dp4a.s32.s32 %r1513, %r1514, %r1515, %r1509;
	// end inline asm
	ld.shared.u32 	%r5259, [%r4953+8476];
	and.b32  	%r1518, %r5259, 252645135;
	ld.shared.u32 	%r1519, [%r4957+1564];
	// begin inline asm
	dp4a.s32.s32 %r1517, %r1518, %r1519, %r1513;
	// end inline asm
	ld.shared.u32 	%r1522, [%r5211];
	// begin inline asm
	{.reg .f16 low,high;
  mov.b32 {low,high},%r1522;
  cvt.f32.f16 %f457, low;}

	// end inline asm
	// begin inline asm
	{.reg .f16 low,high;
  mov.b32 {low,high},%r1522;
  cvt.f32.f16 %f458, high;}

	// end inline asm
	ld.shared.u8 	%r5260, [%r5000];
	mul.lo.s32 	%r5261, %r1517, %r5260;
	cvt.rn.f32.s32 	%f861, %r5261;
	ld.shared.u8 	%rs29, [%r5000+8];
	cvt.rn.f32.u16 	%f862, %rs29;
	fma.rn.f32 	%f863, %f458, %f862, 0f00000000;
	fma.rn.f32 	%f864, %f457, %f861, 0f00000000;
	shr.u32 	%r5262, %r5252, 4;
	and.b32  	%r1524, %r5262, 252645135;
	ld.shared.u32 	%r1525, [%r4957+1568];
	// begin inline asm
	dp4a.s32.s32 %r1523, %r1524, %r1525, %r4908;
	// end inline asm
	shr.u32 	%r5263, %r5253, 4;
	and.b32  	%r1528, %r5263, 252645135;
	ld.shared.u32 	%r1529, [%r4957+1572];
	// begin inline asm
	dp4a.s32.s32 %r1527, %r1528, %r1529, %r1523;
	// end inline asm
	shr.u32 	%r5264, %r5254, 4;
	and.b32  	%r1532, %r5264, 252645135;
	ld.shared.u32 	%r1533, [%r4957+1576];
	// begin inline asm
	dp4a.s32.s32 %r1531, %r1532, %r1533, %r1527;
	// end inline asm
	shr.u32 	%r5265, %r5255, 4;
	and.b32  	%r1536, %r5265, 252645135;
	ld.shared.u32 	%r1537, [%r4957+1580];
	// begin inline asm
	dp4a.s32.s32 %r1535, %r1536, %r1537, %r1531;
	// end inline asm
	shr.u32 	%r5266, %r5256, 4;
	and.b32  	%r1540, %r5266, 252645135;
	ld.shared.u32 	%r1541, [%r4957+1584];
	// begin inline asm
	dp4a.s32.s32 %r1539, %r1540, %r1541, %r1535;
	// end inline asm
	shr.u32 	%r5267, %r5257, 4;
	and.b32  	%r1544, %r5267, 252645135;
	ld.shared.u32 	%r1545, [%r4957+1588];
	// begin inline asm
	dp4a.s32.s32 %r1543, %r1544, %r1545, %r1539;
	// end inline asm
	shr.u32 	%r5268, %r5258, 4;
	and.b32  	%r1548, %r5268, 252645135;
	ld.shared.u32 	%r1549, [%r4957+1592];
	// begin inline asm
	dp4a.s32.s32 %r1547, %r1548, %r1549, %r1543;
	// end inline asm
	shr.u32 	%r5269, %r5259, 4;
	and.b32  	%r1552, %r5269, 252645135;
	ld.shared.u32 	%r1553, [%r4957+1596];
	// begin inline asm
	dp4a.s32.s32 %r1551, %r1552, %r1553, %r1547;
	// end inline asm
	ld.shared.u32 	%r1556, [%r5211+4];
	// begin inline asm
	{.reg .f16 low,high;
  mov.b32 {low,high},%r1556;
  cvt.f32.f16 %f459, low;}

	// end inline asm
	// begin inline asm
	{.reg .f16 low,high;
  mov.b32 {low,high},%r1556;
  cvt.f32.f16 %f460, high;}

	// end inline asm
	ld.shared.u8 	%r5270, [%r5000+1];
	mul.lo.s32 	%r5271, %r1551, %r5270;
	cvt.rn.f32.s32 	%f865, %r5271;
	fma.rn.f32 	%f866, %f459, %f865, %f864;
	ld.shared.u8 	%rs30, [%r5000+9];
	cvt.rn.f32.u16 	%f867, %rs30;
	fma.rn.f32 	%f868, %f460, %f867, %f863;
	ld.shared.u32 	%r1558, [%r90+256];
	// begin inline asm
	{.reg .f16 low,high;
  mov.b32 {low,high},%r1558;
  cvt.f32.f16 %f461, low;}

	// end inline asm
	// begin inline asm
	{.reg .f16 low,high;
  mov.b32 {low,high},%r1558;
  cvt.f32.f16 %f462, high;}

	// end inline asm
	mul.f32 	%f869, %f866, %f461;
	mul.f32 	%f870, %f868, %f462;
	sub.f32 	%f871, %f869, %f870;
	add.f32 	%f2591, %f2591, %f871;
	ld.shared.u32 	%r5272, [%r4953+12672];
	and.b32  	%r1560, %r5272, 252645135;
	ld.shared.u32 	%r1561, [%r4957+1536];
	// begin inline asm
	dp4a.s32.s32 %r1559, %r1560, %r1561, %r4908;
	// end inline asm
	ld.shared.u32 	%r5273, [%r4953+12676];
	and.b32  	%r1564, %r5273, 252645135;
	ld.shared.u32 	%r1565, [%r4957+1540];
	// begin inline asm
	dp4a.s32.s32 %r1563, %r1564, %r1565, %r1559;
	// end inline asm
	ld.shared.u32 	%r5274, [%r4953+12680];
	and.b32  	%r1568, %r5274, 252645135;
	ld.shared.u32 	%r1569, [%r4957+1544];
	// begin inline asm
	dp4a.s32.s32 %r1567, %r1568, %r1569, %r1563;
	// end inline asm
	ld.shared.u32 	%r5275, [%r4953+12684];
	and.b32  	%r1572, %r5275, 252645135;
	ld.shared.u32 	%r1573, [%r4957+1548];
	// begin inline asm
	dp4a.s32.s32 %r1571, %r1572, %r1573, %r1567;
	// end inline asm
	ld.shared.u32 	%r5276, [%r4953+12688];
	and.b32  	%r1576, %r5276, 252645135;
	ld.shared.u32 	%r1577, [%r4957+1552];
	// begin inline asm
	dp4a.s32.s32 %r1575, %r1576, %r1577, %r1571;
	// end inline asm
	ld.shared.u32 	%r5277, [%r4953+12692];
	and.b32  	%r1580, %r5277, 252645135;
	ld.shared.u32 	%r1581, [%r4957+1556];
	// begin inline asm
	dp4a.s32.s32 %r1579, %r1580, %r1581, %r1575;
	// end inline asm
	ld.shared.u32 	%r5278, [%r4953+12696];
	and.b32  	%r1584, %r5278, 252645135;
	ld.shared.u32 	%r1585, [%r4957+1560];
	// begin inline asm
	dp4a.s32.s32 %r1583, %r1584, %r1585, %r1579;
	// end inline asm
	ld.shared.u32 	%r5279, [%r4953+12700];
	and.b32  	%r1588, %r5279, 252645135;
	ld.shared.u32 	%r1589, [%r4957+1564];
	// begin inline asm
	dp4a.s32.s32 %r1587, %r1588, %r1589, %r1583;
	// end inline asm
	ld.shared.u32 	%r1592, [%r5211];
	// begin inline asm
	{.reg .f16 low,high;
  mov.b32 {low,high},%r1592;
  cvt.f32.f16 %f463, low;}

	// end inline asm
	// begin inline asm
	{.reg .f16 low,high;
  mov.b32 {low,high},%r1592;
  cvt.f32.f16 %f464, high;}

	// end inline asm
	ld.shared.u8 	%r5280, [%r5022];
	mul.lo.s32 	%r5281, %r1587, %r5280;
	cvt.rn.f32.s32 	%f872, %r5281;
	ld.shared.u8 	%rs31, [%r5022+8];
	cvt.rn.f32.u16 	%f873, %rs31;
	fma.rn.f32 	%f874, %f464, %f873, 0f00000000;
	fma.rn.f32 	%f875, %f463, %f872, 0f00000000;
	shr.u32 	%r5282, %r5272, 4;
	and.b32  	%r1594, %r5282, 252645135;
	ld.shared.u32 	%r1595, [%r4957+1568];
	// begin inline asm
	dp4a.s32.s32 %r1593, %r1594, %r1595, %r4908;
	// end inline asm
	shr.u32 	%r5283, %r5273, 4;
	and.b32  	%r1598, %r5283, 252645135;
	ld.shared.u32 	%r1599, [%r4957+1572];
	// begin inline asm
	dp4a.s32.s32 %r1597, %r1598, %r1599, %r1593;
	// end inline asm
	shr.u32 	%r5284, %r5274, 4;
	and.b32  	%r1602, %r5284, 252645135;
	ld.shared.u32 	%r1603, [%r4957+1576];
	// begin inline asm
	dp4a.s32.s32 %r1601, %r1602, %r1603, %r1597;
	// end inline asm
	shr.u32 	%r5285, %r5275, 4;
	and.b32  	%r1606, %r5285, 252645135;
	ld.shared.u32 	%r1607, [%r4957+1580];
	// begin inline asm
	dp4a.s32.s32 %r1605, %r1606, %r1607, %r1601;
	// end inline asm
	shr.u32 	%r5286, %r5276, 4;
	and.b32  	%r1610, %r5286, 252645135;
	ld.shared.u32 	%r1611, [%r4957+1584];
	// begin inline asm
	dp4a.s32.s32 %r1609, %r1610, %r1611, %r1605;
	// end inline asm
	shr.u32 	%r5287, %r5277, 4;
	and.b32  	%r1614, %r5287, 252645135;
	ld.shared.u32 	%r1615, [%r4957+1588];
	// begin inline asm
	dp4a.s32.s32 %r1613, %r1614, %r1615, %r1609;
	// end inline asm
	shr.u32 	%r5288, %r5278, 4;
	and.b32  	%r1618, %r5288, 252645135;
	ld.shared.u32 	%r1619, [%r4957+1592];
	// begin inline asm
	dp4a.s32.s32 %r1617, %r1618, %r1619, %r1613;
	// end inline asm
	shr.u32 	%r5289, %r5279, 4;
	and.b32  	%r1622, %r5289, 252645135;
	ld.shared.u32 	%r1623, [%r4957+1596];
	// begin inline asm
	dp4a.s32.s32 %r1621, %r1622, %r1623, %r1617;
	// end inline asm
	ld.shared.u8 	%r5290, [%r5022+1];
	mul.lo.s32 	%r5291, %r1621, %r5290;
	cvt.rn.f32.s32 	%f876, %r5291;
	fma.rn.f32 	%f877, %f459, %f876, %f875;
	ld.shared.u8 	%rs32, [%r5022+9];
	cvt.rn.f32.u16 	%f878, %rs32;
	fma.rn.f32 	%f879, %f460, %f878, %f874;
	ld.shared.u32 	%r1626, [%r92+384];
	// begin inline asm
	{.reg .f16 low,high;
  mov.b32 {low,high},%r1626;
  cvt.f32.f16 %f465, low;}

	// end inline asm
	// begin inline asm
	{.reg .f16 low,high;
  mov.b32 {low,high},%r1626;
  cvt.f32.f16 %f466, high;}

	// end inline asm
	mul.f32 	%f880, %f877, %f465;
	mul.f32 	%f881, %f879, %f466;
	sub.f32 	%f882, %f880, %f881;
	add.f32 	%f2575, %f2575, %f882;
	add.s32 	%r5292, %r4944, 512;
	shr.u32 	%r5293, %r5292, 1;
	add.s32 	%r5294, %r4946, %r5293;
	ld.shared.u32 	%r5295, [%r4953];
	and.b32  	%r1628, %r5295, 252645135;
	ld.shared.u32 	%r1629, [%r4957+2048];
	// begin inline asm
	dp4a.s32.s32 %r1627, %r1628, %r1629, %r4908;
	// end inline asm
	ld.shared.u32 	%r5296, [%r4953+4];
	and.b32  	%r1632, %r5296, 252645135;
	ld.shared.u32 	%r1633, [%r4957+2052];
	// begin inline asm
	dp4a.s32.s32 %r1631, %r1632, %r1633, %r1627;
	// end inline asm
	ld.shared.u32 	%r5297, [%r4953+8];
	and.b32  	%r1636, %r5297, 252645135;
	ld.shared.u32 	%r1637, [%r4957+2056];
	// begin inline asm
	dp4a.s32.s32 %r1635, %r1636, %r1637, %r1631;
	// end inline asm
	ld.shared.u32 	%r5298, [%r4953+12];
	and.b32  	%r1640, %r5298, 252645135;
	ld.shared.u32 	%r1641, [%r4957+2060];
	// begin inline asm
	dp4a.s32.s32 %r1639, %r1640, %r1641, %r1635;
	// end inline asm
	ld.shared.u32 	%r5299, [%r4953+16];
	and.b32  	%r1644, %r5299, 252645135;
	ld.shared.u32 	%r1645, [%r4957+2064];
	// begin inline asm
	dp4a.s32.s32 %r1643, %r1644, %r1645, %r1639;
	// end inline asm
	ld.shared.u32 	%r5300, [%r4953+20];
	and.b32  	%r1648, %r5300, 252645135;
	ld.shared.u32 	%r1649, [%r4957+2068];
	// begin inline asm
	dp4a.s32.s32 %r1647, %r1648, %r1649, %r1643;
	// end inline asm
	ld.shared.u32 	%r5301, [%r4953+24];
	and.b32  	%r1652, %r5301, 252645135;
	ld.shared.u32 	%r1653, [%r4957+2072];
	// begin inline asm
	dp4a.s32.s32 %r1651, %r1652, %r1653, %r1647;
	// end inline asm
	ld.shared.u32 	%r5302, [%r4953+28];
	and.b32  	%r1656, %r5302, 252645135;
	ld.shared.u32 	%r1657, [%r4957+2076];
	// begin inline asm
	dp4a.s32.s32 %r1655, %r1656, %r1657, %r1651;
	// end inline asm
	ld.shared.u32 	%r1660, [%r5294];
	// begin inline asm
	{.reg .f16 low,high;
  mov.b32 {low,high},%r1660;
  cvt.f32.f16 %f467, low;}

	// end inline asm
	// begin inline asm
	{.reg .f16 low,high;
  mov.b32 {low,high},%r1660;
  cvt.f32.f16 %f468, high;}

	// end inline asm
	ld.shared.u8 	%r5303, [%r4949];
	mul.lo.s32 	%r5304, %r1655, %r5303;
	cvt.rn.f32.s32 	%f883, %r5304;
	ld.shared.u8 	%rs33, [%r4949+8];
	cvt.rn.f32.u16 	%f884, %rs33;
	fma.rn.f32 	%f885, %f468, %f884, 0f00000000;
	fma.rn.f32 	%f886, %f467, %f883, 0f00000000;
	shr.u32 	%r5305, %r5295, 4;
	and.b32  	%r1662, %r5305, 252645135;
	ld.shared.u32 	%r1663, [%r4957+2080];
	// begin inline asm
	dp4a.s32.s32 %r1661, %r1662, %r1663, %r4908;
	// end inline asm
	shr.u32 	%r5306, %r5296, 4;
	and.b32  	%r1666, %r5306, 252645135;
	ld.shared.u32 	%r1667, [%r4957+2084];
	// begin inline asm
	dp4a.s32.s32 %r1665, %r1666, %r1667, %r1661;
	// end inline asm
	shr.u32 	%r5307, %r5297, 4;
	and.b32  	%r1670, %r5307, 252645135;
	ld.shared.u32 	%r1671, [%r4957+2088];
	// begin inline asm
	dp4a.s32.s32 %r1669, %r1670, %r1671, %r1665;
	// end inline asm
	shr.u32 	%r5308, %r5298, 4;
	and.b32  	%r1674, %r5308, 252645135;
	ld.shared.u32 	%r1675, [%r4957+2092];
	// begin inline asm
	dp4a.s32.s32 %r1673, %r1674, %r1675, %r1669;
	// end inline asm
	shr.u32 	%r5309, %r5299, 4;
	and.b32  	%r1678, %r5309, 252645135;
	ld.shared.u32 	%r1679, [%r4957+2096];
	// begin inline asm
	dp4a.s32.s32 %r1677, %r1678, %r1679, %r1673;
	// end inline asm
	shr.u32 	%r5310, %r5300, 4;
	and.b32  	%r1682, %r5310, 252645135;
	ld.shared.u32 	%r1683, [%r4957+2100];
	// begin inline asm
	dp4a.s32.s32 %r1681, %r1682, %r1683, %r1677;
	// end inline asm
	shr.u32 	%r5311, %r5301, 4;
	and.b32  	%r1686, %r5311, 252645135;
	ld.shared.u32 	%r1687, [%r4957+2104];
	// begin inline asm
	dp4a.s32.s32 %r1685, %r1686, %r1687, %r1681;
	// end inline asm
	shr.u32 	%r5312, %r5302, 4;
	and.b32  	%r1690, %r5312, 252645135;
	ld.shared.u32 	%r1691, [%r4957+2108];
	// begin inline asm
	dp4a.s32.s32 %r1689, %r1690, %r1691, %r1685;
	// end inline asm
	ld.shared.u32 	%r1694, [%r5294+4];
	// begin inline asm
	{.reg .f16 low,high;
  mov.b32 {low,high},%r1694;
  cvt.f32.f16 %f469, low;}

	// end inline asm
	// begin inline asm
	{.reg .f16 low,high;
  mov.b32 {low,high},%r1694;
  cvt.f32.f16 %f470, high;}

	// end inline asm
	ld.shared.u8 	%r5313, [%r4949+1];
	mul.lo.s32 	%r5314, %r1689, %r5313;
	cvt.rn.f32.s32 	%f887, %r5314;
	fma.rn.f32 	%f888, %f469, %f887, %f886;
	ld.shared.u8 	%rs34, [%r4949+9];
	cvt.rn.f32.u16 	%f889, %rs34;
	fma.rn.f32 	%f890, %f470, %f889, %f885;
	ld.shared.u32 	%r1696, [%r85];
	// begin inline asm
	{.reg .f16 low,high;
  mov.b32 {low,high},%r1696;
  cvt.f32.f16 %f471, low;}

	// end inline asm
	// begin inline asm
	{.reg .f16 low,high;
  mov.b32 {low,high},%r1696;
  cvt.f32.f16 %f472, high;}

	// end inline asm
	mul.f32 	%f891, %f888, %f471;
	mul.f32 	%f892, %f890, %f472;
	sub.f32 	%f893, %f891, %f892;
	add.f32 	%f2622, %f2622, %f893;
	ld.shared.u32 	%r5315, [%r4953+4224];
	and.b32  	%r1698, %r5315, 252645135;
	ld.shared.u32 	%r1699, [%r4957+2048];
	// begin inline asm
	dp4a.s32.s32 %r1697, %r1698, %r1699, %r4908;
	// end inline asm
	ld.shared.u32 	%r5316, [%r4953+4228];
	and.b32  	%r1702, %r5316, 252645135;
	ld.shared.u32 	%r1703, [%r4957+2052];
	// begin inline asm
	dp4a.s32.s32 %r1701, %r1702, %r1703, %r1697;
	// end inline asm
	ld.shared.u32 	%r5317, [%r4953+4232];
	and.b32  	%r1706, %r5317, 252645135;
	ld.shared.u32 	%r1707, [%r4957+2056];
	// begin inline asm
	dp4a.s32.s32 %r1705, %r1706, %r1707, %r1701;
	// end inline asm
	ld.shared.u32 	%r5318, [%r4953+4236];
	and.b32  	%r1710, %r5318, 252645135;
	ld.shared.u32 	%r1711, [%r4957+2060];
	// begin inline asm
	dp4a.s32.s32 %r1709, %r1710, %r1711, %r1705;
	// end inline asm
	ld.shared.u32 	%r5319, [%r4953+4240];
	and.b32  	%r1714, %r5319, 252645135;
	ld.shared.u32 	%r1715, [%r4957+2064];
	// begin inline asm
	dp4a.s32.s32 %r1713, %r1714, %r1715, %r1709;
	// end inline asm
	ld.shared.u32 	%r5320, [%r4953+4244];
	and.b32  	%r1718, %r5320, 252645135;
	ld.shared.u32 	%r1719, [%r4957+2068];
	// begin inline asm
	dp4a.s32.s32 %r1717, %r1718, %r1719, %r1713;
	// end inline asm
	ld.shared.u32 	%r5321, [%r4953+4248];
	and.b32  	%r1722, %r5321, 252645135;
	ld.shared.u32 	%r1723, [%r4957+2072];
	// begin inline asm
	dp4a.s32.s32 %r1721, %r1722, %r1723, %r1717;
	// end inline asm
	ld.shared.u32 	%r5322, [%r4953+4252];
	and.b32  	%r1726, %r5322, 252645135;
	ld.shared.u32 	%r1727, [%r4957+2076];
	// begin inline asm
	dp4a.s32.s32 %r1725, %r1726, %r1727, %r1721;
	// end inline asm
	ld.shared.u32 	%r1730, [%r5294];
	// begin inline asm
	{.reg .f16 low,high;
  mov.b32 {low,high},%r1730;
  cvt.f32.f16 %f473, low;}

	// end inline asm
	// begin inline asm
	{.reg .f16 low,high;
  mov.b32 {low,high},%r1730;
  cvt.f32.f16 %f474, high;}

	// end inline asm
	ld.shared.u8 	%r5323, [%r4978];
	mul.lo.s32 	%r5324, %r1725, %r5323;
	cvt.rn.f32.s32 	%f894, %r5324;
	ld.shared.u8 	%rs35, [%r4978+8];
	cvt.rn.f32.u16 	%f895, %rs35;
	fma.rn.f32 	%f896, %f474, %f895, 0f00000000;
	fma.rn.f32 	%f897, %f473, %f894, 0f00000000;
	shr.u32 	%r5325, %r5315, 4;
	and.b32  	%r1732, %r5325, 252645135;
	ld.shared.u32 	%r1733, [%r4957+2080];
	// begin inline asm
	dp4a.s32.s32 %r1731, %r1732, %r1733, %r4908;
	// end inline asm
	shr.u32 	%r5326, %r5316, 4;
	and.b32  	%r1736, %r5326, 252645135;
	ld.shared.u32 	%r1737, [%r4957+2084];
	// begin inline asm
	dp4a.s32.s32 %r1735, %r1736, %r1737, %r1731;
	// end inline asm
	shr.u32 	%r5327, %r5317, 4;
	and.b32  	%r1740, %r5327, 252645135;
	ld.shared.u32 	%r1741, [%r4957+2088];
	// begin inline asm
	dp4a.s32.s32 %r1739, %r1740, %r1741, %r1735;
	// end inline asm
	shr.u32 	%r5328, %r5318, 4;
	and.b32  	%r1744, %r5328, 252645135;
	ld.shared.u32 	%r1745, [%r4957+2092];
	// begin inline asm
	dp4a.s32.s32 %r1743, %r1744, %r1745, %r1739;
	// end inline asm
	shr.u32 	%r5329, %r5319, 4;
	and.b32  	%r1748, %r5329, 252645135;
	ld.shared.u32 	%r1749, [%r4957+2096];
	// begin inline asm
	dp4a.s32.s32 %r1747, %r1748, %r1749, %r1743;
	// end inline asm
	shr.u32 	%r5330, %r5320, 4;
	and.b32  	%r1752, %r5330, 252645135;
	ld.shared.u32 	%r1753, [%r4957+2100];
	// begin inline asm
	dp4a.s32.s32 %r1751, %r1752, %r1753, %r1747;
	// end inline asm
	shr.u32 	%r5331, %r5321, 4;
	and.b32  	%r1756, %r5331, 252645135;
	ld.shared.u32 	%r1757, [%r4957+2104];
	// begin inline asm
	dp4a.s32.s32 %r1755, %r1756, %r1757, %r1751;
	// end inline asm
	shr.u32 	%r5332, %r5322, 4;
	and.b32  	%r1760, %r5332, 252645135;
	ld.shared.u32 	%r1761, [%r4957+2108];
	// begin inline asm
	dp4a.s32.s32 %r1759, %r1760, %r1761, %r1755;
	// end inline asm
	ld.shared.u8 	%r5333, [%r4978+1];
	mul.lo.s32 	%r5334, %r1759, %r5333;
	cvt.rn.f32.s32 	%f898, %r5334;
	fma.rn.f32 	%f899, %f469, %f898, %f897;
	ld.shared.u8 	%rs36, [%r4978+9];
	cvt.rn.f32.u16 	%f900, %rs36;
	fma.rn.f32 	%f901, %f470, %f900, %f896;
	ld.shared.u32 	%r1764, [%r88+128];
	// begin inline asm
	{.reg .f16 low,high;
  mov.b32 {low,high},%r1764;
  cvt.f32.f16 %f475, low;}

	// end inline asm
	// begin inline asm
	{.reg .f16 low,high;
  mov.b32 {low,high},%r1764;
  cvt.f32.f16 %f476, high;}

	// end inline asm
	mul.f32 	%f902, %f899, %f475;
	mul.f32 	%f903, %f901, %f476;
	sub.f32 	%f904, %f902, %f903;
	add.f32 	%f2606, %f2606, %f904;
	ld.shared.u32 	%r5335, [%r4953+8448];
	and.b32  	%r1766, %r5335, 252645135;
	ld.shared.u32 	%r1767, [%r4957+2048];
	// begin inline asm
	dp4a.s32.s32 %r1765, %r1766, %r1767, %r4908;
	// end inline asm
	ld.shared.u32 	%r5336, [%r4953+8452];
	and.b32  	%r1770, %r5336, 252645135;
	ld.shared.u32 	%r1771, [%r4957+2052];
	// begin inline asm
	dp4a.s32.s32 %r1769, %r1770, %r1771, %r1765;
	// end inline asm
	ld.shared.u32 	%r5337, [%r4953+8456];
	and.b32  	%r1774, %r5337, 252645135;
	ld.shared.u32 	%r1775, [%r4957+2056];
	// begin inline asm
	dp4a.s32.s32 %r1773, %r1774, %r1775, %r1769;
	// end inline asm
	ld.shared.u32 	%r5338, [%r4953+8460];
	and.b32  	%r1778, %r5338, 252645135;
	ld.shared.u32 	%r1779, [%r4957+2060];
	// begin inline asm
	dp4a.s32.s32 %r1777, %r1778, %r1779, %r1773;
	// end inline asm
	ld.shared.u32 	%r5339, [%r4953+8464];
	and.b32  	%r1782, %r5339, 252645135;
	ld.shared.u32 	%r1783, [%r4957+2064];
	// begin inline asm
	dp4a.s32.s32 %r1781, %r1782, %r1783, %r1777;
	// end inline asm
	ld.shared.u32 	%r5340, [%r4953+8468];
	and.b32  	%r1786, %r5340, 252645135;
	ld.shared.u32 	%r1787, [%r4957+2068];
	// begin inline asm
	dp4a.s32.s32 %r1785, %r1786, %r1787, %r1781;
	// end inline asm
	ld.shared.u32 	%r5341, [%r4953+8472];
	and.b32  	%r1790, %r5341, 252645135;
	ld.shared.u32 	%r1791, [%r4957+2072];
	// begin inline asm
	dp4a.s32.s32 %r1789, %r1790, %r1791, %r1785;
	// end inline asm
	ld.shared.u32 	%r5342, [%r4953+8476];
	and.b32  	%r1794, %r5342, 252645135;
	ld.shared.u32 	%r1795, [%r4957+2076];
	// begin inline asm
	dp4a.s32.s32 %r1793, %r1794, %r1795, %r1789;
	// end inline asm
	ld.shared.u32 	%r1798, [%r5294];
	// begin inline asm
	{.reg .f16 low,high;
  mov.b32 {low,high},%r1798;
  cvt.f32.f16 %f477, low;}

	// end inline asm
	// begin inline asm
	{.reg .f16 low,high;
  mov.b32 {low,high},%r1798;
  cvt.f32.f16 %f478, high;}

	// end inline asm
	ld.shared.u8 	%r5343, [%r5000];
	mul.lo.s32 	%r5344, %r1793, %r5343;
	cvt.rn.f32.s32 	%f905, %r5344;
	ld.shared.u8 	%rs37, [%r5000+8];
	cvt.rn.f32.u16 	%f906, %rs37;
	fma.rn.f32 	%f907, %f478, %f906, 0f00000000;
	fma.rn.f32 	%f908, %f477, %f905, 0f00000000;
	shr.u32 	%r5345, %r5335, 4;
	and.b32  	%r1800, %r5345, 252645135;
	ld.shared.u32 	%r1801, [%r4957+2080];
	// begin inline asm
	dp4a.s32.s32 %r1799, %r1800, %r1801, %r4908;
	// end inline asm
	shr.u32 	%r5346, %r5336, 4;
	and.b32  	%r1804, %r5346, 252645135;
	ld.shared.u32 	%r1805, [%r4957+2084];
	// begin inline asm
	dp4a.s32.s32 %r1803, %r1804, %r1805, %r1799;
	// end inline asm
	shr.u32 	%r5347, %r5337, 4;
	and.b32  	%r1808, %r5347, 252645135;
	ld.shared.u32 	%r1809, [%r4957+2088];
	// begin inline asm
	dp4a.s32.s32 %r1807, %r1808, %r1809, %r1803;
	// end inline asm
	shr.u32 	%r5348, %r5338, 4;
	and.b32  	%r1812, %r5348, 252645135;
	ld.shared.u32 	%r1813, [%r4957+2092];
	// begin inline asm
	dp4a.s32.s32 %r1811, %r1812, %r1813, %r1807;
	// end inline asm
	shr.u32 	%r5349, %r5339, 4;
	and.b32  	%r1816, %r5349, 252645135;
	ld.shared.u32 	%r1817, [%r4957+2096];
	// begin inline asm
	dp4a.s32.s32 %r1815, %r1816, %r1817, %r1811;
	// end inline asm
	shr.u32 	%r5350, %r5340, 4;
	and.b32  	%r1820, %r5350, 252645135;
	ld.shared.u32 	%r1821, [%r4957+2100];
	// begin inline asm
	dp4a.s32.s32 %r1819, %r1820, %r1821, %r1815;
	// end inline asm
	shr.u32 	%r5351, %r5341, 4;
	and.b32  	%r1824, %r5351, 252645135;
	ld.shared.u32 	%r1825, [%r4957+2104];
	// begin inline asm
	dp4a.s32.s32 %r1823, %r1824, %r1825, %r1819;
	// end inline asm
	shr.u32 	%r5352, %r5342, 4;
	and.b32  	%r1828, %r5352, 252645135;
	ld.shared.u32 	%r1829, [%r4957+2108];
	// begin inline asm
	dp4a.s32.s32 %r1827, %r1828, %r1829, %r1823;
	// end inline asm
	ld.shared.u32 	%r1832, [%r5294+4];
	// begin inline asm
	{.reg .f16 low,high;
  mov.b32 {low,high},%r1832;
  cvt.f32.f16 %f479, low;}

	// end inline asm
	// begin inline asm
	{.reg .f16 low,high;
  mov.b32 {low,high},%r1832;
  cvt.f32.f16 %f480, high;}

	// end inline asm
	ld.shared.u8 	%r5353, [%r5000+1];
	mul.lo.s32 	%r5354, %r1827, %r5353;
	cvt.rn.f32.s32 	%f909, %r5354;
	fma.rn.f32 	%f910, %f479, %f909, %f908;
	ld.shared.u8 	%rs38, [%r5000+9];
	cvt.rn.f32.u16 	%f911, %rs38;
	fma.rn.f32 	%f912, %f480, %f911, %f907;
	ld.shared.u32 	%r1834, [%r90+256];
	// begin inline asm
	{.reg .f16 low,high;
  mov.b32 {low,high},%r1834;
  cvt.f32.f16 %f481, low;}

	// end inline asm
	// begin inline asm
	{.reg .f16 low,high;
  mov.b32 {low,high},%r1834;
  cvt.f32.f16 %f482, high;}

	// end inline asm
	mul.f32 	%f913, %f910, %f481;
	mul.f32 	%f914, %f912, %f482;
	sub.f32 	%f915, %f913, %f914;
	add.f32 	%f2590, %f2590, %f915;
	ld.shared.u32 	%r5355, [%r4953+12672];
	and.b32  	%r1836, %r5355, 252645135;
	ld.shared.u32 	%r1837, [%r4957+2048];
	// begin inline asm
	dp4a.s32.s32 %r1835, %r1836, %r1837, %r4908;
	// end inline asm
	ld.shared.u32 	%r5356, [%r4953+12676];
	and.b32  	%r1840, %r5356, 252645135;
	ld.shared.u32 	%r1841, [%r4957+2052];
	// begin inline asm
	dp4a.s32.s32 %r1839, %r1840, %r1841, %r1835;
	// end inline asm
	ld.shared.u32 	%r5357, [%r4953+12680];
	and.b32  	%r1844, %r5357, 252645135;
	ld.shared.u32 	%r1845, [%r4957+2056];
	// begin inline asm
	dp4a.s32.s32 %r1843, %r1844, %r1845, %r1839;
	// end inline asm
	ld.shared.u32 	%r5358, [%r4953+12684];
	and.b32  	%r1848, %r5358, 252645135;
	ld.shared.u32 	%r1849, [%r4957+2060];
	// begin inline asm
	dp4a.s32.s32 %r1847, %r1848, %r1849, %r1843;
	// end inline asm
	ld.shared.u32 	%r5359, [%r4953+12688];
	and.b32  	%r1852, %r5359, 252645135;
	ld.shared.u32 	%r1853, [%r4957+2064];
	// begin inline asm
	dp4a.s32.s32 %r1851, %r1852, %r1853, %r1847;
	// end inline asm
	ld.shared.u32 	%r5360, [%r4953+12692];
	and.b32  	%r1856, %r5360, 252645135;
	ld.shared.u32 	%r1857, [%r4957+2068];
	// begin inline asm
	dp4a.s32.s32 %r1855, %r1856, %r1857, %r1851;
	// end inline asm
	ld.shared.u32 	%r5361, [%r4953+12696];
	and.b32  	%r1860, %r5361, 252645135;
	ld.shared.u32 	%r1861, [%r4957+2072];
	// begin inline asm
	dp4a.s32.s32 %r1859, %r1860, %r1861, %r1855;
	// end inline asm
	ld.shared.u32 	%r5362, [%r4953+12700];
	and.b32  	%r1864, %r5362, 252645135;
	ld.shared.u32 	%r1865, [%r4957+2076];
	// begin inline asm
	dp4a.s32.s32 %r1863, %r1864, %r1865, %r1859;
	// end inline asm
	ld.shared.u32 	%r1868, [%r5294];
	// begin inline asm
	{.reg .f16 low,high;
  mov.b32 {low,high},%r1868;
  cvt.f32.f16 %f483, low;}

	// end inline asm
	// begin inline asm
	{.reg .f16 low,high;
  mov.b32 {low,high},%r1868;
  cvt.f32.f16 %f484, high;}

	// end inline asm
	ld.shared.u8 	%r5363, [%r5022];
	mul.lo.s32 	%r5364, %r1863, %r5363;
	cvt.rn.f32.s32 	%f916, %r5364;
	ld.shared.u8 	%rs39, [%r5022+8];
	cvt.rn.f32.u16 	%f917, %rs39;
	fma.rn.f32 	%f918, %f484, %f917, 0f00000000;
	fma.rn.f32 	%f919, %f483, %f916, 0f00000000;
	shr.u32 	%r5365, %r5355, 4;
	and.b32  	%r1870, %r5365, 252645135;
	ld.shared.u32 	%r1871, [%r4957+2080];
	// begin inline asm
	dp4a.s32.s32 %r1869, %r1870, %r1871, %r4908;
	// end inline asm
	shr.u32 	%r5366, %r5356, 4;
	and.b32  	%r1874, %r5366, 252645135;
	ld.shared.u32 	%r1875, [%r4957+2084];
	// begin inline asm
	dp4a.s32.s32 %r1873, %r1874, %r1875, %r1869;
	// end inline asm
	shr.u32 	%r5367, %r5357, 4;
	and.b32  	%r1878, %r5367, 252645135;
	ld.shared.u32 	%r1879, [%r4957+2088];
	// begin inline asm
	dp4a.s32.s32 %r1877, %r1878, %r1879, %r1873;
	// end inline asm
	shr.u32 	%r5368, %r5358, 4;
	and.b32  	%r1882, %r5368, 252645135;
	ld.shared.u32 	%r1883, [%r4957+2092];
	// begin inline asm
	dp4a.s32.s32 %r1881, %r1882, %r1883, %r1877;
	// end inline asm
	shr.u32 	%r5369, %r5359, 4;
	and.b32  	%r1886, %r5369, 252645135;
	ld.shared.u32 	%r1887, [%r4957+2096];
	// begin inline asm
	dp4a.s32.s32 %r1885, %r1886, %r1887, %r1881;
	// end inline asm
	shr.u32 	%r5370, %r5360, 4;
	and.b32  	%r1890, %r5370, 252645135;
	ld.shared.u32 	%r1891, [%r4957+2100];
	// begin inline asm
	dp4a.s32.s32 %r1889, %r1890, %r1891, %r1885;
	// end inline asm
	shr.u32 	%r5371, %r5361, 4;
	and.b32  	%r1894, %r5371, 252645135;
	ld.shared.u32 	%r1895, [%r4957+2104];
	// begin inline asm
	dp4a.s32.s32 %r1893, %r1894, %r1895, %r1889;
	// end inline asm
	shr.u32 	%r5372, %r5362, 4;
	and.b32  	%r1898, %r5372, 252645135;
	ld.shared.u32 	%r1899, [%r4957+2108];
	// begin inline asm
	dp4a.s32.s32 %r1897, %r1898, %r1899, %r1893;
	// end inline asm
	ld.shared.u8 	%r5373, [%r5022+1];
	mul.lo.s32 	%r5374, %r1897, %r5373;
	cvt.rn.f32.s32 	%f920, %r5374;
	fma.rn.f32 	%f921, %f479, %f920, %f919;
	ld.shared.u8 	%rs40, [%r5022+9];
	cvt.rn.f32.u16 	%f922, %rs40;
	fma.rn.f32 	%f923, %f480, %f922, %f918;
	ld.shared.u32 	%r1902, [%r92+384];
	// begin inline asm
	{.reg .f16 low,high;
  mov.b32 {low,high},%r1902;
  cvt.f32.f16 %f485, low;}

	// end inline asm
	// begin inline asm
	{.reg .f16 low,high;
  mov.b32 {low,high},%r1902;
  cvt.f32.f16 %f486, high;}

	// end inline asm
	mul.f32 	%f924, %f921, %f485;
	mul.f32 	%f925, %f923, %f486;
	sub.f32 	%f926, %f924, %f925;
	add.f32 	%f2574, %f2574, %f926;
	add.s32 	%r5375, %r4944, 640;
	shr.u32 	%r5376, %r5375, 1;
	add.s32 	%r5377, %r4946, %r5376;
	ld.shared.u32 	%r5378, [%r4953];
	and.b32  	%r1904, %r5378, 252645135;
	ld.shared.u32 	%r1905, [%r4957+2560];
	// begin inline asm
	dp4a.s32.s32 %r1903, %r1904, %r1905, %r4908;
	// end inline asm
	ld.shared.u32 	%r5379, [%r4953+4];
	and.b32  	%r1908, %r5379, 252645135;
	ld.shared.u32 	%r1909, [%r4957+2564];
	// begin inline asm
	dp4a.s32.s32 %r1907, %r1908, %r1909, %r1903;
	// end inline asm
	ld.shared.u32 	%r5380, [%r4953+8];
	and.b32  	%r1912, %r5380, 252645135;
	ld.shared.u32 	%r1913, [%r4957+2568];
	// begin inline asm
	dp4a.s32.s32 %r1911, %r1912, %r1913, %r1907;
	// end inline asm
	ld.shared.u32 	%r5381, [%r4953+12];
	and.b32  	%r1916, %r5381, 252645135;
	ld.shared.u32 	%r1917, [%r4957+2572];
	// begin inline asm
	dp4a.s32.s32 %r1915, %r1916, %r1917, %r1911;
	// end inline asm
	ld.shared.u32 	%r5382, [%r4953+16];
	and.b32  	%r1920, %r5382, 252645135;
	ld.shared.u32 	%r1921, [%r4957+2576];
	// begin inline asm
	dp4a.s32.s32 %r1919, %r1920, %r1921, %r1915;
	// end inline asm
	ld.shared.u32 	%r5383, [%r4953+20];
	and.b32  	%r1924, %r5383, 252645135;
	ld.shared.u32 	%r1925, [%r4957+2580];
	// begin inline asm
	dp4a.s32.s32 %r1923, %r1924, %r1925, %r1919;
	// end inline asm
	ld.shared.u32 	%r5384, [%r4953+24];
	and.b32  	%r1928, %r5384, 252645135;
	ld.shared.u32 	%r1929, [%r4957+2584];
	// begin inline asm
	dp4a.s32.s32 %r1927, %r1928, %r1929, %r1923;
	// end inline asm
	ld.shared.u32 	%r5385, [%r4953+28];
	and.b32  	%r1932, %r5385, 252645135;
	ld.shared.u32 	%r1933, [%r4957+2588];
	// begin inline asm
	dp4a.s32.s32 %r1931, %r1932, %r1933, %r1927;
	// end inline asm
	ld.shared.u32 	%r1936, [%r5377];
	// begin inline asm
	{.reg .f16 low,high;
  mov.b32 {low,high},%r1936;
  cvt.f32.f16 %f487, low;}

	// end inline asm
	// begin inline asm
	{.reg .f16 low,high;
  mov.b32 {low,high},%r1936;
  cvt.f32.f16 %f488, high;}

	// end inline asm
	ld.shared.u8 	%r5386, [%r4949];
	mul.lo.s32 	%r5387, %r1931, %r5386;
	cvt.rn.f32.s32 	%f927, %r5387;
	ld.shared.u8 	%rs41, [%r4949+8];
	cvt.rn.f32.u16 	%f928, %rs41;
	fma.rn.f32 	%f929, %f488, %f928, 0f00000000;
	fma.rn.f32 	%f930, %f487, %f927, 0f00000000;
	shr.u32 	%r5388, %r5378, 4;
	and.b32  	%r1938, %r5388, 252645135;
	ld.shared.u32 	%r1939, [%r4957+2592];
	// begin inline asm
	dp4a.s32.s32 %r1937, %r1938, %r1939, %r4908;
	// end inline asm
	shr.u32 	%r5389, %r5379, 4;
	and.b32  	%r1942, %r5389, 252645135;
	ld.shared.u32 	%r1943, [%r4957+2596];
	// begin inline asm
	dp4a.s32.s32 %r1941, %r1942, %r1943, %r1937;
	// end inline asm
	shr.u32 	%r5390, %r5380, 4;
	and.b32  	%r1946, %r5390, 252645135;
	ld.shared.u32 	%r1947, [%r4957+2600];
	// begin inline asm
	dp4a.s32.s32 %r1945, %r1946, %r1947, %r1941;
	// end inline asm
	shr.u32 	%r5391, %r5381, 4;
	and.b32  	%r1950, %r5391, 252645135;
	ld.shared.u32 	%r1951, [%r4957+2604];
	// begin inline asm
	dp4a.s32.s32 %r1949, %r1950, %r1951, %r1945;
	// end inline asm
	shr.u32 	%r5392, %r5382, 4;
	and.b32  	%r1954, %r5392, 252645135;
	ld.shared.u32 	%r1955, [%r4957+2608];
	// begin inline asm
	dp4a.s32.s32 %r1953, %r1954, %r1955, %r1949;
	// end inline asm
	shr.u32 	%r5393, %r5383, 4;
	and.b32  	%r1958, %r5393, 252645135;
	ld.shared.u32 	%r1959, [%r4957+2612];
	// begin inline asm
	dp4a.s32.s32 %r1957, %r1958, %r1959, %r1953;
	// end inline asm
	shr.u32 	%r5394, %r5384, 4;
	and.b32  	%r1962, %r5394, 252645135;
	ld.shared.u32 	%r1963, [%r4957+2616];
	// begin inline asm
	dp4a.s32.s32 %r1961, %r1962, %r1963, %r1957;
	// end inline asm
	shr.u32 	%r5395, %r5385, 4;
	and.b32  	%r1966, %r5395, 252645135;
	ld.shared.u32 	%r1967, [%r4957+2620];
	// begin inline asm
	dp4a.s32.s32 %r1965, %r1966, %r1967, %r1961;
	// end inline asm
	ld.shared.u32 	%r1970, [%r5377+4];
	// begin inline asm
	{.reg .f16 low,high;
  mov.b32 {low,high},%r1970;
  cvt.f32.f16 %f489, low;}

	// end inline asm
	// begin inline asm
	{.reg .f16 low,high;
  mov.b32 {low,high},%r1970;
  cvt.f32.f16 %f490, high;}

	// end inline asm
	ld.shared.u8 	%r5396, [%r4949+1];
	mul.lo.s32 	%r5397, %r1965, %r5396;
	cvt.rn.f32.s32 	%f931, %r5397;
	fma.rn.f32 	%f932, %f489, %f931, %f930;
	ld.shared.u8 	%rs42, [%r4949+9];
	cvt.rn.f32.u16 	%f933, %rs42;
	fma.rn.f32 	%f934, %f490, %f933, %f929;
	ld.shared.u32 	%r1972, [%r85];
	// begin inline asm
	{.reg .f16 low,high;
  mov.b32 {low,high},%r1972;
  cvt.f32.f16 %f491, low;}

	// end inline asm
	// begin inline asm
	{.reg .f16 low,high;
  mov.b32 {low,high},%r1972;
  cvt.f32.f16 %f492, high;}

	// end inline asm
	mul.f32 	%f935, %f932, %f491;
	mul.f32 	%f936, %f934, %f492;
	sub.f32 	%f937, %f935, %f936;
	add.f32 	%f2621, %f2621, %f937;
	ld.shared.u32 	%r5398, [%r4953+4224];
	and.b32  	%r1974, %r5398, 252645135;
	ld.shared.u32 	%r1975, [%r4957+2560];
	// begin inline asm
	dp4a.s32.s32 %r1973, %r1974, %r1975, %r4908;
	// end inline asm
	ld.shared.u32 	%r5399, [%r4953+4228];
	and.b32  	%r1978, %r5399, 252645135;
	ld.shared.u32 	%r1979, [%r4957+2564];
	// begin inline asm
	dp4a.s32.s32 %r1977, %r1978, %r1979, %r1973;
	// end inline asm
	ld.shared.u32 	%r5400, [%r4953+4232];
	and.b32  	%r1982, %r5400, 252645135;
	ld.shared.u32 	%r1983, [%r4957+2568];
	// begin inline asm
	dp4a.s32.s32 %r1981, %r1982, %r1983, %r1977;
	// end inline asm
	ld.shared.u32 	%r5401, [%r4953+4236];
	and.b32  	%r1986, %r5401, 252645135;
	ld.shared.u32 	%r1987, [%r4957+2572];
	// begin inline asm
	dp4a.s32.s32 %r1985, %r1986, %r1987, %r1981;
	// end inline asm
	ld.shared.u32 	%r5402, [%r4953+4240];
	and.b32  	%r1990, %r5402, 252645135;
	ld.shared.u32 	%r1991, [%r4957+2576];
	// begin inline asm
	dp4a.s32.s32 %r1989, %r1990, %r1991, %r1985;
	// end inline asm
	ld.shared.u32 	%r5403, [%r4953+4244];
	and.b32  	%r1994, %r5403, 252645135;
	ld.shared.u32 	%r1995, [%r4957+2580];
	// begin inline asm
	dp4a.s32.s32 %r1993, %r1994, %r1995, %r1989;
	// end inline asm
	ld.shared.u32 	%r5404, [%r4953+4248];
	and.b32  	%r1998, %r5404, 252645135;
	ld.shared.u32 	%r1999, [%r4957+2584];
	// begin inline asm
	dp4a.s32.s32 %r1997, %r1998, %r1999, %r1993;
	// end inline asm
	ld.shared.u32 	%r5405, [%r4953+4252];
	and.b32  	%r2002, %r5405, 252645135;
	ld.shared.u32 	%r2003, [%r4957+2588];
	// begin inline asm
	dp4a.s32.s32 %r2001, %r2002, %r2003, %r1997;
	// end inline asm
	ld.shared.u32 	%r2006, [%r5377];
	// begin inline asm
	{.reg .f16 low,high;
  mov.b32 {low,high},%r2006;
  cvt.f32.f16 %f493, low;}

	// end inline asm
	// begin inline asm
	{.reg .f16 low,high;
  mov.b32 {low,high},%r2006;
  cvt.f32.f16 %f494, high;}

	// end inline asm
	ld.shared.u8 	%r5406, [%r4978];
	mul.lo.s32 	%r5407, %r2001, %r5406;
	cvt.rn.f32.s32 	%f938, %r5407;
	ld.shared.u8 	%rs43, [%r4978+8];
	cvt.rn.f32.u16 	%f939, %rs43;
	fma.rn.f32 	%f940, %f494, %f939, 0f00000000;
	fma.rn.f32 	%f941, %f493, %f938, 0f00000000;
	shr.u32 	%r5408, %r5398, 4;
	and.b32  	%r2008, %r5408, 252645135;
	ld.shared.u32 	%r2009, [%r4957+2592];
	// begin inline asm
	dp4a.s32.s32 %r2007, %r2008, %r2009, %r4908;
	// end inline asm
	shr.u32 	%r5409, %r5399, 4;
	and.b32  	%r2012, %r5409, 252645135;
	ld.shared.u32 	%r2013, [%r4957+2596];
	// begin inline asm
	dp4a.s32.s32 %r2011, %r2012, %r2013, %r2007;
	// end inline asm
	shr.u32 	%r5410, %r5400, 4;
	and.b32  	%r2016, %r5410, 252645135;
	ld.shared.u32 	%r2017, [%r4957+2600];
	// begin inline asm
	dp4a.s32.s32 %r2015, %r2016, %r2017, %r2011;
	// end inline asm
	shr.u32 	%r5411, %r5401, 4;
	and.b32  	%r2020, %r5411, 252645135;
	ld.shared.u32 	%r2021, [%r4957+2604];
	// begin inline asm
	dp4a.s32.s32 %r2019, %r2020, %r2021, %r2015;
	// end inline asm
	shr.u32 	%r5412, %r5402, 4;
	and.b32  	%r2024, %r5412, 252645135;
	ld.shared.u32 	%r2025, [%r4957+2608];
	// begin inline asm
	dp4a.s32.s32 %r2023, %r2024, %r2025, %r2019;
	// end inline asm
	shr.u32 	%r5413, %r5403, 4;
	and.b32  	%r2028, %r5413, 252645135;
	ld.shared.u32 	%r2029, [%r4957+2612];
	// begin inline asm
	dp4a.s32.s32 %r2027, %r2028, %r2029, %r2023;
	// end inline asm
	shr.u32 	%r5414, %r5404, 4;
	and.b32  	%r2032, %r5414, 252645135;
	ld.shared.u32 	%r2033, [%r4957+2616];
	// begin inline asm
	dp4a.s32.s32 %r2031, %r2032, %r2033, %r2027;
	// end inline asm
	shr.u32 	%r5415, %r5405, 4;
	and.b32  	%r2036, %r5415, 252645135;
	ld.shared.u32 	%r2037, [%r4957+2620];
	// begin inline asm
	dp4a.s32.s32 %r2035, %r2036, %r2037, %r2031;
	// end inline asm
	ld.shared.u8 	%r5416, [%r4978+1];
	mul.lo.s32 	%r5417, %r2035, %r5416;
	cvt.rn.f32.s32 	%f942, %r5417;
	fma.rn.f32 	%f943, %f489, %f942, %f941;
	ld.shared.u8 	%rs44, [%r4978+9];
	cvt.rn.f32.u16 	%f944, %rs44;
	fma.rn.f32 	%f945, %f490, %f944, %f940;
	ld.shared.u32 	%r2040, [%r88+128];
	// begin inline asm
	{.reg .f16 low,high;
  mov.b32 {low,high},%r2040;
  cvt.f32.f16 %f495, low;}

	// end inline asm
	// begin inline asm
	{.reg .f16 low,high;
  mov.b32 {low,high},%r2040;
  cvt.f32.f16 %f496, high;}

	// end inline asm
	mul.f32 	%f946, %f943, %f495;
	mul.f32 	%f947, %f945, %f496;
	sub.f32 	%f948, %f946, %f947;
	add.f32 	%f2605, %f2605, %f948;
	ld.shared.u32 	%r5418, [%r4953+8448];
	and.b32  	%r2042, %r5418, 252645135;
	ld.shared.u32 	%r2043, [%r4957+2560];
	// begin inline asm
	dp4a.s32.s32 %r2041, %r2042, %r2043, %r4908;
	// end inline asm
	ld.shared.u32 	%r5419, [%r4953+8452];
	and.b32  	%r2046, %r5419, 252645135;
	ld.shared.u32 	%r2047, [%r4957+2564];
	// begin inline asm
	dp4a.s32.s32 %r2045, %r2046, %r2047, %r2041;
	// end inline asm
	ld.shared.u32 	%r5420, [%r4953+8456];
	and.b32  	%r2050, %r5420, 252645135;
	ld.shared.u32 	%r2051, [%r4957+2568];
	// begin inline asm
	dp4a.s32.s32 %r2049, %r2050, %r2051, %r2045;
	// end inline asm
	ld.shared.u32 	%r5421, [%r4953+8460];
	and.b32  	%r2054, %r5421, 252645135;
	ld.shared.u32 	%r2055, [%r4957+2572];
	// begin inline asm
	dp4a.s32.s32 %r2053, %r2054, %r2055, %r2049;
	// end inline asm
	ld.shared.u32 	%r5422, [%r4953+8464];
	and.b32  	%r2058, %r5422, 252645135;
	ld.shared.u32 	%r2059, [%r4957+2576];
	// begin inline asm
	dp4a.s32.s32 %r2057, %r2058, %r2059, %r2053;
	// end inline asm
	ld.shared.u32 	%r5423, [%r4953+8468];
	and.b32  	%r2062, %r5423, 252645135;
	ld.shared.u32 	%r2063, [%r4957+2580];
	// begin inline asm
	dp4a.s32.s32 %r2061, %r2062, %r2063, %r2057;
	// end inline asm
	ld.shared.u32 	%r5424, [%r4953+8472];
	and.b32  	%r2066, %r5424, 252645135;
	ld.shared.u32 	%r2067, [%r4957+2584];
	// begin inline asm
	dp4a.s32.s32 %r2065, %r2066, %r2067, %r2061;
	// end inline asm
	ld.shared.u32 	%r5425, [%r4953+8476];
	and.b32  	%r2070, %r5425, 252645135;
	ld.shared.u32 	%r2071, [%r4957+2588];
	// begin inline asm
	dp4a.s32.s32 %r2069, %r2070, %r2071, %r2065;
	// end inline asm
	ld.shared.u32 	%r2074, [%r5377];
	// begin inline asm
	{.reg .f16 low,high;
  mov.b32 {low,high},%r2074;
  cvt.f32.f16 %f497, low;}

	// end inline asm
	// begin inline asm
	{.reg .f16 low,high;
  mov.b32 {low,high},%r2074;
  cvt.f32.f16 %f498, high;}

	// end inline asm
	ld.shared.u8 	%r5426, [%r5000];
	mul.lo.s32 	%r5427, %r2069, %r5426;
	cvt.rn.f32.s32 	%f949, %r5427;
	ld.shared.u8 	%rs45, [%r5000+8];
	cvt.rn.f32.u16 	%f950, %rs45;
	fma.rn.f32 	%f951, %f498, %f950, 0f00000000;
	fma.rn.f32 	%f952, %f497, %f949, 0f00000000;
	shr.u32 	%r5428, %r5418, 4;
	and.b32  	%r2076, %r5428, 252645135;
	ld.shared.u32 	%r2077, [%r4957+2592];
	// begin inline asm
	dp4a.s32.s32 %r2075, %r2076, %r2077, %r4908;
	// end inline asm
	shr.u32 	%r5429, %r5419, 4;
	and.b32  	%r2080, %r5429, 252645135;
	ld.shared.u32 	%r2081, [%r4957+2596];
	// begin inline asm
	dp4a.s32.s32 %r2079, %r2080, %r2081, %r2075;
	// end inline asm
	shr.u32 	%r5430, %r5420, 4;
	and.b32  	%r2084, %r5430, 252645135;
	ld.shared.u32 	%r2085, [%r4957+2600];
	// begin inline asm
	dp4a.s32.s32 %r2083, %r2084, %r2085, %r2079;
	// end inline asm
	shr.u32 	%r5431, %r5421, 4;
	and.b32  	%r2088, %r5431, 252645135;
	ld.shared.u32 	%r2089, [%r4957+2604];
	// begin inline asm
	dp4a.s32.s32 %r2087, %r2088, %r2089, %r2083;
	// end inline asm
	shr.u32 	%r5432, %r5422, 4;
	and.b32  	%r2092, %r5432, 252645135;
	ld.shared.u32 	%r2093, [%r4957+2608];
	// begin inline asm
	dp4a.s32.s32 %r2091, %r2092, %r2093, %r2087;
	// end inline asm
	shr.u32 	%r5433, %r5423, 4;
	and.b32  	%r2096, %r5433, 252645135;
	ld.shared.u32 	%r2097, [%r4957+2612];
	// begin inline asm
	dp4a.s32.s32 %r2095, %r2096, %r2097, %r2091;
	// end inline asm
	shr.u32 	%r5434, %r5424, 4;
	and.b32  	%r2100, %r5434, 252645135;
	ld.shared.u32 	%r2101, [%r4957+2616];
	// begin inline asm
	dp4a.s32.s32 %r2099, %r2100, %r2101, %r2095;
	// end inline asm
	shr.u32 	%r5435, %r5425, 4;
	and.b32  	%r2104, %r5435, 252645135;
	ld.shared.u32 	%r2105, [%r4957+2620];
	// begin inline asm
	dp4a.s32.s32 %r2103, %r2104, %r2105, %r2099;
	// end inline asm
	ld.shared.u32 	%r2108, [%r5377+4];
	// begin inline asm
	{.reg .f16 low,high;
  mov.b32 {low,high},%r2108;
  cvt.f32.f16 %f499, low;}

	// end inline asm
	// begin inline asm
	{.reg .f16 low,high;
  mov.b32 {low,high},%r2108;
  cvt.f32.f16 %f500, high;}

	// end inline asm
	ld.shared.u8 	%r5436, [%r5000+1];
	mul.lo.s32 	%r5437, %r2103, %r5436;
	cvt.rn.f32.s32 	%f953, %r5437;
	fma.rn.f32 	%f954, %f499, %f953, %f952;
	ld.shared.u8 	%rs46, [%r5000+9];
	cvt.rn.f32.u16 	%f955, %rs46;
	fma.rn.f32 	%f956, %f500, %f955, %f951;
	ld.shared.u32 	%r2110, [%r90+256];
	// begin inline asm
	{.reg .f16 low,high;
  mov.b32 {low,high},%r2110;
  cvt.f32.f16 %f501, low;}

	// end inline asm
	// begin inline asm
	{.reg .f16 low,high;
  mov.b32 {low,high},%r2110;
  cvt.f32.f16 %f502, high;}

	// end inline asm
	mul.f32 	%f957, %f954, %f501;
	mul.f32 	%f958, %f956, %f502;
	sub.f32 	%f959, %f957, %f958;
	add.f32 	%f2589, %f2589, %f959;
	ld.shared.u32 	%r5438, [%r4953+12672];
	and.b32  	%r2112, %r5438, 252645135;
	ld.shared.u32 	%r2113, [%r4957+2560];
	// begin inline asm
	dp4a.s32.s32 %r2111, %r2112, %r2113, %r4908;
	// end inline asm
	ld.shared.u32 	%r5439, [%r4953+12676];
	and.b32  	%r2116, %r5439, 252645135;
	ld.shared.u32 	%r2117, [%r4957+2564];
	// begin inline asm
	dp4a.s32.s32 %r2115, %r2116, %r2117, %r2111;
	// end inline asm
	ld.shared.u32 	%r5440, [%r4953+12680];
	and.b32  	%r2120, %r5440, 252645135;
	ld.shared.u32 	%r2121, [%r4957+2568];
	// begin inline asm
	dp4a.s32.s32 %r2119, %r2120, %r2121, %r2115;
	// end inline asm
	ld.shared.u32 	%r5441, [%r4953+12684];
	and.b32  	%r2124, %r5441, 252645135;
	ld.shared.u32 	%r2125, [%r4957+2572];
	// begin inline asm
	dp4a.s32.s32 %r2123, %r2124, %r2125, %r2119;
	// end inline asm
	ld.shared.u32 	%r5442, [%r4953+12688];
	and.b32  	%r2128, %r5442, 252645135;
	ld.shared.u32 	%r2129, [%r4957+2576];
	// begin inline asm
	dp4a.s32.s32 %r2127, %r2128, %r2129, %r2123;
	// end inline asm
	ld.shared.u32 	%r5443, [%r4953+12692];
	and.b32  	%r2132, %r5443, 252645135;
	ld.shared.u32 	%r2133, [%r4957+2580];
	// begin inline asm
	dp4a.s32.s32 %r2131, %r2132, %r2133, %r2127;
	// end inline asm
	ld.shared.u32 	%r5444, [%r4953+12696];
	and.b32  	%r2136, %r5444, 252645135;
	ld.shared.u32 	%r2137, [%r4957+2584];
	// begin inline asm
	dp4a.s32.s32 %r2135, %r2136, %r2137, %r2131;
	// end inline asm
	ld.shared.u32 	%r5445, [%r4953+12700];
	and.b32  	%r2140, %r5445, 252645135;
	ld.shared.u32 	%r2141, [%r4957+2588];
	// begin inline asm
	dp4a.s32.s32 %r2139, %r2140, %r2141, %r2135;
	// end inline asm
	ld.shared.u32 	%r2144, [%r5377];
	// begin inline asm
	{.reg .f16 low,high;
  mov.b32 {low,high},%r2144;
  cvt.f32.f16 %f503, low;}

	// end inline asm
	// begin inline asm
	{.reg .f16 low,high;
  mov.b32 {low,high},%r2144;
  cvt.f32.f16 %f504, high;}

	// end inline asm
	ld.shared.u8 	%r5446, [%r5022];
	mul.lo.s32 	%r5447, %r2139, %r5446;
	cvt.rn.f32.s32 	%f960, %r5447;
	ld.shared.u8 	%rs47, [%r5022+8];
	cvt.rn.f32.u16 	%f961, %rs47;
	fma.rn.f32 	%f962, %f504, %f961, 0f00000000;
	fma.rn.f32 	%f963, %f503, %f960, 0f00000000;
	shr.u32 	%r5448, %r5438, 4;
	and.b32  	%r2146, %r5448, 252645135;
	ld.shared.u32 	%r2147, [%r4957+2592];
	// begin inline asm
	dp4a.s32.s32 %r2145, %r2146, %r2147, %r4908;
	// end inline asm
	shr.u32 	%r5449, %r5439, 4;
	and.b32  	%r2150, %r5449, 252645135;
	ld.shared.u32 	%r2151, [%r4957+2596];
	// begin inline asm
	dp4a.s32.s32 %r2149, %r2150, %r2151, %r2145;
	// end inline asm
	shr.u32 	%r5450, %r5440, 4;
	and.b32  	%r2154, %r5450, 252645135;
	ld.shared.u32 	%r2155, [%r4957+2600];
	// begin inline asm
	dp4a.s32.s32 %r2153, %r2154, %r2155, %r2149;
	// end inline asm
	shr.u32 	%r5451, %r5441, 4;
	and.b32  	%r2158, %r5451, 252645135;
	ld.shared.u32 	%r2159, [%r4957+2604];
	// begin inline asm
	dp4a.s32.s32 %r2157, %r2158, %r2159, %r2153;
	// end inline asm
	shr.u32 	%r5452, %r5442, 4;
	and.b32  	%r2162, %r5452, 252645135;
	ld.shared.u32 	%r2163, [%r4957+2608];
	// begin inline asm
	dp4a.s32.s32 %r2161, %r2162, %r2163, %r2157;
	// end inline asm
	shr.u32 	%r5453, %r5443, 4;
	and.b32  	%r2166, %r5453, 252645135;
	ld.shared.u32 	%r2167, [%r4957+2612];
	// begin inline asm
	dp4a.s32.s32 %r2165, %r2166, %r2167, %r2161;
	// end inline asm
	shr.u32 	%r5454, %r5444, 4;
	and.b32  	%r2170, %r5454, 252645135;
	ld.shared.u32 	%r2171, [%r4957+2616];
	// begin inline asm
	dp4a.s32.s32 %r2169, %r2170, %r2171, %r2165;
	// end inline asm
	shr.u32 	%r5455, %r5445, 4;
	and.b32  	%r2174, %r5455, 252645135;
	ld.shared.u32 	%r2175, [%r4957+2620];
	// begin inline asm
	dp4a.s32.s32 %r2173, %r2174, %r2175, %r2169;
	// end inline asm
	ld.shared.u8 	%r5456, [%r5022+1];
	mul.lo.s32 	%r5457, %r2173, %r5456;
	cvt.rn.f32.s32 	%f964, %r5457;
	fma.rn.f32 	%f965, %f499, %f964, %f963;
	ld.shared.u8 	%rs48, [%r5022+9];
	cvt.rn.f32.u16 	%f966, %rs48;
	fma.rn.f32 	%f967, %f500, %f966, %f962;
	ld.shared.u32 	%r2178, [%r92+384];
	// begin inline asm
	{.reg .f16 low,high;
  mov.b32 {low,high},%r2178;
  cvt.f32.f16 %f505, low;}

	// end inline asm
	// begin inline asm
	{.reg .f16 low,high;
  mov.b32 {low,high},%r2178;
  cvt.f32.f16 %f506, high;}

	// end inline asm
	mul.f32 	%f968, %f965, %f505;
	mul.f32 	%f969, %f967, %f506;
	sub.f32 	%f970, %f968, %f969;
	add.f32 	%f2573, %f2573, %f970;
	add.s32 	%r5458, %r4944, 768;
	shr.u32 	%r5459, %r5458, 1;
	add.s32 	%r5460, %r4946, %r5459;
	ld.shared.u32 	%r5461, [%r4953];
	and.b32  	%r2180, %r5461, 252645135;
	ld.shared.u32 	%r2181, [%r4957+3072];
	// begin inline asm
	dp4a.s32.s32 %r2179, %r2180, %r2181, %r4908;
	// end inline asm
	ld.shared.u32 	%r5462, [%r4953+4];
	and.b32  	%r2184, %r5462, 252645135;
	ld.shared.u32 	%r2185, [%r4957+3076];
	// begin inline asm
	dp4a.s32.s32 %r2183, %r2184, %r2185, %r2179;
	// end inline asm
	ld.shared.u32 	%r5463, [%r4953+8];
	and.b32  	%r2188, %r5463, 252645135;
	ld.shared.u32 	%r2189, [%r4957+3080];
	// begin inline asm
	dp4a.s32.s32 %r2187, %r2188, %r2189, %r2183;
	// end inline asm
	ld.shared.u32 	%r5464, [%r4953+12];
	and.b32  	%r2192, %r5464, 252645135;
	ld.shared.u32 	%r2193, [%r4957+3084];
	// begin inline asm
	dp4a.s32.s32 %r2191, %r2192, %r2193, %r2187;
	// end inline asm
	ld.shared.u32 	%r5465, [%r4953+16];
	and.b32  	%r2196, %r5465, 252645135;
	ld.shared.u32 	%r2197, [%r4957+3088];
	// begin inline asm
	dp4a.s32.s32 %r2195, %r2196, %r2197, %r2191;
	// end inline asm
	ld.shared.u32 	%r5466, [%r4953+20];
	and.b32  	%r2200, %r5466, 252645135;
	ld.shared.u32 	%r2201, [%r4957+3092];
	// begin inline asm
	dp4a.s32.s32 %r2199, %r2200, %r2201, %r2195;
	// end inline asm
	ld.shared.u32 	%r5467, [%r4953+24];
	and.b32  	%r2204, %r5467, 252645135;
	ld.shared.u32 	%r2205, [%r4957+3096];
	// begin inline asm
	dp4a.s32.s32 %r2203, %r2204, %r2205, %r2199;
	// end inline asm
	ld.shared.u32 	%r5468, [%r4953+28];
	and.b32  	%r2208, %r5468, 252645135;
	ld.shared.u32 	%r2209, [%r4957+3100];
	// begin inline asm
	dp4a.s32.s32 %r2207, %r2208, %r2209, %r2203;
	// end inline asm
	ld.shared.u32 	%r2212, [%r5460];
	// begin inline asm
	{.reg .f16 low,high;
  mov.b32 {low,high},%r2212;
  cvt.f32.f16 %f507, low;}

	// end inline asm
	// begin inline asm
	{.reg .f16 low,high;
  mov.b32 {low,high},%r2212;
  cvt.f32.f16 %f508, high;}

	// end inline asm
	ld.shared.u8 	%r5469, [%r4949];
	mul.lo.s32 	%r5470, %r2207, %r5469;
	cvt.rn.f32.s32 	%f971, %r5470;
	ld.shared.u8 	%rs49, [%r4949+8];
	cvt.rn.f32.u16 	%f972, %rs49;
	fma.rn.f32 	%f973, %f508, %f972, 0f00000000;
	fma.rn.f32 	%f974, %f507, %f971, 0f00000000;
	shr.u32 	%r5471, %r5461, 4;
	and.b32  	%r2214, %r5471, 252645135;
	ld.shared.u32 	%r2215, [%r4957+3104];
	// begin inline asm
	dp4a.s32.s32 %r2213, %r2214, %r2215, %r4908;
	// end inline asm
	shr.u32 	%r5472, %r5462, 4;
	and.b32  	%r2218, %r5472, 252645135;
	ld.shared.u32 	%r2219, [%r4957+3108];
	// begin inline asm
	dp4a.s32.s32 %r2217, %r2218, %r2219, %r2213;
	// end inline asm
	shr.u32 	%r5473, %r5463, 4;
	and.b32  	%r2222, %r5473, 252645135;
	ld.shared.u32 	%r2223, [%r4957+3112];
	// begin inline asm
	dp4a.s32.s32 %r2221, %r2222, %r2223, %r2217;
	// end inline asm
	shr.u32 	%r5474, %r5464, 4;
	and.b32  	%r2226, %r5474, 252645135;
	ld.shared.u32 	%r2227, [%r4957+3116];
	// begin inline asm
	dp4a.s32.s32 %r2225, %r2226, %r2227, %r2221;
	// end inline asm
	shr.u32 	%r5475, %r5465, 4;
	and.b32  	%r2230, %r5475, 252645135;
	ld.shared.u32 	%r2231, [%r4957+3120];
	// begin inline asm
	dp4a.s32.s32 %r2229, %r2230, %r2231, %r2225;
	// end inline asm
	shr.u32 	%r5476, %r5466, 4;
	and.b32  	%r2234, %r5476, 252645135;
	ld.shared.u32 	%r2235, [%r4957+3124];
	// begin inline asm
	dp4a.s32.s32 %r2233, %r2234, %r2235, %r2229;
	// end inline asm
	shr.u32 	%r5477, %r5467, 4;
	and.b32  	%r2238, %r5477, 252645135;
	ld.shared.u32 	%r2239, [%r4957+3128];
	// begin inline asm
	dp4a.s32.s32 %r2237, %r2238, %r2239, %r2233;
	// end inline asm
	shr.u32 	%r5478, %r5468, 4;
	and.b32  	%r2242, %r5478, 252645135;
	ld.shared.u32 	%r2243, [%r4957+3132];
	// begin inline asm
	dp4a.s32.s32 %r2241, %r2242, %r2243, %r2237;
	// end inline asm
	ld.shared.u32 	%r2246, [%r5460+4];
	// begin inline asm
	{.reg .f16 low,high;
  mov.b32 {low,high},%r2246;
  cvt.f32.f16 %f509, low;}

	// end inline asm
	// begin inline asm
	{.reg .f16 low,high;
  mov.b32 {low,high},%r2246;
  cvt.f32.f16 %f510, high;}

	// end inline asm
	ld.shared.u8 	%r5479, [%r4949+1];
	mul.lo.s32 	%r5480, %r2241, %r5479;
	cvt.rn.f32.s32 	%f975, %r5480;
	fma.rn.f32 	%f976, %f509, %f975, %f974;
	ld.shared.u8 	%rs50, [%r4949+9];
	cvt.rn.f32.u16 	%f977, %rs50;
	fma.rn.f32 	%f978, %f510, %f977, %f973;
	ld.shared.u32 	%r2248, [%r85];
	// begin inline asm
	{.reg .f16 low,high;
  mov.b32 {low,high},%r2248;
  cvt.f32.f16 %f511, low;}

	// end inline asm
	// begin inline asm
	{.reg .f16 low,high;
  mov.b32 {low,high},%r2248;
  cvt.f32.f16 %f512, high;}

	// end inline asm
	mul.f32 	%f979, %f976, %f511;
	mul.f32 	%f980, %f978, %f512;
	sub.f32 	%f981, %f979, %f980;
	add.f32 	%f2620, %f2620, %f981;
	ld.shared.u32 	%r5481, [%r4953+4224];
	and.b32  	%r2250, %r5481, 252645135;
	ld.shared.u32 	%r2251, [%r4957+3072];
	// begin inline asm
	dp4a.s32.s32 %r2249, %r2250, %r2251, %r4908;
	// end inline asm
	ld.shared.u32 	%r5482, [%r4953+4228];
	and.b32  	%r2254, %r5482, 252645135;
	ld.shared.u32 	%r2255, [%r4957+3076];
	// begin inline asm
	dp4a.s32.s32 %r2253, %r2254, %r2255, %r2249;
	// end inline asm
	ld.shared.u32 	%r5483, [%r4953+4232];
	and.b32  	%r2258, %r5483, 252645135;
	ld.shared.u32 	%r2259, [%r4957+3080];
	// begin inline asm
	dp4a.s32.s32 %r2257, %r2258, %r2259, %r2253;
	// end inline asm
	ld.shared.u32 	%r5484, [%r4953+4236];
	and.b32  	%r2262, %r5484, 252645135;
	ld.shared.u32 	%r2263, [%r4957+3084];
	// begin inline asm
	dp4a.s32.s32 %r2261, %r2262, %r2263, %r2257;
	// end inline asm
	ld.shared.u32 	%r5485, [%r4953+4240];
	and.b32  	%r2266, %r5485, 252645135;
	ld.shared.u32 	%r2267, [%r4957+3088];
	// begin inline asm
	dp4a.s32.s32 %r2265, %r2266, %r2267, %r2261;
	// end inline asm
	ld.shared.u32 	%r5486, [%r4953+4244];
	and.b32  	%r2270, %r5486, 252645135;
	ld.shared.u32 	%r2271, [%r4957+3092];
	// begin inline asm
	dp4a.s32.s32 %r2269, %r2270, %r2271, %r2265;
	// end inline asm
	ld.shared.u32 	%r5487, [%r4953+4248];
	and.b32  	%r2274, %r5487, 252645135;
	ld.shared.u32 	%r2275, [%r4957+3096];
	// begin inline asm
	dp4a.s32.s32 %r2273, %r2274, %r2275, %r2269;
	// end inline asm
	ld.shared.u32 	%r5488, [%r4953+4252];
	and.b32  	%r2278, %r5488, 252645135;
	ld.shared.u32 	%r2279, [%r4957+3100];
	// begin inline asm
	dp4a.s32.s32 %r2277, %r2278, %r2279, %r2273;
	// end inline asm
	ld.shared.u32 	%r2282, [%r5460];
	// begin inline asm
	{.reg .f16 low,high;
  mov.b32 {low,high},%r2282;
  cvt.f32.f16 %f513, low;}

	// end inline asm
	// begin inline asm
	{.reg .f16 low,high;
  mov.b32 {low,high},%r2282;
  cvt.f32.f16 %f514, high;}

	// end inline asm
	ld.shared.u8 	%r5489, [%r4978];
	mul.lo.s32 	%r5490, %r2277, %r5489;
	cvt.rn.f32.s32 	%f982, %r5490;
	ld.shared.u8 	%rs51, [%r4978+8];
	cvt.rn.f32.u16 	%f983, %rs51;
	fma.rn.f32 	%f984, %f514, %f983, 0f00000000;
	fma.rn.f32 	%f985, %f513, %f982, 0f00000000;
	shr.u32 	%r5491, %r5481, 4;
	and.b32  	%r2284, %r5491, 252645135;
	ld.shared.u32 	%r2285, [%r4957+3104];
	// begin inline asm
	dp4a.s32.s32 %r2283, %r2284, %r2285, %r4908;
	// end inline asm
	shr.u32 	%r5492, %r5482, 4;
	and.b32  	%r2288, %r5492, 252645135;
	ld.shared.u32 	%r2289, [%r4957+3108];
	// begin inline asm
	dp4a.s32.s32 %r2287, %r2288, %r2289, %r2283;
	// end inline asm
	shr.u32 	%r5493, %r5483, 4;
	and.b32  	%r2292, %r5493, 252645135;
	ld.shared.u32 	%r2293, [%r4957+3112];
	// begin inline asm
	dp4a.s32.s32 %r2291, %r2292, %r2293, %r2287;
	// end inline asm
	shr.u32 	%r5494, %r5484, 4;
	and.b32  	%r2296, %r5494, 252645135;
	ld.shared.u32 	%r2297, [%r4957+3116];
	// begin inline asm
	dp4a.s32.s32 %r2295, %r2296, %r2297, %r2291;
	// end inline asm
	shr.u32 	%r5495, %r5485, 4;
	and.b32  	%r2300, %r5495, 252645135;
	ld.shared.u32 	%r2301, [%r4957+3120];
	// begin inline asm
	dp4a.s32.s32 %r2299, %r2300, %r2301, %r2295;
	// end inline asm
	shr.u32 	%r5496, %r5486, 4;
	and.b32  	%r2304, %r5496, 252645135;
	ld.shared.u32 	%r2305, [%r4957+3124];
	// begin inline asm
	dp4a.s32.s32 %r2303, %r2304, %r2305, %r2299;
	// end inline asm
	shr.u32 	%r5497, %r5487, 4;
	and.b32  	%r2308, %r5497, 252645135;
	ld.shared.u32 	%r2309, [%r4957+3128];
	// begin inline asm
	dp4a.s32.s32 %r2307, %r2308, %r2309, %r2303;
	// end inline asm
	shr.u32 	%r5498, %r5488, 4;
	and.b32  	%r2312, %r5498, 252645135;
	ld.shared.u32 	%r2313, [%r4957+3132];
	// begin inline asm
	dp4a.s32.s32 %r2311, %r2312, %r2313, %r2307;
	// end inline asm
	ld.shared.u8 	%r5499, [%r4978+1];
	mul.lo.s32 	%r5500, %r2311, %r5499;
	cvt.rn.f32.s32 	%f986, %r5500;
	fma.rn.f32 	%f987, %f509, %f986, %f985;
	ld.shared.u8 	%rs52, [%r4978+9];
	cvt.rn.f32.u16 	%f988, %rs52;
	fma.rn.f32 	%f989, %f510, %f988, %f984;
	ld.shared.u32 	%r2316, [%r88+128];
	// begin inline asm
	{.reg .f16 low,high;
  mov.b32 {low,high},%r2316;
  cvt.f32.f16 %f515, low;}

	// end inline asm
	// begin inline asm
	{.reg .f16 low,high;
  mov.b32 {low,high},%r2316;
  cvt.f32.f16 %f516, high;}

	// end inline asm
	mul.f32 	%f990, %f987, %f515;
	mul.f32 	%f991, %f989, %f516;
	sub.f32 	%f992, %f990, %f991;
	add.f32 	%f2604, %f2604, %f992;
	ld.shared.u32 	%r5501, [%r4953+8448];
	and.b32  	%r2318, %r5501, 252645135;
	ld.shared.u32 	%r2319, [%r4957+3072];
	// begin inline asm
	dp4a.s32.s32 %r2317, %r2318, %r2319, %r4908;
	// end inline asm
	ld.shared.u32 	%r5502, [%r4953+8452];
	and.b32  	%r2322, %r5502, 252645135;
	ld.shared.u32 	%r2323, [%r4957+3076];
	// begin inline asm
	dp4a.s32.s32 %r2321, %r2322, %r2323, %r2317;
	// end inline asm
	ld.shared.u32 	%r5503, [%r4953+8456];
	and.b32  	%r2326, %r5503, 252645135;
	ld.shared.u32 	%r2327, [%r4957+3080];
	// begin inline asm
	dp4a.s32.s32 %r2325, %r2326, %r2327, %r2321;
	// end inline asm
	ld.shared.u32 	%r5504, [%r4953+8460];
	and.b32  	%r2330, %r5504, 252645135;
	ld.shared.u32 	%r2331, [%r4957+3084];
	// begin inline asm
	dp4a.s32.s32 %r2329, %r2330, %r2331, %r2325;
	// end inline asm
	ld.shared.u32 	%r5505, [%r4953+8464];
	and.b32  	%r2334, %r5505, 252645135;
	ld.shared.u32 	%r2335, [%r4957+3088];
	// begin inline asm
	dp4a.s32.s32 %r2333, %r2334, %r2335, %r2329;
	// end inline asm
	ld.shared.u32 	%r5506, [%r4953+8468];
	and.b32  	%r2338, %r5506, 252645135;
	ld.shared.u32 	%r2339, [%r4957+3092];
	// begin inline asm
	dp4a.s32.s32 %r2337, %r2338, %r2339, %r2333;
	// end inline asm
	ld.shared.u32 	%r5507, [%r4953+8472];
	and.b32  	%r2342, %r5507, 252645135;
	ld.shared.u32 	%r2343, [%r4957+3096];
	// begin inline asm
	dp4a.s32.s32 %r2341, %r2342, %r2343, %r2337;
	// end inline asm
	ld.shared.u32 	%r5508, [%r4953+8476];
	and.b32  	%r2346, %r5508, 252645135;
	ld.shared.u32 	%r2347, [%r4957+3100];
	// begin inline asm
	dp4a.s32.s32 %r2345, %r2346, %r2347, %r2341;
	// end inline asm
	ld.shared.u32 	%r2350, [%r5460];
	// begin inline asm
	{.reg .f16 low,high;
  mov.b32 {low,high},%r2350;
  cvt.f32.f16 %f517, low;}

	// end inline asm
	// begin inline asm
	{.reg .f16 low,high;
  mov.b32 {low,high},%r2350;
  cvt.f32.f16 %f518, high;}

	// end inline asm
	ld.shared.u8 	%r5509, [%r5000];
	mul.lo.s32 	%r5510, %r2345, %r5509;
	cvt.rn.f32.s32 	%f993, %r5510;
	ld.shared.u8 	%rs53, [%r5000+8];
	cvt.rn.f32.u16 	%f994, %rs53;
	fma.rn.f32 	%f995, %f518, %f994, 0f00000000;
	fma.rn.f32 	%f996, %f517, %f993, 0f00000000;
	shr.u32 	%r5511, %r5501, 4;
	and.b32  	%r2352, %r5511, 252645135;
	ld.shared.u32 	%r2353, [%r4957+3104];
	// begin inline asm
	dp4a.s32.s32 %r2351, %r2352, %r2353, %r4908;
	// end inline asm
	shr.u32 	%r5512, %r5502, 4;
	and.b32  	%r2356, %r5512, 252645135;
	ld.shared.u32 	%r2357, [%r4957+3108];
	// begin inline asm
	dp4a.s32.s32 %r2355, %r2356, %r2357, %r2351;
	// end inline asm
	shr.u32 	%r5513, %r5503, 4;
	and.b32  	%r2360, %r5513, 252645135;
	ld.shared.u32 	%r2361, [%r4957+3112];
	// begin inline asm
	dp4a.s32.s32 %r2359, %r2360, %r2361, %r2355;
	// end inline asm
	shr.u32 	%r5514, %r5504, 4;
	and.b32  	%r2364, %r5514, 252645135;
	ld.shared.u32 	%r2365, [%r4957+3116];
	// begin inline asm
	dp4a.s32.s32 %r2363, %r2364, %r2365, %r2359;
	// end inline asm
	shr.u32 	%r5515, %r5505, 4;
	and.b32  	%r2368, %r5515, 252645135;
	ld.shared.u32 	%r2369, [%r4957+3120];
	// begin inline asm
	dp4a.s32.s32 %r2367, %r2368, %r2369, %r2363;
	// end inline asm
	shr.u32 	%r5516, %r5506, 4;
	and.b32  	%r2372, %r5516, 252645135;
	ld.shared.u32 	%r2373, [%r4957+3124];
	// begin inline asm
	dp4a.s32.s32 %r2371, %r2372, %r2373, %r2367;
	// end inline asm
	shr.u32 	%r5517, %r5507, 4;
	and.b32  	%r2376, %r5517, 252645135;
	ld.shared.u32 	%r2377, [%r4957+3128];
	// begin inline asm
	dp4a.s32.s32 %r2375, %r2376, %r2377, %r2371;
	// end inline asm
	shr.u32 	%r5518, %r5508, 4;
	and.b32  	%r2380, %r5518, 252645135;
	ld.shared.u32 	%r2381, [%r4957+3132];
	// begin inline asm
	dp4a.s32.s32 %r2379, %r2380, %r2381, %r2375;
	// end inline asm
	ld.shared.u32 	%r2384, [%r5460+4];
	// begin inline asm
	{.reg .f16 low,high;
  mov.b32 {low,high},%r2384;
  cvt.f32.f16 %f519, low;}

	// end inline asm
	// begin inline asm
	{.reg .f16 low,high;
  mov.b32 {low,high},%r2384;
  cvt.f32.f16 %f520, high;}

	// end inline asm
	ld.shared.u8 	%r5519, [%r5000+1];
	mul.lo.s32 	%r5520, %r2379, %r5519;
	cvt.rn.f32.s32 	%f997, %r5520;
	fma.rn.f32 	%f998, %f519, %f997, %f996;
	ld.shared.u8 	%rs54, [%r5000+9];
	cvt.rn.f32.u16 	%f999, %rs54;
	fma.rn.f32 	%f1000, %f520, %f999, %f995;
	ld.shared.u32 	%r2386, [%r90+256];
	// begin inline asm
	{.reg .f16 low,high;
  mov.b32 {low,high},%r2386;
  cvt.f32.f16 %f521, low;}

	// end inline asm
	// begin inline asm
	{.reg .f16 low,high;
  mov.b32 {low,high},%r2386;
  cvt.f32.f16 %f522, high;}

	// end inline asm
	mul.f32 	%f1001, %f998, %f521;
	mul.f32 	%f1002, %f1000, %f522;
	sub.f32 	%f1003, %f1001, %f1002;
	add.f32 	%f2588, %f2588, %f1003;
	ld.shared.u32 	%r5521, [%r4953+12672];
	and.b32  	%r2388, %r5521, 252645135;
	ld.shared.u32 	%r2389, [%r4957+3072];
	// begin inline asm
	dp4a.s32.s32 %r2387, %r2388, %r2389, %r4908;
	// end inline asm
	ld.shared.u32 	%r5522, [%r4953+12676];
	and.b32  	%r2392, %r5522, 252645135;
	ld.shared.u32 	%r2393, [%r4957+3076];
	// begin inline asm
	dp4a.s32.s32 %r2391, %r2392, %r2393, %r2387;
	// end inline asm
	ld.shared.u32 	%r5523, [%r4953+12680];
	and.b32  	%r2396, %r5523, 252645135;
	ld.shared.u32 	%r2397, [%r4957+3080];
	// begin inline asm
	dp4a.s32.s32 %r2395, %r2396, %r2397, %r2391;
	// end inline asm
	ld.shared.u32 	%r5524, [%r4953+12684];
	and.b32  	%r2400, %r5524, 252645135;
	ld.shared.u32 	%r2401, [%r4957+3084];
	// begin inline asm
	dp4a.s32.s32 %r2399, %r2400, %r2401, %r2395;
	// end inline asm
	ld.shared.u32 	%r5525, [%r4953+12688];
	and.b32  	%r2404, %r5525, 252645135;
	ld.shared.u32 	%r2405, [%r4957+3088];
	// begin inline asm
	dp4a.s32.s32 %r2403, %r2404, %r2405, %r2399;
	// end inline asm
	ld.shared.u32 	%r5526, [%r4953+12692];
	and.b32  	%r2408, %r5526, 252645135;
	ld.shared.u32 	%r2409, [%r4957+3092];
	// begin inline asm
	dp4a.s32.s32 %r2407, %r2408, %r2409, %r2403;
	// end inline asm
	ld.shared.u32 	%r5527, [%r4953+12696];
	and.b32  	%r2412, %r5527, 252645135;
	ld.shared.u32 	%r2413, [%r4957+3096];
	// begin inline asm
	dp4a.s32.s32 %r2411, %r2412, %r2413, %r2407;
	// end inline asm
	ld.shared.u32 	%r5528, [%r4953+12700];
	and.b32  	%r2416, %r5528, 252645135;
	ld.shared.u32 	%r2417, [%r4957+3100];
	// begin inline asm
	dp4a.s32.s32 %r2415, %r2416, %r2417, %r2411;
	// end inline asm
	ld.shared.u32 	%r2420, [%r5460];
	// begin inline asm
	{.reg .f16 low,high;
  mov.b32 {low,high},%r2420;
  cvt.f32.f16 %f523, low;}

	// end inline asm
	// begin inline asm
	{.reg .f16 low,high;
  mov.b32 {low,high},%r2420;
  cvt.f32.f16 %f524, high;}

	// end inline asm
	ld.shared.u8 	%r5529, [%r5022];
	mul.lo.s32 	%r5530, %r2415, %r5529;
	cvt.rn.f32.s32 	%f1004, %r5530;
	ld.shared.u8 	%rs55, [%r5022+8];
	cvt.rn.f32.u16 	%f1005, %rs55;
	fma.rn.f32 	%f1006, %f524, %f1005, 0f00000000;
	fma.rn.f32 	%f1007, %f523, %f1004, 0f00000000;
	shr.u32 	%r5531, %r5521, 4;
	and.b32  	%r2422, %r5531, 252645135;
	ld.shared.u32 	%r2423, [%r4957+3104];
	// begin inline asm
	dp4a.s32.s32 %r2421, %r2422, %r2423, %r4908;
	// end inline asm
	shr.u32 	%r5532, %r5522, 4;
	and.b32  	%r2426, %r5532, 252645135;
	ld.shared.u32 	%r2427, [%r4957+3108];
	// begin inline asm
	dp4a.s32.s32 %r2425, %r2426, %r2427, %r2421;
	// end inline asm
	shr.u32 	%r5533, %r5523, 4;
	and.b32  	%r2430, %r5533, 252645135;
	ld.shared.u32 	%r2431, [%r4957+3112];
	// begin inline asm
	dp4a.s32.s32 %r2429, %r2430, %r2431, %r2425;
	// end inline asm
	shr.u32 	%r5534, %r5524, 4;
	and.b32  	%r2434, %r5534, 252645135;
	ld.shared.u32 	%r2435, [%r4957+3116];
	// begin inline asm
	dp4a.s32.s32 %r2433, %r2434, %r2435, %r2429;
	// end inline asm
	shr.u32 	%r5535, %r5525, 4;
	and.b32  	%r2438, %r5535, 252645135;
	ld.shared.u32 	%r2439, [%r4957+3120];
	// begin inline asm
	dp4a.s32.s32 %r2437, %r2438, %r2439, %r2433;
	// end inline asm
	shr.u32 	%r5536, %r5526, 4;
	and.b32  	%r2442, %r5536, 252645135;
	ld.shared.u32 	%r2443, [%r4957+3124];
	// begin inline asm
	dp4a.s32.s32 %r2441, %r2442, %r2443, %r2437;
	// end inline asm
	shr.u32 	%r5537, %r5527, 4;
	and.b32  	%r2446, %r5537, 252645135;
	ld.shared.u32 	%r2447, [%r4957+3128];
	// begin inline asm
	dp4a.s32.s32 %r2445, %r2446, %r2447, %r2441;
	// end inline asm
	shr.u32 	%r5538, %r5528, 4;
	and.b32  	%r2450, %r5538, 252645135;
	ld.shared.u32 	%r2451, [%r4957+3132];
	// begin inline asm
	dp4a.s32.s32 %r2449, %r2450, %r2451, %r2445;
	// end inline asm
	ld.shared.u8 	%r5539, [%r5022+1];
	mul.lo.s32 	%r5540, %r2449, %r5539;
	cvt.rn.f32.s32 	%f1008, %r5540;
	fma.rn.f32 	%f1009, %f519, %f1008, %f1007;
	ld.shared.u8 	%rs56, [%r5022+9];
	cvt.rn.f32.u16 	%f1010, %rs56;
	fma.rn.f32 	%f1011, %f520, %f1010, %f1006;
	ld.shared.u32 	%r2454, [%r92+384];
	// begin inline asm
	{.reg .f16 low,high;
  mov.b32 {low,high},%r2454;
  cvt.f32.f16 %f525, low;}

	// end inline asm
	// begin inline asm
	{.reg .f16 low,high;
  mov.b32 {low,high},%r2454;
  cvt.f32.f16 %f526, high;}

	// end inline asm
	mul.f32 	%f1012, %f1009, %f525;
	mul.f32 	%f1013, %f1011, %f526;
	sub.f32 	%f1014, %f1012, %f1013;
	add.f32 	%f2572, %f2572, %f1014;
	add.s32 	%r5541, %r4944, 896;
	shr.u32 	%r5542, %r5541, 1;
	add.s32 	%r5543, %r4946, %r5542;
	ld.shared.u32 	%r5544, [%r4953];
	and.b32  	%r2456, %r5544, 252645135;
	ld.shared.u32 	%r2457, [%r4957+3584];
	// begin inline asm
	dp4a.s32.s32 %r2455, %r2456, %r2457, %r4908;
	// end inline asm
	ld.shared.u32 	%r5545, [%r4953+4];
	and.b32  	%r2460, %r5545, 252645135;
	ld.shared.u32 	%r2461, [%r4957+3588];
	// begin inline asm
	dp4a.s32.s32 %r2459, %r2460, %r2461, %r2455;
	// end inline asm
	ld.shared.u32 	%r5546, [%r4953+8];
	and.b32  	%r2464, %r5546, 252645135;
	ld.shared.u32 	%r2465, [%r4957+3592];
	// begin inline asm
	dp4a.s32.s32 %r2463, %r2464, %r2465, %r2459;
	// end inline asm
	ld.shared.u32 	%r5547, [%r4953+12];
	and.b32  	%r2468, %r5547, 252645135;
	ld.shared.u32 	%r2469, [%r4957+3596];
	// begin inline asm
	dp4a.s32.s32 %r2467, %r2468, %r2469, %r2463;
	// end inline asm
	ld.shared.u32 	%r5548, [%r4953+16];
	and.b32  	%r2472, %r5548, 252645135;
	ld.shared.u32 	%r2473, [%r4957+3600];
	// begin inline asm
	dp4a.s32.s32 %r2471, %r2472, %r2473, %r2467;
	// end inline asm
	ld.shared.u32 	%r5549, [%r4953+20];
	and.b32  	%r2476, %r5549, 252645135;
	ld.shared.u32 	%r2477, [%r4957+3604];
	// begin inline asm
	dp4a.s32.s32 %r2475, %r2476, %r2477, %r2471;
	// end inline asm
	ld.shared.u32 	%r5550, [%r4953+24];
	and.b32  	%r2480, %r5550, 252645135;
	ld.shared.u32 	%r2481, [%r4957+3608];
	// begin inline asm
	dp4a.s32.s32 %r2479, %r2480, %r2481, %r2475;
	// end inline asm
	ld.shared.u32 	%r5551, [%r4953+28];
	and.b32  	%r2484, %r5551, 252645135;
	ld.shared.u32 	%r2485, [%r4957+3612];
	// begin inline asm
	dp4a.s32.s32 %r2483, %r2484, %r2485, %r2479;
	// end inline asm
	ld.shared.u32 	%r2488, [%r5543];
	// begin inline asm
	{.reg .f16 low,high;
  mov.b32 {low,high},%r2488;
  cvt.f32.f16 %f527, low;}

	// end inline asm
	// begin inline asm
	{.reg .f16 low,high;
  mov.b32 {low,high},%r2488;
  cvt.f32.f16 %f528, high;}

	// end inline asm
	ld.shared.u8 	%r5552, [%r4949];
	mul.lo.s32 	%r5553, %r2483, %r5552;
	cvt.rn.f32.s32 	%f1015, %r5553;
	ld.shared.u8 	%rs57, [%r4949+8];
	cvt.rn.f32.u16 	%f1016, %rs57;
	fma.rn.f32 	%f1017, %f528, %f1016, 0f00000000;
	fma.rn.f32 	%f1018, %f527, %f1015, 0f00000000;
	shr.u32 	%r5554, %r5544, 4;
	and.b32  	%r2490, %r5554, 252645135;
	ld.shared.u32 	%r2491, [%r4957+3616];
	// begin inline asm
	dp4a.s32.s32 %r2489, %r2490, %r2491, %r4908;
	// end inline asm
	shr.u32 	%r5555, %r5545, 4;
	and.b32  	%r2494, %r5555, 252645135;
	ld.shared.u32 	%r2495, [%r4957+3620];
	// begin inline asm
	dp4a.s32.s32 %r2493, %r2494, %r2495, %r2489;
	// end inline asm
	shr.u32 	%r5556, %r5546, 4;
	and.b32  	%r2498, %r5556, 252645135;
	ld.shared.u32 	%r2499, [%r4957+3624];
	// begin inline asm
	dp4a.s32.s32 %r2497, %r2498, %r2499, %r2493;
	// end inline asm
	shr.u32 	%r5557, %r5547, 4;
	and.b32  	%r2502, %r5557, 252645135;
	ld.shared.u32 	%r2503, [%r4957+3628];
	// begin inline asm
	dp4a.s32.s32 %r2501, %r2502, %r2503, %r2497;
	// end inline asm
	shr.u32 	%r5558, %r5548, 4;
	and.b32  	%r2506, %r5558, 252645135;
	ld.shared.u32 	%r2507, [%r4957+3632];
	// begin inline asm
	dp4a.s32.s32 %r2505, %r2506, %r2507, %r2501;
	// end inline asm
	shr.u32 	%r5559, %r5549, 4;
	and.b32  	%r2510, %r5559, 252645135;
	ld.shared.u32 	%r2511, [%r4957+3636];
	// begin inline asm
	dp4a.s32.s32 %r2509, %r2510, %r2511, %r2505;
	// end inline asm
	shr.u32 	%r5560, %r5550, 4;
	and.b32  	%r2514, %r5560, 252645135;
	ld.shared.u32 	%r2515, [%r4957+3640];
	// begin inline asm
	dp4a.s32.s32 %r2513, %r2514, %r2515, %r2509;
	// end inline asm
	shr.u32 	%r5561, %r5551, 4;
	and.b32  	%r2518, %r5561, 252645135;
	ld.shared.u32 	%r2519, [%r4957+3644];
	// begin inline asm
	dp4a.s32.s32 %r2517, %r2518, %r2519, %r2513;
	// end inline asm
	ld.shared.u32 	%r2522, [%r5543+4];
	// begin inline asm
	{.reg .f16 low,high;
  mov.b32 {low,high},%r2522;
  cvt.f32.f16 %f529, low;}

	// end inline asm
	// begin inline asm
	{.reg .f16 low,high;
  mov.b32 {low,high},%r2522;
  cvt.f32.f16 %f530, high;}

	// end inline asm
	ld.shared.u8 	%r5562, [%r4949+1];
	mul.lo.s32 	%r5563, %r2517, %r5562;
	cvt.rn.f32.s32 	%f1019, %r5563;
	fma.rn.f32 	%f1020, %f529, %f1019, %f1018;
	ld.shared.u8 	%rs58, [%r4949+9];
	cvt.rn.f32.u16 	%f1021, %rs58;
	fma.rn.f32 	%f1022, %f530, %f1021, %f1017;
	ld.shared.u32 	%r2524, [%r85];
	// begin inline asm
	{.reg .f16 low,high;
  mov.b32 {low,high},%r2524;
  cvt.f32.f16 %f531, low;}

	// end inline asm
	// begin inline asm
	{.reg .f16 low,high;
  mov.b32 {low,high},%r2524;
  cvt.f32.f16 %f532, high;}

	// end inline asm
	mul.f32 	%f1023, %f1020, %f531;
	mul.f32 	%f1024, %f1022, %f532;
	sub.f32 	%f1025, %f1023, %f1024;
	add.f32 	%f2619, %f2619, %f1025;
	ld.shared.u32 	%r5564, [%r4953+4224];
	and.b32  	%r2526, %r5564, 252645135;
	ld.shared.u32 	%r2527, [%r4957+3584];
	// begin inline asm
	dp4a.s32.s32 %r2525, %r2526, %r2527, %r4908;
	// end inline asm
	ld.shared.u32 	%r5565, [%r4953+4228];
	and.b32  	%r2530, %r5565, 252645135;
	ld.shared.u32 	%r2531, [%r4957+3588];
	// begin inline asm
	dp4a.s32.s32 %r2529, %r2530, %r2531, %r2525;
	// end inline asm
	ld.shared.u32 	%r5566, [%r4953+4232];
	and.b32  	%r2534, %r5566, 252645135;
	ld.shared.u32 	%r2535, [%r4957+3592];
	// begin inline asm
	dp4a.s32.s32 %r2533, %r2534, %r2535, %r2529;
	// end inline asm
	ld.shared.u32 	%r5567, [%r4953+4236];
	and.b32  	%r2538, %r5567, 252645135;
	ld.shared.u32 	%r2539, [%r4957+3596];
	// begin inline asm
	dp4a.s32.s32 %r2537, %r2538, %r2539, %r2533;
	// end inline asm
	ld.shared.u32 	%r5568, [%r4953+4240];
	and.b32  	%r2542, %r5568, 252645135;
	ld.shared.u32 	%r2543, [%r4957+3600];
	// begin inline asm
	dp4a.s32.s32 %r2541, %r2542, %r2543, %r2537;
	// end inline asm
	ld.shared.u32 	%r5569, [%r4953+4244];
	and.b32  	%r2546, %r5569, 252645135;
	ld.shared.u32 	%r2547, [%r4957+3604];
	// begin inline asm
	dp4a.s32.s32 %r2545, %r2546, %r2547, %r2541;
	// end inline asm
	ld.shared.u32 	%r5570, [%r4953+4248];
	and.b32  	%r2550, %r5570, 252645135;
	ld.shared.u32 	%r2551, [%r4957+3608];
	// begin inline asm
	dp4a.s32.s32 %r2549, %r2550, %r2551, %r2545;
	// end inline asm
	ld.shared.u32 	%r5571, [%r4953+4252];
	and.b32  	%r2554, %r5571, 252645135;
	ld.shared.u32 	%r2555, [%r4957+3612];
	// begin inline asm
	dp4a.s32.s32 %r2553, %r2554, %r2555, %r2549;
	// end inline asm
	ld.shared.u32 	%r2558, [%r5543];
	// begin inline asm
	{.reg .f16 low,high;
  mov.b32 {low,high},%r2558;
  cvt.f32.f16 %f533, low;}

	// end inline asm
	// begin inline asm
	{.reg .f16 low,high;
  mov.b32 {low,high},%r2558;
  cvt.f32.f16 %f534, high;}

	// end inline asm
	ld.shared.u8 	%r5572, [%r4978];
	mul.lo.s32 	%r5573, %r2553, %r5572;
	cvt.rn.f32.s32 	%f1026, %r5573;
	ld.shared.u8 	%rs59, [%r4978+8];
	cvt.rn.f32.u16 	%f1027, %rs59;
	fma.rn.f32 	%f1028, %f534, %f1027, 0f00000000;
	fma.rn.f32 	%f1029, %f533, %f1026, 0f00000000;
	shr.u32 	%r5574, %r5564, 4;
	and.b32  	%r2560, %r5574, 252645135;
	ld.shared.u32 	%r2561, [%r4957+3616];
	// begin inline asm
	dp4a.s32.s32 %r2559, %r2560, %r2561, %r4908;
	// end inline asm
	shr.u32 	%r5575, %r5565, 4;
	and.b32  	%r2564, %r5575, 252645135;
	ld.shared.u32 	%r2565, [%r4957+3620];
	// begin inline asm
	dp4a.s32.s32 %r2563, %r2564, %r2565, %r2559;
	// end inline asm
	shr.u32 	%r5576, %r5566, 4;
	and.b32  	%r2568, %r5576, 252645135;
	ld.shared.u32 	%r2569, [%r4957+3624];
	// begin inline asm
	dp4a.s32.s32 %r2567, %r2568, %r2569, %r2563;
	// end inline asm
	shr.u32 	%r5577, %r5567, 4;
	and.b32  	%r2572, %r5577, 252645135;
	ld.shared.u32 	%r2573, [%r4957+3628];
	// begin inline asm
	dp4a.s32.s32 %r2571, %r2572, %r2573, %r2567;
	// end inline asm
	shr.u32 	%r5578, %r5568, 4;
	and.b32  	%r2576, %r5578, 252645135;
	ld.shared.u32 	%r2577, [%r4957+3632];
	// begin inline asm
	dp4a.s32.s32 %r2575, %r2576, %r2577, %r2571;
	// end inline asm
	shr.u32 	%r5579, %r5569, 4;
	and.b32  	%r2580, %r5579, 252645135;
	ld.shared.u32 	%r2581, [%r4957+3636];
	// begin inline asm
	dp4a.s32.s32 %r2579, %r2580, %r2581, %r2575;
	// end inline asm
	shr.u32 	%r5580, %r5570, 4;
	and.b32  	%r2584, %r5580, 252645135;
	ld.shared.u32 	%r2585, [%r4957+3640];
	// begin inline asm
	dp4a.s32.s32 %r2583, %r2584, %r2585, %r2579;
	// end inline asm
	shr.u32 	%r5581, %r5571, 4;
	and.b32  	%r2588, %r5581, 252645135;
	ld.shared.u32 	%r2589, [%r4957+3644];
	// begin inline asm
	dp4a.s32.s32 %r2587, %r2588, %r2589, %r2583;
	// end inline asm
	ld.shared.u8 	%r5582, [%r4978+1];
	mul.lo.s32 	%r5583, %r2587, %r5582;
	cvt.rn.f32.s32 	%f1030, %r5583;
	fma.rn.f32 	%f1031, %f529, %f1030, %f1029;
	ld.shared.u8 	%rs60, [%r4978+9];
	cvt.rn.f32.u16 	%f1032, %rs60;
	fma.rn.f32 	%f1033, %f530, %f1032, %f1028;
	ld.shared.u32 	%r2592, [%r88+128];
	// begin inline asm
	{.reg .f16 low,high;
  mov.b32 {low,high},%r2592;
  cvt.f32.f16 %f535, low;}

	// end inline asm
	// begin inline asm
	{.reg .f16 low,high;
  mov.b32 {low,high},%r2592;
  cvt.f32.f16 %f536, high;}

	// end inline asm
	mul.f32 	%f1034, %f1031, %f535;
	mul.f32 	%f1035, %f1033, %f536;
	sub.f32 	%f1036, %f1034, %f1035;
	add.f32 	%f2603, %f2603, %f1036;
	ld.shared.u32 	%r5584, [%r4953+8448];
	and.b32  	%r2594, %r5584, 252645135;
	ld.shared.u32 	%r2595, [%r4957+3584];
	// begin inline asm
	dp4a.s32.s32 %r2593, %r2594, %r2595, %r4908;
	// end inline asm
	ld.shared.u32 	%r5585, [%r4953+8452];
	and.b32  	%r2598, %r5585, 252645135;
	ld.shared.u32 	%r2599, [%r4957+3588];
	// begin inline asm
	dp4a.s32.s32 %r2597, %r2598, %r2599, %r2593;
	// end inline asm
	ld.shared.u32 	%r5586, [%r4953+8456];
	and.b32  	%r2602, %r5586, 252645135;
	ld.shared.u32 	%r2603, [%r4957+3592];
	// begin inline asm
	dp4a.s32.s32 %r2601, %r2602, %r2603, %r2597;
	// end inline asm
	ld.shared.u32 	%r5587, [%r4953+8460];
	and.b32  	%r2606, %r5587, 252645135;
	ld.shared.u32 	%r2607, [%r4957+3596];
	// begin inline asm
	dp4a.s32.s32 %r2605, %r2606, %r2607, %r2601;
	// end inline asm
	ld.shared.u32 	%r5588, [%r4953+8464];
	and.b32  	%r2610, %r5588, 252645135;
	ld.shared.u32 	%r2611, [%r4957+3600];
	// begin inline asm
	dp4a.s32.s32 %r2609, %r2610, %r2611, %r2605;
	// end inline asm
	ld.shared.u32 	%r5589, [%r4953+8468];
	and.b32  	%r2614, %r5589, 252645135;
	ld.shared.u32 	%r2615, [%r4957+3604];
	// begin inline asm
	dp4a.s32.s32 %r2613, %r2614, %r2615, %r2609;
	// end inline asm
	ld.shared.u32 	%r5590, [%r4953+8472];
	and.b32  	%r2618, %r5590, 252645135;
	ld.shared.u32 	%r2619, [%r4957+3608];
	// begin inline asm
	dp4a.s32.s32 %r2617, %r2618, %r2619, %r2613;
	// end inline asm
	ld.shared.u32 	%r5591, [%r4953+8476];
	and.b32  	%r2622, %r5591, 252645135;
	ld.shared.u32 	%r2623, [%r4957+3612];
	// begin inline asm
	dp4a.s32.s32 %r2621, %r2622, %r2623, %r2617;
	// end inline asm
	ld.shared.u32 	%r2626, [%r5543];
	// begin inline asm
	{.reg .f16 low,high;
  mov.b32 {low,high},%r2626;
  cvt.f32.f16 %f537, low;}

	// end inline asm
	// begin inline asm
	{.reg .f16 low,high;
  mov.b32 {low,high},%r2626;
  cvt.f32.f16 %f538, high;}

	// end inline asm
	ld.shared.u8 	%r5592, [%r5000];
	mul.lo.s32 	%r5593, %r2621, %r5592;
	cvt.rn.f32.s32 	%f1037, %r5593;
	ld.shared.u8 	%rs61, [%r5000+8];
	cvt.rn.f32.u16 	%f1038, %rs61;
	fma.rn.f32 	%f1039, %f538, %f1038, 0f00000000;
	fma.rn.f32 	%f1040, %f537, %f1037, 0f00000000;
	shr.u32 	%r5594, %r5584, 4;
	and.b32  	%r2628, %r5594, 252645135;
	ld.shared.u32 	%r2629, [%r4957+3616];
	// begin inline asm
	dp4a.s32.s32 %r2627, %r2628, %r2629, %r4908;
	// end inline asm
	shr.u32 	%r5595, %r5585, 4;
	and.b32  	%r2632, %r5595, 252645135;
	ld.shared.u32 	%r2633, [%r4957+3620];
	// begin inline asm
	dp4a.s32.s32 %r2631, %r2632, %r2633, %r2627;
	// end inline asm
	shr.u32 	%r5596, %r5586, 4;
	and.b32  	%r2636, %r5596, 252645135;
	ld.shared.u32 	%r2637, [%r4957+3624];
	// begin inline asm
	dp4a.s32.s32 %r2635, %r2636, %r2637, %r2631;
	// end inline asm
	shr.u32 	%r5597, %r5587, 4;
	and.b32  	%r2640, %r5597, 252645135;
	ld.shared.u32 	%r2641, [%r4957+3628];
	// begin inline asm
	dp4a.s32.s32 %r2639, %r2640, %r2641, %r2635;
	// end inline asm
	shr.u32 	%r5598, %r5588, 4;
	and.b32  	%r2644, %r5598, 252645135;
	ld.shared.u32 	%r2645, [%r4957+3632];
	// begin inline asm
	dp4a.s32.s32 %r2643, %r2644, %r2645, %r2639;
	// end inline asm
	shr.u32 	%r5599, %r5589, 4;
	and.b32  	%r2648, %r5599, 252645135;
	ld.shared.u32 	%r2649, [%r4957+3636];
	// begin inline asm
	dp4a.s32.s32 %r2647, %r2648, %r2649, %r2643;
	// end inline asm
	shr.u32 	%r5600, %r5590, 4;
	and.b32  	%r2652, %r5600, 252645135;
	ld.shared.u32 	%r2653, [%r4957+3640];
	// begin inline asm
	dp4a.s32.s32 %r2651, %r2652, %r2653, %r2647;
	// end inline asm
	shr.u32 	%r5601, %r5591, 4;
	and.b32  	%r2656, %r5601, 252645135;
	ld.shared.u32 	%r2657, [%r4957+3644];
	// begin inline asm
	dp4a.s32.s32 %r2655, %r2656, %r2657, %r2651;
	// end inline asm
	ld.shared.u32 	%r2660, [%r5543+4];
	// begin inline asm
	{.reg .f16 low,high;
  mov.b32 {low,high},%r2660;
  cvt.f32.f16 %f539, low;}

	// end inline asm
	// begin inline asm
	{.reg .f16 low,high;
  mov.b32 {low,high},%r2660;
  cvt.f32.f16 %f540, high;}

	// end inline asm
	ld.shared.u8 	%r5602, [%r5000+1];
	mul.lo.s32 	%r5603, %r2655, %r5602;
	cvt.rn.f32.s32 	%f1041, %r5603;
	fma.rn.f32 	%f1042, %f539, %f1041, %f1040;
	ld.shared.u8 	%rs62, [%r5000+9];
	cvt.rn.f32.u16 	%f1043, %rs62;
	fma.rn.f32 	%f1044, %f540, %f1043, %f1039;
	ld.shared.u32 	%r2662, [%r90+256];
	// begin inline asm
	{.reg .f16 low,high;
  mov.b32 {low,high},%r2662;
  cvt.f32.f16 %f541, low;}

	// end inline asm
	// begin inline asm
	{.reg .f16 low,high;
  mov.b32 {low,high},%r2662;
  cvt.f32.f16 %f542, high;}

	// end inline asm
	mul.f32 	%f1045, %f1042, %f541;
	mul.f32 	%f1046, %f1044, %f542;
	sub.f32 	%f1047, %f1045, %f1046;
	add.f32 	%f2587, %f2587, %f1047;
	ld.shared.u32 	%r5604, [%r4953+12672];
	and.b32  	%r2664, %r5604, 252645135;
	ld.shared.u32 	%r2665, [%r4957+3584];
	// begin inline asm
	dp4a.s32.s32 %r2663, %r2664, %r2665, %r4908;
	// end inline asm
	ld.shared.u32 	%r5605, [%r4953+12676];
	and.b32  	%r2668, %r5605, 252645135;
	ld.shared.u32 	%r2669, [%r4957+3588];
	// begin inline asm
	dp4a.s32.s32 %r2667, %r2668, %r2669, %r2663;
	// end inline asm
	ld.shared.u32 	%r5606, [%r4953+12680];
	and.b32  	%r2672, %r5606, 252645135;
	ld.shared.u32 	%r2673, [%r4957+3592];
	// begin inline asm
	dp4a.s32.s32 %r2671, %r2672, %r2673, %r2667;
	// end inline asm
	ld.shared.u32 	%r5607, [%r4953+12684];
	and.b32  	%r2676, %r5607, 252645135;
	ld.shared.u32 	%r2677, [%r4957+3596];
	// begin inline asm
	dp4a.s32.s32 %r2675, %r2676, %r2677, %r2671;
	// end inline asm
	ld.shared.u32 	%r5608, [%r4953+12688];
	and.b32  	%r2680, %r5608, 252645135;
	ld.shared.u32 	%r2681, [%r4957+3600];
	// begin inline asm
	dp4a.s32.s32 %r2679, %r2680, %r2681, %r2675;
	// end inline asm
	ld.shared.u32 	%r5609, [%r4953+12692];
	and.b32  	%r2684, %r5609, 252645135;
	ld.shared.u32 	%r2685, [%r4957+3604];
	// begin inline asm
	dp4a.s32.s32 %r2683, %r2684, %r2685, %r2679;
	// end inline asm
	ld.shared.u32 	%r5610, [%r4953+12696];
	and.b32  	%r2688, %r5610, 252645135;
	ld.shared.u32 	%r2689, [%r4957+3608];
	// begin inline asm
	dp4a.s32.s32 %r2687, %r2688, %r2689, %r2683;
	// end inline asm
	ld.shared.u32 	%r5611, [%r4953+12700];
	and.b32  	%r2692, %r5611, 252645135;
	ld.shared.u32 	%r2693, [%r4957+3612];
	// begin inline asm
	dp4a.s32.s32 %r2691, %r2692, %r2693, %r2687;
	// end inline asm
	ld.shared.u32 	%r2696, [%r5543];
	// begin inline asm
	{.reg .f16 low,high;
  mov.b32 {low,high},%r2696;
  cvt.f32.f16 %f543, low;}

	// end inline asm
	// begin inline asm
	{.reg .f16 low,high;
  mov.b32 {low,high},%r2696;
  cvt.f32.f16 %f544, high;}

	// end inline asm
	ld.shared.u8 	%r5612, [%r5022];
	mul.lo.s32 	%r5613, %r2691, %r5612;
	cvt.rn.f32.s32 	%f1048, %r5613;
	ld.shared.u8 	%rs63, [%r5022+8];
	cvt.rn.f32.u16 	%f1049, %rs63;
	fma.rn.f32 	%f1050, %f544, %f1049, 0f00000000;
	fma.rn.f32 	%f1051, %f543, %f1048, 0f00000000;
	shr.u32 	%r5614, %r5604, 4;
	and.b32  	%r2698, %r5614, 252645135;
	ld.shared.u32 	%r2699, [%r4957+3616];
	// begin inline asm
	dp4a.s32.s32 %r2697, %r2698, %r2699, %r4908;
	// end inline asm
	shr.u32 	%r5615, %r5605, 4;
	and.b32  	%r2702, %r5615, 252645135;
	ld.shared.u32 	%r2703, [%r4957+3620];
	// begin inline asm
	dp4a.s32.s32 %r2701, %r2702, %r2703, %r2697;
	// end inline asm
	shr.u32 	%r5616, %r5606, 4;
	and.b32  	%r2706, %r5616, 252645135;
	ld.shared.u32 	%r2707, [%r4957+3624];
	// begin inline asm
	dp4a.s32.s32 %r2705, %r2706, %r2707, %r2701;
	// end inline asm
	shr.u32 	%r5617, %r5607, 4;
	and.b32  	%r2710, %r5617, 252645135;
	ld.shared.u32 	%r2711, [%r4957+3628];
	// begin inline asm
	dp4a.s32.s32 %r2709, %r2710, %r2711, %r2705;
	// end inline asm
	shr.u32 	%r5618, %r5608, 4;
	and.b32  	%r2714, %r5618, 252645135;
	ld.shared.u32 	%r2715, [%r4957+3632];
	// begin inline asm
	dp4a.s32.s32 %r2713, %r2714, %r2715, %r2709;
	// end inline asm
	shr.u32 	%r5619, %r5609, 4;
	and.b32  	%r2718, %r5619, 252645135;
	ld.shared.u32 	%r2719, [%r4957+3636];
	// begin inline asm
	dp4a.s32.s32 %r2717, %r2718, %r2719, %r2713;
	// end inline asm
	shr.u32 	%r5620, %r5610, 4;
	and.b32  	%r2722, %r5620, 252645135;
	ld.shared.u32 	%r2723, [%r4957+3640];
	// begin inline asm
	dp4a.s32.s32 %r2721, %r2722, %r2723, %r2717;
	// end inline asm
	shr.u32 	%r5621, %r5611, 4;
	and.b32  	%r2726, %r5621, 252645135;
	ld.shared.u32 	%r2727, [%r4957+3644];
	// begin inline asm
	dp4a.s32.s32 %r2725, %r2726, %r2727, %r2721;
	// end inline asm
	ld.shared.u8 	%r5622, [%r5022+1];
	mul.lo.s32 	%r5623, %r2725, %r5622;
	cvt.rn.f32.s32 	%f1052, %r5623;
	fma.rn.f32 	%f1053, %f539, %f1052, %f1051;
	ld.shared.u8 	%rs64, [%r5022+9];
	cvt.rn.f32.u16 	%f1054, %rs64;
	fma.rn.f32 	%f1055, %f540, %f1054, %f1050;
	ld.shared.u32 	%r2730, [%r92+384];
	// begin inline asm
	{.reg .f16 low,high;
  mov.b32 {low,high},%r2730;
  cvt.f32.f16 %f545, low;}

	// end inline asm
	// begin inline asm
	{.reg .f16 low,high;
  mov.b32 {low,high},%r2730;
  cvt.f32.f16 %f546, high;}

	// end inline asm
	mul.f32 	%f1056, %f1053, %f545;
	mul.f32 	%f1057, %f1055, %f546;
	sub.f32 	%f1058, %f1056, %f1057;
	add.f32 	%f2571, %f2571, %f1058;
	add.s32 	%r5624, %r4944, 1024;
	shr.u32 	%r5625, %r5624, 1;
	add.s32 	%r5626, %r4946, %r5625;
	ld.shared.u32 	%r5627, [%r4953];
	and.b32  	%r2732, %r5627, 252645135;
	ld.shared.u32 	%r2733, [%r4957+4096];
	// begin inline asm
	dp4a.s32.s32 %r2731, %r2732, %r2733, %r4908;
	// end inline asm
	ld.shared.u32 	%r5628, [%r4953+4];
	and.b32  	%r2736, %r5628, 252645135;
	ld.shared.u32 	%r2737, [%r4957+4100];
	// begin inline asm
	dp4a.s32.s32 %r2735, %r2736, %r2737, %r2731;
	// end inline asm
	ld.shared.u32 	%r5629, [%r4953+8];
	and.b32  	%r2740, %r5629, 252645135;
	ld.shared.u32 	%r2741, [%r4957+4104];
	// begin inline asm
	dp4a.s32.s32 %r2739, %r2740, %r2741, %r2735;
	// end inline asm
	ld.shared.u32 	%r5630, [%r4953+12];
	and.b32  	%r2744, %r5630, 252645135;
	ld.shared.u32 	%r2745, [%r4957+4108];
	// begin inline asm
	dp4a.s32.s32 %r2743, %r2744, %r2745, %r2739;
	// end inline asm
	ld.shared.u32 	%r5631, [%r4953+16];
	and.b32  	%r2748, %r5631, 252645135;
	ld.shared.u32 	%r2749, [%r4957+4112];
	// begin inline asm
	dp4a.s32.s32 %r2747, %r2748, %r2749, %r2743;
	// end inline asm
	ld.shared.u32 	%r5632, [%r4953+20];
	and.b32  	%r2752, %r5632, 252645135;
	ld.shared.u32 	%r2753, [%r4957+4116];
	// begin inline asm
	dp4a.s32.s32 %r2751, %r2752, %r2753, %r2747;
	// end inline asm
	ld.shared.u32 	%r5633, [%r4953+24];
	and.b32  	%r2756, %r5633, 252645135;
	ld.shared.u32 	%r2757, [%r4957+4120];
	// begin inline asm
	dp4a.s32.s32 %r2755, %r2756, %r2757, %r2751;
	// end inline asm
	ld.shared.u32 	%r5634, [%r4953+28];
	and.b32  	%r2760, %r5634, 252645135;
	ld.shared.u32 	%r2761, [%r4957+4124];
	// begin inline asm
	dp4a.s32.s32 %r2759, %r2760, %r2761, %r2755;
	// end inline asm
	ld.shared.u32 	%r2764, [%r5626];
	// begin inline asm
	{.reg .f16 low,high;
  mov.b32 {low,high},%r2764;
  cvt.f32.f16 %f547, low;}

	// end inline asm
	// begin inline asm
	{.reg .f16 low,high;
  mov.b32 {low,high},%r2764;
  cvt.f32.f16 %f548, high;}

	// end inline asm
	ld.shared.u8 	%r5635, [%r4949];
	mul.lo.s32 	%r5636, %r2759, %r5635;
	cvt.rn.f32.s32 	%f1059, %r5636;
	ld.shared.u8 	%rs65, [%r4949+8];
	cvt.rn.f32.u16 	%f1060, %rs65;
	fma.rn.f32 	%f1061, %f548, %f1060, 0f00000000;
	fma.rn.f32 	%f1062, %f547, %f1059, 0f00000000;
	shr.u32 	%r5637, %r5627, 4;
	and.b32  	%r2766, %r5637, 252645135;
	ld.shared.u32 	%r2767, [%r4957+4128];
	// begin inline asm
	dp4a.s32.s32 %r2765, %r2766, %r2767, %r4908;
	// end inline asm
	shr.u32 	%r5638, %r5628, 4;
	and.b32  	%r2770, %r5638, 252645135;
	ld.shared.u32 	%r2771, [%r4957+4132];
	// begin inline asm
	dp4a.s32.s32 %r2769, %r2770, %r2771, %r2765;
	// end inline asm
	shr.u32 	%r5639, %r5629, 4;
	and.b32  	%r2774, %r5639, 252645135;
	ld.shared.u32 	%r2775, [%r4957+4136];
	// begin inline asm
	dp4a.s32.s32 %r2773, %r2774, %r2775, %r2769;
	// end inline asm
	shr.u32 	%r5640, %r5630, 4;
	and.b32  	%r2778, %r5640, 252645135;
	ld.shared.u32 	%r2779, [%r4957+4140];
	// begin inline asm
	dp4a.s32.s32 %r2777, %r2778, %r2779, %r2773;
	// end inline asm
	shr.u32 	%r5641, %r5631, 4;
	and.b32  	%r2782, %r5641, 252645135;
	ld.shared.u32 	%r2783, [%r4957+4144];
	// begin inline asm
	dp4a.s32.s32 %r2781, %r2782, %r2783, %r2777;
	// end inline asm
	shr.u32 	%r5642, %r5632, 4;
	and.b32  	%r2786, %r5642, 252645135;
	ld.shared.u32 	%r2787, [%r4957+4148];
	// begin inline asm
	dp4a.s32.s32 %r2785, %r2786, %r2787, %r2781;
	// end inline asm
	shr.u32 	%r5643, %r5633, 4;
	and.b32  	%r2790, %r5643, 252645135;
	ld.shared.u32 	%r2791, [%r4957+4152];
	// begin inline asm
	dp4a.s32.s32 %r2789, %r2790, %r2791, %r2785;
	// end inline asm
	shr.u32 	%r5644, %r5634, 4;
	and.b32  	%r2794, %r5644, 252645135;
	ld.shared.u32 	%r2795, [%r4957+4156];
	// begin inline asm
	dp4a.s32.s32 %r2793, %r2794, %r2795, %r2789;
	// end inline asm
	ld.shared.u32 	%r2798, [%r5626+4];
	// begin inline asm
	{.reg .f16 low,high;
  mov.b32 {low,high},%r2798;
  cvt.f32.f16 %f549, low;}

	// end inline asm
	// begin inline asm
	{.reg .f16 low,high;
  mov.b32 {low,high},%r2798;
  cvt.f32.f16 %f550, high;}

	// end inline asm
	ld.shared.u8 	%r5645, [%r4949+1];
	mul.lo.s32 	%r5646, %r2793, %r5645;
	cvt.rn.f32.s32 	%f1063, %r5646;
	fma.rn.f32 	%f1064, %f549, %f1063, %f1062;
	ld.shared.u8 	%rs66, [%r4949+9];
	cvt.rn.f32.u16 	%f1065, %rs66;
	fma.rn.f32 	%f1066, %f550, %f1065, %f1061;
	ld.shared.u32 	%r2800, [%r85];
	// begin inline asm
	{.reg .f16 low,high;
  mov.b32 {low,high},%r2800;
  cvt.f32.f16 %f551, low;}

	// end inline asm
	// begin inline asm
	{.reg .f16 low,high;
  mov.b32 {low,high},%r2800;
  cvt.f32.f16 %f552, high;}

	// end inline asm
	mul.f32 	%f1067, %f1064, %f551;
	mul.f32 	%f1068, %f1066, %f552;
	sub.f32 	%f1069, %f1067, %f1068;
	add.f32 	%f2618, %f2618, %f1069;
	ld.shared.u32 	%r5647, [%r4953+4224];
	and.b32  	%r2802, %r5647, 252645135;
	ld.shared.u32 	%r2803, [%r4957+4096];
	// begin inline asm
	dp4a.s32.s32 %r2801, %r2802, %r2803, %r4908;
	// end inline asm
	ld.shared.u32 	%r5648, [%r4953+4228];
	and.b32  	%r2806, %r5648, 252645135;
	ld.shared.u32 	%r2807, [%r4957+4100];
	// begin inline asm
	dp4a.s32.s32 %r2805, %r2806, %r2807, %r2801;
	// end inline asm
	ld.shared.u32 	%r5649, [%r4953+4232];
	and.b32  	%r2810, %r5649, 252645135;
	ld.shared.u32 	%r2811, [%r4957+4104];
	// begin inline asm
	dp4a.s32.s32 %r2809, %r2810, %r2811, %r2805;
	// end inline asm
	ld.shared.u32 	%r5650, [%r4953+4236];
	and.b32  	%r2814, %r5650, 252645135;
	ld.shared.u32 	%r2815, [%r4957+4108];
	// begin inline asm
	dp4a.s32.s32 %r2813, %r2814, %r2815, %r2809;
	// end inline asm
	ld.shared.u32 	%r5651, [%r4953+4240];
	and.b32  	%r2818, %r5651, 252645135;
	ld.shared.u32 	%r2819, [%r4957+4112];
	// begin inline asm
	dp4a.s32.s32 %r2817, %r2818, %r2819, %r2813;
	// end inline asm
	ld.shared.u32 	%r5652, [%r4953+4244];
	and.b32  	%r2822, %r5652, 252645135;
	ld.shared.u32 	%r2823, [%r4957+4116];
	// begin inline asm
	dp4a.s32.s32 %r2821, %r2822, %r2823, %r2817;
	// end inline asm
	ld.shared.u32 	%r5653, [%r4953+4248];
	and.b32  	%r2826, %r5653, 252645135;
	ld.shared.u32 	%r2827, [%r4957+4120];
	// begin inline asm
	dp4a.s32.s32 %r2825, %r2826, %r2827, %r2821;
	// end inline asm
	ld.shared.u32 	%r5654, [%r4953+4252];
	and.b32  	%r2830, %r5654, 252645135;
	ld.shared.u32 	%r2831, [%r4957+4124];
	// begin inline asm
	dp4a.s32.s32 %r2829, %r2830, %r2831, %r2825;
	// end inline asm
	ld.shared.u32 	%r2834, [%r5626];
	// begin inline asm
	{.reg .f16 low,high;
  mov.b32 {low,high},%r2834;
  cvt.f32.f16 %f553, low;}

	// end inline asm
	// begin inline asm
	{.reg .f16 low,high;
  mov.b32 {low,high},%r2834;
  cvt.f32.f16 %f554, high;}

	// end inline asm
	ld.shared.u8 	%r5655, [%r4978];
	mul.lo.s32 	%r5656, %r2829, %r5655;
	cvt.rn.f32.s32 	%f1070, %r5656;
	ld.shared.u8 	%rs67, [%r4978+8];
	cvt.rn.f32.u16 	%f1071, %rs67;
	fma.rn.f32 	%f1072, %f554, %f1071, 0f00000000;
	fma.rn.f32 	%f1073, %f553, %f1070, 0f00000000;
	shr.u32 	%r5657, %r5647, 4;
	and.b32  	%r2836, %r5657, 252645135;
	ld.shared.u32 	%r2837, [%r4957+4128];
	// begin inline asm
	dp4a.s32.s32 %r2835, %r2836, %r2837, %r4908;
	// end inline asm
	shr.u32 	%r5658, %r5648, 4;
	and.b32  	%r2840, %r5658, 252645135;
	ld.shared.u32 	%r2841, [%r4957+4132];
	// begin inline asm
	dp4a.s32.s32 %r2839, %r2840, %r2841, %r2835;
	// end inline asm
	shr.u32 	%r5659, %r5649, 4;
	and.b32  	%r2844, %r5659, 252645135;
	ld.shared.u32 	%r2845, [%r4957+4136];
	// begin inline asm
	dp4a.s32.s32 %r2843, %r2844, %r2845, %r2839;
	// end inline asm
	shr.u32 	%r5660, %r5650, 4;
	and.b32  	%r2848, %r5660, 252645135;
	ld.shared.u32 	%r2849, [%r4957+4140];
	// begin inline asm
	dp4a.s32.s32 %r2847, %r2848, %r2849, %r2843;
	// end inline asm
	shr.u32 	%r5661, %r5651, 4;
	and.b32  	%r2852, %r5661, 252645135;
	ld.shared.u32 	%r2853, [%r4957+4144];
	// begin inline asm
	dp4a.s32.s32 %r2851, %r2852, %r2853, %r2847;
	// end inline asm
	shr.u32 	%r5662, %r5652, 4;
	and.b32  	%r2856, %r5662, 252645135;
	ld.shared.u32 	%r2857, [%r4957+4148];
	// begin inline asm
	dp4a.s32.s32 %r2855, %r2856, %r2857, %r2851;
	// end inline asm
	shr.u32 	%r5663, %r5653, 4;
	and.b32  	%r2860, %r5663, 252645135;
	ld.shared.u32 	%r2861, [%r4957+4152];
	// begin inline asm
	dp4a.s32.s32 %r2859, %r2860, %r2861, %r2855;
	// end inline asm
	shr.u32 	%r5664, %r5654, 4;
	and.b32  	%r2864, %r5664, 252645135;
	ld.shared.u32 	%r2865, [%r4957+4156];
	// begin inline asm
	dp4a.s32.s32 %r2863, %r2864, %r2865, %r2859;
	// end inline asm
	ld.shared.u8 	%r5665, [%r4978+1];
	mul.lo.s32 	%r5666, %r2863, %r5665;
	cvt.rn.f32.s32 	%f1074, %r5666;
	fma.rn.f32 	%f1075, %f549, %f1074, %f1073;
	ld.shared.u8 	%rs68, [%r4978+9];
	cvt.rn.f32.u16 	%f1076, %rs68;
	fma.rn.f32 	%f1077, %f550, %f1076, %f1072;
	ld.shared.u32 	%r2868, [%r88+128];
	// begin inline asm
	{.reg .f16 low,high;
  mov.b32 {low,high},%r2868;
  cvt.f32.f16 %f555, low;}

	// end inline asm
	// begin inline asm
	{.reg .f16 low,high;
  mov.b32 {low,high},%r2868;
  cvt.f32.f16 %f556, high;}

	// end inline asm
	mul.f32 	%f1078, %f1075, %f555;
	mul.f32 	%f1079, %f1077, %f556;
	sub.f32 	%f1080, %f1078, %f1079;
	add.f32 	%f2602, %f2602, %f1080;
	ld.shared.u32 	%r5667, [%r4953+8448];
	and.b32  	%r2870, %r5667, 252645135;
	ld.shared.u32 	%r2871, [%r4957+4096];
	// begin inline asm
	dp4a.s32.s32 %r2869, %r2870, %r2871, %r4908;
	// end inline asm
	ld.shared.u32 	%r5668, [%r4953+8452];
	and.b32  	%r2874, %r5668, 252645135;
	ld.shared.u32 	%r2875, [%r4957+4100];
	// begin inline asm
	dp4a.s32.s32 %r2873, %r2874, %r2875, %r2869;
	// end inline asm
	ld.shared.u32 	%r5669, [%r4953+8456];
	and.b32  	%r2878, %r5669, 252645135;
	ld.shared.u32 	%r2879, [%r4957+4104];
	// begin inline asm
	dp4a.s32.s32 %r2877, %r2878, %r2879, %r2873;
	// end inline asm
	ld.shared.u32 	%r5670, [%r4953+8460];
	and.b32  	%r2882, %r5670, 252645135;
	ld.shared.u32 	%r2883, [%r4957+4108];
	// begin inline asm
	dp4a.s32.s32 %r2881, %r2882, %r2883, %r2877;
	// end inline asm
	ld.shared.u32 	%r5671, [%r4953+8464];
	and.b32  	%r2886, %r5671, 252645135;
	ld.shared.u32 	%r2887, [%r4957+4112];
	// begin inline asm
	dp4a.s32.s32 %r2885, %r2886, %r2887, %r2881;
	// end inline asm
	ld.shared.u32 	%r5672, [%r4953+8468];
	and.b32  	%r2890, %r5672, 252645135;
	ld.shared.u32 	%r2891, [%r4957+4116];
	// begin inline asm
	dp4a.s32.s32 %r2889, %r2890, %r2891, %r2885;
	// end inline asm
	ld.shared.u32 	%r5673, [%r4953+8472];
	and.b32  	%r2894, %r5673, 252645135;
	ld.shared.u32 	%r2895, [%r4957+4120];
	// begin inline asm
	dp4a.s32.s32 %r2893, %r2894, %r2895, %r2889;
	// end inline asm
	ld.shared.u32 	%r5674, [%r4953+8476];
	and.b32  	%r2898, %r5674, 252645135;
	ld.shared.u32 	%r2899, [%r4957+4124];
	// begin inline asm
	dp4a.s32.s32 %r2897, %r2898, %r2899, %r2893;
	// end inline asm
	ld.shared.u32 	%r2902, [%r5626];
	// begin inline asm
	{.reg .f16 low,high;
  mov.b32 {low,high},%r2902;
  cvt.f32.f16 %f557, low;}

	// end inline asm
	// begin inline asm
	{.reg .f16 low,high;
  mov.b32 {low,high},%r2902;
  cvt.f32.f16 %f558, high;}

	// end inline asm
	ld.shared.u8 	%r5675, [%r5000];
	mul.lo.s32 	%r5676, %r2897, %r5675;
	cvt.rn.f32.s32 	%f1081, %r5676;
	ld.shared.u8 	%rs69, [%r5000+8];
	cvt.rn.f32.u16 	%f1082, %rs69;
	fma.rn.f32 	%f1083, %f558, %f1082, 0f00000000;
	fma.rn.f32 	%f1084, %f557, %f1081, 0f00000000;
	shr.u32 	%r5677, %r5667, 4;
	and.b32  	%r2904, %r5677, 252645135;
	ld.shared.u32 	%r2905, [%r4957+4128];
	// begin inline asm
	dp4a.s32.s32 %r2903, %r2904, %r2905, %r4908;
	// end inline asm
	shr.u32 	%r5678, %r5668, 4;
	and.b32  	%r2908, %r5678, 252645135;
	ld.shared.u32 	%r2909, [%r4957+4132];
	// begin inline asm
	dp4a.s32.s32 %r2907, %r2908, %r2909, %r2903;
	// end inline asm
	shr.u32 	%r5679, %r5669, 4;
	and.b32  	%r2912, %r5679, 252645135;
	ld.shared.u32 	%r2913, [%r4957+4136];
	// begin inline asm
	dp4a.s32.s32 %r2911, %r2912, %r2913, %r2907;
	// end inline asm
	shr.u32 	%r5680, %r5670, 4;
	and.b32  	%r2916, %r5680, 252645135;
	ld.shared.u32 	%r2917, [%r4957+4140];
	// begin inline asm
	dp4a.s32.s32 %r2915, %r2916, %r2917, %r2911;
	// end inline asm
	shr.u32 	%r5681, %r5671, 4;
	and.b32  	%r2920, %r5681, 252645135;
	ld.shared.u32 	%r2921, [%r4957+4144];
	// begin inline asm
	dp4a.s32.s32 %r2919, %r2920, %r2921, %r2915;
	// end inline asm
	shr.u32 	%r5682, %r5672, 4;
	and.b32  	%r2924, %r5682, 252645135;
	ld.shared.u32 	%r2925, [%r4957+4148];
	// begin inline asm
	dp4a.s32.s32 %r2923, %r2924, %r2925, %r2919;
	// end inline asm
	shr.u32 	%r5683, %r5673, 4;
	and.b32  	%r2928, %r5683, 252645135;
	ld.shared.u32 	%r2929, [%r4957+4152];
	// begin inline asm
	dp4a.s32.s32 %r2927, %r2928, %r2929, %r2923;
	// end inline asm
	shr.u32 	%r5684, %r5674, 4;
	and.b32  	%r2932, %r5684, 252645135;
	ld.shared.u32 	%r2933, [%r4957+4156];
	// begin inline asm
	dp4a.s32.s32 %r2931, %r2932, %r2933, %r2927;
	// end inline asm
	ld.shared.u32 	%r2936, [%r5626+4];
	// begin inline asm
	{.reg .f16 low,high;
  mov.b32 {low,high},%r2936;
  cvt.f32.f16 %f559, low;}

	// end inline asm
	// begin inline asm
	{.reg .f16 low,high;
  mov.b32 {low,high},%r2936;
  cvt.f32.f16 %f560, high;}

	// end inline asm
	ld.shared.u8 	%r5685, [%r5000+1];
	mul.lo.s32 	%r5686, %r2931, %r5685;
	cvt.rn.f32.s32 	%f1085, %r5686;
	fma.rn.f32 	%f1086, %f559, %f1085, %f1084;
	ld.shared.u8 	%rs70, [%r5000+9];
	cvt.rn.f32.u16 	%f1087, %rs70;
	fma.rn.f32 	%f1088, %f560, %f1087, %f1083;
	ld.shared.u32 	%r2938, [%r90+256];
	// begin inline asm
	{.reg .f16 low,high;
  mov.b32 {low,high},%r2938;
  cvt.f32.f16 %f561, low;}

	// end inline asm
	// begin inline asm
	{.reg .f16 low,high;
  mov.b32 {low,high},%r2938;
  cvt.f32.f16 %f562, high;}

	// end inline asm
	mul.f32 	%f1089, %f1086, %f561;
	mul.f32 	%f1090, %f1088, %f562;
	sub.f32 	%f1091, %f1089, %f1090;
	add.f32 	%f2586, %f2586, %f1091;
	ld.shared.u32 	%r5687, [%r4953+12672];
	and.b32  	%r2940, %r5687, 252645135;
	ld.shared.u32 	%r2941, [%r4957+4096];
	// begin inline asm
	dp4a.s32.s32 %r2939, %r2940, %r2941, %r4908;
	// end inline asm
	ld.shared.u32 	%r5688, [%r4953+12676];
	and.b32  	%r2944, %r5688, 252645135;
	ld.shared.u32 	%r2945, [%r4957+4100];
	// begin inline asm
	dp4a.s32.s32 %r2943, %r2944, %r2945, %r2939;
	// end inline asm
	ld.shared.u32 	%r5689, [%r4953+12680];
	and.b32  	%r2948, %r5689, 252645135;
	ld.shared.u32 	%r2949, [%r4957+4104];
	// begin inline asm
	dp4a.s32.s32 %r2947, %r2948, %r2949, %r2943;
	// end inline asm
	ld.shared.u32 	%r5690, [%r4953+12684];
	and.b32  	%r2952, %r5690, 252645135;
	ld.shared.u32 	%r2953, [%r4957+4108];
	// begin inline asm
	dp4a.s32.s32 %r2951, %r2952, %r2953, %r2947;
	// end inline asm
	ld.shared.u32 	%r5691, [%r4953+12688];
	and.b32  	%r2956, %r5691, 252645135;
	ld.shared.u32 	%r2957, [%r4957+4112];
	// begin inline asm
	dp4a.s32.s32 %r2955, %r2956, %r2957, %r2951;
	// end inline asm
	ld.shared.u32 	%r5692, [%r4953+12692];
	and.b32  	%r2960, %r5692, 252645135;
	ld.shared.u32 	%r2961, [%r4957+4116];
	// begin inline asm
	dp4a.s32.s32 %r2959, %r2960, %r2961, %r2955;
	// end inline asm
	ld.shared.u32 	%r5693, [%r4953+12696];
	and.b32  	%r2964, %r5693, 252645135;
	ld.shared.u32 	%r2965, [%r4957+4120];
	// begin inline asm
	dp4a.s32.s32 %r2963, %r2964, %r2965, %r2959;
	// end inline asm
	ld.shared.u32 	%r5694, [%r4953+12700];
	and.b32  	%r2968, %r5694, 252645135;
	ld.shared.u32 	%r2969, [%r4957+4124];
	// begin inline asm
	dp4a.s32.s32 %r2967, %r2968, %r2969, %r2963;
	// end inline asm
	ld.shared.u32 	%r2972, [%r5626];
	// begin inline asm
	{.reg .f16 low,high;
  mov.b32 {low,high},%r2972;
  cvt.f32.f16 %f563, low;}

	// end inline asm
	// begin inline asm
	{.reg .f16 low,high;
  mov.b32 {low,high},%r2972;
  cvt.f32.f16 %f564, high;}

	// end inline asm
	ld.shared.u8 	%r5695, [%r5022];
	mul.lo.s32 	%r5696, %r2967, %r5695;
	cvt.rn.f32.s32 	%f1092, %r5696;
	ld.shared.u8 	%rs71, [%r5022+8];
	cvt.rn.f32.u16 	%f1093, %rs71;
	fma.rn.f32 	%f1094, %f564, %f1093, 0f00000000;
	fma.rn.f32 	%f1095, %f563, %f1092, 0f00000000;
	shr.u32 	%r5697, %r5687, 4;
	and.b32  	%r2974, %r5697, 252645135;
	ld.shared.u32 	%r2975, [%r4957+4128];
	// begin inline asm
	dp4a.s32.s32 %r2973, %r2974, %r2975, %r4908;
	// end inline asm
	shr.u32 	%r5698, %r5688, 4;
	and.b32  	%r2978, %r5698, 252645135;
	ld.shared.u32 	%r2979, [%r4957+4132];
	// begin inline asm
	dp4a.s32.s32 %r2977, %r2978, %r2979, %r2973;
	// end inline asm
	shr.u32 	%r5699, %r5689, 4;
	and.b32  	%r2982, %r5699, 252645135;
	ld.shared.u32 	%r2983, [%r4957+4136];
	// begin inline asm
	dp4a.s32.s32 %r2981, %r2982, %r2983, %r2977;
	// end inline asm
	shr.u32 	%r5700, %r5690, 4;
	and.b32  	%r2986, %r5700, 252645135;
	ld.shared.u32 	%r2987, [%r4957+4140];
	// begin inline asm
	dp4a.s32.s32 %r2985, %r2986, %r2987, %r2981;
	// end inline asm
	shr.u32 	%r5701, %r5691, 4;
	and.b32  	%r2990, %r5701, 252645135;
	ld.shared.u32 	%r2991, [%r4957+4144];
	// begin inline asm
	dp4a.s32.s32 %r2989, %r2990, %r2991, %r2985;
	// end inline asm
	shr.u32 	%r5702, %r5692, 4;
	and.b32  	%r2994, %r5702, 252645135;
	ld.shared.u32 	%r2995, [%r4957+4148];
	// begin inline asm
	dp4a.s32.s32 %r2993, %r2994, %r2995, %r2989;
	// end inline asm
	shr.u32 	%r5703, %r5693, 4;
	and.b32  	%r2998, %r5703, 252645135;
	ld.shared.u32 	%r2999, [%r4957+4152];
	// begin inline asm
	dp4a.s32.s32 %r2997, %r2998, %r2999, %r2993;
	// end inline asm
	shr.u32 	%r5704, %r5694, 4;
	and.b32  	%r3002, %r5704, 252645135;
	ld.shared.u32 	%r3003, [%r4957+4156];
	// begin inline asm
	dp4a.s32.s32 %r3001, %r3002, %r3003, %r2997;
	// end inline asm
	ld.shared.u8 	%r5705, [%r5022+1];
	mul.lo.s32 	%r5706, %r3001, %r5705;
	cvt.rn.f32.s32 	%f1096, %r5706;
	fma.rn.f32 	%f1097, %f559, %f1096, %f1095;
	ld.shared.u8 	%rs72, [%r5022+9];
	cvt.rn.f32.u16 	%f1098, %rs72;
	fma.rn.f32 	%f1099, %f560, %f1098, %f1094;
	ld.shared.u32 	%r3006, [%r92+384];
	// begin inline asm
	{.reg .f16 low,high;
  mov.b32 {low,high},%r3006;
  cvt.f32.f16 %f565, low;}

	// end inline asm
	// begin inline asm
	{.reg .f16 low,high;
  mov.b32 {low,high},%r3006;
  cvt.f32.f16 %f566, high;}

	// end inline asm
	mul.f32 	%f1100, %f1097, %f565;
	mul.f32 	%f1101, %f1099, %f566;
	sub.f32 	%f1102, %f1100, %f1101;
	add.f32 	%f2570, %f2570, %f1102;
	add.s32 	%r5707, %r4944, 1152;
	shr.u32 	%r5708, %r5707, 1;
	add.s32 	%r5709, %r4946, %r5708;
	ld.shared.u32 	%r5710, [%r4953];
	and.b32  	%r3008, %r5710, 252645135;
	ld.shared.u32 	%r3009, [%r4957+4608];
	// begin inline asm
	dp4a.s32.s32 %r3007, %r3008, %r3009, %r4908;
	// end inline asm
	ld.shared.u32 	%r5711, [%r4953+4];
	and.b32  	%r3012, %r5711, 252645135;
	ld.shared.u32 	%r3013, [%r4957+4612];
	// begin inline asm
	dp4a.s32.s32 %r3011, %r3012, %r3013, %r3007;
	// end inline asm
	ld.shared.u32 	%r5712, [%r4953+8];
	and.b32  	%r3016, %r5712, 252645135;
	ld.shared.u32 	%r3017, [%r4957+4616];
	// begin inline asm
	dp4a.s32.s32 %r3015, %r3016, %r3017, %r3011;
	// end inline asm
	ld.shared.u32 	%r5713, [%r4953+12];
	and.b32  	%r3020, %r5713, 252645135;
	ld.shared.u32 	%r3021, [%r4957+4620];
	// begin inline asm
	dp4a.s32.s32 %r3019, %r3020, %r3021, %r3015;
	// end inline asm
	ld.shared.u32 	%r5714, [%r4953+16];
	and.b32  	%r3024, %r5714, 252645135;
	ld.shared.u32 	%r3025, [%r4957+4624];
	// begin inline asm
	dp4a.s32.s32 %r3023, %r3024, %r3025, %r3019;
	// end inline asm
	ld.shared.u32 	%r5715, [%r4953+20];
	and.b32  	%r3028, %r5715, 252645135;
	ld.shared.u32 	%r3029, [%r4957+4628];
	// begin inline asm
	dp4a.s32.s32 %r3027, %r3028, %r3029, %r3023;
	// end inline asm
	ld.shared.u32 	%r5716, [%r4953+24];
	and.b32  	%r3032, %r5716, 252645135;
	ld.shared.u32 	%r3033, [%r4957+4632];
	// begin inline asm
	dp4a.s32.s32 %r3031, %r3032, %r3033, %r3027;
	// end inline asm
	ld.shared.u32 	%r5717, [%r4953+28];
	and.b32  	%r3036, %r5717, 252645135;
	ld.shared.u32 	%r3037, [%r4957+4636];
	// begin inline asm
	dp4a.s32.s32 %r3035, %r3036, %r3037, %r3031;
	// end inline asm
	ld.shared.u32 	%r3040, [%r5709];
	// begin inline asm
	{.reg .f16 low,high;
  mov.b32 {low,high},%r3040;
  cvt.f32.f16 %f567, low;}

	// end inline asm
	// begin inline asm
	{.reg .f16 low,high;
  mov.b32 {low,high},%r3040;
  cvt.f32.f16 %f568, high;}

	// end inline asm
	ld.shared.u8 	%r5718, [%r4949];
	mul.lo.s32 	%r5719, %r3035, %r5718;
	cvt.rn.f32.s32 	%f1103, %r5719;
	ld.shared.u8 	%rs73, [%r4949+8];
	cvt.rn.f32.u16 	%f1104, %rs73;
	fma.rn.f32 	%f1105, %f568, %f1104, 0f00000000;
	fma.rn.f32 	%f1106, %f567, %f1103, 0f00000000;
	shr.u32 	%r5720, %r5710, 4;
	and.b32  	%r3042, %r5720, 252645135;
	ld.shared.u32 	%r3043, [%r4957+4640];
	// begin inline asm
	dp4a.s32.s32 %r3041, %r3042, %r3043, %r4908;
	// end inline asm
	shr.u32 	%r5721, %r5711, 4;
	and.b32  	%r3046, %r5721, 252645135;
	ld.shared.u32 	%r3047, [%r4957+4644];
	// begin inline asm
	dp4a.s32.s32 %r3045, %r3046, %r3047, %r3041;
	// end inline asm
	shr.u32 	%r5722, %r5712, 4;
	and.b32  	%r3050, %r5722, 252645135;
	ld.shared.u32 	%r3051, [%r4957+4648];
	// begin inline asm
	dp4a.s32.s32 %r3049, %r3050, %r3051, %r3045;
	// end inline asm
	shr.u32 	%r5723, %r5713, 4;
	and.b32  	%r3054, %r5723, 252645135;
	ld.shared.u32 	%r3055, [%r4957+4652];
	// begin inline asm
	dp4a.s32.s32 %r3053, %r3054, %r3055, %r3049;
	// end inline asm
	shr.u32 	%r5724, %r5714, 4;
	and.b32  	%r3058, %r5724, 252645135;
	ld.shared.u32 	%r3059, [%r4957+4656];
	// begin inline asm
	dp4a.s32.s32 %r3057, %r3058, %r3059, %r3053;
	// end inline asm
	shr.u32 	%r5725, %r5715, 4;
	and.b32  	%r3062, %r5725, 252645135;
	ld.shared.u32 	%r3063, [%r4957+4660];
	// begin inline asm
	dp4a.s32.s32 %r3061, %r3062, %r3063, %r3057;
	// end inline asm
	shr.u32 	%r5726, %r5716, 4;
	and.b32  	%r3066, %r5726, 252645135;
	ld.shared.u32 	%r3067, [%r4957+4664];
	// begin inline asm
	dp4a.s32.s32 %r3065, %r3066, %r3067, %r3061;
	// end inline asm
	shr.u32 	%r5727, %r5717, 4;
	and.b32  	%r3070, %r5727, 252645135;
	ld.shared.u32 	%r3071, [%r4957+4668];
	// begin inline asm
	dp4a.s32.s32 %r3069, %r3070, %r3071, %r3065;
	// end inline asm
	ld.shared.u32 	%r3074, [%r5709+4];
	// begin inline asm
	{.reg .f16 low,high;
  mov.b32 {low,high},%r3074;
  cvt.f32.f16 %f569, low;}

	// end inline asm
	// begin inline asm
	{.reg .f16 low,high;
  mov.b32 {low,high},%r3074;
  cvt.f32.f16 %f570, high;}

	// end inline asm
	ld.shared.u8 	%r5728, [%r4949+1];
	mul.lo.s32 	%r5729, %r3069, %r5728;
	cvt.rn.f32.s32 	%f1107, %r5729;
	fma.rn.f32 	%f1108, %f569, %f1107, %f1106;
	ld.shared.u8 	%rs74, [%r4949+9];
	cvt.rn.f32.u16 	%f1109, %rs74;
	fma.rn.f32 	%f1110, %f570, %f1109, %f1105;
	ld.shared.u32 	%r3076, [%r85];
	// begin inline asm
	{.reg .f16 low,high;
  mov.b32 {low,high},%r3076;
  cvt.f32.f16 %f571, low;}

	// end inline asm
	// begin inline asm
	{.reg .f16 low,high;
  mov.b32 {low,high},%r3076;
  cvt.f32.f16 %f572, high;}

	// end inline asm
	mul.f32 	%f1111, %f1108, %f571;
	mul.f32 	%f1112, %f1110, %f572;
	sub.f32 	%f1113, %f1111, %f1112;
	add.f32 	%f2617, %f2617, %f1113;
	ld.shared.u32 	%r5730, [%r4953+4224];
	and.b32  	%r3078, %r5730, 252645135;
	ld.shared.u32 	%r3079, [%r4957+4608];
	// begin inline asm
	dp4a.s32.s32 %r3077, %r3078, %r3079, %r4908;
	// end inline asm
	ld.shared.u32 	%r5731, [%r4953+4228];
	and.b32  	%r3082, %r5731, 252645135;
	ld.shared.u32 	%r3083, [%r4957+4612];
	// begin inline asm
	dp4a.s32.s32 %r3081, %r3082, %r3083, %r3077;
	// end inline asm
	ld.shared.u32 	%r5732, [%r4953+4232];
	and.b32  	%r3086, %r5732, 252645135;
	ld.shared.u32 	%r3087, [%r4957+4616];
	// begin inline asm
	dp4a.s32.s32 %r3085, %r3086, %r3087, %r3081;
	// end inline asm
	ld.shared.u32 	%r5733, [%r4953+4236];
	and.b32  	%r3090, %r5733, 252645135;
	ld.shared.u32 	%r3091, [%r4957+4620];
	// begin inline asm
	dp4a.s32.s32 %r3089, %r3090, %r3091, %r3085;
	// end inline asm
	ld.shared.u32 	%r5734, [%r4953+4240];
	and.b32  	%r3094, %r5734, 252645135;
	ld.shared.u32 	%r3095, [%r4957+4624];
	// begin inline asm
	dp4a.s32.s32 %r3093, %r3094, %r3095, %r3089;
	// end inline asm
	ld.shared.u32 	%r5735, [%r4953+4244];
	and.b32  	%r3098, %r5735, 252645135;
	ld.shared.u32 	%r3099, [%r4957+4628];
	// begin inline asm
	dp4a.s32.s32 %r3097, %r3098, %r3099, %r3093;
	// end inline asm
	ld.shared.u32 	%r5736, [%r4953+4248];
	and.b32  	%r3102, %r5736, 252645135;
	ld.shared.u32 	%r3103, [%r4957+4632];
	// begin inline asm
	dp4a.s32.s32 %r3101, %r3102, %r3103, %r3097;
	// end inline asm
	ld.shared.u32 	%r5737, [%r4953+4252];
	and.b32  	%r3106, %r5737, 252645135;
	ld.shared.u32 	%r3107, [%r4957+4636];
	// begin inline asm
	dp4a.s32.s32 %r3105, %r3106, %r3107, %r3101;
	// end inline asm
	ld.shared.u32 	%r3110, [%r5709];
	// begin inline asm
	{.reg .f16 low,high;
  mov.b32 {low,high},%r3110;
  cvt.f32.f16 %f573, low;}

	// end inline asm
	// begin inline asm
	{.reg .f16 low,high;
  mov.b32 {low,high},%r3110;
  cvt.f32.f16 %f574, high;}

	// end inline asm
	ld.shared.u8 	%r5738, [%r4978];
	mul.lo.s32 	%r5739, %r3105, %r5738;
	cvt.rn.f32.s32 	%f1114, %r5739;
	ld.shared.u8 	%rs75, [%r4978+8];
	cvt.rn.f32.u16 	%f1115, %rs75;
	fma.rn.f32 	%f1116, %f574, %f1115, 0f00000000;
	fma.rn.f32 	%f1117, %f573, %f1114, 0f00000000;
	shr.u32 	%r5740, %r5730, 4;
	and.b32  	%r3112, %r5740, 252645135;
	ld.shared.u32 	%r3113, [%r4957+4640];
	// begin inline asm
	dp4a.s32.s32 %r3111, %r3112, %r3113, %r4908;
	// end inline asm
	shr.u32 	%r5741, %r5731, 4;
	and.b32  	%r3116, %r5741, 252645135;
	ld.shared.u32 	%r3117, [%r4957+4644];
	// begin inline asm
	dp4a.s32.s32 %r3115, %r3116, %r3117, %r3111;
	// end inline asm
	shr.u32 	%r5742, %r5732, 4;
	and.b32  	%r3120, %r5742, 252645135;
	ld.shared.u32 	%r3121, [%r4957+4648];
	// begin inline asm
	dp4a.s32.s32 %r3119, %r3120, %r3121, %r3115;
	// end inline asm
	shr.u32 	%r5743, %r5733, 4;
	and.b32  	%r3124, %r5743, 252645135;
	ld.shared.u32 	%r3125, [%r4957+4652];
	// begin inline asm
	dp4a.s32.s32 %r3123, %r3124, %r3125, %r3119;
	// end inline asm
	shr.u32 	%r5744, %r5734, 4;
	and.b32  	%r3128, %r5744, 252645135;
	ld.shared.u32 	%r3129, [%r4957+4656];
	// begin inline asm
	dp4a.s32.s32 %r3127, %r3128, %r3129, %r3123;
	// end inline asm
	shr.u32 	%r5745, %r5735, 4;
	and.b32  	%r3132, %r5745, 252645135;
	ld.shared.u32 	%r3133, [%r4957+4660];
	// begin inline asm
	dp4a.s32.s32 %r3131, %r3132, %r3133, %r3127;
	// end inline asm
	shr.u32 	%r5746, %r5736, 4;
	and.b32  	%r3136, %r5746, 252645135;
	ld.shared.u32 	%r3137, [%r4957+4664];
	// begin inline asm
	dp4a.s32.s32 %r3135, %r3136, %r3137, %r3131;
	// end inline asm
	shr.u32 	%r5747, %r5737, 4;
	and.b32  	%r3140, %r5747, 252645135;
	ld.shared.u32 	%r3141, [%r4957+4668];
	// begin inline asm
	dp4a.s32.s32 %r3139, %r3140, %r3141, %r3135;
	// end inline asm
	ld.shared.u8 	%r5748, [%r4978+1];
	mul.lo.s32 	%r5749, %r3139, %r5748;
	cvt.rn.f32.s32 	%f1118, %r5749;
	fma.rn.f32 	%f1119, %f569, %f1118, %f1117;
	ld.shared.u8 	%rs76, [%r4978+9];
	cvt.rn.f32.u16 	%f1120, %rs76;
	fma.rn.f32 	%f1121, %f570, %f1120, %f1116;
	ld.shared.u32 	%r3144, [%r88+128];
	// begin inline asm
	{.reg .f16 low,high;
  mov.b32 {low,high},%r3144;
  cvt.f32.f16 %f575, low;}

	// end inline asm
	// begin inline asm
	{.reg .f16 low,high;
  mov.b32 {low,high},%r3144;
  cvt.f32.f16 %f576, high;}

	// end inline asm
	mul.f32 	%f1122, %f1119, %f575;
	mul.f32 	%f1123, %f1121, %f576;
	sub.f32 	%f1124, %f1122, %f1123;
	add.f32 	%f2601, %f2601, %f1124;
	ld.shared.u32 	%r5750, [%r4953+8448];
	and.b32  	%r3146, %r5750, 252645135;
	ld.shared.u32 	%r3147, [%r4957+4608];
	// begin inline asm
	dp4a.s32.s32 %r3145, %r3146, %r3147, %r4908;
	// end inline asm
	ld.shared.u32 	%r5751, [%r4953+8452];
	and.b32  	%r3150, %r5751, 252645135;
	ld.shared.u32 	%r3151, [%r4957+4612];
	// begin inline asm
	dp4a.s32.s32 %r3149, %r3150, %r3151, %r3145;
	// end inline asm
	ld.shared.u32 	%r5752, [%r4953+8456];
	and.b32  	%r3154, %r5752, 252645135;
	ld.shared.u32 	%r3155, [%r4957+4616];
	// begin inline asm
	dp4a.s32.s32 %r3153, %r3154, %r3155, %r3149;
	// end inline asm
	ld.shared.u32 	%r5753, [%r4953+8460];
	and.b32  	%r3158, %r5753, 252645135;
	ld.shared.u32 	%r3159, [%r4957+4620];
	// begin inline asm
	dp4a.s32.s32 %r3157, %r3158, %r3159, %r3153;
	// end inline asm
	ld.shared.u32 	%r5754, [%r4953+8464];
	and.b32  	%r3162, %r5754, 252645135;
	ld.shared.u32 	%r3163, [%r4957+4624];
	// begin inline asm
	dp4a.s32.s32 %r3161, %r3162, %r3163, %r3157;
	// end inline asm
	ld.shared.u32 	%r5755, [%r4953+8468];
	and.b32  	%r3166, %r5755, 252645135;
	ld.shared.u32 	%r3167, [%r4957+4628];
	// begin inline asm
	dp4a.s32.s32 %r3165, %r3166, %r3167, %r3161;
	// end inline asm
	ld.shared.u32 	%r5756, [%r4953+8472];
	and.b32  	%r3170, %r5756, 252645135;
	ld.shared.u32 	%r3171, [%r4957+4632];
	// begin inline asm
	dp4a.s32.s32 %r3169, %r3170, %r3171, %r3165;
	// end inline asm
	ld.shared.u32 	%r5757, [%r4953+8476];
	and.b32  	%r3174, %r5757, 252645135;
	ld.shared.u32 	%r3175, [%r4957+4636];
	// begin inline asm
	dp4a.s32.s32 %r3173, %r3174, %r3175, %r3169;
	// end inline asm
	ld.shared.u32 	%r3178, [%r5709];
	// begin inline asm
	{.reg .f16 low,high;
  mov.b32 {low,high},%r3178;
  cvt.f32.f16 %f577, low;}

	// end inline asm
	// begin inline asm
	{.reg .f16 low,high;
  mov.b32 {low,high},%r3178;
  cvt.f32.f16 %f578, high;}

	// end inline asm
	ld.shared.u8 	%r5758, [%r5000];
	mul.lo.s32 	%r5759, %r3173, %r5758;
	cvt.rn.f32.s32 	%f1125, %r5759;
	ld.shared.u8 	%rs77, [%r5000+8];
	cvt.rn.f32.u16 	%f1126, %rs77;
	fma.rn.f32 	%f1127, %f578, %f1126, 0f00000000;
	fma.rn.f32 	%f1128, %f577, %f1125, 0f00000000;
	shr.u32 	%r5760, %r5750, 4;
	and.b32  	%r3180, %r5760, 252645135;
	ld.shared.u32 	%r3181, [%r4957+4640];
	// begin inline asm
	dp4a.s32.s32 %r3179, %r3180, %r3181, %r4908;
	// end inline asm
	shr.u32 	%r5761, %r5751, 4;
	and.b32  	%r3184, %r5761, 252645135;
	ld.shared.u32 	%r3185, [%r4957+4644];
	// begin inline asm
	dp4a.s32.s32 %r3183, %r3184, %r3185, %r3179;
	// end inline asm
	shr.u32 	%r5762, %r5752, 4;
	and.b32  	%r3188, %r5762, 252645135;
	ld.shared.u32 	%r3189, [%r4957+4648];
	// begin inline asm
	dp4a.s32.s32 %r3187, %r3188, %r3189, %r3183;
	// end inline asm
	shr.u32 	%r5763, %r5753, 4;
	and.b32  	%r3192, %r5763, 252645135;
	ld.shared.u32 	%r3193, [%r4957+4652];
	// begin inline asm
	dp4a.s32.s32 %r3191, %r3192, %r3193, %r3187;
	// end inline asm
	shr.u32 	%r5764, %r5754, 4;
	and.b32  	%r3196, %r5764, 252645135;
	ld.shared.u32 	%r3197, [%r4957+4656];
	// begin inline asm
	dp4a.s32.s32 %r3195, %r3196, %r3197, %r3191;
	// end inline asm
	shr.u32 	%r5765, %r5755, 4;
	and.b32  	%r3200, %r5765, 252645135;
	ld.shared.u32 	%r3201, [%r4957+4660];
	// begin inline asm
	dp4a.s32.s32 %r3199, %r3200, %r3201, %r3195;
	// end inline asm
	shr.u32 	%r5766, %r5756, 4;
	and.b32  	%r3204, %r5766, 252645135;
	ld.shared.u32 	%r3205, [%r4957+4664];
	// begin inline asm
	dp4a.s32.s32 %r3203, %r3204, %r3205, %r3199;
	// end inline asm
	shr.u32 	%r5767, %r5757, 4;
	and.b32  	%r3208, %r5767, 252645135;
	ld.shared.u32 	%r3209, [%r4957+4668];
	// begin inline asm
	dp4a.s32.s32 %r3207, %r3208, %r3209, %r3203;
	// end inline asm
	ld.shared.u32 	%r3212, [%r5709+4];
	// begin inline asm
	{.reg .f16 low,high;
  mov.b32 {low,high},%r3212;
  cvt.f32.f16 %f579, low;}

	// end inline asm
	// begin inline asm
	{.reg .f16 low,high;
  mov.b32 {low,high},%r3212;
  cvt.f32.f16 %f580, high;}

	// end inline asm
	ld.shared.u8 	%r5768, [%r5000+1];
	mul.lo.s32 	%r5769, %r3207, %r5768;
	cvt.rn.f32.s32 	%f1129, %r5769;
	fma.rn.f32 	%f1130, %f579, %f1129, %f1128;
	ld.shared.u8 	%rs78, [%r5000+9];
	cvt.rn.f32.u16 	%f1131, %rs78;
	fma.rn.f32 	%f1132, %f580, %f1131, %f1127;
	ld.shared.u32 	%r3214, [%r90+256];
	// begin inline asm
	{.reg .f16 low,high;
  mov.b32 {low,high},%r3214;
  cvt.f32.f16 %f581, low;}

	// end inline asm
	// begin inline asm
	{.reg .f16 low,high;
  mov.b32 {low,high},%r3214;
  cvt.f32.f16 %f582, high;}

	// end inline asm
	mul.f32 	%f1133, %f1130, %f581;
	mul.f32 	%f1134, %f1132, %f582;
	sub.f32 	%f1135, %f1133, %f1134;
	add.f32 	%f2585, %f2585, %f1135;
	ld.shared.u32 	%r5770, [%r4953+12672];
	and.b32  	%r3216, %r5770, 252645135;
	ld.shared.u32 	%r3217, [%r4957+4608];
	// begin inline asm
	dp4a.s32.s32 %r3215, %r3216, %r3217, %r4908;
	// end inline asm
	ld.shared.u32 	%r5771, [%r4953+12676];
	and.b32  	%r3220, %r5771, 252645135;
	ld.shared.u32 	%r3221, [%r4957+4612];
	// begin inline asm
	dp4a.s32.s32 %r3219, %r3220, %r3221, %r3215;
	// end inline asm
	ld.shared.u32 	%r5772, [%r4953+12680];
	and.b32  	%r3224, %r5772, 252645135;
	ld.shared.u32 	%r3225, [%r4957+4616];
	// begin inline asm
	dp4a.s32.s32 %r3223, %r3224, %r3225, %r3219;
	// end inline asm
	ld.shared.u32 	%r5773, [%r4953+12684];
	and.b32  	%r3228, %r5773, 252645135;
	ld.shared.u32 	%r3229, [%r4957+4620];
	// begin inline asm
	dp4a.s32.s32 %r3227, %r3228, %r3229, %r3223;
	// end inline asm
	ld.shared.u32 	%r5774, [%r4953+12688];
	and.b32  	%r3232, %r5774, 252645135;
	ld.shared.u32 	%r3233, [%r4957+4624];
	// begin inline asm
	dp4a.s32.s32 %r3231, %r3232, %r3233, %r3227;
	// end inline asm
	ld.shared.u32 	%r5775, [%r4953+12692];
	and.b32  	%r3236, %r5775, 252645135;
	ld.shared.u32 	%r3237, [%r4957+4628];
	// begin inline asm
	dp4a.s32.s32 %r3235, %r3236, %r3237, %r3231;
	// end inline asm
	ld.shared.u32 	%r5776, [%r4953+12696];
	and.b32  	%r3240, %r5776, 252645135;
	ld.shared.u32 	%r3241, [%r4957+4632];
	// begin inline asm
	dp4a.s32.s32 %r3239, %r3240, %r3241, %r3235;
	// end inline asm
	ld.shared.u32 	%r5777, [%r4953+12700];
	and.b32  	%r3244, %r5777, 252645135;
	ld.shared.u32 	%r3245, [%r4957+4636];
	// begin inline asm
	dp4a.s32.s32 %r3243, %r3244, %r3245, %r3239;
	// end inline asm
	ld.shared.u32 	%r3248, [%r5709];
	// begin inline asm
	{.reg .f16 low,high;
  mov.b32 {low,high},%r3248;
  cvt.f32.f16 %f583, low;}

	// end inline asm
	// begin inline asm
	{.reg .f16 low,high;
  mov.b32 {low,high},%r3248;
  cvt.f32.f16 %f584, high;}

	// end inline asm
	ld.shared.u8 	%r5778, [%r5022];
	mul.lo.s32 	%r5779, %r3243, %r5778;
	cvt.rn.f32.s32 	%f1136, %r5779;
	ld.shared.u8 	%rs79, [%r5022+8];
	cvt.rn.f32.u16 	%f1137, %rs79;
	fma.rn.f32 	%f1138, %f584, %f1137, 0f00000000;
	fma.rn.f32 	%f1139, %f583, %f1136, 0f00000000;
	shr.u32 	%r5780, %r5770, 4;
	and.b32  	%r3250, %r5780, 252645135;
	ld.shared.u32 	%r3251, [%r4957+4640];
	// begin inline asm
	dp4a.s32.s32 %r3249, %r3250, %r3251, %r4908;
	// end inline asm
	shr.u32 	%r5781, %r5771, 4;
	and.b32  	%r3254, %r5781, 252645135;
	ld.shared.u32 	%r3255, [%r4957+4644];
	// begin inline asm
	dp4a.s32.s32 %r3253, %r3254, %r3255, %r3249;
	// end inline asm
	shr.u32 	%r5782, %r5772, 4;
	and.b32  	%r3258, %r5782, 252645135;
	ld.shared.u32 	%r3259, [%r4957+4648];
	// begin inline asm
	dp4a.s32.s32 %r3257, %r3258, %r3259, %r3253;
	// end inline asm
	shr.u32 	%r5783, %r5773, 4;
	and.b32  	%r3262, %r5783, 252645135;
	ld.shared.u32 	%r3263, [%r4957+4652];
	// begin inline asm
	dp4a.s32.s32 %r3261, %r3262, %r3263, %r3257;
	// end inline asm
	shr.u32 	%r5784, %r5774, 4;
	and.b32  	%r3266, %r5784, 252645135;
	ld.shared.u32 	%r3267, [%r4957+4656];
	// begin inline asm
	dp4a.s32.s32 %r3265, %r3266, %r3267, %r3261;
	// end inline asm
	shr.u32 	%r5785, %r5775, 4;
	and.b32  	%r3270, %r5785, 252645135;
	ld.shared.u32 	%r3271, [%r4957+4660];
	// begin inline asm
	dp4a.s32.s32 %r3269, %r3270, %r3271, %r3265;
	// end inline asm
	shr.u32 	%r5786, %r5776, 4;
	and.b32  	%r3274, %r5786, 252645135;
	ld.shared.u32 	%r3275, [%r4957+4664];
	// begin inline asm
	dp4a.s32.s32 %r3273, %r3274, %r3275, %r3269;
	// end inline asm
	shr.u32 	%r5787, %r5777, 4;
	and.b32  	%r3278, %r5787, 252645135;
	ld.shared.u32 	%r3279, [%r4957+4668];
	// begin inline asm
	dp4a.s32.s32 %r3277, %r3278, %r3279, %r3273;
	// end inline asm
	ld.shared.u8 	%r5788, [%r5022+1];
	mul.lo.s32 	%r5789, %r3277, %r5788;
	cvt.rn.f32.s32 	%f1140, %r5789;
	fma.rn.f32 	%f1141, %f579, %f1140, %f1139;
	ld.shared.u8 	%rs80, [%r5022+9];
	cvt.rn.f32.u16 	%f1142, %rs80;
	fma.rn.f32 	%f1143, %f580, %f1142, %f1138;
	ld.shared.u32 	%r3282, [%r92+384];
	// begin inline asm
	{.reg .f16 low,high;
  mov.b32 {low,high},%r3282;
  cvt.f32.f16 %f585, low;}

	// end inline asm
	// begin inline asm
	{.reg .f16 low,high;
  mov.b32 {low,high},%r3282;
  cvt.f32.f16 %f586, high;}

	// end inline asm
	mul.f32 	%f1144, %f1141, %f585;
	mul.f32 	%f1145, %f1143, %f586;
	sub.f32 	%f1146, %f1144, %f1145;
	add.f32 	%f2569, %f2569, %f1146;
	add.s32 	%r5790, %r4944, 1280;
	shr.u32 	%r5791, %r5790, 1;
	add.s32 	%r5792, %r4946, %r5791;
	ld.shared.u32 	%r5793, [%r4953];
	and.b32  	%r3284, %r5793, 252645135;
	ld.shared.u32 	%r3285, [%r4957+5120];
	// begin inline asm
	dp4a.s32.s32 %r3283, %r3284, %r3285, %r4908;
	// end inline asm
	ld.shared.u32 	%r5794, [%r4953+4];
	and.b32  	%r3288, %r5794, 252645135;
	ld.shared.u32 	%r3289, [%r4957+5124];
	// begin inline asm
	dp4a.s32.s32 %r3287, %r3288, %r3289, %r3283;
	// end inline asm
	ld.shared.u32 	%r5795, [%r4953+8];
	and.b32  	%r3292, %r5795, 252645135;
	ld.shared.u32 	%r3293, [%r4957+5128];
	// begin inline asm
	dp4a.s32.s32 %r3291, %r3292, %r3293, %r3287;
	// end inline asm
	ld.shared.u32 	%r5796, [%r4953+12];
	and.b32  	%r3296, %r5796, 252645135;
	ld.shared.u32 	%r3297, [%r4957+5132];
	// begin inline asm
	dp4a.s32.s32 %r3295, %r3296, %r3297, %r3291;
	// end inline asm
	ld.shared.u32 	%r5797, [%r4953+16];
	and.b32  	%r3300, %r5797, 252645135;
	ld.shared.u32 	%r3301, [%r4957+5136];
	// begin inline asm
	dp4a.s32.s32 %r3299, %r3300, %r3301, %r3295;
	// end inline asm
	ld.shared.u32 	%r5798, [%r4953+20];
	and.b32  	%r3304, %r5798, 252645135;
	ld.shared.u32 	%r3305, [%r4957+5140];
	// begin inline asm
	dp4a.s32.s32 %r3303, %r3304, %r3305, %r3299;
	// end inline asm
	ld.shared.u32 	%r5799, [%r4953+24];
	and.b32  	%r3308, %r5799, 252645135;
	ld.shared.u32 	%r3309, [%r4957+5144];
	// begin inline asm
	dp4a.s32.s32 %r3307, %r3308, %r3309, %r3303;
	// end inline asm
	ld.shared.u32 	%r5800, [%r4953+28];
	and.b32  	%r3312, %r5800, 252645135;
	ld.shared.u32 	%r3313, [%r4957+5148];
	// begin inline asm
	dp4a.s32.s32 %r3311, %r3312, %r3313, %r3307;
	// end inline asm
	ld.shared.u32 	%r3316, [%r5792];
	// begin inline asm
	{.reg .f16 low,high;
  mov.b32 {low,high},%r3316;
  cvt.f32.f16 %f587, low;}

	// end inline asm
	// begin inline asm
	{.reg .f16 low,high;
  mov.b32 {low,high},%r3316;
  cvt.f32.f16 %f588, high;}

	// end inline asm
	ld.shared.u8 	%r5801, [%r4949];
	mul.lo.s32 	%r5802, %r3311, %r5801;
	cvt.rn.f32.s32 	%f1147, %r5802;
	ld.shared.u8 	%rs81, [%r4949+8];
	cvt.rn.f32.u16 	%f1148, %rs81;
	fma.rn.f32 	%f1149, %f588, %f1148, 0f00000000;
	fma.rn.f32 	%f1150, %f587, %f1147, 0f00000000;
	shr.u32 	%r5803, %r5793, 4;
	and.b32  	%r3318, %r5803, 252645135;
	ld.shared.u32 	%r3319, [%r4957+5152];
	// begin inline asm
	dp4a.s32.s32 %r3317, %r3318, %r3319, %r4908;
	// end inline asm
	shr.u32 	%r5804, %r5794, 4;
	and.b32  	%r3322, %r5804, 252645135;
	ld.shared.u32 	%r3323, [%r4957+5156];
	// begin inline asm
	dp4a.s32.s32 %r3321, %r3322, %r3323, %r3317;
	// end inline asm
	shr.u32 	%r5805, %r5795, 4;
	and.b32  	%r3326, %r5805, 252645135;
	ld.shared.u32 	%r3327, [%r4957+5160];
	// begin inline asm
	dp4a.s32.s32 %r3325, %r3326, %r3327, %r3321;
	// end inline asm
	shr.u32 	%r5806, %r5796, 4;
	and.b32  	%r3330, %r5806, 252645135;
	ld.shared.u32 	%r3331, [%r4957+5164];
	// begin inline asm
	dp4a.s32.s32 %r3329, %r3330, %r3331, %r3325;
	// end inline asm
	shr.u32 	%r5807, %r5797, 4;
	and.b32  	%r3334, %r5807, 252645135;
	ld.shared.u32 	%r3335, [%r4957+5168];
	// begin inline asm
	dp4a.s32.s32 %r3333, %r3334, %r3335, %r3329;
	// end inline asm
	shr.u32 	%r5808, %r5798, 4;
	and.b32  	%r3338, %r5808, 252645135;
	ld.shared.u32 	%r3339, [%r4957+5172];
	// begin inline asm
	dp4a.s32.s32 %r3337, %r3338, %r3339, %r3333;
	// end inline asm
	shr.u32 	%r5809, %r5799, 4;
	and.b32  	%r3342, %r5809, 252645135;
	ld.shared.u32 	%r3343, [%r4957+5176];
	// begin inline asm
	dp4a.s32.s32 %r3341, %r3342, %r3343, %r3337;
	// end inline asm
	shr.u32 	%r5810, %r5800, 4;
	and.b32  	%r3346, %r5810, 252645135;
	ld.shared.u32 	%r3347, [%r4957+5180];
	// begin inline asm
	dp4a.s32.s32 %r3345, %r3346, %r3347, %r3341;
	// end inline asm
	ld.shared.u32 	%r3350, [%r5792+4];
	// begin inline asm
	{.reg .f16 low,high;
  mov.b32 {low,high},%r3350;
  cvt.f32.f16 %f589, low;}

	// end inline asm
	// begin inline asm
	{.reg .f16 low,high;
  mov.b32 {low,high},%r3350;
  cvt.f32.f16 %f590, high;}

	// end inline asm
	ld.shared.u8 	%r5811, [%r4949+1];
	mul.lo.s32 	%r5812, %r3345, %r5811;
	cvt.rn.f32.s32 	%f1151, %r5812;
	fma.rn.f32 	%f1152, %f589, %f1151, %f1150;
	ld.shared.u8 	%rs82, [%r4949+9];
	cvt.rn.f32.u16 	%f1153, %rs82;
	fma.rn.f32 	%f1154, %f590, %f1153, %f1149;
	ld.shared.u32 	%r3352, [%r85];
	// begin inline asm
	{.reg .f16 low,high;
  mov.b32 {low,high},%r3352;
  cvt.f32.f16 %f591, low;}

	// end inline asm
	// begin inline asm
	{.reg .f16 low,high;
  mov.b32 {low,high},%r3352;
  cvt.f32.f16 %f592, high;}

	// end inline asm
	mul.f32 	%f1155, %f1152, %f591;
	mul.f32 	%f1156, %f1154, %f592;
	sub.f32 	%f1157, %f1155, %f1156;
	add.f32 	%f2616, %f2616, %f1157;
	ld.shared.u32 	%r5813, [%r4953+4224];
	and.b32  	%r3354, %r5813, 252645135;
	ld.shared.u32 	%r3355, [%r4957+5120];
	// begin inline asm
	dp4a.s32.s32 %r3353, %r3354, %r3355, %r4908;
	// end inline asm
	ld.shared.u32 	%r5814, [%r4953+4228];
	and.b32  	%r3358, %r5814, 252645135;
	ld.shared.u32 	%r3359, [%r4957+5124];
	// begin inline asm
	dp4a.s32.s32 %r3357, %r3358, %r3359, %r3353;
	// end inline asm
	ld.shared.u32 	%r5815, [%r4953+4232];
	and.b32  	%r3362, %r5815, 252645135;
	ld.shared.u32 	%r3363, [%r4957+5128];
	// begin inline asm
	dp4a.s32.s32 %r3361, %r3362, %r3363, %r3357;
	// end inline asm
	ld.shared.u32 	%r5816, [%r4953+4236];
	and.b32  	%r3366, %r5816, 252645135;
	ld.shared.u32 	%r3367, [%r4957+5132];
	// begin inline asm
	dp4a.s32.s32 %r3365, %r3366, %r3367, %r3361;
	// end inline asm
	ld.shared.u32 	%r5817, [%r4953+4240];
	and.b32  	%r3370, %r5817, 252645135;
	ld.shared.u32 	%r3371, [%r4957+5136];
	// begin inline asm
	dp4a.s32.s32 %r3369, %r3370, %r3371, %r3365;
	// end inline asm
	ld.shared.u32 	%r5818, [%r4953+4244];
	and.b32  	%r3374, %r5818, 252645135;
	ld.shared.u32 	%r3375, [%r4957+5140];
	// begin inline asm
	dp4a.s32.s32 %r3373, %r3374, %r3375, %r3369;
	// end inline asm
	ld.shared.u32 	%r5819, [%r4953+4248];
	and.b32  	%r3378, %r5819, 252645135;
	ld.shared.u32 	%r3379, [%r4957+5144];
	// begin inline asm
	dp4a.s32.s32 %r3377, %r3378, %r3379, %r3373;
	// end inline asm
	ld.shared.u32 	%r5820, [%r4953+4252];
	and.b32  	%r3382, %r5820, 252645135;
	ld.shared.u32 	%r3383, [%r4957+5148];
	// begin inline asm
	dp4a.s32.s32 %r3381, %r3382, %r3383, %r3377;
	// end inline asm
	ld.shared.u32 	%r3386, [%r5792];
	// begin inline asm
	{.reg .f16 low,high;
  mov.b32 {low,high},%r3386;
  cvt.f32.f16 %f593, low;}

	// end inline asm
	// begin inline asm
	{.reg .f16 low,high;
  mov.b32 {low,high},%r3386;
  cvt.f32.f16 %f594, high;}

	// end inline asm
	ld.shared.u8 	%r5821, [%r4978];
	mul.lo.s32 	%r5822, %r3381, %r5821;
	cvt.rn.f32.s32 	%f1158, %r5822;
	ld.shared.u8 	%rs83, [%r4978+8];
	cvt.rn.f32.u16 	%f1159, %rs83;
	fma.rn.f32 	%f1160, %f594, %f1159, 0f00000000;
	fma.rn.f32 	%f1161, %f593, %f1158, 0f00000000;
	shr.u32 	%r5823, %r5813, 4;
	and.b32  	%r3388, %r5823, 252645135;
	ld.shared.u32 	%r3389, [%r4957+5152];
	// begin inline asm
	dp4a.s32.s32 %r3387, %r3388, %r3389, %r4908;
	// end inline asm
	shr.u32 	%r5824, %r5814, 4;
	and.b32  	%r3392, %r5824, 252645135;
	ld.shared.u32 	%r3393, [%r4957+5156];
	// begin inline asm
	dp4a.s32.s32 %r3391, %r3392, %r3393, %r3387;
	// end inline asm
	shr.u32 	%r5825, %r5815, 4;
	and.b32  	%r3396, %r5825, 252645135;
	ld.shared.u32 	%r3397, [%r4957+5160];
	// begin inline asm
	dp4a.s32.s32 %r3395, %r3396, %r3397, %r3391;
	// end inline asm
	shr.u32 	%r5826, %r5816, 4;
	and.b32  	%r3400, %r5826, 252645135;
	ld.shared.u32 	%r3401, [%r4957+5164];
	// begin inline asm
	dp4a.s32.s32 %r3399, %r3400, %r3401, %r3395;
	// end inline asm
	shr.u32 	%r5827, %r5817, 4;
	and.b32  	%r3404, %r5827, 252645135;
	ld.shared.u32 	%r3405, [%r4957+5168];
	// begin inline asm
	dp4a.s32.s32 %r3403, %r3404, %r3405, %r3399;
	// end inline asm
	shr.u32 	%r5828, %r5818, 4;
	and.b32  	%r3408, %r5828, 252645135;
	ld.shared.u32 	%r3409, [%r4957+5172];
	// begin inline asm
	dp4a.s32.s32 %r3407, %r3408, %r3409, %r3403;
	// end inline asm
	shr.u32 	%r5829, %r5819, 4;
	and.b32  	%r3412, %r5829, 252645135;
	ld.shared.u32 	%r3413, [%r4957+5176];
	// begin inline asm
	dp4a.s32.s32 %r3411, %r3412, %r3413, %r3407;
	// end inline asm
	shr.u32 	%r5830, %r5820, 4;
	and.b32  	%r3416, %r5830, 252645135;
	ld.shared.u32 	%r3417, [%r4957+5180];
	// begin inline asm
	dp4a.s32.s32 %r3415, %r3416, %r3417, %r3411;
	// end inline asm
	ld.shared.u8 	%r5831, [%r4978+1];
	mul.lo.s32 	%r5832, %r3415, %r5831;
	cvt.rn.f32.s32 	%f1162, %r5832;
	fma.rn.f32 	%f1163, %f589, %f1162, %f1161;
	ld.shared.u8 	%rs84, [%r4978+9];
	cvt.rn.f32.u16 	%f1164, %rs84;
	fma.rn.f32 	%f1165, %f590, %f1164, %f1160;
	ld.shared.u32 	%r3420, [%r88+128];
	// begin inline asm
	{.reg .f16 low,high;
  mov.b32 {low,high},%r3420;
  cvt.f32.f16 %f595, low;}

	// end inline asm
	// begin inline asm
	{.reg .f16 low,high;
  mov.b32 {low,high},%r3420;
  cvt.f32.f16 %f596, high;}

	// end inline asm
	mul.f32 	%f1166, %f1163, %f595;
	mul.f32 	%f1167, %f1165, %f596;
	sub.f32 	%f1168, %f1166, %f1167;
	add.f32 	%f2600, %f2600, %f1168;
	ld.shared.u32 	%r5833, [%r4953+8448];
	and.b32  	%r3422, %r5833, 252645135;
	ld.shared.u32 	%r3423, [%r4957+5120];
	// begin inline asm
	dp4a.s32.s32 %r3421, %r3422, %r3423, %r4908;
	// end inline asm
	ld.shared.u32 	%r5834, [%r4953+8452];
	and.b32  	%r3426, %r5834, 252645135;
	ld.shared.u32 	%r3427, [%r4957+5124];
	// begin inline asm
	dp4a.s32.s32 %r3425, %r3426, %r3427, %r3421;
	// end inline asm
	ld.shared.u32 	%r5835, [%r4953+8456];
	and.b32  	%r3430, %r5835, 252645135;
	ld.shared.u32 	%r3431, [%r4957+5128];
	// begin inline asm
	dp4a.s32.s32 %r3429, %r3430, %r3431, %r3425;
	// end inline asm
	ld.shared.u32 	%r5836, [%r4953+8460];
	and.b32  	%r3434, %r5836, 252645135;
	ld.shared.u32 	%r3435, [%r4957+5132];
	// begin inline asm
	dp4a.s32.s32 %r3433, %r3434, %r3435, %r3429;
	// end inline asm
	ld.shared.u32 	%r5837, [%r4953+8464];
	and.b32  	%r3438, %r5837, 252645135;
	ld.shared.u32 	%r3439, [%r4957+5136];
	// begin inline asm
	dp4a.s32.s32 %r3437, %r3438, %r3439, %r3433;
	// end inline asm
	ld.shared.u32 	%r5838, [%r4953+8468];
	and.b32  	%r3442, %r5838, 252645135;
	ld.shared.u32 	%r3443, [%r4957+5140];
	// begin inline asm
	dp4a.s32.s32 %r3441, %r3442, %r3443, %r3437;
	// end inline asm
	ld.shared.u32 	%r5839, [%r4953+8472];
	and.b32  	%r3446, %r5839, 252645135;
	ld.shared.u32 	%r3447, [%r4957+5144];
	// begin inline asm
	dp4a.s32.s32 %r3445, %r3446, %r3447, %r3441;
	// end inline asm
	ld.shared.u32 	%r5840, [%r4953+8476];
	and.b32  	%r3450, %r5840, 252645135;
	ld.shared.u32 	%r3451, [%r4957+5148];
	// begin inline asm
	dp4a.s32.s32 %r3449, %r3450, %r3451, %r3445;
	// end inline asm
	ld.shared.u32 	%r3454, [%r5792];
	// begin inline asm
	{.reg .f16 low,high;
  mov.b32 {low,high},%r3454;
  cvt.f32.f16 %f597, low;}

	// end inline asm
	// begin inline asm
	{.reg .f16 low,high;
  mov.b32 {low,high},%r3454;
  cvt.f32.f16 %f598, high;}

	// end inline asm
	ld.shared.u8 	%r5841, [%r5000];
	mul.lo.s32 	%r5842, %r3449, %r5841;
	cvt.rn.f32.s32 	%f1169, %r5842;
	ld.shared.u8 	%rs85, [%r5000+8];
	cvt.rn.f32.u16 	%f1170, %rs85;
	fma.rn.f32 	%f1171, %f598, %f1170, 0f00000000;
	fma.rn.f32 	%f1172, %f597, %f1169, 0f00000000;
	shr.u32 	%r5843, %r5833, 4;
	and.b32  	%r3456, %r5843, 252645135;
	ld.shared.u32 	%r3457, [%r4957+5152];
	// begin inline asm
	dp4a.s32.s32 %r3455, %r3456, %r3457, %r4908;
	// end inline asm
	shr.u32 	%r5844, %r5834, 4;
	and.b32  	%r3460, %r5844, 252645135;
	ld.shared.u32 	%r3461, [%r4957+5156];
	// begin inline asm
	dp4a.s32.s32 %r3459, %r3460, %r3461, %r3455;
	// end inline asm
	shr.u32 	%r5845, %r5835, 4;
	and.b32  	%r3464, %r5845, 252645135;
	ld.shared.u32 	%r3465, [%r4957+5160];
	// begin inline asm
	dp4a.s32.s32 %r3463, %r3464, %r3465, %r3459;
	// end inline asm
	shr.u32 	%r5846, %r5836, 4;
	and.b32  	%r3468, %r5846, 252645135;
	ld.shared.u32 	%r3469, [%r4957+5164];
	// begin inline asm
	dp4a.s32.s32 %r3467, %r3468, %r3469, %r3463;
	// end inline asm
	shr.u32 	%r5847, %r5837, 4;
	and.b32  	%r3472, %r5847, 252645135;
	ld.shared.u32 	%r3473, [%r4957+5168];
	// begin inline asm
	dp4a.s32.s32 %r3471, %r3472, %r3473, %r3467;
	// end inline asm
	shr.u32 	%r5848, %r5838, 4;
	and.b32  	%r3476, %r5848, 252645135;
	ld.shared.u32 	%r3477, [%r4957+5172];
	// begin inline asm
	dp4a.s32.s32 %r3475, %r3476, %r3477, %r3471;
	// end inline asm
	shr.u32 	%r5849, %r5839, 4;
	and.b32  	%r3480, %r5849, 252645135;
	ld.shared.u32 	%r3481, [%r4957+5176];
	// begin inline asm
	dp4a.s32.s32 %r3479, %r3480, %r3481, %r3475;
	// end inline asm
	shr.u32 	%r5850, %r5840, 4;
	and.b32  	%r3484, %r5850, 252645135;
	ld.shared.u32 	%r3485, [%r4957+5180];
	// begin inline asm
	dp4a.s32.s32 %r3483, %r3484, %r3485, %r3479;
	// end inline asm
	ld.shared.u32 	%r3488, [%r5792+4];
	// begin inline asm
	{.reg .f16 low,high;
  mov.b32 {low,high},%r3488;
  cvt.f32.f16 %f599, low;}

	// end inline asm
	// begin inline asm
	{.reg .f16 low,high;
  mov.b32 {low,high},%r3488;
  cvt.f32.f16 %f600, high;}

	// end inline asm
	ld.shared.u8 	%r5851, [%r5000+1];
	mul.lo.s32 	%r5852, %r3483, %r5851;
	cvt.rn.f32.s32 	%f1173, %r5852;
	fma.rn.f32 	%f1174, %f599, %f1173, %f1172;
	ld.shared.u8 	%rs86, [%r5000+9];
	cvt.rn.f32.u16 	%f1175, %rs86;
	fma.rn.f32 	%f1176, %f600, %f1175, %f1171;
	ld.shared.u32 	%r3490, [%r90+256];
	// begin inline asm
	{.reg .f16 low,high;
  mov.b32 {low,high},%r3490;
  cvt.f32.f16 %f601, low;}

	// end inline asm
	// begin inline asm
	{.reg .f16 low,high;
  mov.b32 {low,high},%r3490;
  cvt.f32.f16 %f602, high;}

	// end inline asm
	mul.f32 	%f1177, %f1174, %f601;
	mul.f32 	%f1178, %f1176, %f602;
	sub.f32 	%f1179, %f1177, %f1178;
	add.f32 	%f2584, %f2584, %f1179;
	ld.shared.u32 	%r5853, [%r4953+12672];
	and.b32  	%r3492, %r5853, 252645135;
	ld.shared.u32 	%r3493, [%r4957+5120];
	// begin inline asm
	dp4a.s32.s32 %r3491, %r3492, %r3493, %r4908;
	// end inline asm
	ld.shared.u32 	%r5854, [%r4953+12676];
	and.b32  	%r3496, %r5854, 252645135;
	ld.shared.u32 	%r3497, [%r4957+5124];
	// begin inline asm
	dp4a.s32.s32 %r3495, %r3496, %r3497, %r3491;
	// end inline asm
	ld.shared.u32 	%r5855, [%r4953+12680];
	and.b32  	%r3500, %r5855, 252645135;
	ld.shared.u32 	%r3501, [%r4957+5128];
	// begin inline asm
	dp4a.s32.s32 %r3499, %r3500, %r3501, %r3495;
	// end inline asm
	ld.shared.u32 	%r5856, [%r4953+12684];
	and.b32  	%r3504, %r5856, 252645135;
	ld.shared.u32 	%r3505, [%r4957+5132];
	// begin inline asm
	dp4a.s32.s32 %r3503, %r3504, %r3505, %r3499;
	// end inline asm
	ld.shared.u32 	%r5857, [%r4953+12688];
	and.b32  	%r3508, %r5857, 252645135;
	ld.shared.u32 	%r3509, [%r4957+5136];
	// begin inline asm
	dp4a.s32.s32 %r3507, %r3508, %r3509, %r3503;
	// end inline asm
	ld.shared.u32 	%r5858, [%r4953+12692];
	and.b32  	%r3512, %r5858, 252645135;
	ld.shared.u32 	%r3513, [%r4957+5140];
	// begin inline asm
	dp4a.s32.s32 %r3511, %r3512, %r3513, %r3507;
	// end inline asm
	ld.shared.u32 	%r5859, [%r4953+12696];
	and.b32  	%r3516, %r5859, 252645135;
	ld.shared.u32 	%r3517, [%r4957+5144];
	// begin inline asm
	dp4a.s32.s32 %r3515, %r3516, %r3517, %r3511;
	// end inline asm
	ld.shared.u32 	%r5860, [%r4953+12700];
	and.b32  	%r3520, %r5860, 252645135;
	ld.shared.u32 	%r3521, [%r4957+5148];
	// begin inline asm
	dp4a.s32.s32 %r3519, %r3520, %r3521, %r3515;
	// end inline asm
	ld.shared.u32 	%r3524, [%r5792];
	// begin inline asm
	{.reg .f16 low,high;
  mov.b32 {low,high},%r3524;
  cvt.f32.f16 %f603, low;}

	// end inline asm
	// begin inline asm
	{.reg .f16 low,high;
  mov.b32 {low,high},%r3524;
  cvt.f32.f16 %f604, high;}

	// end inline asm
	ld.shared.u8 	%r5861, [%r5022];
	mul.lo.s32 	%r5862, %r3519, %r5861;
	cvt.rn.f32.s32 	%f1180, %r5862;
	ld.shared.u8 	%rs87, [%r5022+8];
	cvt.rn.f32.u16 	%f1181, %rs87;
	fma.rn.f32 	%f1182, %f604, %f1181, 0f00000000;
	fma.rn.f32 	%f1183, %f603, %f1180, 0f00000000;
	shr.u32 	%r5863, %r5853, 4;
	and.b32  	%r3526, %r5863, 252645135;
	ld.shared.u32 	%r3527, [%r4957+5152];
	// begin inline asm
	dp4a.s32.s32 %r3525, %r3526, %r3527, %r4908;
	// end inline asm
	shr.u32 	%r5864, %r5854, 4;
	and.b32  	%r3530, %r5864, 252645135;
	ld.shared.u32 	%r3531, [%r4957+5156];
	// begin inline asm
	dp4a.s32.s32 %r3529, %r3530, %r3531, %r3525;
	// end inline asm
	shr.u32 	%r5865, %r5855, 4;
	and.b32  	%r3534, %r5865, 252645135;
	ld.shared.u32 	%r3535, [%r4957+5160];
	// begin inline asm
	dp4a.s32.s32 %r3533, %r3534, %r3535, %r3529;
	// end inline asm
	shr.u32 	%r5866, %r5856, 4;
	and.b32  	%r3538, %r5866, 252645135;
	ld.shared.u32 	%r3539, [%r4957+5164];
	// begin inline asm
	dp4a.s32.s32 %r3537, %r3538, %r3539, %r3533;
	// end inline asm
	shr.u32 	%r5867, %r5857, 4;
	and.b32  	%r3542, %r5867, 252645135;
	ld.shared.u32 	%r3543, [%r4957+5168];
	// begin inline asm
	dp4a.s32.s32 %r3541, %r3542, %r3543, %r3537;
	// end inline asm
	shr.u32 	%r5868, %r5858, 4;
	and.b32  	%r3546, %r5868, 252645135;
	ld.shared.u32 	%r3547, [%r4957+5172];
	// begin inline asm
	dp4a.s32.s32 %r3545, %r3546, %r3547, %r3541;
	// end inline asm
	shr.u32 	%r5869, %r5859, 4;
	and.b32  	%r3550, %r5869, 252645135;
	ld.shared.u32 	%r3551, [%r4957+5176];
	// begin inline asm
	dp4a.s32.s32 %r3549, %r3550, %r3551, %r3545;
	// end inline asm
	shr.u32 	%r5870, %r5860, 4;
	and.b32  	%r3554, %r5870, 252645135;
	ld.shared.u32 	%r3555, [%r4957+5180];
	// begin inline asm
	dp4a.s32.s32 %r3553, %r3554, %r3555, %r3549;
	// end inline asm
	ld.shared.u8 	%r5871, [%r5022+1];
	mul.lo.s32 	%r5872, %r3553, %r5871;
	cvt.rn.f32.s32 	%f1184, %r5872;
	fma.rn.f32 	%f1185, %f599, %f1184, %f1183;
	ld.shared.u8 	%rs88, [%r5022+9];
	cvt.rn.f32.u16 	%f1186, %rs88;
	fma.rn.f32 	%f1187, %f600, %f1186, %f1182;
	ld.shared.u32 	%r3558, [%r92+384];
	// begin inline asm
	{.reg .f16 low,high;
  mov.b32 {low,high},%r3558;
  cvt.f32.f16 %f605, low;}

	// end inline asm
	// begin inline asm
	{.reg .f16 low,high;
  mov.b32 {low,high},%r3558;
  cvt.f32.f16 %f606, high;}

	// end inline asm
	mul.f32 	%f1188, %f1185, %f605;
	mul.f32 	%f1189, %f1187, %f606;
	sub.f32 	%f1190, %f1188, %f1189;
	add.f32 	%f2568, %f2568, %f1190;
	add.s32 	%r5873, %r4944, 1408;
	shr.u32 	%r5874, %r5873, 1;
	add.s32 	%r5875, %r4946, %r5874;
	ld.shared.u32 	%r5876, [%r4953];
	and.b32  	%r3560, %r5876, 252645135;
	ld.shared.u32 	%r3561, [%r4957+5632];
	// begin inline asm
	dp4a.s32.s32 %r3559, %r3560, %r3561, %r4908;
	// end inline asm
	ld.shared.u32 	%r5877, [%r4953+4];
	and.b32  	%r3564, %r5877, 252645135;
	ld.shared.u32 	%r3565, [%r4957+5636];
	// begin inline asm
	dp4a.s32.s32 %r3563, %r3564, %r3565, %r3559;
	// end inline asm
	ld.shared.u32 	%r5878, [%r4953+8];
	and.b32  	%r3568, %r5878, 252645135;
	ld.shared.u32 	%r3569, [%r4957+5640];
	// begin inline asm
	dp4a.s32.s32 %r3567, %r3568, %r3569, %r3563;
	// end inline asm
	ld.shared.u32 	%r5879, [%r4953+12];
	and.b32  	%r3572, %r5879, 252645135;
	ld.shared.u32 	%r3573, [%r4957+5644];
	// begin inline asm
	dp4a.s32.s32 %r3571, %r3572, %r3573, %r3567;
	// end inline asm
	ld.shared.u32 	%r5880, [%r4953+16];
	and.b32  	%r3576, %r5880, 252645135;
	ld.shared.u32 	%r3577, [%r4957+5648];
	// begin inline asm
	dp4a.s32.s32 %r3575, %r3576, %r3577, %r3571;
	// end inline asm
	ld.shared.u32 	%r5881, [%r4953+20];
	and.b32  	%r3580, %r5881, 252645135;
	ld.shared.u32 	%r3581, [%r4957+5652];
	// begin inline asm
	dp4a.s32.s32 %r3579, %r3580, %r3581, %r3575;
	// end inline asm
	ld.shared.u32 	%r5882, [%r4953+24];
	and.b32  	%r3584, %r5882, 252645135;
	ld.shared.u32 	%r3585, [%r4957+5656];
	// begin inline asm
	dp4a.s32.s32 %r3583, %r3584, %r3585, %r3579;
	// end inline asm
	ld.shared.u32 	%r5883, [%r4953+28];
	and.b32  	%r3588, %r5883, 252645135;
	ld.shared.u32 	%r3589, [%r4957+5660];
	// begin inline asm
	dp4a.s32.s32 %r3587, %r3588, %r3589, %r3583;
	// end inline asm
	ld.shared.u32 	%r3592, [%r5875];
	// begin inline asm
	{.reg .f16 low,high;
  mov.b32 {low,high},%r3592;
  cvt.f32.f16 %f607, low;}

	// end inline asm
	// begin inline asm
	{.reg .f16 low,high;
  mov.b32 {low,high},%r3592;
  cvt.f32.f16 %f608, high;}

	// end inline asm
	ld.shared.u8 	%r5884, [%r4949];
	mul.lo.s32 	%r5885, %r3587, %r5884;
	cvt.rn.f32.s32 	%f1191, %r5885;
	ld.shared.u8 	%rs89, [%r4949+8];
	cvt.rn.f32.u16 	%f1192, %rs89;
	fma.rn.f32 	%f1193, %f608, %f1192, 0f00000000;
	fma.rn.f32 	%f1194, %f607, %f1191, 0f00000000;
	shr.u32 	%r5886, %r5876, 4;
	and.b32  	%r3594, %r5886, 252645135;
	ld.shared.u32 	%r3595, [%r4957+5664];
	// begin inline asm
	dp4a.s32.s32 %r3593, %r3594, %r3595, %r4908;
	// end inline asm
	shr.u32 	%r5887, %r5877, 4;
	and.b32  	%r3598, %r5887, 252645135;
	ld.shared.u32 	%r3599, [%r4957+5668];
	// begin inline asm
	dp4a.s32.s32 %r3597, %r3598, %r3599, %r3593;
	// end inline asm
	shr.u32 	%r5888, %r5878, 4;
	and.b32  	%r3602, %r5888, 252645135;
	ld.shared.u32 	%r3603, [%r4957+5672];
	// begin inline asm
	dp4a.s32.s32 %r3601, %r3602, %r3603, %r3597;
	// end inline asm
	shr.u32 	%r5889, %r5879, 4;
	and.b32  	%r3606, %r5889, 252645135;
	ld.shared.u32 	%r3607, [%r4957+5676];
	// begin inline asm
	dp4a.s32.s32 %r3605, %r3606, %r3607, %r3601;
	// end inline asm
	shr.u32 	%r5890, %r5880, 4;
	and.b32  	%r3610, %r5890, 252645135;
	ld.shared.u32 	%r3611, [%r4957+5680];
	// begin inline asm
	dp4a.s32.s32 %r3609, %r3610, %r3611, %r3605;
	// end inline asm
	shr.u32 	%r5891, %r5881, 4;
	and.b32  	%r3614, %r5891, 252645135;
	ld.shared.u32 	%r3615, [%r4957+5684];
	// begin inline asm
	dp4a.s32.s32 %r3613, %r3614, %r3615, %r3609;
	// end inline asm
	shr.u32 	%r5892, %r5882, 4;
	and.b32  	%r3618, %r5892, 252645135;
	ld.shared.u32 	%r3619, [%r4957+5688];
	// begin inline asm
	dp4a.s32.s32 %r3617, %r3618, %r3619, %r3613;
	// end inline asm
	shr.u32 	%r5893, %r5883, 4;
	and.b32  	%r3622, %r5893, 252645135;
	ld.shared.u32 	%r3623, [%r4957+5692];
	// begin inline asm
	dp4a.s32.s32 %r3621, %r3622, %r3623, %r3617;
	// end inline asm
	ld.shared.u32 	%r3626, [%r5875+4];
	// begin inline asm
	{.reg .f16 low,high;
  mov.b32 {low,high},%r3626;
  cvt.f32.f16 %f609, low;}

	// end inline asm
	// begin inline asm
	{.reg .f16 low,high;
  mov.b32 {low,high},%r3626;
  cvt.f32.f16 %f610, high;}

	// end inline asm
	ld.shared.u8 	%r5894, [%r4949+1];
	mul.lo.s32 	%r5895, %r3621, %r5894;
	cvt.rn.f32.s32 	%f1195, %r5895;
	fma.rn.f32 	%f1196, %f609, %f1195, %f1194;
	ld.shared.u8 	%rs90, [%r4949+9];
	cvt.rn.f32.u16 	%f1197, %rs90;
	fma.rn.f32 	%f1198, %f610, %f1197, %f1193;
	ld.shared.u32 	%r3628, [%r85];
	// begin inline asm
	{.reg .f16 low,high;
  mov.b32 {low,high},%r3628;
  cvt.f32.f16 %f611, low;}

	// end inline asm
	// begin inline asm
	{.reg .f16 low,high;
  mov.b32 {low,high},%r3628;
  cvt.f32.f16 %f612, high;}

	// end inline asm
	mul.f32 	%f1199, %f1196, %f611;
	mul.f32 	%f1200, %f1198, %f612;
	sub.f32 	%f1201, %f1199, %f1200;
	add.f32 	%f2615, %f2615, %f1201;
	ld.shared.u32 	%r5896, [%r4953+4224];
	and.b32  	%r3630, %r5896, 252645135;
	ld.shared.u32 	%r3631, [%r4957+5632];
	// begin inline asm
	dp4a.s32.s32 %r3629, %r3630, %r3631, %r4908;
	// end inline asm
	ld.shared.u32 	%r5897, [%r4953+4228];
	and.b32  	%r3634, %r5897, 252645135;
	ld.shared.u32 	%r3635, [%r4957+5636];
	// begin inline asm
	dp4a.s32.s32 %r3633, %r3634, %r3635, %r3629;
	// end inline asm
	ld.shared.u32 	%r5898, [%r4953+4232];
	and.b32  	%r3638, %r5898, 252645135;
	ld.shared.u32 	%r3639, [%r4957+5640];
	// begin inline asm
	dp4a.s32.s32 %r3637, %r3638, %r3639, %r3633;
	// end inline asm
	ld.shared.u32 	%r5899, [%r4953+4236];
	and.b32  	%r3642, %r5899, 252645135;
	ld.shared.u32 	%r3643, [%r4957+5644];
	// begin inline asm
	dp4a.s32.s32 %r3641, %r3642, %r3643, %r3637;
	// end inline asm
	ld.shared.u32 	%r5900, [%r4953+4240];
	and.b32  	%r3646, %r5900, 252645135;
	ld.shared.u32 	%r3647, [%r4957+5648];
	// begin inline asm
	dp4a.s32.s32 %r3645, %r3646, %r3647, %r3641;
	// end inline asm
	ld.shared.u32 	%r5901, [%r4953+4244];
	and.b32  	%r3650, %r5901, 252645135;
	ld.shared.u32 	%r3651, [%r4957+5652];
	// begin inline asm
	dp4a.s32.s32 %r3649, %r3650, %r3651, %r3645;
	// end inline asm
	ld.shared.u32 	%r5902, [%r4953+4248];
	and.b32  	%r3654, %r5902, 252645135;
	ld.shared.u32 	%r3655, [%r4957+5656];
	// begin inline asm
	dp4a.s32.s32 %r3653, %r3654, %r3655, %r3649;
	// end inline asm
	ld.shared.u32 	%r5903, [%r4953+4252];
	and.b32  	%r3658, %r5903, 252645135;
	ld.shared.u32 	%r3659, [%r4957+5660];
	// begin inline asm
	dp4a.s32.s32 %r3657, %r3658, %r3659, %r3653;
	// end inline asm
	ld.shared.u32 	%r3662, [%r5875];
	// begin inline asm
	{.reg .f16 low,high;
  mov.b32 {low,high},%r3662;
  cvt.f32.f16 %f613, low;}

	// end inline asm
	// begin inline asm
	{.reg .f16 low,high;
  mov.b32 {low,high},%r3662;
  cvt.f32.f16 %f614, high;}

	// end inline asm
	ld.shared.u8 	%r5904, [%r4978];
	mul.lo.s32 	%r5905, %r3657, %r5904;
	cvt.rn.f32.s32 	%f1202, %r5905;
	ld.shared.u8 	%rs91, [%r4978+8];
	cvt.rn.f32.u16 	%f1203, %rs91;
	fma.rn.f32 	%f1204, %f614, %f1203, 0f00000000;
	fma.rn.f32 	%f1205, %f613, %f1202, 0f00000000;
	shr.u32 	%r5906, %r5896, 4;
	and.b32  	%r3664, %r5906, 252645135;
	ld.shared.u32 	%r3665, [%r4957+5664];
	// begin inline asm
	dp4a.s32.s32 %r3663, %r3664, %r3665, %r4908;
	// end inline asm
	shr.u32 	%r5907, %r5897, 4;
	and.b32  	%r3668, %r5907, 252645135;
	ld.shared.u32 	%r3669, [%r4957+5668];
	// begin inline asm
	dp4a.s32.s32 %r3667, %r3668, %r3669, %r3663;
	// end inline asm
	shr.u32 	%r5908, %r5898, 4;
	and.b32  	%r3672, %r5908, 252645135;
	ld.shared.u32 	%r3673, [%r4957+5672];
	// begin inline asm
	dp4a.s32.s32 %r3671, %r3672, %r3673, %r3667;
	// end inline asm
	shr.u32 	%r5909, %r5899, 4;
	and.b32  	%r3676, %r5909, 252645135;
	ld.shared.u32 	%r3677, [%r4957+5676];
	// begin inline asm
	dp4a.s32.s32 %r3675, %r3676, %r3677, %r3671;
	// end inline asm
	shr.u32 	%r5910, %r5900, 4;
	and.b32  	%r3680, %r5910, 252645135;
	ld.shared.u32 	%r3681, [%r4957+5680];
	// begin inline asm
	dp4a.s32.s32 %r3679, %r3680, %r3681, %r3675;
	// end inline asm
	shr.u32 	%r5911, %r5901, 4;
	and.b32  	%r3684, %r5911, 252645135;
	ld.shared.u32 	%r3685, [%r4957+5684];
	// begin inline asm
	dp4a.s32.s32 %r3683, %r3684, %r3685, %r3679;
	// end inline asm
	shr.u32 	%r5912, %r5902, 4;
	and.b32  	%r3688, %r5912, 252645135;
	ld.shared.u32 	%r3689, [%r4957+5688];
	// begin inline asm
	dp4a.s32.s32 %r3687, %r3688, %r3689, %r3683;
	// end inline asm
	shr.u32 	%r5913, %r5903, 4;
	and.b32  	%r3692, %r5913, 252645135;
	ld.shared.u32 	%r3693, [%r4957+5692];
	// begin inline asm
	dp4a.s32.s32 %r3691, %r3692, %r3693, %r3687;
	// end inline asm
	ld.shared.u8 	%r5914, [%r4978+1];
	mul.lo.s32 	%r5915, %r3691, %r5914;
	cvt.rn.f32.s32 	%f1206, %r5915;
	fma.rn.f32 	%f1207, %f609, %f1206, %f1205;
	ld.shared.u8 	%rs92, [%r4978+9];
	cvt.rn.f32.u16 	%f1208, %rs92;
	fma.rn.f32 	%f1209, %f610, %f1208, %f1204;
	ld.shared.u32 	%r3696, [%r88+128];
	// begin inline asm
	{.reg .f16 low,high;
  mov.b32 {low,high},%r3696;
  cvt.f32.f16 %f615, low;}

	// end inline asm
	// begin inline asm
	{.reg .f16 low,high;
  mov.b32 {low,high},%r3696;
  cvt.f32.f16 %f616, high;}

	// end inline asm
	mul.f32 	%f1210, %f1207, %f615;
	mul.f32 	%f1211, %f1209, %f616;
	sub.f32 	%f1212, %f1210, %f1211;
	add.f32 	%f2599, %f2599, %f1212;
	ld.shared.u32 	%r5916, [%r4953+8448];
	and.b32  	%r3698, %r5916, 252645135;
	ld.shared.u32 	%r3699, [%r4957+5632];
	// begin inline asm
	dp4a.s32.s32 %r3697, %r3698, %r3699, %r4908;
	// end inline asm
	ld.shared.u32 	%r5917, [%r4953+8452];
	and.b32  	%r3702, %r5917, 252645135;
	ld.shared.u32 	%r3703, [%r4957+5636];
	// begin inline asm
	dp4a.s32.s32 %r3701, %r3702, %r3703, %r3697;
	// end inline asm
	ld.shared.u32 	%r5918, [%r4953+8456];
	and.b32  	%r3706, %r5918, 252645135;
	ld.shared.u32 	%r3707, [%r4957+5640];
	// begin inline asm
	dp4a.s32.s32 %r3705, %r3706, %r3707, %r3701;
	// end inline asm
	ld.shared.u32 	%r5919, [%r4953+8460];
	and.b32  	%r3710, %r5919, 252645135;
	ld.shared.u32 	%r3711, [%r4957+5644];
	// begin inline asm
	dp4a.s32.s32 %r3709, %r3710, %r3711, %r3705;
	// end inline asm
	ld.shared.u32 	%r5920, [%r4953+8464];
	and.b32  	%r3714, %r5920, 252645135;
	ld.shared.u32 	%r3715, [%r4957+5648];
	// begin inline asm
	dp4a.s32.s32 %r3713, %r3714, %r3715, %r3709;
	// end inline asm
	ld.shared.u32 	%r5921, [%r4953+8468];
	and.b32  	%r3718, %r5921, 252645135;
	ld.shared.u32 	%r3719, [%r4957+5652];
	// begin inline asm
	dp4a.s32.s32 %r3717, %r3718, %r3719, %r3713;
	// end inline asm
	ld.shared.u32 	%r5922, [%r4953+8472];
	and.b32  	%r3722, %r5922, 252645135;
	ld.shared.u32 	%r3723, [%r4957+5656];
	// begin inline asm
	dp4a.s32.s32 %r3721, %r3722, %r3723, %r3717;
	// end inline asm
	ld.shared.u32 	%r5923, [%r4953+8476];
	and.b32  	%r3726, %r5923, 252645135;
	ld.shared.u32 	%r3727, [%r4957+5660];
	// begin inline asm
	dp4a.s32.s32 %r3725, %r3726, %r3727, %r3721;
	// end inline asm
	ld.shared.u32 	%r3730, [%r5875];
	// begin inline asm
	{.reg .f16 low,high;
  mov.b32 {low,high},%r3730;
  cvt.f32.f16 %f617, low;}

	// end inline asm
	// begin inline asm
	{.reg .f16 low,high;
  mov.b32 {low,high},%r3730;
  cvt.f32.f16 %f618, high;}

	// end inline asm
	ld.shared.u8 	%r5924, [%r5000];
	mul.lo.s32 	%r5925, %r3725, %r5924;
	cvt.rn.f32.s32 	%f1213, %r5925;
	ld.shared.u8 	%rs93, [%r5000+8];
	cvt.rn.f32.u16 	%f1214, %rs93;
	fma.rn.f32 	%f1215, %f618, %f1214, 0f00000000;
	fma.rn.f32 	%f1216, %f617, %f1213, 0f00000000;
	shr.u32 	%r5926, %r5916, 4;
	and.b32  	%r3732, %r5926, 252645135;
	ld.shared.u32 	%r3733, [%r4957+5664];
	// begin inline asm
	dp4a.s32.s32 %r3731, %r3732, %r3733, %r4908;
	// end inline asm
	shr.u32 	%r5927, %r5917, 4;
	and.b32  	%r3736, %r5927, 252645135;
	ld.shared.u32 	%r3737, [%r4957+5668];
	// begin inline asm
	dp4a.s32.s32 %r3735, %r3736, %r3737, %r3731;
	// end inline asm
	shr.u32 	%r5928, %r5918, 4;
	and.b32  	%r3740, %r5928, 252645135;
	ld.shared.u32 	%r3741, [%r4957+5672];
	// begin inline asm
	dp4a.s32.s32 %r3739, %r3740, %r3741, %r3735;
	// end inline asm
	shr.u32 	%r5929, %r5919, 4;
	and.b32  	%r3744, %r5929, 252645135;
	ld.shared.u32 	%r3745, [%r4957+5676];
	// begin inline asm
	dp4a.s32.s32 %r3743, %r3744, %r3745, %r3739;
	// end inline asm
	shr.u32 	%r5930, %r5920, 4;
	and.b32  	%r3748, %r5930, 252645135;
	ld.shared.u32 	%r3749, [%r4957+5680];
	// begin inline asm
	dp4a.s32.s32 %r3747, %r3748, %r3749, %r3743;
	// end inline asm
	shr.u32 	%r5931, %r5921, 4;
	and.b32  	%r3752, %r5931, 252645135;
	ld.shared.u32 	%r3753, [%r4957+5684];
	// begin inline asm
	dp4a.s32.s32 %r3751, %r3752, %r3753, %r3747;
	// end inline asm
	shr.u32 	%r5932, %r5922, 4;
	and.b32  	%r3756, %r5932, 252645135;
	ld.shared.u32 	%r3757, [%r4957+5688];
	// begin inline asm
	dp4a.s32.s32 %r3755, %r3756, %r3757, %r3751;
	// end inline asm
	shr.u32 	%r5933, %r5923, 4;
	and.b32  	%r3760, %r5933, 252645135;
	ld.shared.u32 	%r3761, [%r4957+5692];
	// begin inline asm
	dp4a.s32.s32 %r3759, %r3760, %r3761, %r3755;
	// end inline asm
	ld.shared.u32 	%r3764, [%r5875+4];
	// begin inline asm
	{.reg .f16 low,high;
  mov.b32 {low,high},%r3764;
  cvt.f32.f16 %f619, low;}

	// end inline asm
	// begin inline asm
	{.reg .f16 low,high;
  mov.b32 {low,high},%r3764;
  cvt.f32.f16 %f620, high;}

	// end inline asm
	ld.shared.u8 	%r5934, [%r5000+1];
	mul.lo.s32 	%r5935, %r3759, %r5934;
	cvt.rn.f32.s32 	%f1217, %r5935;
	fma.rn.f32 	%f1218, %f619, %f1217, %f1216;
	ld.shared.u8 	%rs94, [%r5000+9];
	cvt.rn.f32.u16 	%f1219, %rs94;
	fma.rn.f32 	%f1220, %f620, %f1219, %f1215;
	ld.shared.u32 	%r3766, [%r90+256];
	// begin inline asm
	{.reg .f16 low,high;
  mov.b32 {low,high},%r3766;
  cvt.f32.f16 %f621, low;}

	// end inline asm
	// begin inline asm
	{.reg .f16 low,high;
  mov.b32 {low,high},%r3766;
  cvt.f32.f16 %f622, high;}

	// end inline asm
	mul.f32 	%f1221, %f1218, %f621;
	mul.f32 	%f1222, %f1220, %f622;
	sub.f32 	%f1223, %f1221, %f1222;
	add.f32 	%f2583, %f2583, %f1223;
	ld.shared.u32 	%r5936, [%r4953+12672];
	and.b32  	%r3768, %r5936, 252645135;
	ld.shared.u32 	%r3769, [%r4957+5632];
	// begin inline asm
	dp4a.s32.s32 %r3767, %r3768, %r3769, %r4908;
	// end inline asm
	ld.shared.u32 	%r5937, [%r4953+12676];
	and.b32  	%r3772, %r5937, 252645135;
	ld.shared.u32 	%r3773, [%r4957+5636];
	// begin inline asm
	dp4a.s32.s32 %r3771, %r3772, %r3773, %r3767;
	// end inline asm
	ld.shared.u32 	%r5938, [%r4953+12680];
	and.b32  	%r3776, %r5938, 252645135;
	ld.shared.u32 	%r3777, [%r4957+5640];
	// begin inline asm
	dp4a.s32.s32 %r3775, %r3776, %r3777, %r3771;
	// end inline asm
	ld.shared.u32 	%r5939, [%r4953+12684];
	and.b32  	%r3780, %r5939, 252645135;
	ld.shared.u32 	%r3781, [%r4957+5644];
	// begin inline asm
	dp4a.s32.s32 %r3779, %r3780, %r3781, %r3775;
	// end inline asm
	ld.shared.u32 	%r5940, [%r4953+12688];
	and.b32  	%r3784, %r5940, 252645135;
	ld.shared.u32 	%r3785, [%r4957+5648];
	// begin inline asm
	dp4a.s32.s32 %r3783, %r3784, %r3785, %r3779;
	// end inline asm
	ld.shared.u32 	%r5941, [%r4953+12692];
	and.b32  	%r3788, %r5941, 252645135;
	ld.shared.u32 	%r3789, [%r4957+5652];
	// begin inline asm
	dp4a.s32.s32 %r3787, %r3788, %r3789, %r3783;
	// end inline asm
	ld.shared.u32 	%r5942, [%r4953+12696];
	and.b32  	%r3792, %r5942, 252645135;
	ld.shared.u32 	%r3793, [%r4957+5656];
	// begin inline asm
	dp4a.s32.s32 %r3791, %r3792, %r3793, %r3787;
	// end inline asm
	ld.shared.u32 	%r5943, [%r4953+12700];
	and.b32  	%r3796, %r5943, 252645135;
	ld.shared.u32 	%r3797, [%r4957+5660];
	// begin inline asm
	dp4a.s32.s32 %r3795, %r3796, %r3797, %r3791;
	// end inline asm
	ld.shared.u32 	%r3800, [%r5875];
	// begin inline asm
	{.reg .f16 low,high;
  mov.b32 {low,high},%r3800;
  cvt.f32.f16 %f623, low;}

	// end inline asm
	// begin inline asm
	{.reg .f16 low,high;
  mov.b32 {low,high},%r3800;
  cvt.f32.f16 %f624, high;}

	// end inline asm
	ld.shared.u8 	%r5944, [%r5022];
	mul.lo.s32 	%r5945, %r3795, %r5944;
	cvt.rn.f32.s32 	%f1224, %r5945;
	ld.shared.u8 	%rs95, [%r5022+8];
	cvt.rn.f32.u16 	%f1225, %rs95;
	fma.rn.f32 	%f1226, %f624, %f1225, 0f00000000;
	fma.rn.f32 	%f1227, %f623, %f1224, 0f00000000;
	shr.u32 	%r5946, %r5936, 4;
	and.b32  	%r3802, %r5946, 252645135;
	ld.shared.u32 	%r3803, [%r4957+5664];
	// begin inline asm
	dp4a.s32.s32 %r3801, %r3802, %r3803, %r4908;
	// end inline asm
	shr.u32 	%r5947, %r5937, 4;
	and.b32  	%r3806, %r5947, 252645135;
	ld.shared.u32 	%r3807, [%r4957+5668];
	// begin inline asm
	dp4a.s32.s32 %r3805, %r3806, %r3807, %r3801;
	// end inline asm
	shr.u32 	%r5948, %r5938, 4;
	and.b32  	%r3810, %r5948, 252645135;
	ld.shared.u32 	%r3811, [%r4957+5672];
	// begin inline asm
	dp4a.s32.s32 %r3809, %r3810, %r3811, %r3805;
	// end inline asm
	shr.u32 	%r5949, %r5939, 4;
	and.b32  	%r3814, %r5949, 252645135;
	ld.shared.u32 	%r3815, [%r4957+5676];
	// begin inline asm
	dp4a.s32.s32 %r3813, %r3814, %r3815, %r3809;
	// end inline asm
	shr.u32 	%r5950, %r5940, 4;
	and.b32  	%r3818, %r5950, 252645135;
	ld.shared.u32 	%r3819, [%r4957+5680];
	// begin inline asm
	dp4a.s32.s32 %r3817, %r3818, %r3819, %r3813;
	// end inline asm
	shr.u32 	%r5951, %r5941, 4;
	and.b32  	%r3822, %r5951, 252645135;
	ld.shared.u32 	%r3823, [%r4957+5684];
	// begin inline asm
	dp4a.s32.s32 %r3821, %r3822, %r3823, %r3817;
	// end inline asm
	shr.u32 	%r5952, %r5942, 4;
	and.b32  	%r3826, %r5952, 252645135;
	ld.shared.u32 	%r3827, [%r4957+5688];
	// begin inline asm
	dp4a.s32.s32 %r3825, %r3826, %r3827, %r3821;
	// end inline asm
	shr.u32 	%r5953, %r5943, 4;
	and.b32  	%r3830, %r5953, 252645135;
	ld.shared.u32 	%r3831, [%r4957+5692];
	// begin inline asm
	dp4a.s32.s32 %r3829, %r3830, %r3831, %r3825;
	// end inline asm
	ld.shared.u8 	%r5954, [%r5022+1];
	mul.lo.s32 	%r5955, %r3829, %r5954;
	cvt.rn.f32.s32 	%f1228, %r5955;
	fma.rn.f32 	%f1229, %f619, %f1228, %f1227;
	ld.shared.u8 	%rs96, [%r5022+9];
	cvt.rn.f32.u16 	%f1230, %rs96;
	fma.rn.f32 	%f1231, %f620, %f1230, %f1226;
	ld.shared.u32 	%r3834, [%r92+384];
	// begin inline asm
	{.reg .f16 low,high;
  mov.b32 {low,high},%r3834;
  cvt.f32.f16 %f625, low;}

	// end inline asm
	// begin inline asm
	{.reg .f16 low,high;
  mov.b32 {low,high},%r3834;
  cvt.f32.f16 %f626, high;}

	// end inline asm
	mul.f32 	%f1232, %f1229, %f625;
	mul.f32 	%f1233, %f1231, %f626;
	sub.f32 	%f1234, %f1232, %f1233;
	add.f32 	%f2567, %f2567, %f1234;
	add.s32 	%r5956, %r4944, 1536;
	shr.u32 	%r5957, %r5956, 1;
	add.s32 	%r5958, %r4946, %r5957;
	ld.shared.u32 	%r5959, [%r4953];
	and.b32  	%r3836, %r5959, 252645135;
	ld.shared.u32 	%r3837, [%r4957+6144];
	// begin inline asm
	dp4a.s32.s32 %r3835, %r3836, %r3837, %r4908;
	// end inline asm
	ld.shared.u32 	%r5960, [%r4953+4];
	and.b32  	%r3840, %r5960, 252645135;
	ld.shared.u32 	%r3841, [%r4957+6148];
	// begin inline asm
	dp4a.s32.s32 %r3839, %r3840, %r3841, %r3835;
	// end inline asm
	ld.shared.u32 	%r5961, [%r4953+8];
	and.b32  	%r3844, %r5961, 252645135;
	ld.shared.u32 	%r3845, [%r4957+6152];
	// begin inline asm
	dp4a.s32.s32 %r3843, %r3844, %r3845, %r3839;
	// end inline asm
	ld.shared.u32 	%r5962, [%r4953+12];
	and.b32  	%r3848, %r5962, 252645135;
	ld.shared.u32 	%r3849, [%r4957+6156];
	// begin inline asm
	dp4a.s32.s32 %r3847, %r3848, %r3849, %r3843;
	// end inline asm
	ld.shared.u32 	%r5963, [%r4953+16];
	and.b32  	%r3852, %r5963, 252645135;
	ld.shared.u32 	%r3853, [%r4957+6160];
	// begin inline asm
	dp4a.s32.s32 %r3851, %r3852, %r3853, %r3847;
	// end inline asm
	ld.shared.u32 	%r5964, [%r4953+20];
	and.b32  	%r3856, %r5964, 252645135;
	ld.shared.u32 	%r3857, [%r4957+6164];
	// begin inline asm
	dp4a.s32.s32 %r3855, %r3856, %r3857, %r3851;
	// end inline asm
	ld.shared.u32 	%r5965, [%r4953+24];
	and.b32  	%r3860, %r5965, 252645135;
	ld.shared.u32 	%r3861, [%r4957+6168];
	// begin inline asm
	dp4a.s32.s32 %r3859, %r3860, %r3861, %r3855;
	// end inline asm
	ld.shared.u32 	%r5966, [%r4953+28];
	and.b32  	%r3864, %r5966, 252645135;
	ld.shared.u32 	%r3865, [%r4957+6172];
	// begin inline asm
	dp4a.s32.s32 %r3863, %r3864, %r3865, %r3859;
	// end inline asm
	ld.shared.u32 	%r3868, [%r5958];
	// begin inline asm
	{.reg .f16 low,high;
  mov.b32 {low,high},%r3868;
  cvt.f32.f16 %f627, low;}

	// end inline asm
	// begin inline asm
	{.reg .f16 low,high;
  mov.b32 {low,high},%r3868;
  cvt.f32.f16 %f628, high;}

	// end inline asm
	ld.shared.u8 	%r5967, [%r4949];
	mul.lo.s32 	%r5968, %r3863, %r5967;
	cvt.rn.f32.s32 	%f1235, %r5968;
	ld.shared.u8 	%rs97, [%r4949+8];
	cvt.rn.f32.u16 	%f1236, %rs97;
	fma.rn.f32 	%f1237, %f628, %f1236, 0f00000000;
	fma.rn.f32 	%f1238, %f627, %f1235, 0f00000000;
	shr.u32 	%r5969, %r5959, 4;
	and.b32  	%r3870, %r5969, 252645135;
	ld.shared.u32 	%r3871, [%r4957+6176];
	// begin inline asm
	dp4a.s32.s32 %r3869, %r3870, %r3871, %r4908;
	// end inline asm
	shr.u32 	%r5970, %r5960, 4;
	and.b32  	%r3874, %r5970, 252645135;
	ld.shared.u32 	%r3875, [%r4957+6180];
	// begin inline asm
	dp4a.s32.s32 %r3873, %r3874, %r3875, %r3869;
	// end inline asm
	shr.u32 	%r5971, %r5961, 4;
	and.b32  	%r3878, %r5971, 252645135;
	ld.shared.u32 	%r3879, [%r4957+6184];
	// begin inline asm
	dp4a.s32.s32 %r3877, %r3878, %r3879, %r3873;
	// end inline asm
	shr.u32 	%r5972, %r5962, 4;
	and.b32  	%r3882, %r5972, 252645135;
	ld.shared.u32 	%r3883, [%r4957+6188];
	// begin inline asm
	dp4a.s32.s32 %r3881, %r3882, %r3883, %r3877;
	// end inline asm
	shr.u32 	%r5973, %r5963, 4;
	and.b32  	%r3886, %r5973, 252645135;
	ld.shared.u32 	%r3887, [%r4957+6192];
	// begin inline asm
	dp4a.s32.s32 %r3885, %r3886, %r3887, %r3881;
	// end inline asm
	shr.u32 	%r5974, %r5964, 4;
	and.b32  	%r3890, %r5974, 252645135;
	ld.shared.u32 	%r3891, [%r4957+6196];
	// begin inline asm
	dp4a.s32.s32 %r3889, %r3890, %r3891, %r3885;
	// end inline asm
	shr.u32 	%r5975, %r5965, 4;
	and.b32  	%r3894, %r5975, 252645135;
	ld.shared.u32 	%r3895, [%r4957+6200];
	// begin inline asm
	dp4a.s32.s32 %r3893, %r3894, %r3895, %r3889;
	// end inline asm
	shr.u32 	%r5976, %r5966, 4;
	and.b32  	%r3898, %r5976, 252645135;
	ld.shared.u32 	%r3899, [%r4957+6204];
	// begin inline asm
	dp4a.s32.s32 %r3897, %r3898, %r3899, %r3893;
	// end inline asm
	ld.shared.u32 	%r3902, [%r5958+4];
	// begin inline asm
	{.reg .f16 low,high;
  mov.b32 {low,high},%r3902;
  cvt.f32.f16 %f629, low;}

	// end inline asm
	// begin inline asm
	{.reg .f16 low,high;
  mov.b32 {low,high},%r3902;
  cvt.f32.f16 %f630, high;}

	// end inline asm
	ld.shared.u8 	%r5977, [%r4949+1];
	mul.lo.s32 	%r5978, %r3897, %r5977;
	cvt.rn.f32.s32 	%f1239, %r5978;
	fma.rn.f32 	%f1240, %f629, %f1239, %f1238;
	ld.shared.u8 	%rs98, [%r4949+9];
	cvt.rn.f32.u16 	%f1241, %rs98;
	fma.rn.f32 	%f1242, %f630, %f1241, %f1237;
	ld.shared.u32 	%r3904, [%r85];
	// begin inline asm
	{.reg .f16 low,high;
  mov.b32 {low,high},%r3904;
  cvt.f32.f16 %f631, low;}

	// end inline asm
	// begin inline asm
	{.reg .f16 low,high;
  mov.b32 {low,high},%r3904;
  cvt.f32.f16 %f632, high;}

	// end inline asm
	mul.f32 	%f1243, %f1240, %f631;
	mul.f32 	%f1244, %f1242, %f632;
	sub.f32 	%f1245, %f1243, %f1244;
	add.f32 	%f2614, %f2614, %f1245;
	ld.shared.u32 	%r5979, [%r4953+4224];
	and.b32  	%r3906, %r5979, 252645135;
	ld.shared.u32 	%r3907, [%r4957+6144];
	// begin inline asm
	dp4a.s32.s32 %r3905, %r3906, %r3907, %r4908;
	// end inline asm
	ld.shared.u32 	%r5980, [%r4953+4228];
	and.b32  	%r3910, %r5980, 252645135;
	ld.shared.u32 	%r3911, [%r4957+6148];
	// begin inline asm
	dp4a.s32.s32 %r3909, %r3910, %r3911, %r3905;
	// end inline asm
	ld.shared.u32 	%r5981, [%r4953+4232];
	and.b32  	%r3914, %r5981, 252645135;
	ld.shared.u32 	%r3915, [%r4957+6152];
	// begin inline asm
	dp4a.s32.s32 %r3913, %r3914, %r3915, %r3909;
	// end inline asm
	ld.shared.u32 	%r5982, [%r4953+4236];
	and.b32  	%r3918, %r5982, 252645135;
	ld.shared.u32 	%r3919, [%r4957+6156];
	// begin inline asm
	dp4a.s32.s32 %r3917, %r3918, %r3919, %r3913;
	// end inline asm
	ld.shared.u32 	%r5983, [%r4953+4240];
	and.b32  	%r3922, %r5983, 252645135;
	ld.shared.u32 	%r3923, [%r4957+6160];
	// begin inline asm
	dp4a.s32.s32 %r3921, %r3922, %r3923, %r3917;
	// end inline asm
	ld.shared.u32 	%r5984, [%r4953+4244];
	and.b32  	%r3926, %r5984, 252645135;
	ld.shared.u32 	%r3927, [%r4957+6164];
	// begin inline asm
	dp4a.s32.s32 %r3925, %r3926, %r3927, %r3921;
	// end inline asm
	ld.shared.u32 	%r5985, [%r4953+4248];
	and.b32  	%r3930, %r5985, 252645135;
	ld.shared.u32 	%r3931, [%r4957+6168];
	// begin inline asm
	dp4a.s32.s32 %r3929, %r3930, %r3931, %r3925;
	// end inline asm
	ld.shared.u32 	%r5986, [%r4953+4252];
	and.b32  	%r3934, %r5986, 252645135;
	ld.shared.u32 	%r3935, [%r4957+6172];
	// begin inline asm
	dp4a.s32.s32 %r3933, %r3934, %r3935, %r3929;
	// end inline asm
	ld.shared.u32 	%r3938, [%r5958];
	// begin inline asm
	{.reg .f16 low,high;
  mov.b32 {low,high},%r3938;
  cvt.f32.f16 %f633, low;}

	// end inline asm
	// begin inline asm
	{.reg .f16 low,high;
  mov.b32 {low,high},%r3938;
  cvt.f32.f16 %f634, high;}

	// end inline asm
	ld.shared.u8 	%r5987, [%r4978];
	mul.lo.s32 	%r5988, %r3933, %r5987;
	cvt.rn.f32.s32 	%f1246, %r5988;
	ld.shared.u8 	%rs99, [%r4978+8];
	cvt.rn.f32.u16 	%f1247, %rs99;
	fma.rn.f32 	%f1248, %f634, %f1247, 0f00000000;
	fma.rn.f32 	%f1249, %f633, %f1246, 0f00000000;
	shr.u32 	%r5989, %r5979, 4;
	and.b32  	%r3940, %r5989, 252645135;
	ld.shared.u32 	%r3941, [%r4957+6176];
	// begin inline asm
	dp4a.s32.s32 %r3939, %r3940, %r3941, %r4908;
	// end inline asm
	shr.u32 	%r5990, %r5980, 4;
	and.b32  	%r3944, %r5990, 252645135;
	ld.shared.u32 	%r3945, [%r4957+6180];
	// begin inline asm
	dp4a.s32.s32 %r3943, %r3944, %r3945, %r3939;
	// end inline asm
	shr.u32 	%r5991, %r5981, 4;
	and.b32  	%r3948, %r5991, 252645135;
	ld.shared.u32 	%r3949, [%r4957+6184];
	// begin inline asm
	dp4a.s32.s32 %r3947, %r3948, %r3949, %r3943;
	// end inline asm
	shr.u32 	%r5992, %r5982, 4;
	and.b32  	%r3952, %r5992, 252645135;
	ld.shared.u32 	%r3953, [%r4957+6188];
	// begin inline asm
	dp4a.s32.s32 %r3951, %r3952, %r3953, %r3947;
	// end inline asm
	shr.u32 	%r5993, %r5983, 4;
	and.b32  	%r3956, %r5993, 252645135;
	ld.shared.u32 	%r3957, [%r4957+6192];
	// begin inline asm
	dp4a.s32.s32 %r3955, %r3956, %r3957, %r3951;
	// end inline asm
	shr.u32 	%r5994, %r5984, 4;
	and.b32  	%r3960, %r5994, 252645135;
	ld.shared.u32 	%r3961, [%r4957+6196];
	// begin inline asm
	dp4a.s32.s32 %r3959, %r3960, %r3961, %r3955;
	// end inline asm
	shr.u32 	%r5995, %r5985, 4;
	and.b32  	%r3964, %r5995, 252645135;
	ld.shared.u32 	%r3965, [%r4957+6200];
	// begin inline asm
	dp4a.s32.s32 %r3963, %r3964, %r3965, %r3959;
	// end inline asm
	shr.u32 	%r5996, %r5986, 4;
	and.b32  	%r3968, %r5996, 252645135;
	ld.shared.u32 	%r3969, [%r4957+6204];
	// begin inline asm
	dp4a.s32.s32 %r3967, %r3968, %r3969, %r3963;
	// end inline asm
	ld.shared.u8 	%r5997, [%r4978+1];
	mul.lo.s32 	%r5998, %r3967, %r5997;
	cvt.rn.f32.s32 	%f1250, %r5998;
	fma.rn.f32 	%f1251, %f629, %f1250, %f1249;
	ld.shared.u8 	%rs100, [%r4978+9];
	cvt.rn.f32.u16 	%f1252, %rs100;
	fma.rn.f32 	%f1253, %f630, %f1252, %f1248;
	ld.shared.u32 	%r3972, [%r88+128];
	// begin inline asm
	{.reg .f16 low,high;
  mov.b32 {low,high},%r3972;
  cvt.f32.f16 %f635, low;}

	// end inline asm
	// begin inline asm
	{.reg .f16 low,high;
  mov.b32 {low,high},%r3972;
  cvt.f32.f16 %f636, high;}

	// end inline asm
	mul.f32 	%f1254, %f1251, %f635;
	mul.f32 	%f1255, %f1253, %f636;
	sub.f32 	%f1256, %f1254, %f1255;
	add.f32 	%f2598, %f2598, %f1256;
	ld.shared.u32 	%r5999, [%r4953+8448];
	and.b32  	%r3974, %r5999, 252645135;
	ld.shared.u32 	%r3975, [%r4957+6144];
	// begin inline asm
	dp4a.s32.s32 %r3973, %r3974, %r3975, %r4908;
	// end inline asm
	ld.shared.u32 	%r6000, [%r4953+8452];
	and.b32  	%r3978, %r6000, 252645135;
	ld.shared.u32 	%r3979, [%r4957+6148];
	// begin inline asm
	dp4a.s32.s32 %r3977, %r3978, %r3979, %r3973;
	// end inline asm
	ld.shared.u32 	%r6001, [%r4953+8456];
	and.b32  	%r3982, %r6001, 252645135;
	ld.shared.u32 	%r3983, [%r4957+6152];
	// begin inline asm
	dp4a.s32.s32 %r3981, %r3982, %r3983, %r3977;
	// end inline asm
	ld.shared.u32 	%r6002, [%r4953+8460];
	and.b32  	%r3986, %r6002, 252645135;
	ld.shared.u32 	%r3987, [%r4957+6156];
	// begin inline asm
	dp4a.s32.s32 %r3985, %r3986, %r3987, %r3981;
	// end inline asm
	ld.shared.u32 	%r6003, [%r4953+8464];
	and.b32  	%r3990, %r6003, 252645135;
	ld.shared.u32 	%r3991, [%r4957+6160];
	// begin inline asm
	dp4a.s32.s32 %r3989, %r3990, %r3991, %r3985;
	// end inline asm
	ld.shared.u32 	%r6004, [%r4953+8468];
	and.b32  	%r3994, %r6004, 252645135;
	ld.shared.u32 	%r3995, [%r4957+6164];
	// begin inline asm
	dp4a.s32.s32 %r3993, %r3994, %r3995, %r3989;
	// end inline asm
	ld.shared.u32 	%r6005, [%r4953+8472];
	and.b32  	%r3998, %r6005, 252645135;
	ld.shared.u32 	%r3999, [%r4957+6168];
	// begin inline asm
	dp4a.s32.s32 %r3997, %r3998, %r3999, %r3993;
	// end inline asm
	ld.shared.u32 	%r6006, [%r4953+8476];
	and.b32  	%r4002, %r6006, 252645135;
	ld.shared.u32 	%r4003, [%r4957+6172];
	// begin inline asm
	dp4a.s32.s32 %r4001, %r4002, %r4003, %r3997;
	// end inline asm
	ld.shared.u32 	%r4006, [%r5958];
	// begin inline asm
	{.reg .f16 low,high;
  mov.b32 {low,high},%r4006;
  cvt.f32.f16 %f637, low;}

	// end inline asm
	// begin inline asm
	{.reg .f16 low,high;
  mov.b32 {low,high},%r4006;
  cvt.f32.f16 %f638, high;}

	// end inline asm
	ld.shared.u8 	%r6007, [%r5000];
	mul.lo.s32 	%r6008, %r4001, %r6007;
	cvt.rn.f32.s32 	%f1257, %r6008;
	ld.shared.u8 	%rs101, [%r5000+8];
	cvt.rn.f32.u16 	%f1258, %rs101;
	fma.rn.f32 	%f1259, %f638, %f1258, 0f00000000;
	fma.rn.f32 	%f1260, %f637, %f1257, 0f00000000;
	shr.u32 	%r6009, %r5999, 4;
	and.b32  	%r4008, %r6009, 252645135;
	ld.shared.u32 	%r4009, [%r4957+6176];
	// begin inline asm
	dp4a.s32.s32 %r4007, %r4008, %r4009, %r4908;
	// end inline asm
	shr.u32 	%r6010, %r6000, 4;
	and.b32  	%r4012, %r6010, 252645135;
	ld.shared.u32 	%r4013, [%r4957+6180];
	// begin inline asm
	dp4a.s32.s32 %r4011, %r4012, %r4013, %r4007;
	// end inline asm
	shr.u32 	%r6011, %r6001, 4;
	and.b32  	%r4016, %r6011, 252645135;
	ld.shared.u32 	%r4017, [%r4957+6184];
	// begin inline asm
	dp4a.s32.s32 %r4015, %r4016, %r4017, %r4011;
	// end inline asm
	shr.u32 	%r6012, %r6002, 4;
	and.b32  	%r4020, %r6012, 252645135;
	ld.shared.u32 	%r4021, [%r4957+6188];
	// begin inline asm
	dp4a.s32.s32 %r4019, %r4020, %r4021, %r4015;
	// end inline asm
	shr.u32 	%r6013, %r6003, 4;
	and.b32  	%r4024, %r6013, 252645135;
	ld.shared.u32 	%r4025, [%r4957+6192];
	// begin inline asm
	dp4a.s32.s32 %r4023, %r4024, %r4025, %r4019;
	// end inline asm
	shr.u32 	%r6014, %r6004, 4;
	and.b32  	%r4028, %r6014, 252645135;
	ld.shared.u32 	%r4029, [%r4957+6196];
	// begin inline asm
	dp4a.s32.s32 %r4027, %r4028, %r4029, %r4023;
	// end inline asm
	shr.u32 	%r6015, %r6005, 4;
	and.b32  	%r4032, %r6015, 252645135;
	ld.shared.u32 	%r4033, [%r4957+6200];
	// begin inline asm
	dp4a.s32.s32 %r4031, %r4032, %r4033, %r4027;
	// end inline asm
	shr.u32 	%r6016, %r6006, 4;
	and.b32  	%r4036, %r6016, 252645135;
	ld.shared.u32 	%r4037, [%r4957+6204];
	// begin inline asm
	dp4a.s32.s32 %r4035, %r4036, %r4037, %r4031;
	// end inline asm
	ld.shared.u32 	%r4040, [%r5958+4];
	// begin inline asm
	{.reg .f16 low,high;
  mov.b32 {low,high},%r4040;
  cvt.f32.f16 %f639, low;}

	// end inline asm
	// begin inline asm
	{.reg .f16 low,high;
  mov.b32 {low,high},%r4040;
  cvt.f32.f16 %f640, high;}

	// end inline asm
	ld.shared.u8 	%r6017, [%r5000+1];
	mul.lo.s32 	%r6018, %r4035, %r6017;
	cvt.rn.f32.s32 	%f1261, %r6018;
	fma.rn.f32 	%f1262, %f639, %f1261, %f1260;
	ld.shared.u8 	%rs102, [%r5000+9];
	cvt.rn.f32.u16 	%f1263, %rs102;
	fma.rn.f32 	%f1264, %f640, %f1263, %f1259;
	ld.shared.u32 	%r4042, [%r90+256];
	// begin inline asm
	{.reg .f16 low,high;
  mov.b32 {low,high},%r4042;
  cvt.f32.f16 %f641, low;}

	// end inline asm
	// begin inline asm
	{.reg .f16 low,high;
  mov.b32 {low,high},%r4042;
  cvt.f32.f16 %f642, high;}

	// end inline asm
	mul.f32 	%f1265, %f1262, %f641;
	mul.f32 	%f1266, %f1264, %f642;
	sub.f32 	%f1267, %f1265, %f1266;
	add.f32 	%f2582, %f2582, %f1267;
	ld.shared.u32 	%r6019, [%r4953+12672];
	and.b32  	%r4044, %r6019, 252645135;
	ld.shared.u32 	%r4045, [%r4957+6144];
	// begin inline asm
	dp4a.s32.s32 %r4043, %r4044, %r4045, %r4908;
	// end inline asm
	ld.shared.u32 	%r6020, [%r4953+12676];
	and.b32  	%r4048, %r6020, 252645135;
	ld.shared.u32 	%r4049, [%r4957+6148];
	// begin inline asm
	dp4a.s32.s32 %r4047, %r4048, %r4049, %r4043;
	// end inline asm
	ld.shared.u32 	%r6021, [%r4953+12680];
	and.b32  	%r4052, %r6021, 252645135;
	ld.shared.u32 	%r4053, [%r4957+6152];
	// begin inline asm
	dp4a.s32.s32 %r4051, %r4052, %r4053, %r4047;
	// end inline asm
	ld.shared.u32 	%r6022, [%r4953+12684];
	and.b32  	%r4056, %r6022, 252645135;
	ld.shared.u32 	%r4057, [%r4957+6156];
	// begin inline asm
	dp4a.s32.s32 %r4055, %r4056, %r4057, %r4051;
	// end inline asm
	ld.shared.u32 	%r6023, [%r4953+12688];
	and.b32  	%r4060, %r6023, 252645135;
	ld.shared.u32 	%r4061, [%r4957+6160];
	// begin inline asm
	dp4a.s32.s32 %r4059, %r4060, %r4061, %r4055;
	// end inline asm
	ld.shared.u32 	%r6024, [%r4953+12692];
	and.b32  	%r4064, %r6024, 252645135;
	ld.shared.u32 	%r4065, [%r4957+6164];
	// begin inline asm
	dp4a.s32.s32 %r4063, %r4064, %r4065, %r4059;
	// end inline asm
	ld.shared.u32 	%r6025, [%r4953+12696];
	and.b32  	%r4068, %r6025, 252645135;
	ld.shared.u32 	%r4069, [%r4957+6168];
	// begin inline asm
	dp4a.s32.s32 %r4067, %r4068, %r4069, %r4063;
	// end inline asm
	ld.shared.u32 	%r6026, [%r4953+12700];
	and.b32  	%r4072, %r6026, 252645135;
	ld.shared.u32 	%r4073, [%r4957+6172];
	// begin inline asm
	dp4a.s32.s32 %r4071, %r4072, %r4073, %r4067;
	// end inline asm
	ld.shared.u32 	%r4076, [%r5958];
	// begin inline asm
	{.reg .f16 low,high;
  mov.b32 {low,high},%r4076;
  cvt.f32.f16 %f643, low;}

	// end inline asm
	// begin inline asm
	{.reg .f16 low,high;
  mov.b32 {low,high},%r4076;
  cvt.f32.f16 %f644, high;}

	// end inline asm
	ld.shared.u8 	%r6027, [%r5022];
	mul.lo.s32 	%r6028, %r4071, %r6027;
	cvt.rn.f32.s32 	%f1268, %r6028;
	ld.shared.u8 	%rs103, [%r5022+8];
	cvt.rn.f32.u16 	%f1269, %rs103;
	fma.rn.f32 	%f1270, %f644, %f1269, 0f00000000;
	fma.rn.f32 	%f1271, %f643, %f1268, 0f00000000;
	shr.u32 	%r6029, %r6019, 4;
	and.b32  	%r4078, %r6029, 252645135;
	ld.shared.u32 	%r4079, [%r4957+6176];
	// begin inline asm
	dp4a.s32.s32 %r4077, %r4078, %r4079, %r4908;
	// end inline asm
	shr.u32 	%r6030, %r6020, 4;
	and.b32  	%r4082, %r6030, 252645135;
	ld.shared.u32 	%r4083, [%r4957+6180];
	// begin inline asm
	dp4a.s32.s32 %r4081, %r4082, %r4083, %r4077;
	// end inline asm
	shr.u32 	%r6031, %r6021, 4;
	and.b32  	%r4086, %r6031, 252645135;
	ld.shared.u32 	%r4087, [%r4957+6184];
	// begin inline asm
	dp4a.s32.s32 %r4085, %r4086, %r4087, %r4081;
	// end inline asm
	shr.u32 	%r6032, %r6022, 4;
	and.b32  	%r4090, %r6032, 252645135;
	ld.shared.u32 	%r4091, [%r4957+6188];
	// begin inline asm
	dp4a.s32.s32 %r4089, %r4090, %r4091, %r4085;
	// end inline asm
	shr.u32 	%r6033, %r6023, 4;
	and.b32  	%r4094, %r6033, 252645135;
	ld.shared.u32 	%r4095, [%r4957+6192];
	// begin inline asm
	dp4a.s32.s32 %r4093, %r4094, %r4095, %r4089;
	// end inline asm
	shr.u32 	%r6034, %r6024, 4;
	and.b32  	%r4098, %r6034, 252645135;
	ld.shared.u32 	%r4099, [%r4957+6196];
	// begin inline asm
	dp4a.s32.s32 %r4097, %r4098, %r4099, %r4093;
	// end inline asm
	shr.u32 	%r6035, %r6025, 4;
	and.b32  	%r4102, %r6035, 252645135;
	ld.shared.u32 	%r4103, [%r4957+6200];
	// begin inline asm
	dp4a.s32.s32 %r4101, %r4102, %r4103, %r4097;
	// end inline asm
	shr.u32 	%r6036, %r6026, 4;
	and.b32  	%r4106, %r6036, 252645135;
	ld.shared.u32 	%r4107, [%r4957+6204];
	// begin inline asm
	dp4a.s32.s32 %r4105, %r4106, %r4107, %r4101;
	// end inline asm
	ld.shared.u8 	%r6037, [%r5022+1];
	mul.lo.s32 	%r6038, %r4105, %r6037;
	cvt.rn.f32.s32 	%f1272, %r6038;
	fma.rn.f32 	%f1273, %f639, %f1272, %f1271;
	ld.shared.u8 	%rs104, [%r5022+9];
	cvt.rn.f32.u16 	%f1274, %rs104;
	fma.rn.f32 	%f1275, %f640, %f1274, %f1270;
	ld.shared.u32 	%r4110, [%r92+384];
	// begin inline asm
	{.reg .f16 low,high;
  mov.b32 {low,high},%r4110;
  cvt.f32.f16 %f645, low;}

	// end inline asm
	// begin inline asm
	{.reg .f16 low,high;
  mov.b32 {low,high},%r4110;
  cvt.f32.f16 %f646, high;}

	// end inline asm
	mul.f32 	%f1276, %f1273, %f645;
	mul.f32 	%f1277, %f1275, %f646;
	sub.f32 	%f1278, %f1276, %f1277;
	add.f32 	%f2566, %f2566, %f1278;
	add.s32 	%r6039, %r4944, 1664;
	shr.u32 	%r6040, %r6039, 1;
	add.s32 	%r6041, %r4946, %r6040;
	ld.shared.u32 	%r6042, [%r4953];
	and.b32  	%r4112, %r6042, 252645135;
	ld.shared.u32 	%r4113, [%r4957+6656];
	// begin inline asm
	dp4a.s32.s32 %r4111, %r4112, %r4113, %r4908;
	// end inline asm
	ld.shared.u32 	%r6043, [%r4953+4];
	and.b32  	%r4116, %r6043, 252645135;
	ld.shared.u32 	%r4117, [%r4957+6660];
	// begin inline asm
	dp4a.s32.s32 %r4115, %r4116, %r4117, %r4111;
	// end inline asm
	ld.shared.u32 	%r6044, [%r4953+8];
	and.b32  	%r4120, %r6044, 252645135;
	ld.shared.u32 	%r4121, [%r4957+6664];
	// begin inline asm
	dp4a.s32.s32 %r4119, %r4120, %r4121, %r4115;
	// end inline asm
	ld.shared.u32 	%r6045, [%r4953+12];
	and.b32  	%r4124, %r6045, 252645135;
	ld.shared.u32 	%r4125, [%r4957+6668];
	// begin inline asm
	dp4a.s32.s32 %r4123, %r4124, %r4125, %r4119;
	// end inline asm
	ld.shared.u32 	%r6046, [%r4953+16];
	and.b32  	%r4128, %r6046, 252645135;
	ld.shared.u32 	%r4129, [%r4957+6672];
	// begin inline asm
	dp4a.s32.s32 %r4127, %r4128, %r4129, %r4123;
	// end inline asm
	ld.shared.u32 	%r6047, [%r4953+20];
	and.b32  	%r4132, %r6047, 252645135;
	ld.shared.u32 	%r4133, [%r4957+6676];
	// begin inline asm
	dp4a.s32.s32 %r4131, %r4132, %r4133, %r4127;
	// end inline asm
	ld.shared.u32 	%r6048, [%r4953+24];
	and.b32  	%r4136, %r6048, 252645135;
	ld.shared.u32 	%r4137, [%r4957+6680];
	// begin inline asm
	dp4a.s32.s32 %r4135, %r4136, %r4137, %r4131;
	// end inline asm
	ld.shared.u32 	%r6049, [%r4953+28];
	and.b32  	%r4140, %r6049, 252645135;
	ld.shared.u32 	%r4141, [%r4957+6684];
	// begin inline asm
	dp4a.s32.s32 %r4139, %r4140, %r4141, %r4135;
	// end inline asm
	ld.shared.u32 	%r4144, [%r6041];
	// begin inline asm
	{.reg .f16 low,high;
  mov.b32 {low,high},%r4144;
  cvt.f32.f16 %f647, low;}

	// end inline asm
	// begin inline asm
	{.reg .f16 low,high;
  mov.b32 {low,high},%r4144;
  cvt.f32.f16 %f648, high;}

	// end inline asm
	ld.shared.u8 	%r6050, [%r4949];
	mul.lo.s32 	%r6051, %r4139, %r6050;
	cvt.rn.f32.s32 	%f1279, %r6051;
	ld.shared.u8 	%rs105, [%r4949+8];
	cvt.rn.f32.u16 	%f1280, %rs105;
	fma.rn.f32 	%f1281, %f648, %f1280, 0f00000000;
	fma.rn.f32 	%f1282, %f647, %f1279, 0f00000000;
	shr.u32 	%r6052, %r6042, 4;
	and.b32  	%r4146, %r6052, 252645135;
	ld.shared.u32 	%r4147, [%r4957+6688];
	// begin inline asm
	dp4a.s32.s32 %r4145, %r4146, %r4147, %r4908;
	// end inline asm
	shr.u32 	%r6053, %r6043, 4;
	and.b32  	%r4150, %r6053, 252645135;
	ld.shared.u32 	%r4151, [%r4957+6692];
	// begin inline asm
	dp4a.s32.s32 %r4149, %r4150, %r4151, %r4145;
	// end inline asm
	shr.u32 	%r6054, %r6044, 4;
	and.b32  	%r4154, %r6054, 252645135;
	ld.shared.u32 	%r4155, [%r4957+6696];
	// begin inline asm
	dp4a.s32.s32 %r4153, %r4154, %r4155, %r4149;
	// end inline asm
	shr.u32 	%r6055, %r6045, 4;
	and.b32  	%r4158, %r6055, 252645135;
	ld.shared.u32 	%r4159, [%r4957+6700];
	// begin inline asm
	dp4a.s32.s32 %r4157, %r4158, %r4159, %r4153;
	// end inline asm
	shr.u32 	%r6056, %r6046, 4;
	and.b32  	%r4162, %r6056, 252645135;
	ld.shared.u32 	%r4163, [%r4957+6704];
	// begin inline asm
	dp4a.s32.s32 %r4161, %r4162, %r4163, %r4157;
	// end inline asm
	shr.u32 	%r6057, %r6047, 4;
	and.b32  	%r4166, %r6057, 252645135;
	ld.shared.u32 	%r4167, [%r4957+6708];
	// begin inline asm
	dp4a.s32.s32 %r4165, %r4166, %r4167, %r4161;
	// end inline asm
	shr.u32 	%r6058, %r6048, 4;
	and.b32  	%r4170, %r6058, 252645135;
	ld.shared.u32 	%r4171, [%r4957+6712];
	// begin inline asm
	dp4a.s32.s32 %r4169, %r4170, %r4171, %r4165;
	// end inline asm
	shr.u32 	%r6059, %r6049, 4;
	and.b32  	%r4174, %r6059, 252645135;
	ld.shared.u32 	%r4175, [%r4957+6716];
	// begin inline asm
	dp4a.s32.s32 %r4173, %r4174, %r4175, %r4169;
	// end inline asm
	ld.shared.u32 	%r4178, [%r6041+4];
	// begin inline asm
	{.reg .f16 low,high;
  mov.b32 {low,high},%r4178;
  cvt.f32.f16 %f649, low;}

	// end inline asm
	// begin inline asm
	{.reg .f16 low,high;
  mov.b32 {low,high},%r4178;
  cvt.f32.f16 %f650, high;}

	// end inline asm
	ld.shared.u8 	%r6060, [%r4949+1];
	mul.lo.s32 	%r6061, %r4173, %r6060;
	cvt.rn.f32.s32 	%f1283, %r6061;
	fma.rn.f32 	%f1284, %f649, %f1283, %f1282;
	ld.shared.u8 	%rs106, [%r4949+9];
	cvt.rn.f32.u16 	%f1285, %rs106;
	fma.rn.f32 	%f1286, %f650, %f1285, %f1281;
	ld.shared.u32 	%r4180, [%r85];
	// begin inline asm
	{.reg .f16 low,high;
  mov.b32 {low,high},%r4180;
  cvt.f32.f16 %f651, low;}

	// end inline asm
	// begin inline asm
	{.reg .f16 low,high;
  mov.b32 {low,high},%r4180;
  cvt.f32.f16 %f652, high;}

	// end inline asm
	mul.f32 	%f1287, %f1284, %f651;
	mul.f32 	%f1288, %f1286, %f652;
	sub.f32 	%f1289, %f1287, %f1288;
	add.f32 	%f2613, %f2613, %f1289;
	ld.shared.u32 	%r6062, [%r4953+4224];
	and.b32  	%r4182, %r6062, 252645135;
	ld.shared.u32 	%r4183, [%r4957+6656];
	// begin inline asm
	dp4a.s32.s32 %r4181, %r4182, %r4183, %r4908;
	// end inline asm
	ld.shared.u32 	%r6063, [%r4953+4228];
	and.b32  	%r4186, %r6063, 252645135;
	ld.shared.u32 	%r4187, [%r4957+6660];
	// begin inline asm
	dp4a.s32.s32 %r4185, %r4186, %r4187, %r4181;
	// end inline asm
	ld.shared.u32 	%r6064, [%r4953+4232];
	and.b32  	%r4190, %r6064, 252645135;
	ld.shared.u32 	%r4191, [%r4957+6664];
	// begin inline asm
	dp4a.s32.s32 %r4189, %r4190, %r4191, %r4185;
	// end inline asm
	ld.shared.u32 	%r6065, [%r4953+4236];
	and.b32  	%r4194, %r6065, 252645135;
	ld.shared.u32 	%r4195, [%r4957+6668];
	// begin inline asm
	dp4a.s32.s32 %r4193, %r4194, %r4195, %r4189;
	// end inline asm
	ld.shared.u32 	%r6066, [%r4953+4240];
	and.b32  	%r4198, %r6066, 252645135;
	ld.shared.u32 	%r4199, [%r4957+6672];
	// begin inline asm
	dp4a.s32.s32 %r4197, %r4198, %r4199, %r4193;
	// end inline asm
	ld.shared.u32 	%r6067, [%r4953+4244];
	and.b32  	%r4202, %r6067, 252645135;
	ld.shared.u32 	%r4203, [%r4957+6676];
	// begin inline asm
	dp4a.s32.s32 %r4201, %r4202, %r4203, %r4197;
	// end inline asm
	ld.shared.u32 	%r6068, [%r4953+4248];
	and.b32  	%r4206, %r6068, 252645135;
	ld.shared.u32 	%r4207, [%r4957+6680];
	// begin inline asm
	dp4a.s32.s32 %r4205, %r4206, %r4207, %r4201;
	// end inline asm
	ld.shared.u32 	%r6069, [%r4953+4252];
	and.b32  	%r4210, %r6069, 252645135;
	ld.shared.u32 	%r4211, [%r4957+6684];
	// begin inline asm
	dp4a.s32.s32 %r4209, %r4210, %r4211, %r4205;
	// end inline asm
	ld.shared.u32 	%r4214, [%r6041];
	// begin inline asm
	{.reg .f16 low,high;
  mov.b32 {low,high},%r4214;
  cvt.f32.f16 %f653, low;}

	// end inline asm
	// begin inline asm
	{.reg .f16 low,high;
  mov.b32 {low,high},%r4214;
  cvt.f32.f16 %f654, high;}

	// end inline asm
	ld.shared.u8 	%r6070, [%r4978];
	mul.lo.s32 	%r6071, %r4209, %r6070;
	cvt.rn.f32.s32 	%f1290, %r6071;
	ld.shared.u8 	%rs107, [%r4978+8];
	cvt.rn.f32.u16 	%f1291, %rs107;
	fma.rn.f32 	%f1292, %f654, %f1291, 0f00000000;
	fma.rn.f32 	%f1293, %f653, %f1290, 0f00000000;
	shr.u32 	%r6072, %r6062, 4;
	and.b32  	%r4216, %r6072, 252645135;
	ld.shared.u32 	%r4217, [%r4957+6688];
	// begin inline asm
	dp4a.s32.s32 %r4215, %r4216, %r4217, %r4908;
	// end inline asm
	shr.u32 	%r6073, %r6063, 4;
	and.b32  	%r4220, %r6073, 252645135;
	ld.shared.u32 	%r4221, [%r4957+6692];
	// begin inline asm
	dp4a.s32.s32 %r4219, %r4220, %r4221, %r4215;
	// end inline asm
	shr.u32 	%r6074, %r6064, 4;
	and.b32  	%r4224, %r6074, 252645135;
	ld.shared.u32 	%r4225, [%r4957+6696];
	// begin inline asm
	dp4a.s32.s32 %r4223, %r4224, %r4225, %r4219;
	// end inline asm
	shr.u32 	%r6075, %r6065, 4;
	and.b32  	%r4228, %r6075, 252645135;
	ld.shared.u32 	%r4229, [%r4957+6700];
	// begin inline asm
	dp4a.s32.s32 %r4227, %r4228, %r4229, %r4223;
	// end inline asm
	shr.u32 	%r6076, %r6066, 4;
	and.b32  	%r4232, %r6076, 252645135;
	ld.shared.u32 	%r4233, [%r4957+6704];
	// begin inline asm
	dp4a.s32.s32 %r4231, %r4232, %r4233, %r4227;
	// end inline asm
	shr.u32 	%r6077, %r6067, 4;
	and.b32  	%r4236, %r6077, 252645135;
	ld.shared.u32 	%r4237, [%r4957+6708];
	// begin inline asm
	dp4a.s32.s32 %r4235, %r4236, %r4237, %r4231;
	// end inline asm
	shr.u32 	%r6078, %r6068, 4;
	and.b32  	%r4240, %r6078, 252645135;
	ld.shared.u32 	%r4241, [%r4957+6712];
	// begin inline asm
	dp4a.s32.s32 %r4239, %r4240, %r4241, %r4235;
	// end inline asm
	shr.u32 	%r6079, %r6069, 4;
	and.b32  	%r4244, %r6079, 252645135;
	ld.shared.u32 	%r4245, [%r4957+6716];
	// begin inline asm
	dp4a.s32.s32 %r4243, %r4244, %r4245, %r4239;
	// end inline asm
	ld.shared.u8 	%r6080, [%r4978+1];
	mul.lo.s32 	%r6081, %r4243, %r6080;
	cvt.rn.f32.s32 	%f1294, %r6081;
	fma.rn.f32 	%f1295, %f649, %f1294, %f1293;
	ld.shared.u8 	%rs108, [%r4978+9];
	cvt.rn.f32.u16 	%f1296, %rs108;
	fma.rn.f32 	%f1297, %f650, %f1296, %f1292;
	ld.shared.u32 	%r4248, [%r88+128];
	// begin inline asm
	{.reg .f16 low,high;
  mov.b32 {low,high},%r4248;
  cvt.f32.f16 %f655, low;}

	// end inline asm
	// begin inline asm
	{.reg .f16 low,high;
  mov.b32 {low,high},%r4248;
  cvt.f32.f16 %f656, high;}

	// end inline asm
	mul.f32 	%f1298, %f1295, %f655;
	mul.f32 	%f1299, %f1297, %f656;
	sub.f32 	%f1300, %f1298, %f1299;
	add.f32 	%f2597, %f2597, %f1300;
	ld.shared.u32 	%r6082, [%r4953+8448];
	and.b32  	%r4250, %r6082, 252645135;
	ld.shared.u32 	%r4251, [%r4957+6656];
	// begin inline asm
	dp4a.s32.s32 %r4249, %r4250, %r4251, %r4908;
	// end inline asm
	ld.shared.u32 	%r6083, [%r4953+8452];
	and.b32  	%r4254, %r6083, 252645135;
	ld.shared.u32 	%r4255, [%r4957+6660];
	// begin inline asm
	dp4a.s32.s32 %r4253, %r4254, %r4255, %r4249;
	// end inline asm
	ld.shared.u32 	%r6084, [%r4953+8456];
	and.b32  	%r4258, %r6084, 252645135;
	ld.shared.u32 	%r4259, [%r4957+6664];
	// begin inline asm
	dp4a.s32.s32 %r4257, %r4258, %r4259, %r4253;
	// end inline asm
	ld.shared.u32 	%r6085, [%r4953+8460];
	and.b32  	%r4262, %r6085, 252645135;
	ld.shared.u32 	%r4263, [%r4957+6668];
	// begin inline asm
	dp4a.s32.s32 %r4261, %r4262, %r4263, %r4257;
	// end inline asm
	ld.shared.u32 	%r6086, [%r4953+8464];
	and.b32  	%r4266, %r6086, 252645135;
	ld.shared.u32 	%r4267, [%r4957+6672];
	// begin inline asm
	dp4a.s32.s32 %r4265, %r4266, %r4267, %r4261;
	// end inline asm
	ld.shared.u32 	%r6087, [%r4953+8468];
	and.b32  	%r4270, %r6087, 252645135;
	ld.shared.u32 	%r4271, [%r4957+6676];
	// begin inline asm
	dp4a.s32.s32 %r4269, %r4270, %r4271, %r4265;
	// end inline asm
	ld.shared.u32 	%r6088, [%r4953+8472];
	and.b32  	%r4274, %r6088, 252645135;
	ld.shared.u32 	%r4275, [%r4957+6680];
	// begin inline asm
	dp4a.s32.s32 %r4273, %r4274, %r4275, %r4269;
	// end inline asm
	ld.shared.u32 	%r6089, [%r4953+8476];
	and.b32  	%r4278, %r6089, 252645135;
	ld.shared.u32 	%r4279, [%r4957+6684];
	// begin inline asm
	dp4a.s32.s32 %r4277, %r4278, %r4279, %r4273;
	// end inline asm
	ld.shared.u32 	%r4282, [%r6041];
	// begin inline asm
	{.reg .f16 low,high;
  mov.b32 {low,high},%r4282;
  cvt.f32.f16 %f657, low;}

	// end inline asm
	// begin inline asm
	{.reg .f16 low,high;
  mov.b32 {low,high},%r4282;
  cvt.f32.f16 %f658, high;}

	// end inline asm
	ld.shared.u8 	%r6090, [%r5000];
	mul.lo.s32 	%r6091, %r4277, %r6090;
	cvt.rn.f32.s32 	%f1301, %r6091;
	ld.shared.u8 	%rs109, [%r5000+8];
	cvt.rn.f32.u16 	%f1302, %rs109;
	fma.rn.f32 	%f1303, %f658, %f1302, 0f00000000;
	fma.rn.f32 	%f1304, %f657, %f1301, 0f00000000;
	shr.u32 	%r6092, %r6082, 4;
	and.b32  	%r4284, %r6092, 252645135;
	ld.shared.u32 	%r4285, [%r4957+6688];
	// begin inline asm
	dp4a.s32.s32 %r4283, %r4284, %r4285, %r4908;
	// end inline asm
	shr.u32 	%r6093, %r6083, 4;
	and.b32  	%r4288, %r6093, 252645135;
	ld.shared.u32 	%r4289, [%r4957+6692];
	// begin inline asm
	dp4a.s32.s32 %r4287, %r4288, %r4289, %r4283;
	// end inline asm
	shr.u32 	%r6094, %r6084, 4;
	and.b32  	%r4292, %r6094, 252645135;
	ld.shared.u32 	%r4293, [%r4957+6696];
	// begin inline asm
	dp4a.s32.s32 %r4291, %r4292, %r4293, %r4287;
	// end inline asm
	shr.u32 	%r6095, %r6085, 4;
	and.b32  	%r4296, %r6095, 252645135;
	ld.shared.u32 	%r4297, [%r4957+6700];
	// begin inline asm
	dp4a.s32.s32 %r4295, %r4296, %r4297, %r4291;
	// end inline asm
	shr.u32 	%r6096, %r6086, 4;
	and.b32  	%r4300, %r6096, 252645135;
	ld.shared.u32 	%r4301, [%r4957+6704];
	// begin inline asm
	dp4a.s32.s32 %r4299, %r4300, %r4301, %r4295;
	// end inline asm
	shr.u32 	%r6097, %r6087, 4;
	and.b32  	%r4304, %r6097, 252645135;
	ld.shared.u32 	%r4305, [%r4957+6708];
	// begin inline asm
	dp4a.s32.s32 %r4303, %r4304, %r4305, %r4299;
	// end inline asm
	shr.u32 	%r6098, %r6088, 4;
	and.b32  	%r4308, %r6098, 252645135;
	ld.shared.u32 	%r4309, [%r4957+6712];
	// begin inline asm
	dp4a.s32.s32 %r4307, %r4308, %r4309, %r4303;
	// end inline asm
	shr.u32 	%r6099, %r6089, 4;
	and.b32  	%r4312, %r6099, 252645135;
	ld.shared.u32 	%r4313, [%r4957+6716];
	// begin inline asm
	dp4a.s32.s32 %r4311, %r4312, %r4313, %r4307;
	// end inline asm
	ld.shared.u32 	%r4316, [%r6041+4];
	// begin inline asm
	{.reg .f16 low,high;
  mov.b32 {low,high},%r4316;
  cvt.f32.f16 %f659, low;}

	// end inline asm
	// begin inline asm
	{.reg .f16 low,high;
  mov.b32 {low,high},%r4316;
  cvt.f32.f16 %f660, high;}

	// end inline asm
	ld.shared.u8 	%r6100, [%r5000+1];
	mul.lo.s32 	%r6101, %r4311, %r6100;
	cvt.rn.f32.s32 	%f1305, %r6101;
	fma.rn.f32 	%f1306, %f659, %f1305, %f1304;
	ld.shared.u8 	%rs110, [%r5000+9];
	cvt.rn.f32.u16 	%f1307, %rs110;
	fma.rn.f32 	%f1308, %f660, %f1307, %f1303;
	ld.shared.u32 	%r4318, [%r90+256];
	// begin inline asm
	{.reg .f16 low,high;
  mov.b32 {low,high},%r4318;
  cvt.f32.f16 %f661, low;}

	// end inline asm
	// begin inline asm
	{.reg .f16 low,high;
  mov.b32 {low,high},%r4318;
  cvt.f32.f16 %f662, high;}

	// end inline asm
	mul.f32 	%f1309, %f1306, %f661;
	mul.f32 	%f1310, %f1308, %f662;
	sub.f32 	%f1311, %f1309, %f1310;
	add.f32 	%f2581, %f2581, %f1311;
	ld.shared.u32 	%r6102, [%r4953+12672];
	and.b32  	%r4320, %r6102, 252645135;
	ld.shared.u32 	%r4321, [%r4957+6656];
	// begin inline asm
	dp4a.s32.s32 %r4319, %r4320, %r4321, %r4908;
	// end inline asm
	ld.shared.u32 	%r6103, [%r4953+12676];
	and.b32  	%r4324, %r6103, 252645135;
	ld.shared.u32 	%r4325, [%r4957+6660];
	// begin inline asm
	dp4a.s32.s32 %r4323, %r4324, %r4325, %r4319;
	// end inline asm
	ld.shared.u32 	%r6104, [%r4953+12680];
	and.b32  	%r4328, %r6104, 252645135;
	ld.shared.u32 	%r4329, [%r4957+6664];
	// begin inline asm
	dp4a.s32.s32 %r4327, %r4328, %r4329, %r4323;
	// end inline asm
	ld.shared.u32 	%r6105, [%r4953+12684];
	and.b32  	%r4332, %r6105, 252645135;
	ld.shared.u32 	%r4333, [%r4957+6668];
	// begin inline asm
	dp4a.s32.s32 %r4331, %r4332, %r4333, %r4327;
	// end inline asm
	ld.shared.u32 	%r6106, [%r4953+12688];
	and.b32  	%r4336, %r6106, 252645135;
	ld.shared.u32 	%r4337, [%r4957+6672];
	// begin inline asm
	dp4a.s32.s32 %r4335, %r4336, %r4337, %r4331;
	// end inline asm
	ld.shared.u32 	%r6107, [%r4953+12692];
	and.b32  	%r4340, %r6107, 252645135;
	ld.shared.u32 	%r4341, [%r4957+6676];
	// begin inline asm
	dp4a.s32.s32 %r4339, %r4340, %r4341, %r4335;
	// end inline asm
	ld.shared.u32 	%r6108, [%r4953+12696];
	and.b32  	%r4344, %r6108, 252645135;
	ld.shared.u32 	%r4345, [%r4957+6680];
	// begin inline asm
	dp4a.s32.s32 %r4343, %r4344, %r4345, %r4339;
	// end inline asm
	ld.shared.u32 	%r6109, [%r4953+12700];
	and.b32  	%r4348, %r6109, 252645135;
	ld.shared.u32 	%r4349, [%r4957+6684];
	// begin inline asm
	dp4a.s32.s32 %r4347, %r4348, %r4349, %r4343;
	// end inline asm
	ld.shared.u32 	%r4352, [%r6041];
	// begin inline asm
	{.reg .f16 low,high;
  mov.b32 {low,high},%r4352;
  cvt.f32.f16 %f663, low;}

	// end inline asm
	// begin inline asm
	{.reg .f16 low,high;
  mov.b32 {low,high},%r4352;
  cvt.f32.f16 %f664, high;}

	// end inline asm
	ld.shared.u8 	%r6110, [%r5022];
	mul.lo.s32 	%r6111, %r4347, %r6110;
	cvt.rn.f32.s32 	%f1312, %r6111;
	ld.shared.u8 	%rs111, [%r5022+8];
	cvt.rn.f32.u16 	%f1313, %rs111;
	fma.rn.f32 	%f1314, %f664, %f1313, 0f00000000;
	fma.rn.f32 	%f1315, %f663, %f1312, 0f00000000;
	shr.u32 	%r6112, %r6102, 4;
	and.b32  	%r4354, %r6112, 252645135;
	ld.shared.u32 	%r4355, [%r4957+6688];
	// begin inline asm
	dp4a.s32.s32 %r4353, %r4354, %r4355, %r4908;
	// end inline asm
	shr.u32 	%r6113, %r6103, 4;
	and.b32  	%r4358, %r6113, 252645135;
	ld.shared.u32 	%r4359, [%r4957+6692];
	// begin inline asm
	dp4a.s32.s32 %r4357, %r4358, %r4359, %r4353;
	// end inline asm
	shr.u32 	%r6114, %r6104, 4;
	and.b32  	%r4362, %r6114, 252645135;
	ld.shared.u32 	%r4363, [%r4957+6696];
	// begin inline asm
	dp4a.s32.s32 %r4361, %r4362, %r4363, %r4357;
	// end inline asm
	shr.u32 	%r6115, %r6105, 4;
	and.b32  	%r4366, %r6115, 252645135;
	ld.shared.u32 	%r4367, [%r4957+6700];
	// begin inline asm
	dp4a.s32.s32 %r4365, %r4366, %r4367, %r4361;
	// end inline asm
	shr.u32 	%r6116, %r6106, 4;
	and.b32  	%r4370, %r6116, 252645135;
	ld.shared.u32 	%r4371, [%r4957+6704];
	// begin inline asm
	dp4a.s32.s32 %r4369, %r4370, %r4371, %r4365;
	// end inline asm
	shr.u32 	%r6117, %r6107, 4;
	and.b32  	%r4374, %r6117, 252645135;
	ld.shared.u32 	%r4375, [%r4957+6708];
	// begin inline asm
	dp4a.s32.s32 %r4373, %r4374, %r4375, %r4369;
	// end inline asm
	shr.u32 	%r6118, %r6108, 4;
	and.b32  	%r4378, %r6118, 252645135;
	ld.shared.u32 	%r4379, [%r4957+6712];
	// begin inline asm
	dp4a.s32.s32 %r4377, %r4378, %r4379, %r4373;
	// end inline asm
	shr.u32 	%r6119, %r6109, 4;
	and.b32  	%r4382, %r6119, 252645135;
	ld.shared.u32 	%r4383, [%r4957+6716];
	// begin inline asm
	dp4a.s32.s32 %r4381, %r4382, %r4383, %r4377;
	// end inline asm
	ld.shared.u8 	%r6120, [%r5022+1];
	mul.lo.s32 	%r6121, %r4381, %r6120;
	cvt.rn.f32.s32 	%f1316, %r6121;
	fma.rn.f32 	%f1317, %f659, %f1316, %f1315;
	ld.shared.u8 	%rs112, [%r5022+9];
	cvt.rn.f32.u16 	%f1318, %rs112;
	fma.rn.f32 	%f1319, %f660, %f1318, %f1314;
	ld.shared.u32 	%r4386, [%r92+384];
	// begin inline asm
	{.reg .f16 low,high;
  mov.b32 {low,high},%r4386;
  cvt.f32.f16 %f665, low;}

	// end inline asm
	// begin inline asm
	{.reg .f16 low,high;
  mov.b32 {low,high},%r4386;
  cvt.f32.f16 %f666, high;}

	// end inline asm
	mul.f32 	%f1320, %f1317, %f665;
	mul.f32 	%f1321, %f1319, %f666;
	sub.f32 	%f1322, %f1320, %f1321;
	add.f32 	%f2565, %f2565, %f1322;
	add.s32 	%r6122, %r4944, 1792;
	shr.u32 	%r6123, %r6122, 1;
	add.s32 	%r6124, %r4946, %r6123;
	ld.shared.u32 	%r6125, [%r4953];
	and.b32  	%r4388, %r6125, 252645135;
	ld.shared.u32 	%r4389, [%r4957+7168];
	// begin inline asm
	dp4a.s32.s32 %r4387, %r4388, %r4389, %r4908;
	// end inline asm
	ld.shared.u32 	%r6126, [%r4953+4];
	and.b32  	%r4392, %r6126, 252645135;
	ld.shared.u32 	%r4393, [%r4957+7172];
	// begin inline asm
	dp4a.s32.s32 %r4391, %r4392, %r4393, %r4387;
	// end inline asm
	ld.shared.u32 	%r6127, [%r4953+8];
	and.b32  	%r4396, %r6127, 252645135;
	ld.shared.u32 	%r4397, [%r4957+7176];
	// begin inline asm
	dp4a.s32.s32 %r4395, %r4396, %r4397, %r4391;
	// end inline asm
	ld.shared.u32 	%r6128, [%r4953+12];
	and.b32  	%r4400, %r6128, 252645135;
	ld.shared.u32 	%r4401, [%r4957+7180];
	// begin inline asm
	dp4a.s32.s32 %r4399, %r4400, %r4401, %r4395;
	// end inline asm
	ld.shared.u32 	%r6129, [%r4953+16];
	and.b32  	%r4404, %r6129, 252645135;
	ld.shared.u32 	%r4405, [%r4957+7184];
	// begin inline asm
	dp4a.s32.s32 %r4403, %r4404, %r4405, %r4399;
	// end inline asm
	ld.shared.u32 	%r6130, [%r4953+20];
	and.b32  	%r4408, %r6130, 252645135;
	ld.shared.u32 	%r4409, [%r4957+7188];
	// begin inline asm
	dp4a.s32.s32 %r4407, %r4408, %r4409, %r4403;
	// end inline asm
	ld.shared.u32 	%r6131, [%r4953+24];
	and.b32  	%r4412, %r6131, 252645135;
	ld.shared.u32 	%r4413, [%r4957+7192];
	// begin inline asm
	dp4a.s32.s32 %r4411, %r4412, %r4413, %r4407;
	// end inline asm
	ld.shared.u32 	%r6132, [%r4953+28];
	and.b32  	%r4416, %r6132, 252645135;
	ld.shared.u32 	%r4417, [%r4957+7196];
	// begin inline asm
	dp4a.s32.s32 %r4415, %r4416, %r4417, %r4411;
	// end inline asm
	ld.shared.u32 	%r4420, [%r6124];
	// begin inline asm
	{.reg .f16 low,high;
  mov.b32 {low,high},%r4420;
  cvt.f32.f16 %f667, low;}

	// end inline asm
	// begin inline asm
	{.reg .f16 low,high;
  mov.b32 {low,high},%r4420;
  cvt.f32.f16 %f668, high;}

	// end inline asm
	ld.shared.u8 	%r6133, [%r4949];
	mul.lo.s32 	%r6134, %r4415, %r6133;
	cvt.rn.f32.s32 	%f1323, %r6134;
	ld.shared.u8 	%rs113, [%r4949+8];
	cvt.rn.f32.u16 	%f1324, %rs113;
	fma.rn.f32 	%f1325, %f668, %f1324, 0f00000000;
	fma.rn.f32 	%f1326, %f667, %f1323, 0f00000000;
	shr.u32 	%r6135, %r6125, 4;
	and.b32  	%r4422, %r6135, 252645135;
	ld.shared.u32 	%r4423, [%r4957+7200];
	// begin inline asm
	dp4a.s32.s32 %r4421, %r4422, %r4423, %r4908;
	// end inline asm
	shr.u32 	%r6136, %r6126, 4;
	and.b32  	%r4426, %r6136, 252645135;
	ld.shared.u32 	%r4427, [%r4957+7204];
	// begin inline asm
	dp4a.s32.s32 %r4425, %r4426, %r4427, %r4421;
	// end inline asm
	shr.u32 	%r6137, %r6127, 4;
	and.b32  	%r4430, %r6137, 252645135;
	ld.shared.u32 	%r4431, [%r4957+7208];
	// begin inline asm
	dp4a.s32.s32 %r4429, %r4430, %r4431, %r4425;
	// end inline asm
	shr.u32 	%r6138, %r6128, 4;
	and.b32  	%r4434, %r6138, 252645135;
	ld.shared.u32 	%r4435, [%r4957+7212];
	// begin inline asm
	dp4a.s32.s32 %r4433, %r4434, %r4435, %r4429;
	// end inline asm
	shr.u32 	%r6139, %r6129, 4;
	and.b32  	%r4438, %r6139, 252645135;
	ld.shared.u32 	%r4439, [%r4957+7216];
	// begin inline asm
	dp4a.s32.s32 %r4437, %r4438, %r4439, %r4433;
	// end inline asm
	shr.u32 	%r6140, %r6130, 4;
	and.b32  	%r4442, %r6140, 252645135;
	ld.shared.u32 	%r4443, [%r4957+7220];
	// begin inline asm
	dp4a.s32.s32 %r4441, %r4442, %r4443, %r4437;
	// end inline asm
	shr.u32 	%r6141, %r6131, 4;
	and.b32  	%r4446, %r6141, 252645135;
	ld.shared.u32 	%r4447, [%r4957+7224];
	// begin inline asm
	dp4a.s32.s32 %r4445, %r4446, %r4447, %r4441;
	// end inline asm
	shr.u32 	%r6142, %r6132, 4;
	and.b32  	%r4450, %r6142, 252645135;
	ld.shared.u32 	%r4451, [%r4957+7228];
	// begin inline asm
	dp4a.s32.s32 %r4449, %r4450, %r4451, %r4445;
	// end inline asm
	ld.shared.u32 	%r4454, [%r6124+4];
	// begin inline asm
	{.reg .f16 low,high;
  mov.b32 {low,high},%r4454;
  cvt.f32.f16 %f669, low;}

	// end inline asm
	// begin inline asm
	{.reg .f16 low,high;
  mov.b32 {low,high},%r4454;
  cvt.f32.f16 %f670, high;}

	// end inline asm
	ld.shared.u8 	%r6143, [%r4949+1];
	mul.lo.s32 	%r6144, %r4449, %r6143;
	cvt.rn.f32.s32 	%f1327, %r6144;
	fma.rn.f32 	%f1328, %f669, %f1327, %f1326;
	ld.shared.u8 	%rs114, [%r4949+9];
	cvt.rn.f32.u16 	%f1329, %rs114;
	fma.rn.f32 	%f1330, %f670, %f1329, %f1325;
	ld.shared.u32 	%r4456, [%r85];
	// begin inline asm
	{.reg .f16 low,high;
  mov.b32 {low,high},%r4456;
  cvt.f32.f16 %f671, low;}

	// end inline asm
	// begin inline asm
	{.reg .f16 low,high;
  mov.b32 {low,high},%r4456;
  cvt.f32.f16 %f672, high;}

	// end inline asm
	mul.f32 	%f1331, %f1328, %f671;
	mul.f32 	%f1332, %f1330, %f672;
	sub.f32 	%f1333, %f1331, %f1332;
	add.f32 	%f2612, %f2612, %f1333;
	ld.shared.u32 	%r6145, [%r4953+4224];
	and.b32  	%r4458, %r6145, 252645135;
	ld.shared.u32 	%r4459, [%r4957+7168];
	// begin inline asm
	dp4a.s32.s32 %r4457, %r4458, %r4459, %r4908;
	// end inline asm
	ld.shared.u32 	%r6146, [%r4953+4228];
	and.b32  	%r4462, %r6146, 252645135;
	ld.shared.u32 	%r4463, [%r4957+7172];
	// begin inline asm
	dp4a.s32.s32 %r4461, %r4462, %r4463, %r4457;
	// end inline asm
	ld.shared.u32 	%r6147, [%r4953+4232];
	and.b32  	%r4466, %r6147, 252645135;
	ld.shared.u32 	%r4467, [%r4957+7176];
	// begin inline asm
	dp4a.s32.s32 %r4465, %r4466, %r4467, %r4461;
	// end inline asm
	ld.shared.u32 	%r6148, [%r4953+4236];
	and.b32  	%r4470, %r6148, 252645135;
	ld.shared.u32 	%r4471, [%r4957+7180];
	// begin inline asm
	dp4a.s32.s32 %r4469, %r4470, %r4471, %r4465;
	// end inline asm
	ld.shared.u32 	%r6149, [%r4953+4240];
	and.b32  	%r4474, %r6149, 252645135;
	ld.shared.u32 	%r4475, [%r4957+7184];
	// begin inline asm
	dp4a.s32.s32 %r4473, %r4474, %r4475, %r4469;
	// end inline asm
	ld.shared.u32 	%r6150, [%r4953+4244];
	and.b32  	%r4478, %r6150, 252645135;
	ld.shared.u32 	%r4479, [%r4957+7188];
	// begin inline asm
	dp4a.s32.s32 %r4477, %r4478, %r4479, %r4473;
	// end inline asm
	ld.shared.u32 	%r6151, [%r4953+4248];
	and.b32  	%r4482, %r6151, 252645135;
	ld.shared.u32 	%r4483, [%r4957+7192];
	// begin inline asm
	dp4a.s32.s32 %r4481, %r4482, %r4483, %r4477;
	// end inline asm
	ld.shared.u32 	%r6152, [%r4953+4252];
	and.b32  	%r4486, %r6152, 252645135;
	ld.shared.u32 	%r4487, [%r4957+7196];
	// begin inline asm
	dp4a.s32.s32 %r4485, %r4486, %r4487, %r4481;
	// end inline asm
	ld.shared.u32 	%r4490, [%r6124];
	// begin inline asm
	{.reg .f16 low,high;
  mov.b32 {low,high},%r4490;
  cvt.f32.f16 %f673, low;}

	// end inline asm
	// begin inline asm
	{.reg .f16 low,high;
  mov.b32 {low,high},%r4490;
  cvt.f32.f16 %f674, high;}

	// end inline asm
	ld.shared.u8 	%r6153, [%r4978];
	mul.lo.s32 	%r6154, %r4485, %r6153;
	cvt.rn.f32.s32 	%f1334, %r6154;
	ld.shared.u8 	%rs115, [%r4978+8];
	cvt.rn.f32.u16 	%f1335, %rs115;
	fma.rn.f32 	%f1336, %f674, %f1335, 0f00000000;
	fma.rn.f32 	%f1337, %f673, %f1334, 0f00000000;
	shr.u32 	%r6155, %r6145, 4;
	and.b32  	%r4492, %r6155, 252645135;
	ld.shared.u32 	%r4493, [%r4957+7200];
	// begin inline asm
	dp4a.s32.s32 %r4491, %r4492, %r4493, %r4908;
	// end inline asm
	shr.u32 	%r6156, %r6146, 4;
	and.b32  	%r4496, %r6156, 252645135;
	ld.shared.u32 	%r4497, [%r4957+7204];
	// begin inline asm
	dp4a.s32.s32 %r4495, %r4496, %r4497, %r4491;
	// end inline asm
	shr.u32 	%r6157, %r6147, 4;
	and.b32  	%r4500, %r6157, 252645135;
	ld.shared.u32 	%r4501, [%r4957+7208];
	// begin inline asm
	dp4a.s32.s32 %r4499, %r4500, %r4501, %r4495;
	// end inline asm
	shr.u32 	%r6158, %r6148, 4;
	and.b32  	%r4504, %r6158, 252645135;
	ld.shared.u32 	%r4505, [%r4957+7212];
	// begin inline asm
	dp4a.s32.s32 %r4503, %r4504, %r4505, %r4499;
	// end inline asm
	shr.u32 	%r6159, %r6149, 4;
	and.b32  	%r4508, %r6159, 252645135;
	ld.shared.u32 	%r4509, [%r4957+7216];
	// begin inline asm
	dp4a.s32.s32 %r4507, %r4508, %r4509, %r4503;
	// end inline asm
	shr.u32 	%r6160, %r6150, 4;
	and.b32  	%r4512, %r6160, 252645135;
	ld.shared.u32 	%r4513, [%r4957+7220];
	// begin inline asm
	dp4a.s32.s32 %r4511, %r4512, %r4513, %r4507;
	// end inline asm
	shr.u32 	%r6161, %r6151, 4;
	and.b32  	%r4516, %r6161, 252645135;
	ld.shared.u32 	%r4517, [%r4957+7224];
	// begin inline asm
	dp4a.s32.s32 %r4515, %r4516, %r4517, %r4511;
	// end inline asm
	shr.u32 	%r6162, %r6152, 4;
	and.b32  	%r4520, %r6162, 252645135;
	ld.shared.u32 	%r4521, [%r4957+7228];
	// begin inline asm
	dp4a.s32.s32 %r4519, %r4520, %r4521, %r4515;
	// end inline asm
	ld.shared.u8 	%r6163, [%r4978+1];
	mul.lo.s32 	%r6164, %r4519, %r6163;
	cvt.rn.f32.s32 	%f1338, %r6164;
	fma.rn.f32 	%f1339, %f669, %f1338, %f1337;
	ld.shared.u8 	%rs116, [%r4978+9];
	cvt.rn.f32.u16 	%f1340, %rs116;
	fma.rn.f32 	%f1341, %f670, %f1340, %f1336;
	ld.shared.u32 	%r4524, [%r88+128];
	// begin inline asm
	{.reg .f16 low,high;
  mov.b32 {low,high},%r4524;
  cvt.f32.f16 %f675, low;}

	// end inline asm
	// begin inline asm
	{.reg .f16 low,high;
  mov.b32 {low,high},%r4524;
  cvt.f32.f16 %f676, high;}

	// end inline asm
	mul.f32 	%f1342, %f1339, %f675;
	mul.f32 	%f1343, %f1341, %f676;
	sub.f32 	%f1344, %f1342, %f1343;
	add.f32 	%f2596, %f2596, %f1344;
	ld.shared.u32 	%r6165, [%r4953+8448];
	and.b32  	%r4526, %r6165, 252645135;
	ld.shared.u32 	%r4527, [%r4957+7168];
	// begin inline asm
	dp4a.s32.s32 %r4525, %r4526, %r4527, %r4908;
	// end inline asm
	ld.shared.u32 	%r6166, [%r4953+8452];
	and.b32  	%r4530, %r6166, 252645135;
	ld.shared.u32 	%r4531, [%r4957+7172];
	// begin inline asm
	dp4a.s32.s32 %r4529, %r4530, %r4531, %r4525;
	// end inline asm
	ld.shared.u32 	%r6167, [%r4953+8456];
	and.b32  	%r4534, %r6167, 252645135;
	ld.shared.u32 	%r4535, [%r4957+7176];
	// begin inline asm
	dp4a.s32.s32 %r4533, %r4534, %r4535, %r4529;
	// end inline asm
	ld.shared.u32 	%r6168, [%r4953+8460];
	and.b32  	%r4538, %r6168, 252645135;
	ld.shared.u32 	%r4539, [%r4957+7180];
	// begin inline asm
	dp4a.s32.s32 %r4537, %r4538, %r4539, %r4533;
	// end inline asm
	ld.shared.u32 	%r6169, [%r4953+8464];
	and.b32  	%r4542, %r6169, 252645135;
	ld.shared.u32 	%r4543, [%r4957+7184];
	// begin inline asm
	dp4a.s32.s32 %r4541, %r4542, %r4543, %r4537;
	// end inline asm
	ld.shared.u32 	%r6170, [%r4953+8468];
	and.b32  	%r4546, %r6170, 252645135;
	ld.shared.u32 	%r4547, [%r4957+7188];
	// begin inline asm
	dp4a.s32.s32 %r4545, %r4546, %r4547, %r4541;
	// end inline asm
	ld.shared.u32 	%r6171, [%r4953+8472];
	and.b32  	%r4550, %r6171, 252645135;
	ld.shared.u32 	%r4551, [%r4957+7192];
	// begin inline asm
	dp4a.s32.s32 %r4549, %r4550, %r4551, %r4545;
	// end inline asm
	ld.shared.u32 	%r6172, [%r4953+8476];
	and.b32  	%r4554, %r6172, 252645135;
	ld.shared.u32 	%r4555, [%r4957+7196];
	// begin inline asm
	dp4a.s32.s32 %r4553, %r4554, %r4555, %r4549;
	// end inline asm
	ld.shared.u32 	%r4558, [%r6124];
	// begin inline asm
	{.reg .f16 low,high;
  mov.b32 {low,high},%r4558;
  cvt.f32.f16 %f677, low;}

	// end inline asm
	// begin inline asm
	{.reg .f16 low,high;
  mov.b32 {low,high},%r4558;
  cvt.f32.f16 %f678, high;}

	// end inline asm
	ld.shared.u8 	%r6173, [%r5000];
	mul.lo.s32 	%r6174, %r4553, %r6173;
	cvt.rn.f32.s32 	%f1345, %r6174;
	ld.shared.u8 	%rs117, [%r5000+8];
	cvt.rn.f32.u16 	%f1346, %rs117;
	fma.rn.f32 	%f1347, %f678, %f1346, 0f00000000;
	fma.rn.f32 	%f1348, %f677, %f1345, 0f00000000;
	shr.u32 	%r6175, %r6165, 4;
	and.b32  	%r4560, %r6175, 252645135;
	ld.shared.u32 	%r4561, [%r4957+7200];
	// begin inline asm
	dp4a.s32.s32 %r4559, %r4560, %r4561, %r4908;
	// end inline asm
	shr.u32 	%r6176, %r6166, 4;
	and.b32  	%r4564, %r6176, 252645135;
	ld.shared.u32 	%r4565, [%r4957+7204];
	// begin inline asm
	dp4a.s32.s32 %r4563, %r4564, %r4565, %r4559;
	// end inline asm
	shr.u32 	%r6177, %r6167, 4;
	and.b32  	%r4568, %r6177, 252645135;
	ld.shared.u32 	%r4569, [%r4957+7208];
	// begin inline asm
	dp4a.s32.s32 %r4567, %r4568, %r4569, %r4563;
	// end inline asm
	shr.u32 	%r6178, %r6168, 4;
	and.b32  	%r4572, %r6178, 252645135;
	ld.shared.u32 	%r4573, [%r4957+7212];
	// begin inline asm
	dp4a.s32.s32 %r4571, %r4572, %r4573, %r4567;
	// end inline asm
	shr.u32 	%r6179, %r6169, 4;
	and.b32  	%r4576, %r6179, 252645135;
	ld.shared.u32 	%r4577, [%r4957+7216];
	// begin inline asm
	dp4a.s32.s32 %r4575, %r4576, %r4577, %r4571;
	// end inline asm
	shr.u32 	%r6180, %r6170, 4;
	and.b32  	%r4580, %r6180, 252645135;
	ld.shared.u32 	%r4581, [%r4957+7220];
	// begin inline asm
	dp4a.s32.s32 %r4579, %r4580, %r4581, %r4575;
	// end inline asm
	shr.u32 	%r6181, %r6171, 4;
	and.b32  	%r4584, %r6181, 252645135;
	ld.shared.u32 	%r4585, [%r4957+7224];
	// begin inline asm
	dp4a.s32.s32 %r4583, %r4584, %r4585, %r4579;
	// end inline asm
	shr.u32 	%r6182, %r6172, 4;
	and.b32  	%r4588, %r6182, 252645135;
	ld.shared.u32 	%r4589, [%r4957+7228];
	// begin inline asm
	dp4a.s32.s32 %r4587, %r4588, %r4589, %r4583;
	// end inline asm
	ld.shared.u32 	%r4592, [%r6124+4];
	// begin inline asm
	{.reg .f16 low,high;
  mov.b32 {low,high},%r4592;
  cvt.f32.f16 %f679, low;}

	// end inline asm
	// begin inline asm
	{.reg .f16 low,high;
  mov.b32 {low,high},%r4592;
  cvt.f32.f16 %f680, high;}

	// end inline asm
	ld.shared.u8 	%r6183, [%r5000+1];
	mul.lo.s32 	%r6184, %r4587, %r6183;
	cvt.rn.f32.s32 	%f1349, %r6184;
	fma.rn.f32 	%f1350, %f679, %f1349, %f1348;
	ld.shared.u8 	%rs118, [%r5000+9];
	cvt.rn.f32.u16 	%f1351, %rs118;
	fma.rn.f32 	%f1352, %f680, %f1351, %f1347;
	ld.shared.u32 	%r4594, [%r90+256];
	// begin inline asm
	{.reg .f16 low,high;
  mov.b32 {low,high},%r4594;
  cvt.f32.f16 %f681, low;}

	// end inline asm
	// begin inline asm
	{.reg .f16 low,high;
  mov.b32 {low,high},%r4594;
  cvt.f32.f16 %f682, high;}

	// end inline asm
	mul.f32 	%f1353, %f1350, %f681;
	mul.f32 	%f1354, %f1352, %f682;
	sub.f32 	%f1355, %f1353, %f1354;
	add.f32 	%f2580, %f2580, %f1355;
	ld.shared.u32 	%r6185, [%r4953+12672];
	and.b32  	%r4596, %r6185, 252645135;
	ld.shared.u32 	%r4597, [%r4957+7168];
	// begin inline asm
	dp4a.s32.s32 %r4595, %r4596, %r4597, %r4908;
	// end inline asm
	ld.shared.u32 	%r6186, [%r4953+12676];
	and.b32  	%r4600, %r6186, 252645135;
	ld.shared.u32 	%r4601, [%r4957+7172];
	// begin inline asm
	dp4a.s32.s32 %r4599, %r4600, %r4601, %r4595;
	// end inline asm
	ld.shared.u32 	%r6187, [%r4953+12680];
	and.b32  	%r4604, %r6187, 252645135;
	ld.shared.u32 	%r4605, [%r4957+7176];
	// begin inline asm
	dp4a.s32.s32 %r4603, %r4604, %r4605, %r4599;
	// end inline asm
	ld.shared.u32 	%r6188, [%r4953+12684];
	and.b32  	%r4608, %r6188, 252645135;
	ld.shared.u32 	%r4609, [%r4957+7180];
	// begin inline asm
	dp4a.s32.s32 %r4607, %r4608, %r4609, %r4603;
	// end inline asm
	ld.shared.u32 	%r6189, [%r4953+12688];
	and.b32  	%r4612, %r6189, 252645135;
	ld.shared.u32 	%r4613, [%r4957+7184];
	// begin inline asm
	dp4a.s32.s32 %r4611, %r4612, %r4613, %r4607;
	// end inline asm
	ld.shared.u32 	%r6190, [%r4953+12692];
	and.b32  	%r4616, %r6190, 252645135;
	ld.shared.u32 	%r4617, [%r4957+7188];
	// begin inline asm
	dp4a.s32.s32 %r4615, %r4616, %r4617, %r4611;
	// end inline asm
	ld.shared.u32 	%r6191, [%r4953+12696];
	and.b32  	%r4620, %r6191, 252645135;
	ld.shared.u32 	%r4621, [%r4957+7192];
	// begin inline asm
	dp4a.s32.s32 %r4619, %r4620, %r4621, %r4615;
	// end inline asm
	ld.shared.u32 	%r6192, [%r4953+12700];
	and.b32  	%r4624, %r6192, 252645135;
	ld.shared.u32 	%r4625, [%r4957+7196];
	// begin inline asm
	dp4a.s32.s32 %r4623, %r4624, %r4625, %r4619;
	// end inline asm
	ld.shared.u32 	%r4628, [%r6124];
	// begin inline asm
	{.reg .f16 low,high;
  mov.b32 {low,high},%r4628;
  cvt.f32.f16 %f683, low;}

	// end inline asm
	// begin inline asm
	{.reg .f16 low,high;
  mov.b32 {low,high},%r4628;
  cvt.f32.f16 %f684, high;}

	// end inline asm
	ld.shared.u8 	%r6193, [%r5022];
	mul.lo.s32 	%r6194, %r4623, %r6193;
	cvt.rn.f32.s32 	%f1356, %r6194;
	ld.shared.u8 	%rs119, [%r5022+8];
	cvt.rn.f32.u16 	%f1357, %rs119;
	fma.rn.f32 	%f1358, %f684, %f1357, 0f00000000;
	fma.rn.f32 	%f1359, %f683, %f1356, 0f00000000;
	shr.u32 	%r6195, %r6185, 4;
	and.b32  	%r4630, %r6195, 252645135;
	ld.shared.u32 	%r4631, [%r4957+7200];
	// begin inline asm
	dp4a.s32.s32 %r4629, %r4630, %r4631, %r4908;
	// end inline asm
	shr.u32 	%r6196, %r6186, 4;
	and.b32  	%r4634, %r6196, 252645135;
	ld.shared.u32 	%r4635, [%r4957+7204];
	// begin inline asm
	dp4a.s32.s32 %r4633, %r4634, %r4635, %r4629;
	// end inline asm
	shr.u32 	%r6197, %r6187, 4;
	and.b32  	%r4638, %r6197, 252645135;
	ld.shared.u32 	%r4639, [%r4957+7208];
	// begin inline asm
	dp4a.s32.s32 %r4637, %r4638, %r4639, %r4633;
	// end inline asm
	shr.u32 	%r6198, %r6188, 4;
	and.b32  	%r4642, %r6198, 252645135;
	ld.shared.u32 	%r4643, [%r4957+7212];
	// begin inline asm
	dp4a.s32.s32 %r4641, %r4642, %r4643, %r4637;
	// end inline asm
	shr.u32 	%r6199, %r6189, 4;
	and.b32  	%r4646, %r6199, 252645135;
	ld.shared.u32 	%r4647, [%r4957+7216];
	// begin inline asm
	dp4a.s32.s32 %r4645, %r4646, %r4647, %r4641;
	// end inline asm
	shr.u32 	%r6200, %r6190, 4;
	and.b32  	%r4650, %r6200, 252645135;
	ld.shared.u32 	%r4651, [%r4957+7220];
	// begin inline asm
	dp4a.s32.s32 %r4649, %r4650, %r4651, %r4645;
	// end inline asm
	shr.u32 	%r6201, %r6191, 4;
	and.b32  	%r4654, %r6201, 252645135;
	ld.shared.u32 	%r4655, [%r4957+7224];
	// begin inline asm
	dp4a.s32.s32 %r4653, %r4654, %r4655, %r4649;
	// end inline asm
	shr.u32 	%r6202, %r6192, 4;
	and.b32  	%r4658, %r6202, 252645135;
	ld.shared.u32 	%r4659, [%r4957+7228];
	// begin inline asm
	dp4a.s32.s32 %r4657, %r4658, %r4659, %r4653;
	// end inline asm
	ld.shared.u8 	%r6203, [%r5022+1];
	mul.lo.s32 	%r6204, %r4657, %r6203;
	cvt.rn.f32.s32 	%f1360, %r6204;
	fma.rn.f32 	%f1361, %f679, %f1360, %f1359;
	ld.shared.u8 	%rs120, [%r5022+9];
	cvt.rn.f32.u16 	%f1362, %rs120;
	fma.rn.f32 	%f1363, %f680, %f1362, %f1358;
	ld.shared.u32 	%r4662, [%r92+384];
	// begin inline asm
	{.reg .f16 low,high;
  mov.b32 {low,high},%r4662;
  cvt.f32.f16 %f685, low;}

	// end inline asm
	// begin inline asm
	{.reg .f16 low,high;
  mov.b32 {low,high},%r4662;
  cvt.f32.f16 %f686, high;}

	// end inline asm
	mul.f32 	%f1364, %f1361, %f685;
	mul.f32 	%f1365, %f1363, %f686;
	sub.f32 	%f1366, %f1364, %f1365;
	add.f32 	%f2564, %f2564, %f1366;
	add.s32 	%r6205, %r4944, 1920;
	shr.u32 	%r6206, %r6205, 1;
	add.s32 	%r6207, %r4946, %r6206;
	ld.shared.u32 	%r6208, [%r4953];
	and.b32  	%r4664, %r6208, 252645135;
	ld.shared.u32 	%r4665, [%r4957+7680];
	// begin inline asm
	dp4a.s32.s32 %r4663, %r4664, %r4665, %r4908;
	// end inline asm
	ld.shared.u32 	%r6209, [%r4953+4];
	and.b32  	%r4668, %r6209, 252645135;
	ld.shared.u32 	%r4669, [%r4957+7684];
	// begin inline asm
	dp4a.s32.s32 %r4667, %r4668, %r4669, %r4663;
	// end inline asm
	ld.shared.u32 	%r6210, [%r4953+8];
	and.b32  	%r4672, %r6210, 252645135;
	ld.shared.u32 	%r4673, [%r4957+7688];
	// begin inline asm
	dp4a.s32.s32 %r4671, %r4672, %r4673, %r4667;
	// end inline asm
	ld.shared.u32 	%r6211, [%r4953+12];
	and.b32  	%r4676, %r6211, 252645135;
	ld.shared.u32 	%r4677, [%r4957+7692];
	// begin inline asm
	dp4a.s32.s32 %r4675, %r4676, %r4677, %r4671;
	// end inline asm
	ld.shared.u32 	%r6212, [%r4953+16];
	and.b32  	%r4680, %r6212, 252645135;
	ld.shared.u32 	%r4681, [%r4957+7696];
	// begin inline asm
	dp4a.s32.s32 %r4679, %r4680, %r4681, %r4675;
	// end inline asm
	ld.shared.u32 	%r6213, [%r4953+20];
	and.b32  	%r4684, %r6213, 252645135;
	ld.shared.u32 	%r4685, [%r4957+7700];
	// begin inline asm
	dp4a.s32.s32 %r4683, %r4684, %r4685, %r4679;
	// end inline asm
	ld.shared.u32 	%r6214, [%r4953+24];
	and.b32  	%r4688, %r6214, 252645135;
	ld.shared.u32 	%r4689, [%r4957+7704];
	// begin inline asm
	dp4a.s32.s32 %r4687, %r4688, %r4689, %r4683;
	// end inline asm
	ld.shared.u32 	%r6215, [%r4953+28];
	and.b32  	%r4692, %r6215, 252645135;
	ld.shared.u32 	%r4693, [%r4957+7708];
	// begin inline asm
	dp4a.s32.s32 %r4691, %r4692, %r4693, %r4687;
	// end inline asm
	ld.shared.u32 	%r4696, [%r6207];
	// begin inline asm
	{.reg .f16 low,high;
  mov.b32 {low,high},%r4696;
  cvt.f32.f16 %f687, low;}

	// end inline asm
	// begin inline asm
	{.reg .f16 low,high;
  mov.b32 {low,high},%r4696;
  cvt.f32.f16 %f688, high;}

	// end inline asm
	ld.shared.u8 	%r6216, [%r4949];
	mul.lo.s32 	%r6217, %r4691, %r6216;
	cvt.rn.f32.s32 	%f1367, %r6217;
	ld.shared.u8 	%rs121, [%r4949+8];
	cvt.rn.f32.u16 	%f1368, %rs121;
	fma.rn.f32 	%f1369, %f688, %f1368, 0f00000000;
	fma.rn.f32 	%f1370, %f687, %f1367, 0f00000000;
	shr.u32 	%r6218, %r6208, 4;
	and.b32  	%r4698, %r6218, 252645135;
	ld.shared.u32 	%r4699, [%r4957+7712];
	// begin inline asm
	dp4a.s32.s32 %r4697, %r4698, %r4699, %r4908;
	// end inline asm
	shr.u32 	%r6219, %r6209, 4;
	and.b32  	%r4702, %r6219, 252645135;
	ld.shared.u32 	%r4703, [%r4957+7716];
	// begin inline asm
	dp4a.s32.s32 %r4701, %r4702, %r4703, %r4697;
	// end inline asm
	shr.u32 	%r6220, %r6210, 4;
	and.b32  	%r4706, %r6220, 252645135;
	ld.shared.u32 	%r4707, [%r4957+7720];
	// begin inline asm
	dp4a.s32.s32 %r4705, %r4706, %r4707, %r4701;
	// end inline asm
	shr.u32 	%r6221, %r6211, 4;
	and.b32  	%r4710, %r6221, 252645135;
	ld.shared.u32 	%r4711, [%r4957+7724];
	// begin inline asm
	dp4a.s32.s32 %r4709, %r4710, %r4711, %r4705;
	// end inline asm
	shr.u32 	%r6222, %r6212, 4;
	and.b32  	%r4714, %r6222, 252645135;
	ld.shared.u32 	%r4715, [%r4957+7728];
	// begin inline asm
	dp4a.s32.s32 %r4713, %r4714, %r4715, %r4709;
	// end inline asm
	shr.u32 	%r6223, %r6213, 4;
	and.b32  	%r4718, %r6223, 252645135;
	ld.shared.u32 	%r4719, [%r4957+7732];
	// begin inline asm
	dp4a.s32.s32 %r4717, %r4718, %r4719, %r4713;
	// end inline asm
	shr.u32 	%r6224, %r6214, 4;
	and.b32  	%r4722, %r6224, 252645135;
	ld.shared.u32 	%r4723, [%r4957+7736];
	// begin inline asm
	dp4a.s32.s32 %r4721, %r4722, %r4723, %r4717;
	// end inline asm
	shr.u32 	%r6225, %r6215, 4;
	and.b32  	%r4726, %r6225, 252645135;
	ld.shared.u32 	%r4727, [%r4957+7740];
	// begin inline asm
	dp4a.s32.s32 %r4725, %r4726, %r4727, %r4721;
	// end inline asm
	ld.shared.u32 	%r4730, [%r6207+4];
	// begin inline asm
	{.reg .f16 low,high;
  mov.b32 {low,high},%r4730;
  cvt.f32.f16 %f689, low;}

	// end inline asm
	// begin inline asm
	{.reg .f16 low,high;
  mov.b32 {low,high},%r4730;
  cvt.f32.f16 %f690, high;}

	// end inline asm
	ld.shared.u8 	%r6226, [%r4949+1];
	mul.lo.s32 	%r6227, %r4725, %r6226;
	cvt.rn.f32.s32 	%f1371, %r6227;
	fma.rn.f32 	%f1372, %f689, %f1371, %f1370;
	ld.shared.u8 	%rs122, [%r4949+9];
	cvt.rn.f32.u16 	%f1373, %rs122;
	fma.rn.f32 	%f1374, %f690, %f1373, %f1369;
	ld.shared.u32 	%r4732, [%r85];
	// begin inline asm
	{.reg .f16 low,high;
  mov.b32 {low,high},%r4732;
  cvt.f32.f16 %f691, low;}

	// end inline asm
	// begin inline asm
	{.reg .f16 low,high;
  mov.b32 {low,high},%r4732;
  cvt.f32.f16 %f692, high;}

	// end inline asm
	mul.f32 	%f1375, %f1372, %f691;
	mul.f32 	%f1376, %f1374, %f692;
	sub.f32 	%f1377, %f1375, %f1376;
	add.f32 	%f2611, %f2611, %f1377;
	ld.shared.u32 	%r6228, [%r4953+4224];
	and.b32  	%r4734, %r6228, 252645135;
	ld.shared.u32 	%r4735, [%r4957+7680];
	// begin inline asm
	dp4a.s32.s32 %r4733, %r4734, %r4735, %r4908;
	// end inline asm
	ld.shared.u32 	%r6229, [%r4953+4228];
	and.b32  	%r4738, %r6229, 252645135;
	ld.shared.u32 	%r4739, [%r4957+7684];
	// begin inline asm
	dp4a.s32.s32 %r4737, %r4738, %r4739, %r4733;
	// end inline asm
	ld.shared.u32 	%r6230, [%r4953+4232];
	and.b32  	%r4742, %r6230, 252645135;
	ld.shared.u32 	%r4743, [%r4957+7688];
	// begin inline asm
	dp4a.s32.s32 %r4741, %r4742, %r4743, %r4737;
	// end inline asm
	ld.shared.u32 	%r6231, [%r4953+4236];
	and.b32  	%r4746, %r6231, 252645135;
	ld.shared.u32 	%r4747, [%r4957+7692];
	// begin inline asm
	dp4a.s32.s32 %r4745, %r4746, %r4747, %r4741;
	// end inline asm
	ld.shared.u32 	%r6232, [%r4953+4240];
	and.b32  	%r4750, %r6232, 252645135;
	ld.shared.u32 	%r4751, [%r4957+7696];
	// begin inline asm
	dp4a.s32.s32 %r4749, %r4750, %r4751, %r4745;
	// end inline asm
	ld.shared.u32 	%r6233, [%r4953+4244];
	and.b32  	%r4754, %r6233, 252645135;
	ld.shared.u32 	%r4755, [%r4957+7700];
	// begin inline asm
	dp4a.s32.s32 %r4753, %r4754, %r4755, %r4749;
	// end inline asm
	ld.shared.u32 	%r6234, [%r4953+4248];
	and.b32  	%r4758, %r6234, 252645135;
	ld.shared.u32 	%r4759, [%r4957+7704];
	// begin inline asm
	dp4a.s32.s32 %r4757, %r4758, %r4759, %r4753;
	// end inline asm
	ld.shared.u32 	%r6235, [%r4953+4252];
	and.b32  	%r4762, %r6235, 252645135;
	ld.shared.u32 	%r4763, [%r4957+7708];
	// begin inline asm
	dp4a.s32.s32 %r4761, %r4762, %r4763, %r4757;
	// end inline asm
	ld.shared.u32 	%r4766, [%r6207];
	// begin inline asm
	{.reg .f16 low,high;
  mov.b32 {low,high},%r4766;
  cvt.f32.f16 %f693, low;}

	// end inline asm
	// begin inline asm
	{.reg .f16 low,high;
  mov.b32 {low,high},%r4766;
  cvt.f32.f16 %f694, high;}

	// end inline asm
	ld.shared.u8 	%r6236, [%r4978];
	mul.lo.s32 	%r6237, %r4761, %r6236;
	cvt.rn.f32.s32 	%f1378, %r6237;
	ld.shared.u8 	%rs123, [%r4978+8];
	cvt.rn.f32.u16 	%f1379, %rs123;
	fma.rn.f32 	%f1380, %f694, %f1379, 0f00000000;
	fma.rn.f32 	%f1381, %f693, %f1378, 0f00000000;
	shr.u32 	%r6238, %r6228, 4;
	and.b32  	%r4768, %r6238, 252645135;
	ld.shared.u32 	%r4769, [%r4957+7712];
	// begin inline asm
	dp4a.s32.s32 %r4767, %r4768, %r4769, %r4908;
	// end inline asm
	shr.u32 	%r6239, %r6229, 4;
	and.b32  	%r4772, %r6239, 252645135;
	ld.shared.u32 	%r4773, [%r4957+7716];
	// begin inline asm
	dp4a.s32.s32 %r4771, %r4772, %r4773, %r4767;
	// end inline asm
	shr.u32 	%r6240, %r6230, 4;
	and.b32  	%r4776, %r6240, 252645135;
	ld.shared.u32 	%r4777, [%r4957+7720];
	// begin inline asm
	dp4a.s32.s32 %r4775, %r4776, %r4777, %r4771;
	// end inline asm
	shr.u32 	%r6241, %r6231, 4;
	and.b32  	%r4780, %r6241, 252645135;
	ld.shared.u32 	%r4781, [%r4957+7724];
	// begin inline asm
	dp4a.s32.s32 %r4779, %r4780, %r4781, %r4775;
	// end inline asm
	shr.u32 	%r6242, %r6232, 4;
	and.b32  	%r4784, %r6242, 252645135;
	ld.shared.u32 	%r4785, [%r4957+7728];
	// begin inline asm
	dp4a.s32.s32 %r4783, %r4784, %r4785, %r4779;
	// end inline asm
	shr.u32 	%r6243, %r6233, 4;
	and.b32  	%r4788, %r6243, 252645135;
	ld.shared.u32 	%r4789, [%r4957+7732];
	// begin inline asm
	dp4a.s32.s32 %r4787, %r4788, %r4789, %r4783;
	// end inline asm
	shr.u32 	%r6244, %r6234, 4;
	and.b32  	%r4792, %r6244, 252645135;
	ld.shared.u32 	%r4793, [%r4957+7736];
	// begin inline asm
	dp4a.s32.s32 %r4791, %r4792, %r4793, %r4787;
	// end inline asm
	shr.u32 	%r6245, %r6235, 4;
	and.b32  	%r4796, %r6245, 252645135;
	ld.shared.u32 	%r4797, [%r4957+7740];
	// begin inline asm
	dp4a.s32.s32 %r4795, %r4796, %r4797, %r4791;
	// end inline asm
	ld.shared.u8 	%r6246, [%r4978+1];
	mul.lo.s32 	%r6247, %r4795, %r6246;
	cvt.rn.f32.s32 	%f1382, %r6247;
	fma.rn.f32 	%f1383, %f689, %f1382, %f1381;
	ld.shared.u8 	%rs124, [%r4978+9];
	cvt.rn.f32.u16 	%f1384, %rs124;
	fma.rn.f32 	%f1385, %f690, %f1384, %f1380;
	ld.shared.u32 	%r4800, [%r88+128];
	// begin inline asm
	{.reg .f16 low,high;
  mov.b32 {low,high},%r4800;
  cvt.f32.f16 %f695, low;}

	// end inline asm
	// begin inline asm
	{.reg .f16 low,high;
  mov.b32 {low,high},%r4800;
  cvt.f32.f16 %f696, high;}

	// end inline asm
	mul.f32 	%f1386, %f1383, %f695;
	mul.f32 	%f1387, %f1385, %f696;
	sub.f32 	%f1388, %f1386, %f1387;
	add.f32 	%f2595, %f2595, %f1388;
	ld.shared.u32 	%r6248, [%r4953+8448];
	and.b32  	%r4802, %r6248, 252645135;
	ld.shared.u32 	%r4803, [%r4957+7680];
	// begin inline asm
	dp4a.s32.s32 %r4801, %r4802, %r4803, %r4908;
	// end inline asm
	ld.shared.u32 	%r6249, [%r4953+8452];
	and.b32  	%r4806, %r6249, 252645135;
	ld.shared.u32 	%r4807, [%r4957+7684];
	// begin inline asm
	dp4a.s32.s32 %r4805, %r4806, %r4807, %r4801;
	// end inline asm
	ld.shared.u32 	%r6250, [%r4953+8456];
	and.b32  	%r4810, %r6250, 252645135;
	ld.shared.u32 	%r4811, [%r4957+7688];
	// begin inline asm
	dp4a.s32.s32 %r4809, %r4810, %r4811, %r4805;
	// end inline asm
	ld.shared.u32 	%r6251, [%r4953+8460];
	and.b32  	%r4814, %r6251, 252645135;
	ld.shared.u32 	%r4815, [%r4957+7692];
	// begin inline asm
	dp4a.s32.s32 %r4813, %r4814, %r4815, %r4809;
	// end inline asm
	ld.shared.u32 	%r6252, [%r4953+8464];
	and.b32  	%r4818, %r6252, 252645135;
	ld.shared.u32 	%r4819, [%r4957+7696];
	// begin inline asm
	dp4a.s32.s32 %r4817, %r4818, %r4819, %r4813;
	// end inline asm
	ld.shared.u32 	%r6253, [%r4953+8468];
	and.b32  	%r4822, %r6253, 252645135;
	ld.shared.u32 	%r4823, [%r4957+7700];
	// begin inline asm
	dp4a.s32.s32 %r4821, %r4822, %r4823, %r4817;
	// end inline asm
	ld.shared.u32 	%r6254, [%r4953+8472];
	and.b32  	%r4826, %r6254, 252645135;
	ld.shared.u32 	%r4827, [%r4957+7704];
	// begin inline asm
	dp4a.s32.s32 %r4825, %r4826, %r4827, %r4821;
	// end inline asm
	ld.shared.u32 	%r6255, [%r4953+8476];
	and.b32  	%r4830, %r6255, 252645135;
	ld.shared.u32 	%r4831, [%r4957+7708];
	// begin inline asm
	dp4a.s32.s32 %r4829, %r4830, %r4831, %r4825;
	// end inline asm
	ld.shared.u32 	%r4834, [%r6207];
	// begin inline asm
	{.reg .f16 low,high;
  mov.b32 {low,high},%r4834;
  cvt.f32.f16 %f697, low;}

	// end inline asm
	// begin inline asm
	{.reg .f16 low,high;
  mov.b32 {low,high},%r4834;
  cvt.f32.f16 %f698, high;}

	// end inline asm
	ld.shared.u8 	%r6256, [%r5000];
	mul.lo.s32 	%r6257, %r4829, %r6256;
	cvt.rn.f32.s32 	%f1389, %r6257;
	ld.shared.u8 	%rs125, [%r5000+8];
	cvt.rn.f32.u16 	%f1390, %rs125;
	fma.rn.f32 	%f1391, %f698, %f1390, 0f00000000;
	fma.rn.f32 	%f1392, %f697, %f1389, 0f00000000;
	shr.u32 	%r6258, %r6248, 4;
	and.b32  	%r4836, %r6258, 252645135;
	ld.shared.u32 	%r4837, [%r4957+7712];
	// begin inline asm
	dp4a.s32.s32 %r4835, %r4836, %r4837, %r4908;
	// end inline asm
	shr.u32 	%r6259, %r6249, 4;
	and.b32  	%r4840, %r6259, 252645135;
	ld.shared.u32 	%r4841, [%r4957+7716];
	// begin inline asm
	dp4a.s32.s32 %r4839, %r4840, %r4841, %r4835;
	// end inline asm
	shr.u32 	%r6260, %r6250, 4;
	and.b32  	%r4844, %r6260, 252645135;
	ld.shared.u32 	%r4845, [%r4957+7720];
	// begin inline asm
	dp4a.s32.s32 %r4843, %r4844, %r4845, %r4839;
	// end inline asm
	shr.u32 	%r6261, %r6251, 4;
	and.b32  	%r4848, %r6261, 252645135;
	ld.shared.u32 	%r4849, [%r4957+7724];
	// begin inline asm
	dp4a.s32.s32 %r4847, %r4848, %r4849, %r4843;
	// end inline asm
	shr.u32 	%r6262, %r6252, 4;
	and.b32  	%r4852, %r6262, 252645135;
	ld.shared.u32 	%r4853, [%r4957+7728];
	// begin inline asm
	dp4a.s32.s32 %r4851, %r4852, %r4853, %r4847;
	// end inline asm
	shr.u32 	%r6263, %r6253, 4;
	and.b32  	%r4856, %r6263, 252645135;
	ld.shared.u32 	%r4857, [%r4957+7732];
	// begin inline asm
	dp4a.s32.s32 %r4855, %r4856, %r4857, %r4851;
	// end inline asm
	shr.u32 	%r6264, %r6254, 4;
	and.b32  	%r4860, %r6264, 252645135;
	ld.shared.u32 	%r4861, [%r4957+7736];
	// begin inline asm
	dp4a.s32.s32 %r4859, %r4860, %r4861, %r4855;
	// end inline asm
	shr.u32 	%r6265, %r6255, 4;
	and.b32  	%r4864, %r6265, 252645135;
	ld.shared.u32 	%r4865, [%r4957+7740];
	// begin inline asm
	dp4a.s32.s32 %r4863, %r4864, %r4865, %r4859;
	// end inline asm
	ld.shared.u32 	%r4868, [%r6207+4];
	// begin inline asm
	{.reg .f16 low,high;
  mov.b32 {low,high},%r4868;
  cvt.f32.f16 %f699, low;}

	// end inline asm
	// begin inline asm
	{.reg .f16 low,high;
  mov.b32 {low,high},%r4868;
  cvt.f32.f16 %f700, high;}

	// end inline asm
	ld.shared.u8 	%r6266, [%r5000+1];
	mul.lo.s32 	%r6267, %r4863, %r6266;
	cvt.rn.f32.s32 	%f1393, %r6267;
	fma.rn.f32 	%f1394, %f699, %f1393, %f1392;
	ld.shared.u8 	%rs126, [%r5000+9];
	cvt.rn.f32.u16 	%f1395, %rs126;
	fma.rn.f32 	%f1396, %f700, %f1395, %f1391;
	ld.shared.u32 	%r4870, [%r90+256];
	// begin inline asm
	{.reg .f16 low,high;
  mov.b32 {low,high},%r4870;
  cvt.f32.f16 %f701, low;}

	// end inline asm
	// begin inline asm
	{.reg .f16 low,high;
  mov.b32 {low,high},%r4870;
  cvt.f32.f16 %f702, high;}

	// end inline asm
	mul.f32 	%f1397, %f1394, %f701;
	mul.f32 	%f1398, %f1396, %f702;
	sub.f32 	%f1399, %f1397, %f1398;
	add.f32 	%f2579, %f2579, %f1399;
	ld.shared.u32 	%r6268, [%r4953+12672];
	and.b32  	%r4872, %r6268, 252645135;
	ld.shared.u32 	%r4873, [%r4957+7680];
	// begin inline asm
	dp4a.s32.s32 %r4871, %r4872, %r4873, %r4908;
	// end inline asm
	ld.shared.u32 	%r6269, [%r4953+12676];
	and.b32  	%r4876, %r6269, 252645135;
	ld.shared.u32 	%r4877, [%r4957+7684];
	// begin inline asm
	dp4a.s32.s32 %r4875, %r4876, %r4877, %r4871;
	// end inline asm
	ld.shared.u32 	%r6270, [%r4953+12680];
	and.b32  	%r4880, %r6270, 252645135;
	ld.shared.u32 	%r4881, [%r4957+7688];
	// begin inline asm
	dp4a.s32.s32 %r4879, %r4880, %r4881, %r4875;
	// end inline asm
	ld.shared.u32 	%r6271, [%r4953+12684];
	and.b32  	%r4884, %r6271, 252645135;
	ld.shared.u32 	%r4885, [%r4957+7692];
	// begin inline asm
	dp4a.s32.s32 %r4883, %r4884, %r4885, %r4879;
	// end inline asm
	ld.shared.u32 	%r6272, [%r4953+12688];
	and.b32  	%r4888, %r6272, 252645135;
	ld.shared.u32 	%r4889, [%r4957+7696];
	// begin inline asm
	dp4a.s32.s32 %r4887, %r4888, %r4889, %r4883;
	// end inline asm
	ld.shared.u32 	%r6273, [%r4953+12692];
	and.b32  	%r4892, %r6273, 252645135;
	ld.shared.u32 	%r4893, [%r4957+7700];
	// begin inline asm
	dp4a.s32.s32 %r4891, %r4892, %r4893, %r4887;
	// end inline asm
	ld.shared.u32 	%r6274, [%r4953+12696];
	and.b32  	%r4896, %r6274, 252645135;
	ld.shared.u32 	%r4897, [%r4957+7704];
	// begin inline asm
	dp4a.s32.s32 %r4895, %r4896, %r4897, %r4891;
	// end inline asm
	ld.shared.u32 	%r6275, [%r4953+12700];
	and.b32  	%r4900, %r6275, 252645135;
	ld.shared.u32 	%r4901, [%r4957+7708];
	// begin inline asm
	dp4a.s32.s32 %r4899, %r4900, %r4901, %r4895;
	// end inline asm
	ld.shared.u32 	%r4904, [%r6207];
	// begin inline asm
	{.reg .f16 low,high;
  mov.b32 {low,high},%r4904;
  cvt.f32.f16 %f703, low;}

	// end inline asm
	// begin inline asm
	{.reg .f16 low,high;
  mov.b32 {low,high},%r4904;
  cvt.f32.f16 %f704, high;}

	// end inline asm
	ld.shared.u8 	%r6276, [%r5022];
	mul.lo.s32 	%r6277, %r4899, %r6276;
	cvt.rn.f32.s32 	%f1400, %r6277;
	ld.shared.u8 	%rs127, [%r5022+8];
	cvt.rn.f32.u16 	%f1401, %rs127;
	fma.rn.f32 	%f1402, %f704, %f1401, 0f00000000;
	fma.rn.f32 	%f1403, %f703, %f1400, 0f00000000;
	shr.u32 	%r6278, %r6268, 4;
	and.b32  	%r4906, %r6278, 252645135;
	ld.shared.u32 	%r4907, [%r4957+7712];
	// begin inline asm
	dp4a.s32.s32 %r4905, %r4906, %r4907, %r4908;
	// end inline asm
	shr.u32 	%r6279, %r6269, 4;
	and.b32  	%r4910, %r6279, 252645135;
	ld.shared.u32 	%r4911, [%r4957+7716];
	// begin inline asm
	dp4a.s32.s32 %r4909, %r4910, %r4911, %r4905;
	// end inline asm
	shr.u32 	%r6280, %r6270, 4;
	and.b32  	%r4914, %r6280, 252645135;
	ld.shared.u32 	%r4915, [%r4957+7720];
	// begin inline asm
	dp4a.s32.s32 %r4913, %r4914, %r4915, %r4909;
	// end inline asm
	shr.u32 	%r6281, %r6271, 4;
	and.b32  	%r4918, %r6281, 252645135;
	ld.shared.u32 	%r4919, [%r4957+7724];
	// begin inline asm
	dp4a.s32.s32 %r4917, %r4918, %r4919, %r4913;
	// end inline asm
	shr.u32 	%r6282, %r6272, 4;
	and.b32  	%r4922, %r6282, 252645135;
	ld.shared.u32 	%r4923, [%r4957+7728];
	// begin inline asm
	dp4a.s32.s32 %r4921, %r4922, %r4923, %r4917;
	// end inline asm
	shr.u32 	%r6283, %r6273, 4;
	and.b32  	%r4926, %r6283, 252645135;
	ld.shared.u32 	%r4927, [%r4957+7732];
	// begin inline asm
	dp4a.s32.s32 %r4925, %r4926, %r4927, %r4921;
	// end inline asm
	shr.u32 	%r6284, %r6274, 4;
	and.b32  	%r4930, %r6284, 252645135;
	ld.shared.u32 	%r4931, [%r4957+7736];
	// begin inline asm
	dp4a.s32.s32 %r4929, %r4930, %r4931, %r4925;
	// end inline asm
	shr.u32 	%r6285, %r6275, 4;
	and.b32  	%r4934, %r6285, 252645135;
	ld.shared.u32 	%r4935, [%r4957+7740];
	// begin inline asm
	dp4a.s32.s32 %r4933, %r4934, %r4935, %r4929;
	// end inline asm
	ld.shared.u8 	%r6286, [%r5022+1];
	mul.lo.s32 	%r6287, %r4933, %r6286;
	cvt.rn.f32.s32 	%f1404, %r6287;
	fma.rn.f32 	%f1405, %f699, %f1404, %f1403;
	ld.shared.u8 	%rs128, [%r5022+9];
	cvt.rn.f32.u16 	%f1406, %rs128;
	fma.rn.f32 	%f1407, %f700, %f1406, %f1402;
	ld.shared.u32 	%r4938, [%r92+384];
	// begin inline asm
	{.reg .f16 low,high;
  mov.b32 {low,high},%r4938;
  cvt.f32.f16 %f705, low;}

	// end inline asm
	// begin inline asm
	{.reg .f16 low,high;
  mov.b32 {low,high},%r4938;
  cvt.f32.f16 %f706, high;}

	// end inline asm
	mul.f32 	%f1408, %f1405, %f705;
	mul.f32 	%f1409, %f1407, %f706;
	sub.f32 	%f1410, %f1408, %f1409;
	add.f32 	%f2563, %f2563, %f1410;
	mov.b32 	%r12077, 8;
	mov.pred 	%p88, 0;
	@%p1 bra 	$L__BB120_3;
	bar.sync 	0;
	add.s32 	%r6289, %r86, %r96;
	add.s32 	%r6290, %r6289, %r62;
	mul.wide.s32 	%rd188, %r6290, 36;
	add.s64 	%rd189, %rd3, %rd188;
	ld.global.nc.u32 	%r6291, [%rd189+4];
	st.shared.u32 	[%r63], %r6291;
	add.s32 	%r6292, %r6289, %r64;
	mul.wide.s32 	%rd190, %r6292, 36;
	add.s64 	%rd191, %rd3, %rd190;
	ld.global.nc.u32 	%r6293, [%rd191+4];
	st.shared.u32 	[%r63+512], %r6293;
	add.s32 	%r6294, %r6289, %r65;
	mul.wide.s32 	%rd192, %r6294, 36;
	add.s64 	%rd193, %rd3, %rd192;
	ld.global.nc.u32 	%r6295, [%rd193+4];
	st.shared.u32 	[%r63+1024], %r6295;
	add.s32 	%r6296, %r6289, %r66;
	mul.wide.s32 	%rd194, %r6296, 36;
	add.s64 	%rd195, %rd3, %rd194;
	ld.global.nc.u32 	%r6297, [%rd195+4];
	st.shared.u32 	[%r63+1536], %r6297;
	add.s32 	%r6298, %r6289, %r67;
	mul.wide.s32 	%rd196, %r6298, 36;
	add.s64 	%rd197, %rd3, %rd196;
	ld.global.nc.u32 	%r6299, [%rd197+4];
	st.shared.u32 	[%r63+2048], %r6299;
	add.s32 	%r6300, %r6289, %r68;
	mul.wide.s32 	%rd198, %r6300, 36;
	add.s64 	%rd199, %rd3, %rd198;
	ld.global.nc.u32 	%r6301, [%rd199+4];
	st.shared.u32 	[%r63+2560], %r6301;
	add.s32 	%r6302, %r6289, %r69;
	mul.wide.s32 	%rd200, %r6302, 36;
	add.s64 	%rd201, %rd3, %rd200;
	ld.global.nc.u32 	%r6303, [%rd201+4];
	st.shared.u32 	[%r63+3072], %r6303;
	add.s32 	%r6304, %r6289, %r70;
	mul.wide.s32 	%rd202, %r6304, 36;
	add.s64 	%rd203, %rd3, %rd202;
	ld.global.nc.u32 	%r6305, [%rd203+4];
	st.shared.u32 	[%r63+3584], %r6305;
	add.s32 	%r6306, %r6289, %r71;
	mul.wide.s32 	%rd204, %r6306, 36;
	add.s64 	%rd205, %rd3, %rd204;
	ld.global.nc.u32 	%r6307, [%rd205+4];
	st.shared.u32 	[%r63+4096], %r6307;
	add.s32 	%r6308, %r6289, %r72;
	mul.wide.s32 	%rd206, %r6308, 36;
	add.s64 	%rd207, %rd3, %rd206;
	ld.global.nc.u32 	%r6309, [%rd207+4];
	st.shared.u32 	[%r63+4608], %r6309;
	add.s32 	%r6310, %r6289, %r73;
	mul.wide.s32 	%rd208, %r6310, 36;
	add.s64 	%rd209, %rd3, %rd208;
	ld.global.nc.u32 	%r6311, [%rd209+4];
	st.shared.u32 	[%r63+5120], %r6311;
	add.s32 	%r6312, %r6289, %r74;
	mul.wide.s32 	%rd210, %r6312, 36;
	add.s64 	%rd211, %rd3, %rd210;
	ld.global.nc.u32 	%r6313, [%rd211+4];
	st.shared.u32 	[%r63+5632], %r6313;
	add.s32 	%r6314, %r6289, %r75;
	mul.wide.s32 	%rd212, %r6314, 36;
	add.s64 	%rd213, %rd3, %rd212;
	ld.global.nc.u32 	%r6315, [%rd213+4];
	st.shared.u32 	[%r63+6144], %r6315;
	add.s32 	%r6316, %r6289, %r76;
	mul.wide.s32 	%rd214, %r6316, 36;
	add.s64 	%rd215, %rd3, %rd214;
	ld.global.nc.u32 	%r6317, [%rd215+4];
	st.shared.u32 	[%r63+6656], %r6317;
	add.s32 	%r6318, %r6289, %r77;
	mul.wide.s32 	%rd216, %r6318, 36;
	add.s64 	%rd217, %rd3, %rd216;
	ld.global.nc.u32 	%r6319, [%rd217+4];
	st.shared.u32 	[%r63+7168], %r6319;
	add.s32 	%r6320, %r6289, %r78;
	mul.wide.s32 	%rd218, %r6320, 36;
	add.s64 	%rd219, %rd3, %rd218;
	ld.global.nc.u32 	%r6321, [%rd219+4];
	st.shared.u32 	[%r63+7680], %r6321;
	ld.global.nc.u32 	%r6322, [%rd4+144];
	st.shared.u32 	[%r80], %r6322;
	ld.global.nc.u32 	%r6323, [%rd5+144];
	st.shared.u32 	[%r82], %r6323;
	bar.sync 	0;
	mov.b32 	%r12078, 16;
$L__BB120_5:
	shr.u32 	%r10740, %r12078, 4;
	shr.u32 	%r10741, %r12078, 2;
	and.b32  	%r10742, %r10741, 2;
	mov.u32 	%r10743, _ZZN34_INTERNAL_c8396950_4_k_cu_1fba617b19allocate_tiles_q4_KILi128EEEvPPiPP7__half2S2_S2_E9tile_x_sc;
	add.s32 	%r10744, %r10743, %r10742;
	shl.b32 	%r10745, %r12078, 1;
	and.b32  	%r10746, %r10745, 16;
	add.s32 	%r10747, %r4, %r10746;
	cvt.u16.u32 	%rs130, %r10746;
	add.s16 	%rs131, %rs129, %rs130;
	shr.u16 	%rs132, %rs131, 1;
	cvt.u32.u16 	%r10748, %rs132;
	mov.u32 	%r10749, _ZZN34_INTERNAL_c8396950_4_k_cu_1fba617b9mul_mat_qILi256ELi2ELi32ELb1E10block_q4_KLi64ELi128ELi4EXadL_ZNS_19allocate_tiles_q4_KILi128EEEvPPiPP7__half2S4_S4_EEXadL_ZNS_15load_tiles_q4_KILi128ELi4ELb1EEEvPKvS3_S6_S3_S3_RKiSC_SC_SC_EELi8EXadL_ZNS_25vec_dot_q4_K_q8_1_mul_matEPSB_PKS5_SD_SD_SD_SF_SC_SC_SC_EEEEvSA_SA_PfiiiiiE9tile_y_ds;
	add.s32 	%r10750, %r10749, %r10748;
	add.s32 	%r10751, %r10740, %r83;
	shl.b32 	%r10752, %r10751, 2;
	add.s32 	%r10753, %r10744, %r10752;
	add.s32 	%r10754, %r84, %r12078;
	shl.b32 	%r10755, %r10754, 2;
	mov.u32 	%r10756, _ZZN34_INTERNAL_c8396950_4_k_cu_1fba617b19allocate_tiles_q4_KILi128EEEvPPiPP7__half2S2_S2_E9tile_x_ql;
	add.s32 	%r10757, %r10756, %r10755;
	ld.shared.u32 	%r10758, [%r10757];
	and.b32  	%r6325, %r10758, 252645135;
	shl.b32 	%r10759, %r10747, 2;
	mov.u32 	%r10760, _ZZN34_INTERNAL_c8396950_4_k_cu_1fba617b9mul_mat_qILi256ELi2ELi32ELb1E10block_q4_KLi64ELi128ELi4EXadL_ZNS_19allocate_tiles_q4_KILi128EEEvPPiPP7__half2S4_S4_EEXadL_ZNS_15load_tiles_q4_KILi128ELi4ELb1EEEvPKvS3_S6_S3_S3_RKiSC_SC_SC_EELi8EXadL_ZNS_25vec_dot_q4_K_q8_1_mul_matEPSB_PKS5_SD_SD_SD_SF_SC_SC_SC_EEEEvSA_SA_PfiiiiiE9tile_y_qs;
	add.s32 	%r10761, %r10760, %r10759;
	ld.shared.u32 	%r6326, [%r10761];
	mov.b32 	%r10709, 0;
	// begin inline asm
	dp4a.s32.s32 %r6324, %r6325, %r6326, %r10709;
	// end inline asm
	ld.shared.u32 	%r10762, [%r10757+4];
	and.b32  	%r6329, %r10762, 252645135;
	ld.shared.u32 	%r6330, [%r10761+4];
	// begin inline asm
	dp4a.s32.s32 %r6328, %r6329, %r6330, %r6324;
	// end inline asm
	ld.shared.u32 	%r10763, [%r10757+8];
	and.b32  	%r6333, %r10763, 252645135;
	ld.shared.u32 	%r6334, [%r10761+8];
	// begin inline asm
	dp4a.s32.s32 %r6332, %r6333, %r6334, %r6328;
	// end inline asm
	ld.shared.u32 	%r10764, [%r10757+12];
	and.b32  	%r6337, %r10764, 252645135;
	ld.shared.u32 	%r6338, [%r10761+12];
	// begin inline asm
	dp4a.s32.s32 %r6336, %r6337, %r6338, %r6332;
	// end inline asm
	ld.shared.u32 	%r10765, [%r10757+16];
	and.b32  	%r6341, %r10765, 252645135;
	ld.shared.u32 	%r6342, [%r10761+16];
	// begin inline asm
	dp4a.s32.s32 %r6340, %r6341, %r6342, %r6336;
	// end inline asm
	ld.shared.u32 	%r10766, [%r10757+20];
	and.b32  	%r6345, %r10766, 252645135;
	ld.shared.u32 	%r6346, [%r10761+20];
	// begin inline asm
	dp4a.s32.s32 %r6344, %r6345, %r6346, %r6340;
	// end inline asm
	ld.shared.u32 	%r10767, [%r10757+24];
	and.b32  	%r6349, %r10767, 252645135;
	ld.shared.u32 	%r6350, [%r10761+24];
	// begin inline asm
	dp4a.s32.s32 %r6348, %r6349, %r6350, %r6344;
	// end inline asm
	ld.shared.u32 	%r10768, [%r10757+28];
	and.b32  	%r6353, %r10768, 252645135;
	ld.shared.u32 	%r6354, [%r10761+28];
	// begin inline asm
	dp4a.s32.s32 %r6352, %r6353, %r6354, %r6348;
	// end inline asm
	ld.shared.u32 	%r6357, [%r10750];
	// begin inline asm
	{.reg .f16 low,high;
  mov.b32 {low,high},%r6357;
  cvt.f32.f16 %f1411, low;}

	// end inline asm
	// begin inline asm
	{.reg .f16 low,high;
  mov.b32 {low,high},%r6357;
  cvt.f32.f16 %f1412, high;}

	// end inline asm
	ld.shared.u8 	%r10769, [%r10753];
	mul.lo.s32 	%r10770, %r6352, %r10769;
	cvt.rn.f32.s32 	%f1731, %r10770;
	ld.shared.u8 	%rs133, [%r10753+8];
	cvt.rn.f32.u16 	%f1732, %rs133;
	fma.rn.f32 	%f1733, %f1412, %f1732, 0f00000000;
	fma.rn.f32 	%f1734, %f1411, %f1731, 0f00000000;
	shr.u32 	%r10771, %r10758, 4;
	and.b32  	%r6359, %r10771, 252645135;
	ld.shared.u32 	%r6360, [%r10761+32];
	// begin inline asm
	dp4a.s32.s32 %r6358, %r6359, %r6360, %r10709;
	// end inline asm
	shr.u32 	%r10772, %r10762, 4;
	and.b32  	%r6363, %r10772, 252645135;
	ld.shared.u32 	%r6364, [%r10761+36];
	// begin inline asm
	dp4a.s32.s32 %r6362, %r6363, %r6364, %r6358;
	// end inline asm
	shr.u32 	%r10773, %r10763, 4;
	and.b32  	%r6367, %r10773, 252645135;
	ld.shared.u32 	%r6368, [%r10761+40];
	// begin inline asm
	dp4a.s32.s32 %r6366, %r6367, %r6368, %r6362;
	// end inline asm
	shr.u32 	%r10774, %r10764, 4;
	and.b32  	%r6371, %r10774, 252645135;
	ld.shared.u32 	%r6372, [%r10761+44];
	// begin inline asm
	dp4a.s32.s32 %r6370, %r6371, %r6372, %r6366;
	// end inline asm
	shr.u32 	%r10775, %r10765, 4;
	and.b32  	%r6375, %r10775, 252645135;
	ld.shared.u32 	%r6376, [%r10761+48];
	// begin inline asm
	dp4a.s32.s32 %r6374, %r6375, %r6376, %r6370;
	// end inline asm
	shr.u32 	%r10776, %r10766, 4;
	and.b32  	%r6379, %r10776, 252645135;
	ld.shared.u32 	%r6380, [%r10761+52];
	// begin inline asm
	dp4a.s32.s32 %r6378, %r6379, %r6380, %r6374;
	// end inline asm
	shr.u32 	%r10777, %r10767, 4;
	and.b32  	%r6383, %r10777, 252645135;
	ld.shared.u32 	%r6384, [%r10761+56];
	// begin inline asm
	dp4a.s32.s32 %r6382, %r6383, %r6384, %r6378;
	// end inline asm
	shr.u32 	%r10778, %r10768, 4;
	and.b32  	%r6387, %r10778, 252645135;
	ld.shared.u32 	%r6388, [%r10761+60];
	// begin inline asm
	dp4a.s32.s32 %r6386, %r6387, %r6388, %r6382;
	// end inline asm
	ld.shared.u32 	%r6391, [%r10750+4];
	// begin inline asm
	{.reg .f16 low,high;
  mov.b32 {low,high},%r6391;
  cvt.f32.f16 %f1413, low;}

	// end inline asm
	// begin inline asm
	{.reg .f16 low,high;
  mov.b32 {low,high},%r6391;
  cvt.f32.f16 %f1414, high;}

	// end inline asm
	ld.shared.u8 	%r10779, [%r10753+1];
	mul.lo.s32 	%r10780, %r6386, %r10779;
	cvt.rn.f32.s32 	%f1735, %r10780;
	fma.rn.f32 	%f1736, %f1413, %f1735, %f1734;
	ld.shared.u8 	%rs134, [%r10753+9];
	cvt.rn.f32.u16 	%f1737, %rs134;
	fma.rn.f32 	%f1738, %f1414, %f1737, %f1733;
	ld.shared.u32 	%r6393, [%r85];
	// begin inline asm
	{.reg .f16 low,high;
  mov.b32 {low,high},%r6393;
  cvt.f32.f16 %f1415, low;}

	// end inline asm
	// begin inline asm
	{.reg .f16 low,high;
  mov.b32 {low,high},%r6393;
  cvt.f32.f16 %f1416, high;}

	// end inline asm
	mul.f32 	%f1739, %f1736, %f1415;
	mul.f32 	%f1740, %f1738, %f1416;
	sub.f32 	%f1741, %f1739, %f1740;
	add.f32 	%f2626, %f2626, %f1741;
	add.s32 	%r10781, %r10740, %r87;
	shl.b32 	%r10782, %r10781, 2;
	add.s32 	%r10783, %r10744, %r10782;
	ld.shared.u32 	%r10784, [%r10757+4224];
	and.b32  	%r6395, %r10784, 252645135;
	ld.shared.u32 	%r6396, [%r10761];
	// begin inline asm
	dp4a.s32.s32 %r6394, %r6395, %r6396, %r10709;
	// end inline asm
	ld.shared.u32 	%r10785, [%r10757+4228];
	and.b32  	%r6399, %r10785, 252645135;
	ld.shared.u32 	%r6400, [%r10761+4];
	// begin inline asm
	dp4a.s32.s32 %r6398, %r6399, %r6400, %r6394;
	// end inline asm
	ld.shared.u32 	%r10786, [%r10757+4232];
	and.b32  	%r6403, %r10786, 252645135;
	ld.shared.u32 	%r6404, [%r10761+8];
	// begin inline asm
	dp4a.s32.s32 %r6402, %r6403, %r6404, %r6398;
	// end inline asm
	ld.shared.u32 	%r10787, [%r10757+4236];
	and.b32  	%r6407, %r10787, 252645135;
	ld.shared.u32 	%r6408, [%r10761+12];
	// begin inline asm
	dp4a.s32.s32 %r6406, %r6407, %r6408, %r6402;
	// end inline asm
	ld.shared.u32 	%r10788, [%r10757+4240];
	and.b32  	%r6411, %r10788, 252645135;
	ld.shared.u32 	%r6412, [%r10761+16];
	// begin inline asm
	dp4a.s32.s32 %r6410, %r6411, %r6412, %r6406;
	// end inline asm
	ld.shared.u32 	%r10789, [%r10757+4244];
	and.b32  	%r6415, %r10789, 252645135;
	ld.shared.u32 	%r6416, [%r10761+20];
	// begin inline asm
	dp4a.s32.s32 %r6414, %r6415, %r6416, %r6410;
	// end inline asm
	ld.shared.u32 	%r10790, [%r10757+4248];
	and.b32  	%r6419, %r10790, 252645135;
	ld.shared.u32 	%r6420, [%r10761+24];
	// begin inline asm
	dp4a.s32.s32 %r6418, %r6419, %r6420, %r6414;
	// end inline asm
	ld.shared.u32 	%r10791, [%r10757+4252];
	and.b32  	%r6423, %r10791, 252645135;
	ld.shared.u32 	%r6424, [%r10761+28];
	// begin inline asm
	dp4a.s32.s32 %r6422, %r6423, %r6424, %r6418;
	// end inline asm
	ld.shared.u32 	%r6427, [%r10750];
	// begin inline asm
	{.reg .f16 low,high;
  mov.b32 {low,high},%r6427;
  cvt.f32.f16 %f1417, low;}

	// end inline asm
	// begin inline asm
	{.reg .f16 low,high;
  mov.b32 {low,high},%r6427;
  cvt.f32.f16 %f1418, high;}

	// end inline asm
	ld.shared.u8 	%r10792, [%r10783];
	mul.lo.s32 	%r10793, %r6422, %r10792;
	cvt.rn.f32.s32 	%f1742, %r10793;
	ld.shared.u8 	%rs135, [%r10783+8];
	cvt.rn.f32.u16 	%f1743, %rs135;
	fma.rn.f32 	%f1744, %f1418, %f1743, 0f00000000;
	fma.rn.f32 	%f1745, %f1417, %f1742, 0f00000000;
	shr.u32 	%r10794, %r10784, 4;
	and.b32  	%r6429, %r10794, 252645135;
	ld.shared.u32 	%r6430, [%r10761+32];
	// begin inline asm
	dp4a.s32.s32 %r6428, %r6429, %r6430, %r10709;
	// end inline asm
	shr.u32 	%r10795, %r10785, 4;
	and.b32  	%r6433, %r10795, 252645135;
	ld.shared.u32 	%r6434, [%r10761+36];
	// begin inline asm
	dp4a.s32.s32 %r6432, %r6433, %r6434, %r6428;
	// end inline asm
	shr.u32 	%r10796, %r10786, 4;
	and.b32  	%r6437, %r10796, 252645135;
	ld.shared.u32 	%r6438, [%r10761+40];
	// begin inline asm
	dp4a.s32.s32 %r6436, %r6437, %r6438, %r6432;
	// end inline asm
	shr.u32 	%r10797, %r10787, 4;
	and.b32  	%r6441, %r10797, 252645135;
	ld.shared.u32 	%r6442, [%r10761+44];
	// begin inline asm
	dp4a.s32.s32 %r6440, %r6441, %r6442, %r6436;
	// end inline asm
	shr.u32 	%r10798, %r10788, 4;
	and.b32  	%r6445, %r10798, 252645135;
	ld.shared.u32 	%r6446, [%r10761+48];
	// begin inline asm
	dp4a.s32.s32 %r6444, %r6445, %r6446, %r6440;
	// end inline asm
	shr.u32 	%r10799, %r10789, 4;
	and.b32  	%r6449, %r10799, 252645135;
	ld.shared.u32 	%r6450, [%r10761+52];
	// begin inline asm
	dp4a.s32.s32 %r6448, %r6449, %r6450, %r6444;
	// end inline asm
	shr.u32 	%r10800, %r10790, 4;
	and.b32  	%r6453, %r10800, 252645135;
	ld.shared.u32 	%r6454, [%r10761+56];
	// begin inline asm
	dp4a.s32.s32 %r6452, %r6453, %r6454, %r6448;
	// end inline asm
	shr.u32 	%r10801, %r10791, 4;
	and.b32  	%r6457, %r10801, 252645135;
	ld.shared.u32 	%r6458, [%r10761+60];
	// begin inline asm
	dp4a.s32.s32 %r6456, %r6457, %r6458, %r6452;
	// end inline asm
	ld.shared.u8 	%r10802, [%r10783+1];
	mul.lo.s32 	%r10803, %r6456, %r10802;
	cvt.rn.f32.s32 	%f1746, %r10803;
	fma.rn.f32 	%f1747, %f1413, %f1746, %f1745;
	ld.shared.u8 	%rs136, [%r10783+9];
	cvt.rn.f32.u16 	%f1748, %rs136;
	fma.rn.f32 	%f1749, %f1414, %f1748, %f1744;
	ld.shared.u32 	%r6461, [%r88+128];
	// begin inline asm
	{.reg .f16 low,high;
  mov.b32 {low,high},%r6461;
  cvt.f32.f16 %f1419, low;}

	// end inline asm
	// begin inline asm
	{.reg .f16 low,high;
  mov.b32 {low,high},%r6461;
  cvt.f32.f16 %f1420, high;}

	// end inline asm
	mul.f32 	%f1750, %f1747, %f1419;
	mul.f32 	%f1751, %f1749, %f1420;
	sub.f32 	%f1752, %f1750, %f1751;
	add.f32 	%f2610, %f2610, %f1752;
	add.s32 	%r10804, %r10740, %r89;
	shl.b32 	%r10805, %r10804, 2;
	add.s32 	%r10806, %r10744, %r10805;
	ld.shared.u32 	%r10807, [%r10757+8448];
	and.b32  	%r6463, %r10807, 252645135;
	ld.shared.u32 	%r6464, [%r10761];
	// begin inline asm
	dp4a.s32.s32 %r6462, %r6463, %r6464, %r10709;
	// end inline asm
	ld.shared.u32 	%r10808, [%r10757+8452];
	and.b32  	%r6467, %r10808, 252645135;
	ld.shared.u32 	%r6468, [%r10761+4];
	// begin inline asm
	dp4a.s32.s32 %r6466, %r6467, %r6468, %r6462;
	// end inline asm
	ld.shared.u32 	%r10809, [%r10757+8456];
	and.b32  	%r6471, %r10809, 252645135;
	ld.shared.u32 	%r6472, [%r10761+8];
	// begin inline asm
	dp4a.s32.s32 %r6470, %r6471, %r6472, %r6466;
	// end inline asm
	ld.shared.u32 	%r10810, [%r10757+8460];
	and.b32  	%r6475, %r10810, 252645135;
	ld.shared.u32 	%r6476, [%r10761+12];
	// begin inline asm
	dp4a.s32.s32 %r6474, %r6475, %r6476, %r6470;
	// end inline asm
	ld.shared.u32 	%r10811, [%r10757+8464];
	and.b32  	%r6479, %r10811, 252645135;
	ld.shared.u32 	%r6480, [%r10761+16];
	// begin inline asm
	dp4a.s32.s32 %r6478, %r6479, %r6480, %r6474;
	// end inline asm
	ld.shared.u32 	%r10812, [%r10757+8468];
	and.b32  	%r6483, %r10812, 252645135;
	ld.shared.u32 	%r6484, [%r10761+20];
	// begin inline asm
	dp4a.s32.s32 %r6482, %r6483, %r6484, %r6478;
	// end inline asm
	ld.shared.u32 	%r10813, [%r10757+8472];
	and.b32  	%r6487, %r10813, 252645135;
	ld.shared.u32 	%r6488, [%r10761+24];
	// begin inline asm
	dp4a.s32.s32 %r6486, %r6487, %r6488, %r6482;
	// end inline asm
	ld.shared.u32 	%r10814, [%r10757+8476];
	and.b32  	%r6491, %r10814, 252645135;
	ld.shared.u32 	%r6492, [%r10761+28];
	// begin inline asm
	dp4a.s32.s32 %r6490, %r6491, %r6492, %r6486;
	// end inline asm
	ld.shared.u32 	%r6495, [%r10750];
	// begin inline asm
	{.reg .f16 low,high;
  mov.b32 {low,high},%r6495;
  cvt.f32.f16 %f1421, low;}

	// end inline asm
	// begin inline asm
	{.reg .f16 low,high;
  mov.b32 {low,high},%r6495;
  cvt.f32.f16 %f1422, high;}

	// end inline asm
	ld.shared.u8 	%r10815, [%r10806];
	mul.lo.s32 	%r10816, %r6490, %r10815;
	cvt.rn.f32.s32 	%f1753, %r10816;
	ld.shared.u8 	%rs137, [%r10806+8];
	cvt.rn.f32.u16 	%f1754, %rs137;
	fma.rn.f32 	%f1755, %f1422, %f1754, 0f00000000;
	fma.rn.f32 	%f1756, %f1421, %f1753, 0f00000000;
	shr.u32 	%r10817, %r10807, 4;
	and.b32  	%r6497, %r10817, 252645135;
	ld.shared.u32 	%r6498, [%r10761+32];
	// begin inline asm
	dp4a.s32.s32 %r6496, %r6497, %r6498, %r10709;
	// end inline asm
	shr.u32 	%r10818, %r10808, 4;
	and.b32  	%r6501, %r10818, 252645135;
	ld.shared.u32 	%r6502, [%r10761+36];
	// begin inline asm
	dp4a.s32.s32 %r6500, %r6501, %r6502, %r6496;
	// end inline asm
	shr.u32 	%r10819, %r10809, 4;
	and.b32  	%r6505, %r10819, 252645135;
	ld.shared.u32 	%r6506, [%r10761+40];
	// begin inline asm
	dp4a.s32.s32 %r6504, %r6505, %r6506, %r6500;
	// end inline asm
	shr.u32 	%r10820, %r10810, 4;
	and.b32  	%r6509, %r10820, 252645135;
	ld.shared.u32 	%r6510, [%r10761+44];
	// begin inline asm
	dp4a.s32.s32 %r6508, %r6509, %r6510, %r6504;
	// end inline asm
	shr.u32 	%r10821, %r10811, 4;
	and.b32  	%r6513, %r10821, 252645135;
	ld.shared.u32 	%r6514, [%r10761+48];
	// begin inline asm
	dp4a.s32.s32 %r6512, %r6513, %r6514, %r6508;
	// end inline asm
	shr.u32 	%r10822, %r10812, 4;
	and.b32  	%r6517, %r10822, 252645135;
	ld.shared.u32 	%r6518, [%r10761+52];
	// begin inline asm
	dp4a.s32.s32 %r6516, %r6517, %r6518, %r6512;
	// end inline asm
	shr.u32 	%r10823, %r10813, 4;
	and.b32  	%r6521, %r10823, 252645135;
	ld.shared.u32 	%r6522, [%r10761+56];
	// begin inline asm
	dp4a.s32.s32 %r6520, %r6521, %r6522, %r6516;
	// end inline asm
	shr.u32 	%r10824, %r10814, 4;
	and.b32  	%r6525, %r10824, 252645135;
	ld.shared.u32 	%r6526, [%r10761+60];
	// begin inline asm
	dp4a.s32.s32 %r6524, %r6525, %r6526, %r6520;
	// end inline asm
	ld.shared.u32 	%r6529, [%r10750+4];
	// begin inline asm
	{.reg .f16 low,high;
  mov.b32 {low,high},%r6529;
  cvt.f32.f16 %f1423, low;}

	// end inline asm
	// begin inline asm
	{.reg .f16 low,high;
  mov.b32 {low,high},%r6529;
  cvt.f32.f16 %f1424, high;}

	// end inline asm
	ld.shared.u8 	%r10825, [%r10806+1];
	mul.lo.s32 	%r10826, %r6524, %r10825;
	cvt.rn.f32.s32 	%f1757, %r10826;
	fma.rn.f32 	%f1758, %f1423, %f1757, %f1756;
	ld.shared.u8 	%rs138, [%r10806+9];
	cvt.rn.f32.u16 	%f1759, %rs138;
	fma.rn.f32 	%f1760, %f1424, %f1759, %f1755;
	ld.shared.u32 	%r6531, [%r90+256];
	// begin inline asm
	{.reg .f16 low,high;
  mov.b32 {low,high},%r6531;
  cvt.f32.f16 %f1425, low;}

	// end inline asm
	// begin inline asm
	{.reg .f16 low,high;
  mov.b32 {low,high},%r6531;
  cvt.f32.f16 %f1426, high;}

	// end inline asm
	mul.f32 	%f1761, %f1758, %f1425;
	mul.f32 	%f1762, %f1760, %f1426;
	sub.f32 	%f1763, %f1761, %f1762;
	add.f32 	%f2594, %f2594, %f1763;
	add.s32 	%r10827, %r10740, %r91;
	shl.b32 	%r10828, %r10827, 2;
	add.s32 	%r10829, %r10744, %r10828;
	ld.shared.u32 	%r10830, [%r10757+12672];
	and.b32  	%r6533, %r10830, 252645135;
	ld.shared.u32 	%r6534, [%r10761];
	// begin inline asm
	dp4a.s32.s32 %r6532, %r6533, %r6534, %r10709;
	// end inline asm
	ld.shared.u32 	%r10831, [%r10757+12676];
	and.b32  	%r6537, %r10831, 252645135;
	ld.shared.u32 	%r6538, [%r10761+4];
	// begin inline asm
	dp4a.s32.s32 %r6536, %r6537, %r6538, %r6532;
	// end inline asm
	ld.shared.u32 	%r10832, [%r10757+12680];
	and.b32  	%r6541, %r10832, 252645135;
	ld.shared.u32 	%r6542, [%r10761+8];
	// begin inline asm
	dp4a.s32.s32 %r6540, %r6541, %r6542, %r6536;
	// end inline asm
	ld.shared.u32 	%r10833, [%r10757+12684];
	and.b32  	%r6545, %r10833, 252645135;
	ld.shared.u32 	%r6546, [%r10761+12];
	// begin inline asm
	dp4a.s32.s32 %r6544, %r6545, %r6546, %r6540;
	// end inline asm
	ld.shared.u32 	%r10834, [%r10757+12688];
	and.b32  	%r6549, %r10834, 252645135;
	ld.shared.u32 	%r6550, [%r10761+16];
	// begin inline asm
	dp4a.s32.s32 %r6548, %r6549, %r6550, %r6544;
	// end inline asm
	ld.shared.u32 	%r10835, [%r10757+12692];
	and.b32  	%r6553, %r10835, 252645135;
	ld.shared.u32 	%r6554, [%r10761+20];
	// begin inline asm
	dp4a.s32.s32 %r6552, %r6553, %r6554, %r6548;
	// end inline asm
	ld.shared.u32 	%r10836, [%r10757+12696];
	and.b32  	%r6557, %r10836, 252645135;
	ld.shared.u32 	%r6558, [%r10761+24];
	// begin inline asm
	dp4a.s32.s32 %r6556, %r6557, %r6558, %r6552;
	// end inline asm
	ld.shared.u32 	%r10837, [%r10757+12700];
	and.b32  	%r6561, %r10837, 252645135;
	ld.shared.u32 	%r6562, [%r10761+28];
	// begin inline asm
	dp4a.s32.s32 %r6560, %r6561, %r6562, %r6556;
	// end inline asm
	ld.shared.u32 	%r6565, [%r10750];
	// begin inline asm
	{.reg .f16 low,high;
  mov.b32 {low,high},%r6565;
  cvt.f32.f16 %f1427, low;}

	// end inline asm
	// begin inline asm
	{.reg .f16 low,high;
  mov.b32 {low,high},%r6565;
  cvt.f32.f16 %f1428, high;}

	// end inline asm
	ld.shared.u8 	%r10838, [%r10829];
	mul.lo.s32 	%r10839, %r6560, %r10838;
	cvt.rn.f32.s32 	%f1764, %r10839;
	ld.shared.u8 	%rs139, [%r10829+8];
	cvt.rn.f32.u16 	%f1765, %rs139;
	fma.rn.f32 	%f1766, %f1428, %f1765, 0f00000000;
	fma.rn.f32 	%f1767, %f1427, %f1764, 0f00000000;
	shr.u32 	%r10840, %r10830, 4;
	and.b32  	%r6567, %r10840, 252645135;
	ld.shared.u32 	%r6568, [%r10761+32];
	// begin inline asm
	dp4a.s32.s32 %r6566, %r6567, %r6568, %r10709;
	// end inline asm
	shr.u32 	%r10841, %r10831, 4;
	and.b32  	%r6571, %r10841, 252645135;
	ld.shared.u32 	%r6572, [%r10761+36];
	// begin inline asm
	dp4a.s32.s32 %r6570, %r6571, %r6572, %r6566;
	// end inline asm
	shr.u32 	%r10842, %r10832, 4;
	and.b32  	%r6575, %r10842, 252645135;
	ld.shared.u32 	%r6576, [%r10761+40];
	// begin inline asm
	dp4a.s32.s32 %r6574, %r6575, %r6576, %r6570;
	// end inline asm
	shr.u32 	%r10843, %r10833, 4;
	and.b32  	%r6579, %r10843, 252645135;
	ld.shared.u32 	%r6580, [%r10761+44];
	// begin inline asm
	dp4a.s32.s32 %r6578, %r6579, %r6580, %r6574;
	// end inline asm
	shr.u32 	%r10844, %r10834, 4;
	and.b32  	%r6583, %r10844, 252645135;
	ld.shared.u32 	%r6584, [%r10761+48];
	// begin inline asm
	dp4a.s32.s32 %r6582, %r6583, %r6584, %r6578;
	// end inline asm
	shr.u32 	%r10845, %r10835, 4;
	and.b32  	%r6587, %r10845, 252645135;
	ld.shared.u32 	%r6588, [%r10761+52];
	// begin inline asm
	dp4a.s32.s32 %r6586, %r6587, %r6588, %r6582;
	// end inline asm
	shr.u32 	%r10846, %r10836, 4;
	and.b32  	%r6591, %r10846, 252645135;
	ld.shared.u32 	%r6592, [%r10761+56];
	// begin inline asm
	dp4a.s32.s32 %r6590, %r6591, %r6592, %r6586;
	// end inline asm
	shr.u32 	%r10847, %r10837, 4;
	and.b32  	%r6595, %r10847, 252645135;
	ld.shared.u32 	%r6596, [%r10761+60];
	// begin inline asm
	dp4a.s32.s32 %r6594, %r6595, %r6596, %r6590;
	// end inline asm
	ld.shared.u8 	%r10848, [%r10829+1];
	mul.lo.s32 	%r10849, %r6594, %r10848;
	cvt.rn.f32.s32 	%f1768, %r10849;
	fma.rn.f32 	%f1769, %f1423, %f1768, %f1767;
	ld.shared.u8 	%rs140, [%r10829+9];
	cvt.rn.f32.u16 	%f1770, %rs140;
	fma.rn.f32 	%f1771, %f1424, %f1770, %f1766;
	ld.shared.u32 	%r6599, [%r92+384];
	// begin inline asm
	{.reg .f16 low,high;
  mov.b32 {low,high},%r6599;
  cvt.f32.f16 %f1429, low;}

	// end inline asm
	// begin inline asm
	{.reg .f16 low,high;
  mov.b32 {low,high},%r6599;
  cvt.f32.f16 %f1430, high;}

	// end inline asm
	mul.f32 	%f1772, %f1769, %f1429;
	mul.f32 	%f1773, %f1771, %f1430;
	sub.f32 	%f1774, %f1772, %f1773;
	add.f32 	%f2578, %f2578, %f1774;
	ld.shared.u32 	%r10850, [%r10757];
	and.b32  	%r6601, %r10850, 252645135;
	ld.shared.u32 	%r6602, [%r10761+512];
	// begin inline asm
	dp4a.s32.s32 %r6600, %r6601, %r6602, %r10709;
	// end inline asm
	ld.shared.u32 	%r10851, [%r10757+4];
	and.b32  	%r6605, %r10851, 252645135;
	ld.shared.u32 	%r6606, [%r10761+516];
	// begin inline asm
	dp4a.s32.s32 %r6604, %r6605, %r6606, %r6600;
	// end inline asm
	ld.shared.u32 	%r10852, [%r10757+8];
	and.b32  	%r6609, %r10852, 252645135;
	ld.shared.u32 	%r6610, [%r10761+520];
	// begin inline asm
	dp4a.s32.s32 %r6608, %r6609, %r6610, %r6604;
	// end inline asm
	ld.shared.u32 	%r10853, [%r10757+12];
	and.b32  	%r6613, %r10853, 252645135;
	ld.shared.u32 	%r6614, [%r10761+524];
	// begin inline asm
	dp4a.s32.s32 %r6612, %r6613, %r6614, %r6608;
	// end inline asm
	ld.shared.u32 	%r10854, [%r10757+16];
	and.b32  	%r6617, %r10854, 252645135;
	ld.shared.u32 	%r6618, [%r10761+528];
	// begin inline asm
	dp4a.s32.s32 %r6616, %r6617, %r6618, %r6612;
	// end inline asm
	ld.shared.u32 	%r10855, [%r10757+20];
	and.b32  	%r6621, %r10855, 252645135;
	ld.shared.u32 	%r6622, [%r10761+532];
	// begin inline asm
	dp4a.s32.s32 %r6620, %r6621, %r6622, %r6616;
	// end inline asm
	ld.shared.u32 	%r10856, [%r10757+24];
	and.b32  	%r6625, %r10856, 252645135;
	ld.shared.u32 	%r6626, [%r10761+536];
	// begin inline asm
	dp4a.s32.s32 %r6624, %r6625, %r6626, %r6620;
	// end inline asm
	ld.shared.u32 	%r10857, [%r10757+28];
	and.b32  	%r6629, %r10857, 252645135;
	ld.shared.u32 	%r6630, [%r10761+540];
	// begin inline asm
	dp4a.s32.s32 %r6628, %r6629, %r6630, %r6624;
	// end inline asm
	ld.shared.u32 	%r6633, [%r10750+64];
	// begin inline asm
	{.reg .f16 low,high;
  mov.b32 {low,high},%r6633;
  cvt.f32.f16 %f1431, low;}

	// end inline asm
	// begin inline asm
	{.reg .f16 low,high;
  mov.b32 {low,high},%r6633;
  cvt.f32.f16 %f1432, high;}

	// end inline asm
	ld.shared.u8 	%r10858, [%r10753];
	mul.lo.s32 	%r10859, %r6628, %r10858;
	cvt.rn.f32.s32 	%f1775, %r10859;
	ld.shared.u8 	%rs141, [%r10753+8];
	cvt.rn.f32.u16 	%f1776, %rs141;
	fma.rn.f32 	%f1777, %f1432, %f1776, 0f00000000;
	fma.rn.f32 	%f1778, %f1431, %f1775, 0f00000000;
	shr.u32 	%r10860, %r10850, 4;
	and.b32  	%r6635, %r10860, 252645135;
	ld.shared.u32 	%r6636, [%r10761+544];
	// begin inline asm
	dp4a.s32.s32 %r6634, %r6635, %r6636, %r10709;
	// end inline asm
	shr.u32 	%r10861, %r10851, 4;
	and.b32  	%r6639, %r10861, 252645135;
	ld.shared.u32 	%r6640, [%r10761+548];
	// begin inline asm
	dp4a.s32.s32 %r6638, %r6639, %r6640, %r6634;
	// end inline asm
	shr.u32 	%r10862, %r10852, 4;
	and.b32  	%r6643, %r10862, 252645135;
	ld.shared.u32 	%r6644, [%r10761+552];
	// begin inline asm
	dp4a.s32.s32 %r6642, %r6643, %r6644, %r6638;
	// end inline asm
	shr.u32 	%r10863, %r10853, 4;
	and.b32  	%r6647, %r10863, 252645135;
	ld.shared.u32 	%r6648, [%r10761+556];
	// begin inline asm
	dp4a.s32.s32 %r6646, %r6647, %r6648, %r6642;
	// end inline asm
	shr.u32 	%r10864, %r10854, 4;
	and.b32  	%r6651, %r10864, 252645135;
	ld.shared.u32 	%r6652, [%r10761+560];
	// begin inline asm
	dp4a.s32.s32 %r6650, %r6651, %r6652, %r6646;
	// end inline asm
	shr.u32 	%r10865, %r10855, 4;
	and.b32  	%r6655, %r10865, 252645135;
	ld.shared.u32 	%r6656, [%r10761+564];
	// begin inline asm
	dp4a.s32.s32 %r6654, %r6655, %r6656, %r6650;
	// end inline asm
	shr.u32 	%r10866, %r10856, 4;
	and.b32  	%r6659, %r10866, 252645135;
	ld.shared.u32 	%r6660, [%r10761+568];
	// begin inline asm
	dp4a.s32.s32 %r6658, %r6659, %r6660, %r6654;
	// end inline asm
	shr.u32 	%r10867, %r10857, 4;
	and.b32  	%r6663, %r10867, 252645135;
	ld.shared.u32 	%r6664, [%r10761+572];
	// begin inline asm
	dp4a.s32.s32 %r6662, %r6663, %r6664, %r6658;
	// end inline asm
	ld.shared.u32 	%r6667, [%r10750+68];
	// begin inline asm
	{.reg .f16 low,high;
  mov.b32 {low,high},%r6667;
  cvt.f32.f16 %f1433, low;}

	// end inline asm
	// begin inline asm
	{.reg .f16 low,high;
  mov.b32 {low,high},%r6667;
  cvt.f32.f16 %f1434, high;}

	// end inline asm
	ld.shared.u8 	%r10868, [%r10753+1];
	mul.lo.s32 	%r10869, %r6662, %r10868;
	cvt.rn.f32.s32 	%f1779, %r10869;
	fma.rn.f32 	%f1780, %f1433, %f1779, %f1778;
	ld.shared.u8 	%rs142, [%r10753+9];
	cvt.rn.f32.u16 	%f1781, %rs142;
	fma.rn.f32 	%f1782, %f1434, %f1781, %f1777;
	ld.shared.u32 	%r6669, [%r85];
	// begin inline asm
	{.reg .f16 low,high;
  mov.b32 {low,high},%r6669;
  cvt.f32.f16 %f1435, low;}

	// end inline asm
	// begin inline asm
	{.reg .f16 low,high;
  mov.b32 {low,high},%r6669;
  cvt.f32.f16 %f1436, high;}

	// end inline asm
	mul.f32 	%f1783, %f1780, %f1435;
	mul.f32 	%f1784, %f1782, %f1436;
	sub.f32 	%f1785, %f1783, %f1784;
	add.f32 	%f2625, %f2625, %f1785;
	ld.shared.u32 	%r10870, [%r10757+4224];
	and.b32  	%r6671, %r10870, 252645135;
	ld.shared.u32 	%r6672, [%r10761+512];
	// begin inline asm
	dp4a.s32.s32 %r6670, %r6671, %r6672, %r10709;
	// end inline asm
	ld.shared.u32 	%r10871, [%r10757+4228];
	and.b32  	%r6675, %r10871, 252645135;
	ld.shared.u32 	%r6676, [%r10761+516];
	// begin inline asm
	dp4a.s32.s32 %r6674, %r6675, %r6676, %r6670;
	// end inline asm
	ld.shared.u32 	%r10872, [%r10757+4232];
	and.b32  	%r6679, %r10872, 252645135;
	ld.shared.u32 	%r6680, [%r10761+520];
	// begin inline asm
	dp4a.s32.s32 %r6678, %r6679, %r6680, %r6674;
	// end inline asm
	ld.shared.u32 	%r10873, [%r10757+4236];
	and.b32  	%r6683, %r10873, 252645135;
	ld.shared.u32 	%r6684, [%r10761+524];
	// begin inline asm
	dp4a.s32.s32 %r6682, %r6683, %r6684, %r6678;
	// end inline asm
	ld.shared.u32 	%r10874, [%r10757+4240];
	and.b32  	%r6687, %r10874, 252645135;
	ld.shared.u32 	%r6688, [%r10761+528];
	// begin inline asm
	dp4a.s32.s32 %r6686, %r6687, %r6688, %r6682;
	// end inline asm
	ld.shared.u32 	%r10875, [%r10757+4244];
	and.b32  	%r6691, %r10875, 252645135;
	ld.shared.u32 	%r6692, [%r10761+532];
	// begin inline asm
	dp4a.s32.s32 %r6690, %r6691, %r6692, %r6686;
	// end inline asm
	ld.shared.u32 	%r10876, [%r10757+4248];
	and.b32  	%r6695, %r10876, 252645135;
	ld.shared.u32 	%r6696, [%r10761+536];
	// begin inline asm
	dp4a.s32.s32 %r6694, %r6695, %r6696, %r6690;
	// end inline asm
	ld.shared.u32 	%r10877, [%r10757+4252];
	and.b32  	%r6699, %r10877, 252645135;
	ld.shared.u32 	%r6700, [%r10761+540];
	// begin inline asm
	dp4a.s32.s32 %r6698, %r6699, %r6700, %r6694;
	// end inline asm
	ld.shared.u32 	%r6703, [%r10750+64];
	// begin inline asm
	{.reg .f16 low,high;
  mov.b32 {low,high},%r6703;
  cvt.f32.f16 %f1437, low;}

	// end inline asm
	// begin inline asm
	{.reg .f16 low,high;
  mov.b32 {low,high},%r6703;
  cvt.f32.f16 %f1438, high;}

	// end inline asm
	ld.shared.u8 	%r10878, [%r10783];
	mul.lo.s32 	%r10879, %r6698, %r10878;
	cvt.rn.f32.s32 	%f1786, %r10879;
	ld.shared.u8 	%rs143, [%r10783+8];
	cvt.rn.f32.u16 	%f1787, %rs143;
	fma.rn.f32 	%f1788, %f1438, %f1787, 0f00000000;
	fma.rn.f32 	%f1789, %f1437, %f1786, 0f00000000;
	shr.u32 	%r10880, %r10870, 4;
	and.b32  	%r6705, %r10880, 252645135;
	ld.shared.u32 	%r6706, [%r10761+544];
	// begin inline asm
	dp4a.s32.s32 %r6704, %r6705, %r6706, %r10709;
	// end inline asm
	shr.u32 	%r10881, %r10871, 4;
	and.b32  	%r6709, %r10881, 252645135;
	ld.shared.u32 	%r6710, [%r10761+548];
	// begin inline asm
	dp4a.s32.s32 %r6708, %r6709, %r6710, %r6704;
	// end inline asm
	shr.u32 	%r10882, %r10872, 4;
	and.b32  	%r6713, %r10882, 252645135;
	ld.shared.u32 	%r6714, [%r10761+552];
	// begin inline asm
	dp4a.s32.s32 %r6712, %r6713, %r6714, %r6708;
	// end inline asm
	shr.u32 	%r10883, %r10873, 4;
	and.b32  	%r6717, %r10883, 252645135;
	ld.shared.u32 	%r6718, [%r10761+556];
	// begin inline asm
	dp4a.s32.s32 %r6716, %r6717, %r6718, %r6712;
	// end inline asm
	shr.u32 	%r10884, %r10874, 4;
	and.b32  	%r6721, %r10884, 252645135;
	ld.shared.u32 	%r6722, [%r10761+560];
	// begin inline asm
	dp4a.s32.s32 %r6720, %r6721, %r6722, %r6716;
	// end inline asm
	shr.u32 	%r10885, %r10875, 4;
	and.b32  	%r6725, %r10885, 252645135;
	ld.shared.u32 	%r6726, [%r10761+564];
	// begin inline asm
	dp4a.s32.s32 %r6724, %r6725, %r6726, %r6720;
	// end inline asm
	shr.u32 	%r10886, %r10876, 4;
	and.b32  	%r6729, %r10886, 252645135;
	ld.shared.u32 	%r6730, [%r10761+568];
	// begin inline asm
	dp4a.s32.s32 %r6728, %r6729, %r6730, %r6724;
	// end inline asm
	shr.u32 	%r10887, %r10877, 4;
	and.b32  	%r6733, %r10887, 252645135;
	ld.shared.u32 	%r6734, [%r10761+572];
	// begin inline asm
	dp4a.s32.s32 %r6732, %r6733, %r6734, %r6728;
	// end inline asm
	ld.shared.u8 	%r10888, [%r10783+1];
	mul.lo.s32 	%r10889, %r6732, %r10888;
	cvt.rn.f32.s32 	%f1790, %r10889;
	fma.rn.f32 	%f1791, %f1433, %f1790, %f1789;
	ld.shared.u8 	%rs144, [%r10783+9];
	cvt.rn.f32.u16 	%f1792, %rs144;
	fma.rn.f32 	%f1793, %f1434, %f1792, %f1788;
	ld.shared.u32 	%r6737, [%r88+128];
	// begin inline asm
	{.reg .f16 low,high;
  mov.b32 {low,high},%r6737;
  cvt.f32.f16 %f1439, low;}

	// end inline asm
	// begin inline asm
	{.reg .f16 low,high;
  mov.b32 {low,high},%r6737;
  cvt.f32.f16 %f1440, high;}

	// end inline asm
	mul.f32 	%f1794, %f1791, %f1439;
	mul.f32 	%f1795, %f1793, %f1440;
	sub.f32 	%f1796, %f1794, %f1795;
	add.f32 	%f2609, %f2609, %f1796;
	ld.shared.u32 	%r10890, [%r10757+8448];
	and.b32  	%r6739, %r10890, 252645135;
	ld.shared.u32 	%r6740, [%r10761+512];
	// begin inline asm
	dp4a.s32.s32 %r6738, %r6739, %r6740, %r10709;
	// end inline asm
	ld.shared.u32 	%r10891, [%r10757+8452];
	and.b32  	%r6743, %r10891, 252645135;
	ld.shared.u32 	%r6744, [%r10761+516];
	// begin inline asm
	dp4a.s32.s32 %r6742, %r6743, %r6744, %r6738;
	// end inline asm
	ld.shared.u32 	%r10892, [%r10757+8456];
	and.b32  	%r6747, %r10892, 252645135;
	ld.shared.u32 	%r6748, [%r10761+520];
	// begin inline asm
	dp4a.s32.s32 %r6746, %r6747, %r6748, %r6742;
	// end inline asm
	ld.shared.u32 	%r10893, [%r10757+8460];
	and.b32  	%r6751, %r10893, 252645135;
	ld.shared.u32 	%r6752, [%r10761+524];
	// begin inline asm
	dp4a.s32.s32 %r6750, %r6751, %r6752, %r6746;
	// end inline asm
	ld.shared.u32 	%r10894, [%r10757+8464];
	and.b32  	%r6755, %r10894, 252645135;
	ld.shared.u32 	%r6756, [%r10761+528];
	// begin inline asm
	dp4a.s32.s32 %r6754, %r6755, %r6756, %r6750;
	// end inline asm
	ld.shared.u32 	%r10895, [%r10757+8468];
	and.b32  	%r6759, %r10895, 252645135;
	ld.shared.u32 	%r6760, [%r10761+532];
	// begin inline asm
	dp4a.s32.s32 %r6758, %r6759, %r6760, %r6754;
	// end inline asm
	ld.shared.u32 	%r10896, [%r10757+8472];
	and.b32  	%r6763, %r10896, 252645135;
	ld.shared.u32 	%r6764, [%r10761+536];
	// begin inline asm
	dp4a.s32.s32 %r6762, %r6763, %r6764, %r6758;
	// end inline asm
	ld.shared.u32 	%r10897, [%r10757+8476];
	and.b32  	%r6767, %r10897, 252645135;
	ld.shared.u32 	%r6768, [%r10761+540];
	// begin inline asm
	dp4a.s32.s32 %r6766, %r6767, %r6768, %r6762;
	// end inline asm
	ld.shared.u32 	%r6771, [%r10750+64];
	// begin inline asm
	{.reg .f16 low,high;
  mov.b32 {low,high},%r6771;
  cvt.f32.f16 %f1441, low;}

	// end inline asm
	// begin inline asm
	{.reg .f16 low,high;
  mov.b32 {low,high},%r6771;
  cvt.f32.f16 %f1442, high;}

	// end inline asm
	ld.shared.u8 	%r10898, [%r10806];
	mul.lo.s32 	%r10899, %r6766, %r10898;
	cvt.rn.f32.s32 	%f1797, %r10899;
	ld.shared.u8 	%rs145, [%r10806+8];
	cvt.rn.f32.u16 	%f1798, %rs145;
	fma.rn.f32 	%f1799, %f1442, %f1798, 0f00000000;
	fma.rn.f32 	%f1800, %f1441, %f1797, 0f00000000;
	shr.u32 	%r10900, %r10890, 4;
	and.b32  	%r6773, %r10900, 252645135;
	ld.shared.u32 	%r6774, [%r10761+544];
	// begin inline asm
	dp4a.s32.s32 %r6772, %r6773, %r6774, %r10709;
	// end inline asm
	shr.u32 	%r10901, %r10891, 4;
	and.b32  	%r6777, %r10901, 252645135;
	ld.shared.u32 	%r6778, [%r10761+548];
	// begin inline asm
	dp4a.s32.s32 %r6776, %r6777, %r6778, %r6772;
	// end inline asm
	shr.u32 	%r10902, %r10892, 4;
	and.b32  	%r6781, %r10902, 252645135;
	ld.shared.u32 	%r6782, [%r10761+552];
	// begin inline asm
	dp4a.s32.s32 %r6780, %r6781, %r6782, %r6776;
	// end inline asm
	shr.u32 	%r10903, %r10893, 4;
	and.b32  	%r6785, %r10903, 252645135;
	ld.shared.u32 	%r6786, [%r10761+556];
	// begin inline asm
	dp4a.s32.s32 %r6784, %r6785, %r6786, %r6780;
	// end inline asm
	shr.u32 	%r10904, %r10894, 4;
	and.b32  	%r6789, %r10904, 252645135;
	ld.shared.u32 	%r6790, [%r10761+560];
	// begin inline asm
	dp4a.s32.s32 %r6788, %r6789, %r6790, %r6784;
	// end inline asm
	shr.u32 	%r10905, %r10895, 4;
	and.b32  	%r6793, %r10905, 252645135;
	ld.shared.u32 	%r6794, [%r10761+564];
	// begin inline asm
	dp4a.s32.s32 %r6792, %r6793, %r6794, %r6788;
	// end inline asm
	shr.u32 	%r10906, %r10896, 4;
	and.b32  	%r6797, %r10906, 252645135;
	ld.shared.u32 	%r6798, [%r10761+568];
	// begin inline asm
	dp4a.s32.s32 %r6796, %r6797, %r6798, %r6792;
	// end inline asm
	shr.u32 	%r10907, %r10897, 4;
	and.b32  	%r6801, %r10907, 252645135;
	ld.shared.u32 	%r6802, [%r10761+572];
	// begin inline asm
	dp4a.s32.s32 %r6800, %r6801, %r6802, %r6796;
	// end inline asm
	ld.shared.u32 	%r6805, [%r10750+68];
	// begin inline asm
	{.reg .f16 low,high;
  mov.b32 {low,high},%r6805;
  cvt.f32.f16 %f1443, low;}

	// end inline asm
	// begin inline asm
	{.reg .f16 low,high;
  mov.b32 {low,high},%r6805;
  cvt.f32.f16 %f1444, high;}

	// end inline asm
	ld.shared.u8 	%r10908, [%r10806+1];
	mul.lo.s32 	%r10909, %r6800, %r10908;
	cvt.rn.f32.s32 	%f1801, %r10909;
	fma.rn.f32 	%f1802, %f1443, %f1801, %f1800;
	ld.shared.u8 	%rs146, [%r10806+9];
	cvt.rn.f32.u16 	%f1803, %rs146;
	fma.rn.f32 	%f1804, %f1444, %f1803, %f1799;
	ld.shared.u32 	%r6807, [%r90+256];
	// begin inline asm
	{.reg .f16 low,high;
  mov.b32 {low,high},%r6807;
  cvt.f32.f16 %f1445, low;}

	// end inline asm
	// begin inline asm
	{.reg .f16 low,high;
  mov.b32 {low,high},%r6807;
  cvt.f32.f16 %f1446, high;}

	// end inline asm
	mul.f32 	%f1805, %f1802, %f1445;
	mul.f32 	%f1806, %f1804, %f1446;
	sub.f32 	%f1807, %f1805, %f1806;
	add.f32 	%f2593, %f2593, %f1807;
	ld.shared.u32 	%r10910, [%r10757+12672];
	and.b32  	%r6809, %r10910, 252645135;
	ld.shared.u32 	%r6810, [%r10761+512];
	// begin inline asm
	dp4a.s32.s32 %r6808, %r6809, %r6810, %r10709;
	// end inline asm
	ld.shared.u32 	%r10911, [%r10757+12676];
	and.b32  	%r6813, %r10911, 252645135;
	ld.shared.u32 	%r6814, [%r10761+516];
	// begin inline asm
	dp4a.s32.s32 %r6812, %r6813, %r6814, %r6808;
	// end inline asm
	ld.shared.u32 	%r10912, [%r10757+12680];
	and.b32  	%r6817, %r10912, 252645135;
	ld.shared.u32 	%r6818, [%r10761+520];
	// begin inline asm
	dp4a.s32.s32 %r6816, %r6817, %r6818, %r6812;
	// end inline asm
	ld.shared.u32 	%r10913, [%r10757+12684];
	and.b32  	%r6821, %r10913, 252645135;
	ld.shared.u32 	%r6822, [%r10761+524];
	// begin inline asm
	dp4a.s32.s32 %r6820, %r6821, %r6822, %r6816;
	// end inline asm
	ld.shared.u32 	%r10914, [%r10757+12688];
	and.b32  	%r6825, %r10914, 252645135;
	ld.shared.u32 	%r6826, [%r10761+528];
	// begin inline asm
	dp4a.s32.s32 %r6824, %r6825, %r6826, %r6820;
	// end inline asm
	ld.shared.u32 	%r10915, [%r10757+12692];
	and.b32  	%r6829, %r10915, 252645135;
	ld.shared.u32 	%r6830, [%r10761+532];
	// begin inline asm
	dp4a.s32.s32 %r6828, %r6829, %r6830, %r6824;
	// end inline asm
	ld.shared.u32 	%r10916, [%r10757+12696];
	and.b32  	%r6833, %r10916, 252645135;
	ld.shared.u32 	%r6834, [%r10761+536];
	// begin inline asm
	dp4a.s32.s32 %r6832, %r6833, %r6834, %r6828;
	// end inline asm
	ld.shared.u32 	%r10917, [%r10757+12700];
	and.b32  	%r6837, %r10917, 252645135;
	ld.shared.u32 	%r6838, [%r10761+540];
	// begin inline asm
	dp4a.s32.s32 %r6836, %r6837, %r6838, %r6832;
	// end inline asm
	ld.shared.u32 	%r6841, [%r10750+64];
	// begin inline asm
	{.reg .f16 low,high;
  mov.b32 {low,high},%r6841;
  cvt.f32.f16 %f1447, low;}

	// end inline asm
	// begin inline asm
	{.reg .f16 low,high;
  mov.b32 {low,high},%r6841;
  cvt.f32.f16 %f1448, high;}

	// end inline asm
	ld.shared.u8 	%r10918, [%r10829];
	mul.lo.s32 	%r10919, %r6836, %r10918;
	cvt.rn.f32.s32 	%f1808, %r10919;
	ld.shared.u8 	%rs147, [%r10829+8];
	cvt.rn.f32.u16 	%f1809, %rs147;
	fma.rn.f32 	%f1810, %f1448, %f1809, 0f00000000;
	fma.rn.f32 	%f1811, %f1447, %f1808, 0f00000000;
	shr.u32 	%r10920, %r10910, 4;
	and.b32  	%r6843, %r10920, 252645135;
	ld.shared.u32 	%r6844, [%r10761+544];
	// begin inline asm
	dp4a.s32.s32 %r6842, %r6843, %r6844, %r10709;
	// end inline asm
	shr.u32 	%r10921, %r10911, 4;
	and.b32  	%r6847, %r10921, 252645135;
	ld.shared.u32 	%r6848, [%r10761+548];
	// begin inline asm
	dp4a.s32.s32 %r6846, %r6847, %r6848, %r6842;
	// end inline asm
	shr.u32 	%r10922, %r10912, 4;
	and.b32  	%r6851, %r10922, 252645135;
	ld.shared.u32 	%r6852, [%r10761+552];
	// begin inline asm
	dp4a.s32.s32 %r6850, %r6851, %r6852, %r6846;
	// end inline asm
	shr.u32 	%r10923, %r10913, 4;
	and.b32  	%r6855, %r10923, 252645135;
	ld.shared.u32 	%r6856, [%r10761+556];
	// begin inline asm
	dp4a.s32.s32 %r6854, %r6855, %r6856, %r6850;
	// end inline asm
	shr.u32 	%r10924, %r10914, 4;
	and.b32  	%r6859, %r10924, 252645135;
	ld.shared.u32 	%r6860, [%r10761+560];
	// begin inline asm
	dp4a.s32.s32 %r6858, %r6859, %r6860, %r6854;
	// end inline asm
	shr.u32 	%r10925, %r10915, 4;
	and.b32  	%r6863, %r10925, 252645135;
	ld.shared.u32 	%r6864, [%r10761+564];
	// begin inline asm
	dp4a.s32.s32 %r6862, %r6863, %r6864, %r6858;
	// end inline asm
	shr.u32 	%r10926, %r10916, 4;
	and.b32  	%r6867, %r10926, 252645135;
	ld.shared.u32 	%r6868, [%r10761+568];
	// begin inline asm
	dp4a.s32.s32 %r6866, %r6867, %r6868, %r6862;
	// end inline asm
	shr.u32 	%r10927, %r10917, 4;
	and.b32  	%r6871, %r10927, 252645135;
	ld.shared.u32 	%r6872, [%r10761+572];
	// begin inline asm
	dp4a.s32.s32 %r6870, %r6871, %r6872, %r6866;
	// end inline asm
	ld.shared.u8 	%r10928, [%r10829+1];
	mul.lo.s32 	%r10929, %r6870, %r10928;
	cvt.rn.f32.s32 	%f1812, %r10929;
	fma.rn.f32 	%f1813, %f1443, %f1812, %f1811;
	ld.shared.u8 	%rs148, [%r10829+9];
	cvt.rn.f32.u16 	%f1814, %rs148;
	fma.rn.f32 	%f1815, %f1444, %f1814, %f1810;
	ld.shared.u32 	%r6875, [%r92+384];
	// begin inline asm
	{.reg .f16 low,high;
  mov.b32 {low,high},%r6875;
  cvt.f32.f16 %f1449, low;}

	// end inline asm
	// begin inline asm
	{.reg .f16 low,high;
  mov.b32 {low,high},%r6875;
  cvt.f32.f16 %f1450, high;}

	// end inline asm
	mul.f32 	%f1816, %f1813, %f1449;
	mul.f32 	%f1817, %f1815, %f1450;
	sub.f32 	%f1818, %f1816, %f1817;
	add.f32 	%f2577, %f2577, %f1818;
	ld.shared.u32 	%r10930, [%r10757];
	and.b32  	%r6877, %r10930, 252645135;
	ld.shared.u32 	%r6878, [%r10761+1024];
	// begin inline asm
	dp4a.s32.s32 %r6876, %r6877, %r6878, %r10709;
	// end inline asm
	ld.shared.u32 	%r10931, [%r10757+4];
	and.b32  	%r6881, %r10931, 252645135;
	ld.shared.u32 	%r6882, [%r10761+1028];
	// begin inline asm
	dp4a.s32.s32 %r6880, %r6881, %r6882, %r6876;
	// end inline asm
	ld.shared.u32 	%r10932, [%r10757+8];
	and.b32  	%r6885, %r10932, 252645135;
	ld.shared.u32 	%r6886, [%r10761+1032];
	// begin inline asm
	dp4a.s32.s32 %r6884, %r6885, %r6886, %r6880;
	// end inline asm
	ld.shared.u32 	%r10933, [%r10757+12];
	and.b32  	%r6889, %r10933, 252645135;
	ld.shared.u32 	%r6890, [%r10761+1036];
	// begin inline asm
	dp4a.s32.s32 %r6888, %r6889, %r6890, %r6884;
	// end inline asm
	ld.shared.u32 	%r10934, [%r10757+16];
	and.b32  	%r6893, %r10934, 252645135;
	ld.shared.u32 	%r6894, [%r10761+1040];
	// begin inline asm
	dp4a.s32.s32 %r6892, %r6893, %r6894, %r6888;
	// end inline asm
	ld.shared.u32 	%r10935, [%r10757+20];
	and.b32  	%r6897, %r10935, 252645135;
	ld.shared.u32 	%r6898, [%r10761+1044];
	// begin inline asm
	dp4a.s32.s32 %r6896, %r6897, %r6898, %r6892;
	// end inline asm
	ld.shared.u32 	%r10936, [%r10757+24];
	and.b32  	%r6901, %r10936, 252645135;
	ld.shared.u32 	%r6902, [%r10761+1048];
	// begin inline asm
	dp4a.s32.s32 %r6900, %r6901, %r6902, %r6896;
	// end inline asm
	ld.shared.u32 	%r10937, [%r10757+28];
	and.b32  	%r6905, %r10937, 252645135;
	ld.shared.u32 	%r6906, [%r10761+1052];
	// begin inline asm
	dp4a.s32.s32 %r6904, %r6905, %r6906, %r6900;
	// end inline asm
	ld.shared.u32 	%r6909, [%r10750+128];
	// begin inline asm
	{.reg .f16 low,high;
  mov.b32 {low,high},%r6909;
  cvt.f32.f16 %f1451, low;}

	// end inline asm
	// begin inline asm
	{.reg .f16 low,high;
  mov.b32 {low,high},%r6909;
  cvt.f32.f16 %f1452, high;}

	// end inline asm
	ld.shared.u8 	%r10938, [%r10753];
	mul.lo.s32 	%r10939, %r6904, %r10938;
	cvt.rn.f32.s32 	%f1819, %r10939;
	ld.shared.u8 	%rs149, [%r10753+8];
	cvt.rn.f32.u16 	%f1820, %rs149;
	fma.rn.f32 	%f1821, %f1452, %f1820, 0f00000000;
	fma.rn.f32 	%f1822, %f1451, %f1819, 0f00000000;
	shr.u32 	%r10940, %r10930, 4;
	and.b32  	%r6911, %r10940, 252645135;
	ld.shared.u32 	%r6912, [%r10761+1056];
	// begin inline asm
	dp4a.s32.s32 %r6910, %r6911, %r6912, %r10709;
	// end inline asm
	shr.u32 	%r10941, %r10931, 4;
	and.b32  	%r6915, %r10941, 252645135;
	ld.shared.u32 	%r6916, [%r10761+1060];
	// begin inline asm
	dp4a.s32.s32 %r6914, %r6915, %r6916, %r6910;
	// end inline asm
	shr.u32 	%r10942, %r10932, 4;
	and.b32  	%r6919, %r10942, 252645135;
	ld.shared.u32 	%r6920, [%r10761+1064];
	// begin inline asm
	dp4a.s32.s32 %r6918, %r6919, %r6920, %r6914;
	// end inline asm
	shr.u32 	%r10943, %r10933, 4;
	and.b32  	%r6923, %r10943, 252645135;
	ld.shared.u32 	%r6924, [%r10761+1068];
	// begin inline asm
	dp4a.s32.s32 %r6922, %r6923, %r6924, %r6918;
	// end inline asm
	shr.u32 	%r10944, %r10934, 4;
	and.b32  	%r6927, %r10944, 252645135;
	ld.shared.u32 	%r6928, [%r10761+1072];
	// begin inline asm
	dp4a.s32.s32 %r6926, %r6927, %r6928, %r6922;
	// end inline asm
	shr.u32 	%r10945, %r10935, 4;
	and.b32  	%r6931, %r10945, 252645135;
	ld.shared.u32 	%r6932, [%r10761+1076];
	// begin inline asm
	dp4a.s32.s32 %r6930, %r6931, %r6932, %r6926;
	// end inline asm
	shr.u32 	%r10946, %r10936, 4;
	and.b32  	%r6935, %r10946, 252645135;
	ld.shared.u32 	%r6936, [%r10761+1080];
	// begin inline asm
	dp4a.s32.s32 %r6934, %r6935, %r6936, %r6930;
	// end inline asm
	shr.u32 	%r10947, %r10937, 4;
	and.b32  	%r6939, %r10947, 252645135;
	ld.shared.u32 	%r6940, [%r10761+1084];
	// begin inline asm
	dp4a.s32.s32 %r6938, %r6939, %r6940, %r6934;
	// end inline asm
	ld.shared.u32 	%r6943, [%r10750+132];
	// begin inline asm
	{.reg .f16 low,high;
  mov.b32 {low,high},%r6943;
  cvt.f32.f16 %f1453, low;}

	// end inline asm
	// begin inline asm
	{.reg .f16 low,high;
  mov.b32 {low,high},%r6943;
  cvt.f32.f16 %f1454, high;}

	// end inline asm
	ld.shared.u8 	%r10948, [%r10753+1];
	mul.lo.s32 	%r10949, %r6938, %r10948;
	cvt.rn.f32.s32 	%f1823, %r10949;
	fma.rn.f32 	%f1824, %f1453, %f1823, %f1822;
	ld.shared.u8 	%rs150, [%r10753+9];
	cvt.rn.f32.u16 	%f1825, %rs150;
	fma.rn.f32 	%f1826, %f1454, %f1825, %f1821;
	ld.shared.u32 	%r6945, [%r85];
	// begin inline asm
	{.reg .f16 low,high;
  mov.b32 {low,high},%r6945;
  cvt.f32.f16 %f1455, low;}

	// end inline asm
	// begin inline asm
	{.reg .f16 low,high;
  mov.b32 {low,high},%r6945;
  cvt.f32.f16 %f1456, high;}

	// end inline asm
	mul.f32 	%f1827, %f1824, %f1455;
	mul.f32 	%f1828, %f1826, %f1456;
	sub.f32 	%f1829, %f1827, %f1828;
	add.f32 	%f2624, %f2624, %f1829;
	ld.shared.u32 	%r10950, [%r10757+4224];
	and.b32  	%r6947, %r10950, 252645135;
	ld.shared.u32 	%r6948, [%r10761+1024];
	// begin inline asm
	dp4a.s32.s32 %r6946, %r6947, %r6948, %r10709;
	// end inline asm
	ld.shared.u32 	%r10951, [%r10757+4228];
	and.b32  	%r6951, %r10951, 252645135;
	ld.shared.u32 	%r6952, [%r10761+1028];
	// begin inline asm
	dp4a.s32.s32 %r6950, %r6951, %r6952, %r6946;
	// end inline asm
	ld.shared.u32 	%r10952, [%r10757+4232];
	and.b32  	%r6955, %r10952, 252645135;
	ld.shared.u32 	%r6956, [%r10761+1032];
	// begin inline asm
	dp4a.s32.s32 %r6954, %r6955, %r6956, %r6950;
	// end inline asm
	ld.shared.u32 	%r10953, [%r10757+4236];
	and.b32  	%r6959, %r10953, 252645135;
	ld.shared.u32 	%r6960, [%r10761+1036];
	// begin inline asm
	dp4a.s32.s32 %r6958, %r6959, %r6960, %r6954;
	// end inline asm
	ld.shared.u32 	%r10954, [%r10757+4240];
	and.b32  	%r6963, %r10954, 252645135;
	ld.shared.u32 	%r6964, [%r10761+1040];
	// begin inline asm
	dp4a.s32.s32 %r6962, %r6963, %r6964, %r6958;
	// end inline asm
	ld.shared.u32 	%r10955, [%r10757+4244];
	and.b32  	%r6967, %r10955, 252645135;
	ld.shared.u32 	%r6968, [%r10761+1044];
	// begin inline asm
	dp4a.s32.s32 %r6966, %r6967, %r6968, %r6962;
	// end inline asm
	ld.shared.u32 	%r10956, [%r10757+4248];
	and.b32  	%r6971, %r10956, 252645135;
	ld.shared.u32 	%r6972, [%r10761+1048];
	// begin inline asm
	dp4a.s32.s32 %r6970, %r6971, %r6972, %r6966;
	// end inline asm
	ld.shared.u32 	%r10957, [%r10757+4252];
	and.b32  	%r6975, %r10957, 252645135;
	ld.shared.u32 	%r6976, [%r10761+1052];
	// begin inline asm
	dp4a.s32.s32 %r6974, %r6975, %r6976, %r6970;
	// end inline asm
	ld.shared.u32 	%r6979, [%r10750+128];
	// begin inline asm
	{.reg .f16 low,high;
  mov.b32 {low,high},%r6979;
  cvt.f32.f16 %f1457, low;}

	// end inline asm
	// begin inline asm
	{.reg .f16 low,high;
  mov.b32 {low,high},%r6979;
  cvt.f32.f16 %f1458, high;}

	// end inline asm
	ld.shared.u8 	%r10958, [%r10783];
	mul.lo.s32 	%r10959, %r6974, %r10958;
	cvt.rn.f32.s32 	%f1830, %r10959;
	ld.shared.u8 	%rs151, [%r10783+8];
	cvt.rn.f32.u16 	%f1831, %rs151;
	fma.rn.f32 	%f1832, %f1458, %f1831, 0f00000000;
	fma.rn.f32 	%f1833, %f1457, %f1830, 0f00000000;
	shr.u32 	%r10960, %r10950, 4;
	and.b32  	%r6981, %r10960, 252645135;
	ld.shared.u32 	%r6982, [%r10761+1056];
	// begin inline asm
	dp4a.s32.s32 %r6980, %r6981, %r6982, %r10709;
	// end inline asm
	shr.u32 	%r10961, %r10951, 4;
	and.b32  	%r6985, %r10961, 252645135;
	ld.shared.u32 	%r6986, [%r10761+1060];
	// begin inline asm
	dp4a.s32.s32 %r6984, %r6985, %r6986, %r6980;
	// end inline asm
	shr.u32 	%r10962, %r10952, 4;
	and.b32  	%r6989, %r10962, 252645135;
	ld.shared.u32 	%r6990, [%r10761+1064];
	// begin inline asm
	dp4a.s32.s32 %r6988, %r6989, %r6990, %r6984;
	// end inline asm
	shr.u32 	%r10963, %r10953, 4;
	and.b32  	%r6993, %r10963, 252645135;
	ld.shared.u32 	%r6994, [%r10761+1068];
	// begin inline asm
	dp4a.s32.s32 %r6992, %r6993, %r6994, %r6988;
	// end inline asm
	shr.u32 	%r10964, %r10954, 4;
	and.b32  	%r6997, %r10964, 252645135;
	ld.shared.u32 	%r6998, [%r10761+1072];
	// begin inline asm
	dp4a.s32.s32 %r6996, %r6997, %r6998, %r6992;
	// end inline asm
	shr.u32 	%r10965, %r10955, 4;
	and.b32  	%r7001, %r10965, 252645135;
	ld.shared.u32 	%r7002, [%r10761+1076];
	// begin inline asm
	dp4a.s32.s32 %r7000, %r7001, %r7002, %r6996;
	// end inline asm
	shr.u32 	%r10966, %r10956, 4;
	and.b32  	%r7005, %r10966, 252645135;
	ld.shared.u32 	%r7006, [%r10761+1080];
	// begin inline asm
	dp4a.s32.s32 %r7004, %r7005, %r7006, %r7000;
	// end inline asm
	shr.u32 	%r10967, %r10957, 4;
	and.b32  	%r7009, %r10967, 252645135;
	ld.shared.u32 	%r7010, [%r10761+1084];
	// begin inline asm
	dp4a.s32.s32 %r7008, %r7009, %r7010, %r7004;
	// end inline asm
	ld.shared.u8 	%r10968, [%r10783+1];
	mul.lo.s32 	%r10969, %r7008, %r10968;
	cvt.rn.f32.s32 	%f1834, %r10969;
	fma.rn.f32 	%f1835, %f1453, %f1834, %f1833;
	ld.shared.u8 	%rs152, [%r10783+9];
	cvt.rn.f32.u16 	%f1836, %rs152;
	fma.rn.f32 	%f1837, %f1454, %f1836, %f1832;
	ld.shared.u32 	%r7013, [%r88+128];
	// begin inline asm
	{.reg .f16 low,high;
  mov.b32 {low,high},%r7013;
  cvt.f32.f16 %f1459, low;}

	// end inline asm
	// begin inline asm
	{.reg .f16 low,high;
  mov.b32 {low,high},%r7013;
  cvt.f32.f16 %f1460, high;}

	// end inline asm
	mul.f32 	%f1838, %f1835, %f1459;
	mul.f32 	%f1839, %f1837, %f1460;
	sub.f32 	%f1840, %f1838, %f1839;
	add.f32 	%f2608, %f2608, %f1840;
	ld.shared.u32 	%r10970, [%r10757+8448];
	and.b32  	%r7015, %r10970, 252645135;
	ld.shared.u32 	%r7016, [%r10761+1024];
	// begin inline asm
	dp4a.s32.s32 %r7014, %r7015, %r7016, %r10709;
	// end inline asm
	ld.shared.u32 	%r10971, [%r10757+8452];
	and.b32  	%r7019, %r10971, 252645135;
	ld.shared.u32 	%r7020, [%r10761+1028];
	// begin inline asm
	dp4a.s32.s32 %r7018, %r7019, %r7020, %r7014;
	// end inline asm
	ld.shared.u32 	%r10972, [%r10757+8456];
	and.b32  	%r7023, %r10972, 252645135;
	ld.shared.u32 	%r7024, [%r10761+1032];
	// begin inline asm
	dp4a.s32.s32 %r7022, %r7023, %r7024, %r7018;
	// end inline asm
	ld.shared.u32 	%r10973, [%r10757+8460];
	and.b32  	%r7027, %r10973, 252645135;
	ld.shared.u32 	%r7028, [%r10761+1036];
	// begin inline asm
	dp4a.s32.s32 %r7026, %r7027, %r7028, %r7022;
	// end inline asm
	ld.shared.u32 	%r10974, [%r10757+8464];
	and.b32  	%r7031, %r10974, 252645135;
	ld.shared.u32 	%r7032, [%r10761+1040];
	// begin inline asm
	dp4a.s32.s32 %r7030, %r7031, %r7032, %r7026;
	// end inline asm
	ld.shared.u32 	%r10975, [%r10757+8468];
	and.b32  	%r7035, %r10975, 252645135;
	ld.shared.u32 	%r7036, [%r10761+1044];
	// begin inline asm
	dp4a.s32.s32 %r7034, %r7035, %r7036, %r7030;
	// end inline asm
	ld.shared.u32 	%r10976, [%r10757+8472];
	and.b32  	%r7039, %r10976, 252645135;
	ld.shared.u32 	%r7040, [%r10761+1048];
	// begin inline asm
	dp4a.s32.s32 %r7038, %r7039, %r7040, %r7034;
	// end inline asm
	ld.shared.u32 	%r10977, [%r10757+8476];
	and.b32  	%r7043, %r10977, 252645135;
	ld.shared.u32 	%r7044, [%r10761+1052];
	// begin inline asm
	dp4a.s32.s32 %r7042, %r7043, %r7044, %r7038;
	// end inline asm
	ld.shared.u32 	%r7047, [%r10750+128];
	// begin inline asm
	{.reg .f16 low,high;
  mov.b32 {low,high},%r7047;
  cvt.f32.f16 %f1461, low;}

	// end inline asm
	// begin inline asm
	{.reg .f16 low,high;
  mov.b32 {low,high},%r7047;
  cvt.f32.f16 %f1462, high;}

	// end inline asm
	ld.shared.u8 	%r10978, [%r10806];
	mul.lo.s32 	%r10979, %r7042, %r10978;
	cvt.rn.f32.s32 	%f1841, %r10979;
	ld.shared.u8 	%rs153, [%r10806+8];
	cvt.rn.f32.u16 	%f1842, %rs153;
	fma.rn.f32 	%f1843, %f1462, %f1842, 0f00000000;
	fma.rn.f32 	%f1844, %f1461, %f1841, 0f00000000;
	shr.u32 	%r10980, %r10970, 4;
	and.b32  	%r7049, %r10980, 252645135;
	ld.shared.u32 	%r7050, [%r10761+1056];
	// begin inline asm
	dp4a.s32.s32 %r7048, %r7049, %r7050, %r10709;
	// end inline asm
	shr.u32 	%r10981, %r10971, 4;
	and.b32  	%r7053, %r10981, 252645135;
	ld.shared.u32 	%r7054, [%r10761+1060];
	// begin inline asm
	dp4a.s32.s32 %r7052, %r7053, %r7054, %r7048;
	// end inline asm
	shr.u32 	%r10982, %r10972, 4;
	and.b32  	%r7057, %r10982, 252645135;
	ld.shared.u32 	%r7058, [%r10761+1064];
	// begin inline asm
	dp4a.s32.s32 %r7056, %r7057, %r7058, %r7052;
	// end inline asm
	shr.u32 	%r10983, %r10973, 4;
	and.b32  	%r7061, %r10983, 252645135;
	ld.shared.u32 	%r7062, [%r10761+1068];
	// begin inline asm
	dp4a.s32.s32 %r7060, %r7061, %r7062, %r7056;
	// end inline asm
	shr.u32 	%r10984, %r10974, 4;
	and.b32  	%r7065, %r10984, 252645135;
	ld.shared.u32 	%r7066, [%r10761+1072];
	// begin inline asm
	dp4a.s32.s32 %r7064, %r7065, %r7066, %r7060;
	// end inline asm
	shr.u32 	%r10985, %r10975, 4;
	and.b32  	%r7069, %r10985, 252645135;
	ld.shared.u32 	%r7070, [%r10761+1076];
	// begin inline asm
	dp4a.s32.s32 %r7068, %r7069, %r7070, %r7064;
	// end inline asm
	shr.u32 	%r10986, %r10976, 4;
	and.b32  	%r7073, %r10986, 252645135;
	ld.shared.u32 	%r7074, [%r10761+1080];
	// begin inline asm
	dp4a.s32.s32 %r7072, %r7073, %r7074, %r7068;
	// end inline asm
	shr.u32 	%r10987, %r10977, 4;
	and.b32  	%r7077, %r10987, 252645135;
	ld.shared.u32 	%r7078, [%r10761+1084];
	// begin inline asm
	dp4a.s32.s32 %r7076, %r7077, %r7078, %r7072;
	// end inline asm
	ld.shared.u32 	%r7081, [%r10750+132];
	// begin inline asm
	{.reg .f16 low,high;
  mov.b32 {low,high},%r7081;
  cvt.f32.f16 %f1463, low;}

	// end inline asm
	// begin inline asm
	{.reg .f16 low,high;
  mov.b32 {low,high},%r7081;
  cvt.f32.f16 %f1464, high;}

	// end inline asm
	ld.shared.u8 	%r10988, [%r10806+1];
	mul.lo.s32 	%r10989, %r7076, %r10988;
	cvt.rn.f32.s32 	%f1845, %r10989;
	fma.rn.f32 	%f1846, %f1463, %f1845, %f1844;
	ld.shared.u8 	%rs154, [%r10806+9];
	cvt.rn.f32.u16 	%f1847, %rs154;
	fma.rn.f32 	%f1848, %f1464, %f1847, %f1843;
	ld.shared.u32 	%r7083, [%r90+256];
	// begin inline asm
	{.reg .f16 low,high;
  mov.b32 {low,high},%r7083;
  cvt.f32.f16 %f1465, low;}

	// end inline asm
	// begin inline asm
	{.reg .f16 low,high;
  mov.b32 {low,high},%r7083;
  cvt.f32.f16 %f1466, high;}

	// end inline asm
	mul.f32 	%f1849, %f1846, %f1465;
	mul.f32 	%f1850, %f1848, %f1466;
	sub.f32 	%f1851, %f1849, %f1850;
	add.f32 	%f2592, %f2592, %f1851;
	ld.shared.u32 	%r10990, [%r10757+12672];
	and.b32  	%r7085, %r10990, 252645135;
	ld.shared.u32 	%r7086, [%r10761+1024];
	// begin inline asm
	dp4a.s32.s32 %r7084, %r7085, %r7086, %r10709;
	// end inline asm
	ld.shared.u32 	%r10991, [%r10757+12676];
	and.b32  	%r7089, %r10991, 252645135;
	ld.shared.u32 	%r7090, [%r10761+1028];
	// begin inline asm
	dp4a.s32.s32 %r7088, %r7089, %r7090, %r7084;
	// end inline asm
	ld.shared.u32 	%r10992, [%r10757+12680];
	and.b32  	%r7093, %r10992, 252645135;
	ld.shared.u32 	%r7094, [%r10761+1032];
	// begin inline asm
	dp4a.s32.s32 %r7092, %r7093, %r7094, %r7088;
	// end inline asm
	ld.shared.u32 	%r10993, [%r10757+12684];
	and.b32  	%r7097, %r10993, 252645135;
	ld.shared.u32 	%r7098, [%r10761+1036];
	// begin inline asm
	dp4a.s32.s32 %r7096, %r7097, %r7098, %r7092;
	// end inline asm
	ld.shared.u32 	%r10994, [%r10757+12688];
	and.b32  	%r7101, %r10994, 252645135;
	ld.shared.u32 	%r7102, [%r10761+1040];
	// begin inline asm
	dp4a.s32.s32 %r7100, %r7101, %r7102, %r7096;
	// end inline asm
	ld.shared.u32 	%r10995, [%r10757+12692];
	and.b32  	%r7105, %r10995, 252645135;
	ld.shared.u32 	%r7106, [%r10761+1044];
	// begin inline asm
	dp4a.s32.s32 %r7104, %r7105, %r7106, %r7100;
	// end inline asm
	ld.shared.u32 	%r10996, [%r10757+12696];
	and.b32  	%r7109, %r10996, 252645135;
	ld.shared.u32 	%r7110, [%r10761+1048];
	// begin inline asm
	dp4a.s32.s32 %r7108, %r7109, %r7110, %r7104;
	// end inline asm
	ld.shared.u32 	%r10997, [%r10757+12700];
	and.b32  	%r7113, %r10997, 252645135;
	ld.shared.u32 	%r7114, [%r10761+1052];
	// begin inline asm
	dp4a.s32.s32 %r7112, %r7113, %r7114, %r7108;
	// end inline asm
	ld.shared.u32 	%r7117, [%r10750+128];
	// begin inline asm
	{.reg .f16 low,high;
  mov.b32 {low,high},%r7117;
  cvt.f32.f16 %f1467, low;}

	// end inline asm
	// begin inline asm
	{.reg .f16 low,high;
  mov.b32 {low,high},%r7117;
  cvt.f32.f16 %f1468, high;}

	// end inline asm
	ld.shared.u8 	%r10998, [%r10829];
	mul.lo.s32 	%r10999, %r7112, %r10998;
	cvt.rn.f32.s32 	%f1852, %r10999;
	ld.shared.u8 	%rs155, [%r10829+8];
	cvt.rn.f32.u16 	%f1853, %rs155;
	fma.rn.f32 	%f1854, %f1468, %f1853, 0f00000000;
	fma.rn.f32 	%f1855, %f1467, %f1852, 0f00000000;
	shr.u32 	%r11000, %r10990, 4;
	and.b32  	%r7119, %r11000, 252645135;
	ld.shared.u32 	%r7120, [%r10761+1056];
	// begin inline asm
	dp4a.s32.s32 %r7118, %r7119, %r7120, %r10709;
	// end inline asm
	shr.u32 	%r11001, %r10991, 4;
	and.b32  	%r7123, %r11001, 252645135;
	ld.shared.u32 	%r7124, [%r10761+1060];
	// begin inline asm
	dp4a.s32.s32 %r7122, %r7123, %r7124, %r7118;
	// end inline asm
	shr.u32 	%r11002, %r10992, 4;
	and.b32  	%r7127, %r11002, 252645135;
	ld.shared.u32 	%r7128, [%r10761+1064];
	// begin inline asm
	dp4a.s32.s32 %r7126, %r7127, %r7128, %r7122;
	// end inline asm
	shr.u32 	%r11003, %r10993, 4;
	and.b32  	%r7131, %r11003, 252645135;
	ld.shared.u32 	%r7132, [%r10761+1068];
	// begin inline asm
	dp4a.s32.s32 %r7130, %r7131, %r7132, %r7126;
	// end inline asm
	shr.u32 	%r11004, %r10994, 4;
	and.b32  	%r7135, %r11004, 252645135;
	ld.shared.u32 	%r7136, [%r10761+1072];
	// begin inline asm
	dp4a.s32.s32 %r7134, %r7135, %r7136, %r7130;
	// end inline asm
	shr.u32 	%r11005, %r10995, 4;
	and.b32  	%r7139, %r11005, 252645135;
	ld.shared.u32 	%r7140, [%r10761+1076];
	// begin inline asm
	dp4a.s32.s32 %r7138, %r7139, %r7140, %r7134;
	// end inline asm
	shr.u32 	%r11006, %r10996, 4;
	and.b32  	%r7143, %r11006, 252645135;
	ld.shared.u32 	%r7144, [%r10761+1080];
	// begin inline asm
	dp4a.s32.s32 %r7142, %r7143, %r7144, %r7138;
	// end inline asm
	shr.u32 	%r11007, %r10997, 4;
	and.b32  	%r7147, %r11007, 252645135;
	ld.shared.u32 	%r7148, [%r10761+1084];
	// begin inline asm
	dp4a.s32.s32 %r7146, %r7147, %r7148, %r7142;
	// end inline asm
	ld.shared.u8 	%r11008, [%r10829+1];
	mul.lo.s32 	%r11009, %r7146, %r11008;
	cvt.rn.f32.s32 	%f1856, %r11009;
	fma.rn.f32 	%f1857, %f1463, %f1856, %f1855;
	ld.shared.u8 	%rs156, [%r10829+9];
	cvt.rn.f32.u16 	%f1858, %rs156;
	fma.rn.f32 	%f1859, %f1464, %f1858, %f1854;
	ld.shared.u32 	%r7151, [%r92+384];
	// begin inline asm
	{.reg .f16 low,high;
  mov.b32 {low,high},%r7151;
  cvt.f32.f16 %f1469, low;}

	// end inline asm
	// begin inline asm
	{.reg .f16 low,high;
  mov.b32 {low,high},%r7151;
  cvt.f32.f16 %f1470, high;}

	// end inline asm
	mul.f32 	%f1860, %f1857, %f1469;
	mul.f32 	%f1861, %f1859, %f1470;
	sub.f32 	%f1862, %f1860, %f1861;
	add.f32 	%f2576, %f2576, %f1862;
	ld.shared.u32 	%r11010, [%r10757];
	and.b32  	%r7153, %r11010, 252645135;
	ld.shared.u32 	%r7154, [%r10761+1536];
	// begin inline asm
	dp4a.s32.s32 %r7152, %r7153, %r7154, %r10709;
	// end inline asm
	ld.shared.u32 	%r11011, [%r10757+4];
	and.b32  	%r7157, %r11011, 252645135;
	ld.shared.u32 	%r7158, [%r10761+1540];
	// begin inline asm
	dp4a.s32.s32 %r7156, %r7157, %r7158, %r7152;
	// end inline asm
	ld.shared.u32 	%r11012, [%r10757+8];
	and.b32  	%r7161, %r11012, 252645135;
	ld.shared.u32 	%r7162, [%r10761+1544];
	// begin inline asm
	dp4a.s32.s32 %r7160, %r7161, %r7162, %r7156;
	// end inline asm
	ld.shared.u32 	%r11013, [%r10757+12];
	and.b32  	%r7165, %r11013, 252645135;
	ld.shared.u32 	%r7166, [%r10761+1548];
	// begin inline asm
	dp4a.s32.s32 %r7164, %r7165, %r7166, %r7160;
	// end inline asm
	ld.shared.u32 	%r11014, [%r10757+16];
	and.b32  	%r7169, %r11014, 252645135;
	ld.shared.u32 	%r7170, [%r10761+1552];
	// begin inline asm
	dp4a.s32.s32 %r7168, %r7169, %r7170, %r7164;
	// end inline asm
	ld.shared.u32 	%r11015, [%r10757+20];
	and.b32  	%r7173, %r11015, 252645135;
	ld.shared.u32 	%r7174, [%r10761+1556];
	// begin inline asm
	dp4a.s32.s32 %r7172, %r7173, %r7174, %r7168;
	// end inline asm
	ld.shared.u32 	%r11016, [%r10757+24];
	and.b32  	%r7177, %r11016, 252645135;
	ld.shared.u32 	%r7178, [%r10761+1560];
	// begin inline asm
	dp4a.s32.s32 %r7176, %r7177, %r7178, %r7172;
	// end inline asm
	ld.shared.u32 	%r11017, [%r10757+28];
	and.b32  	%r7181, %r11017, 252645135;
	ld.shared.u32 	%r7182, [%r10761+1564];
	// begin inline asm
	dp4a.s32.s32 %r7180, %r7181, %r7182, %r7176;
	// end inline asm
	ld.shared.u32 	%r7185, [%r10750+192];
	// begin inline asm
	{.reg .f16 low,high;
  mov.b32 {low,high},%r7185;
  cvt.f32.f16 %f1471, low;}

	// end inline asm
	// begin inline asm
	{.reg .f16 low,high;
  mov.b32 {low,high},%r7185;
  cvt.f32.f16 %f1472, high;}

	// end inline asm
	ld.shared.u8 	%r11018, [%r10753];
	mul.lo.s32 	%r11019, %r7180, %r11018;
	cvt.rn.f32.s32 	%f1863, %r11019;
	ld.shared.u8 	%rs157, [%r10753+8];
	cvt.rn.f32.u16 	%f1864, %rs157;
	fma.rn.f32 	%f1865, %f1472, %f1864, 0f00000000;
	fma.rn.f32 	%f1866, %f1471, %f1863, 0f00000000;
	shr.u32 	%r11020, %r11010, 4;
	and.b32  	%r7187, %r11020, 252645135;
	ld.shared.u32 	%r7188, [%r10761+1568];
	// begin inline asm
	dp4a.s32.s32 %r7186, %r7187, %r7188, %r10709;
	// end inline asm
	shr.u32 	%r11021, %r11011, 4;
	and.b32  	%r7191, %r11021, 252645135;
	ld.shared.u32 	%r7192, [%r10761+1572];
	// begin inline asm
	dp4a.s32.s32 %r7190, %r7191, %r7192, %r7186;
	// end inline asm
	shr.u32 	%r11022, %r11012, 4;
	and.b32  	%r7195, %r11022, 252645135;
	ld.shared.u32 	%r7196, [%r10761+1576];
	// begin inline asm
	dp4a.s32.s32 %r7194, %r7195, %r7196, %r7190;
	// end inline asm
	shr.u32 	%r11023, %r11013, 4;
	and.b32  	%r7199, %r11023, 252645135;
	ld.shared.u32 	%r7200, [%r10761+1580];
	// begin inline asm
	dp4a.s32.s32 %r7198, %r7199, %r7200, %r7194;
	// end inline asm
	shr.u32 	%r11024, %r11014, 4;
	and.b32  	%r7203, %r11024, 252645135;
	ld.shared.u32 	%r7204, [%r10761+1584];
	// begin inline asm
	dp4a.s32.s32 %r7202, %r7203, %r7204, %r7198;
	// end inline asm
	shr.u32 	%r11025, %r11015, 4;
	and.b32  	%r7207, %r11025, 252645135;
	ld.shared.u32 	%r7208, [%r10761+1588];
	// begin inline asm
	dp4a.s32.s32 %r7206, %r7207, %r7208, %r7202;
	// end inline asm
	shr.u32 	%r11026, %r11016, 4;
	and.b32  	%r7211, %r11026, 252645135;
	ld.shared.u32 	%r7212, [%r10761+1592];
	// begin inline asm
	dp4a.s32.s32 %r7210, %r7211, %r7212, %r7206;
	// end inline asm
	shr.u32 	%r11027, %r11017, 4;
	and.b32  	%r7215, %r11027, 252645135;
	ld.shared.u32 	%r7216, [%r10761+1596];
	// begin inline asm
	dp4a.s32.s32 %r7214, %r7215, %r7216, %r7210;
	// end inline asm
	ld.shared.u32 	%r7219, [%r10750+196];
	// begin inline asm
	{.reg .f16 low,high;
  mov.b32 {low,high},%r7219;
  cvt.f32.f16 %f1473, low;}

	// end inline asm
	// begin inline asm
	{.reg .f16 low,high;
  mov.b32 {low,high},%r7219;
  cvt.f32.f16 %f1474, high;}

	// end inline asm
	ld.shared.u8 	%r11028, [%r10753+1];
	mul.lo.s32 	%r11029, %r7214, %r11028;
	cvt.rn.f32.s32 	%f1867, %r11029;
	fma.rn.f32 	%f1868, %f1473, %f1867, %f1866;
	ld.shared.u8 	%rs158, [%r10753+9];
	cvt.rn.f32.u16 	%f1869, %rs158;
	fma.rn.f32 	%f1870, %f1474, %f1869, %f1865;
	ld.shared.u32 	%r7221, [%r85];
	// begin inline asm
	{.reg .f16 low,high;
  mov.b32 {low,high},%r7221;
  cvt.f32.f16 %f1475, low;}

	// end inline asm
	// begin inline asm
	{.reg .f16 low,high;
  mov.b32 {low,high},%r7221;
  cvt.f32.f16 %f1476, high;}

	// end inline asm
	mul.f32 	%f1871, %f1868, %f1475;
	mul.f32 	%f1872, %f1870, %f1476;
	sub.f32 	%f1873, %f1871, %f1872;
	add.f32 	%f2623, %f2623, %f1873;
	ld.shared.u32 	%r11030, [%r10757+4224];
	and.b32  	%r7223, %r11030, 252645135;
	ld.shared.u32 	%r7224, [%r10761+1536];
	// begin inline asm
	dp4a.s32.s32 %r7222, %r7223, %r7224, %r10709;
	// end inline asm
	ld.shared.u32 	%r11031, [%r10757+4228];
	and.b32  	%r7227, %r11031, 252645135;
	ld.shared.u32 	%r7228, [%r10761+1540];
	// begin inline asm
	dp4a.s32.s32 %r7226, %r7227, %r7228, %r7222;
	// end inline asm
	ld.shared.u32 	%r11032, [%r10757+4232];
	and.b32  	%r7231, %r11032, 252645135;
	ld.shared.u32 	%r7232, [%r10761+1544];
	// begin inline asm
	dp4a.s32.s32 %r7230, %r7231, %r7232, %r7226;
	// end inline asm
	ld.shared.u32 	%r11033, [%r10757+4236];
	and.b32  	%r7235, %r11033, 252645135;
	ld.shared.u32 	%r7236, [%r10761+1548];
	// begin inline asm
	dp4a.s32.s32 %r7234, %r7235, %r7236, %r7230;
	// end inline asm
	ld.shared.u32 	%r11034, [%r10757+4240];
	and.b32  	%r7239, %r11034, 252645135;
	ld.shared.u32 	%r7240, [%r10761+1552];
	// begin inline asm
	dp4a.s32.s32 %r7238, %r7239, %r7240, %r7234;
	// end inline asm
	ld.shared.u32 	%r11035, [%r10757+4244];
	and.b32  	%r7243, %r11035, 252645135;
	ld.shared.u32 	%r7244, [%r10761+1556];
	// begin inline asm
	dp4a.s32.s32 %r7242, %r7243, %r7244, %r7238;
	// end inline asm
	ld.shared.u32 	%r11036, [%r10757+4248];
	and.b32  	%r7247, %r11036, 252645135;
	ld.shared.u32 	%r7248, [%r10761+1560];
	// begin inline asm
	dp4a.s32.s32 %r7246, %r7247, %r7248, %r7242;
	// end inline asm
	ld.shared.u32 	%r11037, [%r10757+4252];
	and.b32  	%r7251, %r11037, 252645135;
	ld.shared.u32 	%r7252, [%r10761+1564];
	// begin inline asm
	dp4a.s32.s32 %r7250, %r7251, %r7252, %r7246;
	// end inline asm
	ld.shared.u32 	%r7255, [%r10750+192];
	// begin inline asm
	{.reg .f16 low,high;
  mov.b32 {low,high},%r7255;
  cvt.f32.f16 %f1477, low;}

	// end inline asm
	// begin inline asm
	{.reg .f16 low,high;
  mov.b32 {low,high},%r7255;
  cvt.f32.f16 %f1478, high;}

	// end inline asm
	ld.shared.u8 	%r11038, [%r10783];
	mul.lo.s32 	%r11039, %r7250, %r11038;
	cvt.rn.f32.s32 	%f1874, %r11039;
	ld.shared.u8 	%rs159, [%r10783+8];
	cvt.rn.f32.u16 	%f1875, %rs159;
	fma.rn.f32 	%f1876, %f1478, %f1875, 0f00000000;
	fma.rn.f32 	%f1877, %f1477, %f1874, 0f00000000;
	shr.u32 	%r11040, %r11030, 4;
	and.b32  	%r7257, %r11040, 252645135;
	ld.shared.u32 	%r7258, [%r10761+1568];
	// begin inline asm
	dp4a.s32.s32 %r7256, %r7257, %r7258, %r10709;
	// end inline asm
	shr.u32 	%r11041, %r11031, 4;
	and.b32  	%r7261, %r11041, 252645135;
	ld.shared.u32 	%r7262, [%r10761+1572];
	// begin inline asm
	dp4a.s32.s32 %r7260, %r7261, %r7262, %r7256;
	// end inline asm
	shr.u32 	%r11042, %r11032, 4;
	and.b32  	%r7265, %r11042, 252645135;
	ld.shared.u32 	%r7266, [%r10761+1576];
	// begin inline asm
	dp4a.s32.s32 %r7264, %r7265, %r7266, %r7260;
	// end inline asm
	shr.u32 	%r11043, %r11033, 4;
	and.b32  	%r7269, %r11043, 252645135;
	ld.shared.u32 	%r7270, [%r10761+1580];
	// begin inline asm
	dp4a.s32.s32 %r7268, %r7269, %r7270, %r7264;
	// end inline asm
	shr.u32 	%r11044, %r11034, 4;
	and.b32  	%r7273, %r11044, 252645135;
	ld.shared.u32 	%r7274, [%r10761+1584];
	// begin inline asm
	dp4a.s32.s32 %r7272, %r7273, %r7274, %r7268;
	// end inline asm
	shr.u32 	%r11045, %r11035, 4;
	and.b32  	%r7277, %r11045, 252645135;
	ld.shared.u32 	%r7278, [%r10761+1588];
	// begin inline asm
	dp4a.s32.s32 %r7276, %r7277, %r7278, %r7272;
	// end inline asm
	shr.u32 	%r11046, %r11036, 4;
	and.b32  	%r7281, %r11046, 252645135;
	ld.shared.u32 	%r7282, [%r10761+1592];
	// begin inline asm
	dp4a.s32.s32 %r7280, %r7281, %r7282, %r7276;
	// end inline asm
	shr.u32 	%r11047, %r11037, 4;
	and.b32  	%r7285, %r11047, 252645135;
	ld.shared.u32 	%r7286, [%r10761+1596];
	// begin inline asm
	dp4a.s32.s32 %r7284, %r7285, %r7286, %r7280;
	// end inline asm
	ld.shared.u8 	%r11048, [%r10783+1];
	mul.lo.s32 	%r11049, %r7284, %r11048;
	cvt.rn.f32.s32 	%f1878, %r11049;
	fma.rn.f32 	%f1879, %f1473, %f1878, %f1877;
	ld.shared.u8 	%rs160, [%r10783+9];
	cvt.rn.f32.u16 	%f1880, %rs160;
	fma.rn.f32 	%f1881, %f1474, %f1880, %f1876;
	ld.shared.u32 	%r7289, [%r88+128];
	// begin inline asm
	{.reg .f16 low,high;
  mov.b32 {low,high},%r7289;
  cvt.f32.f16 %f1479, low;}

	// end inline asm
	// begin inline asm
	{.reg .f16 low,high;
  mov.b32 {low,high},%r7289;
  cvt.f32.f16 %f1480, high;}

	// end inline asm
	mul.f32 	%f1882, %f1879, %f1479;
	mul.f32 	%f1883, %f1881, %f1480;
	sub.f32 	%f1884, %f1882, %f1883;
	add.f32 	%f2607, %f2607, %f1884;
	ld.shared.u32 	%r11050, [%r10757+8448];
	and.b32  	%r7291, %r11050, 252645135;
	ld.shared.u32 	%r7292, [%r10761+1536];
	// begin inline asm
	dp4a.s32.s32 %r7290, %r7291, %r7292, %r10709;
	// end inline asm
	ld.shared.u32 	%r11051, [%r10757+8452];
	and.b32  	%r7295, %r11051, 252645135;
	ld.shared.u32 	%r7296, [%r10761+1540];
	// begin inline asm
	dp4a.s32.s32 %r7294, %r7295, %r7296, %r7290;
	// end inline asm
	ld.shared.u32 	%r11052, [%r10757+8456];
	and.b32  	%r7299, %r11052, 252645135;
	ld.shared.u32 	%r7300, [%r10761+1544];
	// begin inline asm
	dp4a.s32.s32 %r7298, %r7299, %r7300, %r7294;
	// end inline asm
	ld.shared.u32 	%r11053, [%r10757+8460];
	and.b32  	%r7303, %r11053, 252645135;
	ld.shared.u32 	%r7304, [%r10761+1548];
	// begin inline asm
	dp4a.s32.s32 %r7302, %r7303, %r7304, %r7298;
	// end inline asm
	ld.shared.u32 	%r11054, [%r10757+8464];
	and.b32  	%r7307, %r11054, 252645135;
	ld.shared.u32 	%r7308, [%r10761+1552];
	// begin inline asm
	dp4a.s32.s32 %r7306, %r7307, %r7308, %r7302;
	// end inline asm
	ld.shared.u32 	%r11055, [%r10757+8468];
	and.b32  	%r7311, %r11055, 252645135;
	ld.shared.u32 	%r7312, [%r10761+1556];
	// begin inline asm
	dp4a.s32.s32 %r7310, %r7311, %r7312, %r7306;
	// end inline asm
	ld.shared.u32 	%r11056, [%r10757+8472];
	and.b32  	%r7315, %r11056, 252645135;
	ld.shared.u32 	%r7316, [%r10761+1560];
	// begin inline asm
	dp4a.s32.s32 %r7314, %r7315, %r7316, %r7310;
	// end inline asm
	ld.shared.u32 	%r11057, [%r10757+8476];
	and.b32  	%r7319, %r11057, 252645135;
	ld.shared.u32 	%r7320, [%r10761+1564];
	// begin inline asm
	dp4a.s32.s32 %r7318, %r7319, %r7320, %r7314;
	// end inline asm
	ld.shared.u32 	%r7323, [%r10750+192];
	// begin inline asm
	{.reg .f16 low,high;
  mov.b32 {low,high},%r7323;
  cvt.f32.f16 %f1481, low;}

	// end inline asm
	// begin inline asm
	{.reg .f16 low,high;
  mov.b32 {low,high},%r7323;
  cvt.f32.f16 %f1482, high;}

	// end inline asm
	ld.shared.u8 	%r11058, [%r10806];
	mul.lo.s32 	%r11059, %r7318, %r11058;
	cvt.rn.f32.s32 	%f1885, %r11059;
	ld.shared.u8 	%rs161, [%r10806+8];
	cvt.rn.f32.u16 	%f1886, %rs161;
	fma.rn.f32 	%f1887, %f1482, %f1886, 0f00000000;
	fma.rn.f32 	%f1888, %f1481, %f1885, 0f00000000;
	shr.u32 	%r11060, %r11050, 4;
	and.b32  	%r7325, %r11060, 252645135;
	ld.shared.u32 	%r7326, [%r10761+1568];
	// begin inline asm
	dp4a.s32.s32 %r7324, %r7325, %r7326, %r10709;
	// end inline asm
	shr.u32 	%r11061, %r11051, 4;
	and.b32  	%r7329, %r11061, 252645135;
	ld.shared.u32 	%r7330, [%r10761+1572];
	// begin inline asm
	dp4a.s32.s32 %r7328, %r7329, %r7330, %r7324;
	// end inline asm
	shr.u32 	%r11062, %r11052, 4;
	and.b32  	%r7333, %r11062, 252645135;
	ld.shared.u32 	%r7334, [%r10761+1576];
	// begin inline asm
	dp4a.s32.s32 %r7332, %r7333, %r7334, %r7328;
	// end inline asm
	shr.u32 	%r11063, %r11053, 4;
	and.b32  	%r7337, %r11063, 252645135;
	ld.shared.u32 	%r7338, [%r10761+1580];
	// begin inline asm
	dp4a.s32.s32 %r7336, %r7337, %r7338, %r7332;
	// end inline asm
	shr.u32 	%r11064, %r11054, 4;
	and.b32  	%r7341, %r11064, 252645135;
	ld.shared.u32 	%r7342, [%r10761+1584];
	// begin inline asm
	dp4a.s32.s32 %r7340, %r7341, %r7342, %r7336;
	// end inline asm
	shr.u32 	%r11065, %r11055, 4;
	and.b32  	%r7345, %r11065, 252645135;
	ld.shared.u32 	%r7346, [%r10761+1588];
	// begin inline asm
	dp4a.s32.s32 %r7344, %r7345, %r7346, %r7340;
	// end inline asm
	shr.u32 	%r11066, %r11056, 4;
	and.b32  	%r7349, %r11066, 252645135;
	ld.shared.u32 	%r7350, [%r10761+1592];
	// begin inline asm
	dp4a.s32.s32 %r7348, %r7349, %r7350, %r7344;
	// end inline asm
	shr.u32 	%r11067, %r11057, 4;
	and.b32  	%r7353, %r11067, 252645135;
	ld.shared.u32 	%r7354, [%r10761+1596];
	// begin inline asm
	dp4a.s32.s32 %r7352, %r7353, %r7354, %r7348;
	// end inline asm
	ld.shared.u32 	%r7357, [%r10750+196];
	// begin inline asm
	{.reg .f16 low,high;
  mov.b32 {low,high},%r7357;
  cvt.f32.f16 %f1483, low;}

	// end inline asm
	// begin inline asm
	{.reg .f16 low,high;
  mov.b32 {low,high},%r7357;
  cvt.f32.f16 %f1484, high;}

	// end inline asm
	ld.shared.u8 	%r11068, [%r10806+1];
	mul.lo.s32 	%r11069, %r7352, %r11068;
	cvt.rn.f32.s32 	%f1889, %r11069;
	fma.rn.f32 	%f1890, %f1483, %f1889, %f1888;
	ld.shared.u8 	%rs162, [%r10806+9];
	cvt.rn.f32.u16 	%f1891, %rs162;
	fma.rn.f32 	%f1892, %f1484, %f1891, %f1887;
	ld.shared.u32 	%r7359, [%r90+256];
	// begin inline asm
	{.reg .f16 low,high;
  mov.b32 {low,high},%r7359;
  cvt.f32.f16 %f1485, low;}

	// end inline asm
	// begin inline asm
	{.reg .f16 low,high;
  mov.b32 {low,high},%r7359;
  cvt.f32.f16 %f1486, high;}

	// end inline asm
	mul.f32 	%f1893, %f1890, %f1485;
	mul.f32 	%f1894, %f1892, %f1486;
	sub.f32 	%f1895, %f1893, %f1894;
	add.f32 	%f2591, %f2591, %f1895;
	ld.shared.u32 	%r11070, [%r10757+12672];
	and.b32  	%r7361, %r11070, 252645135;
	ld.shared.u32 	%r7362, [%r10761+1536];
	// begin inline asm
	dp4a.s32.s32 %r7360, %r7361, %r7362, %r10709;
	// end inline asm
	ld.shared.u32 	%r11071, [%r10757+12676];
	and.b32  	%r7365, %r11071, 252645135;
	ld.shared.u32 	%r7366, [%r10761+1540];
	// begin inline asm
	dp4a.s32.s32 %r7364, %r7365, %r7366, %r7360;
	// end inline asm
	ld.shared.u32 	%r11072, [%r10757+12680];
	and.b32  	%r7369, %r11072, 252645135;
	ld.shared.u32 	%r7370, [%r10761+1544];
	// begin inline asm
	dp4a.s32.s32 %r7368, %r7369, %r7370, %r7364;
	// end inline asm
	ld.shared.u32 	%r11073, [%r10757+12684];
	and.b32  	%r7373, %r11073, 252645135;
	ld.shared.u32 	%r7374, [%r10761+1548];
	// begin inline asm
	dp4a.s32.s32 %r7372, %r7373, %r7374, %r7368;
	// end inline asm
	ld.shared.u32 	%r11074, [%r10757+12688];
	and.b32  	%r7377, %r11074, 252645135;
	ld.shared.u32 	%r7378, [%r10761+1552];
	// begin inline asm
	dp4a.s32.s32 %r7376, %r7377, %r7378, %r7372;
	// end inline asm
	ld.shared.u32 	%r11075, [%r10757+12692];
	and.b32  	%r7381, %r11075, 252645135;
	ld.shared.u32 	%r7382, [%r10761+1556];
	// begin inline asm
	dp4a.s32.s32 %r7380, %r7381, %r7382, %r7376;
	// end inline asm
	ld.shared.u32 	%r11076, [%r10757+12696];
	and.b32  	%r7385, %r11076, 252645135;
	ld.shared.u32 	%r7386, [%r10761+1560];
	// begin inline asm
	dp4a.s32.s32 %r7384, %r7385, %r7386, %r7380;
	// end inline asm
	ld.shared.u32 	%r11077, [%r10757+12700];
	and.b32  	%r7389, %r11077, 252645135;
	ld.shared.u32 	%r7390, [%r10761+1564];
	// begin inline asm
	dp4a.s32.s32 %r7388, %r7389, %r7390, %r7384;
	// end inline asm
	ld.shared.u32 	%r7393, [%r10750+192];
	// begin inline asm
	{.reg .f16 low,high;
  mov.b32 {low,high},%r7393;
  cvt.f32.f16 %f1487, low;}

	// end inline asm
	// begin inline asm
	{.reg .f16 low,high;
  mov.b32 {low,high},%r7393;
  cvt.f32.f16 %f1488, high;}

	// end inline asm
	ld.shared.u8 	%r11078, [%r10829];
	mul.lo.s32 	%r11079, %r7388, %r11078;
	cvt.rn.f32.s32 	%f1896, %r11079;
	ld.shared.u8 	%rs163, [%r10829+8];
	cvt.rn.f32.u16 	%f1897, %rs163;
	fma.rn.f32 	%f1898, %f1488, %f1897, 0f00000000;
	fma.rn.f32 	%f1899, %f1487, %f1896, 0f00000000;
	shr.u32 	%r11080, %r11070, 4;
	and.b32  	%r7395, %r11080, 252645135;
	ld.shared.u32 	%r7396, [%r10761+1568];
	// begin inline asm
	dp4a.s32.s32 %r7394, %r7395, %r7396, %r10709;
	// end inline asm
	shr.u32 	%r11081, %r11071, 4;
	and.b32  	%r7399, %r11081, 252645135;
	ld.shared.u32 	%r7400, [%r10761+1572];
	// begin inline asm
	dp4a.s32.s32 %r7398, %r7399, %r7400, %r7394;
	// end inline asm
	shr.u32 	%r11082, %r11072, 4;
	and.b32  	%r7403, %r11082, 252645135;
	ld.shared.u32 	%r7404, [%r10761+1576];
	// begin inline asm
	dp4a.s32.s32 %r7402, %r7403, %r7404, %r7398;
	// end inline asm
	shr.u32 	%r11083, %r11073, 4;
	and.b32  	%r7407, %r11083, 252645135;
	ld.shared.u32 	%r7408, [%r10761+1580];
	// begin inline asm
	dp4a.s32.s32 %r7406, %r7407, %r7408, %r7402;
	// end inline asm
	shr.u32 	%r11084, %r11074, 4;
	and.b32  	%r7411, %r11084, 252645135;
	ld.shared.u32 	%r7412, [%r10761+1584];
	// begin inline asm
	dp4a.s32.s32 %r7410, %r7411, %r7412, %r7406;
	// end inline asm
	shr.u32 	%r11085, %r11075, 4;
	and.b32  	%r7415, %r11085, 252645135;
	ld.shared.u32 	%r7416, [%r10761+1588];
	// begin inline asm
	dp4a.s32.s32 %r7414, %r7415, %r7416, %r7410;
	// end inline asm
	shr.u32 	%r11086, %r11076, 4;
	and.b32  	%r7419, %r11086, 252645135;
	ld.shared.u32 	%r7420, [%r10761+1592];
	// begin inline asm
	dp4a.s32.s32 %r7418, %r7419, %r7420, %r7414;
	// end inline asm
	shr.u32 	%r11087, %r11077, 4;
	and.b32  	%r7423, %r11087, 252645135;
	ld.shared.u32 	%r7424, [%r10761+1596];
	// begin inline asm
	dp4a.s32.s32 %r7422, %r7423, %r7424, %r7418;
	// end inline asm
	ld.shared.u8 	%r11088, [%r10829+1];
	mul.lo.s32 	%r11089, %r7422, %r11088;
	cvt.rn.f32.s32 	%f1900, %r11089;
	fma.rn.f32 	%f1901, %f1483, %f1900, %f1899;
	ld.shared.u8 	%rs164, [%r10829+9];
	cvt.rn.f32.u16 	%f1902, %rs164;
	fma.rn.f32 	%f1903, %f1484, %f1902, %f1898;
	ld.shared.u32 	%r7427, [%r92+384];
	// begin inline asm
	{.reg .f16 low,high;
  mov.b32 {low,high},%r7427;
  cvt.f32.f16 %f1489, low;}

	// end inline asm
	// begin inline asm
	{.reg .f16 low,high;
  mov.b32 {low,high},%r7427;
  cvt.f32.f16 %f1490, high;}

	// end inline asm
	mul.f32 	%f1904, %f1901, %f1489;
	mul.f32 	%f1905, %f1903, %f1490;
	sub.f32 	%f1906, %f1904, %f1905;
	add.f32 	%f2575, %f2575, %f1906;
	ld.shared.u32 	%r11090, [%r10757];
	and.b32  	%r7429, %r11090, 252645135;
	ld.shared.u32 	%r7430, [%r10761+2048];
	// begin inline asm
	dp4a.s32.s32 %r7428, %r7429, %r7430, %r10709;
	// end inline asm
	ld.shared.u32 	%r11091, [%r10757+4];
	and.b32  	%r7433, %r11091, 252645135;
	ld.shared.u32 	%r7434, [%r10761+2052];
	// begin inline asm
	dp4a.s32.s32 %r7432, %r7433, %r7434, %r7428;
	// end inline asm
	ld.shared.u32 	%r11092, [%r10757+8];
	and.b32  	%r7437, %r11092, 252645135;
	ld.shared.u32 	%r7438, [%r10761+2056];
	// begin inline asm
	dp4a.s32.s32 %r7436, %r7437, %r7438, %r7432;
	// end inline asm
	ld.shared.u32 	%r11093, [%r10757+12];
	and.b32  	%r7441, %r11093, 252645135;
	ld.shared.u32 	%r7442, [%r10761+2060];
	// begin inline asm
	dp4a.s32.s32 %r7440, %r7441, %r7442, %r7436;
	// end inline asm
	ld.shared.u32 	%r11094, [%r10757+16];
	and.b32  	%r7445, %r11094, 252645135;
	ld.shared.u32 	%r7446, [%r10761+2064];
	// begin inline asm
	dp4a.s32.s32 %r7444, %r7445, %r7446, %r7440;
	// end inline asm
	ld.shared.u32 	%r11095, [%r10757+20];
	and.b32  	%r7449, %r11095, 252645135;
	ld.shared.u32 	%r7450, [%r10761+2068];
	// begin inline asm
	dp4a.s32.s32 %r7448, %r7449, %r7450, %r7444;
	// end inline asm
	ld.shared.u32 	%r11096, [%r10757+24];
	and.b32  	%r7453, %r11096, 252645135;
	ld.shared.u32 	%r7454, [%r10761+2072];
	// begin inline asm
	dp4a.s32.s32 %r7452, %r7453, %r7454, %r7448;
	// end inline asm
	ld.shared.u32 	%r11097, [%r10757+28];
	and.b32  	%r7457, %r11097, 252645135;
	ld.shared.u32 	%r7458, [%r10761+2076];
	// begin inline asm
	dp4a.s32.s32 %r7456, %r7457, %r7458, %r7452;
	// end inline asm
	ld.shared.u32 	%r7461, [%r10750+256];
	// begin inline asm
	{.reg .f16 low,high;
  mov.b32 {low,high},%r7461;
  cvt.f32.f16 %f1491, low;}

	// end inline asm
	// begin inline asm
	{.reg .f16 low,high;
  mov.b32 {low,high},%r7461;
  cvt.f32.f16 %f1492, high;}

	// end inline asm
	ld.shared.u8 	%r11098, [%r10753];
	mul.lo.s32 	%r11099, %r7456, %r11098;
	cvt.rn.f32.s32 	%f1907, %r11099;
	ld.shared.u8 	%rs165, [%r10753+8];
	cvt.rn.f32.u16 	%f1908, %rs165;
	fma.rn.f32 	%f1909, %f1492, %f1908, 0f00000000;
	fma.rn.f32 	%f1910, %f1491, %f1907, 0f00000000;
	shr.u32 	%r11100, %r11090, 4;
	and.b32  	%r7463, %r11100, 252645135;
	ld.shared.u32 	%r7464, [%r10761+2080];
	// begin inline asm
	dp4a.s32.s32 %r7462, %r7463, %r7464, %r10709;
	// end inline asm
	shr.u32 	%r11101, %r11091, 4;
	and.b32  	%r7467, %r11101, 252645135;
	ld.shared.u32 	%r7468, [%r10761+2084];
	// begin inline asm
	dp4a.s32.s32 %r7466, %r7467, %r7468, %r7462;
	// end inline asm
	shr.u32 	%r11102, %r11092, 4;
	and.b32  	%r7471, %r11102, 252645135;
	ld.shared.u32 	%r7472, [%r10761+2088];
	// begin inline asm
	dp4a.s32.s32 %r7470, %r7471, %r7472, %r7466;
	// end inline asm
	shr.u32 	%r11103, %r11093, 4;
	and.b32  	%r7475, %r11103, 252645135;
	ld.shared.u32 	%r7476, [%r10761+2092];
	// begin inline asm
	dp4a.s32.s32 %r7474, %r7475, %r7476, %r7470;
	// end inline asm
	shr.u32 	%r11104, %r11094, 4;
	and.b32  	%r7479, %r11104, 252645135;
	ld.shared.u32 	%r7480, [%r10761+2096];
	// begin inline asm
	dp4a.s32.s32 %r7478, %r7479, %r7480, %r7474;
	// end inline asm
	shr.u32 	%r11105, %r11095, 4;
	and.b32  	%r7483, %r11105, 252645135;
	ld.shared.u32 	%r7484, [%r10761+2100];
	// begin inline asm
	dp4a.s32.s32 %r7482, %r7483, %r7484, %r7478;
	// end inline asm
	shr.u32 	%r11106, %r11096, 4;
	and.b32  	%r7487, %r11106, 252645135;
	ld.shared.u32 	%r7488, [%r10761+2104];
	// begin inline asm
	dp4a.s32.s32 %r7486, %r7487, %r7488, %r7482;
	// end inline asm
	shr.u32 	%r11107, %r11097, 4;
	and.b32  	%r7491, %r11107, 252645135;
	ld.shared.u32 	%r7492, [%r10761+2108];
	// begin inline asm
	dp4a.s32.s32 %r7490, %r7491, %r7492, %r7486;
	// end inline asm
	ld.shared.u32 	%r7495, [%r10750+260];
	// begin inline asm
	{.reg .f16 low,high;
  mov.b32 {low,high},%r7495;
  cvt.f32.f16 %f1493, low;}

	// end inline asm
	// begin inline asm
	{.reg .f16 low,high;
  mov.b32 {low,high},%r7495;
  cvt.f32.f16 %f1494, high;}

	// end inline asm
	ld.shared.u8 	%r11108, [%r10753+1];
	mul.lo.s32 	%r11109, %r7490, %r11108;
	cvt.rn.f32.s32 	%f1911, %r11109;
	fma.rn.f32 	%f1912, %f1493, %f1911, %f1910;
	ld.shared.u8 	%rs166, [%r10753+9];
	cvt.rn.f32.u16 	%f1913, %rs166;
	fma.rn.f32 	%f1914, %f1494, %f1913, %f1909;
	ld.shared.u32 	%r7497, [%r85];
	// begin inline asm
	{.reg .f16 low,high;
  mov.b32 {low,high},%r7497;
  cvt.f32.f16 %f1495, low;}

	// end inline asm
	// begin inline asm
	{.reg .f16 low,high;
  mov.b32 {low,high},%r7497;
  cvt.f32.f16 %f1496, high;}

	// end inline asm
	mul.f32 	%f1915, %f1912, %f1495;
	mul.f32 	%f1916, %f1914, %f1496;
	sub.f32 	%f1917, %f1915, %f1916;
	add.f32 	%f2622, %f2622, %f1917;
	ld.shared.u32 	%r11110, [%r10757+4224];
	and.b32  	%r7499, %r11110, 252645135;
	ld.shared.u32 	%r7500, [%r10761+2048];
	// begin inline asm
	dp4a.s32.s32 %r7498, %r7499, %r7500, %r10709;
	// end inline asm
	ld.shared.u32 	%r11111, [%r10757+4228];
	and.b32  	%r7503, %r11111, 252645135;
	ld.shared.u32 	%r7504, [%r10761+2052];
	// begin inline asm
	dp4a.s32.s32 %r7502, %r7503, %r7504, %r7498;
	// end inline asm
	ld.shared.u32 	%r11112, [%r10757+4232];
	and.b32  	%r7507, %r11112, 252645135;
	ld.shared.u32 	%r7508, [%r10761+2056];
	// begin inline asm
	dp4a.s32.s32 %r7506, %r7507, %r7508, %r7502;
	// end inline asm
	ld.shared.u32 	%r11113, [%r10757+4236];
	and.b32  	%r7511, %r11113, 252645135;
	ld.shared.u32 	%r7512, [%r10761+2060];
	// begin inline asm
	dp4a.s32.s32 %r7510, %r7511, %r7512, %r7506;
	// end inline asm
	ld.shared.u32 	%r11114, [%r10757+4240];
	and.b32  	%r7515, %r11114, 252645135;
	ld.shared.u32 	%r7516, [%r10761+2064];
	// begin inline asm
	dp4a.s32.s32 %r7514, %r7515, %r7516, %r7510;
	// end inline asm
	ld.shared.u32 	%r11115, [%r10757+4244];
	and.b32  	%r7519, %r11115, 252645135;
	ld.shared.u32 	%r7520, [%r10761+2068];
	// begin inline asm
	dp4a.s32.s32 %r7518, %r7519, %r7520, %r7514;
	// end inline asm
	ld.shared.u32 	%r11116, [%r10757+4248];
	and.b32  	%r7523, %r11116, 252645135;
	ld.shared.u32 	%r7524, [%r10761+2072];
	// begin inline asm
	dp4a.s32.s32 %r7522, %r7523, %r7524, %r7518;
	// end inline asm
	ld.shared.u32 	%r11117, [%r10757+4252];
	and.b32  	%r7527, %r11117, 252645135;
	ld.shared.u32 	%r7528, [%r10761+2076];
	// begin inline asm
	dp4a.s32.s32 %r7526, %r7527, %r7528, %r7522;
	// end inline asm
	ld.shared.u32 	%r7531, [%r10750+256];
	// begin inline asm
	{.reg .f16 low,high;
  mov.b32 {low,high},%r7531;
  cvt.f32.f16 %f1497, low;}

	// end inline asm
	// begin inline asm
	{.reg .f16 low,high;
  mov.b32 {low,high},%r7531;
  cvt.f32.f16 %f1498, high;}

	// end inline asm
	ld.shared.u8 	%r11118, [%r10783];
	mul.lo.s32 	%r11119, %r7526, %r11118;
	cvt.rn.f32.s32 	%f1918, %r11119;
	ld.shared.u8 	%rs167, [%r10783+8];
	cvt.rn.f32.u16 	%f1919, %rs167;
	fma.rn.f32 	%f1920, %f1498, %f1919, 0f00000000;
	fma.rn.f32 	%f1921, %f1497, %f1918, 0f00000000;
	shr.u32 	%r11120, %r11110, 4;
	and.b32  	%r7533, %r11120, 252645135;
	ld.shared.u32 	%r7534, [%r10761+2080];
	// begin inline asm
	dp4a.s32.s32 %r7532, %r7533, %r7534, %r10709;
	// end inline asm
	shr.u32 	%r11121, %r11111, 4;
	and.b32  	%r7537, %r11121, 252645135;
	ld.shared.u32 	%r7538, [%r10761+2084];
	// begin inline asm
	dp4a.s32.s32 %r7536, %r7537, %r7538, %r7532;
	// end inline asm
	shr.u32 	%r11122, %r11112, 4;
	and.b32  	%r7541, %r11122, 252645135;
	ld.shared.u32 	%r7542, [%r10761+2088];
	// begin inline asm
	dp4a.s32.s32 %r7540, %r7541, %r7542, %r7536;
	// end inline asm
	shr.u32 	%r11123, %r11113, 4;
	and.b32  	%r7545, %r11123, 252645135;
	ld.shared.u32 	%r7546, [%r10761+2092];
	// begin inline asm
	dp4a.s32.s32 %r7544, %r7545, %r7546, %r7540;
	// end inline asm
	shr.u32 	%r11124, %r11114, 4;
	and.b32  	%r7549, %r11124, 252645135;
	ld.shared.u32 	%r7550, [%r10761+2096];
	// begin inline asm
	dp4a.s32.s32 %r7548, %r7549, %r7550, %r7544;
	// end inline asm
	shr.u32 	%r11125, %r11115, 4;
	and.b32  	%r7553, %r11125, 252645135;
	ld.shared.u32 	%r7554, [%r10761+2100];
	// begin inline asm
	dp4a.s32.s32 %r7552, %r7553, %r7554, %r7548;
	// end inline asm
	shr.u32 	%r11126, %r11116, 4;
	and.b32  	%r7557, %r11126, 252645135;
	ld.shared.u32 	%r7558, [%r10761+2104];
	// begin inline asm
	dp4a.s32.s32 %r7556, %r7557, %r7558, %r7552;
	// end inline asm
	shr.u32 	%r11127, %r11117, 4;
	and.b32  	%r7561, %r11127, 252645135;
	ld.shared.u32 	%r7562, [%r10761+2108];
	// begin inline asm
	dp4a.s32.s32 %r7560, %r7561, %r7562, %r7556;
	// end inline asm
	ld.shared.u8 	%r11128, [%r10783+1];
	mul.lo.s32 	%r11129, %r7560, %r11128;
	cvt.rn.f32.s32 	%f1922, %r11129;
	fma.rn.f32 	%f1923, %f1493, %f1922, %f1921;
	ld.shared.u8 	%rs168, [%r10783+9];
	cvt.rn.f32.u16 	%f1924, %rs168;
	fma.rn.f32 	%f1925, %f1494, %f1924, %f1920;
	ld.shared.u32 	%r7565, [%r88+128];
	// begin inline asm
	{.reg .f16 low,high;
  mov.b32 {low,high},%r7565;
  cvt.f32.f16 %f1499, low;}

	// end inline asm
	// begin inline asm
	{.reg .f16 low,high;
  mov.b32 {low,high},%r7565;
  cvt.f32.f16 %f1500, high;}

	// end inline asm
	mul.f32 	%f1926, %f1923, %f1499;
	mul.f32 	%f1927, %f1925, %f1500;
	sub.f32 	%f1928, %f1926, %f1927;
	add.f32 	%f2606, %f2606, %f1928;
	ld.shared.u32 	%r11130, [%r10757+8448];
	and.b32  	%r7567, %r11130, 252645135;
	ld.shared.u32 	%r7568, [%r10761+2048];
	// begin inline asm
	dp4a.s32.s32 %r7566, %r7567, %r7568, %r10709;
	// end inline asm
	ld.shared.u32 	%r11131, [%r10757+8452];
	and.b32  	%r7571, %r11131, 252645135;
	ld.shared.u32 	%r7572, [%r10761+2052];
	// begin inline asm
	dp4a.s32.s32 %r7570, %r7571, %r7572, %r7566;
	// end inline asm
	ld.shared.u32 	%r11132, [%r10757+8456];
	and.b32  	%r7575, %r11132, 252645135;
	ld.shared.u32 	%r7576, [%r10761+2056];
	// begin inline asm
	dp4a.s32.s32 %r7574, %r7575, %r7576, %r7570;
	// end inline asm
	ld.shared.u32 	%r11133, [%r10757+8460];
	and.b32  	%r7579, %r11133, 252645135;
	ld.shared.u32 	%r7580, [%r10761+2060];
	// begin inline asm
	dp4a.s32.s32 %r7578, %r7579, %r7580, %r7574;
	// end inline asm
	ld.shared.u32 	%r11134, [%r10757+8464];
	and.b32  	%r7583, %r11134, 252645135;
	ld.shared.u32 	%r7584, [%r10761+2064];
	// begin inline asm
	dp4a.s32.s32 %r7582, %r7583, %r7584, %r7578;
	// end inline asm
	ld.shared.u32 	%r11135, [%r10757+8468];
	and.b32  	%r7587, %r11135, 252645135;
	ld.shared.u32 	%r7588, [%r10761+2068];
	// begin inline asm
	dp4a.s32.s32 %r7586, %r7587, %r7588, %r7582;
	// end inline asm
	ld.shared.u32 	%r11136, [%r10757+8472];
	and.b32  	%r7591, %r11136, 252645135;
	ld.shared.u32 	%r7592, [%r10761+2072];
	// begin inline asm
	dp4a.s32.s32 %r7590, %r7591, %r7592, %r7586;
	// end inline asm
	ld.shared.u32 	%r11137, [%r10757+8476];
	and.b32  	%r7595, %r11137, 252645135;
	ld.shared.u32 	%r7596, [%r10761+2076];
	// begin inline asm
	dp4a.s32.s32 %r7594, %r7595, %r7596, %r7590;
	// end inline asm
	ld.shared.u32 	%r7599, [%r10750+256];
	// begin inline asm
	{.reg .f16 low,high;
  mov.b32 {low,high},%r7599;
  cvt.f32.f16 %f1501, low;}

	// end inline asm
	// begin inline asm
	{.reg .f16 low,high;
  mov.b32 {low,high},%r7599;
  cvt.f32.f16 %f1502, high;}

	// end inline asm
	ld.shared.u8 	%r11138, [%r10806];
	mul.lo.s32 	%r11139, %r7594, %r11138;
	cvt.rn.f32.s32 	%f1929, %r11139;
	ld.shared.u8 	%rs169, [%r10806+8];
	cvt.rn.f32.u16 	%f1930, %rs169;
	fma.rn.f32 	%f1931, %f1502, %f1930, 0f00000000;
	fma.rn.f32 	%f1932, %f1501, %f1929, 0f00000000;
	shr.u32 	%r11140, %r11130, 4;
	and.b32  	%r7601, %r11140, 252645135;
	ld.shared.u32 	%r7602, [%r10761+2080];
	// begin inline asm
	dp4a.s32.s32 %r7600, %r7601, %r7602, %r10709;
	// end inline asm
	shr.u32 	%r11141, %r11131, 4;
	and.b32  	%r7605, %r11141, 252645135;
	ld.shared.u32 	%r7606, [%r10761+2084];
	// begin inline asm
	dp4a.s32.s32 %r7604, %r7605, %r7606, %r7600;
	// end inline asm
	shr.u32 	%r11142, %r11132, 4;
	and.b32  	%r7609, %r11142, 252645135;
	ld.shared.u32 	%r7610, [%r10761+2088];
	// begin inline asm
	dp4a.s32.s32 %r7608, %r7609, %r7610, %r7604;
	// end inline asm
	shr.u32 	%r11143, %r11133, 4;
	and.b32  	%r7613, %r11143, 252645135;
	ld.shared.u32 	%r7614, [%r10761+2092];
	// begin inline asm
	dp4a.s32.s32 %r7612, %r7613, %r7614, %r7608;
	// end inline asm
	shr.u32 	%r11144, %r11134, 4;
	and.b32  	%r7617, %r11144, 252645135;
	ld.shared.u32 	%r7618, [%r10761+2096];
	// begin inline asm
	dp4a.s32.s32 %r7616, %r7617, %r7618, %r7612;
	// end inline asm
	shr.u32 	%r11145, %r11135, 4;
	and.b32  	%r7621, %r11145, 252645135;
	ld.shared.u32 	%r7622, [%r10761+2100];
	// begin inline asm
	dp4a.s32.s32 %r7620, %r7621, %r7622, %r7616;
	// end inline asm
	shr.u32 	%r11146, %r11136, 4;
	and.b32  	%r7625, %r11146, 252645135;
	ld.shared.u32 	%r7626, [%r10761+2104];
	// begin inline asm
	dp4a.s32.s32 %r7624, %r7625, %r7626, %r7620;
	// end inline asm
	shr.u32 	%r11147, %r11137, 4;
	and.b32  	%r7629, %r11147, 252645135;
	ld.shared.u32 	%r7630, [%r10761+2108];
	// begin inline asm
	dp4a.s32.s32 %r7628, %r7629, %r7630, %r7624;
	// end inline asm
	ld.shared.u32 	%r7633, [%r10750+260];
	// begin inline asm
	{.reg .f16 low,high;
  mov.b32 {low,high},%r7633;
  cvt.f32.f16 %f1503, low;}

	// end inline asm
	// begin inline asm
	{.reg .f16 low,high;
  mov.b32 {low,high},%r7633;
  cvt.f32.f16 %f1504, high;}

	// end inline asm
	ld.shared.u8 	%r11148, [%r10806+1];
	mul.lo.s32 	%r11149, %r7628, %r11148;
	cvt.rn.f32.s32 	%f1933, %r11149;
	fma.rn.f32 	%f1934, %f1503, %f1933, %f1932;
	ld.shared.u8 	%rs170, [%r10806+9];
	cvt.rn.f32.u16 	%f1935, %rs170;
	fma.rn.f32 	%f1936, %f1504, %f1935, %f1931;
	ld.shared.u32 	%r7635, [%r90+256];
	// begin inline asm
	{.reg .f16 low,high;
  mov.b32 {low,high},%r7635;
  cvt.f32.f16 %f1505, low;}

	// end inline asm
	// begin inline asm
	{.reg .f16 low,high;
  mov.b32 {low,high},%r7635;
  cvt.f32.f16 %f1506, high;}

	// end inline asm
	mul.f32 	%f1937, %f1934, %f1505;
	mul.f32 	%f1938, %f1936, %f1506;
	sub.f32 	%f1939, %f1937, %f1938;
	add.f32 	%f2590, %f2590, %f1939;
	ld.shared.u32 	%r11150, [%r10757+12672];
	and.b32  	%r7637, %r11150, 252645135;
	ld.shared.u32 	%r7638, [%r10761+2048];
	// begin inline asm
	dp4a.s32.s32 %r7636, %r7637, %r7638, %r10709;
	// end inline asm
	ld.shared.u32 	%r11151, [%r10757+12676];
	and.b32  	%r7641, %r11151, 252645135;
	ld.shared.u32 	%r7642, [%r10761+2052];
	// begin inline asm
	dp4a.s32.s32 %r7640, %r7641, %r7642, %r7636;
	// end inline asm
	ld.shared.u32 	%r11152, [%r10757+12680];
	and.b32  	%r7645, %r11152, 252645135;
	ld.shared.u32 	%r7646, [%r10761+2056];
	// begin inline asm
	dp4a.s32.s32 %r7644, %r7645, %r7646, %r7640;
	// end inline asm
	ld.shared.u32 	%r11153, [%r10757+12684];
	and.b32  	%r7649, %r11153, 252645135;
	ld.shared.u32 	%r7650, [%r10761+2060];
	// begin inline asm
	dp4a.s32.s32 %r7648, %r7649, %r7650, %r7644;
	// end inline asm
	ld.shared.u32 	%r11154, [%r10757+12688];
	and.b32  	%r7653, %r11154, 252645135;
	ld.shared.u32 	%r7654, [%r10761+2064];
	// begin inline asm
	dp4a.s32.s32 %r7652, %r7653, %r7654, %r7648;
	// end inline asm
	ld.shared.u32 	%r11155, [%r10757+12692];
	and.b32  	%r7657, %r11155, 252645135;
	ld.shared.u32 	%r7658, [%r10761+2068];
	// begin inline asm
	dp4a.s32.s32 %r7656, %r7657, %r7658, %r7652;
	// end inline asm
	ld.shared.u32 	%r11156, [%r10757+12696];
	and.b32  	%r7661, %r11156, 252645135;
	ld.shared.u32 	%r7662, [%r10761+2072];
	// begin inline asm
	dp4a.s32.s32 %r7660, %r7661, %r7662, %r7656;
	// end inline asm
	ld.shared.u32 	%r11157, [%r10757+12700];
	and.b32  	%r7665, %r11157, 252645135;
	ld.shared.u32 	%r7666, [%r10761+2076];
	// begin inline asm
	dp4a.s32.s32 %r7664, %r7665, %r7666, %r7660;
	// end inline asm
	ld.shared.u32 	%r7669, [%r10750+256];
	// begin inline asm
	{.reg .f16 low,high;
  mov.b32 {low,high},%r7669;
  cvt.f32.f16 %f1507, low;}

	// end inline asm
	// begin inline asm
	{.reg .f16 low,high;
  mov.b32 {low,high},%r7669;
  cvt.f32.f16 %f1508, high;}

	// end inline asm
	ld.shared.u8 	%r11158, [%r10829];
	mul.lo.s32 	%r11159, %r7664, %r11158;
	cvt.rn.f32.s32 	%f1940, %r11159;
	ld.shared.u8 	%rs171, [%r10829+8];
	cvt.rn.f32.u16 	%f1941, %rs171;
	fma.rn.f32 	%f1942, %f1508, %f1941, 0f00000000;
	fma.rn.f32 	%f1943, %f1507, %f1940, 0f00000000;
	shr.u32 	%r11160, %r11150, 4;
	and.b32  	%r7671, %r11160, 252645135;
	ld.shared.u32 	%r7672, [%r10761+2080];
	// begin inline asm
	dp4a.s32.s32 %r7670, %r7671, %r7672, %r10709;
	// end inline asm
	shr.u32 	%r11161, %r11151, 4;
	and.b32  	%r7675, %r11161, 252645135;
	ld.shared.u32 	%r7676, [%r10761+2084];
	// begin inline asm
	dp4a.s32.s32 %r7674, %r7675, %r7676, %r7670;
	// end inline asm
	shr.u32 	%r11162, %r11152, 4;
	and.b32  	%r7679, %r11162, 252645135;
	ld.shared.u32 	%r7680, [%r10761+2088];
	// begin inline asm
	dp4a.s32.s32 %r7678, %r7679, %r7680, %r7674;
	// end inline asm
	shr.u32 	%r11163, %r11153, 4;
	and.b32  	%r7683, %r11163, 252645135;
	ld.shared.u32 	%r7684, [%r10761+2092];
	// begin inline asm
	dp4a.s32.s32 %r7682, %r7683, %r7684, %r7678;
	// end inline asm
	shr.u32 	%r11164, %r11154, 4;
	and.b32  	%r7687, %r11164, 252645135;
	ld.shared.u32 	%r7688, [%r10761+2096];
	// begin inline asm
	dp4a.s32.s32 %r7686, %r7687, %r7688, %r7682;
	// end inline asm
	shr.u32 	%r11165, %r11155, 4;
	and.b32  	%r7691, %r11165, 252645135;
	ld.shared.u32 	%r7692, [%r10761+2100];
	// begin inline asm
	dp4a.s32.s32 %r7690, %r7691, %r7692, %r7686;
	// end inline asm
	shr.u32 	%r11166, %r11156, 4;
	and.b32  	%r7695, %r11166, 252645135;
	ld.shared.u32 	%r7696, [%r10761+2104];
	// begin inline asm
	dp4a.s32.s32 %r7694, %r7695, %r7696, %r7690;
	// end inline asm
	shr.u32 	%r11167, %r11157, 4;
	and.b32  	%r7699, %r11167, 252645135;
	ld.shared.u32 	%r7700, [%r10761+2108];
	// begin inline asm
	dp4a.s32.s32 %r7698, %r7699, %r7700, %r7694;
	// end inline asm
	ld.shared.u8 	%r11168, [%r10829+1];
	mul.lo.s32 	%r11169, %r7698, %r11168;
	cvt.rn.f32.s32 	%f1944, %r11169;
	fma.rn.f32 	%f1945, %f1503, %f1944, %f1943;
	ld.shared.u8 	%rs172, [%r10829+9];
	cvt.rn.f32.u16 	%f1946, %rs172;
	fma.rn.f32 	%f1947, %f1504, %f1946, %f1942;
	ld.shared.u32 	%r7703, [%r92+384];
	// begin inline asm
	{.reg .f16 low,high;
  mov.b32 {low,high},%r7703;
  cvt.f32.f16 %f1509, low;}

	// end inline asm
	// begin inline asm
	{.reg .f16 low,high;
  mov.b32 {low,high},%r7703;
  cvt.f32.f16 %f1510, high;}

	// end inline asm
	mul.f32 	%f1948, %f1945, %f1509;
	mul.f32 	%f1949, %f1947, %f1510;
	sub.f32 	%f1950, %f1948, %f1949;
	add.f32 	%f2574, %f2574, %f1950;
	ld.shared.u32 	%r11170, [%r10757];
	and.b32  	%r7705, %r11170, 252645135;
	ld.shared.u32 	%r7706, [%r10761+2560];
	// begin inline asm
	dp4a.s32.s32 %r7704, %r7705, %r7706, %r10709;
	// end inline asm
	ld.shared.u32 	%r11171, [%r10757+4];
	and.b32  	%r7709, %r11171, 252645135;
	ld.shared.u32 	%r7710, [%r10761+2564];
	// begin inline asm
	dp4a.s32.s32 %r7708, %r7709, %r7710, %r7704;
	// end inline asm
	ld.shared.u32 	%r11172, [%r10757+8];
	and.b32  	%r7713, %r11172, 252645135;
	ld.shared.u32 	%r7714, [%r10761+2568];
	// begin inline asm
	dp4a.s32.s32 %r7712, %r7713, %r7714, %r7708;
	// end inline asm
	ld.shared.u32 	%r11173, [%r10757+12];
	and.b32  	%r7717, %r11173, 252645135;
	ld.shared.u32 	%r7718, [%r10761+2572];
	// begin inline asm
	dp4a.s32.s32 %r7716, %r7717, %r7718, %r7712;
	// end inline asm
	ld.shared.u32 	%r11174, [%r10757+16];
	and.b32  	%r7721, %r11174, 252645135;
	ld.shared.u32 	%r7722, [%r10761+2576];
	// begin inline asm
	dp4a.s32.s32 %r7720, %r7721, %r7722, %r7716;
	// end inline asm
	ld.shared.u32 	%r11175, [%r10757+20];
	and.b32  	%r7725, %r11175, 252645135;
	ld.shared.u32 	%r7726, [%r10761+2580];
	// begin inline asm
	dp4a.s32.s32 %r7724, %r7725, %r7726, %r7720;
	// end inline asm
	ld.shared.u32 	%r11176, [%r10757+24];
	and.b32  	%r7729, %r11176, 252645135;
	ld.shared.u32 	%r7730, [%r10761+2584];
	// begin inline asm
	dp4a.s32.s32 %r7728, %r7729, %r7730, %r7724;
	// end inline asm
	ld.shared.u32 	%r11177, [%r10757+28];
	and.b32  	%r7733, %r11177, 252645135;
	ld.shared.u32 	%r7734, [%r10761+2588];
	// begin inline asm
	dp4a.s32.s32 %r7732, %r7733, %r7734, %r7728;
	// end inline asm
	ld.shared.u32 	%r7737, [%r10750+320];
	// begin inline asm
	{.reg .f16 low,high;
  mov.b32 {low,high},%r7737;
  cvt.f32.f16 %f1511, low;}

	// end inline asm
	// begin inline asm
	{.reg .f16 low,high;
  mov.b32 {low,high},%r7737;
  cvt.f32.f16 %f1512, high;}

	// end inline asm
	ld.shared.u8 	%r11178, [%r10753];
	mul.lo.s32 	%r11179, %r7732, %r11178;
	cvt.rn.f32.s32 	%f1951, %r11179;
	ld.shared.u8 	%rs173, [%r10753+8];
	cvt.rn.f32.u16 	%f1952, %rs173;
	fma.rn.f32 	%f1953, %f1512, %f1952, 0f00000000;
	fma.rn.f32 	%f1954, %f1511, %f1951, 0f00000000;
	shr.u32 	%r11180, %r11170, 4;
	and.b32  	%r7739, %r11180, 252645135;
	ld.shared.u32 	%r7740, [%r10761+2592];
	// begin inline asm
	dp4a.s32.s32 %r7738, %r7739, %r7740, %r10709;
	// end inline asm
	shr.u32 	%r11181, %r11171, 4;
	and.b32  	%r7743, %r11181, 252645135;
	ld.shared.u32 	%r7744, [%r10761+2596];
	// begin inline asm
	dp4a.s32.s32 %r7742, %r7743, %r7744, %r7738;
	// end inline asm
	shr.u32 	%r11182, %r11172, 4;
	and.b32  	%r7747, %r11182, 252645135;
	ld.shared.u32 	%r7748, [%r10761+2600];
	// begin inline asm
	dp4a.s32.s32 %r7746, %r7747, %r7748, %r7742;
	// end inline asm
	shr.u32 	%r11183, %r11173, 4;
	and.b32  	%r7751, %r11183, 252645135;
	ld.shared.u32 	%r7752, [%r10761+2604];
	// begin inline asm
	dp4a.s32.s32 %r7750, %r7751, %r7752, %r7746;
	// end inline asm
	shr.u32 	%r11184, %r11174, 4;
	and.b32  	%r7755, %r11184, 252645135;
	ld.shared.u32 	%r7756, [%r10761+2608];
	// begin inline asm
	dp4a.s32.s32 %r7754, %r7755, %r7756, %r7750;
	// end inline asm
	shr.u32 	%r11185, %r11175, 4;
	and.b32  	%r7759, %r11185, 252645135;
	ld.shared.u32 	%r7760, [%r10761+2612];
	// begin inline asm
	dp4a.s32.s32 %r7758, %r7759, %r7760, %r7754;
	// end inline asm
	shr.u32 	%r11186, %r11176, 4;
	and.b32  	%r7763, %r11186, 252645135;
	ld.shared.u32 	%r7764, [%r10761+2616];
	// begin inline asm
	dp4a.s32.s32 %r7762, %r7763, %r7764, %r7758;
	// end inline asm
	shr.u32 	%r11187, %r11177, 4;
	and.b32  	%r7767, %r11187, 252645135;
	ld.shared.u32 	%r7768, [%r10761+2620];
	// begin inline asm
	dp4a.s32.s32 %r7766, %r7767, %r7768, %r7762;
	// end inline asm
	ld.shared.u32 	%r7771, [%r10750+324];
	// begin inline asm
	{.reg .f16 low,high;
  mov.b32 {low,high},%r7771;
  cvt.f32.f16 %f1513, low;}

	// end inline asm
	// begin inline asm
	{.reg .f16 low,high;
  mov.b32 {low,high},%r7771;
  cvt.f32.f16 %f1514, high;}

	// end inline asm
	ld.shared.u8 	%r11188, [%r10753+1];
	mul.lo.s32 	%r11189, %r7766, %r11188;
	cvt.rn.f32.s32 	%f1955, %r11189;
	fma.rn.f32 	%f1956, %f1513, %f1955, %f1954;
	ld.shared.u8 	%rs174, [%r10753+9];
	cvt.rn.f32.u16 	%f1957, %rs174;
	fma.rn.f32 	%f1958, %f1514, %f1957, %f1953;
	ld.shared.u32 	%r7773, [%r85];
	// begin inline asm
	{.reg .f16 low,high;
  mov.b32 {low,high},%r7773;
  cvt.f32.f16 %f1515, low;}

	// end inline asm
	// begin inline asm
	{.reg .f16 low,high;
  mov.b32 {low,high},%r7773;
  cvt.f32.f16 %f1516, high;}

	// end inline asm
	mul.f32 	%f1959, %f1956, %f1515;
	mul.f32 	%f1960, %f1958, %f1516;
	sub.f32 	%f1961, %f1959, %f1960;
	add.f32 	%f2621, %f2621, %f1961;
	ld.shared.u32 	%r11190, [%r10757+4224];
	and.b32  	%r7775, %r11190, 252645135;
	ld.shared.u32 	%r7776, [%r10761+2560];
	// begin inline asm
	dp4a.s32.s32 %r7774, %r7775, %r7776, %r10709;
	// end inline asm
	ld.shared.u32 	%r11191, [%r10757+4228];
	and.b32  	%r7779, %r11191, 252645135;
	ld.shared.u32 	%r7780, [%r10761+2564];
	// begin inline asm
	dp4a.s32.s32 %r7778, %r7779, %r7780, %r7774;
	// end inline asm
	ld.shared.u32 	%r11192, [%r10757+4232];
	and.b32  	%r7783, %r11192, 252645135;
	ld.shared.u32 	%r7784, [%r10761+2568];
	// begin inline asm
	dp4a.s32.s32 %r7782, %r7783, %r7784, %r7778;
	// end inline asm
	ld.shared.u32 	%r11193, [%r10757+4236];
	and.b32  	%r7787, %r11193, 252645135;
	ld.shared.u32 	%r7788, [%r10761+2572];
	// begin inline asm
	dp4a.s32.s32 %r7786, %r7787, %r7788, %r7782;
	// end inline asm
	ld.shared.u32 	%r11194, [%r10757+4240];
	and.b32  	%r7791, %r11194, 252645135;
	ld.shared.u32 	%r7792, [%r10761+2576];
	// begin inline asm
	dp4a.s32.s32 %r7790, %r7791, %r7792, %r7786;
	// end inline asm
	ld.shared.u32 	%r11195, [%r10757+4244];
	and.b32  	%r7795, %r11195, 252645135;
	ld.shared.u32 	%r7796, [%r10761+2580];
	// begin inline asm
	dp4a.s32.s32 %r7794, %r7795, %r7796, %r7790;
	// end inline asm
	ld.shared.u32 	%r11196, [%r10757+4248];
	and.b32  	%r7799, %r11196, 252645135;
	ld.shared.u32 	%r7800, [%r10761+2584];
	// begin inline asm
	dp4a.s32.s32 %r7798, %r7799, %r7800, %r7794;
	// end inline asm
	ld.shared.u32 	%r11197, [%r10757+4252];
	and.b32  	%r7803, %r11197, 252645135;
	ld.shared.u32 	%r7804, [%r10761+2588];
	// begin inline asm
	dp4a.s32.s32 %r7802, %r7803, %r7804, %r7798;
	// end inline asm
	ld.shared.u32 	%r7807, [%r10750+320];
	// begin inline asm
	{.reg .f16 low,high;
  mov.b32 {low,high},%r7807;
  cvt.f32.f16 %f1517, low;}

	// end inline asm
	// begin inline asm
	{.reg .f16 low,high;
  mov.b32 {low,high},%r7807;
  cvt.f32.f16 %f1518, high;}

	// end inline asm
	ld.shared.u8 	%r11198, [%r10783];
	mul.lo.s32 	%r11199, %r7802, %r11198;
	cvt.rn.f32.s32 	%f1962, %r11199;
	ld.shared.u8 	%rs175, [%r10783+8];
	cvt.rn.f32.u16 	%f1963, %rs175;
	fma.rn.f32 	%f1964, %f1518, %f1963, 0f00000000;
	fma.rn.f32 	%f1965, %f1517, %f1962, 0f00000000;
	shr.u32 	%r11200, %r11190, 4;
	and.b32  	%r7809, %r11200, 252645135;
	ld.shared.u32 	%r7810, [%r10761+2592];
	// begin inline asm
	dp4a.s32.s32 %r7808, %r7809, %r7810, %r10709;
	// end inline asm
	shr.u32 	%r11201, %r11191, 4;
	and.b32  	%r7813, %r11201, 252645135;
	ld.shared.u32 	%r7814, [%r10761+2596];
	// begin inline asm
	dp4a.s32.s32 %r7812, %r7813, %r7814, %r7808;
	// end inline asm
	shr.u32 	%r11202, %r11192, 4;
	and.b32  	%r7817, %r11202, 252645135;
	ld.shared.u32 	%r7818, [%r10761+2600];
	// begin inline asm
	dp4a.s32.s32 %r7816, %r7817, %r7818, %r7812;
	// end inline asm
	shr.u32 	%r11203, %r11193, 4;
	and.b32  	%r7821, %r11203, 252645135;
	ld.shared.u32 	%r7822, [%r10761+2604];
	// begin inline asm
	dp4a.s32.s32 %r7820, %r7821, %r7822, %r7816;
	// end inline asm
	shr.u32 	%r11204, %r11194, 4;
	and.b32  	%r7825, %r11204, 252645135;
	ld.shared.u32 	%r7826, [%r10761+2608];
	// begin inline asm
	dp4a.s32.s32 %r7824, %r7825, %r7826, %r7820;
	// end inline asm
	shr.u32 	%r11205, %r11195, 4;
	and.b32  	%r7829, %r11205, 252645135;
	ld.shared.u32 	%r7830, [%r10761+2612];
	// begin inline asm
	dp4a.s32.s32 %r7828, %r7829, %r7830, %r7824;
	// end inline asm
	shr.u32 	%r11206, %r11196, 4;
	and.b32  	%r7833, %r11206, 252645135;
	ld.shared.u32 	%r7834, [%r10761+2616];
	// begin inline asm
	dp4a.s32.s32 %r7832, %r7833, %r7834, %r7828;
	// end inline asm
	shr.u32 	%r11207, %r11197, 4;
	and.b32  	%r7837, %r11207, 252645135;
	ld.shared.u32 	%r7838, [%r10761+2620];
	// begin inline asm
	dp4a.s32.s32 %r7836, %r7837, %r7838, %r7832;
	// end inline asm
	ld.shared.u8 	%r11208, [%r10783+1];
	mul.lo.s32 	%r11209, %r7836, %r11208;
	cvt.rn.f32.s32 	%f1966, %r11209;
	fma.rn.f32 	%f1967, %f1513, %f1966, %f1965;
	ld.shared.u8 	%rs176, [%r10783+9];
	cvt.rn.f32.u16 	%f1968, %rs176;
	fma.rn.f32 	%f1969, %f1514, %f1968, %f1964;
	ld.shared.u32 	%r7841, [%r88+128];
	// begin inline asm
	{.reg .f16 low,high;
  mov.b32 {low,high},%r7841;
  cvt.f32.f16 %f1519, low;}

	// end inline asm
	// begin inline asm
	{.reg .f16 low,high;
  mov.b32 {low,high},%r7841;
  cvt.f32.f16 %f1520, high;}

	// end inline asm
	mul.f32 	%f1970, %f1967, %f1519;
	mul.f32 	%f1971, %f1969, %f1520;
	sub.f32 	%f1972, %f1970, %f1971;
	add.f32 	%f2605, %f2605, %f1972;
	ld.shared.u32 	%r11210, [%r10757+8448];
	and.b32  	%r7843, %r11210, 252645135;
	ld.shared.u32 	%r7844, [%r10761+2560];
	// begin inline asm
	dp4a.s32.s32 %r7842, %r7843, %r7844, %r10709;
	// end inline asm
	ld.shared.u32 	%r11211, [%r10757+8452];
	and.b32  	%r7847, %r11211, 252645135;
	ld.shared.u32 	%r7848, [%r10761+2564];
	// begin inline asm
	dp4a.s32.s32 %r7846, %r7847, %r7848, %r7842;
	// end inline asm
	ld.shared.u32 	%r11212, [%r10757+8456];
	and.b32  	%r7851, %r11212, 252645135;
	ld.shared.u32 	%r7852, [%r10761+2568];
	// begin inline asm
	dp4a.s32.s32 %r7850, %r7851, %r7852, %r7846;
	// end inline asm
	ld.shared.u32 	%r11213, [%r10757+8460];
	and.b32  	%r7855, %r11213, 252645135;
	ld.shared.u32 	%r7856, [%r10761+2572];
	// begin inline asm
	dp4a.s32.s32 %r7854, %r7855, %r7856, %r7850;
	// end inline asm
	ld.shared.u32 	%r11214, [%r10757+8464];
	and.b32  	%r7859, %r11214, 252645135;
	ld.shared.u32 	%r7860, [%r10761+2576];
	// begin inline asm
	dp4a.s32.s32 %r7858, %r7859, %r7860, %r7854;
	// end inline asm
	ld.shared.u32 	%r11215, [%r10757+8468];
	and.b32  	%r7863, %r11215, 252645135;
	ld.shared.u32 	%r7864, [%r10761+2580];
	// begin inline asm
	dp4a.s32.s32 %r7862, %r7863, %r7864, %r7858;
	// end inline asm
	ld.shared.u32 	%r11216, [%r10757+8472];
	and.b32  	%r7867, %r11216, 252645135;
	ld.shared.u32 	%r7868, [%r10761+2584];
	// begin inline asm
	dp4a.s32.s32 %r7866, %r7867, %r7868, %r7862;
	// end inline asm
	ld.shared.u32 	%r11217, [%r10757+8476];
	and.b32  	%r7871, %r11217, 252645135;
	ld.shared.u32 	%r7872, [%r10761+2588];
	// begin inline asm
	dp4a.s32.s32 %r7870, %r7871, %r7872, %r7866;
	// end inline asm
	ld.shared.u32 	%r7875, [%r10750+320];
	// begin inline asm
	{.reg .f16 low,high;
  mov.b32 {low,high},%r7875;
  cvt.f32.f16 %f1521, low;}

	// end inline asm
	// begin inline asm
	{.reg .f16 low,high;
  mov.b32 {low,high},%r7875;
  cvt.f32.f16 %f1522, high;}

	// end inline asm
	ld.shared.u8 	%r11218, [%r10806];
	mul.lo.s32 	%r11219, %r7870, %r11218;
	cvt.rn.f32.s32 	%f1973, %r11219;
	ld.shared.u8 	%rs177, [%r10806+8];
	cvt.rn.f32.u16 	%f1974, %rs177;
	fma.rn.f32 	%f1975, %f1522, %f1974, 0f00000000;
	fma.rn.f32 	%f1976, %f1521, %f1973, 0f00000000;
	shr.u32 	%r11220, %r11210, 4;
	and.b32  	%r7877, %r11220, 252645135;
	ld.shared.u32 	%r7878, [%r10761+2592];
	// begin inline asm
	dp4a.s32.s32 %r7876, %r7877, %r7878, %r10709;
	// end inline asm
	shr.u32 	%r11221, %r11211, 4;
	and.b32  	%r7881, %r11221, 252645135;
	ld.shared.u32 	%r7882, [%r10761+2596];
	// begin inline asm
	dp4a.s32.s32 %r7880, %r7881, %r7882, %r7876;
	// end inline asm
	shr.u32 	%r11222, %r11212, 4;
	and.b32  	%r7885, %r11222, 252645135;
	ld.shared.u32 	%r7886, [%r10761+2600];
	// begin inline asm
	dp4a.s32.s32 %r7884, %r7885, %r7886, %r7880;
	// end inline asm
	shr.u32 	%r11223, %r11213, 4;
	and.b32  	%r7889, %r11223, 252645135;
	ld.shared.u32 	%r7890, [%r10761+2604];
	// begin inline asm
	dp4a.s32.s32 %r7888, %r7889, %r7890, %r7884;
	// end inline asm
	shr.u32 	%r11224, %r11214, 4;
	and.b32  	%r7893, %r11224, 252645135;
	ld.shared.u32 	%r7894, [%r10761+2608];
	// begin inline asm
	dp4a.s32.s32 %r7892, %r7893, %r7894, %r7888;
	// end inline asm
	shr.u32 	%r11225, %r11215, 4;
	and.b32  	%r7897, %r11225, 252645135;
	ld.shared.u32 	%r7898, [%r10761+2612];
	// begin inline asm
	dp4a.s32.s32 %r7896, %r7897, %r7898, %r7892;
	// end inline asm
	shr.u32 	%r11226, %r11216, 4;
	and.b32  	%r7901, %r11226, 252645135;
	ld.shared.u32 	%r7902, [%r10761+2616];
	// begin inline asm
	dp4a.s32.s32 %r7900, %r7901, %r7902, %r7896;
	// end inline asm
	shr.u32 	%r11227, %r11217, 4;
	and.b32  	%r7905, %r11227, 252645135;
	ld.shared.u32 	%r7906, [%r10761+2620];
	// begin inline asm
	dp4a.s32.s32 %r7904, %r7905, %r7906, %r7900;
	// end inline asm
	ld.shared.u32 	%r7909, [%r10750+324];
	// begin inline asm
	{.reg .f16 low,high;
  mov.b32 {low,high},%r7909;
  cvt.f32.f16 %f1523, low;}

	// end inline asm
	// begin inline asm
	{.reg .f16 low,high;
  mov.b32 {low,high},%r7909;
  cvt.f32.f16 %f1524, high;}

	// end inline asm
	ld.shared.u8 	%r11228, [%r10806+1];
	mul.lo.s32 	%r11229, %r7904, %r11228;
	cvt.rn.f32.s32 	%f1977, %r11229;
	fma.rn.f32 	%f1978, %f1523, %f1977, %f1976;
	ld.shared.u8 	%rs178, [%r10806+9];
	cvt.rn.f32.u16 	%f1979, %rs178;
	fma.rn.f32 	%f1980, %f1524, %f1979, %f1975;
	ld.shared.u32 	%r7911, [%r90+256];
	// begin inline asm
	{.reg .f16 low,high;
  mov.b32 {low,high},%r7911;
  cvt.f32.f16 %f1525, low;}

	// end inline asm
	// begin inline asm
	{.reg .f16 low,high;
  mov.b32 {low,high},%r7911;
  cvt.f32.f16 %f1526, high;}

	// end inline asm
	mul.f32 	%f1981, %f1978, %f1525;
	mul.f32 	%f1982, %f1980, %f1526;
	sub.f32 	%f1983, %f1981, %f1982;
	add.f32 	%f2589, %f2589, %f1983;
	ld.shared.u32 	%r11230, [%r10757+12672];
	and.b32  	%r7913, %r11230, 252645135;
	ld.shared.u32 	%r7914, [%r10761+2560];
	// begin inline asm
	dp4a.s32.s32 %r7912, %r7913, %r7914, %r10709;
	// end inline asm
	ld.shared.u32 	%r11231, [%r10757+12676];
	and.b32  	%r7917, %r11231, 252645135;
	ld.shared.u32 	%r7918, [%r10761+2564];
	// begin inline asm
	dp4a.s32.s32 %r7916, %r7917, %r7918, %r7912;
	// end inline asm
	ld.shared.u32 	%r11232, [%r10757+12680];
	and.b32  	%r7921, %r11232, 252645135;
	ld.shared.u32 	%r7922, [%r10761+2568];
	// begin inline asm
	dp4a.s32.s32 %r7920, %r7921, %r7922, %r7916;
	// end inline asm
	ld.shared.u32 	%r11233, [%r10757+12684];
	and.b32  	%r7925, %r11233, 252645135;
	ld.shared.u32 	%r7926, [%r10761+2572];
	// begin inline asm
	dp4a.s32.s32 %r7924, %r7925, %r7926, %r7920;
	// end inline asm
	ld.shared.u32 	%r11234, [%r10757+12688];
	and.b32  	%r7929, %r11234, 252645135;
	ld.shared.u32 	%r7930, [%r10761+2576];
	// begin inline asm
	dp4a.s32.s32 %r7928, %r7929, %r7930, %r7924;
	// end inline asm
	ld.shared.u32 	%r11235, [%r10757+12692];
	and.b32  	%r7933, %r11235, 252645135;
	ld.shared.u32 	%r7934, [%r10761+2580];
	// begin inline asm
	dp4a.s32.s32 %r7932, %r7933, %r7934, %r7928;
	// end inline asm
	ld.shared.u32 	%r11236, [%r10757+12696];
	and.b32  	%r7937, %r11236, 252645135;
	ld.shared.u32 	%r7938, [%r10761+2584];
	// begin inline asm
	dp4a.s32.s32 %r7936, %r7937, %r7938, %r7932;
	// end inline asm
	ld.shared.u32 	%r11237, [%r10757+12700];
	and.b32  	%r7941, %r11237, 252645135;
	ld.shared.u32 	%r7942, [%r10761+2588];
	// begin inline asm
	dp4a.s32.s32 %r7940, %r7941, %r7942, %r7936;
	// end inline asm
	ld.shared.u32 	%r7945, [%r10750+320];
	// begin inline asm
	{.reg .f16 low,high;
  mov.b32 {low,high},%r7945;
  cvt.f32.f16 %f1527, low;}

	// end inline asm
	// begin inline asm
	{.reg .f16 low,high;
  mov.b32 {low,high},%r7945;
  cvt.f32.f16 %f1528, high;}

	// end inline asm
	ld.shared.u8 	%r11238, [%r10829];
	mul.lo.s32 	%r11239, %r7940, %r11238;
	cvt.rn.f32.s32 	%f1984, %r11239;
	ld.shared.u8 	%rs179, [%r10829+8];
	cvt.rn.f32.u16 	%f1985, %rs179;
	fma.rn.f32 	%f1986, %f1528, %f1985, 0f00000000;
	fma.rn.f32 	%f1987, %f1527, %f1984, 0f00000000;
	shr.u32 	%r11240, %r11230, 4;
	and.b32  	%r7947, %r11240, 252645135;
	ld.shared.u32 	%r7948, [%r10761+2592];
	// begin inline asm
	dp4a.s32.s32 %r7946, %r7947, %r7948, %r10709;
	// end inline asm
	shr.u32 	%r11241, %r11231, 4;
	and.b32  	%r7951, %r11241, 252645135;
	ld.shared.u32 	%r7952, [%r10761+2596];
	// begin inline asm
	dp4a.s32.s32 %r7950, %r7951, %r7952, %r7946;
	// end inline asm
	shr.u32 	%r11242, %r11232, 4;
	and.b32  	%r7955, %r11242, 252645135;
	ld.shared.u32 	%r7956, [%r10761+2600];
	// begin inline asm
	dp4a.s32.s32 %r7954, %r7955, %r7956, %r7950;
	// end inline asm
	shr.u32 	%r11243, %r11233, 4;
	and.b32  	%r7959, %r11243, 252645135;
	ld.shared.u32 	%r7960, [%r10761+2604];
	// begin inline asm
	dp4a.s32.s32 %r7958, %r7959, %r7960, %r7954;
	// end inline asm
	shr.u32 	%r11244, %r11234, 4;
	and.b32  	%r7963, %r11244, 252645135;
	ld.shared.u32 	%r7964, [%r10761+2608];
	// begin inline asm
	dp4a.s32.s32 %r7962, %r7963, %r7964, %r7958;
	// end inline asm
	shr.u32 	%r11245, %r11235, 4;
	and.b32  	%r7967, %r11245, 252645135;
	ld.shared.u32 	%r7968, [%r10761+2612];
	// begin inline asm
	dp4a.s32.s32 %r7966, %r7967, %r7968, %r7962;
	// end inline asm
	shr.u32 	%r11246, %r11236, 4;
	and.b32  	%r7971, %r11246, 252645135;
	ld.shared.u32 	%r7972, [%r10761+2616];
	// begin inline asm
	dp4a.s32.s32 %r7970, %r7971, %r7972, %r7966;
	// end inline asm
	shr.u32 	%r11247, %r11237, 4;
	and.b32  	%r7975, %r11247, 252645135;
	ld.shared.u32 	%r7976, [%r10761+2620];
	// begin inline asm
	dp4a.s32.s32 %r7974, %r7975, %r7976, %r7970;
	// end inline asm
	ld.shared.u8 	%r11248, [%r10829+1];
	mul.lo.s32 	%r11249, %r7974, %r11248;
	cvt.rn.f32.s32 	%f1988, %r11249;
	fma.rn.f32 	%f1989, %f1523, %f1988, %f1987;
	ld.shared.u8 	%rs180, [%r10829+9];
	cvt.rn.f32.u16 	%f1990, %rs180;
	fma.rn.f32 	%f1991, %f1524, %f1990, %f1986;
	ld.shared.u32 	%r7979, [%r92+384];
	// begin inline asm
	{.reg .f16 low,high;
  mov.b32 {low,high},%r7979;
  cvt.f32.f16 %f1529, low;}

	// end inline asm
	// begin inline asm
	{.reg .f16 low,high;
  mov.b32 {low,high},%r7979;
  cvt.f32.f16 %f1530, high;}

	// end inline asm
	mul.f32 	%f1992, %f1989, %f1529;
	mul.f32 	%f1993, %f1991, %f1530;
	sub.f32 	%f1994, %f1992, %f1993;
	add.f32 	%f2573, %f2573, %f1994;
	ld.shared.u32 	%r11250, [%r10757];
	and.b32  	%r7981, %r11250, 252645135;
	ld.shared.u32 	%r7982, [%r10761+3072];
	// begin inline asm
	dp4a.s32.s32 %r7980, %r7981, %r7982, %r10709;
	// end inline asm
	ld.shared.u32 	%r11251, [%r10757+4];
	and.b32  	%r7985, %r11251, 252645135;
	ld.shared.u32 	%r7986, [%r10761+3076];
	// begin inline asm
	dp4a.s32.s32 %r7984, %r7985, %r7986, %r7980;
	// end inline asm
	ld.shared.u32 	%r11252, [%r10757+8];
	and.b32  	%r7989, %r11252, 252645135;
	ld.shared.u32 	%r7990, [%r10761+3080];
	// begin inline asm
	dp4a.s32.s32 %r7988, %r7989, %r7990, %r7984;
	// end inline asm
	ld.shared.u32 	%r11253, [%r10757+12];
	and.b32  	%r7993, %r11253, 252645135;
	ld.shared.u32 	%r7994, [%r10761+3084];
	// begin inline asm
	dp4a.s32.s32 %r7992, %r7993, %r7994, %r7988;
	// end inline asm
	ld.shared.u32 	%r11254, [%r10757+16];
	and.b32  	%r7997, %r11254, 252645135;
	ld.shared.u32 	%r7998, [%r10761+3088];
	// begin inline asm
	dp4a.s32.s32 %r7996, %r7997, %r7998, %r7992;
	// end inline asm
	ld.shared.u32 	%r11255, [%r10757+20];
	and.b32  	%r8001, %r11255, 252645135;
	ld.shared.u32 	%r8002, [%r10761+3092];
	// begin inline asm
	dp4a.s32.s32 %r8000, %r8001, %r8002, %r7996;
	// end inline asm
	ld.shared.u32 	%r11256, [%r10757+24];
	and.b32  	%r8005, %r11256, 252645135;
	ld.shared.u32 	%r8006, [%r10761+3096];
	// begin inline asm
	dp4a.s32.s32 %r8004, %r8005, %r8006, %r8000;
	// end inline asm
	ld.shared.u32 	%r11257, [%r10757+28];
	and.b32  	%r8009, %r11257, 252645135;
	ld.shared.u32 	%r8010, [%r10761+3100];
	// begin inline asm
	dp4a.s32.s32 %r8008, %r8009, %r8010, %r8004;
	// end inline asm
	ld.shared.u32 	%r8013, [%r10750+384];
	// begin inline asm
	{.reg .f16 low,high;
  mov.b32 {low,high},%r8013;
  cvt.f32.f16 %f1531, low;}

	// end inline asm
	// begin inline asm
	{.reg .f16 low,high;
  mov.b32 {low,high},%r8013;
  cvt.f32.f16 %f1532, high;}

	// end inline asm
	ld.shared.u8 	%r11258, [%r10753];
	mul.lo.s32 	%r11259, %r8008, %r11258;
	cvt.rn.f32.s32 	%f1995, %r11259;
	ld.shared.u8 	%rs181, [%r10753+8];
	cvt.rn.f32.u16 	%f1996, %rs181;
	fma.rn.f32 	%f1997, %f1532, %f1996, 0f00000000;
	fma.rn.f32 	%f1998, %f1531, %f1995, 0f00000000;
	shr.u32 	%r11260, %r11250, 4;
	and.b32  	%r8015, %r11260, 252645135;
	ld.shared.u32 	%r8016, [%r10761+3104];
	// begin inline asm
	dp4a.s32.s32 %r8014, %r8015, %r8016, %r10709;
	// end inline asm
	shr.u32 	%r11261, %r11251, 4;
	and.b32  	%r8019, %r11261, 252645135;
	ld.shared.u32 	%r8020, [%r10761+3108];
	// begin inline asm
	dp4a.s32.s32 %r8018, %r8019, %r8020, %r8014;
	// end inline asm
	shr.u32 	%r11262, %r11252, 4;
	and.b32  	%r8023, %r11262, 252645135;
	ld.shared.u32 	%r8024, [%r10761+3112];
	// begin inline asm
	dp4a.s32.s32 %r8022, %r8023, %r8024, %r8018;
	// end inline asm
	shr.u32 	%r11263, %r11253, 4;
	and.b32  	%r8027, %r11263, 252645135;
	ld.shared.u32 	%r8028, [%r10761+3116];
	// begin inline asm
	dp4a.s32.s32 %r8026, %r8027, %r8028, %r8022;
	// end inline asm
	shr.u32 	%r11264, %r11254, 4;
	and.b32  	%r8031, %r11264, 252645135;
	ld.shared.u32 	%r8032, [%r10761+3120];
	// begin inline asm
	dp4a.s32.s32 %r8030, %r8031, %r8032, %r8026;
	// end inline asm
	shr.u32 	%r11265, %r11255, 4;
	and.b32  	%r8035, %r11265, 252645135;
	ld.shared.u32 	%r8036, [%r10761+3124];
	// begin inline asm
	dp4a.s32.s32 %r8034, %r8035, %r8036, %r8030;
	// end inline asm
	shr.u32 	%r11266, %r11256, 4;
	and.b32  	%r8039, %r11266, 252645135;
	ld.shared.u32 	%r8040, [%r10761+3128];
	// begin inline asm
	dp4a.s32.s32 %r8038, %r8039, %r8040, %r8034;
	// end inline asm
	shr.u32 	%r11267, %r11257, 4;
	and.b32  	%r8043, %r11267, 252645135;
	ld.shared.u32 	%r8044, [%r10761+3132];
	// begin inline asm
	dp4a.s32.s32 %r8042, %r8043, %r8044, %r8038;
	// end inline asm
	ld.shared.u32 	%r8047, [%r10750+388];
	// begin inline asm
	{.reg .f16 low,high;
  mov.b32 {low,high},%r8047;
  cvt.f32.f16 %f1533, low;}

	// end inline asm
	// begin inline asm
	{.reg .f16 low,high;
  mov.b32 {low,high},%r8047;
  cvt.f32.f16 %f1534, high;}

	// end inline asm
	ld.shared.u8 	%r11268, [%r10753+1];
	mul.lo.s32 	%r11269, %r8042, %r11268;
	cvt.rn.f32.s32 	%f1999, %r11269;
	fma.rn.f32 	%f2000, %f1533, %f1999, %f1998;
	ld.shared.u8 	%rs182, [%r10753+9];
	cvt.rn.f32.u16 	%f2001, %rs182;
	fma.rn.f32 	%f2002, %f1534, %f2001, %f1997;
	ld.shared.u32 	%r8049, [%r85];
	// begin inline asm
	{.reg .f16 low,high;
  mov.b32 {low,high},%r8049;
  cvt.f32.f16 %f1535, low;}

	// end inline asm
	// begin inline asm
	{.reg .f16 low,high;
  mov.b32 {low,high},%r8049;
  cvt.f32.f16 %f1536, high;}

	// end inline asm
	mul.f32 	%f2003, %f2000, %f1535;
	mul.f32 	%f2004, %f2002, %f1536;
	sub.f32 	%f2005, %f2003, %f2004;
	add.f32 	%f2620, %f2620, %f2005;
	ld.shared.u32 	%r11270, [%r10757+4224];
	and.b32  	%r8051, %r11270, 252645135;
	ld.shared.u32 	%r8052, [%r10761+3072];
	// begin inline asm
	dp4a.s32.s32 %r8050, %r8051, %r8052, %r10709;
	// end inline asm
	ld.shared.u32 	%r11271, [%r10757+4228];
	and.b32  	%r8055, %r11271, 252645135;
	ld.shared.u32 	%r8056, [%r10761+3076];
	// begin inline asm
	dp4a.s32.s32 %r8054, %r8055, %r8056, %r8050;
	// end inline asm
	ld.shared.u32 	%r11272, [%r10757+4232];
	and.b32  	%r8059, %r11272, 252645135;
	ld.shared.u32 	%r8060, [%r10761+3080];
	// begin inline asm
	dp4a.s32.s32 %r8058, %r8059, %r8060, %r8054;
	// end inline asm
	ld.shared.u32 	%r11273, [%r10757+4236];
	and.b32  	%r8063, %r11273, 252645135;
	ld.shared.u32 	%r8064, [%r10761+3084];
	// begin inline asm
	dp4a.s32.s32 %r8062, %r8063, %r8064, %r8058;
	// end inline asm
	ld.shared.u32 	%r11274, [%r10757+4240];
	and.b32  	%r8067, %r11274, 252645135;
	ld.shared.u32 	%r8068, [%r10761+3088];
	// begin inline asm
	dp4a.s32.s32 %r8066, %r8067, %r8068, %r8062;
	// end inline asm
	ld.shared.u32 	%r11275, [%r10757+4244];
	and.b32  	%r8071, %r11275, 252645135;
	ld.shared.u32 	%r8072, [%r10761+3092];
	// begin inline asm
	dp4a.s32.s32 %r8070, %r8071, %r8072, %r8066;
	// end inline asm
	ld.shared.u32 	%r11276, [%r10757+4248];
	and.b32  	%r8075, %r11276, 252645135;
	ld.shared.u32 	%r8076, [%r10761+3096];
	// begin inline asm
	dp4a.s32.s32 %r8074, %r8075, %r8076, %r8070;
	// end inline asm
	ld.shared.u32 	%r11277, [%r10757+4252];
	and.b32  	%r8079, %r11277, 252645135;
	ld.shared.u32 	%r8080, [%r10761+3100];
	// begin inline asm
	dp4a.s32.s32 %r8078, %r8079, %r8080, %r8074;
	// end inline asm
	ld.shared.u32 	%r8083, [%r10750+384];
	// begin inline asm
	{.reg .f16 low,high;
  mov.b32 {low,high},%r8083;
  cvt.f32.f16 %f1537, low;}

	// end inline asm
	// begin inline asm
	{.reg .f16 low,high;
  mov.b32 {low,high},%r8083;
  cvt.f32.f16 %f1538, high;}

	// end inline asm
	ld.shared.u8 	%r11278, [%r10783];
	mul.lo.s32 	%r11279, %r8078, %r11278;
	cvt.rn.f32.s32 	%f2006, %r11279;
	ld.shared.u8 	%rs183, [%r10783+8];
	cvt.rn.f32.u16 	%f2007, %rs183;
	fma.rn.f32 	%f2008, %f1538, %f2007, 0f00000000;
	fma.rn.f32 	%f2009, %f1537, %f2006, 0f00000000;
	shr.u32 	%r11280, %r11270, 4;
	and.b32  	%r8085, %r11280, 252645135;
	ld.shared.u32 	%r8086, [%r10761+3104];
	// begin inline asm
	dp4a.s32.s32 %r8084, %r8085, %r8086, %r10709;
	// end inline asm
	shr.u32 	%r11281, %r11271, 4;
	and.b32  	%r8089, %r11281, 252645135;
	ld.shared.u32 	%r8090, [%r10761+3108];
	// begin inline asm
	dp4a.s32.s32 %r8088, %r8089, %r8090, %r8084;
	// end inline asm
	shr.u32 	%r11282, %r11272, 4;
	and.b32  	%r8093, %r11282, 252645135;
	ld.shared.u32 	%r8094, [%r10761+3112];
	// begin inline asm
	dp4a.s32.s32 %r8092, %r8093, %r8094, %r8088;
	// end inline asm
	shr.u32 	%r11283, %r11273, 4;
	and.b32  	%r8097, %r11283, 252645135;
	ld.shared.u32 	%r8098, [%r10761+3116];
	// begin inline asm
	dp4a.s32.s32 %r8096, %r8097, %r8098, %r8092;
	// end inline asm
	shr.u32 	%r11284, %r11274, 4;
	and.b32  	%r8101, %r11284, 252645135;
	ld.shared.u32 	%r8102, [%r10761+3120];
	// begin inline asm
	dp4a.s32.s32 %r8100, %r8101, %r8102, %r8096;
	// end inline asm
	shr.u32 	%r11285, %r11275, 4;
	and.b32  	%r8105, %r11285, 252645135;
	ld.shared.u32 	%r8106, [%r10761+3124];
	// begin inline asm
	dp4a.s32.s32 %r8104, %r8105, %r8106, %r8100;
	// end inline asm
	shr.u32 	%r11286, %r11276, 4;
	and.b32  	%r8109, %r11286, 252645135;
	ld.shared.u32 	%r8110, [%r10761+3128];
	// begin inline asm
	dp4a.s32.s32 %r8108, %r8109, %r8110, %r8104;
	// end inline asm
	shr.u32 	%r11287, %r11277, 4;
	and.b32  	%r8113, %r11287, 252645135;
	ld.shared.u32 	%r8114, [%r10761+3132];
	// begin inline asm
	dp4a.s32.s32 %r8112, %r8113, %r8114, %r8108;
	// end inline asm
	ld.shared.u8 	%r11288, [%r10783+1];
	mul.lo.s32 	%r11289, %r8112, %r11288;
	cvt.rn.f32.s32 	%f2010, %r11289;
	fma.rn.f32 	%f2011, %f1533, %f2010, %f2009;
	ld.shared.u8 	%rs184, [%r10783+9];
	cvt.rn.f32.u16 	%f2012, %rs184;
	fma.rn.f32 	%f2013, %f1534, %f2012, %f2008;
	ld.shared.u32 	%r8117, [%r88+128];
	// begin inline asm
	{.reg .f16 low,high;
  mov.b32 {low,high},%r8117;
  cvt.f32.f16 %f1539, low;}

	// end inline asm
	// begin inline asm
	{.reg .f16 low,high;
  mov.b32 {low,high},%r8117;
  cvt.f32.f16 %f1540, high;}

	// end inline asm
	mul.f32 	%f2014, %f2011, %f1539;
	mul.f32 	%f2015, %f2013, %f1540;
	sub.f32 	%f2016, %f2014, %f2015;
	add.f32 	%f2604, %f2604, %f2016;
	ld.shared.u32 	%r11290, [%r10757+8448];
	and.b32  	%r8119, %r11290, 252645135;
	ld.shared.u32 	%r8120, [%r10761+3072];
	// begin inline asm
	dp4a.s32.s32 %r8118, %r8119, %r8120, %r10709;
	// end inline asm
	ld.shared.u32 	%r11291, [%r10757+8452];
	and.b32  	%r8123, %r11291, 252645135;
	ld.shared.u32 	%r8124, [%r10761+3076];
	// begin inline asm
	dp4a.s32.s32 %r8122, %r8123, %r8124, %r8118;
	// end inline asm
	ld.shared.u32 	%r11292, [%r10757+8456];
	and.b32  	%r8127, %r11292, 252645135;
	ld.shared.u32 	%r8128, [%r10761+3080];
	// begin inline asm
	dp4a.s32.s32 %r8126, %r8127, %r8128, %r8122;
	// end inline asm
	ld.shared.u32 	%r11293, [%r10757+8460];
	and.b32  	%r8131, %r11293, 252645135;
	ld.shared.u32 	%r8132, [%r10761+3084];
	// begin inline asm
	dp4a.s32.s32 %r8130, %r8131, %r8132, %r8126;
	// end inline asm
	ld.shared.u32 	%r11294, [%r10757+8464];
	and.b32  	%r8135, %r11294, 252645135;
	ld.shared.u32 	%r8136, [%r10761+3088];
	// begin inline asm
	dp4a.s32.s32 %r8134, %r8135, %r8136, %r8130;
	// end inline asm
	ld.shared.u32 	%r11295, [%r10757+8468];
	and.b32  	%r8139, %r11295, 252645135;
	ld.shared.u32 	%r8140, [%r10761+3092];
	// begin inline asm
	dp4a.s32.s32 %r8138, %r8139, %r8140, %r8134;
	// end inline asm
	ld.shared.u32 	%r11296, [%r10757+8472];
	and.b32  	%r8143, %r11296, 252645135;
	ld.shared.u32 	%r8144, [%r10761+3096];
	// begin inline asm
	dp4a.s32.s32 %r8142, %r8143, %r8144, %r8138;
	// end inline asm
	ld.shared.u32 	%r11297, [%r10757+8476];
	and.b32  	%r8147, %r11297, 252645135;
	ld.shared.u32 	%r8148, [%r10761+3100];
	// begin inline asm
	dp4a.s32.s32 %r8146, %r8147, %r8148, %r8142;
	// end inline asm
	ld.shared.u32 	%r8151, [%r10750+384];
	// begin inline asm
	{.reg .f16 low,high;
  mov.b32 {low,high},%r8151;
  cvt.f32.f16 %f1541, low;}

	// end inline asm
	// begin inline asm
	{.reg .f16 low,high;
  mov.b32 {low,high},%r8151;
  cvt.f32.f16 %f1542, high;}

	// end inline asm
	ld.shared.u8 	%r11298, [%r10806];
	mul.lo.s32 	%r11299, %r8146, %r11298;
	cvt.rn.f32.s32 	%f2017, %r11299;
	ld.shared.u8 	%rs185, [%r10806+8];
	cvt.rn.f32.u16 	%f2018, %rs185;
	fma.rn.f32 	%f2019, %f1542, %f2018, 0f00000000;
	fma.rn.f32 	%f2020, %f1541, %f2017, 0f00000000;
	shr.u32 	%r11300, %r11290, 4;
	and.b32  	%r8153, %r11300, 252645135;
	ld.shared.u32 	%r8154, [%r10761+3104];
	// begin inline asm
	dp4a.s32.s32 %r8152, %r8153, %r8154, %r10709;
	// end inline asm
	shr.u32 	%r11301, %r11291, 4;
	and.b32  	%r8157, %r11301, 252645135;
	ld.shared.u32 	%r8158, [%r10761+3108];
	// begin inline asm
	dp4a.s32.s32 %r8156, %r8157, %r8158, %r8152;
	// end inline asm
	shr.u32 	%r11302, %r11292, 4;
	and.b32  	%r8161, %r11302, 252645135;
	ld.shared.u32 	%r8162, [%r10761+3112];
	// begin inline asm
	dp4a.s32.s32 %r8160, %r8161, %r8162, %r8156;
	// end inline asm
	shr.u32 	%r11303, %r11293, 4;
	and.b32  	%r8165, %r11303, 252645135;
	ld.shared.u32 	%r8166, [%r10761+3116];
	// begin inline asm
	dp4a.s32.s32 %r8164, %r8165, %r8166, %r8160;
	// end inline asm
	shr.u32 	%r11304, %r11294, 4;
	and.b32  	%r8169, %r11304, 252645135;
	ld.shared.u32 	%r8170, [%r10761+3120];
	// begin inline asm
	dp4a.s32.s32 %r8168, %r8169, %r8170, %r8164;
	// end inline asm
	shr.u32 	%r11305, %r11295, 4;
	and.b32  	%r8173, %r11305, 252645135;
	ld.shared.u32 	%r8174, [%r10761+3124];
	// begin inline asm
	dp4a.s32.s32 %r8172, %r8173, %r8174, %r8168;
	// end inline asm
	shr.u32 	%r11306, %r11296, 4;
	and.b32  	%r8177, %r11306, 252645135;
	ld.shared.u32 	%r8178, [%r10761+3128];
	// begin inline asm
	dp4a.s32.s32 %r8176, %r8177, %r8178, %r8172;
	// end inline asm
	shr.u32 	%r11307, %r11297, 4;
	and.b32  	%r8181, %r11307, 252645135;
	ld.shared.u32 	%r8182, [%r10761+3132];
	// begin inline asm
	dp4a.s32.s32 %r8180, %r8181, %r8182, %r8176;
	// end inline asm
	ld.shared.u32 	%r8185, [%r10750+388];
	// begin inline asm
	{.reg .f16 low,high;
  mov.b32 {low,high},%r8185;
  cvt.f32.f16 %f1543, low;}

	// end inline asm
	// begin inline asm
	{.reg .f16 low,high;
  mov.b32 {low,high},%r8185;
  cvt.f32.f16 %f1544, high;}

	// end inline asm
	ld.shared.u8 	%r11308, [%r10806+1];
	mul.lo.s32 	%r11309, %r8180, %r11308;
	cvt.rn.f32.s32 	%f2021, %r11309;
	fma.rn.f32 	%f2022, %f1543, %f2021, %f2020;
	ld.shared.u8 	%rs186, [%r10806+9];
	cvt.rn.f32.u16 	%f2023, %rs186;
	fma.rn.f32 	%f2024, %f1544, %f2023, %f2019;
	ld.shared.u32 	%r8187, [%r90+256];
	// begin inline asm
	{.reg .f16 low,high;
  mov.b32 {low,high},%r8187;
  cvt.f32.f16 %f1545, low;}

	// end inline asm
	// begin inline asm
	{.reg .f16 low,high;
  mov.b32 {low,high},%r8187;
  cvt.f32.f16 %f1546, high;}

	// end inline asm
	mul.f32 	%f2025, %f2022, %f1545;
	mul.f32 	%f2026, %f2024, %f1546;
	sub.f32 	%f2027, %f2025, %f2026;
	add.f32 	%f2588, %f2588, %f2027;
	ld.shared.u32 	%r11310, [%r10757+12672];
	and.b32  	%r8189, %r11310, 252645135;
	ld.shared.u32 	%r8190, [%r10761+3072];
	// begin inline asm
	dp4a.s32.s32 %r8188, %r8189, %r8190, %r10709;
	// end inline asm
	ld.shared.u32 	%r11311, [%r10757+12676];
	and.b32  	%r8193, %r11311, 252645135;
	ld.shared.u32 	%r8194, [%r10761+3076];
	// begin inline asm
	dp4a.s32.s32 %r8192, %r8193, %r8194, %r8188;
	// end inline asm
	ld.shared.u32 	%r11312, [%r10757+12680];
	and.b32  	%r8197, %r11312, 252645135;
	ld.shared.u32 	%r8198, [%r10761+3080];
	// begin inline asm
	dp4a.s32.s32 %r8196, %r8197, %r8198, %r8192;
	// end inline asm
	ld.shared.u32 	%r11313, [%r10757+12684];
	and.b32  	%r8201, %r11313, 252645135;
	ld.shared.u32 	%r8202, [%r10761+3084];
	// begin inline asm
	dp4a.s32.s32 %r8200, %r8201, %r8202, %r8196;
	// end inline asm
	ld.shared.u32 	%r11314, [%r10757+12688];
	and.b32  	%r8205, %r11314, 252645135;
	ld.shared.u32 	%r8206, [%r10761+3088];
	// begin inline asm
	dp4a.s32.s32 %r8204, %r8205, %r8206, %r8200;
	// end inline asm
	ld.shared.u32 	%r11315, [%r10757+12692];
	and.b32  	%r8209, %r11315, 252645135;
	ld.shared.u32 	%r8210, [%r10761+3092];
	// begin inline asm
	dp4a.s32.s32 %r8208, %r8209, %r8210, %r8204;
	// end inline asm
	ld.shared.u32 	%r11316, [%r10757+12696];
	and.b32  	%r8213, %r11316, 252645135;
	ld.shared.u32 	%r8214, [%r10761+3096];
	// begin inline asm
	dp4a.s32.s32 %r8212, %r8213, %r8214, %r8208;
	// end inline asm
	ld.shared.u32 	%r11317, [%r10757+12700];
	and.b32  	%r8217, %r11317, 252645135;
	ld.shared.u32 	%r8218, [%r10761+3100];
	// begin inline asm
	dp4a.s32.s32 %r8216, %r8217, %r8218, %r8212;
	// end inline asm
	ld.shared.u32 	%r8221, [%r10750+384];
	// begin inline asm
	{.reg .f16 low,high;
  mov.b32 {low,high},%r8221;
  cvt.f32.f16 %f1547, low;}

	// end inline asm
	// begin inline asm
	{.reg .f16 low,high;
  mov.b32 {low,high},%r8221;
  cvt.f32.f16 %f1548, high;}

	// end inline asm
	ld.shared.u8 	%r11318, [%r10829];
	mul.lo.s32 	%r11319, %r8216, %r11318;
	cvt.rn.f32.s32 	%f2028, %r11319;
	ld.shared.u8 	%rs187, [%r10829+8];
	cvt.rn.f32.u16 	%f2029, %rs187;
	fma.rn.f32 	%f2030, %f1548, %f2029, 0f00000000;
	fma.rn.f32 	%f2031, %f1547, %f2028, 0f00000000;
	shr.u32 	%r11320, %r11310, 4;
	and.b32  	%r8223, %r11320, 252645135;
	ld.shared.u32 	%r8224, [%r10761+3104];
	// begin inline asm
	dp4a.s32.s32 %r8222, %r8223, %r8224, %r10709;
	// end inline asm
	shr.u32 	%r11321, %r11311, 4;
	and.b32  	%r8227, %r11321, 252645135;
	ld.shared.u32 	%r8228, [%r10761+3108];
	// begin inline asm
	dp4a.s32.s32 %r8226, %r8227, %r8228, %r8222;
	// end inline asm
	shr.u32 	%r11322, %r11312, 4;
	and.b32  	%r8231, %r11322, 252645135;
	ld.shared.u32 	%r8232, [%r10761+3112];
	// begin inline asm
	dp4a.s32.s32 %r8230, %r8231, %r8232, %r8226;
	// end inline asm
	shr.u32 	%r11323, %r11313, 4;
	and.b32  	%r8235, %r11323, 252645135;
	ld.shared.u32 	%r8236, [%r10761+3116];
	// begin inline asm
	dp4a.s32.s32 %r8234, %r8235, %r8236, %r8230;
	// end inline asm
	shr.u32 	%r11324, %r11314, 4;
	and.b32  	%r8239, %r11324, 252645135;
	ld.shared.u32 	%r8240, [%r10761+3120];
	// begin inline asm
	dp4a.s32.s32 %r8238, %r8239, %r8240, %r8234;
	// end inline asm
	shr.u32 	%r11325, %r11315, 4;
	and.b32  	%r8243, %r11325, 252645135;
	ld.shared.u32 	%r8244, [%r10761+3124];
	// begin inline asm
	dp4a.s32.s32 %r8242, %r8243, %r8244, %r8238;
	// end inline asm
	shr.u32 	%r11326, %r11316, 4;
	and.b32  	%r8247, %r11326, 252645135;
	ld.shared.u32 	%r8248, [%r10761+3128];
	// begin inline asm
	dp4a.s32.s32 %r8246, %r8247, %r8248, %r8242;
	// end inline asm
	shr.u32 	%r11327, %r11317, 4;
	and.b32  	%r8251, %r11327, 252645135;
	ld.shared.u32 	%r8252, [%r10761+3132];
	// begin inline asm
	dp4a.s32.s32 %r8250, %r8251, %r8252, %r8246;
	// end inline asm
	ld.shared.u8 	%r11328, [%r10829+1];
	mul.lo.s32 	%r11329, %r8250, %r11328;
	cvt.rn.f32.s32 	%f2032, %r11329;
	fma.rn.f32 	%f2033, %f1543, %f2032, %f2031;
	ld.shared.u8 	%rs188, [%r10829+9];
	cvt.rn.f32.u16 	%f2034, %rs188;
	fma.rn.f32 	%f2035, %f1544, %f2034, %f2030;
	ld.shared.u32 	%r8255, [%r92+384];
	// begin inline asm
	{.reg .f16 low,high;
  mov.b32 {low,high},%r8255;
  cvt.f32.f16 %f1549, low;}

	// end inline asm
	// begin inline asm
	{.reg .f16 low,high;
  mov.b32 {low,high},%r8255;
  cvt.f32.f16 %f1550, high;}

	// end inline asm
	mul.f32 	%f2036, %f2033, %f1549;
	mul.f32 	%f2037, %f2035, %f1550;
	sub.f32 	%f2038, %f2036, %f2037;
	add.f32 	%f2572, %f2572, %f2038;
	ld.shared.u32 	%r11330, [%r10757];
	and.b32  	%r8257, %r11330, 252645135;
	ld.shared.u32 	%r8258, [%r10761+3584];
	// begin inline asm
	dp4a.s32.s32 %r8256, %r8257, %r8258, %r10709;
	// end inline asm
	ld.shared.u32 	%r11331, [%r10757+4];
	and.b32  	%r8261, %r11331, 252645135;
	ld.shared.u32 	%r8262, [%r10761+3588];
	// begin inline asm
	dp4a.s32.s32 %r8260, %r8261, %r8262, %r8256;
	// end inline asm
	ld.shared.u32 	%r11332, [%r10757+8];
	and.b32  	%r8265, %r11332, 252645135;
	ld.shared.u32 	%r8266, [%r10761+3592];
	// begin inline asm
	dp4a.s32.s32 %r8264, %r8265, %r8266, %r8260;
	// end inline asm
	ld.shared.u32 	%r11333, [%r10757+12];
	and.b32  	%r8269, %r11333, 252645135;
	ld.shared.u32 	%r8270, [%r10761+3596];
	// begin inline asm
	dp4a.s32.s32 %r8268, %r8269, %r8270, %r8264;
	// end inline asm
	ld.shared.u32 	%r11334, [%r10757+16];
	and.b32  	%r8273, %r11334, 252645135;
	ld.shared.u32 	%r8274, [%r10761+3600];
	// begin inline asm
	dp4a.s32.s32 %r8272, %r8273, %r8274, %r8268;
	// end inline asm
	ld.shared.u32 	%r11335, [%r10757+20];
	and.b32  	%r8277, %r11335, 252645135;
	ld.shared.u32 	%r8278, [%r10761+3604];
	// begin inline asm
	dp4a.s32.s32 %r8276, %r8277, %r8278, %r8272;
	// end inline asm
	ld.shared.u32 	%r11336, [%r10757+24];
	and.b32  	%r8281, %r11336, 252645135;
	ld.shared.u32 	%r8282, [%r10761+3608];
	// begin inline asm
	dp4a.s32.s32 %r8280, %r8281, %r8282, %r8276;
	// end inline asm
	ld.shared.u32 	%r11337, [%r10757+28];
	and.b32  	%r8285, %r11337, 252645135;
	ld.shared.u32 	%r8286, [%r10761+3612];
	// begin inline asm
	dp4a.s32.s32 %r8284, %r8285, %r8286, %r8280;
	// end inline asm
	ld.shared.u32 	%r8289, [%r10750+448];
	// begin inline asm
	{.reg .f16 low,high;
  mov.b32 {low,high},%r8289;
  cvt.f32.f16 %f1551, low;}

	// end inline asm
	// begin inline asm
	{.reg .f16 low,high;
  mov.b32 {low,high},%r8289;
  cvt.f32.f16 %f1552, high;}

	// end inline asm
	ld.shared.u8 	%r11338, [%r10753];
	mul.lo.s32 	%r11339, %r8284, %r11338;
	cvt.rn.f32.s32 	%f2039, %r11339;
	ld.shared.u8 	%rs189, [%r10753+8];
	cvt.rn.f32.u16 	%f2040, %rs189;
	fma.rn.f32 	%f2041, %f1552, %f2040, 0f00000000;
	fma.rn.f32 	%f2042, %f1551, %f2039, 0f00000000;
	shr.u32 	%r11340, %r11330, 4;
	and.b32  	%r8291, %r11340, 252645135;
	ld.shared.u32 	%r8292, [%r10761+3616];
	// begin inline asm
	dp4a.s32.s32 %r8290, %r8291, %r8292, %r10709;
	// end inline asm
	shr.u32 	%r11341, %r11331, 4;
	and.b32  	%r8295, %r11341, 252645135;
	ld.shared.u32 	%r8296, [%r10761+3620];
	// begin inline asm
	dp4a.s32.s32 %r8294, %r8295, %r8296, %r8290;
	// end inline asm
	shr.u32 	%r11342, %r11332, 4;
	and.b32  	%r8299, %r11342, 252645135;
	ld.shared.u32 	%r8300, [%r10761+3624];
	// begin inline asm
	dp4a.s32.s32 %r8298, %r8299, %r8300, %r8294;
	// end inline asm
	shr.u32 	%r11343, %r11333, 4;
	and.b32  	%r8303, %r11343, 252645135;
	ld.shared.u32 	%r8304, [%r10761+3628];
	// begin inline asm
	dp4a.s32.s32 %r8302, %r8303, %r8304, %r8298;
	// end inline asm
	shr.u32 	%r11344, %r11334, 4;
	and.b32  	%r8307, %r11344, 252645135;
	ld.shared.u32 	%r8308, [%r10761+3632];
	// begin inline asm
	dp4a.s32.s32 %r8306, %r8307, %r8308, %r8302;
	// end inline asm
	shr.u32 	%r11345, %r11335, 4;
	and.b32  	%r8311, %r11345, 252645135;
	ld.shared.u32 	%r8312, [%r10761+3636];
	// begin inline asm
	dp4a.s32.s32 %r8310, %r8311, %r8312, %r8306;
	// end inline asm
	shr.u32 	%r11346, %r11336, 4;
	and.b32  	%r8315, %r11346, 252645135;
	ld.shared.u32 	%r8316, [%r10761+3640];
	// begin inline asm
	dp4a.s32.s32 %r8314, %r8315, %r8316, %r8310;
	// end inline asm
	shr.u32 	%r11347, %r11337, 4;
	and.b32  	%r8319, %r11347, 252645135;
	ld.shared.u32 	%r8320, [%r10761+3644];
	// begin inline asm
	dp4a.s32.s32 %r8318, %r8319, %r8320, %r8314;
	// end inline asm
	ld.shared.u32 	%r8323, [%r10750+452];
	// begin inline asm
	{.reg .f16 low,high;
  mov.b32 {low,high},%r8323;
  cvt.f32.f16 %f1553, low;}

	// end inline asm
	// begin inline asm
	{.reg .f16 low,high;
  mov.b32 {low,high},%r8323;
  cvt.f32.f16 %f1554, high;}

	// end inline asm
	ld.shared.u8 	%r11348, [%r10753+1];
	mul.lo.s32 	%r11349, %r8318, %r11348;
	cvt.rn.f32.s32 	%f2043, %r11349;
	fma.rn.f32 	%f2044, %f1553, %f2043, %f2042;
	ld.shared.u8 	%rs190, [%r10753+9];
	cvt.rn.f32.u16 	%f2045, %rs190;
	fma.rn.f32 	%f2046, %f1554, %f2045, %f2041;
	ld.shared.u32 	%r8325, [%r85];
	// begin inline asm
	{.reg .f16 low,high;
  mov.b32 {low,high},%r8325;
  cvt.f32.f16 %f1555, low;}

	// end inline asm
	// begin inline asm
	{.reg .f16 low,high;
  mov.b32 {low,high},%r8325;
  cvt.f32.f16 %f1556, high;}

	// end inline asm
	mul.f32 	%f2047, %f2044, %f1555;
	mul.f32 	%f2048, %f2046, %f1556;
	sub.f32 	%f2049, %f2047, %f2048;
	add.f32 	%f2619, %f2619, %f2049;
	ld.shared.u32 	%r11350, [%r10757+4224];
	and.b32  	%r8327, %r11350, 252645135;
	ld.shared.u32 	%r8328, [%r10761+3584];
	// begin inline asm
	dp4a.s32.s32 %r8326, %r8327, %r8328, %r10709;
	// end inline asm
	ld.shared.u32 	%r11351, [%r10757+4228];
	and.b32  	%r8331, %r11351, 252645135;
	ld.shared.u32 	%r8332, [%r10761+3588];
	// begin inline asm
	dp4a.s32.s32 %r8330, %r8331, %r8332, %r8326;
	// end inline asm
	ld.shared.u32 	%r11352, [%r10757+4232];
	and.b32  	%r8335, %r11352, 252645135;
	ld.shared.u32 	%r8336, [%r10761+3592];
	// begin inline asm
	dp4a.s32.s32 %r8334, %r8335, %r8336, %r8330;
	// end inline asm
	ld.shared.u32 	%r11353, [%r10757+4236];
	and.b32  	%r8339, %r11353, 252645135;
	ld.shared.u32 	%r8340, [%r10761+3596];
	// begin inline asm
	dp4a.s32.s32 %r8338, %r8339, %r8340, %r8334;
	// end inline asm
	ld.shared.u32 	%r11354, [%r10757+4240];
	and.b32  	%r8343, %r11354, 252645135;
	ld.shared.u32 	%r8344, [%r10761+3600];
	// begin inline asm
	dp4a.s32.s32 %r8342, %r8343, %r8344, %r8338;
	// end inline asm
	ld.shared.u32 	%r11355, [%r10757+4244];
	and.b32  	%r8347, %r11355, 252645135;
	ld.shared.u32 	%r8348, [%r10761+3604];
	// begin inline asm
	dp4a.s32.s32 %r8346, %r8347, %r8348, %r8342;
	// end inline asm
	ld.shared.u32 	%r11356, [%r10757+4248];
	and.b32  	%r8351, %r11356, 252645135;
	ld.shared.u32 	%r8352, [%r10761+3608];
	// begin inline asm
	dp4a.s32.s32 %r8350, %r8351, %r8352, %r8346;
	// end inline asm
	ld.shared.u32 	%r11357, [%r10757+4252];
	and.b32  	%r8355, %r11357, 252645135;
	ld.shared.u32 	%r8356, [%r10761+3612];
	// begin inline asm
	dp4a.s32.s32 %r8354, %r8355, %r8356, %r8350;
	// end inline asm
	ld.shared.u32 	%r8359, [%r10750+448];
	// begin inline asm
	{.reg .f16 low,high;
  mov.b32 {low,high},%r8359;
  cvt.f32.f16 %f1557, low;}

	// end inline asm
	// begin inline asm
	{.reg .f16 low,high;
  mov.b32 {low,high},%r8359;
  cvt.f32.f16 %f1558, high;}

	// end inline asm
	ld.shared.u8 	%r11358, [%r10783];
	mul.lo.s32 	%r11359, %r8354, %r11358;
	cvt.rn.f32.s32 	%f2050, %r11359;
	ld.shared.u8 	%rs191, [%r10783+8];
	cvt.rn.f32.u16 	%f2051, %rs191;
	fma.rn.f32 	%f2052, %f1558, %f2051, 0f00000000;
	fma.rn.f32 	%f2053, %f1557, %f2050, 0f00000000;
	shr.u32 	%r11360, %r11350, 4;
	and.b32  	%r8361, %r11360, 252645135;
	ld.shared.u32 	%r8362, [%r10761+3616];
	// begin inline asm
	dp4a.s32.s32 %r8360, %r8361, %r8362, %r10709;
	// end inline asm
	shr.u32 	%r11361, %r11351, 4;
	and.b32  	%r8365, %r11361, 252645135;
	ld.shared.u32 	%r8366, [%r10761+3620];
	// begin inline asm
	dp4a.s32.s32 %r8364, %r8365, %r8366, %r8360;
	// end inline asm
	shr.u32 	%r11362, %r11352, 4;
	and.b32  	%r8369, %r11362, 252645135;
	ld.shared.u32 	%r8370, [%r10761+3624];
	// begin inline asm
	dp4a.s32.s32 %r8368, %r8369, %r8370, %r8364;
	// end inline asm
	shr.u32 	%r11363, %r11353, 4;
	and.b32  	%r8373, %r11363, 252645135;
	ld.shared.u32 	%r8374, [%r10761+3628];
	// begin inline asm
	dp4a.s32.s32 %r8372, %r8373, %r8374, %r8368;
	// end inline asm
	shr.u32 	%r11364, %r11354, 4;
	and.b32  	%r8377, %r11364, 252645135;
	ld.shared.u32 	%r8378, [%r10761+3632];
	// begin inline asm
	dp4a.s32.s32 %r8376, %r8377, %r8378, %r8372;
	// end inline asm
	shr.u32 	%r11365, %r11355, 4;
	and.b32  	%r8381, %r11365, 252645135;
	ld.shared.u32 	%r8382, [%r10761+3636];
	// begin inline asm
	dp4a.s32.s32 %r8380, %r8381, %r8382, %r8376;
	// end inline asm
	shr.u32 	%r11366, %r11356, 4;
	and.b32  	%r8385, %r11366, 252645135;
	ld.shared.u32 	%r8386, [%r10761+3640];
	// begin inline asm
	dp4a.s32.s32 %r8384, %r8385, %r8386, %r8380;
	// end inline asm
	shr.u32 	%r11367, %r11357, 4;
	and.b32  	%r8389, %r11367, 252645135;
	ld.shared.u32 	%r8390, [%r10761+3644];
	// begin inline asm
	dp4a.s32.s32 %r8388, %r8389, %r8390, %r8384;
	// end inline asm
	ld.shared.u8 	%r11368, [%r10783+1];
	mul.lo.s32 	%r11369, %r8388, %r11368;
	cvt.rn.f32.s32 	%f2054, %r11369;
	fma.rn.f32 	%f2055, %f1553, %f2054, %f2053;
	ld.shared.u8 	%rs192, [%r10783+9];
	cvt.rn.f32.u16 	%f2056, %rs192;
	fma.rn.f32 	%f2057, %f1554, %f2056, %f2052;
	ld.shared.u32 	%r8393, [%r88+128];
	// begin inline asm
	{.reg .f16 low,high;
  mov.b32 {low,high},%r8393;
  cvt.f32.f16 %f1559, low;}

	// end inline asm
	// begin inline asm
	{.reg .f16 low,high;
  mov.b32 {low,high},%r8393;
  cvt.f32.f16 %f1560, high;}

	// end inline asm
	mul.f32 	%f2058, %f2055, %f1559;
	mul.f32 	%f2059, %f2057, %f1560;
	sub.f32 	%f2060, %f2058, %f2059;
	add.f32 	%f2603, %f2603, %f2060;
	ld.shared.u32 	%r11370, [%r10757+8448];
	and.b32  	%r8395, %r11370, 252645135;
	ld.shared.u32 	%r8396, [%r10761+3584];
	// begin inline asm
	dp4a.s32.s32 %r8394, %r8395, %r8396, %r10709;
	// end inline asm
	ld.shared.u32 	%r11371, [%r10757+8452];
	and.b32  	%r8399, %r11371, 252645135;
	ld.shared.u32 	%r8400, [%r10761+3588];
	// begin inline asm
	dp4a.s32.s32 %r8398, %r8399, %r8400, %r8394;
	// end inline asm
	ld.shared.u32 	%r11372, [%r10757+8456];
	and.b32  	%r8403, %r11372, 252645135;
	ld.shared.u32 	%r8404, [%r10761+3592];
	// begin inline asm
	dp4a.s32.s32 %r8402, %r8403, %r8404, %r8398;
	// end inline asm
	ld.shared.u32 	%r11373, [%r10757+8460];
	and.b32  	%r8407, %r11373, 252645135;
	ld.shared.u32 	%r8408, [%r10761+3596];
	// begin inline asm
	dp4a.s32.s32 %r8406, %r8407, %r8408, %r8402;
	// end inline asm
	ld.shared.u32 	%r11374, [%r10757+8464];
	and.b32  	%r8411, %r11374, 252645135;
	ld.shared.u32 	%r8412, [%r10761+3600];
	// begin inline asm
	dp4a.s32.s32 %r8410, %r8411, %r8412, %r8406;
	// end inline asm
	ld.shared.u32 	%r11375, [%r10757+8468];
	and.b32  	%r8415, %r11375, 252645135;
	ld.shared.u32 	%r8416, [%r10761+3604];
	// begin inline asm
	dp4a.s32.s32 %r8414, %r8415, %r8416, %r8410;
	// end inline asm
	ld.shared.u32 	%r11376, [%r10757+8472];
	and.b32  	%r8419, %r11376, 252645135;
	ld.shared.u32 	%r8420, [%r10761+3608];
	// begin inline asm
	dp4a.s32.s32 %r8418, %r8419, %r8420, %r8414;
	// end inline asm
	ld.shared.u32 	%r11377, [%r10757+8476];
	and.b32  	%r8423, %r11377, 252645135;
	ld.shared.u32 	%r8424, [%r10761+3612];
	// begin inline asm
	dp4a.s32.s32 %r8422, %r8423, %r8424, %r8418;
	// end inline asm
	ld.shared.u32 	%r8427, [%r10750+448];
	// begin inline asm
	{.reg .f16 low,high;
  mov.b32 {low,high},%r8427;
  cvt.f32.f16 %f1561, low;}

	// end inline asm
	// begin inline asm
	{.reg .f16 low,high;
  mov.b32 {low,high},%r8427;
  cvt.f32.f16 %f1562, high;}

	// end inline asm
	ld.shared.u8 	%r11378, [%r10806];
	mul.lo.s32 	%r11379, %r8422, %r11378;
	cvt.rn.f32.s32 	%f2061, %r11379;
	ld.shared.u8 	%rs193, [%r10806+8];
	cvt.rn.f32.u16 	%f2062, %rs193;
	fma.rn.f32 	%f2063, %f1562, %f2062, 0f00000000;
	fma.rn.f32 	%f2064, %f1561, %f2061, 0f00000000;
	shr.u32 	%r11380, %r11370, 4;
	and.b32  	%r8429, %r11380, 252645135;
	ld.shared.u32 	%r8430, [%r10761+3616];
	// begin inline asm
	dp4a.s32.s32 %r8428, %r8429, %r8430, %r10709;
	// end inline asm
	shr.u32 	%r11381, %r11371, 4;
	and.b32  	%r8433, %r11381, 252645135;
	ld.shared.u32 	%r8434, [%r10761+3620];
	// begin inline asm
	dp4a.s32.s32 %r8432, %r8433, %r8434, %r8428;
	// end inline asm
	shr.u32 	%r11382, %r11372, 4;
	and.b32  	%r8437, %r11382, 252645135;
	ld.shared.u32 	%r8438, [%r10761+3624];
	// begin inline asm
	dp4a.s32.s32 %r8436, %r8437, %r8438, %r8432;
	// end inline asm
	shr.u32 	%r11383, %r11373, 4;
	and.b32  	%r8441, %r11383, 252645135;
	ld.shared.u32 	%r8442, [%r10761+3628];
	// begin inline asm
	dp4a.s32.s32 %r8440, %r8441, %r8442, %r8436;
	// end inline asm
	shr.u32 	%r11384, %r11374, 4;
	and.b32  	%r8445, %r11384, 252645135;
	ld.shared.u32 	%r8446, [%r10761+3632];
	// begin inline asm
	dp4a.s32.s32 %r8444, %r8445, %r8446, %r8440;
	// end inline asm
	shr.u32 	%r11385, %r11375, 4;
	and.b32  	%r8449, %r11385, 252645135;
	ld.shared.u32 	%r8450, [%r10761+3636];
	// begin inline asm
	dp4a.s32.s32 %r8448, %r8449, %r8450, %r8444;
	// end inline asm
	shr.u32 	%r11386, %r11376, 4;
	and.b32  	%r8453, %r11386, 252645135;
	ld.shared.u32 	%r8454, [%r10761+3640];
	// begin inline asm
	dp4a.s32.s32 %r8452, %r8453, %r8454, %r8448;
	// end inline asm
	shr.u32 	%r11387, %r11377, 4;
	and.b32  	%r8457, %r11387, 252645135;
	ld.shared.u32 	%r8458, [%r10761+3644];
	// begin inline asm
	dp4a.s32.s32 %r8456, %r8457, %r8458, %r8452;
	// end inline asm
	ld.shared.u32 	%r8461, [%r10750+452];
	// begin inline asm
	{.reg .f16 low,high;
  mov.b32 {low,high},%r8461;
  cvt.f32.f16 %f1563, low;}

	// end inline asm
	// begin inline asm
	{.reg .f16 low,high;
  mov.b32 {low,high},%r8461;
  cvt.f32.f16 %f1564, high;}

	// end inline asm
	ld.shared.u8 	%r11388, [%r10806+1];
	mul.lo.s32 	%r11389, %r8456, %r11388;
	cvt.rn.f32.s32 	%f2065, %r11389;
	fma.rn.f32 	%f2066, %f1563, %f2065, %f2064;
	ld.shared.u8 	%rs194, [%r10806+9];
	cvt.rn.f32.u16 	%f2067, %rs194;
	fma.rn.f32 	%f2068, %f1564, %f2067, %f2063;
	ld.shared.u32 	%r8463, [%r90+256];
	// begin inline asm
	{.reg .f16 low,high;
  mov.b32 {low,high},%r8463;
  cvt.f32.f16 %f1565, low;}

	// end inline asm
	// begin inline asm
	{.reg .f16 low,high;
  mov.b32 {low,high},%r8463;
  cvt.f32.f16 %f1566, high;}

	// end inline asm
	mul.f32 	%f2069, %f2066, %f1565;
	mul.f32 	%f2070, %f2068, %f1566;
	sub.f32 	%f2071, %f2069, %f2070;
	add.f32 	%f2587, %f2587, %f2071;
	ld.shared.u32 	%r11390, [%r10757+12672];
	and.b32  	%r8465, %r11390, 252645135;
	ld.shared.u32 	%r8466, [%r10761+3584];
	// begin inline asm
	dp4a.s32.s32 %r8464, %r8465, %r8466, %r10709;
	// end inline asm
	ld.shared.u32 	%r11391, [%r10757+12676];
	and.b32  	%r8469, %r11391, 252645135;
	ld.shared.u32 	%r8470, [%r10761+3588];
	// begin inline asm
	dp4a.s32.s32 %r8468, %r8469, %r8470, %r8464;
	// end inline asm
	ld.shared.u32 	%r11392, [%r10757+12680];
	and.b32  	%r8473, %r11392, 252645135;
	ld.shared.u32 	%r8474, [%r10761+3592];
	// begin inline asm
	dp4a.s32.s32 %r8472, %r8473, %r8474, %r8468;
	// end inline asm
	ld.shared.u32 	%r11393, [%r10757+12684];
	and.b32  	%r8477, %r11393, 252645135;
	ld.shared.u32 	%r8478, [%r10761+3596];
	// begin inline asm
	dp4a.s32.s32 %r8476, %r8477, %r8478, %r8472;
	// end inline asm
	ld.shared.u32 	%r11394, [%r10757+12688];
	and.b32  	%r8481, %r11394, 252645135;
	ld.shared.u32 	%r8482, [%r10761+3600];
	// begin inline asm
	dp4a.s32.s32 %r8480, %r8481, %r8482, %r8476;
	// end inline asm
	ld.shared.u32 	%r11395, [%r10757+12692];
	and.b32  	%r8485, %r11395, 252645135;
	ld.shared.u32 	%r8486, [%r10761+3604];
	// begin inline asm
	dp4a.s32.s32 %r8484, %r8485, %r8486, %r8480;
	// end inline asm
	ld.shared.u32 	%r11396, [%r10757+12696];
	and.b32  	%r8489, %r11396, 252645135;
	ld.shared.u32 	%r8490, [%r10761+3608];
	// begin inline asm
	dp4a.s32.s32 %r8488, %r8489, %r8490, %r8484;
	// end inline asm
	ld.shared.u32 	%r11397, [%r10757+12700];
	and.b32  	%r8493, %r11397, 252645135;
	ld.shared.u32 	%r8494, [%r10761+3612];
	// begin inline asm
	dp4a.s32.s32 %r8492, %r8493, %r8494, %r8488;
	// end inline asm
	ld.shared.u32 	%r8497, [%r10750+448];
	// begin inline asm
	{.reg .f16 low,high;
  mov.b32 {low,high},%r8497;
  cvt.f32.f16 %f1567, low;}

	// end inline asm
	// begin inline asm
	{.reg .f16 low,high;
  mov.b32 {low,high},%r8497;
  cvt.f32.f16 %f1568, high;}

	// end inline asm
	ld.shared.u8 	%r11398, [%r10829];
	mul.lo.s32 	%r11399, %r8492, %r11398;
	cvt.rn.f32.s32 	%f2072, %r11399;
	ld.shared.u8 	%rs195, [%r10829+8];
	cvt.rn.f32.u16 	%f2073, %rs195;
	fma.rn.f32 	%f2074, %f1568, %f2073, 0f00000000;
	fma.rn.f32 	%f2075, %f1567, %f2072, 0f00000000;
	shr.u32 	%r11400, %r11390, 4;
	and.b32  	%r8499, %r11400, 252645135;
	ld.shared.u32 	%r8500, [%r10761+3616];
	// begin inline asm
	dp4a.s32.s32 %r8498, %r8499, %r8500, %r10709;
	// end inline asm
	shr.u32 	%r11401, %r11391, 4;
	and.b32  	%r8503, %r11401, 252645135;
	ld.shared.u32 	%r8504, [%r10761+3620];
	// begin inline asm
	dp4a.s32.s32 %r8502, %r8503, %r8504, %r8498;
	// end inline asm
	shr.u32 	%r11402, %r11392, 4;
	and.b32  	%r8507, %r11402, 252645135;
	ld.shared.u32 	%r8508, [%r10761+3624];
	// begin inline asm
	dp4a.s32.s32 %r8506, %r8507, %r8508, %r8502;
	// end inline asm
	shr.u32 	%r11403, %r11393, 4;
	and.b32  	%r8511, %r11403, 252645135;
	ld.shared.u32 	%r8512, [%r10761+3628];
	// begin inline asm
	dp4a.s32.s32 %r8510, %r8511, %r8512, %r8506;
	// end inline asm
	shr.u32 	%r11404, %r11394, 4;
	and.b32  	%r8515, %r11404, 252645135;
	ld.shared.u32 	%r8516, [%r10761+3632];
	// begin inline asm
	dp4a.s32.s32 %r8514, %r8515, %r8516, %r8510;
	// end inline asm
	shr.u32 	%r11405, %r11395, 4;
	and.b32  	%r8519, %r11405, 252645135;
	ld.shared.u32 	%r8520, [%r10761+3636];
	// begin inline asm
	dp4a.s32.s32 %r8518, %r8519, %r8520, %r8514;
	// end inline asm
	shr.u32 	%r11406, %r11396, 4;
	and.b32  	%r8523, %r11406, 252645135;
	ld.shared.u32 	%r8524, [%r10761+3640];
	// begin inline asm
	dp4a.s32.s32 %r8522, %r8523, %r8524, %r8518;
	// end inline asm
	shr.u32 	%r11407, %r11397, 4;
	and.b32  	%r8527, %r11407, 252645135;
	ld.shared.u32 	%r8528, [%r10761+3644];
	// begin inline asm
	dp4a.s32.s32 %r8526, %r8527, %r8528, %r8522;
	// end inline asm
	ld.shared.u8 	%r11408, [%r10829+1];
	mul.lo.s32 	%r11409, %r8526, %r11408;
	cvt.rn.f32.s32 	%f2076, %r11409;
	fma.rn.f32 	%f2077, %f1563, %f2076, %f2075;
	ld.shared.u8 	%rs196, [%r10829+9];
	cvt.rn.f32.u16 	%f2078, %rs196;
	fma.rn.f32 	%f2079, %f1564, %f2078, %f2074;
	ld.shared.u32 	%r8531, [%r92+384];
	// begin inline asm
	{.reg .f16 low,high;
  mov.b32 {low,high},%r8531;
  cvt.f32.f16 %f1569, low;}

	// end inline asm
	// begin inline asm
	{.reg .f16 low,high;
  mov.b32 {low,high},%r8531;
  cvt.f32.f16 %f1570, high;}

	// end inline asm
	mul.f32 	%f2080, %f2077, %f1569;
	mul.f32 	%f2081, %f2079, %f1570;
	sub.f32 	%f2082, %f2080, %f2081;
	add.f32 	%f2571, %f2571, %f2082;
	ld.shared.u32 	%r11410, [%r10757];
	and.b32  	%r8533, %r11410, 252645135;
	ld.shared.u32 	%r8534, [%r10761+4096];
	// begin inline asm
	dp4a.s32.s32 %r8532, %r8533, %r8534, %r10709;
	// end inline asm
	ld.shared.u32 	%r11411, [%r10757+4];
	and.b32  	%r8537, %r11411, 252645135;
	ld.shared.u32 	%r8538, [%r10761+4100];
	// begin inline asm
	dp4a.s32.s32 %r8536, %r8537, %r8538, %r8532;
	// end inline asm
	ld.shared.u32 	%r11412, [%r10757+8];
	and.b32  	%r8541, %r11412, 252645135;
	ld.shared.u32 	%r8542, [%r10761+4104];
	// begin inline asm
	dp4a.s32.s32 %r8540, %r8541, %r8542, %r8536;
	// end inline asm
	ld.shared.u32 	%r11413, [%r10757+12];
	and.b32  	%r8545, %r11413, 252645135;
	ld.shared.u32 	%r8546, [%r10761+4108];
	// begin inline asm
	dp4a.s32.s32 %r8544, %r8545, %r8546, %r8540;
	// end inline asm
	ld.shared.u32 	%r11414, [%r10757+16];
	and.b32  	%r8549, %r11414, 252645135;
	ld.shared.u32 	%r8550, [%r10761+4112];
	// begin inline asm
	dp4a.s32.s32 %r8548, %r8549, %r8550, %r8544;
	// end inline asm
	ld.shared.u32 	%r11415, [%r10757+20];
	and.b32  	%r8553, %r11415, 252645135;
	ld.shared.u32 	%r8554, [%r10761+4116];
	// begin inline asm
	dp4a.s32.s32 %r8552, %r8553, %r8554, %r8548;
	// end inline asm
	ld.shared.u32 	%r11416, [%r10757+24];
	and.b32  	%r8557, %r11416, 252645135;
	ld.shared.u32 	%r8558, [%r10761+4120];
	// begin inline asm
	dp4a.s32.s32 %r8556, %r8557, %r8558, %r8552;
	// end inline asm
	ld.shared.u32 	%r11417, [%r10757+28];
	and.b32  	%r8561, %r11417, 252645135;
	ld.shared.u32 	%r8562, [%r10761+4124];
	// begin inline asm
	dp4a.s32.s32 %r8560, %r8561, %r8562, %r8556;
	// end inline asm
	ld.shared.u32 	%r8565, [%r10750+512];
	// begin inline asm
	{.reg .f16 low,high;
  mov.b32 {low,high},%r8565;
  cvt.f32.f16 %f1571, low;}

	// end inline asm
	// begin inline asm
	{.reg .f16 low,high;
  mov.b32 {low,high},%r8565;
  cvt.f32.f16 %f1572, high;}

	// end inline asm
	ld.shared.u8 	%r11418, [%r10753];
	mul.lo.s32 	%r11419, %r8560, %r11418;
	cvt.rn.f32.s32 	%f2083, %r11419;
	ld.shared.u8 	%rs197, [%r10753+8];
	cvt.rn.f32.u16 	%f2084, %rs197;
	fma.rn.f32 	%f2085, %f1572, %f2084, 0f00000000;
	fma.rn.f32 	%f2086, %f1571, %f2083, 0f00000000;
	shr.u32 	%r11420, %r11410, 4;
	and.b32  	%r8567, %r11420, 252645135;
	ld.shared.u32 	%r8568, [%r10761+4128];
	// begin inline asm
	dp4a.s32.s32 %r8566, %r8567, %r8568, %r10709;
	// end inline asm
	shr.u32 	%r11421, %r11411, 4;
	and.b32  	%r8571, %r11421, 252645135;
	ld.shared.u32 	%r8572, [%r10761+4132];
	// begin inline asm
	dp4a.s32.s32 %r8570, %r8571, %r8572, %r8566;
	// end inline asm
	shr.u32 	%r11422, %r11412, 4;
	and.b32  	%r8575, %r11422, 252645135;
	ld.shared.u32 	%r8576, [%r10761+4136];
	// begin inline asm
	dp4a.s32.s32 %r8574, %r8575, %r8576, %r8570;
	// end inline asm
	shr.u32 	%r11423, %r11413, 4;
	and.b32  	%r8579, %r11423, 252645135;
	ld.shared.u32 	%r8580, [%r10761+4140];
	// begin inline asm
	dp4a.s32.s32 %r8578, %r8579, %r8580, %r8574;
	// end inline asm
	shr.u32 	%r11424, %r11414, 4;
	and.b32  	%r8583, %r11424, 252645135;
	ld.shared.u32 	%r8584, [%r10761+4144];
	// begin inline asm
	dp4a.s32.s32 %r8582, %r8583, %r8584, %r8578;
	// end inline asm
	shr.u32 	%r11425, %r11415, 4;
	and.b32  	%r8587, %r11425, 252645135;
	ld.shared.u32 	%r8588, [%r10761+4148];
	// begin inline asm
	dp4a.s32.s32 %r8586, %r8587, %r8588, %r8582;
	// end inline asm
	shr.u32 	%r11426, %r11416, 4;
	and.b32  	%r8591, %r11426, 252645135;
	ld.shared.u32 	%r8592, [%r10761+4152];
	// begin inline asm
	dp4a.s32.s32 %r8590, %r8591, %r8592, %r8586;
	// end inline asm
	shr.u32 	%r11427, %r11417, 4;
	and.b32  	%r8595, %r11427, 252645135;
	ld.shared.u32 	%r8596, [%r10761+4156];
	// begin inline asm
	dp4a.s32.s32 %r8594, %r8595, %r8596, %r8590;
	// end inline asm
	ld.shared.u32 	%r8599, [%r10750+516];
	// begin inline asm
	{.reg .f16 low,high;
  mov.b32 {low,high},%r8599;
  cvt.f32.f16 %f1573, low;}

	// end inline asm
	// begin inline asm
	{.reg .f16 low,high;
  mov.b32 {low,high},%r8599;
  cvt.f32.f16 %f1574, high;}

	// end inline asm
	ld.shared.u8 	%r11428, [%r10753+1];
	mul.lo.s32 	%r11429, %r8594, %r11428;
	cvt.rn.f32.s32 	%f2087, %r11429;
	fma.rn.f32 	%f2088, %f1573, %f2087, %f2086;
	ld.shared.u8 	%rs198, [%r10753+9];
	cvt.rn.f32.u16 	%f2089, %rs198;
	fma.rn.f32 	%f2090, %f1574, %f2089, %f2085;
	ld.shared.u32 	%r8601, [%r85];
	// begin inline asm
	{.reg .f16 low,high;
  mov.b32 {low,high},%r8601;
  cvt.f32.f16 %f1575, low;}

	// end inline asm
	// begin inline asm
	{.reg .f16 low,high;
  mov.b32 {low,high},%r8601;
  cvt.f32.f16 %f1576, high;}

	// end inline asm
	mul.f32 	%f2091, %f2088, %f1575;
	mul.f32 	%f2092, %f2090, %f1576;
	sub.f32 	%f2093, %f2091, %f2092;
	add.f32 	%f2618, %f2618, %f2093;
	ld.shared.u32 	%r11430, [%r10757+4224];
	and.b32  	%r8603, %r11430, 252645135;
	ld.shared.u32 	%r8604, [%r10761+4096];
	// begin inline asm
	dp4a.s32.s32 %r8602, %r8603, %r8604, %r10709;
	// end inline asm
	ld.shared.u32 	%r11431, [%r10757+4228];
	and.b32  	%r8607, %r11431, 252645135;
	ld.shared.u32 	%r8608, [%r10761+4100];
	// begin inline asm
	dp4a.s32.s32 %r8606, %r8607, %r8608, %r8602;
	// end inline asm
	ld.shared.u32 	%r11432, [%r10757+4232];
	and.b32  	%r8611, %r11432, 252645135;
	ld.shared.u32 	%r8612, [%r10761+4104];
	// begin inline asm
	dp4a.s32.s32 %r8610, %r8611, %r8612, %r8606;
	// end inline asm
	ld.shared.u32 	%r11433, [%r10757+4236];
	and.b32  	%r8615, %r11433, 252645135;
	ld.shared.u32 	%r8616, [%r10761+4108];
	// begin inline asm
	dp4a.s32.s32 %r8614, %r8615, %r8616, %r8610;
	// end inline asm
	ld.shared.u32 	%r11434, [%r10757+4240];
	and.b32  	%r8619, %r11434, 252645135;
	ld.shared.u32 	%r8620, [%r10761+4112];
	// begin inline asm
	dp4a.s32.s32 %r8618, %r8619, %r8620, %r8614;
	// end inline asm
	ld.shared.u32 	%r11435, [%r10757+4244];
	and.b32  	%r8623, %r11435, 252645135;
	ld.shared.u32 	%r8624, [%r10761+4116];
	// begin inline asm
	dp4a.s32.s32 %r8622, %r8623, %r8624, %r8618;
	// end inline asm
	ld.shared.u32 	%r11436, [%r10757+4248];
	and.b32  	%r8627, %r11436, 252645135;
	ld.shared.u32 	%r8628, [%r10761+4120];
	// begin inline asm
	dp4a.s32.s32 %r8626, %r8627, %r8628, %r8622;
	// end inline asm
	ld.shared.u32 	%r11437, [%r10757+4252];
	and.b32  	%r8631, %r11437, 252645135;
	ld.shared.u32 	%r8632, [%r10761+4124];
	// begin inline asm
	dp4a.s32.s32 %r8630, %r8631, %r8632, %r8626;
	// end inline asm
	ld.shared.u32 	%r8635, [%r10750+512];
	// begin inline asm
	{.reg .f16 low,high;
  mov.b32 {low,high},%r8635;
  cvt.f32.f16 %f1577, low;}

	// end inline asm
	// begin inline asm
	{.reg .f16 low,high;
  mov.b32 {low,high},%r8635;
  cvt.f32.f16 %f1578, high;}

	// end inline asm
	ld.shared.u8 	%r11438, [%r10783];
	mul.lo.s32 	%r11439, %r8630, %r11438;
	cvt.rn.f32.s32 	%f2094, %r11439;
	ld.shared.u8 	%rs199, [%r10783+8];
	cvt.rn.f32.u16 	%f2095, %rs199;
	fma.rn.f32 	%f2096, %f1578, %f2095, 0f00000000;
	fma.rn.f32 	%f2097, %f1577, %f2094, 0f00000000;
	shr.u32 	%r11440, %r11430, 4;
	and.b32  	%r8637, %r11440, 252645135;
	ld.shared.u32 	%r8638, [%r10761+4128];
	// begin inline asm
	dp4a.s32.s32 %r8636, %r8637, %r8638, %r10709;
	// end inline asm
	shr.u32 	%r11441, %r11431, 4;
	and.b32  	%r8641, %r11441, 252645135;
	ld.shared.u32 	%r8642, [%r10761+4132];
	// begin inline asm
	dp4a.s32.s32 %r8640, %r8641, %r8642, %r8636;
	// end inline asm
	shr.u32 	%r11442, %r11432, 4;
	and.b32  	%r8645, %r11442, 252645135;
	ld.shared.u32 	%r8646, [%r10761+4136];
	// begin inline asm
	dp4a.s32.s32 %r8644, %r8645, %r8646, %r8640;
	// end inline asm
	shr.u32 	%r11443, %r11433, 4;
	and.b32  	%r8649, %r11443, 252645135;
	ld.shared.u32 	%r8650, [%r10761+4140];
	// begin inline asm
	dp4a.s32.s32 %r8648, %r8649, %r8650, %r8644;
	// end inline asm
	shr.u32 	%r11444, %r11434, 4;
	and.b32  	%r8653, %r11444, 252645135;
	ld.shared.u32 	%r8654, [%r10761+4144];
	// begin inline asm
	dp4a.s32.s32 %r8652, %r8653, %r8654, %r8648;
	// end inline asm
	shr.u32 	%r11445, %r11435, 4;
	and.b32  	%r8657, %r11445, 252645135;
	ld.shared.u32 	%r8658, [%r10761+4148];
	// begin inline asm
	dp4a.s32.s32 %r8656, %r8657, %r8658, %r8652;
	// end inline asm
	shr.u32 	%r11446, %r11436, 4;
	and.b32  	%r8661, %r11446, 252645135;
	ld.shared.u32 	%r8662, [%r10761+4152];
	// begin inline asm
	dp4a.s32.s32 %r8660, %r8661, %r8662, %r8656;
	// end inline asm
	shr.u32 	%r11447, %r11437, 4;
	and.b32  	%r8665, %r11447, 252645135;
	ld.shared.u32 	%r8666, [%r10761+4156];
	// begin inline asm
	dp4a.s32.s32 %r8664, %r8665, %r8666, %r8660;
	// end inline asm
	ld.shared.u8 	%r11448, [%r10783+1];
	mul.lo.s32 	%r11449, %r8664, %r11448;
	cvt.rn.f32.s32 	%f2098, %r11449;
	fma.rn.f32 	%f2099, %f1573, %f2098, %f2097;
	ld.shared.u8 	%rs200, [%r10783+9];
	cvt.rn.f32.u16 	%f2100, %rs200;
	fma.rn.f32 	%f2101, %f1574, %f2100, %f2096;
	ld.shared.u32 	%r8669, [%r88+128];
	// begin inline asm
	{.reg .f16 low,high;
  mov.b32 {low,high},%r8669;
  cvt.f32.f16 %f1579, low;}

	// end inline asm
	// begin inline asm
	{.reg .f16 low,high;
  mov.b32 {low,high},%r8669;
  cvt.f32.f16 %f1580, high;}

	// end inline asm
	mul.f32 	%f2102, %f2099, %f1579;
	mul.f32 	%f2103, %f2101, %f1580;
	sub.f32 	%f2104, %f2102, %f2103;
	add.f32 	%f2602, %f2602, %f2104;
	ld.shared.u32 	%r11450, [%r10757+8448];
	and.b32  	%r8671, %r11450, 252645135;
	ld.shared.u32 	%r8672, [%r10761+4096];
	// begin inline asm
	dp4a.s32.s32 %r8670, %r8671, %r8672, %r10709;
	// end inline asm
	ld.shared.u32 	%r11451, [%r10757+8452];
	and.b32  	%r8675, %r11451, 252645135;
	ld.shared.u32 	%r8676, [%r10761+4100];
	// begin inline asm
	dp4a.s32.s32 %r8674, %r8675, %r8676, %r8670;
	// end inline asm
	ld.shared.u32 	%r11452, [%r10757+8456];
	and.b32  	%r8679, %r11452, 252645135;
	ld.shared.u32 	%r8680, [%r10761+4104];
	// begin inline asm
	dp4a.s32.s32 %r8678, %r8679, %r8680, %r8674;
	// end inline asm
	ld.shared.u32 	%r11453, [%r10757+8460];
	and.b32  	%r8683, %r11453, 252645135;
	ld.shared.u32 	%r8684, [%r10761+4108];
	// begin inline asm
	dp4a.s32.s32 %r8682, %r8683, %r8684, %r8678;
	// end inline asm
	ld.shared.u32 	%r11454, [%r10757+8464];
	and.b32  	%r8687, %r11454, 252645135;
	ld.shared.u32 	%r8688, [%r10761+4112];
	// begin inline asm
	dp4a.s32.s32 %r8686, %r8687, %r8688, %r8682;
	// end inline asm
	ld.shared.u32 	%r11455, [%r10757+8468];
	and.b32  	%r8691, %r11455, 252645135;
	ld.shared.u32 	%r8692, [%r10761+4116];
	// begin inline asm
	dp4a.s32.s32 %r8690, %r8691, %r8692, %r8686;
	// end inline asm
	ld.shared.u32 	%r11456, [%r10757+8472];
	and.b32  	%r8695, %r11456, 252645135;
	ld.shared.u32 	%r8696, [%r10761+4120];
	// begin inline asm
	dp4a.s32.s32 %r8694, %r8695, %r8696, %r8690;
	// end inline asm
	ld.shared.u32 	%r11457, [%r10757+8476];
	and.b32  	%r8699, %r11457, 252645135;
	ld.shared.u32 	%r8700, [%r10761+4124];
	// begin inline asm
	dp4a.s32.s32 %r8698, %r8699, %r8700, %r8694;
	// end inline asm
	ld.shared.u32 	%r8703, [%r10750+512];
	// begin inline asm
	{.reg .f16 low,high;
  mov.b32 {low,high},%r8703;
  cvt.f32.f16 %f1581, low;}

	// end inline asm
	// begin inline asm
	{.reg .f16 low,high;
  mov.b32 {low,high},%r8703;
  cvt.f32.f16 %f1582, high;}

	// end inline asm
	ld.shared.u8 	%r11458, [%r10806];
	mul.lo.s32 	%r11459, %r8698, %r11458;
	cvt.rn.f32.s32 	%f2105, %r11459;
	ld.shared.u8 	%rs201, [%r10806+8];
	cvt.rn.f32.u16 	%f2106, %rs201;
	fma.rn.f32 	%f2107, %f1582, %f2106, 0f00000000;
	fma.rn.f32 	%f2108, %f1581, %f2105, 0f00000000;
	shr.u32 	%r11460, %r11450, 4;
	and.b32  	%r8705, %r11460, 252645135;
	ld.shared.u32 	%r8706, [%r10761+4128];
	// begin inline asm
	dp4a.s32.s32 %r8704, %r8705, %r8706, %r10709;
	// end inline asm
	shr.u32 	%r11461, %r11451, 4;
	and.b32  	%r8709, %r11461, 252645135;
	ld.shared.u32 	%r8710, [%r10761+4132];
	// begin inline asm
	dp4a.s32.s32 %r8708, %r8709, %r8710, %r8704;
	// end inline asm
	shr.u32 	%r11462, %r11452, 4;
	and.b32  	%r8713, %r11462, 252645135;
	ld.shared.u32 	%r8714, [%r10761+4136];
	// begin inline asm
	dp4a.s32.s32 %r8712, %r8713, %r8714, %r8708;
	// end inline asm
	shr.u32 	%r11463, %r11453, 4;
	and.b32  	%r8717, %r11463, 252645135;
	ld.shared.u32 	%r8718, [%r10761+4140];
	// begin inline asm
	dp4a.s32.s32 %r8716, %r8717, %r8718, %r8712;
	// end inline asm
	shr.u32 	%r11464, %r11454, 4;
	and.b32  	%r8721, %r11464, 252645135;
	ld.shared.u32 	%r8722, [%r10761+4144];
	// begin inline asm
	dp4a.s32.s32 %r8720, %r8721, %r8722, %r8716;
	// end inline asm
	shr.u32 	%r11465, %r11455, 4;
	and.b32  	%r8725, %r11465, 252645135;
	ld.shared.u32 	%r8726, [%r10761+4148];
	// begin inline asm
	dp4a.s32.s32 %r8724, %r8725, %r8726, %r8720;
	// end inline asm
	shr.u32 	%r11466, %r11456, 4;
	and.b32  	%r8729, %r11466, 252645135;
	ld.shared.u32 	%r8730, [%r10761+4152];
	// begin inline asm
	dp4a.s32.s32 %r8728, %r8729, %r8730, %r8724;
	// end inline asm
	shr.u32 	%r11467, %r11457, 4;
	and.b32  	%r8733, %r11467, 252645135;
	ld.shared.u32 	%r8734, [%r10761+4156];
	// begin inline asm
	dp4a.s32.s32 %r8732, %r8733, %r8734, %r8728;
	// end inline asm
	ld.shared.u32 	%r8737, [%r10750+516];
	// begin inline asm
	{.reg .f16 low,high;
  mov.b32 {low,high},%r8737;
  cvt.f32.f16 %f1583, low;}

	// end inline asm
	// begin inline asm
	{.reg .f16 low,high;
  mov.b32 {low,high},%r8737;
  cvt.f32.f16 %f1584, high;}

	// end inline asm
	ld.shared.u8 	%r11468, [%r10806+1];
	mul.lo.s32 	%r11469, %r8732, %r11468;
	cvt.rn.f32.s32 	%f2109, %r11469;
	fma.rn.f32 	%f2110, %f1583, %f2109, %f2108;
	ld.shared.u8 	%rs202, [%r10806+9];
	cvt.rn.f32.u16 	%f2111, %rs202;
	fma.rn.f32 	%f2112, %f1584, %f2111, %f2107;
	ld.shared.u32 	%r8739, [%r90+256];
	// begin inline asm
	{.reg .f16 low,high;
  mov.b32 {low,high},%r8739;
  cvt.f32.f16 %f1585, low;}

	// end inline asm
	// begin inline asm
	{.reg .f16 low,high;
  mov.b32 {low,high},%r8739;
  cvt.f32.f16 %f1586, high;}

	// end inline asm
	mul.f32 	%f2113, %f2110, %f1585;
	mul.f32 	%f2114, %f2112, %f1586;
	sub.f32 	%f2115, %f2113, %f2114;
	add.f32 	%f2586, %f2586, %f2115;
	ld.shared.u32 	%r11470, [%r10757+12672];
	and.b32  	%r8741, %r11470, 252645135;
	ld.shared.u32 	%r8742, [%r10761+4096];
	// begin inline asm
	dp4a.s32.s32 %r8740, %r8741, %r8742, %r10709;
	// end inline asm
	ld.shared.u32 	%r11471, [%r10757+12676];
	and.b32  	%r8745, %r11471, 252645135;
	ld.shared.u32 	%r8746, [%r10761+4100];
	// begin inline asm
	dp4a.s32.s32 %r8744, %r8745, %r8746, %r8740;
	// end inline asm
	ld.shared.u32 	%r11472, [%r10757+12680];
	and.b32  	%r8749, %r11472, 252645135;
	ld.shared.u32 	%r8750, [%r10761+4104];
	// begin inline asm
	dp4a.s32.s32 %r8748, %r8749, %r8750, %r8744;
	// end inline asm
	ld.shared.u32 	%r11473, [%r10757+12684];
	and.b32  	%r8753, %r11473, 252645135;
	ld.shared.u32 	%r8754, [%r10761+4108];
	// begin inline asm
	dp4a.s32.s32 %r8752, %r8753, %r8754, %r8748;
	// end inline asm
	ld.shared.u32 	%r11474, [%r10757+12688];
	and.b32  	%r8757, %r11474, 252645135;
	ld.shared.u32 	%r8758, [%r10761+4112];
	// begin inline asm
	dp4a.s32.s32 %r8756, %r8757, %r8758, %r8752;
	// end inline asm
	ld.shared.u32 	%r11475, [%r10757+12692];
	and.b32  	%r8761, %r11475, 252645135;
	ld.shared.u32 	%r8762, [%r10761+4116];
	// begin inline asm
	dp4a.s32.s32 %r8760, %r8761, %r8762, %r8756;
	// end inline asm
	ld.shared.u32 	%r11476, [%r10757+12696];
	and.b32  	%r8765, %r11476, 252645135;
	ld.shared.u32 	%r8766, [%r10761+4120];
	// begin inline asm
	dp4a.s32.s32 %r8764, %r8765, %r8766, %r8760;
	// end inline asm
	ld.shared.u32 	%r11477, [%r10757+12700];
	and.b32  	%r8769, %r11477, 252645135;
	ld.shared.u32 	%r8770, [%r10761+4124];
	// begin inline asm
	dp4a.s32.s32 %r8768, %r8769, %r8770, %r8764;
	// end inline asm
	ld.shared.u32 	%r8773, [%r10750+512];
	// begin inline asm
	{.reg .f16 low,high;
  mov.b32 {low,high},%r8773;
  cvt.f32.f16 %f1587, low;}

	// end inline asm
	// begin inline asm
	{.reg .f16 low,high;
  mov.b32 {low,high},%r8773;
  cvt.f32.f16 %f1588, high;}

	// end inline asm
	ld.shared.u8 	%r11478, [%r10829];
	mul.lo.s32 	%r11479, %r8768, %r11478;
	cvt.rn.f32.s32 	%f2116, %r11479;
	ld.shared.u8 	%rs203, [%r10829+8];
	cvt.rn.f32.u16 	%f2117, %rs203;
	fma.rn.f32 	%f2118, %f1588, %f2117, 0f00000000;
	fma.rn.f32 	%f2119, %f1587, %f2116, 0f00000000;
	shr.u32 	%r11480, %r11470, 4;
	and.b32  	%r8775, %r11480, 252645135;
	ld.shared.u32 	%r8776, [%r10761+4128];
	// begin inline asm
	dp4a.s32.s32 %r8774, %r8775, %r8776, %r10709;
	// end inline asm
	shr.u32 	%r11481, %r11471, 4;
	and.b32  	%r8779, %r11481, 252645135;
	ld.shared.u32 	%r8780, [%r10761+4132];
	// begin inline asm
	dp4a.s32.s32 %r8778, %r8779, %r8780, %r8774;
	// end inline asm
	shr.u32 	%r11482, %r11472, 4;
	and.b32  	%r8783, %r11482, 252645135;
	ld.shared.u32 	%r8784, [%r10761+4136];
	// begin inline asm
	dp4a.s32.s32 %r8782, %r8783, %r8784, %r8778;
	// end inline asm
	shr.u32 	%r11483, %r11473, 4;
	and.b32  	%r8787, %r11483, 252645135;
	ld.shared.u32 	%r8788, [%r10761+4140];
	// begin inline asm
	dp4a.s32.s32 %r8786, %r8787, %r8788, %r8782;
	// end inline asm
	shr.u32 	%r11484, %r11474, 4;
	and.b32  	%r8791, %r11484, 252645135;
	ld.shared.u32 	%r8792, [%r10761+4144];
	// begin inline asm
	dp4a.s32.s32 %r8790, %r8791, %r8792, %r8786;
	// end inline asm
	shr.u32 	%r11485, %r11475, 4;
	and.b32  	%r8795, %r11485, 252645135;
	ld.shared.u32 	%r8796, [%r10761+4148];
	// begin inline asm
	dp4a.s32.s32 %r8794, %r8795, %r8796, %r8790;
	// end inline asm
	shr.u32 	%r11486, %r11476, 4;
	and.b32  	%r8799, %r11486, 252645135;
	ld.shared.u32 	%r8800, [%r10761+4152];
	// begin inline asm
	dp4a.s32.s32 %r8798, %r8799, %r8800, %r8794;
	// end inline asm
	shr.u32 	%r11487, %r11477, 4;
	and.b32  	%r8803, %r11487, 252645135;
	ld.shared.u32 	%r8804, [%r10761+4156];
	// begin inline asm
	dp4a.s32.s32 %r8802, %r8803, %r8804, %r8798;
	// end inline asm
	ld.shared.u8 	%r11488, [%r10829+1];
	mul.lo.s32 	%r11489, %r8802, %r11488;
	cvt.rn.f32.s32 	%f2120, %r11489;
	fma.rn.f32 	%f2121, %f1583, %f2120, %f2119;
	ld.shared.u8 	%rs204, [%r10829+9];
	cvt.rn.f32.u16 	%f2122, %rs204;
	fma.rn.f32 	%f2123, %f1584, %f2122, %f2118;
	ld.shared.u32 	%r8807, [%r92+384];
	// begin inline asm
	{.reg .f16 low,high;
  mov.b32 {low,high},%r8807;
  cvt.f32.f16 %f1589, low;}

	// end inline asm
	// begin inline asm
	{.reg .f16 low,high;
  mov.b32 {low,high},%r8807;
  cvt.f32.f16 %f1590, high;}

	// end inline asm
	mul.f32 	%f2124, %f2121, %f1589;
	mul.f32 	%f2125, %f2123, %f1590;
	sub.f32 	%f2126, %f2124, %f2125;
	add.f32 	%f2570, %f2570, %f2126;
	ld.shared.u32 	%r11490, [%r10757];
	and.b32  	%r8809, %r11490, 252645135;
	ld.shared.u32 	%r8810, [%r10761+4608];
	// begin inline asm
	dp4a.s32.s32 %r8808, %r8809, %r8810, %r10709;
	// end inline asm
	ld.shared.u32 	%r11491, [%r10757+4];
	and.b32  	%r8813, %r11491, 252645135;
	ld.shared.u32 	%r8814, [%r10761+4612];
	// begin inline asm
	dp4a.s32.s32 %r8812, %r8813, %r8814, %r8808;
	// end inline asm
	ld.shared.u32 	%r11492, [%r10757+8];
	and.b32  	%r8817, %r11492, 252645135;
	ld.shared.u32 	%r8818, [%r10761+4616];
	// begin inline asm
	dp4a.s32.s32 %r8816, %r8817, %r8818, %r8812;
	// end inline asm
	ld.shared.u32 	%r11493, [%r10757+12];
	and.b32  	%r8821, %r11493, 252645135;
	ld.shared.u32 	%r8822, [%r10761+4620];
	// begin inline asm
	dp4a.s32.s32 %r8820, %r8821, %r8822, %r8816;
	// end inline asm
	ld.shared.u32 	%r11494, [%r10757+16];
	and.b32  	%r8825, %r11494, 252645135;
	ld.shared.u32 	%r8826, [%r10761+4624];
	// begin inline asm
	dp4a.s32.s32 %r8824, %r8825, %r8826, %r8820;
	// end inline asm
	ld.shared.u32 	%r11495, [%r10757+20];
	and.b32  	%r8829, %r11495, 252645135;
	ld.shared.u32 	%r8830, [%r10761+4628];
	// begin inline asm
	dp4a.s32.s32 %r8828, %r8829, %r8830, %r8824;
	// end inline asm
	ld.shared.u32 	%r11496, [%r10757+24];
	and.b32  	%r8833, %r11496, 252645135;
	ld.shared.u32 	%r8834, [%r10761+4632];
	// begin inline asm
	dp4a.s32.s32 %r8832, %r8833, %r8834, %r8828;
	// end inline asm
	ld.shared.u32 	%r11497, [%r10757+28];
	and.b32  	%r8837, %r11497, 252645135;
	ld.shared.u32 	%r8838, [%r10761+4636];
	// begin inline asm
	dp4a.s32.s32 %r8836, %r8837, %r8838, %r8832;
	// end inline asm
	ld.shared.u32 	%r8841, [%r10750+576];
	// begin inline asm
	{.reg .f16 low,high;
  mov.b32 {low,high},%r8841;
  cvt.f32.f16 %f1591, low;}

	// end inline asm
	// begin inline asm
	{.reg .f16 low,high;
  mov.b32 {low,high},%r8841;
  cvt.f32.f16 %f1592, high;}

	// end inline asm
	ld.shared.u8 	%r11498, [%r10753];
	mul.lo.s32 	%r11499, %r8836, %r11498;
	cvt.rn.f32.s32 	%f2127, %r11499;
	ld.shared.u8 	%rs205, [%r10753+8];
	cvt.rn.f32.u16 	%f2128, %rs205;
	fma.rn.f32 	%f2129, %f1592, %f2128, 0f00000000;
	fma.rn.f32 	%f2130, %f1591, %f2127, 0f00000000;
	shr.u32 	%r11500, %r11490, 4;
	and.b32  	%r8843, %r11500, 252645135;
	ld.shared.u32 	%r8844, [%r10761+4640];
	// begin inline asm
	dp4a.s32.s32 %r8842, %r8843, %r8844, %r10709;
	// end inline asm
	shr.u32 	%r11501, %r11491, 4;
	and.b32  	%r8847, %r11501, 252645135;
	ld.shared.u32 	%r8848, [%r10761+4644];
	// begin inline asm
	dp4a.s32.s32 %r8846, %r8847, %r8848, %r8842;
	// end inline asm
	shr.u32 	%r11502, %r11492, 4;
	and.b32  	%r8851, %r11502, 252645135;
	ld.shared.u32 	%r8852, [%r10761+4648];
	// begin inline asm
	dp4a.s32.s32 %r8850, %r8851, %r8852, %r8846;
	// end inline asm
	shr.u32 	%r11503, %r11493, 4;
	and.b32  	%r8855, %r11503, 252645135;
	ld.shared.u32 	%r8856, [%r10761+4652];
	// begin inline asm
	dp4a.s32.s32 %r8854, %r8855, %r8856, %r8850;
	// end inline asm
	shr.u32 	%r11504, %r11494, 4;
	and.b32  	%r8859, %r11504, 252645135;
	ld.shared.u32 	%r8860, [%r10761+4656];
	// begin inline asm
	dp4a.s32.s32 %r8858, %r8859, %r8860, %r8854;
	// end inline asm
	shr.u32 	%r11505, %r11495, 4;
	and.b32  	%r8863, %r11505, 252645135;
	ld.shared.u32 	%r8864, [%r10761+4660];
	// begin inline asm
	dp4a.s32.s32 %r8862, %r8863, %r8864, %r8858;
	// end inline asm
	shr.u32 	%r11506, %r11496, 4;
	and.b32  	%r8867, %r11506, 252645135;
	ld.shared.u32 	%r8868, [%r10761+4664];
	// begin inline asm
	dp4a.s32.s32 %r8866, %r8867, %r8868, %r8862;
	// end inline asm
	shr.u32 	%r11507, %r11497, 4;
	and.b32  	%r8871, %r11507, 252645135;
	ld.shared.u32 	%r8872, [%r10761+4668];
	// begin inline asm
	dp4a.s32.s32 %r8870, %r8871, %r8872, %r8866;
	// end inline asm
	ld.shared.u32 	%r8875, [%r10750+580];
	// begin inline asm
	{.reg .f16 low,high;
  mov.b32 {low,high},%r8875;
  cvt.f32.f16 %f1593, low;}

	// end inline asm
	// begin inline asm
	{.reg .f16 low,high;
  mov.b32 {low,high},%r8875;
  cvt.f32.f16 %f1594, high;}

	// end inline asm
	ld.shared.u8 	%r11508, [%r10753+1];
	mul.lo.s32 	%r11509, %r8870, %r11508;
	cvt.rn.f32.s32 	%f2131, %r11509;
	fma.rn.f32 	%f2132, %f1593, %f2131, %f2130;
	ld.shared.u8 	%rs206, [%r10753+9];
	cvt.rn.f32.u16 	%f2133, %rs206;
	fma.rn.f32 	%f2134, %f1594, %f2133, %f2129;
	ld.shared.u32 	%r8877, [%r85];
	// begin inline asm
	{.reg .f16 low,high;
  mov.b32 {low,high},%r8877;
  cvt.f32.f16 %f1595, low;}

	// end inline asm
	// begin inline asm
	{.reg .f16 low,high;
  mov.b32 {low,high},%r8877;
  cvt.f32.f16 %f1596, high;}

	// end inline asm
	mul.f32 	%f2135, %f2132, %f1595;
	mul.f32 	%f2136, %f2134, %f1596;
	sub.f32 	%f2137, %f2135, %f2136;
	add.f32 	%f2617, %f2617, %f2137;
	ld.shared.u32 	%r11510, [%r10757+4224];
	and.b32  	%r8879, %r11510, 252645135;
	ld.shared.u32 	%r8880, [%r10761+4608];
	// begin inline asm
	dp4a.s32.s32 %r8878, %r8879, %r8880, %r10709;
	// end inline asm
	ld.shared.u32 	%r11511, [%r10757+4228];
	and.b32  	%r8883, %r11511, 252645135;
	ld.shared.u32 	%r8884, [%r10761+4612];
	// begin inline asm
	dp4a.s32.s32 %r8882, %r8883, %r8884, %r8878;
	// end inline asm
	ld.shared.u32 	%r11512, [%r10757+4232];
	and.b32  	%r8887, %r11512, 252645135;
	ld.shared.u32 	%r8888, [%r10761+4616];
	// begin inline asm
	dp4a.s32.s32 %r8886, %r8887, %r8888, %r8882;
	// end inline asm
	ld.shared.u32 	%r11513, [%r10757+4236];
	and.b32  	%r8891, %r11513, 252645135;
	ld.shared.u32 	%r8892, [%r10761+4620];
	// begin inline asm
	dp4a.s32.s32 %r8890, %r8891, %r8892, %r8886;
	// end inline asm
	ld.shared.u32 	%r11514, [%r10757+4240];
	and.b32  	%r8895, %r11514, 252645135;
	ld.shared.u32 	%r8896, [%r10761+4624];
	// begin inline asm
	dp4a.s32.s32 %r8894, %r8895, %r8896, %r8890;
	// end inline asm
	ld.shared.u32 	%r11515, [%r10757+4244];
	and.b32  	%r8899, %r11515, 252645135;
	ld.shared.u32 	%r8900, [%r10761+4628];
	// begin inline asm
	dp4a.s32.s32 %r8898, %r8899, %r8900, %r8894;
	// end inline asm
	ld.shared.u32 	%r11516, [%r10757+4248];
	and.b32  	%r8903, %r11516, 252645135;
	ld.shared.u32 	%r8904, [%r10761+4632];
	// begin inline asm
	dp4a.s32.s32 %r8902, %r8903, %r8904, %r8898;
	// end inline asm
	ld.shared.u32 	%r11517, [%r10757+4252];
	and.b32  	%r8907, %r11517, 252645135;
	ld.shared.u32 	%r8908, [%r10761+4636];
	// begin inline asm
	dp4a.s32.s32 %r8906, %r8907, %r8908, %r8902;
	// end inline asm
	ld.shared.u32 	%r8911, [%r10750+576];
	// begin inline asm
	{.reg .f16 low,high;
  mov.b32 {low,high},%r8911;
  cvt.f32.f16 %f1597, low;}

	// end inline asm
	// begin inline asm
	{.reg .f16 low,high;
  mov.b32 {low,high},%r8911;
  cvt.f32.f16 %f1598, high;}

	// end inline asm
	ld.shared.u8 	%r11518, [%r10783];
	mul.lo.s32 	%r11519, %r8906, %r11518;
	cvt.rn.f32.s32 	%f2138, %r11519;
	ld.shared.u8 	%rs207, [%r10783+8];
	cvt.rn.f32.u16 	%f2139, %rs207;
	fma.rn.f32 	%f2140, %f1598, %f2139, 0f00000000;
	fma.rn.f32 	%f2141, %f1597, %f2138, 0f00000000;
	shr.u32 	%r11520, %r11510, 4;
	and.b32  	%r8913, %r11520, 252645135;
	ld.shared.u32 	%r8914, [%r10761+4640];
	// begin inline asm
	dp4a.s32.s32 %r8912, %r8913, %r8914, %r10709;
	// end inline asm
	shr.u32 	%r11521, %r11511, 4;
	and.b32  	%r8917, %r11521, 252645135;
	ld.shared.u32 	%r8918, [%r10761+4644];
	// begin inline asm
	dp4a.s32.s32 %r8916, %r8917, %r8918, %r8912;
	// end inline asm
	shr.u32 	%r11522, %r11512, 4;
	and.b32  	%r8921, %r11522, 252645135;
	ld.shared.u32 	%r8922, [%r10761+4648];
	// begin inline asm
	dp4a.s32.s32 %r8920, %r8921, %r8922, %r8916;
	// end inline asm
	shr.u32 	%r11523, %r11513, 4;
	and.b32  	%r8925, %r11523, 252645135;
	ld.shared.u32 	%r8926, [%r10761+4652];
	// begin inline asm
	dp4a.s32.s32 %r8924, %r8925, %r8926, %r8920;
	// end inline asm
	shr.u32 	%r11524, %r11514, 4;
	and.b32  	%r8929, %r11524, 252645135;
	ld.shared.u32 	%r8930, [%r10761+4656];
	// begin inline asm
	dp4a.s32.s32 %r8928, %r8929, %r8930, %r8924;
	// end inline asm
	shr.u32 	%r11525, %r11515, 4;
	and.b32  	%r8933, %r11525, 252645135;
	ld.shared.u32 	%r8934, [%r10761+4660];
	// begin inline asm
	dp4a.s32.s32 %r8932, %r8933, %r8934, %r8928;
	// end inline asm
	shr.u32 	%r11526, %r11516, 4;
	and.b32  	%r8937, %r11526, 252645135;
	ld.shared.u32 	%r8938, [%r10761+4664];
	// begin inline asm
	dp4a.s32.s32 %r8936, %r8937, %r8938, %r8932;
	// end inline asm
	shr.u32 	%r11527, %r11517, 4;
	and.b32  	%r8941, %r11527, 252645135;
	ld.shared.u32 	%r8942, [%r10761+4668];
	// begin inline asm
	dp4a.s32.s32 %r8940, %r8941, %r8942, %r8936;
	// end inline asm
	ld.shared.u8 	%r11528, [%r10783+1];
	mul.lo.s32 	%r11529, %r8940, %r11528;
	cvt.rn.f32.s32 	%f2142, %r11529;
	fma.rn.f32 	%f2143, %f1593, %f2142, %f2141;
	ld.shared.u8 	%rs208, [%r10783+9];
	cvt.rn.f32.u16 	%f2144, %rs208;
	fma.rn.f32 	%f2145, %f1594, %f2144, %f2140;
	ld.shared.u32 	%r8945, [%r88+128];
	// begin inline asm
	{.reg .f16 low,high;
  mov.b32 {low,high},%r8945;
  cvt.f32.f16 %f1599, low;}

	// end inline asm
	// begin inline asm
	{.reg .f16 low,high;
  mov.b32 {low,high},%r8945;
  cvt.f32.f16 %f1600, high;}

	// end inline asm
	mul.f32 	%f2146, %f2143, %f1599;
	mul.f32 	%f2147, %f2145, %f1600;
	sub.f32 	%f2148, %f2146, %f2147;
	add.f32 	%f2601, %f2601, %f2148;
	ld.shared.u32 	%r11530, [%r10757+8448];
	and.b32  	%r8947, %r11530, 252645135;
	ld.shared.u32 	%r8948, [%r10761+4608];
	// begin inline asm
	dp4a.s32.s32 %r8946, %r8947, %r8948, %r10709;
	// end inline asm
	ld.shared.u32 	%r11531, [%r10757+8452];
	and.b32  	%r8951, %r11531, 252645135;
	ld.shared.u32 	%r8952, [%r10761+4612];
	// begin inline asm
	dp4a.s32.s32 %r8950, %r8951, %r8952, %r8946;
	// end inline asm
	ld.shared.u32 	%r11532, [%r10757+8456];
	and.b32  	%r8955, %r11532, 252645135;
	ld.shared.u32 	%r8956, [%r10761+4616];
	// begin inline asm
	dp4a.s32.s32 %r8954, %r8955, %r8956, %r8950;
	// end inline asm
	ld.shared.u32 	%r11533, [%r10757+8460];
	and.b32  	%r8959, %r11533, 252645135;
	ld.shared.u32 	%r8960, [%r10761+4620];
	// begin inline asm
	dp4a.s32.s32 %r8958, %r8959, %r8960, %r8954;
	// end inline asm
	ld.shared.u32 	%r11534, [%r10757+8464];
	and.b32  	%r8963, %r11534, 252645135;
	ld.shared.u32 	%r8964, [%r10761+4624];
	// begin inline asm
	dp4a.s32.s32 %r8962, %r8963, %r8964, %r8958;
	// end inline asm
	ld.shared.u32 	%r11535, [%r10757+8468];
	and.b32  	%r8967, %r11535, 252645135;
	ld.shared.u32 	%r8968, [%r10761+4628];
	// begin inline asm
	dp4a.s32.s32 %r8966, %r8967, %r8968, %r8962;
	// end inline asm
	ld.shared.u32 	%r11536, [%r10757+8472];
	and.b32  	%r8971, %r11536, 252645135;
	ld.shared.u32 	%r8972, [%r10761+4632];
	// begin inline asm
	dp4a.s32.s32 %r8970, %r8971, %r8972, %r8966;
	// end inline asm
	ld.shared.u32 	%r11537, [%r10757+8476];
	and.b32  	%r8975, %r11537, 252645135;
	ld.shared.u32 	%r8976, [%r10761+4636];
	// begin inline asm
	dp4a.s32.s32 %r8974, %r8975, %r8976, %r8970;
	// end inline asm
	ld.shared.u32 	%r8979, [%r10750+576];
	// begin inline asm
	{.reg .f16 low,high;
  mov.b32 {low,high},%r8979;
  cvt.f32.f16 %f1601, low;}

	// end inline asm
	// begin inline asm
	{.reg .f16 low,high;
  mov.b32 {low,high},%r8979;
  cvt.f32.f16 %f1602, high;}

	// end inline asm
	ld.shared.u8 	%r11538, [%r10806];
	mul.lo.s32 	%r11539, %r8974, %r11538;
	cvt.rn.f32.s32 	%f2149, %r11539;
	ld.shared.u8 	%rs209, [%r10806+8];
	cvt.rn.f32.u16 	%f2150, %rs209;
	fma.rn.f32 	%f2151, %f1602, %f2150, 0f00000000;
	fma.rn.f32 	%f2152, %f1601, %f2149, 0f00000000;
	shr.u32 	%r11540, %r11530, 4;
	and.b32  	%r8981, %r11540, 252645135;
	ld.shared.u32 	%r8982, [%r10761+4640];
	// begin inline asm
	dp4a.s32.s32 %r8980, %r8981, %r8982, %r10709;
	// end inline asm
	shr.u32 	%r11541, %r11531, 4;
	and.b32  	%r8985, %r11541, 252645135;
	ld.shared.u32 	%r8986, [%r10761+4644];
	// begin inline asm
	dp4a.s32.s32 %r8984, %r8985, %r8986, %r8980;
	// end inline asm
	shr.u32 	%r11542, %r11532, 4;
	and.b32  	%r8989, %r11542, 252645135;
	ld.shared.u32 	%r8990, [%r10761+4648];
	// begin inline asm
	dp4a.s32.s32 %r8988, %r8989, %r8990, %r8984;
	// end inline asm
	shr.u32 	%r11543, %r11533, 4;
	and.b32  	%r8993, %r11543, 252645135;
	ld.shared.u32 	%r8994, [%r10761+4652];
	// begin inline asm
	dp4a.s32.s32 %r8992, %r8993, %r8994, %r8988;
	// end inline asm
	shr.u32 	%r11544, %r11534, 4;
	and.b32  	%r8997, %r11544, 252645135;
	ld.shared.u32 	%r8998, [%r10761+4656];
	// begin inline asm
	dp4a.s32.s32 %r8996, %r8997, %r8998, %r8992;
	// end inline asm
	shr.u32 	%r11545, %r11535, 4;
	and.b32  	%r9001, %r11545, 252645135;
	ld.shared.u32 	%r9002, [%r10761+4660];
	// begin inline asm
	dp4a.s32.s32 %r9000, %r9001, %r9002, %r8996;
	// end inline asm
	shr.u32 	%r11546, %r11536, 4;
	and.b32  	%r9005, %r11546, 252645135;
	ld.shared.u32 	%r9006, [%r10761+4664];
	// begin inline asm
	dp4a.s32.s32 %r9004, %r9005, %r9006, %r9000;
	// end inline asm
	shr.u32 	%r11547, %r11537, 4;
	and.b32  	%r9009, %r11547, 252645135;
	ld.shared.u32 	%r9010, [%r10761+4668];
	// begin inline asm
	dp4a.s32.s32 %r9008, %r9009, %r9010, %r9004;
	// end inline asm
	ld.shared.u32 	%r9013, [%r10750+580];
	// begin inline asm
	{.reg .f16 low,high;
  mov.b32 {low,high},%r9013;
  cvt.f32.f16 %f1603, low;}

	// end inline asm
	// begin inline asm
	{.reg .f16 low,high;
  mov.b32 {low,high},%r9013;
  cvt.f32.f16 %f1604, high;}

	// end inline asm
	ld.shared.u8 	%r11548, [%r10806+1];
	mul.lo.s32 	%r11549, %r9008, %r11548;
	cvt.rn.f32.s32 	%f2153, %r11549;
	fma.rn.f32 	%f2154, %f1603, %f2153, %f2152;
	ld.shared.u8 	%rs210, [%r10806+9];
	cvt.rn.f32.u16 	%f2155, %rs210;
	fma.rn.f32 	%f2156, %f1604, %f2155, %f2151;
	ld.shared.u32 	%r9015, [%r90+256];
	// begin inline asm
	{.reg .f16 low,high;
  mov.b32 {low,high},%r9015;
  cvt.f32.f16 %f1605, low;}

	// end inline asm
	// begin inline asm
	{.reg .f16 low,high;
  mov.b32 {low,high},%r9015;
  cvt.f32.f16 %f1606, high;}

	// end inline asm
	mul.f32 	%f2157, %f2154, %f1605;
	mul.f32 	%f2158, %f2156, %f1606;
	sub.f32 	%f2159, %f2157, %f2158;
	add.f32 	%f2585, %f2585, %f2159;
	ld.shared.u32 	%r11550, [%r10757+12672];
	and.b32  	%r9017, %r11550, 252645135;
	ld.shared.u32 	%r9018, [%r10761+4608];
	// begin inline asm
	dp4a.s32.s32 %r9016, %r9017, %r9018, %r10709;
	// end inline asm
	ld.shared.u32 	%r11551, [%r10757+12676];
	and.b32  	%r9021, %r11551, 252645135;
	ld.shared.u32 	%r9022, [%r10761+4612];
	// begin inline asm
	dp4a.s32.s32 %r9020, %r9021, %r9022, %r9016;
	// end inline asm
	ld.shared.u32 	%r11552, [%r10757+12680];
	and.b32  	%r9025, %r11552, 252645135;
	ld.shared.u32 	%r9026, [%r10761+4616];
	// begin inline asm
	dp4a.s32.s32 %r9024, %r9025, %r9026, %r9020;
	// end inline asm
	ld.shared.u32 	%r11553, [%r10757+12684];
	and.b32  	%r9029, %r11553, 252645135;
	ld.shared.u32 	%r9030, [%r10761+4620];
	// begin inline asm
	dp4a.s32.s32 %r9028, %r9029, %r9030, %r9024;
	// end inline asm
	ld.shared.u32 	%r11554, [%r10757+12688];
	and.b32  	%r9033, %r11554, 252645135;
	ld.shared.u32 	%r9034, [%r10761+4624];
	// begin inline asm
	dp4a.s32.s32 %r9032, %r9033, %r9034, %r9028;
	// end inline asm
	ld.shared.u32 	%r11555, [%r10757+12692];
	and.b32  	%r9037, %r11555, 252645135;
	ld.shared.u32 	%r9038, [%r10761+4628];
	// begin inline asm
	dp4a.s32.s32 %r9036, %r9037, %r9038, %r9032;
	// end inline asm
	ld.shared.u32 	%r11556, [%r10757+12696];
	and.b32  	%r9041, %r11556, 252645135;
	ld.shared.u32 	%r9042, [%r10761+4632];
	// begin inline asm
	dp4a.s32.s32 %r9040, %r9041, %r9042, %r9036;
	// end inline asm
	ld.shared.u32 	%r11557, [%r10757+12700];
	and.b32  	%r9045, %r11557, 252645135;
	ld.shared.u32 	%r9046, [%r10761+4636];
	// begin inline asm
	dp4a.s32.s32 %r9044, %r9045, %r9046, %r9040;
	// end inline asm
	ld.shared.u32 	%r9049, [%r10750+576];
	// begin inline asm
	{.reg .f16 low,high;
  mov.b32 {low,high},%r9049;
  cvt.f32.f16 %f1607, low;}

	// end inline asm
	// begin inline asm
	{.reg .f16 low,high;
  mov.b32 {low,high},%r9049;
  cvt.f32.f16 %f1608, high;}

	// end inline asm
	ld.shared.u8 	%r11558, [%r10829];
	mul.lo.s32 	%r11559, %r9044, %r11558;
	cvt.rn.f32.s32 	%f2160, %r11559;
	ld.shared.u8 	%rs211, [%r10829+8];
	cvt.rn.f32.u16 	%f2161, %rs211;
	fma.rn.f32 	%f2162, %f1608, %f2161, 0f00000000;
	fma.rn.f32 	%f2163, %f1607, %f2160, 0f00000000;
	shr.u32 	%r11560, %r11550, 4;
	and.b32  	%r9051, %r11560, 252645135;
	ld.shared.u32 	%r9052, [%r10761+4640];
	// begin inline asm
	dp4a.s32.s32 %r9050, %r9051, %r9052, %r10709;
	// end inline asm
	shr.u32 	%r11561, %r11551, 4;
	and.b32  	%r9055, %r11561, 252645135;
	ld.shared.u32 	%r9056, [%r10761+4644];
	// begin inline asm
	dp4a.s32.s32 %r9054, %r9055, %r9056, %r9050;
	// end inline asm
	shr.u32 	%r11562, %r11552, 4;
	and.b32  	%r9059, %r11562, 252645135;
	ld.shared.u32 	%r9060, [%r10761+4648];
	// begin inline asm
	dp4a.s32.s32 %r9058, %r9059, %r9060, %r9054;
	// end inline asm
	shr.u32 	%r11563, %r11553, 4;
	and.b32  	%r9063, %r11563, 252645135;
	ld.shared.u32 	%r9064, [%r10761+4652];
	// begin inline asm
	dp4a.s32.s32 %r9062, %r9063, %r9064, %r9058;
	// end inline asm
	shr.u32 	%r11564, %r11554, 4;
	and.b32  	%r9067, %r11564, 252645135;
	ld.shared.u32 	%r9068, [%r10761+4656];
	// begin inline asm
	dp4a.s32.s32 %r9066, %r9067, %r9068, %r9062;
	// end inline asm
	shr.u32 	%r11565, %r11555, 4;
	and.b32  	%r9071, %r11565, 252645135;
	ld.shared.u32 	%r9072, [%r10761+4660];
	// begin inline asm
	dp4a.s32.s32 %r9070, %r9071, %r9072, %r9066;
	// end inline asm
	shr.u32 	%r11566, %r11556, 4;
	and.b32  	%r9075, %r11566, 252645135;
	ld.shared.u32 	%r9076, [%r10761+4664];
	// begin inline asm
	dp4a.s32.s32 %r9074, %r9075, %r9076, %r9070;
	// end inline asm
	shr.u32 	%r11567, %r11557, 4;
	and.b32  	%r9079, %r11567, 252645135;
	ld.shared.u32 	%r9080, [%r10761+4668];
	// begin inline asm
	dp4a.s32.s32 %r9078, %r9079, %r9080, %r9074;
	// end inline asm
	ld.shared.u8 	%r11568, [%r10829+1];
	mul.lo.s32 	%r11569, %r9078, %r11568;
	cvt.rn.f32.s32 	%f2164, %r11569;
	fma.rn.f32 	%f2165, %f1603, %f2164, %f2163;
	ld.shared.u8 	%rs212, [%r10829+9];
	cvt.rn.f32.u16 	%f2166, %rs212;
	fma.rn.f32 	%f2167, %f1604, %f2166, %f2162;
	ld.shared.u32 	%r9083, [%r92+384];
	// begin inline asm
	{.reg .f16 low,high;
  mov.b32 {low,high},%r9083;
  cvt.f32.f16 %f1609, low;}

	// end inline asm
	// begin inline asm
	{.reg .f16 low,high;
  mov.b32 {low,high},%r9083;
  cvt.f32.f16 %f1610, high;}

	// end inline asm
	mul.f32 	%f2168, %f2165, %f1609;
	mul.f32 	%f2169, %f2167, %f1610;
	sub.f32 	%f2170, %f2168, %f2169;
	add.f32 	%f2569, %f2569, %f2170;
	ld.shared.u32 	%r11570, [%r10757];
	and.b32  	%r9085, %r11570, 252645135;
	ld.shared.u32 	%r9086, [%r10761+5120];
	// begin inline asm
	dp4a.s32.s32 %r9084, %r9085, %r9086, %r10709;
	// end inline asm
	ld.shared.u32 	%r11571, [%r10757+4];
	and.b32  	%r9089, %r11571, 252645135;
	ld.shared.u32 	%r9090, [%r10761+5124];
	// begin inline asm
	dp4a.s32.s32 %r9088, %r9089, %r9090, %r9084;
	// end inline asm
	ld.shared.u32 	%r11572, [%r10757+8];
	and.b32  	%r9093, %r11572, 252645135;
	ld.shared.u32 	%r9094, [%r10761+5128];
	// begin inline asm
	dp4a.s32.s32 %r9092, %r9093, %r9094, %r9088;
	// end inline asm
	ld.shared.u32 	%r11573, [%r10757+12];
	and.b32  	%r9097, %r11573, 252645135;
	ld.shared.u32 	%r9098, [%r10761+5132];
	// begin inline asm
	dp4a.s32.s32 %r9096, %r9097, %r9098, %r9092;
	// end inline asm
	ld.shared.u32 	%r11574, [%r10757+16];
	and.b32  	%r9101, %r11574, 252645135;
	ld.shared.u32 	%r9102, [%r10761+5136];
	// begin inline asm
	dp4a.s32.s32 %r9100, %r9101, %r9102, %r9096;
	// end inline asm
	ld.shared.u32 	%r11575, [%r10757+20];
	and.b32  	%r9105, %r11575, 252645135;
	ld.shared.u32 	%r9106, [%r10761+5140];
	// begin inline asm
	dp4a.s32.s32 %r9104, %r9105, %r9106, %r9100;
	// end inline asm
	ld.shared.u32 	%r11576, [%r10757+24];
	and.b32  	%r9109, %r11576, 252645135;
	ld.shared.u32 	%r9110, [%r10761+5144];
	// begin inline asm
	dp4a.s32.s32 %r9108, %r9109, %r9110, %r9104;
	// end inline asm
	ld.shared.u32 	%r11577, [%r10757+28];
	and.b32  	%r9113, %r11577, 252645135;
	ld.shared.u32 	%r9114, [%r10761+5148];
	// begin inline asm
	dp4a.s32.s32 %r9112, %r9113, %r9114, %r9108;
	// end inline asm
	ld.shared.u32 	%r9117, [%r10750+640];
	// begin inline asm
	{.reg .f16 low,high;
  mov.b32 {low,high},%r9117;
  cvt.f32.f16 %f1611, low;}

	// end inline asm
	// begin inline asm
	{.reg .f16 low,high;
  mov.b32 {low,high},%r9117;
  cvt.f32.f16 %f1612, high;}

	// end inline asm
	ld.shared.u8 	%r11578, [%r10753];
	mul.lo.s32 	%r11579, %r9112, %r11578;
	cvt.rn.f32.s32 	%f2171, %r11579;
	ld.shared.u8 	%rs213, [%r10753+8];
	cvt.rn.f32.u16 	%f2172, %rs213;
	fma.rn.f32 	%f2173, %f1612, %f2172, 0f00000000;
	fma.rn.f32 	%f2174, %f1611, %f2171, 0f00000000;
	shr.u32 	%r11580, %r11570, 4;
	and.b32  	%r9119, %r11580, 252645135;
	ld.shared.u32 	%r9120, [%r10761+5152];
	// begin inline asm
	dp4a.s32.s32 %r9118, %r9119, %r9120, %r10709;
	// end inline asm
	shr.u32 	%r11581, %r11571, 4;
	and.b32  	%r9123, %r11581, 252645135;
	ld.shared.u32 	%r9124, [%r10761+5156];
	// begin inline asm
	dp4a.s32.s32 %r9122, %r9123, %r9124, %r9118;
	// end inline asm
	shr.u32 	%r11582, %r11572, 4;
	and.b32  	%r9127, %r11582, 252645135;
	ld.shared.u32 	%r9128, [%r10761+5160];
	// begin inline asm
	dp4a.s32.s32 %r9126, %r9127, %r9128, %r9122;
	// end inline asm
	shr.u32 	%r11583, %r11573, 4;
	and.b32  	%r9131, %r11583, 252645135;
	ld.shared.u32 	%r9132, [%r10761+5164];
	// begin inline asm
	dp4a.s32.s32 %r9130, %r9131, %r9132, %r9126;
	// end inline asm
	shr.u32 	%r11584, %r11574, 4;
	and.b32  	%r9135, %r11584, 252645135;
	ld.shared.u32 	%r9136, [%r10761+5168];
	// begin inline asm
	dp4a.s32.s32 %r9134, %r9135, %r9136, %r9130;
	// end inline asm
	shr.u32 	%r11585, %r11575, 4;
	and.b32  	%r9139, %r11585, 252645135;
	ld.shared.u32 	%r9140, [%r10761+5172];
	// begin inline asm
	dp4a.s32.s32 %r9138, %r9139, %r9140, %r9134;
	// end inline asm
	shr.u32 	%r11586, %r11576, 4;
	and.b32  	%r9143, %r11586, 252645135;
	ld.shared.u32 	%r9144, [%r10761+5176];
	// begin inline asm
	dp4a.s32.s32 %r9142, %r9143, %r9144, %r9138;
	// end inline asm
	shr.u32 	%r11587, %r11577, 4;
	and.b32  	%r9147, %r11587, 252645135;
	ld.shared.u32 	%r9148, [%r10761+5180];
	// begin inline asm
	dp4a.s32.s32 %r9146, %r9147, %r9148, %r9142;
	// end inline asm
	ld.shared.u32 	%r9151, [%r10750+644];
	// begin inline asm
	{.reg .f16 low,high;
  mov.b32 {low,high},%r9151;
  cvt.f32.f16 %f1613, low;}

	// end inline asm
	// begin inline asm
	{.reg .f16 low,high;
  mov.b32 {low,high},%r9151;
  cvt.f32.f16 %f1614, high;}

	// end inline asm
	ld.shared.u8 	%r11588, [%r10753+1];
	mul.lo.s32 	%r11589, %r9146, %r11588;
	cvt.rn.f32.s32 	%f2175, %r11589;
	fma.rn.f32 	%f2176, %f1613, %f2175, %f2174;
	ld.shared.u8 	%rs214, [%r10753+9];
	cvt.rn.f32.u16 	%f2177, %rs214;
	fma.rn.f32 	%f2178, %f1614, %f2177, %f2173;
	ld.shared.u32 	%r9153, [%r85];
	// begin inline asm
	{.reg .f16 low,high;
  mov.b32 {low,high},%r9153;
  cvt.f32.f16 %f1615, low;}

	// end inline asm
	// begin inline asm
	{.reg .f16 low,high;
  mov.b32 {low,high},%r9153;
  cvt.f32.f16 %f1616, high;}

	// end inline asm
	mul.f32 	%f2179, %f2176, %f1615;
	mul.f32 	%f2180, %f2178, %f1616;
	sub.f32 	%f2181, %f2179, %f2180;
	add.f32 	%f2616, %f2616, %f2181;
	ld.shared.u32 	%r11590, [%r10757+4224];
	and.b32  	%r9155, %r11590, 252645135;
	ld.shared.u32 	%r9156, [%r10761+5120];
	// begin inline asm
	dp4a.s32.s32 %r9154, %r9155, %r9156, %r10709;
	// end inline asm
	ld.shared.u32 	%r11591, [%r10757+4228];
	and.b32  	%r9159, %r11591, 252645135;
	ld.shared.u32 	%r9160, [%r10761+5124];
	// begin inline asm
	dp4a.s32.s32 %r9158, %r9159, %r9160, %r9154;
	// end inline asm
	ld.shared.u32 	%r11592, [%r10757+4232];
	and.b32  	%r9163, %r11592, 252645135;
	ld.shared.u32 	%r9164, [%r10761+5128];
	// begin inline asm
	dp4a.s32.s32 %r9162, %r9163, %r9164, %r9158;
	// end inline asm
	ld.shared.u32 	%r11593, [%r10757+4236];
	and.b32  	%r9167, %r11593, 252645135;
	ld.shared.u32 	%r9168, [%r10761+5132];
	// begin inline asm
	dp4a.s32.s32 %r9166, %r9167, %r9168, %r9162;
	// end inline asm
	ld.shared.u32 	%r11594, [%r10757+4240];
	and.b32  	%r9171, %r11594, 252645135;
	ld.shared.u32 	%r9172, [%r10761+5136];
	// begin inline asm
	dp4a.s32.s32 %r9170, %r9171, %r9172, %r9166;
	// end inline asm
	ld.shared.u32 	%r11595, [%r10757+4244];
	and.b32  	%r9175, %r11595, 252645135;
	ld.shared.u32 	%r9176, [%r10761+5140];
	// begin inline asm
	dp4a.s32.s32 %r9174, %r9175, %r9176, %r9170;
	// end inline asm
	ld.shared.u32 	%r11596, [%r10757+4248];
	and.b32  	%r9179, %r11596, 252645135;
	ld.shared.u32 	%r9180, [%r10761+5144];
	// begin inline asm
	dp4a.s32.s32 %r9178, %r9179, %r9180, %r9174;
	// end inline asm
	ld.shared.u32 	%r11597, [%r10757+4252];
	and.b32  	%r9183, %r11597, 252645135;
	ld.shared.u32 	%r9184, [%r10761+5148];
	// begin inline asm
	dp4a.s32.s32 %r9182, %r9183, %r9184, %r9178;
	// end inline asm
	ld.shared.u32 	%r9187, [%r10750+640];
	// begin inline asm
	{.reg .f16 low,high;
  mov.b32 {low,high},%r9187;
  cvt.f32.f16 %f1617, low;}

	// end inline asm
	// begin inline asm
	{.reg .f16 low,high;
  mov.b32 {low,high},%r9187;
  cvt.f32.f16 %f1618, high;}

	// end inline asm
	ld.shared.u8 	%r11598, [%r10783];
	mul.lo.s32 	%r11599, %r9182, %r11598;
	cvt.rn.f32.s32 	%f2182, %r11599;
	ld.shared.u8 	%rs215, [%r10783+8];
	cvt.rn.f32.u16 	%f2183, %rs215;
	fma.rn.f32 	%f2184, %f1618, %f2183, 0f00000000;
	fma.rn.f32 	%f2185, %f1617, %f2182, 0f00000000;
	shr.u32 	%r11600, %r11590, 4;
	and.b32  	%r9189, %r11600, 252645135;
	ld.shared.u32 	%r9190, [%r10761+5152];
	// begin inline asm
	dp4a.s32.s32 %r9188, %r9189, %r9190, %r10709;
	// end inline asm
	shr.u32 	%r11601, %r11591, 4;
	and.b32  	%r9193, %r11601, 252645135;
	ld.shared.u32 	%r9194, [%r10761+5156];
	// begin inline asm
	dp4a.s32.s32 %r9192, %r9193, %r9194, %r9188;
	// end inline asm
	shr.u32 	%r11602, %r11592, 4;
	and.b32  	%r9197, %r11602, 252645135;
	ld.shared.u32 	%r9198, [%r10761+5160];
	// begin inline asm
	dp4a.s32.s32 %r9196, %r9197, %r9198, %r9192;
	// end inline asm
	shr.u32 	%r11603, %r11593, 4;
	and.b32  	%r9201, %r11603, 252645135;
	ld.shared.u32 	%r9202, [%r10761+5164];
	// begin inline asm
	dp4a.s32.s32 %r9200, %r9201, %r9202, %r9196;
	// end inline asm
	shr.u32 	%r11604, %r11594, 4;
	and.b32  	%r9205, %r11604, 252645135;
	ld.shared.u32 	%r9206, [%r10761+5168];
	// begin inline asm
	dp4a.s32.s32 %r9204, %r9205, %r9206, %r9200;
	// end inline asm
	shr.u32 	%r11605, %r11595, 4;
	and.b32  	%r9209, %r11605, 252645135;
	ld.shared.u32 	%r9210, [%r10761+5172];
	// begin inline asm
	dp4a.s32.s32 %r9208, %r9209, %r9210, %r9204;
	// end inline asm
	shr.u32 	%r11606, %r11596, 4;
	and.b32  	%r9213, %r11606, 252645135;
	ld.shared.u32 	%r9214, [%r10761+5176];
	// begin inline asm
	dp4a.s32.s32 %r9212, %r9213, %r9214, %r9208;
	// end inline asm
	shr.u32 	%r11607, %r11597, 4;
	and.b32  	%r9217, %r11607, 252645135;
	ld.shared.u32 	%r9218, [%r10761+5180];
	// begin inline asm
	dp4a.s32.s32 %r9216, %r9217, %r9218, %r9212;
	// end inline asm
	ld.shared.u8 	%r11608, [%r10783+1];
	mul.lo.s32 	%r11609, %r9216, %r11608;
	cvt.rn.f32.s32 	%f2186, %r11609;
	fma.rn.f32 	%f2187, %f1613, %f2186, %f2185;
	ld.shared.u8 	%rs216, [%r10783+9];
	cvt.rn.f32.u16 	%f2188, %rs216;
	fma.rn.f32 	%f2189, %f1614, %f2188, %f2184;
	ld.shared.u32 	%r9221, [%r88+128];
	// begin inline asm
	{.reg .f16 low,high;
  mov.b32 {low,high},%r9221;
  cvt.f32.f16 %f1619, low;}

	// end inline asm
	// begin inline asm
	{.reg .f16 low,high;
  mov.b32 {low,high},%r9221;
  cvt.f32.f16 %f1620, high;}

	// end inline asm
	mul.f32 	%f2190, %f2187, %f1619;
	mul.f32 	%f2191, %f2189, %f1620;
	sub.f32 	%f2192, %f2190, %f2191;
	add.f32 	%f2600, %f2600, %f2192;
	ld.shared.u32 	%r11610, [%r10757+8448];
	and.b32  	%r9223, %r11610, 252645135;
	ld.shared.u32 	%r9224, [%r10761+5120];
	// begin inline asm
	dp4a.s32.s32 %r9222, %r9223, %r9224, %r10709;
	// end inline asm
	ld.shared.u32 	%r11611, [%r10757+8452];
	and.b32  	%r9227, %r11611, 252645135;
	ld.shared.u32 	%r9228, [%r10761+5124];
	// begin inline asm
	dp4a.s32.s32 %r9226, %r9227, %r9228, %r9222;
	// end inline asm
	ld.shared.u32 	%r11612, [%r10757+8456];
	and.b32  	%r9231, %r11612, 252645135;
	ld.shared.u32 	%r9232, [%r10761+5128];
	// begin inline asm
	dp4a.s32.s32 %r9230, %r9231, %r9232, %r9226;
	// end inline asm
	ld.shared.u32 	%r11613, [%r10757+8460];
	and.b32  	%r9235, %r11613, 252645135;
	ld.shared.u32 	%r9236, [%r10761+5132];
	// begin inline asm
	dp4a.s32.s32 %r9234, %r9235, %r9236, %r9230;
	// end inline asm
	ld.shared.u32 	%r11614, [%r10757+8464];
	and.b32  	%r9239, %r11614, 252645135;
	ld.shared.u32 	%r9240, [%r10761+5136];
	// begin inline asm
	dp4a.s32.s32 %r9238, %r9239, %r9240, %r9234;
	// end inline asm
	ld.shared.u32 	%r11615, [%r10757+8468];
	and.b32  	%r9243, %r11615, 252645135;
	ld.shared.u32 	%r9244, [%r10761+5140];
	// begin inline asm
	dp4a.s32.s32 %r9242, %r9243, %r9244, %r9238;
	// end inline asm
	ld.shared.u32 	%r11616, [%r10757+8472];
	and.b32  	%r9247, %r11616, 252645135;
	ld.shared.u32 	%r9248, [%r10761+5144];
	// begin inline asm
	dp4a.s32.s32 %r9246, %r9247, %r9248, %r9242;
	// end inline asm
	ld.shared.u32 	%r11617, [%r10757+8476];
	and.b32  	%r9251, %r11617, 252645135;
	ld.shared.u32 	%r9252, [%r10761+5148];
	// begin inline asm
	dp4a.s32.s32 %r9250, %r9251, %r9252, %r9246;
	// end inline asm
	ld.shared.u32 	%r9255, [%r10750+640];
	// begin inline asm
	{.reg .f16 low,high;
  mov.b32 {low,high},%r9255;
  cvt.f32.f16 %f1621, low;}

	// end inline asm
	// begin inline asm
	{.reg .f16 low,high;
  mov.b32 {low,high},%r9255;
  cvt.f32.f16 %f1622, high;}

	// end inline asm
	ld.shared.u8 	%r11618, [%r10806];
	mul.lo.s32 	%r11619, %r9250, %r11618;
	cvt.rn.f32.s32 	%f2193, %r11619;
	ld.shared.u8 	%rs217, [%r10806+8];
	cvt.rn.f32.u16 	%f2194, %rs217;
	fma.rn.f32 	%f2195, %f1622, %f2194, 0f00000000;
	fma.rn.f32 	%f2196, %f1621, %f2193, 0f00000000;
	shr.u32 	%r11620, %r11610, 4;
	and.b32  	%r9257, %r11620, 252645135;
	ld.shared.u32 	%r9258, [%r10761+5152];
	// begin inline asm
	dp4a.s32.s32 %r9256, %r9257, %r9258, %r10709;
	// end inline asm
	shr.u32 	%r11621, %r11611, 4;
	and.b32  	%r9261, %r11621, 252645135;
	ld.shared.u32 	%r9262, [%r10761+5156];
	// begin inline asm
	dp4a.s32.s32 %r9260, %r9261, %r9262, %r9256;
	// end inline asm
	shr.u32 	%r11622, %r11612, 4;
	and.b32  	%r9265, %r11622, 252645135;
	ld.shared.u32 	%r9266, [%r10761+5160];
	// begin inline asm
	dp4a.s32.s32 %r9264, %r9265, %r9266, %r9260;
	// end inline asm
	shr.u32 	%r11623, %r11613, 4;
	and.b32  	%r9269, %r11623, 252645135;
	ld.shared.u32 	%r9270, [%r10761+5164];
	// begin inline asm
	dp4a.s32.s32 %r9268, %r9269, %r9270, %r9264;
	// end inline asm
	shr.u32 	%r11624, %r11614, 4;
	and.b32  	%r9273, %r11624, 252645135;
	ld.shared.u32 	%r9274, [%r10761+5168];
	// begin inline asm
	dp4a.s32.s32 %r9272, %r9273, %r9274, %r9268;
	// end inline asm
	shr.u32 	%r11625, %r11615, 4;
	and.b32  	%r9277, %r11625, 252645135;
	ld.shared.u32 	%r9278, [%r10761+5172];
	// begin inline asm
	dp4a.s32.s32 %r9276, %r9277, %r9278, %r9272;
	// end inline asm
	shr.u32 	%r11626, %r11616, 4;
	and.b32  	%r9281, %r11626, 252645135;
	ld.shared.u32 	%r9282, [%r10761+5176];
	// begin inline asm
	dp4a.s32.s32 %r9280, %r9281, %r9282, %r9276;
	// end inline asm
	shr.u32 	%r11627, %r11617, 4;
	and.b32  	%r9285, %r11627, 252645135;
	ld.shared.u32 	%r9286, [%r10761+5180];
	// begin inline asm
	dp4a.s32.s32 %r9284, %r9285, %r9286, %r9280;
	// end inline asm
	ld.shared.u32 	%r9289, [%r10750+644];
	// begin inline asm
	{.reg .f16 low,high;
  mov.b32 {low,high},%r9289;
  cvt.f32.f16 %f1623, low;}

	// end inline asm
	// begin inline asm
	{.reg .f16 low,high;
  mov.b32 {low,high},%r9289;
  cvt.f32.f16 %f1624, high;}

	// end inline asm
	ld.shared.u8 	%r11628, [%r10806+1];
	mul.lo.s32 	%r11629, %r9284, %r11628;
	cvt.rn.f32.s32 	%f2197, %r11629;
	fma.rn.f32 	%f2198, %f1623, %f2197, %f2196;
	ld.shared.u8 	%rs218, [%r10806+9];
	cvt.rn.f32.u16 	%f2199, %rs218;
	fma.rn.f32 	%f2200, %f1624, %f2199, %f2195;
	ld.shared.u32 	%r9291, [%r90+256];
	// begin inline asm
	{.reg .f16 low,high;
  mov.b32 {low,high},%r9291;
  cvt.f32.f16 %f1625, low;}

	// end inline asm
	// begin inline asm
	{.reg .f16 low,high;
  mov.b32 {low,high},%r9291;
  cvt.f32.f16 %f1626, high;}

	// end inline asm
	mul.f32 	%f2201, %f2198, %f1625;
	mul.f32 	%f2202, %f2200, %f1626;
	sub.f32 	%f2203, %f2201, %f2202;
	add.f32 	%f2584, %f2584, %f2203;
	ld.shared.u32 	%r11630, [%r10757+12672];
	and.b32  	%r9293, %r11630, 252645135;
	ld.shared.u32 	%r9294, [%r10761+5120];
	// begin inline asm
	dp4a.s32.s32 %r9292, %r9293, %r9294, %r10709;
	// end inline asm
	ld.shared.u32 	%r11631, [%r10757+12676];
	and.b32  	%r9297, %r11631, 252645135;
	ld.shared.u32 	%r9298, [%r10761+5124];
	// begin inline asm
	dp4a.s32.s32 %r9296, %r9297, %r9298, %r9292;
	// end inline asm
	ld.shared.u32 	%r11632, [%r10757+12680];
	and.b32  	%r9301, %r11632, 252645135;
	ld.shared.u32 	%r9302, [%r10761+5128];
	// begin inline asm
	dp4a.s32.s32 %r9300, %r9301, %r9302, %r9296;
	// end inline asm
	ld.shared.u32 	%r11633, [%r10757+12684];
	and.b32  	%r9305, %r11633, 252645135;
	ld.shared.u32 	%r9306, [%r10761+5132];
	// begin inline asm
	dp4a.s32.s32 %r9304, %r9305, %r9306, %r9300;
	// end inline asm
	ld.shared.u32 	%r11634, [%r10757+12688];
	and.b32  	%r9309, %r11634, 252645135;
	ld.shared.u32 	%r9310, [%r10761+5136];
	// begin inline asm
	dp4a.s32.s32 %r9308, %r9309, %r9310, %r9304;
	// end inline asm
	ld.shared.u32 	%r11635, [%r10757+12692];
	and.b32  	%r9313, %r11635, 252645135;
	ld.shared.u32 	%r9314, [%r10761+5140];
	// begin inline asm
	dp4a.s32.s32 %r9312, %r9313, %r9314, %r9308;
	// end inline asm
	ld.shared.u32 	%r11636, [%r10757+12696];
	and.b32  	%r9317, %r11636, 252645135;
	ld.shared.u32 	%r9318, [%r10761+5144];
	// begin inline asm
	dp4a.s32.s32 %r9316, %r9317, %r9318, %r9312;
	// end inline asm
	ld.shared.u32 	%r11637, [%r10757+12700];
	and.b32  	%r9321, %r11637, 252645135;
	ld.shared.u32 	%r9322, [%r10761+5148];
	// begin inline asm
	dp4a.s32.s32 %r9320, %r9321, %r9322, %r9316;
	// end inline asm
	ld.shared.u32 	%r9325, [%r10750+640];
	// begin inline asm
	{.reg .f16 low,high;
  mov.b32 {low,high},%r9325;
  cvt.f32.f16 %f1627, low;}

	// end inline asm
	// begin inline asm
	{.reg .f16 low,high;
  mov.b32 {low,high},%r9325;
  cvt.f32.f16 %f1628, high;}

	// end inline asm
	ld.shared.u8 	%r11638, [%r10829];
	mul.lo.s32 	%r11639, %r9320, %r11638;
	cvt.rn.f32.s32 	%f2204, %r11639;
	ld.shared.u8 	%rs219, [%r10829+8];
	cvt.rn.f32.u16 	%f2205, %rs219;
	fma.rn.f32 	%f2206, %f1628, %f2205, 0f00000000;
	fma.rn.f32 	%f2207, %f1627, %f2204, 0f00000000;
	shr.u32 	%r11640, %r11630, 4;
	and.b32  	%r9327, %r11640, 252645135;
	ld.shared.u32 	%r9328, [%r10761+5152];
	// begin inline asm
	dp4a.s32.s32 %r9326, %r9327, %r9328, %r10709;
	// end inline asm
	shr.u32 	%r11641, %r11631, 4;
	and.b32  	%r9331, %r11641, 252645135;
	ld.shared.u32 	%r9332, [%r10761+5156];
	// begin inline asm
	dp4a.s32.s32 %r9330, %r9331, %r9332, %r9326;
	// end inline asm
	shr.u32 	%r11642, %r11632, 4;
	and.b32  	%r9335, %r11642, 252645135;
	ld.shared.u32 	%r9336, [%r10761+5160];
	// begin inline asm
	dp4a.s32.s32 %r9334, %r9335, %r9336, %r9330;
	// end inline asm
	shr.u32 	%r11643, %r11633, 4;
	and.b32  	%r9339, %r11643, 252645135;
	ld.shared.u32 	%r9340, [%r10761+5164];
	// begin inline asm
	dp4a.s32.s32 %r9338, %r9339, %r9340, %r9334;
	// end inline asm
	shr.u32 	%r11644, %r11634, 4;
	and.b32  	%r9343, %r11644, 252645135;
	ld.shared.u32 	%r9344, [%r10761+5168];
	// begin inline asm
	dp4a.s32.s32 %r9342, %r9343, %r9344, %r9338;
	// end inline asm
	shr.u32 	%r11645, %r11635, 4;
	and.b32  	%r9347, %r11645, 252645135;
	ld.shared.u32 	%r9348, [%r10761+5172];
	// begin inline asm
	dp4a.s32.s32 %r9346, %r9347, %r9348, %r9342;
	// end inline asm
	shr.u32 	%r11646, %r11636, 4;
	and.b32  	%r9351, %r11646, 252645135;
	ld.shared.u32 	%r9352, [%r10761+5176];
	// begin inline asm
	dp4a.s32.s32 %r9350, %r9351, %r9352, %r9346;
	// end inline asm
	shr.u32 	%r11647, %r11637, 4;
	and.b32  	%r9355, %r11647, 252645135;
	ld.shared.u32 	%r9356, [%r10761+5180];
	// begin inline asm
	dp4a.s32.s32 %r9354, %r9355, %r9356, %r9350;
	// end inline asm
	ld.shared.u8 	%r11648, [%r10829+1];
	mul.lo.s32 	%r11649, %r9354, %r11648;
	cvt.rn.f32.s32 	%f2208, %r11649;
	fma.rn.f32 	%f2209, %f1623, %f2208, %f2207;
	ld.shared.u8 	%rs220, [%r10829+9];
	cvt.rn.f32.u16 	%f2210, %rs220;
	fma.rn.f32 	%f2211, %f1624, %f2210, %f2206;
	ld.shared.u32 	%r9359, [%r92+384];
	// begin inline asm
	{.reg .f16 low,high;
  mov.b32 {low,high},%r9359;
  cvt.f32.f16 %f1629, low;}

	// end inline asm
	// begin inline asm
	{.reg .f16 low,high;
  mov.b32 {low,high},%r9359;
  cvt.f32.f16 %f1630, high;}

	// end inline asm
	mul.f32 	%f2212, %f2209, %f1629;
	mul.f32 	%f2213, %f2211, %f1630;
	sub.f32 	%f2214, %f2212, %f2213;
	add.f32 	%f2568, %f2568, %f2214;
	ld.shared.u32 	%r11650, [%r10757];
	and.b32  	%r9361, %r11650, 252645135;
	ld.shared.u32 	%r9362, [%r10761+5632];
	// begin inline asm
	dp4a.s32.s32 %r9360, %r9361, %r9362, %r10709;
	// end inline asm
	ld.shared.u32 	%r11651, [%r10757+4];
	and.b32  	%r9365, %r11651, 252645135;
	ld.shared.u32 	%r9366, [%r10761+5636];
	// begin inline asm
	dp4a.s32.s32 %r9364, %r9365, %r9366, %r9360;
	// end inline asm
	ld.shared.u32 	%r11652, [%r10757+8];
	and.b32  	%r9369, %r11652, 252645135;
	ld.shared.u32 	%r9370, [%r10761+5640];
	// begin inline asm
	dp4a.s32.s32 %r9368, %r9369, %r9370, %r9364;
	// end inline asm
	ld.shared.u32 	%r11653, [%r10757+12];
	and.b32  	%r9373, %r11653, 252645135;
	ld.shared.u32 	%r9374, [%r10761+5644];
	// begin inline asm
	dp4a.s32.s32 %r9372, %r9373, %r9374, %r9368;
	// end inline asm
	ld.shared.u32 	%r11654, [%r10757+16];
	and.b32  	%r9377, %r11654, 252645135;
	ld.shared.u32 	%r9378, [%r10761+5648];
	// begin inline asm
	dp4a.s32.s32 %r9376, %r9377, %r9378, %r9372;
	// end inline asm
	ld.shared.u32 	%r11655, [%r10757+20];
	and.b32  	%r9381, %r11655, 252645135;
	ld.shared.u32 	%r9382, [%r10761+5652];
	// begin inline asm
	dp4a.s32.s32 %r9380, %r9381, %r9382, %r9376;
	// end inline asm
	ld.shared.u32 	%r11656, [%r10757+24];
	and.b32  	%r9385, %r11656, 252645135;
	ld.shared.u32 	%r9386, [%r10761+5656];
	// begin inline asm
	dp4a.s32.s32 %r9384, %r9385, %r9386, %r9380;
	// end inline asm
	ld.shared.u32 	%r11657, [%r10757+28];
	and.b32  	%r9389, %r11657, 252645135;
	ld.shared.u32 	%r9390, [%r10761+5660];
	// begin inline asm
	dp4a.s32.s32 %r9388, %r9389, %r9390, %r9384;
	// end inline asm
	ld.shared.u32 	%r9393, [%r10750+704];
	// begin inline asm
	{.reg .f16 low,high;
  mov.b32 {low,high},%r9393;
  cvt.f32.f16 %f1631, low;}

	// end inline asm
	// begin inline asm
	{.reg .f16 low,high;
  mov.b32 {low,high},%r9393;
  cvt.f32.f16 %f1632, high;}

	// end inline asm
	ld.shared.u8 	%r11658, [%r10753];
	mul.lo.s32 	%r11659, %r9388, %r11658;
	cvt.rn.f32.s32 	%f2215, %r11659;
	ld.shared.u8 	%rs221, [%r10753+8];
	cvt.rn.f32.u16 	%f2216, %rs221;
	fma.rn.f32 	%f2217, %f1632, %f2216, 0f00000000;
	fma.rn.f32 	%f2218, %f1631, %f2215, 0f00000000;
	shr.u32 	%r11660, %r11650, 4;
	and.b32  	%r9395, %r11660, 252645135;
	ld.shared.u32 	%r9396, [%r10761+5664];
	// begin inline asm
	dp4a.s32.s32 %r9394, %r9395, %r9396, %r10709;
	// end inline asm
	shr.u32 	%r11661, %r11651, 4;
	and.b32  	%r9399, %r11661, 252645135;
	ld.shared.u32 	%r9400, [%r10761+5668];
	// begin inline asm
	dp4a.s32.s32 %r9398, %r9399, %r9400, %r9394;
	// end inline asm
	shr.u32 	%r11662, %r11652, 4;
	and.b32  	%r9403, %r11662, 252645135;
	ld.shared.u32 	%r9404, [%r10761+5672];
	// begin inline asm
	dp4a.s32.s32 %r9402, %r9403, %r9404, %r9398;
	// end inline asm
	shr.u32 	%r11663, %r11653, 4;
	and.b32  	%r9407, %r11663, 252645135;
	ld.shared.u32 	%r9408, [%r10761+5676];
	// begin inline asm
	dp4a.s32.s32 %r9406, %r9407, %r9408, %r9402;
	// end inline asm
	shr.u32 	%r11664, %r11654, 4;
	and.b32  	%r9411, %r11664, 252645135;
	ld.shared.u32 	%r9412, [%r10761+5680];
	// begin inline asm
	dp4a.s32.s32 %r9410, %r9411, %r9412, %r9406;
	// end inline asm
	shr.u32 	%r11665, %r11655, 4;
	and.b32  	%r9415, %r11665, 252645135;
	ld.shared.u32 	%r9416, [%r10761+5684];
	// begin inline asm
	dp4a.s32.s32 %r9414, %r9415, %r9416, %r9410;
	// end inline asm
	shr.u32 	%r11666, %r11656, 4;
	and.b32  	%r9419, %r11666, 252645135;
	ld.shared.u32 	%r9420, [%r10761+5688];
	// begin inline asm
	dp4a.s32.s32 %r9418, %r9419, %r9420, %r9414;
	// end inline asm
	shr.u32 	%r11667, %r11657, 4;
	and.b32  	%r9423, %r11667, 252645135;
	ld.shared.u32 	%r9424, [%r10761+5692];
	// begin inline asm
	dp4a.s32.s32 %r9422, %r9423, %r9424, %r9418;
	// end inline asm
	ld.shared.u32 	%r9427, [%r10750+708];
	// begin inline asm
	{.reg .f16 low,high;
  mov.b32 {low,high},%r9427;
  cvt.f32.f16 %f1633, low;}

	// end inline asm
	// begin inline asm
	{.reg .f16 low,high;
  mov.b32 {low,high},%r9427;
  cvt.f32.f16 %f1634, high;}

	// end inline asm
	ld.shared.u8 	%r11668, [%r10753+1];
	mul.lo.s32 	%r11669, %r9422, %r11668;
	cvt.rn.f32.s32 	%f2219, %r11669;
	fma.rn.f32 	%f2220, %f1633, %f2219, %f2218;
	ld.shared.u8 	%rs222, [%r10753+9];
	cvt.rn.f32.u16 	%f2221, %rs222;
	fma.rn.f32 	%f2222, %f1634, %f2221, %f2217;
	ld.shared.u32 	%r9429, [%r85];
	// begin inline asm
	{.reg .f16 low,high;
  mov.b32 {low,high},%r9429;
  cvt.f32.f16 %f1635, low;}

	// end inline asm
	// begin inline asm
	{.reg .f16 low,high;
  mov.b32 {low,high},%r9429;
  cvt.f32.f16 %f1636, high;}

	// end inline asm
	mul.f32 	%f2223, %f2220, %f1635;
	mul.f32 	%f2224, %f2222, %f1636;
	sub.f32 	%f2225, %f2223, %f2224;
	add.f32 	%f2615, %f2615, %f2225;
	ld.shared.u32 	%r11670, [%r10757+4224];
	and.b32  	%r9431, %r11670, 252645135;
	ld.shared.u32 	%r9432, [%r10761+5632];
	// begin inline asm
	dp4a.s32.s32 %r9430, %r9431, %r9432, %r10709;
	// end inline asm
	ld.shared.u32 	%r11671, [%r10757+4228];
	and.b32  	%r9435, %r11671, 252645135;
	ld.shared.u32 	%r9436, [%r10761+5636];
	// begin inline asm
	dp4a.s32.s32 %r9434, %r9435, %r9436, %r9430;
	// end inline asm
	ld.shared.u32 	%r11672, [%r10757+4232];
	and.b32  	%r9439, %r11672, 252645135;
	ld.shared.u32 	%r9440, [%r10761+5640];
	// begin inline asm
	dp4a.s32.s32 %r9438, %r9439, %r9440, %r9434;
	// end inline asm
	ld.shared.u32 	%r11673, [%r10757+4236];
	and.b32  	%r9443, %r11673, 252645135;
	ld.shared.u32 	%r9444, [%r10761+5644];
	// begin inline asm
	dp4a.s32.s32 %r9442, %r9443, %r9444, %r9438;
	// end inline asm
	ld.shared.u32 	%r11674, [%r10757+4240];
	and.b32  	%r9447, %r11674, 252645135;
	ld.shared.u32 	%r9448, [%r10761+5648];
	// begin inline asm
	dp4a.s32.s32 %r9446, %r9447, %r9448, %r9442;
	// end inline asm
	ld.shared.u32 	%r11675, [%r10757+4244];
	and.b32  	%r9451, %r11675, 252645135;
	ld.shared.u32 	%r9452, [%r10761+5652];
	// begin inline asm
	dp4a.s32.s32 %r9450, %r9451, %r9452, %r9446;
	// end inline asm
	ld.shared.u32 	%r11676, [%r10757+4248];
	and.b32  	%r9455, %r11676, 252645135;
	ld.shared.u32 	%r9456, [%r10761+5656];
	// begin inline asm
	dp4a.s32.s32 %r9454, %r9455, %r9456, %r9450;
	// end inline asm
	ld.shared.u32 	%r11677, [%r10757+4252];
	and.b32  	%r9459, %r11677, 252645135;
	ld.shared.u32 	%r9460, [%r10761+5660];
	// begin inline asm
	dp4a.s32.s32 %r9458, %r9459, %r9460, %r9454;
	// end inline asm
	ld.shared.u32 	%r9463, [%r10750+704];
	// begin inline asm
	{.reg .f16 low,high;
  mov.b32 {low,high},%r9463;
  cvt.f32.f16 %f1637, low;}

	// end inline asm
	// begin inline asm
	{.reg .f16 low,high;
  mov.b32 {low,high},%r9463;
  cvt.f32.f16 %f1638, high;}

	// end inline asm
	ld.shared.u8 	%r11678, [%r10783];
	mul.lo.s32 	%r11679, %r9458, %r11678;
	cvt.rn.f32.s32 	%f2226, %r11679;
	ld.shared.u8 	%rs223, [%r10783+8];
	cvt.rn.f32.u16 	%f2227, %rs223;
	fma.rn.f32 	%f2228, %f1638, %f2227, 0f00000000;
	fma.rn.f32 	%f2229, %f1637, %f2226, 0f00000000;
	shr.u32 	%r11680, %r11670, 4;
	and.b32  	%r9465, %r11680, 252645135;
	ld.shared.u32 	%r9466, [%r10761+5664];
	// begin inline asm
	dp4a.s32.s32 %r9464, %r9465, %r9466, %r10709;
	// end inline asm
	shr.u32 	%r11681, %r11671, 4;
	and.b32  	%r9469, %r11681, 252645135;
	ld.shared.u32 	%r9470, [%r10761+5668];
	// begin inline asm
	dp4a.s32.s32 %r9468, %r9469, %r9470, %r9464;
	// end inline asm
	shr.u32 	%r11682, %r11672, 4;
	and.b32  	%r9473, %r11682, 252645135;
	ld.shared.u32 	%r9474, [%r10761+5672];
	// begin inline asm
	dp4a.s32.s32 %r9472, %r9473, %r9474, %r9468;
	// end inline asm
	shr.u32 	%r11683, %r11673, 4;
	and.b32  	%r9477, %r11683, 252645135;
	ld.shared.u32 	%r9478, [%r10761+5676];
	// begin inline asm
	dp4a.s32.s32 %r9476, %r9477, %r9478, %r9472;
	// end inline asm
	shr.u32 	%r11684, %r11674, 4;
	and.b32  	%r9481, %r11684, 252645135;
	ld.shared.u32 	%r9482, [%r10761+5680];
	// begin inline asm
	dp4a.s32.s32 %r9480, %r9481, %r9482, %r9476;
	// end inline asm
	shr.u32 	%r11685, %r11675, 4;
	and.b32  	%r9485, %r11685, 252645135;
	ld.shared.u32 	%r9486, [%r10761+5684];
	// begin inline asm
	dp4a.s32.s32 %r9484, %r9485, %r9486, %r9480;
	// end inline asm
	shr.u32 	%r11686, %r11676, 4;
	and.b32  	%r9489, %r11686, 252645135;
	ld.shared.u32 	%r9490, [%r10761+5688];
	// begin inline asm
	dp4a.s32.s32 %r9488, %r9489, %r9490, %r9484;
	// end inline asm
	shr.u32 	%r11687, %r11677, 4;
	and.b32  	%r9493, %r11687, 252645135;
	ld.shared.u32 	%r9494, [%r10761+5692];
	// begin inline asm
	dp4a.s32.s32 %r9492, %r9493, %r9494, %r9488;
	// end inline asm
	ld.shared.u8 	%r11688, [%r10783+1];
	mul.lo.s32 	%r11689, %r9492, %r11688;
	cvt.rn.f32.s32 	%f2230, %r11689;
	fma.rn.f32 	%f2231, %f1633, %f2230, %f2229;
	ld.shared.u8 	%rs224, [%r10783+9];
	cvt.rn.f32.u16 	%f2232, %rs224;
	fma.rn.f32 	%f2233, %f1634, %f2232, %f2228;
	ld.shared.u32 	%r9497, [%r88+128];
	// begin inline asm
	{.reg .f16 low,high;
  mov.b32 {low,high},%r9497;
  cvt.f32.f16 %f1639, low;}

	// end inline asm
	// begin inline asm
	{.reg .f16 low,high;
  mov.b32 {low,high},%r9497;
  cvt.f32.f16 %f1640, high;}

	// end inline asm
	mul.f32 	%f2234, %f2231, %f1639;
	mul.f32 	%f2235, %f2233, %f1640;
	sub.f32 	%f2236, %f2234, %f2235;
	add.f32 	%f2599, %f2599, %f2236;
	ld.shared.u32 	%r11690, [%r10757+8448];
	and.b32  	%r9499, %r11690, 252645135;
	ld.shared.u32 	%r9500, [%r10761+5632];
	// begin inline asm
	dp4a.s32.s32 %r9498, %r9499, %r9500, %r10709;
	// end inline asm
	ld.shared.u32 	%r11691, [%r10757+8452];
	and.b32  	%r9503, %r11691, 252645135;
	ld.shared.u32 	%r9504, [%r10761+5636];
	// begin inline asm
	dp4a.s32.s32 %r9502, %r9503, %r9504, %r9498;
	// end inline asm
	ld.shared.u32 	%r11692, [%r10757+8456];
	and.b32  	%r9507, %r11692, 252645135;
	ld.shared.u32 	%r9508, [%r10761+5640];
	// begin inline asm
	dp4a.s32.s32 %r9506, %r9507, %r9508, %r9502;
	// end inline asm
	ld.shared.u32 	%r11693, [%r10757+8460];
	and.b32  	%r9511, %r11693, 252645135;
	ld.shared.u32 	%r9512, [%r10761+5644];
	// begin inline asm
	dp4a.s32.s32 %r9510, %r9511, %r9512, %r9506;
	// end inline asm
	ld.shared.u32 	%r11694, [%r10757+8464];
	and.b32  	%r9515, %r11694, 252645135;
	ld.shared.u32 	%r9516, [%r10761+5648];
	// begin inline asm
	dp4a.s32.s32 %r9514, %r9515, %r9516, %r9510;
	// end inline asm
	ld.shared.u32 	%r11695, [%r10757+8468];
	and.b32  	%r9519, %r11695, 252645135;
	ld.shared.u32 	%r9520, [%r10761+5652];
	// begin inline asm
	dp4a.s32.s32 %r9518, %r9519, %r9520, %r9514;
	// end inline asm
	ld.shared.u32 	%r11696, [%r10757+8472];
	and.b32  	%r9523, %r11696, 252645135;
	ld.shared.u32 	%r9524, [%r10761+5656];
	// begin inline asm
	dp4a.s32.s32 %r9522, %r9523, %r9524, %r9518;
	// end inline asm
	ld.shared.u32 	%r11697, [%r10757+8476];
	and.b32  	%r9527, %r11697, 252645135;
	ld.shared.u32 	%r9528, [%r10761+5660];
	// begin inline asm
	dp4a.s32.s32 %r9526, %r9527, %r9528, %r9522;
	// end inline asm
	ld.shared.u32 	%r9531, [%r10750+704];
	// begin inline asm
	{.reg .f16 low,high;
  mov.b32 {low,high},%r9531;
  cvt.f32.f16 %f1641, low;}

	// end inline asm
	// begin inline asm
	{.reg .f16 low,high;
  mov.b32 {low,high},%r9531;
  cvt.f32.f16 %f1642, high;}

	// end inline asm
	ld.shared.u8 	%r11698, [%r10806];
	mul.lo.s32 	%r11699, %r9526, %r11698;
	cvt.rn.f32.s32 	%f2237, %r11699;
	ld.shared.u8 	%rs225, [%r10806+8];
	cvt.rn.f32.u16 	%f2238, %rs225;
	fma.rn.f32 	%f2239, %f1642, %f2238, 0f00000000;
	fma.rn.f32 	%f2240, %f1641, %f2237, 0f00000000;
	shr.u32 	%r11700, %r11690, 4;
	and.b32  	%r9533, %r11700, 252645135;
	ld.shared.u32 	%r9534, [%r10761+5664];
	// begin inline asm
	dp4a.s32.s32 %r9532, %r9533, %r9534, %r10709;
	// end inline asm
	shr.u32 	%r11701, %r11691, 4;
	and.b32  	%r9537, %r11701, 252645135;
	ld.shared.u32 	%r9538, [%r10761+5668];
	// begin inline asm
	dp4a.s32.s32 %r9536, %r9537, %r9538, %r9532;
	// end inline asm
	shr.u32 	%r11702, %r11692, 4;
	and.b32  	%r9541, %r11702, 252645135;
	ld.shared.u32 	%r9542, [%r10761+5672];
	// begin inline asm
	dp4a.s32.s32 %r9540, %r9541, %r9542, %r9536;
	// end inline asm
	shr.u32 	%r11703, %r11693, 4;
	and.b32  	%r9545, %r11703, 252645135;
	ld.shared.u32 	%r9546, [%r10761+5676];
	// begin inline asm
	dp4a.s32.s32 %r9544, %r9545, %r9546, %r9540;
	// end inline asm
	shr.u32 	%r11704, %r11694, 4;
	and.b32  	%r9549, %r11704, 252645135;
	ld.shared.u32 	%r9550, [%r10761+5680];
	// begin inline asm
	dp4a.s32.s32 %r9548, %r9549, %r9550, %r9544;
	// end inline asm
	shr.u32 	%r11705, %r11695, 4;
	and.b32  	%r9553, %r11705, 252645135;
	ld.shared.u32 	%r9554, [%r10761+5684];
	// begin inline asm
	dp4a.s32.s32 %r9552, %r9553, %r9554, %r9548;
	// end inline asm
	shr.u32 	%r11706, %r11696, 4;
	and.b32  	%r9557, %r11706, 252645135;
	ld.shared.u32 	%r9558, [%r10761+5688];
	// begin inline asm
	dp4a.s32.s32 %r9556, %r9557, %r9558, %r9552;
	// end inline asm
	shr.u32 	%r11707, %r11697, 4;
	and.b32  	%r9561, %r11707, 252645135;
	ld.shared.u32 	%r9562, [%r10761+5692];
	// begin inline asm
	dp4a.s32.s32 %r9560, %r9561, %r9562, %r9556;
	// end inline asm
	ld.shared.u32 	%r9565, [%r10750+708];
	// begin inline asm
	{.reg .f16 low,high;
  mov.b32 {low,high},%r9565;
  cvt.f32.f16 %f1643, low;}

	// end inline asm
	// begin inline asm
	{.reg .f16 low,high;
  mov.b32 {low,high},%r9565;
  cvt.f32.f16 %f1644, high;}

	// end inline asm
	ld.shared.u8 	%r11708, [%r10806+1];
	mul.lo.s32 	%r11709, %r9560, %r11708;
	cvt.rn.f32.s32 	%f2241, %r11709;
	fma.rn.f32 	%f2242, %f1643, %f2241, %f2240;
	ld.shared.u8 	%rs226, [%r10806+9];
	cvt.rn.f32.u16 	%f2243, %rs226;
	fma.rn.f32 	%f2244, %f1644, %f2243, %f2239;
	ld.shared.u32 	%r9567, [%r90+256];
	// begin inline asm
	{.reg .f16 low,high;
  mov.b32 {low,high},%r9567;
  cvt.f32.f16 %f1645, low;}

	// end inline asm
	// begin inline asm
	{.reg .f16 low,high;
  mov.b32 {low,high},%r9567;
  cvt.f32.f16 %f1646, high;}

	// end inline asm
	mul.f32 	%f2245, %f2242, %f1645;
	mul.f32 	%f2246, %f2244, %f1646;
	sub.f32 	%f2247, %f2245, %f2246;
	add.f32 	%f2583, %f2583, %f2247;
	ld.shared.u32 	%r11710, [%r10757+12672];
	and.b32  	%r9569, %r11710, 252645135;
	ld.shared.u32 	%r9570, [%r10761+5632];
	// begin inline asm
	dp4a.s32.s32 %r9568, %r9569, %r9570, %r10709;
	// end inline asm
	ld.shared.u32 	%r11711, [%r10757+12676];
	and.b32  	%r9573, %r11711, 252645135;
	ld.shared.u32 	%r9574, [%r10761+5636];
	// begin inline asm
	dp4a.s32.s32 %r9572, %r9573, %r9574, %r9568;
	// end inline asm
	ld.shared.u32 	%r11712, [%r10757+12680];
	and.b32  	%r9577, %r11712, 252645135;
	ld.shared.u32 	%r9578, [%r10761+5640];
	// begin inline asm
	dp4a.s32.s32 %r9576, %r9577, %r9578, %r9572;
	// end inline asm
	ld.shared.u32 	%r11713, [%r10757+12684];
	and.b32  	%r9581, %r11713, 252645135;
	ld.shared.u32 	%r9582, [%r10761+5644];
	// begin inline asm
	dp4a.s32.s32 %r9580, %r9581, %r9582, %r9576;
	// end inline asm
	ld.shared.u32 	%r11714, [%r10757+12688];
	and.b32  	%r9585, %r11714, 252645135;
	ld.shared.u32 	%r9586, [%r10761+5648];
	// begin inline asm
	dp4a.s32.s32 %r9584, %r9585, %r9586, %r9580;
	// end inline asm
	ld.shared.u32 	%r11715, [%r10757+12692];
	and.b32  	%r9589, %r11715, 252645135;
	ld.shared.u32 	%r9590, [%r10761+5652];
	// begin inline asm
	dp4a.s32.s32 %r9588, %r9589, %r9590, %r9584;
	// end inline asm
	ld.shared.u32 	%r11716, [%r10757+12696];
	and.b32  	%r9593, %r11716, 252645135;
	ld.shared.u32 	%r9594, [%r10761+5656];
	// begin inline asm
	dp4a.s32.s32 %r9592, %r9593, %r9594, %r9588;
	// end inline asm
	ld.shared.u32 	%r11717, [%r10757+12700];
	and.b32  	%r9597, %r11717, 252645135;
	ld.shared.u32 	%r9598, [%r10761+5660];
	// begin inline asm
	dp4a.s32.s32 %r9596, %r9597, %r9598, %r9592;
	// end inline asm
	ld.shared.u32 	%r9601, [%r10750+704];
	// begin inline asm
	{.reg .f16 low,high;
  mov.b32 {low,high},%r9601;
  cvt.f32.f16 %f1647, low;}

	// end inline asm
	// begin inline asm
	{.reg .f16 low,high;
  mov.b32 {low,high},%r9601;
  cvt.f32.f16 %f1648, high;}

	// end inline asm
	ld.shared.u8 	%r11718, [%r10829];
	mul.lo.s32 	%r11719, %r9596, %r11718;
	cvt.rn.f32.s32 	%f2248, %r11719;
	ld.shared.u8 	%rs227, [%r10829+8];
	cvt.rn.f32.u16 	%f2249, %rs227;
	fma.rn.f32 	%f2250, %f1648, %f2249, 0f00000000;
	fma.rn.f32 	%f2251, %f1647, %f2248, 0f00000000;
	shr.u32 	%r11720, %r11710, 4;
	and.b32  	%r9603, %r11720, 252645135;
	ld.shared.u32 	%r9604, [%r10761+5664];
	// begin inline asm
	dp4a.s32.s32 %r9602, %r9603, %r9604, %r10709;
	// end inline asm
	shr.u32 	%r11721, %r11711, 4;
	and.b32  	%r9607, %r11721, 252645135;
	ld.shared.u32 	%r9608, [%r10761+5668];
	// begin inline asm
	dp4a.s32.s32 %r9606, %r9607, %r9608, %r9602;
	// end inline asm
	shr.u32 	%r11722, %r11712, 4;
	and.b32  	%r9611, %r11722, 252645135;
	ld.shared.u32 	%r9612, [%r10761+5672];
	// begin inline asm
	dp4a.s32.s32 %r9610, %r9611, %r9612, %r9606;
	// end inline asm
	shr.u32 	%r11723, %r11713, 4;
	and.b32  	%r9615, %r11723, 252645135;
	ld.shared.u32 	%r9616, [%r10761+5676];
	// begin inline asm
	dp4a.s32.s32 %r9614, %r9615, %r9616, %r9610;
	// end inline asm
	shr.u32 	%r11724, %r11714, 4;
	and.b32  	%r9619, %r11724, 252645135;
	ld.shared.u32 	%r9620, [%r10761+5680];
	// begin inline asm
	dp4a.s32.s32 %r9618, %r9619, %r9620, %r9614;
	// end inline asm
	shr.u32 	%r11725, %r11715, 4;
	and.b32  	%r9623, %r11725, 252645135;
	ld.shared.u32 	%r9624, [%r10761+5684];
	// begin inline asm
	dp4a.s32.s32 %r9622, %r9623, %r9624, %r9618;
	// end inline asm
	shr.u32 	%r11726, %r11716, 4;
	and.b32  	%r9627, %r11726, 252645135;
	ld.shared.u32 	%r9628, [%r10761+5688];
	// begin inline asm
	dp4a.s32.s32 %r9626, %r9627, %r9628, %r9622;
	// end inline asm
	shr.u32 	%r11727, %r11717, 4;
	and.b32  	%r9631, %r11727, 252645135;
	ld.shared.u32 	%r9632, [%r10761+5692];
	// begin inline asm
	dp4a.s32.s32 %r9630, %r9631, %r9632, %r9626;
	// end inline asm
	ld.shared.u8 	%r11728, [%r10829+1];
	mul.lo.s32 	%r11729, %r9630, %r11728;
	cvt.rn.f32.s32 	%f2252, %r11729;
	fma.rn.f32 	%f2253, %f1643, %f2252, %f2251;
	ld.shared.u8 	%rs228, [%r10829+9];
	cvt.rn.f32.u16 	%f2254, %rs228;
	fma.rn.f32 	%f2255, %f1644, %f2254, %f2250;
	ld.shared.u32 	%r9635, [%r92+384];
	// begin inline asm
	{.reg .f16 low,high;
  mov.b32 {low,high},%r9635;
  cvt.f32.f16 %f1649, low;}

	// end inline asm
	// begin inline asm
	{.reg .f16 low,high;
  mov.b32 {low,high},%r9635;
  cvt.f32.f16 %f1650, high;}

	// end inline asm
	mul.f32 	%f2256, %f2253, %f1649;
	mul.f32 	%f2257, %f2255, %f1650;
	sub.f32 	%f2258, %f2256, %f2257;
	add.f32 	%f2567, %f2567, %f2258;
	ld.shared.u32 	%r11730, [%r10757];
	and.b32  	%r9637, %r11730, 252645135;
	ld.shared.u32 	%r9638, [%r10761+6144];
	// begin inline asm
	dp4a.s32.s32 %r9636, %r9637, %r9638, %r10709;
	// end inline asm
	ld.shared.u32 	%r11731, [%r10757+4];
	and.b32  	%r9641, %r11731, 252645135;
	ld.shared.u32 	%r9642, [%r10761+6148];
	// begin inline asm
	dp4a.s32.s32 %r9640, %r9641, %r9642, %r9636;
	// end inline asm
	ld.shared.u32 	%r11732, [%r10757+8];
	and.b32  	%r9645, %r11732, 252645135;
	ld.shared.u32 	%r9646, [%r10761+6152];
	// begin inline asm
	dp4a.s32.s32 %r9644, %r9645, %r9646, %r9640;
	// end inline asm
	ld.shared.u32 	%r11733, [%r10757+12];
	and.b32  	%r9649, %r11733, 252645135;
	ld.shared.u32 	%r9650, [%r10761+6156];
	// begin inline asm
	dp4a.s32.s32 %r9648, %r9649, %r9650, %r9644;
	// end inline asm
	ld.shared.u32 	%r11734, [%r10757+16];
	and.b32  	%r9653, %r11734, 252645135;
	ld.shared.u32 	%r9654, [%r10761+6160];
	// begin inline asm
	dp4a.s32.s32 %r9652, %r9653, %r9654, %r9648;
	// end inline asm
	ld.shared.u32 	%r11735, [%r10757+20];
	and.b32  	%r9657, %r11735, 252645135;
	ld.shared.u32 	%r9658, [%r10761+6164];
	// begin inline asm
	dp4a.s32.s32 %r9656, %r9657, %r9658, %r9652;
	// end inline asm
	ld.shared.u32 	%r11736, [%r10757+24];
	and.b32  	%r9661, %r11736, 252645135;
	ld.shared.u32 	%r9662, [%r10761+6168];
	// begin inline asm
	dp4a.s32.s32 %r9660, %r9661, %r9662, %r9656;
	// end inline asm
	ld.shared.u32 	%r11737, [%r10757+28];
	and.b32  	%r9665, %r11737, 252645135;
	ld.shared.u32 	%r9666, [%r10761+6172];
	// begin inline asm
	dp4a.s32.s32 %r9664, %r9665, %r9666, %r9660;
	// end inline asm
	ld.shared.u32 	%r9669, [%r10750+768];
	// begin inline asm
	{.reg .f16 low,high;
  mov.b32 {low,high},%r9669;
  cvt.f32.f16 %f1651, low;}

	// end inline asm
	// begin inline asm
	{.reg .f16 low,high;
  mov.b32 {low,high},%r9669;
  cvt.f32.f16 %f1652, high;}

	// end inline asm
	ld.shared.u8 	%r11738, [%r10753];
	mul.lo.s32 	%r11739, %r9664, %r11738;
	cvt.rn.f32.s32 	%f2259, %r11739;
	ld.shared.u8 	%rs229, [%r10753+8];
	cvt.rn.f32.u16 	%f2260, %rs229;
	fma.rn.f32 	%f2261, %f1652, %f2260, 0f00000000;
	fma.rn.f32 	%f2262, %f1651, %f2259, 0f00000000;
	shr.u32 	%r11740, %r11730, 4;
	and.b32  	%r9671, %r11740, 252645135;
	ld.shared.u32 	%r9672, [%r10761+6176];
	// begin inline asm
	dp4a.s32.s32 %r9670, %r9671, %r9672, %r10709;
	// end inline asm
	shr.u32 	%r11741, %r11731, 4;
	and.b32  	%r9675, %r11741, 252645135;
	ld.shared.u32 	%r9676, [%r10761+6180];
	// begin inline asm
	dp4a.s32.s32 %r9674, %r9675, %r9676, %r9670;
	// end inline asm
	shr.u32 	%r11742, %r11732, 4;
	and.b32  	%r9679, %r11742, 252645135;
	ld.shared.u32 	%r9680, [%r10761+6184];
	// begin inline asm
	dp4a.s32.s32 %r9678, %r9679, %r9680, %r9674;
	// end inline asm
	shr.u32 	%r11743, %r11733, 4;
	and.b32  	%r9683, %r11743, 252645135;
	ld.shared.u32 	%r9684, [%r10761+6188];
	// begin inline asm
	dp4a.s32.s32 %r9682, %r9683, %r9684, %r9678;
	// end inline asm
	shr.u32 	%r11744, %r11734, 4;
	and.b32  	%r9687, %r11744, 252645135;
	ld.shared.u32 	%r9688, [%r10761+6192];
	// begin inline asm
	dp4a.s32.s32 %r9686, %r9687, %r9688, %r9682;
	// end inline asm
	shr.u32 	%r11745, %r11735, 4;
	and.b32  	%r9691, %r11745, 252645135;
	ld.shared.u32 	%r9692, [%r10761+6196];
	// begin inline asm
	dp4a.s32.s32 %r9690, %r9691, %r9692, %r9686;
	// end inline asm
	shr.u32 	%r11746, %r11736, 4;
	and.b32  	%r9695, %r11746, 252645135;
	ld.shared.u32 	%r9696, [%r10761+6200];
	// begin inline asm
	dp4a.s32.s32 %r9694, %r9695, %r9696, %r9690;
	// end inline asm
	shr.u32 	%r11747, %r11737, 4;
	and.b32  	%r9699, %r11747, 252645135;
	ld.shared.u32 	%r9700, [%r10761+6204];
	// begin inline asm
	dp4a.s32.s32 %r9698, %r9699, %r9700, %r9694;
	// end inline asm
	ld.shared.u32 	%r9703, [%r10750+772];
	// begin inline asm
	{.reg .f16 low,high;
  mov.b32 {low,high},%r9703;
  cvt.f32.f16 %f1653, low;}

	// end inline asm
	// begin inline asm
	{.reg .f16 low,high;
  mov.b32 {low,high},%r9703;
  cvt.f32.f16 %f1654, high;}

	// end inline asm
	ld.shared.u8 	%r11748, [%r10753+1];
	mul.lo.s32 	%r11749, %r9698, %r11748;
	cvt.rn.f32.s32 	%f2263, %r11749;
	fma.rn.f32 	%f2264, %f1653, %f2263, %f2262;
	ld.shared.u8 	%rs230, [%r10753+9];
	cvt.rn.f32.u16 	%f2265, %rs230;
	fma.rn.f32 	%f2266, %f1654, %f2265, %f2261;
	ld.shared.u32 	%r9705, [%r85];
	// begin inline asm
	{.reg .f16 low,high;
  mov.b32 {low,high},%r9705;
  cvt.f32.f16 %f1655, low;}

	// end inline asm
	// begin inline asm
	{.reg .f16 low,high;
  mov.b32 {low,high},%r9705;
  cvt.f32.f16 %f1656, high;}

	// end inline asm
	mul.f32 	%f2267, %f2264, %f1655;
	mul.f32 	%f2268, %f2266, %f1656;
	sub.f32 	%f2269, %f2267, %f2268;
	add.f32 	%f2614, %f2614, %f2269;
	ld.shared.u32 	%r11750, [%r10757+4224];
	and.b32  	%r9707, %r11750, 252645135;
	ld.shared.u32 	%r9708, [%r10761+6144];
	// begin inline asm
	dp4a.s32.s32 %r9706, %r9707, %r9708, %r10709;
	// end inline asm
	ld.shared.u32 	%r11751, [%r10757+4228];
	and.b32  	%r9711, %r11751, 252645135;
	ld.shared.u32 	%r9712, [%r10761+6148];
	// begin inline asm
	dp4a.s32.s32 %r9710, %r9711, %r9712, %r9706;
	// end inline asm
	ld.shared.u32 	%r11752, [%r10757+4232];
	and.b32  	%r9715, %r11752, 252645135;
	ld.shared.u32 	%r9716, [%r10761+6152];
	// begin inline asm
	dp4a.s32.s32 %r9714, %r9715, %r9716, %r9710;
	// end inline asm
	ld.shared.u32 	%r11753, [%r10757+4236];
	and.b32  	%r9719, %r11753, 252645135;
	ld.shared.u32 	%r9720, [%r10761+6156];
	// begin inline asm
	dp4a.s32.s32 %r9718, %r9719, %r9720, %r9714;
	// end inline asm
	ld.shared.u32 	%r11754, [%r10757+4240];
	and.b32  	%r9723, %r11754, 252645135;
	ld.shared.u32 	%r9724, [%r10761+6160];
	// begin inline asm
	dp4a.s32.s32 %r9722, %r9723, %r9724, %r9718;
	// end inline asm
	ld.shared.u32 	%r11755, [%r10757+4244];
	and.b32  	%r9727, %r11755, 252645135;
	ld.shared.u32 	%r9728, [%r10761+6164];
	// begin inline asm
	dp4a.s32.s32 %r9726, %r9727, %r9728, %r9722;
	// end inline asm
	ld.shared.u32 	%r11756, [%r10757+4248];
	and.b32  	%r9731, %r11756, 252645135;
	ld.shared.u32 	%r9732, [%r10761+6168];
	// begin inline asm
	dp4a.s32.s32 %r9730, %r9731, %r9732, %r9726;
	// end inline asm
	ld.shared.u32 	%r11757, [%r10757+4252];
	and.b32  	%r9735, %r11757, 252645135;
	ld.shared.u32 	%r9736, [%r10761+6172];
	// begin inline asm
	dp4a.s32.s32 %r9734, %r9735, %r9736, %r9730;
	// end inline asm
	ld.shared.u32 	%r9739, [%r10750+768];
	// begin inline asm
	{.reg .f16 low,high;
  mov.b32 {low,high},%r9739;
  cvt.f32.f16 %f1657, low;}

	// end inline asm
	// begin inline asm
	{.reg .f16 low,high;
  mov.b32 {low,high},%r9739;
  cvt.f32.f16 %f1658, high;}

	// end inline asm
	ld.shared.u8 	%r11758, [%r10783];
	mul.lo.s32 	%r11759, %r9734, %r11758;
	cvt.rn.f32.s32 	%f2270, %r11759;
	ld.shared.u8 	%rs231, [%r10783+8];
	cvt.rn.f32.u16 	%f2271, %rs231;
	fma.rn.f32 	%f2272, %f1658, %f2271, 0f00000000;
	fma.rn.f32 	%f2273, %f1657, %f2270, 0f00000000;
	shr.u32 	%r11760, %r11750, 4;
	and.b32  	%r9741, %r11760, 252645135;
	ld.shared.u32 	%r9742, [%r10761+6176];
	// begin inline asm
	dp4a.s32.s32 %r9740, %r9741, %r9742, %r10709;
	// end inline asm
	shr.u32 	%r11761, %r11751, 4;
	and.b32  	%r9745, %r11761, 252645135;
	ld.shared.u32 	%r9746, [%r10761+6180];
	// begin inline asm
	dp4a.s32.s32 %r9744, %r9745, %r9746, %r9740;
	// end inline asm
	shr.u32 	%r11762, %r11752, 4;
	and.b32  	%r9749, %r11762, 252645135;
	ld.shared.u32 	%r9750, [%r10761+6184];
	// begin inline asm
	dp4a.s32.s32 %r9748, %r9749, %r9750, %r9744;
	// end inline asm
	shr.u32 	%r11763, %r11753, 4;
	and.b32  	%r9753, %r11763, 252645135;
	ld.shared.u32 	%r9754, [%r10761+6188];
	// begin inline asm
	dp4a.s32.s32 %r9752, %r9753, %r9754, %r9748;
	// end inline asm
	shr.u32 	%r11764, %r11754, 4;
	and.b32  	%r9757, %r11764, 252645135;
	ld.shared.u32 	%r9758, [%r10761+6192];
	// begin inline asm
	dp4a.s32.s32 %r9756, %r9757, %r9758, %r9752;
	// end inline asm
	shr.u32 	%r11765, %r11755, 4;
	and.b32  	%r9761, %r11765, 252645135;
	ld.shared.u32 	%r9762, [%r10761+6196];
	// begin inline asm
	dp4a.s32.s32 %r9760, %r9761, %r9762, %r9756;
	// end inline asm
	shr.u32 	%r11766, %r11756, 4;
	and.b32  	%r9765, %r11766, 252645135;
	ld.shared.u32 	%r9766, [%r10761+6200];
	// begin inline asm
	dp4a.s32.s32 %r9764, %r9765, %r9766, %r9760;
	// end inline asm
	shr.u32 	%r11767, %r11757, 4;
	and.b32  	%r9769, %r11767, 252645135;
	ld.shared.u32 	%r9770, [%r10761+6204];
	// begin inline asm
	dp4a.s32.s32 %r9768, %r9769, %r9770, %r9764;
	// end inline asm
	ld.shared.u8 	%r11768, [%r10783+1];
	mul.lo.s32 	%r11769, %r9768, %r11768;
	cvt.rn.f32.s32 	%f2274, %r11769;
	fma.rn.f32 	%f2275, %f1653, %f2274, %f2273;
	ld.shared.u8 	%rs232, [%r10783+9];
	cvt.rn.f32.u16 	%f2276, %rs232;
	fma.rn.f32 	%f2277, %f1654, %f2276, %f2272;
	ld.shared.u32 	%r9773, [%r88+128];
	// begin inline asm
	{.reg .f16 low,high;
  mov.b32 {low,high},%r9773;
  cvt.f32.f16 %f1659, low;}

	// end inline asm
	// begin inline asm
	{.reg .f16 low,high;
  mov.b32 {low,high},%r9773;
  cvt.f32.f16 %f1660, high;}

	// end inline asm
	mul.f32 	%f2278, %f2275, %f1659;
	mul.f32 	%f2279, %f2277, %f1660;
	sub.f32 	%f2280, %f2278, %f2279;
	add.f32 	%f2598, %f2598, %f2280;
	ld.shared.u32 	%r11770, [%r10757+8448];
	and.b32  	%r9775, %r11770, 252645135;
	ld.shared.u32 	%r9776, [%r10761+6144];
	// begin inline asm
	dp4a.s32.s32 %r9774, %r9775, %r9776, %r10709;
	// end inline asm
	ld.shared.u32 	%r11771, [%r10757+8452];
	and.b32  	%r9779, %r11771, 252645135;
	ld.shared.u32 	%r9780, [%r10761+6148];
	// begin inline asm
	dp4a.s32.s32 %r9778, %r9779, %r9780, %r9774;
	// end inline asm
	ld.shared.u32 	%r11772, [%r10757+8456];
	and.b32  	%r9783, %r11772, 252645135;
	ld.shared.u32 	%r9784, [%r10761+6152];
	// begin inline asm
	dp4a.s32.s32 %r9782, %r9783, %r9784, %r9778;
	// end inline asm
	ld.shared.u32 	%r11773, [%r10757+8460];
	and.b32  	%r9787, %r11773, 252645135;
	ld.shared.u32 	%r9788, [%r10761+6156];
	// begin inline asm
	dp4a.s32.s32 %r9786, %r9787, %r9788, %r9782;
	// end inline asm
	ld.shared.u32 	%r11774, [%r10757+8464];
	and.b32  	%r9791, %r11774, 252645135;
	ld.shared.u32 	%r9792, [%r10761+6160];
	// begin inline asm
	dp4a.s32.s32 %r9790, %r9791, %r9792, %r9786;
	// end inline asm
	ld.shared.u32 	%r11775, [%r10757+8468];
	and.b32  	%r9795, %r11775, 252645135;
	ld.shared.u32 	%r9796, [%r10761+6164];
	// begin inline asm
	dp4a.s32.s32 %r9794, %r9795, %r9796, %r9790;
	// end inline asm
	ld.shared.u32 	%r11776, [%r10757+8472];
	and.b32  	%r9799, %r11776, 252645135;
	ld.shared.u32 	%r9800, [%r10761+6168];
	// begin inline asm
	dp4a.s32.s32 %r9798, %r9799, %r9800, %r9794;
	// end inline asm
	ld.shared.u32 	%r11777, [%r10757+8476];
	and.b32  	%r9803, %r11777, 252645135;
	ld.shared.u32 	%r9804, [%r10761+6172];
	// begin inline asm
	dp4a.s32.s32 %r9802, %r9803, %r9804, %r9798;
	// end inline asm
	ld.shared.u32 	%r9807, [%r10750+768];
	// begin inline asm
	{.reg .f16 low,high;
  mov.b32 {low,high},%r9807;
  cvt.f32.f16 %f1661, low;}

	// end inline asm
	// begin inline asm
	{.reg .f16 low,high;
  mov.b32 {low,high},%r9807;
  cvt.f32.f16 %f1662, high;}

	// end inline asm
	ld.shared.u8 	%r11778, [%r10806];
	mul.lo.s32 	%r11779, %r9802, %r11778;
	cvt.rn.f32.s32 	%f2281, %r11779;
	ld.shared.u8 	%rs233, [%r10806+8];
	cvt.rn.f32.u16 	%f2282, %rs233;
	fma.rn.f32 	%f2283, %f1662, %f2282, 0f00000000;
	fma.rn.f32 	%f2284, %f1661, %f2281, 0f00000000;
	shr.u32 	%r11780, %r11770, 4;
	and.b32  	%r9809, %r11780, 252645135;
	ld.shared.u32 	%r9810, [%r10761+6176];
	// begin inline asm
	dp4a.s32.s32 %r9808, %r9809, %r9810, %r10709;
	// end inline asm
	shr.u32 	%r11781, %r11771, 4;
	and.b32  	%r9813, %r11781, 252645135;
	ld.shared.u32 	%r9814, [%r10761+6180];
	// begin inline asm
	dp4a.s32.s32 %r9812, %r9813, %r9814, %r9808;
	// end inline asm
	shr.u32 	%r11782, %r11772, 4;
	and.b32  	%r9817, %r11782, 252645135;
	ld.shared.u32 	%r9818, [%r10761+6184];
	// begin inline asm
	dp4a.s32.s32 %r9816, %r9817, %r9818, %r9812;
	// end inline asm
	shr.u32 	%r11783, %r11773, 4;
	and.b32  	%r9821, %r11783, 252645135;
	ld.shared.u32 	%r9822, [%r10761+6188];
	// begin inline asm
	dp4a.s32.s32 %r9820, %r9821, %r9822, %r9816;
	// end inline asm
	shr.u32 	%r11784, %r11774, 4;
	and.b32  	%r9825, %r11784, 252645135;
	ld.shared.u32 	%r9826, [%r10761+6192];
	// begin inline asm
	dp4a.s32.s32 %r9824, %r9825, %r9826, %r9820;
	// end inline asm
	shr.u32 	%r11785, %r11775, 4;
	and.b32  	%r9829, %r11785, 252645135;
	ld.shared.u32 	%r9830, [%r10761+6196];
	// begin inline asm
	dp4a.s32.s32 %r9828, %r9829, %r9830, %r9824;
	// end inline asm
	shr.u32 	%r11786, %r11776, 4;
	and.b32  	%r9833, %r11786, 252645135;
	ld.shared.u32 	%r9834, [%r10761+6200];
	// begin inline asm
	dp4a.s32.s32 %r9832, %r9833, %r9834, %r9828;
	// end inline asm
	shr.u32 	%r11787, %r11777, 4;
	and.b32  	%r9837, %r11787, 252645135;
	ld.shared.u32 	%r9838, [%r10761+6204];
	// begin inline asm
	dp4a.s32.s32 %r9836, %r9837, %r9838, %r9832;
	// end inline asm
	ld.shared.u32 	%r9841, [%r10750+772];
	// begin inline asm
	{.reg .f16 low,high;
  mov.b32 {low,high},%r9841;
  cvt.f32.f16 %f1663, low;}

	// end inline asm
	// begin inline asm
	{.reg .f16 low,high;
  mov.b32 {low,high},%r9841;
  cvt.f32.f16 %f1664, high;}

	// end inline asm
	ld.shared.u8 	%r11788, [%r10806+1];
	mul.lo.s32 	%r11789, %r9836, %r11788;
	cvt.rn.f32.s32 	%f2285, %r11789;
	fma.rn.f32 	%f2286, %f1663, %f2285, %f2284;
	ld.shared.u8 	%rs234, [%r10806+9];
	cvt.rn.f32.u16 	%f2287, %rs234;
	fma.rn.f32 	%f2288, %f1664, %f2287, %f2283;
	ld.shared.u32 	%r9843, [%r90+256];
	// begin inline asm
	{.reg .f16 low,high;
  mov.b32 {low,high},%r9843;
  cvt.f32.f16 %f1665, low;}

	// end inline asm
	// begin inline asm
	{.reg .f16 low,high;
  mov.b32 {low,high},%r9843;
  cvt.f32.f16 %f1666, high;}

	// end inline asm
	mul.f32 	%f2289, %f2286, %f1665;
	mul.f32 	%f2290, %f2288, %f1666;
	sub.f32 	%f2291, %f2289, %f2290;
	add.f32 	%f2582, %f2582, %f2291;
	ld.shared.u32 	%r11790, [%r10757+12672];
	and.b32  	%r9845, %r11790, 252645135;
	ld.shared.u32 	%r9846, [%r10761+6144];
	// begin inline asm
	dp4a.s32.s32 %r9844, %r9845, %r9846, %r10709;
	// end inline asm
	ld.shared.u32 	%r11791, [%r10757+12676];
	and.b32  	%r9849, %r11791, 252645135;
	ld.shared.u32 	%r9850, [%r10761+6148];
	// begin inline asm
	dp4a.s32.s32 %r9848, %r9849, %r9850, %r9844;
	// end inline asm
	ld.shared.u32 	%r11792, [%r10757+12680];
	and.b32  	%r9853, %r11792, 252645135;
	ld.shared.u32 	%r9854, [%r10761+6152];
	// begin inline asm
	dp4a.s32.s32 %r9852, %r9853, %r9854, %r9848;
	// end inline asm
	ld.shared.u32 	%r11793, [%r10757+12684];
	and.b32  	%r9857, %r11793, 252645135;
	ld.shared.u32 	%r9858, [%r10761+6156];
	// begin inline asm
	dp4a.s32.s32 %r9856, %r9857, %r9858, %r9852;
	// end inline asm
	ld.shared.u32 	%r11794, [%r10757+12688];
	and.b32  	%r9861, %r11794, 252645135;
	ld.shared.u32 	%r9862, [%r10761+6160];
	// begin inline asm
	dp4a.s32.s32 %r9860, %r9861, %r9862, %r9856;
	// end inline asm
	ld.shared.u32 	%r11795, [%r10757+12692];
	and.b32  	%r9865, %r11795, 252645135;
	ld.shared.u32 	%r9866, [%r10761+6164];
	// begin inline asm
	dp4a.s32.s32 %r9864, %r9865, %r9866, %r9860;
	// end inline asm
	ld.shared.u32 	%r11796, [%r10757+12696];
	and.b32  	%r9869, %r11796, 252645135;
	ld.shared.u32 	%r9870, [%r10761+6168];
	// begin inline asm
	dp4a.s32.s32 %r9868, %r9869, %r9870, %r9864;
	// end inline asm
	ld.shared.u32 	%r11797, [%r10757+12700];
	and.b32  	%r9873, %r11797, 252645135;
	ld.shared.u32 	%r9874, [%r10761+6172];
	// begin inline asm
	dp4a.s32.s32 %r9872, %r9873, %r9874, %r9868;
	// end inline asm
	ld.shared.u32 	%r9877, [%r10750+768];
	// begin inline asm
	{.reg .f16 low,high;
  mov.b32 {low,high},%r9877;
  cvt.f32.f16 %f1667, low;}

	// end inline asm
	// begin inline asm
	{.reg .f16 low,high;
  mov.b32 {low,high},%r9877;
  cvt.f32.f16 %f1668, high;}

	// end inline asm
	ld.shared.u8 	%r11798, [%r10829];
	mul.lo.s32 	%r11799, %r9872, %r11798;
	cvt.rn.f32.s32 	%f2292, %r11799;
	ld.shared.u8 	%rs235, [%r10829+8];
	cvt.rn.f32.u16 	%f2293, %rs235;
	fma.rn.f32 	%f2294, %f1668, %f2293, 0f00000000;
	fma.rn.f32 	%f2295, %f1667, %f2292, 0f00000000;
	shr.u32 	%r11800, %r11790, 4;
	and.b32  	%r9879, %r11800, 252645135;
	ld.shared.u32 	%r9880, [%r10761+6176];
	// begin inline asm
	dp4a.s32.s32 %r9878, %r9879, %r9880, %r10709;
	// end inline asm
	shr.u32 	%r11801, %r11791, 4;
	and.b32  	%r9883, %r11801, 252645135;
	ld.shared.u32 	%r9884, [%r10761+6180];
	// begin inline asm
	dp4a.s32.s32 %r9882, %r9883, %r9884, %r9878;
	// end inline asm
	shr.u32 	%r11802, %r11792, 4;
	and.b32  	%r9887, %r11802, 252645135;
	ld.shared.u32 	%r9888, [%r10761+6184];
	// begin inline asm
	dp4a.s32.s32 %r9886, %r9887, %r9888, %r9882;
	// end inline asm
	shr.u32 	%r11803, %r11793, 4;
	and.b32  	%r9891, %r11803, 252645135;
	ld.shared.u32 	%r9892, [%r10761+6188];
	// begin inline asm
	dp4a.s32.s32 %r9890, %r9891, %r9892, %r9886;
	// end inline asm
	shr.u32 	%r11804, %r11794, 4;
	and.b32  	%r9895, %r11804, 252645135;
	ld.shared.u32 	%r9896, [%r10761+6192];
	// begin inline asm
	dp4a.s32.s32 %r9894, %r9895, %r9896, %r9890;
	// end inline asm
	shr.u32 	%r11805, %r11795, 4;
	and.b32  	%r9899, %r11805, 252645135;
	ld.shared.u32 	%r9900, [%r10761+6196];
	// begin inline asm
	dp4a.s32.s32 %r9898, %r9899, %r9900, %r9894;
	// end inline asm
	shr.u32 	%r11806, %r11796, 4;
	and.b32  	%r9903, %r11806, 252645135;
	ld.shared.u32 	%r9904, [%r10761+6200];
	// begin inline asm
	dp4a.s32.s32 %r9902, %r9903, %r9904, %r9898;
	// end inline asm
	shr.u32 	%r11807, %r11797, 4;
	and.b32  	%r9907, %r11807, 252645135;
	ld.shared.u32 	%r9908, [%r10761+6204];
	// begin inline asm
	dp4a.s32.s32 %r9906, %r9907, %r9908, %r9902;
	// end inline asm
	ld.shared.u8 	%r11808, [%r10829+1];
	mul.lo.s32 	%r11809, %r9906, %r11808;
	cvt.rn.f32.s32 	%f2296, %r11809;
	fma.rn.f32 	%f2297, %f1663, %f2296, %f2295;
	ld.shared.u8 	%rs236, [%r10829+9];
	cvt.rn.f32.u16 	%f2298, %rs236;
	fma.rn.f32 	%f2299, %f1664, %f2298, %f2294;
	ld.shared.u32 	%r9911, [%r92+384];
	// begin inline asm
	{.reg .f16 low,high;
  mov.b32 {low,high},%r9911;
  cvt.f32.f16 %f1669, low;}

	// end inline asm
	// begin inline asm
	{.reg .f16 low,high;
  mov.b32 {low,high},%r9911;
  cvt.f32.f16 %f1670, high;}

	// end inline asm
	mul.f32 	%f2300, %f2297, %f1669;
	mul.f32 	%f2301, %f2299, %f1670;
	sub.f32 	%f2302, %f2300, %f2301;
	add.f32 	%f2566, %f2566, %f2302;
	ld.shared.u32 	%r11810, [%r10757];
	and.b32  	%r9913, %r11810, 252645135;
	ld.shared.u32 	%r9914, [%r10761+6656];
	// begin inline asm
	dp4a.s32.s32 %r9912, %r9913, %r9914, %r10709;
	// end inline asm
	ld.shared.u32 	%r11811, [%r10757+4];
	and.b32  	%r9917, %r11811, 252645135;
	ld.shared.u32 	%r9918, [%r10761+6660];
	// begin inline asm
	dp4a.s32.s32 %r9916, %r9917, %r9918, %r9912;
	// end inline asm
	ld.shared.u32 	%r11812, [%r10757+8];
	and.b32  	%r9921, %r11812, 252645135;
	ld.shared.u32 	%r9922, [%r10761+6664];
	// begin inline asm
	dp4a.s32.s32 %r9920, %r9921, %r9922, %r9916;
	// end inline asm
	ld.shared.u32 	%r11813, [%r10757+12];
	and.b32  	%r9925, %r11813, 252645135;
	ld.shared.u32 	%r9926, [%r10761+6668];
	// begin inline asm
	dp4a.s32.s32 %r9924, %r9925, %r9926, %r9920;
	// end inline asm
	ld.shared.u32 	%r11814, [%r10757+16];
	and.b32  	%r9929, %r11814, 252645135;
	ld.shared.u32 	%r9930, [%r10761+6672];
	// begin inline asm
	dp4a.s32.s32 %r9928, %r9929, %r9930, %r9924;
	// end inline asm
	ld.shared.u32 	%r11815, [%r10757+20];
	and.b32  	%r9933, %r11815, 252645135;
	ld.shared.u32 	%r9934, [%r10761+6676];
	// begin inline asm
	dp4a.s32.s32 %r9932, %r9933, %r9934, %r9928;
	// end inline asm
	ld.shared.u32 	%r11816, [%r10757+24];
	and.b32  	%r9937, %r11816, 252645135;
	ld.shared.u32 	%r9938, [%r10761+6680];
	// begin inline asm
	dp4a.s32.s32 %r9936, %r9937, %r9938, %r9932;
	// end inline asm
	ld.shared.u32 	%r11817, [%r10757+28];
	and.b32  	%r9941, %r11817, 252645135;
	ld.shared.u32 	%r9942, [%r10761+6684];
	// begin inline asm
	dp4a.s32.s32 %r9940, %r9941, %r9942, %r9936;
	// end inline asm
	ld.shared.u32 	%r9945, [%r10750+832];
	// begin inline asm
	{.reg .f16 low,high;
  mov.b32 {low,high},%r9945;
  cvt.f32.f16 %f1671, low;}

	// end inline asm
	// begin inline asm
	{.reg .f16 low,high;
  mov.b32 {low,high},%r9945;
  cvt.f32.f16 %f1672, high;}

	// end inline asm
	ld.shared.u8 	%r11818, [%r10753];
	mul.lo.s32 	%r11819, %r9940, %r11818;
	cvt.rn.f32.s32 	%f2303, %r11819;
	ld.shared.u8 	%rs237, [%r10753+8];
	cvt.rn.f32.u16 	%f2304, %rs237;
	fma.rn.f32 	%f2305, %f1672, %f2304, 0f00000000;
	fma.rn.f32 	%f2306, %f1671, %f2303, 0f00000000;
	shr.u32 	%r11820, %r11810, 4;
	and.b32  	%r9947, %r11820, 252645135;
	ld.shared.u32 	%r9948, [%r10761+6688];
	// begin inline asm
	dp4a.s32.s32 %r9946, %r9947, %r9948, %r10709;
	// end inline asm
	shr.u32 	%r11821, %r11811, 4;
	and.b32  	%r9951, %r11821, 252645135;
	ld.shared.u32 	%r9952, [%r10761+6692];
	// begin inline asm
	dp4a.s32.s32 %r9950, %r9951, %r9952, %r9946;
	// end inline asm
	shr.u32 	%r11822, %r11812, 4;
	and.b32  	%r9955, %r11822, 252645135;
	ld.shared.u32 	%r9956, [%r10761+6696];
	// begin inline asm
	dp4a.s32.s32 %r9954, %r9955, %r9956, %r9950;
	// end inline asm
	shr.u32 	%r11823, %r11813, 4;
	and.b32  	%r9959, %r11823, 252645135;
	ld.shared.u32 	%r9960, [%r10761+6700];
	// begin inline asm
	dp4a.s32.s32 %r9958, %r9959, %r9960, %r9954;
	// end inline asm
	shr.u32 	%r11824, %r11814, 4;
	and.b32  	%r9963, %r11824, 252645135;
	ld.shared.u32 	%r9964, [%r10761+6704];
	// begin inline asm
	dp4a.s32.s32 %r9962, %r9963, %r9964, %r9958;
	// end inline asm
	shr.u32 	%r11825, %r11815, 4;
	and.b32  	%r9967, %r11825, 252645135;
	ld.shared.u32 	%r9968, [%r10761+6708];
	// begin inline asm
	dp4a.s32.s32 %r9966, %r9967, %r9968, %r9962;
	// end inline asm
	shr.u32 	%r11826, %r11816, 4;
	and.b32  	%r9971, %r11826, 252645135;
	ld.shared.u32 	%r9972, [%r10761+6712];
	// begin inline asm
	dp4a.s32.s32 %r9970, %r9971, %r9972, %r9966;
	// end inline asm
	shr.u32 	%r11827, %r11817, 4;
	and.b32  	%r9975, %r11827, 252645135;
	ld.shared.u32 	%r9976, [%r10761+6716];
	// begin inline asm
	dp4a.s32.s32 %r9974, %r9975, %r9976, %r9970;
	// end inline asm
	ld.shared.u32 	%r9979, [%r10750+836];
	// begin inline asm
	{.reg .f16 low,high;
  mov.b32 {low,high},%r9979;
  cvt.f32.f16 %f1673, low;}

	// end inline asm
	// begin inline asm
	{.reg .f16 low,high;
  mov.b32 {low,high},%r9979;
  cvt.f32.f16 %f1674, high;}

	// end inline asm
	ld.shared.u8 	%r11828, [%r10753+1];
	mul.lo.s32 	%r11829, %r9974, %r11828;
	cvt.rn.f32.s32 	%f2307, %r11829;
	fma.rn.f32 	%f2308, %f1673, %f2307, %f2306;
	ld.shared.u8 	%rs238, [%r10753+9];
	cvt.rn.f32.u16 	%f2309, %rs238;
	fma.rn.f32 	%f2310, %f1674, %f2309, %f2305;
	ld.shared.u32 	%r9981, [%r85];
	// begin inline asm
	{.reg .f16 low,high;
  mov.b32 {low,high},%r9981;
  cvt.f32.f16 %f1675, low;}

	// end inline asm
	// begin inline asm
	{.reg .f16 low,high;
  mov.b32 {low,high},%r9981;
  cvt.f32.f16 %f1676, high;}

	// end inline asm
	mul.f32 	%f2311, %f2308, %f1675;
	mul.f32 	%f2312, %f2310, %f1676;
	sub.f32 	%f2313, %f2311, %f2312;
	add.f32 	%f2613, %f2613, %f2313;
	ld.shared.u32 	%r11830, [%r10757+4224];
	and.b32  	%r9983, %r11830, 252645135;
	ld.shared.u32 	%r9984, [%r10761+6656];
	// begin inline asm
	dp4a.s32.s32 %r9982, %r9983, %r9984, %r10709;
	// end inline asm
	ld.shared.u32 	%r11831, [%r10757+4228];
	and.b32  	%r9987, %r11831, 252645135;
	ld.shared.u32 	%r9988, [%r10761+6660];
	// begin inline asm
	dp4a.s32.s32 %r9986, %r9987, %r9988, %r9982;
	// end inline asm
	ld.shared.u32 	%r11832, [%r10757+4232];
	and.b32  	%r9991, %r11832, 252645135;
	ld.shared.u32 	%r9992, [%r10761+6664];
	// begin inline asm
	dp4a.s32.s32 %r9990, %r9991, %r9992, %r9986;
	// end inline asm
	ld.shared.u32 	%r11833, [%r10757+4236];
	and.b32  	%r9995, %r11833, 252645135;
	ld.shared.u32 	%r9996, [%r10761+6668];
	// begin inline asm
	dp4a.s32.s32 %r9994, %r9995, %r9996, %r9990;
	// end inline asm
	ld.shared.u32 	%r11834, [%r10757+4240];
	and.b32  	%r9999, %r11834, 252645135;
	ld.shared.u32 	%r10000, [%r10761+6672];
	// begin inline asm
	dp4a.s32.s32 %r9998, %r9999, %r10000, %r9994;
	// end inline asm
	ld.shared.u32 	%r11835, [%r10757+4244];
	and.b32  	%r10003, %r11835, 252645135;
	ld.shared.u32 	%r10004, [%r10761+6676];
	// begin inline asm
	dp4a.s32.s32 %r10002, %r10003, %r10004, %r9998;
	// end inline asm
	ld.shared.u32 	%r11836, [%r10757+4248];
	and.b32  	%r10007, %r11836, 252645135;
	ld.shared.u32 	%r10008, [%r10761+6680];
	// begin inline asm
	dp4a.s32.s32 %r10006, %r10007, %r10008, %r10002;
	// end inline asm
	ld.shared.u32 	%r11837, [%r10757+4252];
	and.b32  	%r10011, %r11837, 252645135;
	ld.shared.u32 	%r10012, [%r10761+6684];
	// begin inline asm
	dp4a.s32.s32 %r10010, %r10011, %r10012, %r10006;
	// end inline asm
	ld.shared.u32 	%r10015, [%r10750+832];
	// begin inline asm
	{.reg .f16 low,high;
  mov.b32 {low,high},%r10015;
  cvt.f32.f16 %f1677, low;}

	// end inline asm
	// begin inline asm
	{.reg .f16 low,high;
  mov.b32 {low,high},%r10015;
  cvt.f32.f16 %f1678, high;}

	// end inline asm
	ld.shared.u8 	%r11838, [%r10783];
	mul.lo.s32 	%r11839, %r10010, %r11838;
	cvt.rn.f32.s32 	%f2314, %r11839;
	ld.shared.u8 	%rs239, [%r10783+8];
	cvt.rn.f32.u16 	%f2315, %rs239;
	fma.rn.f32 	%f2316, %f1678, %f2315, 0f00000000;
	fma.rn.f32 	%f2317, %f1677, %f2314, 0f00000000;
	shr.u32 	%r11840, %r11830, 4;
	and.b32  	%r10017, %r11840, 252645135;
	ld.shared.u32 	%r10018, [%r10761+6688];
	// begin inline asm
	dp4a.s32.s32 %r10016, %r10017, %r10018, %r10709;
	// end inline asm
	shr.u32 	%r11841, %r11831, 4;
	and.b32  	%r10021, %r11841, 252645135;
	ld.shared.u32 	%r10022, [%r10761+6692];
	// begin inline asm
	dp4a.s32.s32 %r10020, %r10021, %r10022, %r10016;
	// end inline asm
	shr.u32 	%r11842, %r11832, 4;
	and.b32  	%r10025, %r11842, 252645135;
	ld.shared.u32 	%r10026, [%r10761+6696];
	// begin inline asm
	dp4a.s32.s32 %r10024, %r10025, %r10026, %r10020;
	// end inline asm
	shr.u32 	%r11843, %r11833, 4;
	and.b32  	%r10029, %r11843, 252645135;
	ld.shared.u32 	%r10030, [%r10761+6700];
	// begin inline asm
	dp4a.s32.s32 %r10028, %r10029, %r10030, %r10024;
	// end inline asm
	shr.u32 	%r11844, %r11834, 4;
	and.b32  	%r10033, %r11844, 252645135;
	ld.shared.u32 	%r10034, [%r10761+6704];
	// begin inline asm
	dp4a.s32.s32 %r10032, %r10033, %r10034, %r10028;
	// end inline asm
	shr.u32 	%r11845, %r11835, 4;
	and.b32  	%r10037, %r11845, 252645135;
	ld.shared.u32 	%r10038, [%r10761+6708];
	// begin inline asm
	dp4a.s32.s32 %r10036, %r10037, %r10038, %r10032;
	// end inline asm
	shr.u32 	%r11846, %r11836, 4;
	and.b32  	%r10041, %r11846, 252645135;
	ld.shared.u32 	%r10042, [%r10761+6712];
	// begin inline asm
	dp4a.s32.s32 %r10040, %r10041, %r10042, %r10036;
	// end inline asm
	shr.u32 	%r11847, %r11837, 4;
	and.b32  	%r10045, %r11847, 252645135;
	ld.shared.u32 	%r10046, [%r10761+6716];
	// begin inline asm
	dp4a.s32.s32 %r10044, %r10045, %r10046, %r10040;
	// end inline asm
	ld.shared.u8 	%r11848, [%r10783+1];
	mul.lo.s32 	%r11849, %r10044, %r11848;
	cvt.rn.f32.s32 	%f2318, %r11849;
	fma.rn.f32 	%f2319, %f1673, %f2318, %f2317;
	ld.shared.u8 	%rs240, [%r10783+9];
	cvt.rn.f32.u16 	%f2320, %rs240;
	fma.rn.f32 	%f2321, %f1674, %f2320, %f2316;
	ld.shared.u32 	%r10049, [%r88+128];
	// begin inline asm
	{.reg .f16 low,high;
  mov.b32 {low,high},%r10049;
  cvt.f32.f16 %f1679, low;}

	// end inline asm
	// begin inline asm
	{.reg .f16 low,high;
  mov.b32 {low,high},%r10049;
  cvt.f32.f16 %f1680, high;}

	// end inline asm
	mul.f32 	%f2322, %f2319, %f1679;
	mul.f32 	%f2323, %f2321, %f1680;
	sub.f32 	%f2324, %f2322, %f2323;
	add.f32 	%f2597, %f2597, %f2324;
	ld.shared.u32 	%r11850, [%r10757+8448];
	and.b32  	%r10051, %r11850, 252645135;
	ld.shared.u32 	%r10052, [%r10761+6656];
	// begin inline asm
	dp4a.s32.s32 %r10050, %r10051, %r10052, %r10709;
	// end inline asm
	ld.shared.u32 	%r11851, [%r10757+8452];
	and.b32  	%r10055, %r11851, 252645135;
	ld.shared.u32 	%r10056, [%r10761+6660];
	// begin inline asm
	dp4a.s32.s32 %r10054, %r10055, %r10056, %r10050;
	// end inline asm
	ld.shared.u32 	%r11852, [%r10757+8456];
	and.b32  	%r10059, %r11852, 252645135;
	ld.shared.u32 	%r10060, [%r10761+6664];
	// begin inline asm
	dp4a.s32.s32 %r10058, %r10059, %r10060, %r10054;
	// end inline asm
	ld.shared.u32 	%r11853, [%r10757+8460];
	and.b32  	%r10063, %r11853, 252645135;
	ld.shared.u32 	%r10064, [%r10761+6668];
	// begin inline asm
	dp4a.s32.s32 %r10062, %r10063, %r10064, %r10058;
	// end inline asm
	ld.shared.u32 	%r11854, [%r10757+8464];
	and.b32  	%r10067, %r11854, 252645135;
	ld.shared.u32 	%r10068, [%r10761+6672];
	// begin inline asm
	dp4a.s32.s32 %r10066, %r10067, %r10068, %r10062;
	// end inline asm
	ld.shared.u32 	%r11855, [%r10757+8468];
	and.b32  	%r10071, %r11855, 252645135;
	ld.shared.u32 	%r10072, [%r10761+6676];
	// begin inline asm
	dp4a.s32.s32 %r10070, %r10071, %r10072, %r10066;
	// end inline asm
	ld.shared.u32 	%r11856, [%r10757+8472];
	and.b32  	%r10075, %r11856, 252645135;
	ld.shared.u32 	%r10076, [%r10761+6680];
	// begin inline asm
	dp4a.s32.s32 %r10074, %r10075, %r10076, %r10070;
	// end inline asm
	ld.shared.u32 	%r11857, [%r10757+8476];
	and.b32  	%r10079, %r11857, 252645135;
	ld.shared.u32 	%r10080, [%r10761+6684];
	// begin inline asm
	dp4a.s32.s32 %r10078, %r10079, %r10080, %r10074;
	// end inline asm
	ld.shared.u32 	%r10083, [%r10750+832];
	// begin inline asm
	{.reg .f16 low,high;
  mov.b32 {low,high},%r10083;
  cvt.f32.f16 %f1681, low;}

	// end inline asm
	// begin inline asm
	{.reg .f16 low,high;
  mov.b32 {low,high},%r10083;
  cvt.f32.f16 %f1682, high;}

	// end inline asm
	ld.shared.u8 	%r11858, [%r10806];
	mul.lo.s32 	%r11859, %r10078, %r11858;
	cvt.rn.f32.s32 	%f2325, %r11859;
	ld.shared.u8 	%rs241, [%r10806+8];
	cvt.rn.f32.u16 	%f2326, %rs241;
	fma.rn.f32 	%f2327, %f1682, %f2326, 0f00000000;
	fma.rn.f32 	%f2328, %f1681, %f2325, 0f00000000;
	shr.u32 	%r11860, %r11850, 4;
	and.b32  	%r10085, %r11860, 252645135;
	ld.shared.u32 	%r10086, [%r10761+6688];
	// begin inline asm
	dp4a.s32.s32 %r10084, %r10085, %r10086, %r10709;
	// end inline asm
	shr.u32 	%r11861, %r11851, 4;
	and.b32  	%r10089, %r11861, 252645135;
	ld.shared.u32 	%r10090, [%r10761+6692];
	// begin inline asm
	dp4a.s32.s32 %r10088, %r10089, %r10090, %r10084;
	// end inline asm
	shr.u32 	%r11862, %r11852, 4;
	and.b32  	%r10093, %r11862, 252645135;
	ld.shared.u32 	%r10094, [%r10761+6696];
	// begin inline asm
	dp4a.s32.s32 %r10092, %r10093, %r10094, %r10088;
	// end inline asm
	shr.u32 	%r11863, %r11853, 4;
	and.b32  	%r10097, %r11863, 252645135;
	ld.shared.u32 	%r10098, [%r10761+6700];
	// begin inline asm
	dp4a.s32.s32 %r10096, %r10097, %r10098, %r10092;
	// end inline asm
	shr.u32 	%r11864, %r11854, 4;
	and.b32  	%r10101, %r11864, 252645135;
	ld.shared.u32 	%r10102, [%r10761+6704];
	// begin inline asm
	dp4a.s32.s32 %r10100, %r10101, %r10102, %r10096;
	// end inline asm
	shr.u32 	%r11865, %r11855, 4;
	and.b32  	%r10105, %r11865, 252645135;
	ld.shared.u32 	%r10106, [%r10761+6708];
	// begin inline asm
	dp4a.s32.s32 %r10104, %r10105, %r10106, %r10100;
	// end inline asm
	shr.u32 	%r11866, %r11856, 4;
	and.b32  	%r10109, %r11866, 252645135;
	ld.shared.u32 	%r10110, [%r10761+6712];
	// begin inline asm
	dp4a.s32.s32 %r10108, %r10109, %r10110, %r10104;
	// end inline asm
	shr.u32 	%r11867, %r11857, 4;
	and.b32  	%r10113, %r11867, 252645135;
	ld.shared.u32 	%r10114, [%r10761+6716];
	// begin inline asm
	dp4a.s32.s32 %r10112, %r10113, %r10114, %r10108;
	// end inline asm
	ld.shared.u32 	%r10117, [%r10750+836];
	// begin inline asm
	{.reg .f16 low,high;
  mov.b32 {low,high},%r10117;
  cvt.f32.f16 %f1683, low;}

	// end inline asm
	// begin inline asm
	{.reg .f16 low,high;
  mov.b32 {low,high},%r10117;
  cvt.f32.f16 %f1684, high;}

	// end inline asm
	ld.shared.u8 	%r11868, [%r10806+1];
	mul.lo.s32 	%r11869, %r10112, %r11868;
	cvt.rn.f32.s32 	%f2329, %r11869;
	fma.rn.f32 	%f2330, %f1683, %f2329, %f2328;
	ld.shared.u8 	%rs242, [%r10806+9];
	cvt.rn.f32.u16 	%f2331, %rs242;
	fma.rn.f32 	%f2332, %f1684, %f2331, %f2327;
	ld.shared.u32 	%r10119, [%r90+256];
	// begin inline asm
	{.reg .f16 low,high;
  mov.b32 {low,high},%r10119;
  cvt.f32.f16 %f1685, low;}

	// end inline asm
	// begin inline asm
	{.reg .f16 low,high;
  mov.b32 {low,high},%r10119;
  cvt.f32.f16 %f1686, high;}

	// end inline asm
	mul.f32 	%f2333, %f2330, %f1685;
	mul.f32 	%f2334, %f2332, %f1686;
	sub.f32 	%f2335, %f2333, %f2334;
	add.f32 	%f2581, %f2581, %f2335;
	ld.shared.u32 	%r11870, [%r10757+12672];
	and.b32  	%r10121, %r11870, 252645135;
	ld.shared.u32 	%r10122, [%r10761+6656];
	// begin inline asm
	dp4a.s32.s32 %r10120, %r10121, %r10122, %r10709;
	// end inline asm
	ld.shared.u32 	%r11871, [%r10757+12676];
	and.b32  	%r10125, %r11871, 252645135;
	ld.shared.u32 	%r10126, [%r10761+6660];
	// begin inline asm
	dp4a.s32.s32 %r10124, %r10125, %r10126, %r10120;
	// end inline asm
	ld.shared.u32 	%r11872, [%r10757+12680];
	and.b32  	%r10129, %r11872, 252645135;
	ld.shared.u32 	%r10130, [%r10761+6664];
	// begin inline asm
	dp4a.s32.s32 %r10128, %r10129, %r10130, %r10124;
	// end inline asm
	ld.shared.u32 	%r11873, [%r10757+12684];
	and.b32  	%r10133, %r11873, 252645135;
	ld.shared.u32 	%r10134, [%r10761+6668];
	// begin inline asm
	dp4a.s32.s32 %r10132, %r10133, %r10134, %r10128;
	// end inline asm
	ld.shared.u32 	%r11874, [%r10757+12688];
	and.b32  	%r10137, %r11874, 252645135;
	ld.shared.u32 	%r10138, [%r10761+6672];
	// begin inline asm
	dp4a.s32.s32 %r10136, %r10137, %r10138, %r10132;
	// end inline asm
	ld.shared.u32 	%r11875, [%r10757+12692];
	and.b32  	%r10141, %r11875, 252645135;
	ld.shared.u32 	%r10142, [%r10761+6676];
	// begin inline asm
	dp4a.s32.s32 %r10140, %r10141, %r10142, %r10136;
	// end inline asm
	ld.shared.u32 	%r11876, [%r10757+12696];
	and.b32  	%r10145, %r11876, 252645135;
	ld.shared.u32 	%r10146, [%r10761+6680];
	// begin inline asm
	dp4a.s32.s32 %r10144, %r10145, %r10146, %r10140;
	// end inline asm
	ld.shared.u32 	%r11877, [%r10757+12700];
	and.b32  	%r10149, %r11877, 252645135;
	ld.shared.u32 	%r10150, [%r10761+6684];
	// begin inline asm
	dp4a.s32.s32 %r10148, %r10149, %r10150, %r10144;
	// end inline asm
	ld.shared.u32 	%r10153, [%r10750+832];
	// begin inline asm
	{.reg .f16 low,high;
  mov.b32 {low,high},%r10153;
  cvt.f32.f16 %f1687, low;}

	// end inline asm
	// begin inline asm
	{.reg .f16 low,high;
  mov.b32 {low,high},%r10153;
  cvt.f32.f16 %f1688, high;}

	// end inline asm
	ld.shared.u8 	%r11878, [%r10829];
	mul.lo.s32 	%r11879, %r10148, %r11878;
	cvt.rn.f32.s32 	%f2336, %r11879;
	ld.shared.u8 	%rs243, [%r10829+8];
	cvt.rn.f32.u16 	%f2337, %rs243;
	fma.rn.f32 	%f2338, %f1688, %f2337, 0f00000000;
	fma.rn.f32 	%f2339, %f1687, %f2336, 0f00000000;
	shr.u32 	%r11880, %r11870, 4;
	and.b32  	%r10155, %r11880, 252645135;
	ld.shared.u32 	%r10156, [%r10761+6688];
	// begin inline asm
	dp4a.s32.s32 %r10154, %r10155, %r10156, %r10709;
	// end inline asm
	shr.u32 	%r11881, %r11871, 4;
	and.b32  	%r10159, %r11881, 252645135;
	ld.shared.u32 	%r10160, [%r10761+6692];
	// begin inline asm
	dp4a.s32.s32 %r10158, %r10159, %r10160, %r10154;
	// end inline asm
	shr.u32 	%r11882, %r11872, 4;
	and.b32  	%r10163, %r11882, 252645135;
	ld.shared.u32 	%r10164, [%r10761+6696];
	// begin inline asm
	dp4a.s32.s32 %r10162, %r10163, %r10164, %r10158;
	// end inline asm
	shr.u32 	%r11883, %r11873, 4;
	and.b32  	%r10167, %r11883, 252645135;
	ld.shared.u32 	%r10168, [%r10761+6700];
	// begin inline asm
	dp4a.s32.s32 %r10166, %r10167, %r10168, %r10162;
	// end inline asm
	shr.u32 	%r11884, %r11874, 4;
	and.b32  	%r10171, %r11884, 252645135;
	ld.shared.u32 	%r10172, [%r10761+6704];
	// begin inline asm
	dp4a.s32.s32 %r10170, %r10171, %r10172, %r10166;
	// end inline asm
	shr.u32 	%r11885, %r11875, 4;
	and.b32  	%r10175, %r11885, 252645135;
	ld.shared.u32 	%r10176, [%r10761+6708];
	// begin inline asm
	dp4a.s32.s32 %r10174, %r10175, %r10176, %r10170;
	// end inline asm
	shr.u32 	%r11886, %r11876, 4;
	and.b32  	%r10179, %r11886, 252645135;
	ld.shared.u32 	%r10180, [%r10761+6712];
	// begin inline asm
	dp4a.s32.s32 %r10178, %r10179, %r10180, %r10174;
	// end inline asm
	shr.u32 	%r11887, %r11877, 4;
	and.b32  	%r10183, %r11887, 252645135;
	ld.shared.u32 	%r10184, [%r10761+6716];
	// begin inline asm
	dp4a.s32.s32 %r10182, %r10183, %r10184, %r10178;
	// end inline asm
	ld.shared.u8 	%r11888, [%r10829+1];
	mul.lo.s32 	%r11889, %r10182, %r11888;
	cvt.rn.f32.s32 	%f2340, %r11889;
	fma.rn.f32 	%f2341, %f1683, %f2340, %f2339;
	ld.shared.u8 	%rs244, [%r10829+9];
	cvt.rn.f32.u16 	%f2342, %rs244;
	fma.rn.f32 	%f2343, %f1684, %f2342, %f2338;
	ld.shared.u32 	%r10187, [%r92+384];
	// begin inline asm
	{.reg .f16 low,high;
  mov.b32 {low,high},%r10187;
  cvt.f32.f16 %f1689, low;}

	// end inline asm
	// begin inline asm
	{.reg .f16 low,high;
  mov.b32 {low,high},%r10187;
  cvt.f32.f16 %f1690, high;}

	// end inline asm
	mul.f32 	%f2344, %f2341, %f1689;
	mul.f32 	%f2345, %f2343, %f1690;
	sub.f32 	%f2346, %f2344, %f2345;
	add.f32 	%f2565, %f2565, %f2346;
	ld.shared.u32 	%r11890, [%r10757];
	and.b32  	%r10189, %r11890, 252645135;
	ld.shared.u32 	%r10190, [%r10761+7168];
	// begin inline asm
	dp4a.s32.s32 %r10188, %r10189, %r10190, %r10709;
	// end inline asm
	ld.shared.u32 	%r11891, [%r10757+4];
	and.b32  	%r10193, %r11891, 252645135;
	ld.shared.u32 	%r10194, [%r10761+7172];
	// begin inline asm
	dp4a.s32.s32 %r10192, %r10193, %r10194, %r10188;
	// end inline asm
	ld.shared.u32 	%r11892, [%r10757+8];
	and.b32  	%r10197, %r11892, 252645135;
	ld.shared.u32 	%r10198, [%r10761+7176];
	// begin inline asm
	dp4a.s32.s32 %r10196, %r10197, %r10198, %r10192;
	// end inline asm
	ld.shared.u32 	%r11893, [%r10757+12];
	and.b32  	%r10201, %r11893, 252645135;
	ld.shared.u32 	%r10202, [%r10761+7180];
	// begin inline asm
	dp4a.s32.s32 %r10200, %r10201, %r10202, %r10196;
	// end inline asm
	ld.shared.u32 	%r11894, [%r10757+16];
	and.b32  	%r10205, %r11894, 252645135;
	ld.shared.u32 	%r10206, [%r10761+7184];
	// begin inline asm
	dp4a.s32.s32 %r10204, %r10205, %r10206, %r10200;
	// end inline asm
	ld.shared.u32 	%r11895, [%r10757+20];
	and.b32  	%r10209, %r11895, 252645135;
	ld.shared.u32 	%r10210, [%r10761+7188];
	// begin inline asm
	dp4a.s32.s32 %r10208, %r10209, %r10210, %r10204;
	// end inline asm
	ld.shared.u32 	%r11896, [%r10757+24];
	and.b32  	%r10213, %r11896, 252645135;
	ld.shared.u32 	%r10214, [%r10761+7192];
	// begin inline asm
	dp4a.s32.s32 %r10212, %r10213, %r10214, %r10208;
	// end inline asm
	ld.shared.u32 	%r11897, [%r10757+28];
	and.b32  	%r10217, %r11897, 252645135;
	ld.shared.u32 	%r10218, [%r10761+7196];
	// begin inline asm
	dp4a.s32.s32 %r10216, %r10217, %r10218, %r10212;
	// end inline asm
	ld.shared.u32 	%r10221, [%r10750+896];
	// begin inline asm
	{.reg .f16 low,high;
  mov.b32 {low,high},%r10221;
  cvt.f32.f16 %f1691, low;}

	// end inline asm
	// begin inline asm
	{.reg .f16 low,high;
  mov.b32 {low,high},%r10221;
  cvt.f32.f16 %f1692, high;}

	// end inline asm
	ld.shared.u8 	%r11898, [%r10753];
	mul.lo.s32 	%r11899, %r10216, %r11898;
	cvt.rn.f32.s32 	%f2347, %r11899;
	ld.shared.u8 	%rs245, [%r10753+8];
	cvt.rn.f32.u16 	%f2348, %rs245;
	fma.rn.f32 	%f2349, %f1692, %f2348, 0f00000000;
	fma.rn.f32 	%f2350, %f1691, %f2347, 0f00000000;
	shr.u32 	%r11900, %r11890, 4;
	and.b32  	%r10223, %r11900, 252645135;
	ld.shared.u32 	%r10224, [%r10761+7200];
	// begin inline asm
	dp4a.s32.s32 %r10222, %r10223, %r10224, %r10709;
	// end inline asm
	shr.u32 	%r11901, %r11891, 4;
	and.b32  	%r10227, %r11901, 252645135;
	ld.shared.u32 	%r10228, [%r10761+7204];
	// begin inline asm
	dp4a.s32.s32 %r10226, %r10227, %r10228, %r10222;
	// end inline asm
	shr.u32 	%r11902, %r11892, 4;
	and.b32  	%r10231, %r11902, 252645135;
	ld.shared.u32 	%r10232, [%r10761+7208];
	// begin inline asm
	dp4a.s32.s32 %r10230, %r10231, %r10232, %r10226;
	// end inline asm
	shr.u32 	%r11903, %r11893, 4;
	and.b32  	%r10235, %r11903, 252645135;
	ld.shared.u32 	%r10236, [%r10761+7212];
	// begin inline asm
	dp4a.s32.s32 %r10234, %r10235, %r10236, %r10230;
	// end inline asm
	shr.u32 	%r11904, %r11894, 4;
	and.b32  	%r10239, %r11904, 252645135;
	ld.shared.u32 	%r10240, [%r10761+7216];
	// begin inline asm
	dp4a.s32.s32 %r10238, %r10239, %r10240, %r10234;
	// end inline asm
	shr.u32 	%r11905, %r11895, 4;
	and.b32  	%r10243, %r11905, 252645135;
	ld.shared.u32 	%r10244, [%r10761+7220];
	// begin inline asm
	dp4a.s32.s32 %r10242, %r10243, %r10244, %r10238;
	// end inline asm
	shr.u32 	%r11906, %r11896, 4;
	and.b32  	%r10247, %r11906, 252645135;
	ld.shared.u32 	%r10248, [%r10761+7224];
	// begin inline asm
	dp4a.s32.s32 %r10246, %r10247, %r10248, %r10242;
	// end inline asm
	shr.u32 	%r11907, %r11897, 4;
	and.b32  	%r10251, %r11907, 252645135;
	ld.shared.u32 	%r10252, [%r10761+7228];
	// begin inline asm
	dp4a.s32.s32 %r10250, %r10251, %r10252, %r10246;
	// end inline asm
	ld.shared.u32 	%r10255, [%r10750+900];
	// begin inline asm
	{.reg .f16 low,high;
  mov.b32 {low,high},%r10255;
  cvt.f32.f16 %f1693, low;}

	// end inline asm
	// begin inline asm
	{.reg .f16 low,high;
  mov.b32 {low,high},%r10255;
  cvt.f32.f16 %f1694, high;}

	// end inline asm
	ld.shared.u8 	%r11908, [%r10753+1];
	mul.lo.s32 	%r11909, %r10250, %r11908;
	cvt.rn.f32.s32 	%f2351, %r11909;
	fma.rn.f32 	%f2352, %f1693, %f2351, %f2350;
	ld.shared.u8 	%rs246, [%r10753+9];
	cvt.rn.f32.u16 	%f2353, %rs246;
	fma.rn.f32 	%f2354, %f1694, %f2353, %f2349;
	ld.shared.u32 	%r10257, [%r85];
	// begin inline asm
	{.reg .f16 low,high;
  mov.b32 {low,high},%r10257;
  cvt.f32.f16 %f1695, low;}

	// end inline asm
	// begin inline asm
	{.reg .f16 low,high;
  mov.b32 {low,high},%r10257;
  cvt.f32.f16 %f1696, high;}

	// end inline asm
	mul.f32 	%f2355, %f2352, %f1695;
	mul.f32 	%f2356, %f2354, %f1696;
	sub.f32 	%f2357, %f2355, %f2356;
	add.f32 	%f2612, %f2612, %f2357;
	ld.shared.u32 	%r11910, [%r10757+4224];
	and.b32  	%r10259, %r11910, 252645135;
	ld.shared.u32 	%r10260, [%r10761+7168];
	// begin inline asm
	dp4a.s32.s32 %r10258, %r10259, %r10260, %r10709;
	// end inline asm
	ld.shared.u32 	%r11911, [%r10757+4228];
	and.b32  	%r10263, %r11911, 252645135;
	ld.shared.u32 	%r10264, [%r10761+7172];
	// begin inline asm
	dp4a.s32.s32 %r10262, %r10263, %r10264, %r10258;
	// end inline asm
	ld.shared.u32 	%r11912, [%r10757+4232];
	and.b32  	%r10267, %r11912, 252645135;
	ld.shared.u32 	%r10268, [%r10761+7176];
	// begin inline asm
	dp4a.s32.s32 %r10266, %r10267, %r10268, %r10262;
	// end inline asm
	ld.shared.u32 	%r11913, [%r10757+4236];
	and.b32  	%r10271, %r11913, 252645135;
	ld.shared.u32 	%r10272, [%r10761+7180];
	// begin inline asm
	dp4a.s32.s32 %r10270, %r10271, %r10272, %r10266;
	// end inline asm
	ld.shared.u32 	%r11914, [%r10757+4240];
	and.b32  	%r10275, %r11914, 252645135;
	ld.shared.u32 	%r10276, [%r10761+7184];
	// begin inline asm
	dp4a.s32.s32 %r10274, %r10275, %r10276, %r10270;
	// end inline asm
	ld.shared.u32 	%r11915, [%r10757+4244];
	and.b32  	%r10279, %r11915, 252645135;
	ld.shared.u32 	%r10280, [%r10761+7188];
	// begin inline asm
	dp4a.s32.s32 %r10278, %r10279, %r10280, %r10274;
	// end inline asm
	ld.shared.u32 	%r11916, [%r10757+4248];
	and.b32  	%r10283, %r11916, 252645135;
	ld.shared.u32 	%r10284, [%r10761+7192];
	// begin inline asm
	dp4a.s32.s32 %r10282, %r10283, %r10284, %r10278;
	// end inline asm
	ld.shared.u32 	%r11917, [%r10757+4252];
	and.b32  	%r10287, %r11917, 252645135;
	ld.shared.u32 	%r10288, [%r10761+7196];
	// begin inline asm
	dp4a.s32.s32 %r10286, %r10287, %r10288, %r10282;
	// end inline asm
	ld.shared.u32 	%r10291, [%r10750+896];
	// begin inline asm
	{.reg .f16 low,high;
  mov.b32 {low,high},%r10291;
  cvt.f32.f16 %f1697, low;}

	// end inline asm
	// begin inline asm
	{.reg .f16 low,high;
  mov.b32 {low,high},%r10291;
  cvt.f32.f16 %f1698, high;}

	// end inline asm
	ld.shared.u8 	%r11918, [%r10783];
	mul.lo.s32 	%r11919, %r10286, %r11918;
	cvt.rn.f32.s32 	%f2358, %r11919;
	ld.shared.u8 	%rs247, [%r10783+8];
	cvt.rn.f32.u16 	%f2359, %rs247;
	fma.rn.f32 	%f2360, %f1698, %f2359, 0f00000000;
	fma.rn.f32 	%f2361, %f1697, %f2358, 0f00000000;
	shr.u32 	%r11920, %r11910, 4;
	and.b32  	%r10293, %r11920, 252645135;
	ld.shared.u32 	%r10294, [%r10761+7200];
	// begin inline asm
	dp4a.s32.s32 %r10292, %r10293, %r10294, %r10709;
	// end inline asm
	shr.u32 	%r11921, %r11911, 4;
	and.b32  	%r10297, %r11921, 252645135;
	ld.shared.u32 	%r10298, [%r10761+7204];
	// begin inline asm
	dp4a.s32.s32 %r10296, %r10297, %r10298, %r10292;
	// end inline asm
	shr.u32 	%r11922, %r11912, 4;
	and.b32  	%r10301, %r11922, 252645135;
	ld.shared.u32 	%r10302, [%r10761+7208];
	// begin inline asm
	dp4a.s32.s32 %r10300, %r10301, %r10302, %r10296;
	// end inline asm
	shr.u32 	%r11923, %r11913, 4;
	and.b32  	%r10305, %r11923, 252645135;
	ld.shared.u32 	%r10306, [%r10761+7212];
	// begin inline asm
	dp4a.s32.s32 %r10304, %r10305, %r10306, %r10300;
	// end inline asm
	shr.u32 	%r11924, %r11914, 4;
	and.b32  	%r10309, %r11924, 252645135;
	ld.shared.u32 	%r10310, [%r10761+7216];
	// begin inline asm
	dp4a.s32.s32 %r10308, %r10309, %r10310, %r10304;
	// end inline asm
	shr.u32 	%r11925, %r11915, 4;
	and.b32  	%r10313, %r11925, 252645135;
	ld.shared.u32 	%r10314, [%r10761+7220];
	// begin inline asm
	dp4a.s32.s32 %r10312, %r10313, %r10314, %r10308;
	// end inline asm
	shr.u32 	%r11926, %r11916, 4;
	and.b32  	%r10317, %r11926, 252645135;
	ld.shared.u32 	%r10318, [%r10761+7224];
	// begin inline asm
	dp4a.s32.s32 %r10316, %r10317, %r10318, %r10312;
	// end inline asm
	shr.u32 	%r11927, %r11917, 4;
	and.b32  	%r10321, %r11927, 252645135;
	ld.shared.u32 	%r10322, [%r10761+7228];
	// begin inline asm
	dp4a.s32.s32 %r10320, %r10321, %r10322, %r10316;
	// end inline asm
	ld.shared.u8 	%r11928, [%r10783+1];
	mul.lo.s32 	%r11929, %r10320, %r11928;
	cvt.rn.f32.s32 	%f2362, %r11929;
	fma.rn.f32 	%f2363, %f1693, %f2362, %f2361;
	ld.shared.u8 	%rs248, [%r10783+9];
	cvt.rn.f32.u16 	%f2364, %rs248;
	fma.rn.f32 	%f2365, %f1694, %f2364, %f2360;
	ld.shared.u32 	%r10325, [%r88+128];
	// begin inline asm
	{.reg .f16 low,high;
  mov.b32 {low,high},%r10325;
  cvt.f32.f16 %f1699, low;}

	// end inline asm
	// begin inline asm
	{.reg .f16 low,high;
  mov.b32 {low,high},%r10325;
  cvt.f32.f16 %f1700, high;}

	// end inline asm
	mul.f32 	%f2366, %f2363, %f1699;
	mul.f32 	%f2367, %f2365, %f1700;
	sub.f32 	%f2368, %f2366, %f2367;
	add.f32 	%f2596, %f2596, %f2368;
	ld.shared.u32 	%r11930, [%r10757+8448];
	and.b32  	%r10327, %r11930, 252645135;
	ld.shared.u32 	%r10328, [%r10761+7168];
	// begin inline asm
	dp4a.s32.s32 %r10326, %r10327, %r10328, %r10709;
	// end inline asm
	ld.shared.u32 	%r11931, [%r10757+8452];
	and.b32  	%r10331, %r11931, 252645135;
	ld.shared.u32 	%r10332, [%r10761+7172];
	// begin inline asm
	dp4a.s32.s32 %r10330, %r10331, %r10332, %r10326;
	// end inline asm
	ld.shared.u32 	%r11932, [%r10757+8456];
	and.b32  	%r10335, %r11932, 252645135;
	ld.shared.u32 	%r10336, [%r10761+7176];
	// begin inline asm
	dp4a.s32.s32 %r10334, %r10335, %r10336, %r10330;
	// end inline asm
	ld.shared.u32 	%r11933, [%r10757+8460];
	and.b32  	%r10339, %r11933, 252645135;
	ld.shared.u32 	%r10340, [%r10761+7180];
	// begin inline asm
	dp4a.s32.s32 %r10338, %r10339, %r10340, %r10334;
	// end inline asm
	ld.shared.u32 	%r11934, [%r10757+8464];
	and.b32  	%r10343, %r11934, 252645135;
	ld.shared.u32 	%r10344, [%r10761+7184];
	// begin inline asm
	dp4a.s32.s32 %r10342, %r10343, %r10344, %r10338;
	// end inline asm
	ld.shared.u32 	%r11935, [%r10757+8468];
	and.b32  	%r10347, %r11935, 252645135;
	ld.shared.u32 	%r10348, [%r10761+7188];
	// begin inline asm
	dp4a.s32.s32 %r10346, %r10347, %r10348, %r10342;
	// end inline asm
	ld.shared.u32 	%r11936, [%r10757+8472];
	and.b32  	%r10351, %r11936, 252645135;
	ld.shared.u32 	%r10352, [%r10761+7192];
	// begin inline asm
	dp4a.s32.s32 %r10350, %r10351, %r10352, %r10346;
	// end inline asm
	ld.shared.u32 	%r11937, [%r10757+8476];
	and.b32  	%r10355, %r11937, 252645135;
	ld.shared.u32 	%r10356, [%r10761+7196];
	// begin inline asm
	dp4a.s32.s32 %r10354, %r10355, %r10356, %r10350;
	// end inline asm
	ld.shared.u32 	%r10359, [%r10750+896];
	// begin inline asm
	{.reg .f16 low,high;
  mov.b32 {low,high},%r10359;
  cvt.f32.f16 %f1701, low;}

	// end inline asm
	// begin inline asm
	{.reg .f16 low,high;
  mov.b32 {low,high},%r10359;
  cvt.f32.f16 %f1702, high;}

	// end inline asm
	ld.shared.u8 	%r11938, [%r10806];
	mul.lo.s32 	%r11939, %r10354, %r11938;
	cvt.rn.f32.s32 	%f2369, %r11939;
	ld.shared.u8 	%rs249, [%r10806+8];
	cvt.rn.f32.u16 	%f2370, %rs249;
	fma.rn.f32 	%f2371, %f1702, %f2370, 0f00000000;
	fma.rn.f32 	%f2372, %f1701, %f2369, 0f00000000;
	shr.u32 	%r11940, %r11930, 4;
	and.b32  	%r10361, %r11940, 252645135;
	ld.shared.u32 	%r10362, [%r10761+7200];
	// begin inline asm
	dp4a.s32.s32 %r10360, %r10361, %r10362, %r10709;
	// end inline asm
	shr.u32 	%r11941, %r11931, 4;
	and.b32  	%r10365, %r11941, 252645135;
	ld.shared.u32 	%r10366, [%r10761+7204];
	// begin inline asm
	dp4a.s32.s32 %r10364, %r10365, %r10366, %r10360;
	// end inline asm
	shr.u32 	%r11942, %r11932, 4;
	and.b32  	%r10369, %r11942, 252645135;
	ld.shared.u32 	%r10370, [%r10761+7208];
	// begin inline asm
	dp4a.s32.s32 %r10368, %r10369, %r10370, %r10364;
	// end inline asm
	shr.u32 	%r11943, %r11933, 4;
	and.b32  	%r10373, %r11943, 252645135;
	ld.shared.u32 	%r10374, [%r10761+7212];
	// begin inline asm
	dp4a.s32.s32 %r10372, %r10373, %r10374, %r10368;
	// end inline asm
	shr.u32 	%r11944, %r11934, 4;
	and.b32  	%r10377, %r11944, 252645135;
	ld.shared.u32 	%r10378, [%r10761+7216];
	// begin inline asm
	dp4a.s32.s32 %r10376, %r10377, %r10378, %r10372;
	// end inline asm
	shr.u32 	%r11945, %r11935, 4;
	and.b32  	%r10381, %r11945, 252645135;
	ld.shared.u32 	%r10382, [%r10761+7220];
	// begin inline asm
	dp4a.s32.s32 %r10380, %r10381, %r10382, %r10376;
	// end inline asm
	shr.u32 	%r11946, %r11936, 4;
	and.b32  	%r10385, %r11946, 252645135;
	ld.shared.u32 	%r10386, [%r10761+7224];
	// begin inline asm
	dp4a.s32.s32 %r10384, %r10385, %r10386, %r10380;
	// end inline asm
	shr.u32 	%r11947, %r11937, 4;
	and.b32  	%r10389, %r11947, 252645135;
	ld.shared.u32 	%r10390, [%r10761+7228];
	// begin inline asm
	dp4a.s32.s32 %r10388, %r10389, %r10390, %r10384;
	// end inline asm
	ld.shared.u32 	%r10393, [%r10750+900];
	// begin inline asm
	{.reg .f16 low,high;
  mov.b32 {low,high},%r10393;
  cvt.f32.f16 %f1703, low;}

	// end inline asm
	// begin inline asm
	{.reg .f16 low,high;
  mov.b32 {low,high},%r10393;
  cvt.f32.f16 %f1704, high;}

	// end inline asm
	ld.shared.u8 	%r11948, [%r10806+1];
	mul.lo.s32 	%r11949, %r10388, %r11948;
	cvt.rn.f32.s32 	%f2373, %r11949;
	fma.rn.f32 	%f2374, %f1703, %f2373, %f2372;
	ld.shared.u8 	%rs250, [%r10806+9];
	cvt.rn.f32.u16 	%f2375, %rs250;
	fma.rn.f32 	%f2376, %f1704, %f2375, %f2371;
	ld.shared.u32 	%r10395, [%r90+256];
	// begin inline asm
	{.reg .f16 low,high;
  mov.b32 {low,high},%r10395;
  cvt.f32.f16 %f1705, low;}

	// end inline asm
	// begin inline asm
	{.reg .f16 low,high;
  mov.b32 {low,high},%r10395;
  cvt.f32.f16 %f1706, high;}

	// end inline asm
	mul.f32 	%f2377, %f2374, %f1705;
	mul.f32 	%f2378, %f2376, %f1706;
	sub.f32 	%f2379, %f2377, %f2378;
	add.f32 	%f2580, %f2580, %f2379;
	ld.shared.u32 	%r11950, [%r10757+12672];
	and.b32  	%r10397, %r11950, 252645135;
	ld.shared.u32 	%r10398, [%r10761+7168];
	// begin inline asm
	dp4a.s32.s32 %r10396, %r10397, %r10398, %r10709;
	// end inline asm
	ld.shared.u32 	%r11951, [%r10757+12676];
	and.b32  	%r10401, %r11951, 252645135;
	ld.shared.u32 	%r10402, [%r10761+7172];
	// begin inline asm
	dp4a.s32.s32 %r10400, %r10401, %r10402, %r10396;
	// end inline asm
	ld.shared.u32 	%r11952, [%r10757+12680];
	and.b32  	%r10405, %r11952, 252645135;
	ld.shared.u32 	%r10406, [%r10761+7176];
	// begin inline asm
	dp4a.s32.s32 %r10404, %r10405, %r10406, %r10400;
	// end inline asm
	ld.shared.u32 	%r11953, [%r10757+12684];
	and.b32  	%r10409, %r11953, 252645135;
	ld.shared.u32 	%r10410, [%r10761+7180];
	// begin inline asm
	dp4a.s32.s32 %r10408, %r10409, %r10410, %r10404;
	// end inline asm
	ld.shared.u32 	%r11954, [%r10757+12688];
	and.b32  	%r10413, %r11954, 252645135;
	ld.shared.u32 	%r10414, [%r10761+7184];
	// begin inline asm
	dp4a.s32.s32 %r10412, %r10413, %r10414, %r10408;
	// end inline asm
	ld.shared.u32 	%r11955, [%r10757+12692];
	and.b32  	%r10417, %r11955, 252645135;
	ld.shared.u32 	%r10418, [%r10761+7188];
	// begin inline asm
	dp4a.s32.s32 %r10416, %r10417, %r10418, %r10412;
	// end inline asm
	ld.shared.u32 	%r11956, [%r10757+12696];
	and.b32  	%r10421, %r11956, 252645135;
	ld.shared.u32 	%r10422, [%r10761+7192];
	// begin inline asm
	dp4a.s32.s32 %r10420, %r10421, %r10422, %r10416;
	// end inline asm
	ld.shared.u32 	%r11957, [%r10757+12700];
	and.b32  	%r10425, %r11957, 252645135;
	ld.shared.u32 	%r10426, [%r10761+7196];
	// begin inline asm
	dp4a.s32.s32 %r10424, %r10425, %r10426, %r10420;
	// end inline asm
	ld.shared.u32 	%r10429, [%r10750+896];
	// begin inline asm
	{.reg .f16 low,high;
  mov.b32 {low,high},%r10429;
  cvt.f32.f16 %f1707, low;}

	// end inline asm
	// begin inline asm
	{.reg .f16 low,high;
  mov.b32 {low,high},%r10429;
  cvt.f32.f16 %f1708, high;}

	// end inline asm
	ld.shared.u8 	%r11958, [%r10829];
	mul.lo.s32 	%r11959, %r10424, %r11958;
	cvt.rn.f32.s32 	%f2380, %r11959;
	ld.shared.u8 	%rs251, [%r10829+8];
	cvt.rn.f32.u16 	%f2381, %rs251;
	fma.rn.f32 	%f2382, %f1708, %f2381, 0f00000000;
	fma.rn.f32 	%f2383, %f1707, %f2380, 0f00000000;
	shr.u32 	%r11960, %r11950, 4;
	and.b32  	%r10431, %r11960, 252645135;
	ld.shared.u32 	%r10432, [%r10761+7200];
	// begin inline asm
	dp4a.s32.s32 %r10430, %r10431, %r10432, %r10709;
	// end inline asm
	shr.u32 	%r11961, %r11951, 4;
	and.b32  	%r10435, %r11961, 252645135;
	ld.shared.u32 	%r10436, [%r10761+7204];
	// begin inline asm
	dp4a.s32.s32 %r10434, %r10435, %r10436, %r10430;
	// end inline asm
	shr.u32 	%r11962, %r11952, 4;
	and.b32  	%r10439, %r11962, 252645135;
	ld.shared.u32 	%r10440, [%r10761+7208];
	// begin inline asm
	dp4a.s32.s32 %r10438, %r10439, %r10440, %r10434;
	// end inline asm
	shr.u32 	%r11963, %r11953, 4;
	and.b32  	%r10443, %r11963, 252645135;
	ld.shared.u32 	%r10444, [%r10761+7212];
	// begin inline asm
	dp4a.s32.s32 %r10442, %r10443, %r10444, %r10438;
	// end inline asm
	shr.u32 	%r11964, %r11954, 4;
	and.b32  	%r10447, %r11964, 252645135;
	ld.shared.u32 	%r10448, [%r10761+7216];
	// begin inline asm
	dp4a.s32.s32 %r10446, %r10447, %r10448, %r10442;
	// end inline asm
	shr.u32 	%r11965, %r11955, 4;
	and.b32  	%r10451, %r11965, 252645135;
	ld.shared.u32 	%r10452, [%r10761+7220];
	// begin inline asm
	dp4a.s32.s32 %r10450, %r10451, %r10452, %r10446;
	// end inline asm
	shr.u32 	%r11966, %r11956, 4;
	and.b32  	%r10455, %r11966, 252645135;
	ld.shared.u32 	%r10456, [%r10761+7224];
	// begin inline asm
	dp4a.s32.s32 %r10454, %r10455, %r10456, %r10450;
	// end inline asm
	shr.u32 	%r11967, %r11957, 4;
	and.b32  	%r10459, %r11967, 252645135;
	ld.shared.u32 	%r10460, [%r10761+7228];
	// begin inline asm
	dp4a.s32.s32 %r10458, %r10459, %r10460, %r10454;
	// end inline asm
	ld.shared.u8 	%r11968, [%r10829+1];
	mul.lo.s32 	%r11969, %r10458, %r11968;
	cvt.rn.f32.s32 	%f2384, %r11969;
	fma.rn.f32 	%f2385, %f1703, %f2384, %f2383;
	ld.shared.u8 	%rs252, [%r10829+9];
	cvt.rn.f32.u16 	%f2386, %rs252;
	fma.rn.f32 	%f2387, %f1704, %f2386, %f2382;
	ld.shared.u32 	%r10463, [%r92+384];
	// begin inline asm
	{.reg .f16 low,high;
  mov.b32 {low,high},%r10463;
  cvt.f32.f16 %f1709, low;}

	// end inline asm
	// begin inline asm
	{.reg .f16 low,high;
  mov.b32 {low,high},%r10463;
  cvt.f32.f16 %f1710, high;}

	// end inline asm
	mul.f32 	%f2388, %f2385, %f1709;
	mul.f32 	%f2389, %f2387, %f1710;
	sub.f32 	%f2390, %f2388, %f2389;
	add.f32 	%f2564, %f2564, %f2390;
	ld.shared.u32 	%r11970, [%r10757];
	and.b32  	%r10465, %r11970, 252645135;
	ld.shared.u32 	%r10466, [%r10761+7680];
	// begin inline asm
	dp4a.s32.s32 %r10464, %r10465, %r10466, %r10709;
	// end inline asm
	ld.shared.u32 	%r11971, [%r10757+4];
	and.b32  	%r10469, %r11971, 252645135;
	ld.shared.u32 	%r10470, [%r10761+7684];
	// begin inline asm
	dp4a.s32.s32 %r10468, %r10469, %r10470, %r10464;
	// end inline asm
	ld.shared.u32 	%r11972, [%r10757+8];
	and.b32  	%r10473, %r11972, 252645135;
	ld.shared.u32 	%r10474, [%r10761+7688];
	// begin inline asm
	dp4a.s32.s32 %r10472, %r10473, %r10474, %r10468;
	// end inline asm
	ld.shared.u32 	%r11973, [%r10757+12];
	and.b32  	%r10477, %r11973, 252645135;
	ld.shared.u32 	%r10478, [%r10761+7692];
	// begin inline asm
	dp4a.s32.s32 %r10476, %r10477, %r10478, %r10472;
	// end inline asm
	ld.shared.u32 	%r11974, [%r10757+16];
	and.b32  	%r10481, %r11974, 252645135;
	ld.shared.u32 	%r10482, [%r10761+7696];
	// begin inline asm
	dp4a.s32.s32 %r10480, %r10481, %r10482, %r10476;
	// end inline asm
	ld.shared.u32 	%r11975, [%r10757+20];
	and.b32  	%r10485, %r11975, 252645135;
	ld.shared.u32 	%r10486, [%r10761+7700];
	// begin inline asm
	dp4a.s32.s32 %r10484, %r10485, %r10486, %r10480;
	// end inline asm
	ld.shared.u32 	%r11976, [%r10757+24];
	and.b32  	%r10489, %r11976, 252645135;
	ld.shared.u32 	%r10490, [%r10761+7704];
	// begin inline asm
	dp4a.s32.s32 %r10488, %r10489, %r10490, %r10484;
	// end inline asm
	ld.shared.u32 	%r11977, [%r10757+28];
	and.b32  	%r10493, %r11977, 252645135;
	ld.shared.u32 	%r10494, [%r10761+7708];
	// begin inline asm
	dp4a.s32.s32 %r10492, %r10493, %r10494, %r10488;
	// end inline asm
	ld.shared.u32 	%r10497, [%r10750+960];
	// begin inline asm
	{.reg .f16 low,high;
  mov.b32 {low,high},%r10497;
  cvt.f32.f16 %f1711, low;}

	// end inline asm
	// begin inline asm
	{.reg .f16 low,high;
  mov.b32 {low,high},%r10497;
  cvt.f32.f16 %f1712, high;}

	// end inline asm
	ld.shared.u8 	%r11978, [%r10753];
	mul.lo.s32 	%r11979, %r10492, %r11978;
	cvt.rn.f32.s32 	%f2391, %r11979;
	ld.shared.u8 	%rs253, [%r10753+8];
	cvt.rn.f32.u16 	%f2392, %rs253;
	fma.rn.f32 	%f2393, %f1712, %f2392, 0f00000000;
	fma.rn.f32 	%f2394, %f1711, %f2391, 0f00000000;
	shr.u32 	%r11980, %r11970, 4;
	and.b32  	%r10499, %r11980, 252645135;
	ld.shared.u32 	%r10500, [%r10761+7712];
	// begin inline asm
	dp4a.s32.s32 %r10498, %r10499, %r10500, %r10709;
	// end inline asm
	shr.u32 	%r11981, %r11971, 4;
	and.b32  	%r10503, %r11981, 252645135;
	ld.shared.u32 	%r10504, [%r10761+7716];
	// begin inline asm
	dp4a.s32.s32 %r10502, %r10503, %r10504, %r10498;
	// end inline asm
	shr.u32 	%r11982, %r11972, 4;
	and.b32  	%r10507, %r11982, 252645135;
	ld.shared.u32 	%r10508, [%r10761+7720];
	// begin inline asm
	dp4a.s32.s32 %r10506, %r10507, %r10508, %r10502;
	// end inline asm
	shr.u32 	%r11983, %r11973, 4;
	and.b32  	%r10511, %r11983, 252645135;
	ld.shared.u32 	%r10512, [%r10761+7724];
	// begin inline asm
	dp4a.s32.s32 %r10510, %r10511, %r10512, %r10506;
	// end inline asm
	shr.u32 	%r11984, %r11974, 4;
	and.b32  	%r10515, %r11984, 252645135;
	ld.shared.u32 	%r10516, [%r10761+7728];
	// begin inline asm
	dp4a.s32.s32 %r10514, %r10515, %r10516, %r10510;
	// end inline asm
	shr.u32 	%r11985, %r11975, 4;
	and.b32  	%r10519, %r11985, 252645135;
	ld.shared.u32 	%r10520, [%r10761+7732];
	// begin inline asm
	dp4a.s32.s32 %r10518, %r10519, %r10520, %r10514;
	// end inline asm
	shr.u32 	%r11986, %r11976, 4;
	and.b32  	%r10523, %r11986, 252645135;
	ld.shared.u32 	%r10524, [%r10761+7736];
	// begin inline asm
	dp4a.s32.s32 %r10522, %r10523, %r10524, %r10518;
	// end inline asm
	shr.u32 	%r11987, %r11977, 4;
	and.b32  	%r10527, %r11987, 252645135;
	ld.shared.u32 	%r10528, [%r10761+7740];
	// begin inline asm
	dp4a.s32.s32 %r10526, %r10527, %r10528, %r10522;
	// end inline asm
	ld.shared.u32 	%r10531, [%r10750+964];
	// begin inline asm
	{.reg .f16 low,high;
  mov.b32 {low,high},%r10531;
  cvt.f32.f16 %f1713, low;}

	// end inline asm
	// begin inline asm
	{.reg .f16 low,high;
  mov.b32 {low,high},%r10531;
  cvt.f32.f16 %f1714, high;}

	// end inline asm
	ld.shared.u8 	%r11988, [%r10753+1];
	mul.lo.s32 	%r11989, %r10526, %r11988;
	cvt.rn.f32.s32 	%f2395, %r11989;
	fma.rn.f32 	%f2396, %f1713, %f2395, %f2394;
	ld.shared.u8 	%rs254, [%r10753+9];
	cvt.rn.f32.u16 	%f2397, %rs254;
	fma.rn.f32 	%f2398, %f1714, %f2397, %f2393;
	ld.shared.u32 	%r10533, [%r85];
	// begin inline asm
	{.reg .f16 low,high;
  mov.b32 {low,high},%r10533;
  cvt.f32.f16 %f1715, low;}

	// end inline asm
	// begin inline asm
	{.reg .f16 low,high;
  mov.b32 {low,high},%r10533;
  cvt.f32.f16 %f1716, high;}

	// end inline asm
	mul.f32 	%f2399, %f2396, %f1715;
	mul.f32 	%f2400, %f2398, %f1716;
	sub.f32 	%f2401, %f2399, %f2400;
	add.f32 	%f2611, %f2611, %f2401;
	ld.shared.u32 	%r11990, [%r10757+4224];
	and.b32  	%r10535, %r11990, 252645135;
	ld.shared.u32 	%r10536, [%r10761+7680];
	// begin inline asm
	dp4a.s32.s32 %r10534, %r10535, %r10536, %r10709;
	// end inline asm
	ld.shared.u32 	%r11991, [%r10757+4228];
	and.b32  	%r10539, %r11991, 252645135;
	ld.shared.u32 	%r10540, [%r10761+7684];
	// begin inline asm
	dp4a.s32.s32 %r10538, %r10539, %r10540, %r10534;
	// end inline asm
	ld.shared.u32 	%r11992, [%r10757+4232];
	and.b32  	%r10543, %r11992, 252645135;
	ld.shared.u32 	%r10544, [%r10761+7688];
	// begin inline asm
	dp4a.s32.s32 %r10542, %r10543, %r10544, %r10538;
	// end inline asm
	ld.shared.u32 	%r11993, [%r10757+4236];
	and.b32  	%r10547, %r11993, 252645135;
	ld.shared.u32 	%r10548, [%r10761+7692];
	// begin inline asm
	dp4a.s32.s32 %r10546, %r10547, %r10548, %r10542;
	// end inline asm
	ld.shared.u32 	%r11994, [%r10757+4240];
	and.b32  	%r10551, %r11994, 252645135;
	ld.shared.u32 	%r10552, [%r10761+7696];
	// begin inline asm
	dp4a.s32.s32 %r10550, %r10551, %r10552, %r10546;
	// end inline asm
	ld.shared.u32 	%r11995, [%r10757+4244];
	and.b32  	%r10555, %r11995, 252645135;
	ld.shared.u32 	%r10556, [%r10761+7700];
	// begin inline asm
	dp4a.s32.s32 %r10554, %r10555, %r10556, %r10550;
	// end inline asm
	ld.shared.u32 	%r11996, [%r10757+4248];
	and.b32  	%r10559, %r11996, 252645135;
	ld.shared.u32 	%r10560, [%r10761+7704];
	// begin inline asm
	dp4a.s32.s32 %r10558, %r10559, %r10560, %r10554;
	// end inline asm
	ld.shared.u32 	%r11997, [%r10757+4252];
	and.b32  	%r10563, %r11997, 252645135;
	ld.shared.u32 	%r10564, [%r10761+7708];
	// begin inline asm
	dp4a.s32.s32 %r10562, %r10563, %r10564, %r10558;
	// end inline asm
	ld.shared.u32 	%r10567, [%r10750+960];
	// begin inline asm
	{.reg .f16 low,high;
  mov.b32 {low,high},%r10567;
  cvt.f32.f16 %f1717, low;}

	// end inline asm
	// begin inline asm
	{.reg .f16 low,high;
  mov.b32 {low,high},%r10567;
  cvt.f32.f16 %f1718, high;}

	// end inline asm
	ld.shared.u8 	%r11998, [%r10783];
	mul.lo.s32 	%r11999, %r10562, %r11998;
	cvt.rn.f32.s32 	%f2402, %r11999;
	ld.shared.u8 	%rs255, [%r10783+8];
	cvt.rn.f32.u16 	%f2403, %rs255;
	fma.rn.f32 	%f2404, %f1718, %f2403, 0f00000000;
	fma.rn.f32 	%f2405, %f1717, %f2402, 0f00000000;
	shr.u32 	%r12000, %r11990, 4;
	and.b32  	%r10569, %r12000, 252645135;
	ld.shared.u32 	%r10570, [%r10761+7712];
	// begin inline asm
	dp4a.s32.s32 %r10568, %r10569, %r10570, %r10709;
	// end inline asm
	shr.u32 	%r12001, %r11991, 4;
	and.b32  	%r10573, %r12001, 252645135;
	ld.shared.u32 	%r10574, [%r10761+7716];
	// begin inline asm
	dp4a.s32.s32 %r10572, %r10573, %r10574, %r10568;
	// end inline asm
	shr.u32 	%r12002, %r11992, 4;
	and.b32  	%r10577, %r12002, 252645135;
	ld.shared.u32 	%r10578, [%r10761+7720];
	// begin inline asm
	dp4a.s32.s32 %r10576, %r10577, %r10578, %r10572;
	// end inline asm
	shr.u32 	%r12003, %r11993, 4;
	and.b32  	%r10581, %r12003, 252645135;
	ld.shared.u32 	%r10582, [%r10761+7724];
	// begin inline asm
	dp4a.s32.s32 %r10580, %r10581, %r10582, %r10576;
	// end inline asm
	shr.u32 	%r12004, %r11994, 4;
	and.b32  	%r10585, %r12004, 252645135;
	ld.shared.u32 	%r10586, [%r10761+7728];
	// begin inline asm
	dp4a.s32.s32 %r10584, %r10585, %r10586, %r10580;
	// end inline asm
	shr.u32 	%r12005, %r11995, 4;
	and.b32  	%r10589, %r12005, 252645135;
	ld.shared.u32 	%r10590, [%r10761+7732];
	// begin inline asm
	dp4a.s32.s32 %r10588, %r10589, %r10590, %r10584;
	// end inline asm
	shr.u32 	%r12006, %r11996, 4;
	and.b32  	%r10593, %r12006, 252645135;
	ld.shared.u32 	%r10594, [%r10761+7736];
	// begin inline asm
	dp4a.s32.s32 %r10592, %r10593, %r10594, %r10588;
	// end inline asm
	shr.u32 	%r12007, %r11997, 4;
	and.b32  	%r10597, %r12007, 252645135;
	ld.shared.u32 	%r10598, [%r10761+7740];
	// begin inline asm
	dp4a.s32.s32 %r10596, %r10597, %r10598, %r10592;
	// end inline asm
	ld.shared.u8 	%r12008, [%r10783+1];
	mul.lo.s32 	%r12009, %r10596, %r12008;
	cvt.rn.f32.s32 	%f2406, %r12009;
	fma.rn.f32 	%f2407, %f1713, %f2406, %f2405;
	ld.shared.u8 	%rs256, [%r10783+9];
	cvt.rn.f32.u16 	%f2408, %rs256;
	fma.rn.f32 	%f2409, %f1714, %f2408, %f2404;
	ld.shared.u32 	%r10601, [%r88+128];
	// begin inline asm
	{.reg .f16 low,high;
  mov.b32 {low,high},%r10601;
  cvt.f32.f16 %f1719, low;}

	// end inline asm
	// begin inline asm
	{.reg .f16 low,high;
  mov.b32 {low,high},%r10601;
  cvt.f32.f16 %f1720, high;}

	// end inline asm
	mul.f32 	%f2410, %f2407, %f1719;
	mul.f32 	%f2411, %f2409, %f1720;
	sub.f32 	%f2412, %f2410, %f2411;
	add.f32 	%f2595, %f2595, %f2412;
	ld.shared.u32 	%r12010, [%r10757+8448];
	and.b32  	%r10603, %r12010, 252645135;
	ld.shared.u32 	%r10604, [%r10761+7680];
	// begin inline asm
	dp4a.s32.s32 %r10602, %r10603, %r10604, %r10709;
	// end inline asm
	ld.shared.u32 	%r12011, [%r10757+8452];
	and.b32  	%r10607, %r12011, 252645135;
	ld.shared.u32 	%r10608, [%r10761+7684];
	// begin inline asm
	dp4a.s32.s32 %r10606, %r10607, %r10608, %r10602;
	// end inline asm
	ld.shared.u32 	%r12012, [%r10757+8456];
	and.b32  	%r10611, %r12012, 252645135;
	ld.shared.u32 	%r10612, [%r10761+7688];
	// begin inline asm
	dp4a.s32.s32 %r10610, %r10611, %r10612, %r10606;
	// end inline asm
	ld.shared.u32 	%r12013, [%r10757+8460];
	and.b32  	%r10615, %r12013, 252645135;
	ld.shared.u32 	%r10616, [%r10761+7692];
	// begin inline asm
	dp4a.s32.s32 %r10614, %r10615, %r10616, %r10610;
	// end inline asm
	ld.shared.u32 	%r12014, [%r10757+8464];
	and.b32  	%r10619, %r12014, 252645135;
	ld.shared.u32 	%r10620, [%r10761+7696];
	// begin inline asm
	dp4a.s32.s32 %r10618, %r10619, %r10620, %r10614;
	// end inline asm
	ld.shared.u32 	%r12015, [%r10757+8468];
	and.b32  	%r10623, %r12015, 252645135;
	ld.shared.u32 	%r10624, [%r10761+7700];
	// begin inline asm
	dp4a.s32.s32 %r10622, %r10623, %r10624, %r10618;
	// end inline asm
	ld.shared.u32 	%r12016, [%r10757+8472];
	and.b32  	%r10627, %r12016, 252645135;
	ld.shared.u32 	%r10628, [%r10761+7704];
	// begin inline asm
	dp4a.s32.s32 %r10626, %r10627, %r10628, %r10622;
	// end inline asm
	ld.shared.u32 	%r12017, [%r10757+8476];
	and.b32  	%r10631, %r12017, 252645135;
	ld.shared.u32 	%r10632, [%r10761+7708];
	// begin inline asm
	dp4a.s32.s32 %r10630, %r10631, %r10632, %r10626;
	// end inline asm
	ld.shared.u32 	%r10635, [%r10750+960];
	// begin inline asm
	{.reg .f16 low,high;
  mov.b32 {low,high},%r10635;
  cvt.f32.f16 %f1721, low;}

	// end inline asm
	// begin inline asm
	{.reg .f16 low,high;
  mov.b32 {low,high},%r10635;
  cvt.f32.f16 %f1722, high;}

	// end inline asm
	ld.shared.u8 	%r12018, [%r10806];
	mul.lo.s32 	%r12019, %r10630, %r12018;
	cvt.rn.f32.s32 	%f2413, %r12019;
	ld.shared.u8 	%rs257, [%r10806+8];
	cvt.rn.f32.u16 	%f2414, %rs257;
	fma.rn.f32 	%f2415, %f1722, %f2414, 0f00000000;
	fma.rn.f32 	%f2416, %f1721, %f2413, 0f00000000;
	shr.u32 	%r12020, %r12010, 4;
	and.b32  	%r10637, %r12020, 252645135;
	ld.shared.u32 	%r10638, [%r10761+7712];
	// begin inline asm
	dp4a.s32.s32 %r10636, %r10637, %r10638, %r10709;
	// end inline asm
	shr.u32 	%r12021, %r12011, 4;
	and.b32  	%r10641, %r12021, 252645135;
	ld.shared.u32 	%r10642, [%r10761+7716];
	// begin inline asm
	dp4a.s32.s32 %r10640, %r10641, %r10642, %r10636;
	// end inline asm
	shr.u32 	%r12022, %r12012, 4;
	and.b32  	%r10645, %r12022, 252645135;
	ld.shared.u32 	%r10646, [%r10761+7720];
	// begin inline asm
	dp4a.s32.s32 %r10644, %r10645, %r10646, %r10640;
	// end inline asm
	shr.u32 	%r12023, %r12013, 4;
	and.b32  	%r10649, %r12023, 252645135;
	ld.shared.u32 	%r10650, [%r10761+7724];
	// begin inline asm
	dp4a.s32.s32 %r10648, %r10649, %r10650, %r10644;
	// end inline asm
	shr.u32 	%r12024, %r12014, 4;
	and.b32  	%r10653, %r12024, 252645135;
	ld.shared.u32 	%r10654, [%r10761+7728];
	// begin inline asm
	dp4a.s32.s32 %r10652, %r10653, %r10654, %r10648;
	// end inline asm
	shr.u32 	%r12025, %r12015, 4;
	and.b32  	%r10657, %r12025, 252645135;
	ld.shared.u32 	%r10658, [%r10761+7732];
	// begin inline asm
	dp4a.s32.s32 %r10656, %r10657, %r10658, %r10652;
	// end inline asm
	shr.u32 	%r12026, %r12016, 4;
	and.b32  	%r10661, %r12026, 252645135;
	ld.shared.u32 	%r10662, [%r10761+7736];
	// begin inline asm
	dp4a.s32.s32 %r10660, %r10661, %r10662, %r10656;
	// end inline asm
	shr.u32 	%r12027, %r12017, 4;
	and.b32  	%r10665, %r12027, 252645135;
	ld.shared.u32 	%r10666, [%r10761+7740];
	// begin inline asm
	dp4a.s32.s32 %r10664, %r10665, %r10666, %r10660;
	// end inline asm
	ld.shared.u32 	%r10669, [%r10750+964];
	// begin inline asm
	{.reg .f16 low,high;
  mov.b32 {low,high},%r10669;
  cvt.f32.f16 %f1723, low;}

	// end inline asm
	// begin inline asm
	{.reg .f16 low,high;
  mov.b32 {low,high},%r10669;
  cvt.f32.f16 %f1724, high;}

	// end inline asm
	ld.shared.u8 	%r12028, [%r10806+1];
	mul.lo.s32 	%r12029, %r10664, %r12028;
	cvt.rn.f32.s32 	%f2417, %r12029;
	fma.rn.f32 	%f2418, %f1723, %f2417, %f2416;
	ld.shared.u8 	%rs258, [%r10806+9];
	cvt.rn.f32.u16 	%f2419, %rs258;
	fma.rn.f32 	%f2420, %f1724, %f2419, %f2415;
	ld.shared.u32 	%r10671, [%r90+256];
	// begin inline asm
	{.reg .f16 low,high;
  mov.b32 {low,high},%r10671;
  cvt.f32.f16 %f1725, low;}

	// end inline asm
	// begin inline asm
	{.reg .f16 low,high;
  mov.b32 {low,high},%r10671;
  cvt.f32.f16 %f1726, high;}

	// end inline asm
	mul.f32 	%f2421, %f2418, %f1725;
	mul.f32 	%f2422, %f2420, %f1726;
	sub.f32 	%f2423, %f2421, %f2422;
	add.f32 	%f2579, %f2579, %f2423;
	ld.shared.u32 	%r12030, [%r10757+12672];
	and.b32  	%r10673, %r12030, 252645135;
	ld.shared.u32 	%r10674, [%r10761+7680];
	// begin inline asm
	dp4a.s32.s32 %r10672, %r10673, %r10674, %r10709;
	// end inline asm
	ld.shared.u32 	%r12031, [%r10757+12676];
	and.b32  	%r10677, %r12031, 252645135;
	ld.shared.u32 	%r10678, [%r10761+7684];
	// begin inline asm
	dp4a.s32.s32 %r10676, %r10677, %r10678, %r10672;
	// end inline asm
	ld.shared.u32 	%r12032, [%r10757+12680];
	and.b32  	%r10681, %r12032, 252645135;
	ld.shared.u32 	%r10682, [%r10761+7688];
	// begin inline asm
	dp4a.s32.s32 %r10680, %r10681, %r10682, %r10676;
	// end inline asm
	ld.shared.u32 	%r12033, [%r10757+12684];
	and.b32  	%r10685, %r12033, 252645135;
	ld.shared.u32 	%r10686, [%r10761+7692];
	// begin inline asm
	dp4a.s32.s32 %r10684, %r10685, %r10686, %r10680;
	// end inline asm
	ld.shared.u32 	%r12034, [%r10757+12688];
	and.b32  	%r10689, %r12034, 252645135;
	ld.shared.u32 	%r10690, [%r10761+7696];
	// begin inline asm
	dp4a.s32.s32 %r10688, %r10689, %r10690, %r10684;
	// end inline asm
	ld.shared.u32 	%r12035, [%r10757+12692];
	and.b32  	%r10693, %r12035, 252645135;
	ld.shared.u32 	%r10694, [%r10761+7700];
	// begin inline asm
	dp4a.s32.s32 %r10692, %r10693, %r10694, %r10688;
	// end inline asm
	ld.shared.u32 	%r12036, [%r10757+12696];
	and.b32  	%r10697, %r12036, 252645135;
	ld.shared.u32 	%r10698, [%r10761+7704];
	// begin inline asm
	dp4a.s32.s32 %r10696, %r10697, %r10698, %r10692;
	// end inline asm
	ld.shared.u32 	%r12037, [%r10757+12700];
	and.b32  	%r10701, %r12037, 252645135;
	ld.shared.u32 	%r10702, [%r10761+7708];
	// begin inline asm
	dp4a.s32.s32 %r10700, %r10701, %r10702, %r10696;
	// end inline asm
	ld.shared.u32 	%r10705, [%r10750+960];
	// begin inline asm
	{.reg .f16 low,high;
  mov.b32 {low,high},%r10705;
  cvt.f32.f16 %f1727, low;}

	// end inline asm
	// begin inline asm
	{.reg .f16 low,high;
  mov.b32 {low,high},%r10705;
  cvt.f32.f16 %f1728, high;}

	// end inline asm
	ld.shared.u8 	%r12038, [%r10829];
	mul.lo.s32 	%r12039, %r10700, %r12038;
	cvt.rn.f32.s32 	%f2424, %r12039;
	ld.shared.u8 	%rs259, [%r10829+8];
	cvt.rn.f32.u16 	%f2425, %rs259;
	fma.rn.f32 	%f2426, %f1728, %f2425, 0f00000000;
	fma.rn.f32 	%f2427, %f1727, %f2424, 0f00000000;
	shr.u32 	%r12040, %r12030, 4;
	and.b32  	%r10707, %r12040, 252645135;
	ld.shared.u32 	%r10708, [%r10761+7712];
	// begin inline asm
	dp4a.s32.s32 %r10706, %r10707, %r10708, %r10709;
	// end inline asm
	shr.u32 	%r12041, %r12031, 4;
	and.b32  	%r10711, %r12041, 252645135;
	ld.shared.u32 	%r10712, [%r10761+7716];
	// begin inline asm
	dp4a.s32.s32 %r10710, %r10711, %r10712, %r10706;
	// end inline asm
	shr.u32 	%r12042, %r12032, 4;
	and.b32  	%r10715, %r12042, 252645135;
	ld.shared.u32 	%r10716, [%r10761+7720];
	// begin inline asm
	dp4a.s32.s32 %r10714, %r10715, %r10716, %r10710;
	// end inline asm
	shr.u32 	%r12043, %r12033, 4;
	and.b32  	%r10719, %r12043, 252645135;
	ld.shared.u32 	%r10720, [%r10761+7724];
	// begin inline asm
	dp4a.s32.s32 %r10718, %r10719, %r10720, %r10714;
	// end inline asm
	shr.u32 	%r12044, %r12034, 4;
	and.b32  	%r10723, %r12044, 252645135;
	ld.shared.u32 	%r10724, [%r10761+7728];
	// begin inline asm
	dp4a.s32.s32 %r10722, %r10723, %r10724, %r10718;
	// end inline asm
	shr.u32 	%r12045, %r12035, 4;
	and.b32  	%r10727, %r12045, 252645135;
	ld.shared.u32 	%r10728, [%r10761+7732];
	// begin inline asm
	dp4a.s32.s32 %r10726, %r10727, %r10728, %r10722;
	// end inline asm
	shr.u32 	%r12046, %r12036, 4;
	and.b32  	%r10731, %r12046, 252645135;
	ld.shared.u32 	%r10732, [%r10761+7736];
	// begin inline asm
	dp4a.s32.s32 %r10730, %r10731, %r10732, %r10726;
	// end inline asm
	shr.u32 	%r12047, %r12037, 4;
	and.b32  	%r10735, %r12047, 252645135;
	ld.shared.u32 	%r10736, [%r10761+7740];
	// begin inline asm
	dp4a.s32.s32 %r10734, %r10735, %r10736, %r10730;
	// end inline asm
	ld.shared.u8 	%r12048, [%r10829+1];
	mul.lo.s32 	%r12049, %r10734, %r12048;
	cvt.rn.f32.s32 	%f2428, %r12049;
	fma.rn.f32 	%f2429, %f1723, %f2428, %f2427;
	ld.shared.u8 	%rs260, [%r10829+9];
	cvt.rn.f32.u16 	%f2430, %rs260;
	fma.rn.f32 	%f2431, %f1724, %f2430, %f2426;
	ld.shared.u32 	%r10739, [%r92+384];
	// begin inline asm
	{.reg .f16 low,high;
  mov.b32 {low,high},%r10739;
  cvt.f32.f16 %f1729, low;}

	// end inline asm
	// begin inline asm
	{.reg .f16 low,high;
  mov.b32 {low,high},%r10739;
  cvt.f32.f16 %f1730, high;}

	// end inline asm
	mul.f32 	%f2432, %f2429, %f1729;
	mul.f32 	%f2433, %f2431, %f1730;
	sub.f32 	%f2434, %f2432, %f2433;
	add.f32 	%f2563, %f2563, %f2434;
	add.s32 	%r99, %r12078, 8;
	setp.lt.u32 	%p6, %r12078, 24;
	mov.u32 	%r12078, %r99;
	@%p6 bra 	$L__BB120_5;
	bar.sync 	0;
	add.s32 	%r12076, %r12076, 1;
	setp.eq.s32 	%p7, %r12076, %r1;
	@%p7 bra 	$L__BB120_7;
	bra.uni 	$L__BB120_2;
$L__BB120_7:
	mov.u32 	%r12050, %tid.y;
	add.s32 	%r93, %r3, %r12050;
	mov.u32 	%r12051, %tid.x;
	add.s32 	%r94, %r2, %r12051;
	setp.lt.s32 	%p8, %r93, %r116;
	@%p8 bra 	$L__BB120_8;
	bra.uni 	$L__BB120_151;
$L__BB120_8:
	setp.ge.s32 	%p9, %r94, %r118;
	mad.lo.s32 	%r101, %r93, %r118, %r94;
	mul.wide.s32 	%rd220, %r101, 4;
	add.s64 	%rd6, %rd2, %rd220;
	@%p9 bra 	$L__BB120_10;
	st.global.f32 	[%rd6], %f2626;
$L__BB120_10:
	add.s32 	%r102, %r94, 32;
	setp.ge.s32 	%p10, %r102, %r118;
	@%p10 bra 	$L__BB120_12;
	st.global.f32 	[%rd6+128], %f2610;
$L__BB120_12:
	add.s32 	%r103, %r94, 64;
	setp.ge.s32 	%p11, %r103, %r118;
	@%p11 bra 	$L__BB120_14;
	st.global.f32 	[%rd6+256], %f2594;
$L__BB120_14:
	add.s32 	%r104, %r94, 96;
	setp.ge.s32 	%p12, %r104, %r118;
	@%p12 bra 	$L__BB120_16;
	st.global.f32 	[%rd6+384], %f2578;
$L__BB120_16:
	add.s32 	%r12052, %r93, 4;
	setp.ge.s32 	%p13, %r12052, %r116;
	@%p13 bra 	$L__BB120_151;
	setp.ge.s32 	%p14, %r94, %r118;
	shl.b32 	%r105, %r118, 2;
	add.s32 	%r12053, %r101, %r105;
	mul.wide.s32 	%rd221, %r12053, 4;
	add.s64 	%rd7, %rd2, %rd221;
	@%p14 bra 	$L__BB120_19;
	st.global.f32 	[%rd7], %f2625;
$L__BB120_19:
	setp.ge.s32 	%p15, %r102, %r118;
	@%p15 bra 	$L__BB120_21;
	st.global.f32 	[%rd7+128], %f2609;
$L__BB120_21:
	setp.ge.s32 	%p16, %r103, %r118;
	@%p16 bra 	$L__BB120_23;
	st.global.f32 	[%rd7+256], %f2593;
$L__BB120_23:
	setp.ge.s32 	%p17, %r104, %r118;
	@%p17 bra 	$L__BB120_25;
	st.global.f32 	[%rd7+384], %f2577;
$L__BB120_25:
	add.s32 	%r12054, %r93, 8;
	setp.ge.s32 	%p18, %r12054, %r116;
	@%p18 bra 	$L__BB120_151;
	setp.ge.s32 	%p19, %r94, %r118;
	shl.b32 	%r106, %r118, 3;
	add.s32 	%r107, %r101, %r106;
	mul.wide.s32 	%rd222, %r107, 4;
	add.s64 	%rd8, %rd2, %rd222;
	@%p19 bra 	$L__BB120_28;
	st.global.f32 	[%rd8], %f2624;
$L__BB120_28:
	setp.ge.s32 	%p20, %r102, %r118;
	@%p20 bra 	$L__BB120_30;
	st.global.f32 	[%rd8+128], %f2608;
$L__BB120_30:
	setp.ge.s32 	%p21, %r103, %r118;
	@%p21 bra 	$L__BB120_32;
	st.global.f32 	[%rd8+256], %f2592;
$L__BB120_32:
	setp.ge.s32 	%p22, %r104, %r118;
	@%p22 bra 	$L__BB120_34;
	st.global.f32 	[%rd8+384], %f2576;
$L__BB120_34:
	add.s32 	%r12055, %r93, 12;
	setp.ge.s32 	%p23, %r12055, %r116;
	@%p23 bra 	$L__BB120_151;
	setp.ge.s32 	%p24, %r94, %r118;
	add.s32 	%r12056, %r107, %r105;
	mul.wide.s32 	%rd223, %r12056, 4;
	add.s64 	%rd9, %rd2, %rd223;
	@%p24 bra 	$L__BB120_37;
	st.global.f32 	[%rd9], %f2623;
$L__BB120_37:
	setp.ge.s32 	%p25, %r102, %r118;
	@%p25 bra 	$L__BB120_39;
	st.global.f32 	[%rd9+128], %f2607;
$L__BB120_39:
	setp.ge.s32 	%p26, %r103, %r118;
	@%p26 bra 	$L__BB120_41;
	st.global.f32 	[%rd9+256], %f2591;
$L__BB120_41:
	setp.ge.s32 	%p27, %r104, %r118;
	@%p27 bra 	$L__BB120_43;
	st.global.f32 	[%rd9+384], %f2575;
$L__BB120_43:
	add.s32 	%r12057, %r93, 16;
	setp.ge.s32 	%p28, %r12057, %r116;
	@%p28 bra 	$L__BB120_151;
	setp.ge.s32 	%p29, %r94, %r118;
	shl.b32 	%r108, %r118, 4;
	add.s32 	%r109, %r101, %r108;
	mul.wide.s32 	%rd224, %r109, 4;
	add.s64 	%rd10, %rd2, %rd224;
	@%p29 bra 	$L__BB120_46;
	st.global.f32 	[%rd10], %f2622;
$L__BB120_46:
	setp.ge.s32 	%p30, %r102, %r118;
	@%p30 bra 	$L__BB120_48;
	st.global.f32 	[%rd10+128], %f2606;
$L__BB120_48:
	setp.ge.s32 	%p31, %r103, %r118;
	@%p31 bra 	$L__BB120_50;
	st.global.f32 	[%rd10+256], %f2590;
$L__BB120_50:
	setp.ge.s32 	%p32, %r104, %r118;
	@%p32 bra 	$L__BB120_52;
	st.global.f32 	[%rd10+384], %f2574;
$L__BB120_52:
	add.s32 	%r12058, %r93, 20;
	setp.ge.s32 	%p33, %r12058, %r116;
	@%p33 bra 	$L__BB120_151;
	setp.ge.s32 	%p34, %r94, %r118;
	add.s32 	%r12059, %r109, %r105;
	mul.wide.s32 	%rd225, %r12059, 4;
	add.s64 	%rd11, %rd2, %rd225;
	@%p34 bra 	$L__BB120_55;
	st.global.f32 	[%rd11], %f2621;
$L__BB120_55:
	setp.ge.s32 	%p35, %r102, %r118;
	@%p35 bra 	$L__BB120_57;
	st.global.f32 	[%rd11+128], %f2605;
$L__BB120_57:
	setp.ge.s32 	%p36, %r103, %r118;
	@%p36 bra 	$L__BB120_59;
	st.global.f32 	[%rd11+256], %f2589;
$L__BB120_59:
	setp.ge.s32 	%p37, %r104, %r118;
	@%p37 bra 	$L__BB120_61;
	st.global.f32 	[%rd11+384], %f2573;
$L__BB120_61:
	add.s32 	%r12060, %r93, 24;
	setp.ge.s32 	%p38, %r12060, %r116;
	@%p38 bra 	$L__BB120_151;
	setp.ge.s32 	%p39, %r94, %r118;
	add.s32 	%r110, %r109, %r106;
	mul.wide.s32 	%rd226, %r110, 4;
	add.s64 	%rd12, %rd2, %rd226;
	@%p39 bra 	$L__BB120_64;
	st.global.f32 	[%rd12], %f2620;
$L__BB120_64:
	setp.ge.s32 	%p40, %r102, %r118;
	@%p40 bra 	$L__BB120_66;
	st.global.f32 	[%rd12+128], %f2604;
$L__BB120_66:
	setp.ge.s32 	%p41, %r103, %r118;
	@%p41 bra 	$L__BB120_68;
	st.global.f32 	[%rd12+256], %f2588;
$L__BB120_68:
	setp.ge.s32 	%p42, %r104, %r118;
	@%p42 bra 	$L__BB120_70;
	st.global.f32 	[%rd12+384], %f2572;
$L__BB120_70:
	add.s32 	%r12061, %r93, 28;
	setp.ge.s32 	%p43, %r12061, %r116;
	@%p43 bra 	$L__BB120_151;
	setp.ge.s32 	%p44, %r94, %r118;
	add.s32 	%r12062, %r110, %r105;
	mul.wide.s32 	%rd227, %r12062, 4;
	add.s64 	%rd13, %rd2, %rd227;
	@%p44 bra 	$L__BB120_73;
	st.global.f32 	[%rd13], %f2619;
$L__BB120_73:
	setp.ge.s32 	%p45, %r102, %r118;
	@%p45 bra 	$L__BB120_75;
	st.global.f32 	[%rd13+128], %f2603;
$L__BB120_75:
	setp.ge.s32 	%p46, %r103, %r118;
	@%p46 bra 	$L__BB120_77;
	st.global.f32 	[%rd13+256], %f2587;
$L__BB120_77:
	setp.ge.s32 	%p47, %r104, %r118;
	@%p47 bra 	$L__BB120_79;
	st.global.f32 	[%rd13+384], %f2571;
$L__BB120_79:
	add.s32 	%r12063, %r93, 32;
	setp.ge.s32 	%p48, %r12063, %r116;
	@%p48 bra 	$L__BB120_151;
	setp.ge.s32 	%p49, %r94, %r118;
	shl.b32 	%r12064, %r118, 5;
	add.s32 	%r111, %r101, %r12064;
	mul.wide.s32 	%rd228, %r111, 4;
	add.s64 	%rd14, %rd2, %rd228;
	@%p49 bra 	$L__BB120_82;
	st.global.f32 	[%rd14], %f2618;
$L__BB120_82:
	setp.ge.s32 	%p50, %r102, %r118;
	@%p50 bra 	$L__BB120_84;
	st.global.f32 	[%rd14+128], %f2602;
$L__BB120_84:
	setp.ge.s32 	%p51, %r103, %r118;
	@%p51 bra 	$L__BB120_86;
	st.global.f32 	[%rd14+256], %f2586;
$L__BB120_86:
	setp.ge.s32 	%p52, %r104, %r118;
	@%p52 bra 	$L__BB120_88;
	st.global.f32 	[%rd14+384], %f2570;
$L__BB120_88:
	add.s32 	%r12065, %r93, 36;
	setp.ge.s32 	%p53, %r12065, %r116;
	@%p53 bra 	$L__BB120_151;
	setp.ge.s32 	%p54, %r94, %r118;
	add.s32 	%r12066, %r111, %r105;
	mul.wide.s32 	%rd229, %r12066, 4;
	add.s64 	%rd15, %rd2, %rd229;
	@%p54 bra 	$L__BB120_91;
	st.global.f32 	[%rd15], %f2617;
$L__BB120_91:
	setp.ge.s32 	%p55, %r102, %r118;
	@%p55 bra 	$L__BB120_93;
	st.global.f32 	[%rd15+128], %f2601;
$L__BB120_93:
	setp.ge.s32 	%p56, %r103, %r118;
	@%p56 bra 	$L__BB120_95;
	st.global.f32 	[%rd15+256], %f2585;
$L__BB120_95:
	setp.ge.s32 	%p57, %r104, %r118;
	@%p57 bra 	$L__BB120_97;
	st.global.f32 	[%rd15+384], %f2569;
$L__BB120_97:
	add.s32 	%r12067, %r93, 40;
	setp.ge.s32 	%p58, %r12067, %r116;
	@%p58 bra 	$L__BB120_151;
	setp.ge.s32 	%p59, %r94, %r118;
	add.s32 	%r112, %r111, %r106;
	mul.wide.s32 	%rd230, %r112, 4;
	add.s64 	%rd16, %rd2, %rd230;
	@%p59 bra 	$L__BB120_100;
	st.global.f32 	[%rd16], %f2616;
$L__BB120_100:
	setp.ge.s32 	%p60, %r102, %r118;
	@%p60 bra 	$L__BB120_102;
	st.global.f32 	[%rd16+128], %f2600;
$L__BB120_102:
	setp.ge.s32 	%p61, %r103, %r118;
	@%p61 bra 	$L__BB120_104;
	st.global.f32 	[%rd16+256], %f2584;
$L__BB120_104:
	setp.ge.s32 	%p62, %r104, %r118;
	@%p62 bra 	$L__BB120_106;
	st.global.f32 	[%rd16+384], %f2568;
$L__BB120_106:
	add.s32 	%r12068, %r93, 44;
	setp.ge.s32 	%p63, %r12068, %r116;
	@%p63 bra 	$L__BB120_151;
	setp.ge.s32 	%p64, %r94, %r118;
	add.s32 	%r12069, %r112, %r105;
	mul.wide.s32 	%rd231, %r12069, 4;
	add.s64 	%rd17, %rd2, %rd231;
	@%p64 bra 	$L__BB120_109;
	st.global.f32 	[%rd17], %f2615;
$L__BB120_109:
	setp.ge.s32 	%p65, %r102, %r118;
	@%p65 bra 	$L__BB120_111;
	st.global.f32 	[%rd17+128], %f2599;
$L__BB120_111:
	setp.ge.s32 	%p66, %r103, %r118;
	@%p66 bra 	$L__BB120_113;
	st.global.f32 	[%rd17+256], %f2583;
$L__BB120_113:
	setp.ge.s32 	%p67, %r104, %r118;
	@%p67 bra 	$L__BB120_115;
	st.global.f32 	[%rd17+384], %f2567;
$L__BB120_115:
	add.s32 	%r12070, %r93, 48;
	setp.ge.s32 	%p68, %r12070, %r116;
	@%p68 bra 	$L__BB120_151;
	setp.ge.s32 	%p69, %r94, %r118;
	add.s32 	%r113, %r111, %r108;
	mul.wide.s32 	%rd232, %r113, 4;
	add.s64 	%rd18, %rd2, %rd232;
	@%p69 bra 	$L__BB120_118;
	st.global.f32 	[%rd18], %f2614;
$L__BB120_118:
	setp.ge.s32 	%p70, %r102, %r118;
	@%p70 bra 	$L__BB120_120;
	st.global.f32 	[%rd18+128], %f2598;
$L__BB120_120:
	setp.ge.s32 	%p71, %r103, %r118;
	@%p71 bra 	$L__BB120_122;
	st.global.f32 	[%rd18+256], %f2582;
$L__BB120_122:
	setp.ge.s32 	%p72, %r104, %r118;
	@%p72 bra 	$L__BB120_124;
	st.global.f32 	[%rd18+384], %f2566;
$L__BB120_124:
	add.s32 	%r12071, %r93, 52;
	setp.ge.s32 	%p73, %r12071, %r116;
	@%p73 bra 	$L__BB120_151;
	setp.ge.s32 	%p74, %r94, %r118;
	add.s32 	%r12072, %r113, %r105;
	mul.wide.s32 	%rd233, %r12072, 4;
	add.s64 	%rd19, %rd2, %rd233;
	@%p74 bra 	$L__BB120_127;
	st.global.f32 	[%rd19], %f2613;
$L__BB120_127:
	setp.ge.s32 	%p75, %r102, %r118;
	@%p75 bra 	$L__BB120_129;
	st.global.f32 	[%rd19+128], %f2597;
$L__BB120_129:
	setp.ge.s32 	%p76, %r103, %r118;
	@%p76 bra 	$L__BB120_131;
	st.global.f32 	[%rd19+256], %f2581;
$L__BB120_131:
	setp.ge.s32 	%p77, %r104, %r118;
	@%p77 bra 	$L__BB120_133;
	st.global.f32 	[%rd19+384], %f2565;
$L__BB120_133:
	add.s32 	%r12073, %r93, 56;
	setp.ge.s32 	%p78, %r12073, %r116;
	@%p78 bra 	$L__BB120_151;
	setp.ge.s32 	%p79, %r94, %r118;
	add.s32 	%r114, %r113, %r106;
	mul.wide.s32 	%rd234, %r114, 4;
	add.s64 	%rd20, %rd2, %rd234;
	@%p79 bra 	$L__BB120_136;
	st.global.f32 	[%rd20], %f2612;
$L__BB120_136:
	setp.ge.s32 	%p80, %r102, %r118;
	@%p80 bra 	$L__BB120_138;
	st.global.f32 	[%rd20+128], %f2596;
$L__BB120_138:
	setp.ge.s32 	%p81, %r103, %r118;
	@%p81 bra 	$L__BB120_140;
	st.global.f32 	[%rd20+256], %f2580;
$L__BB120_140:
	setp.ge.s32 	%p82, %r104, %r118;
	@%p82 bra 	$L__BB120_142;
	st.global.f32 	[%rd20+384], %f2564;
$L__BB120_142:
	add.s32 	%r12074, %r93, 60;
	setp.ge.s32 	%p83, %r12074, %r116;
	@%p83 bra 	$L__BB120_151;
	setp.ge.s32 	%p84, %r94, %r118;
	add.s32 	%r12075, %r114, %r105;
	mul.wide.s32 	%rd235, %r12075, 4;
	add.s64 	%rd21, %rd2, %rd235;
	@%p84 bra 	$L__BB120_145;
	st.global.f32 	[%rd21], %f2611;
$L__BB120_145:
	setp.ge.s32 	%p85, %r102, %r118;
	@%p85 bra 	$L__BB120_147;
	st.global.f32 	[%rd21+128], %f2595;
$L__BB120_147:
	setp.ge.s32 	%p86, %r103, %r118;
	@%p86 bra 	$L__BB120_149;
	st.global.f32 	[%rd21+256], %f2579;
$L__BB120_149:
	setp.ge.s32 	%p87, %r104, %r118;
	@%p87 bra 	$L__BB120_151;
	st.global.f32 	[%rd21+384], %f2563;
$L__BB120_151:
	ret;

}
	// .globl	mul_mat_q5_K
.visible .entry mul_mat_q5_K(
	.param .u64 .ptr .align 1 mul_mat_q5_K_param_0,
	.param .u64 .ptr .align 1 mul_mat_q5_K_param_1,
	.param .u64 .ptr .align 1 mul_mat_q5_K_param_2,
	.param .u32 mul_mat_q5_K_param_3,
	.param .u32 mul_mat_q5_K_param_4,
	.param .u32 mul_mat_q5_K_param_5,
	.param .u32 mul_mat_q5_K_param_6,
	.param .u32 mul_mat_q5_K_param_7
)
{
	.reg .pred 	%p<89>;
	.reg .b16 	%rs<261>;
	.reg .b32 	%r<10457>;
	.reg .b32 	%f<2691>;
	.reg .b64 	%rd<309>;
	// demoted variable
	.shared .align 4 .b8 _ZZN34_INTERNAL_c8396950_4_k_cu_1fba617b19allocate_tiles_q5_KILi128EEEvPPiPP7__half2S2_S2_E9tile_x_ql[33280];
	// demoted variable
	.shared .align 4 .b8 _ZZN34_INTERNAL_c8396950_4_k_cu_1fba617b19allocate_tiles_q5_KILi128EEEvPPiPP7__half2S2_S2_E9tile_x_dm[528];
	// demoted variable
	.shared .align 4 .b8 _ZZN34_INTERNAL_c8396950_4_k_cu_1fba617b19allocate_tiles_q5_KILi128EEEvPPiPP7__half2S2_S2_E9tile_x_sc[2112];
	// demoted variable
	.shared .align 4 .b8 _ZZN34_INTERNAL_c8396950_4_k_cu_1fba617b9mul_mat_qILi256ELi2ELi32ELb1E10block_q5_KLi64ELi128ELi4EXadL_ZNS_19allocate_tiles_q5_KILi128EEEvPPiPP7__half2S4_S4_EEXadL_ZNS_15load_tiles_q5_KILi128ELi4ELb1EEEvPKvS3_S6_S3_S3_RKiSC_SC_SC_EELi8EXadL_ZNS_25vec_dot_q5_K_q8_1_mul_matEPSB_PKS5_SD_SD_SD_SF_SC_SC_SC_EEEEvSA_SA_PfiiiiiE9tile_y_qs[8192];
	// demoted variable
	.shared .align 4 .b8 _ZZN34_INTERNAL_c8396950_4_k_cu_1fba617b9mul_mat_qILi256ELi2ELi32ELb1E10block_q5_KLi64ELi128ELi4EXadL_ZNS_19allocate_tiles_q5_KILi128EEEvPPiPP7__half2S4_S4_EEXadL_ZNS_15load_tiles_q5_KILi128ELi4ELb1EEEvPKvS3_S6_S3_S3_RKiSC_SC_SC_EELi8EXadL_ZNS_25vec_dot_q5_K_q8_1_mul_matEPSB_PKS5_SD_SD_SD_SF_SC_SC_SC_EEEEvSA_SA_PfiiiiiE9tile_y_ds[1024];
	ld.param.u64 	%rd20, [mul_mat_q5_K_param_2];
	ld.param.u32 	%r103, [mul_mat_q5_K_param_3];
	ld.param.u32 	%r99, [mul_mat_q5_K_param_4];
	ld.param.u32 	%r100, [mul_mat_q5_K_param_5];
	ld.param.u32 	%r101, [mul_mat_q5_K_param_6];
	ld.param.u32 	%r102, [mul_mat_q5_K_param_7];
	cvta.to.global.u64 	%rd1, %rd20;
	shr.s32 	%r104, %r103, 31;
	shr.u32 	%r105, %r104, 24;
	add.s32 	%r106, %r103, %r105;
	shr.s32 	%r1, %r106, 8;
	mov.u32 	%r107, %ctaid.x;
	shl.b32 	%r2, %r107, 7;
	mov.u32 	%r108, %ctaid.y;
	shl.b32 	%r3, %r108, 6;
	setp.lt.s32 	%p2, %r103, 256;
	mov.f32 	%f2563, 0f00000000;
	mov.f32 	%f2564, %f2563;
	mov.f32 	%f2565, %f2563;
	mov.f32 	%f2566, %f2563;
	mov.f32 	%f2567, %f2563;
	mov.f32 	%f2568, %f2563;
	mov.f32 	%f2569, %f2563;
	mov.f32 	%f2570, %f2563;
	mov.f32 	%f2571, %f2563;
	mov.f32 	%f2572, %f2563;
	mov.f32 	%f2573, %f2563;
	mov.f32 	%f2574, %f2563;
	mov.f32 	%f2575, %f2563;
	mov.f32 	%f2576, %f2563;
	mov.f32 	%f2577, %f2563;
	mov.f32 	%f2578, %f2563;
	mov.f32 	%f2579, %f2563;
	mov.f32 	%f2580, %f2563;
	mov.f32 	%f2581, %f2563;
	mov.f32 	%f2582, %f2563;
	mov.f32 	%f2583, %f2563;
	mov.f32 	%f2584, %f2563;
	mov.f32 	%f2585, %f2563;
	mov.f32 	%f2586, %f2563;
	mov.f32 	%f2587, %f2563;
	mov.f32 	%f2588, %f2563;
	mov.f32 	%f2589, %f2563;
	mov.f32 	%f2590, %f2563;
	mov.f32 	%f2591, %f2563;
	mov.f32 	%f2592, %f2563;
	mov.f32 	%f2593, %f2563;
	mov.f32 	%f2594, %f2563;
	mov.f32 	%f2595, %f2563;
	mov.f32 	%f2596, %f2563;
	mov.f32 	%f2597, %f2563;
	mov.f32 	%f2598, %f2563;
	mov.f32 	%f2599, %f2563;
	mov.f32 	%f2600, %f2563;
	mov.f32 	%f2601, %f2563;
	mov.f32 	%f2602, %f2563;
	mov.f32 	%f2603, %f2563;
	mov.f32 	%f2604, %f2563;
	mov.f32 	%f2605, %f2563;
	mov.f32 	%f2606, %f2563;
	mov.f32 	%f2607, %f2563;
	mov.f32 	%f2608, %f2563;
	mov.f32 	%f2609, %f2563;
	mov.f32 	%f2610, %f2563;
	mov.f32 	%f2611, %f2563;
	mov.f32 	%f2612, %f2563;
	mov.f32 	%f2613, %f2563;
	mov.f32 	%f2614, %f2563;
	mov.f32 	%f2615, %f2563;
	mov.f32 	%f2616, %f2563;
	mov.f32 	%f2617, %f2563;
	mov.f32 	%f2618, %f2563;
	mov.f32 	%f2619, %f2563;
	mov.f32 	%f2620, %f2563;
	mov.f32 	%f2621, %f2563;
	mov.f32 	%f2622, %f2563;
	mov.f32 	%f2623, %f2563;
	mov.f32 	%f2624, %f2563;
	mov.f32 	%f2625, %f2563;
	mov.f32 	%f2626, %f2563;
	@%p2 bra 	$L__BB121_7;
	shr.s32 	%r110, %r101, 31;
	shr.u32 	%r111, %r110, 27;
	add.s32 	%r112, %r101, %r111;
	shr.s32 	%r113, %r112, 5;
	mov.u32 	%r114, %tid.y;
	not.b32 	%r115, %r2;
	add.s32 	%r116, %r99, %r115;
	mov.u32 	%r117, %tid.x;
	shr.u32 	%r118, %r117, 5;
	shl.b32 	%r119, %r117, 2;
	and.b32  	%r4, %r119, 28;
	shr.u32 	%r120, %r117, 2;
	and.b32  	%r5, %r120, 6;
	shl.b32 	%r6, %r114, 5;
	add.s32 	%r121, %r6, %r117;
	and.b32  	%r122, %r121, 127;
	min.s32 	%r123, %r122, %r116;
	mul.lo.s32 	%r7, %r123, %r1;
	shr.s32 	%r124, %r123, 31;
	shr.u32 	%r125, %r124, 27;
	add.s32 	%r126, %r123, %r125;
	shr.s32 	%r127, %r126, 5;
	add.s32 	%r128, %r127, %r123;
	shl.b32 	%r129, %r128, 2;
	mov.u32 	%r130, _ZZN34_INTERNAL_c8396950_4_k_cu_1fba617b19allocate_tiles_q5_KILi128EEEvPPiPP7__half2S2_S2_E9tile_x_dm;
	add.s32 	%r8, %r130, %r129;
	shl.b32 	%r131, %r114, 3;
	add.s32 	%r132, %r120, %r131;
	and.b32  	%r9, %r117, 3;
	add.s32 	%r133, %r3, %r114;
	add.s32 	%r134, %r100, -1;
	min.s32 	%r10, %r114, %r116;
	add.s32 	%r135, %r114, 4;
	min.s32 	%r11, %r135, %r116;
	add.s32 	%r136, %r114, 8;
	min.s32 	%r12, %r136, %r116;
	add.s32 	%r137, %r114, 12;
	min.s32 	%r13, %r137, %r116;
	add.s32 	%r138, %r114, 16;
	min.s32 	%r14, %r138, %r116;
	add.s32 	%r139, %r114, 20;
	min.s32 	%r15, %r139, %r116;
	add.s32 	%r140, %r114, 24;
	min.s32 	%r16, %r140, %r116;
	add.s32 	%r141, %r114, 28;
	min.s32 	%r17, %r141, %r116;
	add.s32 	%r142, %r114, 32;
	min.s32 	%r18, %r142, %r116;
	add.s32 	%r143, %r114, 36;
	min.s32 	%r19, %r143, %r116;
	add.s32 	%r144, %r114, 40;
	min.s32 	%r20, %r144, %r116;
	add.s32 	%r145, %r114, 44;
	min.s32 	%r21, %r145, %r116;
	add.s32 	%r146, %r114, 48;
	min.s32 	%r22, %r146, %r116;
	add.s32 	%r147, %r114, 52;
	min.s32 	%r23, %r147, %r116;
	add.s32 	%r148, %r114, 56;
	min.s32 	%r24, %r148, %r116;
	add.s32 	%r149, %r114, 60;
	min.s32 	%r25, %r149, %r116;
	add.s32 	%r150, %r114, 64;
	min.s32 	%r26, %r150, %r116;
	add.s32 	%r151, %r114, 68;
	min.s32 	%r27, %r151, %r116;
	add.s32 	%r152, %r114, 72;
	min.s32 	%r28, %r152, %r116;
	add.s32 	%r153, %r114, 76;
	min.s32 	%r29, %r153, %r116;
	add.s32 	%r154, %r114, 80;
	min.s32 	%r30, %r154, %r116;
	add.s32 	%r155, %r114, 84;
	min.s32 	%r31, %r155, %r116;
	add.s32 	%r156, %r114, 88;
	min.s32 	%r32, %r156, %r116;
	add.s32 	%r157, %r114, 92;
	min.s32 	%r33, %r157, %r116;
	add.s32 	%r158, %r114, 96;
	min.s32 	%r34, %r158, %r116;
	add.s32 	%r159, %r114, 100;
	min.s32 	%r35, %r159, %r116;
	add.s32 	%r160, %r114, 104;
	min.s32 	%r36, %r160, %r116;
	add.s32 	%r161, %r114, 108;
	min.s32 	%r37, %r161, %r116;
	add.s32 	%r162, %r114, 112;
	min.s32 	%r38, %r162, %r116;
	add.s32 	%r163, %r114, 116;
	min.s32 	%r39, %r163, %r116;
	add.s32 	%r164, %r114, 120;
	min.s32 	%r40, %r164, %r116;
	add.s32 	%r165, %r114, 124;
	min.s32 	%r41, %r165, %r116;
	and.b32  	%r166, %r132, 127;
	min.s32 	%r167, %r166, %r116;
	mul.lo.s32 	%r42, %r167, %r1;
	shl.b32 	%r168, %r167, 2;
	shr.s32 	%r169, %r167, 31;
	shr.u32 	%r170, %r169, 29;
	add.s32 	%r171, %r167, %r170;
	shr.s32 	%r172, %r171, 3;
	add.s32 	%r173, %r172, %r9;
	add.s32 	%r174, %r173, %r168;
	shl.b32 	%r175, %r174, 2;
	mov.u32 	%r176, _ZZN34_INTERNAL_c8396950_4_k_cu_1fba617b19allocate_tiles_q5_KILi128EEEvPPiPP7__half2S2_S2_E9tile_x_sc;
	add.s32 	%r43, %r176, %r175;
	add.s32 	%r177, %r132, 32;
	and.b32  	%r178, %r177, 127;
	min.s32 	%r179, %r178, %r116;
	mul.lo.s32 	%r44, %r179, %r1;
	shl.b32 	%r180, %r179, 2;
	shr.s32 	%r181, %r179, 31;
	shr.u32 	%r182, %r181, 29;
	add.s32 	%r183, %r179, %r182;
	shr.s32 	%r184, %r183, 3;
	add.s32 	%r185, %r184, %r9;
	add.s32 	%r186, %r185, %r180;
	shl.b32 	%r187, %r186, 2;
	add.s32 	%r45, %r176, %r187;
	xor.b32  	%r188, %r166, 64;
	min.s32 	%r189, %r188, %r116;
	mul.lo.s32 	%r46, %r189, %r1;
	shl.b32 	%r190, %r189, 2;
	shr.s32 	%r191, %r189, 31;
	shr.u32 	%r192, %r191, 29;
	add.s32 	%r193, %r189, %r192;
	shr.s32 	%r194, %r193, 3;
	add.s32 	%r195, %r194, %r9;
	add.s32 	%r196, %r195, %r190;
	shl.b32 	%r197, %r196, 2;
	add.s32 	%r47, %r176, %r197;
	add.s32 	%r198, %r132, 96;
	and.b32  	%r199, %r198, 127;
	min.s32 	%r200, %r199, %r116;
	mul.lo.s32 	%r48, %r200, %r1;
	shl.b32 	%r201, %r200, 2;
	shr.s32 	%r202, %r200, 31;
	shr.u32 	%r203, %r202, 29;
	add.s32 	%r204, %r200, %r203;
	shr.s32 	%r205, %r204, 3;
	add.s32 	%r206, %r205, %r9;
	add.s32 	%r207, %r206, %r201;
	shl.b32 	%r208, %r207, 2;
	add.s32 	%r49, %r176, %r208;
	shr.u32 	%r50, %r117, 3;
	min.u32 	%r209, %r133, %r134;
	mul.lo.s32 	%r51, %r209, %r113;
	add.s32 	%r210, %r133, 4;
	min.u32 	%r211, %r210, %r134;
	mul.lo.s32 	%r52, %r211, %r113;
	add.s32 	%r212, %r133, 8;
	min.u32 	%r213, %r212, %r134;
	mul.lo.s32 	%r53, %r213, %r113;
	add.s32 	%r214, %r133, 12;
	min.u32 	%r215, %r214, %r134;
	mul.lo.s32 	%r54, %r215, %r113;
	add.s32 	%r216, %r133, 16;
	min.u32 	%r217, %r216, %r134;
	mul.lo.s32 	%r55, %r217, %r113;
	add.s32 	%r218, %r133, 20;
	min.u32 	%r219, %r218, %r134;
	mul.lo.s32 	%r56, %r219, %r113;
	add.s32 	%r220, %r133, 24;
	min.u32 	%r221, %r220, %r134;
	mul.lo.s32 	%r57, %r221, %r113;
	add.s32 	%r222, %r133, 28;
	min.u32 	%r223, %r222, %r134;
	mul.lo.s32 	%r58, %r223, %r113;
	add.s32 	%r224, %r133, 32;
	min.u32 	%r225, %r224, %r134;
	mul.lo.s32 	%r59, %r225, %r113;
	add.s32 	%r226, %r133, 36;
	min.u32 	%r227, %r226, %r134;
	mul.lo.s32 	%r60, %r227, %r113;
	add.s32 	%r228, %r133, 40;
	min.u32 	%r229, %r228, %r134;
	mul.lo.s32 	%r61, %r229, %r113;
	add.s32 	%r230, %r133, 44;
	min.u32 	%r231, %r230, %r134;
	mul.lo.s32 	%r62, %r231, %r113;
	add.s32 	%r232, %r133, 48;
	min.u32 	%r233, %r232, %r134;
	mul.lo.s32 	%r63, %r233, %r113;
	add.s32 	%r234, %r133, 52;
	min.u32 	%r235, %r234, %r134;
	mul.lo.s32 	%r64, %r235, %r113;
	add.s32 	%r236, %r133, 56;
	min.u32 	%r237, %r236, %r134;
	mul.lo.s32 	%r65, %r237, %r113;
	add.s32 	%r238, %r133, 60;
	min.u32 	%r239, %r238, %r134;
	mul.lo.s32 	%r66, %r239, %r113;
	and.b32  	%r240, %r132, 63;
	add.s32 	%r241, %r3, %r240;
	min.s32 	%r242, %r241, %r134;
	mul.lo.s32 	%r67, %r242, %r113;
	xor.b32  	%r243, %r240, 32;
	add.s32 	%r244, %r3, %r243;
	min.s32 	%r245, %r244, %r134;
	mul.lo.s32 	%r68, %r245, %r113;
	add.s32 	%r246, %r117, 96;
	mul.lo.s32 	%r69, %r246, 65;
	add.s32 	%r247, %r118, %r117;
	shl.b32 	%r248, %r247, 2;
	add.s32 	%r70, %r130, %r248;
	add.s32 	%r249, %r117, 32;
	shl.b32 	%r250, %r249, 2;
	shr.u32 	%r71, %r249, 3;
	add.s32 	%r72, %r71, %r250;
	shr.u32 	%r251, %r249, 5;
	add.s32 	%r252, %r251, %r117;
	shl.b32 	%r253, %r252, 2;
	add.s32 	%r73, %r130, %r253;
	add.s32 	%r254, %r117, 64;
	shl.b32 	%r255, %r254, 2;
	shr.u32 	%r256, %r254, 3;
	add.s32 	%r74, %r256, %r255;
	shr.u32 	%r257, %r254, 5;
	add.s32 	%r258, %r257, %r117;
	shl.b32 	%r259, %r258, 2;
	add.s32 	%r75, %r130, %r259;
	shl.b32 	%r260, %r246, 2;
	shr.u32 	%r261, %r246, 3;
	add.s32 	%r76, %r261, %r260;
	shr.u32 	%r262, %r246, 5;
	add.s32 	%r263, %r262, %r117;
	shl.b32 	%r264, %r263, 2;
	add.s32 	%r77, %r130, %r264;
	mov.b32 	%r10454, 0;
	mov.f32 	%f2563, 0f00000000;
	cvt.u64.u32 	%rd21, %r4;
	mul.wide.s32 	%rd189, %r7, 176;
	mul.wide.s32 	%rd191, %r42, 176;
	mul.wide.s32 	%rd198, %r44, 176;
	mul.wide.s32 	%rd203, %r46, 176;
	cvt.u16.u32 	%rs129, %r6;
$L__BB121_2:
	ld.param.u64 	%rd307, [mul_mat_q5_K_param_1];
	ld.param.u64 	%rd306, [mul_mat_q5_K_param_0];
	shr.u32 	%r266, %r9, 1;
	mov.u32 	%r267, %tid.x;
	and.b32  	%r268, %r267, 1;
	setp.ne.s32 	%p4, %r9, 0;
	selp.u32 	%r269, 1, 0, %p4;
	add.s32 	%r270, %r268, %r269;
	and.b32  	%r271, %r267, 31;
	shl.b32 	%r272, %r267, 2;
	and.b32  	%r273, %r272, 124;
	cvt.u64.u32 	%rd22, %r273;
	cvt.u64.u32 	%rd23, %r10454;
	mov.u32 	%r274, %ctaid.x;
	mul.lo.s32 	%r275, %r274, %r1;
	shl.b32 	%r276, %r275, 7;
	cvt.s64.s32 	%rd24, %r276;
	add.s64 	%rd25, %rd23, %rd24;
	cvta.to.global.u64 	%rd26, %rd306;
	mad.lo.s64 	%rd27, %rd25, 176, %rd26;
	mul.lo.s32 	%r277, %r10, %r1;
	cvt.s64.s32 	%rd28, %r277;
	shr.u32 	%r278, %r267, 5;
	cvt.u64.u32 	%rd29, %r278;
	add.s64 	%rd30, %rd28, %rd29;
	mad.lo.s64 	%rd31, %rd30, 176, %rd27;
	add.s64 	%rd32, %rd31, %rd22;
	ld.global.nc.u32 	%r279, [%rd32+48];
	and.b32  	%r280, %r279, 252645135;
	shr.u32 	%r281, %r279, 4;
	and.b32  	%r282, %r281, 252645135;
	add.s64 	%rd33, %rd31, %rd21;
	ld.global.nc.u32 	%r283, [%rd33+16];
	shr.s32 	%r284, %r283, %r5;
	shl.b32 	%r285, %r284, 4;
	and.b32  	%r286, %r285, 269488144;
	add.s32 	%r287, %r5, 1;
	shr.s32 	%r288, %r283, %r287;
	shl.b32 	%r289, %r288, 4;
	and.b32  	%r290, %r289, 269488144;
	or.b32  	%r291, %r286, %r280;
	shl.b32 	%r292, %r267, 1;
	and.b32  	%r293, %r292, 48;
	and.b32  	%r294, %r267, 7;
	or.b32  	%r295, %r293, %r294;
	mad.lo.s32 	%r296, %r10, 65, %r295;
	shl.b32 	%r297, %r296, 2;
	mov.u32 	%r298, _ZZN34_INTERNAL_c8396950_4_k_cu_1fba617b19allocate_tiles_q5_KILi128EEEvPPiPP7__half2S2_S2_E9tile_x_ql;
	add.s32 	%r299, %r298, %r297;
	st.shared.u32 	[%r299], %r291;
	or.b32  	%r300, %r290, %r282;
	st.shared.u32 	[%r299+32], %r300;
	mul.lo.s32 	%r301, %r11, %r1;
	cvt.s64.s32 	%rd34, %r301;
	add.s64 	%rd35, %rd34, %rd29;
	mad.lo.s64 	%rd36, %rd35, 176, %rd27;
	add.s64 	%rd37, %rd36, %rd22;
	ld.global.nc.u32 	%r302, [%rd37+48];
	and.b32  	%r303, %r302, 252645135;
	shr.u32 	%r304, %r302, 4;
	and.b32  	%r305, %r304, 252645135;
	add.s64 	%rd38, %rd36, %rd21;
	ld.global.nc.u32 	%r306, [%rd38+16];
	shr.s32 	%r307, %r306, %r5;
	shl.b32 	%r308, %r307, 4;
	and.b32  	%r309, %r308, 269488144;
	shr.s32 	%r310, %r306, %r287;
	shl.b32 	%r311, %r310, 4;
	and.b32  	%r312, %r311, 269488144;
	or.b32  	%r313, %r309, %r303;
	mad.lo.s32 	%r314, %r11, 65, %r295;
	shl.b32 	%r315, %r314, 2;
	add.s32 	%r316, %r298, %r315;
	st.shared.u32 	[%r316], %r313;
	or.b32  	%r317, %r312, %r305;
	st.shared.u32 	[%r316+32], %r317;
	mul.lo.s32 	%r318, %r12, %r1;
	cvt.s64.s32 	%rd39, %r318;
	add.s64 	%rd40, %rd39, %rd29;
	mad.lo.s64 	%rd41, %rd40, 176, %rd27;
	add.s64 	%rd42, %rd41, %rd22;
	ld.global.nc.u32 	%r319, [%rd42+48];
	and.b32  	%r320, %r319, 252645135;
	shr.u32 	%r321, %r319, 4;
	and.b32  	%r322, %r321, 252645135;
	add.s64 	%rd43, %rd41, %rd21;
	ld.global.nc.u32 	%r323, [%rd43+16];
	shr.s32 	%r324, %r323, %r5;
	shl.b32 	%r325, %r324, 4;
	and.b32  	%r326, %r325, 269488144;
	shr.s32 	%r327, %r323, %r287;
	shl.b32 	%r328, %r327, 4;
	and.b32  	%r329, %r328, 269488144;
	or.b32  	%r330, %r326, %r320;
	mad.lo.s32 	%r331, %r12, 65, %r295;
	shl.b32 	%r332, %r331, 2;
	add.s32 	%r333, %r298, %r332;
	st.shared.u32 	[%r333], %r330;
	or.b32  	%r334, %r329, %r322;
	st.shared.u32 	[%r333+32], %r334;
	mul.lo.s32 	%r335, %r13, %r1;
	cvt.s64.s32 	%rd44, %r335;
	add.s64 	%rd45, %rd44, %rd29;
	mad.lo.s64 	%rd46, %rd45, 176, %rd27;
	add.s64 	%rd47, %rd46, %rd22;
	ld.global.nc.u32 	%r336, [%rd47+48];
	and.b32  	%r337, %r336, 252645135;
	shr.u32 	%r338, %r336, 4;
	and.b32  	%r339, %r338, 252645135;
	add.s64 	%rd48, %rd46, %rd21;
	ld.global.nc.u32 	%r340, [%rd48+16];
	shr.s32 	%r341, %r340, %r5;
	shl.b32 	%r342, %r341, 4;
	and.b32  	%r343, %r342, 269488144;
	shr.s32 	%r344, %r340, %r287;
	shl.b32 	%r345, %r344, 4;
	and.b32  	%r346, %r345, 269488144;
	or.b32  	%r347, %r343, %r337;
	mad.lo.s32 	%r348, %r13, 65, %r295;
	shl.b32 	%r349, %r348, 2;
	add.s32 	%r350, %r298, %r349;
	st.shared.u32 	[%r350], %r347;
	or.b32  	%r351, %r346, %r339;
	st.shared.u32 	[%r350+32], %r351;
	mul.lo.s32 	%r352, %r14, %r1;
	cvt.s64.s32 	%rd49, %r352;
	add.s64 	%rd50, %rd49, %rd29;
	mad.lo.s64 	%rd51, %rd50, 176, %rd27;
	add.s64 	%rd52, %rd51, %rd22;
	ld.global.nc.u32 	%r353, [%rd52+48];
	and.b32  	%r354, %r353, 252645135;
	shr.u32 	%r355, %r353, 4;
	and.b32  	%r356, %r355, 252645135;
	add.s64 	%rd53, %rd51, %rd21;
	ld.global.nc.u32 	%r357, [%rd53+16];
	shr.s32 	%r358, %r357, %r5;
	shl.b32 	%r359, %r358, 4;
	and.b32  	%r360, %r359, 269488144;
	shr.s32 	%r361, %r357, %r287;
	shl.b32 	%r362, %r361, 4;
	and.b32  	%r363, %r362, 269488144;
	or.b32  	%r364, %r360, %r354;
	mad.lo.s32 	%r365, %r14, 65, %r295;
	shl.b32 	%r366, %r365, 2;
	add.s32 	%r367, %r298, %r366;
	st.shared.u32 	[%r367], %r364;
	or.b32  	%r368, %r363, %r356;
	st.shared.u32 	[%r367+32], %r368;
	mul.lo.s32 	%r369, %r15, %r1;
	cvt.s64.s32 	%rd54, %r369;
	add.s64 	%rd55, %rd54, %rd29;
	mad.lo.s64 	%rd56, %rd55, 176, %rd27;
	add.s64 	%rd57, %rd56, %rd22;
	ld.global.nc.u32 	%r370, [%rd57+48];
	and.b32  	%r371, %r370, 252645135;
	shr.u32 	%r372, %r370, 4;
	and.b32  	%r373, %r372, 252645135;
	add.s64 	%rd58, %rd56, %rd21;
	ld.global.nc.u32 	%r374, [%rd58+16];
	shr.s32 	%r375, %r374, %r5;
	shl.b32 	%r376, %r375, 4;
	and.b32  	%r377, %r376, 269488144;
	shr.s32 	%r378, %r374, %r287;
	shl.b32 	%r379, %r378, 4;
	and.b32  	%r380, %r379, 269488144;
	or.b32  	%r381, %r377, %r371;
	mad.lo.s32 	%r382, %r15, 65, %r295;
	shl.b32 	%r383, %r382, 2;
	add.s32 	%r384, %r298, %r383;
	st.shared.u32 	[%r384], %r381;
	or.b32  	%r385, %r380, %r373;
	st.shared.u32 	[%r384+32], %r385;
	mul.lo.s32 	%r386, %r16, %r1;
	cvt.s64.s32 	%rd59, %r386;
	add.s64 	%rd60, %rd59, %rd29;
	mad.lo.s64 	%rd61, %rd60, 176, %rd27;
	add.s64 	%rd62, %rd61, %rd22;
	ld.global.nc.u32 	%r387, [%rd62+48];
	and.b32  	%r388, %r387, 252645135;
	shr.u32 	%r389, %r387, 4;
	and.b32  	%r390, %r389, 252645135;
	add.s64 	%rd63, %rd61, %rd21;
	ld.global.nc.u32 	%r391, [%rd63+16];
	shr.s32 	%r392, %r391, %r5;
	shl.b32 	%r393, %r392, 4;
	and.b32  	%r394, %r393, 269488144;
	shr.s32 	%r395, %r391, %r287;
	shl.b32 	%r396, %r395, 4;
	and.b32  	%r397, %r396, 269488144;
	or.b32  	%r398, %r394, %r388;
	mad.lo.s32 	%r399, %r16, 65, %r295;
	shl.b32 	%r400, %r399, 2;
	add.s32 	%r401, %r298, %r400;
	st.shared.u32 	[%r401], %r398;
	or.b32  	%r402, %r397, %r390;
	st.shared.u32 	[%r401+32], %r402;
	mul.lo.s32 	%r403, %r17, %r1;
	cvt.s64.s32 	%rd64, %r403;
	add.s64 	%rd65, %rd64, %rd29;
	mad.lo.s64 	%rd66, %rd65, 176, %rd27;
	add.s64 	%rd67, %rd66, %rd22;
	ld.global.nc.u32 	%r404, [%rd67+48];
	and.b32  	%r405, %r404, 252645135;
	shr.u32 	%r406, %r404, 4;
	and.b32  	%r407, %r406, 252645135;
	add.s64 	%rd68, %rd66, %rd21;
	ld.global.nc.u32 	%r408, [%rd68+16];
	shr.s32 	%r409, %r408, %r5;
	shl.b32 	%r410, %r409, 4;
	and.b32  	%r411, %r410, 269488144;
	shr.s32 	%r412, %r408, %r287;
	shl.b32 	%r413, %r412, 4;
	and.b32  	%r414, %r413, 269488144;
	or.b32  	%r415, %r411, %r405;
	mad.lo.s32 	%r416, %r17, 65, %r295;
	shl.b32 	%r417, %r416, 2;
	add.s32 	%r418, %r298, %r417;
	st.shared.u32 	[%r418], %r415;
	or.b32  	%r419, %r414, %r407;
	st.shared.u32 	[%r418+32], %r419;
	mul.lo.s32 	%r420, %r18, %r1;
	cvt.s64.s32 	%rd69, %r420;
	add.s64 	%rd70, %rd69, %rd29;
	mad.lo.s64 	%rd71, %rd70, 176, %rd27;
	add.s64 	%rd72, %rd71, %rd22;
	ld.global.nc.u32 	%r421, [%rd72+48];
	and.b32  	%r422, %r421, 252645135;
	shr.u32 	%r423, %r421, 4;
	and.b32  	%r424, %r423, 252645135;
	add.s64 	%rd73, %rd71, %rd21;
	ld.global.nc.u32 	%r425, [%rd73+16];
	shr.s32 	%r426, %r425, %r5;
	shl.b32 	%r427, %r426, 4;
	and.b32  	%r428, %r427, 269488144;
	shr.s32 	%r429, %r425, %r287;
	shl.b32 	%r430, %r429, 4;
	and.b32  	%r431, %r430, 269488144;
	or.b32  	%r432, %r428, %r422;
	mad.lo.s32 	%r433, %r18, 65, %r295;
	shl.b32 	%r434, %r433, 2;
	add.s32 	%r435, %r298, %r434;
	st.shared.u32 	[%r435], %r432;
	or.b32  	%r436, %r431, %r424;
	st.shared.u32 	[%r435+32], %r436;
	mul.lo.s32 	%r437, %r19, %r1;
	cvt.s64.s32 	%rd74, %r437;
	add.s64 	%rd75, %rd74, %rd29;
	mad.lo.s64 	%rd76, %rd75, 176, %rd27;
	add.s64 	%rd77, %rd76, %rd22;
	ld.global.nc.u32 	%r438, [%rd77+48];
	and.b32  	%r439, %r438, 252645135;
	shr.u32 	%r440, %r438, 4;
	and.b32  	%r441, %r440, 252645135;
	add.s64 	%rd78, %rd76, %rd21;
	ld.global.nc.u32 	%r442, [%rd78+16];
	shr.s32 	%r443, %r442, %r5;
	shl.b32 	%r444, %r443, 4;
	and.b32  	%r445, %r444, 269488144;
	shr.s32 	%r446, %r442, %r287;
	shl.b32 	%r447, %r446, 4;
	and.b32  	%r448, %r447, 269488144;
	or.b32  	%r449, %r445, %r439;
	mad.lo.s32 	%r450, %r19, 65, %r295;
	shl.b32 	%r451, %r450, 2;
	add.s32 	%r452, %r298, %r451;
	st.shared.u32 	[%r452], %r449;
	or.b32  	%r453, %r448, %r441;
	st.shared.u32 	[%r452+32], %r453;
	mul.lo.s32 	%r454, %r20, %r1;
	cvt.s64.s32 	%rd79, %r454;
	add.s64 	%rd80, %rd79, %rd29;
	mad.lo.s64 	%rd81, %rd80, 176, %rd27;
	add.s64 	%rd82, %rd81, %rd22;
	ld.global.nc.u32 	%r455, [%rd82+48];
	and.b32  	%r456, %r455, 252645135;
	shr.u32 	%r457, %r455, 4;
	and.b32  	%r458, %r457, 252645135;
	add.s64 	%rd83, %rd81, %rd21;
	ld.global.nc.u32 	%r459, [%rd83+16];
	shr.s32 	%r460, %r459, %r5;
	shl.b32 	%r461, %r460, 4;
	and.b32  	%r462, %r461, 269488144;
	shr.s32 	%r463, %r459, %r287;
	shl.b32 	%r464, %r463, 4;
	and.b32  	%r465, %r464, 269488144;
	or.b32  	%r466, %r462, %r456;
	mad.lo.s32 	%r467, %r20, 65, %r295;
	shl.b32 	%r468, %r467, 2;
	add.s32 	%r469, %r298, %r468;
	st.shared.u32 	[%r469], %r466;
	or.b32  	%r470, %r465, %r458;
	st.shared.u32 	[%r469+32], %r470;
	mul.lo.s32 	%r471, %r21, %r1;
	cvt.s64.s32 	%rd84, %r471;
	add.s64 	%rd85, %rd84, %rd29;
	mad.lo.s64 	%rd86, %rd85, 176, %rd27;
	add.s64 	%rd87, %rd86, %rd22;
	ld.global.nc.u32 	%r472, [%rd87+48];
	and.b32  	%r473, %r472, 252645135;
	shr.u32 	%r474, %r472, 4;
	and.b32  	%r475, %r474, 252645135;
	add.s64 	%rd88, %rd86, %rd21;
	ld.global.nc.u32 	%r476, [%rd88+16];
	shr.s32 	%r477, %r476, %r5;
	shl.b32 	%r478, %r477, 4;
	and.b32  	%r479, %r478, 269488144;
	shr.s32 	%r480, %r476, %r287;
	shl.b32 	%r481, %r480, 4;
	and.b32  	%r482, %r481, 269488144;
	or.b32  	%r483, %r479, %r473;
	mad.lo.s32 	%r484, %r21, 65, %r295;
	shl.b32 	%r485, %r484, 2;
	add.s32 	%r486, %r298, %r485;
	st.shared.u32 	[%r486], %r483;
	or.b32  	%r487, %r482, %r475;
	st.shared.u32 	[%r486+32], %r487;
	mul.lo.s32 	%r488, %r22, %r1;
	cvt.s64.s32 	%rd89, %r488;
	add.s64 	%rd90, %rd89, %rd29;
	mad.lo.s64 	%rd91, %rd90, 176, %rd27;
	add.s64 	%rd92, %rd91, %rd22;
	ld.global.nc.u32 	%r489, [%rd92+48];
	and.b32  	%r490, %r489, 252645135;
	shr.u32 	%r491, %r489, 4;
	and.b32  	%r492, %r491, 252645135;
	add.s64 	%rd93, %rd91, %rd21;
	ld.global.nc.u32 	%r493, [%rd93+16];
	shr.s32 	%r494, %r493, %r5;
	shl.b32 	%r495, %r494, 4;
	and.b32  	%r496, %r495, 269488144;
	shr.s32 	%r497, %r493, %r287;
	shl.b32 	%r498, %r497, 4;
	and.b32  	%r499, %r498, 269488144;
	or.b32  	%r500, %r496, %r490;
	mad.lo.s32 	%r501, %r22, 65, %r295;
	shl.b32 	%r502, %r501, 2;
	add.s32 	%r503, %r298, %r502;
	st.shared.u32 	[%r503], %r500;
	or.b32  	%r504, %r499, %r492;
	st.shared.u32 	[%r503+32], %r504;
	mul.lo.s32 	%r505, %r23, %r1;
	cvt.s64.s32 	%rd94, %r505;
	add.s64 	%rd95, %rd94, %rd29;
	mad.lo.s64 	%rd96, %rd95, 176, %rd27;
	add.s64 	%rd97, %rd96, %rd22;
	ld.global.nc.u32 	%r506, [%rd97+48];
	and.b32  	%r507, %r506, 252645135;
	shr.u32 	%r508, %r506, 4;
	and.b32  	%r509, %r508, 252645135;
	add.s64 	%rd98, %rd96, %rd21;
	ld.global.nc.u32 	%r510, [%rd98+16];
	shr.s32 	%r511, %r510, %r5;
	shl.b32 	%r512, %r511, 4;
	and.b32  	%r513, %r512, 269488144;
	shr.s32 	%r514, %r510, %r287;
	shl.b32 	%r515, %r514, 4;
	and.b32  	%r516, %r515, 269488144;
	or.b32  	%r517, %r513, %r507;
	mad.lo.s32 	%r518, %r23, 65, %r295;
	shl.b32 	%r519, %r518, 2;
	add.s32 	%r520, %r298, %r519;
	st.shared.u32 	[%r520], %r517;
	or.b32  	%r521, %r516, %r509;
	st.shared.u32 	[%r520+32], %r521;
	mul.lo.s32 	%r522, %r24, %r1;
	cvt.s64.s32 	%rd99, %r522;
	add.s64 	%rd100, %rd99, %rd29;
	mad.lo.s64 	%rd101, %rd100, 176, %rd27;
	add.s64 	%rd102, %rd101, %rd22;
	ld.global.nc.u32 	%r523, [%rd102+48];
	and.b32  	%r524, %r523, 252645135;
	shr.u32 	%r525, %r523, 4;
	and.b32  	%r526, %r525, 252645135;
	add.s64 	%rd103, %rd101, %rd21;
	ld.global.nc.u32 	%r527, [%rd103+16];
	shr.s32 	%r528, %r527, %r5;
	shl.b32 	%r529, %r528, 4;
	and.b32  	%r530, %r529, 269488144;
	shr.s32 	%r531, %r527, %r287;
	shl.b32 	%r532, %r531, 4;
	and.b32  	%r533, %r532, 269488144;
	or.b32  	%r534, %r530, %r524;
	mad.lo.s32 	%r535, %r24, 65, %r295;
	shl.b32 	%r536, %r535, 2;
	add.s32 	%r537, %r298, %r536;
	st.shared.u32 	[%r537], %r534;
	or.b32  	%r538, %r533, %r526;
	st.shared.u32 	[%r537+32], %r538;
	mul.lo.s32 	%r539, %r25, %r1;
	cvt.s64.s32 	%rd104, %r539;
	add.s64 	%rd105, %rd104, %rd29;
	mad.lo.s64 	%rd106, %rd105, 176, %rd27;
	add.s64 	%rd107, %rd106, %rd22;
	ld.global.nc.u32 	%r540, [%rd107+48];
	and.b32  	%r541, %r540, 252645135;
	shr.u32 	%r542, %r540, 4;
	and.b32  	%r543, %r542, 252645135;
	add.s64 	%rd108, %rd106, %rd21;
	ld.global.nc.u32 	%r544, [%rd108+16];
	shr.s32 	%r545, %r544, %r5;
	shl.b32 	%r546, %r545, 4;
	and.b32  	%r547, %r546, 269488144;
	shr.s32 	%r548, %r544, %r287;
	shl.b32 	%r549, %r548, 4;
	and.b32  	%r550, %r549, 269488144;
	or.b32  	%r551, %r547, %r541;
	mad.lo.s32 	%r552, %r25, 65, %r295;
	shl.b32 	%r553, %r552, 2;
	add.s32 	%r554, %r298, %r553;
	st.shared.u32 	[%r554], %r551;
	or.b32  	%r555, %r550, %r543;
	st.shared.u32 	[%r554+32], %r555;
	mul.lo.s32 	%r556, %r26, %r1;
	cvt.s64.s32 	%rd109, %r556;
	add.s64 	%rd110, %rd109, %rd29;
	mad.lo.s64 	%rd111, %rd110, 176, %rd27;
	add.s64 	%rd112, %rd111, %rd22;
	ld.global.nc.u32 	%r557, [%rd112+48];
	and.b32  	%r558, %r557, 252645135;
	shr.u32 	%r559, %r557, 4;
	and.b32  	%r560, %r559, 252645135;
	add.s64 	%rd113, %rd111, %rd21;
	ld.global.nc.u32 	%r561, [%rd113+16];
	shr.s32 	%r562, %r561, %r5;
	shl.b32 	%r563, %r562, 4;
	and.b32  	%r564, %r563, 269488144;
	shr.s32 	%r565, %r561, %r287;
	shl.b32 	%r566, %r565, 4;
	and.b32  	%r567, %r566, 269488144;
	or.b32  	%r568, %r564, %r558;
	mad.lo.s32 	%r569, %r26, 65, %r295;
	shl.b32 	%r570, %r569, 2;
	add.s32 	%r571, %r298, %r570;
	st.shared.u32 	[%r571], %r568;
	or.b32  	%r572, %r567, %r560;
	st.shared.u32 	[%r571+32], %r572;
	mul.lo.s32 	%r573, %r27, %r1;
	cvt.s64.s32 	%rd114, %r573;
	add.s64 	%rd115, %rd114, %rd29;
	mad.lo.s64 	%rd116, %rd115, 176, %rd27;
	add.s64 	%rd117, %rd116, %rd22;
	ld.global.nc.u32 	%r574, [%rd117+48];
	and.b32  	%r575, %r574, 252645135;
	shr.u32 	%r576, %r574, 4;
	and.b32  	%r577, %r576, 252645135;
	add.s64 	%rd118, %rd116, %rd21;
	ld.global.nc.u32 	%r578, [%rd118+16];
	shr.s32 	%r579, %r578, %r5;
	shl.b32 	%r580, %r579, 4;
	and.b32  	%r581, %r580, 269488144;
	shr.s32 	%r582, %r578, %r287;
	shl.b32 	%r583, %r582, 4;
	and.b32  	%r584, %r583, 269488144;
	or.b32  	%r585, %r581, %r575;
	mad.lo.s32 	%r586, %r27, 65, %r295;
	shl.b32 	%r587, %r586, 2;
	add.s32 	%r588, %r298, %r587;
	st.shared.u32 	[%r588], %r585;
	or.b32  	%r589, %r584, %r577;
	st.shared.u32 	[%r588+32], %r589;
	mul.lo.s32 	%r590, %r28, %r1;
	cvt.s64.s32 	%rd119, %r590;
	add.s64 	%rd120, %rd119, %rd29;
	mad.lo.s64 	%rd121, %rd120, 176, %rd27;
	add.s64 	%rd122, %rd121, %rd22;
	ld.global.nc.u32 	%r591, [%rd122+48];
	and.b32  	%r592, %r591, 252645135;
	shr.u32 	%r593, %r591, 4;
	and.b32  	%r594, %r593, 252645135;
	add.s64 	%rd123, %rd121, %rd21;
	ld.global.nc.u32 	%r595, [%rd123+16];
	shr.s32 	%r596, %r595, %r5;
	shl.b32 	%r597, %r596, 4;
	and.b32  	%r598, %r597, 269488144;
	shr.s32 	%r599, %r595, %r287;
	shl.b32 	%r600, %r599, 4;
	and.b32  	%r601, %r600, 269488144;
	or.b32  	%r602, %r598, %r592;
	mad.lo.s32 	%r603, %r28, 65, %r295;
	shl.b32 	%r604, %r603, 2;
	add.s32 	%r605, %r298, %r604;
	st.shared.u32 	[%r605], %r602;
	or.b32  	%r606, %r601, %r594;
	st.shared.u32 	[%r605+32], %r606;
	mul.lo.s32 	%r607, %r29, %r1;
	cvt.s64.s32 	%rd124, %r607;
	add.s64 	%rd125, %rd124, %rd29;
	mad.lo.s64 	%rd126, %rd125, 176, %rd27;
	add.s64 	%rd127, %rd126, %rd22;
	ld.global.nc.u32 	%r608, [%rd127+48];
	and.b32  	%r609, %r608, 252645135;
	shr.u32 	%r610, %r608, 4;
	and.b32  	%r611, %r610, 252645135;
	add.s64 	%rd128, %rd126, %rd21;
	ld.global.nc.u32 	%r612, [%rd128+16];
	shr.s32 	%r613, %r612, %r5;
	shl.b32 	%r614, %r613, 4;
	and.b32  	%r615, %r614, 269488144;
	shr.s32 	%r616, %r612, %r287;
	shl.b32 	%r617, %r616, 4;
	and.b32  	%r618, %r617, 269488144;
	or.b32  	%r619, %r615, %r609;
	mad.lo.s32 	%r620, %r29, 65, %r295;
	shl.b32 	%r621, %r620, 2;
	add.s32 	%r622, %r298, %r621;
	st.shared.u32 	[%r622], %r619;
	or.b32  	%r623, %r618, %r611;
	st.shared.u32 	[%r622+32], %r623;
	mul.lo.s32 	%r624, %r30, %r1;
	cvt.s64.s32 	%rd129, %r624;
	add.s64 	%rd130, %rd129, %rd29;
	mad.lo.s64 	%rd131, %rd130, 176, %rd27;
	add.s64 	%rd132, %rd131, %rd22;
	ld.global.nc.u32 	%r625, [%rd132+48];
	and.b32  	%r626, %r625, 252645135;
	shr.u32 	%r627, %r625, 4;
	and.b32  	%r628, %r627, 252645135;
	add.s64 	%rd133, %rd131, %rd21;
	ld.global.nc.u32 	%r629, [%rd133+16];
	shr.s32 	%r630, %r629, %r5;
	shl.b32 	%r631, %r630, 4;
	and.b32  	%r632, %r631, 269488144;
	shr.s32 	%r633, %r629, %r287;
	shl.b32 	%r634, %r633, 4;
	and.b32  	%r635, %r634, 269488144;
	or.b32  	%r636, %r632, %r626;
	mad.lo.s32 	%r637, %r30, 65, %r295;
	shl.b32 	%r638, %r637, 2;
	add.s32 	%r639, %r298, %r638;
	st.shared.u32 	[%r639], %r636;
	or.b32  	%r640, %r635, %r628;
	st.shared.u32 	[%r639+32], %r640;
	mul.lo.s32 	%r641, %r31, %r1;
	cvt.s64.s32 	%rd134, %r641;
	add.s64 	%rd135, %rd134, %rd29;
	mad.lo.s64 	%rd136, %rd135, 176, %rd27;
	add.s64 	%rd137, %rd136, %rd22;
	ld.global.nc.u32 	%r642, [%rd137+48];
	and.b32  	%r643, %r642, 252645135;
	shr.u32 	%r644, %r642, 4;
	and.b32  	%r645, %r644, 252645135;
	add.s64 	%rd138, %rd136, %rd21;
	ld.global.nc.u32 	%r646, [%rd138+16];
	shr.s32 	%r647, %r646, %r5;
	shl.b32 	%r648, %r647, 4;
	and.b32  	%r649, %r648, 269488144;
	shr.s32 	%r650, %r646, %r287;
	shl.b32 	%r651, %r650, 4;
	and.b32  	%r652, %r651, 269488144;
	or.b32  	%r653, %r649, %r643;
	mad.lo.s32 	%r654, %r31, 65, %r295;
	shl.b32 	%r655, %r654, 2;
	add.s32 	%r656, %r298, %r655;
	st.shared.u32 	[%r656], %r653;
	or.b32  	%r657, %r652, %r645;
	st.shared.u32 	[%r656+32], %r657;
	mul.lo.s32 	%r658, %r32, %r1;
	cvt.s64.s32 	%rd139, %r658;
	add.s64 	%rd140, %rd139, %rd29;
	mad.lo.s64 	%rd141, %rd140, 176, %rd27;
	add.s64 	%rd142, %rd141, %rd22;
	ld.global.nc.u32 	%r659, [%rd142+48];
	and.b32  	%r660, %r659, 252645135;
	shr.u32 	%r661, %r659, 4;
	and.b32  	%r662, %r661, 252645135;
	add.s64 	%rd143, %rd141, %rd21;
	ld.global.nc.u32 	%r663, [%rd143+16];
	shr.s32 	%r664, %r663, %r5;
	shl.b32 	%r665, %r664, 4;
	and.b32  	%r666, %r665, 269488144;
	shr.s32 	%r667, %r663, %r287;
	shl.b32 	%r668, %r667, 4;
	and.b32  	%r669, %r668, 269488144;
	or.b32  	%r670, %r666, %r660;
	mad.lo.s32 	%r671, %r32, 65, %r295;
	shl.b32 	%r672, %r671, 2;
	add.s32 	%r673, %r298, %r672;
	st.shared.u32 	[%r673], %r670;
	or.b32  	%r674, %r669, %r662;
	st.shared.u32 	[%r673+32], %r674;
	mul.lo.s32 	%r675, %r33, %r1;
	cvt.s64.s32 	%rd144, %r675;
	add.s64 	%rd145, %rd144, %rd29;
	mad.lo.s64 	%rd146, %rd145, 176, %rd27;
	add.s64 	%rd147, %rd146, %rd22;
	ld.global.nc.u32 	%r676, [%rd147+48];
	and.b32  	%r677, %r676, 252645135;
	shr.u32 	%r678, %r676, 4;
	and.b32  	%r679, %r678, 252645135;
	add.s64 	%rd148, %rd146, %rd21;
	ld.global.nc.u32 	%r680, [%rd148+16];
	shr.s32 	%r681, %r680, %r5;
	shl.b32 	%r682, %r681, 4;
	and.b32  	%r683, %r682, 269488144;
	shr.s32 	%r684, %r680, %r287;
	shl.b32 	%r685, %r684, 4;
	and.b32  	%r686, %r685, 269488144;
	or.b32  	%r687, %r683, %r677;
	mad.lo.s32 	%r688, %r33, 65, %r295;
	shl.b32 	%r689, %r688, 2;
	add.s32 	%r690, %r298, %r689;
	st.shared.u32 	[%r690], %r687;
	or.b32  	%r691, %r686, %r679;
	st.shared.u32 	[%r690+32], %r691;
	mul.lo.s32 	%r692, %r34, %r1;
	cvt.s64.s32 	%rd149, %r692;
	add.s64 	%rd150, %rd149, %rd29;
	mad.lo.s64 	%rd151, %rd150, 176, %rd27;
	add.s64 	%rd152, %rd151, %rd22;
	ld.global.nc.u32 	%r693, [%rd152+48];
	and.b32  	%r694, %r693, 252645135;
	shr.u32 	%r695, %r693, 4;
	and.b32  	%r696, %r695, 252645135;
	add.s64 	%rd153, %rd151, %rd21;
	ld.global.nc.u32 	%r697, [%rd153+16];
	shr.s32 	%r698, %r697, %r5;
	shl.b32 	%r699, %r698, 4;
	and.b32  	%r700, %r699, 269488144;
	shr.s32 	%r701, %r697, %r287;
	shl.b32 	%r702, %r701, 4;
	and.b32  	%r703, %r702, 269488144;
	or.b32  	%r704, %r700, %r694;
	mad.lo.s32 	%r705, %r34, 65, %r295;
	shl.b32 	%r706, %r705, 2;
	add.s32 	%r707, %r298, %r706;
	st.shared.u32 	[%r707], %r704;
	or.b32  	%r708, %r703, %r696;
	st.shared.u32 	[%r707+32], %r708;
	mul.lo.s32 	%r709, %r35, %r1;
	cvt.s64.s32 	%rd154, %r709;
	add.s64 	%rd155, %rd154, %rd29;
	mad.lo.s64 	%rd156, %rd155, 176, %rd27;
	add.s64 	%rd157, %rd156, %rd22;
	ld.global.nc.u32 	%r710, [%rd157+48];
	and.b32  	%r711, %r710, 252645135;
	shr.u32 	%r712, %r710, 4;
	and.b32  	%r713, %r712, 252645135;
	add.s64 	%rd158, %rd156, %rd21;
	ld.global.nc.u32 	%r714, [%rd158+16];
	shr.s32 	%r715, %r714, %r5;
	shl.b32 	%r716, %r715, 4;
	and.b32  	%r717, %r716, 269488144;
	shr.s32 	%r718, %r714, %r287;
	shl.b32 	%r719, %r718, 4;
	and.b32  	%r720, %r719, 269488144;
	or.b32  	%r721, %r717, %r711;
	mad.lo.s32 	%r722, %r35, 65, %r295;
	shl.b32 	%r723, %r722, 2;
	add.s32 	%r724, %r298, %r723;
	st.shared.u32 	[%r724], %r721;
	or.b32  	%r725, %r720, %r713;
	st.shared.u32 	[%r724+32], %r725;
	mul.lo.s32 	%r726, %r36, %r1;
	cvt.s64.s32 	%rd159, %r726;
	add.s64 	%rd160, %rd159, %rd29;
	mad.lo.s64 	%rd161, %rd160, 176, %rd27;
	add.s64 	%rd162, %rd161, %rd22;
	ld.global.nc.u32 	%r727, [%rd162+48];
	and.b32  	%r728, %r727, 252645135;
	shr.u32 	%r729, %r727, 4;
	and.b32  	%r730, %r729, 252645135;
	add.s64 	%rd163, %rd161, %rd21;
	ld.global.nc.u32 	%r731, [%rd163+16];
	shr.s32 	%r732, %r731, %r5;
	shl.b32 	%r733, %r732, 4;
	and.b32  	%r734, %r733, 269488144;
	shr.s32 	%r735, %r731, %r287;
	shl.b32 	%r736, %r735, 4;
	and.b32  	%r737, %r736, 269488144;
	or.b32  	%r738, %r734, %r728;
	mad.lo.s32 	%r739, %r36, 65, %r295;
	shl.b32 	%r740, %r739, 2;
	add.s32 	%r741, %r298, %r740;
	st.shared.u32 	[%r741], %r738;
	or.b32  	%r742, %r737, %r730;
	st.shared.u32 	[%r741+32], %r742;
	mul.lo.s32 	%r743, %r37, %r1;
	cvt.s64.s32 	%rd164, %r743;
	add.s64 	%rd165, %rd164, %rd29;
	mad.lo.s64 	%rd166, %rd165, 176, %rd27;
	add.s64 	%rd167, %rd166, %rd22;
	ld.global.nc.u32 	%r744, [%rd167+48];
	and.b32  	%r745, %r744, 252645135;
	shr.u32 	%r746, %r744, 4;
	and.b32  	%r747, %r746, 252645135;
	add.s64 	%rd168, %rd166, %rd21;
	ld.global.nc.u32 	%r748, [%rd168+16];
	shr.s32 	%r749, %r748, %r5;
	shl.b32 	%r750, %r749, 4;
	and.b32  	%r751, %r750, 269488144;
	shr.s32 	%r752, %r748, %r287;
	shl.b32 	%r753, %r752, 4;
	and.b32  	%r754, %r753, 269488144;
	or.b32  	%r755, %r751, %r745;
	mad.lo.s32 	%r756, %r37, 65, %r295;
	shl.b32 	%r757, %r756, 2;
	add.s32 	%r758, %r298, %r757;
	st.shared.u32 	[%r758], %r755;
	or.b32  	%r759, %r754, %r747;
	st.shared.u32 	[%r758+32], %r759;
	mul.lo.s32 	%r760, %r38, %r1;
	cvt.s64.s32 	%rd169, %r760;
	add.s64 	%rd170, %rd169, %rd29;
	mad.lo.s64 	%rd171, %rd170, 176, %rd27;
	add.s64 	%rd172, %rd171, %rd22;
	ld.global.nc.u32 	%r761, [%rd172+48];
	and.b32  	%r762, %r761, 252645135;
	shr.u32 	%r763, %r761, 4;
	and.b32  	%r764, %r763, 252645135;
	add.s64 	%rd173, %rd171, %rd21;
	ld.global.nc.u32 	%r765, [%rd173+16];
	shr.s32 	%r766, %r765, %r5;
	shl.b32 	%r767, %r766, 4;
	and.b32  	%r768, %r767, 269488144;
	shr.s32 	%r769, %r765, %r287;
	shl.b32 	%r770, %r769, 4;
	and.b32  	%r771, %r770, 269488144;
	or.b32  	%r772, %r768, %r762;
	mad.lo.s32 	%r773, %r38, 65, %r295;
	shl.b32 	%r774, %r773, 2;
	add.s32 	%r775, %r298, %r774;
	st.shared.u32 	[%r775], %r772;
	or.b32  	%r776, %r771, %r764;
	st.shared.u32 	[%r775+32], %r776;
	mul.lo.s32 	%r777, %r39, %r1;
	cvt.s64.s32 	%rd174, %r777;
	add.s64 	%rd175, %rd174, %rd29;
	mad.lo.s64 	%rd176, %rd175, 176, %rd27;
	add.s64 	%rd177, %rd176, %rd22;
	ld.global.nc.u32 	%r778, [%rd177+48];
	and.b32  	%r779, %r778, 252645135;
	shr.u32 	%r780, %r778, 4;
	and.b32  	%r781, %r780, 252645135;
	add.s64 	%rd178, %rd176, %rd21;
	ld.global.nc.u32 	%r782, [%rd178+16];
	shr.s32 	%r783, %r782, %r5;
	shl.b32 	%r784, %r783, 4;
	and.b32  	%r785, %r784, 269488144;
	shr.s32 	%r786, %r782, %r287;
	shl.b32 	%r787, %r786, 4;
	and.b32  	%r788, %r787, 269488144;
	or.b32  	%r789, %r785, %r779;
	mad.lo.s32 	%r790, %r39, 65, %r295;
	shl.b32 	%r791, %r790, 2;
	add.s32 	%r792, %r298, %r791;
	st.shared.u32 	[%r792], %r789;
	or.b32  	%r793, %r788, %r781;
	st.shared.u32 	[%r792+32], %r793;
	mul.lo.s32 	%r794, %r40, %r1;
	cvt.s64.s32 	%rd179, %r794;
	add.s64 	%rd180, %rd179, %rd29;
	mad.lo.s64 	%rd181, %rd180, 176, %rd27;
	add.s64 	%rd182, %rd181, %rd22;
	ld.global.nc.u32 	%r795, [%rd182+48];
	and.b32  	%r796, %r795, 252645135;
	shr.u32 	%r797, %r795, 4;
	and.b32  	%r798, %r797, 252645135;
	add.s64 	%rd183, %rd181, %rd21;
	ld.global.nc.u32 	%r799, [%rd183+16];
	shr.s32 	%r800, %r799, %r5;
	shl.b32 	%r801, %r800, 4;
	and.b32  	%r802, %r801, 269488144;
	shr.s32 	%r803, %r799, %r287;
	shl.b32 	%r804, %r803, 4;
	and.b32  	%r805, %r804, 269488144;
	or.b32  	%r806, %r802, %r796;
	mad.lo.s32 	%r807, %r40, 65, %r295;
	shl.b32 	%r808, %r807, 2;
	add.s32 	%r809, %r298, %r808;
	st.shared.u32 	[%r809], %r806;
	or.b32  	%r810, %r805, %r798;
	st.shared.u32 	[%r809+32], %r810;
	mul.lo.s32 	%r811, %r41, %r1;
	cvt.s64.s32 	%rd184, %r811;
	add.s64 	%rd185, %rd184, %rd29;
	mad.lo.s64 	%rd186, %rd185, 176, %rd27;
	add.s64 	%rd187, %rd186, %rd22;
	ld.global.nc.u32 	%r812, [%rd187+48];
	and.b32  	%r813, %r812, 252645135;
	shr.u32 	%r814, %r812, 4;
	and.b32  	%r815, %r814, 252645135;
	add.s64 	%rd188, %rd186, %rd21;
	ld.global.nc.u32 	%r816, [%rd188+16];
	shr.s32 	%r817, %r816, %r5;
	shl.b32 	%r818, %r817, 4;
	and.b32  	%r819, %r818, 269488144;
	shr.s32 	%r820, %r816, %r287;
	shl.b32 	%r821, %r820, 4;
	and.b32  	%r822, %r821, 269488144;
	or.b32  	%r823, %r819, %r813;
	mad.lo.s32 	%r824, %r41, 65, %r295;
	shl.b32 	%r825, %r824, 2;
	add.s32 	%r826, %r298, %r825;
	st.shared.u32 	[%r826], %r823;
	or.b32  	%r827, %r822, %r815;
	st.shared.u32 	[%r826+32], %r827;
	add.s64 	%rd190, %rd27, %rd189;
	ld.global.nc.u32 	%r828, [%rd190];
	st.shared.u32 	[%r8], %r828;
	add.s64 	%rd192, %rd27, %rd191;
	add.s64 	%rd193, %rd192, 4;
	mul.wide.u32 	%rd194, %r270, 4;
	add.s64 	%rd195, %rd193, %rd194;
	ld.global.nc.u32 	%r829, [%rd195];
	and.b32  	%r830, %r266, %r267;
	shl.b32 	%r831, %r830, 2;
	shr.s32 	%r832, %r829, %r831;
	and.b32  	%r833, %r832, 252645135;
	mul.wide.u32 	%rd196, %r266, 4;
	add.s64 	%rd197, %rd193, %rd196;
	ld.global.nc.u32 	%r834, [%rd197];
	and.b32  	%r835, %r292, 2;
	shr.s32 	%r836, %r834, %r835;
	and.b32  	%r837, %r836, 808464432;
	or.b32  	%r838, %r837, %r833;
	st.shared.u32 	[%r43], %r838;
	add.s64 	%rd199, %rd27, %rd198;
	add.s64 	%rd200, %rd199, 4;
	add.s64 	%rd201, %rd200, %rd194;
	ld.global.nc.u32 	%r839, [%rd201];
	shr.s32 	%r840, %r839, %r831;
	and.b32  	%r841, %r840, 252645135;
	add.s64 	%rd202, %rd200, %rd196;
	ld.global.nc.u32 	%r842, [%rd202];
	shr.s32 	%r843, %r842, %r835;
	and.b32  	%r844, %r843, 808464432;
	or.b32  	%r845, %r844, %r841;
	st.shared.u32 	[%r45], %r845;
	add.s64 	%rd204, %rd27, %rd203;
	add.s64 	%rd205, %rd204, 4;
	add.s64 	%rd206, %rd205, %rd194;
	ld.global.nc.u32 	%r846, [%rd206];
	shr.s32 	%r847, %r846, %r831;
	and.b32  	%r848, %r847, 252645135;
	add.s64 	%rd207, %rd205, %rd196;
	ld.global.nc.u32 	%r849, [%rd207];
	shr.s32 	%r850, %r849, %r835;
	and.b32  	%r851, %r850, 808464432;
	or.b32  	%r852, %r851, %r848;
	st.shared.u32 	[%r47], %r852;
	mul.wide.s32 	%rd208, %r48, 176;
	add.s64 	%rd209, %rd27, %rd208;
	add.s64 	%rd210, %rd209, 4;
	add.s64 	%rd211, %rd210, %rd194;
	ld.global.nc.u32 	%r853, [%rd211];
	shr.s32 	%r854, %r853, %r831;
	and.b32  	%r855, %r854, 252645135;
	add.s64 	%rd212, %rd210, %rd196;
	ld.global.nc.u32 	%r856, [%rd212];
	shr.s32 	%r857, %r856, %r835;
	and.b32  	%r858, %r857, 808464432;
	or.b32  	%r859, %r858, %r855;
	st.shared.u32 	[%r49], %r859;
	shl.b32 	%r860, %r10454, 3;
	or.b32  	%r861, %r860, %r9;
	add.s32 	%r862, %r50, %r860;
	add.s32 	%r863, %r862, %r51;
	cvta.to.global.u64 	%rd213, %rd307;
	add.s64 	%rd214, %rd213, %rd21;
	mul.wide.s32 	%rd215, %r863, 36;
	add.s64 	%rd216, %rd214, %rd215;
	ld.global.nc.u32 	%r864, [%rd216+4];
	add.s32 	%r865, %r6, %r271;
	shl.b32 	%r866, %r865, 2;
	mov.u32 	%r867, _ZZN34_INTERNAL_c8396950_4_k_cu_1fba617b9mul_mat_qILi256ELi2ELi32ELb1E10block_q5_KLi64ELi128ELi4EXadL_ZNS_19allocate_tiles_q5_KILi128EEEvPPiPP7__half2S4_S4_EEXadL_ZNS_15load_tiles_q5_KILi128ELi4ELb1EEEvPKvS3_S6_S3_S3_RKiSC_SC_SC_EELi8EXadL_ZNS_25vec_dot_q5_K_q8_1_mul_matEPSB_PKS5_SD_SD_SD_SF_SC_SC_SC_EEEEvSA_SA_PfiiiiiE9tile_y_qs;
	add.s32 	%r868, %r867, %r866;
	st.shared.u32 	[%r868], %r864;
	add.s32 	%r869, %r862, %r52;
	mul.wide.s32 	%rd217, %r869, 36;
	add.s64 	%rd218, %rd214, %rd217;
	ld.global.nc.u32 	%r870, [%rd218+4];
	st.shared.u32 	[%r868+512], %r870;
	add.s32 	%r871, %r862, %r53;
	mul.wide.s32 	%rd219, %r871, 36;
	add.s64 	%rd220, %rd214, %rd219;
	ld.global.nc.u32 	%r872, [%rd220+4];
	st.shared.u32 	[%r868+1024], %r872;
	add.s32 	%r873, %r862, %r54;
	mul.wide.s32 	%rd221, %r873, 36;
	add.s64 	%rd222, %rd214, %rd221;
	ld.global.nc.u32 	%r874, [%rd222+4];
	st.shared.u32 	[%r868+1536], %r874;
	add.s32 	%r875, %r862, %r55;
	mul.wide.s32 	%rd223, %r875, 36;
	add.s64 	%rd224, %rd214, %rd223;
	ld.global.nc.u32 	%r876, [%rd224+4];
	st.shared.u32 	[%r868+2048], %r876;
	add.s32 	%r877, %r862, %r56;
	mul.wide.s32 	%rd225, %r877, 36;
	add.s64 	%rd226, %rd214, %rd225;
	ld.global.nc.u32 	%r878, [%rd226+4];
	st.shared.u32 	[%r868+2560], %r878;
	add.s32 	%r879, %r862, %r57;
	mul.wide.s32 	%rd227, %r879, 36;
	add.s64 	%rd228, %rd214, %rd227;
	ld.global.nc.u32 	%r880, [%rd228+4];
	st.shared.u32 	[%r868+3072], %r880;
	add.s32 	%r881, %r862, %r58;
	mul.wide.s32 	%rd229, %r881, 36;
	add.s64 	%rd230, %rd214, %rd229;
	ld.global.nc.u32 	%r882, [%rd230+4];
	st.shared.u32 	[%r868+3584], %r882;
	add.s32 	%r883, %r862, %r59;
	mul.wide.s32 	%rd231, %r883, 36;
	add.s64 	%rd232, %rd214, %rd231;
	ld.global.nc.u32 	%r884, [%rd232+4];
	st.shared.u32 	[%r868+4096], %r884;
	add.s32 	%r885, %r862, %r60;
	mul.wide.s32 	%rd233, %r885, 36;
	add.s64 	%rd234, %rd214, %rd233;
	ld.global.nc.u32 	%r886, [%rd234+4];
	st.shared.u32 	[%r868+4608], %r886;
	add.s32 	%r887, %r862, %r61;
	mul.wide.s32 	%rd235, %r887, 36;
	add.s64 	%rd236, %rd214, %rd235;
	ld.global.nc.u32 	%r888, [%rd236+4];
	st.shared.u32 	[%r868+5120], %r888;
	add.s32 	%r889, %r862, %r62;
	mul.wide.s32 	%rd237, %r889, 36;
	add.s64 	%rd238, %rd214, %rd237;
	ld.global.nc.u32 	%r890, [%rd238+4];
	st.shared.u32 	[%r868+5632], %r890;
	add.s32 	%r891, %r862, %r63;
	mul.wide.s32 	%rd239, %r891, 36;
	add.s64 	%rd240, %rd214, %rd239;
	ld.global.nc.u32 	%r892, [%rd240+4];
	st.shared.u32 	[%r868+6144], %r892;
	add.s32 	%r893, %r862, %r64;
	mul.wide.s32 	%rd241, %r893, 36;
	add.s64 	%rd242, %rd214, %rd241;
	ld.global.nc.u32 	%r894, [%rd242+4];
	st.shared.u32 	[%r868+6656], %r894;
	add.s32 	%r895, %r862, %r65;
	mul.wide.s32 	%rd243, %r895, 36;
	add.s64 	%rd244, %rd214, %rd243;
	ld.global.nc.u32 	%r896, [%rd244+4];
	st.shared.u32 	[%r868+7168], %r896;
	add.s32 	%r897, %r862, %r66;
	mul.wide.s32 	%rd245, %r897, 36;
	add.s64 	%rd246, %rd214, %rd245;
	ld.global.nc.u32 	%r898, [%rd246+4];
	st.shared.u32 	[%r868+7680], %r898;
	add.s32 	%r899, %r861, %r67;
	mul.wide.s32 	%rd247, %r899, 36;
	add.s64 	%rd248, %rd213, %rd247;
	ld.global.nc.u32 	%r900, [%rd248];
	shr.u32 	%r901, %r267, 2;
	mov.u32 	%r902, %tid.y;
	shl.b32 	%r903, %r902, 3;
	add.s32 	%r904, %r901, %r903;
	shl.b32 	%r905, %r904, 4;
	and.b32  	%r906, %r905, 1008;
	shl.b32 	%r907, %r9, 2;
	or.b32  	%r908, %r906, %r907;
	mov.u32 	%r909, _ZZN34_INTERNAL_c8396950_4_k_cu_1fba617b9mul_mat_qILi256ELi2ELi32ELb1E10block_q5_KLi64ELi128ELi4EXadL_ZNS_19allocate_tiles_q5_KILi128EEEvPPiPP7__half2S4_S4_EEXadL_ZNS_15load_tiles_q5_KILi128ELi4ELb1EEEvPKvS3_S6_S3_S3_RKiSC_SC_SC_EELi8EXadL_ZNS_25vec_dot_q5_K_q8_1_mul_matEPSB_PKS5_SD_SD_SD_SF_SC_SC_SC_EEEEvSA_SA_PfiiiiiE9tile_y_ds;
	add.s32 	%r910, %r909, %r908;
	st.shared.u32 	[%r910], %r900;
	add.s32 	%r911, %r861, %r68;
	mul.wide.s32 	%rd249, %r911, 36;
	add.s64 	%rd250, %rd213, %rd249;
	ld.global.nc.u32 	%r912, [%rd250];
	xor.b32  	%r913, %r906, 512;
	or.b32  	%r914, %r913, %r907;
	add.s32 	%r915, %r909, %r914;
	st.shared.u32 	[%r915], %r912;
	bar.sync 	0;
	mov.b32 	%r10455, 0;
	mov.pred 	%p88, -1;
$L__BB121_3:
	mov.pred 	%p1, %p88;
	shr.u32 	%r5333, %r10455, 2;
	mov.u32 	%r5334, _ZZN34_INTERNAL_c8396950_4_k_cu_1fba617b19allocate_tiles_q5_KILi128EEEvPPiPP7__half2S2_S2_E9tile_x_sc;
	add.s32 	%r5335, %r5334, %r5333;
	shl.b32 	%r5336, %r10455, 1;
	add.s32 	%r5337, %r69, %r5336;
	shl.b32 	%r5338, %r5337, 2;
	mov.u32 	%r5339, _ZZN34_INTERNAL_c8396950_4_k_cu_1fba617b19allocate_tiles_q5_KILi128EEEvPPiPP7__half2S2_S2_E9tile_x_ql;
	add.s32 	%r5340, %r5339, %r5338;
	add.s32 	%r5341, %r6, %r5336;
	shr.u32 	%r5342, %r5341, 1;
	mov.u32 	%r5343, _ZZN34_INTERNAL_c8396950_4_k_cu_1fba617b9mul_mat_qILi256ELi2ELi32ELb1E10block_q5_KLi64ELi128ELi4EXadL_ZNS_19allocate_tiles_q5_KILi128EEEvPPiPP7__half2S4_S4_EEXadL_ZNS_15load_tiles_q5_KILi128ELi4ELb1EEEvPKvS3_S6_S3_S3_RKiSC_SC_SC_EELi8EXadL_ZNS_25vec_dot_q5_K_q8_1_mul_matEPSB_PKS5_SD_SD_SD_SF_SC_SC_SC_EEEEvSA_SA_PfiiiiiE9tile_y_ds;
	add.s32 	%r5344, %r5343, %r5342;
	mov.u32 	%r5345, %tid.x;
	shl.b32 	%r5346, %r5345, 2;
	add.s32 	%r5347, %r50, %r5346;
	shl.b32 	%r5348, %r5347, 2;
	add.s32 	%r5349, %r5335, %r5348;
	ld.shared.u32 	%r917, [%r5340+-24960];
	shl.b32 	%r5350, %r5341, 2;
	mov.u32 	%r5351, _ZZN34_INTERNAL_c8396950_4_k_cu_1fba617b9mul_mat_qILi256ELi2ELi32ELb1E10block_q5_KLi64ELi128ELi4EXadL_ZNS_19allocate_tiles_q5_KILi128EEEvPPiPP7__half2S4_S4_EEXadL_ZNS_15load_tiles_q5_KILi128ELi4ELb1EEEvPKvS3_S6_S3_S3_RKiSC_SC_SC_EELi8EXadL_ZNS_25vec_dot_q5_K_q8_1_mul_matEPSB_PKS5_SD_SD_SD_SF_SC_SC_SC_EEEEvSA_SA_PfiiiiiE9tile_y_qs;
	add.s32 	%r5352, %r5351, %r5350;
	ld.shared.u32 	%r918, [%r5352];
	mov.b32 	%r5301, 0;
	// begin inline asm
	dp4a.s32.s32 %r916, %r917, %r918, %r5301;
	// end inline asm
	ld.shared.u32 	%r921, [%r5340+-24956];
	ld.shared.u32 	%r922, [%r5352+4];
	// begin inline asm
	dp4a.s32.s32 %r920, %r921, %r922, %r916;
	// end inline asm
	ld.shared.u32 	%r925, [%r5340+-24952];
	ld.shared.u32 	%r926, [%r5352+8];
	// begin inline asm
	dp4a.s32.s32 %r924, %r925, %r926, %r920;
	// end inline asm
	ld.shared.u32 	%r929, [%r5340+-24948];
	ld.shared.u32 	%r930, [%r5352+12];
	// begin inline asm
	dp4a.s32.s32 %r928, %r929, %r930, %r924;
	// end inline asm
	ld.shared.u32 	%r933, [%r5340+-24944];
	ld.shared.u32 	%r934, [%r5352+16];
	// begin inline asm
	dp4a.s32.s32 %r932, %r933, %r934, %r928;
	// end inline asm
	ld.shared.u32 	%r937, [%r5340+-24940];
	ld.shared.u32 	%r938, [%r5352+20];
	// begin inline asm
	dp4a.s32.s32 %r936, %r937, %r938, %r932;
	// end inline asm
	ld.shared.u32 	%r941, [%r5340+-24936];
	ld.shared.u32 	%r942, [%r5352+24];
	// begin inline asm
	dp4a.s32.s32 %r940, %r941, %r942, %r936;
	// end inline asm
	ld.shared.u32 	%r945, [%r5340+-24932];
	ld.shared.u32 	%r946, [%r5352+28];
	// begin inline asm
	dp4a.s32.s32 %r944, %r945, %r946, %r940;
	// end inline asm
	ld.shared.u32 	%r949, [%r5344];
	// begin inline asm
	{.reg .f16 low,high;
  mov.b32 {low,high},%r949;
  cvt.f32.f16 %f387, low;}

	// end inline asm
	// begin inline asm
	{.reg .f16 low,high;
  mov.b32 {low,high},%r949;
  cvt.f32.f16 %f388, high;}

	// end inline asm
	ld.shared.u8 	%r5353, [%r5349];
	mul.lo.s32 	%r5354, %r944, %r5353;
	cvt.rn.f32.s32 	%f707, %r5354;
	ld.shared.u8 	%rs1, [%r5349+8];
	cvt.rn.f32.u16 	%f708, %rs1;
	fma.rn.f32 	%f709, %f388, %f708, 0f00000000;
	fma.rn.f32 	%f710, %f387, %f707, 0f00000000;
	ld.shared.u32 	%r951, [%r5340+-24928];
	ld.shared.u32 	%r952, [%r5352+32];
	// begin inline asm
	dp4a.s32.s32 %r950, %r951, %r952, %r5301;
	// end inline asm
	ld.shared.u32 	%r955, [%r5340+-24924];
	ld.shared.u32 	%r956, [%r5352+36];
	// begin inline asm
	dp4a.s32.s32 %r954, %r955, %r956, %r950;
	// end inline asm
	ld.shared.u32 	%r959, [%r5340+-24920];
	ld.shared.u32 	%r960, [%r5352+40];
	// begin inline asm
	dp4a.s32.s32 %r958, %r959, %r960, %r954;
	// end inline asm
	ld.shared.u32 	%r963, [%r5340+-24916];
	ld.shared.u32 	%r964, [%r5352+44];
	// begin inline asm
	dp4a.s32.s32 %r962, %r963, %r964, %r958;
	// end inline asm
	ld.shared.u32 	%r967, [%r5340+-24912];
	ld.shared.u32 	%r968, [%r5352+48];
	// begin inline asm
	dp4a.s32.s32 %r966, %r967, %r968, %r962;
	// end inline asm
	ld.shared.u32 	%r971, [%r5340+-24908];
	ld.shared.u32 	%r972, [%r5352+52];
	// begin inline asm
	dp4a.s32.s32 %r970, %r971, %r972, %r966;
	// end inline asm
	ld.shared.u32 	%r975, [%r5340+-24904];
	ld.shared.u32 	%r976, [%r5352+56];
	// begin inline asm
	dp4a.s32.s32 %r974, %r975, %r976, %r970;
	// end inline asm
	ld.shared.u32 	%r979, [%r5340+-24900];
	ld.shared.u32 	%r980, [%r5352+60];
	// begin inline asm
	dp4a.s32.s32 %r978, %r979, %r980, %r974;
	// end inline asm
	ld.shared.u32 	%r983, [%r5344+4];
	// begin inline asm
	{.reg .f16 low,high;
  mov.b32 {low,high},%r983;
  cvt.f32.f16 %f389, low;}

	// end inline asm
	// begin inline asm
	{.reg .f16 low,high;
  mov.b32 {low,high},%r983;
  cvt.f32.f16 %f390, high;}

	// end inline asm
	ld.shared.u8 	%r5355, [%r5349+1];
	mul.lo.s32 	%r5356, %r978, %r5355;
	cvt.rn.f32.s32 	%f711, %r5356;
	fma.rn.f32 	%f712, %f389, %f711, %f710;
	ld.shared.u8 	%rs2, [%r5349+9];
	cvt.rn.f32.u16 	%f713, %rs2;
	fma.rn.f32 	%f714, %f390, %f713, %f709;
	ld.shared.u32 	%r985, [%r70];
	// begin inline asm
	{.reg .f16 low,high;
  mov.b32 {low,high},%r985;
  cvt.f32.f16 %f391, low;}

	// end inline asm
	// begin inline asm
	{.reg .f16 low,high;
  mov.b32 {low,high},%r985;
  cvt.f32.f16 %f392, high;}

	// end inline asm
	mul.f32 	%f715, %f712, %f391;
	mul.f32 	%f716, %f714, %f392;
	sub.f32 	%f717, %f715, %f716;
	add.f32 	%f2626, %f2626, %f717;
	shl.b32 	%r5357, %r72, 2;
	add.s32 	%r5358, %r5335, %r5357;
	ld.shared.u32 	%r987, [%r5340+-16640];
	ld.shared.u32 	%r988, [%r5352];
	// begin inline asm
	dp4a.s32.s32 %r986, %r987, %r988, %r5301;
	// end inline asm
	ld.shared.u32 	%r991, [%r5340+-16636];
	ld.shared.u32 	%r992, [%r5352+4];
	// begin inline asm
	dp4a.s32.s32 %r990, %r991, %r992, %r986;
	// end inline asm
	ld.shared.u32 	%r995, [%r5340+-16632];
	ld.shared.u32 	%r996, [%r5352+8];
	// begin inline asm
	dp4a.s32.s32 %r994, %r995, %r996, %r990;
	// end inline asm
	ld.shared.u32 	%r999, [%r5340+-16628];
	ld.shared.u32 	%r1000, [%r5352+12];
	// begin inline asm
	dp4a.s32.s32 %r998, %r999, %r1000, %r994;
	// end inline asm
	ld.shared.u32 	%r1003, [%r5340+-16624];
	ld.shared.u32 	%r1004, [%r5352+16];
	// begin inline asm
	dp4a.s32.s32 %r1002, %r1003, %r1004, %r998;
	// end inline asm
	ld.shared.u32 	%r1007, [%r5340+-16620];
	ld.shared.u32 	%r1008, [%r5352+20];
	// begin inline asm
	dp4a.s32.s32 %r1006, %r1007, %r1008, %r1002;
	// end inline asm
	ld.shared.u32 	%r1011, [%r5340+-16616];
	ld.shared.u32 	%r1012, [%r5352+24];
	// begin inline asm
	dp4a.s32.s32 %r1010, %r1011, %r1012, %r1006;
	// end inline asm
	ld.shared.u32 	%r1015, [%r5340+-16612];
	ld.shared.u32 	%r1016, [%r5352+28];
	// begin inline asm
	dp4a.s32.s32 %r1014, %r1015, %r1016, %r1010;
	// end inline asm
	ld.shared.u32 	%r1019, [%r5344];
	// begin inline asm
	{.reg .f16 low,high;
  mov.b32 {low,high},%r1019;
  cvt.f32.f16 %f393, low;}

	// end inline asm
	// begin inline asm
	{.reg .f16 low,high;
  mov.b32 {low,high},%r1019;
  cvt.f32.f16 %f394, high;}

	// end inline asm
	ld.shared.u8 	%r5359, [%r5358];
	mul.lo.s32 	%r5360, %r1014, %r5359;
	cvt.rn.f32.s32 	%f718, %r5360;
	ld.shared.u8 	%rs3, [%r5358+8];
	cvt.rn.f32.u16 	%f719, %rs3;
	fma.rn.f32 	%f720, %f394, %f719, 0f00000000;
	fma.rn.f32 	%f721, %f393, %f718, 0f00000000;
	ld.shared.u32 	%r1021, [%r5340+-16608];
	ld.shared.u32 	%r1022, [%r5352+32];
	// begin inline asm
	dp4a.s32.s32 %r1020, %r1021, %r1022, %r5301;
	// end inline asm
	ld.shared.u32 	%r1025, [%r5340+-16604];
	ld.shared.u32 	%r1026, [%r5352+36];
	// begin inline asm
	dp4a.s32.s32 %r1024, %r1025, %r1026, %r1020;
	// end inline asm
	ld.shared.u32 	%r1029, [%r5340+-16600];
	ld.shared.u32 	%r1030, [%r5352+40];
	// begin inline asm
	dp4a.s32.s32 %r1028, %r1029, %r1030, %r1024;
	// end inline asm
	ld.shared.u32 	%r1033, [%r5340+-16596];
	ld.shared.u32 	%r1034, [%r5352+44];
	// begin inline asm
	dp4a.s32.s32 %r1032, %r1033, %r1034, %r1028;
	// end inline asm
	ld.shared.u32 	%r1037, [%r5340+-16592];
	ld.shared.u32 	%r1038, [%r5352+48];
	// begin inline asm
	dp4a.s32.s32 %r1036, %r1037, %r1038, %r1032;
	// end inline asm
	ld.shared.u32 	%r1041, [%r5340+-16588];
	ld.shared.u32 	%r1042, [%r5352+52];
	// begin inline asm
	dp4a.s32.s32 %r1040, %r1041, %r1042, %r1036;
	// end inline asm
	ld.shared.u32 	%r1045, [%r5340+-16584];
	ld.shared.u32 	%r1046, [%r5352+56];
	// begin inline asm
	dp4a.s32.s32 %r1044, %r1045, %r1046, %r1040;
	// end inline asm
	ld.shared.u32 	%r1049, [%r5340+-16580];
	ld.shared.u32 	%r1050, [%r5352+60];
	// begin inline asm
	dp4a.s32.s32 %r1048, %r1049, %r1050, %r1044;
	// end inline asm
	ld.shared.u8 	%r5361, [%r5358+1];
	mul.lo.s32 	%r5362, %r1048, %r5361;
	cvt.rn.f32.s32 	%f722, %r5362;
	fma.rn.f32 	%f723, %f389, %f722, %f721;
	ld.shared.u8 	%rs4, [%r5358+9];
	cvt.rn.f32.u16 	%f724, %rs4;
	fma.rn.f32 	%f725, %f390, %f724, %f720;
	ld.shared.u32 	%r1053, [%r73+128];
	// begin inline asm
	{.reg .f16 low,high;
  mov.b32 {low,high},%r1053;
  cvt.f32.f16 %f395, low;}

	// end inline asm
	// begin inline asm
	{.reg .f16 low,high;
  mov.b32 {low,high},%r1053;
  cvt.f32.f16 %f396, high;}

	// end inline asm
	mul.f32 	%f726, %f723, %f395;
	mul.f32 	%f727, %f725, %f396;
	sub.f32 	%f728, %f726, %f727;
	add.f32 	%f2610, %f2610, %f728;
	shl.b32 	%r5363, %r74, 2;
	add.s32 	%r5364, %r5335, %r5363;
	ld.shared.u32 	%r1055, [%r5340+-8320];
	ld.shared.u32 	%r1056, [%r5352];
	// begin inline asm
	dp4a.s32.s32 %r1054, %r1055, %r1056, %r5301;
	// end inline asm
	ld.shared.u32 	%r1059, [%r5340+-8316];
	ld.shared.u32 	%r1060, [%r5352+4];
	// begin inline asm
	dp4a.s32.s32 %r1058, %r1059, %r1060, %r1054;
	// end inline asm
	ld.shared.u32 	%r1063, [%r5340+-8312];
	ld.shared.u32 	%r1064, [%r5352+8];
	// begin inline asm
	dp4a.s32.s32 %r1062, %r1063, %r1064, %r1058;
	// end inline asm
	ld.shared.u32 	%r1067, [%r5340+-8308];
	ld.shared.u32 	%r1068, [%r5352+12];
	// begin inline asm
	dp4a.s32.s32 %r1066, %r1067, %r1068, %r1062;
	// end inline asm
	ld.shared.u32 	%r1071, [%r5340+-8304];
	ld.shared.u32 	%r1072, [%r5352+16];
	// begin inline asm
	dp4a.s32.s32 %r1070, %r1071, %r1072, %r1066;
	// end inline asm
	ld.shared.u32 	%r1075, [%r5340+-8300];
	ld.shared.u32 	%r1076, [%r5352+20];
	// begin inline asm
	dp4a.s32.s32 %r1074, %r1075, %r1076, %r1070;
	// end inline asm
	ld.shared.u32 	%r1079, [%r5340+-8296];
	ld.shared.u32 	%r1080, [%r5352+24];
	// begin inline asm
	dp4a.s32.s32 %r1078, %r1079, %r1080, %r1074;
	// end inline asm
	ld.shared.u32 	%r1083, [%r5340+-8292];
	ld.shared.u32 	%r1084, [%r5352+28];
	// begin inline asm
	dp4a.s32.s32 %r1082, %r1083, %r1084, %r1078;
	// end inline asm
	ld.shared.u32 	%r1087, [%r5344];
	// begin inline asm
	{.reg .f16 low,high;
  mov.b32 {low,high},%r1087;
  cvt.f32.f16 %f397, low;}

	// end inline asm
	// begin inline asm
	{.reg .f16 low,high;
  mov.b32 {low,high},%r1087;
  cvt.f32.f16 %f398, high;}

	// end inline asm
	ld.shared.u8 	%r5365, [%r5364];
	mul.lo.s32 	%r5366, %r1082, %r5365;
	cvt.rn.f32.s32 	%f729, %r5366;
	ld.shared.u8 	%rs5, [%r5364+8];
	cvt.rn.f32.u16 	%f730, %rs5;
	fma.rn.f32 	%f731, %f398, %f730, 0f00000000;
	fma.rn.f32 	%f732, %f397, %f729, 0f00000000;
	ld.shared.u32 	%r1089, [%r5340+-8288];
	ld.shared.u32 	%r1090, [%r5352+32];
	// begin inline asm
	dp4a.s32.s32 %r1088, %r1089, %r1090, %r5301;
	// end inline asm
	ld.shared.u32 	%r1093, [%r5340+-8284];
	ld.shared.u32 	%r1094, [%r5352+36];
	// begin inline asm
	dp4a.s32.s32 %r1092, %r1093, %r1094, %r1088;
	// end inline asm
	ld.shared.u32 	%r1097, [%r5340+-8280];
	ld.shared.u32 	%r1098, [%r5352+40];
	// begin inline asm
	dp4a.s32.s32 %r1096, %r1097, %r1098, %r1092;
	// end inline asm
	ld.shared.u32 	%r1101, [%r5340+-8276];
	ld.shared.u32 	%r1102, [%r5352+44];
	// begin inline asm
	dp4a.s32.s32 %r1100, %r1101, %r1102, %r1096;
	// end inline asm
	ld.shared.u32 	%r1105, [%r5340+-8272];
	ld.shared.u32 	%r1106, [%r5352+48];
	// begin inline asm
	dp4a.s32.s32 %r1104, %r1105, %r1106, %r1100;
	// end inline asm
	ld.shared.u32 	%r1109, [%r5340+-8268];
	ld.shared.u32 	%r1110, [%r5352+52];
	// begin inline asm
	dp4a.s32.s32 %r1108, %r1109, %r1110, %r1104;
	// end inline asm
	ld.shared.u32 	%r1113, [%r5340+-8264];
	ld.shared.u32 	%r1114, [%r5352+56];
	// begin inline asm
	dp4a.s32.s32 %r1112, %r1113, %r1114, %r1108;
	// end inline asm
	ld.shared.u32 	%r1117, [%r5340+-8260];
	ld.shared.u32 	%r1118, [%r5352+60];
	// begin inline asm
	dp4a.s32.s32 %r1116, %r1117, %r1118, %r1112;
	// end inline asm
	ld.shared.u32 	%r1121, [%r5344+4];
	// begin inline asm
	{.reg .f16 low,high;
  mov.b32 {low,high},%r1121;
  cvt.f32.f16 %f399, low;}

	// end inline asm
	// begin inline asm
	{.reg .f16 low,high;
  mov.b32 {low,high},%r1121;
  cvt.f32.f16 %f400, high;}

	// end inline asm
	ld.shared.u8 	%r5367, [%r5364+1];
	mul.lo.s32 	%r5368, %r1116, %r5367;
	cvt.rn.f32.s32 	%f733, %r5368;
	fma.rn.f32 	%f734, %f399, %f733, %f732;
	ld.shared.u8 	%rs6, [%r5364+9];
	cvt.rn.f32.u16 	%f735, %rs6;
	fma.rn.f32 	%f736, %f400, %f735, %f731;
	ld.shared.u32 	%r1123, [%r75+256];
	// begin inline asm
	{.reg .f16 low,high;
  mov.b32 {low,high},%r1123;
  cvt.f32.f16 %f401, low;}

	// end inline asm
	// begin inline asm
	{.reg .f16 low,high;
  mov.b32 {low,high},%r1123;
  cvt.f32.f16 %f402, high;}

	// end inline asm
	mul.f32 	%f737, %f734, %f401;
	mul.f32 	%f738, %f736, %f402;
	sub.f32 	%f739, %f737, %f738;
	add.f32 	%f2594, %f2594, %f739;
	shl.b32 	%r5369, %r76, 2;
	add.s32 	%r5370, %r5335, %r5369;
	ld.shared.u32 	%r1125, [%r5340];
	ld.shared.u32 	%r1126, [%r5352];
	// begin inline asm
	dp4a.s32.s32 %r1124, %r1125, %r1126, %r5301;
	// end inline asm
	ld.shared.u32 	%r1129, [%r5340+4];
	ld.shared.u32 	%r1130, [%r5352+4];
	// begin inline asm
	dp4a.s32.s32 %r1128, %r1129, %r1130, %r1124;
	// end inline asm
	ld.shared.u32 	%r1133, [%r5340+8];
	ld.shared.u32 	%r1134, [%r5352+8];
	// begin inline asm
	dp4a.s32.s32 %r1132, %r1133, %r1134, %r1128;
	// end inline asm
	ld.shared.u32 	%r1137, [%r5340+12];
	ld.shared.u32 	%r1138, [%r5352+12];
	// begin inline asm
	dp4a.s32.s32 %r1136, %r1137, %r1138, %r1132;
	// end inline asm
	ld.shared.u32 	%r1141, [%r5340+16];
	ld.shared.u32 	%r1142, [%r5352+16];
	// begin inline asm
	dp4a.s32.s32 %r1140, %r1141, %r1142, %r1136;
	// end inline asm
	ld.shared.u32 	%r1145, [%r5340+20];
	ld.shared.u32 	%r1146, [%r5352+20];
	// begin inline asm
	dp4a.s32.s32 %r1144, %r1145, %r1146, %r1140;
	// end inline asm
	ld.shared.u32 	%r1149, [%r5340+24];
	ld.shared.u32 	%r1150, [%r5352+24];
	// begin inline asm
	dp4a.s32.s32 %r1148, %r1149, %r1150, %r1144;
	// end inline asm
	ld.shared.u32 	%r1153, [%r5340+28];
	ld.shared.u32 	%r1154, [%r5352+28];
	// begin inline asm
	dp4a.s32.s32 %r1152, %r1153, %r1154, %r1148;
	// end inline asm
	ld.shared.u32 	%r1157, [%r5344];
	// begin inline asm
	{.reg .f16 low,high;
  mov.b32 {low,high},%r1157;
  cvt.f32.f16 %f403, low;}

	// end inline asm
	// begin inline asm
	{.reg .f16 low,high;
  mov.b32 {low,high},%r1157;
  cvt.f32.f16 %f404, high;}

	// end inline asm
	ld.shared.u8 	%r5371, [%r5370];
	mul.lo.s32 	%r5372, %r1152, %r5371;
	cvt.rn.f32.s32 	%f740, %r5372;
	ld.shared.u8 	%rs7, [%r5370+8];
	cvt.rn.f32.u16 	%f741, %rs7;
	fma.rn.f32 	%f742, %f404, %f741, 0f00000000;
	fma.rn.f32 	%f743, %f403, %f740, 0f00000000;
	ld.shared.u32 	%r1159, [%r5340+32];
	ld.shared.u32 	%r1160, [%r5352+32];
	// begin inline asm
	dp4a.s32.s32 %r1158, %r1159, %r1160, %r5301;
	// end inline asm
	ld.shared.u32 	%r1163, [%r5340+36];
	ld.shared.u32 	%r1164, [%r5352+36];
	// begin inline asm
	dp4a.s32.s32 %r1162, %r1163, %r1164, %r1158;
	// end inline asm
	ld.shared.u32 	%r1167, [%r5340+40];
	ld.shared.u32 	%r1168, [%r5352+40];
	// begin inline asm
	dp4a.s32.s32 %r1166, %r1167, %r1168, %r1162;
	// end inline asm
	ld.shared.u32 	%r1171, [%r5340+44];
	ld.shared.u32 	%r1172, [%r5352+44];
	// begin inline asm
	dp4a.s32.s32 %r1170, %r1171, %r1172, %r1166;
	// end inline asm
	ld.shared.u32 	%r1175, [%r5340+48];
	ld.shared.u32 	%r1176, [%r5352+48];
	// begin inline asm
	dp4a.s32.s32 %r1174, %r1175, %r1176, %r1170;
	// end inline asm
	ld.shared.u32 	%r1179, [%r5340+52];
	ld.shared.u32 	%r1180, [%r5352+52];
	// begin inline asm
	dp4a.s32.s32 %r1178, %r1179, %r1180, %r1174;
	// end inline asm
	ld.shared.u32 	%r1183, [%r5340+56];
	ld.shared.u32 	%r1184, [%r5352+56];
	// begin inline asm
	dp4a.s32.s32 %r1182, %r1183, %r1184, %r1178;
	// end inline asm
	ld.shared.u32 	%r1187, [%r5340+60];
	ld.shared.u32 	%r1188, [%r5352+60];
	// begin inline asm
	dp4a.s32.s32 %r1186, %r1187, %r1188, %r1182;
	// end inline asm
	ld.shared.u8 	%r5373, [%r5370+1];
	mul.lo.s32 	%r5374, %r1186, %r5373;
	cvt.rn.f32.s32 	%f744, %r5374;
	fma.rn.f32 	%f745, %f399, %f744, %f743;
	ld.shared.u8 	%rs8, [%r5370+9];
	cvt.rn.f32.u16 	%f746, %rs8;
	fma.rn.f32 	%f747, %f400, %f746, %f742;
	ld.shared.u32 	%r1191, [%r77+384];
	// begin inline asm
	{.reg .f16 low,high;
  mov.b32 {low,high},%r1191;
  cvt.f32.f16 %f405, low;}

	// end inline asm
	// begin inline asm
	{.reg .f16 low,high;
  mov.b32 {low,high},%r1191;
  cvt.f32.f16 %f406, high;}

	// end inline asm
	mul.f32 	%f748, %f745, %f405;
	mul.f32 	%f749, %f747, %f406;
	sub.f32 	%f750, %f748, %f749;
	add.f32 	%f2578, %f2578, %f750;
	add.s32 	%r5375, %r5341, 128;
	shr.u32 	%r5376, %r5375, 1;
	add.s32 	%r5377, %r5343, %r5376;
	ld.shared.u32 	%r1193, [%r5340+-24960];
	ld.shared.u32 	%r1194, [%r5352+512];
	// begin inline asm
	dp4a.s32.s32 %r1192, %r1193, %r1194, %r5301;
	// end inline asm
	ld.shared.u32 	%r1197, [%r5340+-24956];
	ld.shared.u32 	%r1198, [%r5352+516];
	// begin inline asm
	dp4a.s32.s32 %r1196, %r1197, %r1198, %r1192;
	// end inline asm
	ld.shared.u32 	%r1201, [%r5340+-24952];
	ld.shared.u32 	%r1202, [%r5352+520];
	// begin inline asm
	dp4a.s32.s32 %r1200, %r1201, %r1202, %r1196;
	// end inline asm
	ld.shared.u32 	%r1205, [%r5340+-24948];
	ld.shared.u32 	%r1206, [%r5352+524];
	// begin inline asm
	dp4a.s32.s32 %r1204, %r1205, %r1206, %r1200;
	// end inline asm
	ld.shared.u32 	%r1209, [%r5340+-24944];
	ld.shared.u32 	%r1210, [%r5352+528];
	// begin inline asm
	dp4a.s32.s32 %r1208, %r1209, %r1210, %r1204;
	// end inline asm
	ld.shared.u32 	%r1213, [%r5340+-24940];
	ld.shared.u32 	%r1214, [%r5352+532];
	// begin inline asm
	dp4a.s32.s32 %r1212, %r1213, %r1214, %r1208;
	// end inline asm
	ld.shared.u32 	%r1217, [%r5340+-24936];
	ld.shared.u32 	%r1218, [%r5352+536];
	// begin inline asm
	dp4a.s32.s32 %r1216, %r1217, %r1218, %r1212;
	// end inline asm
	ld.shared.u32 	%r1221, [%r5340+-24932];
	ld.shared.u32 	%r1222, [%r5352+540];
	// begin inline asm
	dp4a.s32.s32 %r1220, %r1221, %r1222, %r1216;
	// end inline asm
	ld.shared.u32 	%r1225, [%r5377];
	// begin inline asm
	{.reg .f16 low,high;
  mov.b32 {low,high},%r1225;
  cvt.f32.f16 %f407, low;}

	// end inline asm
	// begin inline asm
	{.reg .f16 low,high;
  mov.b32 {low,high},%r1225;
  cvt.f32.f16 %f408, high;}

	// end inline asm
	ld.shared.u8 	%r5378, [%r5349];
	mul.lo.s32 	%r5379, %r1220, %r5378;
	cvt.rn.f32.s32 	%f751, %r5379;
	ld.shared.u8 	%rs9, [%r5349+8];
	cvt.rn.f32.u16 	%f752, %rs9;
	fma.rn.f32 	%f753, %f408, %f752, 0f00000000;
	fma.rn.f32 	%f754, %f407, %f751, 0f00000000;
	ld.shared.u32 	%r1227, [%r5340+-24928];
	ld.shared.u32 	%r1228, [%r5352+544];
	// begin inline asm
	dp4a.s32.s32 %r1226, %r1227, %r1228, %r5301;
	// end inline asm
	ld.shared.u32 	%r1231, [%r5340+-24924];
	ld.shared.u32 	%r1232, [%r5352+548];
	// begin inline asm
	dp4a.s32.s32 %r1230, %r1231, %r1232, %r1226;
	// end inline asm
	ld.shared.u32 	%r1235, [%r5340+-24920];
	ld.shared.u32 	%r1236, [%r5352+552];
	// begin inline asm
	dp4a.s32.s32 %r1234, %r1235, %r1236, %r1230;
	// end inline asm
	ld.shared.u32 	%r1239, [%r5340+-24916];
	ld.shared.u32 	%r1240, [%r5352+556];
	// begin inline asm
	dp4a.s32.s32 %r1238, %r1239, %r1240, %r1234;
	// end inline asm
	ld.shared.u32 	%r1243, [%r5340+-24912];
	ld.shared.u32 	%r1244, [%r5352+560];
	// begin inline asm
	dp4a.s32.s32 %r1242, %r1243, %r1244, %r1238;
	// end inline asm
	ld.shared.u32 	%r1247, [%r5340+-24908];
	ld.shared.u32 	%r1248, [%r5352+564];
	// begin inline asm
	dp4a.s32.s32 %r1246, %r1247, %r1248, %r1242;
	// end inline asm
	ld.shared.u32 	%r1251, [%r5340+-24904];
	ld.shared.u32 	%r1252, [%r5352+568];
	// begin inline asm
	dp4a.s32.s32 %r1250, %r1251, %r1252, %r1246;
	// end inline asm
	ld.shared.u32 	%r1255, [%r5340+-24900];
	ld.shared.u32 	%r1256, [%r5352+572];
	// begin inline asm
	dp4a.s32.s32 %r1254, %r1255, %r1256, %r1250;
	// end inline asm
	ld.shared.u32 	%r1259, [%r5377+4];
	// begin inline asm
	{.reg .f16 low,high;
  mov.b32 {low,high},%r1259;
  cvt.f32.f16 %f409, low;}

	// end inline asm
	// begin inline asm
	{.reg .f16 low,high;
  mov.b32 {low,high},%r1259;
  cvt.f32.f16 %f410, high;}

	// end inline asm
	ld.shared.u8 	%r5380, [%r5349+1];
	mul.lo.s32 	%r5381, %r1254, %r5380;
	cvt.rn.f32.s32 	%f755, %r5381;
	fma.rn.f32 	%f756, %f409, %f755, %f754;
	ld.shared.u8 	%rs10, [%r5349+9];
	cvt.rn.f32.u16 	%f757, %rs10;
	fma.rn.f32 	%f758, %f410, %f757, %f753;
	ld.shared.u32 	%r1261, [%r70];
	// begin inline asm
	{.reg .f16 low,high;
  mov.b32 {low,high},%r1261;
  cvt.f32.f16 %f411, low;}

	// end inline asm
	// begin inline asm
	{.reg .f16 low,high;
  mov.b32 {low,high},%r1261;
  cvt.f32.f16 %f412, high;}

	// end inline asm
	mul.f32 	%f759, %f756, %f411;
	mul.f32 	%f760, %f758, %f412;
	sub.f32 	%f761, %f759, %f760;
	add.f32 	%f2625, %f2625, %f761;
	ld.shared.u32 	%r1263, [%r5340+-16640];
	ld.shared.u32 	%r1264, [%r5352+512];
	// begin inline asm
	dp4a.s32.s32 %r1262, %r1263, %r1264, %r5301;
	// end inline asm
	ld.shared.u32 	%r1267, [%r5340+-16636];
	ld.shared.u32 	%r1268, [%r5352+516];
	// begin inline asm
	dp4a.s32.s32 %r1266, %r1267, %r1268, %r1262;
	// end inline asm
	ld.shared.u32 	%r1271, [%r5340+-16632];
	ld.shared.u32 	%r1272, [%r5352+520];
	// begin inline asm
	dp4a.s32.s32 %r1270, %r1271, %r1272, %r1266;
	// end inline asm
	ld.shared.u32 	%r1275, [%r5340+-16628];
	ld.shared.u32 	%r1276, [%r5352+524];
	// begin inline asm
	dp4a.s32.s32 %r1274, %r1275, %r1276, %r1270;
	// end inline asm
	ld.shared.u32 	%r1279, [%r5340+-16624];
	ld.shared.u32 	%r1280, [%r5352+528];
	// begin inline asm
	dp4a.s32.s32 %r1278, %r1279, %r1280, %r1274;
	// end inline asm
	ld.shared.u32 	%r1283, [%r5340+-16620];
	ld.shared.u32 	%r1284, [%r5352+532];
	// begin inline asm
	dp4a.s32.s32 %r1282, %r1283, %r1284, %r1278;
	// end inline asm
	ld.shared.u32 	%r1287, [%r5340+-16616];
	ld.shared.u32 	%r1288, [%r5352+536];
	// begin inline asm
	dp4a.s32.s32 %r1286, %r1287, %r1288, %r1282;
	// end inline asm
	ld.shared.u32 	%r1291, [%r5340+-16612];
	ld.shared.u32 	%r1292, [%r5352+540];
	// begin inline asm
	dp4a.s32.s32 %r1290, %r1291, %r1292, %r1286;
	// end inline asm
	ld.shared.u32 	%r1295, [%r5377];
	// begin inline asm
	{.reg .f16 low,high;
  mov.b32 {low,high},%r1295;
  cvt.f32.f16 %f413, low;}

	// end inline asm
	// begin inline asm
	{.reg .f16 low,high;
  mov.b32 {low,high},%r1295;
  cvt.f32.f16 %f414, high;}

	// end inline asm
	ld.shared.u8 	%r5382, [%r5358];
	mul.lo.s32 	%r5383, %r1290, %r5382;
	cvt.rn.f32.s32 	%f762, %r5383;
	ld.shared.u8 	%rs11, [%r5358+8];
	cvt.rn.f32.u16 	%f763, %rs11;
	fma.rn.f32 	%f764, %f414, %f763, 0f00000000;
	fma.rn.f32 	%f765, %f413, %f762, 0f00000000;
	ld.shared.u32 	%r1297, [%r5340+-16608];
	ld.shared.u32 	%r1298, [%r5352+544];
	// begin inline asm
	dp4a.s32.s32 %r1296, %r1297, %r1298, %r5301;
	// end inline asm
	ld.shared.u32 	%r1301, [%r5340+-16604];
	ld.shared.u32 	%r1302, [%r5352+548];
	// begin inline asm
	dp4a.s32.s32 %r1300, %r1301, %r1302, %r1296;
	// end inline asm
	ld.shared.u32 	%r1305, [%r5340+-16600];
	ld.shared.u32 	%r1306, [%r5352+552];
	// begin inline asm
	dp4a.s32.s32 %r1304, %r1305, %r1306, %r1300;
	// end inline asm
	ld.shared.u32 	%r1309, [%r5340+-16596];
	ld.shared.u32 	%r1310, [%r5352+556];
	// begin inline asm
	dp4a.s32.s32 %r1308, %r1309, %r1310, %r1304;
	// end inline asm
	ld.shared.u32 	%r1313, [%r5340+-16592];
	ld.shared.u32 	%r1314, [%r5352+560];
	// begin inline asm
	dp4a.s32.s32 %r1312, %r1313, %r1314, %r1308;
	// end inline asm
	ld.shared.u32 	%r1317, [%r5340+-16588];
	ld.shared.u32 	%r1318, [%r5352+564];
	// begin inline asm
	dp4a.s32.s32 %r1316, %r1317, %r1318, %r1312;
	// end inline asm
	ld.shared.u32 	%r1321, [%r5340+-16584];
	ld.shared.u32 	%r1322, [%r5352+568];
	// begin inline asm
	dp4a.s32.s32 %r1320, %r1321, %r1322, %r1316;
	// end inline asm
	ld.shared.u32 	%r1325, [%r5340+-16580];
	ld.shared.u32 	%r1326, [%r5352+572];
	// begin inline asm
	dp4a.s32.s32 %r1324, %r1325, %r1326, %r1320;
	// end inline asm
	ld.shared.u8 	%r5384, [%r5358+1];
	mul.lo.s32 	%r5385, %r1324, %r5384;
	cvt.rn.f32.s32 	%f766, %r5385;
	fma.rn.f32 	%f767, %f409, %f766, %f765;
	ld.shared.u8 	%rs12, [%r5358+9];
	cvt.rn.f32.u16 	%f768, %rs12;
	fma.rn.f32 	%f769, %f410, %f768, %f764;
	ld.shared.u32 	%r1329, [%r73+128];
	// begin inline asm
	{.reg .f16 low,high;
  mov.b32 {low,high},%r1329;
  cvt.f32.f16 %f415, low;}

	// end inline asm
	// begin inline asm
	{.reg .f16 low,high;
  mov.b32 {low,high},%r1329;
  cvt.f32.f16 %f416, high;}

	// end inline asm
	mul.f32 	%f770, %f767, %f415;
	mul.f32 	%f771, %f769, %f416;
	sub.f32 	%f772, %f770, %f771;
	add.f32 	%f2609, %f2609, %f772;
	ld.shared.u32 	%r1331, [%r5340+-8320];
	ld.shared.u32 	%r1332, [%r5352+512];
	// begin inline asm
	dp4a.s32.s32 %r1330, %r1331, %r1332, %r5301;
	// end inline asm
	ld.shared.u32 	%r1335, [%r5340+-8316];
	ld.shared.u32 	%r1336, [%r5352+516];
	// begin inline asm
	dp4a.s32.s32 %r1334, %r1335, %r1336, %r1330;
	// end inline asm
	ld.shared.u32 	%r1339, [%r5340+-8312];
	ld.shared.u32 	%r1340, [%r5352+520];
	// begin inline asm
	dp4a.s32.s32 %r1338, %r1339, %r1340, %r1334;
	// end inline asm
	ld.shared.u32 	%r1343, [%r5340+-8308];
	ld.shared.u32 	%r1344, [%r5352+524];
	// begin inline asm
	dp4a.s32.s32 %r1342, %r1343, %r1344, %r1338;
	// end inline asm
	ld.shared.u32 	%r1347, [%r5340+-8304];
	ld.shared.u32 	%r1348, [%r5352+528];
	// begin inline asm
	dp4a.s32.s32 %r1346, %r1347, %r1348, %r1342;
	// end inline asm
	ld.shared.u32 	%r1351, [%r5340+-8300];
	ld.shared.u32 	%r1352, [%r5352+532];
	// begin inline asm
	dp4a.s32.s32 %r1350, %r1351, %r1352, %r1346;
	// end inline asm
	ld.shared.u32 	%r1355, [%r5340+-8296];
	ld.shared.u32 	%r1356, [%r5352+536];
	// begin inline asm
	dp4a.s32.s32 %r1354, %r1355, %r1356, %r1350;
	// end inline asm
	ld.shared.u32 	%r1359, [%r5340+-8292];
	ld.shared.u32 	%r1360, [%r5352+540];
	// begin inline asm
	dp4a.s32.s32 %r1358, %r1359, %r1360, %r1354;
	// end inline asm
	ld.shared.u32 	%r1363, [%r5377];
	// begin inline asm
	{.reg .f16 low,high;
  mov.b32 {low,high},%r1363;
  cvt.f32.f16 %f417, low;}

	// end inline asm
	// begin inline asm
	{.reg .f16 low,high;
  mov.b32 {low,high},%r1363;
  cvt.f32.f16 %f418, high;}

	// end inline asm
	ld.shared.u8 	%r5386, [%r5364];
	mul.lo.s32 	%r5387, %r1358, %r5386;
	cvt.rn.f32.s32 	%f773, %r5387;
	ld.shared.u8 	%rs13, [%r5364+8];
	cvt.rn.f32.u16 	%f774, %rs13;
	fma.rn.f32 	%f775, %f418, %f774, 0f00000000;
	fma.rn.f32 	%f776, %f417, %f773, 0f00000000;
	ld.shared.u32 	%r1365, [%r5340+-8288];
	ld.shared.u32 	%r1366, [%r5352+544];
	// begin inline asm
	dp4a.s32.s32 %r1364, %r1365, %r1366, %r5301;
	// end inline asm
	ld.shared.u32 	%r1369, [%r5340+-8284];
	ld.shared.u32 	%r1370, [%r5352+548];
	// begin inline asm
	dp4a.s32.s32 %r1368, %r1369, %r1370, %r1364;
	// end inline asm
	ld.shared.u32 	%r1373, [%r5340+-8280];
	ld.shared.u32 	%r1374, [%r5352+552];
	// begin inline asm
	dp4a.s32.s32 %r1372, %r1373, %r1374, %r1368;
	// end inline asm
	ld.shared.u32 	%r1377, [%r5340+-8276];
	ld.shared.u32 	%r1378, [%r5352+556];
	// begin inline asm
	dp4a.s32.s32 %r1376, %r1377, %r1378, %r1372;
	// end inline asm
	ld.shared.u32 	%r1381, [%r5340+-8272];
	ld.shared.u32 	%r1382, [%r5352+560];
	// begin inline asm
	dp4a.s32.s32 %r1380, %r1381, %r1382, %r1376;
	// end inline asm
	ld.shared.u32 	%r1385, [%r5340+-8268];
	ld.shared.u32 	%r1386, [%r5352+564];
	// begin inline asm
	dp4a.s32.s32 %r1384, %r1385, %r1386, %r1380;
	// end inline asm
	ld.shared.u32 	%r1389, [%r5340+-8264];
	ld.shared.u32 	%r1390, [%r5352+568];
	// begin inline asm
	dp4a.s32.s32 %r1388, %r1389, %r1390, %r1384;
	// end inline asm
	ld.shared.u32 	%r1393, [%r5340+-8260];
	ld.shared.u32 	%r1394, [%r5352+572];
	// begin inline asm
	dp4a.s32.s32 %r1392, %r1393, %r1394, %r1388;
	// end inline asm
	ld.shared.u32 	%r1397, [%r5377+4];
	// begin inline asm
	{.reg .f16 low,high;
  mov.b32 {low,high},%r1397;
  cvt.f32.f16 %f419, low;}

	// end inline asm
	// begin inline asm
	{.reg .f16 low,high;
  mov.b32 {low,high},%r1397;
  cvt.f32.f16 %f420, high;}

	// end inline asm
	ld.shared.u8 	%r5388, [%r5364+1];
	mul.lo.s32 	%r5389, %r1392, %r5388;
	cvt.rn.f32.s32 	%f777, %r5389;
	fma.rn.f32 	%f778, %f419, %f777, %f776;
	ld.shared.u8 	%rs14, [%r5364+9];
	cvt.rn.f32.u16 	%f779, %rs14;
	fma.rn.f32 	%f780, %f420, %f779, %f775;
	ld.shared.u32 	%r1399, [%r75+256];
	// begin inline asm
	{.reg .f16 low,high;
  mov.b32 {low,high},%r1399;
  cvt.f32.f16 %f421, low;}

	// end inline asm
	// begin inline asm
	{.reg .f16 low,high;
  mov.b32 {low,high},%r1399;
  cvt.f32.f16 %f422, high;}

	// end inline asm
	mul.f32 	%f781, %f778, %f421;
	mul.f32 	%f782, %f780, %f422;
	sub.f32 	%f783, %f781, %f782;
	add.f32 	%f2593, %f2593, %f783;
	ld.shared.u32 	%r1401, [%r5340];
	ld.shared.u32 	%r1402, [%r5352+512];
	// begin inline asm
	dp4a.s32.s32 %r1400, %r1401, %r1402, %r5301;
	// end inline asm
	ld.shared.u32 	%r1405, [%r5340+4];
	ld.shared.u32 	%r1406, [%r5352+516];
	// begin inline asm
	dp4a.s32.s32 %r1404, %r1405, %r1406, %r1400;
	// end inline asm
	ld.shared.u32 	%r1409, [%r5340+8];
	ld.shared.u32 	%r1410, [%r5352+520];
	// begin inline asm
	dp4a.s32.s32 %r1408, %r1409, %r1410, %r1404;
	// end inline asm
	ld.shared.u32 	%r1413, [%r5340+12];
	ld.shared.u32 	%r1414, [%r5352+524];
	// begin inline asm
	dp4a.s32.s32 %r1412, %r1413, %r1414, %r1408;
	// end inline asm
	ld.shared.u32 	%r1417, [%r5340+16];
	ld.shared.u32 	%r1418, [%r5352+528];
	// begin inline asm
	dp4a.s32.s32 %r1416, %r1417, %r1418, %r1412;
	// end inline asm
	ld.shared.u32 	%r1421, [%r5340+20];
	ld.shared.u32 	%r1422, [%r5352+532];
	// begin inline asm
	dp4a.s32.s32 %r1420, %r1421, %r1422, %r1416;
	// end inline asm
	ld.shared.u32 	%r1425, [%r5340+24];
	ld.shared.u32 	%r1426, [%r5352+536];
	// begin inline asm
	dp4a.s32.s32 %r1424, %r1425, %r1426, %r1420;
	// end inline asm
	ld.shared.u32 	%r1429, [%r5340+28];
	ld.shared.u32 	%r1430, [%r5352+540];
	// begin inline asm
	dp4a.s32.s32 %r1428, %r1429, %r1430, %r1424;
	// end inline asm
	ld.shared.u32 	%r1433, [%r5377];
	// begin inline asm
	{.reg .f16 low,high;
  mov.b32 {low,high},%r1433;
  cvt.f32.f16 %f423, low;}

	// end inline asm
	// begin inline asm
	{.reg .f16 low,high;
  mov.b32 {low,high},%r1433;
  cvt.f32.f16 %f424, high;}

	// end inline asm
	ld.shared.u8 	%r5390, [%r5370];
	mul.lo.s32 	%r5391, %r1428, %r5390;
	cvt.rn.f32.s32 	%f784, %r5391;
	ld.shared.u8 	%rs15, [%r5370+8];
	cvt.rn.f32.u16 	%f785, %rs15;
	fma.rn.f32 	%f786, %f424, %f785, 0f00000000;
	fma.rn.f32 	%f787, %f423, %f784, 0f00000000;
	ld.shared.u32 	%r1435, [%r5340+32];
	ld.shared.u32 	%r1436, [%r5352+544];
	// begin inline asm
	dp4a.s32.s32 %r1434, %r1435, %r1436, %r5301;
	// end inline asm
	ld.shared.u32 	%r1439, [%r5340+36];
	ld.shared.u32 	%r1440, [%r5352+548];
	// begin inline asm
	dp4a.s32.s32 %r1438, %r1439, %r1440, %r1434;
	// end inline asm
	ld.shared.u32 	%r1443, [%r5340+40];
	ld.shared.u32 	%r1444, [%r5352+552];
	// begin inline asm
	dp4a.s32.s32 %r1442, %r1443, %r1444, %r1438;
	// end inline asm
	ld.shared.u32 	%r1447, [%r5340+44];
	ld.shared.u32 	%r1448, [%r5352+556];
	// begin inline asm
	dp4a.s32.s32 %r1446, %r1447, %r1448, %r1442;
	// end inline asm
	ld.shared.u32 	%r1451, [%r5340+48];
	ld.shared.u32 	%r1452, [%r5352+560];
	// begin inline asm
	dp4a.s32.s32 %r1450, %r1451, %r1452, %r1446;
	// end inline asm
	ld.shared.u32 	%r1455, [%r5340+52];
	ld.shared.u32 	%r1456, [%r5352+564];
	// begin inline asm
	dp4a.s32.s32 %r1454, %r1455, %r1456, %r1450;
	// end inline asm
	ld.shared.u32 	%r1459, [%r5340+56];
	ld.shared.u32 	%r1460, [%r5352+568];
	// begin inline asm
	dp4a.s32.s32 %r1458, %r1459, %r1460, %r1454;
	// end inline asm
	ld.shared.u32 	%r1463, [%r5340+60];
	ld.shared.u32 	%r1464, [%r5352+572];
	// begin inline asm
	dp4a.s32.s32 %r1462, %r1463, %r1464, %r1458;
	// end inline asm
	ld.shared.u8 	%r5392, [%r5370+1];
	mul.lo.s32 	%r5393, %r1462, %r5392;
	cvt.rn.f32.s32 	%f788, %r5393;
	fma.rn.f32 	%f789, %f419, %f788, %f787;
	ld.shared.u8 	%rs16, [%r5370+9];
	cvt.rn.f32.u16 	%f790, %rs16;
	fma.rn.f32 	%f791, %f420, %f790, %f786;
	ld.shared.u32 	%r1467, [%r77+384];
	// begin inline asm
	{.reg .f16 low,high;
  mov.b32 {low,high},%r1467;
  cvt.f32.f16 %f425, low;}

	// end inline asm
	// begin inline asm
	{.reg .f16 low,high;
  mov.b32 {low,high},%r1467;
  cvt.f32.f16 %f426, high;}

	// end inline asm
	mul.f32 	%f792, %f789, %f425;
	mul.f32 	%f793, %f791, %f426;
	sub.f32 	%f794, %f792, %f793;
	add.f32 	%f2577, %f2577, %f794;
	add.s32 	%r5394, %r5341, 256;
	shr.u32 	%r5395, %r5394, 1;
	add.s32 	%r5396, %r5343, %r5395;
	ld.shared.u32 	%r1469, [%r5340+-24960];
	ld.shared.u32 	%r1470, [%r5352+1024];
	// begin inline asm
	dp4a.s32.s32 %r1468, %r1469, %r1470, %r5301;
	// end inline asm
	ld.shared.u32 	%r1473, [%r5340+-24956];
	ld.shared.u32 	%r1474, [%r5352+1028];
	// begin inline asm
	dp4a.s32.s32 %r1472, %r1473, %r1474, %r1468;
	// end inline asm
	ld.shared.u32 	%r1477, [%r5340+-24952];
	ld.shared.u32 	%r1478, [%r5352+1032];
	// begin inline asm
	dp4a.s32.s32 %r1476, %r1477, %r1478, %r1472;
	// end inline asm
	ld.shared.u32 	%r1481, [%r5340+-24948];
	ld.shared.u32 	%r1482, [%r5352+1036];
	// begin inline asm
	dp4a.s32.s32 %r1480, %r1481, %r1482, %r1476;
	// end inline asm
	ld.shared.u32 	%r1485, [%r5340+-24944];
	ld.shared.u32 	%r1486, [%r5352+1040];
	// begin inline asm
	dp4a.s32.s32 %r1484, %r1485, %r1486, %r1480;
	// end inline asm
	ld.shared.u32 	%r1489, [%r5340+-24940];
	ld.shared.u32 	%r1490, [%r5352+1044];
	// begin inline asm
	dp4a.s32.s32 %r1488, %r1489, %r1490, %r1484;
	// end inline asm
	ld.shared.u32 	%r1493, [%r5340+-24936];
	ld.shared.u32 	%r1494, [%r5352+1048];
	// begin inline asm
	dp4a.s32.s32 %r1492, %r1493, %r1494, %r1488;
	// end inline asm
	ld.shared.u32 	%r1497, [%r5340+-24932];
	ld.shared.u32 	%r1498, [%r5352+1052];
	// begin inline asm
	dp4a.s32.s32 %r1496, %r1497, %r1498, %r1492;
	// end inline asm
	ld.shared.u32 	%r1501, [%r5396];
	// begin inline asm
	{.reg .f16 low,high;
  mov.b32 {low,high},%r1501;
  cvt.f32.f16 %f427, low;}

	// end inline asm
	// begin inline asm
	{.reg .f16 low,high;
  mov.b32 {low,high},%r1501;
  cvt.f32.f16 %f428, high;}

	// end inline asm
	ld.shared.u8 	%r5397, [%r5349];
	mul.lo.s32 	%r5398, %r1496, %r5397;
	cvt.rn.f32.s32 	%f795, %r5398;
	ld.shared.u8 	%rs17, [%r5349+8];
	cvt.rn.f32.u16 	%f796, %rs17;
	fma.rn.f32 	%f797, %f428, %f796, 0f00000000;
	fma.rn.f32 	%f798, %f427, %f795, 0f00000000;
	ld.shared.u32 	%r1503, [%r5340+-24928];
	ld.shared.u32 	%r1504, [%r5352+1056];
	// begin inline asm
	dp4a.s32.s32 %r1502, %r1503, %r1504, %r5301;
	// end inline asm
	ld.shared.u32 	%r1507, [%r5340+-24924];
	ld.shared.u32 	%r1508, [%r5352+1060];
	// begin inline asm
	dp4a.s32.s32 %r1506, %r1507, %r1508, %r1502;
	// end inline asm
	ld.shared.u32 	%r1511, [%r5340+-24920];
	ld.shared.u32 	%r1512, [%r5352+1064];
	// begin inline asm
	dp4a.s32.s32 %r1510, %r1511, %r1512, %r1506;
	// end inline asm
	ld.shared.u32 	%r1515, [%r5340+-24916];
	ld.shared.u32 	%r1516, [%r5352+1068];
	// begin inline asm
	dp4a.s32.s32 %r1514, %r1515, %r1516, %r1510;
	// end inline asm
	ld.shared.u32 	%r1519, [%r5340+-24912];
	ld.shared.u32 	%r1520, [%r5352+1072];
	// begin inline asm
	dp4a.s32.s32 %r1518, %r1519, %r1520, %r1514;
	// end inline asm
	ld.shared.u32 	%r1523, [%r5340+-24908];
	ld.shared.u32 	%r1524, [%r5352+1076];
	// begin inline asm
	dp4a.s32.s32 %r1522, %r1523, %r1524, %r1518;
	// end inline asm
	ld.shared.u32 	%r1527, [%r5340+-24904];
	ld.shared.u32 	%r1528, [%r5352+1080];
	// begin inline asm
	dp4a.s32.s32 %r1526, %r1527, %r1528, %r1522;
	// end inline asm
	ld.shared.u32 	%r1531, [%r5340+-24900];
	ld.shared.u32 	%r1532, [%r5352+1084];
	// begin inline asm
	dp4a.s32.s32 %r1530, %r1531, %r1532, %r1526;
	// end inline asm
	ld.shared.u32 	%r1535, [%r5396+4];
	// begin inline asm
	{.reg .f16 low,high;
  mov.b32 {low,high},%r1535;
  cvt.f32.f16 %f429, low;}

	// end inline asm
	// begin inline asm
	{.reg .f16 low,high;
  mov.b32 {low,high},%r1535;
  cvt.f32.f16 %f430, high;}

	// end inline asm
	ld.shared.u8 	%r5399, [%r5349+1];
	mul.lo.s32 	%r5400, %r1530, %r5399;
	cvt.rn.f32.s32 	%f799, %r5400;
	fma.rn.f32 	%f800, %f429, %f799, %f798;
	ld.shared.u8 	%rs18, [%r5349+9];
	cvt.rn.f32.u16 	%f801, %rs18;
	fma.rn.f32 	%f802, %f430, %f801, %f797;
	ld.shared.u32 	%r1537, [%r70];
	// begin inline asm
	{.reg .f16 low,high;
  mov.b32 {low,high},%r1537;
  cvt.f32.f16 %f431, low;}

	// end inline asm
	// begin inline asm
	{.reg .f16 low,high;
  mov.b32 {low,high},%r1537;
  cvt.f32.f16 %f432, high;}

	// end inline asm
	mul.f32 	%f803, %f800, %f431;
	mul.f32 	%f804, %f802, %f432;
	sub.f32 	%f805, %f803, %f804;
	add.f32 	%f2624, %f2624, %f805;
	ld.shared.u32 	%r1539, [%r5340+-16640];
	ld.shared.u32 	%r1540, [%r5352+1024];
	// begin inline asm
	dp4a.s32.s32 %r1538, %r1539, %r1540, %r5301;
	// end inline asm
	ld.shared.u32 	%r1543, [%r5340+-16636];
	ld.shared.u32 	%r1544, [%r5352+1028];
	// begin inline asm
	dp4a.s32.s32 %r1542, %r1543, %r1544, %r1538;
	// end inline asm
	ld.shared.u32 	%r1547, [%r5340+-16632];
	ld.shared.u32 	%r1548, [%r5352+1032];
	// begin inline asm
	dp4a.s32.s32 %r1546, %r1547, %r1548, %r1542;
	// end inline asm
	ld.shared.u32 	%r1551, [%r5340+-16628];
	ld.shared.u32 	%r1552, [%r5352+1036];
	// begin inline asm
	dp4a.s32.s32 %r1550, %r1551, %r1552, %r1546;
	// end inline asm
	ld.shared.u32 	%r1555, [%r5340+-16624];
	ld.shared.u32 	%r1556, [%r5352+1040];
	// begin inline asm
	dp4a.s32.s32 %r1554, %r1555, %r1556, %r1550;
	// end inline asm
	ld.shared.u32 	%r1559, [%r5340+-16620];
	ld.shared.u32 	%r1560, [%r5352+1044];
	// begin inline asm
	dp4a.s32.s32 %r1558, %r1559, %r1560, %r1554;
	// end inline asm
	ld.shared.u32 	%r1563, [%r5340+-16616];
	ld.shared.u32 	%r1564, [%r5352+1048];
	// begin inline asm
	dp4a.s32.s32 %r1562, %r1563, %r1564, %r1558;
	// end inline asm
	ld.shared.u32 	%r1567, [%r5340+-16612];
	ld.shared.u32 	%r1568, [%r5352+1052];
	// begin inline asm
	dp4a.s32.s32 %r1566, %r1567, %r1568, %r1562;
	// end inline asm
	ld.shared.u32 	%r1571, [%r5396];
	// begin inline asm
	{.reg .f16 low,high;
  mov.b32 {low,high},%r1571;
  cvt.f32.f16 %f433, low;}

	// end inline asm
	// begin inline asm
	{.reg .f16 low,high;
  mov.b32 {low,high},%r1571;
  cvt.f32.f16 %f434, high;}

	// end inline asm
	ld.shared.u8 	%r5401, [%r5358];
	mul.lo.s32 	%r5402, %r1566, %r5401;
	cvt.rn.f32.s32 	%f806, %r5402;
	ld.shared.u8 	%rs19, [%r5358+8];
	cvt.rn.f32.u16 	%f807, %rs19;
	fma.rn.f32 	%f808, %f434, %f807, 0f00000000;
	fma.rn.f32 	%f809, %f433, %f806, 0f00000000;
	ld.shared.u32 	%r1573, [%r5340+-16608];
	ld.shared.u32 	%r1574, [%r5352+1056];
	// begin inline asm
	dp4a.s32.s32 %r1572, %r1573, %r1574, %r5301;
	// end inline asm
	ld.shared.u32 	%r1577, [%r5340+-16604];
	ld.shared.u32 	%r1578, [%r5352+1060];
	// begin inline asm
	dp4a.s32.s32 %r1576, %r1577, %r1578, %r1572;
	// end inline asm
	ld.shared.u32 	%r1581, [%r5340+-16600];
	ld.shared.u32 	%r1582, [%r5352+1064];
	// begin inline asm
	dp4a.s32.s32 %r1580, %r1581, %r1582, %r1576;
	// end inline asm
	ld.shared.u32 	%r1585, [%r5340+-16596];
	ld.shared.u32 	%r1586, [%r5352+1068];
	// begin inline asm
	dp4a.s32.s32 %r1584, %r1585, %r1586, %r1580;
	// end inline asm
	ld.shared.u32 	%r1589, [%r5340+-16592];
	ld.shared.u32 	%r1590, [%r5352+1072];
	// begin inline asm
	dp4a.s32.s32 %r1588, %r1589, %r1590, %r1584;
	// end inline asm
	ld.shared.u32 	%r1593, [%r5340+-16588];
	ld.shared.u32 	%r1594, [%r5352+1076];
	// begin inline asm
	dp4a.s32.s32 %r1592, %r1593, %r1594, %r1588;
	// end inline asm
	ld.shared.u32 	%r1597, [%r5340+-16584];
	ld.shared.u32 	%r1598, [%r5352+1080];
	// begin inline asm
	dp4a.s32.s32 %r1596, %r1597, %r1598, %r1592;
	// end inline asm
	ld.shared.u32 	%r1601, [%r5340+-16580];
	ld.shared.u32 	%r1602, [%r5352+1084];
	// begin inline asm
	dp4a.s32.s32 %r1600, %r1601, %r1602, %r1596;
	// end inline asm
	ld.shared.u8 	%r5403, [%r5358+1];
	mul.lo.s32 	%r5404, %r1600, %r5403;
	cvt.rn.f32.s32 	%f810, %r5404;
	fma.rn.f32 	%f811, %f429, %f810, %f809;
	ld.shared.u8 	%rs20, [%r5358+9];
	cvt.rn.f32.u16 	%f812, %rs20;
	fma.rn.f32 	%f813, %f430, %f812, %f808;
	ld.shared.u32 	%r1605, [%r73+128];
	// begin inline asm
	{.reg .f16 low,high;
  mov.b32 {low,high},%r1605;
  cvt.f32.f16 %f435, low;}

	// end inline asm
	// begin inline asm
	{.reg .f16 low,high;
  mov.b32 {low,high},%r1605;
  cvt.f32.f16 %f436, high;}

	// end inline asm
	mul.f32 	%f814, %f811, %f435;
	mul.f32 	%f815, %f813, %f436;
	sub.f32 	%f816, %f814, %f815;
	add.f32 	%f2608, %f2608, %f816;
	ld.shared.u32 	%r1607, [%r5340+-8320];
	ld.shared.u32 	%r1608, [%r5352+1024];
	// begin inline asm
	dp4a.s32.s32 %r1606, %r1607, %r1608, %r5301;
	// end inline asm
	ld.shared.u32 	%r1611, [%r5340+-8316];
	ld.shared.u32 	%r1612, [%r5352+1028];
	// begin inline asm
	dp4a.s32.s32 %r1610, %r1611, %r1612, %r1606;
	// end inline asm
	ld.shared.u32 	%r1615, [%r5340+-8312];
	ld.shared.u32 	%r1616, [%r5352+1032];
	// begin inline asm
	dp4a.s32.s32 %r1614, %r1615, %r1616, %r1610;
	// end inline asm
	ld.shared.u32 	%r1619, [%r5340+-8308];
	ld.shared.u32 	%r1620, [%r5352+1036];
	// begin inline asm
	dp4a.s32.s32 %r1618, %r1619, %r1620, %r1614;
	// end inline asm
	ld.shared.u32 	%r1623, [%r5340+-8304];
	ld.shared.u32 	%r1624, [%r5352+1040];
	// begin inline asm
	dp4a.s32.s32 %r1622, %r1623, %r1624, %r1618;
	// end inline asm
	ld.shared.u32 	%r1627, [%r5340+-8300];
	ld.shared.u32 	%r1628, [%r5352+1044];
	// begin inline asm
	dp4a.s32.s32 %r1626, %r1627, %r1628, %r1622;
	// end inline asm
	ld.shared.u32 	%r1631, [%r5340+-8296];
	ld.shared.u32 	%r1632, [%r5352+1048];
	// begin inline asm
	dp4a.s32.s32 %r1630, %r1631, %r1632, %r1626;
	// end inline asm
	ld.shared.u32 	%r1635, [%r5340+-8292];
	ld.shared.u32 	%r1636, [%r5352+1052];
	// begin inline asm
	dp4a.s32.s32 %r1634, %r1635, %r1636, %r1630;
	// end inline asm
	ld.shared.u32 	%r1639, [%r5396];
	// begin inline asm
	{.reg .f16 low,high;
  mov.b32 {low,high},%r1639;
  cvt.f32.f16 %f437, low;}

	// end inline asm
	// begin inline asm
	{.reg .f16 low,high;
  mov.b32 {low,high},%r1639;
  cvt.f32.f16 %f438, high;}

	// end inline asm
	ld.shared.u8 	%r5405, [%r5364];
	mul.lo.s32 	%r5406, %r1634, %r5405;
	cvt.rn.f32.s32 	%f817, %r5406;
	ld.shared.u8 	%rs21, [%r5364+8];
	cvt.rn.f32.u16 	%f818, %rs21;
	fma.rn.f32 	%f819, %f438, %f818, 0f00000000;
	fma.rn.f32 	%f820, %f437, %f817, 0f00000000;
	ld.shared.u32 	%r1641, [%r5340+-8288];
	ld.shared.u32 	%r1642, [%r5352+1056];
	// begin inline asm
	dp4a.s32.s32 %r1640, %r1641, %r1642, %r5301;
	// end inline asm
	ld.shared.u32 	%r1645, [%r5340+-8284];
	ld.shared.u32 	%r1646, [%r5352+1060];
	// begin inline asm
	dp4a.s32.s32 %r1644, %r1645, %r1646, %r1640;
	// end inline asm
	ld.shared.u32 	%r1649, [%r5340+-8280];
	ld.shared.u32 	%r1650, [%r5352+1064];
	// begin inline asm
	dp4a.s32.s32 %r1648, %r1649, %r1650, %r1644;
	// end inline asm
	ld.shared.u32 	%r1653, [%r5340+-8276];
	ld.shared.u32 	%r1654, [%r5352+1068];
	// begin inline asm
	dp4a.s32.s32 %r1652, %r1653, %r1654, %r1648;
	// end inline asm
	ld.shared.u32 	%r1657, [%r5340+-8272];
	ld.shared.u32 	%r1658, [%r5352+1072];
	// begin inline asm
	dp4a.s32.s32 %r1656, %r1657, %r1658, %r1652;
	// end inline asm
	ld.shared.u32 	%r1661, [%r5340+-8268];
	ld.shared.u32 	%r1662, [%r5352+1076];
	// begin inline asm
	dp4a.s32.s32 %r1660, %r1661, %r1662, %r1656;
	// end inline asm
	ld.shared.u32 	%r1665, [%r5340+-8264];
	ld.shared.u32 	%r1666, [%r5352+1080];
	// begin inline asm
	dp4a.s32.s32 %r1664, %r1665, %r1666, %r1660;
	// end inline asm
	ld.shared.u32 	%r1669, [%r5340+-8260];
	ld.shared.u32 	%r1670, [%r5352+1084];
	// begin inline asm
	dp4a.s32.s32 %r1668, %r1669, %r1670, %r1664;
	// end inline asm
	ld.shared.u32 	%r1673, [%r5396+4];
	// begin inline asm
	{.reg .f16 low,high;
  mov.b32 {low,high},%r1673;
  cvt.f32.f16 %f439, low;}

	// end inline asm
	// begin inline asm
	{.reg .f16 low,high;
  mov.b32 {low,high},%r1673;
  cvt.f32.f16 %f440, high;}

	// end inline asm
	ld.shared.u8 	%r5407, [%r5364+1];
	mul.lo.s32 	%r5408, %r1668, %r5407;
	cvt.rn.f32.s32 	%f821, %r5408;
	fma.rn.f32 	%f822, %f439, %f821, %f820;
	ld.shared.u8 	%rs22, [%r5364+9];
	cvt.rn.f32.u16 	%f823, %rs22;
	fma.rn.f32 	%f824, %f440, %f823, %f819;
	ld.shared.u32 	%r1675, [%r75+256];
	// begin inline asm
	{.reg .f16 low,high;
  mov.b32 {low,high},%r1675;
  cvt.f32.f16 %f441, low;}

	// end inline asm
	// begin inline asm
	{.reg .f16 low,high;
  mov.b32 {low,high},%r1675;
  cvt.f32.f16 %f442, high;}

	// end inline asm
	mul.f32 	%f825, %f822, %f441;
	mul.f32 	%f826, %f824, %f442;
	sub.f32 	%f827, %f825, %f826;
	add.f32 	%f2592, %f2592, %f827;
	ld.shared.u32 	%r1677, [%r5340];
	ld.shared.u32 	%r1678, [%r5352+1024];
	// begin inline asm
	dp4a.s32.s32 %r1676, %r1677, %r1678, %r5301;
	// end inline asm
	ld.shared.u32 	%r1681, [%r5340+4];
	ld.shared.u32 	%r1682, [%r5352+1028];
	// begin inline asm
	dp4a.s32.s32 %r1680, %r1681, %r1682, %r1676;
	// end inline asm
	ld.shared.u32 	%r1685, [%r5340+8];
	ld.shared.u32 	%r1686, [%r5352+1032];
	// begin inline asm
	dp4a.s32.s32 %r1684, %r1685, %r1686, %r1680;
	// end inline asm
	ld.shared.u32 	%r1689, [%r5340+12];
	ld.shared.u32 	%r1690, [%r5352+1036];
	// begin inline asm
	dp4a.s32.s32 %r1688, %r1689, %r1690, %r1684;
	// end inline asm
	ld.shared.u32 	%r1693, [%r5340+16];
	ld.shared.u32 	%r1694, [%r5352+1040];
	// begin inline asm
	dp4a.s32.s32 %r1692, %r1693, %r1694, %r1688;
	// end inline asm
	ld.shared.u32 	%r1697, [%r5340+20];
	ld.shared.u32 	%r1698, [%r5352+1044];
	// begin inline asm
	dp4a.s32.s32 %r1696, %r1697, %r1698, %r1692;
	// end inline asm
	ld.shared.u32 	%r1701, [%r5340+24];
	ld.shared.u32 	%r1702, [%r5352+1048];
	// begin inline asm
	dp4a.s32.s32 %r1700, %r1701, %r1702, %r1696;
	// end inline asm
	ld.shared.u32 	%r1705, [%r5340+28];
	ld.shared.u32 	%r1706, [%r5352+1052];
	// begin inline asm
	dp4a.s32.s32 %r1704, %r1705, %r1706, %r1700;
	// end inline asm
	ld.shared.u32 	%r1709, [%r5396];
	// begin inline asm
	{.reg .f16 low,high;
  mov.b32 {low,high},%r1709;
  cvt.f32.f16 %f443, low;}

	// end inline asm
	// begin inline asm
	{.reg .f16 low,high;
  mov.b32 {low,high},%r1709;
  cvt.f32.f16 %f444, high;}

	// end inline asm
	ld.shared.u8 	%r5409, [%r5370];
	mul.lo.s32 	%r5410, %r1704, %r5409;
	cvt.rn.f32.s32 	%f828, %r5410;
	ld.shared.u8 	%rs23, [%r5370+8];
	cvt.rn.f32.u16 	%f829, %rs23;
	fma.rn.f32 	%f830, %f444, %f829, 0f00000000;
	fma.rn.f32 	%f831, %f443, %f828, 0f00000000;
	ld.shared.u32 	%r1711, [%r5340+32];
	ld.shared.u32 	%r1712, [%r5352+1056];
	// begin inline asm
	dp4a.s32.s32 %r1710, %r1711, %r1712, %r5301;
	// end inline asm
	ld.shared.u32 	%r1715, [%r5340+36];
	ld.shared.u32 	%r1716, [%r5352+1060];
	// begin inline asm
	dp4a.s32.s32 %r1714, %r1715, %r1716, %r1710;
	// end inline asm
	ld.shared.u32 	%r1719, [%r5340+40];
	ld.shared.u32 	%r1720, [%r5352+1064];
	// begin inline asm
	dp4a.s32.s32 %r1718, %r1719, %r1720, %r1714;
	// end inline asm
	ld.shared.u32 	%r1723, [%r5340+44];
	ld.shared.u32 	%r1724, [%r5352+1068];
	// begin inline asm
	dp4a.s32.s32 %r1722, %r1723, %r1724, %r1718;
	// end inline asm
	ld.shared.u32 	%r1727, [%r5340+48];
	ld.shared.u32 	%r1728, [%r5352+1072];
	// begin inline asm
	dp4a.s32.s32 %r1726, %r1727, %r1728, %r1722;
	// end inline asm
	ld.shared.u32 	%r1731, [%r5340+52];
	ld.shared.u32 	%r1732, [%r5352+1076];
	// begin inline asm
	dp4a.s32.s32 %r1730, %r1731, %r1732, %r1726;
	// end inline asm
	ld.shared.u32 	%r1735, [%r5340+56];
	ld.shared.u32 	%r1736, [%r5352+1080];
	// begin inline asm
	dp4a.s32.s32 %r1734, %r1735, %r1736, %r1730;
	// end inline asm
	ld.shared.u32 	%r1739, [%r5340+60];
	ld.shared.u32 	%r1740, [%r5352+1084];
	// begin inline asm
	dp4a.s32.s32 %r1738, %r1739, %r1740, %r1734;
	// end inline asm
	ld.shared.u8 	%r5411, [%r5370+1];
	mul.lo.s32 	%r5412, %r1738, %r5411;
	cvt.rn.f32.s32 	%f832, %r5412;
	fma.rn.f32 	%f833, %f439, %f832, %f831;
	ld.shared.u8 	%rs24, [%r5370+9];
	cvt.rn.f32.u16 	%f834, %rs24;
	fma.rn.f32 	%f835, %f440, %f834, %f830;
	ld.shared.u32 	%r1743, [%r77+384];
	// begin inline asm
	{.reg .f16 low,high;
  mov.b32 {low,high},%r1743;
  cvt.f32.f16 %f445, low;}

	// end inline asm
	// begin inline asm
	{.reg .f16 low,high;
  mov.b32 {low,high},%r1743;
  cvt.f32.f16 %f446, high;}

	// end inline asm
	mul.f32 	%f836, %f833, %f445;
	mul.f32 	%f837, %f835, %f446;
	sub.f32 	%f838, %f836, %f837;
	add.f32 	%f2576, %f2576, %f838;
	add.s32 	%r5413, %r5341, 384;
	shr.u32 	%r5414, %r5413, 1;
	add.s32 	%r5415, %r5343, %r5414;
	ld.shared.u32 	%r1745, [%r5340+-24960];
	ld.shared.u32 	%r1746, [%r5352+1536];
	// begin inline asm
	dp4a.s32.s32 %r1744, %r1745, %r1746, %r5301;
	// end inline asm
	ld.shared.u32 	%r1749, [%r5340+-24956];
	ld.shared.u32 	%r1750, [%r5352+1540];
	// begin inline asm
	dp4a.s32.s32 %r1748, %r1749, %r1750, %r1744;
	// end inline asm
	ld.shared.u32 	%r1753, [%r5340+-24952];
	ld.shared.u32 	%r1754, [%r5352+1544];
	// begin inline asm
	dp4a.s32.s32 %r1752, %r1753, %r1754, %r1748;
	// end inline asm
	ld.shared.u32 	%r1757, [%r5340+-24948];
	ld.shared.u32 	%r1758, [%r5352+1548];
	// begin inline asm
	dp4a.s32.s32 %r1756, %r1757, %r1758, %r1752;
	// end inline asm
	ld.shared.u32 	%r1761, [%r5340+-24944];
	ld.shared.u32 	%r1762, [%r5352+1552];
	// begin inline asm
	dp4a.s32.s32 %r1760, %r1761, %r1762, %r1756;
	// end inline asm
	ld.shared.u32 	%r1765, [%r5340+-24940];
	ld.shared.u32 	%r1766, [%r5352+1556];
	// begin inline asm
	dp4a.s32.s32 %r1764, %r1765, %r1766, %r1760;
	// end inline asm
	ld.shared.u32 	%r1769, [%r5340+-24936];
	ld.shared.u32 	%r1770, [%r5352+1560];
	// begin inline asm
	dp4a.s32.s32 %r1768, %r1769, %r1770, %r1764;
	// end inline asm
	ld.shared.u32 	%r1773, [%r5340+-24932];
	ld.shared.u32 	%r1774, [%r5352+1564];
	// begin inline asm
	dp4a.s32.s32 %r1772, %r1773, %r1774, %r1768;
	// end inline asm
	ld.shared.u32 	%r1777, [%r5415];
	// begin inline asm
	{.reg .f16 low,high;
  mov.b32 {low,high},%r1777;
  cvt.f32.f16 %f447, low;}

	// end inline asm
	// begin inline asm
	{.reg .f16 low,high;
  mov.b32 {low,high},%r1777;
  cvt.f32.f16 %f448, high;}

	// end inline asm
	ld.shared.u8 	%r5416, [%r5349];
	mul.lo.s32 	%r5417, %r1772, %r5416;
	cvt.rn.f32.s32 	%f839, %r5417;
	ld.shared.u8 	%rs25, [%r5349+8];
	cvt.rn.f32.u16 	%f840, %rs25;
	fma.rn.f32 	%f841, %f448, %f840, 0f00000000;
	fma.rn.f32 	%f842, %f447, %f839, 0f00000000;
	ld.shared.u32 	%r1779, [%r5340+-24928];
	ld.shared.u32 	%r1780, [%r5352+1568];
	// begin inline asm
	dp4a.s32.s32 %r1778, %r1779, %r1780, %r5301;
	// end inline asm
	ld.shared.u32 	%r1783, [%r5340+-24924];
	ld.shared.u32 	%r1784, [%r5352+1572];
	// begin inline asm
	dp4a.s32.s32 %r1782, %r1783, %r1784, %r1778;
	// end inline asm
	ld.shared.u32 	%r1787, [%r5340+-24920];
	ld.shared.u32 	%r1788, [%r5352+1576];
	// begin inline asm
	dp4a.s32.s32 %r1786, %r1787, %r1788, %r1782;
	// end inline asm
	ld.shared.u32 	%r1791, [%r5340+-24916];
	ld.shared.u32 	%r1792, [%r5352+1580];
	// begin inline asm
	dp4a.s32.s32 %r1790, %r1791, %r1792, %r1786;
	// end inline asm
	ld.shared.u32 	%r1795, [%r5340+-24912];
	ld.shared.u32 	%r1796, [%r5352+1584];
	// begin inline asm
	dp4a.s32.s32 %r1794, %r1795, %r1796, %r1790;
	// end inline asm
	ld.shared.u32 	%r1799, [%r5340+-24908];
	ld.shared.u32 	%r1800, [%r5352+1588];
	// begin inline asm
	dp4a.s32.s32 %r1798, %r1799, %r1800, %r1794;
	// end inline asm
	ld.shared.u32 	%r1803, [%r5340+-24904];
	ld.shared.u32 	%r1804, [%r5352+1592];
	// begin inline asm
	dp4a.s32.s32 %r1802, %r1803, %r1804, %r1798;
	// end inline asm
	ld.shared.u32 	%r1807, [%r5340+-24900];
	ld.shared.u32 	%r1808, [%r5352+1596];
	// begin inline asm
	dp4a.s32.s32 %r1806, %r1807, %r1808, %r1802;
	// end inline asm
	ld.shared.u32 	%r1811, [%r5415+4];
	// begin inline asm
	{.reg .f16 low,high;
  mov.b32 {low,high},%r1811;
  cvt.f32.f16 %f449, low;}

	// end inline asm
	// begin inline asm
	{.reg .f16 low,high;
  mov.b32 {low,high},%r1811;
  cvt.f32.f16 %f450, high;}

	// end inline asm
	ld.shared.u8 	%r5418, [%r5349+1];
	mul.lo.s32 	%r5419, %r1806, %r5418;
	cvt.rn.f32.s32 	%f843, %r5419;
	fma.rn.f32 	%f844, %f449, %f843, %f842;
	ld.shared.u8 	%rs26, [%r5349+9];
	cvt.rn.f32.u16 	%f845, %rs26;
	fma.rn.f32 	%f846, %f450, %f845, %f841;
	ld.shared.u32 	%r1813, [%r70];
	// begin inline asm
	{.reg .f16 low,high;
  mov.b32 {low,high},%r1813;
  cvt.f32.f16 %f451, low;}

	// end inline asm
	// begin inline asm
	{.reg .f16 low,high;
  mov.b32 {low,high},%r1813;
  cvt.f32.f16 %f452, high;}

	// end inline asm
	mul.f32 	%f847, %f844, %f451;
	mul.f32 	%f848, %f846, %f452;
	sub.f32 	%f849, %f847, %f848;
	add.f32 	%f2623, %f2623, %f849;
	ld.shared.u32 	%r1815, [%r5340+-16640];
	ld.shared.u32 	%r1816, [%r5352+1536];
	// begin inline asm
	dp4a.s32.s32 %r1814, %r1815, %r1816, %r5301;
	// end inline asm
	ld.shared.u32 	%r1819, [%r5340+-16636];
	ld.shared.u32 	%r1820, [%r5352+1540];
	// begin inline asm
	dp4a.s32.s32 %r1818, %r1819, %r1820, %r1814;
	// end inline asm
	ld.shared.u32 	%r1823, [%r5340+-16632];
	ld.shared.u32 	%r1824, [%r5352+1544];
	// begin inline asm
	dp4a.s32.s32 %r1822, %r1823, %r1824, %r1818;
	// end inline asm
	ld.shared.u32 	%r1827, [%r5340+-16628];
	ld.shared.u32 	%r1828, [%r5352+1548];
	// begin inline asm
	dp4a.s32.s32 %r1826, %r1827, %r1828, %r1822;
	// end inline asm
	ld.shared.u32 	%r1831, [%r5340+-16624];
	ld.shared.u32 	%r1832, [%r5352+1552];
	// begin inline asm
	dp4a.s32.s32 %r1830, %r1831, %r1832, %r1826;
	// end inline asm
	ld.shared.u32 	%r1835, [%r5340+-16620];
	ld.shared.u32 	%r1836, [%r5352+1556];
	// begin inline asm
	dp4a.s32.s32 %r1834, %r1835, %r1836, %r1830;
	// end inline asm
	ld.shared.u32 	%r1839, [%r5340+-16616];
	ld.shared.u32 	%r1840, [%r5352+1560];
	// begin inline asm
	dp4a.s32.s32 %r1838, %r1839, %r1840, %r1834;
	// end inline asm
	ld.shared.u32 	%r1843, [%r5340+-16612];
	ld.shared.u32 	%r1844, [%r5352+1564];
	// begin inline asm
	dp4a.s32.s32 %r1842, %r1843, %r1844, %r1838;
	// end inline asm
	ld.shared.u32 	%r1847, [%r5415];
	// begin inline asm
	{.reg .f16 low,high;
  mov.b32 {low,high},%r1847;
  cvt.f32.f16 %f453, low;}

	// end inline asm
	// begin inline asm
	{.reg .f16 low,high;
  mov.b32 {low,high},%r1847;
  cvt.f32.f16 %f454, high;}

	// end inline asm
	ld.shared.u8 	%r5420, [%r5358];
	mul.lo.s32 	%r5421, %r1842, %r5420;
	cvt.rn.f32.s32 	%f850, %r5421;
	ld.shared.u8 	%rs27, [%r5358+8];
	cvt.rn.f32.u16 	%f851, %rs27;
	fma.rn.f32 	%f852, %f454, %f851, 0f00000000;
	fma.rn.f32 	%f853, %f453, %f850, 0f00000000;
	ld.shared.u32 	%r1849, [%r5340+-16608];
	ld.shared.u32 	%r1850, [%r5352+1568];
	// begin inline asm
	dp4a.s32.s32 %r1848, %r1849, %r1850, %r5301;
	// end inline asm
	ld.shared.u32 	%r1853, [%r5340+-16604];
	ld.shared.u32 	%r1854, [%r5352+1572];
	// begin inline asm
	dp4a.s32.s32 %r1852, %r1853, %r1854, %r1848;
	// end inline asm
	ld.shared.u32 	%r1857, [%r5340+-16600];
	ld.shared.u32 	%r1858, [%r5352+1576];
	// begin inline asm
	dp4a.s32.s32 %r1856, %r1857, %r1858, %r1852;
	// end inline asm
	ld.shared.u32 	%r1861, [%r5340+-16596];
	ld.shared.u32 	%r1862, [%r5352+1580];
	// begin inline asm
	dp4a.s32.s32 %r1860, %r1861, %r1862, %r1856;
	// end inline asm
	ld.shared.u32 	%r1865, [%r5340+-16592];
	ld.shared.u32 	%r1866, [%r5352+1584];
	// begin inline asm
	dp4a.s32.s32 %r1864, %r1865, %r1866, %r1860;
	// end inline asm
	ld.shared.u32 	%r1869, [%r5340+-16588];
	ld.shared.u32 	%r1870, [%r5352+1588];
	// begin inline asm
	dp4a.s32.s32 %r1868, %r1869, %r1870, %r1864;
	// end inline asm
	ld.shared.u32 	%r1873, [%r5340+-16584];
	ld.shared.u32 	%r1874, [%r5352+1592];
	// begin inline asm
	dp4a.s32.s32 %r1872, %r1873, %r1874, %r1868;
	// end inline asm
	ld.shared.u32 	%r1877, [%r5340+-16580];
	ld.shared.u32 	%r1878, [%r5352+1596];
	// begin inline asm
	dp4a.s32.s32 %r1876, %r1877, %r1878, %r1872;
	// end inline asm
	ld.shared.u8 	%r5422, [%r5358+1];
	mul.lo.s32 	%r5423, %r1876, %r5422;
	cvt.rn.f32.s32 	%f854, %r5423;
	fma.rn.f32 	%f855, %f449, %f854, %f853;
	ld.shared.u8 	%rs28, [%r5358+9];
	cvt.rn.f32.u16 	%f856, %rs28;
	fma.rn.f32 	%f857, %f450, %f856, %f852;
	ld.shared.u32 	%r1881, [%r73+128];
	// begin inline asm
	{.reg .f16 low,high;
  mov.b32 {low,high},%r1881;
  cvt.f32.f16 %f455, low;}

	// end inline asm
	// begin inline asm
	{.reg .f16 low,high;
  mov.b32 {low,high},%r1881;
  cvt.f32.f16 %f456, high;}

	// end inline asm
	mul.f32 	%f858, %f855, %f455;
	mul.f32 	%f859, %f857, %f456;
	sub.f32 	%f860, %f858, %f859;
	add.f32 	%f2607, %f2607, %f860;
	ld.shared.u32 	%r1883, [%r5340+-8320];
	ld.shared.u32 	%r1884, [%r5352+1536];
	// begin inline asm
	dp4a.s32.s32 %r1882, %r1883, %r1884, %r5301;
	// end inline asm
	ld.shared.u32 	%r1887, [%r5340+-8316];
	ld.shared.u32 	%r1888, [%r5352+1540];
	// begin inline asm
	dp4a.s32.s32 %r1886, %r1887, %r1888, %r1882;
	// end inline asm
	ld.shared.u32 	%r1891, [%r5340+-8312];
	ld.shared.u32 	%r1892, [%r5352+1544];
	// begin inline asm
	dp4a.s32.s32 %r1890, %r1891, %r1892, %r1886;
	// end inline asm
	ld.shared.u32 	%r1895, [%r5340+-8308];
	ld.shared.u32 	%r1896, [%r5352+1548];
	// begin inline asm
	dp4a.s32.s32 %r1894, %r1895, %r1896, %r1890;
	// end inline asm
	ld.shared.u32 	%r1899, [%r5340+-8304];
	ld.shared.u32 	%r1900, [%r5352+1552];
	// begin inline asm
	dp4a.s32.s32 %r1898, %r1899, %r1900, %r1894;
	// end inline asm
	ld.shared.u32 	%r1903, [%r5340+-8300];
	ld.shared.u32 	%r1904, [%r5352+1556];
	// begin inline asm
	dp4a.s32.s32 %r1902, %r1903, %r1904, %r1898;
	// end inline asm
	ld.shared.u32 	%r1907, [%r5340+-8296];
	ld.shared.u32 	%r1908, [%r5352+1560];
	// begin inline asm
	dp4a.s32.s32 %r1906, %r1907, %r1908, %r1902;
	// end inline asm
	ld.shared.u32 	%r1911, [%r5340+-8292];
	ld.shared.u32 	%r1912, [%r5352+1564];
	// begin inline asm
	dp4a.s32.s32 %r1910, %r1911, %r1912, %r1906;
	// end inline asm
	ld.shared.u32 	%r1915, [%r5415];
	// begin inline asm
	{.reg .f16 low,high;
  mov.b32 {low,high},%r1915;
  cvt.f32.f16 %f457, low;}

	// end inline asm
	// begin inline asm
	{.reg .f16 low,high;
  mov.b32 {low,high},%r1915;
  cvt.f32.f16 %f458, high;}

	// end inline asm
	ld.shared.u8 	%r5424, [%r5364];
	mul.lo.s32 	%r5425, %r1910, %r5424;
	cvt.rn.f32.s32 	%f861, %r5425;
	ld.shared.u8 	%rs29, [%r5364+8];
	cvt.rn.f32.u16 	%f862, %rs29;
	fma.rn.f32 	%f863, %f458, %f862, 0f00000000;
	fma.rn.f32 	%f864, %f457, %f861, 0f00000000;
	ld.shared.u32 	%r1917, [%r5340+-8288];
	ld.shared.u32 	%r1918, [%r5352+1568];
	// begin inline asm
	dp4a.s32.s32 %r1916, %r1917, %r1918, %r5301;
	// end inline asm
	ld.shared.u32 	%r1921, [%r5340+-8284];
	ld.shared.u32 	%r1922, [%r5352+1572];
	// begin inline asm
	dp4a.s32.s32 %r1920, %r1921, %r1922, %r1916;
	// end inline asm
	ld.shared.u32 	%r1925, [%r5340+-8280];
	ld.shared.u32 	%r1926, [%r5352+1576];
	// begin inline asm
	dp4a.s32.s32 %r1924, %r1925, %r1926, %r1920;
	// end inline asm
	ld.shared.u32 	%r1929, [%r5340+-8276];
	ld.shared.u32 	%r1930, [%r5352+1580];
	// begin inline asm
	dp4a.s32.s32 %r1928, %r1929, %r1930, %r1924;
	// end inline asm
	ld.shared.u32 	%r1933, [%r5340+-8272];
	ld.shared.u32 	%r1934, [%r5352+1584];
	// begin inline asm
	dp4a.s32.s32 %r1932, %r1933, %r1934, %r1928;
	// end inline asm
	ld.shared.u32 	%r1937, [%r5340+-8268];
	ld.shared.u32 	%r1938, [%r5352+1588];
	// begin inline asm
	dp4a.s32.s32 %r1936, %r1937, %r1938, %r1932;
	// end inline asm
	ld.shared.u32 	%r1941, [%r5340+-8264];
	ld.shared.u32 	%r1942, [%r5352+1592];
	// begin inline asm
	dp4a.s32.s32 %r1940, %r1941, %r1942, %r1936;
	// end inline asm
	ld.shared.u32 	%r1945, [%r5340+-8260];
	ld.shared.u32 	%r1946, [%r5352+1596];
	// begin inline asm
	dp4a.s32.s32 %r1944, %r1945, %r1946, %r1940;
	// end inline asm
	ld.shared.u32 	%r1949, [%r5415+4];
	// begin inline asm
	{.reg .f16 low,high;
  mov.b32 {low,high},%r1949;
  cvt.f32.f16 %f459, low;}

	// end inline asm
	// begin inline asm
	{.reg .f16 low,high;
  mov.b32 {low,high},%r1949;
  cvt.f32.f16 %f460, high;}

	// end inline asm
	ld.shared.u8 	%r5426, [%r5364+1];
	mul.lo.s32 	%r5427, %r1944, %r5426;
	cvt.rn.f32.s32 	%f865, %r5427;
	fma.rn.f32 	%f866, %f459, %f865, %f864;
	ld.shared.u8 	%rs30, [%r5364+9];
	cvt.rn.f32.u16 	%f867, %rs30;
	fma.rn.f32 	%f868, %f460, %f867, %f863;
	ld.shared.u32 	%r1951, [%r75+256];
	// begin inline asm
	{.reg .f16 low,high;
  mov.b32 {low,high},%r1951;
  cvt.f32.f16 %f461, low;}

	// end inline asm
	// begin inline asm
	{.reg .f16 low,high;
  mov.b32 {low,high},%r1951;
  cvt.f32.f16 %f462, high;}

	// end inline asm
	mul.f32 	%f869, %f866, %f461;
	mul.f32 	%f870, %f868, %f462;
	sub.f32 	%f871, %f869, %f870;
	add.f32 	%f2591, %f2591, %f871;
	ld.shared.u32 	%r1953, [%r5340];
	ld.shared.u32 	%r1954, [%r5352+1536];
	// begin inline asm
	dp4a.s32.s32 %r1952, %r1953, %r1954, %r5301;
	// end inline asm
	ld.shared.u32 	%r1957, [%r5340+4];
	ld.shared.u32 	%r1958, [%r5352+1540];
	// begin inline asm
	dp4a.s32.s32 %r1956, %r1957, %r1958, %r1952;
	// end inline asm
	ld.shared.u32 	%r1961, [%r5340+8];
	ld.shared.u32 	%r1962, [%r5352+1544];
	// begin inline asm
	dp4a.s32.s32 %r1960, %r1961, %r1962, %r1956;
	// end inline asm
	ld.shared.u32 	%r1965, [%r5340+12];
	ld.shared.u32 	%r1966, [%r5352+1548];
	// begin inline asm
	dp4a.s32.s32 %r1964, %r1965, %r1966, %r1960;
	// end inline asm
	ld.shared.u32 	%r1969, [%r5340+16];
	ld.shared.u32 	%r1970, [%r5352+1552];
	// begin inline asm
	dp4a.s32.s32 %r1968, %r1969, %r1970, %r1964;
	// end inline asm
	ld.shared.u32 	%r1973, [%r5340+20];
	ld.shared.u32 	%r1974, [%r5352+1556];
	// begin inline asm
	dp4a.s32.s32 %r1972, %r1973, %r1974, %r1968;
	// end inline asm
	ld.shared.u32 	%r1977, [%r5340+24];
	ld.shared.u32 	%r1978, [%r5352+1560];
	// begin inline asm
	dp4a.s32.s32 %r1976, %r1977, %r1978, %r1972;
	// end inline asm
	ld.shared.u32 	%r1981, [%r5340+28];
	ld.shared.u32 	%r1982, [%r5352+1564];
	// begin inline asm
	dp4a.s32.s32 %r1980, %r1981, %r1982, %r1976;
	// end inline asm
	ld.shared.u32 	%r1985, [%r5415];
	// begin inline asm
	{.reg .f16 low,high;
  mov.b32 {low,high},%r1985;
  cvt.f32.f16 %f463, low;}

	// end inline asm
	// begin inline asm
	{.reg .f16 low,high;
  mov.b32 {low,high},%r1985;
  cvt.f32.f16 %f464, high;}

	// end inline asm
	ld.shared.u8 	%r5428, [%r5370];
	mul.lo.s32 	%r5429, %r1980, %r5428;
	cvt.rn.f32.s32 	%f872, %r5429;
	ld.shared.u8 	%rs31, [%r5370+8];
	cvt.rn.f32.u16 	%f873, %rs31;
	fma.rn.f32 	%f874, %f464, %f873, 0f00000000;
	fma.rn.f32 	%f875, %f463, %f872, 0f00000000;
	ld.shared.u32 	%r1987, [%r5340+32];
	ld.shared.u32 	%r1988, [%r5352+1568];
	// begin inline asm
	dp4a.s32.s32 %r1986, %r1987, %r1988, %r5301;
	// end inline asm
	ld.shared.u32 	%r1991, [%r5340+36];
	ld.shared.u32 	%r1992, [%r5352+1572];
	// begin inline asm
	dp4a.s32.s32 %r1990, %r1991, %r1992, %r1986;
	// end inline asm
	ld.shared.u32 	%r1995, [%r5340+40];
	ld.shared.u32 	%r1996, [%r5352+1576];
	// begin inline asm
	dp4a.s32.s32 %r1994, %r1995, %r1996, %r1990;
	// end inline asm
	ld.shared.u32 	%r1999, [%r5340+44];
	ld.shared.u32 	%r2000, [%r5352+1580];
	// begin inline asm
	dp4a.s32.s32 %r1998, %r1999, %r2000, %r1994;
	// end inline asm
	ld.shared.u32 	%r2003, [%r5340+48];
	ld.shared.u32 	%r2004, [%r5352+1584];
	// begin inline asm
	dp4a.s32.s32 %r2002, %r2003, %r2004, %r1998;
	// end inline asm
	ld.shared.u32 	%r2007, [%r5340+52];
	ld.shared.u32 	%r2008, [%r5352+1588];
	// begin inline asm
	dp4a.s32.s32 %r2006, %r2007, %r2008, %r2002;
	// end inline asm
	ld.shared.u32 	%r2011, [%r5340+56];
	ld.shared.u32 	%r2012, [%r5352+1592];
	// begin inline asm
	dp4a.s32.s32 %r2010, %r2011, %r2012, %r2006;
	// end inline asm
	ld.shared.u32 	%r2015, [%r5340+60];
	ld.shared.u32 	%r2016, [%r5352+1596];
	// begin inline asm
	dp4a.s32.s32 %r2014, %r2015, %r2016, %r2010;
	// end inline asm
	ld.shared.u8 	%r5430, [%r5370+1];
	mul.lo.s32 	%r5431, %r2014, %r5430;
	cvt.rn.f32.s32 	%f876, %r5431;
	fma.rn.f32 	%f877, %f459, %f876, %f875;
	ld.shared.u8 	%rs32, [%r5370+9];
	cvt.rn.f32.u16 	%f878, %rs32;
	fma.rn.f32 	%f879, %f460, %f878, %f874;
	ld.shared.u32 	%r2019, [%r77+384];
	// begin inline asm
	{.reg .f16 low,high;
  mov.b32 {low,high},%r2019;
  cvt.f32.f16 %f465, low;}

	// end inline asm
	// begin inline asm
	{.reg .f16 low,high;
  mov.b32 {low,high},%r2019;
  cvt.f32.f16 %f466, high;}

	// end inline asm
	mul.f32 	%f880, %f877, %f465;
	mul.f32 	%f881, %f879, %f466;
	sub.f32 	%f882, %f880, %f881;
	add.f32 	%f2575, %f2575, %f882;
	add.s32 	%r5432, %r5341, 512;
	shr.u32 	%r5433, %r5432, 1;
	add.s32 	%r5434, %r5343, %r5433;
	ld.shared.u32 	%r2021, [%r5340+-24960];
	ld.shared.u32 	%r2022, [%r5352+2048];
	// begin inline asm
	dp4a.s32.s32 %r2020, %r2021, %r2022, %r5301;
	// end inline asm
	ld.shared.u32 	%r2025, [%r5340+-24956];
	ld.shared.u32 	%r2026, [%r5352+2052];
	// begin inline asm
	dp4a.s32.s32 %r2024, %r2025, %r2026, %r2020;
	// end inline asm
	ld.shared.u32 	%r2029, [%r5340+-24952];
	ld.shared.u32 	%r2030, [%r5352+2056];
	// begin inline asm
	dp4a.s32.s32 %r2028, %r2029, %r2030, %r2024;
	// end inline asm
	ld.shared.u32 	%r2033, [%r5340+-24948];
	ld.shared.u32 	%r2034, [%r5352+2060];
	// begin inline asm
	dp4a.s32.s32 %r2032, %r2033, %r2034, %r2028;
	// end inline asm
	ld.shared.u32 	%r2037, [%r5340+-24944];
	ld.shared.u32 	%r2038, [%r5352+2064];
	// begin inline asm
	dp4a.s32.s32 %r2036, %r2037, %r2038, %r2032;
	// end inline asm
	ld.shared.u32 	%r2041, [%r5340+-24940];
	ld.shared.u32 	%r2042, [%r5352+2068];
	// begin inline asm
	dp4a.s32.s32 %r2040, %r2041, %r2042, %r2036;
	// end inline asm
	ld.shared.u32 	%r2045, [%r5340+-24936];
	ld.shared.u32 	%r2046, [%r5352+2072];
	// begin inline asm
	dp4a.s32.s32 %r2044, %r2045, %r2046, %r2040;
	// end inline asm
	ld.shared.u32 	%r2049, [%r5340+-24932];
	ld.shared.u32 	%r2050, [%r5352+2076];
	// begin inline asm
	dp4a.s32.s32 %r2048, %r2049, %r2050, %r2044;
	// end inline asm
	ld.shared.u32 	%r2053, [%r5434];
	// begin inline asm
	{.reg .f16 low,high;
  mov.b32 {low,high},%r2053;
  cvt.f32.f16 %f467, low;}

	// end inline asm
	// begin inline asm
	{.reg .f16 low,high;
  mov.b32 {low,high},%r2053;
  cvt.f32.f16 %f468, high;}

	// end inline asm
	ld.shared.u8 	%r5435, [%r5349];
	mul.lo.s32 	%r5436, %r2048, %r5435;
	cvt.rn.f32.s32 	%f883, %r5436;
	ld.shared.u8 	%rs33, [%r5349+8];
	cvt.rn.f32.u16 	%f884, %rs33;
	fma.rn.f32 	%f885, %f468, %f884, 0f00000000;
	fma.rn.f32 	%f886, %f467, %f883, 0f00000000;
	ld.shared.u32 	%r2055, [%r5340+-24928];
	ld.shared.u32 	%r2056, [%r5352+2080];
	// begin inline asm
	dp4a.s32.s32 %r2054, %r2055, %r2056, %r5301;
	// end inline asm
	ld.shared.u32 	%r2059, [%r5340+-24924];
	ld.shared.u32 	%r2060, [%r5352+2084];
	// begin inline asm
	dp4a.s32.s32 %r2058, %r2059, %r2060, %r2054;
	// end inline asm
	ld.shared.u32 	%r2063, [%r5340+-24920];
	ld.shared.u32 	%r2064, [%r5352+2088];
	// begin inline asm
	dp4a.s32.s32 %r2062, %r2063, %r2064, %r2058;
	// end inline asm
	ld.shared.u32 	%r2067, [%r5340+-24916];
	ld.shared.u32 	%r2068, [%r5352+2092];
	// begin inline asm
	dp4a.s32.s32 %r2066, %r2067, %r2068, %r2062;
	// end inline asm
	ld.shared.u32 	%r2071, [%r5340+-24912];
	ld.shared.u32 	%r2072, [%r5352+2096];
	// begin inline asm
	dp4a.s32.s32 %r2070, %r2071, %r2072, %r2066;
	// end inline asm
	ld.shared.u32 	%r2075, [%r5340+-24908];
	ld.shared.u32 	%r2076, [%r5352+2100];
	// begin inline asm
	dp4a.s32.s32 %r2074, %r2075, %r2076, %r2070;
	// end inline asm
	ld.shared.u32 	%r2079, [%r5340+-24904];
	ld.shared.u32 	%r2080, [%r5352+2104];
	// begin inline asm
	dp4a.s32.s32 %r2078, %r2079, %r2080, %r2074;
	// end inline asm
	ld.shared.u32 	%r2083, [%r5340+-24900];
	ld.shared.u32 	%r2084, [%r5352+2108];
	// begin inline asm
	dp4a.s32.s32 %r2082, %r2083, %r2084, %r2078;
	// end inline asm
	ld.shared.u32 	%r2087, [%r5434+4];
	// begin inline asm
	{.reg .f16 low,high;
  mov.b32 {low,high},%r2087;
  cvt.f32.f16 %f469, low;}

	// end inline asm
	// begin inline asm
	{.reg .f16 low,high;
  mov.b32 {low,high},%r2087;
  cvt.f32.f16 %f470, high;}

	// end inline asm
	ld.shared.u8 	%r5437, [%r5349+1];
	mul.lo.s32 	%r5438, %r2082, %r5437;
	cvt.rn.f32.s32 	%f887, %r5438;
	fma.rn.f32 	%f888, %f469, %f887, %f886;
	ld.shared.u8 	%rs34, [%r5349+9];
	cvt.rn.f32.u16 	%f889, %rs34;
	fma.rn.f32 	%f890, %f470, %f889, %f885;
	ld.shared.u32 	%r2089, [%r70];
	// begin inline asm
	{.reg .f16 low,high;
  mov.b32 {low,high},%r2089;
  cvt.f32.f16 %f471, low;}

	// end inline asm
	// begin inline asm
	{.reg .f16 low,high;
  mov.b32 {low,high},%r2089;
  cvt.f32.f16 %f472, high;}

	// end inline asm
	mul.f32 	%f891, %f888, %f471;
	mul.f32 	%f892, %f890, %f472;
	sub.f32 	%f893, %f891, %f892;
	add.f32 	%f2622, %f2622, %f893;
	ld.shared.u32 	%r2091, [%r5340+-16640];
	ld.shared.u32 	%r2092, [%r5352+2048];
	// begin inline asm
	dp4a.s32.s32 %r2090, %r2091, %r2092, %r5301;
	// end inline asm
	ld.shared.u32 	%r2095, [%r5340+-16636];
	ld.shared.u32 	%r2096, [%r5352+2052];
	// begin inline asm
	dp4a.s32.s32 %r2094, %r2095, %r2096, %r2090;
	// end inline asm
	ld.shared.u32 	%r2099, [%r5340+-16632];
	ld.shared.u32 	%r2100, [%r5352+2056];
	// begin inline asm
	dp4a.s32.s32 %r2098, %r2099, %r2100, %r2094;
	// end inline asm
	ld.shared.u32 	%r2103, [%r5340+-16628];
	ld.shared.u32 	%r2104, [%r5352+2060];
	// begin inline asm
	dp4a.s32.s32 %r2102, %r2103, %r2104, %r2098;
	// end inline asm
	ld.shared.u32 	%r2107, [%r5340+-16624];
	ld.shared.u32 	%r2108, [%r5352+2064];
	// begin inline asm
	dp4a.s32.s32 %r2106, %r2107, %r2108, %r2102;
	// end inline asm
	ld.shared.u32 	%r2111, [%r5340+-16620];
	ld.shared.u32 	%r2112, [%r5352+2068];
	// begin inline asm
	dp4a.s32.s32 %r2110, %r2111, %r2112, %r2106;
	// end inline asm
	ld.shared.u32 	%r2115, [%r5340+-16616];
	ld.shared.u32 	%r2116, [%r5352+2072];
	// begin inline asm
	dp4a.s32.s32 %r2114, %r2115, %r2116, %r2110;
	// end inline asm
	ld.shared.u32 	%r2119, [%r5340+-16612];
	ld.shared.u32 	%r2120, [%r5352+2076];
	// begin inline asm
	dp4a.s32.s32 %r2118, %r2119, %r2120, %r2114;
	// end inline asm
	ld.shared.u32 	%r2123, [%r5434];
	// begin inline asm
	{.reg .f16 low,high;
  mov.b32 {low,high},%r2123;
  cvt.f32.f16 %f473, low;}

	// end inline asm
	// begin inline asm
	{.reg .f16 low,high;
  mov.b32 {low,high},%r2123;
  cvt.f32.f16 %f474, high;}

	// end inline asm
	ld.shared.u8 	%r5439, [%r5358];
	mul.lo.s32 	%r5440, %r2118, %r5439;
	cvt.rn.f32.s32 	%f894, %r5440;
	ld.shared.u8 	%rs35, [%r5358+8];
	cvt.rn.f32.u16 	%f895, %rs35;
	fma.rn.f32 	%f896, %f474, %f895, 0f00000000;
	fma.rn.f32 	%f897, %f473, %f894, 0f00000000;
	ld.shared.u32 	%r2125, [%r5340+-16608];
	ld.shared.u32 	%r2126, [%r5352+2080];
	// begin inline asm
	dp4a.s32.s32 %r2124, %r2125, %r2126, %r5301;
	// end inline asm
	ld.shared.u32 	%r2129, [%r5340+-16604];
	ld.shared.u32 	%r2130, [%r5352+2084];
	// begin inline asm
	dp4a.s32.s32 %r2128, %r2129, %r2130, %r2124;
	// end inline asm
	ld.shared.u32 	%r2133, [%r5340+-16600];
	ld.shared.u32 	%r2134, [%r5352+2088];
	// begin inline asm
	dp4a.s32.s32 %r2132, %r2133, %r2134, %r2128;
	// end inline asm
	ld.shared.u32 	%r2137, [%r5340+-16596];
	ld.shared.u32 	%r2138, [%r5352+2092];
	// begin inline asm
	dp4a.s32.s32 %r2136, %r2137, %r2138, %r2132;
	// end inline asm
	ld.shared.u32 	%r2141, [%r5340+-16592];
	ld.shared.u32 	%r2142, [%r5352+2096];
	// begin inline asm
	dp4a.s32.s32 %r2140, %r2141, %r2142, %r2136;
	// end inline asm
	ld.shared.u32 	%r2145, [%r5340+-16588];
	ld.shared.u32 	%r2146, [%r5352+2100];
	// begin inline asm
	dp4a.s32.s32 %r2144, %r2145, %r2146, %r2140;
	// end inline asm
	ld.shared.u32 	%r2149, [%r5340+-16584];
	ld.shared.u32 	%r2150, [%r5352+2104];
	// begin inline asm
	dp4a.s32.s32 %r2148, %r2149, %r2150, %r2144;
	// end inline asm
	ld.shared.u32 	%r2153, [%r5340+-16580];
	ld.shared.u32 	%r2154, [%r5352+2108];
	// begin inline asm
	dp4a.s32.s32 %r2152, %r2153, %r2154, %r2148;
	// end inline asm
	ld.shared.u8 	%r5441, [%r5358+1];
	mul.lo.s32 	%r5442, %r2152, %r5441;
	cvt.rn.f32.s32 	%f898, %r5442;
	fma.rn.f32 	%f899, %f469, %f898, %f897;
	ld.shared.u8 	%rs36, [%r5358+9];
	cvt.rn.f32.u16 	%f900, %rs36;
	fma.rn.f32 	%f901, %f470, %f900, %f896;
	ld.shared.u32 	%r2157, [%r73+128];
	// begin inline asm
	{.reg .f16 low,high;
  mov.b32 {low,high},%r2157;
  cvt.f32.f16 %f475, low;}

	// end inline asm
	// begin inline asm
	{.reg .f16 low,high;
  mov.b32 {low,high},%r2157;
  cvt.f32.f16 %f476, high;}

	// end inline asm
	mul.f32 	%f902, %f899, %f475;
	mul.f32 	%f903, %f901, %f476;
	sub.f32 	%f904, %f902, %f903;
	add.f32 	%f2606, %f2606, %f904;
	ld.shared.u32 	%r2159, [%r5340+-8320];
	ld.shared.u32 	%r2160, [%r5352+2048];
	// begin inline asm
	dp4a.s32.s32 %r2158, %r2159, %r2160, %r5301;
	// end inline asm
	ld.shared.u32 	%r2163, [%r5340+-8316];
	ld.shared.u32 	%r2164, [%r5352+2052];
	// begin inline asm
	dp4a.s32.s32 %r2162, %r2163, %r2164, %r2158;
	// end inline asm
	ld.shared.u32 	%r2167, [%r5340+-8312];
	ld.shared.u32 	%r2168, [%r5352+2056];
	// begin inline asm
	dp4a.s32.s32 %r2166, %r2167, %r2168, %r2162;
	// end inline asm
	ld.shared.u32 	%r2171, [%r5340+-8308];
	ld.shared.u32 	%r2172, [%r5352+2060];
	// begin inline asm
	dp4a.s32.s32 %r2170, %r2171, %r2172, %r2166;
	// end inline asm
	ld.shared.u32 	%r2175, [%r5340+-8304];
	ld.shared.u32 	%r2176, [%r5352+2064];
	// begin inline asm
	dp4a.s32.s32 %r2174, %r2175, %r2176, %r2170;
	// end inline asm
	ld.shared.u32 	%r2179, [%r5340+-8300];
	ld.shared.u32 	%r2180, [%r5352+2068];
	// begin inline asm
	dp4a.s32.s32 %r2178, %r2179, %r2180, %r2174;
	// end inline asm
	ld.shared.u32 	%r2183, [%r5340+-8296];
	ld.shared.u32 	%r2184, [%r5352+2072];
	// begin inline asm
	dp4a.s32.s32 %r2182, %r2183, %r2184, %r2178;
	// end inline asm
	ld.shared.u32 	%r2187, [%r5340+-8292];
	ld.shared.u32 	%r2188, [%r5352+2076];
	// begin inline asm
	dp4a.s32.s32 %r2186, %r2187, %r2188, %r2182;
	// end inline asm
	ld.shared.u32 	%r2191, [%r5434];
	// begin inline asm
	{.reg .f16 low,high;
  mov.b32 {low,high},%r2191;
  cvt.f32.f16 %f477, low;}

	// end inline asm
	// begin inline asm
	{.reg .f16 low,high;
  mov.b32 {low,high},%r2191;
  cvt.f32.f16 %f478, high;}

	// end inline asm
	ld.shared.u8 	%r5443, [%r5364];
	mul.lo.s32 	%r5444, %r2186, %r5443;
	cvt.rn.f32.s32 	%f905, %r5444;
	ld.shared.u8 	%rs37, [%r5364+8];
	cvt.rn.f32.u16 	%f906, %rs37;
	fma.rn.f32 	%f907, %f478, %f906, 0f00000000;
	fma.rn.f32 	%f908, %f477, %f905, 0f00000000;
	ld.shared.u32 	%r2193, [%r5340+-8288];
	ld.shared.u32 	%r2194, [%r5352+2080];
	// begin inline asm
	dp4a.s32.s32 %r2192, %r2193, %r2194, %r5301;
	// end inline asm
	ld.shared.u32 	%r2197, [%r5340+-8284];
	ld.shared.u32 	%r2198, [%r5352+2084];
	// begin inline asm
	dp4a.s32.s32 %r2196, %r2197, %r2198, %r2192;
	// end inline asm
	ld.shared.u32 	%r2201, [%r5340+-8280];
	ld.shared.u32 	%r2202, [%r5352+2088];
	// begin inline asm
	dp4a.s32.s32 %r2200, %r2201, %r2202, %r2196;
	// end inline asm
	ld.shared.u32 	%r2205, [%r5340+-8276];
	ld.shared.u32 	%r2206, [%r5352+2092];
	// begin inline asm
	dp4a.s32.s32 %r2204, %r2205, %r2206, %r2200;
	// end inline asm
	ld.shared.u32 	%r2209, [%r5340+-8272];
	ld.shared.u32 	%r2210, [%r5352+2096];
	// begin inline asm
	dp4a.s32.s32 %r2208, %r2209, %r2210, %r2204;
	// end inline asm
	ld.shared.u32 	%r2213, [%r5340+-8268];
	ld.shared.u32 	%r2214, [%r5352+2100];
	// begin inline asm
	dp4a.s32.s32 %r2212, %r2213, %r2214, %r2208;
	// end inline asm
	ld.shared.u32 	%r2217, [%r5340+-8264];
	ld.shared.u32 	%r2218, [%r5352+2104];
	// begin inline asm
	dp4a.s32.s32 %r2216, %r2217, %r2218, %r2212;
	// end inline asm
	ld.shared.u32 	%r2221, [%r5340+-8260];
	ld.shared.u32 	%r2222, [%r5352+2108];
	// begin inline asm
	dp4a.s32.s32 %r2220, %r2221, %r2222, %r2216;
	// end inline asm
	ld.shared.u32 	%r2225, [%r5434+4];
	// begin inline asm
	{.reg .f16 low,high;
  mov.b32 {low,high},%r2225;
  cvt.f32.f16 %f479, low;}

	// end inline asm
	// begin inline asm
	{.reg .f16 low,high;
  mov.b32 {low,high},%r2225;
  cvt.f32.f16 %f480, high;}

	// end inline asm
	ld.shared.u8 	%r5445, [%r5364+1];
	mul.lo.s32 	%r5446, %r2220, %r5445;
	cvt.rn.f32.s32 	%f909, %r5446;
	fma.rn.f32 	%f910, %f479, %f909, %f908;
	ld.shared.u8 	%rs38, [%r5364+9];
	cvt.rn.f32.u16 	%f911, %rs38;
	fma.rn.f32 	%f912, %f480, %f911, %f907;
	ld.shared.u32 	%r2227, [%r75+256];
	// begin inline asm
	{.reg .f16 low,high;
  mov.b32 {low,high},%r2227;
  cvt.f32.f16 %f481, low;}

	// end inline asm
	// begin inline asm
	{.reg .f16 low,high;
  mov.b32 {low,high},%r2227;
  cvt.f32.f16 %f482, high;}

	// end inline asm
	mul.f32 	%f913, %f910, %f481;
	mul.f32 	%f914, %f912, %f482;
	sub.f32 	%f915, %f913, %f914;
	add.f32 	%f2590, %f2590, %f915;
	ld.shared.u32 	%r2229, [%r5340];
	ld.shared.u32 	%r2230, [%r5352+2048];
	// begin inline asm
	dp4a.s32.s32 %r2228, %r2229, %r2230, %r5301;
	// end inline asm
	ld.shared.u32 	%r2233, [%r5340+4];
	ld.shared.u32 	%r2234, [%r5352+2052];
	// begin inline asm
	dp4a.s32.s32 %r2232, %r2233, %r2234, %r2228;
	// end inline asm
	ld.shared.u32 	%r2237, [%r5340+8];
	ld.shared.u32 	%r2238, [%r5352+2056];
	// begin inline asm
	dp4a.s32.s32 %r2236, %r2237, %r2238, %r2232;
	// end inline asm
	ld.shared.u32 	%r2241, [%r5340+12];
	ld.shared.u32 	%r2242, [%r5352+2060];
	// begin inline asm
	dp4a.s32.s32 %r2240, %r2241, %r2242, %r2236;
	// end inline asm
	ld.shared.u32 	%r2245, [%r5340+16];
	ld.shared.u32 	%r2246, [%r5352+2064];
	// begin inline asm
	dp4a.s32.s32 %r2244, %r2245, %r2246, %r2240;
	// end inline asm
	ld.shared.u32 	%r2249, [%r5340+20];
	ld.shared.u32 	%r2250, [%r5352+2068];
	// begin inline asm
	dp4a.s32.s32 %r2248, %r2249, %r2250, %r2244;
	// end inline asm
	ld.shared.u32 	%r2253, [%r5340+24];
	ld.shared.u32 	%r2254, [%r5352+2072];
	// begin inline asm
	dp4a.s32.s32 %r2252, %r2253, %r2254, %r2248;
	// end inline asm
	ld.shared.u32 	%r2257, [%r5340+28];
	ld.shared.u32 	%r2258, [%r5352+2076];
	// begin inline asm
	dp4a.s32.s32 %r2256, %r2257, %r2258, %r2252;
	// end inline asm
	ld.shared.u32 	%r2261, [%r5434];
	// begin inline asm
	{.reg .f16 low,high;
  mov.b32 {low,high},%r2261;
  cvt.f32.f16 %f483, low;}

	// end inline asm
	// begin inline asm
	{.reg .f16 low,high;
  mov.b32 {low,high},%r2261;
  cvt.f32.f16 %f484, high;}

	// end inline asm
	ld.shared.u8 	%r5447, [%r5370];
	mul.lo.s32 	%r5448, %r2256, %r5447;
	cvt.rn.f32.s32 	%f916, %r5448;
	ld.shared.u8 	%rs39, [%r5370+8];
	cvt.rn.f32.u16 	%f917, %rs39;
	fma.rn.f32 	%f918, %f484, %f917, 0f00000000;
	fma.rn.f32 	%f919, %f483, %f916, 0f00000000;
	ld.shared.u32 	%r2263, [%r5340+32];
	ld.shared.u32 	%r2264, [%r5352+2080];
	// begin inline asm
	dp4a.s32.s32 %r2262, %r2263, %r2264, %r5301;
	// end inline asm
	ld.shared.u32 	%r2267, [%r5340+36];
	ld.shared.u32 	%r2268, [%r5352+2084];
	// begin inline asm
	dp4a.s32.s32 %r2266, %r2267, %r2268, %r2262;
	// end inline asm
	ld.shared.u32 	%r2271, [%r5340+40];
	ld.shared.u32 	%r2272, [%r5352+2088];
	// begin inline asm
	dp4a.s32.s32 %r2270, %r2271, %r2272, %r2266;
	// end inline asm
	ld.shared.u32 	%r2275, [%r5340+44];
	ld.shared.u32 	%r2276, [%r5352+2092];
	// begin inline asm
	dp4a.s32.s32 %r2274, %r2275, %r2276, %r2270;
	// end inline asm
	ld.shared.u32 	%r2279, [%r5340+48];
	ld.shared.u32 	%r2280, [%r5352+2096];
	// begin inline asm
	dp4a.s32.s32 %r2278, %r2279, %r2280, %r2274;
	// end inline asm
	ld.shared.u32 	%r2283, [%r5340+52];
	ld.shared.u32 	%r2284, [%r5352+2100];
	// begin inline asm
	dp4a.s32.s32 %r2282, %r2283, %r2284, %r2278;
	// end inline asm
	ld.shared.u32 	%r2287, [%r5340+56];
	ld.shared.u32 	%r2288, [%r5352+2104];
	// begin inline asm
	dp4a.s32.s32 %r2286, %r2287, %r2288, %r2282;
	// end inline asm
	ld.shared.u32 	%r2291, [%r5340+60];
	ld.shared.u32 	%r2292, [%r5352+2108];
	// begin inline asm
	dp4a.s32.s32 %r2290, %r2291, %r2292, %r2286;
	// end inline asm
	ld.shared.u8 	%r5449, [%r5370+1];
	mul.lo.s32 	%r5450, %r2290, %r5449;
	cvt.rn.f32.s32 	%f920, %r5450;
	fma.rn.f32 	%f921, %f479, %f920, %f919;
	ld.shared.u8 	%rs40, [%r5370+9];
	cvt.rn.f32.u16 	%f922, %rs40;
	fma.rn.f32 	%f923, %f480, %f922, %f918;
	ld.shared.u32 	%r2295, [%r77+384];
	// begin inline asm
	{.reg .f16 low,high;
  mov.b32 {low,high},%r2295;
  cvt.f32.f16 %f485, low;}

	// end inline asm
	// begin inline asm
	{.reg .f16 low,high;
  mov.b32 {low,high},%r2295;
  cvt.f32.f16 %f486, high;}

	// end inline asm
	mul.f32 	%f924, %f921, %f485;
	mul.f32 	%f925, %f923, %f486;
	sub.f32 	%f926, %f924, %f925;
	add.f32 	%f2574, %f2574, %f926;
	add.s32 	%r5451, %r5341, 640;
	shr.u32 	%r5452, %r5451, 1;
	add.s32 	%r5453, %r5343, %r5452;
	ld.shared.u32 	%r2297, [%r5340+-24960];
	ld.shared.u32 	%r2298, [%r5352+2560];
	// begin inline asm
	dp4a.s32.s32 %r2296, %r2297, %r2298, %r5301;
	// end inline asm
	ld.shared.u32 	%r2301, [%r5340+-24956];
	ld.shared.u32 	%r2302, [%r5352+2564];
	// begin inline asm
	dp4a.s32.s32 %r2300, %r2301, %r2302, %r2296;
	// end inline asm
	ld.shared.u32 	%r2305, [%r5340+-24952];
	ld.shared.u32 	%r2306, [%r5352+2568];
	// begin inline asm
	dp4a.s32.s32 %r2304, %r2305, %r2306, %r2300;
	// end inline asm
	ld.shared.u32 	%r2309, [%r5340+-24948];
	ld.shared.u32 	%r2310, [%r5352+2572];
	// begin inline asm
	dp4a.s32.s32 %r2308, %r2309, %r2310, %r2304;
	// end inline asm
	ld.shared.u32 	%r2313, [%r5340+-24944];
	ld.shared.u32 	%r2314, [%r5352+2576];
	// begin inline asm
	dp4a.s32.s32 %r2312, %r2313, %r2314, %r2308;
	// end inline asm
	ld.shared.u32 	%r2317, [%r5340+-24940];
	ld.shared.u32 	%r2318, [%r5352+2580];
	// begin inline asm
	dp4a.s32.s32 %r2316, %r2317, %r2318, %r2312;
	// end inline asm
	ld.shared.u32 	%r2321, [%r5340+-24936];
	ld.shared.u32 	%r2322, [%r5352+2584];
	// begin inline asm
	dp4a.s32.s32 %r2320, %r2321, %r2322, %r2316;
	// end inline asm
	ld.shared.u32 	%r2325, [%r5340+-24932];
	ld.shared.u32 	%r2326, [%r5352+2588];
	// begin inline asm
	dp4a.s32.s32 %r2324, %r2325, %r2326, %r2320;
	// end inline asm
	ld.shared.u32 	%r2329, [%r5453];
	// begin inline asm
	{.reg .f16 low,high;
  mov.b32 {low,high},%r2329;
  cvt.f32.f16 %f487, low;}

	// end inline asm
	// begin inline asm
	{.reg .f16 low,high;
  mov.b32 {low,high},%r2329;
  cvt.f32.f16 %f488, high;}

	// end inline asm
	ld.shared.u8 	%r5454, [%r5349];
	mul.lo.s32 	%r5455, %r2324, %r5454;
	cvt.rn.f32.s32 	%f927, %r5455;
	ld.shared.u8 	%rs41, [%r5349+8];
	cvt.rn.f32.u16 	%f928, %rs41;
	fma.rn.f32 	%f929, %f488, %f928, 0f00000000;
	fma.rn.f32 	%f930, %f487, %f927, 0f00000000;
	ld.shared.u32 	%r2331, [%r5340+-24928];
	ld.shared.u32 	%r2332, [%r5352+2592];
	// begin inline asm
	dp4a.s32.s32 %r2330, %r2331, %r2332, %r5301;
	// end inline asm
	ld.shared.u32 	%r2335, [%r5340+-24924];
	ld.shared.u32 	%r2336, [%r5352+2596];
	// begin inline asm
	dp4a.s32.s32 %r2334, %r2335, %r2336, %r2330;
	// end inline asm
	ld.shared.u32 	%r2339, [%r5340+-24920];
	ld.shared.u32 	%r2340, [%r5352+2600];
	// begin inline asm
	dp4a.s32.s32 %r2338, %r2339, %r2340, %r2334;
	// end inline asm
	ld.shared.u32 	%r2343, [%r5340+-24916];
	ld.shared.u32 	%r2344, [%r5352+2604];
	// begin inline asm
	dp4a.s32.s32 %r2342, %r2343, %r2344, %r2338;
	// end inline asm
	ld.shared.u32 	%r2347, [%r5340+-24912];
	ld.shared.u32 	%r2348, [%r5352+2608];
	// begin inline asm
	dp4a.s32.s32 %r2346, %r2347, %r2348, %r2342;
	// end inline asm
	ld.shared.u32 	%r2351, [%r5340+-24908];
	ld.shared.u32 	%r2352, [%r5352+2612];
	// begin inline asm
	dp4a.s32.s32 %r2350, %r2351, %r2352, %r2346;
	// end inline asm
	ld.shared.u32 	%r2355, [%r5340+-24904];
	ld.shared.u32 	%r2356, [%r5352+2616];
	// begin inline asm
	dp4a.s32.s32 %r2354, %r2355, %r2356, %r2350;
	// end inline asm
	ld.shared.u32 	%r2359, [%r5340+-24900];
	ld.shared.u32 	%r2360, [%r5352+2620];
	// begin inline asm
	dp4a.s32.s32 %r2358, %r2359, %r2360, %r2354;
	// end inline asm
	ld.shared.u32 	%r2363, [%r5453+4];
	// begin inline asm
	{.reg .f16 low,high;
  mov.b32 {low,high},%r2363;
  cvt.f32.f16 %f489, low;}

	// end inline asm
	// begin inline asm
	{.reg .f16 low,high;
  mov.b32 {low,high},%r2363;
  cvt.f32.f16 %f490, high;}

	// end inline asm
	ld.shared.u8 	%r5456, [%r5349+1];
	mul.lo.s32 	%r5457, %r2358, %r5456;
	cvt.rn.f32.s32 	%f931, %r5457;
	fma.rn.f32 	%f932, %f489, %f931, %f930;
	ld.shared.u8 	%rs42, [%r5349+9];
	cvt.rn.f32.u16 	%f933, %rs42;
	fma.rn.f32 	%f934, %f490, %f933, %f929;
	ld.shared.u32 	%r2365, [%r70];
	// begin inline asm
	{.reg .f16 low,high;
  mov.b32 {low,high},%r2365;
  cvt.f32.f16 %f491, low;}

	// end inline asm
	// begin inline asm
	{.reg .f16 low,high;
  mov.b32 {low,high},%r2365;
  cvt.f32.f16 %f492, high;}

	// end inline asm
	mul.f32 	%f935, %f932, %f491;
	mul.f32 	%f936, %f934, %f492;
	sub.f32 	%f937, %f935, %f936;
	add.f32 	%f2621, %f2621, %f937;
	ld.shared.u32 	%r2367, [%r5340+-16640];
	ld.shared.u32 	%r2368, [%r5352+2560];
	// begin inline asm
	dp4a.s32.s32 %r2366, %r2367, %r2368, %r5301;
	// end inline asm
	ld.shared.u32 	%r2371, [%r5340+-16636];
	ld.shared.u32 	%r2372, [%r5352+2564];
	// begin inline asm
	dp4a.s32.s32 %r2370, %r2371, %r2372, %r2366;
	// end inline asm
	ld.shared.u32 	%r2375, [%r5340+-16632];
	ld.shared.u32 	%r2376, [%r5352+2568];
	// begin inline asm
	dp4a.s32.s32 %r2374, %r2375, %r2376, %r2370;
	// end inline asm
	ld.shared.u32 	%r2379, [%r5340+-16628];
	ld.shared.u32 	%r2380, [%r5352+2572];
	// begin inline asm
	dp4a.s32.s32 %r2378, %r2379, %r2380, %r2374;
	// end inline asm
	ld.shared.u32 	%r2383, [%r5340+-16624];
	ld.shared.u32 	%r2384, [%r5352+2576];
	// begin inline asm
	dp4a.s32.s32 %r2382, %r2383, %r2384, %r2378;
	// end inline asm
	ld.shared.u32 	%r2387, [%r5340+-16620];
	ld.shared.u32 	%r2388, [%r5352+2580];
	// begin inline asm
	dp4a.s32.s32 %r2386, %r2387, %r2388, %r2382;
	// end inline asm
	ld.shared.u32 	%r2391, [%r5340+-16616];
	ld.shared.u32 	%r2392, [%r5352+2584];
	// begin inline asm
	dp4a.s32.s32 %r2390, %r2391, %r2392, %r2386;
	// end inline asm
	ld.shared.u32 	%r2395, [%r5340+-16612];
	ld.shared.u32 	%r2396, [%r5352+2588];
	// begin inline asm
	dp4a.s32.s32 %r2394, %r2395, %r2396, %r2390;
	// end inline asm
	ld.shared.u32 	%r2399, [%r5453];
	// begin inline asm
	{.reg .f16 low,high;
  mov.b32 {low,high},%r2399;
  cvt.f32.f16 %f493, low;}

	// end inline asm
	// begin inline asm
	{.reg .f16 low,high;
  mov.b32 {low,high},%r2399;
  cvt.f32.f16 %f494, high;}

	// end inline asm
	ld.shared.u8 	%r5458, [%r5358];
	mul.lo.s32 	%r5459, %r2394, %r5458;
	cvt.rn.f32.s32 	%f938, %r5459;
	ld.shared.u8 	%rs43, [%r5358+8];
	cvt.rn.f32.u16 	%f939, %rs43;
	fma.rn.f32 	%f940, %f494, %f939, 0f00000000;
	fma.rn.f32 	%f941, %f493, %f938, 0f00000000;
	ld.shared.u32 	%r2401, [%r5340+-16608];
	ld.shared.u32 	%r2402, [%r5352+2592];
	// begin inline asm
	dp4a.s32.s32 %r2400, %r2401, %r2402, %r5301;
	// end inline asm
	ld.shared.u32 	%r2405, [%r5340+-16604];
	ld.shared.u32 	%r2406, [%r5352+2596];
	// begin inline asm
	dp4a.s32.s32 %r2404, %r2405, %r2406, %r2400;
	// end inline asm
	ld.shared.u32 	%r2409, [%r5340+-16600];
	ld.shared.u32 	%r2410, [%r5352+2600];
	// begin inline asm
	dp4a.s32.s32 %r2408, %r2409, %r2410, %r2404;
	// end inline asm
	ld.shared.u32 	%r2413, [%r5340+-16596];
	ld.shared.u32 	%r2414, [%r5352+2604];
	// begin inline asm
	dp4a.s32.s32 %r2412, %r2413, %r2414, %r2408;
	// end inline asm
	ld.shared.u32 	%r2417, [%r5340+-16592];
	ld.shared.u32 	%r2418, [%r5352+2608];
	// begin inline asm
	dp4a.s32.s32 %r2416, %r2417, %r2418, %r2412;
	// end inline asm
	ld.shared.u32 	%r2421, [%r5340+-16588];
	ld.shared.u32 	%r2422, [%r5352+2612];
	// begin inline asm
	dp4a.s32.s32 %r2420, %r2421, %r2422, %r2416;
	// end inline asm
	ld.shared.u32 	%r2425, [%r5340+-16584];
	ld.shared.u32 	%r2426, [%r5352+2616];
	// begin inline asm
	dp4a.s32.s32 %r2424, %r2425, %r2426, %r2420;
	// end inline asm
	ld.shared.u32 	%r2429, [%r5340+-16580];
	ld.shared.u32 	%r2430, [%r5352+2620];
	// begin inline asm
	dp4a.s32.s32 %r2428, %r2429, %r2430, %r2424;
	// end inline asm
	ld.shared.u8 	%r5460, [%r5358+1];
	mul.lo.s32 	%r5461, %r2428, %r5460;
	cvt.rn.f32.s32 	%f942, %r5461;
	fma.rn.f32 	%f943, %f489, %f942, %f941;
	ld.shared.u8 	%rs44, [%r5358+9];
	cvt.rn.f32.u16 	%f944, %rs44;
	fma.rn.f32 	%f945, %f490, %f944, %f940;
	ld.shared.u32 	%r2433, [%r73+128];
	// begin inline asm
	{.reg .f16 low,high;
  mov.b32 {low,high},%r2433;
  cvt.f32.f16 %f495, low;}

	// end inline asm
	// begin inline asm
	{.reg .f16 low,high;
  mov.b32 {low,high},%r2433;
  cvt.f32.f16 %f496, high;}

	// end inline asm
	mul.f32 	%f946, %f943, %f495;
	mul.f32 	%f947, %f945, %f496;
	sub.f32 	%f948, %f946, %f947;
	add.f32 	%f2605, %f2605, %f948;
	ld.shared.u32 	%r2435, [%r5340+-8320];
	ld.shared.u32 	%r2436, [%r5352+2560];
	// begin inline asm
	dp4a.s32.s32 %r2434, %r2435, %r2436, %r5301;
	// end inline asm
	ld.shared.u32 	%r2439, [%r5340+-8316];
	ld.shared.u32 	%r2440, [%r5352+2564];
	// begin inline asm
	dp4a.s32.s32 %r2438, %r2439, %r2440, %r2434;
	// end inline asm
	ld.shared.u32 	%r2443, [%r5340+-8312];
	ld.shared.u32 	%r2444, [%r5352+2568];
	// begin inline asm
	dp4a.s32.s32 %r2442, %r2443, %r2444, %r2438;
	// end inline asm
	ld.shared.u32 	%r2447, [%r5340+-8308];
	ld.shared.u32 	%r2448, [%r5352+2572];
	// begin inline asm
	dp4a.s32.s32 %r2446, %r2447, %r2448, %r2442;
	// end inline asm
	ld.shared.u32 	%r2451, [%r5340+-8304];
	ld.shared.u32 	%r2452, [%r5352+2576];
	// begin inline asm
	dp4a.s32.s32 %r2450, %r2451, %r2452, %r2446;
	// end inline asm
	ld.shared.u32 	%r2455, [%r5340+-8300];
	ld.shared.u32 	%r2456, [%r5352+2580];
	// begin inline asm
	dp4a.s32.s32 %r2454, %r2455, %r2456, %r2450;
	// end inline asm
	ld.shared.u32 	%r2459, [%r5340+-8296];
	ld.shared.u32 	%r2460, [%r5352+2584];
	// begin inline asm
	dp4a.s32.s32 %r2458, %r2459, %r2460, %r2454;
	// end inline asm
	ld.shared.u32 	%r2463, [%r5340+-8292];
	ld.shared.u32 	%r2464, [%r5352+2588];
	// begin inline asm
	dp4a.s32.s32 %r2462, %r2463, %r2464, %r2458;
	// end inline asm
	ld.shared.u32 	%r2467, [%r5453];
	// begin inline asm
	{.reg .f16 low,high;
  mov.b32 {low,high},%r2467;
  cvt.f32.f16 %f497, low;}

	// end inline asm
	// begin inline asm
	{.reg .f16 low,high;
  mov.b32 {low,high},%r2467;
  cvt.f32.f16 %f498, high;}

	// end inline asm
	ld.shared.u8 	%r5462, [%r5364];
	mul.lo.s32 	%r5463, %r2462, %r5462;
	cvt.rn.f32.s32 	%f949, %r5463;
	ld.shared.u8 	%rs45, [%r5364+8];
	cvt.rn.f32.u16 	%f950, %rs45;
	fma.rn.f32 	%f951, %f498, %f950, 0f00000000;
	fma.rn.f32 	%f952, %f497, %f949, 0f00000000;
	ld.shared.u32 	%r2469, [%r5340+-8288];
	ld.shared.u32 	%r2470, [%r5352+2592];
	// begin inline asm
	dp4a.s32.s32 %r2468, %r2469, %r2470, %r5301;
	// end inline asm
	ld.shared.u32 	%r2473, [%r5340+-8284];
	ld.shared.u32 	%r2474, [%r5352+2596];
	// begin inline asm
	dp4a.s32.s32 %r2472, %r2473, %r2474, %r2468;
	// end inline asm
	ld.shared.u32 	%r2477, [%r5340+-8280];
	ld.shared.u32 	%r2478, [%r5352+2600];
	// begin inline asm
	dp4a.s32.s32 %r2476, %r2477, %r2478, %r2472;
	// end inline asm
	ld.shared.u32 	%r2481, [%r5340+-8276];
	ld.shared.u32 	%r2482, [%r5352+2604];
	// begin inline asm
	dp4a.s32.s32 %r2480, %r2481, %r2482, %r2476;
	// end inline asm
	ld.shared.u32 	%r2485, [%r5340+-8272];
	ld.shared.u32 	%r2486, [%r5352+2608];
	// begin inline asm
	dp4a.s32.s32 %r2484, %r2485, %r2486, %r2480;
	// end inline asm
	ld.shared.u32 	%r2489, [%r5340+-8268];
	ld.shared.u32 	%r2490, [%r5352+2612];
	// begin inline asm
	dp4a.s32.s32 %r2488, %r2489, %r2490, %r2484;
	// end inline asm
	ld.shared.u32 	%r2493, [%r5340+-8264];
	ld.shared.u32 	%r2494, [%r5352+2616];
	// begin inline asm
	dp4a.s32.s32 %r2492, %r2493, %r2494, %r2488;
	// end inline asm
	ld.shared.u32 	%r2497, [%r5340+-8260];
	ld.shared.u32 	%r2498, [%r5352+2620];
	// begin inline asm
	dp4a.s32.s32 %r2496, %r2497, %r2498, %r2492;
	// end inline asm
	ld.shared.u32 	%r2501, [%r5453+4];
	// begin inline asm
	{.reg .f16 low,high;
  mov.b32 {low,high},%r2501;
  cvt.f32.f16 %f499, low;}

	// end inline asm
	// begin inline asm
	{.reg .f16 low,high;
  mov.b32 {low,high},%r2501;
  cvt.f32.f16 %f500, high;}

	// end inline asm
	ld.shared.u8 	%r5464, [%r5364+1];
	mul.lo.s32 	%r5465, %r2496, %r5464;
	cvt.rn.f32.s32 	%f953, %r5465;
	fma.rn.f32 	%f954, %f499, %f953, %f952;
	ld.shared.u8 	%rs46, [%r5364+9];
	cvt.rn.f32.u16 	%f955, %rs46;
	fma.rn.f32 	%f956, %f500, %f955, %f951;
	ld.shared.u32 	%r2503, [%r75+256];
	// begin inline asm
	{.reg .f16 low,high;
  mov.b32 {low,high},%r2503;
  cvt.f32.f16 %f501, low;}

	// end inline asm
	// begin inline asm
	{.reg .f16 low,high;
  mov.b32 {low,high},%r2503;
  cvt.f32.f16 %f502, high;}

	// end inline asm
	mul.f32 	%f957, %f954, %f501;
	mul.f32 	%f958, %f956, %f502;
	sub.f32 	%f959, %f957, %f958;
	add.f32 	%f2589, %f2589, %f959;
	ld.shared.u32 	%r2505, [%r5340];
	ld.shared.u32 	%r2506, [%r5352+2560];
	// begin inline asm
	dp4a.s32.s32 %r2504, %r2505, %r2506, %r5301;
	// end inline asm
	ld.shared.u32 	%r2509, [%r5340+4];
	ld.shared.u32 	%r2510, [%r5352+2564];
	// begin inline asm
	dp4a.s32.s32 %r2508, %r2509, %r2510, %r2504;
	// end inline asm
	ld.shared.u32 	%r2513, [%r5340+8];
	ld.shared.u32 	%r2514, [%r5352+2568];
	// begin inline asm
	dp4a.s32.s32 %r2512, %r2513, %r2514, %r2508;
	// end inline asm
	ld.shared.u32 	%r2517, [%r5340+12];
	ld.shared.u32 	%r2518, [%r5352+2572];
	// begin inline asm
	dp4a.s32.s32 %r2516, %r2517, %r2518, %r2512;
	// end inline asm
	ld.shared.u32 	%r2521, [%r5340+16];
	ld.shared.u32 	%r2522, [%r5352+2576];
	// begin inline asm
	dp4a.s32.s32 %r2520, %r2521, %r2522, %r2516;
	// end inline asm
	ld.shared.u32 	%r2525, [%r5340+20];
	ld.shared.u32 	%r2526, [%r5352+2580];
	// begin inline asm
	dp4a.s32.s32 %r2524, %r2525, %r2526, %r2520;
	// end inline asm
	ld.shared.u32 	%r2529, [%r5340+24];
	ld.shared.u32 	%r2530, [%r5352+2584];
	// begin inline asm
	dp4a.s32.s32 %r2528, %r2529, %r2530, %r2524;
	// end inline asm
	ld.shared.u32 	%r2533, [%r5340+28];
	ld.shared.u32 	%r2534, [%r5352+2588];
	// begin inline asm
	dp4a.s32.s32 %r2532, %r2533, %r2534, %r2528;
	// end inline asm
	ld.shared.u32 	%r2537, [%r5453];
	// begin inline asm
	{.reg .f16 low,high;
  mov.b32 {low,high},%r2537;
  cvt.f32.f16 %f503, low;}

	// end inline asm
	// begin inline asm
	{.reg .f16 low,high;
  mov.b32 {low,high},%r2537;
  cvt.f32.f16 %f504, high;}

	// end inline asm
	ld.shared.u8 	%r5466, [%r5370];
	mul.lo.s32 	%r5467, %r2532, %r5466;
	cvt.rn.f32.s32 	%f960, %r5467;
	ld.shared.u8 	%rs47, [%r5370+8];
	cvt.rn.f32.u16 	%f961, %rs47;
	fma.rn.f32 	%f962, %f504, %f961, 0f00000000;
	fma.rn.f32 	%f963, %f503, %f960, 0f00000000;
	ld.shared.u32 	%r2539, [%r5340+32];
	ld.shared.u32 	%r2540, [%r5352+2592];
	// begin inline asm
	dp4a.s32.s32 %r2538, %r2539, %r2540, %r5301;
	// end inline asm
	ld.shared.u32 	%r2543, [%r5340+36];
	ld.shared.u32 	%r2544, [%r5352+2596];
	// begin inline asm
	dp4a.s32.s32 %r2542, %r2543, %r2544, %r2538;
	// end inline asm
	ld.shared.u32 	%r2547, [%r5340+40];
	ld.shared.u32 	%r2548, [%r5352+2600];
	// begin inline asm
	dp4a.s32.s32 %r2546, %r2547, %r2548, %r2542;
	// end inline asm
	ld.shared.u32 	%r2551, [%r5340+44];
	ld.shared.u32 	%r2552, [%r5352+2604];
	// begin inline asm
	dp4a.s32.s32 %r2550, %r2551, %r2552, %r2546;
	// end inline asm
	ld.shared.u32 	%r2555, [%r5340+48];
	ld.shared.u32 	%r2556, [%r5352+2608];
	// begin inline asm
	dp4a.s32.s32 %r2554, %r2555, %r2556, %r2550;
	// end inline asm
	ld.shared.u32 	%r2559, [%r5340+52];
	ld.shared.u32 	%r2560, [%r5352+2612];
	// begin inline asm
	dp4a.s32.s32 %r2558, %r2559, %r2560, %r2554;
	// end inline asm
	ld.shared.u32 	%r2563, [%r5340+56];
	ld.shared.u32 	%r2564, [%r5352+2616];
	// begin inline asm
	dp4a.s32.s32 %r2562, %r2563, %r2564, %r2558;
	// end inline asm
	ld.shared.u32 	%r2567, [%r5340+60];
	ld.shared.u32 	%r2568, [%r5352+2620];
	// begin inline asm
	dp4a.s32.s32 %r2566, %r2567, %r2568, %r2562;
	// end inline asm
	ld.shared.u8 	%r5468, [%r5370+1];
	mul.lo.s32 	%r5469, %r2566, %r5468;
	cvt.rn.f32.s32 	%f964, %r5469;
	fma.rn.f32 	%f965, %f499, %f964, %f963;
	ld.shared.u8 	%rs48, [%r5370+9];
	cvt.rn.f32.u16 	%f966, %rs48;
	fma.rn.f32 	%f967, %f500, %f966, %f962;
	ld.shared.u32 	%r2571, [%r77+384];
	// begin inline asm
	{.reg .f16 low,high;
  mov.b32 {low,high},%r2571;
  cvt.f32.f16 %f505, low;}

	// end inline asm
	// begin inline asm
	{.reg .f16 low,high;
  mov.b32 {low,high},%r2571;
  cvt.f32.f16 %f506, high;}

	// end inline asm
	mul.f32 	%f968, %f965, %f505;
	mul.f32 	%f969, %f967, %f506;
	sub.f32 	%f970, %f968, %f969;
	add.f32 	%f2573, %f2573, %f970;
	add.s32 	%r5470, %r5341, 768;
	shr.u32 	%r5471, %r5470, 1;
	add.s32 	%r5472, %r5343, %r5471;
	ld.shared.u32 	%r2573, [%r5340+-24960];
	ld.shared.u32 	%r2574, [%r5352+3072];
	// begin inline asm
	dp4a.s32.s32 %r2572, %r2573, %r2574, %r5301;
	// end inline asm
	ld.shared.u32 	%r2577, [%r5340+-24956];
	ld.shared.u32 	%r2578, [%r5352+3076];
	// begin inline asm
	dp4a.s32.s32 %r2576, %r2577, %r2578, %r2572;
	// end inline asm
	ld.shared.u32 	%r2581, [%r5340+-24952];
	ld.shared.u32 	%r2582, [%r5352+3080];
	// begin inline asm
	dp4a.s32.s32 %r2580, %r2581, %r2582, %r2576;
	// end inline asm
	ld.shared.u32 	%r2585, [%r5340+-24948];
	ld.shared.u32 	%r2586, [%r5352+3084];
	// begin inline asm
	dp4a.s32.s32 %r2584, %r2585, %r2586, %r2580;
	// end inline asm
	ld.shared.u32 	%r2589, [%r5340+-24944];
	ld.shared.u32 	%r2590, [%r5352+3088];
	// begin inline asm
	dp4a.s32.s32 %r2588, %r2589, %r2590, %r2584;
	// end inline asm
	ld.shared.u32 	%r2593, [%r5340+-24940];
	ld.shared.u32 	%r2594, [%r5352+3092];
	// begin inline asm
	dp4a.s32.s32 %r2592, %r2593, %r2594, %r2588;
	// end inline asm
	ld.shared.u32 	%r2597, [%r5340+-24936];
	ld.shared.u32 	%r2598, [%r5352+3096];
	// begin inline asm
	dp4a.s32.s32 %r2596, %r2597, %r2598, %r2592;
	// end inline asm
	ld.shared.u32 	%r2601, [%r5340+-24932];
	ld.shared.u32 	%r2602, [%r5352+3100];
	// begin inline asm
	dp4a.s32.s32 %r2600, %r2601, %r2602, %r2596;
	// end inline asm
	ld.shared.u32 	%r2605, [%r5472];
	// begin inline asm
	{.reg .f16 low,high;
  mov.b32 {low,high},%r2605;
  cvt.f32.f16 %f507, low;}

	// end inline asm
	// begin inline asm
	{.reg .f16 low,high;
  mov.b32 {low,high},%r2605;
  cvt.f32.f16 %f508, high;}

	// end inline asm
	ld.shared.u8 	%r5473, [%r5349];
	mul.lo.s32 	%r5474, %r2600, %r5473;
	cvt.rn.f32.s32 	%f971, %r5474;
	ld.shared.u8 	%rs49, [%r5349+8];
	cvt.rn.f32.u16 	%f972, %rs49;
	fma.rn.f32 	%f973, %f508, %f972, 0f00000000;
	fma.rn.f32 	%f974, %f507, %f971, 0f00000000;
	ld.shared.u32 	%r2607, [%r5340+-24928];
	ld.shared.u32 	%r2608, [%r5352+3104];
	// begin inline asm
	dp4a.s32.s32 %r2606, %r2607, %r2608, %r5301;
	// end inline asm
	ld.shared.u32 	%r2611, [%r5340+-24924];
	ld.shared.u32 	%r2612, [%r5352+3108];
	// begin inline asm
	dp4a.s32.s32 %r2610, %r2611, %r2612, %r2606;
	// end inline asm
	ld.shared.u32 	%r2615, [%r5340+-24920];
	ld.shared.u32 	%r2616, [%r5352+3112];
	// begin inline asm
	dp4a.s32.s32 %r2614, %r2615, %r2616, %r2610;
	// end inline asm
	ld.shared.u32 	%r2619, [%r5340+-24916];
	ld.shared.u32 	%r2620, [%r5352+3116];
	// begin inline asm
	dp4a.s32.s32 %r2618, %r2619, %r2620, %r2614;
	// end inline asm
	ld.shared.u32 	%r2623, [%r5340+-24912];
	ld.shared.u32 	%r2624, [%r5352+3120];
	// begin inline asm
	dp4a.s32.s32 %r2622, %r2623, %r2624, %r2618;
	// end inline asm
	ld.shared.u32 	%r2627, [%r5340+-24908];
	ld.shared.u32 	%r2628, [%r5352+3124];
	// begin inline asm
	dp4a.s32.s32 %r2626, %r2627, %r2628, %r2622;
	// end inline asm
	ld.shared.u32 	%r2631, [%r5340+-24904];
	ld.shared.u32 	%r2632, [%r5352+3128];
	// begin inline asm
	dp4a.s32.s32 %r2630, %r2631, %r2632, %r2626;
	// end inline asm
	ld.shared.u32 	%r2635, [%r5340+-24900];
	ld.shared.u32 	%r2636, [%r5352+3132];
	// begin inline asm
	dp4a.s32.s32 %r2634, %r2635, %r2636, %r2630;
	// end inline asm
	ld.shared.u32 	%r2639, [%r5472+4];
	// begin inline asm
	{.reg .f16 low,high;
  mov.b32 {low,high},%r2639;
  cvt.f32.f16 %f509, low;}

	// end inline asm
	// begin inline asm
	{.reg .f16 low,high;
  mov.b32 {low,high},%r2639;
  cvt.f32.f16 %f510, high;}

	// end inline asm
	ld.shared.u8 	%r5475, [%r5349+1];
	mul.lo.s32 	%r5476, %r2634, %r5475;
	cvt.rn.f32.s32 	%f975, %r5476;
	fma.rn.f32 	%f976, %f509, %f975, %f974;
	ld.shared.u8 	%rs50, [%r5349+9];
	cvt.rn.f32.u16 	%f977, %rs50;
	fma.rn.f32 	%f978, %f510, %f977, %f973;
	ld.shared.u32 	%r2641, [%r70];
	// begin inline asm
	{.reg .f16 low,high;
  mov.b32 {low,high},%r2641;
  cvt.f32.f16 %f511, low;}

	// end inline asm
	// begin inline asm
	{.reg .f16 low,high;
  mov.b32 {low,high},%r2641;
  cvt.f32.f16 %f512, high;}

	// end inline asm
	mul.f32 	%f979, %f976, %f511;
	mul.f32 	%f980, %f978, %f512;
	sub.f32 	%f981, %f979, %f980;
	add.f32 	%f2620, %f2620, %f981;
	ld.shared.u32 	%r2643, [%r5340+-16640];
	ld.shared.u32 	%r2644, [%r5352+3072];
	// begin inline asm
	dp4a.s32.s32 %r2642, %r2643, %r2644, %r5301;
	// end inline asm
	ld.shared.u32 	%r2647, [%r5340+-16636];
	ld.shared.u32 	%r2648, [%r5352+3076];
	// begin inline asm
	dp4a.s32.s32 %r2646, %r2647, %r2648, %r2642;
	// end inline asm
	ld.shared.u32 	%r2651, [%r5340+-16632];
	ld.shared.u32 	%r2652, [%r5352+3080];
	// begin inline asm
	dp4a.s32.s32 %r2650, %r2651, %r2652, %r2646;
	// end inline asm
	ld.shared.u32 	%r2655, [%r5340+-16628];
	ld.shared.u32 	%r2656, [%r5352+3084];
	// begin inline asm
	dp4a.s32.s32 %r2654, %r2655, %r2656, %r2650;
	// end inline asm
	ld.shared.u32 	%r2659, [%r5340+-16624];
	ld.shared.u32 	%r2660, [%r5352+3088];
	// begin inline asm
	dp4a.s32.s32 %r2658, %r2659, %r2660, %r2654;
	// end inline asm
	ld.shared.u32 	%r2663, [%r5340+-16620];
	ld.shared.u32 	%r2664, [%r5352+3092];
	// begin inline asm
	dp4a.s32.s32 %r2662, %r2663, %r2664, %r2658;
	// end inline asm
	ld.shared.u32 	%r2667, [%r5340+-16616];
	ld.shared.u32 	%r2668, [%r5352+3096];
	// begin inline asm
	dp4a.s32.s32 %r2666, %r2667, %r2668, %r2662;
	// end inline asm
	ld.shared.u32 	%r2671, [%r5340+-16612];
	ld.shared.u32 	%r2672, [%r5352+3100];
	// begin inline asm
	dp4a.s32.s32 %r2670, %r2671, %r2672, %r2666;
	// end inline asm
	ld.shared.u32 	%r2675, [%r5472];
	// begin inline asm
	{.reg .f16 low,high;
  mov.b32 {low,high},%r2675;
  cvt.f32.f16 %f513, low;}

	// end inline asm
	// begin inline asm
	{.reg .f16 low,high;
  mov.b32 {low,high},%r2675;
  cvt.f32.f16 %f514, high;}

	// end inline asm
	ld.shared.u8 	%r5477, [%r5358];
	mul.lo.s32 	%r5478, %r2670, %r5477;
	cvt.rn.f32.s32 	%f982, %r5478;
	ld.shared.u8 	%rs51, [%r5358+8];
	cvt.rn.f32.u16 	%f983, %rs51;
	fma.rn.f32 	%f984, %f514, %f983, 0f00000000;
	fma.rn.f32 	%f985, %f513, %f982, 0f00000000;
	ld.shared.u32 	%r2677, [%r5340+-16608];
	ld.shared.u32 	%r2678, [%r5352+3104];
	// begin inline asm
	dp4a.s32.s32 %r2676, %r2677, %r2678, %r5301;
	// end inline asm
	ld.shared.u32 	%r2681, [%r5340+-16604];
	ld.shared.u32 	%r2682, [%r5352+3108];
	// begin inline asm
	dp4a.s32.s32 %r2680, %r2681, %r2682, %r2676;
	// end inline asm
	ld.shared.u32 	%r2685, [%r5340+-16600];
	ld.shared.u32 	%r2686, [%r5352+3112];
	// begin inline asm
	dp4a.s32.s32 %r2684, %r2685, %r2686, %r2680;
	// end inline asm
	ld.shared.u32 	%r2689, [%r5340+-16596];
	ld.shared.u32 	%r2690, [%r5352+3116];
	// begin inline asm
	dp4a.s32.s32 %r2688, %r2689, %r2690, %r2684;
	// end inline asm
	ld.shared.u32 	%r2693, [%r5340+-16592];
	ld.shared.u32 	%r2694, [%r5352+3120];
	// begin inline asm
	dp4a.s32.s32 %r2692, %r2693, %r2694, %r2688;
	// end inline asm
	ld.shared.u32 	%r2697, [%r5340+-16588];
	ld.shared.u32 	%r2698, [%r5352+3124];
	// begin inline asm
	dp4a.s32.s32 %r2696, %r2697, %r2698, %r2692;
	// end inline asm
	ld.shared.u32 	%r2701, [%r5340+-16584];
	ld.shared.u32 	%r2702, [%r5352+3128];
	// begin inline asm
	dp4a.s32.s32 %r2700, %r2701, %r2702, %r2696;
	// end inline asm
	ld.shared.u32 	%r2705, [%r5340+-16580];
	ld.shared.u32 	%r2706, [%r5352+3132];
	// begin inline asm
	dp4a.s32.s32 %r2704, %r2705, %r2706, %r2700;
	// end inline asm
	ld.shared.u8 	%r5479, [%r5358+1];
	mul.lo.s32 	%r5480, %r2704, %r5479;
	cvt.rn.f32.s32 	%f986, %r5480;
	fma.rn.f32 	%f987, %f509, %f986, %f985;
	ld.shared.u8 	%rs52, [%r5358+9];
	cvt.rn.f32.u16 	%f988, %rs52;
	fma.rn.f32 	%f989, %f510, %f988, %f984;
	ld.shared.u32 	%r2709, [%r73+128];
	// begin inline asm
	{.reg .f16 low,high;
  mov.b32 {low,high},%r2709;
  cvt.f32.f16 %f515, low;}

	// end inline asm
	// begin inline asm
	{.reg .f16 low,high;
  mov.b32 {low,high},%r2709;
  cvt.f32.f16 %f516, high;}

	// end inline asm
	mul.f32 	%f990, %f987, %f515;
	mul.f32 	%f991, %f989, %f516;
	sub.f32 	%f992, %f990, %f991;
	add.f32 	%f2604, %f2604, %f992;
	ld.shared.u32 	%r2711, [%r5340+-8320];
	ld.shared.u32 	%r2712, [%r5352+3072];
	// begin inline asm
	dp4a.s32.s32 %r2710, %r2711, %r2712, %r5301;
	// end inline asm
	ld.shared.u32 	%r2715, [%r5340+-8316];
	ld.shared.u32 	%r2716, [%r5352+3076];
	// begin inline asm
	dp4a.s32.s32 %r2714, %r2715, %r2716, %r2710;
	// end inline asm
	ld.shared.u32 	%r2719, [%r5340+-8312];
	ld.shared.u32 	%r2720, [%r5352+3080];
	// begin inline asm
	dp4a.s32.s32 %r2718, %r2719, %r2720, %r2714;
	// end inline asm
	ld.shared.u32 	%r2723, [%r5340+-8308];
	ld.shared.u32 	%r2724, [%r5352+3084];
	// begin inline asm
	dp4a.s32.s32 %r2722, %r2723, %r2724, %r2718;
	// end inline asm
	ld.shared.u32 	%r2727, [%r5340+-8304];
	ld.shared.u32 	%r2728, [%r5352+3088];
	// begin inline asm
	dp4a.s32.s32 %r2726, %r2727, %r2728, %r2722;
	// end inline asm
	ld.shared.u32 	%r2731, [%r5340+-8300];
	ld.shared.u32 	%r2732, [%r5352+3092];
	// begin inline asm
	dp4a.s32.s32 %r2730, %r2731, %r2732, %r2726;
	// end inline asm
	ld.shared.u32 	%r2735, [%r5340+-8296];
	ld.shared.u32 	%r2736, [%r5352+3096];
	// begin inline asm
	dp4a.s32.s32 %r2734, %r2735, %r2736, %r2730;
	// end inline asm
	ld.shared.u32 	%r2739, [%r5340+-8292];
	ld.shared.u32 	%r2740, [%r5352+3100];
	// begin inline asm
	dp4a.s32.s32 %r2738, %r2739, %r2740, %r2734;
	// end inline asm
	ld.shared.u32 	%r2743, [%r5472];
	// begin inline asm
	{.reg .f16 low,high;
  mov.b32 {low,high},%r2743;
  cvt.f32.f16 %f517, low;}

	// end inline asm
	// begin inline asm
	{.reg .f16 low,high;
  mov.b32 {low,high},%r2743;
  cvt.f32.f16 %f518, high;}

	// end inline asm
	ld.shared.u8 	%r5481, [%r5364];
	mul.lo.s32 	%r5482, %r2738, %r5481;
	cvt.rn.f32.s32 	%f993, %r5482;
	ld.shared.u8 	%rs53, [%r5364+8];
	cvt.rn.f32.u16 	%f994, %rs53;
	fma.rn.f32 	%f995, %f518, %f994, 0f00000000;
	fma.rn.f32 	%f996, %f517, %f993, 0f00000000;
	ld.shared.u32 	%r2745, [%r5340+-8288];
	ld.shared.u32 	%r2746, [%r5352+3104];
	// begin inline asm
	dp4a.s32.s32 %r2744, %r2745, %r2746, %r5301;
	// end inline asm
	ld.shared.u32 	%r2749, [%r5340+-8284];
	ld.shared.u32 	%r2750, [%r5352+3108];
	// begin inline asm
	dp4a.s32.s32 %r2748, %r2749, %r2750, %r2744;
	// end inline asm
	ld.shared.u32 	%r2753, [%r5340+-8280];
	ld.shared.u32 	%r2754, [%r5352+3112];
	// begin inline asm
	dp4a.s32.s32 %r2752, %r2753, %r2754, %r2748;
	// end inline asm
	ld.shared.u32 	%r2757, [%r5340+-8276];
	ld.shared.u32 	%r2758, [%r5352+3116];
	// begin inline asm
	dp4a.s32.s32 %r2756, %r2757, %r2758, %r2752;
	// end inline asm
	ld.shared.u32 	%r2761, [%r5340+-8272];
	ld.shared.u32 	%r2762, [%r5352+3120];
	// begin inline asm
	dp4a.s32.s32 %r2760, %r2761, %r2762, %r2756;
	// end inline asm
	ld.shared.u32 	%r2765, [%r5340+-8268];
	ld.shared.u32 	%r2766, [%r5352+3124];
	// begin inline asm
	dp4a.s32.s32 %r2764, %r2765, %r2766, %r2760;
	// end inline asm
	ld.shared.u32 	%r2769, [%r5340+-8264];
	ld.shared.u32 	%r2770, [%r5352+3128];
	// begin inline asm
	dp4a.s32.s32 %r2768, %r2769, %r2770, %r2764;
	// end inline asm
	ld.shared.u32 	%r2773, [%r5340+-8260];
	ld.shared.u32 	%r2774, [%r5352+3132];
	// begin inline asm
	dp4a.s32.s32 %r2772, %r2773, %r2774, %r2768;
	// end inline asm
	ld.shared.u32 	%r2777, [%r5472+4];
	// begin inline asm
	{.reg .f16 low,high;
  mov.b32 {low,high},%r2777;
  cvt.f32.f16 %f519, low;}

	// end inline asm
	// begin inline asm
	{.reg .f16 low,high;
  mov.b32 {low,high},%r2777;
  cvt.f32.f16 %f520, high;}

	// end inline asm
	ld.shared.u8 	%r5483, [%r5364+1];
	mul.lo.s32 	%r5484, %r2772, %r5483;
	cvt.rn.f32.s32 	%f997, %r5484;
	fma.rn.f32 	%f998, %f519, %f997, %f996;
	ld.shared.u8 	%rs54, [%r5364+9];
	cvt.rn.f32.u16 	%f999, %rs54;
	fma.rn.f32 	%f1000, %f520, %f999, %f995;
	ld.shared.u32 	%r2779, [%r75+256];
	// begin inline asm
	{.reg .f16 low,high;
  mov.b32 {low,high},%r2779;
  cvt.f32.f16 %f521, low;}

	// end inline asm
	// begin inline asm
	{.reg .f16 low,high;
  mov.b32 {low,high},%r2779;
  cvt.f32.f16 %f522, high;}

	// end inline asm
	mul.f32 	%f1001, %f998, %f521;
	mul.f32 	%f1002, %f1000, %f522;
	sub.f32 	%f1003, %f1001, %f1002;
	add.f32 	%f2588, %f2588, %f1003;
	ld.shared.u32 	%r2781, [%r5340];
	ld.shared.u32 	%r2782, [%r5352+3072];
	// begin inline asm
	dp4a.s32.s32 %r2780, %r2781, %r2782, %r5301;
	// end inline asm
	ld.shared.u32 	%r2785, [%r5340+4];
	ld.shared.u32 	%r2786, [%r5352+3076];
	// begin inline asm
	dp4a.s32.s32 %r2784, %r2785, %r2786, %r2780;
	// end inline asm
	ld.shared.u32 	%r2789, [%r5340+8];
	ld.shared.u32 	%r2790, [%r5352+3080];
	// begin inline asm
	dp4a.s32.s32 %r2788, %r2789, %r2790, %r2784;
	// end inline asm
	ld.shared.u32 	%r2793, [%r5340+12];
	ld.shared.u32 	%r2794, [%r5352+3084];
	// begin inline asm
	dp4a.s32.s32 %r2792, %r2793, %r2794, %r2788;
	// end inline asm
	ld.shared.u32 	%r2797, [%r5340+16];
	ld.shared.u32 	%r2798, [%r5352+3088];
	// begin inline asm
	dp4a.s32.s32 %r2796, %r2797, %r2798, %r2792;
	// end inline asm
	ld.shared.u32 	%r2801, [%r5340+20];
	ld.shared.u32 	%r2802, [%r5352+3092];
	// begin inline asm
	dp4a.s32.s32 %r2800, %r2801, %r2802, %r2796;
	// end inline asm
	ld.shared.u32 	%r2805, [%r5340+24];
	ld.shared.u32 	%r2806, [%r5352+3096];
	// begin inline asm
	dp4a.s32.s32 %r2804, %r2805, %r2806, %r2800;
	// end inline asm
	ld.shared.u32 	%r2809, [%r5340+28];
	ld.shared.u32 	%r2810, [%r5352+3100];
	// begin inline asm
	dp4a.s32.s32 %r2808, %r2809, %r2810, %r2804;
	// end inline asm
	ld.shared.u32 	%r2813, [%r5472];
	// begin inline asm
	{.reg .f16 low,high;
  mov.b32 {low,high},%r2813;
  cvt.f32.f16 %f523, low;}

	// end inline asm
	// begin inline asm
	{.reg .f16 low,high;
  mov.b32 {low,high},%r2813;
  cvt.f32.f16 %f524, high;}

	// end inline asm
	ld.shared.u8 	%r5485, [%r5370];
	mul.lo.s32 	%r5486, %r2808, %r5485;
	cvt.rn.f32.s32 	%f1004, %r5486;
	ld.shared.u8 	%rs55, [%r5370+8];
	cvt.rn.f32.u16 	%f1005, %rs55;
	fma.rn.f32 	%f1006, %f524, %f1005, 0f00000000;
	fma.rn.f32 	%f1007, %f523, %f1004, 0f00000000;
	ld.shared.u32 	%r2815, [%r5340+32];
	ld.shared.u32 	%r2816, [%r5352+3104];
	// begin inline asm
	dp4a.s32.s32 %r2814, %r2815, %r2816, %r5301;
	// end inline asm
	ld.shared.u32 	%r2819, [%r5340+36];
	ld.shared.u32 	%r2820, [%r5352+3108];
	// begin inline asm
	dp4a.s32.s32 %r2818, %r2819, %r2820, %r2814;
	// end inline asm
	ld.shared.u32 	%r2823, [%r5340+40];
	ld.shared.u32 	%r2824, [%r5352+3112];
	// begin inline asm
	dp4a.s32.s32 %r2822, %r2823, %r2824, %r2818;
	// end inline asm
	ld.shared.u32 	%r2827, [%r5340+44];
	ld.shared.u32 	%r2828, [%r5352+3116];
	// begin inline asm
	dp4a.s32.s32 %r2826, %r2827, %r2828, %r2822;
	// end inline asm
	ld.shared.u32 	%r2831, [%r5340+48];
	ld.shared.u32 	%r2832, [%r5352+3120];
	// begin inline asm
	dp4a.s32.s32 %r2830, %r2831, %r2832, %r2826;
	// end inline asm
	ld.shared.u32 	%r2835, [%r5340+52];
	ld.shared.u32 	%r2836, [%r5352+3124];
	// begin inline asm
	dp4a.s32.s32 %r2834, %r2835, %r2836, %r2830;
	// end inline asm
	ld.shared.u32 	%r2839, [%r5340+56];
	ld.shared.u32 	%r2840, [%r5352+3128];
	// begin inline asm
	dp4a.s32.s32 %r2838, %r2839, %r2840, %r2834;
	// end inline asm
	ld.shared.u32 	%r2843, [%r5340+60];
	ld.shared.u32 	%r2844, [%r5352+3132];
	// begin inline asm
	dp4a.s32.s32 %r2842, %r2843, %r2844, %r2838;
	// end inline asm
	ld.shared.u8 	%r5487, [%r5370+1];
	mul.lo.s32 	%r5488, %r2842, %r5487;
	cvt.rn.f32.s32 	%f1008, %r5488;
	fma.rn.f32 	%f1009, %f519, %f1008, %f1007;
	ld.shared.u8 	%rs56, [%r5370+9];
	cvt.rn.f32.u16 	%f1010, %rs56;
	fma.rn.f32 	%f1011, %f520, %f1010, %f1006;
	ld.shared.u32 	%r2847, [%r77+384];
	// begin inline asm
	{.reg .f16 low,high;
  mov.b32 {low,high},%r2847;
  cvt.f32.f16 %f525, low;}

	// end inline asm
	// begin inline asm
	{.reg .f16 low,high;
  mov.b32 {low,high},%r2847;
  cvt.f32.f16 %f526, high;}

	// end inline asm
	mul.f32 	%f1012, %f1009, %f525;
	mul.f32 	%f1013, %f1011, %f526;
	sub.f32 	%f1014, %f1012, %f1013;
	add.f32 	%f2572, %f2572, %f1014;
	add.s32 	%r5489, %r5341, 896;
	shr.u32 	%r5490, %r5489, 1;
	add.s32 	%r5491, %r5343, %r5490;
	ld.shared.u32 	%r2849, [%r5340+-24960];
	ld.shared.u32 	%r2850, [%r5352+3584];
	// begin inline asm
	dp4a.s32.s32 %r2848, %r2849, %r2850, %r5301;
	// end inline asm
	ld.shared.u32 	%r2853, [%r5340+-24956];
	ld.shared.u32 	%r2854, [%r5352+3588];
	// begin inline asm
	dp4a.s32.s32 %r2852, %r2853, %r2854, %r2848;
	// end inline asm
	ld.shared.u32 	%r2857, [%r5340+-24952];
	ld.shared.u32 	%r2858, [%r5352+3592];
	// begin inline asm
	dp4a.s32.s32 %r2856, %r2857, %r2858, %r2852;
	// end inline asm
	ld.shared.u32 	%r2861, [%r5340+-24948];
	ld.shared.u32 	%r2862, [%r5352+3596];
	// begin inline asm
	dp4a.s32.s32 %r2860, %r2861, %r2862, %r2856;
	// end inline asm
	ld.shared.u32 	%r2865, [%r5340+-24944];
	ld.shared.u32 	%r2866, [%r5352+3600];
	// begin inline asm
	dp4a.s32.s32 %r2864, %r2865, %r2866, %r2860;
	// end inline asm
	ld.shared.u32 	%r2869, [%r5340+-24940];
	ld.shared.u32 	%r2870, [%r5352+3604];
	// begin inline asm
	dp4a.s32.s32 %r2868, %r2869, %r2870, %r2864;
	// end inline asm
	ld.shared.u32 	%r2873, [%r5340+-24936];
	ld.shared.u32 	%r2874, [%r5352+3608];
	// begin inline asm
	dp4a.s32.s32 %r2872, %r2873, %r2874, %r2868;
	// end inline asm
	ld.shared.u32 	%r2877, [%r5340+-24932];
	ld.shared.u32 	%r2878, [%r5352+3612];
	// begin inline asm
	dp4a.s32.s32 %r2876, %r2877, %r2878, %r2872;
	// end inline asm
	ld.shared.u32 	%r2881, [%r5491];
	// begin inline asm
	{.reg .f16 low,high;
  mov.b32 {low,high},%r2881;
  cvt.f32.f16 %f527, low;}

	// end inline asm
	// begin inline asm
	{.reg .f16 low,high;
  mov.b32 {low,high},%r2881;
  cvt.f32.f16 %f528, high;}

	// end inline asm
	ld.shared.u8 	%r5492, [%r5349];
	mul.lo.s32 	%r5493, %r2876, %r5492;
	cvt.rn.f32.s32 	%f1015, %r5493;
	ld.shared.u8 	%rs57, [%r5349+8];
	cvt.rn.f32.u16 	%f1016, %rs57;
	fma.rn.f32 	%f1017, %f528, %f1016, 0f00000000;
	fma.rn.f32 	%f1018, %f527, %f1015, 0f00000000;
	ld.shared.u32 	%r2883, [%r5340+-24928];
	ld.shared.u32 	%r2884, [%r5352+3616];
	// begin inline asm
	dp4a.s32.s32 %r2882, %r2883, %r2884, %r5301;
	// end inline asm
	ld.shared.u32 	%r2887, [%r5340+-24924];
	ld.shared.u32 	%r2888, [%r5352+3620];
	// begin inline asm
	dp4a.s32.s32 %r2886, %r2887, %r2888, %r2882;
	// end inline asm
	ld.shared.u32 	%r2891, [%r5340+-24920];
	ld.shared.u32 	%r2892, [%r5352+3624];
	// begin inline asm
	dp4a.s32.s32 %r2890, %r2891, %r2892, %r2886;
	// end inline asm
	ld.shared.u32 	%r2895, [%r5340+-24916];
	ld.shared.u32 	%r2896, [%r5352+3628];
	// begin inline asm
	dp4a.s32.s32 %r2894, %r2895, %r2896, %r2890;
	// end inline asm
	ld.shared.u32 	%r2899, [%r5340+-24912];
	ld.shared.u32 	%r2900, [%r5352+3632];
	// begin inline asm
	dp4a.s32.s32 %r2898, %r2899, %r2900, %r2894;
	// end inline asm
	ld.shared.u32 	%r2903, [%r5340+-24908];
	ld.shared.u32 	%r2904, [%r5352+3636];
	// begin inline asm
	dp4a.s32.s32 %r2902, %r2903, %r2904, %r2898;
	// end inline asm
	ld.shared.u32 	%r2907, [%r5340+-24904];
	ld.shared.u32 	%r2908, [%r5352+3640];
	// begin inline asm
	dp4a.s32.s32 %r2906, %r2907, %r2908, %r2902;
	// end inline asm
	ld.shared.u32 	%r2911, [%r5340+-24900];
	ld.shared.u32 	%r2912, [%r5352+3644];
	// begin inline asm
	dp4a.s32.s32 %r2910, %r2911, %r2912, %r2906;
	// end inline asm
	ld.shared.u32 	%r2915, [%r5491+4];
	// begin inline asm
	{.reg .f16 low,high;
  mov.b32 {low,high},%r2915;
  cvt.f32.f16 %f529, low;}

	// end inline asm
	// begin inline asm
	{.reg .f16 low,high;
  mov.b32 {low,high},%r2915;
  cvt.f32.f16 %f530, high;}

	// end inline asm
	ld.shared.u8 	%r5494, [%r5349+1];
	mul.lo.s32 	%r5495, %r2910, %r5494;
	cvt.rn.f32.s32 	%f1019, %r5495;
	fma.rn.f32 	%f1020, %f529, %f1019, %f1018;
	ld.shared.u8 	%rs58, [%r5349+9];
	cvt.rn.f32.u16 	%f1021, %rs58;
	fma.rn.f32 	%f1022, %f530, %f1021, %f1017;
	ld.shared.u32 	%r2917, [%r70];
	// begin inline asm
	{.reg .f16 low,high;
  mov.b32 {low,high},%r2917;
  cvt.f32.f16 %f531, low;}

	// end inline asm
	// begin inline asm
	{.reg .f16 low,high;
  mov.b32 {low,high},%r2917;
  cvt.f32.f16 %f532, high;}

	// end inline asm
	mul.f32 	%f1023, %f1020, %f531;
	mul.f32 	%f1024, %f1022, %f532;
	sub.f32 	%f1025, %f1023, %f1024;
	add.f32 	%f2619, %f2619, %f1025;
	ld.shared.u32 	%r2919, [%r5340+-16640];
	ld.shared.u32 	%r2920, [%r5352+3584];
	// begin inline asm
	dp4a.s32.s32 %r2918, %r2919, %r2920, %r5301;
	// end inline asm
	ld.shared.u32 	%r2923, [%r5340+-16636];
	ld.shared.u32 	%r2924, [%r5352+3588];
	// begin inline asm
	dp4a.s32.s32 %r2922, %r2923, %r2924, %r2918;
	// end inline asm
	ld.shared.u32 	%r2927, [%r5340+-16632];
	ld.shared.u32 	%r2928, [%r5352+3592];
	// begin inline asm
	dp4a.s32.s32 %r2926, %r2927, %r2928, %r2922;
	// end inline asm
	ld.shared.u32 	%r2931, [%r5340+-16628];
	ld.shared.u32 	%r2932, [%r5352+3596];
	// begin inline asm
	dp4a.s32.s32 %r2930, %r2931, %r2932, %r2926;
	// end inline asm
	ld.shared.u32 	%r2935, [%r5340+-16624];
	ld.shared.u32 	%r2936, [%r5352+3600];
	// begin inline asm
	dp4a.s32.s32 %r2934, %r2935, %r2936, %r2930;
	// end inline asm
	ld.shared.u32 	%r2939, [%r5340+-16620];
	ld.shared.u32 	%r2940, [%r5352+3604];
	// begin inline asm
	dp4a.s32.s32 %r2938, %r2939, %r2940, %r2934;
	// end inline asm
	ld.shared.u32 	%r2943, [%r5340+-16616];
	ld.shared.u32 	%r2944, [%r5352+3608];
	// begin inline asm
	dp4a.s32.s32 %r2942, %r2943, %r2944, %r2938;
	// end inline asm
	ld.shared.u32 	%r2947, [%r5340+-16612];
	ld.shared.u32 	%r2948, [%r5352+3612];
	// begin inline asm
	dp4a.s32.s32 %r2946, %r2947, %r2948, %r2942;
	// end inline asm
	ld.shared.u32 	%r2951, [%r5491];
	// begin inline asm
	{.reg .f16 low,high;
  mov.b32 {low,high},%r2951;
  cvt.f32.f16 %f533, low;}

	// end inline asm
	// begin inline asm
	{.reg .f16 low,high;
  mov.b32 {low,high},%r2951;
  cvt.f32.f16 %f534, high;}

	// end inline asm
	ld.shared.u8 	%r5496, [%r5358];
	mul.lo.s32 	%r5497, %r2946, %r5496;
	cvt.rn.f32.s32 	%f1026, %r5497;
	ld.shared.u8 	%rs59, [%r5358+8];
	cvt.rn.f32.u16 	%f1027, %rs59;
	fma.rn.f32 	%f1028, %f534, %f1027, 0f00000000;
	fma.rn.f32 	%f1029, %f533, %f1026, 0f00000000;
	ld.shared.u32 	%r2953, [%r5340+-16608];
	ld.shared.u32 	%r2954, [%r5352+3616];
	// begin inline asm
	dp4a.s32.s32 %r2952, %r2953, %r2954, %r5301;
	// end inline asm
	ld.shared.u32 	%r2957, [%r5340+-16604];
	ld.shared.u32 	%r2958, [%r5352+3620];
	// begin inline asm
	dp4a.s32.s32 %r2956, %r2957, %r2958, %r2952;
	// end inline asm
	ld.shared.u32 	%r2961, [%r5340+-16600];
	ld.shared.u32 	%r2962, [%r5352+3624];
	// begin inline asm
	dp4a.s32.s32 %r2960, %r2961, %r2962, %r2956;
	// end inline asm
	ld.shared.u32 	%r2965, [%r5340+-16596];
	ld.shared.u32 	%r2966, [%r5352+3628];
	// begin inline asm
	dp4a.s32.s32 %r2964, %r2965, %r2966, %r2960;
	// end inline asm
	ld.shared.u32 	%r2969, [%r5340+-16592];
	ld.shared.u32 	%r2970, [%r5352+3632];
	// begin inline asm
	dp4a.s32.s32 %r2968, %r2969, %r2970, %r2964;
	// end inline asm
	ld.shared.u32 	%r2973, [%r5340+-16588];
	ld.shared.u32 	%r2974, [%r5352+3636];
	// begin inline asm
	dp4a.s32.s32 %r2972, %r2973, %r2974, %r2968;
	// end inline asm
	ld.shared.u32 	%r2977, [%r5340+-16584];
	ld.shared.u32 	%r2978, [%r5352+3640];
	// begin inline asm
	dp4a.s32.s32 %r2976, %r2977, %r2978, %r2972;
	// end inline asm
	ld.shared.u32 	%r2981, [%r5340+-16580];
	ld.shared.u32 	%r2982, [%r5352+3644];
	// begin inline asm
	dp4a.s32.s32 %r2980, %r2981, %r2982, %r2976;
	// end inline asm
	ld.shared.u8 	%r5498, [%r5358+1];
	mul.lo.s32 	%r5499, %r2980, %r5498;
	cvt.rn.f32.s32 	%f1030, %r5499;
	fma.rn.f32 	%f1031, %f529, %f1030, %f1029;
	ld.shared.u8 	%rs60, [%r5358+9];
	cvt.rn.f32.u16 	%f1032, %rs60;
	fma.rn.f32 	%f1033, %f530, %f1032, %f1028;
	ld.shared.u32 	%r2985, [%r73+128];
	// begin inline asm
	{.reg .f16 low,high;
  mov.b32 {low,high},%r2985;
  cvt.f32.f16 %f535, low;}

	// end inline asm
	// begin inline asm
	{.reg .f16 low,high;
  mov.b32 {low,high},%r2985;
  cvt.f32.f16 %f536, high;}

	// end inline asm
	mul.f32 	%f1034, %f1031, %f535;
	mul.f32 	%f1035, %f1033, %f536;
	sub.f32 	%f1036, %f1034, %f1035;
	add.f32 	%f2603, %f2603, %f1036;
	ld.shared.u32 	%r2987, [%r5340+-8320];
	ld.shared.u32 	%r2988, [%r5352+3584];
	// begin inline asm
	dp4a.s32.s32 %r2986, %r2987, %r2988, %r5301;
	// end inline asm
	ld.shared.u32 	%r2991, [%r5340+-8316];
	ld.shared.u32 	%r2992, [%r5352+3588];
	// begin inline asm
	dp4a.s32.s32 %r2990, %r2991, %r2992, %r2986;
	// end inline asm
	ld.shared.u32 	%r2995, [%r5340+-8312];
	ld.shared.u32 	%r2996, [%r5352+3592];
	// begin inline asm
	dp4a.s32.s32 %r2994, %r2995, %r2996, %r2990;
	// end inline asm
	ld.shared.u32 	%r2999, [%r5340+-8308];
	ld.shared.u32 	%r3000, [%r5352+3596];
	// begin inline asm
	dp4a.s32.s32 %r2998, %r2999, %r3000, %r2994;
	// end inline asm
	ld.shared.u32 	%r3003, [%r5340+-8304];
	ld.shared.u32 	%r3004, [%r5352+3600];
	// begin inline asm
	dp4a.s32.s32 %r3002, %r3003, %r3004, %r2998;
	// end inline asm
	ld.shared.u32 	%r3007, [%r5340+-8300];
	ld.shared.u32 	%r3008, [%r5352+3604];
	// begin inline asm
	dp4a.s32.s32 %r3006, %r3007, %r3008, %r3002;
	// end inline asm
	ld.shared.u32 	%r3011, [%r5340+-8296];
	ld.shared.u32 	%r3012, [%r5352+3608];
	// begin inline asm
	dp4a.s32.s32 %r3010, %r3011, %r3012, %r3006;
	// end inline asm
	ld.shared.u32 	%r3015, [%r5340+-8292];
	ld.shared.u32 	%r3016, [%r5352+3612];
	// begin inline asm
	dp4a.s32.s32 %r3014, %r3015, %r3016, %r3010;
	// end inline asm
	ld.shared.u32 	%r3019, [%r5491];
	// begin inline asm
	{.reg .f16 low,high;
  mov.b32 {low,high},%r3019;
  cvt.f32.f16 %f537, low;}

	// end inline asm
	// begin inline asm
	{.reg .f16 low,high;
  mov.b32 {low,high},%r3019;
  cvt.f32.f16 %f538, high;}

	// end inline asm
	ld.shared.u8 	%r5500, [%r5364];
	mul.lo.s32 	%r5501, %r3014, %r5500;
	cvt.rn.f32.s32 	%f1037, %r5501;
	ld.shared.u8 	%rs61, [%r5364+8];
	cvt.rn.f32.u16 	%f1038, %rs61;
	fma.rn.f32 	%f1039, %f538, %f1038, 0f00000000;
	fma.rn.f32 	%f1040, %f537, %f1037, 0f00000000;
	ld.shared.u32 	%r3021, [%r5340+-8288];
	ld.shared.u32 	%r3022, [%r5352+3616];
	// begin inline asm
	dp4a.s32.s32 %r3020, %r3021, %r3022, %r5301;
	// end inline asm
	ld.shared.u32 	%r3025, [%r5340+-8284];
	ld.shared.u32 	%r3026, [%r5352+3620];
	// begin inline asm
	dp4a.s32.s32 %r3024, %r3025, %r3026, %r3020;
	// end inline asm
	ld.shared.u32 	%r3029, [%r5340+-8280];
	ld.shared.u32 	%r3030, [%r5352+3624];
	// begin inline asm
	dp4a.s32.s32 %r3028, %r3029, %r3030, %r3024;
	// end inline asm
	ld.shared.u32 	%r3033, [%r5340+-8276];
	ld.shared.u32 	%r3034, [%r5352+3628];
	// begin inline asm
	dp4a.s32.s32 %r3032, %r3033, %r3034, %r3028;
	// end inline asm
	ld.shared.u32 	%r3037, [%r5340+-8272];
	ld.shared.u32 	%r3038, [%r5352+3632];
	// begin inline asm
	dp4a.s32.s32 %r3036, %r3037, %r3038, %r3032;
	// end inline asm
	ld.shared.u32 	%r3041, [%r5340+-8268];
	ld.shared.u32 	%r3042, [%r5352+3636];
	// begin inline asm
	dp4a.s32.s32 %r3040, %r3041, %r3042, %r3036;
	// end inline asm
	ld.shared.u32 	%r3045, [%r5340+-8264];
	ld.shared.u32 	%r3046, [%r5352+3640];
	// begin inline asm
	dp4a.s32.s32 %r3044, %r3045, %r3046, %r3040;
	// end inline asm
	ld.shared.u32 	%r3049, [%r5340+-8260];
	ld.shared.u32 	%r3050, [%r5352+3644];
	// begin inline asm
	dp4a.s32.s32 %r3048, %r3049, %r3050, %r3044;
	// end inline asm
	ld.shared.u32 	%r3053, [%r5491+4];
	// begin inline asm
	{.reg .f16 low,high;
  mov.b32 {low,high},%r3053;
  cvt.f32.f16 %f539, low;}

	// end inline asm
	// begin inline asm
	{.reg .f16 low,high;
  mov.b32 {low,high},%r3053;
  cvt.f32.f16 %f540, high;}

	// end inline asm
	ld.shared.u8 	%r5502, [%r5364+1];
	mul.lo.s32 	%r5503, %r3048, %r5502;
	cvt.rn.f32.s32 	%f1041, %r5503;
	fma.rn.f32 	%f1042, %f539, %f1041, %f1040;
	ld.shared.u8 	%rs62, [%r5364+9];
	cvt.rn.f32.u16 	%f1043, %rs62;
	fma.rn.f32 	%f1044, %f540, %f1043, %f1039;
	ld.shared.u32 	%r3055, [%r75+256];
	// begin inline asm
	{.reg .f16 low,high;
  mov.b32 {low,high},%r3055;
  cvt.f32.f16 %f541, low;}

	// end inline asm
	// begin inline asm
	{.reg .f16 low,high;
  mov.b32 {low,high},%r3055;
  cvt.f32.f16 %f542, high;}

	// end inline asm
	mul.f32 	%f1045, %f1042, %f541;
	mul.f32 	%f1046, %f1044, %f542;
	sub.f32 	%f1047, %f1045, %f1046;
	add.f32 	%f2587, %f2587, %f1047;
	ld.shared.u32 	%r3057, [%r5340];
	ld.shared.u32 	%r3058, [%r5352+3584];
	// begin inline asm
	dp4a.s32.s32 %r3056, %r3057, %r3058, %r5301;
	// end inline asm
	ld.shared.u32 	%r3061, [%r5340+4];
	ld.shared.u32 	%r3062, [%r5352+3588];
	// begin inline asm
	dp4a.s32.s32 %r3060, %r3061, %r3062, %r3056;
	// end inline asm
	ld.shared.u32 	%r3065, [%r5340+8];
	ld.shared.u32 	%r3066, [%r5352+3592];
	// begin inline asm
	dp4a.s32.s32 %r3064, %r3065, %r3066, %r3060;
	// end inline asm
	ld.shared.u32 	%r3069, [%r5340+12];
	ld.shared.u32 	%r3070, [%r5352+3596];
	// begin inline asm
	dp4a.s32.s32 %r3068, %r3069, %r3070, %r3064;
	// end inline asm
	ld.shared.u32 	%r3073, [%r5340+16];
	ld.shared.u32 	%r3074, [%r5352+3600];
	// begin inline asm
	dp4a.s32.s32 %r3072, %r3073, %r3074, %r3068;
	// end inline asm
	ld.shared.u32 	%r3077, [%r5340+20];
	ld.shared.u32 	%r3078, [%r5352+3604];
	// begin inline asm
	dp4a.s32.s32 %r3076, %r3077, %r3078, %r3072;
	// end inline asm
	ld.shared.u32 	%r3081, [%r5340+24];
	ld.shared.u32 	%r3082, [%r5352+3608];
	// begin inline asm
	dp4a.s32.s32 %r3080, %r3081, %r3082, %r3076;
	// end inline asm
	ld.shared.u32 	%r3085, [%r5340+28];
	ld.shared.u32 	%r3086, [%r5352+3612];
	// begin inline asm
	dp4a.s32.s32 %r3084, %r3085, %r3086, %r3080;
	// end inline asm
	ld.shared.u32 	%r3089, [%r5491];
	// begin inline asm
	{.reg .f16 low,high;
  mov.b32 {low,high},%r3089;
  cvt.f32.f16 %f543, low;}

	// end inline asm
	// begin inline asm
	{.reg .f16 low,high;
  mov.b32 {low,high},%r3089;
  cvt.f32.f16 %f544, high;}

	// end inline asm
	ld.shared.u8 	%r5504, [%r5370];
	mul.lo.s32 	%r5505, %r3084, %r5504;
	cvt.rn.f32.s32 	%f1048, %r5505;
	ld.shared.u8 	%rs63, [%r5370+8];
	cvt.rn.f32.u16 	%f1049, %rs63;
	fma.rn.f32 	%f1050, %f544, %f1049, 0f00000000;
	fma.rn.f32 	%f1051, %f543, %f1048, 0f00000000;
	ld.shared.u32 	%r3091, [%r5340+32];
	ld.shared.u32 	%r3092, [%r5352+3616];
	// begin inline asm
	dp4a.s32.s32 %r3090, %r3091, %r3092, %r5301;
	// end inline asm
	ld.shared.u32 	%r3095, [%r5340+36];
	ld.shared.u32 	%r3096, [%r5352+3620];
	// begin inline asm
	dp4a.s32.s32 %r3094, %r3095, %r3096, %r3090;
	// end inline asm
	ld.shared.u32 	%r3099, [%r5340+40];
	ld.shared.u32 	%r3100, [%r5352+3624];
	// begin inline asm
	dp4a.s32.s32 %r3098, %r3099, %r3100, %r3094;
	// end inline asm
	ld.shared.u32 	%r3103, [%r5340+44];
	ld.shared.u32 	%r3104, [%r5352+3628];
	// begin inline asm
	dp4a.s32.s32 %r3102, %r3103, %r3104, %r3098;
	// end inline asm
	ld.shared.u32 	%r3107, [%r5340+48];
	ld.shared.u32 	%r3108, [%r5352+3632];
	// begin inline asm
	dp4a.s32.s32 %r3106, %r3107, %r3108, %r3102;
	// end inline asm
	ld.shared.u32 	%r3111, [%r5340+52];
	ld.shared.u32 	%r3112, [%r5352+3636];
	// begin inline asm
	dp4a.s32.s32 %r3110, %r3111, %r3112, %r3106;
	// end inline asm
	ld.shared.u32 	%r3115, [%r5340+56];
	ld.shared.u32 	%r3116, [%r5352+3640];
	// begin inline asm
	dp4a.s32.s32 %r3114, %r3115, %r3116, %r3110;
	// end inline asm
	ld.shared.u32 	%r3119, [%r5340+60];
	ld.shared.u32 	%r3120, [%r5352+3644];
	// begin inline asm
	dp4a.s32.s32 %r3118, %r3119, %r3120, %r3114;
	// end inline asm
	ld.shared.u8 	%r5506, [%r5370+1];
	mul.lo.s32 	%r5507, %r3118, %r5506;
	cvt.rn.f32.s32 	%f1052, %r5507;
	fma.rn.f32 	%f1053, %f539, %f1052, %f1051;
	ld.shared.u8 	%rs64, [%r5370+9];
	cvt.rn.f32.u16 	%f1054, %rs64;
	fma.rn.f32 	%f1055, %f540, %f1054, %f1050;
	ld.shared.u32 	%r3123, [%r77+384];
	// begin inline asm
	{.reg .f16 low,high;
  mov.b32 {low,high},%r3123;
  cvt.f32.f16 %f545, low;}

	// end inline asm
	// begin inline asm
	{.reg .f16 low,high;
  mov.b32 {low,high},%r3123;
  cvt.f32.f16 %f546, high;}

	// end inline asm
	mul.f32 	%f1056, %f1053, %f545;
	mul.f32 	%f1057, %f1055, %f546;
	sub.f32 	%f1058, %f1056, %f1057;
	add.f32 	%f2571, %f2571, %f1058;
	add.s32 	%r5508, %r5341, 1024;
	shr.u32 	%r5509, %r5508, 1;
	add.s32 	%r5510, %r5343, %r5509;
	ld.shared.u32 	%r3125, [%r5340+-24960];
	ld.shared.u32 	%r3126, [%r5352+4096];
	// begin inline asm
	dp4a.s32.s32 %r3124, %r3125, %r3126, %r5301;
	// end inline asm
	ld.shared.u32 	%r3129, [%r5340+-24956];
	ld.shared.u32 	%r3130, [%r5352+4100];
	// begin inline asm
	dp4a.s32.s32 %r3128, %r3129, %r3130, %r3124;
	// end inline asm
	ld.shared.u32 	%r3133, [%r5340+-24952];
	ld.shared.u32 	%r3134, [%r5352+4104];
	// begin inline asm
	dp4a.s32.s32 %r3132, %r3133, %r3134, %r3128;
	// end inline asm
	ld.shared.u32 	%r3137, [%r5340+-24948];
	ld.shared.u32 	%r3138, [%r5352+4108];
	// begin inline asm
	dp4a.s32.s32 %r3136, %r3137, %r3138, %r3132;
	// end inline asm
	ld.shared.u32 	%r3141, [%r5340+-24944];
	ld.shared.u32 	%r3142, [%r5352+4112];
	// begin inline asm
	dp4a.s32.s32 %r3140, %r3141, %r3142, %r3136;
	// end inline asm
	ld.shared.u32 	%r3145, [%r5340+-24940];
	ld.shared.u32 	%r3146, [%r5352+4116];
	// begin inline asm
	dp4a.s32.s32 %r3144, %r3145, %r3146, %r3140;
	// end inline asm
	ld.shared.u32 	%r3149, [%r5340+-24936];
	ld.shared.u32 	%r3150, [%r5352+4120];
	// begin inline asm
	dp4a.s32.s32 %r3148, %r3149, %r3150, %r3144;
	// end inline asm
	ld.shared.u32 	%r3153, [%r5340+-24932];
	ld.shared.u32 	%r3154, [%r5352+4124];
	// begin inline asm
	dp4a.s32.s32 %r3152, %r3153, %r3154, %r3148;
	// end inline asm
	ld.shared.u32 	%r3157, [%r5510];
	// begin inline asm
	{.reg .f16 low,high;
  mov.b32 {low,high},%r3157;
  cvt.f32.f16 %f547, low;}

	// end inline asm
	// begin inline asm
	{.reg .f16 low,high;
  mov.b32 {low,high},%r3157;
  cvt.f32.f16 %f548, high;}

	// end inline asm
	ld.shared.u8 	%r5511, [%r5349];
	mul.lo.s32 	%r5512, %r3152, %r5511;
	cvt.rn.f32.s32 	%f1059, %r5512;
	ld.shared.u8 	%rs65, [%r5349+8];
	cvt.rn.f32.u16 	%f1060, %rs65;
	fma.rn.f32 	%f1061, %f548, %f1060, 0f00000000;
	fma.rn.f32 	%f1062, %f547, %f1059, 0f00000000;
	ld.shared.u32 	%r3159, [%r5340+-24928];
	ld.shared.u32 	%r3160, [%r5352+4128];
	// begin inline asm
	dp4a.s32.s32 %r3158, %r3159, %r3160, %r5301;
	// end inline asm
	ld.shared.u32 	%r3163, [%r5340+-24924];
	ld.shared.u32 	%r3164, [%r5352+4132];
	// begin inline asm
	dp4a.s32.s32 %r3162, %r3163, %r3164, %r3158;
	// end inline asm
	ld.shared.u32 	%r3167, [%r5340+-24920];
	ld.shared.u32 	%r3168, [%r5352+4136];
	// begin inline asm
	dp4a.s32.s32 %r3166, %r3167, %r3168, %r3162;
	// end inline asm
	ld.shared.u32 	%r3171, [%r5340+-24916];
	ld.shared.u32 	%r3172, [%r5352+4140];
	// begin inline asm
	dp4a.s32.s32 %r3170, %r3171, %r3172, %r3166;
	// end inline asm
	ld.shared.u32 	%r3175, [%r5340+-24912];
	ld.shared.u32 	%r3176, [%r5352+4144];
	// begin inline asm
	dp4a.s32.s32 %r3174, %r3175, %r3176, %r3170;
	// end inline asm
	ld.shared.u32 	%r3179, [%r5340+-24908];
	ld.shared.u32 	%r3180, [%r5352+4148];
	// begin inline asm
	dp4a.s32.s32 %r3178, %r3179, %r3180, %r3174;
	// end inline asm
	ld.shared.u32 	%r3183, [%r5340+-24904];
	ld.shared.u32 	%r3184, [%r5352+4152];
	// begin inline asm
	dp4a.s32.s32 %r3182, %r3183, %r3184, %r3178;
	// end inline asm
	ld.shared.u32 	%r3187, [%r5340+-24900];
	ld.shared.u32 	%r3188, [%r5352+4156];
	// begin inline asm
	dp4a.s32.s32 %r3186, %r3187, %r3188, %r3182;
	// end inline asm
	ld.shared.u32 	%r3191, [%r5510+4];
	// begin inline asm
	{.reg .f16 low,high;
  mov.b32 {low,high},%r3191;
  cvt.f32.f16 %f549, low;}

	// end inline asm
	// begin inline asm
	{.reg .f16 low,high;
  mov.b32 {low,high},%r3191;
  cvt.f32.f16 %f550, high;}

	// end inline asm
	ld.shared.u8 	%r5513, [%r5349+1];
	mul.lo.s32 	%r5514, %r3186, %r5513;
	cvt.rn.f32.s32 	%f1063, %r5514;
	fma.rn.f32 	%f1064, %f549, %f1063, %f1062;
	ld.shared.u8 	%rs66, [%r5349+9];
	cvt.rn.f32.u16 	%f1065, %rs66;
	fma.rn.f32 	%f1066, %f550, %f1065, %f1061;
	ld.shared.u32 	%r3193, [%r70];
	// begin inline asm
	{.reg .f16 low,high;
  mov.b32 {low,high},%r3193;
  cvt.f32.f16 %f551, low;}

	// end inline asm
	// begin inline asm
	{.reg .f16 low,high;
  mov.b32 {low,high},%r3193;
  cvt.f32.f16 %f552, high;}

	// end inline asm
	mul.f32 	%f1067, %f1064, %f551;
	mul.f32 	%f1068, %f1066, %f552;
	sub.f32 	%f1069, %f1067, %f1068;
	add.f32 	%f2618, %f2618, %f1069;
	ld.shared.u32 	%r3195, [%r5340+-16640];
	ld.shared.u32 	%r3196, [%r5352+4096];
	// begin inline asm
	dp4a.s32.s32 %r3194, %r3195, %r3196, %r5301;
	// end inline asm
	ld.shared.u32 	%r3199, [%r5340+-16636];
	ld.shared.u32 	%r3200, [%r5352+4100];
	// begin inline asm
	dp4a.s32.s32 %r3198, %r3199, %r3200, %r3194;
	// end inline asm
	ld.shared.u32 	%r3203, [%r5340+-16632];
	ld.shared.u32 	%r3204, [%r5352+4104];
	// begin inline asm
	dp4a.s32.s32 %r3202, %r3203, %r3204, %r3198;
	// end inline asm
	ld.shared.u32 	%r3207, [%r5340+-16628];
	ld.shared.u32 	%r3208, [%r5352+4108];
	// begin inline asm
	dp4a.s32.s32 %r3206, %r3207, %r3208, %r3202;
	// end inline asm
	ld.shared.u32 	%r3211, [%r5340+-16624];
	ld.shared.u32 	%r3212, [%r5352+4112];
	// begin inline asm
	dp4a.s32.s32 %r3210, %r3211, %r3212, %r3206;
	// end inline asm
	ld.shared.u32 	%r3215, [%r5340+-16620];
	ld.shared.u32 	%r3216, [%r5352+4116];
	// begin inline asm
	dp4a.s32.s32 %r3214, %r3215, %r3216, %r3210;
	// end inline asm
	ld.shared.u32 	%r3219, [%r5340+-16616];
	ld.shared.u32 	%r3220, [%r5352+4120];
	// begin inline asm
	dp4a.s32.s32 %r3218, %r3219, %r3220, %r3214;
	// end inline asm
	ld.shared.u32 	%r3223, [%r5340+-16612];
	ld.shared.u32 	%r3224, [%r5352+4124];
	// begin inline asm
	dp4a.s32.s32 %r3222, %r3223, %r3224, %r3218;
	// end inline asm
	ld.shared.u32 	%r3227, [%r5510];
	// begin inline asm
	{.reg .f16 low,high;
  mov.b32 {low,high},%r3227;
  cvt.f32.f16 %f553, low;}

	// end inline asm
	// begin inline asm
	{.reg .f16 low,high;
  mov.b32 {low,high},%r3227;
  cvt.f32.f16 %f554, high;}

	// end inline asm
	ld.shared.u8 	%r5515, [%r5358];
	mul.lo.s32 	%r5516, %r3222, %r5515;
	cvt.rn.f32.s32 	%f1070, %r5516;
	ld.shared.u8 	%rs67, [%r5358+8];
	cvt.rn.f32.u16 	%f1071, %rs67;
	fma.rn.f32 	%f1072, %f554, %f1071, 0f00000000;
	fma.rn.f32 	%f1073, %f553, %f1070, 0f00000000;
	ld.shared.u32 	%r3229, [%r5340+-16608];
	ld.shared.u32 	%r3230, [%r5352+4128];
	// begin inline asm
	dp4a.s32.s32 %r3228, %r3229, %r3230, %r5301;
	// end inline asm
	ld.shared.u32 	%r3233, [%r5340+-16604];
	ld.shared.u32 	%r3234, [%r5352+4132];
	// begin inline asm
	dp4a.s32.s32 %r3232, %r3233, %r3234, %r3228;
	// end inline asm
	ld.shared.u32 	%r3237, [%r5340+-16600];
	ld.shared.u32 	%r3238, [%r5352+4136];
	// begin inline asm
	dp4a.s32.s32 %r3236, %r3237, %r3238, %r3232;
	// end inline asm
	ld.shared.u32 	%r3241, [%r5340+-16596];
	ld.shared.u32 	%r3242, [%r5352+4140];
	// begin inline asm
	dp4a.s32.s32 %r3240, %r3241, %r3242, %r3236;
	// end inline asm
	ld.shared.u32 	%r3245, [%r5340+-16592];
	ld.shared.u32 	%r3246, [%r5352+4144];
	// begin inline asm
	dp4a.s32.s32 %r3244, %r3245, %r3246, %r3240;
	// end inline asm
	ld.shared.u32 	%r3249, [%r5340+-16588];
	ld.shared.u32 	%r3250, [%r5352+4148];
	// begin inline asm
	dp4a.s32.s32 %r3248, %r3249, %r3250, %r3244;
	// end inline asm
	ld.shared.u32 	%r3253, [%r5340+-16584];
	ld.shared.u32 	%r3254, [%r5352+4152];
	// begin inline asm
	dp4a.s32.s32 %r3252, %r3253, %r3254, %r3248;
	// end inline asm
	ld.shared.u32 	%r3257, [%r5340+-16580];
	ld.shared.u32 	%r3258, [%r5352+4156];
	// begin inline asm
	dp4a.s32.s32 %r3256, %r3257, %r3258, %r3252;
	// end inline asm
	ld.shared.u8 	%r5517, [%r5358+1];
	mul.lo.s32 	%r5518, %r3256, %r5517;
	cvt.rn.f32.s32 	%f1074, %r5518;
	fma.rn.f32 	%f1075, %f549, %f1074, %f1073;
	ld.shared.u8 	%rs68, [%r5358+9];
	cvt.rn.f32.u16 	%f1076, %rs68;
	fma.rn.f32 	%f1077, %f550, %f1076, %f1072;
	ld.shared.u32 	%r3261, [%r73+128];
	// begin inline asm
	{.reg .f16 low,high;
  mov.b32 {low,high},%r3261;
  cvt.f32.f16 %f555, low;}

	// end inline asm
	// begin inline asm
	{.reg .f16 low,high;
  mov.b32 {low,high},%r3261;
  cvt.f32.f16 %f556, high;}

	// end inline asm
	mul.f32 	%f1078, %f1075, %f555;
	mul.f32 	%f1079, %f1077, %f556;
	sub.f32 	%f1080, %f1078, %f1079;
	add.f32 	%f2602, %f2602, %f1080;
	ld.shared.u32 	%r3263, [%r5340+-8320];
	ld.shared.u32 	%r3264, [%r5352+4096];
	// begin inline asm
	dp4a.s32.s32 %r3262, %r3263, %r3264, %r5301;
	// end inline asm
	ld.shared.u32 	%r3267, [%r5340+-8316];
	ld.shared.u32 	%r3268, [%r5352+4100];
	// begin inline asm
	dp4a.s32.s32 %r3266, %r3267, %r3268, %r3262;
	// end inline asm
	ld.shared.u32 	%r3271, [%r5340+-8312];
	ld.shared.u32 	%r3272, [%r5352+4104];
	// begin inline asm
	dp4a.s32.s32 %r3270, %r3271, %r3272, %r3266;
	// end inline asm
	ld.shared.u32 	%r3275, [%r5340+-8308];
	ld.shared.u32 	%r3276, [%r5352+4108];
	// begin inline asm
	dp4a.s32.s32 %r3274, %r3275, %r3276, %r3270;
	// end inline asm
	ld.shared.u32 	%r3279, [%r5340+-8304];
	ld.shared.u32 	%r3280, [%r5352+4112];
	// begin inline asm
	dp4a.s32.s32 %r3278, %r3279, %r3280, %r3274;
	// end inline asm
	ld.shared.u32 	%r3283, [%r5340+-8300];
	ld.shared.u32 	%r3284, [%r5352+4116];
	// begin inline asm
	dp4a.s32.s32 %r3282, %r3283, %r3284, %r3278;
	// end inline asm
	ld.shared.u32 	%r3287, [%r5340+-8296];
	ld.shared.u32 	%r3288, [%r5352+4120];
	// begin inline asm
	dp4a.s32.s32 %r3286, %r3287, %r3288, %r3282;
	// end inline asm
	ld.shared.u32 	%r3291, [%r5340+-8292];
	ld.shared.u32 	%r3292, [%r5352+4124];
	// begin inline asm
	dp4a.s32.s32 %r3290, %r3291, %r3292, %r3286;
	// end inline asm
	ld.shared.u32 	%r3295, [%r5510];
	// begin inline asm
	{.reg .f16 low,high;
  mov.b32 {low,high},%r3295;
  cvt.f32.f16 %f557, low;}

	// end inline asm
	// begin inline asm
	{.reg .f16 low,high;
  mov.b32 {low,high},%r3295;
  cvt.f32.f16 %f558, high;}

	// end inline asm
	ld.shared.u8 	%r5519, [%r5364];
	mul.lo.s32 	%r5520, %r3290, %r5519;
	cvt.rn.f32.s32 	%f1081, %r5520;
	ld.shared.u8 	%rs69, [%r5364+8];
	cvt.rn.f32.u16 	%f1082, %rs69;
	fma.rn.f32 	%f1083, %f558, %f1082, 0f00000000;
	fma.rn.f32 	%f1084, %f557, %f1081, 0f00000000;
	ld.shared.u32 	%r3297, [%r5340+-8288];
	ld.shared.u32 	%r3298, [%r5352+4128];
	// begin inline asm
	dp4a.s32.s32 %r3296, %r3297, %r3298, %r5301;
	// end inline asm
	ld.shared.u32 	%r3301, [%r5340+-8284];
	ld.shared.u32 	%r3302, [%r5352+4132];
	// begin inline asm
	dp4a.s32.s32 %r3300, %r3301, %r3302, %r3296;
	// end inline asm
	ld.shared.u32 	%r3305, [%r5340+-8280];
	ld.shared.u32 	%r3306, [%r5352+4136];
	// begin inline asm
	dp4a.s32.s32 %r3304, %r3305, %r3306, %r3300;
	// end inline asm
	ld.shared.u32 	%r3309, [%r5340+-8276];
	ld.shared.u32 	%r3310, [%r5352+4140];
	// begin inline asm
	dp4a.s32.s32 %r3308, %r3309, %r3310, %r3304;
	// end inline asm
	ld.shared.u32 	%r3313, [%r5340+-8272];
	ld.shared.u32 	%r3314, [%r5352+4144];
	// begin inline asm
	dp4a.s32.s32 %r3312, %r3313, %r3314, %r3308;
	// end inline asm
	ld.shared.u32 	%r3317, [%r5340+-8268];
	ld.shared.u32 	%r3318, [%r5352+4148];
	// begin inline asm
	dp4a.s32.s32 %r3316, %r3317, %r3318, %r3312;
	// end inline asm
	ld.shared.u32 	%r3321, [%r5340+-8264];
	ld.shared.u32 	%r3322, [%r5352+4152];
	// begin inline asm
	dp4a.s32.s32 %r3320, %r3321, %r3322, %r3316;
	// end inline asm
	ld.shared.u32 	%r3325, [%r5340+-8260];
	ld.shared.u32 	%r3326, [%r5352+4156];
	// begin inline asm
	dp4a.s32.s32 %r3324, %r3325, %r3326, %r3320;
	// end inline asm
	ld.shared.u32 	%r3329, [%r5510+4];
	// begin inline asm
	{.reg .f16 low,high;
  mov.b32 {low,high},%r3329;
  cvt.f32.f16 %f559, low;}

	// end inline asm
	// begin inline asm
	{.reg .f16 low,high;
  mov.b32 {low,high},%r3329;
  cvt.f32.f16 %f560, high;}

	// end inline asm
	ld.shared.u8 	%r5521, [%r5364+1];
	mul.lo.s32 	%r5522, %r3324, %r5521;
	cvt.rn.f32.s32 	%f1085, %r5522;
	fma.rn.f32 	%f1086, %f559, %f1085, %f1084;
	ld.shared.u8 	%rs70, [%r5364+9];
	cvt.rn.f32.u16 	%f1087, %rs70;
	fma.rn.f32 	%f1088, %f560, %f1087, %f1083;
	ld.shared.u32 	%r3331, [%r75+256];
	// begin inline asm
	{.reg .f16 low,high;
  mov.b32 {low,high},%r3331;
  cvt.f32.f16 %f561, low;}

	// end inline asm
	// begin inline asm
	{.reg .f16 low,high;
  mov.b32 {low,high},%r3331;
  cvt.f32.f16 %f562, high;}

	// end inline asm
	mul.f32 	%f1089, %f1086, %f561;
	mul.f32 	%f1090, %f1088, %f562;
	sub.f32 	%f1091, %f1089, %f1090;
	add.f32 	%f2586, %f2586, %f1091;
	ld.shared.u32 	%r3333, [%r5340];
	ld.shared.u32 	%r3334, [%r5352+4096];
	// begin inline asm
	dp4a.s32.s32 %r3332, %r3333, %r3334, %r5301;
	// end inline asm
	ld.shared.u32 	%r3337, [%r5340+4];
	ld.shared.u32 	%r3338, [%r5352+4100];
	// begin inline asm
	dp4a.s32.s32 %r3336, %r3337, %r3338, %r3332;
	// end inline asm
	ld.shared.u32 	%r3341, [%r5340+8];
	ld.shared.u32 	%r3342, [%r5352+4104];
	// begin inline asm
	dp4a.s32.s32 %r3340, %r3341, %r3342, %r3336;
	// end inline asm
	ld.shared.u32 	%r3345, [%r5340+12];
	ld.shared.u32 	%r3346, [%r5352+4108];
	// begin inline asm
	dp4a.s32.s32 %r3344, %r3345, %r3346, %r3340;
	// end inline asm
	ld.shared.u32 	%r3349, [%r5340+16];
	ld.shared.u32 	%r3350, [%r5352+4112];
	// begin inline asm
	dp4a.s32.s32 %r3348, %r3349, %r3350, %r3344;
	// end inline asm
	ld.shared.u32 	%r3353, [%r5340+20];
	ld.shared.u32 	%r3354, [%r5352+4116];
	// begin inline asm
	dp4a.s32.s32 %r3352, %r3353, %r3354, %r3348;
	// end inline asm
	ld.shared.u32 	%r3357, [%r5340+24];
	ld.shared.u32 	%r3358, [%r5352+4120];
	// begin inline asm
	dp4a.s32.s32 %r3356, %r3357, %r3358, %r3352;
	// end inline asm
	ld.shared.u32 	%r3361, [%r5340+28];
	ld.shared.u32 	%r3362, [%r5352+4124];
	// begin inline asm
	dp4a.s32.s32 %r3360, %r3361, %r3362, %r3356;
	// end inline asm
	ld.shared.u32 	%r3365, [%r5510];
	// begin inline asm
	{.reg .f16 low,high;
  mov.b32 {low,high},%r3365;
  cvt.f32.f16 %f563, low;}

	// end inline asm
	// begin inline asm
	{.reg .f16 low,high;
  mov.b32 {low,high},%r3365;
  cvt.f32.f16 %f564, high;}

	// end inline asm
	ld.shared.u8 	%r5523, [%r5370];
	mul.lo.s32 	%r5524, %r3360, %r5523;
	cvt.rn.f32.s32 	%f1092, %r5524;
	ld.shared.u8 	%rs71, [%r5370+8];
	cvt.rn.f32.u16 	%f1093, %rs71;
	fma.rn.f32 	%f1094, %f564, %f1093, 0f00000000;
	fma.rn.f32 	%f1095, %f563, %f1092, 0f00000000;
	ld.shared.u32 	%r3367, [%r5340+32];
	ld.shared.u32 	%r3368, [%r5352+4128];
	// begin inline asm
	dp4a.s32.s32 %r3366, %r3367, %r3368, %r5301;
	// end inline asm
	ld.shared.u32 	%r3371, [%r5340+36];
	ld.shared.u32 	%r3372, [%r5352+4132];
	// begin inline asm
	dp4a.s32.s32 %r3370, %r3371, %r3372, %r3366;
	// end inline asm
	ld.shared.u32 	%r3375, [%r5340+40];
	ld.shared.u32 	%r3376, [%r5352+4136];
	// begin inline asm
	dp4a.s32.s32 %r3374, %r3375, %r3376, %r3370;
	// end inline asm
	ld.shared.u32 	%r3379, [%r5340+44];
	ld.shared.u32 	%r3380, [%r5352+4140];
	// begin inline asm
	dp4a.s32.s32 %r3378, %r3379, %r3380, %r3374;
	// end inline asm
	ld.shared.u32 	%r3383, [%r5340+48];
	ld.shared.u32 	%r3384, [%r5352+4144];
	// begin inline asm
	dp4a.s32.s32 %r3382, %r3383, %r3384, %r3378;
	// end inline asm
	ld.shared.u32 	%r3387, [%r5340+52];
	ld.shared.u32 	%r3388, [%r5352+4148];
	// begin inline asm
	dp4a.s32.s32 %r3386, %r3387, %r3388, %r3382;
	// end inline asm
	ld.shared.u32 	%r3391, [%r5340+56];
	ld.shared.u32 	%r3392, [%r5352+4152];
	// begin inline asm
	dp4a.s32.s32 %r3390, %r3391, %r3392, %r3386;
	// end inline asm
	ld.shared.u32 	%r3395, [%r5340+60];
	ld.shared.u32 	%r3396, [%r5352+4156];
	// begin inline asm
	dp4a.s32.s32 %r3394, %r3395, %r3396, %r3390;
	// end inline asm
	ld.shared.u8 	%r5525, [%r5370+1];
	mul.lo.s32 	%r5526, %r3394, %r5525;
	cvt.rn.f32.s32 	%f1096, %r5526;
	fma.rn.f32 	%f1097, %f559, %f1096, %f1095;
	ld.shared.u8 	%rs72, [%r5370+9];
	cvt.rn.f32.u16 	%f1098, %rs72;
	fma.rn.f32 	%f1099, %f560, %f1098, %f1094;
	ld.shared.u32 	%r3399, [%r77+384];
	// begin inline asm
	{.reg .f16 low,high;
  mov.b32 {low,high},%r3399;
  cvt.f32.f16 %f565, low;}

	// end inline asm
	// begin inline asm
	{.reg .f16 low,high;
  mov.b32 {low,high},%r3399;
  cvt.f32.f16 %f566, high;}

	// end inline asm
	mul.f32 	%f1100, %f1097, %f565;
	mul.f32 	%f1101, %f1099, %f566;
	sub.f32 	%f1102, %f1100, %f1101;
	add.f32 	%f2570, %f2570, %f1102;
	add.s32 	%r5527, %r5341, 1152;
	shr.u32 	%r5528, %r5527, 1;
	add.s32 	%r5529, %r5343, %r5528;
	ld.shared.u32 	%r3401, [%r5340+-24960];
	ld.shared.u32 	%r3402, [%r5352+4608];
	// begin inline asm
	dp4a.s32.s32 %r3400, %r3401, %r3402, %r5301;
	// end inline asm
	ld.shared.u32 	%r3405, [%r5340+-24956];
	ld.shared.u32 	%r3406, [%r5352+4612];
	// begin inline asm
	dp4a.s32.s32 %r3404, %r3405, %r3406, %r3400;
	// end inline asm
	ld.shared.u32 	%r3409, [%r5340+-24952];
	ld.shared.u32 	%r3410, [%r5352+4616];
	// begin inline asm
	dp4a.s32.s32 %r3408, %r3409, %r3410, %r3404;
	// end inline asm
	ld.shared.u32 	%r3413, [%r5340+-24948];
	ld.shared.u32 	%r3414, [%r5352+4620];
	// begin inline asm
	dp4a.s32.s32 %r3412, %r3413, %r3414, %r3408;
	// end inline asm
	ld.shared.u32 	%r3417, [%r5340+-24944];
	ld.shared.u32 	%r3418, [%r5352+4624];
	// begin inline asm
	dp4a.s32.s32 %r3416, %r3417, %r3418, %r3412;
	// end inline asm
	ld.shared.u32 	%r3421, [%r5340+-24940];
	ld.shared.u32 	%r3422, [%r5352+4628];
	// begin inline asm
	dp4a.s32.s32 %r3420, %r3421, %r3422, %r3416;
	// end inline asm
	ld.shared.u32 	%r3425, [%r5340+-24936];
	ld.shared.u32 	%r3426, [%r5352+4632];
	// begin inline asm
	dp4a.s32.s32 %r3424, %r3425, %r3426, %r3420;
	// end inline asm
	ld.shared.u32 	%r3429, [%r5340+-24932];
	ld.shared.u32 	%r3430, [%r5352+4636];
	// begin inline asm
	dp4a.s32.s32 %r3428, %r3429, %r3430, %r3424;
	// end inline asm
	ld.shared.u32 	%r3433, [%r5529];
	// begin inline asm
	{.reg .f16 low,high;
  mov.b32 {low,high},%r3433;
  cvt.f32.f16 %f567, low;}

	// end inline asm
	// begin inline asm
	{.reg .f16 low,high;
  mov.b32 {low,high},%r3433;
  cvt.f32.f16 %f568, high;}

	// end inline asm
	ld.shared.u8 	%r5530, [%r5349];
	mul.lo.s32 	%r5531, %r3428, %r5530;
	cvt.rn.f32.s32 	%f1103, %r5531;
	ld.shared.u8 	%rs73, [%r5349+8];
	cvt.rn.f32.u16 	%f1104, %rs73;
	fma.rn.f32 	%f1105, %f568, %f1104, 0f00000000;
	fma.rn.f32 	%f1106, %f567, %f1103, 0f00000000;
	ld.shared.u32 	%r3435, [%r5340+-24928];
	ld.shared.u32 	%r3436, [%r5352+4640];
	// begin inline asm
	dp4a.s32.s32 %r3434, %r3435, %r3436, %r5301;
	// end inline asm
	ld.shared.u32 	%r3439, [%r5340+-24924];
	ld.shared.u32 	%r3440, [%r5352+4644];
	// begin inline asm
	dp4a.s32.s32 %r3438, %r3439, %r3440, %r3434;
	// end inline asm
	ld.shared.u32 	%r3443, [%r5340+-24920];
	ld.shared.u32 	%r3444, [%r5352+4648];
	// begin inline asm
	dp4a.s32.s32 %r3442, %r3443, %r3444, %r3438;
	// end inline asm
	ld.shared.u32 	%r3447, [%r5340+-24916];
	ld.shared.u32 	%r3448, [%r5352+4652];
	// begin inline asm
	dp4a.s32.s32 %r3446, %r3447, %r3448, %r3442;
	// end inline asm
	ld.shared.u32 	%r3451, [%r5340+-24912];
	ld.shared.u32 	%r3452, [%r5352+4656];
	// begin inline asm
	dp4a.s32.s32 %r3450, %r3451, %r3452, %r3446;
	// end inline asm
	ld.shared.u32 	%r3455, [%r5340+-24908];
	ld.shared.u32 	%r3456, [%r5352+4660];
	// begin inline asm
	dp4a.s32.s32 %r3454, %r3455, %r3456, %r3450;
	// end inline asm
	ld.shared.u32 	%r3459, [%r5340+-24904];
	ld.shared.u32 	%r3460, [%r5352+4664];
	// begin inline asm
	dp4a.s32.s32 %r3458, %r3459, %r3460, %r3454;
	// end inline asm
	ld.shared.u32 	%r3463, [%r5340+-24900];
	ld.shared.u32 	%r3464, [%r5352+4668];
	// begin inline asm
	dp4a.s32.s32 %r3462, %r3463, %r3464, %r3458;
	// end inline asm
	ld.shared.u32 	%r3467, [%r5529+4];
	// begin inline asm
	{.reg .f16 low,high;
  mov.b32 {low,high},%r3467;
  cvt.f32.f16 %f569, low;}

	// end inline asm
	// begin inline asm
	{.reg .f16 low,high;
  mov.b32 {low,high},%r3467;
  cvt.f32.f16 %f570, high;}

	// end inline asm
	ld.shared.u8 	%r5532, [%r5349+1];
	mul.lo.s32 	%r5533, %r3462, %r5532;
	cvt.rn.f32.s32 	%f1107, %r5533;
	fma.rn.f32 	%f1108, %f569, %f1107, %f1106;
	ld.shared.u8 	%rs74, [%r5349+9];
	cvt.rn.f32.u16 	%f1109, %rs74;
	fma.rn.f32 	%f1110, %f570, %f1109, %f1105;
	ld.shared.u32 	%r3469, [%r70];
	// begin inline asm
	{.reg .f16 low,high;
  mov.b32 {low,high},%r3469;
  cvt.f32.f16 %f571, low;}

	// end inline asm
	// begin inline asm
	{.reg .f16 low,high;
  mov.b32 {low,high},%r3469;
  cvt.f32.f16 %f572, high;}

	// end inline asm
	mul.f32 	%f1111, %f1108, %f571;
	mul.f32 	%f1112, %f1110, %f572;
	sub.f32 	%f1113, %f1111, %f1112;
	add.f32 	%f2617, %f2617, %f1113;
	ld.shared.u32 	%r3471, [%r5340+-16640];
	ld.shared.u32 	%r3472, [%r5352+4608];
	// begin inline asm
	dp4a.s32.s32 %r3470, %r3471, %r3472, %r5301;
	// end inline asm
	ld.shared.u32 	%r3475, [%r5340+-16636];
	ld.shared.u32 	%r3476, [%r5352+4612];
	// begin inline asm
	dp4a.s32.s32 %r3474, %r3475, %r3476, %r3470;
	// end inline asm
	ld.shared.u32 	%r3479, [%r5340+-16632];
	ld.shared.u32 	%r3480, [%r5352+4616];
	// begin inline asm
	dp4a.s32.s32 %r3478, %r3479, %r3480, %r3474;
	// end inline asm
	ld.shared.u32 	%r3483, [%r5340+-16628];
	ld.shared.u32 	%r3484, [%r5352+4620];
	// begin inline asm
	dp4a.s32.s32 %r3482, %r3483, %r3484, %r3478;
	// end inline asm
	ld.shared.u32 	%r3487, [%r5340+-16624];
	ld.shared.u32 	%r3488, [%r5352+4624];
	// begin inline asm
	dp4a.s32.s32 %r3486, %r3487, %r3488, %r3482;
	// end inline asm
	ld.shared.u32 	%r3491, [%r5340+-16620];
	ld.shared.u32 	%r3492, [%r5352+4628];
	// begin inline asm
	dp4a.s32.s32 %r3490, %r3491, %r3492, %r3486;
	// end inline asm
	ld.shared.u32 	%r3495, [%r5340+-16616];
	ld.shared.u32 	%r3496, [%r5352+4632];
	// begin inline asm
	dp4a.s32.s32 %r3494, %r3495, %r3496, %r3490;
	// end inline asm
	ld.shared.u32 	%r3499, [%r5340+-16612];
	ld.shared.u32 	%r3500, [%r5352+4636];
	// begin inline asm
	dp4a.s32.s32 %r3498, %r3499, %r3500, %r3494;
	// end inline asm
	ld.shared.u32 	%r3503, [%r5529];
	// begin inline asm
	{.reg .f16 low,high;
  mov.b32 {low,high},%r3503;
  cvt.f32.f16 %f573, low;}

	// end inline asm
	// begin inline asm
	{.reg .f16 low,high;
  mov.b32 {low,high},%r3503;
  cvt.f32.f16 %f574, high;}

	// end inline asm
	ld.shared.u8 	%r5534, [%r5358];
	mul.lo.s32 	%r5535, %r3498, %r5534;
	cvt.rn.f32.s32 	%f1114, %r5535;
	ld.shared.u8 	%rs75, [%r5358+8];
	cvt.rn.f32.u16 	%f1115, %rs75;
	fma.rn.f32 	%f1116, %f574, %f1115, 0f00000000;
	fma.rn.f32 	%f1117, %f573, %f1114, 0f00000000;
	ld.shared.u32 	%r3505, [%r5340+-16608];
	ld.shared.u32 	%r3506, [%r5352+4640];
	// begin inline asm
	dp4a.s32.s32 %r3504, %r3505, %r3506, %r5301;
	// end inline asm
	ld.shared.u32 	%r3509, [%r5340+-16604];
	ld.shared.u32 	%r3510, [%r5352+4644];
	// begin inline asm
	dp4a.s32.s32 %r3508, %r3509, %r3510, %r3504;
	// end inline asm
	ld.shared.u32 	%r3513, [%r5340+-16600];
	ld.shared.u32 	%r3514, [%r5352+4648];
	// begin inline asm
	dp4a.s32.s32 %r3512, %r3513, %r3514, %r3508;
	// end inline asm
	ld.shared.u32 	%r3517, [%r5340+-16596];
	ld.shared.u32 	%r3518, [%r5352+4652];
	// begin inline asm
	dp4a.s32.s32 %r3516, %r3517, %r3518, %r3512;
	// end inline asm
	ld.shared.u32 	%r3521, [%r5340+-16592];
	ld.shared.u32 	%r3522, [%r5352+4656];
	// begin inline asm
	dp4a.s32.s32 %r3520, %r3521, %r3522, %r3516;
	// end inline asm
	ld.shared.u32 	%r3525, [%r5340+-16588];
	ld.shared.u32 	%r3526, [%r5352+4660];
	// begin inline asm
	dp4a.s32.s32 %r3524, %r3525, %r3526, %r3520;
	// end inline asm
	ld.shared.u32 	%r3529, [%r5340+-16584];
	ld.shared.u32 	%r3530, [%r5352+4664];
	// begin inline asm
	dp4a.s32.s32 %r3528, %r3529, %r3530, %r3524;
	// end inline asm
	ld.shared.u32 	%r3533, [%r5340+-16580];
	ld.shared.u32 	%r3534, [%r5352+4668];
	// begin inline asm
	dp4a.s32.s32 %r3532, %r3533, %r3534, %r3528;
	// end inline asm
	ld.shared.u8 	%r5536, [%r5358+1];
	mul.lo.s32 	%r5537, %r3532, %r5536;
	cvt.rn.f32.s32 	%f1118, %r5537;
	fma.rn.f32 	%f1119, %f569, %f1118, %f1117;
	ld.shared.u8 	%rs76, [%r5358+9];
	cvt.rn.f32.u16 	%f1120, %rs76;
	fma.rn.f32 	%f1121, %f570, %f1120, %f1116;
	ld.shared.u32 	%r3537, [%r73+128];
	// begin inline asm
	{.reg .f16 low,high;
  mov.b32 {low,high},%r3537;
  cvt.f32.f16 %f575, low;}

	// end inline asm
	// begin inline asm
	{.reg .f16 low,high;
  mov.b32 {low,high},%r3537;
  cvt.f32.f16 %f576, high;}

	// end inline asm
	mul.f32 	%f1122, %f1119, %f575;
	mul.f32 	%f1123, %f1121, %f576;
	sub.f32 	%f1124, %f1122, %f1123;
	add.f32 	%f2601, %f2601, %f1124;
	ld.shared.u32 	%r3539, [%r5340+-8320];
	ld.shared.u32 	%r3540, [%r5352+4608];
	// begin inline asm
	dp4a.s32.s32 %r3538, %r3539, %r3540, %r5301;
	// end inline asm
	ld.shared.u32 	%r3543, [%r5340+-8316];
	ld.shared.u32 	%r3544, [%r5352+4612];
	// begin inline asm
	dp4a.s32.s32 %r3542, %r3543, %r3544, %r3538;
	// end inline asm
	ld.shared.u32 	%r3547, [%r5340+-8312];
	ld.shared.u32 	%r3548, [%r5352+4616];
	// begin inline asm
	dp4a.s32.s32 %r3546, %r3547, %r3548, %r3542;
	// end inline asm
	ld.shared.u32 	%r3551, [%r5340+-8308];
	ld.shared.u32 	%r3552, [%r5352+4620];
	// begin inline asm
	dp4a.s32.s32 %r3550, %r3551, %r3552, %r3546;
	// end inline asm
	ld.shared.u32 	%r3555, [%r5340+-8304];
	ld.shared.u32 	%r3556, [%r5352+4624];
	// begin inline asm
	dp4a.s32.s32 %r3554, %r3555, %r3556, %r3550;
	// end inline asm
	ld.shared.u32 	%r3559, [%r5340+-8300];
	ld.shared.u32 	%r3560, [%r5352+4628];
	// begin inline asm
	dp4a.s32.s32 %r3558, %r3559, %r3560, %r3554;
	// end inline asm
	ld.shared.u32 	%r3563, [%r5340+-8296];
	ld.shared.u32 	%r3564, [%r5352+4632];
	// begin inline asm
	dp4a.s32.s32 %r3562, %r3563, %r3564, %r3558;
	// end inline asm
	ld.shared.u32 	%r3567, [%r5340+-8292];
	ld.shared.u32 	%r3568, [%r5352+4636];
	// begin inline asm
	dp4a.s32.s32 %r3566, %r3567, %r3568, %r3562;
	// end inline asm
	ld.shared.u32 	%r3571, [%r5529];
	// begin inline asm
	{.reg .f16 low,high;
  mov.b32 {low,high},%r3571;
  cvt.f32.f16 %f577, low;}

	// end inline asm
	// begin inline asm
	{.reg .f16 low,high;
  mov.b32 {low,high},%r3571;
  cvt.f32.f16 %f578, high;}

	// end inline asm
	ld.shared.u8 	%r5538, [%r5364];
	mul.lo.s32 	%r5539, %r3566, %r5538;
	cvt.rn.f32.s32 	%f1125, %r5539;
	ld.shared.u8 	%rs77, [%r5364+8];
	cvt.rn.f32.u16 	%f1126, %rs77;
	fma.rn.f32 	%f1127, %f578, %f1126, 0f00000000;
	fma.rn.f32 	%f1128, %f577, %f1125, 0f00000000;
	ld.shared.u32 	%r3573, [%r5340+-8288];
	ld.shared.u32 	%r3574, [%r5352+4640];
	// begin inline asm
	dp4a.s32.s32 %r3572, %r3573, %r3574, %r5301;
	// end inline asm
	ld.shared.u32 	%r3577, [%r5340+-8284];
	ld.shared.u32 	%r3578, [%r5352+4644];
	// begin inline asm
	dp4a.s32.s32 %r3576, %r3577, %r3578, %r3572;
	// end inline asm
	ld.shared.u32 	%r3581, [%r5340+-8280];
	ld.shared.u32 	%r3582, [%r5352+4648];
	// begin inline asm
	dp4a.s32.s32 %r3580, %r3581, %r3582, %r3576;
	// end inline asm
	ld.shared.u32 	%r3585, [%r5340+-8276];
	ld.shared.u32 	%r3586, [%r5352+4652];
	// begin inline asm
	dp4a.s32.s32 %r3584, %r3585, %r3586, %r3580;
	// end inline asm
	ld.shared.u32 	%r3589, [%r5340+-8272];
	ld.shared.u32 	%r3590, [%r5352+4656];
	// begin inline asm
	dp4a.s32.s32 %r3588, %r3589, %r3590, %r3584;
	// end inline asm
	ld.shared.u32 	%r3593, [%r5340+-8268];
	ld.shared.u32 	%r3594, [%r5352+4660];
	// begin inline asm
	dp4a.s32.s32 %r3592, %r3593, %r3594, %r3588;
	// end inline asm
	ld.shared.u32 	%r3597, [%r5340+-8264];
	ld.shared.u32 	%r3598, [%r5352+4664];
	// begin inline asm
	dp4a.s32.s32 %r3596, %r3597, %r3598, %r3592;
	// end inline asm
	ld.shared.u32 	%r3601, [%r5340+-8260];
	ld.shared.u32 	%r3602, [%r5352+4668];
	// begin inline asm
	dp4a.s32.s32 %r3600, %r3601, %r3602, %r3596;
	// end inline asm
	ld.shared.u32 	%r3605, [%r5529+4];
	// begin inline asm
	{.reg .f16 low,high;
  mov.b32 {low,high},%r3605;
  cvt.f32.f16 %f579, low;}

	// end inline asm
	// begin inline asm
	{.reg .f16 low,high;
  mov.b32 {low,high},%r3605;
  cvt.f32.f16 %f580, high;}

	// end inline asm
	ld.shared.u8 	%r5540, [%r5364+1];
	mul.lo.s32 	%r5541, %r3600, %r5540;
	cvt.rn.f32.s32 	%f1129, %r5541;
	fma.rn.f32 	%f1130, %f579, %f1129, %f1128;
	ld.shared.u8 	%rs78, [%r5364+9];
	cvt.rn.f32.u16 	%f1131, %rs78;
	fma.rn.f32 	%f1132, %f580, %f1131, %f1127;
	ld.shared.u32 	%r3607, [%r75+256];
	// begin inline asm
	{.reg .f16 low,high;
  mov.b32 {low,high},%r3607;
  cvt.f32.f16 %f581, low;}

	// end inline asm
	// begin inline asm
	{.reg .f16 low,high;
  mov.b32 {low,high},%r3607;
  cvt.f32.f16 %f582, high;}

	// end inline asm
	mul.f32 	%f1133, %f1130, %f581;
	mul.f32 	%f1134, %f1132, %f582;
	sub.f32 	%f1135, %f1133, %f1134;
	add.f32 	%f2585, %f2585, %f1135;
	ld.shared.u32 	%r3609, [%r5340];
	ld.shared.u32 	%r3610, [%r5352+4608];
	// begin inline asm
	dp4a.s32.s32 %r3608, %r3609, %r3610, %r5301;
	// end inline asm
	ld.shared.u32 	%r3613, [%r5340+4];
	ld.shared.u32 	%r3614, [%r5352+4612];
	// begin inline asm
	dp4a.s32.s32 %r3612, %r3613, %r3614, %r3608;
	// end inline asm
	ld.shared.u32 	%r3617, [%r5340+8];
	ld.shared.u32 	%r3618, [%r5352+4616];
	// begin inline asm
	dp4a.s32.s32 %r3616, %r3617, %r3618, %r3612;
	// end inline asm
	ld.shared.u32 	%r3621, [%r5340+12];
	ld.shared.u32 	%r3622, [%r5352+4620];
	// begin inline asm
	dp4a.s32.s32 %r3620, %r3621, %r3622, %r3616;
	// end inline asm
	ld.shared.u32 	%r3625, [%r5340+16];
	ld.shared.u32 	%r3626, [%r5352+4624];
	// begin inline asm
	dp4a.s32.s32 %r3624, %r3625, %r3626, %r3620;
	// end inline asm
	ld.shared.u32 	%r3629, [%r5340+20];
	ld.shared.u32 	%r3630, [%r5352+4628];
	// begin inline asm
	dp4a.s32.s32 %r3628, %r3629, %r3630, %r3624;
	// end inline asm
	ld.shared.u32 	%r3633, [%r5340+24];
	ld.shared.u32 	%r3634, [%r5352+4632];
	// begin inline asm
	dp4a.s32.s32 %r3632, %r3633, %r3634, %r3628;
	// end inline asm
	ld.shared.u32 	%r3637, [%r5340+28];
	ld.shared.u32 	%r3638, [%r5352+4636];
	// begin inline asm
	dp4a.s32.s32 %r3636, %r3637, %r3638, %r3632;
	// end inline asm
	ld.shared.u32 	%r3641, [%r5529];
	// begin inline asm
	{.reg .f16 low,high;
  mov.b32 {low,high},%r3641;
  cvt.f32.f16 %f583, low;}

	// end inline asm
	// begin inline asm
	{.reg .f16 low,high;
  mov.b32 {low,high},%r3641;
  cvt.f32.f16 %f584, high;}

	// end inline asm
	ld.shared.u8 	%r5542, [%r5370];
	mul.lo.s32 	%r5543, %r3636, %r5542;
	cvt.rn.f32.s32 	%f1136, %r5543;
	ld.shared.u8 	%rs79, [%r5370+8];
	cvt.rn.f32.u16 	%f1137, %rs79;
	fma.rn.f32 	%f1138, %f584, %f1137, 0f00000000;
	fma.rn.f32 	%f1139, %f583, %f1136, 0f00000000;
	ld.shared.u32 	%r3643, [%r5340+32];
	ld.shared.u32 	%r3644, [%r5352+4640];
	// begin inline asm
	dp4a.s32.s32 %r3642, %r3643, %r3644, %r5301;
	// end inline asm
	ld.shared.u32 	%r3647, [%r5340+36];
	ld.shared.u32 	%r3648, [%r5352+4644];
	// begin inline asm
	dp4a.s32.s32 %r3646, %r3647, %r3648, %r3642;
	// end inline asm
	ld.shared.u32 	%r3651, [%r5340+40];
	ld.shared.u32 	%r3652, [%r5352+4648];
	// begin inline asm
	dp4a.s32.s32 %r3650, %r3651, %r3652, %r3646;
	// end inline asm
	ld.shared.u32 	%r3655, [%r5340+44];
	ld.shared.u32 	%r3656, [%r5352+4652];
	// begin inline asm
	dp4a.s32.s32 %r3654, %r3655, %r3656, %r3650;
	// end inline asm
	ld.shared.u32 	%r3659, [%r5340+48];
	ld.shared.u32 	%r3660, [%r5352+4656];
	// begin inline asm
	dp4a.s32.s32 %r3658, %r3659, %r3660, %r3654;
	// end inline asm
	ld.shared.u32 	%r3663, [%r5340+52];
	ld.shared.u32 	%r3664, [%r5352+4660];
	// begin inline asm
	dp4a.s32.s32 %r3662, %r3663, %r3664, %r3658;
	// end inline asm
	ld.shared.u32 	%r3667, [%r5340+56];
	ld.shared.u32 	%r3668, [%r5352+4664];
	// begin inline asm
	dp4a.s32.s32 %r3666, %r3667, %r3668, %r3662;
	// end inline asm
	ld.shared.u32 	%r3671, [%r5340+60];
	ld.shared.u32 	%r3672, [%r5352+4668];
	// begin inline asm
	dp4a.s32.s32 %r3670, %r3671, %r3672, %r3666;
	// end inline asm
	ld.shared.u8 	%r5544, [%r5370+1];
	mul.lo.s32 	%r5545, %r3670, %r5544;
	cvt.rn.f32.s32 	%f1140, %r5545;
	fma.rn.f32 	%f1141, %f579, %f1140, %f1139;
	ld.shared.u8 	%rs80, [%r5370+9];
	cvt.rn.f32.u16 	%f1142, %rs80;
	fma.rn.f32 	%f1143, %f580, %f1142, %f1138;
	ld.shared.u32 	%r3675, [%r77+384];
	// begin inline asm
	{.reg .f16 low,high;
  mov.b32 {low,high},%r3675;
  cvt.f32.f16 %f585, low;}

	// end inline asm
	// begin inline asm
	{.reg .f16 low,high;
  mov.b32 {low,high},%r3675;
  cvt.f32.f16 %f586, high;}

	// end inline asm
	mul.f32 	%f1144, %f1141, %f585;
	mul.f32 	%f1145, %f1143, %f586;
	sub.f32 	%f1146, %f1144, %f1145;
	add.f32 	%f2569, %f2569, %f1146;
	add.s32 	%r5546, %r5341, 1280;
	shr.u32 	%r5547, %r5546, 1;
	add.s32 	%r5548, %r5343, %r5547;
	ld.shared.u32 	%r3677, [%r5340+-24960];
	ld.shared.u32 	%r3678, [%r5352+5120];
	// begin inline asm
	dp4a.s32.s32 %r3676, %r3677, %r3678, %r5301;
	// end inline asm
	ld.shared.u32 	%r3681, [%r5340+-24956];
	ld.shared.u32 	%r3682, [%r5352+5124];
	// begin inline asm
	dp4a.s32.s32 %r3680, %r3681, %r3682, %r3676;
	// end inline asm
	ld.shared.u32 	%r3685, [%r5340+-24952];
	ld.shared.u32 	%r3686, [%r5352+5128];
	// begin inline asm
	dp4a.s32.s32 %r3684, %r3685, %r3686, %r3680;
	// end inline asm
	ld.shared.u32 	%r3689, [%r5340+-24948];
	ld.shared.u32 	%r3690, [%r5352+5132];
	// begin inline asm
	dp4a.s32.s32 %r3688, %r3689, %r3690, %r3684;
	// end inline asm
	ld.shared.u32 	%r3693, [%r5340+-24944];
	ld.shared.u32 	%r3694, [%r5352+5136];
	// begin inline asm
	dp4a.s32.s32 %r3692, %r3693, %r3694, %r3688;
	// end inline asm
	ld.shared.u32 	%r3697, [%r5340+-24940];
	ld.shared.u32 	%r3698, [%r5352+5140];
	// begin inline asm
	dp4a.s32.s32 %r3696, %r3697, %r3698, %r3692;
	// end inline asm
	ld.shared.u32 	%r3701, [%r5340+-24936];
	ld.shared.u32 	%r3702, [%r5352+5144];
	// begin inline asm
	dp4a.s32.s32 %r3700, %r3701, %r3702, %r3696;
	// end inline asm
	ld.shared.u32 	%r3705, [%r5340+-24932];
	ld.shared.u32 	%r3706, [%r5352+5148];
	// begin inline asm
	dp4a.s32.s32 %r3704, %r3705, %r3706, %r3700;
	// end inline asm
	ld.shared.u32 	%r3709, [%r5548];
	// begin inline asm
	{.reg .f16 low,high;
  mov.b32 {low,high},%r3709;
  cvt.f32.f16 %f587, low;}

	// end inline asm
	// begin inline asm
	{.reg .f16 low,high;
  mov.b32 {low,high},%r3709;
  cvt.f32.f16 %f588, high;}

	// end inline asm
	ld.shared.u8 	%r5549, [%r5349];
	mul.lo.s32 	%r5550, %r3704, %r5549;
	cvt.rn.f32.s32 	%f1147, %r5550;
	ld.shared.u8 	%rs81, [%r5349+8];
	cvt.rn.f32.u16 	%f1148, %rs81;
	fma.rn.f32 	%f1149, %f588, %f1148, 0f00000000;
	fma.rn.f32 	%f1150, %f587, %f1147, 0f00000000;
	ld.shared.u32 	%r3711, [%r5340+-24928];
	ld.shared.u32 	%r3712, [%r5352+5152];
	// begin inline asm
	dp4a.s32.s32 %r3710, %r3711, %r3712, %r5301;
	// end inline asm
	ld.shared.u32 	%r3715, [%r5340+-24924];
	ld.shared.u32 	%r3716, [%r5352+5156];
	// begin inline asm
	dp4a.s32.s32 %r3714, %r3715, %r3716, %r3710;
	// end inline asm
	ld.shared.u32 	%r3719, [%r5340+-24920];
	ld.shared.u32 	%r3720, [%r5352+5160];
	// begin inline asm
	dp4a.s32.s32 %r3718, %r3719, %r3720, %r3714;
	// end inline asm
	ld.shared.u32 	%r3723, [%r5340+-24916];
	ld.shared.u32 	%r3724, [%r5352+5164];
	// begin inline asm
	dp4a.s32.s32 %r3722, %r3723, %r3724, %r3718;
	// end inline asm
	ld.shared.u32 	%r3727, [%r5340+-24912];
	ld.shared.u32 	%r3728, [%r5352+5168];
	// begin inline asm
	dp4a.s32.s32 %r3726, %r3727, %r3728, %r3722;
	// end inline asm
	ld.shared.u32 	%r3731, [%r5340+-24908];
	ld.shared.u32 	%r3732, [%r5352+5172];
	// begin inline asm
	dp4a.s32.s32 %r3730, %r3731, %r3732, %r3726;
	// end inline asm
	ld.shared.u32 	%r3735, [%r5340+-24904];
	ld.shared.u32 	%r3736, [%r5352+5176];
	// begin inline asm
	dp4a.s32.s32 %r3734, %r3735, %r3736, %r3730;
	// end inline asm
	ld.shared.u32 	%r3739, [%r5340+-24900];
	ld.shared.u32 	%r3740, [%r5352+5180];
	// begin inline asm
	dp4a.s32.s32 %r3738, %r3739, %r3740, %r3734;
	// end inline asm
	ld.shared.u32 	%r3743, [%r5548+4];
	// begin inline asm
	{.reg .f16 low,high;
  mov.b32 {low,high},%r3743;
  cvt.f32.f16 %f589, low;}

	// end inline asm
	// begin inline asm
	{.reg .f16 low,high;
  mov.b32 {low,high},%r3743;
  cvt.f32.f16 %f590, high;}

	// end inline asm
	ld.shared.u8 	%r5551, [%r5349+1];
	mul.lo.s32 	%r5552, %r3738, %r5551;
	cvt.rn.f32.s32 	%f1151, %r5552;
	fma.rn.f32 	%f1152, %f589, %f1151, %f1150;
	ld.shared.u8 	%rs82, [%r5349+9];
	cvt.rn.f32.u16 	%f1153, %rs82;
	fma.rn.f32 	%f1154, %f590, %f1153, %f1149;
	ld.shared.u32 	%r3745, [%r70];
	// begin inline asm
	{.reg .f16 low,high;
  mov.b32 {low,high},%r3745;
  cvt.f32.f16 %f591, low;}

	// end inline asm
	// begin inline asm
	{.reg .f16 low,high;
  mov.b32 {low,high},%r3745;
  cvt.f32.f16 %f592, high;}

	// end inline asm
	mul.f32 	%f1155, %f1152, %f591;
	mul.f32 	%f1156, %f1154, %f592;
	sub.f32 	%f1157, %f1155, %f1156;
	add.f32 	%f2616, %f2616, %f1157;
	ld.shared.u32 	%r3747, [%r5340+-16640];
	ld.shared.u32 	%r3748, [%r5352+5120];
	// begin inline asm
	dp4a.s32.s32 %r3746, %r3747, %r3748, %r5301;
	// end inline asm
	ld.shared.u32 	%r3751, [%r5340+-16636];
	ld.shared.u32 	%r3752, [%r5352+5124];
	// begin inline asm
	dp4a.s32.s32 %r3750, %r3751, %r3752, %r3746;
	// end inline asm
	ld.shared.u32 	%r3755, [%r5340+-16632];
	ld.shared.u32 	%r3756, [%r5352+5128];
	// begin inline asm
	dp4a.s32.s32 %r3754, %r3755, %r3756, %r3750;
	// end inline asm
	ld.shared.u32 	%r3759, [%r5340+-16628];
	ld.shared.u32 	%r3760, [%r5352+5132];
	// begin inline asm
	dp4a.s32.s32 %r3758, %r3759, %r3760, %r3754;
	// end inline asm
	ld.shared.u32 	%r3763, [%r5340+-16624];
	ld.shared.u32 	%r3764, [%r5352+5136];
	// begin inline asm
	dp4a.s32.s32 %r3762, %r3763, %r3764, %r3758;
	// end inline asm
	ld.shared.u32 	%r3767, [%r5340+-16620];
	ld.shared.u32 	%r3768, [%r5352+5140];
	// begin inline asm
	dp4a.s32.s32 %r3766, %r3767, %r3768, %r3762;
	// end inline asm
	ld.shared.u32 	%r3771, [%r5340+-16616];
	ld.shared.u32 	%r3772, [%r5352+5144];
	// begin inline asm
	dp4a.s32.s32 %r3770, %r3771, %r3772, %r3766;
	// end inline asm
	ld.shared.u32 	%r3775, [%r5340+-16612];
	ld.shared.u32 	%r3776, [%r5352+5148];
	// begin inline asm
	dp4a.s32.s32 %r3774, %r3775, %r3776, %r3770;
	// end inline asm
	ld.shared.u32 	%r3779, [%r5548];
	// begin inline asm
	{.reg .f16 low,high;
  mov.b32 {low,high},%r3779;
  cvt.f32.f16 %f593, low;}

	// end inline asm
	// begin inline asm
	{.reg .f16 low,high;
  mov.b32 {low,high},%r3779;
  cvt.f32.f16 %f594, high;}

	// end inline asm
	ld.shared.u8 	%r5553, [%r5358];
	mul.lo.s32 	%r5554, %r3774, %r5553;
	cvt.rn.f32.s32 	%f1158, %r5554;
	ld.shared.u8 	%rs83, [%r5358+8];
	cvt.rn.f32.u16 	%f1159, %rs83;
	fma.rn.f32 	%f1160, %f594, %f1159, 0f00000000;
	fma.rn.f32 	%f1161, %f593, %f1158, 0f00000000;
	ld.shared.u32 	%r3781, [%r5340+-16608];
	ld.shared.u32 	%r3782, [%r5352+5152];
	// begin inline asm
	dp4a.s32.s32 %r3780, %r3781, %r3782, %r5301;
	// end inline asm
	ld.shared.u32 	%r3785, [%r5340+-16604];
	ld.shared.u32 	%r3786, [%r5352+5156];
	// begin inline asm
	dp4a.s32.s32 %r3784, %r3785, %r3786, %r3780;
	// end inline asm
	ld.shared.u32 	%r3789, [%r5340+-16600];
	ld.shared.u32 	%r3790, [%r5352+5160];
	// begin inline asm
	dp4a.s32.s32 %r3788, %r3789, %r3790, %r3784;
	// end inline asm
	ld.shared.u32 	%r3793, [%r5340+-16596];
	ld.shared.u32 	%r3794, [%r5352+5164];
	// begin inline asm
	dp4a.s32.s32 %r3792, %r3793, %r3794, %r3788;
	// end inline asm
	ld.shared.u32 	%r3797, [%r5340+-16592];
	ld.shared.u32 	%r3798, [%r5352+5168];
	// begin inline asm
	dp4a.s32.s32 %r3796, %r3797, %r3798, %r3792;
	// end inline asm
	ld.shared.u32 	%r3801, [%r5340+-16588];
	ld.shared.u32 	%r3802, [%r5352+5172];
	// begin inline asm
	dp4a.s32.s32 %r3800, %r3801, %r3802, %r3796;
	// end inline asm
	ld.shared.u32 	%r3805, [%r5340+-16584];
	ld.shared.u32 	%r3806, [%r5352+5176];
	// begin inline asm
	dp4a.s32.s32 %r3804, %r3805, %r3806, %r3800;
	// end inline asm
	ld.shared.u32 	%r3809, [%r5340+-16580];
	ld.shared.u32 	%r3810, [%r5352+5180];
	// begin inline asm
	dp4a.s32.s32 %r3808, %r3809, %r3810, %r3804;
	// end inline asm
	ld.shared.u8 	%r5555, [%r5358+1];
	mul.lo.s32 	%r5556, %r3808, %r5555;
	cvt.rn.f32.s32 	%f1162, %r5556;
	fma.rn.f32 	%f1163, %f589, %f1162, %f1161;
	ld.shared.u8 	%rs84, [%r5358+9];
	cvt.rn.f32.u16 	%f1164, %rs84;
	fma.rn.f32 	%f1165, %f590, %f1164, %f1160;
	ld.shared.u32 	%r3813, [%r73+128];
	// begin inline asm
	{.reg .f16 low,high;
  mov.b32 {low,high},%r3813;
  cvt.f32.f16 %f595, low;}

	// end inline asm
	// begin inline asm
	{.reg .f16 low,high;
  mov.b32 {low,high},%r3813;
  cvt.f32.f16 %f596, high;}

	// end inline asm
	mul.f32 	%f1166, %f1163, %f595;
	mul.f32 	%f1167, %f1165, %f596;
	sub.f32 	%f1168, %f1166, %f1167;
	add.f32 	%f2600, %f2600, %f1168;
	ld.shared.u32 	%r3815, [%r5340+-8320];
	ld.shared.u32 	%r3816, [%r5352+5120];
	// begin inline asm
	dp4a.s32.s32 %r3814, %r3815, %r3816, %r5301;
	// end inline asm
	ld.shared.u32 	%r3819, [%r5340+-8316];
	ld.shared.u32 	%r3820, [%r5352+5124];
	// begin inline asm
	dp4a.s32.s32 %r3818, %r3819, %r3820, %r3814;
	// end inline asm
	ld.shared.u32 	%r3823, [%r5340+-8312];
	ld.shared.u32 	%r3824, [%r5352+5128];
	// begin inline asm
	dp4a.s32.s32 %r3822, %r3823, %r3824, %r3818;
	// end inline asm
	ld.shared.u32 	%r3827, [%r5340+-8308];
	ld.shared.u32 	%r3828, [%r5352+5132];
	// begin inline asm
	dp4a.s32.s32 %r3826, %r3827, %r3828, %r3822;
	// end inline asm
	ld.shared.u32 	%r3831, [%r5340+-8304];
	ld.shared.u32 	%r3832, [%r5352+5136];
	// begin inline asm
	dp4a.s32.s32 %r3830, %r3831, %r3832, %r3826;
	// end inline asm
	ld.shared.u32 	%r3835, [%r5340+-8300];
	ld.shared.u32 	%r3836, [%r5352+5140];
	// begin inline asm
	dp4a.s32.s32 %r3834, %r3835, %r3836, %r3830;
	// end inline asm
	ld.shared.u32 	%r3839, [%r5340+-8296];
	ld.shared.u32 	%r3840, [%r5352+5144];
	// begin inline asm
	dp4a.s32.s32 %r3838, %r3839, %r3840, %r3834;
	// end inline asm
	ld.shared.u32 	%r3843, [%r5340+-8292];
	ld.shared.u32 	%r3844, [%r5352+5148];
	// begin inline asm
	dp4a.s32.s32 %r3842, %r3843, %r3844, %r3838;
	// end inline asm
	ld.shared.u32 	%r3847, [%r5548];
	// begin inline asm
	{.reg .f16 low,high;
  mov.b32 {low,high},%r3847;
  cvt.f32.f16 %f597, low;}

	// end inline asm
	// begin inline asm
	{.reg .f16 low,high;
  mov.b32 {low,high},%r3847;
  cvt.f32.f16 %f598, high;}

	// end inline asm
	ld.shared.u8 	%r5557, [%r5364];
	mul.lo.s32 	%r5558, %r3842, %r5557;
	cvt.rn.f32.s32 	%f1169, %r5558;
	ld.shared.u8 	%rs85, [%r5364+8];
	cvt.rn.f32.u16 	%f1170, %rs85;
	fma.rn.f32 	%f1171, %f598, %f1170, 0f00000000;
	fma.rn.f32 	%f1172, %f597, %f1169, 0f00000000;
	ld.shared.u32 	%r3849, [%r5340+-8288];
	ld.shared.u32 	%r3850, [%r5352+5152];
	// begin inline asm
	dp4a.s32.s32 %r3848, %r3849, %r3850, %r5301;
	// end inline asm
	ld.shared.u32 	%r3853, [%r5340+-8284];
	ld.shared.u32 	%r3854, [%r5352+5156];
	// begin inline asm
	dp4a.s32.s32 %r3852, %r3853, %r3854, %r3848;
	// end inline asm
	ld.shared.u32 	%r3857, [%r5340+-8280];
	ld.shared.u32 	%r3858, [%r5352+5160];
	// begin inline asm
	dp4a.s32.s32 %r3856, %r3857, %r3858, %r3852;
	// end inline asm
	ld.shared.u32 	%r3861, [%r5340+-8276];
	ld.shared.u32 	%r3862, [%r5352+5164];
	// begin inline asm
	dp4a.s32.s32 %r3860, %r3861, %r3862, %r3856;
	// end inline asm
	ld.shared.u32 	%r3865, [%r5340+-8272];
	ld.shared.u32 	%r3866, [%r5352+5168];
	// begin inline asm
	dp4a.s32.s32 %r3864, %r3865, %r3866, %r3860;
	// end inline asm
	ld.shared.u32 	%r3869, [%r5340+-8268];
	ld.shared.u32 	%r3870, [%r5352+5172];
	// begin inline asm
	dp4a.s32.s32 %r3868, %r3869, %r3870, %r3864;
	// end inline asm
	ld.shared.u32 	%r3873, [%r5340+-8264];
	ld.shared.u32 	%r3874, [%r5352+5176];
	// begin inline asm
	dp4a.s32.s32 %r3872, %r3873, %r3874, %r3868;
	// end inline asm
	ld.shared.u32 	%r3877, [%r5340+-8260];
	ld.shared.u32 	%r3878, [%r5352+5180];
	// begin inline asm
	dp4a.s32.s32 %r3876, %r3877, %r3878, %r3872;
	// end inline asm
	ld.shared.u32 	%r3881, [%r5548+4];
	// begin inline asm
	{.reg .f16 low,high;
  mov.b32 {low,high},%r3881;
  cvt.f32.f16 %f599, low;}

	// end inline asm
	// begin inline asm
	{.reg .f16 low,high;
  mov.b32 {low,high},%r3881;
  cvt.f32.f16 %f600, high;}

	// end inline asm
	ld.shared.u8 	%r5559, [%r5364+1];
	mul.lo.s32 	%r5560, %r3876, %r5559;
	cvt.rn.f32.s32 	%f1173, %r5560;
	fma.rn.f32 	%f1174, %f599, %f1173, %f1172;
	ld.shared.u8 	%rs86, [%r5364+9];
	cvt.rn.f32.u16 	%f1175, %rs86;
	fma.rn.f32 	%f1176, %f600, %f1175, %f1171;
	ld.shared.u32 	%r3883, [%r75+256];
	// begin inline asm
	{.reg .f16 low,high;
  mov.b32 {low,high},%r3883;
  cvt.f32.f16 %f601, low;}

	// end inline asm
	// begin inline asm
	{.reg .f16 low,high;
  mov.b32 {low,high},%r3883;
  cvt.f32.f16 %f602, high;}

	// end inline asm
	mul.f32 	%f1177, %f1174, %f601;
	mul.f32 	%f1178, %f1176, %f602;
	sub.f32 	%f1179, %f1177, %f1178;
	add.f32 	%f2584, %f2584, %f1179;
	ld.shared.u32 	%r3885, [%r5340];
	ld.shared.u32 	%r3886, [%r5352+5120];
	// begin inline asm
	dp4a.s32.s32 %r3884, %r3885, %r3886, %r5301;
	// end inline asm
	ld.shared.u32 	%r3889, [%r5340+4];
	ld.shared.u32 	%r3890, [%r5352+5124];
	// begin inline asm
	dp4a.s32.s32 %r3888, %r3889, %r3890, %r3884;
	// end inline asm
	ld.shared.u32 	%r3893, [%r5340+8];
	ld.shared.u32 	%r3894, [%r5352+5128];
	// begin inline asm
	dp4a.s32.s32 %r3892, %r3893, %r3894, %r3888;
	// end inline asm
	ld.shared.u32 	%r3897, [%r5340+12];
	ld.shared.u32 	%r3898, [%r5352+5132];
	// begin inline asm
	dp4a.s32.s32 %r3896, %r3897, %r3898, %r3892;
	// end inline asm
	ld.shared.u32 	%r3901, [%r5340+16];
	ld.shared.u32 	%r3902, [%r5352+5136];
	// begin inline asm
	dp4a.s32.s32 %r3900, %r3901, %r3902, %r3896;
	// end inline asm
	ld.shared.u32 	%r3905, [%r5340+20];
	ld.shared.u32 	%r3906, [%r5352+5140];
	// begin inline asm
	dp4a.s32.s32 %r3904, %r3905, %r3906, %r3900;
	// end inline asm
	ld.shared.u32 	%r3909, [%r5340+24];
	ld.shared.u32 	%r3910, [%r5352+5144];
	// begin inline asm
	dp4a.s32.s32 %r3908, %r3909, %r3910, %r3904;
	// end inline asm
	ld.shared.u32 	%r3913, [%r5340+28];
	ld.shared.u32 	%r3914, [%r5352+5148];
	// begin inline asm
	dp4a.s32.s32 %r3912, %r3913, %r3914, %r3908;
	// end inline asm
	ld.shared.u32 	%r3917, [%r5548];
	// begin inline asm
	{.reg .f16 low,high;
  mov.b32 {low,high},%r3917;
  cvt.f32.f16 %f603, low;}

	// end inline asm
	// begin inline asm
	{.reg .f16 low,high;
  mov.b32 {low,high},%r3917;
  cvt.f32.f16 %f604, high;}

	// end inline asm
	ld.shared.u8 	%r5561, [%r5370];
	mul.lo.s32 	%r5562, %r3912, %r5561;
	cvt.rn.f32.s32 	%f1180, %r5562;
	ld.shared.u8 	%rs87, [%r5370+8];
	cvt.rn.f32.u16 	%f1181, %rs87;
	fma.rn.f32 	%f1182, %f604, %f1181, 0f00000000;
	fma.rn.f32 	%f1183, %f603, %f1180, 0f00000000;
	ld.shared.u32 	%r3919, [%r5340+32];
	ld.shared.u32 	%r3920, [%r5352+5152];
	// begin inline asm
	dp4a.s32.s32 %r3918, %r3919, %r3920, %r5301;
	// end inline asm
	ld.shared.u32 	%r3923, [%r5340+36];
	ld.shared.u32 	%r3924, [%r5352+5156];
	// begin inline asm
	dp4a.s32.s32 %r3922, %r3923, %r3924, %r3918;
	// end inline asm
	ld.shared.u32 	%r3927, [%r5340+40];
	ld.shared.u32 	%r3928, [%r5352+5160];
	// begin inline asm
	dp4a.s32.s32 %r3926, %r3927, %r3928, %r3922;
	// end inline asm
	ld.shared.u32 	%r3931, [%r5340+44];
	ld.shared.u32 	%r3932, [%r5352+5164];
	// begin inline asm
	dp4a.s32.s32 %r3930, %r3931, %r3932, %r3926;
	// end inline asm
	ld.shared.u32 	%r3935, [%r5340+48];
	ld.shared.u32 	%r3936, [%r5352+5168];
	// begin inline asm
	dp4a.s32.s32 %r3934, %r3935, %r3936, %r3930;
	// end inline asm
	ld.shared.u32 	%r3939, [%r5340+52];
	ld.shared.u32 	%r3940, [%r5352+5172];
	// begin inline asm
	dp4a.s32.s32 %r3938, %r3939, %r3940, %r3934;
	// end inline asm
	ld.shared.u32 	%r3943, [%r5340+56];
	ld.shared.u32 	%r3944, [%r5352+5176];
	// begin inline asm
	dp4a.s32.s32 %r3942, %r3943, %r3944, %r3938;
	// end inline asm
	ld.shared.u32 	%r3947, [%r5340+60];
	ld.shared.u32 	%r3948, [%r5352+5180];
	// begin inline asm
	dp4a.s32.s32 %r3946, %r3947, %r3948, %r3942;
	// end inline asm
	ld.shared.u8 	%r5563, [%r5370+1];
	mul.lo.s32 	%r5564, %r3946, %r5563;
	cvt.rn.f32.s32 	%f1184, %r5564;
	fma.rn.f32 	%f1185, %f599, %f1184, %f1183;
	ld.shared.u8 	%rs88, [%r5370+9];
	cvt.rn.f32.u16 	%f1186, %rs88;
	fma.rn.f32 	%f1187, %f600, %f1186, %f1182;
	ld.shared.u32 	%r3951, [%r77+384];
	// begin inline asm
	{.reg .f16 low,high;
  mov.b32 {low,high},%r3951;
  cvt.f32.f16 %f605, low;}

	// end inline asm
	// begin inline asm
	{.reg .f16 low,high;
  mov.b32 {low,high},%r3951;
  cvt.f32.f16 %f606, high;}

	// end inline asm
	mul.f32 	%f1188, %f1185, %f605;
	mul.f32 	%f1189, %f1187, %f606;
	sub.f32 	%f1190, %f1188, %f1189;
	add.f32 	%f2568, %f2568, %f1190;
	add.s32 	%r5565, %r5341, 1408;
	shr.u32 	%r5566, %r5565, 1;
	add.s32 	%r5567, %r5343, %r5566;
	ld.shared.u32 	%r3953, [%r5340+-24960];
	ld.shared.u32 	%r3954, [%r5352+5632];
	// begin inline asm
	dp4a.s32.s32 %r3952, %r3953, %r3954, %r5301;
	// end inline asm
	ld.shared.u32 	%r3957, [%r5340+-24956];
	ld.shared.u32 	%r3958, [%r5352+5636];
	// begin inline asm
	dp4a.s32.s32 %r3956, %r3957, %r3958, %r3952;
	// end inline asm
	ld.shared.u32 	%r3961, [%r5340+-24952];
	ld.shared.u32 	%r3962, [%r5352+5640];
	// begin inline asm
	dp4a.s32.s32 %r3960, %r3961, %r3962, %r3956;
	// end inline asm
	ld.shared.u32 	%r3965, [%r5340+-24948];
	ld.shared.u32 	%r3966, [%r5352+5644];
	// begin inline asm
	dp4a.s32.s32 %r3964, %r3965, %r3966, %r3960;
	// end inline asm
	ld.shared.u32 	%r3969, [%r5340+-24944];
	ld.shared.u32 	%r3970, [%r5352+5648];
	// begin inline asm
	dp4a.s32.s32 %r3968, %r3969, %r3970, %r3964;
	// end inline asm
	ld.shared.u32 	%r3973, [%r5340+-24940];
	ld.shared.u32 	%r3974, [%r5352+5652];
	// begin inline asm
	dp4a.s32.s32 %r3972, %r3973, %r3974, %r3968;
	// end inline asm
	ld.shared.u32 	%r3977, [%r5340+-24936];
	ld.shared.u32 	%r3978, [%r5352+5656];
	// begin inline asm
	dp4a.s32.s32 %r3976, %r3977, %r3978, %r3972;
	// end inline asm
	ld.shared.u32 	%r3981, [%r5340+-24932];
	ld.shared.u32 	%r3982, [%r5352+5660];
	// begin inline asm
	dp4a.s32.s32 %r3980, %r3981, %r3982, %r3976;
	// end inline asm
	ld.shared.u32 	%r3985, [%r5567];
	// begin inline asm
	{.reg .f16 low,high;
  mov.b32 {low,high},%r3985;
  cvt.f32.f16 %f607, low;}

	// end inline asm
	// begin inline asm
	{.reg .f16 low,high;
  mov.b32 {low,high},%r3985;
  cvt.f32.f16 %f608, high;}

	// end inline asm
	ld.shared.u8 	%r5568, [%r5349];
	mul.lo.s32 	%r5569, %r3980, %r5568;
	cvt.rn.f32.s32 	%f1191, %r5569;
	ld.shared.u8 	%rs89, [%r5349+8];
	cvt.rn.f32.u16 	%f1192, %rs89;
	fma.rn.f32 	%f1193, %f608, %f1192, 0f00000000;
	fma.rn.f32 	%f1194, %f607, %f1191, 0f00000000;
	ld.shared.u32 	%r3987, [%r5340+-24928];
	ld.shared.u32 	%r3988, [%r5352+5664];
	// begin inline asm
	dp4a.s32.s32 %r3986, %r3987, %r3988, %r5301;
	// end inline asm
	ld.shared.u32 	%r3991, [%r5340+-24924];
	ld.shared.u32 	%r3992, [%r5352+5668];
	// begin inline asm
	dp4a.s32.s32 %r3990, %r3991, %r3992, %r3986;
	// end inline asm
	ld.shared.u32 	%r3995, [%r5340+-24920];
	ld.shared.u32 	%r3996, [%r5352+5672];
	// begin inline asm
	dp4a.s32.s32 %r3994, %r3995, %r3996, %r3990;
	// end inline asm
	ld.shared.u32 	%r3999, [%r5340+-24916];
	ld.shared.u32 	%r4000, [%r5352+5676];
	// begin inline asm
	dp4a.s32.s32 %r3998, %r3999, %r4000, %r3994;
	// end inline asm
	ld.shared.u32 	%r4003, [%r5340+-24912];
	ld.shared.u32 	%r4004, [%r5352+5680];
	// begin inline asm
	dp4a.s32.s32 %r4002, %r4003, %r4004, %r3998;
	// end inline asm
	ld.shared.u32 	%r4007, [%r5340+-24908];
	ld.shared.u32 	%r4008, [%r5352+5684];
	// begin inline asm
	dp4a.s32.s32 %r4006, %r4007, %r4008, %r4002;
	// end inline asm
	ld.shared.u32 	%r4011, [%r5340+-24904];
	ld.shared.u32 	%r4012, [%r5352+5688];
	// begin inline asm
	dp4a.s32.s32 %r4010, %r4011, %r4012, %r4006;
	// end inline asm
	ld.shared.u32 	%r4015, [%r5340+-24900];
	ld.shared.u32 	%r4016, [%r5352+5692];
	// begin inline asm
	dp4a.s32.s32 %r4014, %r4015, %r4016, %r4010;
	// end inline asm
	ld.shared.u32 	%r4019, [%r5567+4];
	// begin inline asm
	{.reg .f16 low,high;
  mov.b32 {low,high},%r4019;
  cvt.f32.f16 %f609, low;}

	// end inline asm
	// begin inline asm
	{.reg .f16 low,high;
  mov.b32 {low,high},%r4019;
  cvt.f32.f16 %f610, high;}

	// end inline asm
	ld.shared.u8 	%r5570, [%r5349+1];
	mul.lo.s32 	%r5571, %r4014, %r5570;
	cvt.rn.f32.s32 	%f1195, %r5571;
	fma.rn.f32 	%f1196, %f609, %f1195, %f1194;
	ld.shared.u8 	%rs90, [%r5349+9];
	cvt.rn.f32.u16 	%f1197, %rs90;
	fma.rn.f32 	%f1198, %f610, %f1197, %f1193;
	ld.shared.u32 	%r4021, [%r70];
	// begin inline asm
	{.reg .f16 low,high;
  mov.b32 {low,high},%r4021;
  cvt.f32.f16 %f611, low;}

	// end inline asm
	// begin inline asm
	{.reg .f16 low,high;
  mov.b32 {low,high},%r4021;
  cvt.f32.f16 %f612, high;}

	// end inline asm
	mul.f32 	%f1199, %f1196, %f611;
	mul.f32 	%f1200, %f1198, %f612;
	sub.f32 	%f1201, %f1199, %f1200;
	add.f32 	%f2615, %f2615, %f1201;
	ld.shared.u32 	%r4023, [%r5340+-16640];
	ld.shared.u32 	%r4024, [%r5352+5632];
	// begin inline asm
	dp4a.s32.s32 %r4022, %r4023, %r4024, %r5301;
	// end inline asm
	ld.shared.u32 	%r4027, [%r5340+-16636];
	ld.shared.u32 	%r4028, [%r5352+5636];
	// begin inline asm
	dp4a.s32.s32 %r4026, %r4027, %r4028, %r4022;
	// end inline asm
	ld.shared.u32 	%r4031, [%r5340+-16632];
	ld.shared.u32 	%r4032, [%r5352+5640];
	// begin inline asm
	dp4a.s32.s32 %r4030, %r4031, %r4032, %r4026;
	// end inline asm
	ld.shared.u32 	%r4035, [%r5340+-16628];
	ld.shared.u32 	%r4036, [%r5352+5644];
	// begin inline asm
	dp4a.s32.s32 %r4034, %r4035, %r4036, %r4030;
	// end inline asm
	ld.shared.u32 	%r4039, [%r5340+-16624];
	ld.shared.u32 	%r4040, [%r5352+5648];
	// begin inline asm
	dp4a.s32.s32 %r4038, %r4039, %r4040, %r4034;
	// end inline asm
	ld.shared.u32 	%r4043, [%r5340+-16620];
	ld.shared.u32 	%r4044, [%r5352+5652];
	// begin inline asm
	dp4a.s32.s32 %r4042, %r4043, %r4044, %r4038;
	// end inline asm
	ld.shared.u32 	%r4047, [%r5340+-16616];
	ld.shared.u32 	%r4048, [%r5352+5656];
	// begin inline asm
	dp4a.s32.s32 %r4046, %r4047, %r4048, %r4042;
	// end inline asm
	ld.shared.u32 	%r4051, [%r5340+-16612];
	ld.shared.u32 	%r4052, [%r5352+5660];
	// begin inline asm
	dp4a.s32.s32 %r4050, %r4051, %r4052, %r4046;
	// end inline asm
	ld.shared.u32 	%r4055, [%r5567];
	// begin inline asm
	{.reg .f16 low,high;
  mov.b32 {low,high},%r4055;
  cvt.f32.f16 %f613, low;}

	// end inline asm
	// begin inline asm
	{.reg .f16 low,high;
  mov.b32 {low,high},%r4055;
  cvt.f32.f16 %f614, high;}

	// end inline asm
	ld.shared.u8 	%r5572, [%r5358];
	mul.lo.s32 	%r5573, %r4050, %r5572;
	cvt.rn.f32.s32 	%f1202, %r5573;
	ld.shared.u8 	%rs91, [%r5358+8];
	cvt.rn.f32.u16 	%f1203, %rs91;
	fma.rn.f32 	%f1204, %f614, %f1203, 0f00000000;
	fma.rn.f32 	%f1205, %f613, %f1202, 0f00000000;
	ld.shared.u32 	%r4057, [%r5340+-16608];
	ld.shared.u32 	%r4058, [%r5352+5664];
	// begin inline asm
	dp4a.s32.s32 %r4056, %r4057, %r4058, %r5301;
	// end inline asm
	ld.shared.u32 	%r4061, [%r5340+-16604];
	ld.shared.u32 	%r4062, [%r5352+5668];
	// begin inline asm
	dp4a.s32.s32 %r4060, %r4061, %r4062, %r4056;
	// end inline asm
	ld.shared.u32 	%r4065, [%r5340+-16600];
	ld.shared.u32 	%r4066, [%r5352+5672];
	// begin inline asm
	dp4a.s32.s32 %r4064, %r4065, %r4066, %r4060;
	// end inline asm
	ld.shared.u32 	%r4069, [%r5340+-16596];
	ld.shared.u32 	%r4070, [%r5352+5676];
	// begin inline asm
	dp4a.s32.s32 %r4068, %r4069, %r4070, %r4064;
	// end inline asm
	ld.shared.u32 	%r4073, [%r5340+-16592];
	ld.shared.u32 	%r4074, [%r5352+5680];
	// begin inline asm
	dp4a.s32.s32 %r4072, %r4073, %r4074, %r4068;
	// end inline asm
	ld.shared.u32 	%r4077, [%r5340+-16588];
	ld.shared.u32 	%r4078, [%r5352+5684];
	// begin inline asm
	dp4a.s32.s32 %r4076, %r4077, %r4078, %r4072;
	// end inline asm
	ld.shared.u32 	%r4081, [%r5340+-16584];
	ld.shared.u32 	%r4082, [%r5352+5688];
	// begin inline asm
	dp4a.s32.s32 %r4080, %r4081, %r4082, %r4076;
	// end inline asm
	ld.shared.u32 	%r4085, [%r5340+-16580];
	ld.shared.u32 	%r4086, [%r5352+5692];
	// begin inline asm
	dp4a.s32.s32 %r4084, %r4085, %r4086, %r4080;
	// end inline asm
	ld.shared.u8 	%r5574, [%r5358+1];
	mul.lo.s32 	%r5575, %r4084, %r5574;
	cvt.rn.f32.s32 	%f1206, %r5575;
	fma.rn.f32 	%f1207, %f609, %f1206, %f1205;
	ld.shared.u8 	%rs92, [%r5358+9];
	cvt.rn.f32.u16 	%f1208, %rs92;
	fma.rn.f32 	%f1209, %f610, %f1208, %f1204;
	ld.shared.u32 	%r4089, [%r73+128];
	// begin inline asm
	{.reg .f16 low,high;
  mov.b32 {low,high},%r4089;
  cvt.f32.f16 %f615, low;}

	// end inline asm
	// begin inline asm
	{.reg .f16 low,high;
  mov.b32 {low,high},%r4089;
  cvt.f32.f16 %f616, high;}

	// end inline asm
	mul.f32 	%f1210, %f1207, %f615;
	mul.f32 	%f1211, %f1209, %f616;
	sub.f32 	%f1212, %f1210, %f1211;
	add.f32 	%f2599, %f2599, %f1212;
	ld.shared.u32 	%r4091, [%r5340+-8320];
	ld.shared.u32 	%r4092, [%r5352+5632];
	// begin inline asm
	dp4a.s32.s32 %r4090, %r4091, %r4092, %r5301;
	// end inline asm
	ld.shared.u32 	%r4095, [%r5340+-8316];
	ld.shared.u32 	%r4096, [%r5352+5636];
	// begin inline asm
	dp4a.s32.s32 %r4094, %r4095, %r4096, %r4090;
	// end inline asm
	ld.shared.u32 	%r4099, [%r5340+-8312];
	ld.shared.u32 	%r4100, [%r5352+5640];
	// begin inline asm
	dp4a.s32.s32 %r4098, %r4099, %r4100, %r4094;
	// end inline asm
	ld.shared.u32 	%r4103, [%r5340+-8308];
	ld.shared.u32 	%r4104, [%r5352+5644];
	// begin inline asm
	dp4a.s32.s32 %r4102, %r4103, %r4104, %r4098;
	// end inline asm
	ld.shared.u32 	%r4107, [%r5340+-8304];
	ld.shared.u32 	%r4108, [%r5352+5648];
	// begin inline asm
	dp4a.s32.s32 %r4106, %r4107, %r4108, %r4102;
	// end inline asm
	ld.shared.u32 	%r4111, [%r5340+-8300];
	ld.shared.u32 	%r4112, [%r5352+5652];
	// begin inline asm
	dp4a.s32.s32 %r4110, %r4111, %r4112, %r4106;
	// end inline asm
	ld.shared.u32 	%r4115, [%r5340+-8296];
	ld.shared.u32 	%r4116, [%r5352+5656];
	// begin inline asm
	dp4a.s32.s32 %r4114, %r4115, %r4116, %r4110;
	// end inline asm
	ld.shared.u32 	%r4119, [%r5340+-8292];
	ld.shared.u32 	%r4120, [%r5352+5660];
	// begin inline asm
	dp4a.s32.s32 %r4118, %r4119, %r4120, %r4114;
	// end inline asm
	ld.shared.u32 	%r4123, [%r5567];
	// begin inline asm
	{.reg .f16 low,high;
  mov.b32 {low,high},%r4123;
  cvt.f32.f16 %f617, low;}

	// end inline asm
	// begin inline asm
	{.reg .f16 low,high;
  mov.b32 {low,high},%r4123;
  cvt.f32.f16 %f618, high;}

	// end inline asm
	ld.shared.u8 	%r5576, [%r5364];
	mul.lo.s32 	%r5577, %r4118, %r5576;
	cvt.rn.f32.s32 	%f1213, %r5577;
	ld.shared.u8 	%rs93, [%r5364+8];
	cvt.rn.f32.u16 	%f1214, %rs93;
	fma.rn.f32 	%f1215, %f618, %f1214, 0f00000000;
	fma.rn.f32 	%f1216, %f617, %f1213, 0f00000000;
	ld.shared.u32 	%r4125, [%r5340+-8288];
	ld.shared.u32 	%r4126, [%r5352+5664];
	// begin inline asm
	dp4a.s32.s32 %r4124, %r4125, %r4126, %r5301;
	// end inline asm
	ld.shared.u32 	%r4129, [%r5340+-8284];
	ld.shared.u32 	%r4130, [%r5352+5668];
	// begin inline asm
	dp4a.s32.s32 %r4128, %r4129, %r4130, %r4124;
	// end inline asm
	ld.shared.u32 	%r4133, [%r5340+-8280];
	ld.shared.u32 	%r4134, [%r5352+5672];
	// begin inline asm
	dp4a.s32.s32 %r4132, %r4133, %r4134, %r4128;
	// end inline asm
	ld.shared.u32 	%r4137, [%r5340+-8276];
	ld.shared.u32 	%r4138, [%r5352+5676];
	// begin inline asm
	dp4a.s32.s32 %r4136, %r4137, %r4138, %r4132;
	// end inline asm
	ld.shared.u32 	%r4141, [%r5340+-8272];
	ld.shared.u32 	%r4142, [%r5352+5680];
	// begin inline asm
	dp4a.s32.s32 %r4140, %r4141, %r4142, %r4136;
	// end inline asm
	ld.shared.u32 	%r4145, [%r5340+-8268];
	ld.shared.u32 	%r4146, [%r5352+5684];
	// begin inline asm
	dp4a.s32.s32 %r4144, %r4145, %r4146, %r4140;
	// end inline asm
	ld.shared.u32 	%r4149, [%r5340+-8264];
	ld.shared.u32 	%r4150, [%r5352+5688];
	// begin inline asm
	dp4a.s32.s32 %r4148, %r4149, %r4150, %r4144;
	// end inline asm
	ld.shared.u32 	%r4153, [%r5340+-8260];
	ld.shared.u32 	%r4154, [%r5352+5692];
	// begin inline asm
	dp4a.s32.s32 %r4152, %r4153, %r4154, %r4148;
	// end inline asm
	ld.shared.u32 	%r4157, [%r5567+4];
	// begin inline asm
	{.reg .f16 low,high;
  mov.b32 {low,high},%r4157;
  cvt.f32.f16 %f619, low;}

	// end inline asm
	// begin inline asm
	{.reg .f16 low,high;
  mov.b32 {low,high},%r4157;
  cvt.f32.f16 %f620, high;}

	// end inline asm
	ld.shared.u8 	%r5578, [%r5364+1];
	mul.lo.s32 	%r5579, %r4152, %r5578;
	cvt.rn.f32.s32 	%f1217, %r5579;
	fma.rn.f32 	%f1218, %f619, %f1217, %f1216;
	ld.shared.u8 	%rs94, [%r5364+9];
	cvt.rn.f32.u16 	%f1219, %rs94;
	fma.rn.f32 	%f1220, %f620, %f1219, %f1215;
	ld.shared.u32 	%r4159, [%r75+256];
	// begin inline asm
	{.reg .f16 low,high;
  mov.b32 {low,high},%r4159;
  cvt.f32.f16 %f621, low;}

	// end inline asm
	// begin inline asm
	{.reg .f16 low,high;
  mov.b32 {low,high},%r4159;
  cvt.f32.f16 %f622, high;}

	// end inline asm
	mul.f32 	%f1221, %f1218, %f621;
	mul.f32 	%f1222, %f1220, %f622;
	sub.f32 	%f1223, %f1221, %f1222;
	add.f32 	%f2583, %f2583, %f1223;
	ld.shared.u32 	%r4161, [%r5340];
	ld.shared.u32 	%r4162, [%r5352+5632];
	// begin inline asm
	dp4a.s32.s32 %r4160, %r4161, %r4162, %r5301;
	// end inline asm
	ld.shared.u32 	%r4165, [%r5340+4];
	ld.shared.u32 	%r4166, [%r5352+5636];
	// begin inline asm
	dp4a.s32.s32 %r4164, %r4165, %r4166, %r4160;
	// end inline asm
	ld.shared.u32 	%r4169, [%r5340+8];
	ld.shared.u32 	%r4170, [%r5352+5640];
	// begin inline asm
	dp4a.s32.s32 %r4168, %r4169, %r4170, %r4164;
	// end inline asm
	ld.shared.u32 	%r4173, [%r5340+12];
	ld.shared.u32 	%r4174, [%r5352+5644];
	// begin inline asm
	dp4a.s32.s32 %r4172, %r4173, %r4174, %r4168;
	// end inline asm
	ld.shared.u32 	%r4177, [%r5340+16];
	ld.shared.u32 	%r4178, [%r5352+5648];
	// begin inline asm
	dp4a.s32.s32 %r4176, %r4177, %r4178, %r4172;
	// end inline asm
	ld.shared.u32 	%r4181, [%r5340+20];
	ld.shared.u32 	%r4182, [%r5352+5652];
	// begin inline asm
	dp4a.s32.s32 %r4180, %r4181, %r4182, %r4176;
	// end inline asm
	ld.shared.u32 	%r4185, [%r5340+24];
	ld.shared.u32 	%r4186, [%r5352+5656];
	// begin inline asm
	dp4a.s32.s32 %r4184, %r4185, %r4186, %r4180;
	// end inline asm
	ld.shared.u32 	%r4189, [%r5340+28];
	ld.shared.u32 	%r4190, [%r5352+5660];
	// begin inline asm
	dp4a.s32.s32 %r4188, %r4189, %r4190, %r4184;
	// end inline asm
	ld.shared.u32 	%r4193, [%r5567];
	// begin inline asm
	{.reg .f16 low,high;
  mov.b32 {low,high},%r4193;
  cvt.f32.f16 %f623, low;}

	// end inline asm
	// begin inline asm
	{.reg .f16 low,high;
  mov.b32 {low,high},%r4193;
  cvt.f32.f16 %f624, high;}

	// end inline asm
	ld.shared.u8 	%r5580, [%r5370];
	mul.lo.s32 	%r5581, %r4188, %r5580;
	cvt.rn.f32.s32 	%f1224, %r5581;
	ld.shared.u8 	%rs95, [%r5370+8];
	cvt.rn.f32.u16 	%f1225, %rs95;
	fma.rn.f32 	%f1226, %f624, %f1225, 0f00000000;
	fma.rn.f32 	%f1227, %f623, %f1224, 0f00000000;
	ld.shared.u32 	%r4195, [%r5340+32];
	ld.shared.u32 	%r4196, [%r5352+5664];
	// begin inline asm
	dp4a.s32.s32 %r4194, %r4195, %r4196, %r5301;
	// end inline asm
	ld.shared.u32 	%r4199, [%r5340+36];
	ld.shared.u32 	%r4200, [%r5352+5668];
	// begin inline asm
	dp4a.s32.s32 %r4198, %r4199, %r4200, %r4194;
	// end inline asm
	ld.shared.u32 	%r4203, [%r5340+40];
	ld.shared.u32 	%r4204, [%r5352+5672];
	// begin inline asm
	dp4a.s32.s32 %r4202, %r4203, %r4204, %r4198;
	// end inline asm
	ld.shared.u32 	%r4207, [%r5340+44];
	ld.shared.u32 	%r4208, [%r5352+5676];
	// begin inline asm
	dp4a.s32.s32 %r4206, %r4207, %r4208, %r4202;
	// end inline asm
	ld.shared.u32 	%r4211, [%r5340+48];
	ld.shared.u32 	%r4212, [%r5352+5680];
	// begin inline asm
	dp4a.s32.s32 %r4210, %r4211, %r4212, %r4206;
	// end inline asm
	ld.shared.u32 	%r4215, [%r5340+52];
	ld.shared.u32 	%r4216, [%r5352+5684];
	// begin inline asm
	dp4a.s32.s32 %r4214, %r4215, %r4216, %r4210;
	// end inline asm
	ld.shared.u32 	%r4219, [%r5340+56];
	ld.shared.u32 	%r4220, [%r5352+5688];
	// begin inline asm
	dp4a.s32.s32 %r4218, %r4219, %r4220, %r4214;
	// end inline asm
	ld.shared.u32 	%r4223, [%r5340+60];
	ld.shared.u32 	%r4224, [%r5352+5692];
	// begin inline asm
	dp4a.s32.s32 %r4222, %r4223, %r4224, %r4218;
	// end inline asm
	ld.shared.u8 	%r5582, [%r5370+1];
	mul.lo.s32 	%r5583, %r4222, %r5582;
	cvt.rn.f32.s32 	%f1228, %r5583;
	fma.rn.f32 	%f1229, %f619, %f1228, %f1227;
	ld.shared.u8 	%rs96, [%r5370+9];
	cvt.rn.f32.u16 	%f1230, %rs96;
	fma.rn.f32 	%f1231, %f620, %f1230, %f1226;
	ld.shared.u32 	%r4227, [%r77+384];
	// begin inline asm
	{.reg .f16 low,high;
  mov.b32 {low,high},%r4227;
  cvt.f32.f16 %f625, low;}

	// end inline asm
	// begin inline asm
	{.reg .f16 low,high;
  mov.b32 {low,high},%r4227;
  cvt.f32.f16 %f626, high;}

	// end inline asm
	mul.f32 	%f1232, %f1229, %f625;
	mul.f32 	%f1233, %f1231, %f626;
	sub.f32 	%f1234, %f1232, %f1233;
	add.f32 	%f2567, %f2567, %f1234;
	add.s32 	%r5584, %r5341, 1536;
	shr.u32 	%r5585, %r5584, 1;
	add.s32 	%r5586, %r5343, %r5585;
	ld.shared.u32 	%r4229, [%r5340+-24960];
	ld.shared.u32 	%r4230, [%r5352+6144];
	// begin inline asm
	dp4a.s32.s32 %r4228, %r4229, %r4230, %r5301;
	// end inline asm
	ld.shared.u32 	%r4233, [%r5340+-24956];
	ld.shared.u32 	%r4234, [%r5352+6148];
	// begin inline asm
	dp4a.s32.s32 %r4232, %r4233, %r4234, %r4228;
	// end inline asm
	ld.shared.u32 	%r4237, [%r5340+-24952];
	ld.shared.u32 	%r4238, [%r5352+6152];
	// begin inline asm
	dp4a.s32.s32 %r4236, %r4237, %r4238, %r4232;
	// end inline asm
	ld.shared.u32 	%r4241, [%r5340+-24948];
	ld.shared.u32 	%r4242, [%r5352+6156];
	// begin inline asm
	dp4a.s32.s32 %r4240, %r4241, %r4242, %r4236;
	// end inline asm
	ld.shared.u32 	%r4245, [%r5340+-24944];
	ld.shared.u32 	%r4246, [%r5352+6160];
	// begin inline asm
	dp4a.s32.s32 %r4244, %r4245, %r4246, %r4240;
	// end inline asm
	ld.shared.u32 	%r4249, [%r5340+-24940];
	ld.shared.u32 	%r4250, [%r5352+6164];
	// begin inline asm
	dp4a.s32.s32 %r4248, %r4249, %r4250, %r4244;
	// end inline asm
	ld.shared.u32 	%r4253, [%r5340+-24936];
	ld.shared.u32 	%r4254, [%r5352+6168];
	// begin inline asm
	dp4a.s32.s32 %r4252, %r4253, %r4254, %r4248;
	// end inline asm
	ld.shared.u32 	%r4257, [%r5340+-24932];
	ld.shared.u32 	%r4258, [%r5352+6172];
	// begin inline asm
	dp4a.s32.s32 %r4256, %r4257, %r4258, %r4252;
	// end inline asm
	ld.shared.u32 	%r4261, [%r5586];
	// begin inline asm
	{.reg .f16 low,high;
  mov.b32 {low,high},%r4261;
  cvt.f32.f16 %f627, low;}

	// end inline asm
	// begin inline asm
	{.reg .f16 low,high;
  mov.b32 {low,high},%r4261;
  cvt.f32.f16 %f628, high;}

	// end inline asm
	ld.shared.u8 	%r5587, [%r5349];
	mul.lo.s32 	%r5588, %r4256, %r5587;
	cvt.rn.f32.s32 	%f1235, %r5588;
	ld.shared.u8 	%rs97, [%r5349+8];
	cvt.rn.f32.u16 	%f1236, %rs97;
	fma.rn.f32 	%f1237, %f628, %f1236, 0f00000000;
	fma.rn.f32 	%f1238, %f627, %f1235, 0f00000000;
	ld.shared.u32 	%r4263, [%r5340+-24928];
	ld.shared.u32 	%r4264, [%r5352+6176];
	// begin inline asm
	dp4a.s32.s32 %r4262, %r4263, %r4264, %r5301;
	// end inline asm
	ld.shared.u32 	%r4267, [%r5340+-24924];
	ld.shared.u32 	%r4268, [%r5352+6180];
	// begin inline asm
	dp4a.s32.s32 %r4266, %r4267, %r4268, %r4262;
	// end inline asm
	ld.shared.u32 	%r4271, [%r5340+-24920];
	ld.shared.u32 	%r4272, [%r5352+6184];
	// begin inline asm
	dp4a.s32.s32 %r4270, %r4271, %r4272, %r4266;
	// end inline asm
	ld.shared.u32 	%r4275, [%r5340+-24916];
	ld.shared.u32 	%r4276, [%r5352+6188];
	// begin inline asm
	dp4a.s32.s32 %r4274, %r4275, %r4276, %r4270;
	// end inline asm
	ld.shared.u32 	%r4279, [%r5340+-24912];
	ld.shared.u32 	%r4280, [%r5352+6192];
	// begin inline asm
	dp4a.s32.s32 %r4278, %r4279, %r4280, %r4274;
	// end inline asm
	ld.shared.u32 	%r4283, [%r5340+-24908];
	ld.shared.u32 	%r4284, [%r5352+6196];
	// begin inline asm
	dp4a.s32.s32 %r4282, %r4283, %r4284, %r4278;
	// end inline asm
	ld.shared.u32 	%r4287, [%r5340+-24904];
	ld.shared.u32 	%r4288, [%r5352+6200];
	// begin inline asm
	dp4a.s32.s32 %r4286, %r4287, %r4288, %r4282;
	// end inline asm
	ld.shared.u32 	%r4291, [%r5340+-24900];
	ld.shared.u32 	%r4292, [%r5352+6204];
	// begin inline asm
	dp4a.s32.s32 %r4290, %r4291, %r4292, %r4286;
	// end inline asm
	ld.shared.u32 	%r4295, [%r5586+4];
	// begin inline asm
	{.reg .f16 low,high;
  mov.b32 {low,high},%r4295;
  cvt.f32.f16 %f629, low;}

	// end inline asm
	// begin inline asm
	{.reg .f16 low,high;
  mov.b32 {low,high},%r4295;
  cvt.f32.f16 %f630, high;}

	// end inline asm
	ld.shared.u8 	%r5589, [%r5349+1];
	mul.lo.s32 	%r5590, %r4290, %r5589;
	cvt.rn.f32.s32 	%f1239, %r5590;
	fma.rn.f32 	%f1240, %f629, %f1239, %f1238;
	ld.shared.u8 	%rs98, [%r5349+9];
	cvt.rn.f32.u16 	%f1241, %rs98;
	fma.rn.f32 	%f1242, %f630, %f1241, %f1237;
	ld.shared.u32 	%r4297, [%r70];
	// begin inline asm
	{.reg .f16 low,high;
  mov.b32 {low,high},%r4297;
  cvt.f32.f16 %f631, low;}

	// end inline asm
	// begin inline asm
	{.reg .f16 low,high;
  mov.b32 {low,high},%r4297;
  cvt.f32.f16 %f632, high;}

	// end inline asm
	mul.f32 	%f1243, %f1240, %f631;
	mul.f32 	%f1244, %f1242, %f632;
	sub.f32 	%f1245, %f1243, %f1244;
	add.f32 	%f2614, %f2614, %f1245;
	ld.shared.u32 	%r4299, [%r5340+-16640];
	ld.shared.u32 	%r4300, [%r5352+6144];
	// begin inline asm
	dp4a.s32.s32 %r4298, %r4299, %r4300, %r5301;
	// end inline asm
	ld.shared.u32 	%r4303, [%r5340+-16636];
	ld.shared.u32 	%r4304, [%r5352+6148];
	// begin inline asm
	dp4a.s32.s32 %r4302, %r4303, %r4304, %r4298;
	// end inline asm
	ld.shared.u32 	%r4307, [%r5340+-16632];
	ld.shared.u32 	%r4308, [%r5352+6152];
	// begin inline asm
	dp4a.s32.s32 %r4306, %r4307, %r4308, %r4302;
	// end inline asm
	ld.shared.u32 	%r4311, [%r5340+-16628];
	ld.shared.u32 	%r4312, [%r5352+6156];
	// begin inline asm
	dp4a.s32.s32 %r4310, %r4311, %r4312, %r4306;
	// end inline asm
	ld.shared.u32 	%r4315, [%r5340+-16624];
	ld.shared.u32 	%r4316, [%r5352+6160];
	// begin inline asm
	dp4a.s32.s32 %r4314, %r4315, %r4316, %r4310;
	// end inline asm
	ld.shared.u32 	%r4319, [%r5340+-16620];
	ld.shared.u32 	%r4320, [%r5352+6164];
	// begin inline asm
	dp4a.s32.s32 %r4318, %r4319, %r4320, %r4314;
	// end inline asm
	ld.shared.u32 	%r4323, [%r5340+-16616];
	ld.shared.u32 	%r4324, [%r5352+6168];
	// begin inline asm
	dp4a.s32.s32 %r4322, %r4323, %r4324, %r4318;
	// end inline asm
	ld.shared.u32 	%r4327, [%r5340+-16612];
	ld.shared.u32 	%r4328, [%r5352+6172];
	// begin inline asm
	dp4a.s32.s32 %r4326, %r4327, %r4328, %r4322;
	// end inline asm
	ld.shared.u32 	%r4331, [%r5586];
	// begin inline asm
	{.reg .f16 low,high;
  mov.b32 {low,high},%r4331;
  cvt.f32.f16 %f633, low;}

	// end inline asm
	// begin inline asm
	{.reg .f16 low,high;
  mov.b32 {low,high},%r4331;
  cvt.f32.f16 %f634, high;}

	// end inline asm
	ld.shared.u8 	%r5591, [%r5358];
	mul.lo.s32 	%r5592, %r4326, %r5591;
	cvt.rn.f32.s32 	%f1246, %r5592;
	ld.shared.u8 	%rs99, [%r5358+8];
	cvt.rn.f32.u16 	%f1247, %rs99;
	fma.rn.f32 	%f1248, %f634, %f1247, 0f00000000;
	fma.rn.f32 	%f1249, %f633, %f1246, 0f00000000;
	ld.shared.u32 	%r4333, [%r5340+-16608];
	ld.shared.u32 	%r4334, [%r5352+6176];
	// begin inline asm
	dp4a.s32.s32 %r4332, %r4333, %r4334, %r5301;
	// end inline asm
	ld.shared.u32 	%r4337, [%r5340+-16604];
	ld.shared.u32 	%r4338, [%r5352+6180];
	// begin inline asm
	dp4a.s32.s32 %r4336, %r4337, %r4338, %r4332;
	// end inline asm
	ld.shared.u32 	%r4341, [%r5340+-16600];
	ld.shared.u32 	%r4342, [%r5352+6184];
	// begin inline asm
	dp4a.s32.s32 %r4340, %r4341, %r4342, %r4336;
	// end inline asm
	ld.shared.u32 	%r4345, [%r5340+-16596];
	ld.shared.u32 	%r4346, [%r5352+6188];
	// begin inline asm
	dp4a.s32.s32 %r4344, %r4345, %r4346, %r4340;
	// end inline asm
	ld.shared.u32 	%r4349, [%r5340+-16592];
	ld.shared.u32 	%r4350, [%r5352+6192];
	// begin inline asm
	dp4a.s32.s32 %r4348, %r4349, %r4350, %r4344;
	// end inline asm
	ld.shared.u32 	%r4353, [%r5340+-16588];
	ld.shared.u32 	%r4354, [%r5352+6196];
	// begin inline asm
	dp4a.s32.s32 %r4352, %r4353, %r4354, %r4348;
	// end inline asm
	ld.shared.u32 	%r4357, [%r5340+-16584];
	ld.shared.u32 	%r4358, [%r5352+6200];
	// begin inline asm
	dp4a.s32.s32 %r4356, %r4357, %r4358, %r4352;
	// end inline asm
	ld.shared.u32 	%r4361, [%r5340+-16580];
	ld.shared.u32 	%r4362, [%r5352+6204];
	// begin inline asm
	dp4a.s32.s32 %r4360, %r4361, %r4362, %r4356;
	// end inline asm
	ld.shared.u8 	%r5593, [%r5358+1];
	mul.lo.s32 	%r5594, %r4360, %r5593;
	cvt.rn.f32.s32 	%f1250, %r5594;
	fma.rn.f32 	%f1251, %f629, %f1250, %f1249;
	ld.shared.u8 	%rs100, [%r5358+9];
	cvt.rn.f32.u16 	%f1252, %rs100;
	fma.rn.f32 	%f1253, %f630, %f1252, %f1248;
	ld.shared.u32 	%r4365, [%r73+128];
	// begin inline asm
	{.reg .f16 low,high;
  mov.b32 {low,high},%r4365;
  cvt.f32.f16 %f635, low;}

	// end inline asm
	// begin inline asm
	{.reg .f16 low,high;
  mov.b32 {low,high},%r4365;
  cvt.f32.f16 %f636, high;}

	// end inline asm
	mul.f32 	%f1254, %f1251, %f635;
	mul.f32 	%f1255, %f1253, %f636;
	sub.f32 	%f1256, %f1254, %f1255;
	add.f32 	%f2598, %f2598, %f1256;
	ld.shared.u32 	%r4367, [%r5340+-8320];
	ld.shared.u32 	%r4368, [%r5352+6144];
	// begin inline asm
	dp4a.s32.s32 %r4366, %r4367, %r4368, %r5301;
	// end inline asm
	ld.shared.u32 	%r4371, [%r5340+-8316];
	ld.shared.u32 	%r4372, [%r5352+6148];
	// begin inline asm
	dp4a.s32.s32 %r4370, %r4371, %r4372, %r4366;
	// end inline asm
	ld.shared.u32 	%r4375, [%r5340+-8312];
	ld.shared.u32 	%r4376, [%r5352+6152];
	// begin inline asm
	dp4a.s32.s32 %r4374, %r4375, %r4376, %r4370;
	// end inline asm
	ld.shared.u32 	%r4379, [%r5340+-8308];
	ld.shared.u32 	%r4380, [%r5352+6156];
	// begin inline asm
	dp4a.s32.s32 %r4378, %r4379, %r4380, %r4374;
	// end inline asm
	ld.shared.u32 	%r4383, [%r5340+-8304];
	ld.shared.u32 	%r4384, [%r5352+6160];
	// begin inline asm
	dp4a.s32.s32 %r4382, %r4383, %r4384, %r4378;
	// end inline asm
	ld.shared.u32 	%r4387, [%r5340+-8300];
	ld.shared.u32 	%r4388, [%r5352+6164];
	// begin inline asm
	dp4a.s32.s32 %r4386, %r4387, %r4388, %r4382;
	// end inline asm
	ld.shared.u32 	%r4391, [%r5340+-8296];
	ld.shared.u32 	%r4392, [%r5352+6168];
	// begin inline asm
	dp4a.s32.s32 %r4390, %r4391, %r4392, %r4386;
	// end inline asm
	ld.shared.u32 	%r4395, [%r5340+-8292];
	ld.shared.u32 	%r4396, [%r5352+6172];
	// begin inline asm
	dp4a.s32.s32 %r4394, %r4395, %r4396, %r4390;
	// end inline asm
	ld.shared.u32 	%r4399, [%r5586];
	// begin inline asm
	{.reg .f16 low,high;
  mov.b32 {low,high},%r4399;
  cvt.f32.f16 %f637, low;}

	// end inline asm
	// begin inline asm
	{.reg .f16 low,high;
  mov.b32 {low,high},%r4399;
  cvt.f32.f16 %f638, high;}

	// end inline asm
	ld.shared.u8 	%r5595, [%r5364];
	mul.lo.s32 	%r5596, %r4394, %r5595;
	cvt.rn.f32.s32 	%f1257, %r5596;
	ld.shared.u8 	%rs101, [%r5364+8];
	cvt.rn.f32.u16 	%f1258, %rs101;
	fma.rn.f32 	%f1259, %f638, %f1258, 0f00000000;
	fma.rn.f32 	%f1260, %f637, %f1257, 0f00000000;
	ld.shared.u32 	%r4401, [%r5340+-8288];
	ld.shared.u32 	%r4402, [%r5352+6176];
	// begin inline asm
	dp4a.s32.s32 %r4400, %r4401, %r4402, %r5301;
	// end inline asm
	ld.shared.u32 	%r4405, [%r5340+-8284];
	ld.shared.u32 	%r4406, [%r5352+6180];
	// begin inline asm
	dp4a.s32.s32 %r4404, %r4405, %r4406, %r4400;
	// end inline asm
	ld.shared.u32 	%r4409, [%r5340+-8280];
	ld.shared.u32 	%r4410, [%r5352+6184];
	// begin inline asm
	dp4a.s32.s32 %r4408, %r4409, %r4410, %r4404;
	// end inline asm
	ld.shared.u32 	%r4413, [%r5340+-8276];
	ld.shared.u32 	%r4414, [%r5352+6188];
	// begin inline asm
	dp4a.s32.s32 %r4412, %r4413, %r4414, %r4408;
	// end inline asm
	ld.shared.u32 	%r4417, [%r5340+-8272];
	ld.shared.u32 	%r4418, [%r5352+6192];
	// begin inline asm
	dp4a.s32.s32 %r4416, %r4417, %r4418, %r4412;
	// end inline asm
	ld.shared.u32 	%r4421, [%r5340+-8268];
	ld.shared.u32 	%r4422, [%r5352+6196];
	// begin inline asm
	dp4a.s32.s32 %r4420, %r4421, %r4422, %r4416;
	// end inline asm
	ld.shared.u32 	%r4425, [%r5340+-8264];
	ld.shared.u32 	%r4426, [%r5352+6200];
	// begin inline asm
	dp4a.s32.s32 %r4424, %r4425, %r4426, %r4420;
	// end inline asm
	ld.shared.u32 	%r4429, [%r5340+-8260];
	ld.shared.u32 	%r4430, [%r5352+6204];
	// begin inline asm
	dp4a.s32.s32 %r4428, %r4429, %r4430, %r4424;
	// end inline asm
	ld.shared.u32 	%r4433, [%r5586+4];
	// begin inline asm
	{.reg .f16 low,high;
  mov.b32 {low,high},%r4433;
  cvt.f32.f16 %f639, low;}

	// end inline asm
	// begin inline asm
	{.reg .f16 low,high;
  mov.b32 {low,high},%r4433;
  cvt.f32.f16 %f640, high;}

	// end inline asm
	ld.shared.u8 	%r5597, [%r5364+1];
	mul.lo.s32 	%r5598, %r4428, %r5597;
	cvt.rn.f32.s32 	%f1261, %r5598;
	fma.rn.f32 	%f1262, %f639, %f1261, %f1260;
	ld.shared.u8 	%rs102, [%r5364+9];
	cvt.rn.f32.u16 	%f1263, %rs102;
	fma.rn.f32 	%f1264, %f640, %f1263, %f1259;
	ld.shared.u32 	%r4435, [%r75+256];
	// begin inline asm
	{.reg .f16 low,high;
  mov.b32 {low,high},%r4435;
  cvt.f32.f16 %f641, low;}

	// end inline asm
	// begin inline asm
	{.reg .f16 low,high;
  mov.b32 {low,high},%r4435;
  cvt.f32.f16 %f642, high;}

	// end inline asm
	mul.f32 	%f1265, %f1262, %f641;
	mul.f32 	%f1266, %f1264, %f642;
	sub.f32 	%f1267, %f1265, %f1266;
	add.f32 	%f2582, %f2582, %f1267;
	ld.shared.u32 	%r4437, [%r5340];
	ld.shared.u32 	%r4438, [%r5352+6144];
	// begin inline asm
	dp4a.s32.s32 %r4436, %r4437, %r4438, %r5301;
	// end inline asm
	ld.shared.u32 	%r4441, [%r5340+4];
	ld.shared.u32 	%r4442, [%r5352+6148];
	// begin inline asm
	dp4a.s32.s32 %r4440, %r4441, %r4442, %r4436;
	// end inline asm
	ld.shared.u32 	%r4445, [%r5340+8];
	ld.shared.u32 	%r4446, [%r5352+6152];
	// begin inline asm
	dp4a.s32.s32 %r4444, %r4445, %r4446, %r4440;
	// end inline asm
	ld.shared.u32 	%r4449, [%r5340+12];
	ld.shared.u32 	%r4450, [%r5352+6156];
	// begin inline asm
	dp4a.s32.s32 %r4448, %r4449, %r4450, %r4444;
	// end inline asm
	ld.shared.u32 	%r4453, [%r5340+16];
	ld.shared.u32 	%r4454, [%r5352+6160];
	// begin inline asm
	dp4a.s32.s32 %r4452, %r4453, %r4454, %r4448;
	// end inline asm
	ld.shared.u32 	%r4457, [%r5340+20];
	ld.shared.u32 	%r4458, [%r5352+6164];
	// begin inline asm
	dp4a.s32.s32 %r4456, %r4457, %r4458, %r4452;
	// end inline asm
	ld.shared.u32 	%r4461, [%r5340+24];
	ld.shared.u32 	%r4462, [%r5352+6168];
	// begin inline asm
	dp4a.s32.s32 %r4460, %r4461, %r4462, %r4456;
	// end inline asm
	ld.shared.u32 	%r4465, [%r5340+28];
	ld.shared.u32 	%r4466, [%r5352+6172];
	// begin inline asm
	dp4a.s32.s32 %r4464, %r4465, %r4466, %r4460;
	// end inline asm
	ld.shared.u32 	%r4469, [%r5586];
	// begin inline asm
	{.reg .f16 low,high;
  mov.b32 {low,high},%r4469;
  cvt.f32.f16 %f643, low;}

	// end inline asm
	// begin inline asm
	{.reg .f16 low,high;
  mov.b32 {low,high},%r4469;
  cvt.f32.f16 %f644, high;}

	// end inline asm
	ld.shared.u8 	%r5599, [%r5370];
	mul.lo.s32 	%r5600, %r4464, %r5599;
	cvt.rn.f32.s32 	%f1268, %r5600;
	ld.shared.u8 	%rs103, [%r5370+8];
	cvt.rn.f32.u16 	%f1269, %rs103;
	fma.rn.f32 	%f1270, %f644, %f1269, 0f00000000;
	fma.rn.f32 	%f1271, %f643, %f1268, 0f00000000;
	ld.shared.u32 	%r4471, [%r5340+32];
	ld.shared.u32 	%r4472, [%r5352+6176];
	// begin inline asm
	dp4a.s32.s32 %r4470, %r4471, %r4472, %r5301;
	// end inline asm
	ld.shared.u32 	%r4475, [%r5340+36];
	ld.shared.u32 	%r4476, [%r5352+6180];
	// begin inline asm
	dp4a.s32.s32 %r4474, %r4475, %r4476, %r4470;
	// end inline asm
	ld.shared.u32 	%r4479, [%r5340+40];
	ld.shared.u32 	%r4480, [%r5352+6184];
	// begin inline asm
	dp4a.s32.s32 %r4478, %r4479, %r4480, %r4474;
	// end inline asm
	ld.shared.u32 	%r4483, [%r5340+44];
	ld.shared.u32 	%r4484, [%r5352+6188];
	// begin inline asm
	dp4a.s32.s32 %r4482, %r4483, %r4484, %r4478;
	// end inline asm
	ld.shared.u32 	%r4487, [%r5340+48];
	ld.shared.u32 	%r4488, [%r5352+6192];
	// begin inline asm
	dp4a.s32.s32 %r4486, %r4487, %r4488, %r4482;
	// end inline asm
	ld.shared.u32 	%r4491, [%r5340+52];
	ld.shared.u32 	%r4492, [%r5352+6196];
	// begin inline asm
	dp4a.s32.s32 %r4490, %r4491, %r4492, %r4486;
	// end inline asm
	ld.shared.u32 	%r4495, [%r5340+56];
	ld.shared.u32 	%r4496, [%r5352+6200];
	// begin inline asm
	dp4a.s32.s32 %r4494, %r4495, %r4496, %r4490;
	// end inline asm
	ld.shared.u32 	%r4499, [%r5340+60];
	ld.shared.u32 	%r4500, [%r5352+6204];
	// begin inline asm
	dp4a.s32.s32 %r4498, %r4499, %r4500, %r4494;
	// end inline asm
	ld.shared.u8 	%r5601, [%r5370+1];
	mul.lo.s32 	%r5602, %r4498, %r5601;
	cvt.rn.f32.s32 	%f1272, %r5602;
	fma.rn.f32 	%f1273, %f639, %f1272, %f1271;
	ld.shared.u8 	%rs104, [%r5370+9];
	cvt.rn.f32.u16 	%f1274, %rs104;
	fma.rn.f32 	%f1275, %f640, %f1274, %f1270;
	ld.shared.u32 	%r4503, [%r77+384];
	// begin inline asm
	{.reg .f16 low,high;
  mov.b32 {low,high},%r4503;
  cvt.f32.f16 %f645, low;}

	// end inline asm
	// begin inline asm
	{.reg .f16 low,high;
  mov.b32 {low,high},%r4503;
  cvt.f32.f16 %f646, high;}

	// end inline asm
	mul.f32 	%f1276, %f1273, %f645;
	mul.f32 	%f1277, %f1275, %f646;
	sub.f32 	%f1278, %f1276, %f1277;
	add.f32 	%f2566, %f2566, %f1278;
	add.s32 	%r5603, %r5341, 1664;
	shr.u32 	%r5604, %r5603, 1;
	add.s32 	%r5605, %r5343, %r5604;
	ld.shared.u32 	%r4505, [%r5340+-24960];
	ld.shared.u32 	%r4506, [%r5352+6656];
	// begin inline asm
	dp4a.s32.s32 %r4504, %r4505, %r4506, %r5301;
	// end inline asm
	ld.shared.u32 	%r4509, [%r5340+-24956];
	ld.shared.u32 	%r4510, [%r5352+6660];
	// begin inline asm
	dp4a.s32.s32 %r4508, %r4509, %r4510, %r4504;
	// end inline asm
	ld.shared.u32 	%r4513, [%r5340+-24952];
	ld.shared.u32 	%r4514, [%r5352+6664];
	// begin inline asm
	dp4a.s32.s32 %r4512, %r4513, %r4514, %r4508;
	// end inline asm
	ld.shared.u32 	%r4517, [%r5340+-24948];
	ld.shared.u32 	%r4518, [%r5352+6668];
	// begin inline asm
	dp4a.s32.s32 %r4516, %r4517, %r4518, %r4512;
	// end inline asm
	ld.shared.u32 	%r4521, [%r5340+-24944];
	ld.shared.u32 	%r4522, [%r5352+6672];
	// begin inline asm
	dp4a.s32.s32 %r4520, %r4521, %r4522, %r4516;
	// end inline asm
	ld.shared.u32 	%r4525, [%r5340+-24940];
	ld.shared.u32 	%r4526, [%r5352+6676];
	// begin inline asm
	dp4a.s32.s32 %r4524, %r4525, %r4526, %r4520;
	// end inline asm
	ld.shared.u32 	%r4529, [%r5340+-24936];
	ld.shared.u32 	%r4530, [%r5352+6680];
	// begin inline asm
	dp4a.s32.s32 %r4528, %r4529, %r4530, %r4524;
	// end inline asm
	ld.shared.u32 	%r4533, [%r5340+-24932];
	ld.shared.u32 	%r4534, [%r5352+6684];
	// begin inline asm
	dp4a.s32.s32 %r4532, %r4533, %r4534, %r4528;
	// end inline asm
	ld.shared.u32 	%r4537, [%r5605];
	// begin inline asm
	{.reg .f16 low,high;
  mov.b32 {low,high},%r4537;
  cvt.f32.f16 %f647, low;}

	// end inline asm
	// begin inline asm
	{.reg .f16 low,high;
  mov.b32 {low,high},%r4537;
  cvt.f32.f16 %f648, high;}

	// end inline asm
	ld.shared.u8 	%r5606, [%r5349];
	mul.lo.s32 	%r5607, %r4532, %r5606;
	cvt.rn.f32.s32 	%f1279, %r5607;
	ld.shared.u8 	%rs105, [%r5349+8];
	cvt.rn.f32.u16 	%f1280, %rs105;
	fma.rn.f32 	%f1281, %f648, %f1280, 0f00000000;
	fma.rn.f32 	%f1282, %f647, %f1279, 0f00000000;
	ld.shared.u32 	%r4539, [%r5340+-24928];
	ld.shared.u32 	%r4540, [%r5352+6688];
	// begin inline asm
	dp4a.s32.s32 %r4538, %r4539, %r4540, %r5301;
	// end inline asm
	ld.shared.u32 	%r4543, [%r5340+-24924];
	ld.shared.u32 	%r4544, [%r5352+6692];
	// begin inline asm
	dp4a.s32.s32 %r4542, %r4543, %r4544, %r4538;
	// end inline asm
	ld.shared.u32 	%r4547, [%r5340+-24920];
	ld.shared.u32 	%r4548, [%r5352+6696];
	// begin inline asm
	dp4a.s32.s32 %r4546, %r4547, %r4548, %r4542;
	// end inline asm
	ld.shared.u32 	%r4551, [%r5340+-24916];
	ld.shared.u32 	%r4552, [%r5352+6700];
	// begin inline asm
	dp4a.s32.s32 %r4550, %r4551, %r4552, %r4546;
	// end inline asm
	ld.shared.u32 	%r4555, [%r5340+-24912];
	ld.shared.u32 	%r4556, [%r5352+6704];
	// begin inline asm
	dp4a.s32.s32 %r4554, %r4555, %r4556, %r4550;
	// end inline asm
	ld.shared.u32 	%r4559, [%r5340+-24908];
	ld.shared.u32 	%r4560, [%r5352+6708];
	// begin inline asm
	dp4a.s32.s32 %r4558, %r4559, %r4560, %r4554;
	// end inline asm
	ld.shared.u32 	%r4563, [%r5340+-24904];
	ld.shared.u32 	%r4564, [%r5352+6712];
	// begin inline asm
	dp4a.s32.s32 %r4562, %r4563, %r4564, %r4558;
	// end inline asm
	ld.shared.u32 	%r4567, [%r5340+-24900];
	ld.shared.u32 	%r4568, [%r5352+6716];
	// begin inline asm
	dp4a.s32.s32 %r4566, %r4567, %r4568, %r4562;
	// end inline asm
	ld.shared.u32 	%r4571, [%r5605+4];
	// begin inline asm
	{.reg .f16 low,high;
  mov.b32 {low,high},%r4571;
  cvt.f32.f16 %f649, low;}

	// end inline asm
	// begin inline asm
	{.reg .f16 low,high;
  mov.b32 {low,high},%r4571;
  cvt.f32.f16 %f650, high;}

	// end inline asm
	ld.shared.u8 	%r5608, [%r5349+1];
	mul.lo.s32 	%r5609, %r4566, %r5608;
	cvt.rn.f32.s32 	%f1283, %r5609;
	fma.rn.f32 	%f1284, %f649, %f1283, %f1282;
	ld.shared.u8 	%rs106, [%r5349+9];
	cvt.rn.f32.u16 	%f1285, %rs106;
	fma.rn.f32 	%f1286, %f650, %f1285, %f1281;
	ld.shared.u32 	%r4573, [%r70];
	// begin inline asm
	{.reg .f16 low,high;
  mov.b32 {low,high},%r4573;
  cvt.f32.f16 %f651, low;}

	// end inline asm
	// begin inline asm
	{.reg .f16 low,high;
  mov.b32 {low,high},%r4573;
  cvt.f32.f16 %f652, high;}

	// end inline asm
	mul.f32 	%f1287, %f1284, %f651;
	mul.f32 	%f1288, %f1286, %f652;
	sub.f32 	%f1289, %f1287, %f1288;
	add.f32 	%f2613, %f2613, %f1289;
	ld.shared.u32 	%r4575, [%r5340+-16640];
	ld.shared.u32 	%r4576, [%r5352+6656];
	// begin inline asm
	dp4a.s32.s32 %r4574, %r4575, %r4576, %r5301;
	// end inline asm
	ld.shared.u32 	%r4579, [%r5340+-16636];
	ld.shared.u32 	%r4580, [%r5352+6660];
	// begin inline asm
	dp4a.s32.s32 %r4578, %r4579, %r4580, %r4574;
	// end inline asm
	ld.shared.u32 	%r4583, [%r5340+-16632];
	ld.shared.u32 	%r4584, [%r5352+6664];
	// begin inline asm
	dp4a.s32.s32 %r4582, %r4583, %r4584, %r4578;
	// end inline asm
	ld.shared.u32 	%r4587, [%r5340+-16628];
	ld.shared.u32 	%r4588, [%r5352+6668];
	// begin inline asm
	dp4a.s32.s32 %r4586, %r4587, %r4588, %r4582;
	// end inline asm
	ld.shared.u32 	%r4591, [%r5340+-16624];
	ld.shared.u32 	%r4592, [%r5352+6672];
	// begin inline asm
	dp4a.s32.s32 %r4590, %r4591, %r4592, %r4586;
	// end inline asm
	ld.shared.u32 	%r4595, [%r5340+-16620];
	ld.shared.u32 	%r4596, [%r5352+6676];
	// begin inline asm
	dp4a.s32.s32 %r4594, %r4595, %r4596, %r4590;
	// end inline asm
	ld.shared.u32 	%r4599, [%r5340+-16616];
	ld.shared.u32 	%r4600, [%r5352+6680];
	// begin inline asm
	dp4a.s32.s32 %r4598, %r4599, %r4600, %r4594;
	// end inline asm
	ld.shared.u32 	%r4603, [%r5340+-16612];
	ld.shared.u32 	%r4604, [%r5352+6684];
	// begin inline asm
	dp4a.s32.s32 %r4602, %r4603, %r4604, %r4598;
	// end inline asm
	ld.shared.u32 	%r4607, [%r5605];
	// begin inline asm
	{.reg .f16 low,high;
  mov.b32 {low,high},%r4607;
  cvt.f32.f16 %f653, low;}

	// end inline asm
	// begin inline asm
	{.reg .f16 low,high;
  mov.b32 {low,high},%r4607;
  cvt.f32.f16 %f654, high;}

	// end inline asm
	ld.shared.u8 	%r5610, [%r5358];
	mul.lo.s32 	%r5611, %r4602, %r5610;
	cvt.rn.f32.s32 	%f1290, %r5611;
	ld.shared.u8 	%rs107, [%r5358+8];
	cvt.rn.f32.u16 	%f1291, %rs107;
	fma.rn.f32 	%f1292, %f654, %f1291, 0f00000000;
	fma.rn.f32 	%f1293, %f653, %f1290, 0f00000000;
	ld.shared.u32 	%r4609, [%r5340+-16608];
	ld.shared.u32 	%r4610, [%r5352+6688];
	// begin inline asm
	dp4a.s32.s32 %r4608, %r4609, %r4610, %r5301;
	// end inline asm
	ld.shared.u32 	%r4613, [%r5340+-16604];
	ld.shared.u32 	%r4614, [%r5352+6692];
	// begin inline asm
	dp4a.s32.s32 %r4612, %r4613, %r4614, %r4608;
	// end inline asm
	ld.shared.u32 	%r4617, [%r5340+-16600];
	ld.shared.u32 	%r4618, [%r5352+6696];
	// begin inline asm
	dp4a.s32.s32 %r4616, %r4617, %r4618, %r4612;
	// end inline asm
	ld.shared.u32 	%r4621, [%r5340+-16596];
	ld.shared.u32 	%r4622, [%r5352+6700];
	// begin inline asm
	dp4a.s32.s32 %r4620, %r4621, %r4622, %r4616;
	// end inline asm
	ld.shared.u32 	%r4625, [%r5340+-16592];
	ld.shared.u32 	%r4626, [%r5352+6704];
	// begin inline asm
	dp4a.s32.s32 %r4624, %r4625, %r4626, %r4620;
	// end inline asm
	ld.shared.u32 	%r4629, [%r5340+-16588];
	ld.shared.u32 	%r4630, [%r5352+6708];
	// begin inline asm
	dp4a.s32.s32 %r4628, %r4629, %r4630, %r4624;
	// end inline asm
	ld.shared.u32 	%r4633, [%r5340+-16584];
	ld.shared.u32 	%r4634, [%r5352+6712];
	// begin inline asm
	dp4a.s32.s32 %r4632, %r4633, %r4634, %r4628;
	// end inline asm
	ld.shared.u32 	%r4637, [%r5340+-16580];
	ld.shared.u32 	%r4638, [%r5352+6716];
	// begin inline asm
	dp4a.s32.s32 %r4636, %r4637, %r4638, %r4632;
	// end inline asm
	ld.shared.u8 	%r5612, [%r5358+1];
	mul.lo.s32 	%r5613, %r4636, %r5612;
	cvt.rn.f32.s32 	%f1294, %r5613;
	fma.rn.f32 	%f1295, %f649, %f1294, %f1293;
	ld.shared.u8 	%rs108, [%r5358+9];
	cvt.rn.f32.u16 	%f1296, %rs108;
	fma.rn.f32 	%f1297, %f650, %f1296, %f1292;
	ld.shared.u32 	%r4641, [%r73+128];
	// begin inline asm
	{.reg .f16 low,high;
  mov.b32 {low,high},%r4641;
  cvt.f32.f16 %f655, low;}

	// end inline asm
	// begin inline asm
	{.reg .f16 low,high;
  mov.b32 {low,high},%r4641;
  cvt.f32.f16 %f656, high;}

	// end inline asm
	mul.f32 	%f1298, %f1295, %f655;
	mul.f32 	%f1299, %f1297, %f656;
	sub.f32 	%f1300, %f1298, %f1299;
	add.f32 	%f2597, %f2597, %f1300;
	ld.shared.u32 	%r4643, [%r5340+-8320];
	ld.shared.u32 	%r4644, [%r5352+6656];
	// begin inline asm
	dp4a.s32.s32 %r4642, %r4643, %r4644, %r5301;
	// end inline asm
	ld.shared.u32 	%r4647, [%r5340+-8316];
	ld.shared.u32 	%r4648, [%r5352+6660];
	// begin inline asm
	dp4a.s32.s32 %r4646, %r4647, %r4648, %r4642;
	// end inline asm
	ld.shared.u32 	%r4651, [%r5340+-8312];
	ld.shared.u32 	%r4652, [%r5352+6664];
	// begin inline asm
	dp4a.s32.s32 %r4650, %r4651, %r4652, %r4646;
	// end inline asm
	ld.shared.u32 	%r4655, [%r5340+-8308];
	ld.shared.u32 	%r4656, [%r5352+6668];
	// begin inline asm
	dp4a.s32.s32 %r4654, %r4655, %r4656, %r4650;
	// end inline asm
	ld.shared.u32 	%r4659, [%r5340+-8304];
	ld.shared.u32 	%r4660, [%r5352+6672];
	// begin inline asm
	dp4a.s32.s32 %r4658, %r4659, %r4660, %r4654;
	// end inline asm
	ld.shared.u32 	%r4663, [%r5340+-8300];
	ld.shared.u32 	%r4664, [%r5352+6676];
	// begin inline asm
	dp4a.s32.s32 %r4662, %r4663, %r4664, %r4658;
	// end inline asm
	ld.shared.u32 	%r4667, [%r5340+-8296];
	ld.shared.u32 	%r4668, [%r5352+6680];
	// begin inline asm
	dp4a.s32.s32 %r4666, %r4667, %r4668, %r4662;
	// end inline asm
	ld.shared.u32 	%r4671, [%r5340+-8292];
	ld.shared.u32 	%r4672, [%r5352+6684];
	// begin inline asm
	dp4a.s32.s32 %r4670, %r4671, %r4672, %r4666;
	// end inline asm
	ld.shared.u32 	%r4675, [%r5605];
	// begin inline asm
	{.reg .f16 low,high;
  mov.b32 {low,high},%r4675;
  cvt.f32.f16 %f657, low;}

	// end inline asm
	// begin inline asm
	{.reg .f16 low,high;
  mov.b32 {low,high},%r4675;
  cvt.f32.f16 %f658, high;}

	// end inline asm
	ld.shared.u8 	%r5614, [%r5364];
	mul.lo.s32 	%r5615, %r4670, %r5614;
	cvt.rn.f32.s32 	%f1301, %r5615;
	ld.shared.u8 	%rs109, [%r5364+8];
	cvt.rn.f32.u16 	%f1302, %rs109;
	fma.rn.f32 	%f1303, %f658, %f1302, 0f00000000;
	fma.rn.f32 	%f1304, %f657, %f1301, 0f00000000;
	ld.shared.u32 	%r4677, [%r5340+-8288];
	ld.shared.u32 	%r4678, [%r5352+6688];
	// begin inline asm
	dp4a.s32.s32 %r4676, %r4677, %r4678, %r5301;
	// end inline asm
	ld.shared.u32 	%r4681, [%r5340+-8284];
	ld.shared.u32 	%r4682, [%r5352+6692];
	// begin inline asm
	dp4a.s32.s32 %r4680, %r4681, %r4682, %r4676;
	// end inline asm
	ld.shared.u32 	%r4685, [%r5340+-8280];
	ld.shared.u32 	%r4686, [%r5352+6696];
	// begin inline asm
	dp4a.s32.s32 %r4684, %r4685, %r4686, %r4680;
	// end inline asm
	ld.shared.u32 	%r4689, [%r5340+-8276];
	ld.shared.u32 	%r4690, [%r5352+6700];
	// begin inline asm
	dp4a.s32.s32 %r4688, %r4689, %r4690, %r4684;
	// end inline asm
	ld.shared.u32 	%r4693, [%r5340+-8272];
	ld.shared.u32 	%r4694, [%r5352+6704];
	// begin inline asm
	dp4a.s32.s32 %r4692, %r4693, %r4694, %r4688;
	// end inline asm
	ld.shared.u32 	%r4697, [%r5340+-8268];
	ld.shared.u32 	%r4698, [%r5352+6708];
	// begin inline asm
	dp4a.s32.s32 %r4696, %r4697, %r4698, %r4692;
	// end inline asm
	ld.shared.u32 	%r4701, [%r5340+-8264];
	ld.shared.u32 	%r4702, [%r5352+6712];
	// begin inline asm
	dp4a.s32.s32 %r4700, %r4701, %r4702, %r4696;
	// end inline asm
	ld.shared.u32 	%r4705, [%r5340+-8260];
	ld.shared.u32 	%r4706, [%r5352+6716];
	// begin inline asm
	dp4a.s32.s32 %r4704, %r4705, %r4706, %r4700;
	// end inline asm
	ld.shared.u32 	%r4709, [%r5605+4];
	// begin inline asm
	{.reg .f16 low,high;
  mov.b32 {low,high},%r4709;
  cvt.f32.f16 %f659, low;}

	// end inline asm
	// begin inline asm
	{.reg .f16 low,high;
  mov.b32 {low,high},%r4709;
  cvt.f32.f16 %f660, high;}

	// end inline asm
	ld.shared.u8 	%r5616, [%r5364+1];
	mul.lo.s32 	%r5617, %r4704, %r5616;
	cvt.rn.f32.s32 	%f1305, %r5617;
	fma.rn.f32 	%f1306, %f659, %f1305, %f1304;
	ld.shared.u8 	%rs110, [%r5364+9];
	cvt.rn.f32.u16 	%f1307, %rs110;
	fma.rn.f32 	%f1308, %f660, %f1307, %f1303;
	ld.shared.u32 	%r4711, [%r75+256];
	// begin inline asm
	{.reg .f16 low,high;
  mov.b32 {low,high},%r4711;
  cvt.f32.f16 %f661, low;}

	// end inline asm
	// begin inline asm
	{.reg .f16 low,high;
  mov.b32 {low,high},%r4711;
  cvt.f32.f16 %f662, high;}

	// end inline asm
	mul.f32 	%f1309, %f1306, %f661;
	mul.f32 	%f1310, %f1308, %f662;
	sub.f32 	%f1311, %f1309, %f1310;
	add.f32 	%f2581, %f2581, %f1311;
	ld.shared.u32 	%r4713, [%r5340];
	ld.shared.u32 	%r4714, [%r5352+6656];
	// begin inline asm
	dp4a.s32.s32 %r4712, %r4713, %r4714, %r5301;
	// end inline asm
	ld.shared.u32 	%r4717, [%r5340+4];
	ld.shared.u32 	%r4718, [%r5352+6660];
	// begin inline asm
	dp4a.s32.s32 %r4716, %r4717, %r4718, %r4712;
	// end inline asm
	ld.shared.u32 	%r4721, [%r5340+8];
	ld.shared.u32 	%r4722, [%r5352+6664];
	// begin inline asm
	dp4a.s32.s32 %r4720, %r4721, %r4722, %r4716;
	// end inline asm
	ld.shared.u32 	%r4725, [%r5340+12];
	ld.shared.u32 	%r4726, [%r5352+6668];
	// begin inline asm
	dp4a.s32.s32 %r4724, %r4725, %r4726, %r4720;
	// end inline asm
	ld.shared.u32 	%r4729, [%r5340+16];
	ld.shared.u32 	%r4730, [%r5352+6672];
	// begin inline asm
	dp4a.s32.s32 %r4728, %r4729, %r4730, %r4724;
	// end inline asm
	ld.shared.u32 	%r4733, [%r5340+20];
	ld.shared.u32 	%r4734, [%r5352+6676];
	// begin inline asm
	dp4a.s32.s32 %r4732, %r4733, %r4734, %r4728;
	// end inline asm
	ld.shared.u32 	%r4737, [%r5340+24];
	ld.shared.u32 	%r4738, [%r5352+6680];
	// begin inline asm
	dp4a.s32.s32 %r4736, %r4737, %r4738, %r4732;
	// end inline asm
	ld.shared.u32 	%r4741, [%r5340+28];
	ld.shared.u32 	%r4742, [%r5352+6684];
	// begin inline asm
	dp4a.s32.s32 %r4740, %r4741, %r4742, %r4736;
	// end inline asm
	ld.shared.u32 	%r4745, [%r5605];
	// begin inline asm
	{.reg .f16 low,high;
  mov.b32 {low,high},%r4745;
  cvt.f32.f16 %f663, low;}

	// end inline asm
	// begin inline asm
	{.reg .f16 low,high;
  mov.b32 {low,high},%r4745;
  cvt.f32.f16 %f664, high;}

	// end inline asm
	ld.shared.u8 	%r5618, [%r5370];
	mul.lo.s32 	%r5619, %r4740, %r5618;
	cvt.rn.f32.s32 	%f1312, %r5619;
	ld.shared.u8 	%rs111, [%r5370+8];
	cvt.rn.f32.u16 	%f1313, %rs111;
	fma.rn.f32 	%f1314, %f664, %f1313, 0f00000000;
	fma.rn.f32 	%f1315, %f663, %f1312, 0f00000000;
	ld.shared.u32 	%r4747, [%r5340+32];
	ld.shared.u32 	%r4748, [%r5352+6688];
	// begin inline asm
	dp4a.s32.s32 %r4746, %r4747, %r4748, %r5301;
	// end inline asm
	ld.shared.u32 	%r4751, [%r5340+36];
	ld.shared.u32 	%r4752, [%r5352+6692];
	// begin inline asm
	dp4a.s32.s32 %r4750, %r4751, %r4752, %r4746;
	// end inline asm
	ld.shared.u32 	%r4755, [%r5340+40];
	ld.shared.u32 	%r4756, [%r5352+6696];
	// begin inline asm
	dp4a.s32.s32 %r4754, %r4755, %r4756, %r4750;
	// end inline asm
	ld.shared.u32 	%r4759, [%r5340+44];
	ld.shared.u32 	%r4760, [%r5352+6700];
	// begin inline asm
	dp4a.s32.s32 %r4758, %r4759, %r4760, %r4754;
	// end inline asm
	ld.shared.u32 	%r4763, [%r5340+48];
	ld.shared.u32 	%r4764, [%r5352+6704];
	// begin inline asm
	dp4a.s32.s32 %r4762, %r4763, %r4764, %r4758;
	// end inline asm
	ld.shared.u32 	%r4767, [%r5340+52];
	ld.shared.u32 	%r4768, [%r5352+6708];
	// begin inline asm
	dp4a.s32.s32 %r4766, %r4767, %r4768, %r4762;
	// end inline asm
	ld.shared.u32 	%r4771, [%r5340+56];
	ld.shared.u32 	%r4772, [%r5352+6712];
	// begin inline asm
	dp4a.s32.s32 %r4770, %r4771, %r4772, %r4766;
	// end inline asm
	ld.shared.u32 	%r4775, [%r5340+60];
	ld.shared.u32 	%r4776, [%r5352+6716];
	// begin inline asm
	dp4a.s32.s32 %r4774, %r4775, %r4776, %r4770;
	// end inline asm
	ld.shared.u8 	%r5620, [%r5370+1];
	mul.lo.s32 	%r5621, %r4774, %r5620;
	cvt.rn.f32.s32 	%f1316, %r5621;
	fma.rn.f32 	%f1317, %f659, %f1316, %f1315;
	ld.shared.u8 	%rs112, [%r5370+9];
	cvt.rn.f32.u16 	%f1318, %rs112;
	fma.rn.f32 	%f1319, %f660, %f1318, %f1314;
	ld.shared.u32 	%r4779, [%r77+384];
	// begin inline asm
	{.reg .f16 low,high;
  mov.b32 {low,high},%r4779;
  cvt.f32.f16 %f665, low;}

	// end inline asm
	// begin inline asm
	{.reg .f16 low,high;
  mov.b32 {low,high},%r4779;
  cvt.f32.f16 %f666, high;}

	// end inline asm
	mul.f32 	%f1320, %f1317, %f665;
	mul.f32 	%f1321, %f1319, %f666;
	sub.f32 	%f1322, %f1320, %f1321;
	add.f32 	%f2565, %f2565, %f1322;
	add.s32 	%r5622, %r5341, 1792;
	shr.u32 	%r5623, %r5622, 1;
	add.s32 	%r5624, %r5343, %r5623;
	ld.shared.u32 	%r4781, [%r5340+-24960];
	ld.shared.u32 	%r4782, [%r5352+7168];
	// begin inline asm
	dp4a.s32.s32 %r4780, %r4781, %r4782, %r5301;
	// end inline asm
	ld.shared.u32 	%r4785, [%r5340+-24956];
	ld.shared.u32 	%r4786, [%r5352+7172];
	// begin inline asm
	dp4a.s32.s32 %r4784, %r4785, %r4786, %r4780;
	// end inline asm
	ld.shared.u32 	%r4789, [%r5340+-24952];
	ld.shared.u32 	%r4790, [%r5352+7176];
	// begin inline asm
	dp4a.s32.s32 %r4788, %r4789, %r4790, %r4784;
	// end inline asm
	ld.shared.u32 	%r4793, [%r5340+-24948];
	ld.shared.u32 	%r4794, [%r5352+7180];
	// begin inline asm
	dp4a.s32.s32 %r4792, %r4793, %r4794, %r4788;
	// end inline asm
	ld.shared.u32 	%r4797, [%r5340+-24944];
	ld.shared.u32 	%r4798, [%r5352+7184];
	// begin inline asm
	dp4a.s32.s32 %r4796, %r4797, %r4798, %r4792;
	// end inline asm
	ld.shared.u32 	%r4801, [%r5340+-24940];
	ld.shared.u32 	%r4802, [%r5352+7188];
	// begin inline asm
	dp4a.s32.s32 %r4800, %r4801, %r4802, %r4796;
	// end inline asm
	ld.shared.u32 	%r4805, [%r5340+-24936];
	ld.shared.u32 	%r4806, [%r5352+7192];
	// begin inline asm
	dp4a.s32.s32 %r4804, %r4805, %r4806, %r4800;
	// end inline asm
	ld.shared.u32 	%r4809, [%r5340+-24932];
	ld.shared.u32 	%r4810, [%r5352+7196];
	// begin inline asm
	dp4a.s32.s32 %r4808, %r4809, %r4810, %r4804;
	// end inline asm
	ld.shared.u32 	%r4813, [%r5624];
	// begin inline asm
	{.reg .f16 low,high;
  mov.b32 {low,high},%r4813;
  cvt.f32.f16 %f667, low;}

	// end inline asm
	// begin inline asm
	{.reg .f16 low,high;
  mov.b32 {low,high},%r4813;
  cvt.f32.f16 %f668, high;}

	// end inline asm
	ld.shared.u8 	%r5625, [%r5349];
	mul.lo.s32 	%r5626, %r4808, %r5625;
	cvt.rn.f32.s32 	%f1323, %r5626;
	ld.shared.u8 	%rs113, [%r5349+8];
	cvt.rn.f32.u16 	%f1324, %rs113;
	fma.rn.f32 	%f1325, %f668, %f1324, 0f00000000;
	fma.rn.f32 	%f1326, %f667, %f1323, 0f00000000;
	ld.shared.u32 	%r4815, [%r5340+-24928];
	ld.shared.u32 	%r4816, [%r5352+7200];
	// begin inline asm
	dp4a.s32.s32 %r4814, %r4815, %r4816, %r5301;
	// end inline asm
	ld.shared.u32 	%r4819, [%r5340+-24924];
	ld.shared.u32 	%r4820, [%r5352+7204];
	// begin inline asm
	dp4a.s32.s32 %r4818, %r4819, %r4820, %r4814;
	// end inline asm
	ld.shared.u32 	%r4823, [%r5340+-24920];
	ld.shared.u32 	%r4824, [%r5352+7208];
	// begin inline asm
	dp4a.s32.s32 %r4822, %r4823, %r4824, %r4818;
	// end inline asm
	ld.shared.u32 	%r4827, [%r5340+-24916];
	ld.shared.u32 	%r4828, [%r5352+7212];
	// begin inline asm
	dp4a.s32.s32 %r4826, %r4827, %r4828, %r4822;
	// end inline asm
	ld.shared.u32 	%r4831, [%r5340+-24912];
	ld.shared.u32 	%r4832, [%r5352+7216];
	// begin inline asm
	dp4a.s32.s32 %r4830, %r4831, %r4832, %r4826;
	// end inline asm
	ld.shared.u32 	%r4835, [%r5340+-24908];
	ld.shared.u32 	%r4836, [%r5352+7220];
	// begin inline asm
	dp4a.s32.s32 %r4834, %r4835, %r4836, %r4830;
	// end inline asm
	ld.shared.u32 	%r4839, [%r5340+-24904];
	ld.shared.u32 	%r4840, [%r5352+7224];
	// begin inline asm
	dp4a.s32.s32 %r4838, %r4839, %r4840, %r4834;
	// end inline asm
	ld.shared.u32 	%r4843, [%r5340+-24900];
	ld.shared.u32 	%r4844, [%r5352+7228];
	// begin inline asm
	dp4a.s32.s32 %r4842, %r4843, %r4844, %r4838;
	// end inline asm
	ld.shared.u32 	%r4847, [%r5624+4];
	// begin inline asm
	{.reg .f16 low,high;
  mov.b32 {low,high},%r4847;
  cvt.f32.f16 %f669, low;}

	// end inline asm
	// begin inline asm
	{.reg .f16 low,high;
  mov.b32 {low,high},%r4847;
  cvt.f32.f16 %f670, high;}

	// end inline asm
	ld.shared.u8 	%r5627, [%r5349+1];
	mul.lo.s32 	%r5628, %r4842, %r5627;
	cvt.rn.f32.s32 	%f1327, %r5628;
	fma.rn.f32 	%f1328, %f669, %f1327, %f1326;
	ld.shared.u8 	%rs114, [%r5349+9];
	cvt.rn.f32.u16 	%f1329, %rs114;
	fma.rn.f32 	%f1330, %f670, %f1329, %f1325;
	ld.shared.u32 	%r4849, [%r70];
	// begin inline asm
	{.reg .f16 low,high;
  mov.b32 {low,high},%r4849;
  cvt.f32.f16 %f671, low;}

	// end inline asm
	// begin inline asm
	{.reg .f16 low,high;
  mov.b32 {low,high},%r4849;
  cvt.f32.f16 %f672, high;}

	// end inline asm
	mul.f32 	%f1331, %f1328, %f671;
	mul.f32 	%f1332, %f1330, %f672;
	sub.f32 	%f1333, %f1331, %f1332;
	add.f32 	%f2612, %f2612, %f1333;
	ld.shared.u32 	%r4851, [%r5340+-16640];
	ld.shared.u32 	%r4852, [%r5352+7168];
	// begin inline asm
	dp4a.s32.s32 %r4850, %r4851, %r4852, %r5301;
	// end inline asm
	ld.shared.u32 	%r4855, [%r5340+-16636];
	ld.shared.u32 	%r4856, [%r5352+7172];
	// begin inline asm
	dp4a.s32.s32 %r4854, %r4855, %r4856, %r4850;
	// end inline asm
	ld.shared.u32 	%r4859, [%r5340+-16632];
	ld.shared.u32 	%r4860, [%r5352+7176];
	// begin inline asm
	dp4a.s32.s32 %r4858, %r4859, %r4860, %r4854;
	// end inline asm
	ld.shared.u32 	%r4863, [%r5340+-16628];
	ld.shared.u32 	%r4864, [%r5352+7180];
	// begin inline asm
	dp4a.s32.s32 %r4862, %r4863, %r4864, %r4858;
	// end inline asm
	ld.shared.u32 	%r4867, [%r5340+-16624];
	ld.shared.u32 	%r4868, [%r5352+7184];
	// begin inline asm
	dp4a.s32.s32 %r4866, %r4867, %r4868, %r4862;
	// end inline asm
	ld.shared.u32 	%r4871, [%r5340+-16620];
	ld.shared.u32 	%r4872, [%r5352+7188];
	// begin inline asm
	dp4a.s32.s32 %r4870, %r4871, %r4872, %r4866;
	// end inline asm
	ld.shared.u32 	%r4875, [%r5340+-16616];
	ld.shared.u32 	%r4876, [%r5352+7192];
	// begin inline asm
	dp4a.s32.s32 %r4874, %r4875, %r4876, %r4870;
	// end inline asm
	ld.shared.u32 	%r4879, [%r5340+-16612];
	ld.shared.u32 	%r4880, [%r5352+7196];
	// begin inline asm
	dp4a.s32.s32 %r4878, %r4879, %r4880, %r4874;
	// end inline asm
	ld.shared.u32 	%r4883, [%r5624];
	// begin inline asm
	{.reg .f16 low,high;
  mov.b32 {low,high},%r4883;
  cvt.f32.f16 %f673, low;}

	// end inline asm
	// begin inline asm
	{.reg .f16 low,high;
  mov.b32 {low,high},%r4883;
  cvt.f32.f16 %f674, high;}

	// end inline asm
	ld.shared.u8 	%r5629, [%r5358];
	mul.lo.s32 	%r5630, %r4878, %r5629;
	cvt.rn.f32.s32 	%f1334, %r5630;
	ld.shared.u8 	%rs115, [%r5358+8];
	cvt.rn.f32.u16 	%f1335, %rs115;
	fma.rn.f32 	%f1336, %f674, %f1335, 0f00000000;
	fma.rn.f32 	%f1337, %f673, %f1334, 0f00000000;
	ld.shared.u32 	%r4885, [%r5340+-16608];
	ld.shared.u32 	%r4886, [%r5352+7200];
	// begin inline asm
	dp4a.s32.s32 %r4884, %r4885, %r4886, %r5301;
	// end inline asm
	ld.shared.u32 	%r4889, [%r5340+-16604];
	ld.shared.u32 	%r4890, [%r5352+7204];
	// begin inline asm
	dp4a.s32.s32 %r4888, %r4889, %r4890, %r4884;
	// end inline asm
	ld.shared.u32 	%r4893, [%r5340+-16600];
	ld.shared.u32 	%r4894, [%r5352+7208];
	// begin inline asm
	dp4a.s32.s32 %r4892, %r4893, %r4894, %r4888;
	// end inline asm
	ld.shared.u32 	%r4897, [%r5340+-16596];
	ld.shared.u32 	%r4898, [%r5352+7212];
	// begin inline asm
	dp4a.s32.s32 %r4896, %r4897, %r4898, %r4892;
	// end inline asm
	ld.shared.u32 	%r4901, [%r5340+-16592];
	ld.shared.u32 	%r4902, [%r5352+7216];
	// begin inline asm
	dp4a.s32.s32 %r4900, %r4901, %r4902, %r4896;
	// end inline asm
	ld.shared.u32 	%r4905, [%r5340+-16588];
	ld.shared.u32 	%r4906, [%r5352+7220];
	// begin inline asm
	dp4a.s32.s32 %r4904, %r4905, %r4906, %r4900;
	// end inline asm
	ld.shared.u32 	%r4909, [%r5340+-16584];
	ld.shared.u32 	%r4910, [%r5352+7224];
	// begin inline asm
	dp4a.s32.s32 %r4908, %r4909, %r4910, %r4904;
	// end inline asm
	ld.shared.u32 	%r4913, [%r5340+-16580];
	ld.shared.u32 	%r4914, [%r5352+7228];
	// begin inline asm
	dp4a.s32.s32 %r4912, %r4913, %r4914, %r4908;
	// end inline asm
	ld.shared.u8 	%r5631, [%r5358+1];
	mul.lo.s32 	%r5632, %r4912, %r5631;
	cvt.rn.f32.s32 	%f1338, %r5632;
	fma.rn.f32 	%f1339, %f669, %f1338, %f1337;
	ld.shared.u8 	%rs116, [%r5358+9];
	cvt.rn.f32.u16 	%f1340, %rs116;
	fma.rn.f32 	%f1341, %f670, %f1340, %f1336;
	ld.shared.u32 	%r4917, [%r73+128];
	// begin inline asm
	{.reg .f16 low,high;
  mov.b32 {low,high},%r4917;
  cvt.f32.f16 %f675, low;}

	// end inline asm
	// begin inline asm
	{.reg .f16 low,high;
  mov.b32 {low,high},%r4917;
  cvt.f32.f16 %f676, high;}

	// end inline asm
	mul.f32 	%f1342, %f1339, %f675;
	mul.f32 	%f1343, %f1341, %f676;
	sub.f32 	%f1344, %f1342, %f1343;
	add.f32 	%f2596, %f2596, %f1344;
	ld.shared.u32 	%r4919, [%r5340+-8320];
	ld.shared.u32 	%r4920, [%r5352+7168];
	// begin inline asm
	dp4a.s32.s32 %r4918, %r4919, %r4920, %r5301;
	// end inline asm
	ld.shared.u32 	%r4923, [%r5340+-8316];
	ld.shared.u32 	%r4924, [%r5352+7172];
	// begin inline asm
	dp4a.s32.s32 %r4922, %r4923, %r4924, %r4918;
	// end inline asm
	ld.shared.u32 	%r4927, [%r5340+-8312];
	ld.shared.u32 	%r4928, [%r5352+7176];
	// begin inline asm
	dp4a.s32.s32 %r4926, %r4927, %r4928, %r4922;
	// end inline asm
	ld.shared.u32 	%r4931, [%r5340+-8308];
	ld.shared.u32 	%r4932, [%r5352+7180];
	// begin inline asm
	dp4a.s32.s32 %r4930, %r4931, %r4932, %r4926;
	// end inline asm
	ld.shared.u32 	%r4935, [%r5340+-8304];
	ld.shared.u32 	%r4936, [%r5352+7184];
	// begin inline asm
	dp4a.s32.s32 %r4934, %r4935, %r4936, %r4930;
	// end inline asm
	ld.shared.u32 	%r4939, [%r5340+-8300];
	ld.shared.u32 	%r4940, [%r5352+7188];
	// begin inline asm
	dp4a.s32.s32 %r4938, %r4939, %r4940, %r4934;
	// end inline asm
	ld.shared.u32 	%r4943, [%r5340+-8296];
	ld.shared.u32 	%r4944, [%r5352+7192];
	// begin inline asm
	dp4a.s32.s32 %r4942, %r4943, %r4944, %r4938;
	// end inline asm
	ld.shared.u32 	%r4947, [%r5340+-8292];
	ld.shared.u32 	%r4948, [%r5352+7196];
	// begin inline asm
	dp4a.s32.s32 %r4946, %r4947, %r4948, %r4942;
	// end inline asm
	ld.shared.u32 	%r4951, [%r5624];
	// begin inline asm
	{.reg .f16 low,high;
  mov.b32 {low,high},%r4951;
  cvt.f32.f16 %f677, low;}

	// end inline asm
	// begin inline asm
	{.reg .f16 low,high;
  mov.b32 {low,high},%r4951;
  cvt.f32.f16 %f678, high;}

	// end inline asm
	ld.shared.u8 	%r5633, [%r5364];
	mul.lo.s32 	%r5634, %r4946, %r5633;
	cvt.rn.f32.s32 	%f1345, %r5634;
	ld.shared.u8 	%rs117, [%r5364+8];
	cvt.rn.f32.u16 	%f1346, %rs117;
	fma.rn.f32 	%f1347, %f678, %f1346, 0f00000000;
	fma.rn.f32 	%f1348, %f677, %f1345, 0f00000000;
	ld.shared.u32 	%r4953, [%r5340+-8288];
	ld.shared.u32 	%r4954, [%r5352+7200];
	// begin inline asm
	dp4a.s32.s32 %r4952, %r4953, %r4954, %r5301;
	// end inline asm
	ld.shared.u32 	%r4957, [%r5340+-8284];
	ld.shared.u32 	%r4958, [%r5352+7204];
	// begin inline asm
	dp4a.s32.s32 %r4956, %r4957, %r4958, %r4952;
	// end inline asm
	ld.shared.u32 	%r4961, [%r5340+-8280];
	ld.shared.u32 	%r4962, [%r5352+7208];
	// begin inline asm
	dp4a.s32.s32 %r4960, %r4961, %r4962, %r4956;
	// end inline asm
	ld.shared.u32 	%r4965, [%r5340+-8276];
	ld.shared.u32 	%r4966, [%r5352+7212];
	// begin inline asm
	dp4a.s32.s32 %r4964, %r4965, %r4966, %r4960;
	// end inline asm
	ld.shared.u32 	%r4969, [%r5340+-8272];
	ld.shared.u32 	%r4970, [%r5352+7216];
	// begin inline asm
	dp4a.s32.s32 %r4968, %r4969, %r4970, %r4964;
	// end inline asm
	ld.shared.u32 	%r4973, [%r5340+-8268];
	ld.shared.u32 	%r4974, [%r5352+7220];
	// begin inline asm
	dp4a.s32.s32 %r4972, %r4973, %r4974, %r4968;
	// end inline asm
	ld.shared.u32 	%r4977, [%r5340+-8264];
	ld.shared.u32 	%r4978, [%r5352+7224];
	// begin inline asm
	dp4a.s32.s32 %r4976, %r4977, %r4978, %r4972;
	// end inline asm
	ld.shared.u32 	%r4981, [%r5340+-8260];
	ld.shared.u32 	%r4982, [%r5352+7228];
	// begin inline asm
	dp4a.s32.s32 %r4980, %r4981, %r4982, %r4976;
	// end inline asm
	ld.shared.u32 	%r4985, [%r5624+4];
	// begin inline asm
	{.reg .f16 low,high;
  mov.b32 {low,high},%r4985;
  cvt.f32.f16 %f679, low;}

	// end inline asm
	// begin inline asm
	{.reg .f16 low,high;
  mov.b32 {low,high},%r4985;
  cvt.f32.f16 %f680, high;}

	// end inline asm
	ld.shared.u8 	%r5635, [%r5364+1];
	mul.lo.s32 	%r5636, %r4980, %r5635;
	cvt.rn.f32.s32 	%f1349, %r5636;
	fma.rn.f32 	%f1350, %f679, %f1349, %f1348;
	ld.shared.u8 	%rs118, [%r5364+9];
	cvt.rn.f32.u16 	%f1351, %rs118;
	fma.rn.f32 	%f1352, %f680, %f1351, %f1347;
	ld.shared.u32 	%r4987, [%r75+256];
	// begin inline asm
	{.reg .f16 low,high;
  mov.b32 {low,high},%r4987;
  cvt.f32.f16 %f681, low;}

	// end inline asm
	// begin inline asm
	{.reg .f16 low,high;
  mov.b32 {low,high},%r4987;
  cvt.f32.f16 %f682, high;}

	// end inline asm
	mul.f32 	%f1353, %f1350, %f681;
	mul.f32 	%f1354, %f1352, %f682;
	sub.f32 	%f1355, %f1353, %f1354;
	add.f32 	%f2580, %f2580, %f1355;
	ld.shared.u32 	%r4989, [%r5340];
	ld.shared.u32 	%r4990, [%r5352+7168];
	// begin inline asm
	dp4a.s32.s32 %r4988, %r4989, %r4990, %r5301;
	// end inline asm
	ld.shared.u32 	%r4993, [%r5340+4];
	ld.shared.u32 	%r4994, [%r5352+7172];
	// begin inline asm
	dp4a.s32.s32 %r4992, %r4993, %r4994, %r4988;
	// end inline asm
	ld.shared.u32 	%r4997, [%r5340+8];
	ld.shared.u32 	%r4998, [%r5352+7176];
	// begin inline asm
	dp4a.s32.s32 %r4996, %r4997, %r4998, %r4992;
	// end inline asm
	ld.shared.u32 	%r5001, [%r5340+12];
	ld.shared.u32 	%r5002, [%r5352+7180];
	// begin inline asm
	dp4a.s32.s32 %r5000, %r5001, %r5002, %r4996;
	// end inline asm
	ld.shared.u32 	%r5005, [%r5340+16];
	ld.shared.u32 	%r5006, [%r5352+7184];
	// begin inline asm
	dp4a.s32.s32 %r5004, %r5005, %r5006, %r5000;
	// end inline asm
	ld.shared.u32 	%r5009, [%r5340+20];
	ld.shared.u32 	%r5010, [%r5352+7188];
	// begin inline asm
	dp4a.s32.s32 %r5008, %r5009, %r5010, %r5004;
	// end inline asm
	ld.shared.u32 	%r5013, [%r5340+24];
	ld.shared.u32 	%r5014, [%r5352+7192];
	// begin inline asm
	dp4a.s32.s32 %r5012, %r5013, %r5014, %r5008;
	// end inline asm
	ld.shared.u32 	%r5017, [%r5340+28];
	ld.shared.u32 	%r5018, [%r5352+7196];
	// begin inline asm
	dp4a.s32.s32 %r5016, %r5017, %r5018, %r5012;
	// end inline asm
	ld.shared.u32 	%r5021, [%r5624];
	// begin inline asm
	{.reg .f16 low,high;
  mov.b32 {low,high},%r5021;
  cvt.f32.f16 %f683, low;}

	// end inline asm
	// begin inline asm
	{.reg .f16 low,high;
  mov.b32 {low,high},%r5021;
  cvt.f32.f16 %f684, high;}

	// end inline asm
	ld.shared.u8 	%r5637, [%r5370];
	mul.lo.s32 	%r5638, %r5016, %r5637;
	cvt.rn.f32.s32 	%f1356, %r5638;
	ld.shared.u8 	%rs119, [%r5370+8];
	cvt.rn.f32.u16 	%f1357, %rs119;
	fma.rn.f32 	%f1358, %f684, %f1357, 0f00000000;
	fma.rn.f32 	%f1359, %f683, %f1356, 0f00000000;
	ld.shared.u32 	%r5023, [%r5340+32];
	ld.shared.u32 	%r5024, [%r5352+7200];
	// begin inline asm
	dp4a.s32.s32 %r5022, %r5023, %r5024, %r5301;
	// end inline asm
	ld.shared.u32 	%r5027, [%r5340+36];
	ld.shared.u32 	%r5028, [%r5352+7204];
	// begin inline asm
	dp4a.s32.s32 %r5026, %r5027, %r5028, %r5022;
	// end inline asm
	ld.shared.u32 	%r5031, [%r5340+40];
	ld.shared.u32 	%r5032, [%r5352+7208];
	// begin inline asm
	dp4a.s32.s32 %r5030, %r5031, %r5032, %r5026;
	// end inline asm
	ld.shared.u32 	%r5035, [%r5340+44];
	ld.shared.u32 	%r5036, [%r5352+7212];
	// begin inline asm
	dp4a.s32.s32 %r5034, %r5035, %r5036, %r5030;
	// end inline asm
	ld.shared.u32 	%r5039, [%r5340+48];
	ld.shared.u32 	%r5040, [%r5352+7216];
	// begin inline asm
	dp4a.s32.s32 %r5038, %r5039, %r5040, %r5034;
	// end inline asm
	ld.shared.u32 	%r5043, [%r5340+52];
	ld.shared.u32 	%r5044, [%r5352+7220];
	// begin inline asm
	dp4a.s32.s32 %r5042, %r5043, %r5044, %r5038;
	// end inline asm
	ld.shared.u32 	%r5047, [%r5340+56];
	ld.shared.u32 	%r5048, [%r5352+7224];
	// begin inline asm
	dp4a.s32.s32 %r5046, %r5047, %r5048, %r5042;
	// end inline asm
	ld.shared.u32 	%r5051, [%r5340+60];
	ld.shared.u32 	%r5052, [%r5352+7228];
	// begin inline asm
	dp4a.s32.s32 %r5050, %r5051, %r5052, %r5046;
	// end inline asm
	ld.shared.u8 	%r5639, [%r5370+1];
	mul.lo.s32 	%r5640, %r5050, %r5639;
	cvt.rn.f32.s32 	%f1360, %r5640;
	fma.rn.f32 	%f1361, %f679, %f1360, %f1359;
	ld.shared.u8 	%rs120, [%r5370+9];
	cvt.rn.f32.u16 	%f1362, %rs120;
	fma.rn.f32 	%f1363, %f680, %f1362, %f1358;
	ld.shared.u32 	%r5055, [%r77+384];
	// begin inline asm
	{.reg .f16 low,high;
  mov.b32 {low,high},%r5055;
  cvt.f32.f16 %f685, low;}

	// end inline asm
	// begin inline asm
	{.reg .f16 low,high;
  mov.b32 {low,high},%r5055;
  cvt.f32.f16 %f686, high;}

	// end inline asm
	mul.f32 	%f1364, %f1361, %f685;
	mul.f32 	%f1365, %f1363, %f686;
	sub.f32 	%f1366, %f1364, %f1365;
	add.f32 	%f2564, %f2564, %f1366;
	add.s32 	%r5641, %r5341, 1920;
	shr.u32 	%r5642, %r5641, 1;
	add.s32 	%r5643, %r5343, %r5642;
	ld.shared.u32 	%r5057, [%r5340+-24960];
	ld.shared.u32 	%r5058, [%r5352+7680];
	// begin inline asm
	dp4a.s32.s32 %r5056, %r5057, %r5058, %r5301;
	// end inline asm
	ld.shared.u32 	%r5061, [%r5340+-24956];
	ld.shared.u32 	%r5062, [%r5352+7684];
	// begin inline asm
	dp4a.s32.s32 %r5060, %r5061, %r5062, %r5056;
	// end inline asm
	ld.shared.u32 	%r5065, [%r5340+-24952];
	ld.shared.u32 	%r5066, [%r5352+7688];
	// begin inline asm
	dp4a.s32.s32 %r5064, %r5065, %r5066, %r5060;
	// end inline asm
	ld.shared.u32 	%r5069, [%r5340+-24948];
	ld.shared.u32 	%r5070, [%r5352+7692];
	// begin inline asm
	dp4a.s32.s32 %r5068, %r5069, %r5070, %r5064;
	// end inline asm
	ld.shared.u32 	%r5073, [%r5340+-24944];
	ld.shared.u32 	%r5074, [%r5352+7696];
	// begin inline asm
	dp4a.s32.s32 %r5072, %r5073, %r5074, %r5068;
	// end inline asm
	ld.shared.u32 	%r5077, [%r5340+-24940];
	ld.shared.u32 	%r5078, [%r5352+7700];
	// begin inline asm
	dp4a.s32.s32 %r5076, %r5077, %r5078, %r5072;
	// end inline asm
	ld.shared.u32 	%r5081, [%r5340+-24936];
	ld.shared.u32 	%r5082, [%r5352+7704];
	// begin inline asm
	dp4a.s32.s32 %r5080, %r5081, %r5082, %r5076;
	// end inline asm
	ld.shared.u32 	%r5085, [%r5340+-24932];
	ld.shared.u32 	%r5086, [%r5352+7708];
	// begin inline asm
	dp4a.s32.s32 %r5084, %r5085, %r5086, %r5080;
	// end inline asm
	ld.shared.u32 	%r5089, [%r5643];
	// begin inline asm
	{.reg .f16 low,high;
  mov.b32 {low,high},%r5089;
  cvt.f32.f16 %f687, low;}

	// end inline asm
	// begin inline asm
	{.reg .f16 low,high;
  mov.b32 {low,high},%r5089;
  cvt.f32.f16 %f688, high;}

	// end inline asm
	ld.shared.u8 	%r5644, [%r5349];
	mul.lo.s32 	%r5645, %r5084, %r5644;
	cvt.rn.f32.s32 	%f1367, %r5645;
	ld.shared.u8 	%rs121, [%r5349+8];
	cvt.rn.f32.u16 	%f1368, %rs121;
	fma.rn.f32 	%f1369, %f688, %f1368, 0f00000000;
	fma.rn.f32 	%f1370, %f687, %f1367, 0f00000000;
	ld.shared.u32 	%r5091, [%r5340+-24928];
	ld.shared.u32 	%r5092, [%r5352+7712];
	// begin inline asm
	dp4a.s32.s32 %r5090, %r5091, %r5092, %r5301;
	// end inline asm
	ld.shared.u32 	%r5095, [%r5340+-24924];
	ld.shared.u32 	%r5096, [%r5352+7716];
	// begin inline asm
	dp4a.s32.s32 %r5094, %r5095, %r5096, %r5090;
	// end inline asm
	ld.shared.u32 	%r5099, [%r5340+-24920];
	ld.shared.u32 	%r5100, [%r5352+7720];
	// begin inline asm
	dp4a.s32.s32 %r5098, %r5099, %r5100, %r5094;
	// end inline asm
	ld.shared.u32 	%r5103, [%r5340+-24916];
	ld.shared.u32 	%r5104, [%r5352+7724];
	// begin inline asm
	dp4a.s32.s32 %r5102, %r5103, %r5104, %r5098;
	// end inline asm
	ld.shared.u32 	%r5107, [%r5340+-24912];
	ld.shared.u32 	%r5108, [%r5352+7728];
	// begin inline asm
	dp4a.s32.s32 %r5106, %r5107, %r5108, %r5102;
	// end inline asm
	ld.shared.u32 	%r5111, [%r5340+-24908];
	ld.shared.u32 	%r5112, [%r5352+7732];
	// begin inline asm
	dp4a.s32.s32 %r5110, %r5111, %r5112, %r5106;
	// end inline asm
	ld.shared.u32 	%r5115, [%r5340+-24904];
	ld.shared.u32 	%r5116, [%r5352+7736];
	// begin inline asm
	dp4a.s32.s32 %r5114, %r5115, %r5116, %r5110;
	// end inline asm
	ld.shared.u32 	%r5119, [%r5340+-24900];
	ld.shared.u32 	%r5120, [%r5352+7740];
	// begin inline asm
	dp4a.s32.s32 %r5118, %r5119, %r5120, %r5114;
	// end inline asm
	ld.shared.u32 	%r5123, [%r5643+4];
	// begin inline asm
	{.reg .f16 low,high;
  mov.b32 {low,high},%r5123;
  cvt.f32.f16 %f689, low;}

	// end inline asm
	// begin inline asm
	{.reg .f16 low,high;
  mov.b32 {low,high},%r5123;
  cvt.f32.f16 %f690, high;}

	// end inline asm
	ld.shared.u8 	%r5646, [%r5349+1];
	mul.lo.s32 	%r5647, %r5118, %r5646;
	cvt.rn.f32.s32 	%f1371, %r5647;
	fma.rn.f32 	%f1372, %f689, %f1371, %f1370;
	ld.shared.u8 	%rs122, [%r5349+9];
	cvt.rn.f32.u16 	%f1373, %rs122;
	fma.rn.f32 	%f1374, %f690, %f1373, %f1369;
	ld.shared.u32 	%r5125, [%r70];
	// begin inline asm
	{.reg .f16 low,high;
  mov.b32 {low,high},%r5125;
  cvt.f32.f16 %f691, low;}

	// end inline asm
	// begin inline asm
	{.reg .f16 low,high;
  mov.b32 {low,high},%r5125;
  cvt.f32.f16 %f692, high;}

	// end inline asm
	mul.f32 	%f1375, %f1372, %f691;
	mul.f32 	%f1376, %f1374, %f692;
	sub.f32 	%f1377, %f1375, %f1376;
	add.f32 	%f2611, %f2611, %f1377;
	ld.shared.u32 	%r5127, [%r5340+-16640];
	ld.shared.u32 	%r5128, [%r5352+7680];
	// begin inline asm
	dp4a.s32.s32 %r5126, %r5127, %r5128, %r5301;
	// end inline asm
	ld.shared.u32 	%r5131, [%r5340+-16636];
	ld.shared.u32 	%r5132, [%r5352+7684];
	// begin inline asm
	dp4a.s32.s32 %r5130, %r5131, %r5132, %r5126;
	// end inline asm
	ld.shared.u32 	%r5135, [%r5340+-16632];
	ld.shared.u32 	%r5136, [%r5352+7688];
	// begin inline asm
	dp4a.s32.s32 %r5134, %r5135, %r5136, %r5130;
	// end inline asm
	ld.shared.u32 	%r5139, [%r5340+-16628];
	ld.shared.u32 	%r5140, [%r5352+7692];
	// begin inline asm
	dp4a.s32.s32 %r5138, %r5139, %r5140, %r5134;
	// end inline asm
	ld.shared.u32 	%r5143, [%r5340+-16624];
	ld.shared.u32 	%r5144, [%r5352+7696];
	// begin inline asm
	dp4a.s32.s32 %r5142, %r5143, %r5144, %r5138;
	// end inline asm
	ld.shared.u32 	%r5147, [%r5340+-16620];
	ld.shared.u32 	%r5148, [%r5352+7700];
	// begin inline asm
	dp4a.s32.s32 %r5146, %r5147, %r5148, %r5142;
	// end inline asm
	ld.shared.u32 	%r5151, [%r5340+-16616];
	ld.shared.u32 	%r5152, [%r5352+7704];
	// begin inline asm
	dp4a.s32.s32 %r5150, %r5151, %r5152, %r5146;
	// end inline asm
	ld.shared.u32 	%r5155, [%r5340+-16612];
	ld.shared.u32 	%r5156, [%r5352+7708];
	// begin inline asm
	dp4a.s32.s32 %r5154, %r5155, %r5156, %r5150;
	// end inline asm
	ld.shared.u32 	%r5159, [%r5643];
	// begin inline asm
	{.reg .f16 low,high;
  mov.b32 {low,high},%r5159;
  cvt.f32.f16 %f693, low;}

	// end inline asm
	// begin inline asm
	{.reg .f16 low,high;
  mov.b32 {low,high},%r5159;
  cvt.f32.f16 %f694, high;}

	// end inline asm
	ld.shared.u8 	%r5648, [%r5358];
	mul.lo.s32 	%r5649, %r5154, %r5648;
	cvt.rn.f32.s32 	%f1378, %r5649;
	ld.shared.u8 	%rs123, [%r5358+8];
	cvt.rn.f32.u16 	%f1379, %rs123;
	fma.rn.f32 	%f1380, %f694, %f1379, 0f00000000;
	fma.rn.f32 	%f1381, %f693, %f1378, 0f00000000;
	ld.shared.u32 	%r5161, [%r5340+-16608];
	ld.shared.u32 	%r5162, [%r5352+7712];
	// begin inline asm
	dp4a.s32.s32 %r5160, %r5161, %r5162, %r5301;
	// end inline asm
	ld.shared.u32 	%r5165, [%r5340+-16604];
	ld.shared.u32 	%r5166, [%r5352+7716];
	// begin inline asm
	dp4a.s32.s32 %r5164, %r5165, %r5166, %r5160;
	// end inline asm
	ld.shared.u32 	%r5169, [%r5340+-16600];
	ld.shared.u32 	%r5170, [%r5352+7720];
	// begin inline asm
	dp4a.s32.s32 %r5168, %r5169, %r5170, %r5164;
	// end inline asm
	ld.shared.u32 	%r5173, [%r5340+-16596];
	ld.shared.u32 	%r5174, [%r5352+7724];
	// begin inline asm
	dp4a.s32.s32 %r5172, %r5173, %r5174, %r5168;
	// end inline asm
	ld.shared.u32 	%r5177, [%r5340+-16592];
	ld.shared.u32 	%r5178, [%r5352+7728];
	// begin inline asm
	dp4a.s32.s32 %r5176, %r5177, %r5178, %r5172;
	// end inline asm
	ld.shared.u32 	%r5181, [%r5340+-16588];
	ld.shared.u32 	%r5182, [%r5352+7732];
	// begin inline asm
	dp4a.s32.s32 %r5180, %r5181, %r5182, %r5176;
	// end inline asm
	ld.shared.u32 	%r5185, [%r5340+-16584];
	ld.shared.u32 	%r5186, [%r5352+7736];
	// begin inline asm
	dp4a.s32.s32 %r5184, %r5185, %r5186, %r5180;
	// end inline asm
	ld.shared.u32 	%r5189, [%r5340+-16580];
	ld.shared.u32 	%r5190, [%r5352+7740];
	// begin inline asm
	dp4a.s32.s32 %r5188, %r5189, %r5190, %r5184;
	// end inline asm
	ld.shared.u8 	%r5650, [%r5358+1];
	mul.lo.s32 	%r5651, %r5188, %r5650;
	cvt.rn.f32.s32 	%f1382, %r5651;
	fma.rn.f32 	%f1383, %f689, %f1382, %f1381;
	ld.shared.u8 	%rs124, [%r5358+9];
	cvt.rn.f32.u16 	%f1384, %rs124;
	fma.rn.f32 	%f1385, %f690, %f1384, %f1380;
	ld.shared.u32 	%r5193, [%r73+128];
	// begin inline asm
	{.reg .f16 low,high;
  mov.b32 {low,high},%r5193;
  cvt.f32.f16 %f695, low;}

	// end inline asm
	// begin inline asm
	{.reg .f16 low,high;
  mov.b32 {low,high},%r5193;
  cvt.f32.f16 %f696, high;}

	// end inline asm
	mul.f32 	%f1386, %f1383, %f695;
	mul.f32 	%f1387, %f1385, %f696;
	sub.f32 	%f1388, %f1386, %f1387;
	add.f32 	%f2595, %f2595, %f1388;
	ld.shared.u32 	%r5195, [%r5340+-8320];
	ld.shared.u32 	%r5196, [%r5352+7680];
	// begin inline asm
	dp4a.s32.s32 %r5194, %r5195, %r5196, %r5301;
	// end inline asm
	ld.shared.u32 	%r5199, [%r5340+-8316];
	ld.shared.u32 	%r5200, [%r5352+7684];
	// begin inline asm
	dp4a.s32.s32 %r5198, %r5199, %r5200, %r5194;
	// end inline asm
	ld.shared.u32 	%r5203, [%r5340+-8312];
	ld.shared.u32 	%r5204, [%r5352+7688];
	// begin inline asm
	dp4a.s32.s32 %r5202, %r5203, %r5204, %r5198;
	// end inline asm
	ld.shared.u32 	%r5207, [%r5340+-8308];
	ld.shared.u32 	%r5208, [%r5352+7692];
	// begin inline asm
	dp4a.s32.s32 %r5206, %r5207, %r5208, %r5202;
	// end inline asm
	ld.shared.u32 	%r5211, [%r5340+-8304];
	ld.shared.u32 	%r5212, [%r5352+7696];
	// begin inline asm
	dp4a.s32.s32 %r5210, %r5211, %r5212, %r5206;
	// end inline asm
	ld.shared.u32 	%r5215, [%r5340+-8300];
	ld.shared.u32 	%r5216, [%r5352+7700];
	// begin inline asm
	dp4a.s32.s32 %r5214, %r5215, %r5216, %r5210;
	// end inline asm
	ld.shared.u32 	%r5219, [%r5340+-8296];
	ld.shared.u32 	%r5220, [%r5352+7704];
	// begin inline asm
	dp4a.s32.s32 %r5218, %r5219, %r5220, %r5214;
	// end inline asm
	ld.shared.u32 	%r5223, [%r5340+-8292];
	ld.shared.u32 	%r5224, [%r5352+7708];
	// begin inline asm
	dp4a.s32.s32 %r5222, %r5223, %r5224, %r5218;
	// end inline asm
	ld.shared.u32 	%r5227, [%r5643];
	// begin inline asm
	{.reg .f16 low,high;
  mov.b32 {low,high},%r5227;
  cvt.f32.f16 %f697, low;}

	// end inline asm
	// begin inline asm
	{.reg .f16 low,high;
  mov.b32 {low,high},%r5227;
  cvt.f32.f16 %f698, high;}

	// end inline asm
	ld.shared.u8 	%r5652, [%r5364];
	mul.lo.s32 	%r5653, %r5222, %r5652;
	cvt.rn.f32.s32 	%f1389, %r5653;
	ld.shared.u8 	%rs125, [%r5364+8];
	cvt.rn.f32.u16 	%f1390, %rs125;
	fma.rn.f32 	%f1391, %f698, %f1390, 0f00000000;
	fma.rn.f32 	%f1392, %f697, %f1389, 0f00000000;
	ld.shared.u32 	%r5229, [%r5340+-8288];
	ld.shared.u32 	%r5230, [%r5352+7712];
	// begin inline asm
	dp4a.s32.s32 %r5228, %r5229, %r5230, %r5301;
	// end inline asm
	ld.shared.u32 	%r5233, [%r5340+-8284];
	ld.shared.u32 	%r5234, [%r5352+7716];
	// begin inline asm
	dp4a.s32.s32 %r5232, %r5233, %r5234, %r5228;
	// end inline asm
	ld.shared.u32 	%r5237, [%r5340+-8280];
	ld.shared.u32 	%r5238, [%r5352+7720];
	// begin inline asm
	dp4a.s32.s32 %r5236, %r5237, %r5238, %r5232;
	// end inline asm
	ld.shared.u32 	%r5241, [%r5340+-8276];
	ld.shared.u32 	%r5242, [%r5352+7724];
	// begin inline asm
	dp4a.s32.s32 %r5240, %r5241, %r5242, %r5236;
	// end inline asm
	ld.shared.u32 	%r5245, [%r5340+-8272];
	ld.shared.u32 	%r5246, [%r5352+7728];
	// begin inline asm
	dp4a.s32.s32 %r5244, %r5245, %r5246, %r5240;
	// end inline asm
	ld.shared.u32 	%r5249, [%r5340+-8268];
	ld.shared.u32 	%r5250, [%r5352+7732];
	// begin inline asm
	dp4a.s32.s32 %r5248, %r5249, %r5250, %r5244;
	// end inline asm
	ld.shared.u32 	%r5253, [%r5340+-8264];
	ld.shared.u32 	%r5254, [%r5352+7736];
	// begin inline asm
	dp4a.s32.s32 %r5252, %r5253, %r5254, %r5248;
	// end inline asm
	ld.shared.u32 	%r5257, [%r5340+-8260];
	ld.shared.u32 	%r5258, [%r5352+7740];
	// begin inline asm
	dp4a.s32.s32 %r5256, %r5257, %r5258, %r5252;
	// end inline asm
	ld.shared.u32 	%r5261, [%r5643+4];
	// begin inline asm
	{.reg .f16 low,high;
  mov.b32 {low,high},%r5261;
  cvt.f32.f16 %f699, low;}

	// end inline asm
	// begin inline asm
	{.reg .f16 low,high;
  mov.b32 {low,high},%r5261;
  cvt.f32.f16 %f700, high;}

	// end inline asm
	ld.shared.u8 	%r5654, [%r5364+1];
	mul.lo.s32 	%r5655, %r5256, %r5654;
	cvt.rn.f32.s32 	%f1393, %r5655;
	fma.rn.f32 	%f1394, %f699, %f1393, %f1392;
	ld.shared.u8 	%rs126, [%r5364+9];
	cvt.rn.f32.u16 	%f1395, %rs126;
	fma.rn.f32 	%f1396, %f700, %f1395, %f1391;
	ld.shared.u32 	%r5263, [%r75+256];
	// begin inline asm
	{.reg .f16 low,high;
  mov.b32 {low,high},%r5263;
  cvt.f32.f16 %f701, low;}

	// end inline asm
	// begin inline asm
	{.reg .f16 low,high;
  mov.b32 {low,high},%r5263;
  cvt.f32.f16 %f702, high;}

	// end inline asm
	mul.f32 	%f1397, %f1394, %f701;
	mul.f32 	%f1398, %f1396, %f702;
	sub.f32 	%f1399, %f1397, %f1398;
	add.f32 	%f2579, %f2579, %f1399;
	ld.shared.u32 	%r5265, [%r5340];
	ld.shared.u32 	%r5266, [%r5352+7680];
	// begin inline asm
	dp4a.s32.s32 %r5264, %r5265, %r5266, %r5301;
	// end inline asm
	ld.shared.u32 	%r5269, [%r5340+4];
	ld.shared.u32 	%r5270, [%r5352+7684];
	// begin inline asm
	dp4a.s32.s32 %r5268, %r5269, %r5270, %r5264;
	// end inline asm
	ld.shared.u32 	%r5273, [%r5340+8];
	ld.shared.u32 	%r5274, [%r5352+7688];
	// begin inline asm
	dp4a.s32.s32 %r5272, %r5273, %r5274, %r5268;
	// end inline asm
	ld.shared.u32 	%r5277, [%r5340+12];
	ld.shared.u32 	%r5278, [%r5352+7692];
	// begin inline asm
	dp4a.s32.s32 %r5276, %r5277, %r5278, %r5272;
	// end inline asm
	ld.shared.u32 	%r5281, [%r5340+16];
	ld.shared.u32 	%r5282, [%r5352+7696];
	// begin inline asm
	dp4a.s32.s32 %r5280, %r5281, %r5282, %r5276;
	// end inline asm
	ld.shared.u32 	%r5285, [%r5340+20];
	ld.shared.u32 	%r5286, [%r5352+7700];
	// begin inline asm
	dp4a.s32.s32 %r5284, %r5285, %r5286, %r5280;
	// end inline asm
	ld.shared.u32 	%r5289, [%r5340+24];
	ld.shared.u32 	%r5290, [%r5352+7704];
	// begin inline asm
	dp4a.s32.s32 %r5288, %r5289, %r5290, %r5284;
	// end inline asm
	ld.shared.u32 	%r5293, [%r5340+28];
	ld.shared.u32 	%r5294, [%r5352+7708];
	// begin inline asm
	dp4a.s32.s32 %r5292, %r5293, %r5294, %r5288;
	// end inline asm
	ld.shared.u32 	%r5297, [%r5643];
	// begin inline asm
	{.reg .f16 low,high;
  mov.b32 {low,high},%r5297;
  cvt.f32.f16 %f703, low;}

	// end inline asm
	// begin inline asm
	{.reg .f16 low,high;
  mov.b32 {low,high},%r5297;
  cvt.f32.f16 %f704, high;}

	// end inline asm
	ld.shared.u8 	%r5656, [%r5370];
	mul.lo.s32 	%r5657, %r5292, %r5656;
	cvt.rn.f32.s32 	%f1400, %r5657;
	ld.shared.u8 	%rs127, [%r5370+8];
	cvt.rn.f32.u16 	%f1401, %rs127;
	fma.rn.f32 	%f1402, %f704, %f1401, 0f00000000;
	fma.rn.f32 	%f1403, %f703, %f1400, 0f00000000;
	ld.shared.u32 	%r5299, [%r5340+32];
	ld.shared.u32 	%r5300, [%r5352+7712];
	// begin inline asm
	dp4a.s32.s32 %r5298, %r5299, %r5300, %r5301;
	// end inline asm
	ld.shared.u32 	%r5303, [%r5340+36];
	ld.shared.u32 	%r5304, [%r5352+7716];
	// begin inline asm
	dp4a.s32.s32 %r5302, %r5303, %r5304, %r5298;
	// end inline asm
	ld.shared.u32 	%r5307, [%r5340+40];
	ld.shared.u32 	%r5308, [%r5352+7720];
	// begin inline asm
	dp4a.s32.s32 %r5306, %r5307, %r5308, %r5302;
	// end inline asm
	ld.shared.u32 	%r5311, [%r5340+44];
	ld.shared.u32 	%r5312, [%r5352+7724];
	// begin inline asm
	dp4a.s32.s32 %r5310, %r5311, %r5312, %r5306;
	// end inline asm
	ld.shared.u32 	%r5315, [%r5340+48];
	ld.shared.u32 	%r5316, [%r5352+7728];
	// begin inline asm
	dp4a.s32.s32 %r5314, %r5315, %r5316, %r5310;
	// end inline asm
	ld.shared.u32 	%r5319, [%r5340+52];
	ld.shared.u32 	%r5320, [%r5352+7732];
	// begin inline asm
	dp4a.s32.s32 %r5318, %r5319, %r5320, %r5314;
	// end inline asm
	ld.shared.u32 	%r5323, [%r5340+56];
	ld.shared.u32 	%r5324, [%r5352+7736];
	// begin inline asm
	dp4a.s32.s32 %r5322, %r5323, %r5324, %r5318;
	// end inline asm
	ld.shared.u32 	%r5327, [%r5340+60];
	ld.shared.u32 	%r5328, [%r5352+7740];
	// begin inline asm
	dp4a.s32.s32 %r5326, %r5327, %r5328, %r5322;
	// end inline asm
	ld.shared.u8 	%r5658, [%r5370+1];
	mul.lo.s32 	%r5659, %r5326, %r5658;
	cvt.rn.f32.s32 	%f1404, %r5659;
	fma.rn.f32 	%f1405, %f699, %f1404, %f1403;
	ld.shared.u8 	%rs128, [%r5370+9];
	cvt.rn.f32.u16 	%f1406, %rs128;
	fma.rn.f32 	%f1407, %f700, %f1406, %f1402;
	ld.shared.u32 	%r5331, [%r77+384];
	// begin inline asm
	{.reg .f16 low,high;
  mov.b32 {low,high},%r5331;
  cvt.f32.f16 %f705, low;}

	// end inline asm
	// begin inline asm
	{.reg .f16 low,high;
  mov.b32 {low,high},%r5331;
  cvt.f32.f16 %f706, high;}

	// end inline asm
	mul.f32 	%f1408, %f1405, %f705;
	mul.f32 	%f1409, %f1407, %f706;
	sub.f32 	%f1410, %f1408, %f1409;
	add.f32 	%f2563, %f2563, %f1410;
	mov.b32 	%r10455, 8;
	mov.pred 	%p88, 0;
	@%p1 bra 	$L__BB121_3;
	ld.param.u64 	%rd308, [mul_mat_q5_K_param_1];
	bar.sync 	0;
	shl.b32 	%r5661, %r10454, 3;
	add.s32 	%r5662, %r71, %r5661;
	add.s32 	%r5663, %r5662, %r51;
	cvt.u64.u32 	%rd251, %r4;
	cvta.to.global.u64 	%rd252, %rd308;
	add.s64 	%rd253, %rd252, %rd251;
	mul.wide.s32 	%rd254, %r5663, 36;
	add.s64 	%rd255, %rd253, %rd254;
	ld.global.nc.u32 	%r5664, [%rd255+4];
	mov.u32 	%r5665, %tid.x;
	and.b32  	%r5666, %r5665, 31;
	add.s32 	%r5667, %r6, %r5666;
	shl.b32 	%r5668, %r5667, 2;
	mov.u32 	%r5669, _ZZN34_INTERNAL_c8396950_4_k_cu_1fba617b9mul_mat_qILi256ELi2ELi32ELb1E10block_q5_KLi64ELi128ELi4EXadL_ZNS_19allocate_tiles_q5_KILi128EEEvPPiPP7__half2S4_S4_EEXadL_ZNS_15load_tiles_q5_KILi128ELi4ELb1EEEvPKvS3_S6_S3_S3_RKiSC_SC_SC_EELi8EXadL_ZNS_25vec_dot_q5_K_q8_1_mul_matEPSB_PKS5_SD_SD_SD_SF_SC_SC_SC_EEEEvSA_SA_PfiiiiiE9tile_y_qs;
	add.s32 	%r5670, %r5669, %r5668;
	st.shared.u32 	[%r5670], %r5664;
	add.s32 	%r5671, %r5662, %r52;
	mul.wide.s32 	%rd256, %r5671, 36;
	add.s64 	%rd257, %rd253, %rd256;
	ld.global.nc.u32 	%r5672, [%rd257+4];
	st.shared.u32 	[%r5670+512], %r5672;
	add.s32 	%r5673, %r5662, %r53;
	mul.wide.s32 	%rd258, %r5673, 36;
	add.s64 	%rd259, %rd253, %rd258;
	ld.global.nc.u32 	%r5674, [%rd259+4];
	st.shared.u32 	[%r5670+1024], %r5674;
	add.s32 	%r5675, %r5662, %r54;
	mul.wide.s32 	%rd260, %r5675, 36;
	add.s64 	%rd261, %rd253, %rd260;
	ld.global.nc.u32 	%r5676, [%rd261+4];
	st.shared.u32 	[%r5670+1536], %r5676;
	add.s32 	%r5677, %r5662, %r55;
	mul.wide.s32 	%rd262, %r5677, 36;
	add.s64 	%rd263, %rd253, %rd262;
	ld.global.nc.u32 	%r5678, [%rd263+4];
	st.shared.u32 	[%r5670+2048], %r5678;
	add.s32 	%r5679, %r5662, %r56;
	mul.wide.s32 	%rd264, %r5679, 36;
	add.s64 	%rd265, %rd253, %rd264;
	ld.global.nc.u32 	%r5680, [%rd265+4];
	st.shared.u32 	[%r5670+2560], %r5680;
	add.s32 	%r5681, %r5662, %r57;
	mul.wide.s32 	%rd266, %r5681, 36;
	add.s64 	%rd267, %rd253, %rd266;
	ld.global.nc.u32 	%r5682, [%rd267+4];
	st.shared.u32 	[%r5670+3072], %r5682;
	add.s32 	%r5683, %r5662, %r58;
	mul.wide.s32 	%rd268, %r5683, 36;
	add.s64 	%rd269, %rd253, %rd268;
	ld.global.nc.u32 	%r5684, [%rd269+4];
	st.shared.u32 	[%r5670+3584], %r5684;
	add.s32 	%r5685, %r5662, %r59;
	mul.wide.s32 	%rd270, %r5685, 36;
	add.s64 	%rd271, %rd253, %rd270;
	ld.global.nc.u32 	%r5686, [%rd271+4];
	st.shared.u32 	[%r5670+4096], %r5686;
	add.s32 	%r5687, %r5662, %r60;
	mul.wide.s32 	%rd272, %r5687, 36;
	add.s64 	%rd273, %rd253, %rd272;
	ld.global.nc.u32 	%r5688, [%rd273+4];
	st.shared.u32 	[%r5670+4608], %r5688;
	add.s32 	%r5689, %r5662, %r61;
	mul.wide.s32 	%rd274, %r5689, 36;
	add.s64 	%rd275, %rd253, %rd274;
	ld.global.nc.u32 	%r5690, [%rd275+4];
	st.shared.u32 	[%r5670+5120], %r5690;
	add.s32 	%r5691, %r5662, %r62;
	mul.wide.s32 	%rd276, %r5691, 36;
	add.s64 	%rd277, %rd253, %rd276;
	ld.global.nc.u32 	%r5692, [%rd277+4];
	st.shared.u32 	[%r5670+5632], %r5692;
	add.s32 	%r5693, %r5662, %r63;
	mul.wide.s32 	%rd278, %r5693, 36;
	add.s64 	%rd279, %rd253, %rd278;
	ld.global.nc.u32 	%r5694, [%rd279+4];
	st.shared.u32 	[%r5670+6144], %r5694;
	add.s32 	%r5695, %r5662, %r64;
	mul.wide.s32 	%rd280, %r5695, 36;
	add.s64 	%rd281, %rd253, %rd280;
	ld.global.nc.u32 	%r5696, [%rd281+4];
	st.shared.u32 	[%r5670+6656], %r5696;
	add.s32 	%r5697, %r5662, %r65;
	mul.wide.s32 	%rd282, %r5697, 36;
	add.s64 	%rd283, %rd253, %rd282;
	ld.global.nc.u32 	%r5698, [%rd283+4];
	st.shared.u32 	[%r5670+7168], %r5698;
	add.s32 	%r5699, %r5662, %r66;
	mul.wide.s32 	%rd284, %r5699, 36;
	add.s64 	%rd285, %rd253, %rd284;
	ld.global.nc.u32 	%r5700, [%rd285+4];
	st.shared.u32 	[%r5670+7680], %r5700;
	or.b32  	%r5701, %r5661, %r9;
	add.s32 	%r5702, %r5701, %r67;
	mul.wide.s32 	%rd286, %r5702, 36;
	add.s64 	%rd287, %rd252, %rd286;
	ld.global.nc.u32 	%r5703, [%rd287+144];
	shr.u32 	%r5704, %r5665, 2;
	mov.u32 	%r5705, %tid.y;
	shl.b32 	%r5706, %r5705, 3;
	add.s32 	%r5707, %r5704, %r5706;
	shl.b32 	%r5708, %r5707, 4;
	and.b32  	%r5709, %r5708, 1008;
	shl.b32 	%r5710, %r9, 2;
	or.b32  	%r5711, %r5709, %r5710;
	mov.u32 	%r5712, _ZZN34_INTERNAL_c8396950_4_k_cu_1fba617b9mul_mat_qILi256ELi2ELi32ELb1E10block_q5_KLi64ELi128ELi4EXadL_ZNS_19allocate_tiles_q5_KILi128EEEvPPiPP7__half2S4_S4_EEXadL_ZNS_15load_tiles_q5_KILi128ELi4ELb1EEEvPKvS3_S6_S3_S3_RKiSC_SC_SC_EELi8EXadL_ZNS_25vec_dot_q5_K_q8_1_mul_matEPSB_PKS5_SD_SD_SD_SF_SC_SC_SC_EEEEvSA_SA_PfiiiiiE9tile_y_ds;
	add.s32 	%r5713, %r5712, %r5711;
	st.shared.u32 	[%r5713], %r5703;
	add.s32 	%r5714, %r5701, %r68;
	mul.wide.s32 	%rd288, %r5714, 36;
	add.s64 	%rd289, %rd252, %rd288;
	ld.global.nc.u32 	%r5715, [%rd289+144];
	xor.b32  	%r5716, %r5709, 512;
	or.b32  	%r5717, %r5716, %r5710;
	add.s32 	%r5718, %r5712, %r5717;
	st.shared.u32 	[%r5718], %r5715;
	bar.sync 	0;
	mov.b32 	%r10456, 16;
$L__BB121_5:
	shr.u32 	%r10135, %r10456, 4;
	shr.u32 	%r10136, %r10456, 2;
	and.b32  	%r10137, %r10136, 2;
	mov.u32 	%r10138, _ZZN34_INTERNAL_c8396950_4_k_cu_1fba617b19allocate_tiles_q5_KILi128EEEvPPiPP7__half2S2_S2_E9tile_x_sc;
	add.s32 	%r10139, %r10138, %r10137;
	shl.b32 	%r10140, %r10456, 1;
	and.b32  	%r10141, %r10140, 16;
	add.s32 	%r10142, %r69, %r10140;
	shl.b32 	%r10143, %r10142, 2;
	mov.u32 	%r10144, _ZZN34_INTERNAL_c8396950_4_k_cu_1fba617b19allocate_tiles_q5_KILi128EEEvPPiPP7__half2S2_S2_E9tile_x_ql;
	add.s32 	%r10145, %r10144, %r10143;
	add.s32 	%r10146, %r6, %r10141;
	cvt.u16.u32 	%rs130, %r10141;
	add.s16 	%rs131, %rs129, %rs130;
	shr.u16 	%rs132, %rs131, 1;
	cvt.u32.u16 	%r10147, %rs132;
	mov.u32 	%r10148, _ZZN34_INTERNAL_c8396950_4_k_cu_1fba617b9mul_mat_qILi256ELi2ELi32ELb1E10block_q5_KLi64ELi128ELi4EXadL_ZNS_19allocate_tiles_q5_KILi128EEEvPPiPP7__half2S4_S4_EEXadL_ZNS_15load_tiles_q5_KILi128ELi4ELb1EEEvPKvS3_S6_S3_S3_RKiSC_SC_SC_EELi8EXadL_ZNS_25vec_dot_q5_K_q8_1_mul_matEPSB_PKS5_SD_SD_SD_SF_SC_SC_SC_EEEEvSA_SA_PfiiiiiE9tile_y_ds;
	add.s32 	%r10149, %r10148, %r10147;
	mov.u32 	%r10150, %tid.x;
	shl.b32 	%r10151, %r10150, 2;
	add.s32 	%r10152, %r50, %r10151;
	add.s32 	%r10153, %r10135, %r10152;
	shl.b32 	%r10154, %r10153, 2;
	add.s32 	%r10155, %r10139, %r10154;
	ld.shared.u32 	%r5720, [%r10145+-24960];
	shl.b32 	%r10156, %r10146, 2;
	mov.u32 	%r10157, _ZZN34_INTERNAL_c8396950_4_k_cu_1fba617b9mul_mat_qILi256ELi2ELi32ELb1E10block_q5_KLi64ELi128ELi4EXadL_ZNS_19allocate_tiles_q5_KILi128EEEvPPiPP7__half2S4_S4_EEXadL_ZNS_15load_tiles_q5_KILi128ELi4ELb1EEEvPKvS3_S6_S3_S3_RKiSC_SC_SC_EELi8EXadL_ZNS_25vec_dot_q5_K_q8_1_mul_matEPSB_PKS5_SD_SD_SD_SF_SC_SC_SC_EEEEvSA_SA_PfiiiiiE9tile_y_qs;
	add.s32 	%r10158, %r10157, %r10156;
	ld.shared.u32 	%r5721, [%r10158];
	mov.b32 	%r10104, 0;
	// begin inline asm
	dp4a.s32.s32 %r5719, %r5720, %r5721, %r10104;
	// end inline asm
	ld.shared.u32 	%r5724, [%r10145+-24956];
	ld.shared.u32 	%r5725, [%r10158+4];
	// begin inline asm
	dp4a.s32.s32 %r5723, %r5724, %r5725, %r5719;
	// end inline asm
	ld.shared.u32 	%r5728, [%r10145+-24952];
	ld.shared.u32 	%r5729, [%r10158+8];
	// begin inline asm
	dp4a.s32.s32 %r5727, %r5728, %r5729, %r5723;
	// end inline asm
	ld.shared.u32 	%r5732, [%r10145+-24948];
	ld.shared.u32 	%r5733, [%r10158+12];
	// begin inline asm
	dp4a.s32.s32 %r5731, %r5732, %r5733, %r5727;
	// end inline asm
	ld.shared.u32 	%r5736, [%r10145+-24944];
	ld.shared.u32 	%r5737, [%r10158+16];
	// begin inline asm
	dp4a.s32.s32 %r5735, %r5736, %r5737, %r5731;
	// end inline asm
	ld.shared.u32 	%r5740, [%r10145+-24940];
	ld.shared.u32 	%r5741, [%r10158+20];
	// begin inline asm
	dp4a.s32.s32 %r5739, %r5740, %r5741, %r5735;
	// end inline asm
	ld.shared.u32 	%r5744, [%r10145+-24936];
	ld.shared.u32 	%r5745, [%r10158+24];
	// begin inline asm
	dp4a.s32.s32 %r5743, %r5744, %r5745, %r5739;
	// end inline asm
	ld.shared.u32 	%r5748, [%r10145+-24932];
	ld.shared.u32 	%r5749, [%r10158+28];
	// begin inline asm
	dp4a.s32.s32 %r5747, %r5748, %r5749, %r5743;
	// end inline asm
	ld.shared.u32 	%r5752, [%r10149];
	// begin inline asm
	{.reg .f16 low,high;
  mov.b32 {low,high},%r5752;
  cvt.f32.f16 %f1411, low;}

	// end inline asm
	// begin inline asm
	{.reg .f16 low,high;
  mov.b32 {low,high},%r5752;
  cvt.f32.f16 %f1412, high;}

	// end inline asm
	ld.shared.u8 	%r10159, [%r10155];
	mul.lo.s32 	%r10160, %r5747, %r10159;
	cvt.rn.f32.s32 	%f1731, %r10160;
	ld.shared.u8 	%rs133, [%r10155+8];
	cvt.rn.f32.u16 	%f1732, %rs133;
	fma.rn.f32 	%f1733, %f1412, %f1732, 0f00000000;
	fma.rn.f32 	%f1734, %f1411, %f1731, 0f00000000;
	ld.shared.u32 	%r5754, [%r10145+-24928];
	ld.shared.u32 	%r5755, [%r10158+32];
	// begin inline asm
	dp4a.s32.s32 %r5753, %r5754, %r5755, %r10104;
	// end inline asm
	ld.shared.u32 	%r5758, [%r10145+-24924];
	ld.shared.u32 	%r5759, [%r10158+36];
	// begin inline asm
	dp4a.s32.s32 %r5757, %r5758, %r5759, %r5753;
	// end inline asm
	ld.shared.u32 	%r5762, [%r10145+-24920];
	ld.shared.u32 	%r5763, [%r10158+40];
	// begin inline asm
	dp4a.s32.s32 %r5761, %r5762, %r5763, %r5757;
	// end inline asm
	ld.shared.u32 	%r5766, [%r10145+-24916];
	ld.shared.u32 	%r5767, [%r10158+44];
	// begin inline asm
	dp4a.s32.s32 %r5765, %r5766, %r5767, %r5761;
	// end inline asm
	ld.shared.u32 	%r5770, [%r10145+-24912];
	ld.shared.u32 	%r5771, [%r10158+48];
	// begin inline asm
	dp4a.s32.s32 %r5769, %r5770, %r5771, %r5765;
	// end inline asm
	ld.shared.u32 	%r5774, [%r10145+-24908];
	ld.shared.u32 	%r5775, [%r10158+52];
	// begin inline asm
	dp4a.s32.s32 %r5773, %r5774, %r5775, %r5769;
	// end inline asm
	ld.shared.u32 	%r5778, [%r10145+-24904];
	ld.shared.u32 	%r5779, [%r10158+56];
	// begin inline asm
	dp4a.s32.s32 %r5777, %r5778, %r5779, %r5773;
	// end inline asm
	ld.shared.u32 	%r5782, [%r10145+-24900];
	ld.shared.u32 	%r5783, [%r10158+60];
	// begin inline asm
	dp4a.s32.s32 %r5781, %r5782, %r5783, %r5777;
	// end inline asm
	ld.shared.u32 	%r5786, [%r10149+4];
	// begin inline asm
	{.reg .f16 low,high;
  mov.b32 {low,high},%r5786;
  cvt.f32.f16 %f1413, low;}

	// end inline asm
	// begin inline asm
	{.reg .f16 low,high;
  mov.b32 {low,high},%r5786;
  cvt.f32.f16 %f1414, high;}

	// end inline asm
	ld.shared.u8 	%r10161, [%r10155+1];
	mul.lo.s32 	%r10162, %r5781, %r10161;
	cvt.rn.f32.s32 	%f1735, %r10162;
	fma.rn.f32 	%f1736, %f1413, %f1735, %f1734;
	ld.shared.u8 	%rs134, [%r10155+9];
	cvt.rn.f32.u16 	%f1737, %rs134;
	fma.rn.f32 	%f1738, %f1414, %f1737, %f1733;
	ld.shared.u32 	%r5788, [%r70];
	// begin inline asm
	{.reg .f16 low,high;
  mov.b32 {low,high},%r5788;
  cvt.f32.f16 %f1415, low;}

	// end inline asm
	// begin inline asm
	{.reg .f16 low,high;
  mov.b32 {low,high},%r5788;
  cvt.f32.f16 %f1416, high;}

	// end inline asm
	mul.f32 	%f1739, %f1736, %f1415;
	mul.f32 	%f1740, %f1738, %f1416;
	sub.f32 	%f1741, %f1739, %f1740;
	add.f32 	%f2626, %f2626, %f1741;
	add.s32 	%r10163, %r10135, %r72;
	shl.b32 	%r10164, %r10163, 2;
	add.s32 	%r10165, %r10139, %r10164;
	ld.shared.u32 	%r5790, [%r10145+-16640];
	ld.shared.u32 	%r5791, [%r10158];
	// begin inline asm
	dp4a.s32.s32 %r5789, %r5790, %r5791, %r10104;
	// end inline asm
	ld.shared.u32 	%r5794, [%r10145+-16636];
	ld.shared.u32 	%r5795, [%r10158+4];
	// begin inline asm
	dp4a.s32.s32 %r5793, %r5794, %r5795, %r5789;
	// end inline asm
	ld.shared.u32 	%r5798, [%r10145+-16632];
	ld.shared.u32 	%r5799, [%r10158+8];
	// begin inline asm
	dp4a.s32.s32 %r5797, %r5798, %r5799, %r5793;
	// end inline asm
	ld.shared.u32 	%r5802, [%r10145+-16628];
	ld.shared.u32 	%r5803, [%r10158+12];
	// begin inline asm
	dp4a.s32.s32 %r5801, %r5802, %r5803, %r5797;
	// end inline asm
	ld.shared.u32 	%r5806, [%r10145+-16624];
	ld.shared.u32 	%r5807, [%r10158+16];
	// begin inline asm
	dp4a.s32.s32 %r5805, %r5806, %r5807, %r5801;
	// end inline asm
	ld.shared.u32 	%r5810, [%r10145+-16620];
	ld.shared.u32 	%r5811, [%r10158+20];
	// begin inline asm
	dp4a.s32.s32 %r5809, %r5810, %r5811, %r5805;
	// end inline asm
	ld.shared.u32 	%r5814, [%r10145+-16616];
	ld.shared.u32 	%r5815, [%r10158+24];
	// begin inline asm
	dp4a.s32.s32 %r5813, %r5814, %r5815, %r5809;
	// end inline asm
	ld.shared.u32 	%r5818, [%r10145+-16612];
	ld.shared.u32 	%r5819, [%r10158+28];
	// begin inline asm
	dp4a.s32.s32 %r5817, %r5818, %r5819, %r5813;
	// end inline asm
	ld.shared.u32 	%r5822, [%r10149];
	// begin inline asm
	{.reg .f16 low,high;
  mov.b32 {low,high},%r5822;
  cvt.f32.f16 %f1417, low;}

	// end inline asm
	// begin inline asm
	{.reg .f16 low,high;
  mov.b32 {low,high},%r5822;
  cvt.f32.f16 %f1418, high;}

	// end inline asm
	ld.shared.u8 	%r10166, [%r10165];
	mul.lo.s32 	%r10167, %r5817, %r10166;
	cvt.rn.f32.s32 	%f1742, %r10167;
	ld.shared.u8 	%rs135, [%r10165+8];
	cvt.rn.f32.u16 	%f1743, %rs135;
	fma.rn.f32 	%f1744, %f1418, %f1743, 0f00000000;
	fma.rn.f32 	%f1745, %f1417, %f1742, 0f00000000;
	ld.shared.u32 	%r5824, [%r10145+-16608];
	ld.shared.u32 	%r5825, [%r10158+32];
	// begin inline asm
	dp4a.s32.s32 %r5823, %r5824, %r5825, %r10104;
	// end inline asm
	ld.shared.u32 	%r5828, [%r10145+-16604];
	ld.shared.u32 	%r5829, [%r10158+36];
	// begin inline asm
	dp4a.s32.s32 %r5827, %r5828, %r5829, %r5823;
	// end inline asm
	ld.shared.u32 	%r5832, [%r10145+-16600];
	ld.shared.u32 	%r5833, [%r10158+40];
	// begin inline asm
	dp4a.s32.s32 %r5831, %r5832, %r5833, %r5827;
	// end inline asm
	ld.shared.u32 	%r5836, [%r10145+-16596];
	ld.shared.u32 	%r5837, [%r10158+44];
	// begin inline asm
	dp4a.s32.s32 %r5835, %r5836, %r5837, %r5831;
	// end inline asm
	ld.shared.u32 	%r5840, [%r10145+-16592];
	ld.shared.u32 	%r5841, [%r10158+48];
	// begin inline asm
	dp4a.s32.s32 %r5839, %r5840, %r5841, %r5835;
	// end inline asm
	ld.shared.u32 	%r5844, [%r10145+-16588];
	ld.shared.u32 	%r5845, [%r10158+52];
	// begin inline asm
	dp4a.s32.s32 %r5843, %r5844, %r5845, %r5839;
	// end inline asm
	ld.shared.u32 	%r5848, [%r10145+-16584];
	ld.shared.u32 	%r5849, [%r10158+56];
	// begin inline asm
	dp4a.s32.s32 %r5847, %r5848, %r5849, %r5843;
	// end inline asm
	ld.shared.u32 	%r5852, [%r10145+-16580];
	ld.shared.u32 	%r5853, [%r10158+60];
	// begin inline asm
	dp4a.s32.s32 %r5851, %r5852, %r5853, %r5847;
	// end inline asm
	ld.shared.u8 	%r10168, [%r10165+1];
	mul.lo.s32 	%r10169, %r5851, %r10168;
	cvt.rn.f32.s32 	%f1746, %r10169;
	fma.rn.f32 	%f1747, %f1413, %f1746, %f1745;
	ld.shared.u8 	%rs136, [%r10165+9];
	cvt.rn.f32.u16 	%f1748, %rs136;
	fma.rn.f32 	%f1749, %f1414, %f1748, %f1744;
	ld.shared.u32 	%r5856, [%r73+128];
	// begin inline asm
	{.reg .f16 low,high;
  mov.b32 {low,high},%r5856;
  cvt.f32.f16 %f1419, low;}

	// end inline asm
	// begin inline asm
	{.reg .f16 low,high;
  mov.b32 {low,high},%r5856;
  cvt.f32.f16 %f1420, high;}

	// end inline asm
	mul.f32 	%f1750, %f1747, %f1419;
	mul.f32 	%f1751, %f1749, %f1420;
	sub.f32 	%f1752, %f1750, %f1751;
	add.f32 	%f2610, %f2610, %f1752;
	add.s32 	%r10170, %r10135, %r74;
	shl.b32 	%r10171, %r10170, 2;
	add.s32 	%r10172, %r10139, %r10171;
	ld.shared.u32 	%r5858, [%r10145+-8320];
	ld.shared.u32 	%r5859, [%r10158];
	// begin inline asm
	dp4a.s32.s32 %r5857, %r5858, %r5859, %r10104;
	// end inline asm
	ld.shared.u32 	%r5862, [%r10145+-8316];
	ld.shared.u32 	%r5863, [%r10158+4];
	// begin inline asm
	dp4a.s32.s32 %r5861, %r5862, %r5863, %r5857;
	// end inline asm
	ld.shared.u32 	%r5866, [%r10145+-8312];
	ld.shared.u32 	%r5867, [%r10158+8];
	// begin inline asm
	dp4a.s32.s32 %r5865, %r5866, %r5867, %r5861;
	// end inline asm
	ld.shared.u32 	%r5870, [%r10145+-8308];
	ld.shared.u32 	%r5871, [%r10158+12];
	// begin inline asm
	dp4a.s32.s32 %r5869, %r5870, %r5871, %r5865;
	// end inline asm
	ld.shared.u32 	%r5874, [%r10145+-8304];
	ld.shared.u32 	%r5875, [%r10158+16];
	// begin inline asm
	dp4a.s32.s32 %r5873, %r5874, %r5875, %r5869;
	// end inline asm
	ld.shared.u32 	%r5878, [%r10145+-8300];
	ld.shared.u32 	%r5879, [%r10158+20];
	// begin inline asm
	dp4a.s32.s32 %r5877, %r5878, %r5879, %r5873;
	// end inline asm
	ld.shared.u32 	%r5882, [%r10145+-8296];
	ld.shared.u32 	%r5883, [%r10158+24];
	// begin inline asm
	dp4a.s32.s32 %r5881, %r5882, %r5883, %r5877;
	// end inline asm
	ld.shared.u32 	%r5886, [%r10145+-8292];
	ld.shared.u32 	%r5887, [%r10158+28];
	// begin inline asm
	dp4a.s32.s32 %r5885, %r5886, %r5887, %r5881;
	// end inline asm
	ld.shared.u32 	%r5890, [%r10149];
	// begin inline asm
	{.reg .f16 low,high;
  mov.b32 {low,high},%r5890;
  cvt.f32.f16 %f1421, low;}

	// end inline asm
	// begin inline asm
	{.reg .f16 low,high;
  mov.b32 {low,high},%r5890;
  cvt.f32.f16 %f1422, high;}

	// end inline asm
	ld.shared.u8 	%r10173, [%r10172];
	mul.lo.s32 	%r10174, %r5885, %r10173;
	cvt.rn.f32.s32 	%f1753, %r10174;
	ld.shared.u8 	%rs137, [%r10172+8];
	cvt.rn.f32.u16 	%f1754, %rs137;
	fma.rn.f32 	%f1755, %f1422, %f1754, 0f00000000;
	fma.rn.f32 	%f1756, %f1421, %f1753, 0f00000000;
	ld.shared.u32 	%r5892, [%r10145+-8288];
	ld.shared.u32 	%r5893, [%r10158+32];
	// begin inline asm
	dp4a.s32.s32 %r5891, %r5892, %r5893, %r10104;
	// end inline asm
	ld.shared.u32 	%r5896, [%r10145+-8284];
	ld.shared.u32 	%r5897, [%r10158+36];
	// begin inline asm
	dp4a.s32.s32 %r5895, %r5896, %r5897, %r5891;
	// end inline asm
	ld.shared.u32 	%r5900, [%r10145+-8280];
	ld.shared.u32 	%r5901, [%r10158+40];
	// begin inline asm
	dp4a.s32.s32 %r5899, %r5900, %r5901, %r5895;
	// end inline asm
	ld.shared.u32 	%r5904, [%r10145+-8276];
	ld.shared.u32 	%r5905, [%r10158+44];
	// begin inline asm
	dp4a.s32.s32 %r5903, %r5904, %r5905, %r5899;
	// end inline asm
	ld.shared.u32 	%r5908, [%r10145+-8272];
	ld.shared.u32 	%r5909, [%r10158+48];
	// begin inline asm
	dp4a.s32.s32 %r5907, %r5908, %r5909, %r5903;
	// end inline asm
	ld.shared.u32 	%r5912, [%r10145+-8268];
	ld.shared.u32 	%r5913, [%r10158+52];
	// begin inline asm
	dp4a.s32.s32 %r5911, %r5912, %r5913, %r5907;
	// end inline asm
	ld.shared.u32 	%r5916, [%r10145+-8264];
	ld.shared.u32 	%r5917, [%r10158+56];
	// begin inline asm
	dp4a.s32.s32 %r5915, %r5916, %r5917, %r5911;
	// end inline asm
	ld.shared.u32 	%r5920, [%r10145+-8260];
	ld.shared.u32 	%r5921, [%r10158+60];
	// begin inline asm
	dp4a.s32.s32 %r5919, %r5920, %r5921, %r5915;
	// end inline asm
	ld.shared.u32 	%r5924, [%r10149+4];
	// begin inline asm
	{.reg .f16 low,high;
  mov.b32 {low,high},%r5924;
  cvt.f32.f16 %f1423, low;}

	// end inline asm
	// begin inline asm
	{.reg .f16 low,high;
  mov.b32 {low,high},%r5924;
  cvt.f32.f16 %f1424, high;}

	// end inline asm
	ld.shared.u8 	%r10175, [%r10172+1];
	mul.lo.s32 	%r10176, %r5919, %r10175;
	cvt.rn.f32.s32 	%f1757, %r10176;
	fma.rn.f32 	%f1758, %f1423, %f1757, %f1756;
	ld.shared.u8 	%rs138, [%r10172+9];
	cvt.rn.f32.u16 	%f1759, %rs138;
	fma.rn.f32 	%f1760, %f1424, %f1759, %f1755;
	ld.shared.u32 	%r5926, [%r75+256];
	// begin inline asm
	{.reg .f16 low,high;
  mov.b32 {low,high},%r5926;
  cvt.f32.f16 %f1425, low;}

	// end inline asm
	// begin inline asm
	{.reg .f16 low,high;
  mov.b32 {low,high},%r5926;
  cvt.f32.f16 %f1426, high;}

	// end inline asm
	mul.f32 	%f1761, %f1758, %f1425;
	mul.f32 	%f1762, %f1760, %f1426;
	sub.f32 	%f1763, %f1761, %f1762;
	add.f32 	%f2594, %f2594, %f1763;
	add.s32 	%r10177, %r10135, %r76;
	shl.b32 	%r10178, %r10177, 2;
	add.s32 	%r10179, %r10139, %r10178;
	ld.shared.u32 	%r5928, [%r10145];
	ld.shared.u32 	%r5929, [%r10158];
	// begin inline asm
	dp4a.s32.s32 %r5927, %r5928, %r5929, %r10104;
	// end inline asm
	ld.shared.u32 	%r5932, [%r10145+4];
	ld.shared.u32 	%r5933, [%r10158+4];
	// begin inline asm
	dp4a.s32.s32 %r5931, %r5932, %r5933, %r5927;
	// end inline asm
	ld.shared.u32 	%r5936, [%r10145+8];
	ld.shared.u32 	%r5937, [%r10158+8];
	// begin inline asm
	dp4a.s32.s32 %r5935, %r5936, %r5937, %r5931;
	// end inline asm
	ld.shared.u32 	%r5940, [%r10145+12];
	ld.shared.u32 	%r5941, [%r10158+12];
	// begin inline asm
	dp4a.s32.s32 %r5939, %r5940, %r5941, %r5935;
	// end inline asm
	ld.shared.u32 	%r5944, [%r10145+16];
	ld.shared.u32 	%r5945, [%r10158+16];
	// begin inline asm
	dp4a.s32.s32 %r5943, %r5944, %r5945, %r5939;
	// end inline asm
	ld.shared.u32 	%r5948, [%r10145+20];
	ld.shared.u32 	%r5949, [%r10158+20];
	// begin inline asm
	dp4a.s32.s32 %r5947, %r5948, %r5949, %r5943;
	// end inline asm
	ld.shared.u32 	%r5952, [%r10145+24];
	ld.shared.u32 	%r5953, [%r10158+24];
	// begin inline asm
	dp4a.s32.s32 %r5951, %r5952, %r5953, %r5947;
	// end inline asm
	ld.shared.u32 	%r5956, [%r10145+28];
	ld.shared.u32 	%r5957, [%r10158+28];
	// begin inline asm
	dp4a.s32.s32 %r5955, %r5956, %r5957, %r5951;
	// end inline asm
	ld.shared.u32 	%r5960, [%r10149];
	// begin inline asm
	{.reg .f16 low,high;
  mov.b32 {low,high},%r5960;
  cvt.f32.f16 %f1427, low;}

	// end inline asm
	// begin inline asm
	{.reg .f16 low,high;
  mov.b32 {low,high},%r5960;
  cvt.f32.f16 %f1428, high;}

	// end inline asm
	ld.shared.u8 	%r10180, [%r10179];
	mul.lo.s32 	%r10181, %r5955, %r10180;
	cvt.rn.f32.s32 	%f1764, %r10181;
	ld.shared.u8 	%rs139, [%r10179+8];
	cvt.rn.f32.u16 	%f1765, %rs139;
	fma.rn.f32 	%f1766, %f1428, %f1765, 0f00000000;
	fma.rn.f32 	%f1767, %f1427, %f1764, 0f00000000;
	ld.shared.u32 	%r5962, [%r10145+32];
	ld.shared.u32 	%r5963, [%r10158+32];
	// begin inline asm
	dp4a.s32.s32 %r5961, %r5962, %r5963, %r10104;
	// end inline asm
	ld.shared.u32 	%r5966, [%r10145+36];
	ld.shared.u32 	%r5967, [%r10158+36];
	// begin inline asm
	dp4a.s32.s32 %r5965, %r5966, %r5967, %r5961;
	// end inline asm
	ld.shared.u32 	%r5970, [%r10145+40];
	ld.shared.u32 	%r5971, [%r10158+40];
	// begin inline asm
	dp4a.s32.s32 %r5969, %r5970, %r5971, %r5965;
	// end inline asm
	ld.shared.u32 	%r5974, [%r10145+44];
	ld.shared.u32 	%r5975, [%r10158+44];
	// begin inline asm
	dp4a.s32.s32 %r5973, %r5974, %r5975, %r5969;
	// end inline asm
	ld.shared.u32 	%r5978, [%r10145+48];
	ld.shared.u32 	%r5979, [%r10158+48];
	// begin inline asm
	dp4a.s32.s32 %r5977, %r5978, %r5979, %r5973;
	// end inline asm
	ld.shared.u32 	%r5982, [%r10145+52];
	ld.shared.u32 	%r5983, [%r10158+52];
	// begin inline asm
	dp4a.s32.s32 %r5981, %r5982, %r5983, %r5977;
	// end inline asm
	ld.shared.u32 	%r5986, [%r10145+56];
	ld.shared.u32 	%r5987, [%r10158+56];
	// begin inline asm
	dp4a.s32.s32 %r5985, %r5986, %r5987, %r5981;
	// end inline asm
	ld.shared.u32 	%r5990, [%r10145+60];
	ld.shared.u32 	%r5991, [%r10158+60];
	// begin inline asm
	dp4a.s32.s32 %r5989, %r5990, %r5991, %r5985;
	// end inline asm
	ld.shared.u8 	%r10182, [%r10179+1];
	mul.lo.s32 	%r10183, %r5989, %r10182;
	cvt.rn.f32.s32 	%f1768, %r10183;
	fma.rn.f32 	%f1769, %f1423, %f1768, %f1767;
	ld.shared.u8 	%rs140, [%r10179+9];
	cvt.rn.f32.u16 	%f1770, %rs140;
	fma.rn.f32 	%f1771, %f1424, %f1770, %f1766;
	ld.shared.u32 	%r5994, [%r77+384];
	// begin inline asm
	{.reg .f16 low,high;
  mov.b32 {low,high},%r5994;
  cvt.f32.f16 %f1429, low;}

	// end inline asm
	// begin inline asm
	{.reg .f16 low,high;
  mov.b32 {low,high},%r5994;
  cvt.f32.f16 %f1430, high;}

	// end inline asm
	mul.f32 	%f1772, %f1769, %f1429;
	mul.f32 	%f1773, %f1771, %f1430;
	sub.f32 	%f1774, %f1772, %f1773;
	add.f32 	%f2578, %f2578, %f1774;
	ld.shared.u32 	%r5996, [%r10145+-24960];
	ld.shared.u32 	%r5997, [%r10158+512];
	// begin inline asm
	dp4a.s32.s32 %r5995, %r5996, %r5997, %r10104;
	// end inline asm
	ld.shared.u32 	%r6000, [%r10145+-24956];
	ld.shared.u32 	%r6001, [%r10158+516];
	// begin inline asm
	dp4a.s32.s32 %r5999, %r6000, %r6001, %r5995;
	// end inline asm
	ld.shared.u32 	%r6004, [%r10145+-24952];
	ld.shared.u32 	%r6005, [%r10158+520];
	// begin inline asm
	dp4a.s32.s32 %r6003, %r6004, %r6005, %r5999;
	// end inline asm
	ld.shared.u32 	%r6008, [%r10145+-24948];
	ld.shared.u32 	%r6009, [%r10158+524];
	// begin inline asm
	dp4a.s32.s32 %r6007, %r6008, %r6009, %r6003;
	// end inline asm
	ld.shared.u32 	%r6012, [%r10145+-24944];
	ld.shared.u32 	%r6013, [%r10158+528];
	// begin inline asm
	dp4a.s32.s32 %r6011, %r6012, %r6013, %r6007;
	// end inline asm
	ld.shared.u32 	%r6016, [%r10145+-24940];
	ld.shared.u32 	%r6017, [%r10158+532];
	// begin inline asm
	dp4a.s32.s32 %r6015, %r6016, %r6017, %r6011;
	// end inline asm
	ld.shared.u32 	%r6020, [%r10145+-24936];
	ld.shared.u32 	%r6021, [%r10158+536];
	// begin inline asm
	dp4a.s32.s32 %r6019, %r6020, %r6021, %r6015;
	// end inline asm
	ld.shared.u32 	%r6024, [%r10145+-24932];
	ld.shared.u32 	%r6025, [%r10158+540];
	// begin inline asm
	dp4a.s32.s32 %r6023, %r6024, %r6025, %r6019;
	// end inline asm
	ld.shared.u32 	%r6028, [%r10149+64];
	// begin inline asm
	{.reg .f16 low,high;
  mov.b32 {low,high},%r6028;
  cvt.f32.f16 %f1431, low;}

	// end inline asm
	// begin inline asm
	{.reg .f16 low,high;
  mov.b32 {low,high},%r6028;
  cvt.f32.f16 %f1432, high;}

	// end inline asm
	ld.shared.u8 	%r10184, [%r10155];
	mul.lo.s32 	%r10185, %r6023, %r10184;
	cvt.rn.f32.s32 	%f1775, %r10185;
	ld.shared.u8 	%rs141, [%r10155+8];
	cvt.rn.f32.u16 	%f1776, %rs141;
	fma.rn.f32 	%f1777, %f1432, %f1776, 0f00000000;
	fma.rn.f32 	%f1778, %f1431, %f1775, 0f00000000;
	ld.shared.u32 	%r6030, [%r10145+-24928];
	ld.shared.u32 	%r6031, [%r10158+544];
	// begin inline asm
	dp4a.s32.s32 %r6029, %r6030, %r6031, %r10104;
	// end inline asm
	ld.shared.u32 	%r6034, [%r10145+-24924];
	ld.shared.u32 	%r6035, [%r10158+548];
	// begin inline asm
	dp4a.s32.s32 %r6033, %r6034, %r6035, %r6029;
	// end inline asm
	ld.shared.u32 	%r6038, [%r10145+-24920];
	ld.shared.u32 	%r6039, [%r10158+552];
	// begin inline asm
	dp4a.s32.s32 %r6037, %r6038, %r6039, %r6033;
	// end inline asm
	ld.shared.u32 	%r6042, [%r10145+-24916];
	ld.shared.u32 	%r6043, [%r10158+556];
	// begin inline asm
	dp4a.s32.s32 %r6041, %r6042, %r6043, %r6037;
	// end inline asm
	ld.shared.u32 	%r6046, [%r10145+-24912];
	ld.shared.u32 	%r6047, [%r10158+560];
	// begin inline asm
	dp4a.s32.s32 %r6045, %r6046, %r6047, %r6041;
	// end inline asm
	ld.shared.u32 	%r6050, [%r10145+-24908];
	ld.shared.u32 	%r6051, [%r10158+564];
	// begin inline asm
	dp4a.s32.s32 %r6049, %r6050, %r6051, %r6045;
	// end inline asm
	ld.shared.u32 	%r6054, [%r10145+-24904];
	ld.shared.u32 	%r6055, [%r10158+568];
	// begin inline asm
	dp4a.s32.s32 %r6053, %r6054, %r6055, %r6049;
	// end inline asm
	ld.shared.u32 	%r6058, [%r10145+-24900];
	ld.shared.u32 	%r6059, [%r10158+572];
	// begin inline asm
	dp4a.s32.s32 %r6057, %r6058, %r6059, %r6053;
	// end inline asm
	ld.shared.u32 	%r6062, [%r10149+68];
	// begin inline asm
	{.reg .f16 low,high;
  mov.b32 {low,high},%r6062;
  cvt.f32.f16 %f1433, low;}

	// end inline asm
	// begin inline asm
	{.reg .f16 low,high;
  mov.b32 {low,high},%r6062;
  cvt.f32.f16 %f1434, high;}

	// end inline asm
	ld.shared.u8 	%r10186, [%r10155+1];
	mul.lo.s32 	%r10187, %r6057, %r10186;
	cvt.rn.f32.s32 	%f1779, %r10187;
	fma.rn.f32 	%f1780, %f1433, %f1779, %f1778;
	ld.shared.u8 	%rs142, [%r10155+9];
	cvt.rn.f32.u16 	%f1781, %rs142;
	fma.rn.f32 	%f1782, %f1434, %f1781, %f1777;
	ld.shared.u32 	%r6064, [%r70];
	// begin inline asm
	{.reg .f16 low,high;
  mov.b32 {low,high},%r6064;
  cvt.f32.f16 %f1435, low;}

	// end inline asm
	// begin inline asm
	{.reg .f16 low,high;
  mov.b32 {low,high},%r6064;
  cvt.f32.f16 %f1436, high;}

	// end inline asm
	mul.f32 	%f1783, %f1780, %f1435;
	mul.f32 	%f1784, %f1782, %f1436;
	sub.f32 	%f1785, %f1783, %f1784;
	add.f32 	%f2625, %f2625, %f1785;
	ld.shared.u32 	%r6066, [%r10145+-16640];
	ld.shared.u32 	%r6067, [%r10158+512];
	// begin inline asm
	dp4a.s32.s32 %r6065, %r6066, %r6067, %r10104;
	// end inline asm
	ld.shared.u32 	%r6070, [%r10145+-16636];
	ld.shared.u32 	%r6071, [%r10158+516];
	// begin inline asm
	dp4a.s32.s32 %r6069, %r6070, %r6071, %r6065;
	// end inline asm
	ld.shared.u32 	%r6074, [%r10145+-16632];
	ld.shared.u32 	%r6075, [%r10158+520];
	// begin inline asm
	dp4a.s32.s32 %r6073, %r6074, %r6075, %r6069;
	// end inline asm
	ld.shared.u32 	%r6078, [%r10145+-16628];
	ld.shared.u32 	%r6079, [%r10158+524];
	// begin inline asm
	dp4a.s32.s32 %r6077, %r6078, %r6079, %r6073;
	// end inline asm
	ld.shared.u32 	%r6082, [%r10145+-16624];
	ld.shared.u32 	%r6083, [%r10158+528];
	// begin inline asm
	dp4a.s32.s32 %r6081, %r6082, %r6083, %r6077;
	// end inline asm
	ld.shared.u32 	%r6086, [%r10145+-16620];
	ld.shared.u32 	%r6087, [%r10158+532];
	// begin inline asm
	dp4a.s32.s32 %r6085, %r6086, %r6087, %r6081;
	// end inline asm
	ld.shared.u32 	%r6090, [%r10145+-16616];
	ld.shared.u32 	%r6091, [%r10158+536];
	// begin inline asm
	dp4a.s32.s32 %r6089, %r6090, %r6091, %r6085;
	// end inline asm
	ld.shared.u32 	%r6094, [%r10145+-16612];
	ld.shared.u32 	%r6095, [%r10158+540];
	// begin inline asm
	dp4a.s32.s32 %r6093, %r6094, %r6095, %r6089;
	// end inline asm
	ld.shared.u32 	%r6098, [%r10149+64];
	// begin inline asm
	{.reg .f16 low,high;
  mov.b32 {low,high},%r6098;
  cvt.f32.f16 %f1437, low;}

	// end inline asm
	// begin inline asm
	{.reg .f16 low,high;
  mov.b32 {low,high},%r6098;
  cvt.f32.f16 %f1438, high;}

	// end inline asm
	ld.shared.u8 	%r10188, [%r10165];
	mul.lo.s32 	%r10189, %r6093, %r10188;
	cvt.rn.f32.s32 	%f1786, %r10189;
	ld.shared.u8 	%rs143, [%r10165+8];
	cvt.rn.f32.u16 	%f1787, %rs143;
	fma.rn.f32 	%f1788, %f1438, %f1787, 0f00000000;
	fma.rn.f32 	%f1789, %f1437, %f1786, 0f00000000;
	ld.shared.u32 	%r6100, [%r10145+-16608];
	ld.shared.u32 	%r6101, [%r10158+544];
	// begin inline asm
	dp4a.s32.s32 %r6099, %r6100, %r6101, %r10104;
	// end inline asm
	ld.shared.u32 	%r6104, [%r10145+-16604];
	ld.shared.u32 	%r6105, [%r10158+548];
	// begin inline asm
	dp4a.s32.s32 %r6103, %r6104, %r6105, %r6099;
	// end inline asm
	ld.shared.u32 	%r6108, [%r10145+-16600];
	ld.shared.u32 	%r6109, [%r10158+552];
	// begin inline asm
	dp4a.s32.s32 %r6107, %r6108, %r6109, %r6103;
	// end inline asm
	ld.shared.u32 	%r6112, [%r10145+-16596];
	ld.shared.u32 	%r6113, [%r10158+556];
	// begin inline asm
	dp4a.s32.s32 %r6111, %r6112, %r6113, %r6107;
	// end inline asm
	ld.shared.u32 	%r6116, [%r10145+-16592];
	ld.shared.u32 	%r6117, [%r10158+560];
	// begin inline asm
	dp4a.s32.s32 %r6115, %r6116, %r6117, %r6111;
	// end inline asm
	ld.shared.u32 	%r6120, [%r10145+-16588];
	ld.shared.u32 	%r6121, [%r10158+564];
	// begin inline asm
	dp4a.s32.s32 %r6119, %r6120, %r6121, %r6115;
	// end inline asm
	ld.shared.u32 	%r6124, [%r10145+-16584];
	ld.shared.u32 	%r6125, [%r10158+568];
	// begin inline asm
	dp4a.s32.s32 %r6123, %r6124, %r6125, %r6119;
	// end inline asm
	ld.shared.u32 	%r6128, [%r10145+-16580];
	ld.shared.u32 	%r6129, [%r10158+572];
	// begin inline asm
	dp4a.s32.s32 %r6127, %r6128, %r6129, %r6123;
	// end inline asm
	ld.shared.u8 	%r10190, [%r10165+1];
	mul.lo.s32 	%r10191, %r6127, %r10190;
	cvt.rn.f32.s32 	%f1790, %r10191;
	fma.rn.f32 	%f1791, %f1433, %f1790, %f1789;
	ld.shared.u8 	%rs144, [%r10165+9];
	cvt.rn.f32.u16 	%f1792, %rs144;
	fma.rn.f32 	%f1793, %f1434, %f1792, %f1788;
	ld.shared.u32 	%r6132, [%r73+128];
	// begin inline asm
	{.reg .f16 low,high;
  mov.b32 {low,high},%r6132;
  cvt.f32.f16 %f1439, low;}

	// end inline asm
	// begin inline asm
	{.reg .f16 low,high;
  mov.b32 {low,high},%r6132;
  cvt.f32.f16 %f1440, high;}

	// end inline asm
	mul.f32 	%f1794, %f1791, %f1439;
	mul.f32 	%f1795, %f1793, %f1440;
	sub.f32 	%f1796, %f1794, %f1795;
	add.f32 	%f2609, %f2609, %f1796;
	ld.shared.u32 	%r6134, [%r10145+-8320];
	ld.shared.u32 	%r6135, [%r10158+512];
	// begin inline asm
	dp4a.s32.s32 %r6133, %r6134, %r6135, %r10104;
	// end inline asm
	ld.shared.u32 	%r6138, [%r10145+-8316];
	ld.shared.u32 	%r6139, [%r10158+516];
	// begin inline asm
	dp4a.s32.s32 %r6137, %r6138, %r6139, %r6133;
	// end inline asm
	ld.shared.u32 	%r6142, [%r10145+-8312];
	ld.shared.u32 	%r6143, [%r10158+520];
	// begin inline asm
	dp4a.s32.s32 %r6141, %r6142, %r6143, %r6137;
	// end inline asm
	ld.shared.u32 	%r6146, [%r10145+-8308];
	ld.shared.u32 	%r6147, [%r10158+524];
	// begin inline asm
	dp4a.s32.s32 %r6145, %r6146, %r6147, %r6141;
	// end inline asm
	ld.shared.u32 	%r6150, [%r10145+-8304];
	ld.shared.u32 	%r6151, [%r10158+528];
	// begin inline asm
	dp4a.s32.s32 %r6149, %r6150, %r6151, %r6145;
	// end inline asm
	ld.shared.u32 	%r6154, [%r10145+-8300];
	ld.shared.u32 	%r6155, [%r10158+532];
	// begin inline asm
	dp4a.s32.s32 %r6153, %r6154, %r6155, %r6149;
	// end inline asm
	ld.shared.u32 	%r6158, [%r10145+-8296];
	ld.shared.u32 	%r6159, [%r10158+536];
	// begin inline asm
	dp4a.s32.s32 %r6157, %r6158, %r6159, %r6153;
	// end inline asm
	ld.shared.u32 	%r6162, [%r10145+-8292];
	ld.shared.u32 	%r6163, [%r10158+540];
	// begin inline asm
	dp4a.s32.s32 %r6161, %r6162, %r6163, %r6157;
	// end inline asm
	ld.shared.u32 	%r6166, [%r10149+64];
	// begin inline asm
	{.reg .f16 low,high;
  mov.b32 {low,high},%r6166;
  cvt.f32.f16 %f1441, low;}

	// end inline asm
	// begin inline asm
	{.reg .f16 low,high;
  mov.b32 {low,high},%r6166;
  cvt.f32.f16 %f1442, high;}

	// end inline asm
	ld.shared.u8 	%r10192, [%r10172];
	mul.lo.s32 	%r10193, %r6161, %r10192;
	cvt.rn.f32.s32 	%f1797, %r10193;
	ld.shared.u8 	%rs145, [%r10172+8];
	cvt.rn.f32.u16 	%f1798, %rs145;
	fma.rn.f32 	%f1799, %f1442, %f1798, 0f00000000;
	fma.rn.f32 	%f1800, %f1441, %f1797, 0f00000000;
	ld.shared.u32 	%r6168, [%r10145+-8288];
	ld.shared.u32 	%r6169, [%r10158+544];
	// begin inline asm
	dp4a.s32.s32 %r6167, %r6168, %r6169, %r10104;
	// end inline asm
	ld.shared.u32 	%r6172, [%r10145+-8284];
	ld.shared.u32 	%r6173, [%r10158+548];
	// begin inline asm
	dp4a.s32.s32 %r6171, %r6172, %r6173, %r6167;
	// end inline asm
	ld.shared.u32 	%r6176, [%r10145+-8280];
	ld.shared.u32 	%r6177, [%r10158+552];
	// begin inline asm
	dp4a.s32.s32 %r6175, %r6176, %r6177, %r6171;
	// end inline asm
	ld.shared.u32 	%r6180, [%r10145+-8276];
	ld.shared.u32 	%r6181, [%r10158+556];
	// begin inline asm
	dp4a.s32.s32 %r6179, %r6180, %r6181, %r6175;
	// end inline asm
	ld.shared.u32 	%r6184, [%r10145+-8272];
	ld.shared.u32 	%r6185, [%r10158+560];
	// begin inline asm
	dp4a.s32.s32 %r6183, %r6184, %r6185, %r6179;
	// end inline asm
	ld.shared.u32 	%r6188, [%r10145+-8268];
	ld.shared.u32 	%r6189, [%r10158+564];
	// begin inline asm
	dp4a.s32.s32 %r6187, %r6188, %r6189, %r6183;
	// end inline asm
	ld.shared.u32 	%r6192, [%r10145+-8264];
	ld.shared.u32 	%r6193, [%r10158+568];
	// begin inline asm
	dp4a.s32.s32 %r6191, %r6192, %r6193, %r6187;
	// end inline asm
	ld.shared.u32 	%r6196, [%r10145+-8260];
	ld.shared.u32 	%r6197, [%r10158+572];
	// begin inline asm
	dp4a.s32.s32 %r6195, %r6196, %r6197, %r6191;
	// end inline asm
	ld.shared.u32 	%r6200, [%r10149+68];
	// begin inline asm
	{.reg .f16 low,high;
  mov.b32 {low,high},%r6200;
  cvt.f32.f16 %f1443, low;}

	// end inline asm
	// begin inline asm
	{.reg .f16 low,high;
  mov.b32 {low,high},%r6200;
  cvt.f32.f16 %f1444, high;}

	// end inline asm
	ld.shared.u8 	%r10194, [%r10172+1];
	mul.lo.s32 	%r10195, %r6195, %r10194;
	cvt.rn.f32.s32 	%f1801, %r10195;
	fma.rn.f32 	%f1802, %f1443, %f1801, %f1800;
	ld.shared.u8 	%rs146, [%r10172+9];
	cvt.rn.f32.u16 	%f1803, %rs146;
	fma.rn.f32 	%f1804, %f1444, %f1803, %f1799;
	ld.shared.u32 	%r6202, [%r75+256];
	// begin inline asm
	{.reg .f16 low,high;
  mov.b32 {low,high},%r6202;
  cvt.f32.f16 %f1445, low;}

	// end inline asm
	// begin inline asm
	{.reg .f16 low,high;
  mov.b32 {low,high},%r6202;
  cvt.f32.f16 %f1446, high;}

	// end inline asm
	mul.f32 	%f1805, %f1802, %f1445;
	mul.f32 	%f1806, %f1804, %f1446;
	sub.f32 	%f1807, %f1805, %f1806;
	add.f32 	%f2593, %f2593, %f1807;
	ld.shared.u32 	%r6204, [%r10145];
	ld.shared.u32 	%r6205, [%r10158+512];
	// begin inline asm
	dp4a.s32.s32 %r6203, %r6204, %r6205, %r10104;
	// end inline asm
	ld.shared.u32 	%r6208, [%r10145+4];
	ld.shared.u32 	%r6209, [%r10158+516];
	// begin inline asm
	dp4a.s32.s32 %r6207, %r6208, %r6209, %r6203;
	// end inline asm
	ld.shared.u32 	%r6212, [%r10145+8];
	ld.shared.u32 	%r6213, [%r10158+520];
	// begin inline asm
	dp4a.s32.s32 %r6211, %r6212, %r6213, %r6207;
	// end inline asm
	ld.shared.u32 	%r6216, [%r10145+12];
	ld.shared.u32 	%r6217, [%r10158+524];
	// begin inline asm
	dp4a.s32.s32 %r6215, %r6216, %r6217, %r6211;
	// end inline asm
	ld.shared.u32 	%r6220, [%r10145+16];
	ld.shared.u32 	%r6221, [%r10158+528];
	// begin inline asm
	dp4a.s32.s32 %r6219, %r6220, %r6221, %r6215;
	// end inline asm
	ld.shared.u32 	%r6224, [%r10145+20];
	ld.shared.u32 	%r6225, [%r10158+532];
	// begin inline asm
	dp4a.s32.s32 %r6223, %r6224, %r6225, %r6219;
	// end inline asm
	ld.shared.u32 	%r6228, [%r10145+24];
	ld.shared.u32 	%r6229, [%r10158+536];
	// begin inline asm
	dp4a.s32.s32 %r6227, %r6228, %r6229, %r6223;
	// end inline asm
	ld.shared.u32 	%r6232, [%r10145+28];
	ld.shared.u32 	%r6233, [%r10158+540];
	// begin inline asm
	dp4a.s32.s32 %r6231, %r6232, %r6233, %r6227;
	// end inline asm
	ld.shared.u32 	%r6236, [%r10149+64];
	// begin inline asm
	{.reg .f16 low,high;
  mov.b32 {low,high},%r6236;
  cvt.f32.f16 %f1447, low;}

	// end inline asm
	// begin inline asm
	{.reg .f16 low,high;
  mov.b32 {low,high},%r6236;
  cvt.f32.f16 %f1448, high;}

	// end inline asm
	ld.shared.u8 	%r10196, [%r10179];
	mul.lo.s32 	%r10197, %r6231, %r10196;
	cvt.rn.f32.s32 	%f1808, %r10197;
	ld.shared.u8 	%rs147, [%r10179+8];
	cvt.rn.f32.u16 	%f1809, %rs147;
	fma.rn.f32 	%f1810, %f1448, %f1809, 0f00000000;
	fma.rn.f32 	%f1811, %f1447, %f1808, 0f00000000;
	ld.shared.u32 	%r6238, [%r10145+32];
	ld.shared.u32 	%r6239, [%r10158+544];
	// begin inline asm
	dp4a.s32.s32 %r6237, %r6238, %r6239, %r10104;
	// end inline asm
	ld.shared.u32 	%r6242, [%r10145+36];
	ld.shared.u32 	%r6243, [%r10158+548];
	// begin inline asm
	dp4a.s32.s32 %r6241, %r6242, %r6243, %r6237;
	// end inline asm
	ld.shared.u32 	%r6246, [%r10145+40];
	ld.shared.u32 	%r6247, [%r10158+552];
	// begin inline asm
	dp4a.s32.s32 %r6245, %r6246, %r6247, %r6241;
	// end inline asm
	ld.shared.u32 	%r6250, [%r10145+44];
	ld.shared.u32 	%r6251, [%r10158+556];
	// begin inline asm
	dp4a.s32.s32 %r6249, %r6250, %r6251, %r6245;
	// end inline asm
	ld.shared.u32 	%r6254, [%r10145+48];
	ld.shared.u32 	%r6255, [%r10158+560];
	// begin inline asm
	dp4a.s32.s32 %r6253, %r6254, %r6255, %r6249;
	// end inline asm
	ld.shared.u32 	%r6258, [%r10145+52];
	ld.shared.u32 	%r6259, [%r10158+564];
	// begin inline asm
	dp4a.s32.s32 %r6257, %r6258, %r6259, %r6253;
	// end inline asm
	ld.shared.u32 	%r6262, [%r10145+56];
	ld.shared.u32 	%r6263, [%r10158+568];
	// begin inline asm
	dp4a.s32.s32 %r6261, %r6262, %r6263, %r6257;
	// end inline asm
	ld.shared.u32 	%r6266, [%r10145+60];
	ld.shared.u32 	%r6267, [%r10158+572];
	// begin inline asm
	dp4a.s32.s32 %r6265, %r6266, %r6267, %r6261;
	// end inline asm
	ld.shared.u8 	%r10198, [%r10179+1];
	mul.lo.s32 	%r10199, %r6265, %r10198;
	cvt.rn.f32.s32 	%f1812, %r10199;
	fma.rn.f32 	%f1813, %f1443, %f1812, %f1811;
	ld.shared.u8 	%rs148, [%r10179+9];
	cvt.rn.f32.u16 	%f1814, %rs148;
	fma.rn.f32 	%f1815, %f1444, %f1814, %f1810;
	ld.shared.u32 	%r6270, [%r77+384];
	// begin inline asm
	{.reg .f16 low,high;
  mov.b32 {low,high},%r6270;
  cvt.f32.f16 %f1449, low;}

	// end inline asm
	// begin inline asm
	{.reg .f16 low,high;
  mov.b32 {low,high},%r6270;
  cvt.f32.f16 %f1450, high;}

	// end inline asm
	mul.f32 	%f1816, %f1813, %f1449;
	mul.f32 	%f1817, %f1815, %f1450;
	sub.f32 	%f1818, %f1816, %f1817;
	add.f32 	%f2577, %f2577, %f1818;
	ld.shared.u32 	%r6272, [%r10145+-24960];
	ld.shared.u32 	%r6273, [%r10158+1024];
	// begin inline asm
	dp4a.s32.s32 %r6271, %r6272, %r6273, %r10104;
	// end inline asm
	ld.shared.u32 	%r6276, [%r10145+-24956];
	ld.shared.u32 	%r6277, [%r10158+1028];
	// begin inline asm
	dp4a.s32.s32 %r6275, %r6276, %r6277, %r6271;
	// end inline asm
	ld.shared.u32 	%r6280, [%r10145+-24952];
	ld.shared.u32 	%r6281, [%r10158+1032];
	// begin inline asm
	dp4a.s32.s32 %r6279, %r6280, %r6281, %r6275;
	// end inline asm
	ld.shared.u32 	%r6284, [%r10145+-24948];
	ld.shared.u32 	%r6285, [%r10158+1036];
	// begin inline asm
	dp4a.s32.s32 %r6283, %r6284, %r6285, %r6279;
	// end inline asm
	ld.shared.u32 	%r6288, [%r10145+-24944];
	ld.shared.u32 	%r6289, [%r10158+1040];
	// begin inline asm
	dp4a.s32.s32 %r6287, %r6288, %r6289, %r6283;
	// end inline asm
	ld.shared.u32 	%r6292, [%r10145+-24940];
	ld.shared.u32 	%r6293, [%r10158+1044];
	// begin inline asm
	dp4a.s32.s32 %r6291, %r6292, %r6293, %r6287;
	// end inline asm
	ld.shared.u32 	%r6296, [%r10145+-24936];
	ld.shared.u32 	%r6297, [%r10158+1048];
	// begin inline asm
	dp4a.s32.s32 %r6295, %r6296, %r6297, %r6291;
	// end inline asm
	ld.shared.u32 	%r6300, [%r10145+-24932];
	ld.shared.u32 	%r6301, [%r10158+1052];
	// begin inline asm
	dp4a.s32.s32 %r6299, %r6300, %r6301, %r6295;
	// end inline asm
	ld.shared.u32 	%r6304, [%r10149+128];
	// begin inline asm
	{.reg .f16 low,high;
  mov.b32 {low,high},%r6304;
  cvt.f32.f16 %f1451, low;}

	// end inline asm
	// begin inline asm
	{.reg .f16 low,high;
  mov.b32 {low,high},%r6304;
  cvt.f32.f16 %f1452, high;}

	// end inline asm
	ld.shared.u8 	%r10200, [%r10155];
	mul.lo.s32 	%r10201, %r6299, %r10200;
	cvt.rn.f32.s32 	%f1819, %r10201;
	ld.shared.u8 	%rs149, [%r10155+8];
	cvt.rn.f32.u16 	%f1820, %rs149;
	fma.rn.f32 	%f1821, %f1452, %f1820, 0f00000000;
	fma.rn.f32 	%f1822, %f1451, %f1819, 0f00000000;
	ld.shared.u32 	%r6306, [%r10145+-24928];
	ld.shared.u32 	%r6307, [%r10158+1056];
	// begin inline asm
	dp4a.s32.s32 %r6305, %r6306, %r6307, %r10104;
	// end inline asm
	ld.shared.u32 	%r6310, [%r10145+-24924];
	ld.shared.u32 	%r6311, [%r10158+1060];
	// begin inline asm
	dp4a.s32.s32 %r6309, %r6310, %r6311, %r6305;
	// end inline asm
	ld.shared.u32 	%r6314, [%r10145+-24920];
	ld.shared.u32 	%r6315, [%r10158+1064];
	// begin inline asm
	dp4a.s32.s32 %r6313, %r6314, %r6315, %r6309;
	// end inline asm
	ld.shared.u32 	%r6318, [%r10145+-24916];
	ld.shared.u32 	%r6319, [%r10158+1068];
	// begin inline asm
	dp4a.s32.s32 %r6317, %r6318, %r6319, %r6313;
	// end inline asm
	ld.shared.u32 	%r6322, [%r10145+-24912];
	ld.shared.u32 	%r6323, [%r10158+1072];
	// begin inline asm
	dp4a.s32.s32 %r6321, %r6322, %r6323, %r6317;
	// end inline asm
	ld.shared.u32 	%r6326, [%r10145+-24908];
	ld.shared.u32 	%r6327, [%r10158+1076];
	// begin inline asm
	dp4a.s32.s32 %r6325, %r6326, %r6327, %r6321;
	// end inline asm
	ld.shared.u32 	%r6330, [%r10145+-24904];
	ld.shared.u32 	%r6331, [%r10158+1080];
	// begin inline asm
	dp4a.s32.s32 %r6329, %r6330, %r6331, %r6325;
	// end inline asm
	ld.shared.u32 	%r6334, [%r10145+-24900];
	ld.shared.u32 	%r6335, [%r10158+1084];
	// begin inline asm
	dp4a.s32.s32 %r6333, %r6334, %r6335, %r6329;
	// end inline asm
	ld.shared.u32 	%r6338, [%r10149+132];
	// begin inline asm
	{.reg .f16 low,high;
  mov.b32 {low,high},%r6338;
  cvt.f32.f16 %f1453, low;}

	// end inline asm
	// begin inline asm
	{.reg .f16 low,high;
  mov.b32 {low,high},%r6338;
  cvt.f32.f16 %f1454, high;}

	// end inline asm
	ld.shared.u8 	%r10202, [%r10155+1];
	mul.lo.s32 	%r10203, %r6333, %r10202;
	cvt.rn.f32.s32 	%f1823, %r10203;
	fma.rn.f32 	%f1824, %f1453, %f1823, %f1822;
	ld.shared.u8 	%rs150, [%r10155+9];
	cvt.rn.f32.u16 	%f1825, %rs150;
	fma.rn.f32 	%f1826, %f1454, %f1825, %f1821;
	ld.shared.u32 	%r6340, [%r70];
	// begin inline asm
	{.reg .f16 low,high;
  mov.b32 {low,high},%r6340;
  cvt.f32.f16 %f1455, low;}

	// end inline asm
	// begin inline asm
	{.reg .f16 low,high;
  mov.b32 {low,high},%r6340;
  cvt.f32.f16 %f1456, high;}

	// end inline asm
	mul.f32 	%f1827, %f1824, %f1455;
	mul.f32 	%f1828, %f1826, %f1456;
	sub.f32 	%f1829, %f1827, %f1828;
	add.f32 	%f2624, %f2624, %f1829;
	ld.shared.u32 	%r6342, [%r10145+-16640];
	ld.shared.u32 	%r6343, [%r10158+1024];
	// begin inline asm
	dp4a.s32.s32 %r6341, %r6342, %r6343, %r10104;
	// end inline asm
	ld.shared.u32 	%r6346, [%r10145+-16636];
	ld.shared.u32 	%r6347, [%r10158+1028];
	// begin inline asm
	dp4a.s32.s32 %r6345, %r6346, %r6347, %r6341;
	// end inline asm
	ld.shared.u32 	%r6350, [%r10145+-16632];
	ld.shared.u32 	%r6351, [%r10158+1032];
	// begin inline asm
	dp4a.s32.s32 %r6349, %r6350, %r6351, %r6345;
	// end inline asm
	ld.shared.u32 	%r6354, [%r10145+-16628];
	ld.shared.u32 	%r6355, [%r10158+1036];
	// begin inline asm
	dp4a.s32.s32 %r6353, %r6354, %r6355, %r6349;
	// end inline asm
	ld.shared.u32 	%r6358, [%r10145+-16624];
	ld.shared.u32 	%r6359, [%r10158+1040];
	// begin inline asm
	dp4a.s32.s32 %r6357, %r6358, %r6359, %r6353;
	// end inline asm
	ld.shared.u32 	%r6362, [%r10145+-16620];
	ld.shared.u32 	%r6363, [%r10158+1044];
	// begin inline asm
	dp4a.s32.s32 %r6361, %r6362, %r6363, %r6357;
	// end inline asm
	ld.shared.u32 	%r6366, [%r10145+-16616];
	ld.shared.u32 	%r6367, [%r10158+1048];
	// begin inline asm
	dp4a.s32.s32 %r6365, %r6366, %r6367, %r6361;
	// end inline asm
	ld.shared.u32 	%r6370, [%r10145+-16612];
	ld.shared.u32 	%r6371, [%r10158+1052];
	// begin inline asm
	dp4a.s32.s32 %r6369, %r6370, %r6371, %r6365;
	// end inline asm
	ld.shared.u32 	%r6374, [%r10149+128];
	// begin inline asm
	{.reg .f16 low,high;
  mov.b32 {low,high},%r6374;
  cvt.f32.f16 %f1457, low;}

	// end inline asm
	// begin inline asm
	{.reg .f16 low,high;
  mov.b32 {low,high},%r6374;
  cvt.f32.f16 %f1458, high;}

	// end inline asm
	ld.shared.u8 	%r10204, [%r10165];
	mul.lo.s32 	%r10205, %r6369, %r10204;
	cvt.rn.f32.s32 	%f1830, %r10205;
	ld.shared.u8 	%rs151, [%r10165+8];
	cvt.rn.f32.u16 	%f1831, %rs151;
	fma.rn.f32 	%f1832, %f1458, %f1831, 0f00000000;
	fma.rn.f32 	%f1833, %f1457, %f1830, 0f00000000;
	ld.shared.u32 	%r6376, [%r10145+-16608];
	ld.shared.u32 	%r6377, [%r10158+1056];
	// begin inline asm
	dp4a.s32.s32 %r6375, %r6376, %r6377, %r10104;
	// end inline asm
	ld.shared.u32 	%r6380, [%r10145+-16604];
	ld.shared.u32 	%r6381, [%r10158+1060];
	// begin inline asm
	dp4a.s32.s32 %r6379, %r6380, %r6381, %r6375;
	// end inline asm
	ld.shared.u32 	%r6384, [%r10145+-16600];
	ld.shared.u32 	%r6385, [%r10158+1064];
	// begin inline asm
	dp4a.s32.s32 %r6383, %r6384, %r6385, %r6379;
	// end inline asm
	ld.shared.u32 	%r6388, [%r10145+-16596];
	ld.shared.u32 	%r6389, [%r10158+1068];
	// begin inline asm
	dp4a.s32.s32 %r6387, %r6388, %r6389, %r6383;
	// end inline asm
	ld.shared.u32 	%r6392, [%r10145+-16592];
	ld.shared.u32 	%r6393, [%r10158+1072];
	// begin inline asm
	dp4a.s32.s32 %r6391, %r6392, %r6393, %r6387;
	// end inline asm
	ld.shared.u32 	%r6396, [%r10145+-16588];
	ld.shared.u32 	%r6397, [%r10158+1076];
	// begin inline asm
	dp4a.s32.s32 %r6395, %r6396, %r6397, %r6391;
	// end inline asm
	ld.shared.u32 	%r6400, [%r10145+-16584];
	ld.shared.u32 	%r6401, [%r10158+1080];
	// begin inline asm
	dp4a.s32.s32 %r6399, %r6400, %r6401, %r6395;
	// end inline asm
	ld.shared.u32 	%r6404, [%r10145+-16580];
	ld.shared.u32 	%r6405, [%r10158+1084];
	// begin inline asm
	dp4a.s32.s32 %r6403, %r6404, %r6405, %r6399;
	// end inline asm
	ld.shared.u8 	%r10206, [%r10165+1];
	mul.lo.s32 	%r10207, %r6403, %r10206;
	cvt.rn.f32.s32 	%f1834, %r10207;
	fma.rn.f32 	%f1835, %f1453, %f1834, %f1833;
	ld.shared.u8 	%rs152, [%r10165+9];
	cvt.rn.f32.u16 	%f1836, %rs152;
	fma.rn.f32 	%f1837, %f1454, %f1836, %f1832;
	ld.shared.u32 	%r6408, [%r73+128];
	// begin inline asm
	{.reg .f16 low,high;
  mov.b32 {low,high},%r6408;
  cvt.f32.f16 %f1459, low;}

	// end inline asm
	// begin inline asm
	{.reg .f16 low,high;
  mov.b32 {low,high},%r6408;
  cvt.f32.f16 %f1460, high;}

	// end inline asm
	mul.f32 	%f1838, %f1835, %f1459;
	mul.f32 	%f1839, %f1837, %f1460;
	sub.f32 	%f1840, %f1838, %f1839;
	add.f32 	%f2608, %f2608, %f1840;
	ld.shared.u32 	%r6410, [%r10145+-8320];
	ld.shared.u32 	%r6411, [%r10158+1024];
	// begin inline asm
	dp4a.s32.s32 %r6409, %r6410, %r6411, %r10104;
	// end inline asm
	ld.shared.u32 	%r6414, [%r10145+-8316];
	ld.shared.u32 	%r6415, [%r10158+1028];
	// begin inline asm
	dp4a.s32.s32 %r6413, %r6414, %r6415, %r6409;
	// end inline asm
	ld.shared.u32 	%r6418, [%r10145+-8312];
	ld.shared.u32 	%r6419, [%r10158+1032];
	// begin inline asm
	dp4a.s32.s32 %r6417, %r6418, %r6419, %r6413;
	// end inline asm
	ld.shared.u32 	%r6422, [%r10145+-8308];
	ld.shared.u32 	%r6423, [%r10158+1036];
	// begin inline asm
	dp4a.s32.s32 %r6421, %r6422, %r6423, %r6417;
	// end inline asm
	ld.shared.u32 	%r6426, [%r10145+-8304];
	ld.shared.u32 	%r6427, [%r10158+1040];
	// begin inline asm
	dp4a.s32.s32 %r6425, %r6426, %r6427, %r6421;
	// end inline asm
	ld.shared.u32 	%r6430, [%r10145+-8300];
	ld.shared.u32 	%r6431, [%r10158+1044];
	// begin inline asm
	dp4a.s32.s32 %r6429, %r6430, %r6431, %r6425;
	// end inline asm
	ld.shared.u32 	%r6434, [%r10145+-8296];
	ld.shared.u32 	%r6435, [%r10158+1048];
	// begin inline asm
	dp4a.s32.s32 %r6433, %r6434, %r6435, %r6429;
	// end inline asm
	ld.shared.u32 	%r6438, [%r10145+-8292];
	ld.shared.u32 	%r6439, [%r10158+1052];
	// begin inline asm
	dp4a.s32.s32 %r6437, %r6438, %r6439, %r6433;
	// end inline asm
	ld.shared.u32 	%r6442, [%r10149+128];
	// begin inline asm
	{.reg .f16 low,high;
  mov.b32 {low,high},%r6442;
  cvt.f32.f16 %f1461, low;}

	// end inline asm
	// begin inline asm
	{.reg .f16 low,high;
  mov.b32 {low,high},%r6442;
  cvt.f32.f16 %f1462, high;}

	// end inline asm
	ld.shared.u8 	%r10208, [%r10172];
	mul.lo.s32 	%r10209, %r6437, %r10208;
	cvt.rn.f32.s32 	%f1841, %r10209;
	ld.shared.u8 	%rs153, [%r10172+8];
	cvt.rn.f32.u16 	%f1842, %rs153;
	fma.rn.f32 	%f1843, %f1462, %f1842, 0f00000000;
	fma.rn.f32 	%f1844, %f1461, %f1841, 0f00000000;
	ld.shared.u32 	%r6444, [%r10145+-8288];
	ld.shared.u32 	%r6445, [%r10158+1056];
	// begin inline asm
	dp4a.s32.s32 %r6443, %r6444, %r6445, %r10104;
	// end inline asm
	ld.shared.u32 	%r6448, [%r10145+-8284];
	ld.shared.u32 	%r6449, [%r10158+1060];
	// begin inline asm
	dp4a.s32.s32 %r6447, %r6448, %r6449, %r6443;
	// end inline asm
	ld.shared.u32 	%r6452, [%r10145+-8280];
	ld.shared.u32 	%r6453, [%r10158+1064];
	// begin inline asm
	dp4a.s32.s32 %r6451, %r6452, %r6453, %r6447;
	// end inline asm
	ld.shared.u32 	%r6456, [%r10145+-8276];
	ld.shared.u32 	%r6457, [%r10158+1068];
	// begin inline asm
	dp4a.s32.s32 %r6455, %r6456, %r6457, %r6451;
	// end inline asm
	ld.shared.u32 	%r6460, [%r10145+-8272];
	ld.shared.u32 	%r6461, [%r10158+1072];
	// begin inline asm
	dp4a.s32.s32 %r6459, %r6460, %r6461, %r6455;
	// end inline asm
	ld.shared.u32 	%r6464, [%r10145+-8268];
	ld.shared.u32 	%r6465, [%r10158+1076];
	// begin inline asm
	dp4a.s32.s32 %r6463, %r6464, %r6465, %r6459;
	// end inline asm
	ld.shared.u32 	%r6468, [%r10145+-8264];
	ld.shared.u32 	%r6469, [%r10158+1080];
	// begin inline asm
	dp4a.s32.s32 %r6467, %r6468, %r6469, %r6463;
	// end inline asm
	ld.shared.u32 	%r6472, [%r10145+-8260];
	ld.shared.u32 	%r6473, [%r10158+1084];
	// begin inline asm
	dp4a.s32.s32 %r6471, %r6472, %r6473, %r6467;
	// end inline asm
	ld.shared.u32 	%r6476, [%r10149+132];
	// begin inline asm
	{.reg .f16 low,high;
  mov.b32 {low,high},%r6476;
  cvt.f32.f16 %f1463, low;}

	// end inline asm
	// begin inline asm
	{.reg .f16 low,high;
  mov.b32 {low,high},%r6476;
  cvt.f32.f16 %f1464, high;}

	// end inline asm
	ld.shared.u8 	%r10210, [%r10172+1];
	mul.lo.s32 	%r10211, %r6471, %r10210;
	cvt.rn.f32.s32 	%f1845, %r10211;
	fma.rn.f32 	%f1846, %f1463, %f1845, %f1844;
	ld.shared.u8 	%rs154, [%r10172+9];
	cvt.rn.f32.u16 	%f1847, %rs154;
	fma.rn.f32 	%f1848, %f1464, %f1847, %f1843;
	ld.shared.u32 	%r6478, [%r75+256];
	// begin inline asm
	{.reg .f16 low,high;
  mov.b32 {low,high},%r6478;
  cvt.f32.f16 %f1465, low;}

	// end inline asm
	// begin inline asm
	{.reg .f16 low,high;
  mov.b32 {low,high},%r6478;
  cvt.f32.f16 %f1466, high;}

	// end inline asm
	mul.f32 	%f1849, %f1846, %f1465;
	mul.f32 	%f1850, %f1848, %f1466;
	sub.f32 	%f1851, %f1849, %f1850;
	add.f32 	%f2592, %f2592, %f1851;
	ld.shared.u32 	%r6480, [%r10145];
	ld.shared.u32 	%r6481, [%r10158+1024];
	// begin inline asm
	dp4a.s32.s32 %r6479, %r6480, %r6481, %r10104;
	// end inline asm
	ld.shared.u32 	%r6484, [%r10145+4];
	ld.shared.u32 	%r6485, [%r10158+1028];
	// begin inline asm
	dp4a.s32.s32 %r6483, %r6484, %r6485, %r6479;
	// end inline asm
	ld.shared.u32 	%r6488, [%r10145+8];
	ld.shared.u32 	%r6489, [%r10158+1032];
	// begin inline asm
	dp4a.s32.s32 %r6487, %r6488, %r6489, %r6483;
	// end inline asm
	ld.shared.u32 	%r6492, [%r10145+12];
	ld.shared.u32 	%r6493, [%r10158+1036];
	// begin inline asm
	dp4a.s32.s32 %r6491, %r6492, %r6493, %r6487;
	// end inline asm
	ld.shared.u32 	%r6496, [%r10145+16];
	ld.shared.u32 	%r6497, [%r10158+1040];
	// begin inline asm
	dp4a.s32.s32 %r6495, %r6496, %r6497, %r6491;
	// end inline asm
	ld.shared.u32 	%r6500, [%r10145+20];
	ld.shared.u32 	%r6501, [%r10158+1044];
	// begin inline asm
	dp4a.s32.s32 %r6499, %r6500, %r6501, %r6495;
	// end inline asm
	ld.shared.u32 	%r6504, [%r10145+24];
	ld.shared.u32 	%r6505, [%r10158+1048];
	// begin inline asm
	dp4a.s32.s32 %r6503, %r6504, %r6505, %r6499;
	// end inline asm
	ld.shared.u32 	%r6508, [%r10145+28];
	ld.shared.u32 	%r6509, [%r10158+1052];
	// begin inline asm
	dp4a.s32.s32 %r6507, %r6508, %r6509, %r6503;
	// end inline asm
	ld.shared.u32 	%r6512, [%r10149+128];
	// begin inline asm
	{.reg .f16 low,high;
  mov.b32 {low,high},%r6512;
  cvt.f32.f16 %f1467, low;}

	// end inline asm
	// begin inline asm
	{.reg .f16 low,high;
  mov.b32 {low,high},%r6512;
  cvt.f32.f16 %f1468, high;}

	// end inline asm
	ld.shared.u8 	%r10212, [%r10179];
	mul.lo.s32 	%r10213, %r6507, %r10212;
	cvt.rn.f32.s32 	%f1852, %r10213;
	ld.shared.u8 	%rs155, [%r10179+8];
	cvt.rn.f32.u16 	%f1853, %rs155;
	fma.rn.f32 	%f1854, %f1468, %f1853, 0f00000000;
	fma.rn.f32 	%f1855, %f1467, %f1852, 0f00000000;
	ld.shared.u32 	%r6514, [%r10145+32];
	ld.shared.u32 	%r6515, [%r10158+1056];
	// begin inline asm
	dp4a.s32.s32 %r6513, %r6514, %r6515, %r10104;
	// end inline asm
	ld.shared.u32 	%r6518, [%r10145+36];
	ld.shared.u32 	%r6519, [%r10158+1060];
	// begin inline asm
	dp4a.s32.s32 %r6517, %r6518, %r6519, %r6513;
	// end inline asm
	ld.shared.u32 	%r6522, [%r10145+40];
	ld.shared.u32 	%r6523, [%r10158+1064];
	// begin inline asm
	dp4a.s32.s32 %r6521, %r6522, %r6523, %r6517;
	// end inline asm
	ld.shared.u32 	%r6526, [%r10145+44];
	ld.shared.u32 	%r6527, [%r10158+1068];
	// begin inline asm
	dp4a.s32.s32 %r6525, %r6526, %r6527, %r6521;
	// end inline asm
	ld.shared.u32 	%r6530, [%r10145+48];
	ld.shared.u32 	%r6531, [%r10158+1072];
	// begin inline asm
	dp4a.s32.s32 %r6529, %r6530, %r6531, %r6525;
	// end inline asm
	ld.shared.u32 	%r6534, [%r10145+52];
	ld.shared.u32 	%r6535, [%r10158+1076];
	// begin inline asm
	dp4a.s32.s32 %r6533, %r6534, %r6535, %r6529;
	// end inline asm
	ld.shared.u32 	%r6538, [%r10145+56];
	ld.shared.u32 	%r6539, [%r10158+1080];
	// begin inline asm
	dp4a.s32.s32 %r6537, %r6538, %r6539, %r6533;
	// end inline asm
	ld.shared.u32 	%r6542, [%r10145+60];
	ld.shared.u32 	%r6543, [%r10158+1084];
	// begin inline asm
	dp4a.s32.s32 %r6541, %r6542, %r6543, %r6537;
	// end inline asm
	ld.shared.u8 	%r10214, [%r10179+1];
	mul.lo.s32 	%r10215, %r6541, %r10214;
	cvt.rn.f32.s32 	%f1856, %r10215;
	fma.rn.f32 	%f1857, %f1463, %f1856, %f1855;
	ld.shared.u8 	%rs156, [%r10179+9];
	cvt.rn.f32.u16 	%f1858, %rs156;
	fma.rn.f32 	%f1859, %f1464, %f1858, %f1854;
	ld.shared.u32 	%r6546, [%r77+384];
	// begin inline asm
	{.reg .f16 low,high;
  mov.b32 {low,high},%r6546;
  cvt.f32.f16 %f1469, low;}

	// end inline asm
	// begin inline asm
	{.reg .f16 low,high;
  mov.b32 {low,high},%r6546;
  cvt.f32.f16 %f1470, high;}

	// end inline asm
	mul.f32 	%f1860, %f1857, %f1469;
	mul.f32 	%f1861, %f1859, %f1470;
	sub.f32 	%f1862, %f1860, %f1861;
	add.f32 	%f2576, %f2576, %f1862;
	ld.shared.u32 	%r6548, [%r10145+-24960];
	ld.shared.u32 	%r6549, [%r10158+1536];
	// begin inline asm
	dp4a.s32.s32 %r6547, %r6548, %r6549, %r10104;
	// end inline asm
	ld.shared.u32 	%r6552, [%r10145+-24956];
	ld.shared.u32 	%r6553, [%r10158+1540];
	// begin inline asm
	dp4a.s32.s32 %r6551, %r6552, %r6553, %r6547;
	// end inline asm
	ld.shared.u32 	%r6556, [%r10145+-24952];
	ld.shared.u32 	%r6557, [%r10158+1544];
	// begin inline asm
	dp4a.s32.s32 %r6555, %r6556, %r6557, %r6551;
	// end inline asm
	ld.shared.u32 	%r6560, [%r10145+-24948];
	ld.shared.u32 	%r6561, [%r10158+1548];
	// begin inline asm
	dp4a.s32.s32 %r6559, %r6560, %r6561, %r6555;
	// end inline asm
	ld.shared.u32 	%r6564, [%r10145+-24944];
	ld.shared.u32 	%r6565, [%r10158+1552];
	// begin inline asm
	dp4a.s32.s32 %r6563, %r6564, %r6565, %r6559;
	// end inline asm
	ld.shared.u32 	%r6568, [%r10145+-24940];
	ld.shared.u32 	%r6569, [%r10158+1556];
	// begin inline asm
	dp4a.s32.s32 %r6567, %r6568, %r6569, %r6563;
	// end inline asm
	ld.shared.u32 	%r6572, [%r10145+-24936];
	ld.shared.u32 	%r6573, [%r10158+1560];
	// begin inline asm
	dp4a.s32.s32 %r6571, %r6572, %r6573, %r6567;
	// end inline asm
	ld.shared.u32 	%r6576, [%r10145+-24932];
	ld.shared.u32 	%r6577, [%r10158+1564];
	// begin inline asm
	dp4a.s32.s32 %r6575, %r6576, %r6577, %r6571;
	// end inline asm
	ld.shared.u32 	%r6580, [%r10149+192];
	// begin inline asm
	{.reg .f16 low,high;
  mov.b32 {low,high},%r6580;
  cvt.f32.f16 %f1471, low;}

	// end inline asm
	// begin inline asm
	{.reg .f16 low,high;
  mov.b32 {low,high},%r6580;
  cvt.f32.f16 %f1472, high;}

	// end inline asm
	ld.shared.u8 	%r10216, [%r10155];
	mul.lo.s32 	%r10217, %r6575, %r10216;
	cvt.rn.f32.s32 	%f1863, %r10217;
	ld.shared.u8 	%rs157, [%r10155+8];
	cvt.rn.f32.u16 	%f1864, %rs157;
	fma.rn.f32 	%f1865, %f1472, %f1864, 0f00000000;
	fma.rn.f32 	%f1866, %f1471, %f1863, 0f00000000;
	ld.shared.u32 	%r6582, [%r10145+-24928];
	ld.shared.u32 	%r6583, [%r10158+1568];
	// begin inline asm
	dp4a.s32.s32 %r6581, %r6582, %r6583, %r10104;
	// end inline asm
	ld.shared.u32 	%r6586, [%r10145+-24924];
	ld.shared.u32 	%r6587, [%r10158+1572];
	// begin inline asm
	dp4a.s32.s32 %r6585, %r6586, %r6587, %r6581;
	// end inline asm
	ld.shared.u32 	%r6590, [%r10145+-24920];
	ld.shared.u32 	%r6591, [%r10158+1576];
	// begin inline asm
	dp4a.s32.s32 %r6589, %r6590, %r6591, %r6585;
	// end inline asm
	ld.shared.u32 	%r6594, [%r10145+-24916];
	ld.shared.u32 	%r6595, [%r10158+1580];
	// begin inline asm
	dp4a.s32.s32 %r6593, %r6594, %r6595, %r6589;
	// end inline asm
	ld.shared.u32 	%r6598, [%r10145+-24912];
	ld.shared.u32 	%r6599, [%r10158+1584];
	// begin inline asm
	dp4a.s32.s32 %r6597, %r6598, %r6599, %r6593;
	// end inline asm
	ld.shared.u32 	%r6602, [%r10145+-24908];
	ld.shared.u32 	%r6603, [%r10158+1588];
	// begin inline asm
	dp4a.s32.s32 %r6601, %r6602, %r6603, %r6597;
	// end inline asm
	ld.shared.u32 	%r6606, [%r10145+-24904];
	ld.shared.u32 	%r6607, [%r10158+1592];
	// begin inline asm
	dp4a.s32.s32 %r6605, %r6606, %r6607, %r6601;
	// end inline asm
	ld.shared.u32 	%r6610, [%r10145+-24900];
	ld.shared.u32 	%r6611, [%r10158+1596];
	// begin inline asm
	dp4a.s32.s32 %r6609, %r6610, %r6611, %r6605;
	// end inline asm
	ld.shared.u32 	%r6614, [%r10149+196];
	// begin inline asm
	{.reg .f16 low,high;
  mov.b32 {low,high},%r6614;
  cvt.f32.f16 %f1473, low;}

	// end inline asm
	// begin inline asm
	{.reg .f16 low,high;
  mov.b32 {low,high},%r6614;
  cvt.f32.f16 %f1474, high;}

	// end inline asm
	ld.shared.u8 	%r10218, [%r10155+1];
	mul.lo.s32 	%r10219, %r6609, %r10218;
	cvt.rn.f32.s32 	%f1867, %r10219;
	fma.rn.f32 	%f1868, %f1473, %f1867, %f1866;
	ld.shared.u8 	%rs158, [%r10155+9];
	cvt.rn.f32.u16 	%f1869, %rs158;
	fma.rn.f32 	%f1870, %f1474, %f1869, %f1865;
	ld.shared.u32 	%r6616, [%r70];
	// begin inline asm
	{.reg .f16 low,high;
  mov.b32 {low,high},%r6616;
  cvt.f32.f16 %f1475, low;}

	// end inline asm
	// begin inline asm
	{.reg .f16 low,high;
  mov.b32 {low,high},%r6616;
  cvt.f32.f16 %f1476, high;}

	// end inline asm
	mul.f32 	%f1871, %f1868, %f1475;
	mul.f32 	%f1872, %f1870, %f1476;
	sub.f32 	%f1873, %f1871, %f1872;
	add.f32 	%f2623, %f2623, %f1873;
	ld.shared.u32 	%r6618, [%r10145+-16640];
	ld.shared.u32 	%r6619, [%r10158+1536];
	// begin inline asm
	dp4a.s32.s32 %r6617, %r6618, %r6619, %r10104;
	// end inline asm
	ld.shared.u32 	%r6622, [%r10145+-16636];
	ld.shared.u32 	%r6623, [%r10158+1540];
	// begin inline asm
	dp4a.s32.s32 %r6621, %r6622, %r6623, %r6617;
	// end inline asm
	ld.shared.u32 	%r6626, [%r10145+-16632];
	ld.shared.u32 	%r6627, [%r10158+1544];
	// begin inline asm
	dp4a.s32.s32 %r6625, %r6626, %r6627, %r6621;
	// end inline asm
	ld.shared.u32 	%r6630, [%r10145+-16628];
	ld.shared.u32 	%r6631, [%r10158+1548];
	// begin inline asm
	dp4a.s32.s32 %r6629, %r6630, %r6631, %r6625;
	// end inline asm
	ld.shared.u32 	%r6634, [%r10145+-16624];
	ld.shared.u32 	%r6635, [%r10158+1552];
	// begin inline asm
	dp4a.s32.s32 %r6633, %r6634, %r6635, %r6629;
	// end inline asm
	ld.shared.u32 	%r6638, [%r10145+-16620];
	ld.shared.u32 	%r6639, [%r10158+1556];
	// begin inline asm
	dp4a.s32.s32 %r6637, %r6638, %r6639, %r6633;
	// end inline asm
	ld.shared.u32 	%r6642, [%r10145+-16616];
	ld.shared.u32 	%r6643, [%r10158+1560];
	// begin inline asm
	dp4a.s32.s32 %r6641, %r6642, %r6643, %r6637;
	// end inline asm
	ld.shared.u32 	%r6646, [%r10145+-16612];
	ld.shared.u32 	%r6647, [%r10158+1564];
	// begin inline asm
	dp4a.s32.s32 %r6645, %r6646, %r6647, %r6641;
	// end inline asm
	ld.shared.u32 	%r6650, [%r10149+192];
	// begin inline asm
	{.reg .f16 low,high;
  mov.b32 {low,high},%r6650;
  cvt.f32.f16 %f1477, low;}

	// end inline asm
	// begin inline asm
	{.reg .f16 low,high;
  mov.b32 {low,high},%r6650;
  cvt.f32.f16 %f1478, high;}

	// end inline asm
	ld.shared.u8 	%r10220, [%r10165];
	mul.lo.s32 	%r10221, %r6645, %r10220;
	cvt.rn.f32.s32 	%f1874, %r10221;
	ld.shared.u8 	%rs159, [%r10165+8];
	cvt.rn.f32.u16 	%f1875, %rs159;
	fma.rn.f32 	%f1876, %f1478, %f1875, 0f00000000;
	fma.rn.f32 	%f1877, %f1477, %f1874, 0f00000000;
	ld.shared.u32 	%r6652, [%r10145+-16608];
	ld.shared.u32 	%r6653, [%r10158+1568];
	// begin inline asm
	dp4a.s32.s32 %r6651, %r6652, %r6653, %r10104;
	// end inline asm
	ld.shared.u32 	%r6656, [%r10145+-16604];
	ld.shared.u32 	%r6657, [%r10158+1572];
	// begin inline asm
	dp4a.s32.s32 %r6655, %r6656, %r6657, %r6651;
	// end inline asm
	ld.shared.u32 	%r6660, [%r10145+-16600];
	ld.shared.u32 	%r6661, [%r10158+1576];
	// begin inline asm
	dp4a.s32.s32 %r6659, %r6660, %r6661, %r6655;
	// end inline asm
	ld.shared.u32 	%r6664, [%r10145+-16596];
	ld.shared.u32 	%r6665, [%r10158+1580];
	// begin inline asm
	dp4a.s32.s32 %r6663, %r6664, %r6665, %r6659;
	// end inline asm
	ld.shared.u32 	%r6668, [%r10145+-16592];
	ld.shared.u32 	%r6669, [%r10158+1584];
	// begin inline asm
	dp4a.s32.s32 %r6667, %r6668, %r6669, %r6663;
	// end inline asm
	ld.shared.u32 	%r6672, [%r10145+-16588];
	ld.shared.u32 	%r6673, [%r10158+1588];
	// begin inline asm
	dp4a.s32.s32 %r6671, %r6672, %r6673, %r6667;
	// end inline asm
	ld.shared.u32 	%r6676, [%r10145+-16584];
	ld.shared.u32 	%r6677, [%r10158+1592];
	// begin inline asm
	dp4a.s32.s32 %r6675, %r6676, %r6677, %r6671;
	// end inline asm
	ld.shared.u32 	%r6680, [%r10145+-16580];
	ld.shared.u32 	%r6681, [%r10158+1596];
	// begin inline asm
	dp4a.s32.s32 %r6679, %r6680, %r6681, %r6675;
	// end inline asm
	ld.shared.u8 	%r10222, [%r10165+1];
	mul.lo.s32 	%r10223, %r6679, %r10222;
	cvt.rn.f32.s32 	%f1878, %r10223;
	fma.rn.f32 	%f1879, %f1473, %f1878, %f1877;
	ld.shared.u8 	%rs160, [%r10165+9];
	cvt.rn.f32.u16 	%f1880, %rs160;
	fma.rn.f32 	%f1881, %f1474, %f1880, %f1876;
	ld.shared.u32 	%r6684, [%r73+128];
	// begin inline asm
	{.reg .f16 low,high;
  mov.b32 {low,high},%r6684;
  cvt.f32.f16 %f1479, low;}

	// end inline asm
	// begin inline asm
	{.reg .f16 low,high;
  mov.b32 {low,high},%r6684;
  cvt.f32.f16 %f1480, high;}

	// end inline asm
	mul.f32 	%f1882, %f1879, %f1479;
	mul.f32 	%f1883, %f1881, %f1480;
	sub.f32 	%f1884, %f1882, %f1883;
	add.f32 	%f2607, %f2607, %f1884;
	ld.shared.u32 	%r6686, [%r10145+-8320];
	ld.shared.u32 	%r6687, [%r10158+1536];
	// begin inline asm
	dp4a.s32.s32 %r6685, %r6686, %r6687, %r10104;
	// end inline asm
	ld.shared.u32 	%r6690, [%r10145+-8316];
	ld.shared.u32 	%r6691, [%r10158+1540];
	// begin inline asm
	dp4a.s32.s32 %r6689, %r6690, %r6691, %r6685;
	// end inline asm
	ld.shared.u32 	%r6694, [%r10145+-8312];
	ld.shared.u32 	%r6695, [%r10158+1544];
	// begin inline asm
	dp4a.s32.s32 %r6693, %r6694, %r6695, %r6689;
	// end inline asm
	ld.shared.u32 	%r6698, [%r10145+-8308];
	ld.shared.u32 	%r6699, [%r10158+1548];
	// begin inline asm
	dp4a.s32.s32 %r6697, %r6698, %r6699, %r6693;
	// end inline asm
	ld.shared.u32 	%r6702, [%r10145+-8304];
	ld.shared.u32 	%r6703, [%r10158+1552];
	// begin inline asm
	dp4a.s32.s32 %r6701, %r6702, %r6703, %r6697;
	// end inline asm
	ld.shared.u32 	%r6706, [%r10145+-8300];
	ld.shared.u32 	%r6707, [%r10158+1556];
	// begin inline asm
	dp4a.s32.s32 %r6705, %r6706, %r6707, %r6701;
	// end inline asm
	ld.shared.u32 	%r6710, [%r10145+-8296];
	ld.shared.u32 	%r6711, [%r10158+1560];
	// begin inline asm
	dp4a.s32.s32 %r6709, %r6710, %r6711, %r6705;
	// end inline asm
	ld.shared.u32 	%r6714, [%r10145+-8292];
	ld.shared.u32 	%r6715, [%r10158+1564];
	// begin inline asm
	dp4a.s32.s32 %r6713, %r6714, %r6715, %r6709;
	// end inline asm
	ld.shared.u32 	%r6718, [%r10149+192];
	// begin inline asm
	{.reg .f16 low,high;
  mov.b32 {low,high},%r6718;
  cvt.f32.f16 %f1481, low;}

	// end inline asm
	// begin inline asm
	{.reg .f16 low,high;
  mov.b32 {low,high},%r6718;
  cvt.f32.f16 %f1482, high;}

	// end inline asm
	ld.shared.u8 	%r10224, [%r10172];
	mul.lo.s32 	%r10225, %r6713, %r10224;
	cvt.rn.f32.s32 	%f1885, %r10225;
	ld.shared.u8 	%rs161, [%r10172+8];
	cvt.rn.f32.u16 	%f1886, %rs161;
	fma.rn.f32 	%f1887, %f1482, %f1886, 0f00000000;
	fma.rn.f32 	%f1888, %f1481, %f1885, 0f00000000;
	ld.shared.u32 	%r6720, [%r10145+-8288];
	ld.shared.u32 	%r6721, [%r10158+1568];
	// begin inline asm
	dp4a.s32.s32 %r6719, %r6720, %r6721, %r10104;
	// end inline asm
	ld.shared.u32 	%r6724, [%r10145+-8284];
	ld.shared.u32 	%r6725, [%r10158+1572];
	// begin inline asm
	dp4a.s32.s32 %r6723, %r6724, %r6725, %r6719;
	// end inline asm
	ld.shared.u32 	%r6728, [%r10145+-8280];
	ld.shared.u32 	%r6729, [%r10158+1576];
	// begin inline asm
	dp4a.s32.s32 %r6727, %r6728, %r6729, %r6723;
	// end inline asm
	ld.shared.u32 	%r6732, [%r10145+-8276];
	ld.shared.u32 	%r6733, [%r10158+1580];
	// begin inline asm
	dp4a.s32.s32 %r6731, %r6732, %r6733, %r6727;
	// end inline asm
	ld.shared.u32 	%r6736, [%r10145+-8272];
	ld.shared.u32 	%r6737, [%r10158+1584];
	// begin inline asm
	dp4a.s32.s32 %r6735, %r6736, %r6737, %r6731;
	// end inline asm
	ld.shared.u32 	%r6740, [%r10145+-8268];
	ld.shared.u32 	%r6741, [%r10158+1588];
	// begin inline asm
	dp4a.s32.s32 %r6739, %r6740, %r6741, %r6735;
	// end inline asm
	ld.shared.u32 	%r6744, [%r10145+-8264];
	ld.shared.u32 	%r6745, [%r10158+1592];
	// begin inline asm
	dp4a.s32.s32 %r6743, %r6744, %r6745, %r6739;
	// end inline asm
	ld.shared.u32 	%r6748, [%r10145+-8260];
	ld.shared.u32 	%r6749, [%r10158+1596];
	// begin inline asm
	dp4a.s32.s32 %r6747, %r6748, %r6749, %r6743;
	// end inline asm
	ld.shared.u32 	%r6752, [%r10149+196];
	// begin inline asm
	{.reg .f16 low,high;
  mov.b32 {low,high},%r6752;
  cvt.f32.f16 %f1483, low;}

	// end inline asm
	// begin inline asm
	{.reg .f16 low,high;
  mov.b32 {low,high},%r6752;
  cvt.f32.f16 %f1484, high;}

	// end inline asm
	ld.shared.u8 	%r10226, [%r10172+1];
	mul.lo.s32 	%r10227, %r6747, %r10226;
	cvt.rn.f32.s32 	%f1889, %r10227;
	fma.rn.f32 	%f1890, %f1483, %f1889, %f1888;
	ld.shared.u8 	%rs162, [%r10172+9];
	cvt.rn.f32.u16 	%f1891, %rs162;
	fma.rn.f32 	%f1892, %f1484, %f1891, %f1887;
	ld.shared.u32 	%r6754, [%r75+256];
	// begin inline asm
	{.reg .f16 low,high;
  mov.b32 {low,high},%r6754;
  cvt.f32.f16 %f1485, low;}

	// end inline asm
	// begin inline asm
	{.reg .f16 low,high;
  mov.b32 {low,high},%r6754;
  cvt.f32.f16 %f1486, high;}

	// end inline asm
	mul.f32 	%f1893, %f1890, %f1485;
	mul.f32 	%f1894, %f1892, %f1486;
	sub.f32 	%f1895, %f1893, %f1894;
	add.f32 	%f2591, %f2591, %f1895;
	ld.shared.u32 	%r6756, [%r10145];
	ld.shared.u32 	%r6757, [%r10158+1536];
	// begin inline asm
	dp4a.s32.s32 %r6755, %r6756, %r6757, %r10104;
	// end inline asm
	ld.shared.u32 	%r6760, [%r10145+4];
	ld.shared.u32 	%r6761, [%r10158+1540];
	// begin inline asm
	dp4a.s32.s32 %r6759, %r6760, %r6761, %r6755;
	// end inline asm
	ld.shared.u32 	%r6764, [%r10145+8];
	ld.shared.u32 	%r6765, [%r10158+1544];
	// begin inline asm
	dp4a.s32.s32 %r6763, %r6764, %r6765, %r6759;
	// end inline asm
	ld.shared.u32 	%r6768, [%r10145+12];
	ld.shared.u32 	%r6769, [%r10158+1548];
	// begin inline asm
	dp4a.s32.s32 %r6767, %r6768, %r6769, %r6763;
	// end inline asm
	ld.shared.u32 	%r6772, [%r10145+16];
	ld.shared.u32 	%r6773, [%r10158+1552];
	// begin inline asm
	dp4a.s32.s32 %r6771, %r6772, %r6773, %r6767;
	// end inline asm
	ld.shared.u32 	%r6776, [%r10145+20];
	ld.shared.u32 	%r6777, [%r10158+1556];
	// begin inline asm
	dp4a.s32.s32 %r6775, %r6776, %r6777, %r6771;
	// end inline asm
	ld.shared.u32 	%r6780, [%r10145+24];
	ld.shared.u32 	%r6781, [%r10158+1560];
	// begin inline asm
	dp4a.s32.s32 %r6779, %r6780, %r6781, %r6775;
	// end inline asm
	ld.shared.u32 	%r6784, [%r10145+28];
	ld.shared.u32 	%r6785, [%r10158+1564];
	// begin inline asm
	dp4a.s32.s32 %r6783, %r6784, %r6785, %r6779;
	// end inline asm
	ld.shared.u32 	%r6788, [%r10149+192];
	// begin inline asm
	{.reg .f16 low,high;
  mov.b32 {low,high},%r6788;
  cvt.f32.f16 %f1487, low;}

	// end inline asm
	// begin inline asm
	{.reg .f16 low,high;
  mov.b32 {low,high},%r6788;
  cvt.f32.f16 %f1488, high;}

	// end inline asm
	ld.shared.u8 	%r10228, [%r10179];
	mul.lo.s32 	%r10229, %r6783, %r10228;
	cvt.rn.f32.s32 	%f1896, %r10229;
	ld.shared.u8 	%rs163, [%r10179+8];
	cvt.rn.f32.u16 	%f1897, %rs163;
	fma.rn.f32 	%f1898, %f1488, %f1897, 0f00000000;
	fma.rn.f32 	%f1899, %f1487, %f1896, 0f00000000;
	ld.shared.u32 	%r6790, [%r10145+32];
	ld.shared.u32 	%r6791, [%r10158+1568];
	// begin inline asm
	dp4a.s32.s32 %r6789, %r6790, %r6791, %r10104;
	// end inline asm
	ld.shared.u32 	%r6794, [%r10145+36];
	ld.shared.u32 	%r6795, [%r10158+1572];
	// begin inline asm
	dp4a.s32.s32 %r6793, %r6794, %r6795, %r6789;
	// end inline asm
	ld.shared.u32 	%r6798, [%r10145+40];
	ld.shared.u32 	%r6799, [%r10158+1576];
	// begin inline asm
	dp4a.s32.s32 %r6797, %r6798, %r6799, %r6793;
	// end inline asm
	ld.shared.u32 	%r6802, [%r10145+44];
	ld.shared.u32 	%r6803, [%r10158+1580];
	// begin inline asm
	dp4a.s32.s32 %r6801, %r6802, %r6803, %r6797;
	// end inline asm
	ld.shared.u32 	%r6806, [%r10145+48];
	ld.shared.u32 	%r6807, [%r10158+1584];
	// begin inline asm
	dp4a.s32.s32 %r6805, %r6806, %r6807, %r6801;
	// end inline asm
	ld.shared.u32 	%r6810, [%r10145+52];
	ld.shared.u32 	%r6811, [%r10158+1588];
	// begin inline asm
	dp4a.s32.s32 %r6809, %r6810, %r6811, %r6805;
	// end inline asm
	ld.shared.u32 	%r6814, [%r10145+56];
	ld.shared.u32 	%r6815, [%r10158+1592];
	// begin inline asm
	dp4a.s32.s32 %r6813, %r6814, %r6815, %r6809;
	// end inline asm
	ld.shared.u32 	%r6818, [%r10145+60];
	ld.shared.u32 	%r6819, [%r10158+1596];
	// begin inline asm
	dp4a.s32.s32 %r6817, %r6818, %r6819, %r6813;
	// end inline asm
	ld.shared.u8 	%r10230, [%r10179+1];
	mul.lo.s32 	%r10231, %r6817, %r10230;
	cvt.rn.f32.s32 	%f1900, %r10231;
	fma.rn.f32 	%f1901, %f1483, %f1900, %f1899;
	ld.shared.u8 	%rs164, [%r10179+9];
	cvt.rn.f32.u16 	%f1902, %rs164;
	fma.rn.f32 	%f1903, %f1484, %f1902, %f1898;
	ld.shared.u32 	%r6822, [%r77+384];
	// begin inline asm
	{.reg .f16 low,high;
  mov.b32 {low,high},%r6822;
  cvt.f32.f16 %f1489, low;}

	// end inline asm
	// begin inline asm
	{.reg .f16 low,high;
  mov.b32 {low,high},%r6822;
  cvt.f32.f16 %f1490, high;}

	// end inline asm
	mul.f32 	%f1904, %f1901, %f1489;
	mul.f32 	%f1905, %f1903, %f1490;
	sub.f32 	%f1906, %f1904, %f1905;
	add.f32 	%f2575, %f2575, %f1906;
	ld.shared.u32 	%r6824, [%r10145+-24960];
	ld.shared.u32 	%r6825, [%r10158+2048];
	// begin inline asm
	dp4a.s32.s32 %r6823, %r6824, %r6825, %r10104;
	// end inline asm
	ld.shared.u32 	%r6828, [%r10145+-24956];
	ld.shared.u32 	%r6829, [%r10158+2052];
	// begin inline asm
	dp4a.s32.s32 %r6827, %r6828, %r6829, %r6823;
	// end inline asm
	ld.shared.u32 	%r6832, [%r10145+-24952];
	ld.shared.u32 	%r6833, [%r10158+2056];
	// begin inline asm
	dp4a.s32.s32 %r6831, %r6832, %r6833, %r6827;
	// end inline asm
	ld.shared.u32 	%r6836, [%r10145+-24948];
	ld.shared.u32 	%r6837, [%r10158+2060];
	// begin inline asm
	dp4a.s32.s32 %r6835, %r6836, %r6837, %r6831;
	// end inline asm
	ld.shared.u32 	%r6840, [%r10145+-24944];
	ld.shared.u32 	%r6841, [%r10158+2064];
	// begin inline asm
	dp4a.s32.s32 %r6839, %r6840, %r6841, %r6835;
	// end inline asm
	ld.shared.u32 	%r6844, [%r10145+-24940];
	ld.shared.u32 	%r6845, [%r10158+2068];
	// begin inline asm
	dp4a.s32.s32 %r6843, %r6844, %r6845, %r6839;
	// end inline asm
	ld.shared.u32 	%r6848, [%r10145+-24936];
	ld.shared.u32 	%r6849, [%r10158+2072];
	// begin inline asm
	dp4a.s32.s32 %r6847, %r6848, %r6849, %r6843;
	// end inline asm
	ld.shared.u32 	%r6852, [%r10145+-24932];
	ld.shared.u32 	%r6853, [%r10158+2076];
	// begin inline asm
	dp4a.s32.s32 %r6851, %r6852, %r6853, %r6847;
	// end inline asm
	ld.shared.u32 	%r6856, [%r10149+256];
	// begin inline asm
	{.reg .f16 low,high;
  mov.b32 {low,high},%r6856;
  cvt.f32.f16 %f1491, low;}

	// end inline asm
	// begin inline asm
	{.reg .f16 low,high;
  mov.b32 {low,high},%r6856;
  cvt.f32.f16 %f1492, high;}

	// end inline asm
	ld.shared.u8 	%r10232, [%r10155];
	mul.lo.s32 	%r10233, %r6851, %r10232;
	cvt.rn.f32.s32 	%f1907, %r10233;
	ld.shared.u8 	%rs165, [%r10155+8];
	cvt.rn.f32.u16 	%f1908, %rs165;
	fma.rn.f32 	%f1909, %f1492, %f1908, 0f00000000;
	fma.rn.f32 	%f1910, %f1491, %f1907, 0f00000000;
	ld.shared.u32 	%r6858, [%r10145+-24928];
	ld.shared.u32 	%r6859, [%r10158+2080];
	// begin inline asm
	dp4a.s32.s32 %r6857, %r6858, %r6859, %r10104;
	// end inline asm
	ld.shared.u32 	%r6862, [%r10145+-24924];
	ld.shared.u32 	%r6863, [%r10158+2084];
	// begin inline asm
	dp4a.s32.s32 %r6861, %r6862, %r6863, %r6857;
	// end inline asm
	ld.shared.u32 	%r6866, [%r10145+-24920];
	ld.shared.u32 	%r6867, [%r10158+2088];
	// begin inline asm
	dp4a.s32.s32 %r6865, %r6866, %r6867, %r6861;
	// end inline asm
	ld.shared.u32 	%r6870, [%r10145+-24916];
	ld.shared.u32 	%r6871, [%r10158+2092];
	// begin inline asm
	dp4a.s32.s32 %r6869, %r6870, %r6871, %r6865;
	// end inline asm
	ld.shared.u32 	%r6874, [%r10145+-24912];
	ld.shared.u32 	%r6875, [%r10158+2096];
	// begin inline asm
	dp4a.s32.s32 %r6873, %r6874, %r6875, %r6869;
	// end inline asm
	ld.shared.u32 	%r6878, [%r10145+-24908];
	ld.shared.u32 	%r6879, [%r10158+2100];
	// begin inline asm
	dp4a.s32.s32 %r6877, %r6878, %r6879, %r6873;
	// end inline asm
	ld.shared.u32 	%r6882, [%r10145+-24904];
	ld.shared.u32 	%r6883, [%r10158+2104];
	// begin inline asm
	dp4a.s32.s32 %r6881, %r6882, %r6883, %r6877;
	// end inline asm
	ld.shared.u32 	%r6886, [%r10145+-24900];
	ld.shared.u32 	%r6887, [%r10158+2108];
	// begin inline asm
	dp4a.s32.s32 %r6885, %r6886, %r6887, %r6881;
	// end inline asm
	ld.shared.u32 	%r6890, [%r10149+260];
	// begin inline asm
	{.reg .f16 low,high;
  mov.b32 {low,high},%r6890;
  cvt.f32.f16 %f1493, low;}

	// end inline asm
	// begin inline asm
	{.reg .f16 low,high;
  mov.b32 {low,high},%r6890;
  cvt.f32.f16 %f1494, high;}

	// end inline asm
	ld.shared.u8 	%r10234, [%r10155+1];
	mul.lo.s32 	%r10235, %r6885, %r10234;
	cvt.rn.f32.s32 	%f1911, %r10235;
	fma.rn.f32 	%f1912, %f1493, %f1911, %f1910;
	ld.shared.u8 	%rs166, [%r10155+9];
	cvt.rn.f32.u16 	%f1913, %rs166;
	fma.rn.f32 	%f1914, %f1494, %f1913, %f1909;
	ld.shared.u32 	%r6892, [%r70];
	// begin inline asm
	{.reg .f16 low,high;
  mov.b32 {low,high},%r6892;
  cvt.f32.f16 %f1495, low;}

	// end inline asm
	// begin inline asm
	{.reg .f16 low,high;
  mov.b32 {low,high},%r6892;
  cvt.f32.f16 %f1496, high;}

	// end inline asm
	mul.f32 	%f1915, %f1912, %f1495;
	mul.f32 	%f1916, %f1914, %f1496;
	sub.f32 	%f1917, %f1915, %f1916;
	add.f32 	%f2622, %f2622, %f1917;
	ld.shared.u32 	%r6894, [%r10145+-16640];
	ld.shared.u32 	%r6895, [%r10158+2048];
	// begin inline asm
	dp4a.s32.s32 %r6893, %r6894, %r6895, %r10104;
	// end inline asm
	ld.shared.u32 	%r6898, [%r10145+-16636];
	ld.shared.u32 	%r6899, [%r10158+2052];
	// begin inline asm
	dp4a.s32.s32 %r6897, %r6898, %r6899, %r6893;
	// end inline asm
	ld.shared.u32 	%r6902, [%r10145+-16632];
	ld.shared.u32 	%r6903, [%r10158+2056];
	// begin inline asm
	dp4a.s32.s32 %r6901, %r6902, %r6903, %r6897;
	// end inline asm
	ld.shared.u32 	%r6906, [%r10145+-16628];
	ld.shared.u32 	%r6907, [%r10158+2060];
	// begin inline asm
	dp4a.s32.s32 %r6905, %r6906, %r6907, %r6901;
	// end inline asm
	ld.shared.u32 	%r6910, [%r10145+-16624];
	ld.shared.u32 	%r6911, [%r10158+2064];
	// begin inline asm
	dp4a.s32.s32 %r6909, %r6910, %r6911, %r6905;
	// end inline asm
	ld.shared.u32 	%r6914, [%r10145+-16620];
	ld.shared.u32 	%r6915, [%r10158+2068];
	// begin inline asm
	dp4a.s32.s32 %r6913, %r6914, %r6915, %r6909;
	// end inline asm
	ld.shared.u32 	%r6918, [%r10145+-16616];
	ld.shared.u32 	%r6919, [%r10158+2072];
	// begin inline asm
	dp4a.s32.s32 %r6917, %r6918, %r6919, %r6913;
	// end inline asm
	ld.shared.u32 	%r6922, [%r10145+-16612];
	ld.shared.u32 	%r6923, [%r10158+2076];
	// begin inline asm
	dp4a.s32.s32 %r6921, %r6922, %r6923, %r6917;
	// end inline asm
	ld.shared.u32 	%r6926, [%r10149+256];
	// begin inline asm
	{.reg .f16 low,high;
  mov.b32 {low,high},%r6926;
  cvt.f32.f16 %f1497, low;}

	// end inline asm
	// begin inline asm
	{.reg .f16 low,high;
  mov.b32 {low,high},%r6926;
  cvt.f32.f16 %f1498, high;}

	// end inline asm
	ld.shared.u8 	%r10236, [%r10165];
	mul.lo.s32 	%r10237, %r6921, %r10236;
	cvt.rn.f32.s32 	%f1918, %r10237;
	ld.shared.u8 	%rs167, [%r10165+8];
	cvt.rn.f32.u16 	%f1919, %rs167;
	fma.rn.f32 	%f1920, %f1498, %f1919, 0f00000000;
	fma.rn.f32 	%f1921, %f1497, %f1918, 0f00000000;
	ld.shared.u32 	%r6928, [%r10145+-16608];
	ld.shared.u32 	%r6929, [%r10158+2080];
	// begin inline asm
	dp4a.s32.s32 %r6927, %r6928, %r6929, %r10104;
	// end inline asm
	ld.shared.u32 	%r6932, [%r10145+-16604];
	ld.shared.u32 	%r6933, [%r10158+2084];
	// begin inline asm
	dp4a.s32.s32 %r6931, %r6932, %r6933, %r6927;
	// end inline asm
	ld.shared.u32 	%r6936, [%r10145+-16600];
	ld.shared.u32 	%r6937, [%r10158+2088];
	// begin inline asm
	dp4a.s32.s32 %r6935, %r6936, %r6937, %r6931;
	// end inline asm
	ld.shared.u32 	%r6940, [%r10145+-16596];
	ld.shared.u32 	%r6941, [%r10158+2092];
	// begin inline asm
	dp4a.s32.s32 %r6939, %r6940, %r6941, %r6935;
	// end inline asm
	ld.shared.u32 	%r6944, [%r10145+-16592];
	ld.shared.u32 	%r6945, [%r10158+2096];
	// begin inline asm
	dp4a.s32.s32 %r6943, %r6944, %r6945, %r6939;
	// end inline asm
	ld.shared.u32 	%r6948, [%r10145+-16588];
	ld.shared.u32 	%r6949, [%r10158+2100];
	// begin inline asm
	dp4a.s32.s32 %r6947, %r6948, %r6949, %r6943;
	// end inline asm
	ld.shared.u32 	%r6952, [%r10145+-16584];
	ld.shared.u32 	%r6953, [%r10158+2104];
	// begin inline asm
	dp4a.s32.s32 %r6951, %r6952, %r6953, %r6947;
	// end inline asm
	ld.shared.u32 	%r6956, [%r10145+-16580];
	ld.shared.u32 	%r6957, [%r10158+2108];
	// begin inline asm
	dp4a.s32.s32 %r6955, %r6956, %r6957, %r6951;
	// end inline asm
	ld.shared.u8 	%r10238, [%r10165+1];
	mul.lo.s32 	%r10239, %r6955, %r10238;
	cvt.rn.f32.s32 	%f1922, %r10239;
	fma.rn.f32 	%f1923, %f1493, %f1922, %f1921;
	ld.shared.u8 	%rs168, [%r10165+9];
	cvt.rn.f32.u16 	%f1924, %rs168;
	fma.rn.f32 	%f1925, %f1494, %f1924, %f1920;
	ld.shared.u32 	%r6960, [%r73+128];
	// begin inline asm
	{.reg .f16 low,high;
  mov.b32 {low,high},%r6960;
  cvt.f32.f16 %f1499, low;}

	// end inline asm
	// begin inline asm
	{.reg .f16 low,high;
  mov.b32 {low,high},%r6960;
  cvt.f32.f16 %f1500, high;}

	// end inline asm
	mul.f32 	%f1926, %f1923, %f1499;
	mul.f32 	%f1927, %f1925, %f1500;
	sub.f32 	%f1928, %f1926, %f1927;
	add.f32 	%f2606, %f2606, %f1928;
	ld.shared.u32 	%r6962, [%r10145+-8320];
	ld.shared.u32 	%r6963, [%r10158+2048];
	// begin inline asm
	dp4a.s32.s32 %r6961, %r6962, %r6963, %r10104;
	// end inline asm
	ld.shared.u32 	%r6966, [%r10145+-8316];
	ld.shared.u32 	%r6967, [%r10158+2052];
	// begin inline asm
	dp4a.s32.s32 %r6965, %r6966, %r6967, %r6961;
	// end inline asm
	ld.shared.u32 	%r6970, [%r10145+-8312];
	ld.shared.u32 	%r6971, [%r10158+2056];
	// begin inline asm
	dp4a.s32.s32 %r6969, %r6970, %r6971, %r6965;
	// end inline asm
	ld.shared.u32 	%r6974, [%r10145+-8308];
	ld.shared.u32 	%r6975, [%r10158+2060];
	// begin inline asm
	dp4a.s32.s32 %r6973, %r6974, %r6975, %r6969;
	// end inline asm
	ld.shared.u32 	%r6978, [%r10145+-8304];
	ld.shared.u32 	%r6979, [%r10158+2064];
	// begin inline asm
	dp4a.s32.s32 %r6977, %r6978, %r6979, %r6973;
	// end inline asm
	ld.shared.u32 	%r6982, [%r10145+-8300];
	ld.shared.u32 	%r6983, [%r10158+2068];
	// begin inline asm
	dp4a.s32.s32 %r6981, %r6982, %r6983, %r6977;
	// end inline asm
	ld.shared.u32 	%r6986, [%r10145+-8296];
	ld.shared.u32 	%r6987, [%r10158+2072];
	// begin inline asm
	dp4a.s32.s32 %r6985, %r6986, %r6987, %r6981;
	// end inline asm
	ld.shared.u32 	%r6990, [%r10145+-8292];
	ld.shared.u32 	%r6991, [%r10158+2076];
	// begin inline asm
	dp4a.s32.s32 %r6989, %r6990, %r6991, %r6985;
	// end inline asm
	ld.shared.u32 	%r6994, [%r10149+256];
	// begin inline asm
	{.reg .f16 low,high;
  mov.b32 {low,high},%r6994;
  cvt.f32.f16 %f1501, low;}

	// end inline asm
	// begin inline asm
	{.reg .f16 low,high;
  mov.b32 {low,high},%r6994;
  cvt.f32.f16 %f1502, high;}

	// end inline asm
	ld.shared.u8 	%r10240, [%r10172];
	mul.lo.s32 	%r10241, %r6989, %r10240;
	cvt.rn.f32.s32 	%f1929, %r10241;
	ld.shared.u8 	%rs169, [%r10172+8];
	cvt.rn.f32.u16 	%f1930, %rs169;
	fma.rn.f32 	%f1931, %f1502, %f1930, 0f00000000;
	fma.rn.f32 	%f1932, %f1501, %f1929, 0f00000000;
	ld.shared.u32 	%r6996, [%r10145+-8288];
	ld.shared.u32 	%r6997, [%r10158+2080];
	// begin inline asm
	dp4a.s32.s32 %r6995, %r6996, %r6997, %r10104;
	// end inline asm
	ld.shared.u32 	%r7000, [%r10145+-8284];
	ld.shared.u32 	%r7001, [%r10158+2084];
	// begin inline asm
	dp4a.s32.s32 %r6999, %r7000, %r7001, %r6995;
	// end inline asm
	ld.shared.u32 	%r7004, [%r10145+-8280];
	ld.shared.u32 	%r7005, [%r10158+2088];
	// begin inline asm
	dp4a.s32.s32 %r7003, %r7004, %r7005, %r6999;
	// end inline asm
	ld.shared.u32 	%r7008, [%r10145+-8276];
	ld.shared.u32 	%r7009, [%r10158+2092];
	// begin inline asm
	dp4a.s32.s32 %r7007, %r7008, %r7009, %r7003;
	// end inline asm
	ld.shared.u32 	%r7012, [%r10145+-8272];
	ld.shared.u32 	%r7013, [%r10158+2096];
	// begin inline asm
	dp4a.s32.s32 %r7011, %r7012, %r7013, %r7007;
	// end inline asm
	ld.shared.u32 	%r7016, [%r10145+-8268];
	ld.shared.u32 	%r7017, [%r10158+2100];
	// begin inline asm
	dp4a.s32.s32 %r7015, %r7016, %r7017, %r7011;
	// end inline asm
	ld.shared.u32 	%r7020, [%r10145+-8264];
	ld.shared.u32 	%r7021, [%r10158+2104];
	// begin inline asm
	dp4a.s32.s32 %r7019, %r7020, %r7021, %r7015;
	// end inline asm
	ld.shared.u32 	%r7024, [%r10145+-8260];
	ld.shared.u32 	%r7025, [%r10158+2108];
	// begin inline asm
	dp4a.s32.s32 %r7023, %r7024, %r7025, %r7019;
	// end inline asm
	ld.shared.u32 	%r7028, [%r10149+260];
	// begin inline asm
	{.reg .f16 low,high;
  mov.b32 {low,high},%r7028;
  cvt.f32.f16 %f1503, low;}

	// end inline asm
	// begin inline asm
	{.reg .f16 low,high;
  mov.b32 {low,high},%r7028;
  cvt.f32.f16 %f1504, high;}

	// end inline asm
	ld.shared.u8 	%r10242, [%r10172+1];
	mul.lo.s32 	%r10243, %r7023, %r10242;
	cvt.rn.f32.s32 	%f1933, %r10243;
	fma.rn.f32 	%f1934, %f1503, %f1933, %f1932;
	ld.shared.u8 	%rs170, [%r10172+9];
	cvt.rn.f32.u16 	%f1935, %rs170;
	fma.rn.f32 	%f1936, %f1504, %f1935, %f1931;
	ld.shared.u32 	%r7030, [%r75+256];
	// begin inline asm
	{.reg .f16 low,high;
  mov.b32 {low,high},%r7030;
  cvt.f32.f16 %f1505, low;}

	// end inline asm
	// begin inline asm
	{.reg .f16 low,high;
  mov.b32 {low,high},%r7030;
  cvt.f32.f16 %f1506, high;}

	// end inline asm
	mul.f32 	%f1937, %f1934, %f1505;
	mul.f32 	%f1938, %f1936, %f1506;
	sub.f32 	%f1939, %f1937, %f1938;
	add.f32 	%f2590, %f2590, %f1939;
	ld.shared.u32 	%r7032, [%r10145];
	ld.shared.u32 	%r7033, [%r10158+2048];
	// begin inline asm
	dp4a.s32.s32 %r7031, %r7032, %r7033, %r10104;
	// end inline asm
	ld.shared.u32 	%r7036, [%r10145+4];
	ld.shared.u32 	%r7037, [%r10158+2052];
	// begin inline asm
	dp4a.s32.s32 %r7035, %r7036, %r7037, %r7031;
	// end inline asm
	ld.shared.u32 	%r7040, [%r10145+8];
	ld.shared.u32 	%r7041, [%r10158+2056];
	// begin inline asm
	dp4a.s32.s32 %r7039, %r7040, %r7041, %r7035;
	// end inline asm
	ld.shared.u32 	%r7044, [%r10145+12];
	ld.shared.u32 	%r7045, [%r10158+2060];
	// begin inline asm
	dp4a.s32.s32 %r7043, %r7044, %r7045, %r7039;
	// end inline asm
	ld.shared.u32 	%r7048, [%r10145+16];
	ld.shared.u32 	%r7049, [%r10158+2064];
	// begin inline asm
	dp4a.s32.s32 %r7047, %r7048, %r7049, %r7043;
	// end inline asm
	ld.shared.u32 	%r7052, [%r10145+20];
	ld.shared.u32 	%r7053, [%r10158+2068];
	// begin inline asm
	dp4a.s32.s32 %r7051, %r7052, %r7053, %r7047;
	// end inline asm
	ld.shared.u32 	%r7056, [%r10145+24];
	ld.shared.u32 	%r7057, [%r10158+2072];
	// begin inline asm
	dp4a.s32.s32 %r7055, %r7056, %r7057, %r7051;
	// end inline asm
	ld.shared.u32 	%r7060, [%r10145+28];
	ld.shared.u32 	%r7061, [%r10158+2076];
	// begin inline asm
	dp4a.s32.s32 %r7059, %r7060, %r7061, %r7055;
	// end inline asm
	ld.shared.u32 	%r7064, [%r10149+256];
	// begin inline asm
	{.reg .f16 low,high;
  mov.b32 {low,high},%r7064;
  cvt.f32.f16 %f1507, low;}

	// end inline asm
	// begin inline asm
	{.reg .f16 low,high;
  mov.b32 {low,high},%r7064;
  cvt.f32.f16 %f1508, high;}

	// end inline asm
	ld.shared.u8 	%r10244, [%r10179];
	mul.lo.s32 	%r10245, %r7059, %r10244;
	cvt.rn.f32.s32 	%f1940, %r10245;
	ld.shared.u8 	%rs171, [%r10179+8];
	cvt.rn.f32.u16 	%f1941, %rs171;
	fma.rn.f32 	%f1942, %f1508, %f1941, 0f00000000;
	fma.rn.f32 	%f1943, %f1507, %f1940, 0f00000000;
	ld.shared.u32 	%r7066, [%r10145+32];
	ld.shared.u32 	%r7067, [%r10158+2080];
	// begin inline asm
	dp4a.s32.s32 %r7065, %r7066, %r7067, %r10104;
	// end inline asm
	ld.shared.u32 	%r7070, [%r10145+36];
	ld.shared.u32 	%r7071, [%r10158+2084];
	// begin inline asm
	dp4a.s32.s32 %r7069, %r7070, %r7071, %r7065;
	// end inline asm
	ld.shared.u32 	%r7074, [%r10145+40];
	ld.shared.u32 	%r7075, [%r10158+2088];
	// begin inline asm
	dp4a.s32.s32 %r7073, %r7074, %r7075, %r7069;
	// end inline asm
	ld.shared.u32 	%r7078, [%r10145+44];
	ld.shared.u32 	%r7079, [%r10158+2092];
	// begin inline asm
	dp4a.s32.s32 %r7077, %r7078, %r7079, %r7073;
	// end inline asm
	ld.shared.u32 	%r7082, [%r10145+48];
	ld.shared.u32 	%r7083, [%r10158+2096];
	// begin inline asm
	dp4a.s32.s32 %r7081, %r7082, %r7083, %r7077;
	// end inline asm
	ld.shared.u32 	%r7086, [%r10145+52];
	ld.shared.u32 	%r7087, [%r10158+2100];
	// begin inline asm
	dp4a.s32.s32 %r7085, %r7086, %r7087, %r7081;
	// end inline asm
	ld.shared.u32 	%r7090, [%r10145+56];
	ld.shared.u32 	%r7091, [%r10158+2104];
	// begin inline asm
	dp4a.s32.s32 %r7089, %r7090, %r7091, %r7085;
	// end inline asm
	ld.shared.u32 	%r7094, [%r10145+60];
	ld.shared.u32 	%r7095, [%r10158+2108];
	// begin inline asm
	dp4a.s32.s32 %r7093, %r7094, %r7095, %r7089;
	// end inline asm
	ld.shared.u8 	%r10246, [%r10179+1];
	mul.lo.s32 	%r10247, %r7093, %r10246;
	cvt.rn.f32.s32 	%f1944, %r10247;
	fma.rn.f32 	%f1945, %f1503, %f1944, %f1943;
	ld.shared.u8 	%rs172, [%r10179+9];
	cvt.rn.f32.u16 	%f1946, %rs172;
	fma.rn.f32 	%f1947, %f1504, %f1946, %f1942;
	ld.shared.u32 	%r7098, [%r77+384];
	// begin inline asm
	{.reg .f16 low,high;
  mov.b32 {low,high},%r7098;
  cvt.f32.f16 %f1509, low;}

	// end inline asm
	// begin inline asm
	{.reg .f16 low,high;
  mov.b32 {low,high},%r7098;
  cvt.f32.f16 %f1510, high;}

	// end inline asm
	mul.f32 	%f1948, %f1945, %f1509;
	mul.f32 	%f1949, %f1947, %f1510;
	sub.f32 	%f1950, %f1948, %f1949;
	add.f32 	%f2574, %f2574, %f1950;
	ld.shared.u32 	%r7100, [%r10145+-24960];
	ld.shared.u32 	%r7101, [%r10158+2560];
	// begin inline asm
	dp4a.s32.s32 %r7099, %r7100, %r7101, %r10104;
	// end inline asm
	ld.shared.u32 	%r7104, [%r10145+-24956];
	ld.shared.u32 	%r7105, [%r10158+2564];
	// begin inline asm
	dp4a.s32.s32 %r7103, %r7104, %r7105, %r7099;
	// end inline asm
	ld.shared.u32 	%r7108, [%r10145+-24952];
	ld.shared.u32 	%r7109, [%r10158+2568];
	// begin inline asm
	dp4a.s32.s32 %r7107, %r7108, %r7109, %r7103;
	// end inline asm
	ld.shared.u32 	%r7112, [%r10145+-24948];
	ld.shared.u32 	%r7113, [%r10158+2572];
	// begin inline asm
	dp4a.s32.s32 %r7111, %r7112, %r7113, %r7107;
	// end inline asm
	ld.shared.u32 	%r7116, [%r10145+-24944];
	ld.shared.u32 	%r7117, [%r10158+2576];
	// begin inline asm
	dp4a.s32.s32 %r7115, %r7116, %r7117, %r7111;
	// end inline asm
	ld.shared.u32 	%r7120, [%r10145+-24940];
	ld.shared.u32 	%r7121, [%r10158+2580];
	// begin inline asm
	dp4a.s32.s32 %r7119, %r7120, %r7121, %r7115;
	// end inline asm
	ld.shared.u32 	%r7124, [%r10145+-24936];
	ld.shared.u32 	%r7125, [%r10158+2584];
	// begin inline asm
	dp4a.s32.s32 %r7123, %r7124, %r7125, %r7119;
	// end inline asm
	ld.shared.u32 	%r7128, [%r10145+-24932];
	ld.shared.u32 	%r7129, [%r10158+2588];
	// begin inline asm
	dp4a.s32.s32 %r7127, %r7128, %r7129, %r7123;
	// end inline asm
	ld.shared.u32 	%r7132, [%r10149+320];
	// begin inline asm
	{.reg .f16 low,high;
  mov.b32 {low,high},%r7132;
  cvt.f32.f16 %f1511, low;}

	// end inline asm
	// begin inline asm
	{.reg .f16 low,high;
  mov.b32 {low,high},%r7132;
  cvt.f32.f16 %f1512, high;}

	// end inline asm
	ld.shared.u8 	%r10248, [%r10155];
	mul.lo.s32 	%r10249, %r7127, %r10248;
	cvt.rn.f32.s32 	%f1951, %r10249;
	ld.shared.u8 	%rs173, [%r10155+8];
	cvt.rn.f32.u16 	%f1952, %rs173;
	fma.rn.f32 	%f1953, %f1512, %f1952, 0f00000000;
	fma.rn.f32 	%f1954, %f1511, %f1951, 0f00000000;
	ld.shared.u32 	%r7134, [%r10145+-24928];
	ld.shared.u32 	%r7135, [%r10158+2592];
	// begin inline asm
	dp4a.s32.s32 %r7133, %r7134, %r7135, %r10104;
	// end inline asm
	ld.shared.u32 	%r7138, [%r10145+-24924];
	ld.shared.u32 	%r7139, [%r10158+2596];
	// begin inline asm
	dp4a.s32.s32 %r7137, %r7138, %r7139, %r7133;
	// end inline asm
	ld.shared.u32 	%r7142, [%r10145+-24920];
	ld.shared.u32 	%r7143, [%r10158+2600];
	// begin inline asm
	dp4a.s32.s32 %r7141, %r7142, %r7143, %r7137;
	// end inline asm
	ld.shared.u32 	%r7146, [%r10145+-24916];
	ld.shared.u32 	%r7147, [%r10158+2604];
	// begin inline asm
	dp4a.s32.s32 %r7145, %r7146, %r7147, %r7141;
	// end inline asm
	ld.shared.u32 	%r7150, [%r10145+-24912];
	ld.shared.u32 	%r7151, [%r10158+2608];
	// begin inline asm
	dp4a.s32.s32 %r7149, %r7150, %r7151, %r7145;
	// end inline asm
	ld.shared.u32 	%r7154, [%r10145+-24908];
	ld.shared.u32 	%r7155, [%r10158+2612];
	// begin inline asm
	dp4a.s32.s32 %r7153, %r7154, %r7155, %r7149;
	// end inline asm
	ld.shared.u32 	%r7158, [%r10145+-24904];
	ld.shared.u32 	%r7159, [%r10158+2616];
	// begin inline asm
	dp4a.s32.s32 %r7157, %r7158, %r7159, %r7153;
	// end inline asm
	ld.shared.u32 	%r7162, [%r10145+-24900];
	ld.shared.u32 	%r7163, [%r10158+2620];
	// begin inline asm
	dp4a.s32.s32 %r7161, %r7162, %r7163, %r7157;
	// end inline asm
	ld.shared.u32 	%r7166, [%r10149+324];
	// begin inline asm
	{.reg .f16 low,high;
  mov.b32 {low,high},%r7166;
  cvt.f32.f16 %f1513, low;}

	// end inline asm
	// begin inline asm
	{.reg .f16 low,high;
  mov.b32 {low,high},%r7166;
  cvt.f32.f16 %f1514, high;}

	// end inline asm
	ld.shared.u8 	%r10250, [%r10155+1];
	mul.lo.s32 	%r10251, %r7161, %r10250;
	cvt.rn.f32.s32 	%f1955, %r10251;
	fma.rn.f32 	%f1956, %f1513, %f1955, %f1954;
	ld.shared.u8 	%rs174, [%r10155+9];
	cvt.rn.f32.u16 	%f1957, %rs174;
	fma.rn.f32 	%f1958, %f1514, %f1957, %f1953;
	ld.shared.u32 	%r7168, [%r70];
	// begin inline asm
	{.reg .f16 low,high;
  mov.b32 {low,high},%r7168;
  cvt.f32.f16 %f1515, low;}

	// end inline asm
	// begin inline asm
	{.reg .f16 low,high;
  mov.b32 {low,high},%r7168;
  cvt.f32.f16 %f1516, high;}

	// end inline asm
	mul.f32 	%f1959, %f1956, %f1515;
	mul.f32 	%f1960, %f1958, %f1516;
	sub.f32 	%f1961, %f1959, %f1960;
	add.f32 	%f2621, %f2621, %f1961;
	ld.shared.u32 	%r7170, [%r10145+-16640];
	ld.shared.u32 	%r7171, [%r10158+2560];
	// begin inline asm
	dp4a.s32.s32 %r7169, %r7170, %r7171, %r10104;
	// end inline asm
	ld.shared.u32 	%r7174, [%r10145+-16636];
	ld.shared.u32 	%r7175, [%r10158+2564];
	// begin inline asm
	dp4a.s32.s32 %r7173, %r7174, %r7175, %r7169;
	// end inline asm
	ld.shared.u32 	%r7178, [%r10145+-16632];
	ld.shared.u32 	%r7179, [%r10158+2568];
	// begin inline asm
	dp4a.s32.s32 %r7177, %r7178, %r7179, %r7173;
	// end inline asm
	ld.shared.u32 	%r7182, [%r10145+-16628];
	ld.shared.u32 	%r7183, [%r10158+2572];
	// begin inline asm
	dp4a.s32.s32 %r7181, %r7182, %r7183, %r7177;
	// end inline asm
	ld.shared.u32 	%r7186, [%r10145+-16624];
	ld.shared.u32 	%r7187, [%r10158+2576];
	// begin inline asm
	dp4a.s32.s32 %r7185, %r7186, %r7187, %r7181;
	// end inline asm
	ld.shared.u32 	%r7190, [%r10145+-16620];
	ld.shared.u32 	%r7191, [%r10158+2580];
	// begin inline asm
	dp4a.s32.s32 %r7189, %r7190, %r7191, %r7185;
	// end inline asm
	ld.shared.u32 	%r7194, [%r10145+-16616];
	ld.shared.u32 	%r7195, [%r10158+2584];
	// begin inline asm
	dp4a.s32.s32 %r7193, %r7194, %r7195, %r7189;
	// end inline asm
	ld.shared.u32 	%r7198, [%r10145+-16612];
	ld.shared.u32 	%r7199, [%r10158+2588];
	// begin inline asm
	dp4a.s32.s32 %r7197, %r7198, %r7199, %r7193;
	// end inline asm
	ld.shared.u32 	%r7202, [%r10149+320];
	// begin inline asm
	{.reg .f16 low,high;
  mov.b32 {low,high},%r7202;
  cvt.f32.f16 %f1517, low;}

	// end inline asm
	// begin inline asm
	{.reg .f16 low,high;
  mov.b32 {low,high},%r7202;
  cvt.f32.f16 %f1518, high;}

	// end inline asm
	ld.shared.u8 	%r10252, [%r10165];
	mul.lo.s32 	%r10253, %r7197, %r10252;
	cvt.rn.f32.s32 	%f1962, %r10253;
	ld.shared.u8 	%rs175, [%r10165+8];
	cvt.rn.f32.u16 	%f1963, %rs175;
	fma.rn.f32 	%f1964, %f1518, %f1963, 0f00000000;
	fma.rn.f32 	%f1965, %f1517, %f1962, 0f00000000;
	ld.shared.u32 	%r7204, [%r10145+-16608];
	ld.shared.u32 	%r7205, [%r10158+2592];
	// begin inline asm
	dp4a.s32.s32 %r7203, %r7204, %r7205, %r10104;
	// end inline asm
	ld.shared.u32 	%r7208, [%r10145+-16604];
	ld.shared.u32 	%r7209, [%r10158+2596];
	// begin inline asm
	dp4a.s32.s32 %r7207, %r7208, %r7209, %r7203;
	// end inline asm
	ld.shared.u32 	%r7212, [%r10145+-16600];
	ld.shared.u32 	%r7213, [%r10158+2600];
	// begin inline asm
	dp4a.s32.s32 %r7211, %r7212, %r7213, %r7207;
	// end inline asm
	ld.shared.u32 	%r7216, [%r10145+-16596];
	ld.shared.u32 	%r7217, [%r10158+2604];
	// begin inline asm
	dp4a.s32.s32 %r7215, %r7216, %r7217, %r7211;
	// end inline asm
	ld.shared.u32 	%r7220, [%r10145+-16592];
	ld.shared.u32 	%r7221, [%r10158+2608];
	// begin inline asm
	dp4a.s32.s32 %r7219, %r7220, %r7221, %r7215;
	// end inline asm
	ld.shared.u32 	%r7224, [%r10145+-16588];
	ld.shared.u32 	%r7225, [%r10158+2612];
	// begin inline asm
	dp4a.s32.s32 %r7223, %r7224, %r7225, %r7219;
	// end inline asm
	ld.shared.u32 	%r7228, [%r10145+-16584];
	ld.shared.u32 	%r7229, [%r10158+2616];
	// begin inline asm
	dp4a.s32.s32 %r7227, %r7228, %r7229, %r7223;
	// end inline asm
	ld.shared.u32 	%r7232, [%r10145+-16580];
	ld.shared.u32 	%r7233, [%r10158+2620];
	// begin inline asm
	dp4a.s32.s32 %r7231, %r7232, %r7233, %r7227;
	// end inline asm
	ld.shared.u8 	%r10254, [%r10165+1];
	mul.lo.s32 	%r10255, %r7231, %r10254;
	cvt.rn.f32.s32 	%f1966, %r10255;
	fma.rn.f32 	%f1967, %f1513, %f1966, %f1965;
	ld.shared.u8 	%rs176, [%r10165+9];
	cvt.rn.f32.u16 	%f1968, %rs176;
	fma.rn.f32 	%f1969, %f1514, %f1968, %f1964;
	ld.shared.u32 	%r7236, [%r73+128];
	// begin inline asm
	{.reg .f16 low,high;
  mov.b32 {low,high},%r7236;
  cvt.f32.f16 %f1519, low;}

	// end inline asm
	// begin inline asm
	{.reg .f16 low,high;
  mov.b32 {low,high},%r7236;
  cvt.f32.f16 %f1520, high;}

	// end inline asm
	mul.f32 	%f1970, %f1967, %f1519;
	mul.f32 	%f1971, %f1969, %f1520;
	sub.f32 	%f1972, %f1970, %f1971;
	add.f32 	%f2605, %f2605, %f1972;
	ld.shared.u32 	%r7238, [%r10145+-8320];
	ld.shared.u32 	%r7239, [%r10158+2560];
	// begin inline asm
	dp4a.s32.s32 %r7237, %r7238, %r7239, %r10104;
	// end inline asm
	ld.shared.u32 	%r7242, [%r10145+-8316];
	ld.shared.u32 	%r7243, [%r10158+2564];
	// begin inline asm
	dp4a.s32.s32 %r7241, %r7242, %r7243, %r7237;
	// end inline asm
	ld.shared.u32 	%r7246, [%r10145+-8312];
	ld.shared.u32 	%r7247, [%r10158+2568];
	// begin inline asm
	dp4a.s32.s32 %r7245, %r7246, %r7247, %r7241;
	// end inline asm
	ld.shared.u32 	%r7250, [%r10145+-8308];
	ld.shared.u32 	%r7251, [%r10158+2572];
	// begin inline asm
	dp4a.s32.s32 %r7249, %r7250, %r7251, %r7245;
	// end inline asm
	ld.shared.u32 	%r7254, [%r10145+-8304];
	ld.shared.u32 	%r7255, [%r10158+2576];
	// begin inline asm
	dp4a.s32.s32 %r7253, %r7254, %r7255, %r7249;
	// end inline asm
	ld.shared.u32 	%r7258, [%r10145+-8300];
	ld.shared.u32 	%r7259, [%r10158+2580];
	// begin inline asm
	dp4a.s32.s32 %r7257, %r7258, %r7259, %r7253;
	// end inline asm
	ld.shared.u32 	%r7262, [%r10145+-8296];
	ld.shared.u32 	%r7263, [%r10158+2584];
	// begin inline asm
	dp4a.s32.s32 %r7261, %r7262, %r7263, %r7257;
	// end inline asm
	ld.shared.u32 	%r7266, [%r10145+-8292];
	ld.shared.u32 	%r7267, [%r10158+2588];
	// begin inline asm
	dp4a.s32.s32 %r7265, %r7266, %r7267, %r7261;
	// end inline asm
	ld.shared.u32 	%r7270, [%r10149+320];
	// begin inline asm
	{.reg .f16 low,high;
  mov.b32 {low,high},%r7270;
  cvt.f32.f16 %f1521, low;}

	// end inline asm
	// begin inline asm
	{.reg .f16 low,high;
  mov.b32 {low,high},%r7270;
  cvt.f32.f16 %f1522, high;}

	// end inline asm
	ld.shared.u8 	%r10256, [%r10172];
	mul.lo.s32 	%r10257, %r7265, %r10256;
	cvt.rn.f32.s32 	%f1973, %r10257;
	ld.shared.u8 	%rs177, [%r10172+8];
	cvt.rn.f32.u16 	%f1974, %rs177;
	fma.rn.f32 	%f1975, %f1522, %f1974, 0f00000000;
	fma.rn.f32 	%f1976, %f1521, %f1973, 0f00000000;
	ld.shared.u32 	%r7272, [%r10145+-8288];
	ld.shared.u32 	%r7273, [%r10158+2592];
	// begin inline asm
	dp4a.s32.s32 %r7271, %r7272, %r7273, %r10104;
	// end inline asm
	ld.shared.u32 	%r7276, [%r10145+-8284];
	ld.shared.u32 	%r7277, [%r10158+2596];
	// begin inline asm
	dp4a.s32.s32 %r7275, %r7276, %r7277, %r7271;
	// end inline asm
	ld.shared.u32 	%r7280, [%r10145+-8280];
	ld.shared.u32 	%r7281, [%r10158+2600];
	// begin inline asm
	dp4a.s32.s32 %r7279, %r7280, %r7281, %r7275;
	// end inline asm
	ld.shared.u32 	%r7284, [%r10145+-8276];
	ld.shared.u32 	%r7285, [%r10158+2604];
	// begin inline asm
	dp4a.s32.s32 %r7283, %r7284, %r7285, %r7279;
	// end inline asm
	ld.shared.u32 	%r7288, [%r10145+-8272];
	ld.shared.u32 	%r7289, [%r10158+2608];
	// begin inline asm
	dp4a.s32.s32 %r7287, %r7288, %r7289, %r7283;
	// end inline asm
	ld.shared.u32 	%r7292, [%r10145+-8268];
	ld.shared.u32 	%r7293, [%r10158+2612];
	// begin inline asm
	dp4a.s32.s32 %r7291, %r7292, %r7293, %r7287;
	// end inline asm
	ld.shared.u32 	%r7296, [%r10145+-8264];
	ld.shared.u32 	%r7297, [%r10158+2616];
	// begin inline asm
	dp4a.s32.s32 %r7295, %r7296, %r7297, %r7291;
	// end inline asm
	ld.shared.u32 	%r7300, [%r10145+-8260];
	ld.shared.u32 	%r7301, [%r10158+2620];
	// begin inline asm
	dp4a.s32.s32 %r7299, %r7300, %r7301, %r7295;
	// end inline asm
	ld.shared.u32 	%r7304, [%r10149+324];
	// begin inline asm
	{.reg .f16 low,high;
  mov.b32 {low,high},%r7304;
  cvt.f32.f16 %f1523, low;}

	// end inline asm
	// begin inline asm
	{.reg .f16 low,high;
  mov.b32 {low,high},%r7304;
  cvt.f32.f16 %f1524, high;}

	// end inline asm
	ld.shared.u8 	%r10258, [%r10172+1];
	mul.lo.s32 	%r10259, %r7299, %r10258;
	cvt.rn.f32.s32 	%f1977, %r10259;
	fma.rn.f32 	%f1978, %f1523, %f1977, %f1976;
	ld.shared.u8 	%rs178, [%r10172+9];
	cvt.rn.f32.u16 	%f1979, %rs178;
	fma.rn.f32 	%f1980, %f1524, %f1979, %f1975;
	ld.shared.u32 	%r7306, [%r75+256];
	// begin inline asm
	{.reg .f16 low,high;
  mov.b32 {low,high},%r7306;
  cvt.f32.f16 %f1525, low;}

	// end inline asm
	// begin inline asm
	{.reg .f16 low,high;
  mov.b32 {low,high},%r7306;
  cvt.f32.f16 %f1526, high;}

	// end inline asm
	mul.f32 	%f1981, %f1978, %f1525;
	mul.f32 	%f1982, %f1980, %f1526;
	sub.f32 	%f1983, %f1981, %f1982;
	add.f32 	%f2589, %f2589, %f1983;
	ld.shared.u32 	%r7308, [%r10145];
	ld.shared.u32 	%r7309, [%r10158+2560];
	// begin inline asm
	dp4a.s32.s32 %r7307, %r7308, %r7309, %r10104;
	// end inline asm
	ld.shared.u32 	%r7312, [%r10145+4];
	ld.shared.u32 	%r7313, [%r10158+2564];
	// begin inline asm
	dp4a.s32.s32 %r7311, %r7312, %r7313, %r7307;
	// end inline asm
	ld.shared.u32 	%r7316, [%r10145+8];
	ld.shared.u32 	%r7317, [%r10158+2568];
	// begin inline asm
	dp4a.s32.s32 %r7315, %r7316, %r7317, %r7311;
	// end inline asm
	ld.shared.u32 	%r7320, [%r10145+12];
	ld.shared.u32 	%r7321, [%r10158+2572];
	// begin inline asm
	dp4a.s32.s32 %r7319, %r7320, %r7321, %r7315;
	// end inline asm
	ld.shared.u32 	%r7324, [%r10145+16];
	ld.shared.u32 	%r7325, [%r10158+2576];
	// begin inline asm
	dp4a.s32.s32 %r7323, %r7324, %r7325, %r7319;
	// end inline asm
	ld.shared.u32 	%r7328, [%r10145+20];
	ld.shared.u32 	%r7329, [%r10158+2580];
	// begin inline asm
	dp4a.s32.s32 %r7327, %r7328, %r7329, %r7323;
	// end inline asm
	ld.shared.u32 	%r7332, [%r10145+24];
	ld.shared.u32 	%r7333, [%r10158+2584];
	// begin inline asm
	dp4a.s32.s32 %r7331, %r7332, %r7333, %r7327;
	// end inline asm
	ld.shared.u32 	%r7336, [%r10145+28];
	ld.shared.u32 	%r7337, [%r10158+2588];
	// begin inline asm
	dp4a.s32.s32 %r7335, %r7336, %r7337, %r7331;
	// end inline asm
	ld.shared.u32 	%r7340, [%r10149+320];
	// begin inline asm
	{.reg .f16 low,high;
  mov.b32 {low,high},%r7340;
  cvt.f32.f16 %f1527, low;}

	// end inline asm
	// begin inline asm
	{.reg .f16 low,high;
  mov.b32 {low,high},%r7340;
  cvt.f32.f16 %f1528, high;}

	// end inline asm
	ld.shared.u8 	%r10260, [%r10179];
	mul.lo.s32 	%r10261, %r7335, %r10260;
	cvt.rn.f32.s32 	%f1984, %r10261;
	ld.shared.u8 	%rs179, [%r10179+8];
	cvt.rn.f32.u16 	%f1985, %rs179;
	fma.rn.f32 	%f1986, %f1528, %f1985, 0f00000000;
	fma.rn.f32 	%f1987, %f1527, %f1984, 0f00000000;
	ld.shared.u32 	%r7342, [%r10145+32];
	ld.shared.u32 	%r7343, [%r10158+2592];
	// begin inline asm
	dp4a.s32.s32 %r7341, %r7342, %r7343, %r10104;
	// end inline asm
	ld.shared.u32 	%r7346, [%r10145+36];
	ld.shared.u32 	%r7347, [%r10158+2596];
	// begin inline asm
	dp4a.s32.s32 %r7345, %r7346, %r7347, %r7341;
	// end inline asm
	ld.shared.u32 	%r7350, [%r10145+40];
	ld.shared.u32 	%r7351, [%r10158+2600];
	// begin inline asm
	dp4a.s32.s32 %r7349, %r7350, %r7351, %r7345;
	// end inline asm
	ld.shared.u32 	%r7354, [%r10145+44];
	ld.shared.u32 	%r7355, [%r10158+2604];
	// begin inline asm
	dp4a.s32.s32 %r7353, %r7354, %r7355, %r7349;
	// end inline asm
	ld.shared.u32 	%r7358, [%r10145+48];
	ld.shared.u32 	%r7359, [%r10158+2608];
	// begin inline asm
	dp4a.s32.s32 %r7357, %r7358, %r7359, %r7353;
	// end inline asm
	ld.shared.u32 	%r7362, [%r10145+52];
	ld.shared.u32 	%r7363, [%r10158+2612];
	// begin inline asm
	dp4a.s32.s32 %r7361, %r7362, %r7363, %r7357;
	// end inline asm
	ld.shared.u32 	%r7366, [%r10145+56];
	ld.shared.u32 	%r7367, [%r10158+2616];
	// begin inline asm
	dp4a.s32.s32 %r7365, %r7366, %r7367, %r7361;
	// end inline asm
	ld.shared.u32 	%r7370, [%r10145+60];
	ld.shared.u32 	%r7371, [%r10158+2620];
	// begin inline asm
	dp4a.s32.s32 %r7369, %r7370, %r7371, %r7365;
	// end inline asm
	ld.shared.u8 	%r10262, [%r10179+1];
	mul.lo.s32 	%r10263, %r7369, %r10262;
	cvt.rn.f32.s32 	%f1988, %r10263;
	fma.rn.f32 	%f1989, %f1523, %f1988, %f1987;
	ld.shared.u8 	%rs180, [%r10179+9];
	cvt.rn.f32.u16 	%f1990, %rs180;
	fma.rn.f32 	%f1991, %f1524, %f1990, %f1986;
	ld.shared.u32 	%r7374, [%r77+384];
	// begin inline asm
	{.reg .f16 low,high;
  mov.b32 {low,high},%r7374;
  cvt.f32.f16 %f1529, low;}

	// end inline asm
	// begin inline asm
	{.reg .f16 low,high;
  mov.b32 {low,high},%r7374;
  cvt.f32.f16 %f1530, high;}

	// end inline asm
	mul.f32 	%f1992, %f1989, %f1529;
	mul.f32 	%f1993, %f1991, %f1530;
	sub.f32 	%f1994, %f1992, %f1993;
	add.f32 	%f2573, %f2573, %f1994;
	ld.shared.u32 	%r7376, [%r10145+-24960];
	ld.shared.u32 	%r7377, [%r10158+3072];
	// begin inline asm
	dp4a.s32.s32 %r7375, %r7376, %r7377, %r10104;
	// end inline asm
	ld.shared.u32 	%r7380, [%r10145+-24956];
	ld.shared.u32 	%r7381, [%r10158+3076];
	// begin inline asm
	dp4a.s32.s32 %r7379, %r7380, %r7381, %r7375;
	// end inline asm
	ld.shared.u32 	%r7384, [%r10145+-24952];
	ld.shared.u32 	%r7385, [%r10158+3080];
	// begin inline asm
	dp4a.s32.s32 %r7383, %r7384, %r7385, %r7379;
	// end inline asm
	ld.shared.u32 	%r7388, [%r10145+-24948];
	ld.shared.u32 	%r7389, [%r10158+3084];
	// begin inline asm
	dp4a.s32.s32 %r7387, %r7388, %r7389, %r7383;
	// end inline asm
	ld.shared.u32 	%r7392, [%r10145+-24944];
	ld.shared.u32 	%r7393, [%r10158+3088];
	// begin inline asm
	dp4a.s32.s32 %r7391, %r7392, %r7393, %r7387;
	// end inline asm
	ld.shared.u32 	%r7396, [%r10145+-24940];
	ld.shared.u32 	%r7397, [%r10158+3092];
	// begin inline asm
	dp4a.s32.s32 %r7395, %r7396, %r7397, %r7391;
	// end inline asm
	ld.shared.u32 	%r7400, [%r10145+-24936];
	ld.shared.u32 	%r7401, [%r10158+3096];
	// begin inline asm
	dp4a.s32.s32 %r7399, %r7400, %r7401, %r7395;
	// end inline asm
	ld.shared.u32 	%r7404, [%r10145+-24932];
	ld.shared.u32 	%r7405, [%r10158+3100];
	// begin inline asm
	dp4a.s32.s32 %r7403, %r7404, %r7405, %r7399;
	// end inline asm
	ld.shared.u32 	%r7408, [%r10149+384];
	// begin inline asm
	{.reg .f16 low,high;
  mov.b32 {low,high},%r7408;
  cvt.f32.f16 %f1531, low;}

	// end inline asm
	// begin inline asm
	{.reg .f16 low,high;
  mov.b32 {low,high},%r7408;
  cvt.f32.f16 %f1532, high;}

	// end inline asm
	ld.shared.u8 	%r10264, [%r10155];
	mul.lo.s32 	%r10265, %r7403, %r10264;
	cvt.rn.f32.s32 	%f1995, %r10265;
	ld.shared.u8 	%rs181, [%r10155+8];
	cvt.rn.f32.u16 	%f1996, %rs181;
	fma.rn.f32 	%f1997, %f1532, %f1996, 0f00000000;
	fma.rn.f32 	%f1998, %f1531, %f1995, 0f00000000;
	ld.shared.u32 	%r7410, [%r10145+-24928];
	ld.shared.u32 	%r7411, [%r10158+3104];
	// begin inline asm
	dp4a.s32.s32 %r7409, %r7410, %r7411, %r10104;
	// end inline asm
	ld.shared.u32 	%r7414, [%r10145+-24924];
	ld.shared.u32 	%r7415, [%r10158+3108];
	// begin inline asm
	dp4a.s32.s32 %r7413, %r7414, %r7415, %r7409;
	// end inline asm
	ld.shared.u32 	%r7418, [%r10145+-24920];
	ld.shared.u32 	%r7419, [%r10158+3112];
	// begin inline asm
	dp4a.s32.s32 %r7417, %r7418, %r7419, %r7413;
	// end inline asm
	ld.shared.u32 	%r7422, [%r10145+-24916];
	ld.shared.u32 	%r7423, [%r10158+3116];
	// begin inline asm
	dp4a.s32.s32 %r7421, %r7422, %r7423, %r7417;
	// end inline asm
	ld.shared.u32 	%r7426, [%r10145+-24912];
	ld.shared.u32 	%r7427, [%r10158+3120];
	// begin inline asm
	dp4a.s32.s32 %r7425, %r7426, %r7427, %r7421;
	// end inline asm
	ld.shared.u32 	%r7430, [%r10145+-24908];
	ld.shared.u32 	%r7431, [%r10158+3124];
	// begin inline asm
	dp4a.s32.s32 %r7429, %r7430, %r7431, %r7425;
	// end inline asm
	ld.shared.u32 	%r7434, [%r10145+-24904];
	ld.shared.u32 	%r7435, [%r10158+3128];
	// begin inline asm
	dp4a.s32.s32 %r7433, %r7434, %r7435, %r7429;
	// end inline asm
	ld.shared.u32 	%r7438, [%r10145+-24900];
	ld.shared.u32 	%r7439, [%r10158+3132];
	// begin inline asm
	dp4a.s32.s32 %r7437, %r7438, %r7439, %r7433;
	// end inline asm
	ld.shared.u32 	%r7442, [%r10149+388];
	// begin inline asm
	{.reg .f16 low,high;
  mov.b32 {low,high},%r7442;
  cvt.f32.f16 %f1533, low;}

	// end inline asm
	// begin inline asm
	{.reg .f16 low,high;
  mov.b32 {low,high},%r7442;
  cvt.f32.f16 %f1534, high;}

	// end inline asm
	ld.shared.u8 	%r10266, [%r10155+1];
	mul.lo.s32 	%r10267, %r7437, %r10266;
	cvt.rn.f32.s32 	%f1999, %r10267;
	fma.rn.f32 	%f2000, %f1533, %f1999, %f1998;
	ld.shared.u8 	%rs182, [%r10155+9];
	cvt.rn.f32.u16 	%f2001, %rs182;
	fma.rn.f32 	%f2002, %f1534, %f2001, %f1997;
	ld.shared.u32 	%r7444, [%r70];
	// begin inline asm
	{.reg .f16 low,high;
  mov.b32 {low,high},%r7444;
  cvt.f32.f16 %f1535, low;}

	// end inline asm
	// begin inline asm
	{.reg .f16 low,high;
  mov.b32 {low,high},%r7444;
  cvt.f32.f16 %f1536, high;}

	// end inline asm
	mul.f32 	%f2003, %f2000, %f1535;
	mul.f32 	%f2004, %f2002, %f1536;
	sub.f32 	%f2005, %f2003, %f2004;
	add.f32 	%f2620, %f2620, %f2005;
	ld.shared.u32 	%r7446, [%r10145+-16640];
	ld.shared.u32 	%r7447, [%r10158+3072];
	// begin inline asm
	dp4a.s32.s32 %r7445, %r7446, %r7447, %r10104;
	// end inline asm
	ld.shared.u32 	%r7450, [%r10145+-16636];
	ld.shared.u32 	%r7451, [%r10158+3076];
	// begin inline asm
	dp4a.s32.s32 %r7449, %r7450, %r7451, %r7445;
	// end inline asm
	ld.shared.u32 	%r7454, [%r10145+-16632];
	ld.shared.u32 	%r7455, [%r10158+3080];
	// begin inline asm
	dp4a.s32.s32 %r7453, %r7454, %r7455, %r7449;
	// end inline asm
	ld.shared.u32 	%r7458, [%r10145+-16628];
	ld.shared.u32 	%r7459, [%r10158+3084];
	// begin inline asm
	dp4a.s32.s32 %r7457, %r7458, %r7459, %r7453;
	// end inline asm
	ld.shared.u32 	%r7462, [%r10145+-16624];
	ld.shared.u32 	%r7463, [%r10158+3088];
	// begin inline asm
	dp4a.s32.s32 %r7461, %r7462, %r7463, %r7457;
	// end inline asm
	ld.shared.u32 	%r7466, [%r10145+-16620];
	ld.shared.u32 	%r7467, [%r10158+3092];
	// begin inline asm
	dp4a.s32.s32 %r7465, %r7466, %r7467, %r7461;
	// end inline asm
	ld.shared.u32 	%r7470, [%r10145+-16616];
	ld.shared.u32 	%r7471, [%r10158+3096];
	// begin inline asm
	dp4a.s32.s32 %r7469, %r7470, %r7471, %r7465;
	// end inline asm
	ld.shared.u32 	%r7474, [%r10145+-16612];
	ld.shared.u32 	%r7475, [%r10158+3100];
	// begin inline asm
	dp4a.s32.s32 %r7473, %r7474, %r7475, %r7469;
	// end inline asm
	ld.shared.u32 	%r7478, [%r10149+384];
	// begin inline asm
	{.reg .f16 low,high;
  mov.b32 {low,high},%r7478;
  cvt.f32.f16 %f1537, low;}

	// end inline asm
	// begin inline asm
	{.reg .f16 low,high;
  mov.b32 {low,high},%r7478;
  cvt.f32.f16 %f1538, high;}

	// end inline asm
	ld.shared.u8 	%r10268, [%r10165];
	mul.lo.s32 	%r10269, %r7473, %r10268;
	cvt.rn.f32.s32 	%f2006, %r10269;
	ld.shared.u8 	%rs183, [%r10165+8];
	cvt.rn.f32.u16 	%f2007, %rs183;
	fma.rn.f32 	%f2008, %f1538, %f2007, 0f00000000;
	fma.rn.f32 	%f2009, %f1537, %f2006, 0f00000000;
	ld.shared.u32 	%r7480, [%r10145+-16608];
	ld.shared.u32 	%r7481, [%r10158+3104];
	// begin inline asm
	dp4a.s32.s32 %r7479, %r7480, %r7481, %r10104;
	// end inline asm
	ld.shared.u32 	%r7484, [%r10145+-16604];
	ld.shared.u32 	%r7485, [%r10158+3108];
	// begin inline asm
	dp4a.s32.s32 %r7483, %r7484, %r7485, %r7479;
	// end inline asm
	ld.shared.u32 	%r7488, [%r10145+-16600];
	ld.shared.u32 	%r7489, [%r10158+3112];
	// begin inline asm
	dp4a.s32.s32 %r7487, %r7488, %r7489, %r7483;
	// end inline asm
	ld.shared.u32 	%r7492, [%r10145+-16596];
	ld.shared.u32 	%r7493, [%r10158+3116];
	// begin inline asm
	dp4a.s32.s32 %r7491, %r7492, %r7493, %r7487;
	// end inline asm
	ld.shared.u32 	%r7496, [%r10145+-16592];
	ld.shared.u32 	%r7497, [%r10158+3120];
	// begin inline asm
	dp4a.s32.s32 %r7495, %r7496, %r7497, %r7491;
	// end inline asm
	ld.shared.u32 	%r7500, [%r10145+-16588];
	ld.shared.u32 	%r7501, [%r10158+3124];
	// begin inline asm
	dp4a.s32.s32 %r7499, %r7500, %r7501, %r7495;
	// end inline asm
	ld.shared.u32 	%r7504, [%r10145+-16584];
	ld.shared.u32 	%r7505, [%r10158+3128];
	// begin inline asm
	dp4a.s32.s32 %r7503, %r7504, %r7505, %r7499;
	// end inline asm
	ld.shared.u32 	%r7508, [%r10145+-16580];
	ld.shared.u32 	%r7509, [%r10158+3132];
	// begin inline asm
	dp4a.s32.s32 %r7507, %r7508, %r7509, %r7503;
	// end inline asm
	ld.shared.u8 	%r10270, [%r10165+1];
	mul.lo.s32 	%r10271, %r7507, %r10270;
	cvt.rn.f32.s32 	%f2010, %r10271;
	fma.rn.f32 	%f2011, %f1533, %f2010, %f2009;
	ld.shared.u8 	%rs184, [%r10165+9];
	cvt.rn.f32.u16 	%f2012, %rs184;
	fma.rn.f32 	%f2013, %f1534, %f2012, %f2008;
	ld.shared.u32 	%r7512, [%r73+128];
	// begin inline asm
	{.reg .f16 low,high;
  mov.b32 {low,high},%r7512;
  cvt.f32.f16 %f1539, low;}

	// end inline asm
	// begin inline asm
	{.reg .f16 low,high;
  mov.b32 {low,high},%r7512;
  cvt.f32.f16 %f1540, high;}

	// end inline asm
	mul.f32 	%f2014, %f2011, %f1539;
	mul.f32 	%f2015, %f2013, %f1540;
	sub.f32 	%f2016, %f2014, %f2015;
	add.f32 	%f2604, %f2604, %f2016;
	ld.shared.u32 	%r7514, [%r10145+-8320];
	ld.shared.u32 	%r7515, [%r10158+3072];
	// begin inline asm
	dp4a.s32.s32 %r7513, %r7514, %r7515, %r10104;
	// end inline asm
	ld.shared.u32 	%r7518, [%r10145+-8316];
	ld.shared.u32 	%r7519, [%r10158+3076];
	// begin inline asm
	dp4a.s32.s32 %r7517, %r7518, %r7519, %r7513;
	// end inline asm
	ld.shared.u32 	%r7522, [%r10145+-8312];
	ld.shared.u32 	%r7523, [%r10158+3080];
	// begin inline asm
	dp4a.s32.s32 %r7521, %r7522, %r7523, %r7517;
	// end inline asm
	ld.shared.u32 	%r7526, [%r10145+-8308];
	ld.shared.u32 	%r7527, [%r10158+3084];
	// begin inline asm
	dp4a.s32.s32 %r7525, %r7526, %r7527, %r7521;
	// end inline asm
	ld.shared.u32 	%r7530, [%r10145+-8304];
	ld.shared.u32 	%r7531, [%r10158+3088];
	// begin inline asm
	dp4a.s32.s32 %r7529, %r7530, %r7531, %r7525;
	// end inline asm
	ld.shared.u32 	%r7534, [%r10145+-8300];
	ld.shared.u32 	%r7535, [%r10158+3092];
	// begin inline asm
	dp4a.s32.s32 %r7533, %r7534, %r7535, %r7529;
	// end inline asm
	ld.shared.u32 	%r7538, [%r10145+-8296];
	ld.shared.u32 	%r7539, [%r10158+3096];
	// begin inline asm
	dp4a.s32.s32 %r7537, %r7538, %r7539, %r7533;
	// end inline asm
	ld.shared.u32 	%r7542, [%r10145+-8292];
	ld.shared.u32 	%r7543, [%r10158+3100];
	// begin inline asm
	dp4a.s32.s32 %r7541, %r7542, %r7543, %r7537;
	// end inline asm
	ld.shared.u32 	%r7546, [%r10149+384];
	// begin inline asm
	{.reg .f16 low,high;
  mov.b32 {low,high},%r7546;
  cvt.f32.f16 %f1541, low;}

	// end inline asm
	// begin inline asm
	{.reg .f16 low,high;
  mov.b32 {low,high},%r7546;
  cvt.f32.f16 %f1542, high;}

	// end inline asm
	ld.shared.u8 	%r10272, [%r10172];
	mul.lo.s32 	%r10273, %r7541, %r10272;
	cvt.rn.f32.s32 	%f2017, %r10273;
	ld.shared.u8 	%rs185, [%r10172+8];
	cvt.rn.f32.u16 	%f2018, %rs185;
	fma.rn.f32 	%f2019, %f1542, %f2018, 0f00000000;
	fma.rn.f32 	%f2020, %f1541, %f2017, 0f00000000;
	ld.shared.u32 	%r7548, [%r10145+-8288];
	ld.shared.u32 	%r7549, [%r10158+3104];
	// begin inline asm
	dp4a.s32.s32 %r7547, %r7548, %r7549, %r10104;
	// end inline asm
	ld.shared.u32 	%r7552, [%r10145+-8284];
	ld.shared.u32 	%r7553, [%r10158+3108];
	// begin inline asm
	dp4a.s32.s32 %r7551, %r7552, %r7553, %r7547;
	// end inline asm
	ld.shared.u32 	%r7556, [%r10145+-8280];
	ld.shared.u32 	%r7557, [%r10158+3112];
	// begin inline asm
	dp4a.s32.s32 %r7555, %r7556, %r7557, %r7551;
	// end inline asm
	ld.shared.u32 	%r7560, [%r10145+-8276];
	ld.shared.u32 	%r7561, [%r10158+3116];
	// begin inline asm
	dp4a.s32.s32 %r7559, %r7560, %r7561, %r7555;
	// end inline asm
	ld.shared.u32 	%r7564, [%r10145+-8272];
	ld.shared.u32 	%r7565, [%r10158+3120];
	// begin inline asm
	dp4a.s32.s32 %r7563, %r7564, %r7565, %r7559;
	// end inline asm
	ld.shared.u32 	%r7568, [%r10145+-8268];
	ld.shared.u32 	%r7569, [%r10158+3124];
	// begin inline asm
	dp4a.s32.s32 %r7567, %r7568, %r7569, %r7563;
	// end inline asm
	ld.shared.u32 	%r7572, [%r10145+-8264];
	ld.shared.u32 	%r7573, [%r10158+3128];
	// begin inline asm
	dp4a.s32.s32 %r7571, %r7572, %r7573, %r7567;
	// end inline asm
	ld.shared.u32 	%r7576, [%r10145+-8260];
	ld.shared.u32 	%r7577, [%r10158+3132];
	// begin inline asm
	dp4a.s32.s32 %r7575, %r7576, %r7577, %r7571;
	// end inline asm
	ld.shared.u32 	%r7580, [%r10149+388];
	// begin inline asm
	{.reg .f16 low,high;
  mov.b32 {low,high},%r7580;
  cvt.f32.f16 %f1543, low;}

	// end inline asm
	// begin inline asm
	{.reg .f16 low,high;
  mov.b32 {low,high},%r7580;
  cvt.f32.f16 %f1544, high;}

	// end inline asm
	ld.shared.u8 	%r10274, [%r10172+1];
	mul.lo.s32 	%r10275, %r7575, %r10274;
	cvt.rn.f32.s32 	%f2021, %r10275;
	fma.rn.f32 	%f2022, %f1543, %f2021, %f2020;
	ld.shared.u8 	%rs186, [%r10172+9];
	cvt.rn.f32.u16 	%f2023, %rs186;
	fma.rn.f32 	%f2024, %f1544, %f2023, %f2019;
	ld.shared.u32 	%r7582, [%r75+256];
	// begin inline asm
	{.reg .f16 low,high;
  mov.b32 {low,high},%r7582;
  cvt.f32.f16 %f1545, low;}

	// end inline asm
	// begin inline asm
	{.reg .f16 low,high;
  mov.b32 {low,high},%r7582;
  cvt.f32.f16 %f1546, high;}

	// end inline asm
	mul.f32 	%f2025, %f2022, %f1545;
	mul.f32 	%f2026, %f2024, %f1546;
	sub.f32 	%f2027, %f2025, %f2026;
	add.f32 	%f2588, %f2588, %f2027;
	ld.shared.u32 	%r7584, [%r10145];
	ld.shared.u32 	%r7585, [%r10158+3072];
	// begin inline asm
	dp4a.s32.s32 %r7583, %r7584, %r7585, %r10104;
	// end inline asm
	ld.shared.u32 	%r7588, [%r10145+4];
	ld.shared.u32 	%r7589, [%r10158+3076];
	// begin inline asm
	dp4a.s32.s32 %r7587, %r7588, %r7589, %r7583;
	// end inline asm
	ld.shared.u32 	%r7592, [%r10145+8];
	ld.shared.u32 	%r7593, [%r10158+3080];
	// begin inline asm
	dp4a.s32.s32 %r7591, %r7592, %r7593, %r7587;
	// end inline asm
	ld.shared.u32 	%r7596, [%r10145+12];
	ld.shared.u32 	%r7597, [%r10158+3084];
	// begin inline asm
	dp4a.s32.s32 %r7595, %r7596, %r7597, %r7591;
	// end inline asm
	ld.shared.u32 	%r7600, [%r10145+16];
	ld.shared.u32 	%r7601, [%r10158+3088];
	// begin inline asm
	dp4a.s32.s32 %r7599, %r7600, %r7601, %r7595;
	// end inline asm
	ld.shared.u32 	%r7604, [%r10145+20];
	ld.shared.u32 	%r7605, [%r10158+3092];
	// begin inline asm
	dp4a.s32.s32 %r7603, %r7604, %r7605, %r7599;
	// end inline asm
	ld.shared.u32 	%r7608, [%r10145+24];
	ld.shared.u32 	%r7609, [%r10158+3096];
	// begin inline asm
	dp4a.s32.s32 %r7607, %r7608, %r7609, %r7603;
	// end inline asm
	ld.shared.u32 	%r7612, [%r10145+28];
	ld.shared.u32 	%r7613, [%r10158+3100];
	// begin inline asm
	dp4a.s32.s32 %r7611, %r7612, %r7613, %r7607;
	// end inline asm
	ld.shared.u32 	%r7616, [%r10149+384];
	// begin inline asm
	{.reg .f16 low,high;
  mov.b32 {low,high},%r7616;
  cvt.f32.f16 %f1547, low;}

	// end inline asm
	// begin inline asm
	{.reg .f16 low,high;
  mov.b32 {low,high},%r7616;
  cvt.f32.f16 %f1548, high;}

	// end inline asm
	ld.shared.u8 	%r10276, [%r10179];
	mul.lo.s32 	%r10277, %r7611, %r10276;
	cvt.rn.f32.s32 	%f2028, %r10277;
	ld.shared.u8 	%rs187, [%r10179+8];
	cvt.rn.f32.u16 	%f2029, %rs187;
	fma.rn.f32 	%f2030, %f1548, %f2029, 0f00000000;
	fma.rn.f32 	%f2031, %f1547, %f2028, 0f00000000;
	ld.shared.u32 	%r7618, [%r10145+32];
	ld.shared.u32 	%r7619, [%r10158+3104];
	// begin inline asm
	dp4a.s32.s32 %r7617, %r7618, %r7619, %r10104;
	// end inline asm
	ld.shared.u32 	%r7622, [%r10145+36];
	ld.shared.u32 	%r7623, [%r10158+3108];
	// begin inline asm
	dp4a.s32.s32 %r7621, %r7622, %r7623, %r7617;
	// end inline asm
	ld.shared.u32 	%r7626, [%r10145+40];
	ld.shared.u32 	%r7627, [%r10158+3112];
	// begin inline asm
	dp4a.s32.s32 %r7625, %r7626, %r7627, %r7621;
	// end inline asm
	ld.shared.u32 	%r7630, [%r10145+44];
	ld.shared.u32 	%r7631, [%r10158+3116];
	// begin inline asm
	dp4a.s32.s32 %r7629, %r7630, %r7631, %r7625;
	// end inline asm
	ld.shared.u32 	%r7634, [%r10145+48];
	ld.shared.u32 	%r7635, [%r10158+3120];
	// begin inline asm
	dp4a.s32.s32 %r7633, %r7634, %r7635, %r7629;
	// end inline asm
	ld.shared.u32 	%r7638, [%r10145+52];
	ld.shared.u32 	%r7639, [%r10158+3124];
	// begin inline asm
	dp4a.s32.s32 %r7637, %r7638, %r7639, %r7633;
	// end inline asm
	ld.shared.u32 	%r7642, [%r10145+56];
	ld.shared.u32 	%r7643, [%r10158+3128];
	// begin inline asm
	dp4a.s32.s32 %r7641, %r7642, %r7643, %r7637;
	// end inline asm
	ld.shared.u32 	%r7646, [%r10145+60];
	ld.shared.u32 	%r7647, [%r10158+3132];
	// begin inline asm
	dp4a.s32.s32 %r7645, %r7646, %r7647, %r7641;
	// end inline asm
	ld.shared.u8 	%r10278, [%r10179+1];
	mul.lo.s32 	%r10279, %r7645, %r10278;
	cvt.rn.f32.s32 	%f2032, %r10279;
	fma.rn.f32 	%f2033, %f1543, %f2032, %f2031;
	ld.shared.u8 	%rs188, [%r10179+9];
	cvt.rn.f32.u16 	%f2034, %rs188;
	fma.rn.f32 	%f2035, %f1544, %f2034, %f2030;
	ld.shared.u32 	%r7650, [%r77+384];
	// begin inline asm
	{.reg .f16 low,high;
  mov.b32 {low,high},%r7650;
  cvt.f32.f16 %f1549, low;}

	// end inline asm
	// begin inline asm
	{.reg .f16 low,high;
  mov.b32 {low,high},%r7650;
  cvt.f32.f16 %f1550, high;}

	// end inline asm
	mul.f32 	%f2036, %f2033, %f1549;
	mul.f32 	%f2037, %f2035, %f1550;
	sub.f32 	%f2038, %f2036, %f2037;
	add.f32 	%f2572, %f2572, %f2038;
	ld.shared.u32 	%r7652, [%r10145+-24960];
	ld.shared.u32 	%r7653, [%r10158+3584];
	// begin inline asm
	dp4a.s32.s32 %r7651, %r7652, %r7653, %r10104;
	// end inline asm
	ld.shared.u32 	%r7656, [%r10145+-24956];
	ld.shared.u32 	%r7657, [%r10158+3588];
	// begin inline asm
	dp4a.s32.s32 %r7655, %r7656, %r7657, %r7651;
	// end inline asm
	ld.shared.u32 	%r7660, [%r10145+-24952];
	ld.shared.u32 	%r7661, [%r10158+3592];
	// begin inline asm
	dp4a.s32.s32 %r7659, %r7660, %r7661, %r7655;
	// end inline asm
	ld.shared.u32 	%r7664, [%r10145+-24948];
	ld.shared.u32 	%r7665, [%r10158+3596];
	// begin inline asm
	dp4a.s32.s32 %r7663, %r7664, %r7665, %r7659;
	// end inline asm
	ld.shared.u32 	%r7668, [%r10145+-24944];
	ld.shared.u32 	%r7669, [%r10158+3600];
	// begin inline asm
	dp4a.s32.s32 %r7667, %r7668, %r7669, %r7663;
	// end inline asm
	ld.shared.u32 	%r7672, [%r10145+-24940];
	ld.shared.u32 	%r7673, [%r10158+3604];
	// begin inline asm
	dp4a.s32.s32 %r7671, %r7672, %r7673, %r7667;
	// end inline asm
	ld.shared.u32 	%r7676, [%r10145+-24936];
	ld.shared.u32 	%r7677, [%r10158+3608];
	// begin inline asm
	dp4a.s32.s32 %r7675, %r7676, %r7677, %r7671;
	// end inline asm
	ld.shared.u32 	%r7680, [%r10145+-24932];
	ld.shared.u32 	%r7681, [%r10158+3612];
	// begin inline asm
	dp4a.s32.s32 %r7679, %r7680, %r7681, %r7675;
	// end inline asm
	ld.shared.u32 	%r7684, [%r10149+448];
	// begin inline asm
	{.reg .f16 low,high;
  mov.b32 {low,high},%r7684;
  cvt.f32.f16 %f1551, low;}

	// end inline asm
	// begin inline asm
	{.reg .f16 low,high;
  mov.b32 {low,high},%r7684;
  cvt.f32.f16 %f1552, high;}

	// end inline asm
	ld.shared.u8 	%r10280, [%r10155];
	mul.lo.s32 	%r10281, %r7679, %r10280;
	cvt.rn.f32.s32 	%f2039, %r10281;
	ld.shared.u8 	%rs189, [%r10155+8];
	cvt.rn.f32.u16 	%f2040, %rs189;
	fma.rn.f32 	%f2041, %f1552, %f2040, 0f00000000;
	fma.rn.f32 	%f2042, %f1551, %f2039, 0f00000000;
	ld.shared.u32 	%r7686, [%r10145+-24928];
	ld.shared.u32 	%r7687, [%r10158+3616];
	// begin inline asm
	dp4a.s32.s32 %r7685, %r7686, %r7687, %r10104;
	// end inline asm
	ld.shared.u32 	%r7690, [%r10145+-24924];
	ld.shared.u32 	%r7691, [%r10158+3620];
	// begin inline asm
	dp4a.s32.s32 %r7689, %r7690, %r7691, %r7685;
	// end inline asm
	ld.shared.u32 	%r7694, [%r10145+-24920];
	ld.shared.u32 	%r7695, [%r10158+3624];
	// begin inline asm
	dp4a.s32.s32 %r7693, %r7694, %r7695, %r7689;
	// end inline asm
	ld.shared.u32 	%r7698, [%r10145+-24916];
	ld.shared.u32 	%r7699, [%r10158+3628];
	// begin inline asm
	dp4a.s32.s32 %r7697, %r7698, %r7699, %r7693;
	// end inline asm
	ld.shared.u32 	%r7702, [%r10145+-24912];
	ld.shared.u32 	%r7703, [%r10158+3632];
	// begin inline asm
	dp4a.s32.s32 %r7701, %r7702, %r7703, %r7697;
	// end inline asm
	ld.shared.u32 	%r7706, [%r10145+-24908];
	ld.shared.u32 	%r7707, [%r10158+3636];
	// begin inline asm
	dp4a.s32.s32 %r7705, %r7706, %r7707, %r7701;
	// end inline asm
	ld.shared.u32 	%r7710, [%r10145+-24904];
	ld.shared.u32 	%r7711, [%r10158+3640];
	// begin inline asm
	dp4a.s32.s32 %r7709, %r7710, %r7711, %r7705;
	// end inline asm
	ld.shared.u32 	%r7714, [%r10145+-24900];
	ld.shared.u32 	%r7715, [%r10158+3644];
	// begin inline asm
	dp4a.s32.s32 %r7713, %r7714, %r7715, %r7709;
	// end inline asm
	ld.shared.u32 	%r7718, [%r10149+452];
	// begin inline asm
	{.reg .f16 low,high;
  mov.b32 {low,high},%r7718;
  cvt.f32.f16 %f1553, low;}

	// end inline asm
	// begin inline asm
	{.reg .f16 low,high;
  mov.b32 {low,high},%r7718;
  cvt.f32.f16 %f1554, high;}

	// end inline asm
	ld.shared.u8 	%r10282, [%r10155+1];
	mul.lo.s32 	%r10283, %r7713, %r10282;
	cvt.rn.f32.s32 	%f2043, %r10283;
	fma.rn.f32 	%f2044, %f1553, %f2043, %f2042;
	ld.shared.u8 	%rs190, [%r10155+9];
	cvt.rn.f32.u16 	%f2045, %rs190;
	fma.rn.f32 	%f2046, %f1554, %f2045, %f2041;
	ld.shared.u32 	%r7720, [%r70];
	// begin inline asm
	{.reg .f16 low,high;
  mov.b32 {low,high},%r7720;
  cvt.f32.f16 %f1555, low;}

	// end inline asm
	// begin inline asm
	{.reg .f16 low,high;
  mov.b32 {low,high},%r7720;
  cvt.f32.f16 %f1556, high;}

	// end inline asm
	mul.f32 	%f2047, %f2044, %f1555;
	mul.f32 	%f2048, %f2046, %f1556;
	sub.f32 	%f2049, %f2047, %f2048;
	add.f32 	%f2619, %f2619, %f2049;
	ld.shared.u32 	%r7722, [%r10145+-16640];
	ld.shared.u32 	%r7723, [%r10158+3584];
	// begin inline asm
	dp4a.s32.s32 %r7721, %r7722, %r7723, %r10104;
	// end inline asm
	ld.shared.u32 	%r7726, [%r10145+-16636];
	ld.shared.u32 	%r7727, [%r10158+3588];
	// begin inline asm
	dp4a.s32.s32 %r7725, %r7726, %r7727, %r7721;
	// end inline asm
	ld.shared.u32 	%r7730, [%r10145+-16632];
	ld.shared.u32 	%r7731, [%r10158+3592];
	// begin inline asm
	dp4a.s32.s32 %r7729, %r7730, %r7731, %r7725;
	// end inline asm
	ld.shared.u32 	%r7734, [%r10145+-16628];
	ld.shared.u32 	%r7735, [%r10158+3596];
	// begin inline asm
	dp4a.s32.s32 %r7733, %r7734, %r7735, %r7729;
	// end inline asm
	ld.shared.u32 	%r7738, [%r10145+-16624];
	ld.shared.u32 	%r7739, [%r10158+3600];
	// begin inline asm
	dp4a.s32.s32 %r7737, %r7738, %r7739, %r7733;
	// end inline asm
	ld.shared.u32 	%r7742, [%r10145+-16620];
	ld.shared.u32 	%r7743, [%r10158+3604];
	// begin inline asm
	dp4a.s32.s32 %r7741, %r7742, %r7743, %r7737;
	// end inline asm
	ld.shared.u32 	%r7746, [%r10145+-16616];
	ld.shared.u32 	%r7747, [%r10158+3608];
	// begin inline asm
	dp4a.s32.s32 %r7745, %r7746, %r7747, %r7741;
	// end inline asm
	ld.shared.u32 	%r7750, [%r10145+-16612];
	ld.shared.u32 	%r7751, [%r10158+3612];
	// begin inline asm
	dp4a.s32.s32 %r7749, %r7750, %r7751, %r7745;
	// end inline asm
	ld.shared.u32 	%r7754, [%r10149+448];
	// begin inline asm
	{.reg .f16 low,high;
  mov.b32 {low,high},%r7754;
  cvt.f32.f16 %f1557, low;}

	// end inline asm
	// begin inline asm
	{.reg .f16 low,high;
  mov.b32 {low,high},%r7754;
  cvt.f32.f16 %f1558, high;}

	// end inline asm
	ld.shared.u8 	%r10284, [%r10165];
	mul.lo.s32 	%r10285, %r7749, %r10284;
	cvt.rn.f32.s32 	%f2050, %r10285;
	ld.shared.u8 	%rs191, [%r10165+8];
	cvt.rn.f32.u16 	%f2051, %rs191;
	fma.rn.f32 	%f2052, %f1558, %f2051, 0f00000000;
	fma.rn.f32 	%f2053, %f1557, %f2050, 0f00000000;
	ld.shared.u32 	%r7756, [%r10145+-16608];
	ld.shared.u32 	%r7757, [%r10158+3616];
	// begin inline asm
	dp4a.s32.s32 %r7755, %r7756, %r7757, %r10104;
	// end inline asm
	ld.shared.u32 	%r7760, [%r10145+-16604];
	ld.shared.u32 	%r7761, [%r10158+3620];
	// begin inline asm
	dp4a.s32.s32 %r7759, %r7760, %r7761, %r7755;
	// end inline asm
	ld.shared.u32 	%r7764, [%r10145+-16600];
	ld.shared.u32 	%r7765, [%r10158+3624];
	// begin inline asm
	dp4a.s32.s32 %r7763, %r7764, %r7765, %r7759;
	// end inline asm
	ld.shared.u32 	%r7768, [%r10145+-16596];
	ld.shared.u32 	%r7769, [%r10158+3628];
	// begin inline asm
	dp4a.s32.s32 %r7767, %r7768, %r7769, %r7763;
	// end inline asm
	ld.shared.u32 	%r7772, [%r10145+-16592];
	ld.shared.u32 	%r7773, [%r10158+3632];
	// begin inline asm
	dp4a.s32.s32 %r7771, %r7772, %r7773, %r7767;
	// end inline asm
	ld.shared.u32 	%r7776, [%r10145+-16588];
	ld.shared.u32 	%r7777, [%r10158+3636];
	// begin inline asm
	dp4a.s32.s32 %r7775, %r7776, %r7777, %r7771;
	// end inline asm
	ld.shared.u32 	%r7780, [%r10145+-16584];
	ld.shared.u32 	%r7781, [%r10158+3640];
	// begin inline asm
	dp4a.s32.s32 %r7779, %r7780, %r7781, %r7775;
	// end inline asm
	ld.shared.u32 	%r7784, [%r10145+-16580];
	ld.shared.u32 	%r7785, [%r10158+3644];
	// begin inline asm
	dp4a.s32.s32 %r7783, %r7784, %r7785, %r7779;
	// end inline asm
	ld.shared.u8 	%r10286, [%r10165+1];
	mul.lo.s32 	%r10287, %r7783, %r10286;
	cvt.rn.f32.s32 	%f2054, %r10287;
	fma.rn.f32 	%f2055, %f1553, %f2054, %f2053;
	ld.shared.u8 	%rs192, [%r10165+9];
	cvt.rn.f32.u16 	%f2056, %rs192;
	fma.rn.f32 	%f2057, %f1554, %f2056, %f2052;
	ld.shared.u32 	%r7788, [%r73+128];
	// begin inline asm
	{.reg .f16 low,high;
  mov.b32 {low,high},%r7788;
  cvt.f32.f16 %f1559, low;}

	// end inline asm
	// begin inline asm
	{.reg .f16 low,high;
  mov.b32 {low,high},%r7788;
  cvt.f32.f16 %f1560, high;}

	// end inline asm
	mul.f32 	%f2058, %f2055, %f1559;
	mul.f32 	%f2059, %f2057, %f1560;
	sub.f32 	%f2060, %f2058, %f2059;
	add.f32 	%f2603, %f2603, %f2060;
	ld.shared.u32 	%r7790, [%r10145+-8320];
	ld.shared.u32 	%r7791, [%r10158+3584];
	// begin inline asm
	dp4a.s32.s32 %r7789, %r7790, %r7791, %r10104;
	// end inline asm
	ld.shared.u32 	%r7794, [%r10145+-8316];
	ld.shared.u32 	%r7795, [%r10158+3588];
	// begin inline asm
	dp4a.s32.s32 %r7793, %r7794, %r7795, %r7789;
	// end inline asm
	ld.shared.u32 	%r7798, [%r10145+-8312];
	ld.shared.u32 	%r7799, [%r10158+3592];
	// begin inline asm
	dp4a.s32.s32 %r7797, %r7798, %r7799, %r7793;
	// end inline asm
	ld.shared.u32 	%r7802, [%r10145+-8308];
	ld.shared.u32 	%r7803, [%r10158+3596];
	// begin inline asm
	dp4a.s32.s32 %r7801, %r7802, %r7803, %r7797;
	// end inline asm
	ld.shared.u32 	%r7806, [%r10145+-8304];
	ld.shared.u32 	%r7807, [%r10158+3600];
	// begin inline asm
	dp4a.s32.s32 %r7805, %r7806, %r7807, %r7801;
	// end inline asm
	ld.shared.u32 	%r7810, [%r10145+-8300];
	ld.shared.u32 	%r7811, [%r10158+3604];
	// begin inline asm
	dp4a.s32.s32 %r7809, %r7810, %r7811, %r7805;
	// end inline asm
	ld.shared.u32 	%r7814, [%r10145+-8296];
	ld.shared.u32 	%r7815, [%r10158+3608];
	// begin inline asm
	dp4a.s32.s32 %r7813, %r7814, %r7815, %r7809;
	// end inline asm
	ld.shared.u32 	%r7818, [%r10145+-8292];
	ld.shared.u32 	%r7819, [%r10158+3612];
	// begin inline asm
	dp4a.s32.s32 %r7817, %r7818, %r7819, %r7813;
	// end inline asm
	ld.shared.u32 	%r7822, [%r10149+448];
	// begin inline asm
	{.reg .f16 low,high;
  mov.b32 {low,high},%r7822;
  cvt.f32.f16 %f1561, low;}

	// end inline asm
	// begin inline asm
	{.reg .f16 low,high;
  mov.b32 {low,high},%r7822;
  cvt.f32.f16 %f1562, high;}

	// end inline asm
	ld.shared.u8 	%r10288, [%r10172];
	mul.lo.s32 	%r10289, %r7817, %r10288;
	cvt.rn.f32.s32 	%f2061, %r10289;
	ld.shared.u8 	%rs193, [%r10172+8];
	cvt.rn.f32.u16 	%f2062, %rs193;
	fma.rn.f32 	%f2063, %f1562, %f2062, 0f00000000;
	fma.rn.f32 	%f2064, %f1561, %f2061, 0f00000000;
	ld.shared.u32 	%r7824, [%r10145+-8288];
	ld.shared.u32 	%r7825, [%r10158+3616];
	// begin inline asm
	dp4a.s32.s32 %r7823, %r7824, %r7825, %r10104;
	// end inline asm
	ld.shared.u32 	%r7828, [%r10145+-8284];
	ld.shared.u32 	%r7829, [%r10158+3620];
	// begin inline asm
	dp4a.s32.s32 %r7827, %r7828, %r7829, %r7823;
	// end inline asm
	ld.shared.u32 	%r7832, [%r10145+-8280];
	ld.shared.u32 	%r7833, [%r10158+3624];
	// begin inline asm
	dp4a.s32.s32 %r7831, %r7832, %r7833, %r7827;
	// end inline asm
	ld.shared.u32 	%r7836, [%r10145+-8276];
	ld.shared.u32 	%r7837, [%r10158+3628];
	// begin inline asm
	dp4a.s32.s32 %r7835, %r7836, %r7837, %r7831;
	// end inline asm
	ld.shared.u32 	%r7840, [%r10145+-8272];
	ld.shared.u32 	%r7841, [%r10158+3632];
	// begin inline asm
	dp4a.s32.s32 %r7839, %r7840, %r7841, %r7835;
	// end inline asm
	ld.shared.u32 	%r7844, [%r10145+-8268];
	ld.shared.u32 	%r7845, [%r10158+3636];
	// begin inline asm
	dp4a.s32.s32 %r7843, %r7844, %r7845, %r7839;
	// end inline asm
	ld.shared.u32 	%r7848, [%r10145+-8264];
	ld.shared.u32 	%r7849, [%r10158+3640];
	// begin inline asm
	dp4a.s32.s32 %r7847, %r7848, %r7849, %r7843;
	// end inline asm
	ld.shared.u32 	%r7852, [%r10145+-8260];
	ld.shared.u32 	%r7853, [%r10158+3644];
	// begin inline asm
	dp4a.s32.s32 %r7851, %r7852, %r7853, %r7847;
	// end inline asm
	ld.shared.u32 	%r7856, [%r10149+452];
	// begin inline asm
	{.reg .f16 low,high;
  mov.b32 {low,high},%r7856;
  cvt.f32.f16 %f1563, low;}

	// end inline asm
	// begin inline asm
	{.reg .f16 low,high;
  mov.b32 {low,high},%r7856;
  cvt.f32.f16 %f1564, high;}

	// end inline asm
	ld.shared.u8 	%r10290, [%r10172+1];
	mul.lo.s32 	%r10291, %r7851, %r10290;
	cvt.rn.f32.s32 	%f2065, %r10291;
	fma.rn.f32 	%f2066, %f1563, %f2065, %f2064;
	ld.shared.u8 	%rs194, [%r10172+9];
	cvt.rn.f32.u16 	%f2067, %rs194;
	fma.rn.f32 	%f2068, %f1564, %f2067, %f2063;
	ld.shared.u32 	%r7858, [%r75+256];
	// begin inline asm
	{.reg .f16 low,high;
  mov.b32 {low,high},%r7858;
  cvt.f32.f16 %f1565, low;}

	// end inline asm
	// begin inline asm
	{.reg .f16 low,high;
  mov.b32 {low,high},%r7858;
  cvt.f32.f16 %f1566, high;}

	// end inline asm
	mul.f32 	%f2069, %f2066, %f1565;
	mul.f32 	%f2070, %f2068, %f1566;
	sub.f32 	%f2071, %f2069, %f2070;
	add.f32 	%f2587, %f2587, %f2071;
	ld.shared.u32 	%r7860, [%r10145];
	ld.shared.u32 	%r7861, [%r10158+3584];
	// begin inline asm
	dp4a.s32.s32 %r7859, %r7860, %r7861, %r10104;
	// end inline asm
	ld.shared.u32 	%r7864, [%r10145+4];
	ld.shared.u32 	%r7865, [%r10158+3588];
	// begin inline asm
	dp4a.s32.s32 %r7863, %r7864, %r7865, %r7859;
	// end inline asm
	ld.shared.u32 	%r7868, [%r10145+8];
	ld.shared.u32 	%r7869, [%r10158+3592];
	// begin inline asm
	dp4a.s32.s32 %r7867, %r7868, %r7869, %r7863;
	// end inline asm
	ld.shared.u32 	%r7872, [%r10145+12];
	ld.shared.u32 	%r7873, [%r10158+3596];
	// begin inline asm
	dp4a.s32.s32 %r7871, %r7872, %r7873, %r7867;
	// end inline asm
	ld.shared.u32 	%r7876, [%r10145+16];
	ld.shared.u32 	%r7877, [%r10158+3600];
	// begin inline asm
	dp4a.s32.s32 %r7875, %r7876, %r7877, %r7871;
	// end inline asm
	ld.shared.u32 	%r7880, [%r10145+20];
	ld.shared.u32 	%r7881, [%r10158+3604];
	// begin inline asm
	dp4a.s32.s32 %r7879, %r7880, %r7881, %r7875;
	// end inline asm
	ld.shared.u32 	%r7884, [%r10145+24];
	ld.shared.u32 	%r7885, [%r10158+3608];
	// begin inline asm
	dp4a.s32.s32 %r7883, %r7884, %r7885, %r7879;
	// end inline asm
	ld.shared.u32 	%r7888, [%r10145+28];
	ld.shared.u32 	%r7889, [%r10158+3612];
	// begin inline asm
	dp4a.s32.s32 %r7887, %r7888, %r7889, %r7883;
	// end inline asm
	ld.shared.u32 	%r7892, [%r10149+448];
	// begin inline asm
	{.reg .f16 low,high;
  mov.b32 {low,high},%r7892;
  cvt.f32.f16 %f1567, low;}

	// end inline asm
	// begin inline asm
	{.reg .f16 low,high;
  mov.b32 {low,high},%r7892;
  cvt.f32.f16 %f1568, high;}

	// end inline asm
	ld.shared.u8 	%r10292, [%r10179];
	mul.lo.s32 	%r10293, %r7887, %r10292;
	cvt.rn.f32.s32 	%f2072, %r10293;
	ld.shared.u8 	%rs195, [%r10179+8];
	cvt.rn.f32.u16 	%f2073, %rs195;
	fma.rn.f32 	%f2074, %f1568, %f2073, 0f00000000;
	fma.rn.f32 	%f2075, %f1567, %f2072, 0f00000000;
	ld.shared.u32 	%r7894, [%r10145+32];
	ld.shared.u32 	%r7895, [%r10158+3616];
	// begin inline asm
	dp4a.s32.s32 %r7893, %r7894, %r7895, %r10104;
	// end inline asm
	ld.shared.u32 	%r7898, [%r10145+36];
	ld.shared.u32 	%r7899, [%r10158+3620];
	// begin inline asm
	dp4a.s32.s32 %r7897, %r7898, %r7899, %r7893;
	// end inline asm
	ld.shared.u32 	%r7902, [%r10145+40];
	ld.shared.u32 	%r7903, [%r10158+3624];
	// begin inline asm
	dp4a.s32.s32 %r7901, %r7902, %r7903, %r7897;
	// end inline asm
	ld.shared.u32 	%r7906, [%r10145+44];
	ld.shared.u32 	%r7907, [%r10158+3628];
	// begin inline asm
	dp4a.s32.s32 %r7905, %r7906, %r7907, %r7901;
	// end inline asm
	ld.shared.u32 	%r7910, [%r10145+48];
	ld.shared.u32 	%r7911, [%r10158+3632];
	// begin inline asm
	dp4a.s32.s32 %r7909, %r7910, %r7911, %r7905;
	// end inline asm
	ld.shared.u32 	%r7914, [%r10145+52];
	ld.shared.u32 	%r7915, [%r10158+3636];
	// begin inline asm
	dp4a.s32.s32 %r7913, %r7914, %r7915, %r7909;
	// end inline asm
	ld.shared.u32 	%r7918, [%r10145+56];
	ld.shared.u32 	%r7919, [%r10158+3640];
	// begin inline asm
	dp4a.s32.s32 %r7917, %r7918, %r7919, %r7913;
	// end inline asm
	ld.shared.u32 	%r7922, [%r10145+60];
	ld.shared.u32 	%r7923, [%r10158+3644];
	// begin inline asm
	dp4a.s32.s32 %r7921, %r7922, %r7923, %r7917;
	// end inline asm
	ld.shared.u8 	%r10294, [%r10179+1];
	mul.lo.s32 	%r10295, %r7921, %r10294;
	cvt.rn.f32.s32 	%f2076, %r10295;
	fma.rn.f32 	%f2077, %f1563, %f2076, %f2075;
	ld.shared.u8 	%rs196, [%r10179+9];
	cvt.rn.f32.u16 	%f2078, %rs196;
	fma.rn.f32 	%f2079, %f1564, %f2078, %f2074;
	ld.shared.u32 	%r7926, [%r77+384];
	// begin inline asm
	{.reg .f16 low,high;
  mov.b32 {low,high},%r7926;
  cvt.f32.f16 %f1569, low;}

	// end inline asm
	// begin inline asm
	{.reg .f16 low,high;
  mov.b32 {low,high},%r7926;
  cvt.f32.f16 %f1570, high;}

	// end inline asm
	mul.f32 	%f2080, %f2077, %f1569;
	mul.f32 	%f2081, %f2079, %f1570;
	sub.f32 	%f2082, %f2080, %f2081;
	add.f32 	%f2571, %f2571, %f2082;
	ld.shared.u32 	%r7928, [%r10145+-24960];
	ld.shared.u32 	%r7929, [%r10158+4096];
	// begin inline asm
	dp4a.s32.s32 %r7927, %r7928, %r7929, %r10104;
	// end inline asm
	ld.shared.u32 	%r7932, [%r10145+-24956];
	ld.shared.u32 	%r7933, [%r10158+4100];
	// begin inline asm
	dp4a.s32.s32 %r7931, %r7932, %r7933, %r7927;
	// end inline asm
	ld.shared.u32 	%r7936, [%r10145+-24952];
	ld.shared.u32 	%r7937, [%r10158+4104];
	// begin inline asm
	dp4a.s32.s32 %r7935, %r7936, %r7937, %r7931;
	// end inline asm
	ld.shared.u32 	%r7940, [%r10145+-24948];
	ld.shared.u32 	%r7941, [%r10158+4108];
	// begin inline asm
	dp4a.s32.s32 %r7939, %r7940, %r7941, %r7935;
	// end inline asm
	ld.shared.u32 	%r7944, [%r10145+-24944];
	ld.shared.u32 	%r7945, [%r10158+4112];
	// begin inline asm
	dp4a.s32.s32 %r7943, %r7944, %r7945, %r7939;
	// end inline asm
	ld.shared.u32 	%r7948, [%r10145+-24940];
	ld.shared.u32 	%r7949, [%r10158+4116];
	// begin inline asm
	dp4a.s32.s32 %r7947, %r7948, %r7949, %r7943;
	// end inline asm
	ld.shared.u32 	%r7952, [%r10145+-24936];
	ld.shared.u32 	%r7953, [%r10158+4120];
	// begin inline asm
	dp4a.s32.s32 %r7951, %r7952, %r7953, %r7947;
	// end inline asm
	ld.shared.u32 	%r7956, [%r10145+-24932];
	ld.shared.u32 	%r7957, [%r10158+4124];
	// begin inline asm
	dp4a.s32.s32 %r7955, %r7956, %r7957, %r7951;
	// end inline asm
	ld.shared.u32 	%r7960, [%r10149+512];
	// begin inline asm
	{.reg .f16 low,high;
  mov.b32 {low,high},%r7960;
  cvt.f32.f16 %f1571, low;}

	// end inline asm
	// begin inline asm
	{.reg .f16 low,high;
  mov.b32 {low,high},%r7960;
  cvt.f32.f16 %f1572, high;}

	// end inline asm
	ld.shared.u8 	%r10296, [%r10155];
	mul.lo.s32 	%r10297, %r7955, %r10296;
	cvt.rn.f32.s32 	%f2083, %r10297;
	ld.shared.u8 	%rs197, [%r10155+8];
	cvt.rn.f32.u16 	%f2084, %rs197;
	fma.rn.f32 	%f2085, %f1572, %f2084, 0f00000000;
	fma.rn.f32 	%f2086, %f1571, %f2083, 0f00000000;
	ld.shared.u32 	%r7962, [%r10145+-24928];
	ld.shared.u32 	%r7963, [%r10158+4128];
	// begin inline asm
	dp4a.s32.s32 %r7961, %r7962, %r7963, %r10104;
	// end inline asm
	ld.shared.u32 	%r7966, [%r10145+-24924];
	ld.shared.u32 	%r7967, [%r10158+4132];
	// begin inline asm
	dp4a.s32.s32 %r7965, %r7966, %r7967, %r7961;
	// end inline asm
	ld.shared.u32 	%r7970, [%r10145+-24920];
	ld.shared.u32 	%r7971, [%r10158+4136];
	// begin inline asm
	dp4a.s32.s32 %r7969, %r7970, %r7971, %r7965;
	// end inline asm
	ld.shared.u32 	%r7974, [%r10145+-24916];
	ld.shared.u32 	%r7975, [%r10158+4140];
	// begin inline asm
	dp4a.s32.s32 %r7973, %r7974, %r7975, %r7969;
	// end inline asm
	ld.shared.u32 	%r7978, [%r10145+-24912];
	ld.shared.u32 	%r7979, [%r10158+4144];
	// begin inline asm
	dp4a.s32.s32 %r7977, %r7978, %r7979, %r7973;
	// end inline asm
	ld.shared.u32 	%r7982, [%r10145+-24908];
	ld.shared.u32 	%r7983, [%r10158+4148];
	// begin inline asm
	dp4a.s32.s32 %r7981, %r7982, %r7983, %r7977;
	// end inline asm
	ld.shared.u32 	%r7986, [%r10145+-24904];
	ld.shared.u32 	%r7987, [%r10158+4152];
	// begin inline asm
	dp4a.s32.s32 %r7985, %r7986, %r7987, %r7981;
	// end inline asm
	ld.shared.u32 	%r7990, [%r10145+-24900];
	ld.shared.u32 	%r7991, [%r10158+4156];
	// begin inline asm
	dp4a.s32.s32 %r7989, %r7990, %r7991, %r7985;
	// end inline asm
	ld.shared.u32 	%r7994, [%r10149+516];
	// begin inline asm
	{.reg .f16 low,high;
  mov.b32 {low,high},%r7994;
  cvt.f32.f16 %f1573, low;}

	// end inline asm
	// begin inline asm
	{.reg .f16 low,high;
  mov.b32 {low,high},%r7994;
  cvt.f32.f16 %f1574, high;}

	// end inline asm
	ld.shared.u8 	%r10298, [%r10155+1];
	mul.lo.s32 	%r10299, %r7989, %r10298;
	cvt.rn.f32.s32 	%f2087, %r10299;
	fma.rn.f32 	%f2088, %f1573, %f2087, %f2086;
	ld.shared.u8 	%rs198, [%r10155+9];
	cvt.rn.f32.u16 	%f2089, %rs198;
	fma.rn.f32 	%f2090, %f1574, %f2089, %f2085;
	ld.shared.u32 	%r7996, [%r70];
	// begin inline asm
	{.reg .f16 low,high;
  mov.b32 {low,high},%r7996;
  cvt.f32.f16 %f1575, low;}

	// end inline asm
	// begin inline asm
	{.reg .f16 low,high;
  mov.b32 {low,high},%r7996;
  cvt.f32.f16 %f1576, high;}

	// end inline asm
	mul.f32 	%f2091, %f2088, %f1575;
	mul.f32 	%f2092, %f2090, %f1576;
	sub.f32 	%f2093, %f2091, %f2092;
	add.f32 	%f2618, %f2618, %f2093;
	ld.shared.u32 	%r7998, [%r10145+-16640];
	ld.shared.u32 	%r7999, [%r10158+4096];
	// begin inline asm
	dp4a.s32.s32 %r7997, %r7998, %r7999, %r10104;
	// end inline asm
	ld.shared.u32 	%r8002, [%r10145+-16636];
	ld.shared.u32 	%r8003, [%r10158+4100];
	// begin inline asm
	dp4a.s32.s32 %r8001, %r8002, %r8003, %r7997;
	// end inline asm
	ld.shared.u32 	%r8006, [%r10145+-16632];
	ld.shared.u32 	%r8007, [%r10158+4104];
	// begin inline asm
	dp4a.s32.s32 %r8005, %r8006, %r8007, %r8001;
	// end inline asm
	ld.shared.u32 	%r8010, [%r10145+-16628];
	ld.shared.u32 	%r8011, [%r10158+4108];
	// begin inline asm
	dp4a.s32.s32 %r8009, %r8010, %r8011, %r8005;
	// end inline asm
	ld.shared.u32 	%r8014, [%r10145+-16624];
	ld.shared.u32 	%r8015, [%r10158+4112];
	// begin inline asm
	dp4a.s32.s32 %r8013, %r8014, %r8015, %r8009;
	// end inline asm
	ld.shared.u32 	%r8018, [%r10145+-16620];
	ld.shared.u32 	%r8019, [%r10158+4116];
	// begin inline asm
	dp4a.s32.s32 %r8017, %r8018, %r8019, %r8013;
	// end inline asm
	ld.shared.u32 	%r8022, [%r10145+-16616];
	ld.shared.u32 	%r8023, [%r10158+4120];
	// begin inline asm
	dp4a.s32.s32 %r8021, %r8022, %r8023, %r8017;
	// end inline asm
	ld.shared.u32 	%r8026, [%r10145+-16612];
	ld.shared.u32 	%r8027, [%r10158+4124];
	// begin inline asm
	dp4a.s32.s32 %r8025, %r8026, %r8027, %r8021;
	// end inline asm
	ld.shared.u32 	%r8030, [%r10149+512];
	// begin inline asm
	{.reg .f16 low,high;
  mov.b32 {low,high},%r8030;
  cvt.f32.f16 %f1577, low;}

	// end inline asm
	// begin inline asm
	{.reg .f16 low,high;
  mov.b32 {low,high},%r8030;
  cvt.f32.f16 %f1578, high;}

	// end inline asm
	ld.shared.u8 	%r10300, [%r10165];
	mul.lo.s32 	%r10301, %r8025, %r10300;
	cvt.rn.f32.s32 	%f2094, %r10301;
	ld.shared.u8 	%rs199, [%r10165+8];
	cvt.rn.f32.u16 	%f2095, %rs199;
	fma.rn.f32 	%f2096, %f1578, %f2095, 0f00000000;
	fma.rn.f32 	%f2097, %f1577, %f2094, 0f00000000;
	ld.shared.u32 	%r8032, [%r10145+-16608];
	ld.shared.u32 	%r8033, [%r10158+4128];
	// begin inline asm
	dp4a.s32.s32 %r8031, %r8032, %r8033, %r10104;
	// end inline asm
	ld.shared.u32 	%r8036, [%r10145+-16604];
	ld.shared.u32 	%r8037, [%r10158+4132];
	// begin inline asm
	dp4a.s32.s32 %r8035, %r8036, %r8037, %r8031;
	// end inline asm
	ld.shared.u32 	%r8040, [%r10145+-16600];
	ld.shared.u32 	%r8041, [%r10158+4136];
	// begin inline asm
	dp4a.s32.s32 %r8039, %r8040, %r8041, %r8035;
	// end inline asm
	ld.shared.u32 	%r8044, [%r10145+-16596];
	ld.shared.u32 	%r8045, [%r10158+4140];
	// begin inline asm
	dp4a.s32.s32 %r8043, %r8044, %r8045, %r8039;
	// end inline asm
	ld.shared.u32 	%r8048, [%r10145+-16592];
	ld.shared.u32 	%r8049, [%r10158+4144];
	// begin inline asm
	dp4a.s32.s32 %r8047, %r8048, %r8049, %r8043;
	// end inline asm
	ld.shared.u32 	%r8052, [%r10145+-16588];
	ld.shared.u32 	%r8053, [%r10158+4148];
	// begin inline asm
	dp4a.s32.s32 %r8051, %r8052, %r8053, %r8047;
	// end inline asm
	ld.shared.u32 	%r8056, [%r10145+-16584];
	ld.shared.u32 	%r8057, [%r10158+4152];
	// begin inline asm
	dp4a.s32.s32 %r8055, %r8056, %r8057, %r8051;
	// end inline asm
	ld.shared.u32 	%r8060, [%r10145+-16580];
	ld.shared.u32 	%r8061, [%r10158+4156];
	// begin inline asm
	dp4a.s32.s32 %r8059, %r8060, %r8061, %r8055;
	// end inline asm
	ld.shared.u8 	%r10302, [%r10165+1];
	mul.lo.s32 	%r10303, %r8059, %r10302;
	cvt.rn.f32.s32 	%f2098, %r10303;
	fma.rn.f32 	%f2099, %f1573, %f2098, %f2097;
	ld.shared.u8 	%rs200, [%r10165+9];
	cvt.rn.f32.u16 	%f2100, %rs200;
	fma.rn.f32 	%f2101, %f1574, %f2100, %f2096;
	ld.shared.u32 	%r8064, [%r73+128];
	// begin inline asm
	{.reg .f16 low,high;
  mov.b32 {low,high},%r8064;
  cvt.f32.f16 %f1579, low;}

	// end inline asm
	// begin inline asm
	{.reg .f16 low,high;
  mov.b32 {low,high},%r8064;
  cvt.f32.f16 %f1580, high;}

	// end inline asm
	mul.f32 	%f2102, %f2099, %f1579;
	mul.f32 	%f2103, %f2101, %f1580;
	sub.f32 	%f2104, %f2102, %f2103;
	add.f32 	%f2602, %f2602, %f2104;
	ld.shared.u32 	%r8066, [%r10145+-8320];
	ld.shared.u32 	%r8067, [%r10158+4096];
	// begin inline asm
	dp4a.s32.s32 %r8065, %r8066, %r8067, %r10104;
	// end inline asm
	ld.shared.u32 	%r8070, [%r10145+-8316];
	ld.shared.u32 	%r8071, [%r10158+4100];
	// begin inline asm
	dp4a.s32.s32 %r8069, %r8070, %r8071, %r8065;
	// end inline asm
	ld.shared.u32 	%r8074, [%r10145+-8312];
	ld.shared.u32 	%r8075, [%r10158+4104];
	// begin inline asm
	dp4a.s32.s32 %r8073, %r8074, %r8075, %r8069;
	// end inline asm
	ld.shared.u32 	%r8078, [%r10145+-8308];
	ld.shared.u32 	%r8079, [%r10158+4108];
	// begin inline asm
	dp4a.s32.s32 %r8077, %r8078, %r8079, %r8073;
	// end inline asm
	ld.shared.u32 	%r8082, [%r10145+-8304];
	ld.shared.u32 	%r8083, [%r10158+4112];
	// begin inline asm
	dp4a.s32.s32 %r8081, %r8082, %r8083, %r8077;
	// end inline asm
	ld.shared.u32 	%r8086, [%r10145+-8300];
	ld.shared.u32 	%r8087, [%r10158+4116];
	// begin inline asm
	dp4a.s32.s32 %r8085, %r8086, %r8087, %r8081;
	// end inline asm
	ld.shared.u32 	%r8090, [%r10145+-8296];
	ld.shared.u32 	%r8091, [%r10158+4120];
	// begin inline asm
	dp4a.s32.s32 %r8089, %r8090, %r8091, %r8085;
	// end inline asm
	ld.shared.u32 	%r8094, [%r10145+-8292];
	ld.shared.u32 	%r8095, [%r10158+4124];
	// begin inline asm
	dp4a.s32.s32 %r8093, %r8094, %r8095, %r8089;
	// end inline asm
	ld.shared.u32 	%r8098, [%r10149+512];
	// begin inline asm
	{.reg .f16 low,high;
  mov.b32 {low,high},%r8098;
  cvt.f32.f16 %f1581, low;}

	// end inline asm
	// begin inline asm
	{.reg .f16 low,high;
  mov.b32 {low,high},%r8098;
  cvt.f32.f16 %f1582, high;}

	// end inline asm
	ld.shared.u8 	%r10304, [%r10172];
	mul.lo.s32 	%r10305, %r8093, %r10304;
	cvt.rn.f32.s32 	%f2105, %r10305;
	ld.shared.u8 	%rs201, [%r10172+8];
	cvt.rn.f32.u16 	%f2106, %rs201;
	fma.rn.f32 	%f2107, %f1582, %f2106, 0f00000000;
	fma.rn.f32 	%f2108, %f1581, %f2105, 0f00000000;
	ld.shared.u32 	%r8100, [%r10145+-8288];
	ld.shared.u32 	%r8101, [%r10158+4128];
	// begin inline asm
	dp4a.s32.s32 %r8099, %r8100, %r8101, %r10104;
	// end inline asm
	ld.shared.u32 	%r8104, [%r10145+-8284];
	ld.shared.u32 	%r8105, [%r10158+4132];
	// begin inline asm
	dp4a.s32.s32 %r8103, %r8104, %r8105, %r8099;
	// end inline asm
	ld.shared.u32 	%r8108, [%r10145+-8280];
	ld.shared.u32 	%r8109, [%r10158+4136];
	// begin inline asm
	dp4a.s32.s32 %r8107, %r8108, %r8109, %r8103;
	// end inline asm
	ld.shared.u32 	%r8112, [%r10145+-8276];
	ld.shared.u32 	%r8113, [%r10158+4140];
	// begin inline asm
	dp4a.s32.s32 %r8111, %r8112, %r8113, %r8107;
	// end inline asm
	ld.shared.u32 	%r8116, [%r10145+-8272];
	ld.shared.u32 	%r8117, [%r10158+4144];
	// begin inline asm
	dp4a.s32.s32 %r8115, %r8116, %r8117, %r8111;
	// end inline asm
	ld.shared.u32 	%r8120, [%r10145+-8268];
	ld.shared.u32 	%r8121, [%r10158+4148];
	// begin inline asm
	dp4a.s32.s32 %r8119, %r8120, %r8121, %r8115;
	// end inline asm
	ld.shared.u32 	%r8124, [%r10145+-8264];
	ld.shared.u32 	%r8125, [%r10158+4152];
	// begin inline asm
	dp4a.s32.s32 %r8123, %r8124, %r8125, %r8119;
	// end inline asm
	ld.shared.u32 	%r8128, [%r10145+-8260];
	ld.shared.u32 	%r8129, [%r10158+4156];
	// begin inline asm
	dp4a.s32.s32 %r8127, %r8128, %r8129, %r8123;
	// end inline asm
	ld.shared.u32 	%r8132, [%r10149+516];
	// begin inline asm
	{.reg .f16 low,high;
  mov.b32 {low,high},%r8132;
  cvt.f32.f16 %f1583, low;}

	// end inline asm
	// begin inline asm
	{.reg .f16 low,high;
  mov.b32 {low,high},%r8132;
  cvt.f32.f16 %f1584, high;}

	// end inline asm
	ld.shared.u8 	%r10306, [%r10172+1];
	mul.lo.s32 	%r10307, %r8127, %r10306;
	cvt.rn.f32.s32 	%f2109, %r10307;
	fma.rn.f32 	%f2110, %f1583, %f2109, %f2108;
	ld.shared.u8 	%rs202, [%r10172+9];
	cvt.rn.f32.u16 	%f2111, %rs202;
	fma.rn.f32 	%f2112, %f1584, %f2111, %f2107;
	ld.shared.u32 	%r8134, [%r75+256];
	// begin inline asm
	{.reg .f16 low,high;
  mov.b32 {low,high},%r8134;
  cvt.f32.f16 %f1585, low;}

	// end inline asm
	// begin inline asm
	{.reg .f16 low,high;
  mov.b32 {low,high},%r8134;
  cvt.f32.f16 %f1586, high;}

	// end inline asm
	mul.f32 	%f2113, %f2110, %f1585;
	mul.f32 	%f2114, %f2112, %f1586;
	sub.f32 	%f2115, %f2113, %f2114;
	add.f32 	%f2586, %f2586, %f2115;
	ld.shared.u32 	%r8136, [%r10145];
	ld.shared.u32 	%r8137, [%r10158+4096];
	// begin inline asm
	dp4a.s32.s32 %r8135, %r8136, %r8137, %r10104;
	// end inline asm
	ld.shared.u32 	%r8140, [%r10145+4];
	ld.shared.u32 	%r8141, [%r10158+4100];
	// begin inline asm
	dp4a.s32.s32 %r8139, %r8140, %r8141, %r8135;
	// end inline asm
	ld.shared.u32 	%r8144, [%r10145+8];
	ld.shared.u32 	%r8145, [%r10158+4104];
	// begin inline asm
	dp4a.s32.s32 %r8143, %r8144, %r8145, %r8139;
	// end inline asm
	ld.shared.u32 	%r8148, [%r10145+12];
	ld.shared.u32 	%r8149, [%r10158+4108];
	// begin inline asm
	dp4a.s32.s32 %r8147, %r8148, %r8149, %r8143;
	// end inline asm
	ld.shared.u32 	%r8152, [%r10145+16];
	ld.shared.u32 	%r8153, [%r10158+4112];
	// begin inline asm
	dp4a.s32.s32 %r8151, %r8152, %r8153, %r8147;
	// end inline asm
	ld.shared.u32 	%r8156, [%r10145+20];
	ld.shared.u32 	%r8157, [%r10158+4116];
	// begin inline asm
	dp4a.s32.s32 %r8155, %r8156, %r8157, %r8151;
	// end inline asm
	ld.shared.u32 	%r8160, [%r10145+24];
	ld.shared.u32 	%r8161, [%r10158+4120];
	// begin inline asm
	dp4a.s32.s32 %r8159, %r8160, %r8161, %r8155;
	// end inline asm
	ld.shared.u32 	%r8164, [%r10145+28];
	ld.shared.u32 	%r8165, [%r10158+4124];
	// begin inline asm
	dp4a.s32.s32 %r8163, %r8164, %r8165, %r8159;
	// end inline asm
	ld.shared.u32 	%r8168, [%r10149+512];
	// begin inline asm
	{.reg .f16 low,high;
  mov.b32 {low,high},%r8168;
  cvt.f32.f16 %f1587, low;}

	// end inline asm
	// begin inline asm
	{.reg .f16 low,high;
  mov.b32 {low,high},%r8168;
  cvt.f32.f16 %f1588, high;}

	// end inline asm
	ld.shared.u8 	%r10308, [%r10179];
	mul.lo.s32 	%r10309, %r8163, %r10308;
	cvt.rn.f32.s32 	%f2116, %r10309;
	ld.shared.u8 	%rs203, [%r10179+8];
	cvt.rn.f32.u16 	%f2117, %rs203;
	fma.rn.f32 	%f2118, %f1588, %f2117, 0f00000000;
	fma.rn.f32 	%f2119, %f1587, %f2116, 0f00000000;
	ld.shared.u32 	%r8170, [%r10145+32];
	ld.shared.u32 	%r8171, [%r10158+4128];
	// begin inline asm
	dp4a.s32.s32 %r8169, %r8170, %r8171, %r10104;
	// end inline asm
	ld.shared.u32 	%r8174, [%r10145+36];
	ld.shared.u32 	%r8175, [%r10158+4132];
	// begin inline asm
	dp4a.s32.s32 %r8173, %r8174, %r8175, %r8169;
	// end inline asm
	ld.shared.u32 	%r8178, [%r10145+40];
	ld.shared.u32 	%r8179, [%r10158+4136];
	// begin inline asm
	dp4a.s32.s32 %r8177, %r8178, %r8179, %r8173;
	// end inline asm
	ld.shared.u32 	%r8182, [%r10145+44];
	ld.shared.u32 	%r8183, [%r10158+4140];
	// begin inline asm
	dp4a.s32.s32 %r8181, %r8182, %r8183, %r8177;
	// end inline asm
	ld.shared.u32 	%r8186, [%r10145+48];
	ld.shared.u32 	%r8187, [%r10158+4144];
	// begin inline asm
	dp4a.s32.s32 %r8185, %r8186, %r8187, %r8181;
	// end inline asm
	ld.shared.u32 	%r8190, [%r10145+52];
	ld.shared.u32 	%r8191, [%r10158+4148];
	// begin inline asm
	dp4a.s32.s32 %r8189, %r8190, %r8191, %r8185;
	// end inline asm
	ld.shared.u32 	%r8194, [%r10145+56];
	ld.shared.u32 	%r8195, [%r10158+4152];
	// begin inline asm
	dp4a.s32.s32 %r8193, %r8194, %r8195, %r8189;
	// end inline asm
	ld.shared.u32 	%r8198, [%r10145+60];
	ld.shared.u32 	%r8199, [%r10158+4156];
	// begin inline asm
	dp4a.s32.s32 %r8197, %r8198, %r8199, %r8193;
	// end inline asm
	ld.shared.u8 	%r10310, [%r10179+1];
	mul.lo.s32 	%r10311, %r8197, %r10310;
	cvt.rn.f32.s32 	%f2120, %r10311;
	fma.rn.f32 	%f2121, %f1583, %f2120, %f2119;
	ld.shared.u8 	%rs204, [%r10179+9];
	cvt.rn.f32.u16 	%f2122, %rs204;
	fma.rn.f32 	%f2123, %f1584, %f2122, %f2118;
	ld.shared.u32 	%r8202, [%r77+384];
	// begin inline asm
	{.reg .f16 low,high;
  mov.b32 {low,high},%r8202;
  cvt.f32.f16 %f1589, low;}

	// end inline asm
	// begin inline asm
	{.reg .f16 low,high;
  mov.b32 {low,high},%r8202;
  cvt.f32.f16 %f1590, high;}

	// end inline asm
	mul.f32 	%f2124, %f2121, %f1589;
	mul.f32 	%f2125, %f2123, %f1590;
	sub.f32 	%f2126, %f2124, %f2125;
	add.f32 	%f2570, %f2570, %f2126;
	ld.shared.u32 	%r8204, [%r10145+-24960];
	ld.shared.u32 	%r8205, [%r10158+4608];
	// begin inline asm
	dp4a.s32.s32 %r8203, %r8204, %r8205, %r10104;
	// end inline asm
	ld.shared.u32 	%r8208, [%r10145+-24956];
	ld.shared.u32 	%r8209, [%r10158+4612];
	// begin inline asm
	dp4a.s32.s32 %r8207, %r8208, %r8209, %r8203;
	// end inline asm
	ld.shared.u32 	%r8212, [%r10145+-24952];
	ld.shared.u32 	%r8213, [%r10158+4616];
	// begin inline asm
	dp4a.s32.s32 %r8211, %r8212, %r8213, %r8207;
	// end inline asm
	ld.shared.u32 	%r8216, [%r10145+-24948];
	ld.shared.u32 	%r8217, [%r10158+4620];
	// begin inline asm
	dp4a.s32.s32 %r8215, %r8216, %r8217, %r8211;
	// end inline asm
	ld.shared.u32 	%r8220, [%r10145+-24944];
	ld.shared.u32 	%r8221, [%r10158+4624];
	// begin inline asm
	dp4a.s32.s32 %r8219, %r8220, %r8221, %r8215;
	// end inline asm
	ld.shared.u32 	%r8224, [%r10145+-24940];
	ld.shared.u32 	%r8225, [%r10158+4628];
	// begin inline asm
	dp4a.s32.s32 %r8223, %r8224, %r8225, %r8219;
	// end inline asm
	ld.shared.u32 	%r8228, [%r10145+-24936];
	ld.shared.u32 	%r8229, [%r10158+4632];
	// begin inline asm
	dp4a.s32.s32 %r8227, %r8228, %r8229, %r8223;
	// end inline asm
	ld.shared.u32 	%r8232, [%r10145+-24932];
	ld.shared.u32 	%r8233, [%r10158+4636];
	// begin inline asm
	dp4a.s32.s32 %r8231, %r8232, %r8233, %r8227;
	// end inline asm
	ld.shared.u32 	%r8236, [%r10149+576];
	// begin inline asm
	{.reg .f16 low,high;
  mov.b32 {low,high},%r8236;
  cvt.f32.f16 %f1591, low;}

	// end inline asm
	// begin inline asm
	{.reg .f16 low,high;
  mov.b32 {low,high},%r8236;
  cvt.f32.f16 %f1592, high;}

	// end inline asm
	ld.shared.u8 	%r10312, [%r10155];
	mul.lo.s32 	%r10313, %r8231, %r10312;
	cvt.rn.f32.s32 	%f2127, %r10313;
	ld.shared.u8 	%rs205, [%r10155+8];
	cvt.rn.f32.u16 	%f2128, %rs205;
	fma.rn.f32 	%f2129, %f1592, %f2128, 0f00000000;
	fma.rn.f32 	%f2130, %f1591, %f2127, 0f00000000;
	ld.shared.u32 	%r8238, [%r10145+-24928];
	ld.shared.u32 	%r8239, [%r10158+4640];
	// begin inline asm
	dp4a.s32.s32 %r8237, %r8238, %r8239, %r10104;
	// end inline asm
	ld.shared.u32 	%r8242, [%r10145+-24924];
	ld.shared.u32 	%r8243, [%r10158+4644];
	// begin inline asm
	dp4a.s32.s32 %r8241, %r8242, %r8243, %r8237;
	// end inline asm
	ld.shared.u32 	%r8246, [%r10145+-24920];
	ld.shared.u32 	%r8247, [%r10158+4648];
	// begin inline asm
	dp4a.s32.s32 %r8245, %r8246, %r8247, %r8241;
	// end inline asm
	ld.shared.u32 	%r8250, [%r10145+-24916];
	ld.shared.u32 	%r8251, [%r10158+4652];
	// begin inline asm
	dp4a.s32.s32 %r8249, %r8250, %r8251, %r8245;
	// end inline asm
	ld.shared.u32 	%r8254, [%r10145+-24912];
	ld.shared.u32 	%r8255, [%r10158+4656];
	// begin inline asm
	dp4a.s32.s32 %r8253, %r8254, %r8255, %r8249;
	// end inline asm
	ld.shared.u32 	%r8258, [%r10145+-24908];
	ld.shared.u32 	%r8259, [%r10158+4660];
	// begin inline asm
	dp4a.s32.s32 %r8257, %r8258, %r8259, %r8253;
	// end inline asm
	ld.shared.u32 	%r8262, [%r10145+-24904];
	ld.shared.u32 	%r8263, [%r10158+4664];
	// begin inline asm
	dp4a.s32.s32 %r8261, %r8262, %r8263, %r8257;
	// end inline asm
	ld.shared.u32 	%r8266, [%r10145+-24900];
	ld.shared.u32 	%r8267, [%r10158+4668];
	// begin inline asm
	dp4a.s32.s32 %r8265, %r8266, %r8267, %r8261;
	// end inline asm
	ld.shared.u32 	%r8270, [%r10149+580];
	// begin inline asm
	{.reg .f16 low,high;
  mov.b32 {low,high},%r8270;
  cvt.f32.f16 %f1593, low;}

	// end inline asm
	// begin inline asm
	{.reg .f16 low,high;
  mov.b32 {low,high},%r8270;
  cvt.f32.f16 %f1594, high;}

	// end inline asm
	ld.shared.u8 	%r10314, [%r10155+1];
	mul.lo.s32 	%r10315, %r8265, %r10314;
	cvt.rn.f32.s32 	%f2131, %r10315;
	fma.rn.f32 	%f2132, %f1593, %f2131, %f2130;
	ld.shared.u8 	%rs206, [%r10155+9];
	cvt.rn.f32.u16 	%f2133, %rs206;
	fma.rn.f32 	%f2134, %f1594, %f2133, %f2129;
	ld.shared.u32 	%r8272, [%r70];
	// begin inline asm
	{.reg .f16 low,high;
  mov.b32 {low,high},%r8272;
  cvt.f32.f16 %f1595, low;}

	// end inline asm
	// begin inline asm
	{.reg .f16 low,high;
  mov.b32 {low,high},%r8272;
  cvt.f32.f16 %f1596, high;}

	// end inline asm
	mul.f32 	%f2135, %f2132, %f1595;
	mul.f32 	%f2136, %f2134, %f1596;
	sub.f32 	%f2137, %f2135, %f2136;
	add.f32 	%f2617, %f2617, %f2137;
	ld.shared.u32 	%r8274, [%r10145+-16640];
	ld.shared.u32 	%r8275, [%r10158+4608];
	// begin inline asm
	dp4a.s32.s32 %r8273, %r8274, %r8275, %r10104;
	// end inline asm
	ld.shared.u32 	%r8278, [%r10145+-16636];
	ld.shared.u32 	%r8279, [%r10158+4612];
	// begin inline asm
	dp4a.s32.s32 %r8277, %r8278, %r8279, %r8273;
	// end inline asm
	ld.shared.u32 	%r8282, [%r10145+-16632];
	ld.shared.u32 	%r8283, [%r10158+4616];
	// begin inline asm
	dp4a.s32.s32 %r8281, %r8282, %r8283, %r8277;
	// end inline asm
	ld.shared.u32 	%r8286, [%r10145+-16628];
	ld.shared.u32 	%r8287, [%r10158+4620];
	// begin inline asm
	dp4a.s32.s32 %r8285, %r8286, %r8287, %r8281;
	// end inline asm
	ld.shared.u32 	%r8290, [%r10145+-16624];
	ld.shared.u32 	%r8291, [%r10158+4624];
	// begin inline asm
	dp4a.s32.s32 %r8289, %r8290, %r8291, %r8285;
	// end inline asm
	ld.shared.u32 	%r8294, [%r10145+-16620];
	ld.shared.u32 	%r8295, [%r10158+4628];
	// begin inline asm
	dp4a.s32.s32 %r8293, %r8294, %r8295, %r8289;
	// end inline asm
	ld.shared.u32 	%r8298, [%r10145+-16616];
	ld.shared.u32 	%r8299, [%r10158+4632];
	// begin inline asm
	dp4a.s32.s32 %r8297, %r8298, %r8299, %r8293;
	// end inline asm
	ld.shared.u32 	%r8302, [%r10145+-16612];
	ld.shared.u32 	%r8303, [%r10158+4636];
	// begin inline asm
	dp4a.s32.s32 %r8301, %r8302, %r8303, %r8297;
	// end inline asm
	ld.shared.u32 	%r8306, [%r10149+576];
	// begin inline asm
	{.reg .f16 low,high;
  mov.b32 {low,high},%r8306;
  cvt.f32.f16 %f1597, low;}

	// end inline asm
	// begin inline asm
	{.reg .f16 low,high;
  mov.b32 {low,high},%r8306;
  cvt.f32.f16 %f1598, high;}

	// end inline asm
	ld.shared.u8 	%r10316, [%r10165];
	mul.lo.s32 	%r10317, %r8301, %r10316;
	cvt.rn.f32.s32 	%f2138, %r10317;
	ld.shared.u8 	%rs207, [%r10165+8];
	cvt.rn.f32.u16 	%f2139, %rs207;
	fma.rn.f32 	%f2140, %f1598, %f2139, 0f00000000;
	fma.rn.f32 	%f2141, %f1597, %f2138, 0f00000000;
	ld.shared.u32 	%r8308, [%r10145+-16608];
	ld.shared.u32 	%r8309, [%r10158+4640];
	// begin inline asm
	dp4a.s32.s32 %r8307, %r8308, %r8309, %r10104;
	// end inline asm
	ld.shared.u32 	%r8312, [%r10145+-16604];
	ld.shared.u32 	%r8313, [%r10158+4644];
	// begin inline asm
	dp4a.s32.s32 %r8311, %r8312, %r8313, %r8307;
	// end inline asm
	ld.shared.u32 	%r8316, [%r10145+-16600];
	ld.shared.u32 	%r8317, [%r10158+4648];
	// begin inline asm
	dp4a.s32.s32 %r8315, %r8316, %r8317, %r8311;
	// end inline asm
	ld.shared.u32 	%r8320, [%r10145+-16596];
	ld.shared.u32 	%r8321, [%r10158+4652];
	// begin inline asm
	dp4a.s32.s32 %r8319, %r8320, %r8321, %r8315;
	// end inline asm
	ld.shared.u32 	%r8324, [%r10145+-16592];
	ld.shared.u32 	%r8325, [%r10158+4656];
	// begin inline asm
	dp4a.s32.s32 %r8323, %r8324, %r8325, %r8319;
	// end inline asm
	ld.shared.u32 	%r8328, [%r10145+-16588];
	ld.shared.u32 	%r8329, [%r10158+4660];
	// begin inline asm
	dp4a.s32.s32 %r8327, %r8328, %r8329, %r8323;
	// end inline asm
	ld.shared.u32 	%r8332, [%r10145+-16584];
	ld.shared.u32 	%r8333, [%r10158+4664];
	// begin inline asm
	dp4a.s32.s32 %r8331, %r8332, %r8333, %r8327;
	// end inline asm
	ld.shared.u32 	%r8336, [%r10145+-16580];
	ld.shared.u32 	%r8337, [%r10158+4668];
	// begin inline asm
	dp4a.s32.s32 %r8335, %r8336, %r8337, %r8331;
	// end inline asm
	ld.shared.u8 	%r10318, [%r10165+1];
	mul.lo.s32 	%r10319, %r8335, %r10318;
	cvt.rn.f32.s32 	%f2142, %r10319;
	fma.rn.f32 	%f2143, %f1593, %f2142, %f2141;
	ld.shared.u8 	%rs208, [%r10165+9];
	cvt.rn.f32.u16 	%f2144, %rs208;
	fma.rn.f32 	%f2145, %f1594, %f2144, %f2140;
	ld.shared.u32 	%r8340, [%r73+128];
	// begin inline asm
	{.reg .f16 low,high;
  mov.b32 {low,high},%r8340;
  cvt.f32.f16 %f1599, low;}

	// end inline asm
	// begin inline asm
	{.reg .f16 low,high;
  mov.b32 {low,high},%r8340;
  cvt.f32.f16 %f1600, high;}

	// end inline asm
	mul.f32 	%f2146, %f2143, %f1599;
	mul.f32 	%f2147, %f2145, %f1600;
	sub.f32 	%f2148, %f2146, %f2147;
	add.f32 	%f2601, %f2601, %f2148;
	ld.shared.u32 	%r8342, [%r10145+-8320];
	ld.shared.u32 	%r8343, [%r10158+4608];
	// begin inline asm
	dp4a.s32.s32 %r8341, %r8342, %r8343, %r10104;
	// end inline asm
	ld.shared.u32 	%r8346, [%r10145+-8316];
	ld.shared.u32 	%r8347, [%r10158+4612];
	// begin inline asm
	dp4a.s32.s32 %r8345, %r8346, %r8347, %r8341;
	// end inline asm
	ld.shared.u32 	%r8350, [%r10145+-8312];
	ld.shared.u32 	%r8351, [%r10158+4616];
	// begin inline asm
	dp4a.s32.s32 %r8349, %r8350, %r8351, %r8345;
	// end inline asm
	ld.shared.u32 	%r8354, [%r10145+-8308];
	ld.shared.u32 	%r8355, [%r10158+4620];
	// begin inline asm
	dp4a.s32.s32 %r8353, %r8354, %r8355, %r8349;
	// end inline asm
	ld.shared.u32 	%r8358, [%r10145+-8304];
	ld.shared.u32 	%r8359, [%r10158+4624];
	// begin inline asm
	dp4a.s32.s32 %r8357, %r8358, %r8359, %r8353;
	// end inline asm
	ld.shared.u32 	%r8362, [%r10145+-8300];
	ld.shared.u32 	%r8363, [%r10158+4628];
	// begin inline asm
	dp4a.s32.s32 %r8361, %r8362, %r8363, %r8357;
	// end inline asm
	ld.shared.u32 	%r8366, [%r10145+-8296];
	ld.shared.u32 	%r8367, [%r10158+4632];
	// begin inline asm
	dp4a.s32.s32 %r8365, %r8366, %r8367, %r8361;
	// end inline asm
	ld.shared.u32 	%r8370, [%r10145+-8292];
	ld.shared.u32 	%r8371, [%r10158+4636];
	// begin inline asm
	dp4a.s32.s32 %r8369, %r8370, %r8371, %r8365;
	// end inline asm
	ld.shared.u32 	%r8374, [%r10149+576];
	// begin inline asm
	{.reg .f16 low,high;
  mov.b32 {low,high},%r8374;
  cvt.f32.f16 %f1601, low;}

	// end inline asm
	// begin inline asm
	{.reg .f16 low,high;
  mov.b32 {low,high},%r8374;
  cvt.f32.f16 %f1602, high;}

	// end inline asm
	ld.shared.u8 	%r10320, [%r10172];
	mul.lo.s32 	%r10321, %r8369, %r10320;
	cvt.rn.f32.s32 	%f2149, %r10321;
	ld.shared.u8 	%rs209, [%r10172+8];
	cvt.rn.f32.u16 	%f2150, %rs209;
	fma.rn.f32 	%f2151, %f1602, %f2150, 0f00000000;
	fma.rn.f32 	%f2152, %f1601, %f2149, 0f00000000;
	ld.shared.u32 	%r8376, [%r10145+-8288];
	ld.shared.u32 	%r8377, [%r10158+4640];
	// begin inline asm
	dp4a.s32.s32 %r8375, %r8376, %r8377, %r10104;
	// end inline asm
	ld.shared.u32 	%r8380, [%r10145+-8284];
	ld.shared.u32 	%r8381, [%r10158+4644];
	// begin inline asm
	dp4a.s32.s32 %r8379, %r8380, %r8381, %r8375;
	// end inline asm
	ld.shared.u32 	%r8384, [%r10145+-8280];
	ld.shared.u32 	%r8385, [%r10158+4648];
	// begin inline asm
	dp4a.s32.s32 %r8383, %r8384, %r8385, %r8379;
	// end inline asm
	ld.shared.u32 	%r8388, [%r10145+-8276];
	ld.shared.u32 	%r8389, [%r10158+4652];
	// begin inline asm
	dp4a.s32.s32 %r8387, %r8388, %r8389, %r8383;
	// end inline asm
	ld.shared.u32 	%r8392, [%r10145+-8272];
	ld.shared.u32 	%r8393, [%r10158+4656];
	// begin inline asm
	dp4a.s32.s32 %r8391, %r8392, %r8393, %r8387;
	// end inline asm
	ld.shared.u32 	%r8396, [%r10145+-8268];
	ld.shared.u32 	%r8397, [%r10158+4660];
	// begin inline asm
	dp4a.s32.s32 %r8395, %r8396, %r8397, %r8391;
	// end inline asm
	ld.shared.u32 	%r8400, [%r10145+-8264];
	ld.shared.u32 	%r8401, [%r10158+4664];
	// begin inline asm
	dp4a.s32.s32 %r8399, %r8400, %r8401, %r8395;
	// end inline asm
	ld.shared.u32 	%r8404, [%r10145+-8260];
	ld.shared.u32 	%r8405, [%r10158+4668];
	// begin inline asm
	dp4a.s32.s32 %r8403, %r8404, %r8405, %r8399;
	// end inline asm
	ld.shared.u32 	%r8408, [%r10149+580];
	// begin inline asm
	{.reg .f16 low,high;
  mov.b32 {low,high},%r8408;
  cvt.f32.f16 %f1603, low;}

	// end inline asm
	// begin inline asm
	{.reg .f16 low,high;
  mov.b32 {low,high},%r8408;
  cvt.f32.f16 %f1604, high;}

	// end inline asm
	ld.shared.u8 	%r10322, [%r10172+1];
	mul.lo.s32 	%r10323, %r8403, %r10322;
	cvt.rn.f32.s32 	%f2153, %r10323;
	fma.rn.f32 	%f2154, %f1603, %f2153, %f2152;
	ld.shared.u8 	%rs210, [%r10172+9];
	cvt.rn.f32.u16 	%f2155, %rs210;
	fma.rn.f32 	%f2156, %f1604, %f2155, %f2151;
	ld.shared.u32 	%r8410, [%r75+256];
	// begin inline asm
	{.reg .f16 low,high;
  mov.b32 {low,high},%r8410;
  cvt.f32.f16 %f1605, low;}

	// end inline asm
	// begin inline asm
	{.reg .f16 low,high;
  mov.b32 {low,high},%r8410;
  cvt.f32.f16 %f1606, high;}

	// end inline asm
	mul.f32 	%f2157, %f2154, %f1605;
	mul.f32 	%f2158, %f2156, %f1606;
	sub.f32 	%f2159, %f2157, %f2158;
	add.f32 	%f2585, %f2585, %f2159;
	ld.shared.u32 	%r8412, [%r10145];
	ld.shared.u32 	%r8413, [%r10158+4608];
	// begin inline asm
	dp4a.s32.s32 %r8411, %r8412, %r8413, %r10104;
	// end inline asm
	ld.shared.u32 	%r8416, [%r10145+4];
	ld.shared.u32 	%r8417, [%r10158+4612];
	// begin inline asm
	dp4a.s32.s32 %r8415, %r8416, %r8417, %r8411;
	// end inline asm
	ld.shared.u32 	%r8420, [%r10145+8];
	ld.shared.u32 	%r8421, [%r10158+4616];
	// begin inline asm
	dp4a.s32.s32 %r8419, %r8420, %r8421, %r8415;
	// end inline asm
	ld.shared.u32 	%r8424, [%r10145+12];
	ld.shared.u32 	%r8425, [%r10158+4620];
	// begin inline asm
	dp4a.s32.s32 %r8423, %r8424, %r8425, %r8419;
	// end inline asm
	ld.shared.u32 	%r8428, [%r10145+16];
	ld.shared.u32 	%r8429, [%r10158+4624];
	// begin inline asm
	dp4a.s32.s32 %r8427, %r8428, %r8429, %r8423;
	// end inline asm
	ld.shared.u32 	%r8432, [%r10145+20];
	ld.shared.u32 	%r8433, [%r10158+4628];
	// begin inline asm
	dp4a.s32.s32 %r8431, %r8432, %r8433, %r8427;
	// end inline asm
	ld.shared.u32 	%r8436, [%r10145+24];
	ld.shared.u32 	%r8437, [%r10158+4632];
	// begin inline asm
	dp4a.s32.s32 %r8435, %r8436, %r8437, %r8431;
	// end inline asm
	ld.shared.u32 	%r8440, [%r10145+28];
	ld.shared.u32 	%r8441, [%r10158+4636];
	// begin inline asm
	dp4a.s32.s32 %r8439, %r8440, %r8441, %r8435;
	// end inline asm
	ld.shared.u32 	%r8444, [%r10149+576];
	// begin inline asm
	{.reg .f16 low,high;
  mov.b32 {low,high},%r8444;
  cvt.f32.f16 %f1607, low;}

	// end inline asm
	// begin inline asm
	{.reg .f16 low,high;
  mov.b32 {low,high},%r8444;
  cvt.f32.f16 %f1608, high;}

	// end inline asm
	ld.shared.u8 	%r10324, [%r10179];
	mul.lo.s32 	%r10325, %r8439, %r10324;
	cvt.rn.f32.s32 	%f2160, %r10325;
	ld.shared.u8 	%rs211, [%r10179+8];
	cvt.rn.f32.u16 	%f2161, %rs211;
	fma.rn.f32 	%f2162, %f1608, %f2161, 0f00000000;
	fma.rn.f32 	%f2163, %f1607, %f2160, 0f00000000;
	ld.shared.u32 	%r8446, [%r10145+32];
	ld.shared.u32 	%r8447, [%r10158+4640];
	// begin inline asm
	dp4a.s32.s32 %r8445, %r8446, %r8447, %r10104;
	// end inline asm
	ld.shared.u32 	%r8450, [%r10145+36];
	ld.shared.u32 	%r8451, [%r10158+4644];
	// begin inline asm
	dp4a.s32.s32 %r8449, %r8450, %r8451, %r8445;
	// end inline asm
	ld.shared.u32 	%r8454, [%r10145+40];
	ld.shared.u32 	%r8455, [%r10158+4648];
	// begin inline asm
	dp4a.s32.s32 %r8453, %r8454, %r8455, %r8449;
	// end inline asm
	ld.shared.u32 	%r8458, [%r10145+44];
	ld.shared.u32 	%r8459, [%r10158+4652];
	// begin inline asm
	dp4a.s32.s32 %r8457, %r8458, %r8459, %r8453;
	// end inline asm
	ld.shared.u32 	%r8462, [%r10145+48];
	ld.shared.u32 	%r8463, [%r10158+4656];
	// begin inline asm
	dp4a.s32.s32 %r8461, %r8462, %r8463, %r8457;
	// end inline asm
	ld.shared.u32 	%r8466, [%r10145+52];
	ld.shared.u32 	%r8467, [%r10158+4660];
	// begin inline asm
	dp4a.s32.s32 %r8465, %r8466, %r8467, %r8461;
	// end inline asm
	ld.shared.u32 	%r8470, [%r10145+56];
	ld.shared.u32 	%r8471, [%r10158+4664];
	// begin inline asm
	dp4a.s32.s32 %r8469, %r8470, %r8471, %r8465;
	// end inline asm
	ld.shared.u32 	%r8474, [%r10145+60];
	ld.shared.u32 	%r8475, [%r10158+4668];
	// begin inline asm
	dp4a.s32.s32 %r8473, %r8474, %r8475, %r8469;
	// end inline asm
	ld.shared.u8 	%r10326, [%r10179+1];
	mul.lo.s32 	%r10327, %r8473, %r10326;
	cvt.rn.f32.s32 	%f2164, %r10327;
	fma.rn.f32 	%f2165, %f1603, %f2164, %f2163;
	ld.shared.u8 	%rs212, [%r10179+9];
	cvt.rn.f32.u16 	%f2166, %rs212;
	fma.rn.f32 	%f2167, %f1604, %f2166, %f2162;
	ld.shared.u32 	%r8478, [%r77+384];
	// begin inline asm
	{.reg .f16 low,high;
  mov.b32 {low,high},%r8478;
  cvt.f32.f16 %f1609, low;}

	// end inline asm
	// begin inline asm
	{.reg .f16 low,high;
  mov.b32 {low,high},%r8478;
  cvt.f32.f16 %f1610, high;}

	// end inline asm
	mul.f32 	%f2168, %f2165, %f1609;
	mul.f32 	%f2169, %f2167, %f1610;
	sub.f32 	%f2170, %f2168, %f2169;
	add.f32 	%f2569, %f2569, %f2170;
	ld.shared.u32 	%r8480, [%r10145+-24960];
	ld.shared.u32 	%r8481, [%r10158+5120];
	// begin inline asm
	dp4a.s32.s32 %r8479, %r8480, %r8481, %r10104;
	// end inline asm
	ld.shared.u32 	%r8484, [%r10145+-24956];
	ld.shared.u32 	%r8485, [%r10158+5124];
	// begin inline asm
	dp4a.s32.s32 %r8483, %r8484, %r8485, %r8479;
	// end inline asm
	ld.shared.u32 	%r8488, [%r10145+-24952];
	ld.shared.u32 	%r8489, [%r10158+5128];
	// begin inline asm
	dp4a.s32.s32 %r8487, %r8488, %r8489, %r8483;
	// end inline asm
	ld.shared.u32 	%r8492, [%r10145+-24948];
	ld.shared.u32 	%r8493, [%r10158+5132];
	// begin inline asm
	dp4a.s32.s32 %r8491, %r8492, %r8493, %r8487;
	// end inline asm
	ld.shared.u32 	%r8496, [%r10145+-24944];
	ld.shared.u32 	%r8497, [%r10158+5136];
	// begin inline asm
	dp4a.s32.s32 %r8495, %r8496, %r8497, %r8491;
	// end inline asm
	ld.shared.u32 	%r8500, [%r10145+-24940];
	ld.shared.u32 	%r8501, [%r10158+5140];
	// begin inline asm
	dp4a.s32.s32 %r8499, %r8500, %r8501, %r8495;
	// end inline asm
	ld.shared.u32 	%r8504, [%r10145+-24936];
	ld.shared.u32 	%r8505, [%r10158+5144];
	// begin inline asm
	dp4a.s32.s32 %r8503, %r8504, %r8505, %r8499;
	// end inline asm
	ld.shared.u32 	%r8508, [%r10145+-24932];
	ld.shared.u32 	%r8509, [%r10158+5148];
	// begin inline asm
	dp4a.s32.s32 %r8507, %r8508, %r8509, %r8503;
	// end inline asm
	ld.shared.u32 	%r8512, [%r10149+640];
	// begin inline asm
	{.reg .f16 low,high;
  mov.b32 {low,high},%r8512;
  cvt.f32.f16 %f1611, low;}

	// end inline asm
	// begin inline asm
	{.reg .f16 low,high;
  mov.b32 {low,high},%r8512;
  cvt.f32.f16 %f1612, high;}

	// end inline asm
	ld.shared.u8 	%r10328, [%r10155];
	mul.lo.s32 	%r10329, %r8507, %r10328;
	cvt.rn.f32.s32 	%f2171, %r10329;
	ld.shared.u8 	%rs213, [%r10155+8];
	cvt.rn.f32.u16 	%f2172, %rs213;
	fma.rn.f32 	%f2173, %f1612, %f2172, 0f00000000;
	fma.rn.f32 	%f2174, %f1611, %f2171, 0f00000000;
	ld.shared.u32 	%r8514, [%r10145+-24928];
	ld.shared.u32 	%r8515, [%r10158+5152];
	// begin inline asm
	dp4a.s32.s32 %r8513, %r8514, %r8515, %r10104;
	// end inline asm
	ld.shared.u32 	%r8518, [%r10145+-24924];
	ld.shared.u32 	%r8519, [%r10158+5156];
	// begin inline asm
	dp4a.s32.s32 %r8517, %r8518, %r8519, %r8513;
	// end inline asm
	ld.shared.u32 	%r8522, [%r10145+-24920];
	ld.shared.u32 	%r8523, [%r10158+5160];
	// begin inline asm
	dp4a.s32.s32 %r8521, %r8522, %r8523, %r8517;
	// end inline asm
	ld.shared.u32 	%r8526, [%r10145+-24916];
	ld.shared.u32 	%r8527, [%r10158+5164];
	// begin inline asm
	dp4a.s32.s32 %r8525, %r8526, %r8527, %r8521;
	// end inline asm
	ld.shared.u32 	%r8530, [%r10145+-24912];
	ld.shared.u32 	%r8531, [%r10158+5168];
	// begin inline asm
	dp4a.s32.s32 %r8529, %r8530, %r8531, %r8525;
	// end inline asm
	ld.shared.u32 	%r8534, [%r10145+-24908];
	ld.shared.u32 	%r8535, [%r10158+5172];
	// begin inline asm
	dp4a.s32.s32 %r8533, %r8534, %r8535, %r8529;
	// end inline asm
	ld.shared.u32 	%r8538, [%r10145+-24904];
	ld.shared.u32 	%r8539, [%r10158+5176];
	// begin inline asm
	dp4a.s32.s32 %r8537, %r8538, %r8539, %r8533;
	// end inline asm
	ld.shared.u32 	%r8542, [%r10145+-24900];
	ld.shared.u32 	%r8543, [%r10158+5180];
	// begin inline asm
	dp4a.s32.s32 %r8541, %r8542, %r8543, %r8537;
	// end inline asm
	ld.shared.u32 	%r8546, [%r10149+644];
	// begin inline asm
	{.reg .f16 low,high;
  mov.b32 {low,high},%r8546;
  cvt.f32.f16 %f1613, low;}

	// end inline asm
	// begin inline asm
	{.reg .f16 low,high;
  mov.b32 {low,high},%r8546;
  cvt.f32.f16 %f1614, high;}

	// end inline asm
	ld.shared.u8 	%r10330, [%r10155+1];
	mul.lo.s32 	%r10331, %r8541, %r10330;
	cvt.rn.f32.s32 	%f2175, %r10331;
	fma.rn.f32 	%f2176, %f1613, %f2175, %f2174;
	ld.shared.u8 	%rs214, [%r10155+9];
	cvt.rn.f32.u16 	%f2177, %rs214;
	fma.rn.f32 	%f2178, %f1614, %f2177, %f2173;
	ld.shared.u32 	%r8548, [%r70];
	// begin inline asm
	{.reg .f16 low,high;
  mov.b32 {low,high},%r8548;
  cvt.f32.f16 %f1615, low;}

	// end inline asm
	// begin inline asm
	{.reg .f16 low,high;
  mov.b32 {low,high},%r8548;
  cvt.f32.f16 %f1616, high;}

	// end inline asm
	mul.f32 	%f2179, %f2176, %f1615;
	mul.f32 	%f2180, %f2178, %f1616;
	sub.f32 	%f2181, %f2179, %f2180;
	add.f32 	%f2616, %f2616, %f2181;
	ld.shared.u32 	%r8550, [%r10145+-16640];
	ld.shared.u32 	%r8551, [%r10158+5120];
	// begin inline asm
	dp4a.s32.s32 %r8549, %r8550, %r8551, %r10104;
	// end inline asm
	ld.shared.u32 	%r8554, [%r10145+-16636];
	ld.shared.u32 	%r8555, [%r10158+5124];
	// begin inline asm
	dp4a.s32.s32 %r8553, %r8554, %r8555, %r8549;
	// end inline asm
	ld.shared.u32 	%r8558, [%r10145+-16632];
	ld.shared.u32 	%r8559, [%r10158+5128];
	// begin inline asm
	dp4a.s32.s32 %r8557, %r8558, %r8559, %r8553;
	// end inline asm
	ld.shared.u32 	%r8562, [%r10145+-16628];
	ld.shared.u32 	%r8563, [%r10158+5132];
	// begin inline asm
	dp4a.s32.s32 %r8561, %r8562, %r8563, %r8557;
	// end inline asm
	ld.shared.u32 	%r8566, [%r10145+-16624];
	ld.shared.u32 	%r8567, [%r10158+5136];
	// begin inline asm
	dp4a.s32.s32 %r8565, %r8566, %r8567, %r8561;
	// end inline asm
	ld.shared.u32 	%r8570, [%r10145+-16620];
	ld.shared.u32 	%r8571, [%r10158+5140];
	// begin inline asm
	dp4a.s32.s32 %r8569, %r8570, %r8571, %r8565;
	// end inline asm
	ld.shared.u32 	%r8574, [%r10145+-16616];
	ld.shared.u32 	%r8575, [%r10158+5144];
	// begin inline asm
	dp4a.s32.s32 %r8573, %r8574, %r8575, %r8569;
	// end inline asm
	ld.shared.u32 	%r8578, [%r10145+-16612];
	ld.shared.u32 	%r8579, [%r10158+5148];
	// begin inline asm
	dp4a.s32.s32 %r8577, %r8578, %r8579, %r8573;
	// end inline asm
	ld.shared.u32 	%r8582, [%r10149+640];
	// begin inline asm
	{.reg .f16 low,high;
  mov.b32 {low,high},%r8582;
  cvt.f32.f16 %f1617, low;}

	// end inline asm
	// begin inline asm
	{.reg .f16 low,high;
  mov.b32 {low,high},%r8582;
  cvt.f32.f16 %f1618, high;}

	// end inline asm
	ld.shared.u8 	%r10332, [%r10165];
	mul.lo.s32 	%r10333, %r8577, %r10332;
	cvt.rn.f32.s32 	%f2182, %r10333;
	ld.shared.u8 	%rs215, [%r10165+8];
	cvt.rn.f32.u16 	%f2183, %rs215;
	fma.rn.f32 	%f2184, %f1618, %f2183, 0f00000000;
	fma.rn.f32 	%f2185, %f1617, %f2182, 0f00000000;
	ld.shared.u32 	%r8584, [%r10145+-16608];
	ld.shared.u32 	%r8585, [%r10158+5152];
	// begin inline asm
	dp4a.s32.s32 %r8583, %r8584, %r8585, %r10104;
	// end inline asm
	ld.shared.u32 	%r8588, [%r10145+-16604];
	ld.shared.u32 	%r8589, [%r10158+5156];
	// begin inline asm
	dp4a.s32.s32 %r8587, %r8588, %r8589, %r8583;
	// end inline asm
	ld.shared.u32 	%r8592, [%r10145+-16600];
	ld.shared.u32 	%r8593, [%r10158+5160];
	// begin inline asm
	dp4a.s32.s32 %r8591, %r8592, %r8593, %r8587;
	// end inline asm
	ld.shared.u32 	%r8596, [%r10145+-16596];
	ld.shared.u32 	%r8597, [%r10158+5164];
	// begin inline asm
	dp4a.s32.s32 %r8595, %r8596, %r8597, %r8591;
	// end inline asm
	ld.shared.u32 	%r8600, [%r10145+-16592];
	ld.shared.u32 	%r8601, [%r10158+5168];
	// begin inline asm
	dp4a.s32.s32 %r8599, %r8600, %r8601, %r8595;
	// end inline asm
	ld.shared.u32 	%r8604, [%r10145+-16588];
	ld.shared.u32 	%r8605, [%r10158+5172];
	// begin inline asm
	dp4a.s32.s32 %r8603, %r8604, %r8605, %r8599;
	// end inline asm
	ld.shared.u32 	%r8608, [%r10145+-16584];
	ld.shared.u32 	%r8609, [%r10158+5176];
	// begin inline asm
	dp4a.s32.s32 %r8607, %r8608, %r8609, %r8603;
	// end inline asm
	ld.shared.u32 	%r8612, [%r10145+-16580];
	ld.shared.u32 	%r8613, [%r10158+5180];
	// begin inline asm
	dp4a.s32.s32 %r8611, %r8612, %r8613, %r8607;
	// end inline asm
	ld.shared.u8 	%r10334, [%r10165+1];
	mul.lo.s32 	%r10335, %r8611, %r10334;
	cvt.rn.f32.s32 	%f2186, %r10335;
	fma.rn.f32 	%f2187, %f1613, %f2186, %f2185;
	ld.shared.u8 	%rs216, [%r10165+9];
	cvt.rn.f32.u16 	%f2188, %rs216;
	fma.rn.f32 	%f2189, %f1614, %f2188, %f2184;
	ld.shared.u32 	%r8616, [%r73+128];
	// begin inline asm
	{.reg .f16 low,high;
  mov.b32 {low,high},%r8616;
  cvt.f32.f16 %f1619, low;}

	// end inline asm
	// begin inline asm
	{.reg .f16 low,high;
  mov.b32 {low,high},%r8616;
  cvt.f32.f16 %f1620, high;}

	// end inline asm
	mul.f32 	%f2190, %f2187, %f1619;
	mul.f32 	%f2191, %f2189, %f1620;
	sub.f32 	%f2192, %f2190, %f2191;
	add.f32 	%f2600, %f2600, %f2192;
	ld.shared.u32 	%r8618, [%r10145+-8320];
	ld.shared.u32 	%r8619, [%r10158+5120];
	// begin inline asm
	dp4a.s32.s32 %r8617, %r8618, %r8619, %r10104;
	// end inline asm
	ld.shared.u32 	%r8622, [%r10145+-8316];
	ld.shared.u32 	%r8623, [%r10158+5124];
	// begin inline asm
	dp4a.s32.s32 %r8621, %r8622, %r8623, %r8617;
	// end inline asm
	ld.shared.u32 	%r8626, [%r10145+-8312];
	ld.shared.u32 	%r8627, [%r10158+5128];
	// begin inline asm
	dp4a.s32.s32 %r8625, %r8626, %r8627, %r8621;
	// end inline asm
	ld.shared.u32 	%r8630, [%r10145+-8308];
	ld.shared.u32 	%r8631, [%r10158+5132];
	// begin inline asm
	dp4a.s32.s32 %r8629, %r8630, %r8631, %r8625;
	// end inline asm
	ld.shared.u32 	%r8634, [%r10145+-8304];
	ld.shared.u32 	%r8635, [%r10158+5136];
	// begin inline asm
	dp4a.s32.s32 %r8633, %r8634, %r8635, %r8629;
	// end inline asm
	ld.shared.u32 	%r8638, [%r10145+-8300];
	ld.shared.u32 	%r8639, [%r10158+5140];
	// begin inline asm
	dp4a.s32.s32 %r8637, %r8638, %r8639, %r8633;
	// end inline asm
	ld.shared.u32 	%r8642, [%r10145+-8296];
	ld.shared.u32 	%r8643, [%r10158+5144];
	// begin inline asm
	dp4a.s32.s32 %r8641, %r8642, %r8643, %r8637;
	// end inline asm
	ld.shared.u32 	%r8646, [%r10145+-8292];
	ld.shared.u32 	%r8647, [%r10158+5148];
	// begin inline asm
	dp4a.s32.s32 %r8645, %r8646, %r8647, %r8641;
	// end inline asm
	ld.shared.u32 	%r8650, [%r10149+640];
	// begin inline asm
	{.reg .f16 low,high;
  mov.b32 {low,high},%r8650;
  cvt.f32.f16 %f1621, low;}

	// end inline asm
	// begin inline asm
	{.reg .f16 low,high;
  mov.b32 {low,high},%r8650;
  cvt.f32.f16 %f1622, high;}

	// end inline asm
	ld.shared.u8 	%r10336, [%r10172];
	mul.lo.s32 	%r10337, %r8645, %r10336;
	cvt.rn.f32.s32 	%f2193, %r10337;
	ld.shared.u8 	%rs217, [%r10172+8];
	cvt.rn.f32.u16 	%f2194, %rs217;
	fma.rn.f32 	%f2195, %f1622, %f2194, 0f00000000;
	fma.rn.f32 	%f2196, %f1621, %f2193, 0f00000000;
	ld.shared.u32 	%r8652, [%r10145+-8288];
	ld.shared.u32 	%r8653, [%r10158+5152];
	// begin inline asm
	dp4a.s32.s32 %r8651, %r8652, %r8653, %r10104;
	// end inline asm
	ld.shared.u32 	%r8656, [%r10145+-8284];
	ld.shared.u32 	%r8657, [%r10158+5156];
	// begin inline asm
	dp4a.s32.s32 %r8655, %r8656, %r8657, %r8651;
	// end inline asm
	ld.shared.u32 	%r8660, [%r10145+-8280];
	ld.shared.u32 	%r8661, [%r10158+5160];
	// begin inline asm
	dp4a.s32.s32 %r8659, %r8660, %r8661, %r8655;
	// end inline asm
	ld.shared.u32 	%r8664, [%r10145+-8276];
	ld.shared.u32 	%r8665, [%r10158+5164];
	// begin inline asm
	dp4a.s32.s32 %r8663, %r8664, %r8665, %r8659;
	// end inline asm
	ld.shared.u32 	%r8668, [%r10145+-8272];
	ld.shared.u32 	%r8669, [%r10158+5168];
	// begin inline asm
	dp4a.s32.s32 %r8667, %r8668, %r8669, %r8663;
	// end inline asm
	ld.shared.u32 	%r8672, [%r10145+-8268];
	ld.shared.u32 	%r8673, [%r10158+5172];
	// begin inline asm
	dp4a.s32.s32 %r8671, %r8672, %r8673, %r8667;
	// end inline asm
	ld.shared.u32 	%r8676, [%r10145+-8264];
	ld.shared.u32 	%r8677, [%r10158+5176];
	// begin inline asm
	dp4a.s32.s32 %r8675, %r8676, %r8677, %r8671;
	// end inline asm
	ld.shared.u32 	%r8680, [%r10145+-8260];
	ld.shared.u32 	%r8681, [%r10158+5180];
	// begin inline asm
	dp4a.s32.s32 %r8679, %r8680, %r8681, %r8675;
	// end inline asm
	ld.shared.u32 	%r8684, [%r10149+644];
	// begin inline asm
	{.reg .f16 low,high;
  mov.b32 {low,high},%r8684;
  cvt.f32.f16 %f1623, low;}

	// end inline asm
	// begin inline asm
	{.reg .f16 low,high;
  mov.b32 {low,high},%r8684;
  cvt.f32.f16 %f1624, high;}

	// end inline asm
	ld.shared.u8 	%r10338, [%r10172+1];
	mul.lo.s32 	%r10339, %r8679, %r10338;
	cvt.rn.f32.s32 	%f2197, %r10339;
	fma.rn.f32 	%f2198, %f1623, %f2197, %f2196;
	ld.shared.u8 	%rs218, [%r10172+9];
	cvt.rn.f32.u16 	%f2199, %rs218;
	fma.rn.f32 	%f2200, %f1624, %f2199, %f2195;
	ld.shared.u32 	%r8686, [%r75+256];
	// begin inline asm
	{.reg .f16 low,high;
  mov.b32 {low,high},%r8686;
  cvt.f32.f16 %f1625, low;}

	// end inline asm
	// begin inline asm
	{.reg .f16 low,high;
  mov.b32 {low,high},%r8686;
  cvt.f32.f16 %f1626, high;}

	// end inline asm
	mul.f32 	%f2201, %f2198, %f1625;
	mul.f32 	%f2202, %f2200, %f1626;
	sub.f32 	%f2203, %f2201, %f2202;
	add.f32 	%f2584, %f2584, %f2203;
	ld.shared.u32 	%r8688, [%r10145];
	ld.shared.u32 	%r8689, [%r10158+5120];
	// begin inline asm
	dp4a.s32.s32 %r8687, %r8688, %r8689, %r10104;
	// end inline asm
	ld.shared.u32 	%r8692, [%r10145+4];
	ld.shared.u32 	%r8693, [%r10158+5124];
	// begin inline asm
	dp4a.s32.s32 %r8691, %r8692, %r8693, %r8687;
	// end inline asm
	ld.shared.u32 	%r8696, [%r10145+8];
	ld.shared.u32 	%r8697, [%r10158+5128];
	// begin inline asm
	dp4a.s32.s32 %r8695, %r8696, %r8697, %r8691;
	// end inline asm
	ld.shared.u32 	%r8700, [%r10145+12];
	ld.shared.u32 	%r8701, [%r10158+5132];
	// begin inline asm
	dp4a.s32.s32 %r8699, %r8700, %r8701, %r8695;
	// end inline asm
	ld.shared.u32 	%r8704, [%r10145+16];
	ld.shared.u32 	%r8705, [%r10158+5136];
	// begin inline asm
	dp4a.s32.s32 %r8703, %r8704, %r8705, %r8699;
	// end inline asm
	ld.shared.u32 	%r8708, [%r10145+20];
	ld.shared.u32 	%r8709, [%r10158+5140];
	// begin inline asm
	dp4a.s32.s32 %r8707, %r8708, %r8709, %r8703;
	// end inline asm
	ld.shared.u32 	%r8712, [%r10145+24];
	ld.shared.u32 	%r8713, [%r10158+5144];
	// begin inline asm
	dp4a.s32.s32 %r8711, %r8712, %r8713, %r8707;
	// end inline asm
	ld.shared.u32 	%r8716, [%r10145+28];
	ld.shared.u32 	%r8717, [%r10158+5148];
	// begin inline asm
	dp4a.s32.s32 %r8715, %r8716, %r8717, %r8711;
	// end inline asm
	ld.shared.u32 	%r8720, [%r10149+640];
	// begin inline asm
	{.reg .f16 low,high;
  mov.b32 {low,high},%r8720;
  cvt.f32.f16 %f1627, low;}

	// end inline asm
	// begin inline asm
	{.reg .f16 low,high;
  mov.b32 {low,high},%r8720;
  cvt.f32.f16 %f1628, high;}

	// end inline asm
	ld.shared.u8 	%r10340, [%r10179];
	mul.lo.s32 	%r10341, %r8715, %r10340;
	cvt.rn.f32.s32 	%f2204, %r10341;
	ld.shared.u8 	%rs219, [%r10179+8];
	cvt.rn.f32.u16 	%f2205, %rs219;
	fma.rn.f32 	%f2206, %f1628, %f2205, 0f00000000;
	fma.rn.f32 	%f2207, %f1627, %f2204, 0f00000000;
	ld.shared.u32 	%r8722, [%r10145+32];
	ld.shared.u32 	%r8723, [%r10158+5152];
	// begin inline asm
	dp4a.s32.s32 %r8721, %r8722, %r8723, %r10104;
	// end inline asm
	ld.shared.u32 	%r8726, [%r10145+36];
	ld.shared.u32 	%r8727, [%r10158+5156];
	// begin inline asm
	dp4a.s32.s32 %r8725, %r8726, %r8727, %r8721;
	// end inline asm
	ld.shared.u32 	%r8730, [%r10145+40];
	ld.shared.u32 	%r8731, [%r10158+5160];
	// begin inline asm
	dp4a.s32.s32 %r8729, %r8730, %r8731, %r8725;
	// end inline asm
	ld.shared.u32 	%r8734, [%r10145+44];
	ld.shared.u32 	%r8735, [%r10158+5164];
	// begin inline asm
	dp4a.s32.s32 %r8733, %r8734, %r8735, %r8729;
	// end inline asm
	ld.shared.u32 	%r8738, [%r10145+48];
	ld.shared.u32 	%r8739, [%r10158+5168];
	// begin inline asm
	dp4a.s32.s32 %r8737, %r8738, %r8739, %r8733;
	// end inline asm
	ld.shared.u32 	%r8742, [%r10145+52];
	ld.shared.u32 	%r8743, [%r10158+5172];
	// begin inline asm
	dp4a.s32.s32 %r8741, %r8742, %r8743, %r8737;
	// end inline asm
	ld.shared.u32 	%r8746, [%r10145+56];
	ld.shared.u32 	%r8747, [%r10158+5176];
	// begin inline asm
	dp4a.s32.s32 %r8745, %r8746, %r8747, %r8741;
	// end inline asm
	ld.shared.u32 	%r8750, [%r10145+60];
	ld.shared.u32 	%r8751, [%r10158+5180];
	// begin inline asm
	dp4a.s32.s32 %r8749, %r8750, %r8751, %r8745;
	// end inline asm
	ld.shared.u8 	%r10342, [%r10179+1];
	mul.lo.s32 	%r10343, %r8749, %r10342;
	cvt.rn.f32.s32 	%f2208, %r10343;
	fma.rn.f32 	%f2209, %f1623, %f2208, %f2207;
	ld.shared.u8 	%rs220, [%r10179+9];
	cvt.rn.f32.u16 	%f2210, %rs220;
	fma.rn.f32 	%f2211, %f1624, %f2210, %f2206;
	ld.shared.u32 	%r8754, [%r77+384];
	// begin inline asm
	{.reg .f16 low,high;
  mov.b32 {low,high},%r8754;
  cvt.f32.f16 %f1629, low;}

	// end inline asm
	// begin inline asm
	{.reg .f16 low,high;
  mov.b32 {low,high},%r8754;
  cvt.f32.f16 %f1630, high;}

	// end inline asm
	mul.f32 	%f2212, %f2209, %f1629;
	mul.f32 	%f2213, %f2211, %f1630;
	sub.f32 	%f2214, %f2212, %f2213;
	add.f32 	%f2568, %f2568, %f2214;
	ld.shared.u32 	%r8756, [%r10145+-24960];
	ld.shared.u32 	%r8757, [%r10158+5632];
	// begin inline asm
	dp4a.s32.s32 %r8755, %r8756, %r8757, %r10104;
	// end inline asm
	ld.shared.u32 	%r8760, [%r10145+-24956];
	ld.shared.u32 	%r8761, [%r10158+5636];
	// begin inline asm
	dp4a.s32.s32 %r8759, %r8760, %r8761, %r8755;
	// end inline asm
	ld.shared.u32 	%r8764, [%r10145+-24952];
	ld.shared.u32 	%r8765, [%r10158+5640];
	// begin inline asm
	dp4a.s32.s32 %r8763, %r8764, %r8765, %r8759;
	// end inline asm
	ld.shared.u32 	%r8768, [%r10145+-24948];
	ld.shared.u32 	%r8769, [%r10158+5644];
	// begin inline asm
	dp4a.s32.s32 %r8767, %r8768, %r8769, %r8763;
	// end inline asm
	ld.shared.u32 	%r8772, [%r10145+-24944];
	ld.shared.u32 	%r8773, [%r10158+5648];
	// begin inline asm
	dp4a.s32.s32 %r8771, %r8772, %r8773, %r8767;
	// end inline asm
	ld.shared.u32 	%r8776, [%r10145+-24940];
	ld.shared.u32 	%r8777, [%r10158+5652];
	// begin inline asm
	dp4a.s32.s32 %r8775, %r8776, %r8777, %r8771;
	// end inline asm
	ld.shared.u32 	%r8780, [%r10145+-24936];
	ld.shared.u32 	%r8781, [%r10158+5656];
	// begin inline asm
	dp4a.s32.s32 %r8779, %r8780, %r8781, %r8775;
	// end inline asm
	ld.shared.u32 	%r8784, [%r10145+-24932];
	ld.shared.u32 	%r8785, [%r10158+5660];
	// begin inline asm
	dp4a.s32.s32 %r8783, %r8784, %r8785, %r8779;
	// end inline asm
	ld.shared.u32 	%r8788, [%r10149+704];
	// begin inline asm
	{.reg .f16 low,high;
  mov.b32 {low,high},%r8788;
  cvt.f32.f16 %f1631, low;}

	// end inline asm
	// begin inline asm
	{.reg .f16 low,high;
  mov.b32 {low,high},%r8788;
  cvt.f32.f16 %f1632, high;}

	// end inline asm
	ld.shared.u8 	%r10344, [%r10155];
	mul.lo.s32 	%r10345, %r8783, %r10344;
	cvt.rn.f32.s32 	%f2215, %r10345;
	ld.shared.u8 	%rs221, [%r10155+8];
	cvt.rn.f32.u16 	%f2216, %rs221;
	fma.rn.f32 	%f2217, %f1632, %f2216, 0f00000000;
	fma.rn.f32 	%f2218, %f1631, %f2215, 0f00000000;
	ld.shared.u32 	%r8790, [%r10145+-24928];
	ld.shared.u32 	%r8791, [%r10158+5664];
	// begin inline asm
	dp4a.s32.s32 %r8789, %r8790, %r8791, %r10104;
	// end inline asm
	ld.shared.u32 	%r8794, [%r10145+-24924];
	ld.shared.u32 	%r8795, [%r10158+5668];
	// begin inline asm
	dp4a.s32.s32 %r8793, %r8794, %r8795, %r8789;
	// end inline asm
	ld.shared.u32 	%r8798, [%r10145+-24920];
	ld.shared.u32 	%r8799, [%r10158+5672];
	// begin inline asm
	dp4a.s32.s32 %r8797, %r8798, %r8799, %r8793;
	// end inline asm
	ld.shared.u32 	%r8802, [%r10145+-24916];
	ld.shared.u32 	%r8803, [%r10158+5676];
	// begin inline asm
	dp4a.s32.s32 %r8801, %r8802, %r8803, %r8797;
	// end inline asm
	ld.shared.u32 	%r8806, [%r10145+-24912];
	ld.shared.u32 	%r8807, [%r10158+5680];
	// begin inline asm
	dp4a.s32.s32 %r8805, %r8806, %r8807, %r8801;
	// end inline asm
	ld.shared.u32 	%r8810, [%r10145+-24908];
	ld.shared.u32 	%r8811, [%r10158+5684];
	// begin inline asm
	dp4a.s32.s32 %r8809, %r8810, %r8811, %r8805;
	// end inline asm
	ld.shared.u32 	%r8814, [%r10145+-24904];
	ld.shared.u32 	%r8815, [%r10158+5688];
	// begin inline asm
	dp4a.s32.s32 %r8813, %r8814, %r8815, %r8809;
	// end inline asm
	ld.shared.u32 	%r8818, [%r10145+-24900];
	ld.shared.u32 	%r8819, [%r10158+5692];
	// begin inline asm
	dp4a.s32.s32 %r8817, %r8818, %r8819, %r8813;
	// end inline asm
	ld.shared.u32 	%r8822, [%r10149+708];
	// begin inline asm
	{.reg .f16 low,high;
  mov.b32 {low,high},%r8822;
  cvt.f32.f16 %f1633, low;}

	// end inline asm
	// begin inline asm
	{.reg .f16 low,high;
  mov.b32 {low,high},%r8822;
  cvt.f32.f16 %f1634, high;}

	// end inline asm
	ld.shared.u8 	%r10346, [%r10155+1];
	mul.lo.s32 	%r10347, %r8817, %r10346;
	cvt.rn.f32.s32 	%f2219, %r10347;
	fma.rn.f32 	%f2220, %f1633, %f2219, %f2218;
	ld.shared.u8 	%rs222, [%r10155+9];
	cvt.rn.f32.u16 	%f2221, %rs222;
	fma.rn.f32 	%f2222, %f1634, %f2221, %f2217;
	ld.shared.u32 	%r8824, [%r70];
	// begin inline asm
	{.reg .f16 low,high;
  mov.b32 {low,high},%r8824;
  cvt.f32.f16 %f1635, low;}

	// end inline asm
	// begin inline asm
	{.reg .f16 low,high;
  mov.b32 {low,high},%r8824;
  cvt.f32.f16 %f1636, high;}

	// end inline asm
	mul.f32 	%f2223, %f2220, %f1635;
	mul.f32 	%f2224, %f2222, %f1636;
	sub.f32 	%f2225, %f2223, %f2224;
	add.f32 	%f2615, %f2615, %f2225;
	ld.shared.u32 	%r8826, [%r10145+-16640];
	ld.shared.u32 	%r8827, [%r10158+5632];
	// begin inline asm
	dp4a.s32.s32 %r8825, %r8826, %r8827, %r10104;
	// end inline asm
	ld.shared.u32 	%r8830, [%r10145+-16636];
	ld.shared.u32 	%r8831, [%r10158+5636];
	// begin inline asm
	dp4a.s32.s32 %r8829, %r8830, %r8831, %r8825;
	// end inline asm
	ld.shared.u32 	%r8834, [%r10145+-16632];
	ld.shared.u32 	%r8835, [%r10158+5640];
	// begin inline asm
	dp4a.s32.s32 %r8833, %r8834, %r8835, %r8829;
	// end inline asm
	ld.shared.u32 	%r8838, [%r10145+-16628];
	ld.shared.u32 	%r8839, [%r10158+5644];
	// begin inline asm
	dp4a.s32.s32 %r8837, %r8838, %r8839, %r8833;
	// end inline asm
	ld.shared.u32 	%r8842, [%r10145+-16624];
	ld.shared.u32 	%r8843, [%r10158+5648];
	// begin inline asm
	dp4a.s32.s32 %r8841, %r8842, %r8843, %r8837;
	// end inline asm
	ld.shared.u32 	%r8846, [%r10145+-16620];
	ld.shared.u32 	%r8847, [%r10158+5652];
	// begin inline asm
	dp4a.s32.s32 %r8845, %r8846, %r8847, %r8841;
	// end inline asm
	ld.shared.u32 	%r8850, [%r10145+-16616];
	ld.shared.u32 	%r8851, [%r10158+5656];
	// begin inline asm
	dp4a.s32.s32 %r8849, %r8850, %r8851, %r8845;
	// end inline asm
	ld.shared.u32 	%r8854, [%r10145+-16612];
	ld.shared.u32 	%r8855, [%r10158+5660];
	// begin inline asm
	dp4a.s32.s32 %r8853, %r8854, %r8855, %r8849;
	// end inline asm
	ld.shared.u32 	%r8858, [%r10149+704];
	// begin inline asm
	{.reg .f16 low,high;
  mov.b32 {low,high},%r8858;
  cvt.f32.f16 %f1637, low;}

	// end inline asm
	// begin inline asm
	{.reg .f16 low,high;
  mov.b32 {low,high},%r8858;
  cvt.f32.f16 %f1638, high;}

	// end inline asm
	ld.shared.u8 	%r10348, [%r10165];
	mul.lo.s32 	%r10349, %r8853, %r10348;
	cvt.rn.f32.s32 	%f2226, %r10349;
	ld.shared.u8 	%rs223, [%r10165+8];
	cvt.rn.f32.u16 	%f2227, %rs223;
	fma.rn.f32 	%f2228, %f1638, %f2227, 0f00000000;
	fma.rn.f32 	%f2229, %f1637, %f2226, 0f00000000;
	ld.shared.u32 	%r8860, [%r10145+-16608];
	ld.shared.u32 	%r8861, [%r10158+5664];
	// begin inline asm
	dp4a.s32.s32 %r8859, %r8860, %r8861, %r10104;
	// end inline asm
	ld.shared.u32 	%r8864, [%r10145+-16604];
	ld.shared.u32 	%r8865, [%r10158+5668];
	// begin inline asm
	dp4a.s32.s32 %r8863, %r8864, %r8865, %r8859;
	// end inline asm
	ld.shared.u32 	%r8868, [%r10145+-16600];
	ld.shared.u32 	%r8869, [%r10158+5672];
	// begin inline asm
	dp4a.s32.s32 %r8867, %r8868, %r8869, %r8863;
	// end inline asm
	ld.shared.u32 	%r8872, [%r10145+-16596];
	ld.shared.u32 	%r8873, [%r10158+5676];
	// begin inline asm
	dp4a.s32.s32 %r8871, %r8872, %r8873, %r8867;
	// end inline asm
	ld.shared.u32 	%r8876, [%r10145+-16592];
	ld.shared.u32 	%r8877, [%r10158+5680];
	// begin inline asm
	dp4a.s32.s32 %r8875, %r8876, %r8877, %r8871;
	// end inline asm
	ld.shared.u32 	%r8880, [%r10145+-16588];
	ld.shared.u32 	%r8881, [%r10158+5684];
	// begin inline asm
	dp4a.s32.s32 %r8879, %r8880, %r8881, %r8875;
	// end inline asm
	ld.shared.u32 	%r8884, [%r10145+-16584];
	ld.shared.u32 	%r8885, [%r10158+5688];
	// begin inline asm
	dp4a.s32.s32 %r8883, %r8884, %r8885, %r8879;
	// end inline asm
	ld.shared.u32 	%r8888, [%r10145+-16580];
	ld.shared.u32 	%r8889, [%r10158+5692];
	// begin inline asm
	dp4a.s32.s32 %r8887, %r8888, %r8889, %r8883;
	// end inline asm
	ld.shared.u8 	%r10350, [%r10165+1];
	mul.lo.s32 	%r10351, %r8887, %r10350;
	cvt.rn.f32.s32 	%f2230, %r10351;
	fma.rn.f32 	%f2231, %f1633, %f2230, %f2229;
	ld.shared.u8 	%rs224, [%r10165+9];
	cvt.rn.f32.u16 	%f2232, %rs224;
	fma.rn.f32 	%f2233, %f1634, %f2232, %f2228;
	ld.shared.u32 	%r8892, [%r73+128];
	// begin inline asm
	{.reg .f16 low,high;
  mov.b32 {low,high},%r8892;
  cvt.f32.f16 %f1639, low;}

	// end inline asm
	// begin inline asm
	{.reg .f16 low,high;
  mov.b32 {low,high},%r8892;
  cvt.f32.f16 %f1640, high;}

	// end inline asm
	mul.f32 	%f2234, %f2231, %f1639;
	mul.f32 	%f2235, %f2233, %f1640;
	sub.f32 	%f2236, %f2234, %f2235;
	add.f32 	%f2599, %f2599, %f2236;
	ld.shared.u32 	%r8894, [%r10145+-8320];
	ld.shared.u32 	%r8895, [%r10158+5632];
	// begin inline asm
	dp4a.s32.s32 %r8893, %r8894, %r8895, %r10104;
	// end inline asm
	ld.shared.u32 	%r8898, [%r10145+-8316];
	ld.shared.u32 	%r8899, [%r10158+5636];
	// begin inline asm
	dp4a.s32.s32 %r8897, %r8898, %r8899, %r8893;
	// end inline asm
	ld.shared.u32 	%r8902, [%r10145+-8312];
	ld.shared.u32 	%r8903, [%r10158+5640];
	// begin inline asm
	dp4a.s32.s32 %r8901, %r8902, %r8903, %r8897;
	// end inline asm
	ld.shared.u32 	%r8906, [%r10145+-8308];
	ld.shared.u32 	%r8907, [%r10158+5644];
	// begin inline asm
	dp4a.s32.s32 %r8905, %r8906, %r8907, %r8901;
	// end inline asm
	ld.shared.u32 	%r8910, [%r10145+-8304];
	ld.shared.u32 	%r8911, [%r10158+5648];
	// begin inline asm
	dp4a.s32.s32 %r8909, %r8910, %r8911, %r8905;
	// end inline asm
	ld.shared.u32 	%r8914, [%r10145+-8300];
	ld.shared.u32 	%r8915, [%r10158+5652];
	// begin inline asm
	dp4a.s32.s32 %r8913, %r8914, %r8915, %r8909;
	// end inline asm
	ld.shared.u32 	%r8918, [%r10145+-8296];
	ld.shared.u32 	%r8919, [%r10158+5656];
	// begin inline asm
	dp4a.s32.s32 %r8917, %r8918, %r8919, %r8913;
	// end inline asm
	ld.shared.u32 	%r8922, [%r10145+-8292];
	ld.shared.u32 	%r8923, [%r10158+5660];
	// begin inline asm
	dp4a.s32.s32 %r8921, %r8922, %r8923, %r8917;
	// end inline asm
	ld.shared.u32 	%r8926, [%r10149+704];
	// begin inline asm
	{.reg .f16 low,high;
  mov.b32 {low,high},%r8926;
  cvt.f32.f16 %f1641, low;}

	// end inline asm
	// begin inline asm
	{.reg .f16 low,high;
  mov.b32 {low,high},%r8926;
  cvt.f32.f16 %f1642, high;}

	// end inline asm
	ld.shared.u8 	%r10352, [%r10172];
	mul.lo.s32 	%r10353, %r8921, %r10352;
	cvt.rn.f32.s32 	%f2237, %r10353;
	ld.shared.u8 	%rs225, [%r10172+8];
	cvt.rn.f32.u16 	%f2238, %rs225;
	fma.rn.f32 	%f2239, %f1642, %f2238, 0f00000000;
	fma.rn.f32 	%f2240, %f1641, %f2237, 0f00000000;
	ld.shared.u32 	%r8928, [%r10145+-8288];
	ld.shared.u32 	%r8929, [%r10158+5664];
	// begin inline asm
	dp4a.s32.s32 %r8927, %r8928, %r8929, %r10104;
	// end inline asm
	ld.shared.u32 	%r8932, [%r10145+-8284];
	ld.shared.u32 	%r8933, [%r10158+5668];
	// begin inline asm
	dp4a.s32.s32 %r8931, %r8932, %r8933, %r8927;
	// end inline asm
	ld.shared.u32 	%r8936, [%r10145+-8280];
	ld.shared.u32 	%r8937, [%r10158+5672];
	// begin inline asm
	dp4a.s32.s32 %r8935, %r8936, %r8937, %r8931;
	// end inline asm
	ld.shared.u32 	%r8940, [%r10145+-8276];
	ld.shared.u32 	%r8941, [%r10158+5676];
	// begin inline asm
	dp4a.s32.s32 %r8939, %r8940, %r8941, %r8935;
	// end inline asm
	ld.shared.u32 	%r8944, [%r10145+-8272];
	ld.shared.u32 	%r8945, [%r10158+5680];
	// begin inline asm
	dp4a.s32.s32 %r8943, %r8944, %r8945, %r8939;
	// end inline asm
	ld.shared.u32 	%r8948, [%r10145+-8268];
	ld.shared.u32 	%r8949, [%r10158+5684];
	// begin inline asm
	dp4a.s32.s32 %r8947, %r8948, %r8949, %r8943;
	// end inline asm
	ld.shared.u32 	%r8952, [%r10145+-8264];
	ld.shared.u32 	%r8953, [%r10158+5688];
	// begin inline asm
	dp4a.s32.s32 %r8951, %r8952, %r8953, %r8947;
	// end inline asm
	ld.shared.u32 	%r8956, [%r10145+-8260];
	ld.shared.u32 	%r8957, [%r10158+5692];
	// begin inline asm
	dp4a.s32.s32 %r8955, %r8956, %r8957, %r8951;
	// end inline asm
	ld.shared.u32 	%r8960, [%r10149+708];
	// begin inline asm
	{.reg .f16 low,high;
  mov.b32 {low,high},%r8960;
  cvt.f32.f16 %f1643, low;}

	// end inline asm
	// begin inline asm
	{.reg .f16 low,high;
  mov.b32 {low,high},%r8960;
  cvt.f32.f16 %f1644, high;}

	// end inline asm
	ld.shared.u8 	%r10354, [%r10172+1];
	mul.lo.s32 	%r10355, %r8955, %r10354;
	cvt.rn.f32.s32 	%f2241, %r10355;
	fma.rn.f32 	%f2242, %f1643, %f2241, %f2240;
	ld.shared.u8 	%rs226, [%r10172+9];
	cvt.rn.f32.u16 	%f2243, %rs226;
	fma.rn.f32 	%f2244, %f1644, %f2243, %f2239;
	ld.shared.u32 	%r8962, [%r75+256];
	// begin inline asm
	{.reg .f16 low,high;
  mov.b32 {low,high},%r8962;
  cvt.f32.f16 %f1645, low;}

	// end inline asm
	// begin inline asm
	{.reg .f16 low,high;
  mov.b32 {low,high},%r8962;
  cvt.f32.f16 %f1646, high;}

	// end inline asm
	mul.f32 	%f2245, %f2242, %f1645;
	mul.f32 	%f2246, %f2244, %f1646;
	sub.f32 	%f2247, %f2245, %f2246;
	add.f32 	%f2583, %f2583, %f2247;
	ld.shared.u32 	%r8964, [%r10145];
	ld.shared.u32 	%r8965, [%r10158+5632];
	// begin inline asm
	dp4a.s32.s32 %r8963, %r8964, %r8965, %r10104;
	// end inline asm
	ld.shared.u32 	%r8968, [%r10145+4];
	ld.shared.u32 	%r8969, [%r10158+5636];
	// begin inline asm
	dp4a.s32.s32 %r8967, %r8968, %r8969, %r8963;
	// end inline asm
	ld.shared.u32 	%r8972, [%r10145+8];
	ld.shared.u32 	%r8973, [%r10158+5640];
	// begin inline asm
	dp4a.s32.s32 %r8971, %r8972, %r8973, %r8967;
	// end inline asm
	ld.shared.u32 	%r8976, [%r10145+12];
	ld.shared.u32 	%r8977, [%r10158+5644];
	// begin inline asm
	dp4a.s32.s32 %r8975, %r8976, %r8977, %r8971;
	// end inline asm
	ld.shared.u32 	%r8980, [%r10145+16];
	ld.shared.u32 	%r8981, [%r10158+5648];
	// begin inline asm
	dp4a.s32.s32 %r8979, %r8980, %r8981, %r8975;
	// end inline asm
	ld.shared.u32 	%r8984, [%r10145+20];
	ld.shared.u32 	%r8985, [%r10158+5652];
	// begin inline asm
	dp4a.s32.s32 %r8983, %r8984, %r8985, %r8979;
	// end inline asm
	ld.shared.u32 	%r8988, [%r10145+24];
	ld.shared.u32 	%r8989, [%r10158+5656];
	// begin inline asm
	dp4a.s32.s32 %r8987, %r8988, %r8989, %r8983;
	// end inline asm
	ld.shared.u32 	%r8992, [%r10145+28];
	ld.shared.u32 	%r8993, [%r10158+5660];
	// begin inline asm
	dp4a.s32.s32 %r8991, %r8992, %r8993, %r8987;
	// end inline asm
	ld.shared.u32 	%r8996, [%r10149+704];
	// begin inline asm
	{.reg .f16 low,high;
  mov.b32 {low,high},%r8996;
  cvt.f32.f16 %f1647, low;}

	// end inline asm
	// begin inline asm
	{.reg .f16 low,high;
  mov.b32 {low,high},%r8996;
  cvt.f32.f16 %f1648, high;}

	// end inline asm
	ld.shared.u8 	%r10356, [%r10179];
	mul.lo.s32 	%r10357, %r8991, %r10356;
	cvt.rn.f32.s32 	%f2248, %r10357;
	ld.shared.u8 	%rs227, [%r10179+8];
	cvt.rn.f32.u16 	%f2249, %rs227;
	fma.rn.f32 	%f2250, %f1648, %f2249, 0f00000000;
	fma.rn.f32 	%f2251, %f1647, %f2248, 0f00000000;
	ld.shared.u32 	%r8998, [%r10145+32];
	ld.shared.u32 	%r8999, [%r10158+5664];
	// begin inline asm
	dp4a.s32.s32 %r8997, %r8998, %r8999, %r10104;
	// end inline asm
	ld.shared.u32 	%r9002, [%r10145+36];
	ld.shared.u32 	%r9003, [%r10158+5668];
	// begin inline asm
	dp4a.s32.s32 %r9001, %r9002, %r9003, %r8997;
	// end inline asm
	ld.shared.u32 	%r9006, [%r10145+40];
	ld.shared.u32 	%r9007, [%r10158+5672];
	// begin inline asm
	dp4a.s32.s32 %r9005, %r9006, %r9007, %r9001;
	// end inline asm
	ld.shared.u32 	%r9010, [%r10145+44];
	ld.shared.u32 	%r9011, [%r10158+5676];
	// begin inline asm
	dp4a.s32.s32 %r9009, %r9010, %r9011, %r9005;
	// end inline asm
	ld.shared.u32 	%r9014, [%r10145+48];
	ld.shared.u32 	%r9015, [%r10158+5680];
	// begin inline asm
	dp4a.s32.s32 %r9013, %r9014, %r9015, %r9009;
	// end inline asm
	ld.shared.u32 	%r9018, [%r10145+52];
	ld.shared.u32 	%r9019, [%r10158+5684];
	// begin inline asm
	dp4a.s32.s32 %r9017, %r9018, %r9019, %r9013;
	// end inline asm
	ld.shared.u32 	%r9022, [%r10145+56];
	ld.shared.u32 	%r9023, [%r10158+5688];
	// begin inline asm
	dp4a.s32.s32 %r9021, %r9022, %r9023, %r9017;
	// end inline asm
	ld.shared.u32 	%r9026, [%r10145+60];
	ld.shared.u32 	%r9027, [%r10158+5692];
	// begin inline asm
	dp4a.s32.s32 %r9025, %r9026, %r9027, %r9021;
	// end inline asm
	ld.shared.u8 	%r10358, [%r10179+1];
	mul.lo.s32 	%r10359, %r9025, %r10358;
	cvt.rn.f32.s32 	%f2252, %r10359;
	fma.rn.f32 	%f2253, %f1643, %f2252, %f2251;
	ld.shared.u8 	%rs228, [%r10179+9];
	cvt.rn.f32.u16 	%f2254, %rs228;
	fma.rn.f32 	%f2255, %f1644, %f2254, %f2250;
	ld.shared.u32 	%r9030, [%r77+384];
	// begin inline asm
	{.reg .f16 low,high;
  mov.b32 {low,high},%r9030;
  cvt.f32.f16 %f1649, low;}

	// end inline asm
	// begin inline asm
	{.reg .f16 low,high;
  mov.b32 {low,high},%r9030;
  cvt.f32.f16 %f1650, high;}

	// end inline asm
	mul.f32 	%f2256, %f2253, %f1649;
	mul.f32 	%f2257, %f2255, %f1650;
	sub.f32 	%f2258, %f2256, %f2257;
	add.f32 	%f2567, %f2567, %f2258;
	ld.shared.u32 	%r9032, [%r10145+-24960];
	ld.shared.u32 	%r9033, [%r10158+6144];
	// begin inline asm
	dp4a.s32.s32 %r9031, %r9032, %r9033, %r10104;
	// end inline asm
	ld.shared.u32 	%r9036, [%r10145+-24956];
	ld.shared.u32 	%r9037, [%r10158+6148];
	// begin inline asm
	dp4a.s32.s32 %r9035, %r9036, %r9037, %r9031;
	// end inline asm
	ld.shared.u32 	%r9040, [%r10145+-24952];
	ld.shared.u32 	%r9041, [%r10158+6152];
	// begin inline asm
	dp4a.s32.s32 %r9039, %r9040, %r9041, %r9035;
	// end inline asm
	ld.shared.u32 	%r9044, [%r10145+-24948];
	ld.shared.u32 	%r9045, [%r10158+6156];
	// begin inline asm
	dp4a.s32.s32 %r9043, %r9044, %r9045, %r9039;
	// end inline asm
	ld.shared.u32 	%r9048, [%r10145+-24944];
	ld.shared.u32 	%r9049, [%r10158+6160];
	// begin inline asm
	dp4a.s32.s32 %r9047, %r9048, %r9049, %r9043;
	// end inline asm
	ld.shared.u32 	%r9052, [%r10145+-24940];
	ld.shared.u32 	%r9053, [%r10158+6164];
	// begin inline asm
	dp4a.s32.s32 %r9051, %r9052, %r9053, %r9047;
	// end inline asm
	ld.shared.u32 	%r9056, [%r10145+-24936];
	ld.shared.u32 	%r9057, [%r10158+6168];
	// begin inline asm
	dp4a.s32.s32 %r9055, %r9056, %r9057, %r9051;
	// end inline asm
	ld.shared.u32 	%r9060, [%r10145+-24932];
	ld.shared.u32 	%r9061, [%r10158+6172];
	// begin inline asm
	dp4a.s32.s32 %r9059, %r9060, %r9061, %r9055;
	// end inline asm
	ld.shared.u32 	%r9064, [%r10149+768];
	// begin inline asm
	{.reg .f16 low,high;
  mov.b32 {low,high},%r9064;
  cvt.f32.f16 %f1651, low;}

	// end inline asm
	// begin inline asm
	{.reg .f16 low,high;
  mov.b32 {low,high},%r9064;
  cvt.f32.f16 %f1652, high;}

	// end inline asm
	ld.shared.u8 	%r10360, [%r10155];
	mul.lo.s32 	%r10361, %r9059, %r10360;
	cvt.rn.f32.s32 	%f2259, %r10361;
	ld.shared.u8 	%rs229, [%r10155+8];
	cvt.rn.f32.u16 	%f2260, %rs229;
	fma.rn.f32 	%f2261, %f1652, %f2260, 0f00000000;
	fma.rn.f32 	%f2262, %f1651, %f2259, 0f00000000;
	ld.shared.u32 	%r9066, [%r10145+-24928];
	ld.shared.u32 	%r9067, [%r10158+6176];
	// begin inline asm
	dp4a.s32.s32 %r9065, %r9066, %r9067, %r10104;
	// end inline asm
	ld.shared.u32 	%r9070, [%r10145+-24924];
	ld.shared.u32 	%r9071, [%r10158+6180];
	// begin inline asm
	dp4a.s32.s32 %r9069, %r9070, %r9071, %r9065;
	// end inline asm
	ld.shared.u32 	%r9074, [%r10145+-24920];
	ld.shared.u32 	%r9075, [%r10158+6184];
	// begin inline asm
	dp4a.s32.s32 %r9073, %r9074, %r9075, %r9069;
	// end inline asm
	ld.shared.u32 	%r9078, [%r10145+-24916];
	ld.shared.u32 	%r9079, [%r10158+6188];
	// begin inline asm
	dp4a.s32.s32 %r9077, %r9078, %r9079, %r9073;
	// end inline asm
	ld.shared.u32 	%r9082, [%r10145+-24912];
	ld.shared.u32 	%r9083, [%r10158+6192];
	// begin inline asm
	dp4a.s32.s32 %r9081, %r9082, %r9083, %r9077;
	// end inline asm
	ld.shared.u32 	%r9086, [%r10145+-24908];
	ld.shared.u32 	%r9087, [%r10158+6196];
	// begin inline asm
	dp4a.s32.s32 %r9085, %r9086, %r9087, %r9081;
	// end inline asm
	ld.shared.u32 	%r9090, [%r10145+-24904];
	ld.shared.u32 	%r9091, [%r10158+6200];
	// begin inline asm
	dp4a.s32.s32 %r9089, %r9090, %r9091, %r9085;
	// end inline asm
	ld.shared.u32 	%r9094, [%r10145+-24900];
	ld.shared.u32 	%r9095, [%r10158+6204];
	// begin inline asm
	dp4a.s32.s32 %r9093, %r9094, %r9095, %r9089;
	// end inline asm
	ld.shared.u32 	%r9098, [%r10149+772];
	// begin inline asm
	{.reg .f16 low,high;
  mov.b32 {low,high},%r9098;
  cvt.f32.f16 %f1653, low;}

	// end inline asm
	// begin inline asm
	{.reg .f16 low,high;
  mov.b32 {low,high},%r9098;
  cvt.f32.f16 %f1654, high;}

	// end inline asm
	ld.shared.u8 	%r10362, [%r10155+1];
	mul.lo.s32 	%r10363, %r9093, %r10362;
	cvt.rn.f32.s32 	%f2263, %r10363;
	fma.rn.f32 	%f2264, %f1653, %f2263, %f2262;
	ld.shared.u8 	%rs230, [%r10155+9];
	cvt.rn.f32.u16 	%f2265, %rs230;
	fma.rn.f32 	%f2266, %f1654, %f2265, %f2261;
	ld.shared.u32 	%r9100, [%r70];
	// begin inline asm
	{.reg .f16 low,high;
  mov.b32 {low,high},%r9100;
  cvt.f32.f16 %f1655, low;}

	// end inline asm
	// begin inline asm
	{.reg .f16 low,high;
  mov.b32 {low,high},%r9100;
  cvt.f32.f16 %f1656, high;}

	// end inline asm
	mul.f32 	%f2267, %f2264, %f1655;
	mul.f32 	%f2268, %f2266, %f1656;
	sub.f32 	%f2269, %f2267, %f2268;
	add.f32 	%f2614, %f2614, %f2269;
	ld.shared.u32 	%r9102, [%r10145+-16640];
	ld.shared.u32 	%r9103, [%r10158+6144];
	// begin inline asm
	dp4a.s32.s32 %r9101, %r9102, %r9103, %r10104;
	// end inline asm
	ld.shared.u32 	%r9106, [%r10145+-16636];
	ld.shared.u32 	%r9107, [%r10158+6148];
	// begin inline asm
	dp4a.s32.s32 %r9105, %r9106, %r9107, %r9101;
	// end inline asm
	ld.shared.u32 	%r9110, [%r10145+-16632];
	ld.shared.u32 	%r9111, [%r10158+6152];
	// begin inline asm
	dp4a.s32.s32 %r9109, %r9110, %r9111, %r9105;
	// end inline asm
	ld.shared.u32 	%r9114, [%r10145+-16628];
	ld.shared.u32 	%r9115, [%r10158+6156];
	// begin inline asm
	dp4a.s32.s32 %r9113, %r9114, %r9115, %r9109;
	// end inline asm
	ld.shared.u32 	%r9118, [%r10145+-16624];
	ld.shared.u32 	%r9119, [%r10158+6160];
	// begin inline asm
	dp4a.s32.s32 %r9117, %r9118, %r9119, %r9113;
	// end inline asm
	ld.shared.u32 	%r9122, [%r10145+-16620];
	ld.shared.u32 	%r9123, [%r10158+6164];
	// begin inline asm
	dp4a.s32.s32 %r9121, %r9122, %r9123, %r9117;
	// end inline asm
	ld.shared.u32 	%r9126, [%r10145+-16616];
	ld.shared.u32 	%r9127, [%r10158+6168];
	// begin inline asm
	dp4a.s32.s32 %r9125, %r9126, %r9127, %r9121;
	// end inline asm
	ld.shared.u32 	%r9130, [%r10145+-16612];
	ld.shared.u32 	%r9131, [%r10158+6172];
	// begin inline asm
	dp4a.s32.s32 %r9129, %r9130, %r9131, %r9125;
	// end inline asm
	ld.shared.u32 	%r9134, [%r10149+768];
	// begin inline asm
	{.reg .f16 low,high;
  mov.b32 {low,high},%r9134;
  cvt.f32.f16 %f1657, low;}

	// end inline asm
	// begin inline asm
	{.reg .f16 low,high;
  mov.b32 {low,high},%r9134;
  cvt.f32.f16 %f1658, high;}

	// end inline asm
	ld.shared.u8 	%r10364, [%r10165];
	mul.lo.s32 	%r10365, %r9129, %r10364;
	cvt.rn.f32.s32 	%f2270, %r10365;
	ld.shared.u8 	%rs231, [%r10165+8];
	cvt.rn.f32.u16 	%f2271, %rs231;
	fma.rn.f32 	%f2272, %f1658, %f2271, 0f00000000;
	fma.rn.f32 	%f2273, %f1657, %f2270, 0f00000000;
	ld.shared.u32 	%r9136, [%r10145+-16608];
	ld.shared.u32 	%r9137, [%r10158+6176];
	// begin inline asm
	dp4a.s32.s32 %r9135, %r9136, %r9137, %r10104;
	// end inline asm
	ld.shared.u32 	%r9140, [%r10145+-16604];
	ld.shared.u32 	%r9141, [%r10158+6180];
	// begin inline asm
	dp4a.s32.s32 %r9139, %r9140, %r9141, %r9135;
	// end inline asm
	ld.shared.u32 	%r9144, [%r10145+-16600];
	ld.shared.u32 	%r9145, [%r10158+6184];
	// begin inline asm
	dp4a.s32.s32 %r9143, %r9144, %r9145, %r9139;
	// end inline asm
	ld.shared.u32 	%r9148, [%r10145+-16596];
	ld.shared.u32 	%r9149, [%r10158+6188];
	// begin inline asm
	dp4a.s32.s32 %r9147, %r9148, %r9149, %r9143;
	// end inline asm
	ld.shared.u32 	%r9152, [%r10145+-16592];
	ld.shared.u32 	%r9153, [%r10158+6192];
	// begin inline asm
	dp4a.s32.s32 %r9151, %r9152, %r9153, %r9147;
	// end inline asm
	ld.shared.u32 	%r9156, [%r10145+-16588];
	ld.shared.u32 	%r9157, [%r10158+6196];
	// begin inline asm
	dp4a.s32.s32 %r9155, %r9156, %r9157, %r9151;
	// end inline asm
	ld.shared.u32 	%r9160, [%r10145+-16584];
	ld.shared.u32 	%r9161, [%r10158+6200];
	// begin inline asm
	dp4a.s32.s32 %r9159, %r9160, %r9161, %r9155;
	// end inline asm
	ld.shared.u32 	%r9164, [%r10145+-16580];
	ld.shared.u32 	%r9165, [%r10158+6204];
	// begin inline asm
	dp4a.s32.s32 %r9163, %r9164, %r9165, %r9159;
	// end inline asm
	ld.shared.u8 	%r10366, [%r10165+1];
	mul.lo.s32 	%r10367, %r9163, %r10366;
	cvt.rn.f32.s32 	%f2274, %r10367;
	fma.rn.f32 	%f2275, %f1653, %f2274, %f2273;
	ld.shared.u8 	%rs232, [%r10165+9];
	cvt.rn.f32.u16 	%f2276, %rs232;
	fma.rn.f32 	%f2277, %f1654, %f2276, %f2272;
	ld.shared.u32 	%r9168, [%r73+128];
	// begin inline asm
	{.reg .f16 low,high;
  mov.b32 {low,high},%r9168;
  cvt.f32.f16 %f1659, low;}

	// end inline asm
	// begin inline asm
	{.reg .f16 low,high;
  mov.b32 {low,high},%r9168;
  cvt.f32.f16 %f1660, high;}

	// end inline asm
	mul.f32 	%f2278, %f2275, %f1659;
	mul.f32 	%f2279, %f2277, %f1660;
	sub.f32 	%f2280, %f2278, %f2279;
	add.f32 	%f2598, %f2598, %f2280;
	ld.shared.u32 	%r9170, [%r10145+-8320];
	ld.shared.u32 	%r9171, [%r10158+6144];
	// begin inline asm
	dp4a.s32.s32 %r9169, %r9170, %r9171, %r10104;
	// end inline asm
	ld.shared.u32 	%r9174, [%r10145+-8316];
	ld.shared.u32 	%r9175, [%r10158+6148];
	// begin inline asm
	dp4a.s32.s32 %r9173, %r9174, %r9175, %r9169;
	// end inline asm
	ld.shared.u32 	%r9178, [%r10145+-8312];
	ld.shared.u32 	%r9179, [%r10158+6152];
	// begin inline asm
	dp4a.s32.s32 %r9177, %r9178, %r9179, %r9173;
	// end inline asm
	ld.shared.u32 	%r9182, [%r10145+-8308];
	ld.shared.u32 	%r9183, [%r10158+6156];
	// begin inline asm
	dp4a.s32.s32 %r9181, %r9182, %r9183, %r9177;
	// end inline asm
	ld.shared.u32 	%r9186, [%r10145+-8304];
	ld.shared.u32 	%r9187, [%r10158+6160];
	// begin inline asm
	dp4a.s32.s32 %r9185, %r9186, %r9187, %r9181;
	// end inline asm
	ld.shared.u32 	%r9190, [%r10145+-8300];
	ld.shared.u32 	%r9191, [%r10158+6164];
	// begin inline asm
	dp4a.s32.s32 %r9189, %r9190, %r9191, %r9185;
	// end inline asm
	ld.shared.u32 	%r9194, [%r10145+-8296];
	ld.shared.u32 	%r9195, [%r10158+6168];
	// begin inline asm
	dp4a.s32.s32 %r9193, %r9194, %r9195, %r9189;
	// end inline asm
	ld.shared.u32 	%r9198, [%r10145+-8292];
	ld.shared.u32 	%r9199, [%r10158+6172];
	// begin inline asm
	dp4a.s32.s32 %r9197, %r9198, %r9199, %r9193;
	// end inline asm
	ld.shared.u32 	%r9202, [%r10149+768];
	// begin inline asm
	{.reg .f16 low,high;
  mov.b32 {low,high},%r9202;
  cvt.f32.f16 %f1661, low;}

	// end inline asm
	// begin inline asm
	{.reg .f16 low,high;
  mov.b32 {low,high},%r9202;
  cvt.f32.f16 %f1662, high;}

	// end inline asm
	ld.shared.u8 	%r10368, [%r10172];
	mul.lo.s32 	%r10369, %r9197, %r10368;
	cvt.rn.f32.s32 	%f2281, %r10369;
	ld.shared.u8 	%rs233, [%r10172+8];
	cvt.rn.f32.u16 	%f2282, %rs233;
	fma.rn.f32 	%f2283, %f1662, %f2282, 0f00000000;
	fma.rn.f32 	%f2284, %f1661, %f2281, 0f00000000;
	ld.shared.u32 	%r9204, [%r10145+-8288];
	ld.shared.u32 	%r9205, [%r10158+6176];
	// begin inline asm
	dp4a.s32.s32 %r9203, %r9204, %r9205, %r10104;
	// end inline asm
	ld.shared.u32 	%r9208, [%r10145+-8284];
	ld.shared.u32 	%r9209, [%r10158+6180];
	// begin inline asm
	dp4a.s32.s32 %r9207, %r9208, %r9209, %r9203;
	// end inline asm
	ld.shared.u32 	%r9212, [%r10145+-8280];
	ld.shared.u32 	%r9213, [%r10158+6184];
	// begin inline asm
	dp4a.s32.s32 %r9211, %r9212, %r9213, %r9207;
	// end inline asm
	ld.shared.u32 	%r9216, [%r10145+-8276];
	ld.shared.u32 	%r9217, [%r10158+6188];
	// begin inline asm
	dp4a.s32.s32 %r9215, %r9216, %r9217, %r9211;
	// end inline asm
	ld.shared.u32 	%r9220, [%r10145+-8272];
	ld.shared.u32 	%r9221, [%r10158+6192];
	// begin inline asm
	dp4a.s32.s32 %r9219, %r9220, %r9221, %r9215;
	// end inline asm
	ld.shared.u32 	%r9224, [%r10145+-8268];
	ld.shared.u32 	%r9225, [%r10158+6196];
	// begin inline asm
	dp4a.s32.s32 %r9223, %r9224, %r9225, %r9219;
	// end inline asm
	ld.shared.u32 	%r9228, [%r10145+-8264];
	ld.shared.u32 	%r9229, [%r10158+6200];
	// begin inline asm
	dp4a.s32.s32 %r9227, %r9228, %r9229, %r9223;
	// end inline asm
	ld.shared.u32 	%r9232, [%r10145+-8260];
	ld.shared.u32 	%r9233, [%r10158+6204];
	// begin inline asm
	dp4a.s32.s32 %r9231, %r9232, %r9233, %r9227;
	// end inline asm
	ld.shared.u32 	%r9236, [%r10149+772];
	// begin inline asm
	{.reg .f16 low,high;
  mov.b32 {low,high},%r9236;
  cvt.f32.f16 %f1663, low;}

	// end inline asm
	// begin inline asm
	{.reg .f16 low,high;
  mov.b32 {low,high},%r9236;
  cvt.f32.f16 %f1664, high;}

	// end inline asm
	ld.shared.u8 	%r10370, [%r10172+1];
	mul.lo.s32 	%r10371, %r9231, %r10370;
	cvt.rn.f32.s32 	%f2285, %r10371;
	fma.rn.f32 	%f2286, %f1663, %f2285, %f2284;
	ld.shared.u8 	%rs234, [%r10172+9];
	cvt.rn.f32.u16 	%f2287, %rs234;
	fma.rn.f32 	%f2288, %f1664, %f2287, %f2283;
	ld.shared.u32 	%r9238, [%r75+256];
	// begin inline asm
	{.reg .f16 low,high;
  mov.b32 {low,high},%r9238;
  cvt.f32.f16 %f1665, low;}

	// end inline asm
	// begin inline asm
	{.reg .f16 low,high;
  mov.b32 {low,high},%r9238;
  cvt.f32.f16 %f1666, high;}

	// end inline asm
	mul.f32 	%f2289, %f2286, %f1665;
	mul.f32 	%f2290, %f2288, %f1666;
	sub.f32 	%f2291, %f2289, %f2290;
	add.f32 	%f2582, %f2582, %f2291;
	ld.shared.u32 	%r9240, [%r10145];
	ld.shared.u32 	%r9241, [%r10158+6144];
	// begin inline asm
	dp4a.s32.s32 %r9239, %r9240, %r9241, %r10104;
	// end inline asm
	ld.shared.u32 	%r9244, [%r10145+4];
	ld.shared.u32 	%r9245, [%r10158+6148];
	// begin inline asm
	dp4a.s32.s32 %r9243, %r9244, %r9245, %r9239;
	// end inline asm
	ld.shared.u32 	%r9248, [%r10145+8];
	ld.shared.u32 	%r9249, [%r10158+6152];
	// begin inline asm
	dp4a.s32.s32 %r9247, %r9248, %r9249, %r9243;
	// end inline asm
	ld.shared.u32 	%r9252, [%r10145+12];
	ld.shared.u32 	%r9253, [%r10158+6156];
	// begin inline asm
	dp4a.s32.s32 %r9251, %r9252, %r9253, %r9247;
	// end inline asm
	ld.shared.u32 	%r9256, [%r10145+16];
	ld.shared.u32 	%r9257, [%r10158+6160];
	// begin inline asm
	dp4a.s32.s32 %r9255, %r9256, %r9257, %r9251;
	// end inline asm
	ld.shared.u32 	%r9260, [%r10145+20];
	ld.shared.u32 	%r9261, [%r10158+6164];
	// begin inline asm
	dp4a.s32.s32 %r9259, %r9260, %r9261, %r9255;
	// end inline asm
	ld.shared.u32 	%r9264, [%r10145+24];
	ld.shared.u32 	%r9265, [%r10158+6168];
	// begin inline asm
	dp4a.s32.s32 %r9263, %r9264, %r9265, %r9259;
	// end inline asm
	ld.shared.u32 	%r9268, [%r10145+28];
	ld.shared.u32 	%r9269, [%r10158+6172];
	// begin inline asm
	dp4a.s32.s32 %r9267, %r9268, %r9269, %r9263;
	// end inline asm
	ld.shared.u32 	%r9272, [%r10149+768];
	// begin inline asm
	{.reg .f16 low,high;
  mov.b32 {low,high},%r9272;
  cvt.f32.f16 %f1667, low;}

	// end inline asm
	// begin inline asm
	{.reg .f16 low,high;
  mov.b32 {low,high},%r9272;
  cvt.f32.f16 %f1668, high;}

	// end inline asm
	ld.shared.u8 	%r10372, [%r10179];
	mul.lo.s32 	%r10373, %r9267, %r10372;
	cvt.rn.f32.s32 	%f2292, %r10373;
	ld.shared.u8 	%rs235, [%r10179+8];
	cvt.rn.f32.u16 	%f2293, %rs235;
	fma.rn.f32 	%f2294, %f1668, %f2293, 0f00000000;
	fma.rn.f32 	%f2295, %f1667, %f2292, 0f00000000;
	ld.shared.u32 	%r9274, [%r10145+32];
	ld.shared.u32 	%r9275, [%r10158+6176];
	// begin inline asm
	dp4a.s32.s32 %r9273, %r9274, %r9275, %r10104;
	// end inline asm
	ld.shared.u32 	%r9278, [%r10145+36];
	ld.shared.u32 	%r9279, [%r10158+6180];
	// begin inline asm
	dp4a.s32.s32 %r9277, %r9278, %r9279, %r9273;
	// end inline asm
	ld.shared.u32 	%r9282, [%r10145+40];
	ld.shared.u32 	%r9283, [%r10158+6184];
	// begin inline asm
	dp4a.s32.s32 %r9281, %r9282, %r9283, %r9277;
	// end inline asm
	ld.shared.u32 	%r9286, [%r10145+44];
	ld.shared.u32 	%r9287, [%r10158+6188];
	// begin inline asm
	dp4a.s32.s32 %r9285, %r9286, %r9287, %r9281;
	// end inline asm
	ld.shared.u32 	%r9290, [%r10145+48];
	ld.shared.u32 	%r9291, [%r10158+6192];
	// begin inline asm
	dp4a.s32.s32 %r9289, %r9290, %r9291, %r9285;
	// end inline asm
	ld.shared.u32 	%r9294, [%r10145+52];
	ld.shared.u32 	%r9295, [%r10158+6196];
	// begin inline asm
	dp4a.s32.s32 %r9293, %r9294, %r9295, %r9289;
	// end inline asm
	ld.shared.u32 	%r9298, [%r10145+56];
	ld.shared.u32 	%r9299, [%r10158+6200];
	// begin inline asm
	dp4a.s32.s32 %r9297, %r9298, %r9299, %r9293;
	// end inline asm
	ld.shared.u32 	%r9302, [%r10145+60];
	ld.shared.u32 	%r9303, [%r10158+6204];
	// begin inline asm
	dp4a.s32.s32 %r9301, %r9302, %r9303, %r9297;
	// end inline asm
	ld.shared.u8 	%r10374, [%r10179+1];
	mul.lo.s32 	%r10375, %r9301, %r10374;
	cvt.rn.f32.s32 	%f2296, %r10375;
	fma.rn.f32 	%f2297, %f1663, %f2296, %f2295;
	ld.shared.u8 	%rs236, [%r10179+9];
	cvt.rn.f32.u16 	%f2298, %rs236;
	fma.rn.f32 	%f2299, %f1664, %f2298, %f2294;
	ld.shared.u32 	%r9306, [%r77+384];
	// begin inline asm
	{.reg .f16 low,high;
  mov.b32 {low,high},%r9306;
  cvt.f32.f16 %f1669, low;}

	// end inline asm
	// begin inline asm
	{.reg .f16 low,high;
  mov.b32 {low,high},%r9306;
  cvt.f32.f16 %f1670, high;}

	// end inline asm
	mul.f32 	%f2300, %f2297, %f1669;
	mul.f32 	%f2301, %f2299, %f1670;
	sub.f32 	%f2302, %f2300, %f2301;
	add.f32 	%f2566, %f2566, %f2302;
	ld.shared.u32 	%r9308, [%r10145+-24960];
	ld.shared.u32 	%r9309, [%r10158+6656];
	// begin inline asm
	dp4a.s32.s32 %r9307, %r9308, %r9309, %r10104;
	// end inline asm
	ld.shared.u32 	%r9312, [%r10145+-24956];
	ld.shared.u32 	%r9313, [%r10158+6660];
	// begin inline asm
	dp4a.s32.s32 %r9311, %r9312, %r9313, %r9307;
	// end inline asm
	ld.shared.u32 	%r9316, [%r10145+-24952];
	ld.shared.u32 	%r9317, [%r10158+6664];
	// begin inline asm
	dp4a.s32.s32 %r9315, %r9316, %r9317, %r9311;
	// end inline asm
	ld.shared.u32 	%r9320, [%r10145+-24948];
	ld.shared.u32 	%r9321, [%r10158+6668];
	// begin inline asm
	dp4a.s32.s32 %r9319, %r9320, %r9321, %r9315;
	// end inline asm
	ld.shared.u32 	%r9324, [%r10145+-24944];
	ld.shared.u32 	%r9325, [%r10158+6672];
	// begin inline asm
	dp4a.s32.s32 %r9323, %r9324, %r9325, %r9319;
	// end inline asm
	ld.shared.u32 	%r9328, [%r10145+-24940];
	ld.shared.u32 	%r9329, [%r10158+6676];
	// begin inline asm
	dp4a.s32.s32 %r9327, %r9328, %r9329, %r9323;
	// end inline asm
	ld.shared.u32 	%r9332, [%r10145+-24936];
	ld.shared.u32 	%r9333, [%r10158+6680];
	// begin inline asm
	dp4a.s32.s32 %r9331, %r9332, %r9333, %r9327;
	// end inline asm
	ld.shared.u32 	%r9336, [%r10145+-24932];
	ld.shared.u32 	%r9337, [%r10158+6684];
	// begin inline asm
	dp4a.s32.s32 %r9335, %r9336, %r9337, %r9331;
	// end inline asm
	ld.shared.u32 	%r9340, [%r10149+832];
	// begin inline asm
	{.reg .f16 low,high;
  mov.b32 {low,high},%r9340;
  cvt.f32.f16 %f1671, low;}

	// end inline asm
	// begin inline asm
	{.reg .f16 low,high;
  mov.b32 {low,high},%r9340;
  cvt.f32.f16 %f1672, high;}

	// end inline asm
	ld.shared.u8 	%r10376, [%r10155];
	mul.lo.s32 	%r10377, %r9335, %r10376;
	cvt.rn.f32.s32 	%f2303, %r10377;
	ld.shared.u8 	%rs237, [%r10155+8];
	cvt.rn.f32.u16 	%f2304, %rs237;
	fma.rn.f32 	%f2305, %f1672, %f2304, 0f00000000;
	fma.rn.f32 	%f2306, %f1671, %f2303, 0f00000000;
	ld.shared.u32 	%r9342, [%r10145+-24928];
	ld.shared.u32 	%r9343, [%r10158+6688];
	// begin inline asm
	dp4a.s32.s32 %r9341, %r9342, %r9343, %r10104;
	// end inline asm
	ld.shared.u32 	%r9346, [%r10145+-24924];
	ld.shared.u32 	%r9347, [%r10158+6692];
	// begin inline asm
	dp4a.s32.s32 %r9345, %r9346, %r9347, %r9341;
	// end inline asm
	ld.shared.u32 	%r9350, [%r10145+-24920];
	ld.shared.u32 	%r9351, [%r10158+6696];
	// begin inline asm
	dp4a.s32.s32 %r9349, %r9350, %r9351, %r9345;
	// end inline asm
	ld.shared.u32 	%r9354, [%r10145+-24916];
	ld.shared.u32 	%r9355, [%r10158+6700];
	// begin inline asm
	dp4a.s32.s32 %r9353, %r9354, %r9355, %r9349;
	// end inline asm
	ld.shared.u32 	%r9358, [%r10145+-24912];
	ld.shared.u32 	%r9359, [%r10158+6704];
	// begin inline asm
	dp4a.s32.s32 %r9357, %r9358, %r9359, %r9353;
	// end inline asm
	ld.shared.u32 	%r9362, [%r10145+-24908];
	ld.shared.u32 	%r9363, [%r10158+6708];
	// begin inline asm
	dp4a.s32.s32 %r9361, %r9362, %r9363, %r9357;
	// end inline asm
	ld.shared.u32 	%r9366, [%r10145+-24904];
	ld.shared.u32 	%r9367, [%r10158+6712];
	// begin inline asm
	dp4a.s32.s32 %r9365, %r9366, %r9367, %r9361;
	// end inline asm
	ld.shared.u32 	%r9370, [%r10145+-24900];
	ld.shared.u32 	%r9371, [%r10158+6716];
	// begin inline asm
	dp4a.s32.s32 %r9369, %r9370, %r9371, %r9365;
	// end inline asm
	ld.shared.u32 	%r9374, [%r10149+836];
	// begin inline asm
	{.reg .f16 low,high;
  mov.b32 {low,high},%r9374;
  cvt.f32.f16 %f1673, low;}

	// end inline asm
	// begin inline asm
	{.reg .f16 low,high;
  mov.b32 {low,high},%r9374;
  cvt.f32.f16 %f1674, high;}

	// end inline asm
	ld.shared.u8 	%r10378, [%r10155+1];
	mul.lo.s32 	%r10379, %r9369, %r10378;
	cvt.rn.f32.s32 	%f2307, %r10379;
	fma.rn.f32 	%f2308, %f1673, %f2307, %f2306;
	ld.shared.u8 	%rs238, [%r10155+9];
	cvt.rn.f32.u16 	%f2309, %rs238;
	fma.rn.f32 	%f2310, %f1674, %f2309, %f2305;
	ld.shared.u32 	%r9376, [%r70];
	// begin inline asm
	{.reg .f16 low,high;
  mov.b32 {low,high},%r9376;
  cvt.f32.f16 %f1675, low;}

	// end inline asm
	// begin inline asm
	{.reg .f16 low,high;
  mov.b32 {low,high},%r9376;
  cvt.f32.f16 %f1676, high;}

	// end inline asm
	mul.f32 	%f2311, %f2308, %f1675;
	mul.f32 	%f2312, %f2310, %f1676;
	sub.f32 	%f2313, %f2311, %f2312;
	add.f32 	%f2613, %f2613, %f2313;
	ld.shared.u32 	%r9378, [%r10145+-16640];
	ld.shared.u32 	%r9379, [%r10158+6656];
	// begin inline asm
	dp4a.s32.s32 %r9377, %r9378, %r9379, %r10104;
	// end inline asm
	ld.shared.u32 	%r9382, [%r10145+-16636];
	ld.shared.u32 	%r9383, [%r10158+6660];
	// begin inline asm
	dp4a.s32.s32 %r9381, %r9382, %r9383, %r9377;
	// end inline asm
	ld.shared.u32 	%r9386, [%r10145+-16632];
	ld.shared.u32 	%r9387, [%r10158+6664];
	// begin inline asm
	dp4a.s32.s32 %r9385, %r9386, %r9387, %r9381;
	// end inline asm
	ld.shared.u32 	%r9390, [%r10145+-16628];
	ld.shared.u32 	%r9391, [%r10158+6668];
	// begin inline asm
	dp4a.s32.s32 %r9389, %r9390, %r9391, %r9385;
	// end inline asm
	ld.shared.u32 	%r9394, [%r10145+-16624];
	ld.shared.u32 	%r9395, [%r10158+6672];
	// begin inline asm
	dp4a.s32.s32 %r9393, %r9394, %r9395, %r9389;
	// end inline asm
	ld.shared.u32 	%r9398, [%r10145+-16620];
	ld.shared.u32 	%r9399, [%r10158+6676];
	// begin inline asm
	dp4a.s32.s32 %r9397, %r9398, %r9399, %r9393;
	// end inline asm
	ld.shared.u32 	%r9402, [%r10145+-16616];
	ld.shared.u32 	%r9403, [%r10158+6680];
	// begin inline asm
	dp4a.s32.s32 %r9401, %r9402, %r9403, %r9397;
	// end inline asm
	ld.shared.u32 	%r9406, [%r10145+-16612];
	ld.shared.u32 	%r9407, [%r10158+6684];
	// begin inline asm
	dp4a.s32.s32 %r9405, %r9406, %r9407, %r9401;
	// end inline asm
	ld.shared.u32 	%r9410, [%r10149+832];
	// begin inline asm
	{.reg .f16 low,high;
  mov.b32 {low,high},%r9410;
  cvt.f32.f16 %f1677, low;}

	// end inline asm
	// begin inline asm
	{.reg .f16 low,high;
  mov.b32 {low,high},%r9410;
  cvt.f32.f16 %f1678, high;}

	// end inline asm
	ld.shared.u8 	%r10380, [%r10165];
	mul.lo.s32 	%r10381, %r9405, %r10380;
	cvt.rn.f32.s32 	%f2314, %r10381;
	ld.shared.u8 	%rs239, [%r10165+8];
	cvt.rn.f32.u16 	%f2315, %rs239;
	fma.rn.f32 	%f2316, %f1678, %f2315, 0f00000000;
	fma.rn.f32 	%f2317, %f1677, %f2314, 0f00000000;
	ld.shared.u32 	%r9412, [%r10145+-16608];
	ld.shared.u32 	%r9413, [%r10158+6688];
	// begin inline asm
	dp4a.s32.s32 %r9411, %r9412, %r9413, %r10104;
	// end inline asm
	ld.shared.u32 	%r9416, [%r10145+-16604];
	ld.shared.u32 	%r9417, [%r10158+6692];
	// begin inline asm
	dp4a.s32.s32 %r9415, %r9416, %r9417, %r9411;
	// end inline asm
	ld.shared.u32 	%r9420, [%r10145+-16600];
	ld.shared.u32 	%r9421, [%r10158+6696];
	// begin inline asm
	dp4a.s32.s32 %r9419, %r9420, %r9421, %r9415;
	// end inline asm
	ld.shared.u32 	%r9424, [%r10145+-16596];
	ld.shared.u32 	%r9425, [%r10158+6700];
	// begin inline asm
	dp4a.s32.s32 %r9423, %r9424, %r9425, %r9419;
	// end inline asm
	ld.shared.u32 	%r9428, [%r10145+-16592];
	ld.shared.u32 	%r9429, [%r10158+6704];
	// begin inline asm
	dp4a.s32.s32 %r9427, %r9428, %r9429, %r9423;
	// end inline asm
	ld.shared.u32 	%r9432, [%r10145+-16588];
	ld.shared.u32 	%r9433, [%r10158+6708];
	// begin inline asm
	dp4a.s32.s32 %r9431, %r9432, %r9433, %r9427;
	// end inline asm
	ld.shared.u32 	%r9436, [%r10145+-16584];
	ld.shared.u32 	%r9437, [%r10158+6712];
	// begin inline asm
	dp4a.s32.s32 %r9435, %r9436, %r9437, %r9431;
	// end inline asm
	ld.shared.u32 	%r9440, [%r10145+-16580];
	ld.shared.u32 	%r9441, [%r10158+6716];
	// begin inline asm
	dp4a.s32.s32 %r9439, %r9440, %r9441, %r9435;
	// end inline asm
	ld.shared.u8 	%r10382, [%r10165+1];
	mul.lo.s32 	%r10383, %r9439, %r10382;
	cvt.rn.f32.s32 	%f2318, %r10383;
	fma.rn.f32 	%f2319, %f1673, %f2318, %f2317;
	ld.shared.u8 	%rs240, [%r10165+9];
	cvt.rn.f32.u16 	%f2320, %rs240;
	fma.rn.f32 	%f2321, %f1674, %f2320, %f2316;
	ld.shared.u32 	%r9444, [%r73+128];
	// begin inline asm
	{.reg .f16 low,high;
  mov.b32 {low,high},%r9444;
  cvt.f32.f16 %f1679, low;}

	// end inline asm
	// begin inline asm
	{.reg .f16 low,high;
  mov.b32 {low,high},%r9444;
  cvt.f32.f16 %f1680, high;}

	// end inline asm
	mul.f32 	%f2322, %f2319, %f1679;
	mul.f32 	%f2323, %f2321, %f1680;
	sub.f32 	%f2324, %f2322, %f2323;
	add.f32 	%f2597, %f2597, %f2324;
	ld.shared.u32 	%r9446, [%r10145+-8320];
	ld.shared.u32 	%r9447, [%r10158+6656];
	// begin inline asm
	dp4a.s32.s32 %r9445, %r9446, %r9447, %r10104;
	// end inline asm
	ld.shared.u32 	%r9450, [%r10145+-8316];
	ld.shared.u32 	%r9451, [%r10158+6660];
	// begin inline asm
	dp4a.s32.s32 %r9449, %r9450, %r9451, %r9445;
	// end inline asm
	ld.shared.u32 	%r9454, [%r10145+-8312];
	ld.shared.u32 	%r9455, [%r10158+6664];
	// begin inline asm
	dp4a.s32.s32 %r9453, %r9454, %r9455, %r9449;
	// end inline asm
	ld.shared.u32 	%r9458, [%r10145+-8308];
	ld.shared.u32 	%r9459, [%r10158+6668];
	// begin inline asm
	dp4a.s32.s32 %r9457, %r9458, %r9459, %r9453;
	// end inline asm
	ld.shared.u32 	%r9462, [%r10145+-8304];
	ld.shared.u32 	%r9463, [%r10158+6672];
	// begin inline asm
	dp4a.s32.s32 %r9461, %r9462, %r9463, %r9457;
	// end inline asm
	ld.shared.u32 	%r9466, [%r10145+-8300];
	ld.shared.u32 	%r9467, [%r10158+6676];
	// begin inline asm
	dp4a.s32.s32 %r9465, %r9466, %r9467, %r9461;
	// end inline asm
	ld.shared.u32 	%r9470, [%r10145+-8296];
	ld.shared.u32 	%r9471, [%r10158+6680];
	// begin inline asm
	dp4a.s32.s32 %r9469, %r9470, %r9471, %r9465;
	// end inline asm
	ld.shared.u32 	%r9474, [%r10145+-8292];
	ld.shared.u32 	%r9475, [%r10158+6684];
	// begin inline asm
	dp4a.s32.s32 %r9473, %r9474, %r9475, %r9469;
	// end inline asm
	ld.shared.u32 	%r9478, [%r10149+832];
	// begin inline asm
	{.reg .f16 low,high;
  mov.b32 {low,high},%r9478;
  cvt.f32.f16 %f1681, low;}

	// end inline asm
	// begin inline asm
	{.reg .f16 low,high;
  mov.b32 {low,high},%r9478;
  cvt.f32.f16 %f1682, high;}

	// end inline asm
	ld.shared.u8 	%r10384, [%r10172];
	mul.lo.s32 	%r10385, %r9473, %r10384;
	cvt.rn.f32.s32 	%f2325, %r10385;
	ld.shared.u8 	%rs241, [%r10172+8];
	cvt.rn.f32.u16 	%f2326, %rs241;
	fma.rn.f32 	%f2327, %f1682, %f2326, 0f00000000;
	fma.rn.f32 	%f2328, %f1681, %f2325, 0f00000000;
	ld.shared.u32 	%r9480, [%r10145+-8288];
	ld.shared.u32 	%r9481, [%r10158+6688];
	// begin inline asm
	dp4a.s32.s32 %r9479, %r9480, %r9481, %r10104;
	// end inline asm
	ld.shared.u32 	%r9484, [%r10145+-8284];
	ld.shared.u32 	%r9485, [%r10158+6692];
	// begin inline asm
	dp4a.s32.s32 %r9483, %r9484, %r9485, %r9479;
	// end inline asm
	ld.shared.u32 	%r9488, [%r10145+-8280];
	ld.shared.u32 	%r9489, [%r10158+6696];
	// begin inline asm
	dp4a.s32.s32 %r9487, %r9488, %r9489, %r9483;
	// end inline asm
	ld.shared.u32 	%r9492, [%r10145+-8276];
	ld.shared.u32 	%r9493, [%r10158+6700];
	// begin inline asm
	dp4a.s32.s32 %r9491, %r9492, %r9493, %r9487;
	// end inline asm
	ld.shared.u32 	%r9496, [%r10145+-8272];
	ld.shared.u32 	%r9497, [%r10158+6704];
	// begin inline asm
	dp4a.s32.s32 %r9495, %r9496, %r9497, %r9491;
	// end inline asm
	ld.shared.u32 	%r9500, [%r10145+-8268];
	ld.shared.u32 	%r9501, [%r10158+6708];
	// begin inline asm
	dp4a.s32.s32 %r9499, %r9500, %r9501, %r9495;
	// end inline asm
	ld.shared.u32 	%r9504, [%r10145+-8264];
	ld.shared.u32 	%r9505, [%r10158+6712];
	// begin inline asm
	dp4a.s32.s32 %r9503, %r9504, %r9505, %r9499;
	// end inline asm
	ld.shared.u32 	%r9508, [%r10145+-8260];
	ld.shared.u32 	%r9509, [%r10158+6716];
	// begin inline asm
	dp4a.s32.s32 %r9507, %r9508, %r9509, %r9503;
	// end inline asm
	ld.shared.u32 	%r9512, [%r10149+836];
	// begin inline asm
	{.reg .f16 low,high;
  mov.b32 {low,high},%r9512;
  cvt.f32.f16 %f1683, low;}

	// end inline asm
	// begin inline asm
	{.reg .f16 low,high;
  mov.b32 {low,high},%r9512;
  cvt.f32.f16 %f1684, high;}

	// end inline asm
	ld.shared.u8 	%r10386, [%r10172+1];
	mul.lo.s32 	%r10387, %r9507, %r10386;
	cvt.rn.f32.s32 	%f2329, %r10387;
	fma.rn.f32 	%f2330, %f1683, %f2329, %f2328;
	ld.shared.u8 	%rs242, [%r10172+9];
	cvt.rn.f32.u16 	%f2331, %rs242;
	fma.rn.f32 	%f2332, %f1684, %f2331, %f2327;
	ld.shared.u32 	%r9514, [%r75+256];
	// begin inline asm
	{.reg .f16 low,high;
  mov.b32 {low,high},%r9514;
  cvt.f32.f16 %f1685, low;}

	// end inline asm
	// begin inline asm
	{.reg .f16 low,high;
  mov.b32 {low,high},%r9514;
  cvt.f32.f16 %f1686, high;}

	// end inline asm
	mul.f32 	%f2333, %f2330, %f1685;
	mul.f32 	%f2334, %f2332, %f1686;
	sub.f32 	%f2335, %f2333, %f2334;
	add.f32 	%f2581, %f2581, %f2335;
	ld.shared.u32 	%r9516, [%r10145];
	ld.shared.u32 	%r9517, [%r10158+6656];
	// begin inline asm
	dp4a.s32.s32 %r9515, %r9516, %r9517, %r10104;
	// end inline asm
	ld.shared.u32 	%r9520, [%r10145+4];
	ld.shared.u32 	%r9521, [%r10158+6660];
	// begin inline asm
	dp4a.s32.s32 %r9519, %r9520, %r9521, %r9515;
	// end inline asm
	ld.shared.u32 	%r9524, [%r10145+8];
	ld.shared.u32 	%r9525, [%r10158+6664];
	// begin inline asm
	dp4a.s32.s32 %r9523, %r9524, %r9525, %r9519;
	// end inline asm
	ld.shared.u32 	%r9528, [%r10145+12];
	ld.shared.u32 	%r9529, [%r10158+6668];
	// begin inline asm
	dp4a.s32.s32 %r9527, %r9528, %r9529, %r9523;
	// end inline asm
	ld.shared.u32 	%r9532, [%r10145+16];
	ld.shared.u32 	%r9533, [%r10158+6672];
	// begin inline asm
	dp4a.s32.s32 %r9531, %r9532, %r9533, %r9527;
	// end inline asm
	ld.shared.u32 	%r9536, [%r10145+20];
	ld.shared.u32 	%r9537, [%r10158+6676];
	// begin inline asm
	dp4a.s32.s32 %r9535, %r9536, %r9537, %r9531;
	// end inline asm
	ld.shared.u32 	%r9540, [%r10145+24];
	ld.shared.u32 	%r9541, [%r10158+6680];
	// begin inline asm
	dp4a.s32.s32 %r9539, %r9540, %r9541, %r9535;
	// end inline asm
	ld.shared.u32 	%r9544, [%r10145+28];
	ld.shared.u32 	%r9545, [%r10158+6684];
	// begin inline asm
	dp4a.s32.s32 %r9543, %r9544, %r9545, %r9539;
	// end inline asm
	ld.shared.u32 	%r9548, [%r10149+832];
	// begin inline asm
	{.reg .f16 low,high;
  mov.b32 {low,high},%r9548;
  cvt.f32.f16 %f1687, low;}

	// end inline asm
	// begin inline asm
	{.reg .f16 low,high;
  mov.b32 {low,high},%r9548;
  cvt.f32.f16 %f1688, high;}

	// end inline asm
	ld.shared.u8 	%r10388, [%r10179];
	mul.lo.s32 	%r10389, %r9543, %r10388;
	cvt.rn.f32.s32 	%f2336, %r10389;
	ld.shared.u8 	%rs243, [%r10179+8];
	cvt.rn.f32.u16 	%f2337, %rs243;
	fma.rn.f32 	%f2338, %f1688, %f2337, 0f00000000;
	fma.rn.f32 	%f2339, %f1687, %f2336, 0f00000000;
	ld.shared.u32 	%r9550, [%r10145+32];
	ld.shared.u32 	%r9551, [%r10158+6688];
	// begin inline asm
	dp4a.s32.s32 %r9549, %r9550, %r9551, %r10104;
	// end inline asm
	ld.shared.u32 	%r9554, [%r10145+36];
	ld.shared.u32 	%r9555, [%r10158+6692];
	// begin inline asm
	dp4a.s32.s32 %r9553, %r9554, %r9555, %r9549;
	// end inline asm
	ld.shared.u32 	%r9558, [%r10145+40];
	ld.shared.u32 	%r9559, [%r10158+6696];
	// begin inline asm
	dp4a.s32.s32 %r9557, %r9558, %r9559, %r9553;
	// end inline asm
	ld.shared.u32 	%r9562, [%r10145+44];
	ld.shared.u32 	%r9563, [%r10158+6700];
	// begin inline asm
	dp4a.s32.s32 %r9561, %r9562, %r9563, %r9557;
	// end inline asm
	ld.shared.u32 	%r9566, [%r10145+48];
	ld.shared.u32 	%r9567, [%r10158+6704];
	// begin inline asm
	dp4a.s32.s32 %r9565, %r9566, %r9567, %r9561;
	// end inline asm
	ld.shared.u32 	%r9570, [%r10145+52];
	ld.shared.u32 	%r9571, [%r10158+6708];
	// begin inline asm
	dp4a.s32.s32 %r9569, %r9570, %r9571, %r9565;
	// end inline asm
	ld.shared.u32 	%r9574, [%r10145+56];
	ld.shared.u32 	%r9575, [%r10158+6712];
	// begin inline asm
	dp4a.s32.s32 %r9573, %r9574, %r9575, %r9569;
	// end inline asm
	ld.shared.u32 	%r9578, [%r10145+60];
	ld.shared.u32 	%r9579, [%r10158+6716];
	// begin inline asm
	dp4a.s32.s32 %r9577, %r9578, %r9579, %r9573;
	// end inline asm
	ld.shared.u8 	%r10390, [%r10179+1];
	mul.lo.s32 	%r10391, %r9577, %r10390;
	cvt.rn.f32.s32 	%f2340, %r10391;
	fma.rn.f32 	%f2341, %f1683, %f2340, %f2339;
	ld.shared.u8 	%rs244, [%r10179+9];
	cvt.rn.f32.u16 	%f2342, %rs244;
	fma.rn.f32 	%f2343, %f1684, %f2342, %f2338;
	ld.shared.u32 	%r9582, [%r77+384];
	// begin inline asm
	{.reg .f16 low,high;
  mov.b32 {low,high},%r9582;
  cvt.f32.f16 %f1689, low;}

	// end inline asm
	// begin inline asm
	{.reg .f16 low,high;
  mov.b32 {low,high},%r9582;
  cvt.f32.f16 %f1690, high;}

	// end inline asm
	mul.f32 	%f2344, %f2341, %f1689;
	mul.f32 	%f2345, %f2343, %f1690;
	sub.f32 	%f2346, %f2344, %f2345;
	add.f32 	%f2565, %f2565, %f2346;
	ld.shared.u32 	%r9584, [%r10145+-24960];
	ld.shared.u32 	%r9585, [%r10158+7168];
	// begin inline asm
	dp4a.s32.s32 %r9583, %r9584, %r9585, %r10104;
	// end inline asm
	ld.shared.u32 	%r9588, [%r10145+-24956];
	ld.shared.u32 	%r9589, [%r10158+7172];
	// begin inline asm
	dp4a.s32.s32 %r9587, %r9588, %r9589, %r9583;
	// end inline asm
	ld.shared.u32 	%r9592, [%r10145+-24952];
	ld.shared.u32 	%r9593, [%r10158+7176];
	// begin inline asm
	dp4a.s32.s32 %r9591, %r9592, %r9593, %r9587;
	// end inline asm
	ld.shared.u32 	%r9596, [%r10145+-24948];
	ld.shared.u32 	%r9597, [%r10158+7180];
	// begin inline asm
	dp4a.s32.s32 %r9595, %r9596, %r9597, %r9591;
	// end inline asm
	ld.shared.u32 	%r9600, [%r10145+-24944];
	ld.shared.u32 	%r9601, [%r10158+7184];
	// begin inline asm
	dp4a.s32.s32 %r9599, %r9600, %r9601, %r9595;
	// end inline asm
	ld.shared.u32 	%r9604, [%r10145+-24940];
	ld.shared.u32 	%r9605, [%r10158+7188];
	// begin inline asm
	dp4a.s32.s32 %r9603, %r9604, %r9605, %r9599;
	// end inline asm
	ld.shared.u32 	%r9608, [%r10145+-24936];
	ld.shared.u32 	%r9609, [%r10158+7192];
	// begin inline asm
	dp4a.s32.s32 %r9607, %r9608, %r9609, %r9603;
	// end inline asm
	ld.shared.u32 	%r9612, [%r10145+-24932];
	ld.shared.u32 	%r9613, [%r10158+7196];
	// begin inline asm
	dp4a.s32.s32 %r9611, %r9612, %r9613, %r9607;
	// end inline asm
	ld.shared.u32 	%r9616, [%r10149+896];
	// begin inline asm
	{.reg .f16 low,high;
  mov.b32 {low,high},%r9616;
  cvt.f32.f16 %f1691, low;}

	// end inline asm
	// begin inline asm
	{.reg .f16 low,high;
  mov.b32 {low,high},%r9616;
  cvt.f32.f16 %f1692, high;}

	// end inline asm
	ld.shared.u8 	%r10392, [%r10155];
	mul.lo.s32 	%r10393, %r9611, %r10392;
	cvt.rn.f32.s32 	%f2347, %r10393;
	ld.shared.u8 	%rs245, [%r10155+8];
	cvt.rn.f32.u16 	%f2348, %rs245;
	fma.rn.f32 	%f2349, %f1692, %f2348, 0f00000000;
	fma.rn.f32 	%f2350, %f1691, %f2347, 0f00000000;
	ld.shared.u32 	%r9618, [%r10145+-24928];
	ld.shared.u32 	%r9619, [%r10158+7200];
	// begin inline asm
	dp4a.s32.s32 %r9617, %r9618, %r9619, %r10104;
	// end inline asm
	ld.shared.u32 	%r9622, [%r10145+-24924];
	ld.shared.u32 	%r9623, [%r10158+7204];
	// begin inline asm
	dp4a.s32.s32 %r9621, %r9622, %r9623, %r9617;
	// end inline asm
	ld.shared.u32 	%r9626, [%r10145+-24920];
	ld.shared.u32 	%r9627, [%r10158+7208];
	// begin inline asm
	dp4a.s32.s32 %r9625, %r9626, %r9627, %r9621;
	// end inline asm
	ld.shared.u32 	%r9630, [%r10145+-24916];
	ld.shared.u32 	%r9631, [%r10158+7212];
	// begin inline asm
	dp4a.s32.s32 %r9629, %r9630, %r9631, %r9625;
	// end inline asm
	ld.shared.u32 	%r9634, [%r10145+-24912];
	ld.shared.u32 	%r9635, [%r10158+7216];
	// begin inline asm
	dp4a.s32.s32 %r9633, %r9634, %r9635, %r9629;
	// end inline asm
	ld.shared.u32 	%r9638, [%r10145+-24908];
	ld.shared.u32 	%r9639, [%r10158+7220];
	// begin inline asm
	dp4a.s32.s32 %r9637, %r9638, %r9639, %r9633;
	// end inline asm
	ld.shared.u32 	%r9642, [%r10145+-24904];
	ld.shared.u32 	%r9643, [%r10158+7224];
	// begin inline asm
	dp4a.s32.s32 %r9641, %r9642, %r9643, %r9637;
	// end inline asm
	ld.shared.u32 	%r9646, [%r10145+-24900];
	ld.shared.u32 	%r9647, [%r10158+7228];
	// begin inline asm
	dp4a.s32.s32 %r9645, %r9646, %r9647, %r9641;
	// end inline asm
	ld.shared.u32 	%r9650, [%r10149+900];
	// begin inline asm
	{.reg .f16 low,high;
  mov.b32 {low,high},%r9650;
  cvt.f32.f16 %f1693, low;}

	// end inline asm
	// begin inline asm
	{.reg .f16 low,high;
  mov.b32 {low,high},%r9650;
  cvt.f32.f16 %f1694, high;}

	// end inline asm
	ld.shared.u8 	%r10394, [%r10155+1];
	mul.lo.s32 	%r10395, %r9645, %r10394;
	cvt.rn.f32.s32 	%f2351, %r10395;
	fma.rn.f32 	%f2352, %f1693, %f2351, %f2350;
	ld.shared.u8 	%rs246, [%r10155+9];
	cvt.rn.f32.u16 	%f2353, %rs246;
	fma.rn.f32 	%f2354, %f1694, %f2353, %f2349;
	ld.shared.u32 	%r9652, [%r70];
	// begin inline asm
	{.reg .f16 low,high;
  mov.b32 {low,high},%r9652;
  cvt.f32.f16 %f1695, low;}

	// end inline asm
	// begin inline asm
	{.reg .f16 low,high;
  mov.b32 {low,high},%r9652;
  cvt.f32.f16 %f1696, high;}

	// end inline asm
	mul.f32 	%f2355, %f2352, %f1695;
	mul.f32 	%f2356, %f2354, %f1696;
	sub.f32 	%f2357, %f2355, %f2356;
	add.f32 	%f2612, %f2612, %f2357;
	ld.shared.u32 	%r9654, [%r10145+-16640];
	ld.shared.u32 	%r9655, [%r10158+7168];
	// begin inline asm
	dp4a.s32.s32 %r9653, %r9654, %r9655, %r10104;
	// end inline asm
	ld.shared.u32 	%r9658, [%r10145+-16636];
	ld.shared.u32 	%r9659, [%r10158+7172];
	// begin inline asm
	dp4a.s32.s32 %r9657, %r9658, %r9659, %r9653;
	// end inline asm
	ld.shared.u32 	%r9662, [%r10145+-16632];
	ld.shared.u32 	%r9663, [%r10158+7176];
	// begin inline asm
	dp4a.s32.s32 %r9661, %r9662, %r9663, %r9657;
	// end inline asm
	ld.shared.u32 	%r9666, [%r10145+-16628];
	ld.shared.u32 	%r9667, [%r10158+7180];
	// begin inline asm
	dp4a.s32.s32 %r9665, %r9666, %r9667, %r9661;
	// end inline asm
	ld.shared.u32 	%r9670, [%r10145+-16624];
	ld.shared.u32 	%r9671, [%r10158+7184];
	// begin inline asm
	dp4a.s32.s32 %r9669, %r9670, %r9671, %r9665;
	// end inline asm
	ld.shared.u32 	%r9674, [%r10145+-16620];
	ld.shared.u32 	%r9675, [%r10158+7188];
	// begin inline asm
	dp4a.s32.s32 %r9673, %r9674, %r9675, %r9669;
	// end inline asm
	ld.shared.u32 	%r9678, [%r10145+-16616];
	ld.shared.u32 	%r9679, [%r10158+7192];
	// begin inline asm
	dp4a.s32.s32 %r9677, %r9678, %r9679, %r9673;
	// end inline asm
	ld.shared.u32 	%r9682, [%r10145+-16612];
	ld.shared.u32 	%r9683, [%r10158+7196];
	// begin inline asm
	dp4a.s32.s32 %r9681, %r9682, %r9683, %r9677;
	// end inline asm
	ld.shared.u32 	%r9686, [%r10149+896];
	// begin inline asm
	{.reg .f16 low,high;
  mov.b32 {low,high},%r9686;
  cvt.f32.f16 %f1697, low;}

	// end inline asm
	// begin inline asm
	{.reg .f16 low,high;
  mov.b32 {low,high},%r9686;
  cvt.f32.f16 %f1698, high;}

	// end inline asm
	ld.shared.u8 	%r10396, [%r10165];
	mul.lo.s32 	%r10397, %r9681, %r10396;
	cvt.rn.f32.s32 	%f2358, %r10397;
	ld.shared.u8 	%rs247, [%r10165+8];
	cvt.rn.f32.u16 	%f2359, %rs247;
	fma.rn.f32 	%f2360, %f1698, %f2359, 0f00000000;
	fma.rn.f32 	%f2361, %f1697, %f2358, 0f00000000;
	ld.shared.u32 	%r9688, [%r10145+-16608];
	ld.shared.u32 	%r9689, [%r10158+7200];
	// begin inline asm
	dp4a.s32.s32 %r9687, %r9688, %r9689, %r10104;
	// end inline asm
	ld.shared.u32 	%r9692, [%r10145+-16604];
	ld.shared.u32 	%r9693, [%r10158+7204];
	// begin inline asm
	dp4a.s32.s32 %r9691, %r9692, %r9693, %r9687;
	// end inline asm
	ld.shared.u32 	%r9696, [%r10145+-16600];
	ld.shared.u32 	%r9697, [%r10158+7208];
	// begin inline asm
	dp4a.s32.s32 %r9695, %r9696, %r9697, %r9691;
	// end inline asm
	ld.shared.u32 	%r9700, [%r10145+-16596];
	ld.shared.u32 	%r9701, [%r10158+7212];
	// begin inline asm
	dp4a.s32.s32 %r9699, %r9700, %r9701, %r9695;
	// end inline asm
	ld.shared.u32 	%r9704, [%r10145+-16592];
	ld.shared.u32 	%r9705, [%r10158+7216];
	// begin inline asm
	dp4a.s32.s32 %r9703, %r9704, %r9705, %r9699;
	// end inline asm
	ld.shared.u32 	%r9708, [%r10145+-16588];
	ld.shared.u32 	%r9709, [%r10158+7220];
	// begin inline asm
	dp4a.s32.s32 %r9707, %r9708, %r9709, %r9703;
	// end inline asm
	ld.shared.u32 	%r9712, [%r10145+-16584];
	ld.shared.u32 	%r9713, [%r10158+7224];
	// begin inline asm
	dp4a.s32.s32 %r9711, %r9712, %r9713, %r9707;
	// end inline asm
	ld.shared.u32 	%r9716, [%r10145+-16580];
	ld.shared.u32 	%r9717, [%r10158+7228];
	// begin inline asm
	dp4a.s32.s32 %r9715, %r9716, %r9717, %r9711;
	// end inline asm
	ld.shared.u8 	%r10398, [%r10165+1];
	mul.lo.s32 	%r10399, %r9715, %r10398;
	cvt.rn.f32.s32 	%f2362, %r10399;
	fma.rn.f32 	%f2363, %f1693, %f2362, %f2361;
	ld.shared.u8 	%rs248, [%r10165+9];
	cvt.rn.f32.u16 	%f2364, %rs248;
	fma.rn.f32 	%f2365, %f1694, %f2364, %f2360;
	ld.shared.u32 	%r9720, [%r73+128];
	// begin inline asm
	{.reg .f16 low,high;
  mov.b32 {low,high},%r9720;
  cvt.f32.f16 %f1699, low;}

	// end inline asm
	// begin inline asm
	{.reg .f16 low,high;
  mov.b32 {low,high},%r9720;
  cvt.f32.f16 %f1700, high;}

	// end inline asm
	mul.f32 	%f2366, %f2363, %f1699;
	mul.f32 	%f2367, %f2365, %f1700;
	sub.f32 	%f2368, %f2366, %f2367;
	add.f32 	%f2596, %f2596, %f2368;
	ld.shared.u32 	%r9722, [%r10145+-8320];
	ld.shared.u32 	%r9723, [%r10158+7168];
	// begin inline asm
	dp4a.s32.s32 %r9721, %r9722, %r9723, %r10104;
	// end inline asm
	ld.shared.u32 	%r9726, [%r10145+-8316];
	ld.shared.u32 	%r9727, [%r10158+7172];
	// begin inline asm
	dp4a.s32.s32 %r9725, %r9726, %r9727, %r9721;
	// end inline asm
	ld.shared.u32 	%r9730, [%r10145+-8312];
	ld.shared.u32 	%r9731, [%r10158+7176];
	// begin inline asm
	dp4a.s32.s32 %r9729, %r9730, %r9731, %r9725;
	// end inline asm
	ld.shared.u32 	%r9734, [%r10145+-8308];
	ld.shared.u32 	%r9735, [%r10158+7180];
	// begin inline asm
	dp4a.s32.s32 %r9733, %r9734, %r9735, %r9729;
	// end inline asm
	ld.shared.u32 	%r9738, [%r10145+-8304];
	ld.shared.u32 	%r9739, [%r10158+7184];
	// begin inline asm
	dp4a.s32.s32 %r9737, %r9738, %r9739, %r9733;
	// end inline asm
	ld.shared.u32 	%r9742, [%r10145+-8300];
	ld.shared.u32 	%r9743, [%r10158+7188];
	// begin inline asm
	dp4a.s32.s32 %r9741, %r9742, %r9743, %r9737;
	// end inline asm
	ld.shared.u32 	%r9746, [%r10145+-8296];
	ld.shared.u32 	%r9747, [%r10158+7192];
	// begin inline asm
	dp4a.s32.s32 %r9745, %r9746, %r9747, %r9741;
	// end inline asm
	ld.shared.u32 	%r9750, [%r10145+-8292];
	ld.shared.u32 	%r9751, [%r10158+7196];
	// begin inline asm
	dp4a.s32.s32 %r9749, %r9750, %r9751, %r9745;
	// end inline asm
	ld.shared.u32 	%r9754, [%r10149+896];
	// begin inline asm
	{.reg .f16 low,high;
  mov.b32 {low,high},%r9754;
  cvt.f32.f16 %f1701, low;}

	// end inline asm
	// begin inline asm
	{.reg .f16 low,high;
  mov.b32 {low,high},%r9754;
  cvt.f32.f16 %f1702, high;}

	// end inline asm
	ld.shared.u8 	%r10400, [%r10172];
	mul.lo.s32 	%r10401, %r9749, %r10400;
	cvt.rn.f32.s32 	%f2369, %r10401;
	ld.shared.u8 	%rs249, [%r10172+8];
	cvt.rn.f32.u16 	%f2370, %rs249;
	fma.rn.f32 	%f2371, %f1702, %f2370, 0f00000000;
	fma.rn.f32 	%f2372, %f1701, %f2369, 0f00000000;
	ld.shared.u32 	%r9756, [%r10145+-8288];
	ld.shared.u32 	%r9757, [%r10158+7200];
	// begin inline asm
	dp4a.s32.s32 %r9755, %r9756, %r9757, %r10104;
	// end inline asm
	ld.shared.u32 	%r9760, [%r10145+-8284];
	ld.shared.u32 	%r9761, [%r10158+7204];
	// begin inline asm
	dp4a.s32.s32 %r9759, %r9760, %r9761, %r9755;
	// end inline asm
	ld.shared.u32 	%r9764, [%r10145+-8280];
	ld.shared.u32 	%r9765, [%r10158+7208];
	// begin inline asm
	dp4a.s32.s32 %r9763, %r9764, %r9765, %r9759;
	// end inline asm
	ld.shared.u32 	%r9768, [%r10145+-8276];
	ld.shared.u32 	%r9769, [%r10158+7212];
	// begin inline asm
	dp4a.s32.s32 %r9767, %r9768, %r9769, %r9763;
	// end inline asm
	ld.shared.u32 	%r9772, [%r10145+-8272];
	ld.shared.u32 	%r9773, [%r10158+7216];
	// begin inline asm
	dp4a.s32.s32 %r9771, %r9772, %r9773, %r9767;
	// end inline asm
	ld.shared.u32 	%r9776, [%r10145+-8268];
	ld.shared.u32 	%r9777, [%r10158+7220];
	// begin inline asm
	dp4a.s32.s32 %r9775, %r9776, %r9777, %r9771;
	// end inline asm
	ld.shared.u32 	%r9780, [%r10145+-8264];
	ld.shared.u32 	%r9781, [%r10158+7224];
	// begin inline asm
	dp4a.s32.s32 %r9779, %r9780, %r9781, %r9775;
	// end inline asm
	ld.shared.u32 	%r9784, [%r10145+-8260];
	ld.shared.u32 	%r9785, [%r10158+7228];
	// begin inline asm
	dp4a.s32.s32 %r9783, %r9784, %r9785, %r9779;
	// end inline asm
	ld.shared.u32 	%r9788, [%r10149+900];
	// begin inline asm
	{.reg .f16 low,high;
  mov.b32 {low,high},%r9788;
  cvt.f32.f16 %f1703, low;}

	// end inline asm
	// begin inline asm
	{.reg .f16 low,high;
  mov.b32 {low,high},%r9788;
  cvt.f32.f16 %f1704, high;}

	// end inline asm
	ld.shared.u8 	%r10402, [%r10172+1];
	mul.lo.s32 	%r10403, %r9783, %r10402;
	cvt.rn.f32.s32 	%f2373, %r10403;
	fma.rn.f32 	%f2374, %f1703, %f2373, %f2372;
	ld.shared.u8 	%rs250, [%r10172+9];
	cvt.rn.f32.u16 	%f2375, %rs250;
	fma.rn.f32 	%f2376, %f1704, %f2375, %f2371;
	ld.shared.u32 	%r9790, [%r75+256];
	// begin inline asm
	{.reg .f16 low,high;
  mov.b32 {low,high},%r9790;
  cvt.f32.f16 %f1705, low;}

	// end inline asm
	// begin inline asm
	{.reg .f16 low,high;
  mov.b32 {low,high},%r9790;
  cvt.f32.f16 %f1706, high;}

	// end inline asm
	mul.f32 	%f2377, %f2374, %f1705;
	mul.f32 	%f2378, %f2376, %f1706;
	sub.f32 	%f2379, %f2377, %f2378;
	add.f32 	%f2580, %f2580, %f2379;
	ld.shared.u32 	%r9792, [%r10145];
	ld.shared.u32 	%r9793, [%r10158+7168];
	// begin inline asm
	dp4a.s32.s32 %r9791, %r9792, %r9793, %r10104;
	// end inline asm
	ld.shared.u32 	%r9796, [%r10145+4];
	ld.shared.u32 	%r9797, [%r10158+7172];
	// begin inline asm
	dp4a.s32.s32 %r9795, %r9796, %r9797, %r9791;
	// end inline asm
	ld.shared.u32 	%r9800, [%r10145+8];
	ld.shared.u32 	%r9801, [%r10158+7176];
	// begin inline asm
	dp4a.s32.s32 %r9799, %r9800, %r9801, %r9795;
	// end inline asm
	ld.shared.u32 	%r9804, [%r10145+12];
	ld.shared.u32 	%r9805, [%r10158+7180];
	// begin inline asm
	dp4a.s32.s32 %r9803, %r9804, %r9805, %r9799;
	// end inline asm
	ld.shared.u32 	%r9808, [%r10145+16];
	ld.shared.u32 	%r9809, [%r10158+7184];
	// begin inline asm
	dp4a.s32.s32 %r9807, %r9808, %r9809, %r9803;
	// end inline asm
	ld.shared.u32 	%r9812, [%r10145+20];
	ld.shared.u32 	%r9813, [%r10158+7188];
	// begin inline asm
	dp4a.s32.s32 %r9811, %r9812, %r9813, %r9807;
	// end inline asm
	ld.shared.u32 	%r9816, [%r10145+24];
	ld.shared.u32 	%r9817, [%r10158+7192];
	// begin inline asm
	dp4a.s32.s32 %r9815, %r9816, %r9817, %r9811;
	// end inline asm
	ld.shared.u32 	%r9820, [%r10145+28];
	ld.shared.u32 	%r9821, [%r10158+7196];
	// begin inline asm
	dp4a.s32.s32 %r9819, %r9820, %r9821, %r9815;
	// end inline asm
	ld.shared.u32 	%r9824, [%r10149+896];
	// begin inline asm
	{.reg .f16 low,high;
  mov.b32 {low,high},%r9824;
  cvt.f32.f16 %f1707, low;}

	// end inline asm
	// begin inline asm
	{.reg .f16 low,high;
  mov.b32 {low,high},%r9824;
  cvt.f32.f16 %f1708, high;}

	// end inline asm
	ld.shared.u8 	%r10404, [%r10179];
	mul.lo.s32 	%r10405, %r9819, %r10404;
	cvt.rn.f32.s32 	%f2380, %r10405;
	ld.shared.u8 	%rs251, [%r10179+8];
	cvt.rn.f32.u16 	%f2381, %rs251;
	fma.rn.f32 	%f2382, %f1708, %f2381, 0f00000000;
	fma.rn.f32 	%f2383, %f1707, %f2380, 0f00000000;
	ld.shared.u32 	%r9826, [%r10145+32];
	ld.shared.u32 	%r9827, [%r10158+7200];
	// begin inline asm
	dp4a.s32.s32 %r9825, %r9826, %r9827, %r10104;
	// end inline asm
	ld.shared.u32 	%r9830, [%r10145+36];
	ld.shared.u32 	%r9831, [%r10158+7204];
	// begin inline asm
	dp4a.s32.s32 %r9829, %r9830, %r9831, %r9825;
	// end inline asm
	ld.shared.u32 	%r9834, [%r10145+40];
	ld.shared.u32 	%r9835, [%r10158+7208];
	// begin inline asm
	dp4a.s32.s32 %r9833, %r9834, %r9835, %r9829;
	// end inline asm
	ld.shared.u32 	%r9838, [%r10145+44];
	ld.shared.u32 	%r9839, [%r10158+7212];
	// begin inline asm
	dp4a.s32.s32 %r9837, %r9838, %r9839, %r9833;
	// end inline asm
	ld.shared.u32 	%r9842, [%r10145+48];
	ld.shared.u32 	%r9843, [%r10158+7216];
	// begin inline asm
	dp4a.s32.s32 %r9841, %r9842, %r9843, %r9837;
	// end inline asm
	ld.shared.u32 	%r9846, [%r10145+52];
	ld.shared.u32 	%r9847, [%r10158+7220];
	// begin inline asm
	dp4a.s32.s32 %r9845, %r9846, %r9847, %r9841;
	// end inline asm
	ld.shared.u32 	%r9850, [%r10145+56];
	ld.shared.u32 	%r9851, [%r10158+7224];
	// begin inline asm
	dp4a.s32.s32 %r9849, %r9850, %r9851, %r9845;
	// end inline asm
	ld.shared.u32 	%r9854, [%r10145+60];
	ld.shared.u32 	%r9855, [%r10158+7228];
	// begin inline asm
	dp4a.s32.s32 %r9853, %r9854, %r9855, %r9849;
	// end inline asm
	ld.shared.u8 	%r10406, [%r10179+1];
	mul.lo.s32 	%r10407, %r9853, %r10406;
	cvt.rn.f32.s32 	%f2384, %r10407;
	fma.rn.f32 	%f2385, %f1703, %f2384, %f2383;
	ld.shared.u8 	%rs252, [%r10179+9];
	cvt.rn.f32.u16 	%f2386, %rs252;
	fma.rn.f32 	%f2387, %f1704, %f2386, %f2382;
	ld.shared.u32 	%r9858, [%r77+384];
	// begin inline asm
	{.reg .f16 low,high;
  mov.b32 {low,high},%r9858;
  cvt.f32.f16 %f1709, low;}

	// end inline asm
	// begin inline asm
	{.reg .f16 low,high;
  mov.b32 {low,high},%r9858;
  cvt.f32.f16 %f1710, high;}

	// end inline asm
	mul.f32 	%f2388, %f2385, %f1709;
	mul.f32 	%f2389, %f2387, %f1710;
	sub.f32 	%f2390, %f2388, %f2389;
	add.f32 	%f2564, %f2564, %f2390;
	ld.shared.u32 	%r9860, [%r10145+-24960];
	ld.shared.u32 	%r9861, [%r10158+7680];
	// begin inline asm
	dp4a.s32.s32 %r9859, %r9860, %r9861, %r10104;
	// end inline asm
	ld.shared.u32 	%r9864, [%r10145+-24956];
	ld.shared.u32 	%r9865, [%r10158+7684];
	// begin inline asm
	dp4a.s32.s32 %r9863, %r9864, %r9865, %r9859;
	// end inline asm
	ld.shared.u32 	%r9868, [%r10145+-24952];
	ld.shared.u32 	%r9869, [%r10158+7688];
	// begin inline asm
	dp4a.s32.s32 %r9867, %r9868, %r9869, %r9863;
	// end inline asm
	ld.shared.u32 	%r9872, [%r10145+-24948];
	ld.shared.u32 	%r9873, [%r10158+7692];
	// begin inline asm
	dp4a.s32.s32 %r9871, %r9872, %r9873, %r9867;
	// end inline asm
	ld.shared.u32 	%r9876, [%r10145+-24944];
	ld.shared.u32 	%r9877, [%r10158+7696];
	// begin inline asm
	dp4a.s32.s32 %r9875, %r9876, %r9877, %r9871;
	// end inline asm
	ld.shared.u32 	%r9880, [%r10145+-24940];
	ld.shared.u32 	%r9881, [%r10158+7700];
	// begin inline asm
	dp4a.s32.s32 %r9879, %r9880, %r9881, %r9875;
	// end inline asm
	ld.shared.u32 	%r9884, [%r10145+-24936];
	ld.shared.u32 	%r9885, [%r10158+7704];
	// begin inline asm
	dp4a.s32.s32 %r9883, %r9884, %r9885, %r9879;
	// end inline asm
	ld.shared.u32 	%r9888, [%r10145+-24932];
	ld.shared.u32 	%r9889, [%r10158+7708];
	// begin inline asm
	dp4a.s32.s32 %r9887, %r9888, %r9889, %r9883;
	// end inline asm
	ld.shared.u32 	%r9892, [%r10149+960];
	// begin inline asm
	{.reg .f16 low,high;
  mov.b32 {low,high},%r9892;
  cvt.f32.f16 %f1711, low;}

	// end inline asm
	// begin inline asm
	{.reg .f16 low,high;
  mov.b32 {low,high},%r9892;
  cvt.f32.f16 %f1712, high;}

	// end inline asm
	ld.shared.u8 	%r10408, [%r10155];
	mul.lo.s32 	%r10409, %r9887, %r10408;
	cvt.rn.f32.s32 	%f2391, %r10409;
	ld.shared.u8 	%rs253, [%r10155+8];
	cvt.rn.f32.u16 	%f2392, %rs253;
	fma.rn.f32 	%f2393, %f1712, %f2392, 0f00000000;
	fma.rn.f32 	%f2394, %f1711, %f2391, 0f00000000;
	ld.shared.u32 	%r9894, [%r10145+-24928];
	ld.shared.u32 	%r9895, [%r10158+7712];
	// begin inline asm
	dp4a.s32.s32 %r9893, %r9894, %r9895, %r10104;
	// end inline asm
	ld.shared.u32 	%r9898, [%r10145+-24924];
	ld.shared.u32 	%r9899, [%r10158+7716];
	// begin inline asm
	dp4a.s32.s32 %r9897, %r9898, %r9899, %r9893;
	// end inline asm
	ld.shared.u32 	%r9902, [%r10145+-24920];
	ld.shared.u32 	%r9903, [%r10158+7720];
	// begin inline asm
	dp4a.s32.s32 %r9901, %r9902, %r9903, %r9897;
	// end inline asm
	ld.shared.u32 	%r9906, [%r10145+-24916];
	ld.shared.u32 	%r9907, [%r10158+7724];
	// begin inline asm
	dp4a.s32.s32 %r9905, %r9906, %r9907, %r9901;
	// end inline asm
	ld.shared.u32 	%r9910, [%r10145+-24912];
	ld.shared.u32 	%r9911, [%r10158+7728];
	// begin inline asm
	dp4a.s32.s32 %r9909, %r9910, %r9911, %r9905;
	// end inline asm
	ld.shared.u32 	%r9914, [%r10145+-24908];
	ld.shared.u32 	%r9915, [%r10158+7732];
	// begin inline asm
	dp4a.s32.s32 %r9913, %r9914, %r9915, %r9909;
	// end inline asm
	ld.shared.u32 	%r9918, [%r10145+-24904];
	ld.shared.u32 	%r9919, [%r10158+7736];
	// begin inline asm
	dp4a.s32.s32 %r9917, %r9918, %r9919, %r9913;
	// end inline asm
	ld.shared.u32 	%r9922, [%r10145+-24900];
	ld.shared.u32 	%r9923, [%r10158+7740];
	// begin inline asm
	dp4a.s32.s32 %r9921, %r9922, %r9923, %r9917;
	// end inline asm
	ld.shared.u32 	%r9926, [%r10149+964];
	// begin inline asm
	{.reg .f16 low,high;
  mov.b32 {low,high},%r9926;
  cvt.f32.f16 %f1713, low;}

	// end inline asm
	// begin inline asm
	{.reg .f16 low,high;
  mov.b32 {low,high},%r9926;
  cvt.f32.f16 %f1714, high;}

	// end inline asm
	ld.shared.u8 	%r10410, [%r10155+1];
	mul.lo.s32 	%r10411, %r9921, %r10410;
	cvt.rn.f32.s32 	%f2395, %r10411;
	fma.rn.f32 	%f2396, %f1713, %f2395, %f2394;
	ld.shared.u8 	%rs254, [%r10155+9];
	cvt.rn.f32.u16 	%f2397, %rs254;
	fma.rn.f32 	%f2398, %f1714, %f2397, %f2393;
	ld.shared.u32 	%r9928, [%r70];
	// begin inline asm
	{.reg .f16 low,high;
  mov.b32 {low,high},%r9928;
  cvt.f32.f16 %f1715, low;}

	// end inline asm
	// begin inline asm
	{.reg .f16 low,high;
  mov.b32 {low,high},%r9928;
  cvt.f32.f16 %f1716, high;}

	// end inline asm
	mul.f32 	%f2399, %f2396, %f1715;
	mul.f32 	%f2400, %f2398, %f1716;
	sub.f32 	%f2401, %f2399, %f2400;
	add.f32 	%f2611, %f2611, %f2401;
	ld.shared.u32 	%r9930, [%r10145+-16640];
	ld.shared.u32 	%r9931, [%r10158+7680];
	// begin inline asm
	dp4a.s32.s32 %r9929, %r9930, %r9931, %r10104;
	// end inline asm
	ld.shared.u32 	%r9934, [%r10145+-16636];
	ld.shared.u32 	%r9935, [%r10158+7684];
	// begin inline asm
	dp4a.s32.s32 %r9933, %r9934, %r9935, %r9929;
	// end inline asm
	ld.shared.u32 	%r9938, [%r10145+-16632];
	ld.shared.u32 	%r9939, [%r10158+7688];
	// begin inline asm
	dp4a.s32.s32 %r9937, %r9938, %r9939, %r9933;
	// end inline asm
	ld.shared.u32 	%r9942, [%r10145+-16628];
	ld.shared.u32 	%r9943, [%r10158+7692];
	// begin inline asm
	dp4a.s32.s32 %r9941, %r9942, %r9943, %r9937;
	// end inline asm
	ld.shared.u32 	%r9946, [%r10145+-16624];
	ld.shared.u32 	%r9947, [%r10158+7696];
	// begin inline asm
	dp4a.s32.s32 %r9945, %r9946, %r9947, %r9941;
	// end inline asm
	ld.shared.u32 	%r9950, [%r10145+-16620];
	ld.shared.u32 	%r9951, [%r10158+7700];
	// begin inline asm
	dp4a.s32.s32 %r9949, %r9950, %r9951, %r9945;
	// end inline asm
	ld.shared.u32 	%r9954, [%r10145+-16616];
	ld.shared.u32 	%r9955, [%r10158+7704];
	// begin inline asm
	dp4a.s32.s32 %r9953, %r9954, %r9955, %r9949;
	// end inline asm
	ld.shared.u32 	%r9958, [%r10145+-16612];
	ld.shared.u32 	%r9959, [%r10158+7708];
	// begin inline asm
	dp4a.s32.s32 %r9957, %r9958, %r9959, %r9953;
	// end inline asm
	ld.shared.u32 	%r9962, [%r10149+960];
	// begin inline asm
	{.reg .f16 low,high;
  mov.b32 {low,high},%r9962;
  cvt.f32.f16 %f1717, low;}

	// end inline asm
	// begin inline asm
	{.reg .f16 low,high;
  mov.b32 {low,high},%r9962;
  cvt.f32.f16 %f1718, high;}

	// end inline asm
	ld.shared.u8 	%r10412, [%r10165];
	mul.lo.s32 	%r10413, %r9957, %r10412;
	cvt.rn.f32.s32 	%f2402, %r10413;
	ld.shared.u8 	%rs255, [%r10165+8];
	cvt.rn.f32.u16 	%f2403, %rs255;
	fma.rn.f32 	%f2404, %f1718, %f2403, 0f00000000;
	fma.rn.f32 	%f2405, %f1717, %f2402, 0f00000000;
	ld.shared.u32 	%r9964, [%r10145+-16608];
	ld.shared.u32 	%r9965, [%r10158+7712];
	// begin inline asm
	dp4a.s32.s32 %r9963, %r9964, %r9965, %r10104;
	// end inline asm
	ld.shared.u32 	%r9968, [%r10145+-16604];
	ld.shared.u32 	%r9969, [%r10158+7716];
	// begin inline asm
	dp4a.s32.s32 %r9967, %r9968, %r9969, %r9963;
	// end inline asm
	ld.shared.u32 	%r9972, [%r10145+-16600];
	ld.shared.u32 	%r9973, [%r10158+7720];
	// begin inline asm
	dp4a.s32.s32 %r9971, %r9972, %r9973, %r9967;
	// end inline asm
	ld.shared.u32 	%r9976, [%r10145+-16596];
	ld.shared.u32 	%r9977, [%r10158+7724];
	// begin inline asm
	dp4a.s32.s32 %r9975, %r9976, %r9977, %r9971;
	// end inline asm
	ld.shared.u32 	%r9980, [%r10145+-16592];
	ld.shared.u32 	%r9981, [%r10158+7728];
	// begin inline asm
	dp4a.s32.s32 %r9979, %r9980, %r9981, %r9975;
	// end inline asm
	ld.shared.u32 	%r9984, [%r10145+-16588];
	ld.shared.u32 	%r9985, [%r10158+7732];
	// begin inline asm
	dp4a.s32.s32 %r9983, %r9984, %r9985, %r9979;
	// end inline asm
	ld.shared.u32 	%r9988, [%r10145+-16584];
	ld.shared.u32 	%r9989, [%r10158+7736];
	// begin inline asm
	dp4a.s32.s32 %r9987, %r9988, %r9989, %r9983;
	// end inline asm
	ld.shared.u32 	%r9992, [%r10145+-16580];
	ld.shared.u32 	%r9993, [%r10158+7740];
	// begin inline asm
	dp4a.s32.s32 %r9991, %r9992, %r9993, %r9987;
	// end inline asm
	ld.shared.u8 	%r10414, [%r10165+1];
	mul.lo.s32 	%r10415, %r9991, %r10414;
	cvt.rn.f32.s32 	%f2406, %r10415;
	fma.rn.f32 	%f2407, %f1713, %f2406, %f2405;
	ld.shared.u8 	%rs256, [%r10165+9];
	cvt.rn.f32.u16 	%f2408, %rs256;
	fma.rn.f32 	%f2409, %f1714, %f2408, %f2404;
	ld.shared.u32 	%r9996, [%r73+128];
	// begin inline asm
	{.reg .f16 low,high;
  mov.b32 {low,high},%r9996;
  cvt.f32.f16 %f1719, low;}

	// end inline asm
	// begin inline asm
	{.reg .f16 low,high;
  mov.b32 {low,high},%r9996;
  cvt.f32.f16 %f1720, high;}

	// end inline asm
	mul.f32 	%f2410, %f2407, %f1719;
	mul.f32 	%f2411, %f2409, %f1720;
	sub.f32 	%f2412, %f2410, %f2411;
	add.f32 	%f2595, %f2595, %f2412;
	ld.shared.u32 	%r9998, [%r10145+-8320];
	ld.shared.u32 	%r9999, [%r10158+7680];
	// begin inline asm
	dp4a.s32.s32 %r9997, %r9998, %r9999, %r10104;
	// end inline asm
	ld.shared.u32 	%r10002, [%r10145+-8316];
	ld.shared.u32 	%r10003, [%r10158+7684];
	// begin inline asm
	dp4a.s32.s32 %r10001, %r10002, %r10003, %r9997;
	// end inline asm
	ld.shared.u32 	%r10006, [%r10145+-8312];
	ld.shared.u32 	%r10007, [%r10158+7688];
	// begin inline asm
	dp4a.s32.s32 %r10005, %r10006, %r10007, %r10001;
	// end inline asm
	ld.shared.u32 	%r10010, [%r10145+-8308];
	ld.shared.u32 	%r10011, [%r10158+7692];
	// begin inline asm
	dp4a.s32.s32 %r10009, %r10010, %r10011, %r10005;
	// end inline asm
	ld.shared.u32 	%r10014, [%r10145+-8304];
	ld.shared.u32 	%r10015, [%r10158+7696];
	// begin inline asm
	dp4a.s32.s32 %r10013, %r10014, %r10015, %r10009;
	// end inline asm
	ld.shared.u32 	%r10018, [%r10145+-8300];
	ld.shared.u32 	%r10019, [%r10158+7700];
	// begin inline asm
	dp4a.s32.s32 %r10017, %r10018, %r10019, %r10013;
	// end inline asm
	ld.shared.u32 	%r10022, [%r10145+-8296];
	ld.shared.u32 	%r10023, [%r10158+7704];
	// begin inline asm
	dp4a.s32.s32 %r10021, %r10022, %r10023, %r10017;
	// end inline asm
	ld.shared.u32 	%r10026, [%r10145+-8292];
	ld.shared.u32 	%r10027, [%r10158+7708];
	// begin inline asm
	dp4a.s32.s32 %r10025, %r10026, %r10027, %r10021;
	// end inline asm
	ld.shared.u32 	%r10030, [%r10149+960];
	// begin inline asm
	{.reg .f16 low,high;
  mov.b32 {low,high},%r10030;
  cvt.f32.f16 %f1721, low;}

	// end inline asm
	// begin inline asm
	{.reg .f16 low,high;
  mov.b32 {low,high},%r10030;
  cvt.f32.f16 %f1722, high;}

	// end inline asm
	ld.shared.u8 	%r10416, [%r10172];
	mul.lo.s32 	%r10417, %r10025, %r10416;
	cvt.rn.f32.s32 	%f2413, %r10417;
	ld.shared.u8 	%rs257, [%r10172+8];
	cvt.rn.f32.u16 	%f2414, %rs257;
	fma.rn.f32 	%f2415, %f1722, %f2414, 0f00000000;
	fma.rn.f32 	%f2416, %f1721, %f2413, 0f00000000;
	ld.shared.u32 	%r10032, [%r10145+-8288];
	ld.shared.u32 	%r10033, [%r10158+7712];
	// begin inline asm
	dp4a.s32.s32 %r10031, %r10032, %r10033, %r10104;
	// end inline asm
	ld.shared.u32 	%r10036, [%r10145+-8284];
	ld.shared.u32 	%r10037, [%r10158+7716];
	// begin inline asm
	dp4a.s32.s32 %r10035, %r10036, %r10037, %r10031;
	// end inline asm
	ld.shared.u32 	%r10040, [%r10145+-8280];
	ld.shared.u32 	%r10041, [%r10158+7720];
	// begin inline asm
	dp4a.s32.s32 %r10039, %r10040, %r10041, %r10035;
	// end inline asm
	ld.shared.u32 	%r10044, [%r10145+-8276];
	ld.shared.u32 	%r10045, [%r10158+7724];
	// begin inline asm
	dp4a.s32.s32 %r10043, %r10044, %r10045, %r10039;
	// end inline asm
	ld.shared.u32 	%r10048, [%r10145+-8272];
	ld.shared.u32 	%r10049, [%r10158+7728];
	// begin inline asm
	dp4a.s32.s32 %r10047, %r10048, %r10049, %r10043;
	// end inline asm
	ld.shared.u32 	%r10052, [%r10145+-8268];
	ld.shared.u32 	%r10053, [%r10158+7732];
	// begin inline asm
	dp4a.s32.s32 %r10051, %r10052, %r10053, %r10047;
	// end inline asm
	ld.shared.u32 	%r10056, [%r10145+-8264];
	ld.shared.u32 	%r10057, [%r10158+7736];
	// begin inline asm
	dp4a.s32.s32 %r10055, %r10056, %r10057, %r10051;
	// end inline asm
	ld.shared.u32 	%r10060, [%r10145+-8260];
	ld.shared.u32 	%r10061, [%r10158+7740];
	// begin inline asm
	dp4a.s32.s32 %r10059, %r10060, %r10061, %r10055;
	// end inline asm
	ld.shared.u32 	%r10064, [%r10149+964];
	// begin inline asm
	{.reg .f16 low,high;
  mov.b32 {low,high},%r10064;
  cvt.f32.f16 %f1723, low;}

	// end inline asm
	// begin inline asm
	{.reg .f16 low,high;
  mov.b32 {low,high},%r10064;
  cvt.f32.f16 %f1724, high;}

	// end inline asm
	ld.shared.u8 	%r10418, [%r10172+1];
	mul.lo.s32 	%r10419, %r10059, %r10418;
	cvt.rn.f32.s32 	%f2417, %r10419;
	fma.rn.f32 	%f2418, %f1723, %f2417, %f2416;
	ld.shared.u8 	%rs258, [%r10172+9];
	cvt.rn.f32.u16 	%f2419, %rs258;
	fma.rn.f32 	%f2420, %f1724, %f2419, %f2415;
	ld.shared.u32 	%r10066, [%r75+256];
	// begin inline asm
	{.reg .f16 low,high;
  mov.b32 {low,high},%r10066;
  cvt.f32.f16 %f1725, low;}

	// end inline asm
	// begin inline asm
	{.reg .f16 low,high;
  mov.b32 {low,high},%r10066;
  cvt.f32.f16 %f1726, high;}

	// end inline asm
	mul.f32 	%f2421, %f2418, %f1725;
	mul.f32 	%f2422, %f2420, %f1726;
	sub.f32 	%f2423, %f2421, %f2422;
	add.f32 	%f2579, %f2579, %f2423;
	ld.shared.u32 	%r10068, [%r10145];
	ld.shared.u32 	%r10069, [%r10158+7680];
	// begin inline asm
	dp4a.s32.s32 %r10067, %r10068, %r10069, %r10104;
	// end inline asm
	ld.shared.u32 	%r10072, [%r10145+4];
	ld.shared.u32 	%r10073, [%r10158+7684];
	// begin inline asm
	dp4a.s32.s32 %r10071, %r10072, %r10073, %r10067;
	// end inline asm
	ld.shared.u32 	%r10076, [%r10145+8];
	ld.shared.u32 	%r10077, [%r10158+7688];
	// begin inline asm
	dp4a.s32.s32 %r10075, %r10076, %r10077, %r10071;
	// end inline asm
	ld.shared.u32 	%r10080, [%r10145+12];
	ld.shared.u32 	%r10081, [%r10158+7692];
	// begin inline asm
	dp4a.s32.s32 %r10079, %r10080, %r10081, %r10075;
	// end inline asm
	ld.shared.u32 	%r10084, [%r10145+16];
	ld.shared.u32 	%r10085, [%r10158+7696];
	// begin inline asm
	dp4a.s32.s32 %r10083, %r10084, %r10085, %r10079;
	// end inline asm
	ld.shared.u32 	%r10088, [%r10145+20];
	ld.shared.u32 	%r10089, [%r10158+7700];
	// begin inline asm
	dp4a.s32.s32 %r10087, %r10088, %r10089, %r10083;
	// end inline asm
	ld.shared.u32 	%r10092, [%r10145+24];
	ld.shared.u32 	%r10093, [%r10158+7704];
	// begin inline asm
	dp4a.s32.s32 %r10091, %r10092, %r10093, %r10087;
	// end inline asm
	ld.shared.u32 	%r10096, [%r10145+28];
	ld.shared.u32 	%r10097, [%r10158+7708];
	// begin inline asm
	dp4a.s32.s32 %r10095, %r10096, %r10097, %r10091;
	// end inline asm
	ld.shared.u32 	%r10100, [%r10149+960];
	// begin inline asm
	{.reg .f16 low,high;
  mov.b32 {low,high},%r10100;
  cvt.f32.f16 %f1727, low;}

	// end inline asm
	// begin inline asm
	{.reg .f16 low,high;
  mov.b32 {low,high},%r10100;
  cvt.f32.f16 %f1728, high;}

	// end inline asm
	ld.shared.u8 	%r10420, [%r10179];
	mul.lo.s32 	%r10421, %r10095, %r10420;
	cvt.rn.f32.s32 	%f2424, %r10421;
	ld.shared.u8 	%rs259, [%r10179+8];
	cvt.rn.f32.u16 	%f2425, %rs259;
	fma.rn.f32 	%f2426, %f1728, %f2425, 0f00000000;
	fma.rn.f32 	%f2427, %f1727, %f2424, 0f00000000;
	ld.shared.u32 	%r10102, [%r10145+32];
	ld.shared.u32 	%r10103, [%r10158+7712];
	// begin inline asm
	dp4a.s32.s32 %r10101, %r10102, %r10103, %r10104;
	// end inline asm
	ld.shared.u32 	%r10106, [%r10145+36];
	ld.shared.u32 	%r10107, [%r10158+7716];
	// begin inline asm
	dp4a.s32.s32 %r10105, %r10106, %r10107, %r10101;
	// end inline asm
	ld.shared.u32 	%r10110, [%r10145+40];
	ld.shared.u32 	%r10111, [%r10158+7720];
	// begin inline asm
	dp4a.s32.s32 %r10109, %r10110, %r10111, %r10105;
	// end inline asm
	ld.shared.u32 	%r10114, [%r10145+44];
	ld.shared.u32 	%r10115, [%r10158+7724];
	// begin inline asm
	dp4a.s32.s32 %r10113, %r10114, %r10115, %r10109;
	// end inline asm
	ld.shared.u32 	%r10118, [%r10145+48];
	ld.shared.u32 	%r10119, [%r10158+7728];
	// begin inline asm
	dp4a.s32.s32 %r10117, %r10118, %r10119, %r10113;
	// end inline asm
	ld.shared.u32 	%r10122, [%r10145+52];
	ld.shared.u32 	%r10123, [%r10158+7732];
	// begin inline asm
	dp4a.s32.s32 %r10121, %r10122, %r10123, %r10117;
	// end inline asm
	ld.shared.u32 	%r10126, [%r10145+56];
	ld.shared.u32 	%r10127, [%r10158+7736];
	// begin inline asm
	dp4a.s32.s32 %r10125, %r10126, %r10127, %r10121;
	// end inline asm
	ld.shared.u32 	%r10130, [%r10145+60];
	ld.shared.u32 	%r10131, [%r10158+7740];
	// begin inline asm
	dp4a.s32.s32 %r10129, %r10130, %r10131, %r10125;
	// end inline asm
	ld.shared.u8 	%r10422, [%r10179+1];
	mul.lo.s32 	%r10423, %r10129, %r10422;
	cvt.rn.f32.s32 	%f2428, %r10423;
	fma.rn.f32 	%f2429, %f1723, %f2428, %f2427;
	ld.shared.u8 	%rs260, [%r10179+9];
	cvt.rn.f32.u16 	%f2430, %rs260;
	fma.rn.f32 	%f2431, %f1724, %f2430, %f2426;
	ld.shared.u32 	%r10134, [%r77+384];
	// begin inline asm
	{.reg .f16 low,high;
  mov.b32 {low,high},%r10134;
  cvt.f32.f16 %f1729, low;}

	// end inline asm
	// begin inline asm
	{.reg .f16 low,high;
  mov.b32 {low,high},%r10134;
  cvt.f32.f16 %f1730, high;}

	// end inline asm
	mul.f32 	%f2432, %f2429, %f1729;
	mul.f32 	%f2433, %f2431, %f1730;
	sub.f32 	%f2434, %f2432, %f2433;
	add.f32 	%f2563, %f2563, %f2434;
	add.s32 	%r83, %r10456, 8;
	setp.lt.u32 	%p6, %r10456, 24;
	mov.u32 	%r10456, %r83;
	@%p6 bra 	$L__BB121_5;
	bar.sync 	0;
	add.s32 	%r10454, %r10454, 1;
	setp.eq.s32 	%p7, %r10454, %r1;
	@%p7 bra 	$L__BB121_7;
	bra.uni 	$L__BB121_2;
$L__BB121_7:
	mov.u32 	%r10424, %tid.y;
	mov.u32 	%r10425, %ctaid.y;
	shl.b32 	%r10426, %r10425, 6;
	add.s32 	%r78, %r10426, %r10424;
	mov.u32 	%r10427, %tid.x;
	mov.u32 	%r10428, %ctaid.x;
	shl.b32 	%r10429, %r10428, 7;
	add.s32 	%r79, %r10429, %r10427;
	setp.lt.s32 	%p8, %r78, %r100;
	@%p8 bra 	$L__BB121_8;
	bra.uni 	$L__BB121_151;
$L__BB121_8:
	setp.ge.s32 	%p9, %r79, %r102;
	mad.lo.s32 	%r85, %r78, %r102, %r79;
	mul.wide.s32 	%rd290, %r85, 4;
	add.s64 	%rd2, %rd1, %rd290;
	@%p9 bra 	$L__BB121_10;
	st.global.f32 	[%rd2], %f2626;
$L__BB121_10:
	add.s32 	%r86, %r79, 32;
	setp.ge.s32 	%p10, %r86, %r102;
	@%p10 bra 	$L__BB121_12;
	st.global.f32 	[%rd2+128], %f2610;
$L__BB121_12:
	add.s32 	%r87, %r79, 64;
	setp.ge.s32 	%p11, %r87, %r102;
	@%p11 bra 	$L__BB121_14;
	st.global.f32 	[%rd2+256], %f2594;
$L__BB121_14:
	add.s32 	%r88, %r79, 96;
	setp.ge.s32 	%p12, %r88, %r102;
	@%p12 bra 	$L__BB121_16;
	st.global.f32 	[%rd2+384], %f2578;
$L__BB121_16:
	add.s32 	%r10430, %r78, 4;
	setp.ge.s32 	%p13, %r10430, %r100;
	@%p13 bra 	$L__BB121_151;
	setp.ge.s32 	%p14, %r79, %r102;
	shl.b32 	%r89, %r102, 2;
	add.s32 	%r10431, %r85, %r89;
	mul.wide.s32 	%rd291, %r10431, 4;
	add.s64 	%rd3, %rd1, %rd291;
	@%p14 bra 	$L__BB121_19;
	st.global.f32 	[%rd3], %f2625;
$L__BB121_19:
	setp.ge.s32 	%p15, %r86, %r102;
	@%p15 bra 	$L__BB121_21;
	st.global.f32 	[%rd3+128], %f2609;
$L__BB121_21:
	setp.ge.s32 	%p16, %r87, %r102;
	@%p16 bra 	$L__BB121_23;
	st.global.f32 	[%rd3+256], %f2593;
$L__BB121_23:
	setp.ge.s32 	%p17, %r88, %r102;
	@%p17 bra 	$L__BB121_25;
	st.global.f32 	[%rd3+384], %f2577;
$L__BB121_25:
	add.s32 	%r10432, %r78, 8;
	setp.ge.s32 	%p18, %r10432, %r100;
	@%p18 bra 	$L__BB121_151;
	setp.ge.s32 	%p19, %r79, %r102;
	shl.b32 	%r90, %r102, 3;
	add.s32 	%r91, %r85, %r90;
	mul.wide.s32 	%rd292, %r91, 4;
	add.s64 	%rd4, %rd1, %rd292;
	@%p19 bra 	$L__BB121_28;
	st.global.f32 	[%rd4], %f2624;
$L__BB121_28:
	setp.ge.s32 	%p20, %r86, %r102;
	@%p20 bra 	$L__BB121_30;
	st.global.f32 	[%rd4+128], %f2608;
$L__BB121_30:
	setp.ge.s32 	%p21, %r87, %r102;
	@%p21 bra 	$L__BB121_32;
	st.global.f32 	[%rd4+256], %f2592;
$L__BB121_32:
	setp.ge.s32 	%p22, %r88, %r102;
	@%p22 bra 	$L__BB121_34;
	st.global.f32 	[%rd4+384], %f2576;
$L__BB121_34:
	add.s32 	%r10433, %r78, 12;
	setp.ge.s32 	%p23, %r10433, %r100;
	@%p23 bra 	$L__BB121_151;
	setp.ge.s32 	%p24, %r79, %r102;
	add.s32 	%r10434, %r91, %r89;
	mul.wide.s32 	%rd293, %r10434, 4;
	add.s64 	%rd5, %rd1, %rd293;
	@%p24 bra 	$L__BB121_37;
	st.global.f32 	[%rd5], %f2623;
$L__BB121_37:
	setp.ge.s32 	%p25, %r86, %r102;
	@%p25 bra 	$L__BB121_39;
	st.global.f32 	[%rd5+128], %f2607;
$L__BB121_39:
	setp.ge.s32 	%p26, %r87, %r102;
	@%p26 bra 	$L__BB121_41;
	st.global.f32 	[%rd5+256], %f2591;
$L__BB121_41:
	setp.ge.s32 	%p27, %r88, %r102;
	@%p27 bra 	$L__BB121_43;
	st.global.f32 	[%rd5+384], %f2575;
$L__BB121_43:
	add.s32 	%r10435, %r78, 16;
	setp.ge.s32 	%p28, %r10435, %r100;
	@%p28 bra 	$L__BB121_151;
	setp.ge.s32 	%p29, %r79, %r102;
	shl.b32 	%r92, %r102, 4;
	add.s32 	%r93, %r85, %r92;
	mul.wide.s32 	%rd294, %r93, 4;
	add.s64 	%rd6, %rd1, %rd294;
	@%p29 bra 	$L__BB121_46;
	st.global.f32 	[%rd6], %f2622;
$L__BB121_46:
	setp.ge.s32 	%p30, %r86, %r102;
	@%p30 bra 	$L__BB121_48;
	st.global.f32 	[%rd6+128], %f2606;
$L__BB121_48:
	setp.ge.s32 	%p31, %r87, %r102;
	@%p31 bra 	$L__BB121_50;
	st.global.f32 	[%rd6+256], %f2590;
$L__BB121_50:
	setp.ge.s32 	%p32, %r88, %r102;
	@%p32 bra 	$L__BB121_52;
	st.global.f32 	[%rd6+384], %f2574;
$L__BB121_52:
	add.s32 	%r10436, %r78, 20;
	setp.ge.s32 	%p33, %r10436, %r100;
	@%p33 bra 	$L__BB121_151;
	setp.ge.s32 	%p34, %r79, %r102;
	add.s32 	%r10437, %r93, %r89;
	mul.wide.s32 	%rd295, %r10437, 4;
	add.s64 	%rd7, %rd1, %rd295;
	@%p34 bra 	$L__BB121_55;
	st.global.f32 	[%rd7], %f2621;
$L__BB121_55:
	setp.ge.s32 	%p35, %r86, %r102;
	@%p35 bra 	$L__BB121_57;
	st.global.f32 	[%rd7+128], %f2605;
$L__BB121_57:
	setp.ge.s32 	%p36, %r87, %r102;
	@%p36 bra 	$L__BB121_59;
	st.global.f32 	[%rd7+256], %f2589;
$L__BB121_59:
	setp.ge.s32 	%p37, %r88, %r102;
	@%p37 bra 	$L__BB121_61;
	st.global.f32 	[%rd7+384], %f2573;
$L__BB121_61:
	add.s32 	%r10438, %r78, 24;
	setp.ge.s32 	%p38, %r10438, %r100;
	@%p38 bra 	$L__BB121_151;
	setp.ge.s32 	%p39, %r79, %r102;
	add.s32 	%r94, %r93, %r90;
	mul.wide.s32 	%rd296, %r94, 4;
	add.s64 	%rd8, %rd1, %rd296;
	@%p39 bra 	$L__BB121_64;
	st.global.f32 	[%rd8], %f2620;
$L__BB121_64:
	setp.ge.s32 	%p40, %r86, %r102;
	@%p40 bra 	$L__BB121_66;
	st.global.f32 	[%rd8+128], %f2604;
$L__BB121_66:
	setp.ge.s32 	%p41, %r87, %r102;
	@%p41 bra 	$L__BB121_68;
	st.global.f32 	[%rd8+256], %f2588;
$L__BB121_68:
	setp.ge.s32 	%p42, %r88, %r102;
	@%p42 bra 	$L__BB121_70;
	st.global.f32 	[%rd8+384], %f2572;
$L__BB121_70:
	add.s32 	%r10439, %r78, 28;
	setp.ge.s32 	%p43, %r10439, %r100;
	@%p43 bra 	$L__BB121_151;
	setp.ge.s32 	%p44, %r79, %r102;
	add.s32 	%r10440, %r94, %r89;
	mul.wide.s32 	%rd297, %r10440, 4;
	add.s64 	%rd9, %rd1, %rd297;
	@%p44 bra 	$L__BB121_73;
	st.global.f32 	[%rd9], %f2619;
$L__BB121_73:
	setp.ge.s32 	%p45, %r86, %r102;
	@%p45 bra 	$L__BB121_75;
	st.global.f32 	[%rd9+128], %f2603;
$L__BB121_75:
	setp.ge.s32 	%p46, %r87, %r102;
	@%p46 bra 	$L__BB121_77;
	st.global.f32 	[%rd9+256], %f2587;
$L__BB121_77:
	setp.ge.s32 	%p47, %r88, %r102;
	@%p47 bra 	$L__BB121_79;
	st.global.f32 	[%rd9+384], %f2571;
$L__BB121_79:
	add.s32 	%r10441, %r78, 32;
	setp.ge.s32 	%p48, %r10441, %r100;
	@%p48 bra 	$L__BB121_151;
	setp.ge.s32 	%p49, %r79, %r102;
	shl.b32 	%r10442, %r102, 5;
	add.s32 	%r95, %r85, %r10442;
	mul.wide.s32 	%rd298, %r95, 4;
	add.s64 	%rd10, %rd1, %rd298;
	@%p49 bra 	$L__BB121_82;
	st.global.f32 	[%rd10], %f2618;
$L__BB121_82:
	setp.ge.s32 	%p50, %r86, %r102;
	@%p50 bra 	$L__BB121_84;
	st.global.f32 	[%rd10+128], %f2602;
$L__BB121_84:
	setp.ge.s32 	%p51, %r87, %r102;
	@%p51 bra 	$L__BB121_86;
	st.global.f32 	[%rd10+256], %f2586;
$L__BB121_86:
	setp.ge.s32 	%p52, %r88, %r102;
	@%p52 bra 	$L__BB121_88;
	st.global.f32 	[%rd10+384], %f2570;
$L__BB121_88:
	add.s32 	%r10443, %r78, 36;
	setp.ge.s32 	%p53, %r10443, %r100;
	@%p53 bra 	$L__BB121_151;
	setp.ge.s32 	%p54, %r79, %r102;
	add.s32 	%r10444, %r95, %r89;
	mul.wide.s32 	%rd299, %r10444, 4;
	add.s64 	%rd11, %rd1, %rd299;
	@%p54 bra 	$L__BB121_91;
	st.global.f32 	[%rd11], %f2617;
$L__BB121_91:
	setp.ge.s32 	%p55, %r86, %r102;
	@%p55 bra 	$L__BB121_93;
	st.global.f32 	[%rd11+128], %f2601;
$L__BB121_93:
	setp.ge.s32 	%p56, %r87, %r102;
	@%p56 bra 	$L__BB121_95;
	st.global.f32 	[%rd11+256], %f2585;
$L__BB121_95:
	setp.ge.s32 	%p57, %r88, %r102;
	@%p57 bra 	$L__BB121_97;
	st.global.f32 	[%rd11+384], %f2569;
$L__BB121_97:
	add.s32 	%r10445, %r78, 40;
	setp.ge.s32 	%p58, %r10445, %r100;
	@%p58 bra 	$L__BB121_151;
	setp.ge.s32 	%p59, %r79, %r102;
	add.s32 	%r96, %r95, %r90;
	mul.wide.s32 	%rd300, %r96, 4;
	add.s64 	%rd12, %rd1, %rd300;
	@%p59 bra 	$L__BB121_100;
	st.global.f32 	[%rd12], %f2616;
$L__BB121_100:
	setp.ge.s32 	%p60, %r86, %r102;
	@%p60 bra 	$L__BB121_102;
	st.global.f32 	[%rd12+128], %f2600;
$L__BB121_102:
	setp.ge.s32 	%p61, %r87, %r102;
	@%p61 bra 	$L__BB121_104;
	st.global.f32 	[%rd12+256], %f2584;
$L__BB121_104:
	setp.ge.s32 	%p62, %r88, %r102;
	@%p62 bra 	$L__BB121_106;
	st.global.f32 	[%rd12+384], %f2568;
$L__BB121_106:
	add.s32 	%r10446, %r78, 44;
	setp.ge.s32 	%p63, %r10446, %r100;
	@%p63 bra 	$L__BB121_151;
	setp.ge.s32 	%p64, %r79, %r102;
	add.s32 	%r10447, %r96, %r89;
	mul.wide.s32 	%rd301, %r10447, 4;
	add.s64 	%rd13, %rd1, %rd301;
	@%p64 bra 	$L__BB121_109;
	st.global.f32 	[%rd13], %f2615;
$L__BB121_109:
	setp.ge.s32 	%p65, %r86, %r102;
	@%p65 bra 	$L__BB121_111;
	st.global.f32 	[%rd13+128], %f2599;
$L__BB121_111:
	setp.ge.s32 	%p66, %r87, %r102;
	@%p66 bra 	$L__BB121_113;
	st.global.f32 	[%rd13+256], %f2583;
$L__BB121_113:
	setp.ge.s32 	%p67, %r88, %r102;
	@%p67 bra 	$L__BB121_115;
	st.global.f32 	[%rd13+384], %f2567;
$L__BB121_115:
	add.s32 	%r10448, %r78, 48;
	setp.ge.s32 	%p68, %r10448, %r100;
	@%p68 bra 	$L__BB121_151;
	setp.ge.s32 	%p69, %r79, %r102;
	add.s32 	%r97, %r95, %r92;
	mul.wide.s32 	%rd302, %r97, 4;
	add.s64 	%rd14, %rd1, %rd302;
	@%p69 bra 	$L__BB121_118;
	st.global.f32 	[%rd14], %f2614;
$L__BB121_118:
	setp.ge.s32 	%p70, %r86, %r102;
	@%p70 bra 	$L__BB121_120;
	st.global.f32 	[%rd14+128], %f2598;
$L__BB121_120:
	setp.ge.s32 	%p71, %r87, %r102;
	@%p71 bra 	$L__BB121_122;
	st.global.f32 	[%rd14+256], %f2582;
$L__BB121_122:
	setp.ge.s32 	%p72, %r88, %r102;
	@%p72 bra 	$L__BB121_124;
	st.global.f32 	[%rd14+384], %f2566;
$L__BB121_124:
	add.s32 	%r10449, %r78, 52;
	setp.ge.s32 	%p73, %r10449, %r100;
	@%p73 bra 	$L__BB121_151;
	setp.ge.s32 	%p74, %r79, %r102;
	add.s32 	%r10450, %r97, %r89;
	mul.wide.s32 	%rd303, %r10450, 4;
	add.s64 	%rd15, %rd1, %rd303;
	@%p74 bra 	$L__BB121_127;
	st.global.f32 	[%rd15], %f2613;
$L__BB121_127:
	setp.ge.s32 	%p75, %r86, %r102;
	@%p75 bra 	$L__BB121_129;
	st.global.f32 	[%rd15+128], %f2597;
$L__BB121_129:
	setp.ge.s32 	%p76, %r87, %r102;
	@%p76 bra 	$L__BB121_131;
	st.global.f32 	[%rd15+256], %f2581;
$L__BB121_131:
	setp.ge.s32 	%p77, %r88, %r102;
	@%p77 bra 	$L__BB121_133;
	st.global.f32 	[%rd15+384], %f2565;
$L__BB121_133:
	add.s32 	%r10451, %r78, 56;
	setp.ge.s32 	%p78, %r10451, %r100;
	@%p78 bra 	$L__BB121_151;
	setp.ge.s32 	%p79, %r79, %r102;
	add.s32 	%r98, %r97, %r90;
	mul.wide.s32 	%rd304, %r98, 4;
	add.s64 	%rd16, %rd1, %rd304;
	@%p79 bra 	$L__BB121_136;
	st.global.f32 	[%rd16], %f2612;
$L__BB121_136:
	setp.ge.s32 	%p80, %r86, %r102;
	@%p80 bra 	$L__BB121_138;
	st.global.f32 	[%rd16+128], %f2596;
$L__BB121_138:
	setp.ge.s32 	%p81, %r87, %r102;
	@%p81 bra 	$L__BB121_140;
	st.global.f32 	[%rd16+256], %f2580;
$L__BB121_140:
	setp.ge.s32 	%p82, %r88, %r102;
	@%p82 bra 	$L__BB121_142;
	st.global.f32 	[%rd16+384], %f2564;
$L__BB121_142:
	add.s32 	%r10452, %r78, 60;
	setp.ge.s32 	%p83, %r10452, %r100;
	@%p83 bra 	$L__BB121_151;
	setp.ge.s32 	%p84, %r79, %r102;
	add.s32 	%r10453, %r98, %r89;
	mul.wide.s32 	%rd305, %r10453, 4;
	add.s64 	%rd17, %rd1, %rd305;
	@%p84 bra 	$L__BB121_145;
	st.global.f32 	[%rd17], %f2611;
$L__BB121_145:
	setp.ge.s32 	%p85, %r86, %r102;
	@%p85 bra 	$L__BB121_147;
	st.global.f32 	[%rd17+128], %f2595;
$L__BB121_147:
	setp.ge.s32 	%p86, %r87, %r102;
	@%p86 bra 	$L__BB121_149;
	st.global.f32 	[%rd17+256], %f2579;
$L__BB121_149:
	setp.ge.s32 	%p87, %r88, %r102;
	@%p87 bra 	$L__BB121_151;
	st.global.f32 	[%rd17+384], %f2563;
$L__BB121_151:
	ret;

}
	// .globl	mul_mat_q6_K
.visible .entry mul_mat_q6_K(
	.param .u64 .ptr .align 1 mul_mat_q6_K_param_0,
	.param .u64 .ptr .align 1 mul_mat_q6_K_param_1,
	.param .u64 .ptr .align 1 mul_mat_q6_K_param_2,
	.param .u32 mul_mat_q6_K_param_3,
	.param .u32 mul_mat_q6_K_param_4,
	.param .u32 mul_mat_q6_K_param_5,
	.param .u32 mul_mat_q6_K_param_6,
	.param .u32 mul_mat_q6_K_param_7
)
{
	.reg .pred 	%p<56>;
	.reg .b16 	%rs<336>;
	.reg .b32 	%r<6111>;
	.reg .b32 	%f<744>;
	.reg .b64 	%rd<215>;
	// demoted variable
	.shared .align 4 .b8 _ZZN34_INTERNAL_c8396950_4_k_cu_1fba617b19allocate_tiles_q6_KILi64EEEvPPiPP7__half2S2_S2_E9tile_x_ql[16640];
	// demoted variable
	.shared .align 4 .b8 _ZZN34_INTERNAL_c8396950_4_k_cu_1fba617b19allocate_tiles_q6_KILi64EEEvPPiPP7__half2S2_S2_E9tile_x_dm[264];
	// demoted variable
	.shared .align 4 .b8 _ZZN34_INTERNAL_c8396950_4_k_cu_1fba617b19allocate_tiles_q6_KILi64EEEvPPiPP7__half2S2_S2_E9tile_x_sc[1056];
	// demoted variable
	.shared .align 4 .b8 _ZZN34_INTERNAL_c8396950_4_k_cu_1fba617b9mul_mat_qILi256ELi2ELi32ELb0E10block_q6_KLi64ELi64ELi4EXadL_ZNS_19allocate_tiles_q6_KILi64EEEvPPiPP7__half2S4_S4_EEXadL_ZNS_15load_tiles_q6_KILi64ELi4ELb1EEEvPKvS3_S6_S3_S3_RKiSC_SC_SC_EELi8EXadL_ZNS_25vec_dot_q6_K_q8_1_mul_matEPSB_PKS5_SD_SD_SD_SF_SC_SC_SC_EEEEvSA_SA_PfiiiiiE9tile_y_qs[8192];
	// demoted variable
	.shared .align 4 .b8 _ZZN34_INTERNAL_c8396950_4_k_cu_1fba617b9mul_mat_qILi256ELi2ELi32ELb0E10block_q6_KLi64ELi64ELi4EXadL_ZNS_19allocate_tiles_q6_KILi64EEEvPPiPP7__half2S4_S4_EEXadL_ZNS_15load_tiles_q6_KILi64ELi4ELb1EEEvPKvS3_S6_S3_S3_RKiSC_SC_SC_EELi8EXadL_ZNS_25vec_dot_q6_K_q8_1_mul_matEPSB_PKS5_SD_SD_SD_SF_SC_SC_SC_EEEEvSA_SA_PfiiiiiE9tile_y_ds[1024];
	ld.param.u32 	%r68, [mul_mat_q6_K_param_3];
	ld.param.u32 	%r64, [mul_mat_q6_K_param_4];
	ld.param.u32 	%r66, [mul_mat_q6_K_param_6];
	shr.s32 	%r69, %r68, 31;
	shr.u32 	%r70, %r69, 24;
	add.s32 	%r71, %r68, %r70;
	shr.s32 	%r1, %r71, 8;
	mov.u32 	%r72, %ctaid.x;
	shl.b32 	%r2, %r72, 6;
	mov.u32 	%r73, %ctaid.y;
	shl.b32 	%r3, %r73, 6;
	setp.lt.s32 	%p2, %r68, 256;
	mov.f32 	%f680, 0f00000000;
	mov.f32 	%f681, %f680;
	mov.f32 	%f682, %f680;
	mov.f32 	%f683, %f680;
	mov.f32 	%f684, %f680;
	mov.f32 	%f685, %f680;
	mov.f32 	%f686, %f680;
	mov.f32 	%f687, %f680;
	mov.f32 	%f688, %f680;
	mov.f32 	%f689, %f680;
	mov.f32 	%f690, %f680;
	mov.f32 	%f691, %f680;
	mov.f32 	%f692, %f680;
	mov.f32 	%f693, %f680;
	mov.f32 	%f694, %f680;
	mov.f32 	%f695, %f680;
	mov.f32 	%f696, %f680;
	mov.f32 	%f697, %f680;
	mov.f32 	%f698, %f680;
	mov.f32 	%f699, %f680;
	mov.f32 	%f700, %f680;
	mov.f32 	%f701, %f680;
	mov.f32 	%f702, %f680;
	mov.f32 	%f703, %f680;
	mov.f32 	%f704, %f680;
	mov.f32 	%f705, %f680;
	mov.f32 	%f706, %f680;
	mov.f32 	%f707, %f680;
	mov.f32 	%f708, %f680;
	mov.f32 	%f709, %f680;
	mov.f32 	%f710, %f680;
	mov.f32 	%f711, %f680;
	@%p2 bra 	$L__BB122_7;
	ld.param.u32 	%r6059, [mul_mat_q6_K_param_5];
	shr.s32 	%r75, %r66, 31;
	shr.u32 	%r76, %r75, 27;
	add.s32 	%r77, %r66, %r76;
	shr.s32 	%r78, %r77, 5;
	mov.u32 	%r79, %tid.y;
	not.b32 	%r80, %r2;
	add.s32 	%r81, %r64, %r80;
	mov.u32 	%r82, %tid.x;
	shr.u32 	%r83, %r82, 2;
	shl.b32 	%r84, %r79, 5;
	add.s32 	%r85, %r84, %r82;
	and.b32  	%r86, %r85, 63;
	min.s32 	%r87, %r86, %r81;
	mul.lo.s32 	%r4, %r87, %r1;
	shr.s32 	%r88, %r87, 31;
	shr.u32 	%r89, %r88, 27;
	add.s32 	%r90, %r87, %r89;
	shr.s32 	%r91, %r90, 5;
	add.s32 	%r92, %r91, %r87;
	shl.b32 	%r93, %r92, 2;
	mov.u32 	%r94, _ZZN34_INTERNAL_c8396950_4_k_cu_1fba617b19allocate_tiles_q6_KILi64EEEvPPiPP7__half2S2_S2_E9tile_x_dm;
	add.s32 	%r5, %r94, %r93;
	shl.b32 	%r95, %r79, 3;
	add.s32 	%r96, %r83, %r95;
	and.b32  	%r97, %r82, 3;
	add.s32 	%r98, %r3, %r79;
	add.s32 	%r99, %r6059, -1;
	min.s32 	%r6, %r79, %r81;
	add.s32 	%r100, %r79, 4;
	min.s32 	%r7, %r100, %r81;
	add.s32 	%r101, %r79, 8;
	min.s32 	%r8, %r101, %r81;
	add.s32 	%r102, %r79, 12;
	min.s32 	%r9, %r102, %r81;
	add.s32 	%r103, %r79, 16;
	min.s32 	%r10, %r103, %r81;
	add.s32 	%r104, %r79, 20;
	min.s32 	%r11, %r104, %r81;
	add.s32 	%r105, %r79, 24;
	min.s32 	%r12, %r105, %r81;
	add.s32 	%r106, %r79, 28;
	min.s32 	%r13, %r106, %r81;
	add.s32 	%r107, %r79, 32;
	min.s32 	%r14, %r107, %r81;
	add.s32 	%r108, %r79, 36;
	min.s32 	%r15, %r108, %r81;
	add.s32 	%r109, %r79, 40;
	min.s32 	%r16, %r109, %r81;
	add.s32 	%r110, %r79, 44;
	min.s32 	%r17, %r110, %r81;
	add.s32 	%r111, %r79, 48;
	min.s32 	%r18, %r111, %r81;
	add.s32 	%r112, %r79, 52;
	min.s32 	%r19, %r112, %r81;
	add.s32 	%r113, %r79, 56;
	min.s32 	%r20, %r113, %r81;
	add.s32 	%r114, %r79, 60;
	min.s32 	%r21, %r114, %r81;
	and.b32  	%r115, %r96, 63;
	min.s32 	%r116, %r115, %r81;
	mul.lo.s32 	%r22, %r116, %r1;
	shl.b32 	%r117, %r116, 2;
	shr.s32 	%r118, %r116, 31;
	shr.u32 	%r119, %r118, 29;
	add.s32 	%r120, %r116, %r119;
	shr.s32 	%r121, %r120, 3;
	add.s32 	%r122, %r121, %r97;
	add.s32 	%r123, %r122, %r117;
	shl.b32 	%r124, %r123, 2;
	mov.u32 	%r125, _ZZN34_INTERNAL_c8396950_4_k_cu_1fba617b19allocate_tiles_q6_KILi64EEEvPPiPP7__half2S2_S2_E9tile_x_sc;
	add.s32 	%r23, %r125, %r124;
	xor.b32  	%r126, %r115, 32;
	min.s32 	%r127, %r126, %r81;
	mul.lo.s32 	%r24, %r127, %r1;
	shl.b32 	%r128, %r127, 2;
	shr.s32 	%r129, %r127, 31;
	shr.u32 	%r130, %r129, 29;
	add.s32 	%r131, %r127, %r130;
	shr.s32 	%r132, %r131, 3;
	add.s32 	%r133, %r132, %r97;
	add.s32 	%r134, %r133, %r128;
	shl.b32 	%r135, %r134, 2;
	add.s32 	%r25, %r125, %r135;
	min.u32 	%r136, %r98, %r99;
	mul.lo.s32 	%r26, %r136, %r78;
	add.s32 	%r137, %r98, 4;
	min.u32 	%r138, %r137, %r99;
	mul.lo.s32 	%r27, %r138, %r78;
	add.s32 	%r139, %r98, 8;
	min.u32 	%r140, %r139, %r99;
	mul.lo.s32 	%r28, %r140, %r78;
	add.s32 	%r141, %r98, 12;
	min.u32 	%r142, %r141, %r99;
	mul.lo.s32 	%r29, %r142, %r78;
	add.s32 	%r143, %r98, 16;
	min.u32 	%r144, %r143, %r99;
	mul.lo.s32 	%r30, %r144, %r78;
	add.s32 	%r145, %r98, 20;
	min.u32 	%r146, %r145, %r99;
	mul.lo.s32 	%r31, %r146, %r78;
	add.s32 	%r147, %r98, 24;
	min.u32 	%r148, %r147, %r99;
	mul.lo.s32 	%r32, %r148, %r78;
	add.s32 	%r149, %r98, 28;
	min.u32 	%r150, %r149, %r99;
	mul.lo.s32 	%r33, %r150, %r78;
	add.s32 	%r151, %r98, 32;
	min.u32 	%r152, %r151, %r99;
	mul.lo.s32 	%r34, %r152, %r78;
	add.s32 	%r153, %r98, 36;
	min.u32 	%r154, %r153, %r99;
	mul.lo.s32 	%r35, %r154, %r78;
	add.s32 	%r155, %r98, 40;
	min.u32 	%r156, %r155, %r99;
	mul.lo.s32 	%r36, %r156, %r78;
	add.s32 	%r157, %r98, 44;
	min.u32 	%r158, %r157, %r99;
	mul.lo.s32 	%r37, %r158, %r78;
	add.s32 	%r159, %r98, 48;
	min.u32 	%r160, %r159, %r99;
	mul.lo.s32 	%r38, %r160, %r78;
	add.s32 	%r161, %r98, 52;
	min.u32 	%r162, %r161, %r99;
	mul.lo.s32 	%r39, %r162, %r78;
	add.s32 	%r163, %r98, 56;
	min.u32 	%r164, %r163, %r99;
	mul.lo.s32 	%r40, %r164, %r78;
	add.s32 	%r165, %r98, 60;
	min.u32 	%r166, %r165, %r99;
	mul.lo.s32 	%r41, %r166, %r78;
	add.s32 	%r167, %r3, %r115;
	min.s32 	%r168, %r167, %r99;
	mul.lo.s32 	%r42, %r168, %r78;
	add.s32 	%r169, %r3, %r126;
	min.s32 	%r170, %r169, %r99;
	mul.lo.s32 	%r43, %r170, %r78;
	mov.b32 	%r6108, 0;
	mov.f32 	%f680, 0f00000000;
	mul.wide.s32 	%rd110, %r4, 210;
	mul.wide.s32 	%rd113, %r22, 210;
	mul.wide.s32 	%rd115, %r24, 210;
$L__BB122_2:
	ld.param.u64 	%rd212, [mul_mat_q6_K_param_1];
	ld.param.u64 	%rd211, [mul_mat_q6_K_param_0];
	mov.u32 	%r302, %tid.x;
	shl.b32 	%r303, %r302, 2;
	and.b32  	%r304, %r303, 12;
	cvt.u64.u32 	%rd21, %r304;
	shr.u32 	%r305, %r302, 1;
	and.b32  	%r306, %r305, 8;
	and.b32  	%r307, %r302, 7;
	or.b32  	%r308, %r306, %r307;
	shl.b32 	%r309, %r308, 2;
	cvt.u64.u32 	%rd22, %r309;
	and.b32  	%r310, %r303, 124;
	cvt.u64.u32 	%rd23, %r310;
	cvt.u64.u32 	%rd24, %r6108;
	mov.u32 	%r311, %ctaid.x;
	mul.lo.s32 	%r312, %r311, %r1;
	shl.b32 	%r313, %r312, 6;
	cvt.s64.s32 	%rd25, %r313;
	add.s64 	%rd26, %rd24, %rd25;
	cvta.to.global.u64 	%rd27, %rd211;
	mad.lo.s64 	%rd28, %rd26, 210, %rd27;
	mul.lo.s32 	%r314, %r6, %r1;
	cvt.s64.s32 	%rd29, %r314;
	shr.u32 	%r315, %r302, 5;
	cvt.u64.u32 	%rd30, %r315;
	add.s64 	%rd31, %rd29, %rd30;
	mad.lo.s64 	%rd32, %rd31, 210, %rd28;
	add.s64 	%rd33, %rd32, %rd23;
	ld.global.nc.u16 	%rs6, [%rd33];
	cvt.u32.u16 	%r316, %rs6;
	ld.global.nc.u16 	%rs7, [%rd33+2];
	cvt.u32.u16 	%r317, %rs7;
	shl.b32 	%r318, %r317, 16;
	or.b32  	%r319, %r318, %r316;
	and.b32  	%r320, %r319, 252645135;
	shr.u32 	%r321, %r319, 4;
	and.b32  	%r322, %r321, 252645135;
	add.s64 	%rd34, %rd32, %rd22;
	ld.global.nc.u16 	%rs8, [%rd34+128];
	cvt.u32.u16 	%r323, %rs8;
	ld.global.nc.u16 	%rs9, [%rd34+130];
	cvt.u32.u16 	%r324, %rs9;
	shl.b32 	%r325, %r324, 16;
	or.b32  	%r326, %r325, %r323;
	shr.u32 	%r327, %r302, 2;
	and.b32  	%r328, %r327, 2;
	shr.s32 	%r329, %r326, %r328;
	shl.b32 	%r330, %r329, 4;
	and.b32  	%r331, %r330, 808464432;
	and.b32  	%r332, %r329, 808464432;
	or.b32  	%r173, %r331, %r320;
	xor.b32  	%r333, %r173, 538976288;
	add.s32 	%r334, %r173, 1616928864;
	xor.b32  	%r335, %r334, -2139062144;
	xor.b32  	%r336, %r334, %r173;
	and.b32  	%r171, %r336, %r333;
	// begin inline asm
	prmt.b32 %r171, %r171, 0, 0xba98;
	// end inline asm
	// begin inline asm
	prmt.b32 %r173, %r173, 0, 0xba98;
	// end inline asm
	xor.b32  	%r337, %r173, 2139062143;
	not.b32 	%r338, %r171;
	and.b32  	%r339, %r335, %r338;
	and.b32  	%r340, %r337, %r171;
	or.b32  	%r341, %r339, %r340;
	shl.b32 	%r342, %r302, 1;
	and.b32  	%r343, %r342, 32;
	and.b32  	%r344, %r302, 15;
	or.b32  	%r345, %r343, %r344;
	mad.lo.s32 	%r346, %r6, 65, %r345;
	shl.b32 	%r347, %r346, 2;
	mov.u32 	%r348, _ZZN34_INTERNAL_c8396950_4_k_cu_1fba617b19allocate_tiles_q6_KILi64EEEvPPiPP7__half2S2_S2_E9tile_x_ql;
	add.s32 	%r349, %r348, %r347;
	st.shared.u32 	[%r349], %r341;
	or.b32  	%r177, %r332, %r322;
	xor.b32  	%r350, %r177, 538976288;
	add.s32 	%r351, %r177, 1616928864;
	xor.b32  	%r352, %r351, -2139062144;
	xor.b32  	%r353, %r351, %r177;
	and.b32  	%r175, %r353, %r350;
	// begin inline asm
	prmt.b32 %r175, %r175, 0, 0xba98;
	// end inline asm
	// begin inline asm
	prmt.b32 %r177, %r177, 0, 0xba98;
	// end inline asm
	xor.b32  	%r354, %r177, 2139062143;
	not.b32 	%r355, %r175;
	and.b32  	%r356, %r352, %r355;
	and.b32  	%r357, %r354, %r175;
	or.b32  	%r358, %r356, %r357;
	st.shared.u32 	[%r349+64], %r358;
	mul.lo.s32 	%r359, %r7, %r1;
	cvt.s64.s32 	%rd35, %r359;
	add.s64 	%rd36, %rd35, %rd30;
	mad.lo.s64 	%rd37, %rd36, 210, %rd28;
	add.s64 	%rd38, %rd37, %rd23;
	ld.global.nc.u16 	%rs10, [%rd38];
	cvt.u32.u16 	%r360, %rs10;
	ld.global.nc.u16 	%rs11, [%rd38+2];
	cvt.u32.u16 	%r361, %rs11;
	shl.b32 	%r362, %r361, 16;
	or.b32  	%r363, %r362, %r360;
	and.b32  	%r364, %r363, 252645135;
	shr.u32 	%r365, %r363, 4;
	and.b32  	%r366, %r365, 252645135;
	add.s64 	%rd39, %rd37, %rd22;
	ld.global.nc.u16 	%rs12, [%rd39+128];
	cvt.u32.u16 	%r367, %rs12;
	ld.global.nc.u16 	%rs13, [%rd39+130];
	cvt.u32.u16 	%r368, %rs13;
	shl.b32 	%r369, %r368, 16;
	or.b32  	%r370, %r369, %r367;
	shr.s32 	%r371, %r370, %r328;
	shl.b32 	%r372, %r371, 4;
	and.b32  	%r373, %r372, 808464432;
	and.b32  	%r374, %r371, 808464432;
	or.b32  	%r181, %r373, %r364;
	xor.b32  	%r375, %r181, 538976288;
	add.s32 	%r376, %r181, 1616928864;
	xor.b32  	%r377, %r376, -2139062144;
	xor.b32  	%r378, %r376, %r181;
	and.b32  	%r179, %r378, %r375;
	// begin inline asm
	prmt.b32 %r179, %r179, 0, 0xba98;
	// end inline asm
	// begin inline asm
	prmt.b32 %r181, %r181, 0, 0xba98;
	// end inline asm
	xor.b32  	%r379, %r181, 2139062143;
	not.b32 	%r380, %r179;
	and.b32  	%r381, %r377, %r380;
	and.b32  	%r382, %r379, %r179;
	or.b32  	%r383, %r381, %r382;
	mad.lo.s32 	%r384, %r7, 65, %r345;
	shl.b32 	%r385, %r384, 2;
	add.s32 	%r386, %r348, %r385;
	st.shared.u32 	[%r386], %r383;
	or.b32  	%r185, %r374, %r366;
	xor.b32  	%r387, %r185, 538976288;
	add.s32 	%r388, %r185, 1616928864;
	xor.b32  	%r389, %r388, -2139062144;
	xor.b32  	%r390, %r388, %r185;
	and.b32  	%r183, %r390, %r387;
	// begin inline asm
	prmt.b32 %r183, %r183, 0, 0xba98;
	// end inline asm
	// begin inline asm
	prmt.b32 %r185, %r185, 0, 0xba98;
	// end inline asm
	xor.b32  	%r391, %r185, 2139062143;
	not.b32 	%r392, %r183;
	and.b32  	%r393, %r389, %r392;
	and.b32  	%r394, %r391, %r183;
	or.b32  	%r395, %r393, %r394;
	st.shared.u32 	[%r386+64], %r395;
	mul.lo.s32 	%r396, %r8, %r1;
	cvt.s64.s32 	%rd40, %r396;
	add.s64 	%rd41, %rd40, %rd30;
	mad.lo.s64 	%rd42, %rd41, 210, %rd28;
	add.s64 	%rd43, %rd42, %rd23;
	ld.global.nc.u16 	%rs14, [%rd43];
	cvt.u32.u16 	%r397, %rs14;
	ld.global.nc.u16 	%rs15, [%rd43+2];
	cvt.u32.u16 	%r398, %rs15;
	shl.b32 	%r399, %r398, 16;
	or.b32  	%r400, %r399, %r397;
	and.b32  	%r401, %r400, 252645135;
	shr.u32 	%r402, %r400, 4;
	and.b32  	%r403, %r402, 252645135;
	add.s64 	%rd44, %rd42, %rd22;
	ld.global.nc.u16 	%rs16, [%rd44+128];
	cvt.u32.u16 	%r404, %rs16;
	ld.global.nc.u16 	%rs17, [%rd44+130];
	cvt.u32.u16 	%r405, %rs17;
	shl.b32 	%r406, %r405, 16;
	or.b32  	%r407, %r406, %r404;
	shr.s32 	%r408, %r407, %r328;
	shl.b32 	%r409, %r408, 4;
	and.b32  	%r410, %r409, 808464432;
	and.b32  	%r411, %r408, 808464432;
	or.b32  	%r189, %r410, %r401;
	xor.b32  	%r412, %r189, 538976288;
	add.s32 	%r413, %r189, 1616928864;
	xor.b32  	%r414, %r413, -2139062144;
	xor.b32  	%r415, %r413, %r189;
	and.b32  	%r187, %r415, %r412;
	// begin inline asm
	prmt.b32 %r187, %r187, 0, 0xba98;
	// end inline asm
	// begin inline asm
	prmt.b32 %r189, %r189, 0, 0xba98;
	// end inline asm
	xor.b32  	%r416, %r189, 2139062143;
	not.b32 	%r417, %r187;
	and.b32  	%r418, %r414, %r417;
	and.b32  	%r419, %r416, %r187;
	or.b32  	%r420, %r418, %r419;
	mad.lo.s32 	%r421, %r8, 65, %r345;
	shl.b32 	%r422, %r421, 2;
	add.s32 	%r423, %r348, %r422;
	st.shared.u32 	[%r423], %r420;
	or.b32  	%r193, %r411, %r403;
	xor.b32  	%r424, %r193, 538976288;
	add.s32 	%r425, %r193, 1616928864;
	xor.b32  	%r426, %r425, -2139062144;
	xor.b32  	%r427, %r425, %r193;
	and.b32  	%r191, %r427, %r424;
	// begin inline asm
	prmt.b32 %r191, %r191, 0, 0xba98;
	// end inline asm
	// begin inline asm
	prmt.b32 %r193, %r193, 0, 0xba98;
	// end inline asm
	xor.b32  	%r428, %r193, 2139062143;
	not.b32 	%r429, %r191;
	and.b32  	%r430, %r426, %r429;
	and.b32  	%r431, %r428, %r191;
	or.b32  	%r432, %r430, %r431;
	st.shared.u32 	[%r423+64], %r432;
	mul.lo.s32 	%r433, %r9, %r1;
	cvt.s64.s32 	%rd45, %r433;
	add.s64 	%rd46, %rd45, %rd30;
	mad.lo.s64 	%rd47, %rd46, 210, %rd28;
	add.s64 	%rd48, %rd47, %rd23;
	ld.global.nc.u16 	%rs18, [%rd48];
	cvt.u32.u16 	%r434, %rs18;
	ld.global.nc.u16 	%rs19, [%rd48+2];
	cvt.u32.u16 	%r435, %rs19;
	shl.b32 	%r436, %r435, 16;
	or.b32  	%r437, %r436, %r434;
	and.b32  	%r438, %r437, 252645135;
	shr.u32 	%r439, %r437, 4;
	and.b32  	%r440, %r439, 252645135;
	add.s64 	%rd49, %rd47, %rd22;
	ld.global.nc.u16 	%rs20, [%rd49+128];
	cvt.u32.u16 	%r441, %rs20;
	ld.global.nc.u16 	%rs21, [%rd49+130];
	cvt.u32.u16 	%r442, %rs21;
	shl.b32 	%r443, %r442, 16;
	or.b32  	%r444, %r443, %r441;
	shr.s32 	%r445, %r444, %r328;
	shl.b32 	%r446, %r445, 4;
	and.b32  	%r447, %r446, 808464432;
	and.b32  	%r448, %r445, 808464432;
	or.b32  	%r197, %r447, %r438;
	xor.b32  	%r449, %r197, 538976288;
	add.s32 	%r450, %r197, 1616928864;
	xor.b32  	%r451, %r450, -2139062144;
	xor.b32  	%r452, %r450, %r197;
	and.b32  	%r195, %r452, %r449;
	// begin inline asm
	prmt.b32 %r195, %r195, 0, 0xba98;
	// end inline asm
	// begin inline asm
	prmt.b32 %r197, %r197, 0, 0xba98;
	// end inline asm
	xor.b32  	%r453, %r197, 2139062143;
	not.b32 	%r454, %r195;
	and.b32  	%r455, %r451, %r454;
	and.b32  	%r456, %r453, %r195;
	or.b32  	%r457, %r455, %r456;
	mad.lo.s32 	%r458, %r9, 65, %r345;
	shl.b32 	%r459, %r458, 2;
	add.s32 	%r460, %r348, %r459;
	st.shared.u32 	[%r460], %r457;
	or.b32  	%r201, %r448, %r440;
	xor.b32  	%r461, %r201, 538976288;
	add.s32 	%r462, %r201, 1616928864;
	xor.b32  	%r463, %r462, -2139062144;
	xor.b32  	%r464, %r462, %r201;
	and.b32  	%r199, %r464, %r461;
	// begin inline asm
	prmt.b32 %r199, %r199, 0, 0xba98;
	// end inline asm
	// begin inline asm
	prmt.b32 %r201, %r201, 0, 0xba98;
	// end inline asm
	xor.b32  	%r465, %r201, 2139062143;
	not.b32 	%r466, %r199;
	and.b32  	%r467, %r463, %r466;
	and.b32  	%r468, %r465, %r199;
	or.b32  	%r469, %r467, %r468;
	st.shared.u32 	[%r460+64], %r469;
	mul.lo.s32 	%r470, %r10, %r1;
	cvt.s64.s32 	%rd50, %r470;
	add.s64 	%rd51, %rd50, %rd30;
	mad.lo.s64 	%rd52, %rd51, 210, %rd28;
	add.s64 	%rd53, %rd52, %rd23;
	ld.global.nc.u16 	%rs22, [%rd53];
	cvt.u32.u16 	%r471, %rs22;
	ld.global.nc.u16 	%rs23, [%rd53+2];
	cvt.u32.u16 	%r472, %rs23;
	shl.b32 	%r473, %r472, 16;
	or.b32  	%r474, %r473, %r471;
	and.b32  	%r475, %r474, 252645135;
	shr.u32 	%r476, %r474, 4;
	and.b32  	%r477, %r476, 252645135;
	add.s64 	%rd54, %rd52, %rd22;
	ld.global.nc.u16 	%rs24, [%rd54+128];
	cvt.u32.u16 	%r478, %rs24;
	ld.global.nc.u16 	%rs25, [%rd54+130];
	cvt.u32.u16 	%r479, %rs25;
	shl.b32 	%r480, %r479, 16;
	or.b32  	%r481, %r480, %r478;
	shr.s32 	%r482, %r481, %r328;
	shl.b32 	%r483, %r482, 4;
	and.b32  	%r484, %r483, 808464432;
	and.b32  	%r485, %r482, 808464432;
	or.b32  	%r205, %r484, %r475;
	xor.b32  	%r486, %r205, 538976288;
	add.s32 	%r487, %r205, 1616928864;
	xor.b32  	%r488, %r487, -2139062144;
	xor.b32  	%r489, %r487, %r205;
	and.b32  	%r203, %r489, %r486;
	// begin inline asm
	prmt.b32 %r203, %r203, 0, 0xba98;
	// end inline asm
	// begin inline asm
	prmt.b32 %r205, %r205, 0, 0xba98;
	// end inline asm
	xor.b32  	%r490, %r205, 2139062143;
	not.b32 	%r491, %r203;
	and.b32  	%r492, %r488, %r491;
	and.b32  	%r493, %r490, %r203;
	or.b32  	%r494, %r492, %r493;
	mad.lo.s32 	%r495, %r10, 65, %r345;
	shl.b32 	%r496, %r495, 2;
	add.s32 	%r497, %r348, %r496;
	st.shared.u32 	[%r497], %r494;
	or.b32  	%r209, %r485, %r477;
	xor.b32  	%r498, %r209, 538976288;
	add.s32 	%r499, %r209, 1616928864;
	xor.b32  	%r500, %r499, -2139062144;
	xor.b32  	%r501, %r499, %r209;
	and.b32  	%r207, %r501, %r498;
	// begin inline asm
	prmt.b32 %r207, %r207, 0, 0xba98;
	// end inline asm
	// begin inline asm
	prmt.b32 %r209, %r209, 0, 0xba98;
	// end inline asm
	xor.b32  	%r502, %r209, 2139062143;
	not.b32 	%r503, %r207;
	and.b32  	%r504, %r500, %r503;
	and.b32  	%r505, %r502, %r207;
	or.b32  	%r506, %r504, %r505;
	st.shared.u32 	[%r497+64], %r506;
	mul.lo.s32 	%r507, %r11, %r1;
	cvt.s64.s32 	%rd55, %r507;
	add.s64 	%rd56, %rd55, %rd30;
	mad.lo.s64 	%rd57, %rd56, 210, %rd28;
	add.s64 	%rd58, %rd57, %rd23;
	ld.global.nc.u16 	%rs26, [%rd58];
	cvt.u32.u16 	%r508, %rs26;
	ld.global.nc.u16 	%rs27, [%rd58+2];
	cvt.u32.u16 	%r509, %rs27;
	shl.b32 	%r510, %r509, 16;
	or.b32  	%r511, %r510, %r508;
	and.b32  	%r512, %r511, 252645135;
	shr.u32 	%r513, %r511, 4;
	and.b32  	%r514, %r513, 252645135;
	add.s64 	%rd59, %rd57, %rd22;
	ld.global.nc.u16 	%rs28, [%rd59+128];
	cvt.u32.u16 	%r515, %rs28;
	ld.global.nc.u16 	%rs29, [%rd59+130];
	cvt.u32.u16 	%r516, %rs29;
	shl.b32 	%r517, %r516, 16;
	or.b32  	%r518, %r517, %r515;
	shr.s32 	%r519, %r518, %r328;
	shl.b32 	%r520, %r519, 4;
	and.b32  	%r521, %r520, 808464432;
	and.b32  	%r522, %r519, 808464432;
	or.b32  	%r213, %r521, %r512;
	xor.b32  	%r523, %r213, 538976288;
	add.s32 	%r524, %r213, 1616928864;
	xor.b32  	%r525, %r524, -2139062144;
	xor.b32  	%r526, %r524, %r213;
	and.b32  	%r211, %r526, %r523;
	// begin inline asm
	prmt.b32 %r211, %r211, 0, 0xba98;
	// end inline asm
	// begin inline asm
	prmt.b32 %r213, %r213, 0, 0xba98;
	// end inline asm
	xor.b32  	%r527, %r213, 2139062143;
	not.b32 	%r528, %r211;
	and.b32  	%r529, %r525, %r528;
	and.b32  	%r530, %r527, %r211;
	or.b32  	%r531, %r529, %r530;
	mad.lo.s32 	%r532, %r11, 65, %r345;
	shl.b32 	%r533, %r532, 2;
	add.s32 	%r534, %r348, %r533;
	st.shared.u32 	[%r534], %r531;
	or.b32  	%r217, %r522, %r514;
	xor.b32  	%r535, %r217, 538976288;
	add.s32 	%r536, %r217, 1616928864;
	xor.b32  	%r537, %r536, -2139062144;
	xor.b32  	%r538, %r536, %r217;
	and.b32  	%r215, %r538, %r535;
	// begin inline asm
	prmt.b32 %r215, %r215, 0, 0xba98;
	// end inline asm
	// begin inline asm
	prmt.b32 %r217, %r217, 0, 0xba98;
	// end inline asm
	xor.b32  	%r539, %r217, 2139062143;
	not.b32 	%r540, %r215;
	and.b32  	%r541, %r537, %r540;
	and.b32  	%r542, %r539, %r215;
	or.b32  	%r543, %r541, %r542;
	st.shared.u32 	[%r534+64], %r543;
	mul.lo.s32 	%r544, %r12, %r1;
	cvt.s64.s32 	%rd60, %r544;
	add.s64 	%rd61, %rd60, %rd30;
	mad.lo.s64 	%rd62, %rd61, 210, %rd28;
	add.s64 	%rd63, %rd62, %rd23;
	ld.global.nc.u16 	%rs30, [%rd63];
	cvt.u32.u16 	%r545, %rs30;
	ld.global.nc.u16 	%rs31, [%rd63+2];
	cvt.u32.u16 	%r546, %rs31;
	shl.b32 	%r547, %r546, 16;
	or.b32  	%r548, %r547, %r545;
	and.b32  	%r549, %r548, 252645135;
	shr.u32 	%r550, %r548, 4;
	and.b32  	%r551, %r550, 252645135;
	add.s64 	%rd64, %rd62, %rd22;
	ld.global.nc.u16 	%rs32, [%rd64+128];
	cvt.u32.u16 	%r552, %rs32;
	ld.global.nc.u16 	%rs33, [%rd64+130];
	cvt.u32.u16 	%r553, %rs33;
	shl.b32 	%r554, %r553, 16;
	or.b32  	%r555, %r554, %r552;
	shr.s32 	%r556, %r555, %r328;
	shl.b32 	%r557, %r556, 4;
	and.b32  	%r558, %r557, 808464432;
	and.b32  	%r559, %r556, 808464432;
	or.b32  	%r221, %r558, %r549;
	xor.b32  	%r560, %r221, 538976288;
	add.s32 	%r561, %r221, 1616928864;
	xor.b32  	%r562, %r561, -2139062144;
	xor.b32  	%r563, %r561, %r221;
	and.b32  	%r219, %r563, %r560;
	// begin inline asm
	prmt.b32 %r219, %r219, 0, 0xba98;
	// end inline asm
	// begin inline asm
	prmt.b32 %r221, %r221, 0, 0xba98;
	// end inline asm
	xor.b32  	%r564, %r221, 2139062143;
	not.b32 	%r565, %r219;
	and.b32  	%r566, %r562, %r565;
	and.b32  	%r567, %r564, %r219;
	or.b32  	%r568, %r566, %r567;
	mad.lo.s32 	%r569, %r12, 65, %r345;
	shl.b32 	%r570, %r569, 2;
	add.s32 	%r571, %r348, %r570;
	st.shared.u32 	[%r571], %r568;
	or.b32  	%r225, %r559, %r551;
	xor.b32  	%r572, %r225, 538976288;
	add.s32 	%r573, %r225, 1616928864;
	xor.b32  	%r574, %r573, -2139062144;
	xor.b32  	%r575, %r573, %r225;
	and.b32  	%r223, %r575, %r572;
	// begin inline asm
	prmt.b32 %r223, %r223, 0, 0xba98;
	// end inline asm
	// begin inline asm
	prmt.b32 %r225, %r225, 0, 0xba98;
	// end inline asm
	xor.b32  	%r576, %r225, 2139062143;
	not.b32 	%r577, %r223;
	and.b32  	%r578, %r574, %r577;
	and.b32  	%r579, %r576, %r223;
	or.b32  	%r580, %r578, %r579;
	st.shared.u32 	[%r571+64], %r580;
	mul.lo.s32 	%r581, %r13, %r1;
	cvt.s64.s32 	%rd65, %r581;
	add.s64 	%rd66, %rd65, %rd30;
	mad.lo.s64 	%rd67, %rd66, 210, %rd28;
	add.s64 	%rd68, %rd67, %rd23;
	ld.global.nc.u16 	%rs34, [%rd68];
	cvt.u32.u16 	%r582, %rs34;
	ld.global.nc.u16 	%rs35, [%rd68+2];
	cvt.u32.u16 	%r583, %rs35;
	shl.b32 	%r584, %r583, 16;
	or.b32  	%r585, %r584, %r582;
	and.b32  	%r586, %r585, 252645135;
	shr.u32 	%r587, %r585, 4;
	and.b32  	%r588, %r587, 252645135;
	add.s64 	%rd69, %rd67, %rd22;
	ld.global.nc.u16 	%rs36, [%rd69+128];
	cvt.u32.u16 	%r589, %rs36;
	ld.global.nc.u16 	%rs37, [%rd69+130];
	cvt.u32.u16 	%r590, %rs37;
	shl.b32 	%r591, %r590, 16;
	or.b32  	%r592, %r591, %r589;
	shr.s32 	%r593, %r592, %r328;
	shl.b32 	%r594, %r593, 4;
	and.b32  	%r595, %r594, 808464432;
	and.b32  	%r596, %r593, 808464432;
	or.b32  	%r229, %r595, %r586;
	xor.b32  	%r597, %r229, 538976288;
	add.s32 	%r598, %r229, 1616928864;
	xor.b32  	%r599, %r598, -2139062144;
	xor.b32  	%r600, %r598, %r229;
	and.b32  	%r227, %r600, %r597;
	// begin inline asm
	prmt.b32 %r227, %r227, 0, 0xba98;
	// end inline asm
	// begin inline asm
	prmt.b32 %r229, %r229, 0, 0xba98;
	// end inline asm
	xor.b32  	%r601, %r229, 2139062143;
	not.b32 	%r602, %r227;
	and.b32  	%r603, %r599, %r602;
	and.b32  	%r604, %r601, %r227;
	or.b32  	%r605, %r603, %r604;
	mad.lo.s32 	%r606, %r13, 65, %r345;
	shl.b32 	%r607, %r606, 2;
	add.s32 	%r608, %r348, %r607;
	st.shared.u32 	[%r608], %r605;
	or.b32  	%r233, %r596, %r588;
	xor.b32  	%r609, %r233, 538976288;
	add.s32 	%r610, %r233, 1616928864;
	xor.b32  	%r611, %r610, -2139062144;
	xor.b32  	%r612, %r610, %r233;
	and.b32  	%r231, %r612, %r609;
	// begin inline asm
	prmt.b32 %r231, %r231, 0, 0xba98;
	// end inline asm
	// begin inline asm
	prmt.b32 %r233, %r233, 0, 0xba98;
	// end inline asm
	xor.b32  	%r613, %r233, 2139062143;
	not.b32 	%r614, %r231;
	and.b32  	%r615, %r611, %r614;
	and.b32  	%r616, %r613, %r231;
	or.b32  	%r617, %r615, %r616;
	st.shared.u32 	[%r608+64], %r617;
	mul.lo.s32 	%r618, %r14, %r1;
	cvt.s64.s32 	%rd70, %r618;
	add.s64 	%rd71, %rd70, %rd30;
	mad.lo.s64 	%rd72, %rd71, 210, %rd28;
	add.s64 	%rd73, %rd72, %rd23;
	ld.global.nc.u16 	%rs38, [%rd73];
	cvt.u32.u16 	%r619, %rs38;
	ld.global.nc.u16 	%rs39, [%rd73+2];
	cvt.u32.u16 	%r620, %rs39;
	shl.b32 	%r621, %r620, 16;
	or.b32  	%r622, %r621, %r619;
	and.b32  	%r623, %r622, 252645135;
	shr.u32 	%r624, %r622, 4;
	and.b32  	%r625, %r624, 252645135;
	add.s64 	%rd74, %rd72, %rd22;
	ld.global.nc.u16 	%rs40, [%rd74+128];
	cvt.u32.u16 	%r626, %rs40;
	ld.global.nc.u16 	%rs41, [%rd74+130];
	cvt.u32.u16 	%r627, %rs41;
	shl.b32 	%r628, %r627, 16;
	or.b32  	%r629, %r628, %r626;
	shr.s32 	%r630, %r629, %r328;
	shl.b32 	%r631, %r630, 4;
	and.b32  	%r632, %r631, 808464432;
	and.b32  	%r633, %r630, 808464432;
	or.b32  	%r237, %r632, %r623;
	xor.b32  	%r634, %r237, 538976288;
	add.s32 	%r635, %r237, 1616928864;
	xor.b32  	%r636, %r635, -2139062144;
	xor.b32  	%r637, %r635, %r237;
	and.b32  	%r235, %r637, %r634;
	// begin inline asm
	prmt.b32 %r235, %r235, 0, 0xba98;
	// end inline asm
	// begin inline asm
	prmt.b32 %r237, %r237, 0, 0xba98;
	// end inline asm
	xor.b32  	%r638, %r237, 2139062143;
	not.b32 	%r639, %r235;
	and.b32  	%r640, %r636, %r639;
	and.b32  	%r641, %r638, %r235;
	or.b32  	%r642, %r640, %r641;
	mad.lo.s32 	%r643, %r14, 65, %r345;
	shl.b32 	%r644, %r643, 2;
	add.s32 	%r645, %r348, %r644;
	st.shared.u32 	[%r645], %r642;
	or.b32  	%r241, %r633, %r625;
	xor.b32  	%r646, %r241, 538976288;
	add.s32 	%r647, %r241, 1616928864;
	xor.b32  	%r648, %r647, -2139062144;
	xor.b32  	%r649, %r647, %r241;
	and.b32  	%r239, %r649, %r646;
	// begin inline asm
	prmt.b32 %r239, %r239, 0, 0xba98;
	// end inline asm
	// begin inline asm
	prmt.b32 %r241, %r241, 0, 0xba98;
	// end inline asm
	xor.b32  	%r650, %r241, 2139062143;
	not.b32 	%r651, %r239;
	and.b32  	%r652, %r648, %r651;
	and.b32  	%r653, %r650, %r239;
	or.b32  	%r654, %r652, %r653;
	st.shared.u32 	[%r645+64], %r654;
	mul.lo.s32 	%r655, %r15, %r1;
	cvt.s64.s32 	%rd75, %r655;
	add.s64 	%rd76, %rd75, %rd30;
	mad.lo.s64 	%rd77, %rd76, 210, %rd28;
	add.s64 	%rd78, %rd77, %rd23;
	ld.global.nc.u16 	%rs42, [%rd78];
	cvt.u32.u16 	%r656, %rs42;
	ld.global.nc.u16 	%rs43, [%rd78+2];
	cvt.u32.u16 	%r657, %rs43;
	shl.b32 	%r658, %r657, 16;
	or.b32  	%r659, %r658, %r656;
	and.b32  	%r660, %r659, 252645135;
	shr.u32 	%r661, %r659, 4;
	and.b32  	%r662, %r661, 252645135;
	add.s64 	%rd79, %rd77, %rd22;
	ld.global.nc.u16 	%rs44, [%rd79+128];
	cvt.u32.u16 	%r663, %rs44;
	ld.global.nc.u16 	%rs45, [%rd79+130];
	cvt.u32.u16 	%r664, %rs45;
	shl.b32 	%r665, %r664, 16;
	or.b32  	%r666, %r665, %r663;
	shr.s32 	%r667, %r666, %r328;
	shl.b32 	%r668, %r667, 4;
	and.b32  	%r669, %r668, 808464432;
	and.b32  	%r670, %r667, 808464432;
	or.b32  	%r245, %r669, %r660;
	xor.b32  	%r671, %r245, 538976288;
	add.s32 	%r672, %r245, 1616928864;
	xor.b32  	%r673, %r672, -2139062144;
	xor.b32  	%r674, %r672, %r245;
	and.b32  	%r243, %r674, %r671;
	// begin inline asm
	prmt.b32 %r243, %r243, 0, 0xba98;
	// end inline asm
	// begin inline asm
	prmt.b32 %r245, %r245, 0, 0xba98;
	// end inline asm
	xor.b32  	%r675, %r245, 2139062143;
	not.b32 	%r676, %r243;
	and.b32  	%r677, %r673, %r676;
	and.b32  	%r678, %r675, %r243;
	or.b32  	%r679, %r677, %r678;
	mad.lo.s32 	%r680, %r15, 65, %r345;
	shl.b32 	%r681, %r680, 2;
	add.s32 	%r682, %r348, %r681;
	st.shared.u32 	[%r682], %r679;
	or.b32  	%r249, %r670, %r662;
	xor.b32  	%r683, %r249, 538976288;
	add.s32 	%r684, %r249, 1616928864;
	xor.b32  	%r685, %r684, -2139062144;
	xor.b32  	%r686, %r684, %r249;
	and.b32  	%r247, %r686, %r683;
	// begin inline asm
	prmt.b32 %r247, %r247, 0, 0xba98;
	// end inline asm
	// begin inline asm
	prmt.b32 %r249, %r249, 0, 0xba98;
	// end inline asm
	xor.b32  	%r687, %r249, 2139062143;
	not.b32 	%r688, %r247;
	and.b32  	%r689, %r685, %r688;
	and.b32  	%r690, %r687, %r247;
	or.b32  	%r691, %r689, %r690;
	st.shared.u32 	[%r682+64], %r691;
	mul.lo.s32 	%r692, %r16, %r1;
	cvt.s64.s32 	%rd80, %r692;
	add.s64 	%rd81, %rd80, %rd30;
	mad.lo.s64 	%rd82, %rd81, 210, %rd28;
	add.s64 	%rd83, %rd82, %rd23;
	ld.global.nc.u16 	%rs46, [%rd83];
	cvt.u32.u16 	%r693, %rs46;
	ld.global.nc.u16 	%rs47, [%rd83+2];
	cvt.u32.u16 	%r694, %rs47;
	shl.b32 	%r695, %r694, 16;
	or.b32  	%r696, %r695, %r693;
	and.b32  	%r697, %r696, 252645135;
	shr.u32 	%r698, %r696, 4;
	and.b32  	%r699, %r698, 252645135;
	add.s64 	%rd84, %rd82, %rd22;
	ld.global.nc.u16 	%rs48, [%rd84+128];
	cvt.u32.u16 	%r700, %rs48;
	ld.global.nc.u16 	%rs49, [%rd84+130];
	cvt.u32.u16 	%r701, %rs49;
	shl.b32 	%r702, %r701, 16;
	or.b32  	%r703, %r702, %r700;
	shr.s32 	%r704, %r703, %r328;
	shl.b32 	%r705, %r704, 4;
	and.b32  	%r706, %r705, 808464432;
	and.b32  	%r707, %r704, 808464432;
	or.b32  	%r253, %r706, %r697;
	xor.b32  	%r708, %r253, 538976288;
	add.s32 	%r709, %r253, 1616928864;
	xor.b32  	%r710, %r709, -2139062144;
	xor.b32  	%r711, %r709, %r253;
	and.b32  	%r251, %r711, %r708;
	// begin inline asm
	prmt.b32 %r251, %r251, 0, 0xba98;
	// end inline asm
	// begin inline asm
	prmt.b32 %r253, %r253, 0, 0xba98;
	// end inline asm
	xor.b32  	%r712, %r253, 2139062143;
	not.b32 	%r713, %r251;
	and.b32  	%r714, %r710, %r713;
	and.b32  	%r715, %r712, %r251;
	or.b32  	%r716, %r714, %r715;
	mad.lo.s32 	%r717, %r16, 65, %r345;
	shl.b32 	%r718, %r717, 2;
	add.s32 	%r719, %r348, %r718;
	st.shared.u32 	[%r719], %r716;
	or.b32  	%r257, %r707, %r699;
	xor.b32  	%r720, %r257, 538976288;
	add.s32 	%r721, %r257, 1616928864;
	xor.b32  	%r722, %r721, -2139062144;
	xor.b32  	%r723, %r721, %r257;
	and.b32  	%r255, %r723, %r720;
	// begin inline asm
	prmt.b32 %r255, %r255, 0, 0xba98;
	// end inline asm
	// begin inline asm
	prmt.b32 %r257, %r257, 0, 0xba98;
	// end inline asm
	xor.b32  	%r724, %r257, 2139062143;
	not.b32 	%r725, %r255;
	and.b32  	%r726, %r722, %r725;
	and.b32  	%r727, %r724, %r255;
	or.b32  	%r728, %r726, %r727;
	st.shared.u32 	[%r719+64], %r728;
	mul.lo.s32 	%r729, %r17, %r1;
	cvt.s64.s32 	%rd85, %r729;
	add.s64 	%rd86, %rd85, %rd30;
	mad.lo.s64 	%rd87, %rd86, 210, %rd28;
	add.s64 	%rd88, %rd87, %rd23;
	ld.global.nc.u16 	%rs50, [%rd88];
	cvt.u32.u16 	%r730, %rs50;
	ld.global.nc.u16 	%rs51, [%rd88+2];
	cvt.u32.u16 	%r731, %rs51;
	shl.b32 	%r732, %r731, 16;
	or.b32  	%r733, %r732, %r730;
	and.b32  	%r734, %r733, 252645135;
	shr.u32 	%r735, %r733, 4;
	and.b32  	%r736, %r735, 252645135;
	add.s64 	%rd89, %rd87, %rd22;
	ld.global.nc.u16 	%rs52, [%rd89+128];
	cvt.u32.u16 	%r737, %rs52;
	ld.global.nc.u16 	%rs53, [%rd89+130];
	cvt.u32.u16 	%r738, %rs53;
	shl.b32 	%r739, %r738, 16;
	or.b32  	%r740, %r739, %r737;
	shr.s32 	%r741, %r740, %r328;
	shl.b32 	%r742, %r741, 4;
	and.b32  	%r743, %r742, 808464432;
	and.b32  	%r744, %r741, 808464432;
	or.b32  	%r261, %r743, %r734;
	xor.b32  	%r745, %r261, 538976288;
	add.s32 	%r746, %r261, 1616928864;
	xor.b32  	%r747, %r746, -2139062144;
	xor.b32  	%r748, %r746, %r261;
	and.b32  	%r259, %r748, %r745;
	// begin inline asm
	prmt.b32 %r259, %r259, 0, 0xba98;
	// end inline asm
	// begin inline asm
	prmt.b32 %r261, %r261, 0, 0xba98;
	// end inline asm
	xor.b32  	%r749, %r261, 2139062143;
	not.b32 	%r750, %r259;
	and.b32  	%r751, %r747, %r750;
	and.b32  	%r752, %r749, %r259;
	or.b32  	%r753, %r751, %r752;
	mad.lo.s32 	%r754, %r17, 65, %r345;
	shl.b32 	%r755, %r754, 2;
	add.s32 	%r756, %r348, %r755;
	st.shared.u32 	[%r756], %r753;
	or.b32  	%r265, %r744, %r736;
	xor.b32  	%r757, %r265, 538976288;
	add.s32 	%r758, %r265, 1616928864;
	xor.b32  	%r759, %r758, -2139062144;
	xor.b32  	%r760, %r758, %r265;
	and.b32  	%r263, %r760, %r757;
	// begin inline asm
	prmt.b32 %r263, %r263, 0, 0xba98;
	// end inline asm
	// begin inline asm
	prmt.b32 %r265, %r265, 0, 0xba98;
	// end inline asm
	xor.b32  	%r761, %r265, 2139062143;
	not.b32 	%r762, %r263;
	and.b32  	%r763, %r759, %r762;
	and.b32  	%r764, %r761, %r263;
	or.b32  	%r765, %r763, %r764;
	st.shared.u32 	[%r756+64], %r765;
	mul.lo.s32 	%r766, %r18, %r1;
	cvt.s64.s32 	%rd90, %r766;
	add.s64 	%rd91, %rd90, %rd30;
	mad.lo.s64 	%rd92, %rd91, 210, %rd28;
	add.s64 	%rd93, %rd92, %rd23;
	ld.global.nc.u16 	%rs54, [%rd93];
	cvt.u32.u16 	%r767, %rs54;
	ld.global.nc.u16 	%rs55, [%rd93+2];
	cvt.u32.u16 	%r768, %rs55;
	shl.b32 	%r769, %r768, 16;
	or.b32  	%r770, %r769, %r767;
	and.b32  	%r771, %r770, 252645135;
	shr.u32 	%r772, %r770, 4;
	and.b32  	%r773, %r772, 252645135;
	add.s64 	%rd94, %rd92, %rd22;
	ld.global.nc.u16 	%rs56, [%rd94+128];
	cvt.u32.u16 	%r774, %rs56;
	ld.global.nc.u16 	%rs57, [%rd94+130];
	cvt.u32.u16 	%r775, %rs57;
	shl.b32 	%r776, %r775, 16;
	or.b32  	%r777, %r776, %r774;
	shr.s32 	%r778, %r777, %r328;
	shl.b32 	%r779, %r778, 4;
	and.b32  	%r780, %r779, 808464432;
	and.b32  	%r781, %r778, 808464432;
	or.b32  	%r269, %r780, %r771;
	xor.b32  	%r782, %r269, 538976288;
	add.s32 	%r783, %r269, 1616928864;
	xor.b32  	%r784, %r783, -2139062144;
	xor.b32  	%r785, %r783, %r269;
	and.b32  	%r267, %r785, %r782;
	// begin inline asm
	prmt.b32 %r267, %r267, 0, 0xba98;
	// end inline asm
	// begin inline asm
	prmt.b32 %r269, %r269, 0, 0xba98;
	// end inline asm
	xor.b32  	%r786, %r269, 2139062143;
	not.b32 	%r787, %r267;
	and.b32  	%r788, %r784, %r787;
	and.b32  	%r789, %r786, %r267;
	or.b32  	%r790, %r788, %r789;
	mad.lo.s32 	%r791, %r18, 65, %r345;
	shl.b32 	%r792, %r791, 2;
	add.s32 	%r793, %r348, %r792;
	st.shared.u32 	[%r793], %r790;
	or.b32  	%r273, %r781, %r773;
	xor.b32  	%r794, %r273, 538976288;
	add.s32 	%r795, %r273, 1616928864;
	xor.b32  	%r796, %r795, -2139062144;
	xor.b32  	%r797, %r795, %r273;
	and.b32  	%r271, %r797, %r794;
	// begin inline asm
	prmt.b32 %r271, %r271, 0, 0xba98;
	// end inline asm
	// begin inline asm
	prmt.b32 %r273, %r273, 0, 0xba98;
	// end inline asm
	xor.b32  	%r798, %r273, 2139062143;
	not.b32 	%r799, %r271;
	and.b32  	%r800, %r796, %r799;
	and.b32  	%r801, %r798, %r271;
	or.b32  	%r802, %r800, %r801;
	st.shared.u32 	[%r793+64], %r802;
	mul.lo.s32 	%r803, %r19, %r1;
	cvt.s64.s32 	%rd95, %r803;
	add.s64 	%rd96, %rd95, %rd30;
	mad.lo.s64 	%rd97, %rd96, 210, %rd28;
	add.s64 	%rd98, %rd97, %rd23;
	ld.global.nc.u16 	%rs58, [%rd98];
	cvt.u32.u16 	%r804, %rs58;
	ld.global.nc.u16 	%rs59, [%rd98+2];
	cvt.u32.u16 	%r805, %rs59;
	shl.b32 	%r806, %r805, 16;
	or.b32  	%r807, %r806, %r804;
	and.b32  	%r808, %r807, 252645135;
	shr.u32 	%r809, %r807, 4;
	and.b32  	%r810, %r809, 252645135;
	add.s64 	%rd99, %rd97, %rd22;
	ld.global.nc.u16 	%rs60, [%rd99+128];
	cvt.u32.u16 	%r811, %rs60;
	ld.global.nc.u16 	%rs61, [%rd99+130];
	cvt.u32.u16 	%r812, %rs61;
	shl.b32 	%r813, %r812, 16;
	or.b32  	%r814, %r813, %r811;
	shr.s32 	%r815, %r814, %r328;
	shl.b32 	%r816, %r815, 4;
	and.b32  	%r817, %r816, 808464432;
	and.b32  	%r818, %r815, 808464432;
	or.b32  	%r277, %r817, %r808;
	xor.b32  	%r819, %r277, 538976288;
	add.s32 	%r820, %r277, 1616928864;
	xor.b32  	%r821, %r820, -2139062144;
	xor.b32  	%r822, %r820, %r277;
	and.b32  	%r275, %r822, %r819;
	// begin inline asm
	prmt.b32 %r275, %r275, 0, 0xba98;
	// end inline asm
	// begin inline asm
	prmt.b32 %r277, %r277, 0, 0xba98;
	// end inline asm
	xor.b32  	%r823, %r277, 2139062143;
	not.b32 	%r824, %r275;
	and.b32  	%r825, %r821, %r824;
	and.b32  	%r826, %r823, %r275;
	or.b32  	%r827, %r825, %r826;
	mad.lo.s32 	%r828, %r19, 65, %r345;
	shl.b32 	%r829, %r828, 2;
	add.s32 	%r830, %r348, %r829;
	st.shared.u32 	[%r830], %r827;
	or.b32  	%r281, %r818, %r810;
	xor.b32  	%r831, %r281, 538976288;
	add.s32 	%r832, %r281, 1616928864;
	xor.b32  	%r833, %r832, -2139062144;
	xor.b32  	%r834, %r832, %r281;
	and.b32  	%r279, %r834, %r831;
	// begin inline asm
	prmt.b32 %r279, %r279, 0, 0xba98;
	// end inline asm
	// begin inline asm
	prmt.b32 %r281, %r281, 0, 0xba98;
	// end inline asm
	xor.b32  	%r835, %r281, 2139062143;
	not.b32 	%r836, %r279;
	and.b32  	%r837, %r833, %r836;
	and.b32  	%r838, %r835, %r279;
	or.b32  	%r839, %r837, %r838;
	st.shared.u32 	[%r830+64], %r839;
	mul.lo.s32 	%r840, %r20, %r1;
	cvt.s64.s32 	%rd100, %r840;
	add.s64 	%rd101, %rd100, %rd30;
	mad.lo.s64 	%rd102, %rd101, 210, %rd28;
	add.s64 	%rd103, %rd102, %rd23;
	ld.global.nc.u16 	%rs62, [%rd103];
	cvt.u32.u16 	%r841, %rs62;
	ld.global.nc.u16 	%rs63, [%rd103+2];
	cvt.u32.u16 	%r842, %rs63;
	shl.b32 	%r843, %r842, 16;
	or.b32  	%r844, %r843, %r841;
	and.b32  	%r845, %r844, 252645135;
	shr.u32 	%r846, %r844, 4;
	and.b32  	%r847, %r846, 252645135;
	add.s64 	%rd104, %rd102, %rd22;
	ld.global.nc.u16 	%rs64, [%rd104+128];
	cvt.u32.u16 	%r848, %rs64;
	ld.global.nc.u16 	%rs65, [%rd104+130];
	cvt.u32.u16 	%r849, %rs65;
	shl.b32 	%r850, %r849, 16;
	or.b32  	%r851, %r850, %r848;
	shr.s32 	%r852, %r851, %r328;
	shl.b32 	%r853, %r852, 4;
	and.b32  	%r854, %r853, 808464432;
	and.b32  	%r855, %r852, 808464432;
	or.b32  	%r285, %r854, %r845;
	xor.b32  	%r856, %r285, 538976288;
	add.s32 	%r857, %r285, 1616928864;
	xor.b32  	%r858, %r857, -2139062144;
	xor.b32  	%r859, %r857, %r285;
	and.b32  	%r283, %r859, %r856;
	// begin inline asm
	prmt.b32 %r283, %r283, 0, 0xba98;
	// end inline asm
	// begin inline asm
	prmt.b32 %r285, %r285, 0, 0xba98;
	// end inline asm
	xor.b32  	%r860, %r285, 2139062143;
	not.b32 	%r861, %r283;
	and.b32  	%r862, %r858, %r861;
	and.b32  	%r863, %r860, %r283;
	or.b32  	%r864, %r862, %r863;
	mad.lo.s32 	%r865, %r20, 65, %r345;
	shl.b32 	%r866, %r865, 2;
	add.s32 	%r867, %r348, %r866;
	st.shared.u32 	[%r867], %r864;
	or.b32  	%r289, %r855, %r847;
	xor.b32  	%r868, %r289, 538976288;
	add.s32 	%r869, %r289, 1616928864;
	xor.b32  	%r870, %r869, -2139062144;
	xor.b32  	%r871, %r869, %r289;
	and.b32  	%r287, %r871, %r868;
	// begin inline asm
	prmt.b32 %r287, %r287, 0, 0xba98;
	// end inline asm
	// begin inline asm
	prmt.b32 %r289, %r289, 0, 0xba98;
	// end inline asm
	xor.b32  	%r872, %r289, 2139062143;
	not.b32 	%r873, %r287;
	and.b32  	%r874, %r870, %r873;
	and.b32  	%r875, %r872, %r287;
	or.b32  	%r876, %r874, %r875;
	st.shared.u32 	[%r867+64], %r876;
	mul.lo.s32 	%r877, %r21, %r1;
	cvt.s64.s32 	%rd105, %r877;
	add.s64 	%rd106, %rd105, %rd30;
	mad.lo.s64 	%rd107, %rd106, 210, %rd28;
	add.s64 	%rd108, %rd107, %rd23;
	ld.global.nc.u16 	%rs66, [%rd108];
	cvt.u32.u16 	%r878, %rs66;
	ld.global.nc.u16 	%rs67, [%rd108+2];
	cvt.u32.u16 	%r879, %rs67;
	shl.b32 	%r880, %r879, 16;
	or.b32  	%r881, %r880, %r878;
	and.b32  	%r882, %r881, 252645135;
	shr.u32 	%r883, %r881, 4;
	and.b32  	%r884, %r883, 252645135;
	add.s64 	%rd109, %rd107, %rd22;
	ld.global.nc.u16 	%rs68, [%rd109+128];
	cvt.u32.u16 	%r885, %rs68;
	ld.global.nc.u16 	%rs69, [%rd109+130];
	cvt.u32.u16 	%r886, %rs69;
	shl.b32 	%r887, %r886, 16;
	or.b32  	%r888, %r887, %r885;
	shr.s32 	%r889, %r888, %r328;
	shl.b32 	%r890, %r889, 4;
	and.b32  	%r891, %r890, 808464432;
	and.b32  	%r892, %r889, 808464432;
	or.b32  	%r293, %r891, %r882;
	xor.b32  	%r893, %r293, 538976288;
	add.s32 	%r894, %r293, 1616928864;
	xor.b32  	%r895, %r894, -2139062144;
	xor.b32  	%r896, %r894, %r293;
	and.b32  	%r291, %r896, %r893;
	// begin inline asm
	prmt.b32 %r291, %r291, 0, 0xba98;
	// end inline asm
	// begin inline asm
	prmt.b32 %r293, %r293, 0, 0xba98;
	// end inline asm
	xor.b32  	%r897, %r293, 2139062143;
	not.b32 	%r898, %r291;
	and.b32  	%r899, %r895, %r898;
	and.b32  	%r900, %r897, %r291;
	or.b32  	%r901, %r899, %r900;
	mad.lo.s32 	%r902, %r21, 65, %r345;
	shl.b32 	%r903, %r902, 2;
	add.s32 	%r904, %r348, %r903;
	st.shared.u32 	[%r904], %r901;
	or.b32  	%r297, %r892, %r884;
	xor.b32  	%r905, %r297, 538976288;
	add.s32 	%r906, %r297, 1616928864;
	xor.b32  	%r907, %r906, -2139062144;
	xor.b32  	%r908, %r906, %r297;
	and.b32  	%r295, %r908, %r905;
	// begin inline asm
	prmt.b32 %r295, %r295, 0, 0xba98;
	// end inline asm
	// begin inline asm
	prmt.b32 %r297, %r297, 0, 0xba98;
	// end inline asm
	xor.b32  	%r909, %r297, 2139062143;
	not.b32 	%r910, %r295;
	and.b32  	%r911, %r907, %r910;
	and.b32  	%r912, %r909, %r295;
	or.b32  	%r913, %r911, %r912;
	st.shared.u32 	[%r904+64], %r913;
	add.s64 	%rd111, %rd28, %rd110;
	ld.global.nc.u16 	%rs1, [%rd111+208];
	// begin inline asm
	{  cvt.f32.f16 %f195, %rs1;}

	// end inline asm
	st.shared.f32 	[%r5], %f195;
	add.s64 	%rd112, %rd28, %rd21;
	add.s64 	%rd114, %rd112, %rd113;
	ld.global.nc.u16 	%rs70, [%rd114+192];
	cvt.u32.u16 	%r914, %rs70;
	ld.global.nc.u16 	%rs71, [%rd114+194];
	cvt.u32.u16 	%r915, %rs71;
	shl.b32 	%r916, %r915, 16;
	or.b32  	%r917, %r916, %r914;
	st.shared.u32 	[%r23], %r917;
	add.s64 	%rd116, %rd112, %rd115;
	ld.global.nc.u16 	%rs72, [%rd116+192];
	cvt.u32.u16 	%r918, %rs72;
	ld.global.nc.u16 	%rs73, [%rd116+194];
	cvt.u32.u16 	%r919, %rs73;
	shl.b32 	%r920, %r919, 16;
	or.b32  	%r921, %r920, %r918;
	st.shared.u32 	[%r25], %r921;
	shl.b32 	%r922, %r6108, 3;
	and.b32  	%r923, %r302, 3;
	or.b32  	%r924, %r922, %r923;
	shr.u32 	%r925, %r302, 3;
	add.s32 	%r926, %r925, %r922;
	add.s32 	%r927, %r926, %r26;
	cvta.to.global.u64 	%rd117, %rd212;
	and.b32  	%r928, %r303, 28;
	cvt.u64.u32 	%rd118, %r928;
	add.s64 	%rd119, %rd117, %rd118;
	mul.wide.s32 	%rd120, %r927, 36;
	add.s64 	%rd121, %rd119, %rd120;
	ld.global.nc.u32 	%r929, [%rd121+4];
	mov.u32 	%r930, %tid.y;
	shl.b32 	%r931, %r930, 7;
	or.b32  	%r932, %r931, %r310;
	mov.u32 	%r933, _ZZN34_INTERNAL_c8396950_4_k_cu_1fba617b9mul_mat_qILi256ELi2ELi32ELb0E10block_q6_KLi64ELi64ELi4EXadL_ZNS_19allocate_tiles_q6_KILi64EEEvPPiPP7__half2S4_S4_EEXadL_ZNS_15load_tiles_q6_KILi64ELi4ELb1EEEvPKvS3_S6_S3_S3_RKiSC_SC_SC_EELi8EXadL_ZNS_25vec_dot_q6_K_q8_1_mul_matEPSB_PKS5_SD_SD_SD_SF_SC_SC_SC_EEEEvSA_SA_PfiiiiiE9tile_y_qs;
	add.s32 	%r934, %r933, %r932;
	st.shared.u32 	[%r934], %r929;
	add.s32 	%r935, %r926, %r27;
	mul.wide.s32 	%rd122, %r935, 36;
	add.s64 	%rd123, %rd119, %rd122;
	ld.global.nc.u32 	%r936, [%rd123+4];
	st.shared.u32 	[%r934+512], %r936;
	add.s32 	%r937, %r926, %r28;
	mul.wide.s32 	%rd124, %r937, 36;
	add.s64 	%rd125, %rd119, %rd124;
	ld.global.nc.u32 	%r938, [%rd125+4];
	st.shared.u32 	[%r934+1024], %r938;
	add.s32 	%r939, %r926, %r29;
	mul.wide.s32 	%rd126, %r939, 36;
	add.s64 	%rd127, %rd119, %rd126;
	ld.global.nc.u32 	%r940, [%rd127+4];
	st.shared.u32 	[%r934+1536], %r940;
	add.s32 	%r941, %r926, %r30;
	mul.wide.s32 	%rd128, %r941, 36;
	add.s64 	%rd129, %rd119, %rd128;
	ld.global.nc.u32 	%r942, [%rd129+4];
	st.shared.u32 	[%r934+2048], %r942;
	add.s32 	%r943, %r926, %r31;
	mul.wide.s32 	%rd130, %r943, 36;
	add.s64 	%rd131, %rd119, %rd130;
	ld.global.nc.u32 	%r944, [%rd131+4];
	st.shared.u32 	[%r934+2560], %r944;
	add.s32 	%r945, %r926, %r32;
	mul.wide.s32 	%rd132, %r945, 36;
	add.s64 	%rd133, %rd119, %rd132;
	ld.global.nc.u32 	%r946, [%rd133+4];
	st.shared.u32 	[%r934+3072], %r946;
	add.s32 	%r947, %r926, %r33;
	mul.wide.s32 	%rd134, %r947, 36;
	add.s64 	%rd135, %rd119, %rd134;
	ld.global.nc.u32 	%r948, [%rd135+4];
	st.shared.u32 	[%r934+3584], %r948;
	add.s32 	%r949, %r926, %r34;
	mul.wide.s32 	%rd136, %r949, 36;
	add.s64 	%rd137, %rd119, %rd136;
	ld.global.nc.u32 	%r950, [%rd137+4];
	st.shared.u32 	[%r934+4096], %r950;
	add.s32 	%r951, %r926, %r35;
	mul.wide.s32 	%rd138, %r951, 36;
	add.s64 	%rd139, %rd119, %rd138;
	ld.global.nc.u32 	%r952, [%rd139+4];
	st.shared.u32 	[%r934+4608], %r952;
	add.s32 	%r953, %r926, %r36;
	mul.wide.s32 	%rd140, %r953, 36;
	add.s64 	%rd141, %rd119, %rd140;
	ld.global.nc.u32 	%r954, [%rd141+4];
	st.shared.u32 	[%r934+5120], %r954;
	add.s32 	%r955, %r926, %r37;
	mul.wide.s32 	%rd142, %r955, 36;
	add.s64 	%rd143, %rd119, %rd142;
	ld.global.nc.u32 	%r956, [%rd143+4];
	st.shared.u32 	[%r934+5632], %r956;
	add.s32 	%r957, %r926, %r38;
	mul.wide.s32 	%rd144, %r957, 36;
	add.s64 	%rd145, %rd119, %rd144;
	ld.global.nc.u32 	%r958, [%rd145+4];
	st.shared.u32 	[%r934+6144], %r958;
	add.s32 	%r959, %r926, %r39;
	mul.wide.s32 	%rd146, %r959, 36;
	add.s64 	%rd147, %rd119, %rd146;
	ld.global.nc.u32 	%r960, [%rd147+4];
	st.shared.u32 	[%r934+6656], %r960;
	add.s32 	%r961, %r926, %r40;
	mul.wide.s32 	%rd148, %r961, 36;
	add.s64 	%rd149, %rd119, %rd148;
	ld.global.nc.u32 	%r962, [%rd149+4];
	st.shared.u32 	[%r934+7168], %r962;
	add.s32 	%r963, %r926, %r41;
	mul.wide.s32 	%rd150, %r963, 36;
	add.s64 	%rd151, %rd119, %rd150;
	ld.global.nc.u32 	%r964, [%rd151+4];
	st.shared.u32 	[%r934+7680], %r964;
	add.s32 	%r965, %r924, %r42;
	mul.wide.s32 	%rd152, %r965, 36;
	add.s64 	%rd153, %rd117, %rd152;
	ld.global.nc.u32 	%r299, [%rd153];
	// begin inline asm
	{.reg .f16 low,high;
 mov.b32 {low,high}, %r299;
 mov.b16 %rs2, low;}
	// end inline asm
	// begin inline asm
	{  cvt.f32.f16 %f196, %rs2;}

	// end inline asm
	shl.b32 	%r966, %r930, 3;
	add.s32 	%r967, %r327, %r966;
	shl.b32 	%r968, %r967, 4;
	and.b32  	%r969, %r968, 1008;
	or.b32  	%r970, %r969, %r304;
	mov.u32 	%r971, _ZZN34_INTERNAL_c8396950_4_k_cu_1fba617b9mul_mat_qILi256ELi2ELi32ELb0E10block_q6_KLi64ELi64ELi4EXadL_ZNS_19allocate_tiles_q6_KILi64EEEvPPiPP7__half2S4_S4_EEXadL_ZNS_15load_tiles_q6_KILi64ELi4ELb1EEEvPKvS3_S6_S3_S3_RKiSC_SC_SC_EELi8EXadL_ZNS_25vec_dot_q6_K_q8_1_mul_matEPSB_PKS5_SD_SD_SD_SF_SC_SC_SC_EEEEvSA_SA_PfiiiiiE9tile_y_ds;
	add.s32 	%r972, %r971, %r970;
	st.shared.f32 	[%r972], %f196;
	add.s32 	%r973, %r924, %r43;
	mul.wide.s32 	%rd154, %r973, 36;
	add.s64 	%rd155, %rd117, %rd154;
	ld.global.nc.u32 	%r300, [%rd155];
	// begin inline asm
	{.reg .f16 low,high;
 mov.b32 {low,high}, %r300;
 mov.b16 %rs4, low;}
	// end inline asm
	// begin inline asm
	{  cvt.f32.f16 %f197, %rs4;}

	// end inline asm
	xor.b32  	%r974, %r969, 512;
	or.b32  	%r975, %r974, %r304;
	add.s32 	%r976, %r971, %r975;
	st.shared.f32 	[%r976], %f197;
	bar.sync 	0;
	mov.b32 	%r6109, 0;
	mov.pred 	%p55, -1;
$L__BB122_3:
	mov.pred 	%p1, %p55;
	shr.u32 	%r3026, %r6109, 3;
	shl.b32 	%r3027, %r6109, 1;
	mov.u32 	%r3028, %tid.x;
	add.s32 	%r3029, %r3028, 32;
	mad.lo.s32 	%r3030, %r3029, 65, %r3027;
	shl.b32 	%r3031, %r3030, 2;
	mov.u32 	%r3032, _ZZN34_INTERNAL_c8396950_4_k_cu_1fba617b19allocate_tiles_q6_KILi64EEEvPPiPP7__half2S2_S2_E9tile_x_ql;
	add.s32 	%r3033, %r3032, %r3031;
	mov.u32 	%r3034, %tid.y;
	shl.b32 	%r48, %r3034, 5;
	add.s32 	%r3035, %r48, %r3027;
	shl.b32 	%r3036, %r3035, 2;
	mov.u32 	%r3037, _ZZN34_INTERNAL_c8396950_4_k_cu_1fba617b9mul_mat_qILi256ELi2ELi32ELb0E10block_q6_KLi64ELi64ELi4EXadL_ZNS_19allocate_tiles_q6_KILi64EEEvPPiPP7__half2S4_S4_EEXadL_ZNS_15load_tiles_q6_KILi64ELi4ELb1EEEvPKvS3_S6_S3_S3_RKiSC_SC_SC_EELi8EXadL_ZNS_25vec_dot_q6_K_q8_1_mul_matEPSB_PKS5_SD_SD_SD_SF_SC_SC_SC_EEEEvSA_SA_PfiiiiiE9tile_y_qs;
	add.s32 	%r3038, %r3037, %r3036;
	shr.u32 	%r3039, %r3035, 1;
	shr.u32 	%r3040, %r3028, 3;
	shl.b32 	%r3041, %r3028, 2;
	add.s32 	%r3042, %r3040, %r3041;
	add.s32 	%r3043, %r3026, %r3042;
	shl.b32 	%r3044, %r3043, 2;
	mov.u32 	%r3045, _ZZN34_INTERNAL_c8396950_4_k_cu_1fba617b19allocate_tiles_q6_KILi64EEEvPPiPP7__half2S2_S2_E9tile_x_sc;
	add.s32 	%r3046, %r3045, %r3044;
	ld.shared.u32 	%r978, [%r3033+-8320];
	ld.shared.u32 	%r979, [%r3038];
	mov.b32 	%r3004, 0;
	// begin inline asm
	dp4a.s32.s32 %r977, %r978, %r979, %r3004;
	// end inline asm
	ld.shared.u32 	%r982, [%r3033+-8316];
	ld.shared.u32 	%r983, [%r3038+4];
	// begin inline asm
	dp4a.s32.s32 %r981, %r982, %r983, %r977;
	// end inline asm
	ld.shared.u32 	%r986, [%r3033+-8304];
	ld.shared.u32 	%r987, [%r3038+16];
	// begin inline asm
	dp4a.s32.s32 %r985, %r986, %r987, %r3004;
	// end inline asm
	ld.shared.u32 	%r990, [%r3033+-8300];
	ld.shared.u32 	%r991, [%r3038+20];
	// begin inline asm
	dp4a.s32.s32 %r989, %r990, %r991, %r985;
	// end inline asm
	ld.shared.u32 	%r994, [%r3033+-8312];
	ld.shared.u32 	%r995, [%r3038+8];
	// begin inline asm
	dp4a.s32.s32 %r993, %r994, %r995, %r981;
	// end inline asm
	ld.shared.u32 	%r998, [%r3033+-8308];
	ld.shared.u32 	%r999, [%r3038+12];
	// begin inline asm
	dp4a.s32.s32 %r997, %r998, %r999, %r993;
	// end inline asm
	ld.shared.u32 	%r1002, [%r3033+-8296];
	ld.shared.u32 	%r1003, [%r3038+24];
	// begin inline asm
	dp4a.s32.s32 %r1001, %r1002, %r1003, %r989;
	// end inline asm
	ld.shared.u32 	%r1006, [%r3033+-8292];
	ld.shared.u32 	%r1007, [%r3038+28];
	// begin inline asm
	dp4a.s32.s32 %r1005, %r1006, %r1007, %r1001;
	// end inline asm
	mov.u32 	%r3047, _ZZN34_INTERNAL_c8396950_4_k_cu_1fba617b9mul_mat_qILi256ELi2ELi32ELb0E10block_q6_KLi64ELi64ELi4EXadL_ZNS_19allocate_tiles_q6_KILi64EEEvPPiPP7__half2S4_S4_EEXadL_ZNS_15load_tiles_q6_KILi64ELi4ELb1EEEvPKvS3_S6_S3_S3_RKiSC_SC_SC_EELi8EXadL_ZNS_25vec_dot_q6_K_q8_1_mul_matEPSB_PKS5_SD_SD_SD_SF_SC_SC_SC_EEEEvSA_SA_PfiiiiiE9tile_y_ds;
	add.s32 	%r3048, %r3047, %r3039;
	ld.shared.f32 	%f198, [%r3048];
	ld.shared.v2.u8 	{%rs74, %rs75}, [%r3046];
	cvt.u32.u16 	%r3049, %rs74;
	cvt.s32.s8 	%r3050, %r3049;
	mul.lo.s32 	%r3051, %r997, %r3050;
	cvt.u32.u16 	%r3052, %rs75;
	cvt.s32.s8 	%r3053, %r3052;
	mad.lo.s32 	%r3054, %r1005, %r3053, %r3051;
	cvt.rn.f32.s32 	%f199, %r3054;
	fma.rn.f32 	%f200, %f198, %f199, 0f00000000;
	ld.shared.u32 	%r1010, [%r3033+-8288];
	ld.shared.u32 	%r1011, [%r3038+32];
	// begin inline asm
	dp4a.s32.s32 %r1009, %r1010, %r1011, %r3004;
	// end inline asm
	ld.shared.u32 	%r1014, [%r3033+-8284];
	ld.shared.u32 	%r1015, [%r3038+36];
	// begin inline asm
	dp4a.s32.s32 %r1013, %r1014, %r1015, %r1009;
	// end inline asm
	ld.shared.u32 	%r1018, [%r3033+-8272];
	ld.shared.u32 	%r1019, [%r3038+48];
	// begin inline asm
	dp4a.s32.s32 %r1017, %r1018, %r1019, %r3004;
	// end inline asm
	ld.shared.u32 	%r1022, [%r3033+-8268];
	ld.shared.u32 	%r1023, [%r3038+52];
	// begin inline asm
	dp4a.s32.s32 %r1021, %r1022, %r1023, %r1017;
	// end inline asm
	ld.shared.u32 	%r1026, [%r3033+-8280];
	ld.shared.u32 	%r1027, [%r3038+40];
	// begin inline asm
	dp4a.s32.s32 %r1025, %r1026, %r1027, %r1013;
	// end inline asm
	ld.shared.u32 	%r1030, [%r3033+-8276];
	ld.shared.u32 	%r1031, [%r3038+44];
	// begin inline asm
	dp4a.s32.s32 %r1029, %r1030, %r1031, %r1025;
	// end inline asm
	ld.shared.u32 	%r1034, [%r3033+-8264];
	ld.shared.u32 	%r1035, [%r3038+56];
	// begin inline asm
	dp4a.s32.s32 %r1033, %r1034, %r1035, %r1021;
	// end inline asm
	ld.shared.u32 	%r1038, [%r3033+-8260];
	ld.shared.u32 	%r1039, [%r3038+60];
	// begin inline asm
	dp4a.s32.s32 %r1037, %r1038, %r1039, %r1033;
	// end inline asm
	ld.shared.f32 	%f201, [%r3048+4];
	ld.shared.v2.u8 	{%rs76, %rs77}, [%r3046+2];
	cvt.u32.u16 	%r3055, %rs76;
	cvt.s32.s8 	%r3056, %r3055;
	mul.lo.s32 	%r3057, %r1029, %r3056;
	cvt.u32.u16 	%r3058, %rs77;
	cvt.s32.s8 	%r3059, %r3058;
	mad.lo.s32 	%r3060, %r1037, %r3059, %r3057;
	cvt.rn.f32.s32 	%f202, %r3060;
	fma.rn.f32 	%f203, %f201, %f202, %f200;
	shr.u32 	%r3061, %r3028, 5;
	add.s32 	%r3062, %r3061, %r3028;
	shl.b32 	%r3063, %r3062, 2;
	mov.u32 	%r3064, _ZZN34_INTERNAL_c8396950_4_k_cu_1fba617b19allocate_tiles_q6_KILi64EEEvPPiPP7__half2S2_S2_E9tile_x_dm;
	add.s32 	%r3065, %r3064, %r3063;
	ld.shared.f32 	%f204, [%r3065];
	fma.rn.f32 	%f711, %f203, %f204, %f711;
	shr.u32 	%r3066, %r3029, 3;
	shl.b32 	%r3067, %r3029, 2;
	add.s32 	%r3068, %r3066, %r3067;
	add.s32 	%r3069, %r3026, %r3068;
	shl.b32 	%r3070, %r3069, 2;
	add.s32 	%r3071, %r3045, %r3070;
	ld.shared.u32 	%r1042, [%r3033];
	ld.shared.u32 	%r1043, [%r3038];
	// begin inline asm
	dp4a.s32.s32 %r1041, %r1042, %r1043, %r3004;
	// end inline asm
	ld.shared.u32 	%r1046, [%r3033+4];
	ld.shared.u32 	%r1047, [%r3038+4];
	// begin inline asm
	dp4a.s32.s32 %r1045, %r1046, %r1047, %r1041;
	// end inline asm
	ld.shared.u32 	%r1050, [%r3033+16];
	ld.shared.u32 	%r1051, [%r3038+16];
	// begin inline asm
	dp4a.s32.s32 %r1049, %r1050, %r1051, %r3004;
	// end inline asm
	ld.shared.u32 	%r1054, [%r3033+20];
	ld.shared.u32 	%r1055, [%r3038+20];
	// begin inline asm
	dp4a.s32.s32 %r1053, %r1054, %r1055, %r1049;
	// end inline asm
	ld.shared.u32 	%r1058, [%r3033+8];
	ld.shared.u32 	%r1059, [%r3038+8];
	// begin inline asm
	dp4a.s32.s32 %r1057, %r1058, %r1059, %r1045;
	// end inline asm
	ld.shared.u32 	%r1062, [%r3033+12];
	ld.shared.u32 	%r1063, [%r3038+12];
	// begin inline asm
	dp4a.s32.s32 %r1061, %r1062, %r1063, %r1057;
	// end inline asm
	ld.shared.u32 	%r1066, [%r3033+24];
	ld.shared.u32 	%r1067, [%r3038+24];
	// begin inline asm
	dp4a.s32.s32 %r1065, %r1066, %r1067, %r1053;
	// end inline asm
	ld.shared.u32 	%r1070, [%r3033+28];
	ld.shared.u32 	%r1071, [%r3038+28];
	// begin inline asm
	dp4a.s32.s32 %r1069, %r1070, %r1071, %r1065;
	// end inline asm
	ld.shared.f32 	%f205, [%r3048];
	ld.shared.v2.u8 	{%rs78, %rs79}, [%r3071];
	cvt.u32.u16 	%r3072, %rs78;
	cvt.s32.s8 	%r3073, %r3072;
	mul.lo.s32 	%r3074, %r1061, %r3073;
	cvt.u32.u16 	%r3075, %rs79;
	cvt.s32.s8 	%r3076, %r3075;
	mad.lo.s32 	%r3077, %r1069, %r3076, %r3074;
	cvt.rn.f32.s32 	%f206, %r3077;
	fma.rn.f32 	%f207, %f205, %f206, 0f00000000;
	ld.shared.u32 	%r1074, [%r3033+32];
	ld.shared.u32 	%r1075, [%r3038+32];
	// begin inline asm
	dp4a.s32.s32 %r1073, %r1074, %r1075, %r3004;
	// end inline asm
	ld.shared.u32 	%r1078, [%r3033+36];
	ld.shared.u32 	%r1079, [%r3038+36];
	// begin inline asm
	dp4a.s32.s32 %r1077, %r1078, %r1079, %r1073;
	// end inline asm
	ld.shared.u32 	%r1082, [%r3033+48];
	ld.shared.u32 	%r1083, [%r3038+48];
	// begin inline asm
	dp4a.s32.s32 %r1081, %r1082, %r1083, %r3004;
	// end inline asm
	ld.shared.u32 	%r1086, [%r3033+52];
	ld.shared.u32 	%r1087, [%r3038+52];
	// begin inline asm
	dp4a.s32.s32 %r1085, %r1086, %r1087, %r1081;
	// end inline asm
	ld.shared.u32 	%r1090, [%r3033+40];
	ld.shared.u32 	%r1091, [%r3038+40];
	// begin inline asm
	dp4a.s32.s32 %r1089, %r1090, %r1091, %r1077;
	// end inline asm
	ld.shared.u32 	%r1094, [%r3033+44];
	ld.shared.u32 	%r1095, [%r3038+44];
	// begin inline asm
	dp4a.s32.s32 %r1093, %r1094, %r1095, %r1089;
	// end inline asm
	ld.shared.u32 	%r1098, [%r3033+56];
	ld.shared.u32 	%r1099, [%r3038+56];
	// begin inline asm
	dp4a.s32.s32 %r1097, %r1098, %r1099, %r1085;
	// end inline asm
	ld.shared.u32 	%r1102, [%r3033+60];
	ld.shared.u32 	%r1103, [%r3038+60];
	// begin inline asm
	dp4a.s32.s32 %r1101, %r1102, %r1103, %r1097;
	// end inline asm
	ld.shared.v2.u8 	{%rs80, %rs81}, [%r3071+2];
	cvt.u32.u16 	%r3078, %rs80;
	cvt.s32.s8 	%r3079, %r3078;
	mul.lo.s32 	%r3080, %r1093, %r3079;
	cvt.u32.u16 	%r3081, %rs81;
	cvt.s32.s8 	%r3082, %r3081;
	mad.lo.s32 	%r3083, %r1101, %r3082, %r3080;
	cvt.rn.f32.s32 	%f208, %r3083;
	fma.rn.f32 	%f209, %f201, %f208, %f207;
	shr.u32 	%r3084, %r3029, 5;
	add.s32 	%r3085, %r3084, %r3028;
	shl.b32 	%r3086, %r3085, 2;
	add.s32 	%r3087, %r3064, %r3086;
	ld.shared.f32 	%f210, [%r3087+128];
	fma.rn.f32 	%f695, %f209, %f210, %f695;
	add.s32 	%r3088, %r3035, 128;
	shr.u32 	%r3089, %r3088, 1;
	ld.shared.u32 	%r1106, [%r3033+-8320];
	ld.shared.u32 	%r1107, [%r3038+512];
	// begin inline asm
	dp4a.s32.s32 %r1105, %r1106, %r1107, %r3004;
	// end inline asm
	ld.shared.u32 	%r1110, [%r3033+-8316];
	ld.shared.u32 	%r1111, [%r3038+516];
	// begin inline asm
	dp4a.s32.s32 %r1109, %r1110, %r1111, %r1105;
	// end inline asm
	ld.shared.u32 	%r1114, [%r3033+-8304];
	ld.shared.u32 	%r1115, [%r3038+528];
	// begin inline asm
	dp4a.s32.s32 %r1113, %r1114, %r1115, %r3004;
	// end inline asm
	ld.shared.u32 	%r1118, [%r3033+-8300];
	ld.shared.u32 	%r1119, [%r3038+532];
	// begin inline asm
	dp4a.s32.s32 %r1117, %r1118, %r1119, %r1113;
	// end inline asm
	ld.shared.u32 	%r1122, [%r3033+-8312];
	ld.shared.u32 	%r1123, [%r3038+520];
	// begin inline asm
	dp4a.s32.s32 %r1121, %r1122, %r1123, %r1109;
	// end inline asm
	ld.shared.u32 	%r1126, [%r3033+-8308];
	ld.shared.u32 	%r1127, [%r3038+524];
	// begin inline asm
	dp4a.s32.s32 %r1125, %r1126, %r1127, %r1121;
	// end inline asm
	ld.shared.u32 	%r1130, [%r3033+-8296];
	ld.shared.u32 	%r1131, [%r3038+536];
	// begin inline asm
	dp4a.s32.s32 %r1129, %r1130, %r1131, %r1117;
	// end inline asm
	ld.shared.u32 	%r1134, [%r3033+-8292];
	ld.shared.u32 	%r1135, [%r3038+540];
	// begin inline asm
	dp4a.s32.s32 %r1133, %r1134, %r1135, %r1129;
	// end inline asm
	add.s32 	%r3090, %r3047, %r3089;
	ld.shared.f32 	%f211, [%r3090];
	ld.shared.v2.u8 	{%rs82, %rs83}, [%r3046];
	cvt.u32.u16 	%r3091, %rs82;
	cvt.s32.s8 	%r3092, %r3091;
	mul.lo.s32 	%r3093, %r1125, %r3092;
	cvt.u32.u16 	%r3094, %rs83;
	cvt.s32.s8 	%r3095, %r3094;
	mad.lo.s32 	%r3096, %r1133, %r3095, %r3093;
	cvt.rn.f32.s32 	%f212, %r3096;
	fma.rn.f32 	%f213, %f211, %f212, 0f00000000;
	ld.shared.u32 	%r1138, [%r3033+-8288];
	ld.shared.u32 	%r1139, [%r3038+544];
	// begin inline asm
	dp4a.s32.s32 %r1137, %r1138, %r1139, %r3004;
	// end inline asm
	ld.shared.u32 	%r1142, [%r3033+-8284];
	ld.shared.u32 	%r1143, [%r3038+548];
	// begin inline asm
	dp4a.s32.s32 %r1141, %r1142, %r1143, %r1137;
	// end inline asm
	ld.shared.u32 	%r1146, [%r3033+-8272];
	ld.shared.u32 	%r1147, [%r3038+560];
	// begin inline asm
	dp4a.s32.s32 %r1145, %r1146, %r1147, %r3004;
	// end inline asm
	ld.shared.u32 	%r1150, [%r3033+-8268];
	ld.shared.u32 	%r1151, [%r3038+564];
	// begin inline asm
	dp4a.s32.s32 %r1149, %r1150, %r1151, %r1145;
	// end inline asm
	ld.shared.u32 	%r1154, [%r3033+-8280];
	ld.shared.u32 	%r1155, [%r3038+552];
	// begin inline asm
	dp4a.s32.s32 %r1153, %r1154, %r1155, %r1141;
	// end inline asm
	ld.shared.u32 	%r1158, [%r3033+-8276];
	ld.shared.u32 	%r1159, [%r3038+556];
	// begin inline asm
	dp4a.s32.s32 %r1157, %r1158, %r1159, %r1153;
	// end inline asm
	ld.shared.u32 	%r1162, [%r3033+-8264];
	ld.shared.u32 	%r1163, [%r3038+568];
	// begin inline asm
	dp4a.s32.s32 %r1161, %r1162, %r1163, %r1149;
	// end inline asm
	ld.shared.u32 	%r1166, [%r3033+-8260];
	ld.shared.u32 	%r1167, [%r3038+572];
	// begin inline asm
	dp4a.s32.s32 %r1165, %r1166, %r1167, %r1161;
	// end inline asm
	ld.shared.f32 	%f214, [%r3090+4];
	ld.shared.v2.u8 	{%rs84, %rs85}, [%r3046+2];
	cvt.u32.u16 	%r3097, %rs84;
	cvt.s32.s8 	%r3098, %r3097;
	mul.lo.s32 	%r3099, %r1157, %r3098;
	cvt.u32.u16 	%r3100, %rs85;
	cvt.s32.s8 	%r3101, %r3100;
	mad.lo.s32 	%r3102, %r1165, %r3101, %r3099;
	cvt.rn.f32.s32 	%f215, %r3102;
	fma.rn.f32 	%f216, %f214, %f215, %f213;
	ld.shared.f32 	%f217, [%r3065];
	fma.rn.f32 	%f710, %f216, %f217, %f710;
	ld.shared.u32 	%r1170, [%r3033];
	ld.shared.u32 	%r1171, [%r3038+512];
	// begin inline asm
	dp4a.s32.s32 %r1169, %r1170, %r1171, %r3004;
	// end inline asm
	ld.shared.u32 	%r1174, [%r3033+4];
	ld.shared.u32 	%r1175, [%r3038+516];
	// begin inline asm
	dp4a.s32.s32 %r1173, %r1174, %r1175, %r1169;
	// end inline asm
	ld.shared.u32 	%r1178, [%r3033+16];
	ld.shared.u32 	%r1179, [%r3038+528];
	// begin inline asm
	dp4a.s32.s32 %r1177, %r1178, %r1179, %r3004;
	// end inline asm
	ld.shared.u32 	%r1182, [%r3033+20];
	ld.shared.u32 	%r1183, [%r3038+532];
	// begin inline asm
	dp4a.s32.s32 %r1181, %r1182, %r1183, %r1177;
	// end inline asm
	ld.shared.u32 	%r1186, [%r3033+8];
	ld.shared.u32 	%r1187, [%r3038+520];
	// begin inline asm
	dp4a.s32.s32 %r1185, %r1186, %r1187, %r1173;
	// end inline asm
	ld.shared.u32 	%r1190, [%r3033+12];
	ld.shared.u32 	%r1191, [%r3038+524];
	// begin inline asm
	dp4a.s32.s32 %r1189, %r1190, %r1191, %r1185;
	// end inline asm
	ld.shared.u32 	%r1194, [%r3033+24];
	ld.shared.u32 	%r1195, [%r3038+536];
	// begin inline asm
	dp4a.s32.s32 %r1193, %r1194, %r1195, %r1181;
	// end inline asm
	ld.shared.u32 	%r1198, [%r3033+28];
	ld.shared.u32 	%r1199, [%r3038+540];
	// begin inline asm
	dp4a.s32.s32 %r1197, %r1198, %r1199, %r1193;
	// end inline asm
	ld.shared.f32 	%f218, [%r3090];
	ld.shared.v2.u8 	{%rs86, %rs87}, [%r3071];
	cvt.u32.u16 	%r3103, %rs86;
	cvt.s32.s8 	%r3104, %r3103;
	mul.lo.s32 	%r3105, %r1189, %r3104;
	cvt.u32.u16 	%r3106, %rs87;
	cvt.s32.s8 	%r3107, %r3106;
	mad.lo.s32 	%r3108, %r1197, %r3107, %r3105;
	cvt.rn.f32.s32 	%f219, %r3108;
	fma.rn.f32 	%f220, %f218, %f219, 0f00000000;
	ld.shared.u32 	%r1202, [%r3033+32];
	ld.shared.u32 	%r1203, [%r3038+544];
	// begin inline asm
	dp4a.s32.s32 %r1201, %r1202, %r1203, %r3004;
	// end inline asm
	ld.shared.u32 	%r1206, [%r3033+36];
	ld.shared.u32 	%r1207, [%r3038+548];
	// begin inline asm
	dp4a.s32.s32 %r1205, %r1206, %r1207, %r1201;
	// end inline asm
	ld.shared.u32 	%r1210, [%r3033+48];
	ld.shared.u32 	%r1211, [%r3038+560];
	// begin inline asm
	dp4a.s32.s32 %r1209, %r1210, %r1211, %r3004;
	// end inline asm
	ld.shared.u32 	%r1214, [%r3033+52];
	ld.shared.u32 	%r1215, [%r3038+564];
	// begin inline asm
	dp4a.s32.s32 %r1213, %r1214, %r1215, %r1209;
	// end inline asm
	ld.shared.u32 	%r1218, [%r3033+40];
	ld.shared.u32 	%r1219, [%r3038+552];
	// begin inline asm
	dp4a.s32.s32 %r1217, %r1218, %r1219, %r1205;
	// end inline asm
	ld.shared.u32 	%r1222, [%r3033+44];
	ld.shared.u32 	%r1223, [%r3038+556];
	// begin inline asm
	dp4a.s32.s32 %r1221, %r1222, %r1223, %r1217;
	// end inline asm
	ld.shared.u32 	%r1226, [%r3033+56];
	ld.shared.u32 	%r1227, [%r3038+568];
	// begin inline asm
	dp4a.s32.s32 %r1225, %r1226, %r1227, %r1213;
	// end inline asm
	ld.shared.u32 	%r1230, [%r3033+60];
	ld.shared.u32 	%r1231, [%r3038+572];
	// begin inline asm
	dp4a.s32.s32 %r1229, %r1230, %r1231, %r1225;
	// end inline asm
	ld.shared.v2.u8 	{%rs88, %rs89}, [%r3071+2];
	cvt.u32.u16 	%r3109, %rs88;
	cvt.s32.s8 	%r3110, %r3109;
	mul.lo.s32 	%r3111, %r1221, %r3110;
	cvt.u32.u16 	%r3112, %rs89;
	cvt.s32.s8 	%r3113, %r3112;
	mad.lo.s32 	%r3114, %r1229, %r3113, %r3111;
	cvt.rn.f32.s32 	%f221, %r3114;
	fma.rn.f32 	%f222, %f214, %f221, %f220;
	ld.shared.f32 	%f223, [%r3087+128];
	fma.rn.f32 	%f694, %f222, %f223, %f694;
	add.s32 	%r3115, %r3035, 256;
	shr.u32 	%r3116, %r3115, 1;
	ld.shared.u32 	%r1234, [%r3033+-8320];
	ld.shared.u32 	%r1235, [%r3038+1024];
	// begin inline asm
	dp4a.s32.s32 %r1233, %r1234, %r1235, %r3004;
	// end inline asm
	ld.shared.u32 	%r1238, [%r3033+-8316];
	ld.shared.u32 	%r1239, [%r3038+1028];
	// begin inline asm
	dp4a.s32.s32 %r1237, %r1238, %r1239, %r1233;
	// end inline asm
	ld.shared.u32 	%r1242, [%r3033+-8304];
	ld.shared.u32 	%r1243, [%r3038+1040];
	// begin inline asm
	dp4a.s32.s32 %r1241, %r1242, %r1243, %r3004;
	// end inline asm
	ld.shared.u32 	%r1246, [%r3033+-8300];
	ld.shared.u32 	%r1247, [%r3038+1044];
	// begin inline asm
	dp4a.s32.s32 %r1245, %r1246, %r1247, %r1241;
	// end inline asm
	ld.shared.u32 	%r1250, [%r3033+-8312];
	ld.shared.u32 	%r1251, [%r3038+1032];
	// begin inline asm
	dp4a.s32.s32 %r1249, %r1250, %r1251, %r1237;
	// end inline asm
	ld.shared.u32 	%r1254, [%r3033+-8308];
	ld.shared.u32 	%r1255, [%r3038+1036];
	// begin inline asm
	dp4a.s32.s32 %r1253, %r1254, %r1255, %r1249;
	// end inline asm
	ld.shared.u32 	%r1258, [%r3033+-8296];
	ld.shared.u32 	%r1259, [%r3038+1048];
	// begin inline asm
	dp4a.s32.s32 %r1257, %r1258, %r1259, %r1245;
	// end inline asm
	ld.shared.u32 	%r1262, [%r3033+-8292];
	ld.shared.u32 	%r1263, [%r3038+1052];
	// begin inline asm
	dp4a.s32.s32 %r1261, %r1262, %r1263, %r1257;
	// end inline asm
	add.s32 	%r3117, %r3047, %r3116;
	ld.shared.f32 	%f224, [%r3117];
	ld.shared.v2.u8 	{%rs90, %rs91}, [%r3046];
	cvt.u32.u16 	%r3118, %rs90;
	cvt.s32.s8 	%r3119, %r3118;
	mul.lo.s32 	%r3120, %r1253, %r3119;
	cvt.u32.u16 	%r3121, %rs91;
	cvt.s32.s8 	%r3122, %r3121;
	mad.lo.s32 	%r3123, %r1261, %r3122, %r3120;
	cvt.rn.f32.s32 	%f225, %r3123;
	fma.rn.f32 	%f226, %f224, %f225, 0f00000000;
	ld.shared.u32 	%r1266, [%r3033+-8288];
	ld.shared.u32 	%r1267, [%r3038+1056];
	// begin inline asm
	dp4a.s32.s32 %r1265, %r1266, %r1267, %r3004;
	// end inline asm
	ld.shared.u32 	%r1270, [%r3033+-8284];
	ld.shared.u32 	%r1271, [%r3038+1060];
	// begin inline asm
	dp4a.s32.s32 %r1269, %r1270, %r1271, %r1265;
	// end inline asm
	ld.shared.u32 	%r1274, [%r3033+-8272];
	ld.shared.u32 	%r1275, [%r3038+1072];
	// begin inline asm
	dp4a.s32.s32 %r1273, %r1274, %r1275, %r3004;
	// end inline asm
	ld.shared.u32 	%r1278, [%r3033+-8268];
	ld.shared.u32 	%r1279, [%r3038+1076];
	// begin inline asm
	dp4a.s32.s32 %r1277, %r1278, %r1279, %r1273;
	// end inline asm
	ld.shared.u32 	%r1282, [%r3033+-8280];
	ld.shared.u32 	%r1283, [%r3038+1064];
	// begin inline asm
	dp4a.s32.s32 %r1281, %r1282, %r1283, %r1269;
	// end inline asm
	ld.shared.u32 	%r1286, [%r3033+-8276];
	ld.shared.u32 	%r1287, [%r3038+1068];
	// begin inline asm
	dp4a.s32.s32 %r1285, %r1286, %r1287, %r1281;
	// end inline asm
	ld.shared.u32 	%r1290, [%r3033+-8264];
	ld.shared.u32 	%r1291, [%r3038+1080];
	// begin inline asm
	dp4a.s32.s32 %r1289, %r1290, %r1291, %r1277;
	// end inline asm
	ld.shared.u32 	%r1294, [%r3033+-8260];
	ld.shared.u32 	%r1295, [%r3038+1084];
	// begin inline asm
	dp4a.s32.s32 %r1293, %r1294, %r1295, %r1289;
	// end inline asm
	ld.shared.f32 	%f227, [%r3117+4];
	ld.shared.v2.u8 	{%rs92, %rs93}, [%r3046+2];
	cvt.u32.u16 	%r3124, %rs92;
	cvt.s32.s8 	%r3125, %r3124;
	mul.lo.s32 	%r3126, %r1285, %r3125;
	cvt.u32.u16 	%r3127, %rs93;
	cvt.s32.s8 	%r3128, %r3127;
	mad.lo.s32 	%r3129, %r1293, %r3128, %r3126;
	cvt.rn.f32.s32 	%f228, %r3129;
	fma.rn.f32 	%f229, %f227, %f228, %f226;
	ld.shared.f32 	%f230, [%r3065];
	fma.rn.f32 	%f709, %f229, %f230, %f709;
	ld.shared.u32 	%r1298, [%r3033];
	ld.shared.u32 	%r1299, [%r3038+1024];
	// begin inline asm
	dp4a.s32.s32 %r1297, %r1298, %r1299, %r3004;
	// end inline asm
	ld.shared.u32 	%r1302, [%r3033+4];
	ld.shared.u32 	%r1303, [%r3038+1028];
	// begin inline asm
	dp4a.s32.s32 %r1301, %r1302, %r1303, %r1297;
	// end inline asm
	ld.shared.u32 	%r1306, [%r3033+16];
	ld.shared.u32 	%r1307, [%r3038+1040];
	// begin inline asm
	dp4a.s32.s32 %r1305, %r1306, %r1307, %r3004;
	// end inline asm
	ld.shared.u32 	%r1310, [%r3033+20];
	ld.shared.u32 	%r1311, [%r3038+1044];
	// begin inline asm
	dp4a.s32.s32 %r1309, %r1310, %r1311, %r1305;
	// end inline asm
	ld.shared.u32 	%r1314, [%r3033+8];
	ld.shared.u32 	%r1315, [%r3038+1032];
	// begin inline asm
	dp4a.s32.s32 %r1313, %r1314, %r1315, %r1301;
	// end inline asm
	ld.shared.u32 	%r1318, [%r3033+12];
	ld.shared.u32 	%r1319, [%r3038+1036];
	// begin inline asm
	dp4a.s32.s32 %r1317, %r1318, %r1319, %r1313;
	// end inline asm
	ld.shared.u32 	%r1322, [%r3033+24];
	ld.shared.u32 	%r1323, [%r3038+1048];
	// begin inline asm
	dp4a.s32.s32 %r1321, %r1322, %r1323, %r1309;
	// end inline asm
	ld.shared.u32 	%r1326, [%r3033+28];
	ld.shared.u32 	%r1327, [%r3038+1052];
	// begin inline asm
	dp4a.s32.s32 %r1325, %r1326, %r1327, %r1321;
	// end inline asm
	ld.shared.f32 	%f231, [%r3117];
	ld.shared.v2.u8 	{%rs94, %rs95}, [%r3071];
	cvt.u32.u16 	%r3130, %rs94;
	cvt.s32.s8 	%r3131, %r3130;
	mul.lo.s32 	%r3132, %r1317, %r3131;
	cvt.u32.u16 	%r3133, %rs95;
	cvt.s32.s8 	%r3134, %r3133;
	mad.lo.s32 	%r3135, %r1325, %r3134, %r3132;
	cvt.rn.f32.s32 	%f232, %r3135;
	fma.rn.f32 	%f233, %f231, %f232, 0f00000000;
	ld.shared.u32 	%r1330, [%r3033+32];
	ld.shared.u32 	%r1331, [%r3038+1056];
	// begin inline asm
	dp4a.s32.s32 %r1329, %r1330, %r1331, %r3004;
	// end inline asm
	ld.shared.u32 	%r1334, [%r3033+36];
	ld.shared.u32 	%r1335, [%r3038+1060];
	// begin inline asm
	dp4a.s32.s32 %r1333, %r1334, %r1335, %r1329;
	// end inline asm
	ld.shared.u32 	%r1338, [%r3033+48];
	ld.shared.u32 	%r1339, [%r3038+1072];
	// begin inline asm
	dp4a.s32.s32 %r1337, %r1338, %r1339, %r3004;
	// end inline asm
	ld.shared.u32 	%r1342, [%r3033+52];
	ld.shared.u32 	%r1343, [%r3038+1076];
	// begin inline asm
	dp4a.s32.s32 %r1341, %r1342, %r1343, %r1337;
	// end inline asm
	ld.shared.u32 	%r1346, [%r3033+40];
	ld.shared.u32 	%r1347, [%r3038+1064];
	// begin inline asm
	dp4a.s32.s32 %r1345, %r1346, %r1347, %r1333;
	// end inline asm
	ld.shared.u32 	%r1350, [%r3033+44];
	ld.shared.u32 	%r1351, [%r3038+1068];
	// begin inline asm
	dp4a.s32.s32 %r1349, %r1350, %r1351, %r1345;
	// end inline asm
	ld.shared.u32 	%r1354, [%r3033+56];
	ld.shared.u32 	%r1355, [%r3038+1080];
	// begin inline asm
	dp4a.s32.s32 %r1353, %r1354, %r1355, %r1341;
	// end inline asm
	ld.shared.u32 	%r1358, [%r3033+60];
	ld.shared.u32 	%r1359, [%r3038+1084];
	// begin inline asm
	dp4a.s32.s32 %r1357, %r1358, %r1359, %r1353;
	// end inline asm
	ld.shared.v2.u8 	{%rs96, %rs97}, [%r3071+2];
	cvt.u32.u16 	%r3136, %rs96;
	cvt.s32.s8 	%r3137, %r3136;
	mul.lo.s32 	%r3138, %r1349, %r3137;
	cvt.u32.u16 	%r3139, %rs97;
	cvt.s32.s8 	%r3140, %r3139;
	mad.lo.s32 	%r3141, %r1357, %r3140, %r3138;
	cvt.rn.f32.s32 	%f234, %r3141;
	fma.rn.f32 	%f235, %f227, %f234, %f233;
	ld.shared.f32 	%f236, [%r3087+128];
	fma.rn.f32 	%f693, %f235, %f236, %f693;
	add.s32 	%r3142, %r3035, 384;
	shr.u32 	%r3143, %r3142, 1;
	ld.shared.u32 	%r1362, [%r3033+-8320];
	ld.shared.u32 	%r1363, [%r3038+1536];
	// begin inline asm
	dp4a.s32.s32 %r1361, %r1362, %r1363, %r3004;
	// end inline asm
	ld.shared.u32 	%r1366, [%r3033+-8316];
	ld.shared.u32 	%r1367, [%r3038+1540];
	// begin inline asm
	dp4a.s32.s32 %r1365, %r1366, %r1367, %r1361;
	// end inline asm
	ld.shared.u32 	%r1370, [%r3033+-8304];
	ld.shared.u32 	%r1371, [%r3038+1552];
	// begin inline asm
	dp4a.s32.s32 %r1369, %r1370, %r1371, %r3004;
	// end inline asm
	ld.shared.u32 	%r1374, [%r3033+-8300];
	ld.shared.u32 	%r1375, [%r3038+1556];
	// begin inline asm
	dp4a.s32.s32 %r1373, %r1374, %r1375, %r1369;
	// end inline asm
	ld.shared.u32 	%r1378, [%r3033+-8312];
	ld.shared.u32 	%r1379, [%r3038+1544];
	// begin inline asm
	dp4a.s32.s32 %r1377, %r1378, %r1379, %r1365;
	// end inline asm
	ld.shared.u32 	%r1382, [%r3033+-8308];
	ld.shared.u32 	%r1383, [%r3038+1548];
	// begin inline asm
	dp4a.s32.s32 %r1381, %r1382, %r1383, %r1377;
	// end inline asm
	ld.shared.u32 	%r1386, [%r3033+-8296];
	ld.shared.u32 	%r1387, [%r3038+1560];
	// begin inline asm
	dp4a.s32.s32 %r1385, %r1386, %r1387, %r1373;
	// end inline asm
	ld.shared.u32 	%r1390, [%r3033+-8292];
	ld.shared.u32 	%r1391, [%r3038+1564];
	// begin inline asm
	dp4a.s32.s32 %r1389, %r1390, %r1391, %r1385;
	// end inline asm
	add.s32 	%r3144, %r3047, %r3143;
	ld.shared.f32 	%f237, [%r3144];
	ld.shared.v2.u8 	{%rs98, %rs99}, [%r3046];
	cvt.u32.u16 	%r3145, %rs98;
	cvt.s32.s8 	%r3146, %r3145;
	mul.lo.s32 	%r3147, %r1381, %r3146;
	cvt.u32.u16 	%r3148, %rs99;
	cvt.s32.s8 	%r3149, %r3148;
	mad.lo.s32 	%r3150, %r1389, %r3149, %r3147;
	cvt.rn.f32.s32 	%f238, %r3150;
	fma.rn.f32 	%f239, %f237, %f238, 0f00000000;
	ld.shared.u32 	%r1394, [%r3033+-8288];
	ld.shared.u32 	%r1395, [%r3038+1568];
	// begin inline asm
	dp4a.s32.s32 %r1393, %r1394, %r1395, %r3004;
	// end inline asm
	ld.shared.u32 	%r1398, [%r3033+-8284];
	ld.shared.u32 	%r1399, [%r3038+1572];
	// begin inline asm
	dp4a.s32.s32 %r1397, %r1398, %r1399, %r1393;
	// end inline asm
	ld.shared.u32 	%r1402, [%r3033+-8272];
	ld.shared.u32 	%r1403, [%r3038+1584];
	// begin inline asm
	dp4a.s32.s32 %r1401, %r1402, %r1403, %r3004;
	// end inline asm
	ld.shared.u32 	%r1406, [%r3033+-8268];
	ld.shared.u32 	%r1407, [%r3038+1588];
	// begin inline asm
	dp4a.s32.s32 %r1405, %r1406, %r1407, %r1401;
	// end inline asm
	ld.shared.u32 	%r1410, [%r3033+-8280];
	ld.shared.u32 	%r1411, [%r3038+1576];
	// begin inline asm
	dp4a.s32.s32 %r1409, %r1410, %r1411, %r1397;
	// end inline asm
	ld.shared.u32 	%r1414, [%r3033+-8276];
	ld.shared.u32 	%r1415, [%r3038+1580];
	// begin inline asm
	dp4a.s32.s32 %r1413, %r1414, %r1415, %r1409;
	// end inline asm
	ld.shared.u32 	%r1418, [%r3033+-8264];
	ld.shared.u32 	%r1419, [%r3038+1592];
	// begin inline asm
	dp4a.s32.s32 %r1417, %r1418, %r1419, %r1405;
	// end inline asm
	ld.shared.u32 	%r1422, [%r3033+-8260];
	ld.shared.u32 	%r1423, [%r3038+1596];
	// begin inline asm
	dp4a.s32.s32 %r1421, %r1422, %r1423, %r1417;
	// end inline asm
	ld.shared.f32 	%f240, [%r3144+4];
	ld.shared.v2.u8 	{%rs100, %rs101}, [%r3046+2];
	cvt.u32.u16 	%r3151, %rs100;
	cvt.s32.s8 	%r3152, %r3151;
	mul.lo.s32 	%r3153, %r1413, %r3152;
	cvt.u32.u16 	%r3154, %rs101;
	cvt.s32.s8 	%r3155, %r3154;
	mad.lo.s32 	%r3156, %r1421, %r3155, %r3153;
	cvt.rn.f32.s32 	%f241, %r3156;
	fma.rn.f32 	%f242, %f240, %f241, %f239;
	ld.shared.f32 	%f243, [%r3065];
	fma.rn.f32 	%f708, %f242, %f243, %f708;
	ld.shared.u32 	%r1426, [%r3033];
	ld.shared.u32 	%r1427, [%r3038+1536];
	// begin inline asm
	dp4a.s32.s32 %r1425, %r1426, %r1427, %r3004;
	// end inline asm
	ld.shared.u32 	%r1430, [%r3033+4];
	ld.shared.u32 	%r1431, [%r3038+1540];
	// begin inline asm
	dp4a.s32.s32 %r1429, %r1430, %r1431, %r1425;
	// end inline asm
	ld.shared.u32 	%r1434, [%r3033+16];
	ld.shared.u32 	%r1435, [%r3038+1552];
	// begin inline asm
	dp4a.s32.s32 %r1433, %r1434, %r1435, %r3004;
	// end inline asm
	ld.shared.u32 	%r1438, [%r3033+20];
	ld.shared.u32 	%r1439, [%r3038+1556];
	// begin inline asm
	dp4a.s32.s32 %r1437, %r1438, %r1439, %r1433;
	// end inline asm
	ld.shared.u32 	%r1442, [%r3033+8];
	ld.shared.u32 	%r1443, [%r3038+1544];
	// begin inline asm
	dp4a.s32.s32 %r1441, %r1442, %r1443, %r1429;
	// end inline asm
	ld.shared.u32 	%r1446, [%r3033+12];
	ld.shared.u32 	%r1447, [%r3038+1548];
	// begin inline asm
	dp4a.s32.s32 %r1445, %r1446, %r1447, %r1441;
	// end inline asm
	ld.shared.u32 	%r1450, [%r3033+24];
	ld.shared.u32 	%r1451, [%r3038+1560];
	// begin inline asm
	dp4a.s32.s32 %r1449, %r1450, %r1451, %r1437;
	// end inline asm
	ld.shared.u32 	%r1454, [%r3033+28];
	ld.shared.u32 	%r1455, [%r3038+1564];
	// begin inline asm
	dp4a.s32.s32 %r1453, %r1454, %r1455, %r1449;
	// end inline asm
	ld.shared.f32 	%f244, [%r3144];
	ld.shared.v2.u8 	{%rs102, %rs103}, [%r3071];
	cvt.u32.u16 	%r3157, %rs102;
	cvt.s32.s8 	%r3158, %r3157;
	mul.lo.s32 	%r3159, %r1445, %r3158;
	cvt.u32.u16 	%r3160, %rs103;
	cvt.s32.s8 	%r3161, %r3160;
	mad.lo.s32 	%r3162, %r1453, %r3161, %r3159;
	cvt.rn.f32.s32 	%f245, %r3162;
	fma.rn.f32 	%f246, %f244, %f245, 0f00000000;
	ld.shared.u32 	%r1458, [%r3033+32];
	ld.shared.u32 	%r1459, [%r3038+1568];
	// begin inline asm
	dp4a.s32.s32 %r1457, %r1458, %r1459, %r3004;
	// end inline asm
	ld.shared.u32 	%r1462, [%r3033+36];
	ld.shared.u32 	%r1463, [%r3038+1572];
	// begin inline asm
	dp4a.s32.s32 %r1461, %r1462, %r1463, %r1457;
	// end inline asm
	ld.shared.u32 	%r1466, [%r3033+48];
	ld.shared.u32 	%r1467, [%r3038+1584];
	// begin inline asm
	dp4a.s32.s32 %r1465, %r1466, %r1467, %r3004;
	// end inline asm
	ld.shared.u32 	%r1470, [%r3033+52];
	ld.shared.u32 	%r1471, [%r3038+1588];
	// begin inline asm
	dp4a.s32.s32 %r1469, %r1470, %r1471, %r1465;
	// end inline asm
	ld.shared.u32 	%r1474, [%r3033+40];
	ld.shared.u32 	%r1475, [%r3038+1576];
	// begin inline asm
	dp4a.s32.s32 %r1473, %r1474, %r1475, %r1461;
	// end inline asm
	ld.shared.u32 	%r1478, [%r3033+44];
	ld.shared.u32 	%r1479, [%r3038+1580];
	// begin inline asm
	dp4a.s32.s32 %r1477, %r1478, %r1479, %r1473;
	// end inline asm
	ld.shared.u32 	%r1482, [%r3033+56];
	ld.shared.u32 	%r1483, [%r3038+1592];
	// begin inline asm
	dp4a.s32.s32 %r1481, %r1482, %r1483, %r1469;
	// end inline asm
	ld.shared.u32 	%r1486, [%r3033+60];
	ld.shared.u32 	%r1487, [%r3038+1596];
	// begin inline asm
	dp4a.s32.s32 %r1485, %r1486, %r1487, %r1481;
	// end inline asm
	ld.shared.v2.u8 	{%rs104, %rs105}, [%r3071+2];
	cvt.u32.u16 	%r3163, %rs104;
	cvt.s32.s8 	%r3164, %r3163;
	mul.lo.s32 	%r3165, %r1477, %r3164;
	cvt.u32.u16 	%r3166, %rs105;
	cvt.s32.s8 	%r3167, %r3166;
	mad.lo.s32 	%r3168, %r1485, %r3167, %r3165;
	cvt.rn.f32.s32 	%f247, %r3168;
	fma.rn.f32 	%f248, %f240, %f247, %f246;
	ld.shared.f32 	%f249, [%r3087+128];
	fma.rn.f32 	%f692, %f248, %f249, %f692;
	add.s32 	%r3169, %r3035, 512;
	shr.u32 	%r3170, %r3169, 1;
	ld.shared.u32 	%r1490, [%r3033+-8320];
	ld.shared.u32 	%r1491, [%r3038+2048];
	// begin inline asm
	dp4a.s32.s32 %r1489, %r1490, %r1491, %r3004;
	// end inline asm
	ld.shared.u32 	%r1494, [%r3033+-8316];
	ld.shared.u32 	%r1495, [%r3038+2052];
	// begin inline asm
	dp4a.s32.s32 %r1493, %r1494, %r1495, %r1489;
	// end inline asm
	ld.shared.u32 	%r1498, [%r3033+-8304];
	ld.shared.u32 	%r1499, [%r3038+2064];
	// begin inline asm
	dp4a.s32.s32 %r1497, %r1498, %r1499, %r3004;
	// end inline asm
	ld.shared.u32 	%r1502, [%r3033+-8300];
	ld.shared.u32 	%r1503, [%r3038+2068];
	// begin inline asm
	dp4a.s32.s32 %r1501, %r1502, %r1503, %r1497;
	// end inline asm
	ld.shared.u32 	%r1506, [%r3033+-8312];
	ld.shared.u32 	%r1507, [%r3038+2056];
	// begin inline asm
	dp4a.s32.s32 %r1505, %r1506, %r1507, %r1493;
	// end inline asm
	ld.shared.u32 	%r1510, [%r3033+-8308];
	ld.shared.u32 	%r1511, [%r3038+2060];
	// begin inline asm
	dp4a.s32.s32 %r1509, %r1510, %r1511, %r1505;
	// end inline asm
	ld.shared.u32 	%r1514, [%r3033+-8296];
	ld.shared.u32 	%r1515, [%r3038+2072];
	// begin inline asm
	dp4a.s32.s32 %r1513, %r1514, %r1515, %r1501;
	// end inline asm
	ld.shared.u32 	%r1518, [%r3033+-8292];
	ld.shared.u32 	%r1519, [%r3038+2076];
	// begin inline asm
	dp4a.s32.s32 %r1517, %r1518, %r1519, %r1513;
	// end inline asm
	add.s32 	%r3171, %r3047, %r3170;
	ld.shared.f32 	%f250, [%r3171];
	ld.shared.v2.u8 	{%rs106, %rs107}, [%r3046];
	cvt.u32.u16 	%r3172, %rs106;
	cvt.s32.s8 	%r3173, %r3172;
	mul.lo.s32 	%r3174, %r1509, %r3173;
	cvt.u32.u16 	%r3175, %rs107;
	cvt.s32.s8 	%r3176, %r3175;
	mad.lo.s32 	%r3177, %r1517, %r3176, %r3174;
	cvt.rn.f32.s32 	%f251, %r3177;
	fma.rn.f32 	%f252, %f250, %f251, 0f00000000;
	ld.shared.u32 	%r1522, [%r3033+-8288];
	ld.shared.u32 	%r1523, [%r3038+2080];
	// begin inline asm
	dp4a.s32.s32 %r1521, %r1522, %r1523, %r3004;
	// end inline asm
	ld.shared.u32 	%r1526, [%r3033+-8284];
	ld.shared.u32 	%r1527, [%r3038+2084];
	// begin inline asm
	dp4a.s32.s32 %r1525, %r1526, %r1527, %r1521;
	// end inline asm
	ld.shared.u32 	%r1530, [%r3033+-8272];
	ld.shared.u32 	%r1531, [%r3038+2096];
	// begin inline asm
	dp4a.s32.s32 %r1529, %r1530, %r1531, %r3004;
	// end inline asm
	ld.shared.u32 	%r1534, [%r3033+-8268];
	ld.shared.u32 	%r1535, [%r3038+2100];
	// begin inline asm
	dp4a.s32.s32 %r1533, %r1534, %r1535, %r1529;
	// end inline asm
	ld.shared.u32 	%r1538, [%r3033+-8280];
	ld.shared.u32 	%r1539, [%r3038+2088];
	// begin inline asm
	dp4a.s32.s32 %r1537, %r1538, %r1539, %r1525;
	// end inline asm
	ld.shared.u32 	%r1542, [%r3033+-8276];
	ld.shared.u32 	%r1543, [%r3038+2092];
	// begin inline asm
	dp4a.s32.s32 %r1541, %r1542, %r1543, %r1537;
	// end inline asm
	ld.shared.u32 	%r1546, [%r3033+-8264];
	ld.shared.u32 	%r1547, [%r3038+2104];
	// begin inline asm
	dp4a.s32.s32 %r1545, %r1546, %r1547, %r1533;
	// end inline asm
	ld.shared.u32 	%r1550, [%r3033+-8260];
	ld.shared.u32 	%r1551, [%r3038+2108];
	// begin inline asm
	dp4a.s32.s32 %r1549, %r1550, %r1551, %r1545;
	// end inline asm
	ld.shared.f32 	%f253, [%r3171+4];
	ld.shared.v2.u8 	{%rs108, %rs109}, [%r3046+2];
	cvt.u32.u16 	%r3178, %rs108;
	cvt.s32.s8 	%r3179, %r3178;
	mul.lo.s32 	%r3180, %r1541, %r3179;
	cvt.u32.u16 	%r3181, %rs109;
	cvt.s32.s8 	%r3182, %r3181;
	mad.lo.s32 	%r3183, %r1549, %r3182, %r3180;
	cvt.rn.f32.s32 	%f254, %r3183;
	fma.rn.f32 	%f255, %f253, %f254, %f252;
	ld.shared.f32 	%f256, [%r3065];
	fma.rn.f32 	%f707, %f255, %f256, %f707;
	ld.shared.u32 	%r1554, [%r3033];
	ld.shared.u32 	%r1555, [%r3038+2048];
	// begin inline asm
	dp4a.s32.s32 %r1553, %r1554, %r1555, %r3004;
	// end inline asm
	ld.shared.u32 	%r1558, [%r3033+4];
	ld.shared.u32 	%r1559, [%r3038+2052];
	// begin inline asm
	dp4a.s32.s32 %r1557, %r1558, %r1559, %r1553;
	// end inline asm
	ld.shared.u32 	%r1562, [%r3033+16];
	ld.shared.u32 	%r1563, [%r3038+2064];
	// begin inline asm
	dp4a.s32.s32 %r1561, %r1562, %r1563, %r3004;
	// end inline asm
	ld.shared.u32 	%r1566, [%r3033+20];
	ld.shared.u32 	%r1567, [%r3038+2068];
	// begin inline asm
	dp4a.s32.s32 %r1565, %r1566, %r1567, %r1561;
	// end inline asm
	ld.shared.u32 	%r1570, [%r3033+8];
	ld.shared.u32 	%r1571, [%r3038+2056];
	// begin inline asm
	dp4a.s32.s32 %r1569, %r1570, %r1571, %r1557;
	// end inline asm
	ld.shared.u32 	%r1574, [%r3033+12];
	ld.shared.u32 	%r1575, [%r3038+2060];
	// begin inline asm
	dp4a.s32.s32 %r1573, %r1574, %r1575, %r1569;
	// end inline asm
	ld.shared.u32 	%r1578, [%r3033+24];
	ld.shared.u32 	%r1579, [%r3038+2072];
	// begin inline asm
	dp4a.s32.s32 %r1577, %r1578, %r1579, %r1565;
	// end inline asm
	ld.shared.u32 	%r1582, [%r3033+28];
	ld.shared.u32 	%r1583, [%r3038+2076];
	// begin inline asm
	dp4a.s32.s32 %r1581, %r1582, %r1583, %r1577;
	// end inline asm
	ld.shared.f32 	%f257, [%r3171];
	ld.shared.v2.u8 	{%rs110, %rs111}, [%r3071];
	cvt.u32.u16 	%r3184, %rs110;
	cvt.s32.s8 	%r3185, %r3184;
	mul.lo.s32 	%r3186, %r1573, %r3185;
	cvt.u32.u16 	%r3187, %rs111;
	cvt.s32.s8 	%r3188, %r3187;
	mad.lo.s32 	%r3189, %r1581, %r3188, %r3186;
	cvt.rn.f32.s32 	%f258, %r3189;
	fma.rn.f32 	%f259, %f257, %f258, 0f00000000;
	ld.shared.u32 	%r1586, [%r3033+32];
	ld.shared.u32 	%r1587, [%r3038+2080];
	// begin inline asm
	dp4a.s32.s32 %r1585, %r1586, %r1587, %r3004;
	// end inline asm
	ld.shared.u32 	%r1590, [%r3033+36];
	ld.shared.u32 	%r1591, [%r3038+2084];
	// begin inline asm
	dp4a.s32.s32 %r1589, %r1590, %r1591, %r1585;
	// end inline asm
	ld.shared.u32 	%r1594, [%r3033+48];
	ld.shared.u32 	%r1595, [%r3038+2096];
	// begin inline asm
	dp4a.s32.s32 %r1593, %r1594, %r1595, %r3004;
	// end inline asm
	ld.shared.u32 	%r1598, [%r3033+52];
	ld.shared.u32 	%r1599, [%r3038+2100];
	// begin inline asm
	dp4a.s32.s32 %r1597, %r1598, %r1599, %r1593;
	// end inline asm
	ld.shared.u32 	%r1602, [%r3033+40];
	ld.shared.u32 	%r1603, [%r3038+2088];
	// begin inline asm
	dp4a.s32.s32 %r1601, %r1602, %r1603, %r1589;
	// end inline asm
	ld.shared.u32 	%r1606, [%r3033+44];
	ld.shared.u32 	%r1607, [%r3038+2092];
	// begin inline asm
	dp4a.s32.s32 %r1605, %r1606, %r1607, %r1601;
	// end inline asm
	ld.shared.u32 	%r1610, [%r3033+56];
	ld.shared.u32 	%r1611, [%r3038+2104];
	// begin inline asm
	dp4a.s32.s32 %r1609, %r1610, %r1611, %r1597;
	// end inline asm
	ld.shared.u32 	%r1614, [%r3033+60];
	ld.shared.u32 	%r1615, [%r3038+2108];
	// begin inline asm
	dp4a.s32.s32 %r1613, %r1614, %r1615, %r1609;
	// end inline asm
	ld.shared.v2.u8 	{%rs112, %rs113}, [%r3071+2];
	cvt.u32.u16 	%r3190, %rs112;
	cvt.s32.s8 	%r3191, %r3190;
	mul.lo.s32 	%r3192, %r1605, %r3191;
	cvt.u32.u16 	%r3193, %rs113;
	cvt.s32.s8 	%r3194, %r3193;
	mad.lo.s32 	%r3195, %r1613, %r3194, %r3192;
	cvt.rn.f32.s32 	%f260, %r3195;
	fma.rn.f32 	%f261, %f253, %f260, %f259;
	ld.shared.f32 	%f262, [%r3087+128];
	fma.rn.f32 	%f691, %f261, %f262, %f691;
	add.s32 	%r3196, %r3035, 640;
	shr.u32 	%r3197, %r3196, 1;
	ld.shared.u32 	%r1618, [%r3033+-8320];
	ld.shared.u32 	%r1619, [%r3038+2560];
	// begin inline asm
	dp4a.s32.s32 %r1617, %r1618, %r1619, %r3004;
	// end inline asm
	ld.shared.u32 	%r1622, [%r3033+-8316];
	ld.shared.u32 	%r1623, [%r3038+2564];
	// begin inline asm
	dp4a.s32.s32 %r1621, %r1622, %r1623, %r1617;
	// end inline asm
	ld.shared.u32 	%r1626, [%r3033+-8304];
	ld.shared.u32 	%r1627, [%r3038+2576];
	// begin inline asm
	dp4a.s32.s32 %r1625, %r1626, %r1627, %r3004;
	// end inline asm
	ld.shared.u32 	%r1630, [%r3033+-8300];
	ld.shared.u32 	%r1631, [%r3038+2580];
	// begin inline asm
	dp4a.s32.s32 %r1629, %r1630, %r1631, %r1625;
	// end inline asm
	ld.shared.u32 	%r1634, [%r3033+-8312];
	ld.shared.u32 	%r1635, [%r3038+2568];
	// begin inline asm
	dp4a.s32.s32 %r1633, %r1634, %r1635, %r1621;
	// end inline asm
	ld.shared.u32 	%r1638, [%r3033+-8308];
	ld.shared.u32 	%r1639, [%r3038+2572];
	// begin inline asm
	dp4a.s32.s32 %r1637, %r1638, %r1639, %r1633;
	// end inline asm
	ld.shared.u32 	%r1642, [%r3033+-8296];
	ld.shared.u32 	%r1643, [%r3038+2584];
	// begin inline asm
	dp4a.s32.s32 %r1641, %r1642, %r1643, %r1629;
	// end inline asm
	ld.shared.u32 	%r1646, [%r3033+-8292];
	ld.shared.u32 	%r1647, [%r3038+2588];
	// begin inline asm
	dp4a.s32.s32 %r1645, %r1646, %r1647, %r1641;
	// end inline asm
	add.s32 	%r3198, %r3047, %r3197;
	ld.shared.f32 	%f263, [%r3198];
	ld.shared.v2.u8 	{%rs114, %rs115}, [%r3046];
	cvt.u32.u16 	%r3199, %rs114;
	cvt.s32.s8 	%r3200, %r3199;
	mul.lo.s32 	%r3201, %r1637, %r3200;
	cvt.u32.u16 	%r3202, %rs115;
	cvt.s32.s8 	%r3203, %r3202;
	mad.lo.s32 	%r3204, %r1645, %r3203, %r3201;
	cvt.rn.f32.s32 	%f264, %r3204;
	fma.rn.f32 	%f265, %f263, %f264, 0f00000000;
	ld.shared.u32 	%r1650, [%r3033+-8288];
	ld.shared.u32 	%r1651, [%r3038+2592];
	// begin inline asm
	dp4a.s32.s32 %r1649, %r1650, %r1651, %r3004;
	// end inline asm
	ld.shared.u32 	%r1654, [%r3033+-8284];
	ld.shared.u32 	%r1655, [%r3038+2596];
	// begin inline asm
	dp4a.s32.s32 %r1653, %r1654, %r1655, %r1649;
	// end inline asm
	ld.shared.u32 	%r1658, [%r3033+-8272];
	ld.shared.u32 	%r1659, [%r3038+2608];
	// begin inline asm
	dp4a.s32.s32 %r1657, %r1658, %r1659, %r3004;
	// end inline asm
	ld.shared.u32 	%r1662, [%r3033+-8268];
	ld.shared.u32 	%r1663, [%r3038+2612];
	// begin inline asm
	dp4a.s32.s32 %r1661, %r1662, %r1663, %r1657;
	// end inline asm
	ld.shared.u32 	%r1666, [%r3033+-8280];
	ld.shared.u32 	%r1667, [%r3038+2600];
	// begin inline asm
	dp4a.s32.s32 %r1665, %r1666, %r1667, %r1653;
	// end inline asm
	ld.shared.u32 	%r1670, [%r3033+-8276];
	ld.shared.u32 	%r1671, [%r3038+2604];
	// begin inline asm
	dp4a.s32.s32 %r1669, %r1670, %r1671, %r1665;
	// end inline asm
	ld.shared.u32 	%r1674, [%r3033+-8264];
	ld.shared.u32 	%r1675, [%r3038+2616];
	// begin inline asm
	dp4a.s32.s32 %r1673, %r1674, %r1675, %r1661;
	// end inline asm
	ld.shared.u32 	%r1678, [%r3033+-8260];
	ld.shared.u32 	%r1679, [%r3038+2620];
	// begin inline asm
	dp4a.s32.s32 %r1677, %r1678, %r1679, %r1673;
	// end inline asm
	ld.shared.f32 	%f266, [%r3198+4];
	ld.shared.v2.u8 	{%rs116, %rs117}, [%r3046+2];
	cvt.u32.u16 	%r3205, %rs116;
	cvt.s32.s8 	%r3206, %r3205;
	mul.lo.s32 	%r3207, %r1669, %r3206;
	cvt.u32.u16 	%r3208, %rs117;
	cvt.s32.s8 	%r3209, %r3208;
	mad.lo.s32 	%r3210, %r1677, %r3209, %r3207;
	cvt.rn.f32.s32 	%f267, %r3210;
	fma.rn.f32 	%f268, %f266, %f267, %f265;
	ld.shared.f32 	%f269, [%r3065];
	fma.rn.f32 	%f706, %f268, %f269, %f706;
	ld.shared.u32 	%r1682, [%r3033];
	ld.shared.u32 	%r1683, [%r3038+2560];
	// begin inline asm
	dp4a.s32.s32 %r1681, %r1682, %r1683, %r3004;
	// end inline asm
	ld.shared.u32 	%r1686, [%r3033+4];
	ld.shared.u32 	%r1687, [%r3038+2564];
	// begin inline asm
	dp4a.s32.s32 %r1685, %r1686, %r1687, %r1681;
	// end inline asm
	ld.shared.u32 	%r1690, [%r3033+16];
	ld.shared.u32 	%r1691, [%r3038+2576];
	// begin inline asm
	dp4a.s32.s32 %r1689, %r1690, %r1691, %r3004;
	// end inline asm
	ld.shared.u32 	%r1694, [%r3033+20];
	ld.shared.u32 	%r1695, [%r3038+2580];
	// begin inline asm
	dp4a.s32.s32 %r1693, %r1694, %r1695, %r1689;
	// end inline asm
	ld.shared.u32 	%r1698, [%r3033+8];
	ld.shared.u32 	%r1699, [%r3038+2568];
	// begin inline asm
	dp4a.s32.s32 %r1697, %r1698, %r1699, %r1685;
	// end inline asm
	ld.shared.u32 	%r1702, [%r3033+12];
	ld.shared.u32 	%r1703, [%r3038+2572];
	// begin inline asm
	dp4a.s32.s32 %r1701, %r1702, %r1703, %r1697;
	// end inline asm
	ld.shared.u32 	%r1706, [%r3033+24];
	ld.shared.u32 	%r1707, [%r3038+2584];
	// begin inline asm
	dp4a.s32.s32 %r1705, %r1706, %r1707, %r1693;
	// end inline asm
	ld.shared.u32 	%r1710, [%r3033+28];
	ld.shared.u32 	%r1711, [%r3038+2588];
	// begin inline asm
	dp4a.s32.s32 %r1709, %r1710, %r1711, %r1705;
	// end inline asm
	ld.shared.f32 	%f270, [%r3198];
	ld.shared.v2.u8 	{%rs118, %rs119}, [%r3071];
	cvt.u32.u16 	%r3211, %rs118;
	cvt.s32.s8 	%r3212, %r3211;
	mul.lo.s32 	%r3213, %r1701, %r3212;
	cvt.u32.u16 	%r3214, %rs119;
	cvt.s32.s8 	%r3215, %r3214;
	mad.lo.s32 	%r3216, %r1709, %r3215, %r3213;
	cvt.rn.f32.s32 	%f271, %r3216;
	fma.rn.f32 	%f272, %f270, %f271, 0f00000000;
	ld.shared.u32 	%r1714, [%r3033+32];
	ld.shared.u32 	%r1715, [%r3038+2592];
	// begin inline asm
	dp4a.s32.s32 %r1713, %r1714, %r1715, %r3004;
	// end inline asm
	ld.shared.u32 	%r1718, [%r3033+36];
	ld.shared.u32 	%r1719, [%r3038+2596];
	// begin inline asm
	dp4a.s32.s32 %r1717, %r1718, %r1719, %r1713;
	// end inline asm
	ld.shared.u32 	%r1722, [%r3033+48];
	ld.shared.u32 	%r1723, [%r3038+2608];
	// begin inline asm
	dp4a.s32.s32 %r1721, %r1722, %r1723, %r3004;
	// end inline asm
	ld.shared.u32 	%r1726, [%r3033+52];
	ld.shared.u32 	%r1727, [%r3038+2612];
	// begin inline asm
	dp4a.s32.s32 %r1725, %r1726, %r1727, %r1721;
	// end inline asm
	ld.shared.u32 	%r1730, [%r3033+40];
	ld.shared.u32 	%r1731, [%r3038+2600];
	// begin inline asm
	dp4a.s32.s32 %r1729, %r1730, %r1731, %r1717;
	// end inline asm
	ld.shared.u32 	%r1734, [%r3033+44];
	ld.shared.u32 	%r1735, [%r3038+2604];
	// begin inline asm
	dp4a.s32.s32 %r1733, %r1734, %r1735, %r1729;
	// end inline asm
	ld.shared.u32 	%r1738, [%r3033+56];
	ld.shared.u32 	%r1739, [%r3038+2616];
	// begin inline asm
	dp4a.s32.s32 %r1737, %r1738, %r1739, %r1725;
	// end inline asm
	ld.shared.u32 	%r1742, [%r3033+60];
	ld.shared.u32 	%r1743, [%r3038+2620];
	// begin inline asm
	dp4a.s32.s32 %r1741, %r1742, %r1743, %r1737;
	// end inline asm
	ld.shared.v2.u8 	{%rs120, %rs121}, [%r3071+2];
	cvt.u32.u16 	%r3217, %rs120;
	cvt.s32.s8 	%r3218, %r3217;
	mul.lo.s32 	%r3219, %r1733, %r3218;
	cvt.u32.u16 	%r3220, %rs121;
	cvt.s32.s8 	%r3221, %r3220;
	mad.lo.s32 	%r3222, %r1741, %r3221, %r3219;
	cvt.rn.f32.s32 	%f273, %r3222;
	fma.rn.f32 	%f274, %f266, %f273, %f272;
	ld.shared.f32 	%f275, [%r3087+128];
	fma.rn.f32 	%f690, %f274, %f275, %f690;
	add.s32 	%r3223, %r3035, 768;
	shr.u32 	%r3224, %r3223, 1;
	ld.shared.u32 	%r1746, [%r3033+-8320];
	ld.shared.u32 	%r1747, [%r3038+3072];
	// begin inline asm
	dp4a.s32.s32 %r1745, %r1746, %r1747, %r3004;
	// end inline asm
	ld.shared.u32 	%r1750, [%r3033+-8316];
	ld.shared.u32 	%r1751, [%r3038+3076];
	// begin inline asm
	dp4a.s32.s32 %r1749, %r1750, %r1751, %r1745;
	// end inline asm
	ld.shared.u32 	%r1754, [%r3033+-8304];
	ld.shared.u32 	%r1755, [%r3038+3088];
	// begin inline asm
	dp4a.s32.s32 %r1753, %r1754, %r1755, %r3004;
	// end inline asm
	ld.shared.u32 	%r1758, [%r3033+-8300];
	ld.shared.u32 	%r1759, [%r3038+3092];
	// begin inline asm
	dp4a.s32.s32 %r1757, %r1758, %r1759, %r1753;
	// end inline asm
	ld.shared.u32 	%r1762, [%r3033+-8312];
	ld.shared.u32 	%r1763, [%r3038+3080];
	// begin inline asm
	dp4a.s32.s32 %r1761, %r1762, %r1763, %r1749;
	// end inline asm
	ld.shared.u32 	%r1766, [%r3033+-8308];
	ld.shared.u32 	%r1767, [%r3038+3084];
	// begin inline asm
	dp4a.s32.s32 %r1765, %r1766, %r1767, %r1761;
	// end inline asm
	ld.shared.u32 	%r1770, [%r3033+-8296];
	ld.shared.u32 	%r1771, [%r3038+3096];
	// begin inline asm
	dp4a.s32.s32 %r1769, %r1770, %r1771, %r1757;
	// end inline asm
	ld.shared.u32 	%r1774, [%r3033+-8292];
	ld.shared.u32 	%r1775, [%r3038+3100];
	// begin inline asm
	dp4a.s32.s32 %r1773, %r1774, %r1775, %r1769;
	// end inline asm
	add.s32 	%r3225, %r3047, %r3224;
	ld.shared.f32 	%f276, [%r3225];
	ld.shared.v2.u8 	{%rs122, %rs123}, [%r3046];
	cvt.u32.u16 	%r3226, %rs122;
	cvt.s32.s8 	%r3227, %r3226;
	mul.lo.s32 	%r3228, %r1765, %r3227;
	cvt.u32.u16 	%r3229, %rs123;
	cvt.s32.s8 	%r3230, %r3229;
	mad.lo.s32 	%r3231, %r1773, %r3230, %r3228;
	cvt.rn.f32.s32 	%f277, %r3231;
	fma.rn.f32 	%f278, %f276, %f277, 0f00000000;
	ld.shared.u32 	%r1778, [%r3033+-8288];
	ld.shared.u32 	%r1779, [%r3038+3104];
	// begin inline asm
	dp4a.s32.s32 %r1777, %r1778, %r1779, %r3004;
	// end inline asm
	ld.shared.u32 	%r1782, [%r3033+-8284];
	ld.shared.u32 	%r1783, [%r3038+3108];
	// begin inline asm
	dp4a.s32.s32 %r1781, %r1782, %r1783, %r1777;
	// end inline asm
	ld.shared.u32 	%r1786, [%r3033+-8272];
	ld.shared.u32 	%r1787, [%r3038+3120];
	// begin inline asm
	dp4a.s32.s32 %r1785, %r1786, %r1787, %r3004;
	// end inline asm
	ld.shared.u32 	%r1790, [%r3033+-8268];
	ld.shared.u32 	%r1791, [%r3038+3124];
	// begin inline asm
	dp4a.s32.s32 %r1789, %r1790, %r1791, %r1785;
	// end inline asm
	ld.shared.u32 	%r1794, [%r3033+-8280];
	ld.shared.u32 	%r1795, [%r3038+3112];
	// begin inline asm
	dp4a.s32.s32 %r1793, %r1794, %r1795, %r1781;
	// end inline asm
	ld.shared.u32 	%r1798, [%r3033+-8276];
	ld.shared.u32 	%r1799, [%r3038+3116];
	// begin inline asm
	dp4a.s32.s32 %r1797, %r1798, %r1799, %r1793;
	// end inline asm
	ld.shared.u32 	%r1802, [%r3033+-8264];
	ld.shared.u32 	%r1803, [%r3038+3128];
	// begin inline asm
	dp4a.s32.s32 %r1801, %r1802, %r1803, %r1789;
	// end inline asm
	ld.shared.u32 	%r1806, [%r3033+-8260];
	ld.shared.u32 	%r1807, [%r3038+3132];
	// begin inline asm
	dp4a.s32.s32 %r1805, %r1806, %r1807, %r1801;
	// end inline asm
	ld.shared.f32 	%f279, [%r3225+4];
	ld.shared.v2.u8 	{%rs124, %rs125}, [%r3046+2];
	cvt.u32.u16 	%r3232, %rs124;
	cvt.s32.s8 	%r3233, %r3232;
	mul.lo.s32 	%r3234, %r1797, %r3233;
	cvt.u32.u16 	%r3235, %rs125;
	cvt.s32.s8 	%r3236, %r3235;
	mad.lo.s32 	%r3237, %r1805, %r3236, %r3234;
	cvt.rn.f32.s32 	%f280, %r3237;
	fma.rn.f32 	%f281, %f279, %f280, %f278;
	ld.shared.f32 	%f282, [%r3065];
	fma.rn.f32 	%f705, %f281, %f282, %f705;
	ld.shared.u32 	%r1810, [%r3033];
	ld.shared.u32 	%r1811, [%r3038+3072];
	// begin inline asm
	dp4a.s32.s32 %r1809, %r1810, %r1811, %r3004;
	// end inline asm
	ld.shared.u32 	%r1814, [%r3033+4];
	ld.shared.u32 	%r1815, [%r3038+3076];
	// begin inline asm
	dp4a.s32.s32 %r1813, %r1814, %r1815, %r1809;
	// end inline asm
	ld.shared.u32 	%r1818, [%r3033+16];
	ld.shared.u32 	%r1819, [%r3038+3088];
	// begin inline asm
	dp4a.s32.s32 %r1817, %r1818, %r1819, %r3004;
	// end inline asm
	ld.shared.u32 	%r1822, [%r3033+20];
	ld.shared.u32 	%r1823, [%r3038+3092];
	// begin inline asm
	dp4a.s32.s32 %r1821, %r1822, %r1823, %r1817;
	// end inline asm
	ld.shared.u32 	%r1826, [%r3033+8];
	ld.shared.u32 	%r1827, [%r3038+3080];
	// begin inline asm
	dp4a.s32.s32 %r1825, %r1826, %r1827, %r1813;
	// end inline asm
	ld.shared.u32 	%r1830, [%r3033+12];
	ld.shared.u32 	%r1831, [%r3038+3084];
	// begin inline asm
	dp4a.s32.s32 %r1829, %r1830, %r1831, %r1825;
	// end inline asm
	ld.shared.u32 	%r1834, [%r3033+24];
	ld.shared.u32 	%r1835, [%r3038+3096];
	// begin inline asm
	dp4a.s32.s32 %r1833, %r1834, %r1835, %r1821;
	// end inline asm
	ld.shared.u32 	%r1838, [%r3033+28];
	ld.shared.u32 	%r1839, [%r3038+3100];
	// begin inline asm
	dp4a.s32.s32 %r1837, %r1838, %r1839, %r1833;
	// end inline asm
	ld.shared.f32 	%f283, [%r3225];
	ld.shared.v2.u8 	{%rs126, %rs127}, [%r3071];
	cvt.u32.u16 	%r3238, %rs126;
	cvt.s32.s8 	%r3239, %r3238;
	mul.lo.s32 	%r3240, %r1829, %r3239;
	cvt.u32.u16 	%r3241, %rs127;
	cvt.s32.s8 	%r3242, %r3241;
	mad.lo.s32 	%r3243, %r1837, %r3242, %r3240;
	cvt.rn.f32.s32 	%f284, %r3243;
	fma.rn.f32 	%f285, %f283, %f284, 0f00000000;
	ld.shared.u32 	%r1842, [%r3033+32];
	ld.shared.u32 	%r1843, [%r3038+3104];
	// begin inline asm
	dp4a.s32.s32 %r1841, %r1842, %r1843, %r3004;
	// end inline asm
	ld.shared.u32 	%r1846, [%r3033+36];
	ld.shared.u32 	%r1847, [%r3038+3108];
	// begin inline asm
	dp4a.s32.s32 %r1845, %r1846, %r1847, %r1841;
	// end inline asm
	ld.shared.u32 	%r1850, [%r3033+48];
	ld.shared.u32 	%r1851, [%r3038+3120];
	// begin inline asm
	dp4a.s32.s32 %r1849, %r1850, %r1851, %r3004;
	// end inline asm
	ld.shared.u32 	%r1854, [%r3033+52];
	ld.shared.u32 	%r1855, [%r3038+3124];
	// begin inline asm
	dp4a.s32.s32 %r1853, %r1854, %r1855, %r1849;
	// end inline asm
	ld.shared.u32 	%r1858, [%r3033+40];
	ld.shared.u32 	%r1859, [%r3038+3112];
	// begin inline asm
	dp4a.s32.s32 %r1857, %r1858, %r1859, %r1845;
	// end inline asm
	ld.shared.u32 	%r1862, [%r3033+44];
	ld.shared.u32 	%r1863, [%r3038+3116];
	// begin inline asm
	dp4a.s32.s32 %r1861, %r1862, %r1863, %r1857;
	// end inline asm
	ld.shared.u32 	%r1866, [%r3033+56];
	ld.shared.u32 	%r1867, [%r3038+3128];
	// begin inline asm
	dp4a.s32.s32 %r1865, %r1866, %r1867, %r1853;
	// end inline asm
	ld.shared.u32 	%r1870, [%r3033+60];
	ld.shared.u32 	%r1871, [%r3038+3132];
	// begin inline asm
	dp4a.s32.s32 %r1869, %r1870, %r1871, %r1865;
	// end inline asm
	ld.shared.v2.u8 	{%rs128, %rs129}, [%r3071+2];
	cvt.u32.u16 	%r3244, %rs128;
	cvt.s32.s8 	%r3245, %r3244;
	mul.lo.s32 	%r3246, %r1861, %r3245;
	cvt.u32.u16 	%r3247, %rs129;
	cvt.s32.s8 	%r3248, %r3247;
	mad.lo.s32 	%r3249, %r1869, %r3248, %r3246;
	cvt.rn.f32.s32 	%f286, %r3249;
	fma.rn.f32 	%f287, %f279, %f286, %f285;
	ld.shared.f32 	%f288, [%r3087+128];
	fma.rn.f32 	%f689, %f287, %f288, %f689;
	add.s32 	%r3250, %r3035, 896;
	shr.u32 	%r3251, %r3250, 1;
	ld.shared.u32 	%r1874, [%r3033+-8320];
	ld.shared.u32 	%r1875, [%r3038+3584];
	// begin inline asm
	dp4a.s32.s32 %r1873, %r1874, %r1875, %r3004;
	// end inline asm
	ld.shared.u32 	%r1878, [%r3033+-8316];
	ld.shared.u32 	%r1879, [%r3038+3588];
	// begin inline asm
	dp4a.s32.s32 %r1877, %r1878, %r1879, %r1873;
	// end inline asm
	ld.shared.u32 	%r1882, [%r3033+-8304];
	ld.shared.u32 	%r1883, [%r3038+3600];
	// begin inline asm
	dp4a.s32.s32 %r1881, %r1882, %r1883, %r3004;
	// end inline asm
	ld.shared.u32 	%r1886, [%r3033+-8300];
	ld.shared.u32 	%r1887, [%r3038+3604];
	// begin inline asm
	dp4a.s32.s32 %r1885, %r1886, %r1887, %r1881;
	// end inline asm
	ld.shared.u32 	%r1890, [%r3033+-8312];
	ld.shared.u32 	%r1891, [%r3038+3592];
	// begin inline asm
	dp4a.s32.s32 %r1889, %r1890, %r1891, %r1877;
	// end inline asm
	ld.shared.u32 	%r1894, [%r3033+-8308];
	ld.shared.u32 	%r1895, [%r3038+3596];
	// begin inline asm
	dp4a.s32.s32 %r1893, %r1894, %r1895, %r1889;
	// end inline asm
	ld.shared.u32 	%r1898, [%r3033+-8296];
	ld.shared.u32 	%r1899, [%r3038+3608];
	// begin inline asm
	dp4a.s32.s32 %r1897, %r1898, %r1899, %r1885;
	// end inline asm
	ld.shared.u32 	%r1902, [%r3033+-8292];
	ld.shared.u32 	%r1903, [%r3038+3612];
	// begin inline asm
	dp4a.s32.s32 %r1901, %r1902, %r1903, %r1897;
	// end inline asm
	add.s32 	%r3252, %r3047, %r3251;
	ld.shared.f32 	%f289, [%r3252];
	ld.shared.v2.u8 	{%rs130, %rs131}, [%r3046];
	cvt.u32.u16 	%r3253, %rs130;
	cvt.s32.s8 	%r3254, %r3253;
	mul.lo.s32 	%r3255, %r1893, %r3254;
	cvt.u32.u16 	%r3256, %rs131;
	cvt.s32.s8 	%r3257, %r3256;
	mad.lo.s32 	%r3258, %r1901, %r3257, %r3255;
	cvt.rn.f32.s32 	%f290, %r3258;
	fma.rn.f32 	%f291, %f289, %f290, 0f00000000;
	ld.shared.u32 	%r1906, [%r3033+-8288];
	ld.shared.u32 	%r1907, [%r3038+3616];
	// begin inline asm
	dp4a.s32.s32 %r1905, %r1906, %r1907, %r3004;
	// end inline asm
	ld.shared.u32 	%r1910, [%r3033+-8284];
	ld.shared.u32 	%r1911, [%r3038+3620];
	// begin inline asm
	dp4a.s32.s32 %r1909, %r1910, %r1911, %r1905;
	// end inline asm
	ld.shared.u32 	%r1914, [%r3033+-8272];
	ld.shared.u32 	%r1915, [%r3038+3632];
	// begin inline asm
	dp4a.s32.s32 %r1913, %r1914, %r1915, %r3004;
	// end inline asm
	ld.shared.u32 	%r1918, [%r3033+-8268];
	ld.shared.u32 	%r1919, [%r3038+3636];
	// begin inline asm
	dp4a.s32.s32 %r1917, %r1918, %r1919, %r1913;
	// end inline asm
	ld.shared.u32 	%r1922, [%r3033+-8280];
	ld.shared.u32 	%r1923, [%r3038+3624];
	// begin inline asm
	dp4a.s32.s32 %r1921, %r1922, %r1923, %r1909;
	// end inline asm
	ld.shared.u32 	%r1926, [%r3033+-8276];
	ld.shared.u32 	%r1927, [%r3038+3628];
	// begin inline asm
	dp4a.s32.s32 %r1925, %r1926, %r1927, %r1921;
	// end inline asm
	ld.shared.u32 	%r1930, [%r3033+-8264];
	ld.shared.u32 	%r1931, [%r3038+3640];
	// begin inline asm
	dp4a.s32.s32 %r1929, %r1930, %r1931, %r1917;
	// end inline asm
	ld.shared.u32 	%r1934, [%r3033+-8260];
	ld.shared.u32 	%r1935, [%r3038+3644];
	// begin inline asm
	dp4a.s32.s32 %r1933, %r1934, %r1935, %r1929;
	// end inline asm
	ld.shared.f32 	%f292, [%r3252+4];
	ld.shared.v2.u8 	{%rs132, %rs133}, [%r3046+2];
	cvt.u32.u16 	%r3259, %rs132;
	cvt.s32.s8 	%r3260, %r3259;
	mul.lo.s32 	%r3261, %r1925, %r3260;
	cvt.u32.u16 	%r3262, %rs133;
	cvt.s32.s8 	%r3263, %r3262;
	mad.lo.s32 	%r3264, %r1933, %r3263, %r3261;
	cvt.rn.f32.s32 	%f293, %r3264;
	fma.rn.f32 	%f294, %f292, %f293, %f291;
	ld.shared.f32 	%f295, [%r3065];
	fma.rn.f32 	%f704, %f294, %f295, %f704;
	ld.shared.u32 	%r1938, [%r3033];
	ld.shared.u32 	%r1939, [%r3038+3584];
	// begin inline asm
	dp4a.s32.s32 %r1937, %r1938, %r1939, %r3004;
	// end inline asm
	ld.shared.u32 	%r1942, [%r3033+4];
	ld.shared.u32 	%r1943, [%r3038+3588];
	// begin inline asm
	dp4a.s32.s32 %r1941, %r1942, %r1943, %r1937;
	// end inline asm
	ld.shared.u32 	%r1946, [%r3033+16];
	ld.shared.u32 	%r1947, [%r3038+3600];
	// begin inline asm
	dp4a.s32.s32 %r1945, %r1946, %r1947, %r3004;
	// end inline asm
	ld.shared.u32 	%r1950, [%r3033+20];
	ld.shared.u32 	%r1951, [%r3038+3604];
	// begin inline asm
	dp4a.s32.s32 %r1949, %r1950, %r1951, %r1945;
	// end inline asm
	ld.shared.u32 	%r1954, [%r3033+8];
	ld.shared.u32 	%r1955, [%r3038+3592];
	// begin inline asm
	dp4a.s32.s32 %r1953, %r1954, %r1955, %r1941;
	// end inline asm
	ld.shared.u32 	%r1958, [%r3033+12];
	ld.shared.u32 	%r1959, [%r3038+3596];
	// begin inline asm
	dp4a.s32.s32 %r1957, %r1958, %r1959, %r1953;
	// end inline asm
	ld.shared.u32 	%r1962, [%r3033+24];
	ld.shared.u32 	%r1963, [%r3038+3608];
	// begin inline asm
	dp4a.s32.s32 %r1961, %r1962, %r1963, %r1949;
	// end inline asm
	ld.shared.u32 	%r1966, [%r3033+28];
	ld.shared.u32 	%r1967, [%r3038+3612];
	// begin inline asm
	dp4a.s32.s32 %r1965, %r1966, %r1967, %r1961;
	// end inline asm
	ld.shared.f32 	%f296, [%r3252];
	ld.shared.v2.u8 	{%rs134, %rs135}, [%r3071];
	cvt.u32.u16 	%r3265, %rs134;
	cvt.s32.s8 	%r3266, %r3265;
	mul.lo.s32 	%r3267, %r1957, %r3266;
	cvt.u32.u16 	%r3268, %rs135;
	cvt.s32.s8 	%r3269, %r3268;
	mad.lo.s32 	%r3270, %r1965, %r3269, %r3267;
	cvt.rn.f32.s32 	%f297, %r3270;
	fma.rn.f32 	%f298, %f296, %f297, 0f00000000;
	ld.shared.u32 	%r1970, [%r3033+32];
	ld.shared.u32 	%r1971, [%r3038+3616];
	// begin inline asm
	dp4a.s32.s32 %r1969, %r1970, %r1971, %r3004;
	// end inline asm
	ld.shared.u32 	%r1974, [%r3033+36];
	ld.shared.u32 	%r1975, [%r3038+3620];
	// begin inline asm
	dp4a.s32.s32 %r1973, %r1974, %r1975, %r1969;
	// end inline asm
	ld.shared.u32 	%r1978, [%r3033+48];
	ld.shared.u32 	%r1979, [%r3038+3632];
	// begin inline asm
	dp4a.s32.s32 %r1977, %r1978, %r1979, %r3004;
	// end inline asm
	ld.shared.u32 	%r1982, [%r3033+52];
	ld.shared.u32 	%r1983, [%r3038+3636];
	// begin inline asm
	dp4a.s32.s32 %r1981, %r1982, %r1983, %r1977;
	// end inline asm
	ld.shared.u32 	%r1986, [%r3033+40];
	ld.shared.u32 	%r1987, [%r3038+3624];
	// begin inline asm
	dp4a.s32.s32 %r1985, %r1986, %r1987, %r1973;
	// end inline asm
	ld.shared.u32 	%r1990, [%r3033+44];
	ld.shared.u32 	%r1991, [%r3038+3628];
	// begin inline asm
	dp4a.s32.s32 %r1989, %r1990, %r1991, %r1985;
	// end inline asm
	ld.shared.u32 	%r1994, [%r3033+56];
	ld.shared.u32 	%r1995, [%r3038+3640];
	// begin inline asm
	dp4a.s32.s32 %r1993, %r1994, %r1995, %r1981;
	// end inline asm
	ld.shared.u32 	%r1998, [%r3033+60];
	ld.shared.u32 	%r1999, [%r3038+3644];
	// begin inline asm
	dp4a.s32.s32 %r1997, %r1998, %r1999, %r1993;
	// end inline asm
	ld.shared.v2.u8 	{%rs136, %rs137}, [%r3071+2];
	cvt.u32.u16 	%r3271, %rs136;
	cvt.s32.s8 	%r3272, %r3271;
	mul.lo.s32 	%r3273, %r1989, %r3272;
	cvt.u32.u16 	%r3274, %rs137;
	cvt.s32.s8 	%r3275, %r3274;
	mad.lo.s32 	%r3276, %r1997, %r3275, %r3273;
	cvt.rn.f32.s32 	%f299, %r3276;
	fma.rn.f32 	%f300, %f292, %f299, %f298;
	ld.shared.f32 	%f301, [%r3087+128];
	fma.rn.f32 	%f688, %f300, %f301, %f688;
	add.s32 	%r3277, %r3035, 1024;
	shr.u32 	%r3278, %r3277, 1;
	ld.shared.u32 	%r2002, [%r3033+-8320];
	ld.shared.u32 	%r2003, [%r3038+4096];
	// begin inline asm
	dp4a.s32.s32 %r2001, %r2002, %r2003, %r3004;
	// end inline asm
	ld.shared.u32 	%r2006, [%r3033+-8316];
	ld.shared.u32 	%r2007, [%r3038+4100];
	// begin inline asm
	dp4a.s32.s32 %r2005, %r2006, %r2007, %r2001;
	// end inline asm
	ld.shared.u32 	%r2010, [%r3033+-8304];
	ld.shared.u32 	%r2011, [%r3038+4112];
	// begin inline asm
	dp4a.s32.s32 %r2009, %r2010, %r2011, %r3004;
	// end inline asm
	ld.shared.u32 	%r2014, [%r3033+-8300];
	ld.shared.u32 	%r2015, [%r3038+4116];
	// begin inline asm
	dp4a.s32.s32 %r2013, %r2014, %r2015, %r2009;
	// end inline asm
	ld.shared.u32 	%r2018, [%r3033+-8312];
	ld.shared.u32 	%r2019, [%r3038+4104];
	// begin inline asm
	dp4a.s32.s32 %r2017, %r2018, %r2019, %r2005;
	// end inline asm
	ld.shared.u32 	%r2022, [%r3033+-8308];
	ld.shared.u32 	%r2023, [%r3038+4108];
	// begin inline asm
	dp4a.s32.s32 %r2021, %r2022, %r2023, %r2017;
	// end inline asm
	ld.shared.u32 	%r2026, [%r3033+-8296];
	ld.shared.u32 	%r2027, [%r3038+4120];
	// begin inline asm
	dp4a.s32.s32 %r2025, %r2026, %r2027, %r2013;
	// end inline asm
	ld.shared.u32 	%r2030, [%r3033+-8292];
	ld.shared.u32 	%r2031, [%r3038+4124];
	// begin inline asm
	dp4a.s32.s32 %r2029, %r2030, %r2031, %r2025;
	// end inline asm
	add.s32 	%r3279, %r3047, %r3278;
	ld.shared.f32 	%f302, [%r3279];
	ld.shared.v2.u8 	{%rs138, %rs139}, [%r3046];
	cvt.u32.u16 	%r3280, %rs138;
	cvt.s32.s8 	%r3281, %r3280;
	mul.lo.s32 	%r3282, %r2021, %r3281;
	cvt.u32.u16 	%r3283, %rs139;
	cvt.s32.s8 	%r3284, %r3283;
	mad.lo.s32 	%r3285, %r2029, %r3284, %r3282;
	cvt.rn.f32.s32 	%f303, %r3285;
	fma.rn.f32 	%f304, %f302, %f303, 0f00000000;
	ld.shared.u32 	%r2034, [%r3033+-8288];
	ld.shared.u32 	%r2035, [%r3038+4128];
	// begin inline asm
	dp4a.s32.s32 %r2033, %r2034, %r2035, %r3004;
	// end inline asm
	ld.shared.u32 	%r2038, [%r3033+-8284];
	ld.shared.u32 	%r2039, [%r3038+4132];
	// begin inline asm
	dp4a.s32.s32 %r2037, %r2038, %r2039, %r2033;
	// end inline asm
	ld.shared.u32 	%r2042, [%r3033+-8272];
	ld.shared.u32 	%r2043, [%r3038+4144];
	// begin inline asm
	dp4a.s32.s32 %r2041, %r2042, %r2043, %r3004;
	// end inline asm
	ld.shared.u32 	%r2046, [%r3033+-8268];
	ld.shared.u32 	%r2047, [%r3038+4148];
	// begin inline asm
	dp4a.s32.s32 %r2045, %r2046, %r2047, %r2041;
	// end inline asm
	ld.shared.u32 	%r2050, [%r3033+-8280];
	ld.shared.u32 	%r2051, [%r3038+4136];
	// begin inline asm
	dp4a.s32.s32 %r2049, %r2050, %r2051, %r2037;
	// end inline asm
	ld.shared.u32 	%r2054, [%r3033+-8276];
	ld.shared.u32 	%r2055, [%r3038+4140];
	// begin inline asm
	dp4a.s32.s32 %r2053, %r2054, %r2055, %r2049;
	// end inline asm
	ld.shared.u32 	%r2058, [%r3033+-8264];
	ld.shared.u32 	%r2059, [%r3038+4152];
	// begin inline asm
	dp4a.s32.s32 %r2057, %r2058, %r2059, %r2045;
	// end inline asm
	ld.shared.u32 	%r2062, [%r3033+-8260];
	ld.shared.u32 	%r2063, [%r3038+4156];
	// begin inline asm
	dp4a.s32.s32 %r2061, %r2062, %r2063, %r2057;
	// end inline asm
	ld.shared.f32 	%f305, [%r3279+4];
	ld.shared.v2.u8 	{%rs140, %rs141}, [%r3046+2];
	cvt.u32.u16 	%r3286, %rs140;
	cvt.s32.s8 	%r3287, %r3286;
	mul.lo.s32 	%r3288, %r2053, %r3287;
	cvt.u32.u16 	%r3289, %rs141;
	cvt.s32.s8 	%r3290, %r3289;
	mad.lo.s32 	%r3291, %r2061, %r3290, %r3288;
	cvt.rn.f32.s32 	%f306, %r3291;
	fma.rn.f32 	%f307, %f305, %f306, %f304;
	ld.shared.f32 	%f308, [%r3065];
	fma.rn.f32 	%f703, %f307, %f308, %f703;
	ld.shared.u32 	%r2066, [%r3033];
	ld.shared.u32 	%r2067, [%r3038+4096];
	// begin inline asm
	dp4a.s32.s32 %r2065, %r2066, %r2067, %r3004;
	// end inline asm
	ld.shared.u32 	%r2070, [%r3033+4];
	ld.shared.u32 	%r2071, [%r3038+4100];
	// begin inline asm
	dp4a.s32.s32 %r2069, %r2070, %r2071, %r2065;
	// end inline asm
	ld.shared.u32 	%r2074, [%r3033+16];
	ld.shared.u32 	%r2075, [%r3038+4112];
	// begin inline asm
	dp4a.s32.s32 %r2073, %r2074, %r2075, %r3004;
	// end inline asm
	ld.shared.u32 	%r2078, [%r3033+20];
	ld.shared.u32 	%r2079, [%r3038+4116];
	// begin inline asm
	dp4a.s32.s32 %r2077, %r2078, %r2079, %r2073;
	// end inline asm
	ld.shared.u32 	%r2082, [%r3033+8];
	ld.shared.u32 	%r2083, [%r3038+4104];
	// begin inline asm
	dp4a.s32.s32 %r2081, %r2082, %r2083, %r2069;
	// end inline asm
	ld.shared.u32 	%r2086, [%r3033+12];
	ld.shared.u32 	%r2087, [%r3038+4108];
	// begin inline asm
	dp4a.s32.s32 %r2085, %r2086, %r2087, %r2081;
	// end inline asm
	ld.shared.u32 	%r2090, [%r3033+24];
	ld.shared.u32 	%r2091, [%r3038+4120];
	// begin inline asm
	dp4a.s32.s32 %r2089, %r2090, %r2091, %r2077;
	// end inline asm
	ld.shared.u32 	%r2094, [%r3033+28];
	ld.shared.u32 	%r2095, [%r3038+4124];
	// begin inline asm
	dp4a.s32.s32 %r2093, %r2094, %r2095, %r2089;
	// end inline asm
	ld.shared.f32 	%f309, [%r3279];
	ld.shared.v2.u8 	{%rs142, %rs143}, [%r3071];
	cvt.u32.u16 	%r3292, %rs142;
	cvt.s32.s8 	%r3293, %r3292;
	mul.lo.s32 	%r3294, %r2085, %r3293;
	cvt.u32.u16 	%r3295, %rs143;
	cvt.s32.s8 	%r3296, %r3295;
	mad.lo.s32 	%r3297, %r2093, %r3296, %r3294;
	cvt.rn.f32.s32 	%f310, %r3297;
	fma.rn.f32 	%f311, %f309, %f310, 0f00000000;
	ld.shared.u32 	%r2098, [%r3033+32];
	ld.shared.u32 	%r2099, [%r3038+4128];
	// begin inline asm
	dp4a.s32.s32 %r2097, %r2098, %r2099, %r3004;
	// end inline asm
	ld.shared.u32 	%r2102, [%r3033+36];
	ld.shared.u32 	%r2103, [%r3038+4132];
	// begin inline asm
	dp4a.s32.s32 %r2101, %r2102, %r2103, %r2097;
	// end inline asm
	ld.shared.u32 	%r2106, [%r3033+48];
	ld.shared.u32 	%r2107, [%r3038+4144];
	// begin inline asm
	dp4a.s32.s32 %r2105, %r2106, %r2107, %r3004;
	// end inline asm
	ld.shared.u32 	%r2110, [%r3033+52];
	ld.shared.u32 	%r2111, [%r3038+4148];
	// begin inline asm
	dp4a.s32.s32 %r2109, %r2110, %r2111, %r2105;
	// end inline asm
	ld.shared.u32 	%r2114, [%r3033+40];
	ld.shared.u32 	%r2115, [%r3038+4136];
	// begin inline asm
	dp4a.s32.s32 %r2113, %r2114, %r2115, %r2101;
	// end inline asm
	ld.shared.u32 	%r2118, [%r3033+44];
	ld.shared.u32 	%r2119, [%r3038+4140];
	// begin inline asm
	dp4a.s32.s32 %r2117, %r2118, %r2119, %r2113;
	// end inline asm
	ld.shared.u32 	%r2122, [%r3033+56];
	ld.shared.u32 	%r2123, [%r3038+4152];
	// begin inline asm
	dp4a.s32.s32 %r2121, %r2122, %r2123, %r2109;
	// end inline asm
	ld.shared.u32 	%r2126, [%r3033+60];
	ld.shared.u32 	%r2127, [%r3038+4156];
	// begin inline asm
	dp4a.s32.s32 %r2125, %r2126, %r2127, %r2121;
	// end inline asm
	ld.shared.v2.u8 	{%rs144, %rs145}, [%r3071+2];
	cvt.u32.u16 	%r3298, %rs144;
	cvt.s32.s8 	%r3299, %r3298;
	mul.lo.s32 	%r3300, %r2117, %r3299;
	cvt.u32.u16 	%r3301, %rs145;
	cvt.s32.s8 	%r3302, %r3301;
	mad.lo.s32 	%r3303, %r2125, %r3302, %r3300;
	cvt.rn.f32.s32 	%f312, %r3303;
	fma.rn.f32 	%f313, %f305, %f312, %f311;
	ld.shared.f32 	%f314, [%r3087+128];
	fma.rn.f32 	%f687, %f313, %f314, %f687;
	add.s32 	%r3304, %r3035, 1152;
	shr.u32 	%r3305, %r3304, 1;
	ld.shared.u32 	%r2130, [%r3033+-8320];
	ld.shared.u32 	%r2131, [%r3038+4608];
	// begin inline asm
	dp4a.s32.s32 %r2129, %r2130, %r2131, %r3004;
	// end inline asm
	ld.shared.u32 	%r2134, [%r3033+-8316];
	ld.shared.u32 	%r2135, [%r3038+4612];
	// begin inline asm
	dp4a.s32.s32 %r2133, %r2134, %r2135, %r2129;
	// end inline asm
	ld.shared.u32 	%r2138, [%r3033+-8304];
	ld.shared.u32 	%r2139, [%r3038+4624];
	// begin inline asm
	dp4a.s32.s32 %r2137, %r2138, %r2139, %r3004;
	// end inline asm
	ld.shared.u32 	%r2142, [%r3033+-8300];
	ld.shared.u32 	%r2143, [%r3038+4628];
	// begin inline asm
	dp4a.s32.s32 %r2141, %r2142, %r2143, %r2137;
	// end inline asm
	ld.shared.u32 	%r2146, [%r3033+-8312];
	ld.shared.u32 	%r2147, [%r3038+4616];
	// begin inline asm
	dp4a.s32.s32 %r2145, %r2146, %r2147, %r2133;
	// end inline asm
	ld.shared.u32 	%r2150, [%r3033+-8308];
	ld.shared.u32 	%r2151, [%r3038+4620];
	// begin inline asm
	dp4a.s32.s32 %r2149, %r2150, %r2151, %r2145;
	// end inline asm
	ld.shared.u32 	%r2154, [%r3033+-8296];
	ld.shared.u32 	%r2155, [%r3038+4632];
	// begin inline asm
	dp4a.s32.s32 %r2153, %r2154, %r2155, %r2141;
	// end inline asm
	ld.shared.u32 	%r2158, [%r3033+-8292];
	ld.shared.u32 	%r2159, [%r3038+4636];
	// begin inline asm
	dp4a.s32.s32 %r2157, %r2158, %r2159, %r2153;
	// end inline asm
	add.s32 	%r3306, %r3047, %r3305;
	ld.shared.f32 	%f315, [%r3306];
	ld.shared.v2.u8 	{%rs146, %rs147}, [%r3046];
	cvt.u32.u16 	%r3307, %rs146;
	cvt.s32.s8 	%r3308, %r3307;
	mul.lo.s32 	%r3309, %r2149, %r3308;
	cvt.u32.u16 	%r3310, %rs147;
	cvt.s32.s8 	%r3311, %r3310;
	mad.lo.s32 	%r3312, %r2157, %r3311, %r3309;
	cvt.rn.f32.s32 	%f316, %r3312;
	fma.rn.f32 	%f317, %f315, %f316, 0f00000000;
	ld.shared.u32 	%r2162, [%r3033+-8288];
	ld.shared.u32 	%r2163, [%r3038+4640];
	// begin inline asm
	dp4a.s32.s32 %r2161, %r2162, %r2163, %r3004;
	// end inline asm
	ld.shared.u32 	%r2166, [%r3033+-8284];
	ld.shared.u32 	%r2167, [%r3038+4644];
	// begin inline asm
	dp4a.s32.s32 %r2165, %r2166, %r2167, %r2161;
	// end inline asm
	ld.shared.u32 	%r2170, [%r3033+-8272];
	ld.shared.u32 	%r2171, [%r3038+4656];
	// begin inline asm
	dp4a.s32.s32 %r2169, %r2170, %r2171, %r3004;
	// end inline asm
	ld.shared.u32 	%r2174, [%r3033+-8268];
	ld.shared.u32 	%r2175, [%r3038+4660];
	// begin inline asm
	dp4a.s32.s32 %r2173, %r2174, %r2175, %r2169;
	// end inline asm
	ld.shared.u32 	%r2178, [%r3033+-8280];
	ld.shared.u32 	%r2179, [%r3038+4648];
	// begin inline asm
	dp4a.s32.s32 %r2177, %r2178, %r2179, %r2165;
	// end inline asm
	ld.shared.u32 	%r2182, [%r3033+-8276];
	ld.shared.u32 	%r2183, [%r3038+4652];
	// begin inline asm
	dp4a.s32.s32 %r2181, %r2182, %r2183, %r2177;
	// end inline asm
	ld.shared.u32 	%r2186, [%r3033+-8264];
	ld.shared.u32 	%r2187, [%r3038+4664];
	// begin inline asm
	dp4a.s32.s32 %r2185, %r2186, %r2187, %r2173;
	// end inline asm
	ld.shared.u32 	%r2190, [%r3033+-8260];
	ld.shared.u32 	%r2191, [%r3038+4668];
	// begin inline asm
	dp4a.s32.s32 %r2189, %r2190, %r2191, %r2185;
	// end inline asm
	ld.shared.f32 	%f318, [%r3306+4];
	ld.shared.v2.u8 	{%rs148, %rs149}, [%r3046+2];
	cvt.u32.u16 	%r3313, %rs148;
	cvt.s32.s8 	%r3314, %r3313;
	mul.lo.s32 	%r3315, %r2181, %r3314;
	cvt.u32.u16 	%r3316, %rs149;
	cvt.s32.s8 	%r3317, %r3316;
	mad.lo.s32 	%r3318, %r2189, %r3317, %r3315;
	cvt.rn.f32.s32 	%f319, %r3318;
	fma.rn.f32 	%f320, %f318, %f319, %f317;
	ld.shared.f32 	%f321, [%r3065];
	fma.rn.f32 	%f702, %f320, %f321, %f702;
	ld.shared.u32 	%r2194, [%r3033];
	ld.shared.u32 	%r2195, [%r3038+4608];
	// begin inline asm
	dp4a.s32.s32 %r2193, %r2194, %r2195, %r3004;
	// end inline asm
	ld.shared.u32 	%r2198, [%r3033+4];
	ld.shared.u32 	%r2199, [%r3038+4612];
	// begin inline asm
	dp4a.s32.s32 %r2197, %r2198, %r2199, %r2193;
	// end inline asm
	ld.shared.u32 	%r2202, [%r3033+16];
	ld.shared.u32 	%r2203, [%r3038+4624];
	// begin inline asm
	dp4a.s32.s32 %r2201, %r2202, %r2203, %r3004;
	// end inline asm
	ld.shared.u32 	%r2206, [%r3033+20];
	ld.shared.u32 	%r2207, [%r3038+4628];
	// begin inline asm
	dp4a.s32.s32 %r2205, %r2206, %r2207, %r2201;
	// end inline asm
	ld.shared.u32 	%r2210, [%r3033+8];
	ld.shared.u32 	%r2211, [%r3038+4616];
	// begin inline asm
	dp4a.s32.s32 %r2209, %r2210, %r2211, %r2197;
	// end inline asm
	ld.shared.u32 	%r2214, [%r3033+12];
	ld.shared.u32 	%r2215, [%r3038+4620];
	// begin inline asm
	dp4a.s32.s32 %r2213, %r2214, %r2215, %r2209;
	// end inline asm
	ld.shared.u32 	%r2218, [%r3033+24];
	ld.shared.u32 	%r2219, [%r3038+4632];
	// begin inline asm
	dp4a.s32.s32 %r2217, %r2218, %r2219, %r2205;
	// end inline asm
	ld.shared.u32 	%r2222, [%r3033+28];
	ld.shared.u32 	%r2223, [%r3038+4636];
	// begin inline asm
	dp4a.s32.s32 %r2221, %r2222, %r2223, %r2217;
	// end inline asm
	ld.shared.f32 	%f322, [%r3306];
	ld.shared.v2.u8 	{%rs150, %rs151}, [%r3071];
	cvt.u32.u16 	%r3319, %rs150;
	cvt.s32.s8 	%r3320, %r3319;
	mul.lo.s32 	%r3321, %r2213, %r3320;
	cvt.u32.u16 	%r3322, %rs151;
	cvt.s32.s8 	%r3323, %r3322;
	mad.lo.s32 	%r3324, %r2221, %r3323, %r3321;
	cvt.rn.f32.s32 	%f323, %r3324;
	fma.rn.f32 	%f324, %f322, %f323, 0f00000000;
	ld.shared.u32 	%r2226, [%r3033+32];
	ld.shared.u32 	%r2227, [%r3038+4640];
	// begin inline asm
	dp4a.s32.s32 %r2225, %r2226, %r2227, %r3004;
	// end inline asm
	ld.shared.u32 	%r2230, [%r3033+36];
	ld.shared.u32 	%r2231, [%r3038+4644];
	// begin inline asm
	dp4a.s32.s32 %r2229, %r2230, %r2231, %r2225;
	// end inline asm
	ld.shared.u32 	%r2234, [%r3033+48];
	ld.shared.u32 	%r2235, [%r3038+4656];
	// begin inline asm
	dp4a.s32.s32 %r2233, %r2234, %r2235, %r3004;
	// end inline asm
	ld.shared.u32 	%r2238, [%r3033+52];
	ld.shared.u32 	%r2239, [%r3038+4660];
	// begin inline asm
	dp4a.s32.s32 %r2237, %r2238, %r2239, %r2233;
	// end inline asm
	ld.shared.u32 	%r2242, [%r3033+40];
	ld.shared.u32 	%r2243, [%r3038+4648];
	// begin inline asm
	dp4a.s32.s32 %r2241, %r2242, %r2243, %r2229;
	// end inline asm
	ld.shared.u32 	%r2246, [%r3033+44];
	ld.shared.u32 	%r2247, [%r3038+4652];
	// begin inline asm
	dp4a.s32.s32 %r2245, %r2246, %r2247, %r2241;
	// end inline asm
	ld.shared.u32 	%r2250, [%r3033+56];
	ld.shared.u32 	%r2251, [%r3038+4664];
	// begin inline asm
	dp4a.s32.s32 %r2249, %r2250, %r2251, %r2237;
	// end inline asm
	ld.shared.u32 	%r2254, [%r3033+60];
	ld.shared.u32 	%r2255, [%r3038+4668];
	// begin inline asm
	dp4a.s32.s32 %r2253, %r2254, %r2255, %r2249;
	// end inline asm
	ld.shared.v2.u8 	{%rs152, %rs153}, [%r3071+2];
	cvt.u32.u16 	%r3325, %rs152;
	cvt.s32.s8 	%r3326, %r3325;
	mul.lo.s32 	%r3327, %r2245, %r3326;
	cvt.u32.u16 	%r3328, %rs153;
	cvt.s32.s8 	%r3329, %r3328;
	mad.lo.s32 	%r3330, %r2253, %r3329, %r3327;
	cvt.rn.f32.s32 	%f325, %r3330;
	fma.rn.f32 	%f326, %f318, %f325, %f324;
	ld.shared.f32 	%f327, [%r3087+128];
	fma.rn.f32 	%f686, %f326, %f327, %f686;
	add.s32 	%r3331, %r3035, 1280;
	shr.u32 	%r3332, %r3331, 1;
	ld.shared.u32 	%r2258, [%r3033+-8320];
	ld.shared.u32 	%r2259, [%r3038+5120];
	// begin inline asm
	dp4a.s32.s32 %r2257, %r2258, %r2259, %r3004;
	// end inline asm
	ld.shared.u32 	%r2262, [%r3033+-8316];
	ld.shared.u32 	%r2263, [%r3038+5124];
	// begin inline asm
	dp4a.s32.s32 %r2261, %r2262, %r2263, %r2257;
	// end inline asm
	ld.shared.u32 	%r2266, [%r3033+-8304];
	ld.shared.u32 	%r2267, [%r3038+5136];
	// begin inline asm
	dp4a.s32.s32 %r2265, %r2266, %r2267, %r3004;
	// end inline asm
	ld.shared.u32 	%r2270, [%r3033+-8300];
	ld.shared.u32 	%r2271, [%r3038+5140];
	// begin inline asm
	dp4a.s32.s32 %r2269, %r2270, %r2271, %r2265;
	// end inline asm
	ld.shared.u32 	%r2274, [%r3033+-8312];
	ld.shared.u32 	%r2275, [%r3038+5128];
	// begin inline asm
	dp4a.s32.s32 %r2273, %r2274, %r2275, %r2261;
	// end inline asm
	ld.shared.u32 	%r2278, [%r3033+-8308];
	ld.shared.u32 	%r2279, [%r3038+5132];
	// begin inline asm
	dp4a.s32.s32 %r2277, %r2278, %r2279, %r2273;
	// end inline asm
	ld.shared.u32 	%r2282, [%r3033+-8296];
	ld.shared.u32 	%r2283, [%r3038+5144];
	// begin inline asm
	dp4a.s32.s32 %r2281, %r2282, %r2283, %r2269;
	// end inline asm
	ld.shared.u32 	%r2286, [%r3033+-8292];
	ld.shared.u32 	%r2287, [%r3038+5148];
	// begin inline asm
	dp4a.s32.s32 %r2285, %r2286, %r2287, %r2281;
	// end inline asm
	add.s32 	%r3333, %r3047, %r3332;
	ld.shared.f32 	%f328, [%r3333];
	ld.shared.v2.u8 	{%rs154, %rs155}, [%r3046];
	cvt.u32.u16 	%r3334, %rs154;
	cvt.s32.s8 	%r3335, %r3334;
	mul.lo.s32 	%r3336, %r2277, %r3335;
	cvt.u32.u16 	%r3337, %rs155;
	cvt.s32.s8 	%r3338, %r3337;
	mad.lo.s32 	%r3339, %r2285, %r3338, %r3336;
	cvt.rn.f32.s32 	%f329, %r3339;
	fma.rn.f32 	%f330, %f328, %f329, 0f00000000;
	ld.shared.u32 	%r2290, [%r3033+-8288];
	ld.shared.u32 	%r2291, [%r3038+5152];
	// begin inline asm
	dp4a.s32.s32 %r2289, %r2290, %r2291, %r3004;
	// end inline asm
	ld.shared.u32 	%r2294, [%r3033+-8284];
	ld.shared.u32 	%r2295, [%r3038+5156];
	// begin inline asm
	dp4a.s32.s32 %r2293, %r2294, %r2295, %r2289;
	// end inline asm
	ld.shared.u32 	%r2298, [%r3033+-8272];
	ld.shared.u32 	%r2299, [%r3038+5168];
	// begin inline asm
	dp4a.s32.s32 %r2297, %r2298, %r2299, %r3004;
	// end inline asm
	ld.shared.u32 	%r2302, [%r3033+-8268];
	ld.shared.u32 	%r2303, [%r3038+5172];
	// begin inline asm
	dp4a.s32.s32 %r2301, %r2302, %r2303, %r2297;
	// end inline asm
	ld.shared.u32 	%r2306, [%r3033+-8280];
	ld.shared.u32 	%r2307, [%r3038+5160];
	// begin inline asm
	dp4a.s32.s32 %r2305, %r2306, %r2307, %r2293;
	// end inline asm
	ld.shared.u32 	%r2310, [%r3033+-8276];
	ld.shared.u32 	%r2311, [%r3038+5164];
	// begin inline asm
	dp4a.s32.s32 %r2309, %r2310, %r2311, %r2305;
	// end inline asm
	ld.shared.u32 	%r2314, [%r3033+-8264];
	ld.shared.u32 	%r2315, [%r3038+5176];
	// begin inline asm
	dp4a.s32.s32 %r2313, %r2314, %r2315, %r2301;
	// end inline asm
	ld.shared.u32 	%r2318, [%r3033+-8260];
	ld.shared.u32 	%r2319, [%r3038+5180];
	// begin inline asm
	dp4a.s32.s32 %r2317, %r2318, %r2319, %r2313;
	// end inline asm
	ld.shared.f32 	%f331, [%r3333+4];
	ld.shared.v2.u8 	{%rs156, %rs157}, [%r3046+2];
	cvt.u32.u16 	%r3340, %rs156;
	cvt.s32.s8 	%r3341, %r3340;
	mul.lo.s32 	%r3342, %r2309, %r3341;
	cvt.u32.u16 	%r3343, %rs157;
	cvt.s32.s8 	%r3344, %r3343;
	mad.lo.s32 	%r3345, %r2317, %r3344, %r3342;
	cvt.rn.f32.s32 	%f332, %r3345;
	fma.rn.f32 	%f333, %f331, %f332, %f330;
	ld.shared.f32 	%f334, [%r3065];
	fma.rn.f32 	%f701, %f333, %f334, %f701;
	ld.shared.u32 	%r2322, [%r3033];
	ld.shared.u32 	%r2323, [%r3038+5120];
	// begin inline asm
	dp4a.s32.s32 %r2321, %r2322, %r2323, %r3004;
	// end inline asm
	ld.shared.u32 	%r2326, [%r3033+4];
	ld.shared.u32 	%r2327, [%r3038+5124];
	// begin inline asm
	dp4a.s32.s32 %r2325, %r2326, %r2327, %r2321;
	// end inline asm
	ld.shared.u32 	%r2330, [%r3033+16];
	ld.shared.u32 	%r2331, [%r3038+5136];
	// begin inline asm
	dp4a.s32.s32 %r2329, %r2330, %r2331, %r3004;
	// end inline asm
	ld.shared.u32 	%r2334, [%r3033+20];
	ld.shared.u32 	%r2335, [%r3038+5140];
	// begin inline asm
	dp4a.s32.s32 %r2333, %r2334, %r2335, %r2329;
	// end inline asm
	ld.shared.u32 	%r2338, [%r3033+8];
	ld.shared.u32 	%r2339, [%r3038+5128];
	// begin inline asm
	dp4a.s32.s32 %r2337, %r2338, %r2339, %r2325;
	// end inline asm
	ld.shared.u32 	%r2342, [%r3033+12];
	ld.shared.u32 	%r2343, [%r3038+5132];
	// begin inline asm
	dp4a.s32.s32 %r2341, %r2342, %r2343, %r2337;
	// end inline asm
	ld.shared.u32 	%r2346, [%r3033+24];
	ld.shared.u32 	%r2347, [%r3038+5144];
	// begin inline asm
	dp4a.s32.s32 %r2345, %r2346, %r2347, %r2333;
	// end inline asm
	ld.shared.u32 	%r2350, [%r3033+28];
	ld.shared.u32 	%r2351, [%r3038+5148];
	// begin inline asm
	dp4a.s32.s32 %r2349, %r2350, %r2351, %r2345;
	// end inline asm
	ld.shared.f32 	%f335, [%r3333];
	ld.shared.v2.u8 	{%rs158, %rs159}, [%r3071];
	cvt.u32.u16 	%r3346, %rs158;
	cvt.s32.s8 	%r3347, %r3346;
	mul.lo.s32 	%r3348, %r2341, %r3347;
	cvt.u32.u16 	%r3349, %rs159;
	cvt.s32.s8 	%r3350, %r3349;
	mad.lo.s32 	%r3351, %r2349, %r3350, %r3348;
	cvt.rn.f32.s32 	%f336, %r3351;
	fma.rn.f32 	%f337, %f335, %f336, 0f00000000;
	ld.shared.u32 	%r2354, [%r3033+32];
	ld.shared.u32 	%r2355, [%r3038+5152];
	// begin inline asm
	dp4a.s32.s32 %r2353, %r2354, %r2355, %r3004;
	// end inline asm
	ld.shared.u32 	%r2358, [%r3033+36];
	ld.shared.u32 	%r2359, [%r3038+5156];
	// begin inline asm
	dp4a.s32.s32 %r2357, %r2358, %r2359, %r2353;
	// end inline asm
	ld.shared.u32 	%r2362, [%r3033+48];
	ld.shared.u32 	%r2363, [%r3038+5168];
	// begin inline asm
	dp4a.s32.s32 %r2361, %r2362, %r2363, %r3004;
	// end inline asm
	ld.shared.u32 	%r2366, [%r3033+52];
	ld.shared.u32 	%r2367, [%r3038+5172];
	// begin inline asm
	dp4a.s32.s32 %r2365, %r2366, %r2367, %r2361;
	// end inline asm
	ld.shared.u32 	%r2370, [%r3033+40];
	ld.shared.u32 	%r2371, [%r3038+5160];
	// begin inline asm
	dp4a.s32.s32 %r2369, %r2370, %r2371, %r2357;
	// end inline asm
	ld.shared.u32 	%r2374, [%r3033+44];
	ld.shared.u32 	%r2375, [%r3038+5164];
	// begin inline asm
	dp4a.s32.s32 %r2373, %r2374, %r2375, %r2369;
	// end inline asm
	ld.shared.u32 	%r2378, [%r3033+56];
	ld.shared.u32 	%r2379, [%r3038+5176];
	// begin inline asm
	dp4a.s32.s32 %r2377, %r2378, %r2379, %r2365;
	// end inline asm
	ld.shared.u32 	%r2382, [%r3033+60];
	ld.shared.u32 	%r2383, [%r3038+5180];
	// begin inline asm
	dp4a.s32.s32 %r2381, %r2382, %r2383, %r2377;
	// end inline asm
	ld.shared.v2.u8 	{%rs160, %rs161}, [%r3071+2];
	cvt.u32.u16 	%r3352, %rs160;
	cvt.s32.s8 	%r3353, %r3352;
	mul.lo.s32 	%r3354, %r2373, %r3353;
	cvt.u32.u16 	%r3355, %rs161;
	cvt.s32.s8 	%r3356, %r3355;
	mad.lo.s32 	%r3357, %r2381, %r3356, %r3354;
	cvt.rn.f32.s32 	%f338, %r3357;
	fma.rn.f32 	%f339, %f331, %f338, %f337;
	ld.shared.f32 	%f340, [%r3087+128];
	fma.rn.f32 	%f685, %f339, %f340, %f685;
	add.s32 	%r3358, %r3035, 1408;
	shr.u32 	%r3359, %r3358, 1;
	ld.shared.u32 	%r2386, [%r3033+-8320];
	ld.shared.u32 	%r2387, [%r3038+5632];
	// begin inline asm
	dp4a.s32.s32 %r2385, %r2386, %r2387, %r3004;
	// end inline asm
	ld.shared.u32 	%r2390, [%r3033+-8316];
	ld.shared.u32 	%r2391, [%r3038+5636];
	// begin inline asm
	dp4a.s32.s32 %r2389, %r2390, %r2391, %r2385;
	// end inline asm
	ld.shared.u32 	%r2394, [%r3033+-8304];
	ld.shared.u32 	%r2395, [%r3038+5648];
	// begin inline asm
	dp4a.s32.s32 %r2393, %r2394, %r2395, %r3004;
	// end inline asm
	ld.shared.u32 	%r2398, [%r3033+-8300];
	ld.shared.u32 	%r2399, [%r3038+5652];
	// begin inline asm
	dp4a.s32.s32 %r2397, %r2398, %r2399, %r2393;
	// end inline asm
	ld.shared.u32 	%r2402, [%r3033+-8312];
	ld.shared.u32 	%r2403, [%r3038+5640];
	// begin inline asm
	dp4a.s32.s32 %r2401, %r2402, %r2403, %r2389;
	// end inline asm
	ld.shared.u32 	%r2406, [%r3033+-8308];
	ld.shared.u32 	%r2407, [%r3038+5644];
	// begin inline asm
	dp4a.s32.s32 %r2405, %r2406, %r2407, %r2401;
	// end inline asm
	ld.shared.u32 	%r2410, [%r3033+-8296];
	ld.shared.u32 	%r2411, [%r3038+5656];
	// begin inline asm
	dp4a.s32.s32 %r2409, %r2410, %r2411, %r2397;
	// end inline asm
	ld.shared.u32 	%r2414, [%r3033+-8292];
	ld.shared.u32 	%r2415, [%r3038+5660];
	// begin inline asm
	dp4a.s32.s32 %r2413, %r2414, %r2415, %r2409;
	// end inline asm
	add.s32 	%r3360, %r3047, %r3359;
	ld.shared.f32 	%f341, [%r3360];
	ld.shared.v2.u8 	{%rs162, %rs163}, [%r3046];
	cvt.u32.u16 	%r3361, %rs162;
	cvt.s32.s8 	%r3362, %r3361;
	mul.lo.s32 	%r3363, %r2405, %r3362;
	cvt.u32.u16 	%r3364, %rs163;
	cvt.s32.s8 	%r3365, %r3364;
	mad.lo.s32 	%r3366, %r2413, %r3365, %r3363;
	cvt.rn.f32.s32 	%f342, %r3366;
	fma.rn.f32 	%f343, %f341, %f342, 0f00000000;
	ld.shared.u32 	%r2418, [%r3033+-8288];
	ld.shared.u32 	%r2419, [%r3038+5664];
	// begin inline asm
	dp4a.s32.s32 %r2417, %r2418, %r2419, %r3004;
	// end inline asm
	ld.shared.u32 	%r2422, [%r3033+-8284];
	ld.shared.u32 	%r2423, [%r3038+5668];
	// begin inline asm
	dp4a.s32.s32 %r2421, %r2422, %r2423, %r2417;
	// end inline asm
	ld.shared.u32 	%r2426, [%r3033+-8272];
	ld.shared.u32 	%r2427, [%r3038+5680];
	// begin inline asm
	dp4a.s32.s32 %r2425, %r2426, %r2427, %r3004;
	// end inline asm
	ld.shared.u32 	%r2430, [%r3033+-8268];
	ld.shared.u32 	%r2431, [%r3038+5684];
	// begin inline asm
	dp4a.s32.s32 %r2429, %r2430, %r2431, %r2425;
	// end inline asm
	ld.shared.u32 	%r2434, [%r3033+-8280];
	ld.shared.u32 	%r2435, [%r3038+5672];
	// begin inline asm
	dp4a.s32.s32 %r2433, %r2434, %r2435, %r2421;
	// end inline asm
	ld.shared.u32 	%r2438, [%r3033+-8276];
	ld.shared.u32 	%r2439, [%r3038+5676];
	// begin inline asm
	dp4a.s32.s32 %r2437, %r2438, %r2439, %r2433;
	// end inline asm
	ld.shared.u32 	%r2442, [%r3033+-8264];
	ld.shared.u32 	%r2443, [%r3038+5688];
	// begin inline asm
	dp4a.s32.s32 %r2441, %r2442, %r2443, %r2429;
	// end inline asm
	ld.shared.u32 	%r2446, [%r3033+-8260];
	ld.shared.u32 	%r2447, [%r3038+5692];
	// begin inline asm
	dp4a.s32.s32 %r2445, %r2446, %r2447, %r2441;
	// end inline asm
	ld.shared.f32 	%f344, [%r3360+4];
	ld.shared.v2.u8 	{%rs164, %rs165}, [%r3046+2];
	cvt.u32.u16 	%r3367, %rs164;
	cvt.s32.s8 	%r3368, %r3367;
	mul.lo.s32 	%r3369, %r2437, %r3368;
	cvt.u32.u16 	%r3370, %rs165;
	cvt.s32.s8 	%r3371, %r3370;
	mad.lo.s32 	%r3372, %r2445, %r3371, %r3369;
	cvt.rn.f32.s32 	%f345, %r3372;
	fma.rn.f32 	%f346, %f344, %f345, %f343;
	ld.shared.f32 	%f347, [%r3065];
	fma.rn.f32 	%f700, %f346, %f347, %f700;
	ld.shared.u32 	%r2450, [%r3033];
	ld.shared.u32 	%r2451, [%r3038+5632];
	// begin inline asm
	dp4a.s32.s32 %r2449, %r2450, %r2451, %r3004;
	// end inline asm
	ld.shared.u32 	%r2454, [%r3033+4];
	ld.shared.u32 	%r2455, [%r3038+5636];
	// begin inline asm
	dp4a.s32.s32 %r2453, %r2454, %r2455, %r2449;
	// end inline asm
	ld.shared.u32 	%r2458, [%r3033+16];
	ld.shared.u32 	%r2459, [%r3038+5648];
	// begin inline asm
	dp4a.s32.s32 %r2457, %r2458, %r2459, %r3004;
	// end inline asm
	ld.shared.u32 	%r2462, [%r3033+20];
	ld.shared.u32 	%r2463, [%r3038+5652];
	// begin inline asm
	dp4a.s32.s32 %r2461, %r2462, %r2463, %r2457;
	// end inline asm
	ld.shared.u32 	%r2466, [%r3033+8];
	ld.shared.u32 	%r2467, [%r3038+5640];
	// begin inline asm
	dp4a.s32.s32 %r2465, %r2466, %r2467, %r2453;
	// end inline asm
	ld.shared.u32 	%r2470, [%r3033+12];
	ld.shared.u32 	%r2471, [%r3038+5644];
	// begin inline asm
	dp4a.s32.s32 %r2469, %r2470, %r2471, %r2465;
	// end inline asm
	ld.shared.u32 	%r2474, [%r3033+24];
	ld.shared.u32 	%r2475, [%r3038+5656];
	// begin inline asm
	dp4a.s32.s32 %r2473, %r2474, %r2475, %r2461;
	// end inline asm
	ld.shared.u32 	%r2478, [%r3033+28];
	ld.shared.u32 	%r2479, [%r3038+5660];
	// begin inline asm
	dp4a.s32.s32 %r2477, %r2478, %r2479, %r2473;
	// end inline asm
	ld.shared.f32 	%f348, [%r3360];
	ld.shared.v2.u8 	{%rs166, %rs167}, [%r3071];
	cvt.u32.u16 	%r3373, %rs166;
	cvt.s32.s8 	%r3374, %r3373;
	mul.lo.s32 	%r3375, %r2469, %r3374;
	cvt.u32.u16 	%r3376, %rs167;
	cvt.s32.s8 	%r3377, %r3376;
	mad.lo.s32 	%r3378, %r2477, %r3377, %r3375;
	cvt.rn.f32.s32 	%f349, %r3378;
	fma.rn.f32 	%f350, %f348, %f349, 0f00000000;
	ld.shared.u32 	%r2482, [%r3033+32];
	ld.shared.u32 	%r2483, [%r3038+5664];
	// begin inline asm
	dp4a.s32.s32 %r2481, %r2482, %r2483, %r3004;
	// end inline asm
	ld.shared.u32 	%r2486, [%r3033+36];
	ld.shared.u32 	%r2487, [%r3038+5668];
	// begin inline asm
	dp4a.s32.s32 %r2485, %r2486, %r2487, %r2481;
	// end inline asm
	ld.shared.u32 	%r2490, [%r3033+48];
	ld.shared.u32 	%r2491, [%r3038+5680];
	// begin inline asm
	dp4a.s32.s32 %r2489, %r2490, %r2491, %r3004;
	// end inline asm
	ld.shared.u32 	%r2494, [%r3033+52];
	ld.shared.u32 	%r2495, [%r3038+5684];
	// begin inline asm
	dp4a.s32.s32 %r2493, %r2494, %r2495, %r2489;
	// end inline asm
	ld.shared.u32 	%r2498, [%r3033+40];
	ld.shared.u32 	%r2499, [%r3038+5672];
	// begin inline asm
	dp4a.s32.s32 %r2497, %r2498, %r2499, %r2485;
	// end inline asm
	ld.shared.u32 	%r2502, [%r3033+44];
	ld.shared.u32 	%r2503, [%r3038+5676];
	// begin inline asm
	dp4a.s32.s32 %r2501, %r2502, %r2503, %r2497;
	// end inline asm
	ld.shared.u32 	%r2506, [%r3033+56];
	ld.shared.u32 	%r2507, [%r3038+5688];
	// begin inline asm
	dp4a.s32.s32 %r2505, %r2506, %r2507, %r2493;
	// end inline asm
	ld.shared.u32 	%r2510, [%r3033+60];
	ld.shared.u32 	%r2511, [%r3038+5692];
	// begin inline asm
	dp4a.s32.s32 %r2509, %r2510, %r2511, %r2505;
	// end inline asm
	ld.shared.v2.u8 	{%rs168, %rs169}, [%r3071+2];
	cvt.u32.u16 	%r3379, %rs168;
	cvt.s32.s8 	%r3380, %r3379;
	mul.lo.s32 	%r3381, %r2501, %r3380;
	cvt.u32.u16 	%r3382, %rs169;
	cvt.s32.s8 	%r3383, %r3382;
	mad.lo.s32 	%r3384, %r2509, %r3383, %r3381;
	cvt.rn.f32.s32 	%f351, %r3384;
	fma.rn.f32 	%f352, %f344, %f351, %f350;
	ld.shared.f32 	%f353, [%r3087+128];
	fma.rn.f32 	%f684, %f352, %f353, %f684;
	add.s32 	%r3385, %r3035, 1536;
	shr.u32 	%r3386, %r3385, 1;
	ld.shared.u32 	%r2514, [%r3033+-8320];
	ld.shared.u32 	%r2515, [%r3038+6144];
	// begin inline asm
	dp4a.s32.s32 %r2513, %r2514, %r2515, %r3004;
	// end inline asm
	ld.shared.u32 	%r2518, [%r3033+-8316];
	ld.shared.u32 	%r2519, [%r3038+6148];
	// begin inline asm
	dp4a.s32.s32 %r2517, %r2518, %r2519, %r2513;
	// end inline asm
	ld.shared.u32 	%r2522, [%r3033+-8304];
	ld.shared.u32 	%r2523, [%r3038+6160];
	// begin inline asm
	dp4a.s32.s32 %r2521, %r2522, %r2523, %r3004;
	// end inline asm
	ld.shared.u32 	%r2526, [%r3033+-8300];
	ld.shared.u32 	%r2527, [%r3038+6164];
	// begin inline asm
	dp4a.s32.s32 %r2525, %r2526, %r2527, %r2521;
	// end inline asm
	ld.shared.u32 	%r2530, [%r3033+-8312];
	ld.shared.u32 	%r2531, [%r3038+6152];
	// begin inline asm
	dp4a.s32.s32 %r2529, %r2530, %r2531, %r2517;
	// end inline asm
	ld.shared.u32 	%r2534, [%r3033+-8308];
	ld.shared.u32 	%r2535, [%r3038+6156];
	// begin inline asm
	dp4a.s32.s32 %r2533, %r2534, %r2535, %r2529;
	// end inline asm
	ld.shared.u32 	%r2538, [%r3033+-8296];
	ld.shared.u32 	%r2539, [%r3038+6168];
	// begin inline asm
	dp4a.s32.s32 %r2537, %r2538, %r2539, %r2525;
	// end inline asm
	ld.shared.u32 	%r2542, [%r3033+-8292];
	ld.shared.u32 	%r2543, [%r3038+6172];
	// begin inline asm
	dp4a.s32.s32 %r2541, %r2542, %r2543, %r2537;
	// end inline asm
	add.s32 	%r3387, %r3047, %r3386;
	ld.shared.f32 	%f354, [%r3387];
	ld.shared.v2.u8 	{%rs170, %rs171}, [%r3046];
	cvt.u32.u16 	%r3388, %rs170;
	cvt.s32.s8 	%r3389, %r3388;
	mul.lo.s32 	%r3390, %r2533, %r3389;
	cvt.u32.u16 	%r3391, %rs171;
	cvt.s32.s8 	%r3392, %r3391;
	mad.lo.s32 	%r3393, %r2541, %r3392, %r3390;
	cvt.rn.f32.s32 	%f355, %r3393;
	fma.rn.f32 	%f356, %f354, %f355, 0f00000000;
	ld.shared.u32 	%r2546, [%r3033+-8288];
	ld.shared.u32 	%r2547, [%r3038+6176];
	// begin inline asm
	dp4a.s32.s32 %r2545, %r2546, %r2547, %r3004;
	// end inline asm
	ld.shared.u32 	%r2550, [%r3033+-8284];
	ld.shared.u32 	%r2551, [%r3038+6180];
	// begin inline asm
	dp4a.s32.s32 %r2549, %r2550, %r2551, %r2545;
	// end inline asm
	ld.shared.u32 	%r2554, [%r3033+-8272];
	ld.shared.u32 	%r2555, [%r3038+6192];
	// begin inline asm
	dp4a.s32.s32 %r2553, %r2554, %r2555, %r3004;
	// end inline asm
	ld.shared.u32 	%r2558, [%r3033+-8268];
	ld.shared.u32 	%r2559, [%r3038+6196];
	// begin inline asm
	dp4a.s32.s32 %r2557, %r2558, %r2559, %r2553;
	// end inline asm
	ld.shared.u32 	%r2562, [%r3033+-8280];
	ld.shared.u32 	%r2563, [%r3038+6184];
	// begin inline asm
	dp4a.s32.s32 %r2561, %r2562, %r2563, %r2549;
	// end inline asm
	ld.shared.u32 	%r2566, [%r3033+-8276];
	ld.shared.u32 	%r2567, [%r3038+6188];
	// begin inline asm
	dp4a.s32.s32 %r2565, %r2566, %r2567, %r2561;
	// end inline asm
	ld.shared.u32 	%r2570, [%r3033+-8264];
	ld.shared.u32 	%r2571, [%r3038+6200];
	// begin inline asm
	dp4a.s32.s32 %r2569, %r2570, %r2571, %r2557;
	// end inline asm
	ld.shared.u32 	%r2574, [%r3033+-8260];
	ld.shared.u32 	%r2575, [%r3038+6204];
	// begin inline asm
	dp4a.s32.s32 %r2573, %r2574, %r2575, %r2569;
	// end inline asm
	ld.shared.f32 	%f357, [%r3387+4];
	ld.shared.v2.u8 	{%rs172, %rs173}, [%r3046+2];
	cvt.u32.u16 	%r3394, %rs172;
	cvt.s32.s8 	%r3395, %r3394;
	mul.lo.s32 	%r3396, %r2565, %r3395;
	cvt.u32.u16 	%r3397, %rs173;
	cvt.s32.s8 	%r3398, %r3397;
	mad.lo.s32 	%r3399, %r2573, %r3398, %r3396;
	cvt.rn.f32.s32 	%f358, %r3399;
	fma.rn.f32 	%f359, %f357, %f358, %f356;
	ld.shared.f32 	%f360, [%r3065];
	fma.rn.f32 	%f699, %f359, %f360, %f699;
	ld.shared.u32 	%r2578, [%r3033];
	ld.shared.u32 	%r2579, [%r3038+6144];
	// begin inline asm
	dp4a.s32.s32 %r2577, %r2578, %r2579, %r3004;
	// end inline asm
	ld.shared.u32 	%r2582, [%r3033+4];
	ld.shared.u32 	%r2583, [%r3038+6148];
	// begin inline asm
	dp4a.s32.s32 %r2581, %r2582, %r2583, %r2577;
	// end inline asm
	ld.shared.u32 	%r2586, [%r3033+16];
	ld.shared.u32 	%r2587, [%r3038+6160];
	// begin inline asm
	dp4a.s32.s32 %r2585, %r2586, %r2587, %r3004;
	// end inline asm
	ld.shared.u32 	%r2590, [%r3033+20];
	ld.shared.u32 	%r2591, [%r3038+6164];
	// begin inline asm
	dp4a.s32.s32 %r2589, %r2590, %r2591, %r2585;
	// end inline asm
	ld.shared.u32 	%r2594, [%r3033+8];
	ld.shared.u32 	%r2595, [%r3038+6152];
	// begin inline asm
	dp4a.s32.s32 %r2593, %r2594, %r2595, %r2581;
	// end inline asm
	ld.shared.u32 	%r2598, [%r3033+12];
	ld.shared.u32 	%r2599, [%r3038+6156];
	// begin inline asm
	dp4a.s32.s32 %r2597, %r2598, %r2599, %r2593;
	// end inline asm
	ld.shared.u32 	%r2602, [%r3033+24];
	ld.shared.u32 	%r2603, [%r3038+6168];
	// begin inline asm
	dp4a.s32.s32 %r2601, %r2602, %r2603, %r2589;
	// end inline asm
	ld.shared.u32 	%r2606, [%r3033+28];
	ld.shared.u32 	%r2607, [%r3038+6172];
	// begin inline asm
	dp4a.s32.s32 %r2605, %r2606, %r2607, %r2601;
	// end inline asm
	ld.shared.f32 	%f361, [%r3387];
	ld.shared.v2.u8 	{%rs174, %rs175}, [%r3071];
	cvt.u32.u16 	%r3400, %rs174;
	cvt.s32.s8 	%r3401, %r3400;
	mul.lo.s32 	%r3402, %r2597, %r3401;
	cvt.u32.u16 	%r3403, %rs175;
	cvt.s32.s8 	%r3404, %r3403;
	mad.lo.s32 	%r3405, %r2605, %r3404, %r3402;
	cvt.rn.f32.s32 	%f362, %r3405;
	fma.rn.f32 	%f363, %f361, %f362, 0f00000000;
	ld.shared.u32 	%r2610, [%r3033+32];
	ld.shared.u32 	%r2611, [%r3038+6176];
	// begin inline asm
	dp4a.s32.s32 %r2609, %r2610, %r2611, %r3004;
	// end inline asm
	ld.shared.u32 	%r2614, [%r3033+36];
	ld.shared.u32 	%r2615, [%r3038+6180];
	// begin inline asm
	dp4a.s32.s32 %r2613, %r2614, %r2615, %r2609;
	// end inline asm
	ld.shared.u32 	%r2618, [%r3033+48];
	ld.shared.u32 	%r2619, [%r3038+6192];
	// begin inline asm
	dp4a.s32.s32 %r2617, %r2618, %r2619, %r3004;
	// end inline asm
	ld.shared.u32 	%r2622, [%r3033+52];
	ld.shared.u32 	%r2623, [%r3038+6196];
	// begin inline asm
	dp4a.s32.s32 %r2621, %r2622, %r2623, %r2617;
	// end inline asm
	ld.shared.u32 	%r2626, [%r3033+40];
	ld.shared.u32 	%r2627, [%r3038+6184];
	// begin inline asm
	dp4a.s32.s32 %r2625, %r2626, %r2627, %r2613;
	// end inline asm
	ld.shared.u32 	%r2630, [%r3033+44];
	ld.shared.u32 	%r2631, [%r3038+6188];
	// begin inline asm
	dp4a.s32.s32 %r2629, %r2630, %r2631, %r2625;
	// end inline asm
	ld.shared.u32 	%r2634, [%r3033+56];
	ld.shared.u32 	%r2635, [%r3038+6200];
	// begin inline asm
	dp4a.s32.s32 %r2633, %r2634, %r2635, %r2621;
	// end inline asm
	ld.shared.u32 	%r2638, [%r3033+60];
	ld.shared.u32 	%r2639, [%r3038+6204];
	// begin inline asm
	dp4a.s32.s32 %r2637, %r2638, %r2639, %r2633;
	// end inline asm
	ld.shared.v2.u8 	{%rs176, %rs177}, [%r3071+2];
	cvt.u32.u16 	%r3406, %rs176;
	cvt.s32.s8 	%r3407, %r3406;
	mul.lo.s32 	%r3408, %r2629, %r3407;
	cvt.u32.u16 	%r3409, %rs177;
	cvt.s32.s8 	%r3410, %r3409;
	mad.lo.s32 	%r3411, %r2637, %r3410, %r3408;
	cvt.rn.f32.s32 	%f364, %r3411;
	fma.rn.f32 	%f365, %f357, %f364, %f363;
	ld.shared.f32 	%f366, [%r3087+128];
	fma.rn.f32 	%f683, %f365, %f366, %f683;
	add.s32 	%r3412, %r3035, 1664;
	shr.u32 	%r3413, %r3412, 1;
	ld.shared.u32 	%r2642, [%r3033+-8320];
	ld.shared.u32 	%r2643, [%r3038+6656];
	// begin inline asm
	dp4a.s32.s32 %r2641, %r2642, %r2643, %r3004;
	// end inline asm
	ld.shared.u32 	%r2646, [%r3033+-8316];
	ld.shared.u32 	%r2647, [%r3038+6660];
	// begin inline asm
	dp4a.s32.s32 %r2645, %r2646, %r2647, %r2641;
	// end inline asm
	ld.shared.u32 	%r2650, [%r3033+-8304];
	ld.shared.u32 	%r2651, [%r3038+6672];
	// begin inline asm
	dp4a.s32.s32 %r2649, %r2650, %r2651, %r3004;
	// end inline asm
	ld.shared.u32 	%r2654, [%r3033+-8300];
	ld.shared.u32 	%r2655, [%r3038+6676];
	// begin inline asm
	dp4a.s32.s32 %r2653, %r2654, %r2655, %r2649;
	// end inline asm
	ld.shared.u32 	%r2658, [%r3033+-8312];
	ld.shared.u32 	%r2659, [%r3038+6664];
	// begin inline asm
	dp4a.s32.s32 %r2657, %r2658, %r2659, %r2645;
	// end inline asm
	ld.shared.u32 	%r2662, [%r3033+-8308];
	ld.shared.u32 	%r2663, [%r3038+6668];
	// begin inline asm
	dp4a.s32.s32 %r2661, %r2662, %r2663, %r2657;
	// end inline asm
	ld.shared.u32 	%r2666, [%r3033+-8296];
	ld.shared.u32 	%r2667, [%r3038+6680];
	// begin inline asm
	dp4a.s32.s32 %r2665, %r2666, %r2667, %r2653;
	// end inline asm
	ld.shared.u32 	%r2670, [%r3033+-8292];
	ld.shared.u32 	%r2671, [%r3038+6684];
	// begin inline asm
	dp4a.s32.s32 %r2669, %r2670, %r2671, %r2665;
	// end inline asm
	add.s32 	%r3414, %r3047, %r3413;
	ld.shared.f32 	%f367, [%r3414];
	ld.shared.v2.u8 	{%rs178, %rs179}, [%r3046];
	cvt.u32.u16 	%r3415, %rs178;
	cvt.s32.s8 	%r3416, %r3415;
	mul.lo.s32 	%r3417, %r2661, %r3416;
	cvt.u32.u16 	%r3418, %rs179;
	cvt.s32.s8 	%r3419, %r3418;
	mad.lo.s32 	%r3420, %r2669, %r3419, %r3417;
	cvt.rn.f32.s32 	%f368, %r3420;
	fma.rn.f32 	%f369, %f367, %f368, 0f00000000;
	ld.shared.u32 	%r2674, [%r3033+-8288];
	ld.shared.u32 	%r2675, [%r3038+6688];
	// begin inline asm
	dp4a.s32.s32 %r2673, %r2674, %r2675, %r3004;
	// end inline asm
	ld.shared.u32 	%r2678, [%r3033+-8284];
	ld.shared.u32 	%r2679, [%r3038+6692];
	// begin inline asm
	dp4a.s32.s32 %r2677, %r2678, %r2679, %r2673;
	// end inline asm
	ld.shared.u32 	%r2682, [%r3033+-8272];
	ld.shared.u32 	%r2683, [%r3038+6704];
	// begin inline asm
	dp4a.s32.s32 %r2681, %r2682, %r2683, %r3004;
	// end inline asm
	ld.shared.u32 	%r2686, [%r3033+-8268];
	ld.shared.u32 	%r2687, [%r3038+6708];
	// begin inline asm
	dp4a.s32.s32 %r2685, %r2686, %r2687, %r2681;
	// end inline asm
	ld.shared.u32 	%r2690, [%r3033+-8280];
	ld.shared.u32 	%r2691, [%r3038+6696];
	// begin inline asm
	dp4a.s32.s32 %r2689, %r2690, %r2691, %r2677;
	// end inline asm
	ld.shared.u32 	%r2694, [%r3033+-8276];
	ld.shared.u32 	%r2695, [%r3038+6700];
	// begin inline asm
	dp4a.s32.s32 %r2693, %r2694, %r2695, %r2689;
	// end inline asm
	ld.shared.u32 	%r2698, [%r3033+-8264];
	ld.shared.u32 	%r2699, [%r3038+6712];
	// begin inline asm
	dp4a.s32.s32 %r2697, %r2698, %r2699, %r2685;
	// end inline asm
	ld.shared.u32 	%r2702, [%r3033+-8260];
	ld.shared.u32 	%r2703, [%r3038+6716];
	// begin inline asm
	dp4a.s32.s32 %r2701, %r2702, %r2703, %r2697;
	// end inline asm
	ld.shared.f32 	%f370, [%r3414+4];
	ld.shared.v2.u8 	{%rs180, %rs181}, [%r3046+2];
	cvt.u32.u16 	%r3421, %rs180;
	cvt.s32.s8 	%r3422, %r3421;
	mul.lo.s32 	%r3423, %r2693, %r3422;
	cvt.u32.u16 	%r3424, %rs181;
	cvt.s32.s8 	%r3425, %r3424;
	mad.lo.s32 	%r3426, %r2701, %r3425, %r3423;
	cvt.rn.f32.s32 	%f371, %r3426;
	fma.rn.f32 	%f372, %f370, %f371, %f369;
	ld.shared.f32 	%f373, [%r3065];
	fma.rn.f32 	%f698, %f372, %f373, %f698;
	ld.shared.u32 	%r2706, [%r3033];
	ld.shared.u32 	%r2707, [%r3038+6656];
	// begin inline asm
	dp4a.s32.s32 %r2705, %r2706, %r2707, %r3004;
	// end inline asm
	ld.shared.u32 	%r2710, [%r3033+4];
	ld.shared.u32 	%r2711, [%r3038+6660];
	// begin inline asm
	dp4a.s32.s32 %r2709, %r2710, %r2711, %r2705;
	// end inline asm
	ld.shared.u32 	%r2714, [%r3033+16];
	ld.shared.u32 	%r2715, [%r3038+6672];
	// begin inline asm
	dp4a.s32.s32 %r2713, %r2714, %r2715, %r3004;
	// end inline asm
	ld.shared.u32 	%r2718, [%r3033+20];
	ld.shared.u32 	%r2719, [%r3038+6676];
	// begin inline asm
	dp4a.s32.s32 %r2717, %r2718, %r2719, %r2713;
	// end inline asm
	ld.shared.u32 	%r2722, [%r3033+8];
	ld.shared.u32 	%r2723, [%r3038+6664];
	// begin inline asm
	dp4a.s32.s32 %r2721, %r2722, %r2723, %r2709;
	// end inline asm
	ld.shared.u32 	%r2726, [%r3033+12];
	ld.shared.u32 	%r2727, [%r3038+6668];
	// begin inline asm
	dp4a.s32.s32 %r2725, %r2726, %r2727, %r2721;
	// end inline asm
	ld.shared.u32 	%r2730, [%r3033+24];
	ld.shared.u32 	%r2731, [%r3038+6680];
	// begin inline asm
	dp4a.s32.s32 %r2729, %r2730, %r2731, %r2717;
	// end inline asm
	ld.shared.u32 	%r2734, [%r3033+28];
	ld.shared.u32 	%r2735, [%r3038+6684];
	// begin inline asm
	dp4a.s32.s32 %r2733, %r2734, %r2735, %r2729;
	// end inline asm
	ld.shared.f32 	%f374, [%r3414];
	ld.shared.v2.u8 	{%rs182, %rs183}, [%r3071];
	cvt.u32.u16 	%r3427, %rs182;
	cvt.s32.s8 	%r3428, %r3427;
	mul.lo.s32 	%r3429, %r2725, %r3428;
	cvt.u32.u16 	%r3430, %rs183;
	cvt.s32.s8 	%r3431, %r3430;
	mad.lo.s32 	%r3432, %r2733, %r3431, %r3429;
	cvt.rn.f32.s32 	%f375, %r3432;
	fma.rn.f32 	%f376, %f374, %f375, 0f00000000;
	ld.shared.u32 	%r2738, [%r3033+32];
	ld.shared.u32 	%r2739, [%r3038+6688];
	// begin inline asm
	dp4a.s32.s32 %r2737, %r2738, %r2739, %r3004;
	// end inline asm
	ld.shared.u32 	%r2742, [%r3033+36];
	ld.shared.u32 	%r2743, [%r3038+6692];
	// begin inline asm
	dp4a.s32.s32 %r2741, %r2742, %r2743, %r2737;
	// end inline asm
	ld.shared.u32 	%r2746, [%r3033+48];
	ld.shared.u32 	%r2747, [%r3038+6704];
	// begin inline asm
	dp4a.s32.s32 %r2745, %r2746, %r2747, %r3004;
	// end inline asm
	ld.shared.u32 	%r2750, [%r3033+52];
	ld.shared.u32 	%r2751, [%r3038+6708];
	// begin inline asm
	dp4a.s32.s32 %r2749, %r2750, %r2751, %r2745;
	// end inline asm
	ld.shared.u32 	%r2754, [%r3033+40];
	ld.shared.u32 	%r2755, [%r3038+6696];
	// begin inline asm
	dp4a.s32.s32 %r2753, %r2754, %r2755, %r2741;
	// end inline asm
	ld.shared.u32 	%r2758, [%r3033+44];
	ld.shared.u32 	%r2759, [%r3038+6700];
	// begin inline asm
	dp4a.s32.s32 %r2757, %r2758, %r2759, %r2753;
	// end inline asm
	ld.shared.u32 	%r2762, [%r3033+56];
	ld.shared.u32 	%r2763, [%r3038+6712];
	// begin inline asm
	dp4a.s32.s32 %r2761, %r2762, %r2763, %r2749;
	// end inline asm
	ld.shared.u32 	%r2766, [%r3033+60];
	ld.shared.u32 	%r2767, [%r3038+6716];
	// begin inline asm
	dp4a.s32.s32 %r2765, %r2766, %r2767, %r2761;
	// end inline asm
	ld.shared.v2.u8 	{%rs184, %rs185}, [%r3071+2];
	cvt.u32.u16 	%r3433, %rs184;
	cvt.s32.s8 	%r3434, %r3433;
	mul.lo.s32 	%r3435, %r2757, %r3434;
	cvt.u32.u16 	%r3436, %rs185;
	cvt.s32.s8 	%r3437, %r3436;
	mad.lo.s32 	%r3438, %r2765, %r3437, %r3435;
	cvt.rn.f32.s32 	%f377, %r3438;
	fma.rn.f32 	%f378, %f370, %f377, %f376;
	ld.shared.f32 	%f379, [%r3087+128];
	fma.rn.f32 	%f682, %f378, %f379, %f682;
	add.s32 	%r3439, %r3035, 1792;
	shr.u32 	%r3440, %r3439, 1;
	ld.shared.u32 	%r2770, [%r3033+-8320];
	ld.shared.u32 	%r2771, [%r3038+7168];
	// begin inline asm
	dp4a.s32.s32 %r2769, %r2770, %r2771, %r3004;
	// end inline asm
	ld.shared.u32 	%r2774, [%r3033+-8316];
	ld.shared.u32 	%r2775, [%r3038+7172];
	// begin inline asm
	dp4a.s32.s32 %r2773, %r2774, %r2775, %r2769;
	// end inline asm
	ld.shared.u32 	%r2778, [%r3033+-8304];
	ld.shared.u32 	%r2779, [%r3038+7184];
	// begin inline asm
	dp4a.s32.s32 %r2777, %r2778, %r2779, %r3004;
	// end inline asm
	ld.shared.u32 	%r2782, [%r3033+-8300];
	ld.shared.u32 	%r2783, [%r3038+7188];
	// begin inline asm
	dp4a.s32.s32 %r2781, %r2782, %r2783, %r2777;
	// end inline asm
	ld.shared.u32 	%r2786, [%r3033+-8312];
	ld.shared.u32 	%r2787, [%r3038+7176];
	// begin inline asm
	dp4a.s32.s32 %r2785, %r2786, %r2787, %r2773;
	// end inline asm
	ld.shared.u32 	%r2790, [%r3033+-8308];
	ld.shared.u32 	%r2791, [%r3038+7180];
	// begin inline asm
	dp4a.s32.s32 %r2789, %r2790, %r2791, %r2785;
	// end inline asm
	ld.shared.u32 	%r2794, [%r3033+-8296];
	ld.shared.u32 	%r2795, [%r3038+7192];
	// begin inline asm
	dp4a.s32.s32 %r2793, %r2794, %r2795, %r2781;
	// end inline asm
	ld.shared.u32 	%r2798, [%r3033+-8292];
	ld.shared.u32 	%r2799, [%r3038+7196];
	// begin inline asm
	dp4a.s32.s32 %r2797, %r2798, %r2799, %r2793;
	// end inline asm
	add.s32 	%r3441, %r3047, %r3440;
	ld.shared.f32 	%f380, [%r3441];
	ld.shared.v2.u8 	{%rs186, %rs187}, [%r3046];
	cvt.u32.u16 	%r3442, %rs186;
	cvt.s32.s8 	%r3443, %r3442;
	mul.lo.s32 	%r3444, %r2789, %r3443;
	cvt.u32.u16 	%r3445, %rs187;
	cvt.s32.s8 	%r3446, %r3445;
	mad.lo.s32 	%r3447, %r2797, %r3446, %r3444;
	cvt.rn.f32.s32 	%f381, %r3447;
	fma.rn.f32 	%f382, %f380, %f381, 0f00000000;
	ld.shared.u32 	%r2802, [%r3033+-8288];
	ld.shared.u32 	%r2803, [%r3038+7200];
	// begin inline asm
	dp4a.s32.s32 %r2801, %r2802, %r2803, %r3004;
	// end inline asm
	ld.shared.u32 	%r2806, [%r3033+-8284];
	ld.shared.u32 	%r2807, [%r3038+7204];
	// begin inline asm
	dp4a.s32.s32 %r2805, %r2806, %r2807, %r2801;
	// end inline asm
	ld.shared.u32 	%r2810, [%r3033+-8272];
	ld.shared.u32 	%r2811, [%r3038+7216];
	// begin inline asm
	dp4a.s32.s32 %r2809, %r2810, %r2811, %r3004;
	// end inline asm
	ld.shared.u32 	%r2814, [%r3033+-8268];
	ld.shared.u32 	%r2815, [%r3038+7220];
	// begin inline asm
	dp4a.s32.s32 %r2813, %r2814, %r2815, %r2809;
	// end inline asm
	ld.shared.u32 	%r2818, [%r3033+-8280];
	ld.shared.u32 	%r2819, [%r3038+7208];
	// begin inline asm
	dp4a.s32.s32 %r2817, %r2818, %r2819, %r2805;
	// end inline asm
	ld.shared.u32 	%r2822, [%r3033+-8276];
	ld.shared.u32 	%r2823, [%r3038+7212];
	// begin inline asm
	dp4a.s32.s32 %r2821, %r2822, %r2823, %r2817;
	// end inline asm
	ld.shared.u32 	%r2826, [%r3033+-8264];
	ld.shared.u32 	%r2827, [%r3038+7224];
	// begin inline asm
	dp4a.s32.s32 %r2825, %r2826, %r2827, %r2813;
	// end inline asm
	ld.shared.u32 	%r2830, [%r3033+-8260];
	ld.shared.u32 	%r2831, [%r3038+7228];
	// begin inline asm
	dp4a.s32.s32 %r2829, %r2830, %r2831, %r2825;
	// end inline asm
	ld.shared.f32 	%f383, [%r3441+4];
	ld.shared.v2.u8 	{%rs188, %rs189}, [%r3046+2];
	cvt.u32.u16 	%r3448, %rs188;
	cvt.s32.s8 	%r3449, %r3448;
	mul.lo.s32 	%r3450, %r2821, %r3449;
	cvt.u32.u16 	%r3451, %rs189;
	cvt.s32.s8 	%r3452, %r3451;
	mad.lo.s32 	%r3453, %r2829, %r3452, %r3450;
	cvt.rn.f32.s32 	%f384, %r3453;
	fma.rn.f32 	%f385, %f383, %f384, %f382;
	ld.shared.f32 	%f386, [%r3065];
	fma.rn.f32 	%f697, %f385, %f386, %f697;
	ld.shared.u32 	%r2834, [%r3033];
	ld.shared.u32 	%r2835, [%r3038+7168];
	// begin inline asm
	dp4a.s32.s32 %r2833, %r2834, %r2835, %r3004;
	// end inline asm
	ld.shared.u32 	%r2838, [%r3033+4];
	ld.shared.u32 	%r2839, [%r3038+7172];
	// begin inline asm
	dp4a.s32.s32 %r2837, %r2838, %r2839, %r2833;
	// end inline asm
	ld.shared.u32 	%r2842, [%r3033+16];
	ld.shared.u32 	%r2843, [%r3038+7184];
	// begin inline asm
	dp4a.s32.s32 %r2841, %r2842, %r2843, %r3004;
	// end inline asm
	ld.shared.u32 	%r2846, [%r3033+20];
	ld.shared.u32 	%r2847, [%r3038+7188];
	// begin inline asm
	dp4a.s32.s32 %r2845, %r2846, %r2847, %r2841;
	// end inline asm
	ld.shared.u32 	%r2850, [%r3033+8];
	ld.shared.u32 	%r2851, [%r3038+7176];
	// begin inline asm
	dp4a.s32.s32 %r2849, %r2850, %r2851, %r2837;
	// end inline asm
	ld.shared.u32 	%r2854, [%r3033+12];
	ld.shared.u32 	%r2855, [%r3038+7180];
	// begin inline asm
	dp4a.s32.s32 %r2853, %r2854, %r2855, %r2849;
	// end inline asm
	ld.shared.u32 	%r2858, [%r3033+24];
	ld.shared.u32 	%r2859, [%r3038+7192];
	// begin inline asm
	dp4a.s32.s32 %r2857, %r2858, %r2859, %r2845;
	// end inline asm
	ld.shared.u32 	%r2862, [%r3033+28];
	ld.shared.u32 	%r2863, [%r3038+7196];
	// begin inline asm
	dp4a.s32.s32 %r2861, %r2862, %r2863, %r2857;
	// end inline asm
	ld.shared.f32 	%f387, [%r3441];
	ld.shared.v2.u8 	{%rs190, %rs191}, [%r3071];
	cvt.u32.u16 	%r3454, %rs190;
	cvt.s32.s8 	%r3455, %r3454;
	mul.lo.s32 	%r3456, %r2853, %r3455;
	cvt.u32.u16 	%r3457, %rs191;
	cvt.s32.s8 	%r3458, %r3457;
	mad.lo.s32 	%r3459, %r2861, %r3458, %r3456;
	cvt.rn.f32.s32 	%f388, %r3459;
	fma.rn.f32 	%f389, %f387, %f388, 0f00000000;
	ld.shared.u32 	%r2866, [%r3033+32];
	ld.shared.u32 	%r2867, [%r3038+7200];
	// begin inline asm
	dp4a.s32.s32 %r2865, %r2866, %r2867, %r3004;
	// end inline asm
	ld.shared.u32 	%r2870, [%r3033+36];
	ld.shared.u32 	%r2871, [%r3038+7204];
	// begin inline asm
	dp4a.s32.s32 %r2869, %r2870, %r2871, %r2865;
	// end inline asm
	ld.shared.u32 	%r2874, [%r3033+48];
	ld.shared.u32 	%r2875, [%r3038+7216];
	// begin inline asm
	dp4a.s32.s32 %r2873, %r2874, %r2875, %r3004;
	// end inline asm
	ld.shared.u32 	%r2878, [%r3033+52];
	ld.shared.u32 	%r2879, [%r3038+7220];
	// begin inline asm
	dp4a.s32.s32 %r2877, %r2878, %r2879, %r2873;
	// end inline asm
	ld.shared.u32 	%r2882, [%r3033+40];
	ld.shared.u32 	%r2883, [%r3038+7208];
	// begin inline asm
	dp4a.s32.s32 %r2881, %r2882, %r2883, %r2869;
	// end inline asm
	ld.shared.u32 	%r2886, [%r3033+44];
	ld.shared.u32 	%r2887, [%r3038+7212];
	// begin inline asm
	dp4a.s32.s32 %r2885, %r2886, %r2887, %r2881;
	// end inline asm
	ld.shared.u32 	%r2890, [%r3033+56];
	ld.shared.u32 	%r2891, [%r3038+7224];
	// begin inline asm
	dp4a.s32.s32 %r2889, %r2890, %r2891, %r2877;
	// end inline asm
	ld.shared.u32 	%r2894, [%r3033+60];
	ld.shared.u32 	%r2895, [%r3038+7228];
	// begin inline asm
	dp4a.s32.s32 %r2893, %r2894, %r2895, %r2889;
	// end inline asm
	ld.shared.v2.u8 	{%rs192, %rs193}, [%r3071+2];
	cvt.u32.u16 	%r3460, %rs192;
	cvt.s32.s8 	%r3461, %r3460;
	mul.lo.s32 	%r3462, %r2885, %r3461;
	cvt.u32.u16 	%r3463, %rs193;
	cvt.s32.s8 	%r3464, %r3463;
	mad.lo.s32 	%r3465, %r2893, %r3464, %r3462;
	cvt.rn.f32.s32 	%f390, %r3465;
	fma.rn.f32 	%f391, %f383, %f390, %f389;
	ld.shared.f32 	%f392, [%r3087+128];
	fma.rn.f32 	%f681, %f391, %f392, %f681;
	add.s32 	%r3466, %r3035, 1920;
	shr.u32 	%r3467, %r3466, 1;
	ld.shared.u32 	%r2898, [%r3033+-8320];
	ld.shared.u32 	%r2899, [%r3038+7680];
	// begin inline asm
	dp4a.s32.s32 %r2897, %r2898, %r2899, %r3004;
	// end inline asm
	ld.shared.u32 	%r2902, [%r3033+-8316];
	ld.shared.u32 	%r2903, [%r3038+7684];
	// begin inline asm
	dp4a.s32.s32 %r2901, %r2902, %r2903, %r2897;
	// end inline asm
	ld.shared.u32 	%r2906, [%r3033+-8304];
	ld.shared.u32 	%r2907, [%r3038+7696];
	// begin inline asm
	dp4a.s32.s32 %r2905, %r2906, %r2907, %r3004;
	// end inline asm
	ld.shared.u32 	%r2910, [%r3033+-8300];
	ld.shared.u32 	%r2911, [%r3038+7700];
	// begin inline asm
	dp4a.s32.s32 %r2909, %r2910, %r2911, %r2905;
	// end inline asm
	ld.shared.u32 	%r2914, [%r3033+-8312];
	ld.shared.u32 	%r2915, [%r3038+7688];
	// begin inline asm
	dp4a.s32.s32 %r2913, %r2914, %r2915, %r2901;
	// end inline asm
	ld.shared.u32 	%r2918, [%r3033+-8308];
	ld.shared.u32 	%r2919, [%r3038+7692];
	// begin inline asm
	dp4a.s32.s32 %r2917, %r2918, %r2919, %r2913;
	// end inline asm
	ld.shared.u32 	%r2922, [%r3033+-8296];
	ld.shared.u32 	%r2923, [%r3038+7704];
	// begin inline asm
	dp4a.s32.s32 %r2921, %r2922, %r2923, %r2909;
	// end inline asm
	ld.shared.u32 	%r2926, [%r3033+-8292];
	ld.shared.u32 	%r2927, [%r3038+7708];
	// begin inline asm
	dp4a.s32.s32 %r2925, %r2926, %r2927, %r2921;
	// end inline asm
	add.s32 	%r3468, %r3047, %r3467;
	ld.shared.f32 	%f393, [%r3468];
	ld.shared.v2.u8 	{%rs194, %rs195}, [%r3046];
	cvt.u32.u16 	%r3469, %rs194;
	cvt.s32.s8 	%r3470, %r3469;
	mul.lo.s32 	%r3471, %r2917, %r3470;
	cvt.u32.u16 	%r3472, %rs195;
	cvt.s32.s8 	%r3473, %r3472;
	mad.lo.s32 	%r3474, %r2925, %r3473, %r3471;
	cvt.rn.f32.s32 	%f394, %r3474;
	fma.rn.f32 	%f395, %f393, %f394, 0f00000000;
	ld.shared.u32 	%r2930, [%r3033+-8288];
	ld.shared.u32 	%r2931, [%r3038+7712];
	// begin inline asm
	dp4a.s32.s32 %r2929, %r2930, %r2931, %r3004;
	// end inline asm
	ld.shared.u32 	%r2934, [%r3033+-8284];
	ld.shared.u32 	%r2935, [%r3038+7716];
	// begin inline asm
	dp4a.s32.s32 %r2933, %r2934, %r2935, %r2929;
	// end inline asm
	ld.shared.u32 	%r2938, [%r3033+-8272];
	ld.shared.u32 	%r2939, [%r3038+7728];
	// begin inline asm
	dp4a.s32.s32 %r2937, %r2938, %r2939, %r3004;
	// end inline asm
	ld.shared.u32 	%r2942, [%r3033+-8268];
	ld.shared.u32 	%r2943, [%r3038+7732];
	// begin inline asm
	dp4a.s32.s32 %r2941, %r2942, %r2943, %r2937;
	// end inline asm
	ld.shared.u32 	%r2946, [%r3033+-8280];
	ld.shared.u32 	%r2947, [%r3038+7720];
	// begin inline asm
	dp4a.s32.s32 %r2945, %r2946, %r2947, %r2933;
	// end inline asm
	ld.shared.u32 	%r2950, [%r3033+-8276];
	ld.shared.u32 	%r2951, [%r3038+7724];
	// begin inline asm
	dp4a.s32.s32 %r2949, %r2950, %r2951, %r2945;
	// end inline asm
	ld.shared.u32 	%r2954, [%r3033+-8264];
	ld.shared.u32 	%r2955, [%r3038+7736];
	// begin inline asm
	dp4a.s32.s32 %r2953, %r2954, %r2955, %r2941;
	// end inline asm
	ld.shared.u32 	%r2958, [%r3033+-8260];
	ld.shared.u32 	%r2959, [%r3038+7740];
	// begin inline asm
	dp4a.s32.s32 %r2957, %r2958, %r2959, %r2953;
	// end inline asm
	ld.shared.f32 	%f396, [%r3468+4];
	ld.shared.v2.u8 	{%rs196, %rs197}, [%r3046+2];
	cvt.u32.u16 	%r3475, %rs196;
	cvt.s32.s8 	%r3476, %r3475;
	mul.lo.s32 	%r3477, %r2949, %r3476;
	cvt.u32.u16 	%r3478, %rs197;
	cvt.s32.s8 	%r3479, %r3478;
	mad.lo.s32 	%r3480, %r2957, %r3479, %r3477;
	cvt.rn.f32.s32 	%f397, %r3480;
	fma.rn.f32 	%f398, %f396, %f397, %f395;
	ld.shared.f32 	%f399, [%r3065];
	fma.rn.f32 	%f696, %f398, %f399, %f696;
	ld.shared.u32 	%r2962, [%r3033];
	ld.shared.u32 	%r2963, [%r3038+7680];
	// begin inline asm
	dp4a.s32.s32 %r2961, %r2962, %r2963, %r3004;
	// end inline asm
	ld.shared.u32 	%r2966, [%r3033+4];
	ld.shared.u32 	%r2967, [%r3038+7684];
	// begin inline asm
	dp4a.s32.s32 %r2965, %r2966, %r2967, %r2961;
	// end inline asm
	ld.shared.u32 	%r2970, [%r3033+16];
	ld.shared.u32 	%r2971, [%r3038+7696];
	// begin inline asm
	dp4a.s32.s32 %r2969, %r2970, %r2971, %r3004;
	// end inline asm
	ld.shared.u32 	%r2974, [%r3033+20];
	ld.shared.u32 	%r2975, [%r3038+7700];
	// begin inline asm
	dp4a.s32.s32 %r2973, %r2974, %r2975, %r2969;
	// end inline asm
	ld.shared.u32 	%r2978, [%r3033+8];
	ld.shared.u32 	%r2979, [%r3038+7688];
	// begin inline asm
	dp4a.s32.s32 %r2977, %r2978, %r2979, %r2965;
	// end inline asm
	ld.shared.u32 	%r2982, [%r3033+12];
	ld.shared.u32 	%r2983, [%r3038+7692];
	// begin inline asm
	dp4a.s32.s32 %r2981, %r2982, %r2983, %r2977;
	// end inline asm
	ld.shared.u32 	%r2986, [%r3033+24];
	ld.shared.u32 	%r2987, [%r3038+7704];
	// begin inline asm
	dp4a.s32.s32 %r2985, %r2986, %r2987, %r2973;
	// end inline asm
	ld.shared.u32 	%r2990, [%r3033+28];
	ld.shared.u32 	%r2991, [%r3038+7708];
	// begin inline asm
	dp4a.s32.s32 %r2989, %r2990, %r2991, %r2985;
	// end inline asm
	ld.shared.f32 	%f400, [%r3468];
	ld.shared.v2.u8 	{%rs198, %rs199}, [%r3071];
	cvt.u32.u16 	%r3481, %rs198;
	cvt.s32.s8 	%r3482, %r3481;
	mul.lo.s32 	%r3483, %r2981, %r3482;
	cvt.u32.u16 	%r3484, %rs199;
	cvt.s32.s8 	%r3485, %r3484;
	mad.lo.s32 	%r3486, %r2989, %r3485, %r3483;
	cvt.rn.f32.s32 	%f401, %r3486;
	fma.rn.f32 	%f402, %f400, %f401, 0f00000000;
	ld.shared.u32 	%r2994, [%r3033+32];
	ld.shared.u32 	%r2995, [%r3038+7712];
	// begin inline asm
	dp4a.s32.s32 %r2993, %r2994, %r2995, %r3004;
	// end inline asm
	ld.shared.u32 	%r2998, [%r3033+36];
	ld.shared.u32 	%r2999, [%r3038+7716];
	// begin inline asm
	dp4a.s32.s32 %r2997, %r2998, %r2999, %r2993;
	// end inline asm
	ld.shared.u32 	%r3002, [%r3033+48];
	ld.shared.u32 	%r3003, [%r3038+7728];
	// begin inline asm
	dp4a.s32.s32 %r3001, %r3002, %r3003, %r3004;
	// end inline asm
	ld.shared.u32 	%r3006, [%r3033+52];
	ld.shared.u32 	%r3007, [%r3038+7732];
	// begin inline asm
	dp4a.s32.s32 %r3005, %r3006, %r3007, %r3001;
	// end inline asm
	ld.shared.u32 	%r3010, [%r3033+40];
	ld.shared.u32 	%r3011, [%r3038+7720];
	// begin inline asm
	dp4a.s32.s32 %r3009, %r3010, %r3011, %r2997;
	// end inline asm
	ld.shared.u32 	%r3014, [%r3033+44];
	ld.shared.u32 	%r3015, [%r3038+7724];
	// begin inline asm
	dp4a.s32.s32 %r3013, %r3014, %r3015, %r3009;
	// end inline asm
	ld.shared.u32 	%r3018, [%r3033+56];
	ld.shared.u32 	%r3019, [%r3038+7736];
	// begin inline asm
	dp4a.s32.s32 %r3017, %r3018, %r3019, %r3005;
	// end inline asm
	ld.shared.u32 	%r3022, [%r3033+60];
	ld.shared.u32 	%r3023, [%r3038+7740];
	// begin inline asm
	dp4a.s32.s32 %r3021, %r3022, %r3023, %r3017;
	// end inline asm
	ld.shared.v2.u8 	{%rs200, %rs201}, [%r3071+2];
	cvt.u32.u16 	%r3487, %rs200;
	cvt.s32.s8 	%r3488, %r3487;
	mul.lo.s32 	%r3489, %r3013, %r3488;
	cvt.u32.u16 	%r3490, %rs201;
	cvt.s32.s8 	%r3491, %r3490;
	mad.lo.s32 	%r3492, %r3021, %r3491, %r3489;
	cvt.rn.f32.s32 	%f403, %r3492;
	fma.rn.f32 	%f404, %f396, %f403, %f402;
	ld.shared.f32 	%f405, [%r3087+128];
	fma.rn.f32 	%f680, %f404, %f405, %f680;
	mov.b32 	%r6109, 8;
	mov.pred 	%p55, 0;
	@%p1 bra 	$L__BB122_3;
	ld.param.u64 	%rd213, [mul_mat_q6_K_param_1];
	bar.sync 	0;
	shl.b32 	%r3496, %r6108, 3;
	mov.u32 	%r3497, %tid.x;
	add.s32 	%r3498, %r3497, 32;
	shr.u32 	%r3499, %r3498, 3;
	add.s32 	%r3500, %r3499, %r3496;
	add.s32 	%r3501, %r3500, %r26;
	cvta.to.global.u64 	%rd156, %rd213;
	shl.b32 	%r3502, %r3497, 2;
	and.b32  	%r3503, %r3502, 28;
	cvt.u64.u32 	%rd157, %r3503;
	add.s64 	%rd158, %rd156, %rd157;
	mul.wide.s32 	%rd159, %r3501, 36;
	add.s64 	%rd160, %rd158, %rd159;
	ld.global.nc.u32 	%r3504, [%rd160+4];
	and.b32  	%r3505, %r3497, 31;
	add.s32 	%r3506, %r48, %r3505;
	shl.b32 	%r3507, %r3506, 2;
	mov.u32 	%r3508, _ZZN34_INTERNAL_c8396950_4_k_cu_1fba617b9mul_mat_qILi256ELi2ELi32ELb0E10block_q6_KLi64ELi64ELi4EXadL_ZNS_19allocate_tiles_q6_KILi64EEEvPPiPP7__half2S4_S4_EEXadL_ZNS_15load_tiles_q6_KILi64ELi4ELb1EEEvPKvS3_S6_S3_S3_RKiSC_SC_SC_EELi8EXadL_ZNS_25vec_dot_q6_K_q8_1_mul_matEPSB_PKS5_SD_SD_SD_SF_SC_SC_SC_EEEEvSA_SA_PfiiiiiE9tile_y_qs;
	add.s32 	%r3509, %r3508, %r3507;
	st.shared.u32 	[%r3509], %r3504;
	add.s32 	%r3510, %r3500, %r27;
	mul.wide.s32 	%rd161, %r3510, 36;
	add.s64 	%rd162, %rd158, %rd161;
	ld.global.nc.u32 	%r3511, [%rd162+4];
	st.shared.u32 	[%r3509+512], %r3511;
	add.s32 	%r3512, %r3500, %r28;
	mul.wide.s32 	%rd163, %r3512, 36;
	add.s64 	%rd164, %rd158, %rd163;
	ld.global.nc.u32 	%r3513, [%rd164+4];
	st.shared.u32 	[%r3509+1024], %r3513;
	add.s32 	%r3514, %r3500, %r29;
	mul.wide.s32 	%rd165, %r3514, 36;
	add.s64 	%rd166, %rd158, %rd165;
	ld.global.nc.u32 	%r3515, [%rd166+4];
	st.shared.u32 	[%r3509+1536], %r3515;
	add.s32 	%r3516, %r3500, %r30;
	mul.wide.s32 	%rd167, %r3516, 36;
	add.s64 	%rd168, %rd158, %rd167;
	ld.global.nc.u32 	%r3517, [%rd168+4];
	st.shared.u32 	[%r3509+2048], %r3517;
	add.s32 	%r3518, %r3500, %r31;
	mul.wide.s32 	%rd169, %r3518, 36;
	add.s64 	%rd170, %rd158, %rd169;
	ld.global.nc.u32 	%r3519, [%rd170+4];
	st.shared.u32 	[%r3509+2560], %r3519;
	add.s32 	%r3520, %r3500, %r32;
	mul.wide.s32 	%rd171, %r3520, 36;
	add.s64 	%rd172, %rd158, %rd171;
	ld.global.nc.u32 	%r3521, [%rd172+4];
	st.shared.u32 	[%r3509+3072], %r3521;
	add.s32 	%r3522, %r3500, %r33;
	mul.wide.s32 	%rd173, %r3522, 36;
	add.s64 	%rd174, %rd158, %rd173;
	ld.global.nc.u32 	%r3523, [%rd174+4];
	st.shared.u32 	[%r3509+3584], %r3523;
	add.s32 	%r3524, %r3500, %r34;
	mul.wide.s32 	%rd175, %r3524, 36;
	add.s64 	%rd176, %rd158, %rd175;
	ld.global.nc.u32 	%r3525, [%rd176+4];
	st.shared.u32 	[%r3509+4096], %r3525;
	add.s32 	%r3526, %r3500, %r35;
	mul.wide.s32 	%rd177, %r3526, 36;
	add.s64 	%rd178, %rd158, %rd177;
	ld.global.nc.u32 	%r3527, [%rd178+4];
	st.shared.u32 	[%r3509+4608], %r3527;
	add.s32 	%r3528, %r3500, %r36;
	mul.wide.s32 	%rd179, %r3528, 36;
	add.s64 	%rd180, %rd158, %rd179;
	ld.global.nc.u32 	%r3529, [%rd180+4];
	st.shared.u32 	[%r3509+5120], %r3529;
	add.s32 	%r3530, %r3500, %r37;
	mul.wide.s32 	%rd181, %r3530, 36;
	add.s64 	%rd182, %rd158, %rd181;
	ld.global.nc.u32 	%r3531, [%rd182+4];
	st.shared.u32 	[%r3509+5632], %r3531;
	add.s32 	%r3532, %r3500, %r38;
	mul.wide.s32 	%rd183, %r3532, 36;
	add.s64 	%rd184, %rd158, %rd183;
	ld.global.nc.u32 	%r3533, [%rd184+4];
	st.shared.u32 	[%r3509+6144], %r3533;
	add.s32 	%r3534, %r3500, %r39;
	mul.wide.s32 	%rd185, %r3534, 36;
	add.s64 	%rd186, %rd158, %rd185;
	ld.global.nc.u32 	%r3535, [%rd186+4];
	st.shared.u32 	[%r3509+6656], %r3535;
	add.s32 	%r3536, %r3500, %r40;
	mul.wide.s32 	%rd187, %r3536, 36;
	add.s64 	%rd188, %rd158, %rd187;
	ld.global.nc.u32 	%r3537, [%rd188+4];
	st.shared.u32 	[%r3509+7168], %r3537;
	add.s32 	%r3538, %r3500, %r41;
	mul.wide.s32 	%rd189, %r3538, 36;
	add.s64 	%rd190, %rd158, %rd189;
	ld.global.nc.u32 	%r3539, [%rd190+4];
	st.shared.u32 	[%r3509+7680], %r3539;
	and.b32  	%r3540, %r3497, 3;
	or.b32  	%r3541, %r3496, %r3540;
	add.s32 	%r3542, %r3541, %r42;
	mul.wide.s32 	%rd191, %r3542, 36;
	add.s64 	%rd192, %rd156, %rd191;
	ld.global.nc.u32 	%r3493, [%rd192+144];
	// begin inline asm
	{.reg .f16 low,high;
 mov.b32 {low,high}, %r3493;
 mov.b16 %rs202, low;}
	// end inline asm
	// begin inline asm
	{  cvt.f32.f16 %f406, %rs202;}

	// end inline asm
	shr.u32 	%r3543, %r3497, 2;
	mov.u32 	%r3544, %tid.y;
	shl.b32 	%r3545, %r3544, 3;
	add.s32 	%r3546, %r3543, %r3545;
	shl.b32 	%r3547, %r3546, 4;
	and.b32  	%r3548, %r3547, 1008;
	and.b32  	%r3549, %r3502, 12;
	or.b32  	%r3550, %r3548, %r3549;
	mov.u32 	%r3551, _ZZN34_INTERNAL_c8396950_4_k_cu_1fba617b9mul_mat_qILi256ELi2ELi32ELb0E10block_q6_KLi64ELi64ELi4EXadL_ZNS_19allocate_tiles_q6_KILi64EEEvPPiPP7__half2S4_S4_EEXadL_ZNS_15load_tiles_q6_KILi64ELi4ELb1EEEvPKvS3_S6_S3_S3_RKiSC_SC_SC_EELi8EXadL_ZNS_25vec_dot_q6_K_q8_1_mul_matEPSB_PKS5_SD_SD_SD_SF_SC_SC_SC_EEEEvSA_SA_PfiiiiiE9tile_y_ds;
	add.s32 	%r3552, %r3551, %r3550;
	st.shared.f32 	[%r3552], %f406;
	add.s32 	%r3553, %r3541, %r43;
	mul.wide.s32 	%rd193, %r3553, 36;
	add.s64 	%rd194, %rd156, %rd193;
	ld.global.nc.u32 	%r3494, [%rd194+144];
	// begin inline asm
	{.reg .f16 low,high;
 mov.b32 {low,high}, %r3494;
 mov.b16 %rs204, low;}
	// end inline asm
	// begin inline asm
	{  cvt.f32.f16 %f407, %rs204;}

	// end inline asm
	xor.b32  	%r3554, %r3548, 512;
	or.b32  	%r3555, %r3554, %r3549;
	add.s32 	%r3556, %r3551, %r3555;
	st.shared.f32 	[%r3556], %f407;
	bar.sync 	0;
	mov.b32 	%r6110, 16;
$L__BB122_5:
	shr.u32 	%r5605, %r6110, 3;
	shl.b32 	%r5606, %r6110, 1;
	and.b32  	%r5607, %r5606, 16;
	mov.u32 	%r5608, %tid.x;
	add.s32 	%r5609, %r5608, 32;
	mad.lo.s32 	%r5610, %r5609, 65, %r5606;
	shl.b32 	%r5611, %r5610, 2;
	mov.u32 	%r5612, _ZZN34_INTERNAL_c8396950_4_k_cu_1fba617b19allocate_tiles_q6_KILi64EEEvPPiPP7__half2S2_S2_E9tile_x_ql;
	add.s32 	%r5613, %r5612, %r5611;
	mov.u32 	%r5614, %tid.y;
	shl.b32 	%r5615, %r5614, 5;
	or.b32  	%r5616, %r5615, %r5607;
	shl.b32 	%r5617, %r5616, 2;
	mov.u32 	%r5618, _ZZN34_INTERNAL_c8396950_4_k_cu_1fba617b9mul_mat_qILi256ELi2ELi32ELb0E10block_q6_KLi64ELi64ELi4EXadL_ZNS_19allocate_tiles_q6_KILi64EEEvPPiPP7__half2S4_S4_EEXadL_ZNS_15load_tiles_q6_KILi64ELi4ELb1EEEvPKvS3_S6_S3_S3_RKiSC_SC_SC_EELi8EXadL_ZNS_25vec_dot_q6_K_q8_1_mul_matEPSB_PKS5_SD_SD_SD_SF_SC_SC_SC_EEEEvSA_SA_PfiiiiiE9tile_y_qs;
	add.s32 	%r5619, %r5618, %r5617;
	cvt.u16.u32 	%rs206, %r5616;
	shr.u16 	%rs207, %rs206, 1;
	cvt.u32.u16 	%r5620, %rs207;
	shr.u32 	%r5621, %r5608, 3;
	shl.b32 	%r5622, %r5608, 2;
	add.s32 	%r5623, %r5621, %r5622;
	add.s32 	%r5624, %r5605, %r5623;
	shl.b32 	%r5625, %r5624, 2;
	mov.u32 	%r5626, _ZZN34_INTERNAL_c8396950_4_k_cu_1fba617b19allocate_tiles_q6_KILi64EEEvPPiPP7__half2S2_S2_E9tile_x_sc;
	add.s32 	%r5627, %r5626, %r5625;
	ld.shared.u32 	%r3558, [%r5613+-8320];
	ld.shared.u32 	%r3559, [%r5619];
	mov.b32 	%r5584, 0;
	// begin inline asm
	dp4a.s32.s32 %r3557, %r3558, %r3559, %r5584;
	// end inline asm
	ld.shared.u32 	%r3562, [%r5613+-8316];
	ld.shared.u32 	%r3563, [%r5619+4];
	// begin inline asm
	dp4a.s32.s32 %r3561, %r3562, %r3563, %r3557;
	// end inline asm
	ld.shared.u32 	%r3566, [%r5613+-8304];
	ld.shared.u32 	%r3567, [%r5619+16];
	// begin inline asm
	dp4a.s32.s32 %r3565, %r3566, %r3567, %r5584;
	// end inline asm
	ld.shared.u32 	%r3570, [%r5613+-8300];
	ld.shared.u32 	%r3571, [%r5619+20];
	// begin inline asm
	dp4a.s32.s32 %r3569, %r3570, %r3571, %r3565;
	// end inline asm
	ld.shared.u32 	%r3574, [%r5613+-8312];
	ld.shared.u32 	%r3575, [%r5619+8];
	// begin inline asm
	dp4a.s32.s32 %r3573, %r3574, %r3575, %r3561;
	// end inline asm
	ld.shared.u32 	%r3578, [%r5613+-8308];
	ld.shared.u32 	%r3579, [%r5619+12];
	// begin inline asm
	dp4a.s32.s32 %r3577, %r3578, %r3579, %r3573;
	// end inline asm
	ld.shared.u32 	%r3582, [%r5613+-8296];
	ld.shared.u32 	%r3583, [%r5619+24];
	// begin inline asm
	dp4a.s32.s32 %r3581, %r3582, %r3583, %r3569;
	// end inline asm
	ld.shared.u32 	%r3586, [%r5613+-8292];
	ld.shared.u32 	%r3587, [%r5619+28];
	// begin inline asm
	dp4a.s32.s32 %r3585, %r3586, %r3587, %r3581;
	// end inline asm
	mov.u32 	%r5628, _ZZN34_INTERNAL_c8396950_4_k_cu_1fba617b9mul_mat_qILi256ELi2ELi32ELb0E10block_q6_KLi64ELi64ELi4EXadL_ZNS_19allocate_tiles_q6_KILi64EEEvPPiPP7__half2S4_S4_EEXadL_ZNS_15load_tiles_q6_KILi64ELi4ELb1EEEvPKvS3_S6_S3_S3_RKiSC_SC_SC_EELi8EXadL_ZNS_25vec_dot_q6_K_q8_1_mul_matEPSB_PKS5_SD_SD_SD_SF_SC_SC_SC_EEEEvSA_SA_PfiiiiiE9tile_y_ds;
	add.s32 	%r5629, %r5628, %r5620;
	ld.shared.f32 	%f408, [%r5629];
	ld.shared.v2.u8 	{%rs208, %rs209}, [%r5627];
	cvt.u32.u16 	%r5630, %rs208;
	cvt.s32.s8 	%r5631, %r5630;
	mul.lo.s32 	%r5632, %r3577, %r5631;
	cvt.u32.u16 	%r5633, %rs209;
	cvt.s32.s8 	%r5634, %r5633;
	mad.lo.s32 	%r5635, %r3585, %r5634, %r5632;
	cvt.rn.f32.s32 	%f409, %r5635;
	fma.rn.f32 	%f410, %f408, %f409, 0f00000000;
	ld.shared.u32 	%r3590, [%r5613+-8288];
	ld.shared.u32 	%r3591, [%r5619+32];
	// begin inline asm
	dp4a.s32.s32 %r3589, %r3590, %r3591, %r5584;
	// end inline asm
	ld.shared.u32 	%r3594, [%r5613+-8284];
	ld.shared.u32 	%r3595, [%r5619+36];
	// begin inline asm
	dp4a.s32.s32 %r3593, %r3594, %r3595, %r3589;
	// end inline asm
	ld.shared.u32 	%r3598, [%r5613+-8272];
	ld.shared.u32 	%r3599, [%r5619+48];
	// begin inline asm
	dp4a.s32.s32 %r3597, %r3598, %r3599, %r5584;
	// end inline asm
	ld.shared.u32 	%r3602, [%r5613+-8268];
	ld.shared.u32 	%r3603, [%r5619+52];
	// begin inline asm
	dp4a.s32.s32 %r3601, %r3602, %r3603, %r3597;
	// end inline asm
	ld.shared.u32 	%r3606, [%r5613+-8280];
	ld.shared.u32 	%r3607, [%r5619+40];
	// begin inline asm
	dp4a.s32.s32 %r3605, %r3606, %r3607, %r3593;
	// end inline asm
	ld.shared.u32 	%r3610, [%r5613+-8276];
	ld.shared.u32 	%r3611, [%r5619+44];
	// begin inline asm
	dp4a.s32.s32 %r3609, %r3610, %r3611, %r3605;
	// end inline asm
	ld.shared.u32 	%r3614, [%r5613+-8264];
	ld.shared.u32 	%r3615, [%r5619+56];
	// begin inline asm
	dp4a.s32.s32 %r3613, %r3614, %r3615, %r3601;
	// end inline asm
	ld.shared.u32 	%r3618, [%r5613+-8260];
	ld.shared.u32 	%r3619, [%r5619+60];
	// begin inline asm
	dp4a.s32.s32 %r3617, %r3618, %r3619, %r3613;
	// end inline asm
	ld.shared.f32 	%f411, [%r5629+4];
	ld.shared.v2.u8 	{%rs210, %rs211}, [%r5627+2];
	cvt.u32.u16 	%r5636, %rs210;
	cvt.s32.s8 	%r5637, %r5636;
	mul.lo.s32 	%r5638, %r3609, %r5637;
	cvt.u32.u16 	%r5639, %rs211;
	cvt.s32.s8 	%r5640, %r5639;
	mad.lo.s32 	%r5641, %r3617, %r5640, %r5638;
	cvt.rn.f32.s32 	%f412, %r5641;
	fma.rn.f32 	%f413, %f411, %f412, %f410;
	shr.u32 	%r5642, %r5608, 5;
	add.s32 	%r5643, %r5642, %r5608;
	shl.b32 	%r5644, %r5643, 2;
	mov.u32 	%r5645, _ZZN34_INTERNAL_c8396950_4_k_cu_1fba617b19allocate_tiles_q6_KILi64EEEvPPiPP7__half2S2_S2_E9tile_x_dm;
	add.s32 	%r5646, %r5645, %r5644;
	ld.shared.f32 	%f414, [%r5646];
	fma.rn.f32 	%f711, %f413, %f414, %f711;
	shr.u32 	%r5647, %r5609, 3;
	shl.b32 	%r5648, %r5609, 2;
	add.s32 	%r5649, %r5647, %r5648;
	add.s32 	%r5650, %r5605, %r5649;
	shl.b32 	%r5651, %r5650, 2;
	add.s32 	%r5652, %r5626, %r5651;
	ld.shared.u32 	%r3622, [%r5613];
	ld.shared.u32 	%r3623, [%r5619];
	// begin inline asm
	dp4a.s32.s32 %r3621, %r3622, %r3623, %r5584;
	// end inline asm
	ld.shared.u32 	%r3626, [%r5613+4];
	ld.shared.u32 	%r3627, [%r5619+4];
	// begin inline asm
	dp4a.s32.s32 %r3625, %r3626, %r3627, %r3621;
	// end inline asm
	ld.shared.u32 	%r3630, [%r5613+16];
	ld.shared.u32 	%r3631, [%r5619+16];
	// begin inline asm
	dp4a.s32.s32 %r3629, %r3630, %r3631, %r5584;
	// end inline asm
	ld.shared.u32 	%r3634, [%r5613+20];
	ld.shared.u32 	%r3635, [%r5619+20];
	// begin inline asm
	dp4a.s32.s32 %r3633, %r3634, %r3635, %r3629;
	// end inline asm
	ld.shared.u32 	%r3638, [%r5613+8];
	ld.shared.u32 	%r3639, [%r5619+8];
	// begin inline asm
	dp4a.s32.s32 %r3637, %r3638, %r3639, %r3625;
	// end inline asm
	ld.shared.u32 	%r3642, [%r5613+12];
	ld.shared.u32 	%r3643, [%r5619+12];
	// begin inline asm
	dp4a.s32.s32 %r3641, %r3642, %r3643, %r3637;
	// end inline asm
	ld.shared.u32 	%r3646, [%r5613+24];
	ld.shared.u32 	%r3647, [%r5619+24];
	// begin inline asm
	dp4a.s32.s32 %r3645, %r3646, %r3647, %r3633;
	// end inline asm
	ld.shared.u32 	%r3650, [%r5613+28];
	ld.shared.u32 	%r3651, [%r5619+28];
	// begin inline asm
	dp4a.s32.s32 %r3649, %r3650, %r3651, %r3645;
	// end inline asm
	ld.shared.f32 	%f415, [%r5629];
	ld.shared.v2.u8 	{%rs212, %rs213}, [%r5652];
	cvt.u32.u16 	%r5653, %rs212;
	cvt.s32.s8 	%r5654, %r5653;
	mul.lo.s32 	%r5655, %r3641, %r5654;
	cvt.u32.u16 	%r5656, %rs213;
	cvt.s32.s8 	%r5657, %r5656;
	mad.lo.s32 	%r5658, %r3649, %r5657, %r5655;
	cvt.rn.f32.s32 	%f416, %r5658;
	fma.rn.f32 	%f417, %f415, %f416, 0f00000000;
	ld.shared.u32 	%r3654, [%r5613+32];
	ld.shared.u32 	%r3655, [%r5619+32];
	// begin inline asm
	dp4a.s32.s32 %r3653, %r3654, %r3655, %r5584;
	// end inline asm
	ld.shared.u32 	%r3658, [%r5613+36];
	ld.shared.u32 	%r3659, [%r5619+36];
	// begin inline asm
	dp4a.s32.s32 %r3657, %r3658, %r3659, %r3653;
	// end inline asm
	ld.shared.u32 	%r3662, [%r5613+48];
	ld.shared.u32 	%r3663, [%r5619+48];
	// begin inline asm
	dp4a.s32.s32 %r3661, %r3662, %r3663, %r5584;
	// end inline asm
	ld.shared.u32 	%r3666, [%r5613+52];
	ld.shared.u32 	%r3667, [%r5619+52];
	// begin inline asm
	dp4a.s32.s32 %r3665, %r3666, %r3667, %r3661;
	// end inline asm
	ld.shared.u32 	%r3670, [%r5613+40];
	ld.shared.u32 	%r3671, [%r5619+40];
	// begin inline asm
	dp4a.s32.s32 %r3669, %r3670, %r3671, %r3657;
	// end inline asm
	ld.shared.u32 	%r3674, [%r5613+44];
	ld.shared.u32 	%r3675, [%r5619+44];
	// begin inline asm
	dp4a.s32.s32 %r3673, %r3674, %r3675, %r3669;
	// end inline asm
	ld.shared.u32 	%r3678, [%r5613+56];
	ld.shared.u32 	%r3679, [%r5619+56];
	// begin inline asm
	dp4a.s32.s32 %r3677, %r3678, %r3679, %r3665;
	// end inline asm
	ld.shared.u32 	%r3682, [%r5613+60];
	ld.shared.u32 	%r3683, [%r5619+60];
	// begin inline asm
	dp4a.s32.s32 %r3681, %r3682, %r3683, %r3677;
	// end inline asm
	ld.shared.v2.u8 	{%rs214, %rs215}, [%r5652+2];
	cvt.u32.u16 	%r5659, %rs214;
	cvt.s32.s8 	%r5660, %r5659;
	mul.lo.s32 	%r5661, %r3673, %r5660;
	cvt.u32.u16 	%r5662, %rs215;
	cvt.s32.s8 	%r5663, %r5662;
	mad.lo.s32 	%r5664, %r3681, %r5663, %r5661;
	cvt.rn.f32.s32 	%f418, %r5664;
	fma.rn.f32 	%f419, %f411, %f418, %f417;
	shr.u32 	%r5665, %r5609, 5;
	add.s32 	%r5666, %r5665, %r5608;
	shl.b32 	%r5667, %r5666, 2;
	add.s32 	%r5668, %r5645, %r5667;
	ld.shared.f32 	%f420, [%r5668+128];
	fma.rn.f32 	%f695, %f419, %f420, %f695;
	ld.shared.u32 	%r3686, [%r5613+-8320];
	ld.shared.u32 	%r3687, [%r5619+512];
	// begin inline asm
	dp4a.s32.s32 %r3685, %r3686, %r3687, %r5584;
	// end inline asm
	ld.shared.u32 	%r3690, [%r5613+-8316];
	ld.shared.u32 	%r3691, [%r5619+516];
	// begin inline asm
	dp4a.s32.s32 %r3689, %r3690, %r3691, %r3685;
	// end inline asm
	ld.shared.u32 	%r3694, [%r5613+-8304];
	ld.shared.u32 	%r3695, [%r5619+528];
	// begin inline asm
	dp4a.s32.s32 %r3693, %r3694, %r3695, %r5584;
	// end inline asm
	ld.shared.u32 	%r3698, [%r5613+-8300];
	ld.shared.u32 	%r3699, [%r5619+532];
	// begin inline asm
	dp4a.s32.s32 %r3697, %r3698, %r3699, %r3693;
	// end inline asm
	ld.shared.u32 	%r3702, [%r5613+-8312];
	ld.shared.u32 	%r3703, [%r5619+520];
	// begin inline asm
	dp4a.s32.s32 %r3701, %r3702, %r3703, %r3689;
	// end inline asm
	ld.shared.u32 	%r3706, [%r5613+-8308];
	ld.shared.u32 	%r3707, [%r5619+524];
	// begin inline asm
	dp4a.s32.s32 %r3705, %r3706, %r3707, %r3701;
	// end inline asm
	ld.shared.u32 	%r3710, [%r5613+-8296];
	ld.shared.u32 	%r3711, [%r5619+536];
	// begin inline asm
	dp4a.s32.s32 %r3709, %r3710, %r3711, %r3697;
	// end inline asm
	ld.shared.u32 	%r3714, [%r5613+-8292];
	ld.shared.u32 	%r3715, [%r5619+540];
	// begin inline asm
	dp4a.s32.s32 %r3713, %r3714, %r3715, %r3709;
	// end inline asm
	ld.shared.f32 	%f421, [%r5629+64];
	ld.shared.v2.u8 	{%rs216, %rs217}, [%r5627];
	cvt.u32.u16 	%r5669, %rs216;
	cvt.s32.s8 	%r5670, %r5669;
	mul.lo.s32 	%r5671, %r3705, %r5670;
	cvt.u32.u16 	%r5672, %rs217;
	cvt.s32.s8 	%r5673, %r5672;
	mad.lo.s32 	%r5674, %r3713, %r5673, %r5671;
	cvt.rn.f32.s32 	%f422, %r5674;
	fma.rn.f32 	%f423, %f421, %f422, 0f00000000;
	ld.shared.u32 	%r3718, [%r5613+-8288];
	ld.shared.u32 	%r3719, [%r5619+544];
	// begin inline asm
	dp4a.s32.s32 %r3717, %r3718, %r3719, %r5584;
	// end inline asm
	ld.shared.u32 	%r3722, [%r5613+-8284];
	ld.shared.u32 	%r3723, [%r5619+548];
	// begin inline asm
	dp4a.s32.s32 %r3721, %r3722, %r3723, %r3717;
	// end inline asm
	ld.shared.u32 	%r3726, [%r5613+-8272];
	ld.shared.u32 	%r3727, [%r5619+560];
	// begin inline asm
	dp4a.s32.s32 %r3725, %r3726, %r3727, %r5584;
	// end inline asm
	ld.shared.u32 	%r3730, [%r5613+-8268];
	ld.shared.u32 	%r3731, [%r5619+564];
	// begin inline asm
	dp4a.s32.s32 %r3729, %r3730, %r3731, %r3725;
	// end inline asm
	ld.shared.u32 	%r3734, [%r5613+-8280];
	ld.shared.u32 	%r3735, [%r5619+552];
	// begin inline asm
	dp4a.s32.s32 %r3733, %r3734, %r3735, %r3721;
	// end inline asm
	ld.shared.u32 	%r3738, [%r5613+-8276];
	ld.shared.u32 	%r3739, [%r5619+556];
	// begin inline asm
	dp4a.s32.s32 %r3737, %r3738, %r3739, %r3733;
	// end inline asm
	ld.shared.u32 	%r3742, [%r5613+-8264];
	ld.shared.u32 	%r3743, [%r5619+568];
	// begin inline asm
	dp4a.s32.s32 %r3741, %r3742, %r3743, %r3729;
	// end inline asm
	ld.shared.u32 	%r3746, [%r5613+-8260];
	ld.shared.u32 	%r3747, [%r5619+572];
	// begin inline asm
	dp4a.s32.s32 %r3745, %r3746, %r3747, %r3741;
	// end inline asm
	ld.shared.f32 	%f424, [%r5629+68];
	ld.shared.v2.u8 	{%rs218, %rs219}, [%r5627+2];
	cvt.u32.u16 	%r5675, %rs218;
	cvt.s32.s8 	%r5676, %r5675;
	mul.lo.s32 	%r5677, %r3737, %r5676;
	cvt.u32.u16 	%r5678, %rs219;
	cvt.s32.s8 	%r5679, %r5678;
	mad.lo.s32 	%r5680, %r3745, %r5679, %r5677;
	cvt.rn.f32.s32 	%f425, %r5680;
	fma.rn.f32 	%f426, %f424, %f425, %f423;
	ld.shared.f32 	%f427, [%r5646];
	fma.rn.f32 	%f710, %f426, %f427, %f710;
	ld.shared.u32 	%r3750, [%r5613];
	ld.shared.u32 	%r3751, [%r5619+512];
	// begin inline asm
	dp4a.s32.s32 %r3749, %r3750, %r3751, %r5584;
	// end inline asm
	ld.shared.u32 	%r3754, [%r5613+4];
	ld.shared.u32 	%r3755, [%r5619+516];
	// begin inline asm
	dp4a.s32.s32 %r3753, %r3754, %r3755, %r3749;
	// end inline asm
	ld.shared.u32 	%r3758, [%r5613+16];
	ld.shared.u32 	%r3759, [%r5619+528];
	// begin inline asm
	dp4a.s32.s32 %r3757, %r3758, %r3759, %r5584;
	// end inline asm
	ld.shared.u32 	%r3762, [%r5613+20];
	ld.shared.u32 	%r3763, [%r5619+532];
	// begin inline asm
	dp4a.s32.s32 %r3761, %r3762, %r3763, %r3757;
	// end inline asm
	ld.shared.u32 	%r3766, [%r5613+8];
	ld.shared.u32 	%r3767, [%r5619+520];
	// begin inline asm
	dp4a.s32.s32 %r3765, %r3766, %r3767, %r3753;
	// end inline asm
	ld.shared.u32 	%r3770, [%r5613+12];
	ld.shared.u32 	%r3771, [%r5619+524];
	// begin inline asm
	dp4a.s32.s32 %r3769, %r3770, %r3771, %r3765;
	// end inline asm
	ld.shared.u32 	%r3774, [%r5613+24];
	ld.shared.u32 	%r3775, [%r5619+536];
	// begin inline asm
	dp4a.s32.s32 %r3773, %r3774, %r3775, %r3761;
	// end inline asm
	ld.shared.u32 	%r3778, [%r5613+28];
	ld.shared.u32 	%r3779, [%r5619+540];
	// begin inline asm
	dp4a.s32.s32 %r3777, %r3778, %r3779, %r3773;
	// end inline asm
	ld.shared.f32 	%f428, [%r5629+64];
	ld.shared.v2.u8 	{%rs220, %rs221}, [%r5652];
	cvt.u32.u16 	%r5681, %rs220;
	cvt.s32.s8 	%r5682, %r5681;
	mul.lo.s32 	%r5683, %r3769, %r5682;
	cvt.u32.u16 	%r5684, %rs221;
	cvt.s32.s8 	%r5685, %r5684;
	mad.lo.s32 	%r5686, %r3777, %r5685, %r5683;
	cvt.rn.f32.s32 	%f429, %r5686;
	fma.rn.f32 	%f430, %f428, %f429, 0f00000000;
	ld.shared.u32 	%r3782, [%r5613+32];
	ld.shared.u32 	%r3783, [%r5619+544];
	// begin inline asm
	dp4a.s32.s32 %r3781, %r3782, %r3783, %r5584;
	// end inline asm
	ld.shared.u32 	%r3786, [%r5613+36];
	ld.shared.u32 	%r3787, [%r5619+548];
	// begin inline asm
	dp4a.s32.s32 %r3785, %r3786, %r3787, %r3781;
	// end inline asm
	ld.shared.u32 	%r3790, [%r5613+48];
	ld.shared.u32 	%r3791, [%r5619+560];
	// begin inline asm
	dp4a.s32.s32 %r3789, %r3790, %r3791, %r5584;
	// end inline asm
	ld.shared.u32 	%r3794, [%r5613+52];
	ld.shared.u32 	%r3795, [%r5619+564];
	// begin inline asm
	dp4a.s32.s32 %r3793, %r3794, %r3795, %r3789;
	// end inline asm
	ld.shared.u32 	%r3798, [%r5613+40];
	ld.shared.u32 	%r3799, [%r5619+552];
	// begin inline asm
	dp4a.s32.s32 %r3797, %r3798, %r3799, %r3785;
	// end inline asm
	ld.shared.u32 	%r3802, [%r5613+44];
	ld.shared.u32 	%r3803, [%r5619+556];
	// begin inline asm
	dp4a.s32.s32 %r3801, %r3802, %r3803, %r3797;
	// end inline asm
	ld.shared.u32 	%r3806, [%r5613+56];
	ld.shared.u32 	%r3807, [%r5619+568];
	// begin inline asm
	dp4a.s32.s32 %r3805, %r3806, %r3807, %r3793;
	// end inline asm
	ld.shared.u32 	%r3810, [%r5613+60];
	ld.shared.u32 	%r3811, [%r5619+572];
	// begin inline asm
	dp4a.s32.s32 %r3809, %r3810, %r3811, %r3805;
	// end inline asm
	ld.shared.v2.u8 	{%rs222, %rs223}, [%r5652+2];
	cvt.u32.u16 	%r5687, %rs222;
	cvt.s32.s8 	%r5688, %r5687;
	mul.lo.s32 	%r5689, %r3801, %r5688;
	cvt.u32.u16 	%r5690, %rs223;
	cvt.s32.s8 	%r5691, %r5690;
	mad.lo.s32 	%r5692, %r3809, %r5691, %r5689;
	cvt.rn.f32.s32 	%f431, %r5692;
	fma.rn.f32 	%f432, %f424, %f431, %f430;
	ld.shared.f32 	%f433, [%r5668+128];
	fma.rn.f32 	%f694, %f432, %f433, %f694;
	ld.shared.u32 	%r3814, [%r5613+-8320];
	ld.shared.u32 	%r3815, [%r5619+1024];
	// begin inline asm
	dp4a.s32.s32 %r3813, %r3814, %r3815, %r5584;
	// end inline asm
	ld.shared.u32 	%r3818, [%r5613+-8316];
	ld.shared.u32 	%r3819, [%r5619+1028];
	// begin inline asm
	dp4a.s32.s32 %r3817, %r3818, %r3819, %r3813;
	// end inline asm
	ld.shared.u32 	%r3822, [%r5613+-8304];
	ld.shared.u32 	%r3823, [%r5619+1040];
	// begin inline asm
	dp4a.s32.s32 %r3821, %r3822, %r3823, %r5584;
	// end inline asm
	ld.shared.u32 	%r3826, [%r5613+-8300];
	ld.shared.u32 	%r3827, [%r5619+1044];
	// begin inline asm
	dp4a.s32.s32 %r3825, %r3826, %r3827, %r3821;
	// end inline asm
	ld.shared.u32 	%r3830, [%r5613+-8312];
	ld.shared.u32 	%r3831, [%r5619+1032];
	// begin inline asm
	dp4a.s32.s32 %r3829, %r3830, %r3831, %r3817;
	// end inline asm
	ld.shared.u32 	%r3834, [%r5613+-8308];
	ld.shared.u32 	%r3835, [%r5619+1036];
	// begin inline asm
	dp4a.s32.s32 %r3833, %r3834, %r3835, %r3829;
	// end inline asm
	ld.shared.u32 	%r3838, [%r5613+-8296];
	ld.shared.u32 	%r3839, [%r5619+1048];
	// begin inline asm
	dp4a.s32.s32 %r3837, %r3838, %r3839, %r3825;
	// end inline asm
	ld.shared.u32 	%r3842, [%r5613+-8292];
	ld.shared.u32 	%r3843, [%r5619+1052];
	// begin inline asm
	dp4a.s32.s32 %r3841, %r3842, %r3843, %r3837;
	// end inline asm
	ld.shared.f32 	%f434, [%r5629+128];
	ld.shared.v2.u8 	{%rs224, %rs225}, [%r5627];
	cvt.u32.u16 	%r5693, %rs224;
	cvt.s32.s8 	%r5694, %r5693;
	mul.lo.s32 	%r5695, %r3833, %r5694;
	cvt.u32.u16 	%r5696, %rs225;
	cvt.s32.s8 	%r5697, %r5696;
	mad.lo.s32 	%r5698, %r3841, %r5697, %r5695;
	cvt.rn.f32.s32 	%f435, %r5698;
	fma.rn.f32 	%f436, %f434, %f435, 0f00000000;
	ld.shared.u32 	%r3846, [%r5613+-8288];
	ld.shared.u32 	%r3847, [%r5619+1056];
	// begin inline asm
	dp4a.s32.s32 %r3845, %r3846, %r3847, %r5584;
	// end inline asm
	ld.shared.u32 	%r3850, [%r5613+-8284];
	ld.shared.u32 	%r3851, [%r5619+1060];
	// begin inline asm
	dp4a.s32.s32 %r3849, %r3850, %r3851, %r3845;
	// end inline asm
	ld.shared.u32 	%r3854, [%r5613+-8272];
	ld.shared.u32 	%r3855, [%r5619+1072];
	// begin inline asm
	dp4a.s32.s32 %r3853, %r3854, %r3855, %r5584;
	// end inline asm
	ld.shared.u32 	%r3858, [%r5613+-8268];
	ld.shared.u32 	%r3859, [%r5619+1076];
	// begin inline asm
	dp4a.s32.s32 %r3857, %r3858, %r3859, %r3853;
	// end inline asm
	ld.shared.u32 	%r3862, [%r5613+-8280];
	ld.shared.u32 	%r3863, [%r5619+1064];
	// begin inline asm
	dp4a.s32.s32 %r3861, %r3862, %r3863, %r3849;
	// end inline asm
	ld.shared.u32 	%r3866, [%r5613+-8276];
	ld.shared.u32 	%r3867, [%r5619+1068];
	// begin inline asm
	dp4a.s32.s32 %r3865, %r3866, %r3867, %r3861;
	// end inline asm
	ld.shared.u32 	%r3870, [%r5613+-8264];
	ld.shared.u32 	%r3871, [%r5619+1080];
	// begin inline asm
	dp4a.s32.s32 %r3869, %r3870, %r3871, %r3857;
	// end inline asm
	ld.shared.u32 	%r3874, [%r5613+-8260];
	ld.shared.u32 	%r3875, [%r5619+1084];
	// begin inline asm
	dp4a.s32.s32 %r3873, %r3874, %r3875, %r3869;
	// end inline asm
	ld.shared.f32 	%f437, [%r5629+132];
	ld.shared.v2.u8 	{%rs226, %rs227}, [%r5627+2];
	cvt.u32.u16 	%r5699, %rs226;
	cvt.s32.s8 	%r5700, %r5699;
	mul.lo.s32 	%r5701, %r3865, %r5700;
	cvt.u32.u16 	%r5702, %rs227;
	cvt.s32.s8 	%r5703, %r5702;
	mad.lo.s32 	%r5704, %r3873, %r5703, %r5701;
	cvt.rn.f32.s32 	%f438, %r5704;
	fma.rn.f32 	%f439, %f437, %f438, %f436;
	ld.shared.f32 	%f440, [%r5646];
	fma.rn.f32 	%f709, %f439, %f440, %f709;
	ld.shared.u32 	%r3878, [%r5613];
	ld.shared.u32 	%r3879, [%r5619+1024];
	// begin inline asm
	dp4a.s32.s32 %r3877, %r3878, %r3879, %r5584;
	// end inline asm
	ld.shared.u32 	%r3882, [%r5613+4];
	ld.shared.u32 	%r3883, [%r5619+1028];
	// begin inline asm
	dp4a.s32.s32 %r3881, %r3882, %r3883, %r3877;
	// end inline asm
	ld.shared.u32 	%r3886, [%r5613+16];
	ld.shared.u32 	%r3887, [%r5619+1040];
	// begin inline asm
	dp4a.s32.s32 %r3885, %r3886, %r3887, %r5584;
	// end inline asm
	ld.shared.u32 	%r3890, [%r5613+20];
	ld.shared.u32 	%r3891, [%r5619+1044];
	// begin inline asm
	dp4a.s32.s32 %r3889, %r3890, %r3891, %r3885;
	// end inline asm
	ld.shared.u32 	%r3894, [%r5613+8];
	ld.shared.u32 	%r3895, [%r5619+1032];
	// begin inline asm
	dp4a.s32.s32 %r3893, %r3894, %r3895, %r3881;
	// end inline asm
	ld.shared.u32 	%r3898, [%r5613+12];
	ld.shared.u32 	%r3899, [%r5619+1036];
	// begin inline asm
	dp4a.s32.s32 %r3897, %r3898, %r3899, %r3893;
	// end inline asm
	ld.shared.u32 	%r3902, [%r5613+24];
	ld.shared.u32 	%r3903, [%r5619+1048];
	// begin inline asm
	dp4a.s32.s32 %r3901, %r3902, %r3903, %r3889;
	// end inline asm
	ld.shared.u32 	%r3906, [%r5613+28];
	ld.shared.u32 	%r3907, [%r5619+1052];
	// begin inline asm
	dp4a.s32.s32 %r3905, %r3906, %r3907, %r3901;
	// end inline asm
	ld.shared.f32 	%f441, [%r5629+128];
	ld.shared.v2.u8 	{%rs228, %rs229}, [%r5652];
	cvt.u32.u16 	%r5705, %rs228;
	cvt.s32.s8 	%r5706, %r5705;
	mul.lo.s32 	%r5707, %r3897, %r5706;
	cvt.u32.u16 	%r5708, %rs229;
	cvt.s32.s8 	%r5709, %r5708;
	mad.lo.s32 	%r5710, %r3905, %r5709, %r5707;
	cvt.rn.f32.s32 	%f442, %r5710;
	fma.rn.f32 	%f443, %f441, %f442, 0f00000000;
	ld.shared.u32 	%r3910, [%r5613+32];
	ld.shared.u32 	%r3911, [%r5619+1056];
	// begin inline asm
	dp4a.s32.s32 %r3909, %r3910, %r3911, %r5584;
	// end inline asm
	ld.shared.u32 	%r3914, [%r5613+36];
	ld.shared.u32 	%r3915, [%r5619+1060];
	// begin inline asm
	dp4a.s32.s32 %r3913, %r3914, %r3915, %r3909;
	// end inline asm
	ld.shared.u32 	%r3918, [%r5613+48];
	ld.shared.u32 	%r3919, [%r5619+1072];
	// begin inline asm
	dp4a.s32.s32 %r3917, %r3918, %r3919, %r5584;
	// end inline asm
	ld.shared.u32 	%r3922, [%r5613+52];
	ld.shared.u32 	%r3923, [%r5619+1076];
	// begin inline asm
	dp4a.s32.s32 %r3921, %r3922, %r3923, %r3917;
	// end inline asm
	ld.shared.u32 	%r3926, [%r5613+40];
	ld.shared.u32 	%r3927, [%r5619+1064];
	// begin inline asm
	dp4a.s32.s32 %r3925, %r3926, %r3927, %r3913;
	// end inline asm
	ld.shared.u32 	%r3930, [%r5613+44];
	ld.shared.u32 	%r3931, [%r5619+1068];
	// begin inline asm
	dp4a.s32.s32 %r3929, %r3930, %r3931, %r3925;
	// end inline asm
	ld.shared.u32 	%r3934, [%r5613+56];
	ld.shared.u32 	%r3935, [%r5619+1080];
	// begin inline asm
	dp4a.s32.s32 %r3933, %r3934, %r3935, %r3921;
	// end inline asm
	ld.shared.u32 	%r3938, [%r5613+60];
	ld.shared.u32 	%r3939, [%r5619+1084];
	// begin inline asm
	dp4a.s32.s32 %r3937, %r3938, %r3939, %r3933;
	// end inline asm
	ld.shared.v2.u8 	{%rs230, %rs231}, [%r5652+2];
	cvt.u32.u16 	%r5711, %rs230;
	cvt.s32.s8 	%r5712, %r5711;
	mul.lo.s32 	%r5713, %r3929, %r5712;
	cvt.u32.u16 	%r5714, %rs231;
	cvt.s32.s8 	%r5715, %r5714;
	mad.lo.s32 	%r5716, %r3937, %r5715, %r5713;
	cvt.rn.f32.s32 	%f444, %r5716;
	fma.rn.f32 	%f445, %f437, %f444, %f443;
	ld.shared.f32 	%f446, [%r5668+128];
	fma.rn.f32 	%f693, %f445, %f446, %f693;
	ld.shared.u32 	%r3942, [%r5613+-8320];
	ld.shared.u32 	%r3943, [%r5619+1536];
	// begin inline asm
	dp4a.s32.s32 %r3941, %r3942, %r3943, %r5584;
	// end inline asm
	ld.shared.u32 	%r3946, [%r5613+-8316];
	ld.shared.u32 	%r3947, [%r5619+1540];
	// begin inline asm
	dp4a.s32.s32 %r3945, %r3946, %r3947, %r3941;
	// end inline asm
	ld.shared.u32 	%r3950, [%r5613+-8304];
	ld.shared.u32 	%r3951, [%r5619+1552];
	// begin inline asm
	dp4a.s32.s32 %r3949, %r3950, %r3951, %r5584;
	// end inline asm
	ld.shared.u32 	%r3954, [%r5613+-8300];
	ld.shared.u32 	%r3955, [%r5619+1556];
	// begin inline asm
	dp4a.s32.s32 %r3953, %r3954, %r3955, %r3949;
	// end inline asm
	ld.shared.u32 	%r3958, [%r5613+-8312];
	ld.shared.u32 	%r3959, [%r5619+1544];
	// begin inline asm
	dp4a.s32.s32 %r3957, %r3958, %r3959, %r3945;
	// end inline asm
	ld.shared.u32 	%r3962, [%r5613+-8308];
	ld.shared.u32 	%r3963, [%r5619+1548];
	// begin inline asm
	dp4a.s32.s32 %r3961, %r3962, %r3963, %r3957;
	// end inline asm
	ld.shared.u32 	%r3966, [%r5613+-8296];
	ld.shared.u32 	%r3967, [%r5619+1560];
	// begin inline asm
	dp4a.s32.s32 %r3965, %r3966, %r3967, %r3953;
	// end inline asm
	ld.shared.u32 	%r3970, [%r5613+-8292];
	ld.shared.u32 	%r3971, [%r5619+1564];
	// begin inline asm
	dp4a.s32.s32 %r3969, %r3970, %r3971, %r3965;
	// end inline asm
	ld.shared.f32 	%f447, [%r5629+192];
	ld.shared.v2.u8 	{%rs232, %rs233}, [%r5627];
	cvt.u32.u16 	%r5717, %rs232;
	cvt.s32.s8 	%r5718, %r5717;
	mul.lo.s32 	%r5719, %r3961, %r5718;
	cvt.u32.u16 	%r5720, %rs233;
	cvt.s32.s8 	%r5721, %r5720;
	mad.lo.s32 	%r5722, %r3969, %r5721, %r5719;
	cvt.rn.f32.s32 	%f448, %r5722;
	fma.rn.f32 	%f449, %f447, %f448, 0f00000000;
	ld.shared.u32 	%r3974, [%r5613+-8288];
	ld.shared.u32 	%r3975, [%r5619+1568];
	// begin inline asm
	dp4a.s32.s32 %r3973, %r3974, %r3975, %r5584;
	// end inline asm
	ld.shared.u32 	%r3978, [%r5613+-8284];
	ld.shared.u32 	%r3979, [%r5619+1572];
	// begin inline asm
	dp4a.s32.s32 %r3977, %r3978, %r3979, %r3973;
	// end inline asm
	ld.shared.u32 	%r3982, [%r5613+-8272];
	ld.shared.u32 	%r3983, [%r5619+1584];
	// begin inline asm
	dp4a.s32.s32 %r3981, %r3982, %r3983, %r5584;
	// end inline asm
	ld.shared.u32 	%r3986, [%r5613+-8268];
	ld.shared.u32 	%r3987, [%r5619+1588];
	// begin inline asm
	dp4a.s32.s32 %r3985, %r3986, %r3987, %r3981;
	// end inline asm
	ld.shared.u32 	%r3990, [%r5613+-8280];
	ld.shared.u32 	%r3991, [%r5619+1576];
	// begin inline asm
	dp4a.s32.s32 %r3989, %r3990, %r3991, %r3977;
	// end inline asm
	ld.shared.u32 	%r3994, [%r5613+-8276];
	ld.shared.u32 	%r3995, [%r5619+1580];
	// begin inline asm
	dp4a.s32.s32 %r3993, %r3994, %r3995, %r3989;
	// end inline asm
	ld.shared.u32 	%r3998, [%r5613+-8264];
	ld.shared.u32 	%r3999, [%r5619+1592];
	// begin inline asm
	dp4a.s32.s32 %r3997, %r3998, %r3999, %r3985;
	// end inline asm
	ld.shared.u32 	%r4002, [%r5613+-8260];
	ld.shared.u32 	%r4003, [%r5619+1596];
	// begin inline asm
	dp4a.s32.s32 %r4001, %r4002, %r4003, %r3997;
	// end inline asm
	ld.shared.f32 	%f450, [%r5629+196];
	ld.shared.v2.u8 	{%rs234, %rs235}, [%r5627+2];
	cvt.u32.u16 	%r5723, %rs234;
	cvt.s32.s8 	%r5724, %r5723;
	mul.lo.s32 	%r5725, %r3993, %r5724;
	cvt.u32.u16 	%r5726, %rs235;
	cvt.s32.s8 	%r5727, %r5726;
	mad.lo.s32 	%r5728, %r4001, %r5727, %r5725;
	cvt.rn.f32.s32 	%f451, %r5728;
	fma.rn.f32 	%f452, %f450, %f451, %f449;
	ld.shared.f32 	%f453, [%r5646];
	fma.rn.f32 	%f708, %f452, %f453, %f708;
	ld.shared.u32 	%r4006, [%r5613];
	ld.shared.u32 	%r4007, [%r5619+1536];
	// begin inline asm
	dp4a.s32.s32 %r4005, %r4006, %r4007, %r5584;
	// end inline asm
	ld.shared.u32 	%r4010, [%r5613+4];
	ld.shared.u32 	%r4011, [%r5619+1540];
	// begin inline asm
	dp4a.s32.s32 %r4009, %r4010, %r4011, %r4005;
	// end inline asm
	ld.shared.u32 	%r4014, [%r5613+16];
	ld.shared.u32 	%r4015, [%r5619+1552];
	// begin inline asm
	dp4a.s32.s32 %r4013, %r4014, %r4015, %r5584;
	// end inline asm
	ld.shared.u32 	%r4018, [%r5613+20];
	ld.shared.u32 	%r4019, [%r5619+1556];
	// begin inline asm
	dp4a.s32.s32 %r4017, %r4018, %r4019, %r4013;
	// end inline asm
	ld.shared.u32 	%r4022, [%r5613+8];
	ld.shared.u32 	%r4023, [%r5619+1544];
	// begin inline asm
	dp4a.s32.s32 %r4021, %r4022, %r4023, %r4009;
	// end inline asm
	ld.shared.u32 	%r4026, [%r5613+12];
	ld.shared.u32 	%r4027, [%r5619+1548];
	// begin inline asm
	dp4a.s32.s32 %r4025, %r4026, %r4027, %r4021;
	// end inline asm
	ld.shared.u32 	%r4030, [%r5613+24];
	ld.shared.u32 	%r4031, [%r5619+1560];
	// begin inline asm
	dp4a.s32.s32 %r4029, %r4030, %r4031, %r4017;
	// end inline asm
	ld.shared.u32 	%r4034, [%r5613+28];
	ld.shared.u32 	%r4035, [%r5619+1564];
	// begin inline asm
	dp4a.s32.s32 %r4033, %r4034, %r4035, %r4029;
	// end inline asm
	ld.shared.f32 	%f454, [%r5629+192];
	ld.shared.v2.u8 	{%rs236, %rs237}, [%r5652];
	cvt.u32.u16 	%r5729, %rs236;
	cvt.s32.s8 	%r5730, %r5729;
	mul.lo.s32 	%r5731, %r4025, %r5730;
	cvt.u32.u16 	%r5732, %rs237;
	cvt.s32.s8 	%r5733, %r5732;
	mad.lo.s32 	%r5734, %r4033, %r5733, %r5731;
	cvt.rn.f32.s32 	%f455, %r5734;
	fma.rn.f32 	%f456, %f454, %f455, 0f00000000;
	ld.shared.u32 	%r4038, [%r5613+32];
	ld.shared.u32 	%r4039, [%r5619+1568];
	// begin inline asm
	dp4a.s32.s32 %r4037, %r4038, %r4039, %r5584;
	// end inline asm
	ld.shared.u32 	%r4042, [%r5613+36];
	ld.shared.u32 	%r4043, [%r5619+1572];
	// begin inline asm
	dp4a.s32.s32 %r4041, %r4042, %r4043, %r4037;
	// end inline asm
	ld.shared.u32 	%r4046, [%r5613+48];
	ld.shared.u32 	%r4047, [%r5619+1584];
	// begin inline asm
	dp4a.s32.s32 %r4045, %r4046, %r4047, %r5584;
	// end inline asm
	ld.shared.u32 	%r4050, [%r5613+52];
	ld.shared.u32 	%r4051, [%r5619+1588];
	// begin inline asm
	dp4a.s32.s32 %r4049, %r4050, %r4051, %r4045;
	// end inline asm
	ld.shared.u32 	%r4054, [%r5613+40];
	ld.shared.u32 	%r4055, [%r5619+1576];
	// begin inline asm
	dp4a.s32.s32 %r4053, %r4054, %r4055, %r4041;
	// end inline asm
	ld.shared.u32 	%r4058, [%r5613+44];
	ld.shared.u32 	%r4059, [%r5619+1580];
	// begin inline asm
	dp4a.s32.s32 %r4057, %r4058, %r4059, %r4053;
	// end inline asm
	ld.shared.u32 	%r4062, [%r5613+56];
	ld.shared.u32 	%r4063, [%r5619+1592];
	// begin inline asm
	dp4a.s32.s32 %r4061, %r4062, %r4063, %r4049;
	// end inline asm
	ld.shared.u32 	%r4066, [%r5613+60];
	ld.shared.u32 	%r4067, [%r5619+1596];
	// begin inline asm
	dp4a.s32.s32 %r4065, %r4066, %r4067, %r4061;
	// end inline asm
	ld.shared.v2.u8 	{%rs238, %rs239}, [%r5652+2];
	cvt.u32.u16 	%r5735, %rs238;
	cvt.s32.s8 	%r5736, %r5735;
	mul.lo.s32 	%r5737, %r4057, %r5736;
	cvt.u32.u16 	%r5738, %rs239;
	cvt.s32.s8 	%r5739, %r5738;
	mad.lo.s32 	%r5740, %r4065, %r5739, %r5737;
	cvt.rn.f32.s32 	%f457, %r5740;
	fma.rn.f32 	%f458, %f450, %f457, %f456;
	ld.shared.f32 	%f459, [%r5668+128];
	fma.rn.f32 	%f692, %f458, %f459, %f692;
	ld.shared.u32 	%r4070, [%r5613+-8320];
	ld.shared.u32 	%r4071, [%r5619+2048];
	// begin inline asm
	dp4a.s32.s32 %r4069, %r4070, %r4071, %r5584;
	// end inline asm
	ld.shared.u32 	%r4074, [%r5613+-8316];
	ld.shared.u32 	%r4075, [%r5619+2052];
	// begin inline asm
	dp4a.s32.s32 %r4073, %r4074, %r4075, %r4069;
	// end inline asm
	ld.shared.u32 	%r4078, [%r5613+-8304];
	ld.shared.u32 	%r4079, [%r5619+2064];
	// begin inline asm
	dp4a.s32.s32 %r4077, %r4078, %r4079, %r5584;
	// end inline asm
	ld.shared.u32 	%r4082, [%r5613+-8300];
	ld.shared.u32 	%r4083, [%r5619+2068];
	// begin inline asm
	dp4a.s32.s32 %r4081, %r4082, %r4083, %r4077;
	// end inline asm
	ld.shared.u32 	%r4086, [%r5613+-8312];
	ld.shared.u32 	%r4087, [%r5619+2056];
	// begin inline asm
	dp4a.s32.s32 %r4085, %r4086, %r4087, %r4073;
	// end inline asm
	ld.shared.u32 	%r4090, [%r5613+-8308];
	ld.shared.u32 	%r4091, [%r5619+2060];
	// begin inline asm
	dp4a.s32.s32 %r4089, %r4090, %r4091, %r4085;
	// end inline asm
	ld.shared.u32 	%r4094, [%r5613+-8296];
	ld.shared.u32 	%r4095, [%r5619+2072];
	// begin inline asm
	dp4a.s32.s32 %r4093, %r4094, %r4095, %r4081;
	// end inline asm
	ld.shared.u32 	%r4098, [%r5613+-8292];
	ld.shared.u32 	%r4099, [%r5619+2076];
	// begin inline asm
	dp4a.s32.s32 %r4097, %r4098, %r4099, %r4093;
	// end inline asm
	ld.shared.f32 	%f460, [%r5629+256];
	ld.shared.v2.u8 	{%rs240, %rs241}, [%r5627];
	cvt.u32.u16 	%r5741, %rs240;
	cvt.s32.s8 	%r5742, %r5741;
	mul.lo.s32 	%r5743, %r4089, %r5742;
	cvt.u32.u16 	%r5744, %rs241;
	cvt.s32.s8 	%r5745, %r5744;
	mad.lo.s32 	%r5746, %r4097, %r5745, %r5743;
	cvt.rn.f32.s32 	%f461, %r5746;
	fma.rn.f32 	%f462, %f460, %f461, 0f00000000;
	ld.shared.u32 	%r4102, [%r5613+-8288];
	ld.shared.u32 	%r4103, [%r5619+2080];
	// begin inline asm
	dp4a.s32.s32 %r4101, %r4102, %r4103, %r5584;
	// end inline asm
	ld.shared.u32 	%r4106, [%r5613+-8284];
	ld.shared.u32 	%r4107, [%r5619+2084];
	// begin inline asm
	dp4a.s32.s32 %r4105, %r4106, %r4107, %r4101;
	// end inline asm
	ld.shared.u32 	%r4110, [%r5613+-8272];
	ld.shared.u32 	%r4111, [%r5619+2096];
	// begin inline asm
	dp4a.s32.s32 %r4109, %r4110, %r4111, %r5584;
	// end inline asm
	ld.shared.u32 	%r4114, [%r5613+-8268];
	ld.shared.u32 	%r4115, [%r5619+2100];
	// begin inline asm
	dp4a.s32.s32 %r4113, %r4114, %r4115, %r4109;
	// end inline asm
	ld.shared.u32 	%r4118, [%r5613+-8280];
	ld.shared.u32 	%r4119, [%r5619+2088];
	// begin inline asm
	dp4a.s32.s32 %r4117, %r4118, %r4119, %r4105;
	// end inline asm
	ld.shared.u32 	%r4122, [%r5613+-8276];
	ld.shared.u32 	%r4123, [%r5619+2092];
	// begin inline asm
	dp4a.s32.s32 %r4121, %r4122, %r4123, %r4117;
	// end inline asm
	ld.shared.u32 	%r4126, [%r5613+-8264];
	ld.shared.u32 	%r4127, [%r5619+2104];
	// begin inline asm
	dp4a.s32.s32 %r4125, %r4126, %r4127, %r4113;
	// end inline asm
	ld.shared.u32 	%r4130, [%r5613+-8260];
	ld.shared.u32 	%r4131, [%r5619+2108];
	// begin inline asm
	dp4a.s32.s32 %r4129, %r4130, %r4131, %r4125;
	// end inline asm
	ld.shared.f32 	%f463, [%r5629+260];
	ld.shared.v2.u8 	{%rs242, %rs243}, [%r5627+2];
	cvt.u32.u16 	%r5747, %rs242;
	cvt.s32.s8 	%r5748, %r5747;
	mul.lo.s32 	%r5749, %r4121, %r5748;
	cvt.u32.u16 	%r5750, %rs243;
	cvt.s32.s8 	%r5751, %r5750;
	mad.lo.s32 	%r5752, %r4129, %r5751, %r5749;
	cvt.rn.f32.s32 	%f464, %r5752;
	fma.rn.f32 	%f465, %f463, %f464, %f462;
	ld.shared.f32 	%f466, [%r5646];
	fma.rn.f32 	%f707, %f465, %f466, %f707;
	ld.shared.u32 	%r4134, [%r5613];
	ld.shared.u32 	%r4135, [%r5619+2048];
	// begin inline asm
	dp4a.s32.s32 %r4133, %r4134, %r4135, %r5584;
	// end inline asm
	ld.shared.u32 	%r4138, [%r5613+4];
	ld.shared.u32 	%r4139, [%r5619+2052];
	// begin inline asm
	dp4a.s32.s32 %r4137, %r4138, %r4139, %r4133;
	// end inline asm
	ld.shared.u32 	%r4142, [%r5613+16];
	ld.shared.u32 	%r4143, [%r5619+2064];
	// begin inline asm
	dp4a.s32.s32 %r4141, %r4142, %r4143, %r5584;
	// end inline asm
	ld.shared.u32 	%r4146, [%r5613+20];
	ld.shared.u32 	%r4147, [%r5619+2068];
	// begin inline asm
	dp4a.s32.s32 %r4145, %r4146, %r4147, %r4141;
	// end inline asm
	ld.shared.u32 	%r4150, [%r5613+8];
	ld.shared.u32 	%r4151, [%r5619+2056];
	// begin inline asm
	dp4a.s32.s32 %r4149, %r4150, %r4151, %r4137;
	// end inline asm
	ld.shared.u32 	%r4154, [%r5613+12];
	ld.shared.u32 	%r4155, [%r5619+2060];
	// begin inline asm
	dp4a.s32.s32 %r4153, %r4154, %r4155, %r4149;
	// end inline asm
	ld.shared.u32 	%r4158, [%r5613+24];
	ld.shared.u32 	%r4159, [%r5619+2072];
	// begin inline asm
	dp4a.s32.s32 %r4157, %r4158, %r4159, %r4145;
	// end inline asm
	ld.shared.u32 	%r4162, [%r5613+28];
	ld.shared.u32 	%r4163, [%r5619+2076];
	// begin inline asm
	dp4a.s32.s32 %r4161, %r4162, %r4163, %r4157;
	// end inline asm
	ld.shared.f32 	%f467, [%r5629+256];
	ld.shared.v2.u8 	{%rs244, %rs245}, [%r5652];
	cvt.u32.u16 	%r5753, %rs244;
	cvt.s32.s8 	%r5754, %r5753;
	mul.lo.s32 	%r5755, %r4153, %r5754;
	cvt.u32.u16 	%r5756, %rs245;
	cvt.s32.s8 	%r5757, %r5756;
	mad.lo.s32 	%r5758, %r4161, %r5757, %r5755;
	cvt.rn.f32.s32 	%f468, %r5758;
	fma.rn.f32 	%f469, %f467, %f468, 0f00000000;
	ld.shared.u32 	%r4166, [%r5613+32];
	ld.shared.u32 	%r4167, [%r5619+2080];
	// begin inline asm
	dp4a.s32.s32 %r4165, %r4166, %r4167, %r5584;
	// end inline asm
	ld.shared.u32 	%r4170, [%r5613+36];
	ld.shared.u32 	%r4171, [%r5619+2084];
	// begin inline asm
	dp4a.s32.s32 %r4169, %r4170, %r4171, %r4165;
	// end inline asm
	ld.shared.u32 	%r4174, [%r5613+48];
	ld.shared.u32 	%r4175, [%r5619+2096];
	// begin inline asm
	dp4a.s32.s32 %r4173, %r4174, %r4175, %r5584;
	// end inline asm
	ld.shared.u32 	%r4178, [%r5613+52];
	ld.shared.u32 	%r4179, [%r5619+2100];
	// begin inline asm
	dp4a.s32.s32 %r4177, %r4178, %r4179, %r4173;
	// end inline asm
	ld.shared.u32 	%r4182, [%r5613+40];
	ld.shared.u32 	%r4183, [%r5619+2088];
	// begin inline asm
	dp4a.s32.s32 %r4181, %r4182, %r4183, %r4169;
	// end inline asm
	ld.shared.u32 	%r4186, [%r5613+44];
	ld.shared.u32 	%r4187, [%r5619+2092];
	// begin inline asm
	dp4a.s32.s32 %r4185, %r4186, %r4187, %r4181;
	// end inline asm
	ld.shared.u32 	%r4190, [%r5613+56];
	ld.shared.u32 	%r4191, [%r5619+2104];
	// begin inline asm
	dp4a.s32.s32 %r4189, %r4190, %r4191, %r4177;
	// end inline asm
	ld.shared.u32 	%r4194, [%r5613+60];
	ld.shared.u32 	%r4195, [%r5619+2108];
	// begin inline asm
	dp4a.s32.s32 %r4193, %r4194, %r4195, %r4189;
	// end inline asm
	ld.shared.v2.u8 	{%rs246, %rs247}, [%r5652+2];
	cvt.u32.u16 	%r5759, %rs246;
	cvt.s32.s8 	%r5760, %r5759;
	mul.lo.s32 	%r5761, %r4185, %r5760;
	cvt.u32.u16 	%r5762, %rs247;
	cvt.s32.s8 	%r5763, %r5762;
	mad.lo.s32 	%r5764, %r4193, %r5763, %r5761;
	cvt.rn.f32.s32 	%f470, %r5764;
	fma.rn.f32 	%f471, %f463, %f470, %f469;
	ld.shared.f32 	%f472, [%r5668+128];
	fma.rn.f32 	%f691, %f471, %f472, %f691;
	ld.shared.u32 	%r4198, [%r5613+-8320];
	ld.shared.u32 	%r4199, [%r5619+2560];
	// begin inline asm
	dp4a.s32.s32 %r4197, %r4198, %r4199, %r5584;
	// end inline asm
	ld.shared.u32 	%r4202, [%r5613+-8316];
	ld.shared.u32 	%r4203, [%r5619+2564];
	// begin inline asm
	dp4a.s32.s32 %r4201, %r4202, %r4203, %r4197;
	// end inline asm
	ld.shared.u32 	%r4206, [%r5613+-8304];
	ld.shared.u32 	%r4207, [%r5619+2576];
	// begin inline asm
	dp4a.s32.s32 %r4205, %r4206, %r4207, %r5584;
	// end inline asm
	ld.shared.u32 	%r4210, [%r5613+-8300];
	ld.shared.u32 	%r4211, [%r5619+2580];
	// begin inline asm
	dp4a.s32.s32 %r4209, %r4210, %r4211, %r4205;
	// end inline asm
	ld.shared.u32 	%r4214, [%r5613+-8312];
	ld.shared.u32 	%r4215, [%r5619+2568];
	// begin inline asm
	dp4a.s32.s32 %r4213, %r4214, %r4215, %r4201;
	// end inline asm
	ld.shared.u32 	%r4218, [%r5613+-8308];
	ld.shared.u32 	%r4219, [%r5619+2572];
	// begin inline asm
	dp4a.s32.s32 %r4217, %r4218, %r4219, %r4213;
	// end inline asm
	ld.shared.u32 	%r4222, [%r5613+-8296];
	ld.shared.u32 	%r4223, [%r5619+2584];
	// begin inline asm
	dp4a.s32.s32 %r4221, %r4222, %r4223, %r4209;
	// end inline asm
	ld.shared.u32 	%r4226, [%r5613+-8292];
	ld.shared.u32 	%r4227, [%r5619+2588];
	// begin inline asm
	dp4a.s32.s32 %r4225, %r4226, %r4227, %r4221;
	// end inline asm
	ld.shared.f32 	%f473, [%r5629+320];
	ld.shared.v2.u8 	{%rs248, %rs249}, [%r5627];
	cvt.u32.u16 	%r5765, %rs248;
	cvt.s32.s8 	%r5766, %r5765;
	mul.lo.s32 	%r5767, %r4217, %r5766;
	cvt.u32.u16 	%r5768, %rs249;
	cvt.s32.s8 	%r5769, %r5768;
	mad.lo.s32 	%r5770, %r4225, %r5769, %r5767;
	cvt.rn.f32.s32 	%f474, %r5770;
	fma.rn.f32 	%f475, %f473, %f474, 0f00000000;
	ld.shared.u32 	%r4230, [%r5613+-8288];
	ld.shared.u32 	%r4231, [%r5619+2592];
	// begin inline asm
	dp4a.s32.s32 %r4229, %r4230, %r4231, %r5584;
	// end inline asm
	ld.shared.u32 	%r4234, [%r5613+-8284];
	ld.shared.u32 	%r4235, [%r5619+2596];
	// begin inline asm
	dp4a.s32.s32 %r4233, %r4234, %r4235, %r4229;
	// end inline asm
	ld.shared.u32 	%r4238, [%r5613+-8272];
	ld.shared.u32 	%r4239, [%r5619+2608];
	// begin inline asm
	dp4a.s32.s32 %r4237, %r4238, %r4239, %r5584;
	// end inline asm
	ld.shared.u32 	%r4242, [%r5613+-8268];
	ld.shared.u32 	%r4243, [%r5619+2612];
	// begin inline asm
	dp4a.s32.s32 %r4241, %r4242, %r4243, %r4237;
	// end inline asm
	ld.shared.u32 	%r4246, [%r5613+-8280];
	ld.shared.u32 	%r4247, [%r5619+2600];
	// begin inline asm
	dp4a.s32.s32 %r4245, %r4246, %r4247, %r4233;
	// end inline asm
	ld.shared.u32 	%r4250, [%r5613+-8276];
	ld.shared.u32 	%r4251, [%r5619+2604];
	// begin inline asm
	dp4a.s32.s32 %r4249, %r4250, %r4251, %r4245;
	// end inline asm
	ld.shared.u32 	%r4254, [%r5613+-8264];
	ld.shared.u32 	%r4255, [%r5619+2616];
	// begin inline asm
	dp4a.s32.s32 %r4253, %r4254, %r4255, %r4241;
	// end inline asm
	ld.shared.u32 	%r4258, [%r5613+-8260];
	ld.shared.u32 	%r4259, [%r5619+2620];
	// begin inline asm
	dp4a.s32.s32 %r4257, %r4258, %r4259, %r4253;
	// end inline asm
	ld.shared.f32 	%f476, [%r5629+324];
	ld.shared.v2.u8 	{%rs250, %rs251}, [%r5627+2];
	cvt.u32.u16 	%r5771, %rs250;
	cvt.s32.s8 	%r5772, %r5771;
	mul.lo.s32 	%r5773, %r4249, %r5772;
	cvt.u32.u16 	%r5774, %rs251;
	cvt.s32.s8 	%r5775, %r5774;
	mad.lo.s32 	%r5776, %r4257, %r5775, %r5773;
	cvt.rn.f32.s32 	%f477, %r5776;
	fma.rn.f32 	%f478, %f476, %f477, %f475;
	ld.shared.f32 	%f479, [%r5646];
	fma.rn.f32 	%f706, %f478, %f479, %f706;
	ld.shared.u32 	%r4262, [%r5613];
	ld.shared.u32 	%r4263, [%r5619+2560];
	// begin inline asm
	dp4a.s32.s32 %r4261, %r4262, %r4263, %r5584;
	// end inline asm
	ld.shared.u32 	%r4266, [%r5613+4];
	ld.shared.u32 	%r4267, [%r5619+2564];
	// begin inline asm
	dp4a.s32.s32 %r4265, %r4266, %r4267, %r4261;
	// end inline asm
	ld.shared.u32 	%r4270, [%r5613+16];
	ld.shared.u32 	%r4271, [%r5619+2576];
	// begin inline asm
	dp4a.s32.s32 %r4269, %r4270, %r4271, %r5584;
	// end inline asm
	ld.shared.u32 	%r4274, [%r5613+20];
	ld.shared.u32 	%r4275, [%r5619+2580];
	// begin inline asm
	dp4a.s32.s32 %r4273, %r4274, %r4275, %r4269;
	// end inline asm
	ld.shared.u32 	%r4278, [%r5613+8];
	ld.shared.u32 	%r4279, [%r5619+2568];
	// begin inline asm
	dp4a.s32.s32 %r4277, %r4278, %r4279, %r4265;
	// end inline asm
	ld.shared.u32 	%r4282, [%r5613+12];
	ld.shared.u32 	%r4283, [%r5619+2572];
	// begin inline asm
	dp4a.s32.s32 %r4281, %r4282, %r4283, %r4277;
	// end inline asm
	ld.shared.u32 	%r4286, [%r5613+24];
	ld.shared.u32 	%r4287, [%r5619+2584];
	// begin inline asm
	dp4a.s32.s32 %r4285, %r4286, %r4287, %r4273;
	// end inline asm
	ld.shared.u32 	%r4290, [%r5613+28];
	ld.shared.u32 	%r4291, [%r5619+2588];
	// begin inline asm
	dp4a.s32.s32 %r4289, %r4290, %r4291, %r4285;
	// end inline asm
	ld.shared.f32 	%f480, [%r5629+320];
	ld.shared.v2.u8 	{%rs252, %rs253}, [%r5652];
	cvt.u32.u16 	%r5777, %rs252;
	cvt.s32.s8 	%r5778, %r5777;
	mul.lo.s32 	%r5779, %r4281, %r5778;
	cvt.u32.u16 	%r5780, %rs253;
	cvt.s32.s8 	%r5781, %r5780;
	mad.lo.s32 	%r5782, %r4289, %r5781, %r5779;
	cvt.rn.f32.s32 	%f481, %r5782;
	fma.rn.f32 	%f482, %f480, %f481, 0f00000000;
	ld.shared.u32 	%r4294, [%r5613+32];
	ld.shared.u32 	%r4295, [%r5619+2592];
	// begin inline asm
	dp4a.s32.s32 %r4293, %r4294, %r4295, %r5584;
	// end inline asm
	ld.shared.u32 	%r4298, [%r5613+36];
	ld.shared.u32 	%r4299, [%r5619+2596];
	// begin inline asm
	dp4a.s32.s32 %r4297, %r4298, %r4299, %r4293;
	// end inline asm
	ld.shared.u32 	%r4302, [%r5613+48];
	ld.shared.u32 	%r4303, [%r5619+2608];
	// begin inline asm
	dp4a.s32.s32 %r4301, %r4302, %r4303, %r5584;
	// end inline asm
	ld.shared.u32 	%r4306, [%r5613+52];
	ld.shared.u32 	%r4307, [%r5619+2612];
	// begin inline asm
	dp4a.s32.s32 %r4305, %r4306, %r4307, %r4301;
	// end inline asm
	ld.shared.u32 	%r4310, [%r5613+40];
	ld.shared.u32 	%r4311, [%r5619+2600];
	// begin inline asm
	dp4a.s32.s32 %r4309, %r4310, %r4311, %r4297;
	// end inline asm
	ld.shared.u32 	%r4314, [%r5613+44];
	ld.shared.u32 	%r4315, [%r5619+2604];
	// begin inline asm
	dp4a.s32.s32 %r4313, %r4314, %r4315, %r4309;
	// end inline asm
	ld.shared.u32 	%r4318, [%r5613+56];
	ld.shared.u32 	%r4319, [%r5619+2616];
	// begin inline asm
	dp4a.s32.s32 %r4317, %r4318, %r4319, %r4305;
	// end inline asm
	ld.shared.u32 	%r4322, [%r5613+60];
	ld.shared.u32 	%r4323, [%r5619+2620];
	// begin inline asm
	dp4a.s32.s32 %r4321, %r4322, %r4323, %r4317;
	// end inline asm
	ld.shared.v2.u8 	{%rs254, %rs255}, [%r5652+2];
	cvt.u32.u16 	%r5783, %rs254;
	cvt.s32.s8 	%r5784, %r5783;
	mul.lo.s32 	%r5785, %r4313, %r5784;
	cvt.u32.u16 	%r5786, %rs255;
	cvt.s32.s8 	%r5787, %r5786;
	mad.lo.s32 	%r5788, %r4321, %r5787, %r5785;
	cvt.rn.f32.s32 	%f483, %r5788;
	fma.rn.f32 	%f484, %f476, %f483, %f482;
	ld.shared.f32 	%f485, [%r5668+128];
	fma.rn.f32 	%f690, %f484, %f485, %f690;
	ld.shared.u32 	%r4326, [%r5613+-8320];
	ld.shared.u32 	%r4327, [%r5619+3072];
	// begin inline asm
	dp4a.s32.s32 %r4325, %r4326, %r4327, %r5584;
	// end inline asm
	ld.shared.u32 	%r4330, [%r5613+-8316];
	ld.shared.u32 	%r4331, [%r5619+3076];
	// begin inline asm
	dp4a.s32.s32 %r4329, %r4330, %r4331, %r4325;
	// end inline asm
	ld.shared.u32 	%r4334, [%r5613+-8304];
	ld.shared.u32 	%r4335, [%r5619+3088];
	// begin inline asm
	dp4a.s32.s32 %r4333, %r4334, %r4335, %r5584;
	// end inline asm
	ld.shared.u32 	%r4338, [%r5613+-8300];
	ld.shared.u32 	%r4339, [%r5619+3092];
	// begin inline asm
	dp4a.s32.s32 %r4337, %r4338, %r4339, %r4333;
	// end inline asm
	ld.shared.u32 	%r4342, [%r5613+-8312];
	ld.shared.u32 	%r4343, [%r5619+3080];
	// begin inline asm
	dp4a.s32.s32 %r4341, %r4342, %r4343, %r4329;
	// end inline asm
	ld.shared.u32 	%r4346, [%r5613+-8308];
	ld.shared.u32 	%r4347, [%r5619+3084];
	// begin inline asm
	dp4a.s32.s32 %r4345, %r4346, %r4347, %r4341;
	// end inline asm
	ld.shared.u32 	%r4350, [%r5613+-8296];
	ld.shared.u32 	%r4351, [%r5619+3096];
	// begin inline asm
	dp4a.s32.s32 %r4349, %r4350, %r4351, %r4337;
	// end inline asm
	ld.shared.u32 	%r4354, [%r5613+-8292];
	ld.shared.u32 	%r4355, [%r5619+3100];
	// begin inline asm
	dp4a.s32.s32 %r4353, %r4354, %r4355, %r4349;
	// end inline asm
	ld.shared.f32 	%f486, [%r5629+384];
	ld.shared.v2.u8 	{%rs256, %rs257}, [%r5627];
	cvt.u32.u16 	%r5789, %rs256;
	cvt.s32.s8 	%r5790, %r5789;
	mul.lo.s32 	%r5791, %r4345, %r5790;
	cvt.u32.u16 	%r5792, %rs257;
	cvt.s32.s8 	%r5793, %r5792;
	mad.lo.s32 	%r5794, %r4353, %r5793, %r5791;
	cvt.rn.f32.s32 	%f487, %r5794;
	fma.rn.f32 	%f488, %f486, %f487, 0f00000000;
	ld.shared.u32 	%r4358, [%r5613+-8288];
	ld.shared.u32 	%r4359, [%r5619+3104];
	// begin inline asm
	dp4a.s32.s32 %r4357, %r4358, %r4359, %r5584;
	// end inline asm
	ld.shared.u32 	%r4362, [%r5613+-8284];
	ld.shared.u32 	%r4363, [%r5619+3108];
	// begin inline asm
	dp4a.s32.s32 %r4361, %r4362, %r4363, %r4357;
	// end inline asm
	ld.shared.u32 	%r4366, [%r5613+-8272];
	ld.shared.u32 	%r4367, [%r5619+3120];
	// begin inline asm
	dp4a.s32.s32 %r4365, %r4366, %r4367, %r5584;
	// end inline asm
	ld.shared.u32 	%r4370, [%r5613+-8268];
	ld.shared.u32 	%r4371, [%r5619+3124];
	// begin inline asm
	dp4a.s32.s32 %r4369, %r4370, %r4371, %r4365;
	// end inline asm
	ld.shared.u32 	%r4374, [%r5613+-8280];
	ld.shared.u32 	%r4375, [%r5619+3112];
	// begin inline asm
	dp4a.s32.s32 %r4373, %r4374, %r4375, %r4361;
	// end inline asm
	ld.shared.u32 	%r4378, [%r5613+-8276];
	ld.shared.u32 	%r4379, [%r5619+3116];
	// begin inline asm
	dp4a.s32.s32 %r4377, %r4378, %r4379, %r4373;
	// end inline asm
	ld.shared.u32 	%r4382, [%r5613+-8264];
	ld.shared.u32 	%r4383, [%r5619+3128];
	// begin inline asm
	dp4a.s32.s32 %r4381, %r4382, %r4383, %r4369;
	// end inline asm
	ld.shared.u32 	%r4386, [%r5613+-8260];
	ld.shared.u32 	%r4387, [%r5619+3132];
	// begin inline asm
	dp4a.s32.s32 %r4385, %r4386, %r4387, %r4381;
	// end inline asm
	ld.shared.f32 	%f489, [%r5629+388];
	ld.shared.v2.u8 	{%rs258, %rs259}, [%r5627+2];
	cvt.u32.u16 	%r5795, %rs258;
	cvt.s32.s8 	%r5796, %r5795;
	mul.lo.s32 	%r5797, %r4377, %r5796;
	cvt.u32.u16 	%r5798, %rs259;
	cvt.s32.s8 	%r5799, %r5798;
	mad.lo.s32 	%r5800, %r4385, %r5799, %r5797;
	cvt.rn.f32.s32 	%f490, %r5800;
	fma.rn.f32 	%f491, %f489, %f490, %f488;
	ld.shared.f32 	%f492, [%r5646];
	fma.rn.f32 	%f705, %f491, %f492, %f705;
	ld.shared.u32 	%r4390, [%r5613];
	ld.shared.u32 	%r4391, [%r5619+3072];
	// begin inline asm
	dp4a.s32.s32 %r4389, %r4390, %r4391, %r5584;
	// end inline asm
	ld.shared.u32 	%r4394, [%r5613+4];
	ld.shared.u32 	%r4395, [%r5619+3076];
	// begin inline asm
	dp4a.s32.s32 %r4393, %r4394, %r4395, %r4389;
	// end inline asm
	ld.shared.u32 	%r4398, [%r5613+16];
	ld.shared.u32 	%r4399, [%r5619+3088];
	// begin inline asm
	dp4a.s32.s32 %r4397, %r4398, %r4399, %r5584;
	// end inline asm
	ld.shared.u32 	%r4402, [%r5613+20];
	ld.shared.u32 	%r4403, [%r5619+3092];
	// begin inline asm
	dp4a.s32.s32 %r4401, %r4402, %r4403, %r4397;
	// end inline asm
	ld.shared.u32 	%r4406, [%r5613+8];
	ld.shared.u32 	%r4407, [%r5619+3080];
	// begin inline asm
	dp4a.s32.s32 %r4405, %r4406, %r4407, %r4393;
	// end inline asm
	ld.shared.u32 	%r4410, [%r5613+12];
	ld.shared.u32 	%r4411, [%r5619+3084];
	// begin inline asm
	dp4a.s32.s32 %r4409, %r4410, %r4411, %r4405;
	// end inline asm
	ld.shared.u32 	%r4414, [%r5613+24];
	ld.shared.u32 	%r4415, [%r5619+3096];
	// begin inline asm
	dp4a.s32.s32 %r4413, %r4414, %r4415, %r4401;
	// end inline asm
	ld.shared.u32 	%r4418, [%r5613+28];
	ld.shared.u32 	%r4419, [%r5619+3100];
	// begin inline asm
	dp4a.s32.s32 %r4417, %r4418, %r4419, %r4413;
	// end inline asm
	ld.shared.f32 	%f493, [%r5629+384];
	ld.shared.v2.u8 	{%rs260, %rs261}, [%r5652];
	cvt.u32.u16 	%r5801, %rs260;
	cvt.s32.s8 	%r5802, %r5801;
	mul.lo.s32 	%r5803, %r4409, %r5802;
	cvt.u32.u16 	%r5804, %rs261;
	cvt.s32.s8 	%r5805, %r5804;
	mad.lo.s32 	%r5806, %r4417, %r5805, %r5803;
	cvt.rn.f32.s32 	%f494, %r5806;
	fma.rn.f32 	%f495, %f493, %f494, 0f00000000;
	ld.shared.u32 	%r4422, [%r5613+32];
	ld.shared.u32 	%r4423, [%r5619+3104];
	// begin inline asm
	dp4a.s32.s32 %r4421, %r4422, %r4423, %r5584;
	// end inline asm
	ld.shared.u32 	%r4426, [%r5613+36];
	ld.shared.u32 	%r4427, [%r5619+3108];
	// begin inline asm
	dp4a.s32.s32 %r4425, %r4426, %r4427, %r4421;
	// end inline asm
	ld.shared.u32 	%r4430, [%r5613+48];
	ld.shared.u32 	%r4431, [%r5619+3120];
	// begin inline asm
	dp4a.s32.s32 %r4429, %r4430, %r4431, %r5584;
	// end inline asm
	ld.shared.u32 	%r4434, [%r5613+52];
	ld.shared.u32 	%r4435, [%r5619+3124];
	// begin inline asm
	dp4a.s32.s32 %r4433, %r4434, %r4435, %r4429;
	// end inline asm
	ld.shared.u32 	%r4438, [%r5613+40];
	ld.shared.u32 	%r4439, [%r5619+3112];
	// begin inline asm
	dp4a.s32.s32 %r4437, %r4438, %r4439, %r4425;
	// end inline asm
	ld.shared.u32 	%r4442, [%r5613+44];
	ld.shared.u32 	%r4443, [%r5619+3116];
	// begin inline asm
	dp4a.s32.s32 %r4441, %r4442, %r4443, %r4437;
	// end inline asm
	ld.shared.u32 	%r4446, [%r5613+56];
	ld.shared.u32 	%r4447, [%r5619+3128];
	// begin inline asm
	dp4a.s32.s32 %r4445, %r4446, %r4447, %r4433;
	// end inline asm
	ld.shared.u32 	%r4450, [%r5613+60];
	ld.shared.u32 	%r4451, [%r5619+3132];
	// begin inline asm
	dp4a.s32.s32 %r4449, %r4450, %r4451, %r4445;
	// end inline asm
	ld.shared.v2.u8 	{%rs262, %rs263}, [%r5652+2];
	cvt.u32.u16 	%r5807, %rs262;
	cvt.s32.s8 	%r5808, %r5807;
	mul.lo.s32 	%r5809, %r4441, %r5808;
	cvt.u32.u16 	%r5810, %rs263;
	cvt.s32.s8 	%r5811, %r5810;
	mad.lo.s32 	%r5812, %r4449, %r5811, %r5809;
	cvt.rn.f32.s32 	%f496, %r5812;
	fma.rn.f32 	%f497, %f489, %f496, %f495;
	ld.shared.f32 	%f498, [%r5668+128];
	fma.rn.f32 	%f689, %f497, %f498, %f689;
	ld.shared.u32 	%r4454, [%r5613+-8320];
	ld.shared.u32 	%r4455, [%r5619+3584];
	// begin inline asm
	dp4a.s32.s32 %r4453, %r4454, %r4455, %r5584;
	// end inline asm
	ld.shared.u32 	%r4458, [%r5613+-8316];
	ld.shared.u32 	%r4459, [%r5619+3588];
	// begin inline asm
	dp4a.s32.s32 %r4457, %r4458, %r4459, %r4453;
	// end inline asm
	ld.shared.u32 	%r4462, [%r5613+-8304];
	ld.shared.u32 	%r4463, [%r5619+3600];
	// begin inline asm
	dp4a.s32.s32 %r4461, %r4462, %r4463, %r5584;
	// end inline asm
	ld.shared.u32 	%r4466, [%r5613+-8300];
	ld.shared.u32 	%r4467, [%r5619+3604];
	// begin inline asm
	dp4a.s32.s32 %r4465, %r4466, %r4467, %r4461;
	// end inline asm
	ld.shared.u32 	%r4470, [%r5613+-8312];
	ld.shared.u32 	%r4471, [%r5619+3592];
	// begin inline asm
	dp4a.s32.s32 %r4469, %r4470, %r4471, %r4457;
	// end inline asm
	ld.shared.u32 	%r4474, [%r5613+-8308];
	ld.shared.u32 	%r4475, [%r5619+3596];
	// begin inline asm
	dp4a.s32.s32 %r4473, %r4474, %r4475, %r4469;
	// end inline asm
	ld.shared.u32 	%r4478, [%r5613+-8296];
	ld.shared.u32 	%r4479, [%r5619+3608];
	// begin inline asm
	dp4a.s32.s32 %r4477, %r4478, %r4479, %r4465;
	// end inline asm
	ld.shared.u32 	%r4482, [%r5613+-8292];
	ld.shared.u32 	%r4483, [%r5619+3612];
	// begin inline asm
	dp4a.s32.s32 %r4481, %r4482, %r4483, %r4477;
	// end inline asm
	ld.shared.f32 	%f499, [%r5629+448];
	ld.shared.v2.u8 	{%rs264, %rs265}, [%r5627];
	cvt.u32.u16 	%r5813, %rs264;
	cvt.s32.s8 	%r5814, %r5813;
	mul.lo.s32 	%r5815, %r4473, %r5814;
	cvt.u32.u16 	%r5816, %rs265;
	cvt.s32.s8 	%r5817, %r5816;
	mad.lo.s32 	%r5818, %r4481, %r5817, %r5815;
	cvt.rn.f32.s32 	%f500, %r5818;
	fma.rn.f32 	%f501, %f499, %f500, 0f00000000;
	ld.shared.u32 	%r4486, [%r5613+-8288];
	ld.shared.u32 	%r4487, [%r5619+3616];
	// begin inline asm
	dp4a.s32.s32 %r4485, %r4486, %r4487, %r5584;
	// end inline asm
	ld.shared.u32 	%r4490, [%r5613+-8284];
	ld.shared.u32 	%r4491, [%r5619+3620];
	// begin inline asm
	dp4a.s32.s32 %r4489, %r4490, %r4491, %r4485;
	// end inline asm
	ld.shared.u32 	%r4494, [%r5613+-8272];
	ld.shared.u32 	%r4495, [%r5619+3632];
	// begin inline asm
	dp4a.s32.s32 %r4493, %r4494, %r4495, %r5584;
	// end inline asm
	ld.shared.u32 	%r4498, [%r5613+-8268];
	ld.shared.u32 	%r4499, [%r5619+3636];
	// begin inline asm
	dp4a.s32.s32 %r4497, %r4498, %r4499, %r4493;
	// end inline asm
	ld.shared.u32 	%r4502, [%r5613+-8280];
	ld.shared.u32 	%r4503, [%r5619+3624];
	// begin inline asm
	dp4a.s32.s32 %r4501, %r4502, %r4503, %r4489;
	// end inline asm
	ld.shared.u32 	%r4506, [%r5613+-8276];
	ld.shared.u32 	%r4507, [%r5619+3628];
	// begin inline asm
	dp4a.s32.s32 %r4505, %r4506, %r4507, %r4501;
	// end inline asm
	ld.shared.u32 	%r4510, [%r5613+-8264];
	ld.shared.u32 	%r4511, [%r5619+3640];
	// begin inline asm
	dp4a.s32.s32 %r4509, %r4510, %r4511, %r4497;
	// end inline asm
	ld.shared.u32 	%r4514, [%r5613+-8260];
	ld.shared.u32 	%r4515, [%r5619+3644];
	// begin inline asm
	dp4a.s32.s32 %r4513, %r4514, %r4515, %r4509;
	// end inline asm
	ld.shared.f32 	%f502, [%r5629+452];
	ld.shared.v2.u8 	{%rs266, %rs267}, [%r5627+2];
	cvt.u32.u16 	%r5819, %rs266;
	cvt.s32.s8 	%r5820, %r5819;
	mul.lo.s32 	%r5821, %r4505, %r5820;
	cvt.u32.u16 	%r5822, %rs267;
	cvt.s32.s8 	%r5823, %r5822;
	mad.lo.s32 	%r5824, %r4513, %r5823, %r5821;
	cvt.rn.f32.s32 	%f503, %r5824;
	fma.rn.f32 	%f504, %f502, %f503, %f501;
	ld.shared.f32 	%f505, [%r5646];
	fma.rn.f32 	%f704, %f504, %f505, %f704;
	ld.shared.u32 	%r4518, [%r5613];
	ld.shared.u32 	%r4519, [%r5619+3584];
	// begin inline asm
	dp4a.s32.s32 %r4517, %r4518, %r4519, %r5584;
	// end inline asm
	ld.shared.u32 	%r4522, [%r5613+4];
	ld.shared.u32 	%r4523, [%r5619+3588];
	// begin inline asm
	dp4a.s32.s32 %r4521, %r4522, %r4523, %r4517;
	// end inline asm
	ld.shared.u32 	%r4526, [%r5613+16];
	ld.shared.u32 	%r4527, [%r5619+3600];
	// begin inline asm
	dp4a.s32.s32 %r4525, %r4526, %r4527, %r5584;
	// end inline asm
	ld.shared.u32 	%r4530, [%r5613+20];
	ld.shared.u32 	%r4531, [%r5619+3604];
	// begin inline asm
	dp4a.s32.s32 %r4529, %r4530, %r4531, %r4525;
	// end inline asm
	ld.shared.u32 	%r4534, [%r5613+8];
	ld.shared.u32 	%r4535, [%r5619+3592];
	// begin inline asm
	dp4a.s32.s32 %r4533, %r4534, %r4535, %r4521;
	// end inline asm
	ld.shared.u32 	%r4538, [%r5613+12];
	ld.shared.u32 	%r4539, [%r5619+3596];
	// begin inline asm
	dp4a.s32.s32 %r4537, %r4538, %r4539, %r4533;
	// end inline asm
	ld.shared.u32 	%r4542, [%r5613+24];
	ld.shared.u32 	%r4543, [%r5619+3608];
	// begin inline asm
	dp4a.s32.s32 %r4541, %r4542, %r4543, %r4529;
	// end inline asm
	ld.shared.u32 	%r4546, [%r5613+28];
	ld.shared.u32 	%r4547, [%r5619+3612];
	// begin inline asm
	dp4a.s32.s32 %r4545, %r4546, %r4547, %r4541;
	// end inline asm
	ld.shared.f32 	%f506, [%r5629+448];
	ld.shared.v2.u8 	{%rs268, %rs269}, [%r5652];
	cvt.u32.u16 	%r5825, %rs268;
	cvt.s32.s8 	%r5826, %r5825;
	mul.lo.s32 	%r5827, %r4537, %r5826;
	cvt.u32.u16 	%r5828, %rs269;
	cvt.s32.s8 	%r5829, %r5828;
	mad.lo.s32 	%r5830, %r4545, %r5829, %r5827;
	cvt.rn.f32.s32 	%f507, %r5830;
	fma.rn.f32 	%f508, %f506, %f507, 0f00000000;
	ld.shared.u32 	%r4550, [%r5613+32];
	ld.shared.u32 	%r4551, [%r5619+3616];
	// begin inline asm
	dp4a.s32.s32 %r4549, %r4550, %r4551, %r5584;
	// end inline asm
	ld.shared.u32 	%r4554, [%r5613+36];
	ld.shared.u32 	%r4555, [%r5619+3620];
	// begin inline asm
	dp4a.s32.s32 %r4553, %r4554, %r4555, %r4549;
	// end inline asm
	ld.shared.u32 	%r4558, [%r5613+48];
	ld.shared.u32 	%r4559, [%r5619+3632];
	// begin inline asm
	dp4a.s32.s32 %r4557, %r4558, %r4559, %r5584;
	// end inline asm
	ld.shared.u32 	%r4562, [%r5613+52];
	ld.shared.u32 	%r4563, [%r5619+3636];
	// begin inline asm
	dp4a.s32.s32 %r4561, %r4562, %r4563, %r4557;
	// end inline asm
	ld.shared.u32 	%r4566, [%r5613+40];
	ld.shared.u32 	%r4567, [%r5619+3624];
	// begin inline asm
	dp4a.s32.s32 %r4565, %r4566, %r4567, %r4553;
	// end inline asm
	ld.shared.u32 	%r4570, [%r5613+44];
	ld.shared.u32 	%r4571, [%r5619+3628];
	// begin inline asm
	dp4a.s32.s32 %r4569, %r4570, %r4571, %r4565;
	// end inline asm
	ld.shared.u32 	%r4574, [%r5613+56];
	ld.shared.u32 	%r4575, [%r5619+3640];
	// begin inline asm
	dp4a.s32.s32 %r4573, %r4574, %r4575, %r4561;
	// end inline asm
	ld.shared.u32 	%r4578, [%r5613+60];
	ld.shared.u32 	%r4579, [%r5619+3644];
	// begin inline asm
	dp4a.s32.s32 %r4577, %r4578, %r4579, %r4573;
	// end inline asm
	ld.shared.v2.u8 	{%rs270, %rs271}, [%r5652+2];
	cvt.u32.u16 	%r5831, %rs270;
	cvt.s32.s8 	%r5832, %r5831;
	mul.lo.s32 	%r5833, %r4569, %r5832;
	cvt.u32.u16 	%r5834, %rs271;
	cvt.s32.s8 	%r5835, %r5834;
	mad.lo.s32 	%r5836, %r4577, %r5835, %r5833;
	cvt.rn.f32.s32 	%f509, %r5836;
	fma.rn.f32 	%f510, %f502, %f509, %f508;
	ld.shared.f32 	%f511, [%r5668+128];
	fma.rn.f32 	%f688, %f510, %f511, %f688;
	ld.shared.u32 	%r4582, [%r5613+-8320];
	ld.shared.u32 	%r4583, [%r5619+4096];
	// begin inline asm
	dp4a.s32.s32 %r4581, %r4582, %r4583, %r5584;
	// end inline asm
	ld.shared.u32 	%r4586, [%r5613+-8316];
	ld.shared.u32 	%r4587, [%r5619+4100];
	// begin inline asm
	dp4a.s32.s32 %r4585, %r4586, %r4587, %r4581;
	// end inline asm
	ld.shared.u32 	%r4590, [%r5613+-8304];
	ld.shared.u32 	%r4591, [%r5619+4112];
	// begin inline asm
	dp4a.s32.s32 %r4589, %r4590, %r4591, %r5584;
	// end inline asm
	ld.shared.u32 	%r4594, [%r5613+-8300];
	ld.shared.u32 	%r4595, [%r5619+4116];
	// begin inline asm
	dp4a.s32.s32 %r4593, %r4594, %r4595, %r4589;
	// end inline asm
	ld.shared.u32 	%r4598, [%r5613+-8312];
	ld.shared.u32 	%r4599, [%r5619+4104];
	// begin inline asm
	dp4a.s32.s32 %r4597, %r4598, %r4599, %r4585;
	// end inline asm
	ld.shared.u32 	%r4602, [%r5613+-8308];
	ld.shared.u32 	%r4603, [%r5619+4108];
	// begin inline asm
	dp4a.s32.s32 %r4601, %r4602, %r4603, %r4597;
	// end inline asm
	ld.shared.u32 	%r4606, [%r5613+-8296];
	ld.shared.u32 	%r4607, [%r5619+4120];
	// begin inline asm
	dp4a.s32.s32 %r4605, %r4606, %r4607, %r4593;
	// end inline asm
	ld.shared.u32 	%r4610, [%r5613+-8292];
	ld.shared.u32 	%r4611, [%r5619+4124];
	// begin inline asm
	dp4a.s32.s32 %r4609, %r4610, %r4611, %r4605;
	// end inline asm
	ld.shared.f32 	%f512, [%r5629+512];
	ld.shared.v2.u8 	{%rs272, %rs273}, [%r5627];
	cvt.u32.u16 	%r5837, %rs272;
	cvt.s32.s8 	%r5838, %r5837;
	mul.lo.s32 	%r5839, %r4601, %r5838;
	cvt.u32.u16 	%r5840, %rs273;
	cvt.s32.s8 	%r5841, %r5840;
	mad.lo.s32 	%r5842, %r4609, %r5841, %r5839;
	cvt.rn.f32.s32 	%f513, %r5842;
	fma.rn.f32 	%f514, %f512, %f513, 0f00000000;
	ld.shared.u32 	%r4614, [%r5613+-8288];
	ld.shared.u32 	%r4615, [%r5619+4128];
	// begin inline asm
	dp4a.s32.s32 %r4613, %r4614, %r4615, %r5584;
	// end inline asm
	ld.shared.u32 	%r4618, [%r5613+-8284];
	ld.shared.u32 	%r4619, [%r5619+4132];
	// begin inline asm
	dp4a.s32.s32 %r4617, %r4618, %r4619, %r4613;
	// end inline asm
	ld.shared.u32 	%r4622, [%r5613+-8272];
	ld.shared.u32 	%r4623, [%r5619+4144];
	// begin inline asm
	dp4a.s32.s32 %r4621, %r4622, %r4623, %r5584;
	// end inline asm
	ld.shared.u32 	%r4626, [%r5613+-8268];
	ld.shared.u32 	%r4627, [%r5619+4148];
	// begin inline asm
	dp4a.s32.s32 %r4625, %r4626, %r4627, %r4621;
	// end inline asm
	ld.shared.u32 	%r4630, [%r5613+-8280];
	ld.shared.u32 	%r4631, [%r5619+4136];
	// begin inline asm
	dp4a.s32.s32 %r4629, %r4630, %r4631, %r4617;
	// end inline asm
	ld.shared.u32 	%r4634, [%r5613+-8276];
	ld.shared.u32 	%r4635, [%r5619+4140];
	// begin inline asm
	dp4a.s32.s32 %r4633, %r4634, %r4635, %r4629;
	// end inline asm
	ld.shared.u32 	%r4638, [%r5613+-8264];
	ld.shared.u32 	%r4639, [%r5619+4152];
	// begin inline asm
	dp4a.s32.s32 %r4637, %r4638, %r4639, %r4625;
	// end inline asm
	ld.shared.u32 	%r4642, [%r5613+-8260];
	ld.shared.u32 	%r4643, [%r5619+4156];
	// begin inline asm
	dp4a.s32.s32 %r4641, %r4642, %r4643, %r4637;
	// end inline asm
	ld.shared.f32 	%f515, [%r5629+516];
	ld.shared.v2.u8 	{%rs274, %rs275}, [%r5627+2];
	cvt.u32.u16 	%r5843, %rs274;
	cvt.s32.s8 	%r5844, %r5843;
	mul.lo.s32 	%r5845, %r4633, %r5844;
	cvt.u32.u16 	%r5846, %rs275;
	cvt.s32.s8 	%r5847, %r5846;
	mad.lo.s32 	%r5848, %r4641, %r5847, %r5845;
	cvt.rn.f32.s32 	%f516, %r5848;
	fma.rn.f32 	%f517, %f515, %f516, %f514;
	ld.shared.f32 	%f518, [%r5646];
	fma.rn.f32 	%f703, %f517, %f518, %f703;
	ld.shared.u32 	%r4646, [%r5613];
	ld.shared.u32 	%r4647, [%r5619+4096];
	// begin inline asm
	dp4a.s32.s32 %r4645, %r4646, %r4647, %r5584;
	// end inline asm
	ld.shared.u32 	%r4650, [%r5613+4];
	ld.shared.u32 	%r4651, [%r5619+4100];
	// begin inline asm
	dp4a.s32.s32 %r4649, %r4650, %r4651, %r4645;
	// end inline asm
	ld.shared.u32 	%r4654, [%r5613+16];
	ld.shared.u32 	%r4655, [%r5619+4112];
	// begin inline asm
	dp4a.s32.s32 %r4653, %r4654, %r4655, %r5584;
	// end inline asm
	ld.shared.u32 	%r4658, [%r5613+20];
	ld.shared.u32 	%r4659, [%r5619+4116];
	// begin inline asm
	dp4a.s32.s32 %r4657, %r4658, %r4659, %r4653;
	// end inline asm
	ld.shared.u32 	%r4662, [%r5613+8];
	ld.shared.u32 	%r4663, [%r5619+4104];
	// begin inline asm
	dp4a.s32.s32 %r4661, %r4662, %r4663, %r4649;
	// end inline asm
	ld.shared.u32 	%r4666, [%r5613+12];
	ld.shared.u32 	%r4667, [%r5619+4108];
	// begin inline asm
	dp4a.s32.s32 %r4665, %r4666, %r4667, %r4661;
	// end inline asm
	ld.shared.u32 	%r4670, [%r5613+24];
	ld.shared.u32 	%r4671, [%r5619+4120];
	// begin inline asm
	dp4a.s32.s32 %r4669, %r4670, %r4671, %r4657;
	// end inline asm
	ld.shared.u32 	%r4674, [%r5613+28];
	ld.shared.u32 	%r4675, [%r5619+4124];
	// begin inline asm
	dp4a.s32.s32 %r4673, %r4674, %r4675, %r4669;
	// end inline asm
	ld.shared.f32 	%f519, [%r5629+512];
	ld.shared.v2.u8 	{%rs276, %rs277}, [%r5652];
	cvt.u32.u16 	%r5849, %rs276;
	cvt.s32.s8 	%r5850, %r5849;
	mul.lo.s32 	%r5851, %r4665, %r5850;
	cvt.u32.u16 	%r5852, %rs277;
	cvt.s32.s8 	%r5853, %r5852;
	mad.lo.s32 	%r5854, %r4673, %r5853, %r5851;
	cvt.rn.f32.s32 	%f520, %r5854;
	fma.rn.f32 	%f521, %f519, %f520, 0f00000000;
	ld.shared.u32 	%r4678, [%r5613+32];
	ld.shared.u32 	%r4679, [%r5619+4128];
	// begin inline asm
	dp4a.s32.s32 %r4677, %r4678, %r4679, %r5584;
	// end inline asm
	ld.shared.u32 	%r4682, [%r5613+36];
	ld.shared.u32 	%r4683, [%r5619+4132];
	// begin inline asm
	dp4a.s32.s32 %r4681, %r4682, %r4683, %r4677;
	// end inline asm
	ld.shared.u32 	%r4686, [%r5613+48];
	ld.shared.u32 	%r4687, [%r5619+4144];
	// begin inline asm
	dp4a.s32.s32 %r4685, %r4686, %r4687, %r5584;
	// end inline asm
	ld.shared.u32 	%r4690, [%r5613+52];
	ld.shared.u32 	%r4691, [%r5619+4148];
	// begin inline asm
	dp4a.s32.s32 %r4689, %r4690, %r4691, %r4685;
	// end inline asm
	ld.shared.u32 	%r4694, [%r5613+40];
	ld.shared.u32 	%r4695, [%r5619+4136];
	// begin inline asm
	dp4a.s32.s32 %r4693, %r4694, %r4695, %r4681;
	// end inline asm
	ld.shared.u32 	%r4698, [%r5613+44];
	ld.shared.u32 	%r4699, [%r5619+4140];
	// begin inline asm
	dp4a.s32.s32 %r4697, %r4698, %r4699, %r4693;
	// end inline asm
	ld.shared.u32 	%r4702, [%r5613+56];
	ld.shared.u32 	%r4703, [%r5619+4152];
	// begin inline asm
	dp4a.s32.s32 %r4701, %r4702, %r4703, %r4689;
	// end inline asm
	ld.shared.u32 	%r4706, [%r5613+60];
	ld.shared.u32 	%r4707, [%r5619+4156];
	// begin inline asm
	dp4a.s32.s32 %r4705, %r4706, %r4707, %r4701;
	// end inline asm
	ld.shared.v2.u8 	{%rs278, %rs279}, [%r5652+2];
	cvt.u32.u16 	%r5855, %rs278;
	cvt.s32.s8 	%r5856, %r5855;
	mul.lo.s32 	%r5857, %r4697, %r5856;
	cvt.u32.u16 	%r5858, %rs279;
	cvt.s32.s8 	%r5859, %r5858;
	mad.lo.s32 	%r5860, %r4705, %r5859, %r5857;
	cvt.rn.f32.s32 	%f522, %r5860;
	fma.rn.f32 	%f523, %f515, %f522, %f521;
	ld.shared.f32 	%f524, [%r5668+128];
	fma.rn.f32 	%f687, %f523, %f524, %f687;
	ld.shared.u32 	%r4710, [%r5613+-8320];
	ld.shared.u32 	%r4711, [%r5619+4608];
	// begin inline asm
	dp4a.s32.s32 %r4709, %r4710, %r4711, %r5584;
	// end inline asm
	ld.shared.u32 	%r4714, [%r5613+-8316];
	ld.shared.u32 	%r4715, [%r5619+4612];
	// begin inline asm
	dp4a.s32.s32 %r4713, %r4714, %r4715, %r4709;
	// end inline asm
	ld.shared.u32 	%r4718, [%r5613+-8304];
	ld.shared.u32 	%r4719, [%r5619+4624];
	// begin inline asm
	dp4a.s32.s32 %r4717, %r4718, %r4719, %r5584;
	// end inline asm
	ld.shared.u32 	%r4722, [%r5613+-8300];
	ld.shared.u32 	%r4723, [%r5619+4628];
	// begin inline asm
	dp4a.s32.s32 %r4721, %r4722, %r4723, %r4717;
	// end inline asm
	ld.shared.u32 	%r4726, [%r5613+-8312];
	ld.shared.u32 	%r4727, [%r5619+4616];
	// begin inline asm
	dp4a.s32.s32 %r4725, %r4726, %r4727, %r4713;
	// end inline asm
	ld.shared.u32 	%r4730, [%r5613+-8308];
	ld.shared.u32 	%r4731, [%r5619+4620];
	// begin inline asm
	dp4a.s32.s32 %r4729, %r4730, %r4731, %r4725;
	// end inline asm
	ld.shared.u32 	%r4734, [%r5613+-8296];
	ld.shared.u32 	%r4735, [%r5619+4632];
	// begin inline asm
	dp4a.s32.s32 %r4733, %r4734, %r4735, %r4721;
	// end inline asm
	ld.shared.u32 	%r4738, [%r5613+-8292];
	ld.shared.u32 	%r4739, [%r5619+4636];
	// begin inline asm
	dp4a.s32.s32 %r4737, %r4738, %r4739, %r4733;
	// end inline asm
	ld.shared.f32 	%f525, [%r5629+576];
	ld.shared.v2.u8 	{%rs280, %rs281}, [%r5627];
	cvt.u32.u16 	%r5861, %rs280;
	cvt.s32.s8 	%r5862, %r5861;
	mul.lo.s32 	%r5863, %r4729, %r5862;
	cvt.u32.u16 	%r5864, %rs281;
	cvt.s32.s8 	%r5865, %r5864;
	mad.lo.s32 	%r5866, %r4737, %r5865, %r5863;
	cvt.rn.f32.s32 	%f526, %r5866;
	fma.rn.f32 	%f527, %f525, %f526, 0f00000000;
	ld.shared.u32 	%r4742, [%r5613+-8288];
	ld.shared.u32 	%r4743, [%r5619+4640];
	// begin inline asm
	dp4a.s32.s32 %r4741, %r4742, %r4743, %r5584;
	// end inline asm
	ld.shared.u32 	%r4746, [%r5613+-8284];
	ld.shared.u32 	%r4747, [%r5619+4644];
	// begin inline asm
	dp4a.s32.s32 %r4745, %r4746, %r4747, %r4741;
	// end inline asm
	ld.shared.u32 	%r4750, [%r5613+-8272];
	ld.shared.u32 	%r4751, [%r5619+4656];
	// begin inline asm
	dp4a.s32.s32 %r4749, %r4750, %r4751, %r5584;
	// end inline asm
	ld.shared.u32 	%r4754, [%r5613+-8268];
	ld.shared.u32 	%r4755, [%r5619+4660];
	// begin inline asm
	dp4a.s32.s32 %r4753, %r4754, %r4755, %r4749;
	// end inline asm
	ld.shared.u32 	%r4758, [%r5613+-8280];
	ld.shared.u32 	%r4759, [%r5619+4648];
	// begin inline asm
	dp4a.s32.s32 %r4757, %r4758, %r4759, %r4745;
	// end inline asm
	ld.shared.u32 	%r4762, [%r5613+-8276];
	ld.shared.u32 	%r4763, [%r5619+4652];
	// begin inline asm
	dp4a.s32.s32 %r4761, %r4762, %r4763, %r4757;
	// end inline asm
	ld.shared.u32 	%r4766, [%r5613+-8264];
	ld.shared.u32 	%r4767, [%r5619+4664];
	// begin inline asm
	dp4a.s32.s32 %r4765, %r4766, %r4767, %r4753;
	// end inline asm
	ld.shared.u32 	%r4770, [%r5613+-8260];
	ld.shared.u32 	%r4771, [%r5619+4668];
	// begin inline asm
	dp4a.s32.s32 %r4769, %r4770, %r4771, %r4765;
	// end inline asm
	ld.shared.f32 	%f528, [%r5629+580];
	ld.shared.v2.u8 	{%rs282, %rs283}, [%r5627+2];
	cvt.u32.u16 	%r5867, %rs282;
	cvt.s32.s8 	%r5868, %r5867;
	mul.lo.s32 	%r5869, %r4761, %r5868;
	cvt.u32.u16 	%r5870, %rs283;
	cvt.s32.s8 	%r5871, %r5870;
	mad.lo.s32 	%r5872, %r4769, %r5871, %r5869;
	cvt.rn.f32.s32 	%f529, %r5872;
	fma.rn.f32 	%f530, %f528, %f529, %f527;
	ld.shared.f32 	%f531, [%r5646];
	fma.rn.f32 	%f702, %f530, %f531, %f702;
	ld.shared.u32 	%r4774, [%r5613];
	ld.shared.u32 	%r4775, [%r5619+4608];
	// begin inline asm
	dp4a.s32.s32 %r4773, %r4774, %r4775, %r5584;
	// end inline asm
	ld.shared.u32 	%r4778, [%r5613+4];
	ld.shared.u32 	%r4779, [%r5619+4612];
	// begin inline asm
	dp4a.s32.s32 %r4777, %r4778, %r4779, %r4773;
	// end inline asm
	ld.shared.u32 	%r4782, [%r5613+16];
	ld.shared.u32 	%r4783, [%r5619+4624];
	// begin inline asm
	dp4a.s32.s32 %r4781, %r4782, %r4783, %r5584;
	// end inline asm
	ld.shared.u32 	%r4786, [%r5613+20];
	ld.shared.u32 	%r4787, [%r5619+4628];
	// begin inline asm
	dp4a.s32.s32 %r4785, %r4786, %r4787, %r4781;
	// end inline asm
	ld.shared.u32 	%r4790, [%r5613+8];
	ld.shared.u32 	%r4791, [%r5619+4616];
	// begin inline asm
	dp4a.s32.s32 %r4789, %r4790, %r4791, %r4777;
	// end inline asm
	ld.shared.u32 	%r4794, [%r5613+12];
	ld.shared.u32 	%r4795, [%r5619+4620];
	// begin inline asm
	dp4a.s32.s32 %r4793, %r4794, %r4795, %r4789;
	// end inline asm
	ld.shared.u32 	%r4798, [%r5613+24];
	ld.shared.u32 	%r4799, [%r5619+4632];
	// begin inline asm
	dp4a.s32.s32 %r4797, %r4798, %r4799, %r4785;
	// end inline asm
	ld.shared.u32 	%r4802, [%r5613+28];
	ld.shared.u32 	%r4803, [%r5619+4636];
	// begin inline asm
	dp4a.s32.s32 %r4801, %r4802, %r4803, %r4797;
	// end inline asm
	ld.shared.f32 	%f532, [%r5629+576];
	ld.shared.v2.u8 	{%rs284, %rs285}, [%r5652];
	cvt.u32.u16 	%r5873, %rs284;
	cvt.s32.s8 	%r5874, %r5873;
	mul.lo.s32 	%r5875, %r4793, %r5874;
	cvt.u32.u16 	%r5876, %rs285;
	cvt.s32.s8 	%r5877, %r5876;
	mad.lo.s32 	%r5878, %r4801, %r5877, %r5875;
	cvt.rn.f32.s32 	%f533, %r5878;
	fma.rn.f32 	%f534, %f532, %f533, 0f00000000;
	ld.shared.u32 	%r4806, [%r5613+32];
	ld.shared.u32 	%r4807, [%r5619+4640];
	// begin inline asm
	dp4a.s32.s32 %r4805, %r4806, %r4807, %r5584;
	// end inline asm
	ld.shared.u32 	%r4810, [%r5613+36];
	ld.shared.u32 	%r4811, [%r5619+4644];
	// begin inline asm
	dp4a.s32.s32 %r4809, %r4810, %r4811, %r4805;
	// end inline asm
	ld.shared.u32 	%r4814, [%r5613+48];
	ld.shared.u32 	%r4815, [%r5619+4656];
	// begin inline asm
	dp4a.s32.s32 %r4813, %r4814, %r4815, %r5584;
	// end inline asm
	ld.shared.u32 	%r4818, [%r5613+52];
	ld.shared.u32 	%r4819, [%r5619+4660];
	// begin inline asm
	dp4a.s32.s32 %r4817, %r4818, %r4819, %r4813;
	// end inline asm
	ld.shared.u32 	%r4822, [%r5613+40];
	ld.shared.u32 	%r4823, [%r5619+4648];
	// begin inline asm
	dp4a.s32.s32 %r4821, %r4822, %r4823, %r4809;
	// end inline asm
	ld.shared.u32 	%r4826, [%r5613+44];
	ld.shared.u32 	%r4827, [%r5619+4652];
	// begin inline asm
	dp4a.s32.s32 %r4825, %r4826, %r4827, %r4821;
	// end inline asm
	ld.shared.u32 	%r4830, [%r5613+56];
	ld.shared.u32 	%r4831, [%r5619+4664];
	// begin inline asm
	dp4a.s32.s32 %r4829, %r4830, %r4831, %r4817;
	// end inline asm
	ld.shared.u32 	%r4834, [%r5613+60];
	ld.shared.u32 	%r4835, [%r5619+4668];
	// begin inline asm
	dp4a.s32.s32 %r4833, %r4834, %r4835, %r4829;
	// end inline asm
	ld.shared.v2.u8 	{%rs286, %rs287}, [%r5652+2];
	cvt.u32.u16 	%r5879, %rs286;
	cvt.s32.s8 	%r5880, %r5879;
	mul.lo.s32 	%r5881, %r4825, %r5880;
	cvt.u32.u16 	%r5882, %rs287;
	cvt.s32.s8 	%r5883, %r5882;
	mad.lo.s32 	%r5884, %r4833, %r5883, %r5881;
	cvt.rn.f32.s32 	%f535, %r5884;
	fma.rn.f32 	%f536, %f528, %f535, %f534;
	ld.shared.f32 	%f537, [%r5668+128];
	fma.rn.f32 	%f686, %f536, %f537, %f686;
	ld.shared.u32 	%r4838, [%r5613+-8320];
	ld.shared.u32 	%r4839, [%r5619+5120];
	// begin inline asm
	dp4a.s32.s32 %r4837, %r4838, %r4839, %r5584;
	// end inline asm
	ld.shared.u32 	%r4842, [%r5613+-8316];
	ld.shared.u32 	%r4843, [%r5619+5124];
	// begin inline asm
	dp4a.s32.s32 %r4841, %r4842, %r4843, %r4837;
	// end inline asm
	ld.shared.u32 	%r4846, [%r5613+-8304];
	ld.shared.u32 	%r4847, [%r5619+5136];
	// begin inline asm
	dp4a.s32.s32 %r4845, %r4846, %r4847, %r5584;
	// end inline asm
	ld.shared.u32 	%r4850, [%r5613+-8300];
	ld.shared.u32 	%r4851, [%r5619+5140];
	// begin inline asm
	dp4a.s32.s32 %r4849, %r4850, %r4851, %r4845;
	// end inline asm
	ld.shared.u32 	%r4854, [%r5613+-8312];
	ld.shared.u32 	%r4855, [%r5619+5128];
	// begin inline asm
	dp4a.s32.s32 %r4853, %r4854, %r4855, %r4841;
	// end inline asm
	ld.shared.u32 	%r4858, [%r5613+-8308];
	ld.shared.u32 	%r4859, [%r5619+5132];
	// begin inline asm
	dp4a.s32.s32 %r4857, %r4858, %r4859, %r4853;
	// end inline asm
	ld.shared.u32 	%r4862, [%r5613+-8296];
	ld.shared.u32 	%r4863, [%r5619+5144];
	// begin inline asm
	dp4a.s32.s32 %r4861, %r4862, %r4863, %r4849;
	// end inline asm
	ld.shared.u32 	%r4866, [%r5613+-8292];
	ld.shared.u32 	%r4867, [%r5619+5148];
	// begin inline asm
	dp4a.s32.s32 %r4865, %r4866, %r4867, %r4861;
	// end inline asm
	ld.shared.f32 	%f538, [%r5629+640];
	ld.shared.v2.u8 	{%rs288, %rs289}, [%r5627];
	cvt.u32.u16 	%r5885, %rs288;
	cvt.s32.s8 	%r5886, %r5885;
	mul.lo.s32 	%r5887, %r4857, %r5886;
	cvt.u32.u16 	%r5888, %rs289;
	cvt.s32.s8 	%r5889, %r5888;
	mad.lo.s32 	%r5890, %r4865, %r5889, %r5887;
	cvt.rn.f32.s32 	%f539, %r5890;
	fma.rn.f32 	%f540, %f538, %f539, 0f00000000;
	ld.shared.u32 	%r4870, [%r5613+-8288];
	ld.shared.u32 	%r4871, [%r5619+5152];
	// begin inline asm
	dp4a.s32.s32 %r4869, %r4870, %r4871, %r5584;
	// end inline asm
	ld.shared.u32 	%r4874, [%r5613+-8284];
	ld.shared.u32 	%r4875, [%r5619+5156];
	// begin inline asm
	dp4a.s32.s32 %r4873, %r4874, %r4875, %r4869;
	// end inline asm
	ld.shared.u32 	%r4878, [%r5613+-8272];
	ld.shared.u32 	%r4879, [%r5619+5168];
	// begin inline asm
	dp4a.s32.s32 %r4877, %r4878, %r4879, %r5584;
	// end inline asm
	ld.shared.u32 	%r4882, [%r5613+-8268];
	ld.shared.u32 	%r4883, [%r5619+5172];
	// begin inline asm
	dp4a.s32.s32 %r4881, %r4882, %r4883, %r4877;
	// end inline asm
	ld.shared.u32 	%r4886, [%r5613+-8280];
	ld.shared.u32 	%r4887, [%r5619+5160];
	// begin inline asm
	dp4a.s32.s32 %r4885, %r4886, %r4887, %r4873;
	// end inline asm
	ld.shared.u32 	%r4890, [%r5613+-8276];
	ld.shared.u32 	%r4891, [%r5619+5164];
	// begin inline asm
	dp4a.s32.s32 %r4889, %r4890, %r4891, %r4885;
	// end inline asm
	ld.shared.u32 	%r4894, [%r5613+-8264];
	ld.shared.u32 	%r4895, [%r5619+5176];
	// begin inline asm
	dp4a.s32.s32 %r4893, %r4894, %r4895, %r4881;
	// end inline asm
	ld.shared.u32 	%r4898, [%r5613+-8260];
	ld.shared.u32 	%r4899, [%r5619+5180];
	// begin inline asm
	dp4a.s32.s32 %r4897, %r4898, %r4899, %r4893;
	// end inline asm
	ld.shared.f32 	%f541, [%r5629+644];
	ld.shared.v2.u8 	{%rs290, %rs291}, [%r5627+2];
	cvt.u32.u16 	%r5891, %rs290;
	cvt.s32.s8 	%r5892, %r5891;
	mul.lo.s32 	%r5893, %r4889, %r5892;
	cvt.u32.u16 	%r5894, %rs291;
	cvt.s32.s8 	%r5895, %r5894;
	mad.lo.s32 	%r5896, %r4897, %r5895, %r5893;
	cvt.rn.f32.s32 	%f542, %r5896;
	fma.rn.f32 	%f543, %f541, %f542, %f540;
	ld.shared.f32 	%f544, [%r5646];
	fma.rn.f32 	%f701, %f543, %f544, %f701;
	ld.shared.u32 	%r4902, [%r5613];
	ld.shared.u32 	%r4903, [%r5619+5120];
	// begin inline asm
	dp4a.s32.s32 %r4901, %r4902, %r4903, %r5584;
	// end inline asm
	ld.shared.u32 	%r4906, [%r5613+4];
	ld.shared.u32 	%r4907, [%r5619+5124];
	// begin inline asm
	dp4a.s32.s32 %r4905, %r4906, %r4907, %r4901;
	// end inline asm
	ld.shared.u32 	%r4910, [%r5613+16];
	ld.shared.u32 	%r4911, [%r5619+5136];
	// begin inline asm
	dp4a.s32.s32 %r4909, %r4910, %r4911, %r5584;
	// end inline asm
	ld.shared.u32 	%r4914, [%r5613+20];
	ld.shared.u32 	%r4915, [%r5619+5140];
	// begin inline asm
	dp4a.s32.s32 %r4913, %r4914, %r4915, %r4909;
	// end inline asm
	ld.shared.u32 	%r4918, [%r5613+8];
	ld.shared.u32 	%r4919, [%r5619+5128];
	// begin inline asm
	dp4a.s32.s32 %r4917, %r4918, %r4919, %r4905;
	// end inline asm
	ld.shared.u32 	%r4922, [%r5613+12];
	ld.shared.u32 	%r4923, [%r5619+5132];
	// begin inline asm
	dp4a.s32.s32 %r4921, %r4922, %r4923, %r4917;
	// end inline asm
	ld.shared.u32 	%r4926, [%r5613+24];
	ld.shared.u32 	%r4927, [%r5619+5144];
	// begin inline asm
	dp4a.s32.s32 %r4925, %r4926, %r4927, %r4913;
	// end inline asm
	ld.shared.u32 	%r4930, [%r5613+28];
	ld.shared.u32 	%r4931, [%r5619+5148];
	// begin inline asm
	dp4a.s32.s32 %r4929, %r4930, %r4931, %r4925;
	// end inline asm
	ld.shared.f32 	%f545, [%r5629+640];
	ld.shared.v2.u8 	{%rs292, %rs293}, [%r5652];
	cvt.u32.u16 	%r5897, %rs292;
	cvt.s32.s8 	%r5898, %r5897;
	mul.lo.s32 	%r5899, %r4921, %r5898;
	cvt.u32.u16 	%r5900, %rs293;
	cvt.s32.s8 	%r5901, %r5900;
	mad.lo.s32 	%r5902, %r4929, %r5901, %r5899;
	cvt.rn.f32.s32 	%f546, %r5902;
	fma.rn.f32 	%f547, %f545, %f546, 0f00000000;
	ld.shared.u32 	%r4934, [%r5613+32];
	ld.shared.u32 	%r4935, [%r5619+5152];
	// begin inline asm
	dp4a.s32.s32 %r4933, %r4934, %r4935, %r5584;
	// end inline asm
	ld.shared.u32 	%r4938, [%r5613+36];
	ld.shared.u32 	%r4939, [%r5619+5156];
	// begin inline asm
	dp4a.s32.s32 %r4937, %r4938, %r4939, %r4933;
	// end inline asm
	ld.shared.u32 	%r4942, [%r5613+48];
	ld.shared.u32 	%r4943, [%r5619+5168];
	// begin inline asm
	dp4a.s32.s32 %r4941, %r4942, %r4943, %r5584;
	// end inline asm
	ld.shared.u32 	%r4946, [%r5613+52];
	ld.shared.u32 	%r4947, [%r5619+5172];
	// begin inline asm
	dp4a.s32.s32 %r4945, %r4946, %r4947, %r4941;
	// end inline asm
	ld.shared.u32 	%r4950, [%r5613+40];
	ld.shared.u32 	%r4951, [%r5619+5160];
	// begin inline asm
	dp4a.s32.s32 %r4949, %r4950, %r4951, %r4937;
	// end inline asm
	ld.shared.u32 	%r4954, [%r5613+44];
	ld.shared.u32 	%r4955, [%r5619+5164];
	// begin inline asm
	dp4a.s32.s32 %r4953, %r4954, %r4955, %r4949;
	// end inline asm
	ld.shared.u32 	%r4958, [%r5613+56];
	ld.shared.u32 	%r4959, [%r5619+5176];
	// begin inline asm
	dp4a.s32.s32 %r4957, %r4958, %r4959, %r4945;
	// end inline asm
	ld.shared.u32 	%r4962, [%r5613+60];
	ld.shared.u32 	%r4963, [%r5619+5180];
	// begin inline asm
	dp4a.s32.s32 %r4961, %r4962, %r4963, %r4957;
	// end inline asm
	ld.shared.v2.u8 	{%rs294, %rs295}, [%r5652+2];
	cvt.u32.u16 	%r5903, %rs294;
	cvt.s32.s8 	%r5904, %r5903;
	mul.lo.s32 	%r5905, %r4953, %r5904;
	cvt.u32.u16 	%r5906, %rs295;
	cvt.s32.s8 	%r5907, %r5906;
	mad.lo.s32 	%r5908, %r4961, %r5907, %r5905;
	cvt.rn.f32.s32 	%f548, %r5908;
	fma.rn.f32 	%f549, %f541, %f548, %f547;
	ld.shared.f32 	%f550, [%r5668+128];
	fma.rn.f32 	%f685, %f549, %f550, %f685;
	ld.shared.u32 	%r4966, [%r5613+-8320];
	ld.shared.u32 	%r4967, [%r5619+5632];
	// begin inline asm
	dp4a.s32.s32 %r4965, %r4966, %r4967, %r5584;
	// end inline asm
	ld.shared.u32 	%r4970, [%r5613+-8316];
	ld.shared.u32 	%r4971, [%r5619+5636];
	// begin inline asm
	dp4a.s32.s32 %r4969, %r4970, %r4971, %r4965;
	// end inline asm
	ld.shared.u32 	%r4974, [%r5613+-8304];
	ld.shared.u32 	%r4975, [%r5619+5648];
	// begin inline asm
	dp4a.s32.s32 %r4973, %r4974, %r4975, %r5584;
	// end inline asm
	ld.shared.u32 	%r4978, [%r5613+-8300];
	ld.shared.u32 	%r4979, [%r5619+5652];
	// begin inline asm
	dp4a.s32.s32 %r4977, %r4978, %r4979, %r4973;
	// end inline asm
	ld.shared.u32 	%r4982, [%r5613+-8312];
	ld.shared.u32 	%r4983, [%r5619+5640];
	// begin inline asm
	dp4a.s32.s32 %r4981, %r4982, %r4983, %r4969;
	// end inline asm
	ld.shared.u32 	%r4986, [%r5613+-8308];
	ld.shared.u32 	%r4987, [%r5619+5644];
	// begin inline asm
	dp4a.s32.s32 %r4985, %r4986, %r4987, %r4981;
	// end inline asm
	ld.shared.u32 	%r4990, [%r5613+-8296];
	ld.shared.u32 	%r4991, [%r5619+5656];
	// begin inline asm
	dp4a.s32.s32 %r4989, %r4990, %r4991, %r4977;
	// end inline asm
	ld.shared.u32 	%r4994, [%r5613+-8292];
	ld.shared.u32 	%r4995, [%r5619+5660];
	// begin inline asm
	dp4a.s32.s32 %r4993, %r4994, %r4995, %r4989;
	// end inline asm
	ld.shared.f32 	%f551, [%r5629+704];
	ld.shared.v2.u8 	{%rs296, %rs297}, [%r5627];
	cvt.u32.u16 	%r5909, %rs296;
	cvt.s32.s8 	%r5910, %r5909;
	mul.lo.s32 	%r5911, %r4985, %r5910;
	cvt.u32.u16 	%r5912, %rs297;
	cvt.s32.s8 	%r5913, %r5912;
	mad.lo.s32 	%r5914, %r4993, %r5913, %r5911;
	cvt.rn.f32.s32 	%f552, %r5914;
	fma.rn.f32 	%f553, %f551, %f552, 0f00000000;
	ld.shared.u32 	%r4998, [%r5613+-8288];
	ld.shared.u32 	%r4999, [%r5619+5664];
	// begin inline asm
	dp4a.s32.s32 %r4997, %r4998, %r4999, %r5584;
	// end inline asm
	ld.shared.u32 	%r5002, [%r5613+-8284];
	ld.shared.u32 	%r5003, [%r5619+5668];
	// begin inline asm
	dp4a.s32.s32 %r5001, %r5002, %r5003, %r4997;
	// end inline asm
	ld.shared.u32 	%r5006, [%r5613+-8272];
	ld.shared.u32 	%r5007, [%r5619+5680];
	// begin inline asm
	dp4a.s32.s32 %r5005, %r5006, %r5007, %r5584;
	// end inline asm
	ld.shared.u32 	%r5010, [%r5613+-8268];
	ld.shared.u32 	%r5011, [%r5619+5684];
	// begin inline asm
	dp4a.s32.s32 %r5009, %r5010, %r5011, %r5005;
	// end inline asm
	ld.shared.u32 	%r5014, [%r5613+-8280];
	ld.shared.u32 	%r5015, [%r5619+5672];
	// begin inline asm
	dp4a.s32.s32 %r5013, %r5014, %r5015, %r5001;
	// end inline asm
	ld.shared.u32 	%r5018, [%r5613+-8276];
	ld.shared.u32 	%r5019, [%r5619+5676];
	// begin inline asm
	dp4a.s32.s32 %r5017, %r5018, %r5019, %r5013;
	// end inline asm
	ld.shared.u32 	%r5022, [%r5613+-8264];
	ld.shared.u32 	%r5023, [%r5619+5688];
	// begin inline asm
	dp4a.s32.s32 %r5021, %r5022, %r5023, %r5009;
	// end inline asm
	ld.shared.u32 	%r5026, [%r5613+-8260];
	ld.shared.u32 	%r5027, [%r5619+5692];
	// begin inline asm
	dp4a.s32.s32 %r5025, %r5026, %r5027, %r5021;
	// end inline asm
	ld.shared.f32 	%f554, [%r5629+708];
	ld.shared.v2.u8 	{%rs298, %rs299}, [%r5627+2];
	cvt.u32.u16 	%r5915, %rs298;
	cvt.s32.s8 	%r5916, %r5915;
	mul.lo.s32 	%r5917, %r5017, %r5916;
	cvt.u32.u16 	%r5918, %rs299;
	cvt.s32.s8 	%r5919, %r5918;
	mad.lo.s32 	%r5920, %r5025, %r5919, %r5917;
	cvt.rn.f32.s32 	%f555, %r5920;
	fma.rn.f32 	%f556, %f554, %f555, %f553;
	ld.shared.f32 	%f557, [%r5646];
	fma.rn.f32 	%f700, %f556, %f557, %f700;
	ld.shared.u32 	%r5030, [%r5613];
	ld.shared.u32 	%r5031, [%r5619+5632];
	// begin inline asm
	dp4a.s32.s32 %r5029, %r5030, %r5031, %r5584;
	// end inline asm
	ld.shared.u32 	%r5034, [%r5613+4];
	ld.shared.u32 	%r5035, [%r5619+5636];
	// begin inline asm
	dp4a.s32.s32 %r5033, %r5034, %r5035, %r5029;
	// end inline asm
	ld.shared.u32 	%r5038, [%r5613+16];
	ld.shared.u32 	%r5039, [%r5619+5648];
	// begin inline asm
	dp4a.s32.s32 %r5037, %r5038, %r5039, %r5584;
	// end inline asm
	ld.shared.u32 	%r5042, [%r5613+20];
	ld.shared.u32 	%r5043, [%r5619+5652];
	// begin inline asm
	dp4a.s32.s32 %r5041, %r5042, %r5043, %r5037;
	// end inline asm
	ld.shared.u32 	%r5046, [%r5613+8];
	ld.shared.u32 	%r5047, [%r5619+5640];
	// begin inline asm
	dp4a.s32.s32 %r5045, %r5046, %r5047, %r5033;
	// end inline asm
	ld.shared.u32 	%r5050, [%r5613+12];
	ld.shared.u32 	%r5051, [%r5619+5644];
	// begin inline asm
	dp4a.s32.s32 %r5049, %r5050, %r5051, %r5045;
	// end inline asm
	ld.shared.u32 	%r5054, [%r5613+24];
	ld.shared.u32 	%r5055, [%r5619+5656];
	// begin inline asm
	dp4a.s32.s32 %r5053, %r5054, %r5055, %r5041;
	// end inline asm
	ld.shared.u32 	%r5058, [%r5613+28];
	ld.shared.u32 	%r5059, [%r5619+5660];
	// begin inline asm
	dp4a.s32.s32 %r5057, %r5058, %r5059, %r5053;
	// end inline asm
	ld.shared.f32 	%f558, [%r5629+704];
	ld.shared.v2.u8 	{%rs300, %rs301}, [%r5652];
	cvt.u32.u16 	%r5921, %rs300;
	cvt.s32.s8 	%r5922, %r5921;
	mul.lo.s32 	%r5923, %r5049, %r5922;
	cvt.u32.u16 	%r5924, %rs301;
	cvt.s32.s8 	%r5925, %r5924;
	mad.lo.s32 	%r5926, %r5057, %r5925, %r5923;
	cvt.rn.f32.s32 	%f559, %r5926;
	fma.rn.f32 	%f560, %f558, %f559, 0f00000000;
	ld.shared.u32 	%r5062, [%r5613+32];
	ld.shared.u32 	%r5063, [%r5619+5664];
	// begin inline asm
	dp4a.s32.s32 %r5061, %r5062, %r5063, %r5584;
	// end inline asm
	ld.shared.u32 	%r5066, [%r5613+36];
	ld.shared.u32 	%r5067, [%r5619+5668];
	// begin inline asm
	dp4a.s32.s32 %r5065, %r5066, %r5067, %r5061;
	// end inline asm
	ld.shared.u32 	%r5070, [%r5613+48];
	ld.shared.u32 	%r5071, [%r5619+5680];
	// begin inline asm
	dp4a.s32.s32 %r5069, %r5070, %r5071, %r5584;
	// end inline asm
	ld.shared.u32 	%r5074, [%r5613+52];
	ld.shared.u32 	%r5075, [%r5619+5684];
	// begin inline asm
	dp4a.s32.s32 %r5073, %r5074, %r5075, %r5069;
	// end inline asm
	ld.shared.u32 	%r5078, [%r5613+40];
	ld.shared.u32 	%r5079, [%r5619+5672];
	// begin inline asm
	dp4a.s32.s32 %r5077, %r5078, %r5079, %r5065;
	// end inline asm
	ld.shared.u32 	%r5082, [%r5613+44];
	ld.shared.u32 	%r5083, [%r5619+5676];
	// begin inline asm
	dp4a.s32.s32 %r5081, %r5082, %r5083, %r5077;
	// end inline asm
	ld.shared.u32 	%r5086, [%r5613+56];
	ld.shared.u32 	%r5087, [%r5619+5688];
	// begin inline asm
	dp4a.s32.s32 %r5085, %r5086, %r5087, %r5073;
	// end inline asm
	ld.shared.u32 	%r5090, [%r5613+60];
	ld.shared.u32 	%r5091, [%r5619+5692];
	// begin inline asm
	dp4a.s32.s32 %r5089, %r5090, %r5091, %r5085;
	// end inline asm
	ld.shared.v2.u8 	{%rs302, %rs303}, [%r5652+2];
	cvt.u32.u16 	%r5927, %rs302;
	cvt.s32.s8 	%r5928, %r5927;
	mul.lo.s32 	%r5929, %r5081, %r5928;
	cvt.u32.u16 	%r5930, %rs303;
	cvt.s32.s8 	%r5931, %r5930;
	mad.lo.s32 	%r5932, %r5089, %r5931, %r5929;
	cvt.rn.f32.s32 	%f561, %r5932;
	fma.rn.f32 	%f562, %f554, %f561, %f560;
	ld.shared.f32 	%f563, [%r5668+128];
	fma.rn.f32 	%f684, %f562, %f563, %f684;
	ld.shared.u32 	%r5094, [%r5613+-8320];
	ld.shared.u32 	%r5095, [%r5619+6144];
	// begin inline asm
	dp4a.s32.s32 %r5093, %r5094, %r5095, %r5584;
	// end inline asm
	ld.shared.u32 	%r5098, [%r5613+-8316];
	ld.shared.u32 	%r5099, [%r5619+6148];
	// begin inline asm
	dp4a.s32.s32 %r5097, %r5098, %r5099, %r5093;
	// end inline asm
	ld.shared.u32 	%r5102, [%r5613+-8304];
	ld.shared.u32 	%r5103, [%r5619+6160];
	// begin inline asm
	dp4a.s32.s32 %r5101, %r5102, %r5103, %r5584;
	// end inline asm
	ld.shared.u32 	%r5106, [%r5613+-8300];
	ld.shared.u32 	%r5107, [%r5619+6164];
	// begin inline asm
	dp4a.s32.s32 %r5105, %r5106, %r5107, %r5101;
	// end inline asm
	ld.shared.u32 	%r5110, [%r5613+-8312];
	ld.shared.u32 	%r5111, [%r5619+6152];
	// begin inline asm
	dp4a.s32.s32 %r5109, %r5110, %r5111, %r5097;
	// end inline asm
	ld.shared.u32 	%r5114, [%r5613+-8308];
	ld.shared.u32 	%r5115, [%r5619+6156];
	// begin inline asm
	dp4a.s32.s32 %r5113, %r5114, %r5115, %r5109;
	// end inline asm
	ld.shared.u32 	%r5118, [%r5613+-8296];
	ld.shared.u32 	%r5119, [%r5619+6168];
	// begin inline asm
	dp4a.s32.s32 %r5117, %r5118, %r5119, %r5105;
	// end inline asm
	ld.shared.u32 	%r5122, [%r5613+-8292];
	ld.shared.u32 	%r5123, [%r5619+6172];
	// begin inline asm
	dp4a.s32.s32 %r5121, %r5122, %r5123, %r5117;
	// end inline asm
	ld.shared.f32 	%f564, [%r5629+768];
	ld.shared.v2.u8 	{%rs304, %rs305}, [%r5627];
	cvt.u32.u16 	%r5933, %rs304;
	cvt.s32.s8 	%r5934, %r5933;
	mul.lo.s32 	%r5935, %r5113, %r5934;
	cvt.u32.u16 	%r5936, %rs305;
	cvt.s32.s8 	%r5937, %r5936;
	mad.lo.s32 	%r5938, %r5121, %r5937, %r5935;
	cvt.rn.f32.s32 	%f565, %r5938;
	fma.rn.f32 	%f566, %f564, %f565, 0f00000000;
	ld.shared.u32 	%r5126, [%r5613+-8288];
	ld.shared.u32 	%r5127, [%r5619+6176];
	// begin inline asm
	dp4a.s32.s32 %r5125, %r5126, %r5127, %r5584;
	// end inline asm
	ld.shared.u32 	%r5130, [%r5613+-8284];
	ld.shared.u32 	%r5131, [%r5619+6180];
	// begin inline asm
	dp4a.s32.s32 %r5129, %r5130, %r5131, %r5125;
	// end inline asm
	ld.shared.u32 	%r5134, [%r5613+-8272];
	ld.shared.u32 	%r5135, [%r5619+6192];
	// begin inline asm
	dp4a.s32.s32 %r5133, %r5134, %r5135, %r5584;
	// end inline asm
	ld.shared.u32 	%r5138, [%r5613+-8268];
	ld.shared.u32 	%r5139, [%r5619+6196];
	// begin inline asm
	dp4a.s32.s32 %r5137, %r5138, %r5139, %r5133;
	// end inline asm
	ld.shared.u32 	%r5142, [%r5613+-8280];
	ld.shared.u32 	%r5143, [%r5619+6184];
	// begin inline asm
	dp4a.s32.s32 %r5141, %r5142, %r5143, %r5129;
	// end inline asm
	ld.shared.u32 	%r5146, [%r5613+-8276];
	ld.shared.u32 	%r5147, [%r5619+6188];
	// begin inline asm
	dp4a.s32.s32 %r5145, %r5146, %r5147, %r5141;
	// end inline asm
	ld.shared.u32 	%r5150, [%r5613+-8264];
	ld.shared.u32 	%r5151, [%r5619+6200];
	// begin inline asm
	dp4a.s32.s32 %r5149, %r5150, %r5151, %r5137;
	// end inline asm
	ld.shared.u32 	%r5154, [%r5613+-8260];
	ld.shared.u32 	%r5155, [%r5619+6204];
	// begin inline asm
	dp4a.s32.s32 %r5153, %r5154, %r5155, %r5149;
	// end inline asm
	ld.shared.f32 	%f567, [%r5629+772];
	ld.shared.v2.u8 	{%rs306, %rs307}, [%r5627+2];
	cvt.u32.u16 	%r5939, %rs306;
	cvt.s32.s8 	%r5940, %r5939;
	mul.lo.s32 	%r5941, %r5145, %r5940;
	cvt.u32.u16 	%r5942, %rs307;
	cvt.s32.s8 	%r5943, %r5942;
	mad.lo.s32 	%r5944, %r5153, %r5943, %r5941;
	cvt.rn.f32.s32 	%f568, %r5944;
	fma.rn.f32 	%f569, %f567, %f568, %f566;
	ld.shared.f32 	%f570, [%r5646];
	fma.rn.f32 	%f699, %f569, %f570, %f699;
	ld.shared.u32 	%r5158, [%r5613];
	ld.shared.u32 	%r5159, [%r5619+6144];
	// begin inline asm
	dp4a.s32.s32 %r5157, %r5158, %r5159, %r5584;
	// end inline asm
	ld.shared.u32 	%r5162, [%r5613+4];
	ld.shared.u32 	%r5163, [%r5619+6148];
	// begin inline asm
	dp4a.s32.s32 %r5161, %r5162, %r5163, %r5157;
	// end inline asm
	ld.shared.u32 	%r5166, [%r5613+16];
	ld.shared.u32 	%r5167, [%r5619+6160];
	// begin inline asm
	dp4a.s32.s32 %r5165, %r5166, %r5167, %r5584;
	// end inline asm
	ld.shared.u32 	%r5170, [%r5613+20];
	ld.shared.u32 	%r5171, [%r5619+6164];
	// begin inline asm
	dp4a.s32.s32 %r5169, %r5170, %r5171, %r5165;
	// end inline asm
	ld.shared.u32 	%r5174, [%r5613+8];
	ld.shared.u32 	%r5175, [%r5619+6152];
	// begin inline asm
	dp4a.s32.s32 %r5173, %r5174, %r5175, %r5161;
	// end inline asm
	ld.shared.u32 	%r5178, [%r5613+12];
	ld.shared.u32 	%r5179, [%r5619+6156];
	// begin inline asm
	dp4a.s32.s32 %r5177, %r5178, %r5179, %r5173;
	// end inline asm
	ld.shared.u32 	%r5182, [%r5613+24];
	ld.shared.u32 	%r5183, [%r5619+6168];
	// begin inline asm
	dp4a.s32.s32 %r5181, %r5182, %r5183, %r5169;
	// end inline asm
	ld.shared.u32 	%r5186, [%r5613+28];
	ld.shared.u32 	%r5187, [%r5619+6172];
	// begin inline asm
	dp4a.s32.s32 %r5185, %r5186, %r5187, %r5181;
	// end inline asm
	ld.shared.f32 	%f571, [%r5629+768];
	ld.shared.v2.u8 	{%rs308, %rs309}, [%r5652];
	cvt.u32.u16 	%r5945, %rs308;
	cvt.s32.s8 	%r5946, %r5945;
	mul.lo.s32 	%r5947, %r5177, %r5946;
	cvt.u32.u16 	%r5948, %rs309;
	cvt.s32.s8 	%r5949, %r5948;
	mad.lo.s32 	%r5950, %r5185, %r5949, %r5947;
	cvt.rn.f32.s32 	%f572, %r5950;
	fma.rn.f32 	%f573, %f571, %f572, 0f00000000;
	ld.shared.u32 	%r5190, [%r5613+32];
	ld.shared.u32 	%r5191, [%r5619+6176];
	// begin inline asm
	dp4a.s32.s32 %r5189, %r5190, %r5191, %r5584;
	// end inline asm
	ld.shared.u32 	%r5194, [%r5613+36];
	ld.shared.u32 	%r5195, [%r5619+6180];
	// begin inline asm
	dp4a.s32.s32 %r5193, %r5194, %r5195, %r5189;
	// end inline asm
	ld.shared.u32 	%r5198, [%r5613+48];
	ld.shared.u32 	%r5199, [%r5619+6192];
	// begin inline asm
	dp4a.s32.s32 %r5197, %r5198, %r5199, %r5584;
	// end inline asm
	ld.shared.u32 	%r5202, [%r5613+52];
	ld.shared.u32 	%r5203, [%r5619+6196];
	// begin inline asm
	dp4a.s32.s32 %r5201, %r5202, %r5203, %r5197;
	// end inline asm
	ld.shared.u32 	%r5206, [%r5613+40];
	ld.shared.u32 	%r5207, [%r5619+6184];
	// begin inline asm
	dp4a.s32.s32 %r5205, %r5206, %r5207, %r5193;
	// end inline asm
	ld.shared.u32 	%r5210, [%r5613+44];
	ld.shared.u32 	%r5211, [%r5619+6188];
	// begin inline asm
	dp4a.s32.s32 %r5209, %r5210, %r5211, %r5205;
	// end inline asm
	ld.shared.u32 	%r5214, [%r5613+56];
	ld.shared.u32 	%r5215, [%r5619+6200];
	// begin inline asm
	dp4a.s32.s32 %r5213, %r5214, %r5215, %r5201;
	// end inline asm
	ld.shared.u32 	%r5218, [%r5613+60];
	ld.shared.u32 	%r5219, [%r5619+6204];
	// begin inline asm
	dp4a.s32.s32 %r5217, %r5218, %r5219, %r5213;
	// end inline asm
	ld.shared.v2.u8 	{%rs310, %rs311}, [%r5652+2];
	cvt.u32.u16 	%r5951, %rs310;
	cvt.s32.s8 	%r5952, %r5951;
	mul.lo.s32 	%r5953, %r5209, %r5952;
	cvt.u32.u16 	%r5954, %rs311;
	cvt.s32.s8 	%r5955, %r5954;
	mad.lo.s32 	%r5956, %r5217, %r5955, %r5953;
	cvt.rn.f32.s32 	%f574, %r5956;
	fma.rn.f32 	%f575, %f567, %f574, %f573;
	ld.shared.f32 	%f576, [%r5668+128];
	fma.rn.f32 	%f683, %f575, %f576, %f683;
	ld.shared.u32 	%r5222, [%r5613+-8320];
	ld.shared.u32 	%r5223, [%r5619+6656];
	// begin inline asm
	dp4a.s32.s32 %r5221, %r5222, %r5223, %r5584;
	// end inline asm
	ld.shared.u32 	%r5226, [%r5613+-8316];
	ld.shared.u32 	%r5227, [%r5619+6660];
	// begin inline asm
	dp4a.s32.s32 %r5225, %r5226, %r5227, %r5221;
	// end inline asm
	ld.shared.u32 	%r5230, [%r5613+-8304];
	ld.shared.u32 	%r5231, [%r5619+6672];
	// begin inline asm
	dp4a.s32.s32 %r5229, %r5230, %r5231, %r5584;
	// end inline asm
	ld.shared.u32 	%r5234, [%r5613+-8300];
	ld.shared.u32 	%r5235, [%r5619+6676];
	// begin inline asm
	dp4a.s32.s32 %r5233, %r5234, %r5235, %r5229;
	// end inline asm
	ld.shared.u32 	%r5238, [%r5613+-8312];
	ld.shared.u32 	%r5239, [%r5619+6664];
	// begin inline asm
	dp4a.s32.s32 %r5237, %r5238, %r5239, %r5225;
	// end inline asm
	ld.shared.u32 	%r5242, [%r5613+-8308];
	ld.shared.u32 	%r5243, [%r5619+6668];
	// begin inline asm
	dp4a.s32.s32 %r5241, %r5242, %r5243, %r5237;
	// end inline asm
	ld.shared.u32 	%r5246, [%r5613+-8296];
	ld.shared.u32 	%r5247, [%r5619+6680];
	// begin inline asm
	dp4a.s32.s32 %r5245, %r5246, %r5247, %r5233;
	// end inline asm
	ld.shared.u32 	%r5250, [%r5613+-8292];
	ld.shared.u32 	%r5251, [%r5619+6684];
	// begin inline asm
	dp4a.s32.s32 %r5249, %r5250, %r5251, %r5245;
	// end inline asm
	ld.shared.f32 	%f577, [%r5629+832];
	ld.shared.v2.u8 	{%rs312, %rs313}, [%r5627];
	cvt.u32.u16 	%r5957, %rs312;
	cvt.s32.s8 	%r5958, %r5957;
	mul.lo.s32 	%r5959, %r5241, %r5958;
	cvt.u32.u16 	%r5960, %rs313;
	cvt.s32.s8 	%r5961, %r5960;
	mad.lo.s32 	%r5962, %r5249, %r5961, %r5959;
	cvt.rn.f32.s32 	%f578, %r5962;
	fma.rn.f32 	%f579, %f577, %f578, 0f00000000;
	ld.shared.u32 	%r5254, [%r5613+-8288];
	ld.shared.u32 	%r5255, [%r5619+6688];
	// begin inline asm
	dp4a.s32.s32 %r5253, %r5254, %r5255, %r5584;
	// end inline asm
	ld.shared.u32 	%r5258, [%r5613+-8284];
	ld.shared.u32 	%r5259, [%r5619+6692];
	// begin inline asm
	dp4a.s32.s32 %r5257, %r5258, %r5259, %r5253;
	// end inline asm
	ld.shared.u32 	%r5262, [%r5613+-8272];
	ld.shared.u32 	%r5263, [%r5619+6704];
	// begin inline asm
	dp4a.s32.s32 %r5261, %r5262, %r5263, %r5584;
	// end inline asm
	ld.shared.u32 	%r5266, [%r5613+-8268];
	ld.shared.u32 	%r5267, [%r5619+6708];
	// begin inline asm
	dp4a.s32.s32 %r5265, %r5266, %r5267, %r5261;
	// end inline asm
	ld.shared.u32 	%r5270, [%r5613+-8280];
	ld.shared.u32 	%r5271, [%r5619+6696];
	// begin inline asm
	dp4a.s32.s32 %r5269, %r5270, %r5271, %r5257;
	// end inline asm
	ld.shared.u32 	%r5274, [%r5613+-8276];
	ld.shared.u32 	%r5275, [%r5619+6700];
	// begin inline asm
	dp4a.s32.s32 %r5273, %r5274, %r5275, %r5269;
	// end inline asm
	ld.shared.u32 	%r5278, [%r5613+-8264];
	ld.shared.u32 	%r5279, [%r5619+6712];
	// begin inline asm
	dp4a.s32.s32 %r5277, %r5278, %r5279, %r5265;
	// end inline asm
	ld.shared.u32 	%r5282, [%r5613+-8260];
	ld.shared.u32 	%r5283, [%r5619+6716];
	// begin inline asm
	dp4a.s32.s32 %r5281, %r5282, %r5283, %r5277;
	// end inline asm
	ld.shared.f32 	%f580, [%r5629+836];
	ld.shared.v2.u8 	{%rs314, %rs315}, [%r5627+2];
	cvt.u32.u16 	%r5963, %rs314;
	cvt.s32.s8 	%r5964, %r5963;
	mul.lo.s32 	%r5965, %r5273, %r5964;
	cvt.u32.u16 	%r5966, %rs315;
	cvt.s32.s8 	%r5967, %r5966;
	mad.lo.s32 	%r5968, %r5281, %r5967, %r5965;
	cvt.rn.f32.s32 	%f581, %r5968;
	fma.rn.f32 	%f582, %f580, %f581, %f579;
	ld.shared.f32 	%f583, [%r5646];
	fma.rn.f32 	%f698, %f582, %f583, %f698;
	ld.shared.u32 	%r5286, [%r5613];
	ld.shared.u32 	%r5287, [%r5619+6656];
	// begin inline asm
	dp4a.s32.s32 %r5285, %r5286, %r5287, %r5584;
	// end inline asm
	ld.shared.u32 	%r5290, [%r5613+4];
	ld.shared.u32 	%r5291, [%r5619+6660];
	// begin inline asm
	dp4a.s32.s32 %r5289, %r5290, %r5291, %r5285;
	// end inline asm
	ld.shared.u32 	%r5294, [%r5613+16];
	ld.shared.u32 	%r5295, [%r5619+6672];
	// begin inline asm
	dp4a.s32.s32 %r5293, %r5294, %r5295, %r5584;
	// end inline asm
	ld.shared.u32 	%r5298, [%r5613+20];
	ld.shared.u32 	%r5299, [%r5619+6676];
	// begin inline asm
	dp4a.s32.s32 %r5297, %r5298, %r5299, %r5293;
	// end inline asm
	ld.shared.u32 	%r5302, [%r5613+8];
	ld.shared.u32 	%r5303, [%r5619+6664];
	// begin inline asm
	dp4a.s32.s32 %r5301, %r5302, %r5303, %r5289;
	// end inline asm
	ld.shared.u32 	%r5306, [%r5613+12];
	ld.shared.u32 	%r5307, [%r5619+6668];
	// begin inline asm
	dp4a.s32.s32 %r5305, %r5306, %r5307, %r5301;
	// end inline asm
	ld.shared.u32 	%r5310, [%r5613+24];
	ld.shared.u32 	%r5311, [%r5619+6680];
	// begin inline asm
	dp4a.s32.s32 %r5309, %r5310, %r5311, %r5297;
	// end inline asm
	ld.shared.u32 	%r5314, [%r5613+28];
	ld.shared.u32 	%r5315, [%r5619+6684];
	// begin inline asm
	dp4a.s32.s32 %r5313, %r5314, %r5315, %r5309;
	// end inline asm
	ld.shared.f32 	%f584, [%r5629+832];
	ld.shared.v2.u8 	{%rs316, %rs317}, [%r5652];
	cvt.u32.u16 	%r5969, %rs316;
	cvt.s32.s8 	%r5970, %r5969;
	mul.lo.s32 	%r5971, %r5305, %r5970;
	cvt.u32.u16 	%r5972, %rs317;
	cvt.s32.s8 	%r5973, %r5972;
	mad.lo.s32 	%r5974, %r5313, %r5973, %r5971;
	cvt.rn.f32.s32 	%f585, %r5974;
	fma.rn.f32 	%f586, %f584, %f585, 0f00000000;
	ld.shared.u32 	%r5318, [%r5613+32];
	ld.shared.u32 	%r5319, [%r5619+6688];
	// begin inline asm
	dp4a.s32.s32 %r5317, %r5318, %r5319, %r5584;
	// end inline asm
	ld.shared.u32 	%r5322, [%r5613+36];
	ld.shared.u32 	%r5323, [%r5619+6692];
	// begin inline asm
	dp4a.s32.s32 %r5321, %r5322, %r5323, %r5317;
	// end inline asm
	ld.shared.u32 	%r5326, [%r5613+48];
	ld.shared.u32 	%r5327, [%r5619+6704];
	// begin inline asm
	dp4a.s32.s32 %r5325, %r5326, %r5327, %r5584;
	// end inline asm
	ld.shared.u32 	%r5330, [%r5613+52];
	ld.shared.u32 	%r5331, [%r5619+6708];
	// begin inline asm
	dp4a.s32.s32 %r5329, %r5330, %r5331, %r5325;
	// end inline asm
	ld.shared.u32 	%r5334, [%r5613+40];
	ld.shared.u32 	%r5335, [%r5619+6696];
	// begin inline asm
	dp4a.s32.s32 %r5333, %r5334, %r5335, %r5321;
	// end inline asm
	ld.shared.u32 	%r5338, [%r5613+44];
	ld.shared.u32 	%r5339, [%r5619+6700];
	// begin inline asm
	dp4a.s32.s32 %r5337, %r5338, %r5339, %r5333;
	// end inline asm
	ld.shared.u32 	%r5342, [%r5613+56];
	ld.shared.u32 	%r5343, [%r5619+6712];
	// begin inline asm
	dp4a.s32.s32 %r5341, %r5342, %r5343, %r5329;
	// end inline asm
	ld.shared.u32 	%r5346, [%r5613+60];
	ld.shared.u32 	%r5347, [%r5619+6716];
	// begin inline asm
	dp4a.s32.s32 %r5345, %r5346, %r5347, %r5341;
	// end inline asm
	ld.shared.v2.u8 	{%rs318, %rs319}, [%r5652+2];
	cvt.u32.u16 	%r5975, %rs318;
	cvt.s32.s8 	%r5976, %r5975;
	mul.lo.s32 	%r5977, %r5337, %r5976;
	cvt.u32.u16 	%r5978, %rs319;
	cvt.s32.s8 	%r5979, %r5978;
	mad.lo.s32 	%r5980, %r5345, %r5979, %r5977;
	cvt.rn.f32.s32 	%f587, %r5980;
	fma.rn.f32 	%f588, %f580, %f587, %f586;
	ld.shared.f32 	%f589, [%r5668+128];
	fma.rn.f32 	%f682, %f588, %f589, %f682;
	ld.shared.u32 	%r5350, [%r5613+-8320];
	ld.shared.u32 	%r5351, [%r5619+7168];
	// begin inline asm
	dp4a.s32.s32 %r5349, %r5350, %r5351, %r5584;
	// end inline asm
	ld.shared.u32 	%r5354, [%r5613+-8316];
	ld.shared.u32 	%r5355, [%r5619+7172];
	// begin inline asm
	dp4a.s32.s32 %r5353, %r5354, %r5355, %r5349;
	// end inline asm
	ld.shared.u32 	%r5358, [%r5613+-8304];
	ld.shared.u32 	%r5359, [%r5619+7184];
	// begin inline asm
	dp4a.s32.s32 %r5357, %r5358, %r5359, %r5584;
	// end inline asm
	ld.shared.u32 	%r5362, [%r5613+-8300];
	ld.shared.u32 	%r5363, [%r5619+7188];
	// begin inline asm
	dp4a.s32.s32 %r5361, %r5362, %r5363, %r5357;
	// end inline asm
	ld.shared.u32 	%r5366, [%r5613+-8312];
	ld.shared.u32 	%r5367, [%r5619+7176];
	// begin inline asm
	dp4a.s32.s32 %r5365, %r5366, %r5367, %r5353;
	// end inline asm
	ld.shared.u32 	%r5370, [%r5613+-8308];
	ld.shared.u32 	%r5371, [%r5619+7180];
	// begin inline asm
	dp4a.s32.s32 %r5369, %r5370, %r5371, %r5365;
	// end inline asm
	ld.shared.u32 	%r5374, [%r5613+-8296];
	ld.shared.u32 	%r5375, [%r5619+7192];
	// begin inline asm
	dp4a.s32.s32 %r5373, %r5374, %r5375, %r5361;
	// end inline asm
	ld.shared.u32 	%r5378, [%r5613+-8292];
	ld.shared.u32 	%r5379, [%r5619+7196];
	// begin inline asm
	dp4a.s32.s32 %r5377, %r5378, %r5379, %r5373;
	// end inline asm
	ld.shared.f32 	%f590, [%r5629+896];
	ld.shared.v2.u8 	{%rs320, %rs321}, [%r5627];
	cvt.u32.u16 	%r5981, %rs320;
	cvt.s32.s8 	%r5982, %r5981;
	mul.lo.s32 	%r5983, %r5369, %r5982;
	cvt.u32.u16 	%r5984, %rs321;
	cvt.s32.s8 	%r5985, %r5984;
	mad.lo.s32 	%r5986, %r5377, %r5985, %r5983;
	cvt.rn.f32.s32 	%f591, %r5986;
	fma.rn.f32 	%f592, %f590, %f591, 0f00000000;
	ld.shared.u32 	%r5382, [%r5613+-8288];
	ld.shared.u32 	%r5383, [%r5619+7200];
	// begin inline asm
	dp4a.s32.s32 %r5381, %r5382, %r5383, %r5584;
	// end inline asm
	ld.shared.u32 	%r5386, [%r5613+-8284];
	ld.shared.u32 	%r5387, [%r5619+7204];
	// begin inline asm
	dp4a.s32.s32 %r5385, %r5386, %r5387, %r5381;
	// end inline asm
	ld.shared.u32 	%r5390, [%r5613+-8272];
	ld.shared.u32 	%r5391, [%r5619+7216];
	// begin inline asm
	dp4a.s32.s32 %r5389, %r5390, %r5391, %r5584;
	// end inline asm
	ld.shared.u32 	%r5394, [%r5613+-8268];
	ld.shared.u32 	%r5395, [%r5619+7220];
	// begin inline asm
	dp4a.s32.s32 %r5393, %r5394, %r5395, %r5389;
	// end inline asm
	ld.shared.u32 	%r5398, [%r5613+-8280];
	ld.shared.u32 	%r5399, [%r5619+7208];
	// begin inline asm
	dp4a.s32.s32 %r5397, %r5398, %r5399, %r5385;
	// end inline asm
	ld.shared.u32 	%r5402, [%r5613+-8276];
	ld.shared.u32 	%r5403, [%r5619+7212];
	// begin inline asm
	dp4a.s32.s32 %r5401, %r5402, %r5403, %r5397;
	// end inline asm
	ld.shared.u32 	%r5406, [%r5613+-8264];
	ld.shared.u32 	%r5407, [%r5619+7224];
	// begin inline asm
	dp4a.s32.s32 %r5405, %r5406, %r5407, %r5393;
	// end inline asm
	ld.shared.u32 	%r5410, [%r5613+-8260];
	ld.shared.u32 	%r5411, [%r5619+7228];
	// begin inline asm
	dp4a.s32.s32 %r5409, %r5410, %r5411, %r5405;
	// end inline asm
	ld.shared.f32 	%f593, [%r5629+900];
	ld.shared.v2.u8 	{%rs322, %rs323}, [%r5627+2];
	cvt.u32.u16 	%r5987, %rs322;
	cvt.s32.s8 	%r5988, %r5987;
	mul.lo.s32 	%r5989, %r5401, %r5988;
	cvt.u32.u16 	%r5990, %rs323;
	cvt.s32.s8 	%r5991, %r5990;
	mad.lo.s32 	%r5992, %r5409, %r5991, %r5989;
	cvt.rn.f32.s32 	%f594, %r5992;
	fma.rn.f32 	%f595, %f593, %f594, %f592;
	ld.shared.f32 	%f596, [%r5646];
	fma.rn.f32 	%f697, %f595, %f596, %f697;
	ld.shared.u32 	%r5414, [%r5613];
	ld.shared.u32 	%r5415, [%r5619+7168];
	// begin inline asm
	dp4a.s32.s32 %r5413, %r5414, %r5415, %r5584;
	// end inline asm
	ld.shared.u32 	%r5418, [%r5613+4];
	ld.shared.u32 	%r5419, [%r5619+7172];
	// begin inline asm
	dp4a.s32.s32 %r5417, %r5418, %r5419, %r5413;
	// end inline asm
	ld.shared.u32 	%r5422, [%r5613+16];
	ld.shared.u32 	%r5423, [%r5619+7184];
	// begin inline asm
	dp4a.s32.s32 %r5421, %r5422, %r5423, %r5584;
	// end inline asm
	ld.shared.u32 	%r5426, [%r5613+20];
	ld.shared.u32 	%r5427, [%r5619+7188];
	// begin inline asm
	dp4a.s32.s32 %r5425, %r5426, %r5427, %r5421;
	// end inline asm
	ld.shared.u32 	%r5430, [%r5613+8];
	ld.shared.u32 	%r5431, [%r5619+7176];
	// begin inline asm
	dp4a.s32.s32 %r5429, %r5430, %r5431, %r5417;
	// end inline asm
	ld.shared.u32 	%r5434, [%r5613+12];
	ld.shared.u32 	%r5435, [%r5619+7180];
	// begin inline asm
	dp4a.s32.s32 %r5433, %r5434, %r5435, %r5429;
	// end inline asm
	ld.shared.u32 	%r5438, [%r5613+24];
	ld.shared.u32 	%r5439, [%r5619+7192];
	// begin inline asm
	dp4a.s32.s32 %r5437, %r5438, %r5439, %r5425;
	// end inline asm
	ld.shared.u32 	%r5442, [%r5613+28];
	ld.shared.u32 	%r5443, [%r5619+7196];
	// begin inline asm
	dp4a.s32.s32 %r5441, %r5442, %r5443, %r5437;
	// end inline asm
	ld.shared.f32 	%f597, [%r5629+896];
	ld.shared.v2.u8 	{%rs324, %rs325}, [%r5652];
	cvt.u32.u16 	%r5993, %rs324;
	cvt.s32.s8 	%r5994, %r5993;
	mul.lo.s32 	%r5995, %r5433, %r5994;
	cvt.u32.u16 	%r5996, %rs325;
	cvt.s32.s8 	%r5997, %r5996;
	mad.lo.s32 	%r5998, %r5441, %r5997, %r5995;
	cvt.rn.f32.s32 	%f598, %r5998;
	fma.rn.f32 	%f599, %f597, %f598, 0f00000000;
	ld.shared.u32 	%r5446, [%r5613+32];
	ld.shared.u32 	%r5447, [%r5619+7200];
	// begin inline asm
	dp4a.s32.s32 %r5445, %r5446, %r5447, %r5584;
	// end inline asm
	ld.shared.u32 	%r5450, [%r5613+36];
	ld.shared.u32 	%r5451, [%r5619+7204];
	// begin inline asm
	dp4a.s32.s32 %r5449, %r5450, %r5451, %r5445;
	// end inline asm
	ld.shared.u32 	%r5454, [%r5613+48];
	ld.shared.u32 	%r5455, [%r5619+7216];
	// begin inline asm
	dp4a.s32.s32 %r5453, %r5454, %r5455, %r5584;
	// end inline asm
	ld.shared.u32 	%r5458, [%r5613+52];
	ld.shared.u32 	%r5459, [%r5619+7220];
	// begin inline asm
	dp4a.s32.s32 %r5457, %r5458, %r5459, %r5453;
	// end inline asm
	ld.shared.u32 	%r5462, [%r5613+40];
	ld.shared.u32 	%r5463, [%r5619+7208];
	// begin inline asm
	dp4a.s32.s32 %r5461, %r5462, %r5463, %r5449;
	// end inline asm
	ld.shared.u32 	%r5466, [%r5613+44];
	ld.shared.u32 	%r5467, [%r5619+7212];
	// begin inline asm
	dp4a.s32.s32 %r5465, %r5466, %r5467, %r5461;
	// end inline asm
	ld.shared.u32 	%r5470, [%r5613+56];
	ld.shared.u32 	%r5471, [%r5619+7224];
	// begin inline asm
	dp4a.s32.s32 %r5469, %r5470, %r5471, %r5457;
	// end inline asm
	ld.shared.u32 	%r5474, [%r5613+60];
	ld.shared.u32 	%r5475, [%r5619+7228];
	// begin inline asm
	dp4a.s32.s32 %r5473, %r5474, %r5475, %r5469;
	// end inline asm
	ld.shared.v2.u8 	{%rs326, %rs327}, [%r5652+2];
	cvt.u32.u16 	%r5999, %rs326;
	cvt.s32.s8 	%r6000, %r5999;
	mul.lo.s32 	%r6001, %r5465, %r6000;
	cvt.u32.u16 	%r6002, %rs327;
	cvt.s32.s8 	%r6003, %r6002;
	mad.lo.s32 	%r6004, %r5473, %r6003, %r6001;
	cvt.rn.f32.s32 	%f600, %r6004;
	fma.rn.f32 	%f601, %f593, %f600, %f599;
	ld.shared.f32 	%f602, [%r5668+128];
	fma.rn.f32 	%f681, %f601, %f602, %f681;
	ld.shared.u32 	%r5478, [%r5613+-8320];
	ld.shared.u32 	%r5479, [%r5619+7680];
	// begin inline asm
	dp4a.s32.s32 %r5477, %r5478, %r5479, %r5584;
	// end inline asm
	ld.shared.u32 	%r5482, [%r5613+-8316];
	ld.shared.u32 	%r5483, [%r5619+7684];
	// begin inline asm
	dp4a.s32.s32 %r5481, %r5482, %r5483, %r5477;
	// end inline asm
	ld.shared.u32 	%r5486, [%r5613+-8304];
	ld.shared.u32 	%r5487, [%r5619+7696];
	// begin inline asm
	dp4a.s32.s32 %r5485, %r5486, %r5487, %r5584;
	// end inline asm
	ld.shared.u32 	%r5490, [%r5613+-8300];
	ld.shared.u32 	%r5491, [%r5619+7700];
	// begin inline asm
	dp4a.s32.s32 %r5489, %r5490, %r5491, %r5485;
	// end inline asm
	ld.shared.u32 	%r5494, [%r5613+-8312];
	ld.shared.u32 	%r5495, [%r5619+7688];
	// begin inline asm
	dp4a.s32.s32 %r5493, %r5494, %r5495, %r5481;
	// end inline asm
	ld.shared.u32 	%r5498, [%r5613+-8308];
	ld.shared.u32 	%r5499, [%r5619+7692];
	// begin inline asm
	dp4a.s32.s32 %r5497, %r5498, %r5499, %r5493;
	// end inline asm
	ld.shared.u32 	%r5502, [%r5613+-8296];
	ld.shared.u32 	%r5503, [%r5619+7704];
	// begin inline asm
	dp4a.s32.s32 %r5501, %r5502, %r5503, %r5489;
	// end inline asm
	ld.shared.u32 	%r5506, [%r5613+-8292];
	ld.shared.u32 	%r5507, [%r5619+7708];
	// begin inline asm
	dp4a.s32.s32 %r5505, %r5506, %r5507, %r5501;
	// end inline asm
	ld.shared.f32 	%f603, [%r5629+960];
	ld.shared.v2.u8 	{%rs328, %rs329}, [%r5627];
	cvt.u32.u16 	%r6005, %rs328;
	cvt.s32.s8 	%r6006, %r6005;
	mul.lo.s32 	%r6007, %r5497, %r6006;
	cvt.u32.u16 	%r6008, %rs329;
	cvt.s32.s8 	%r6009, %r6008;
	mad.lo.s32 	%r6010, %r5505, %r6009, %r6007;
	cvt.rn.f32.s32 	%f604, %r6010;
	fma.rn.f32 	%f605, %f603, %f604, 0f00000000;
	ld.shared.u32 	%r5510, [%r5613+-8288];
	ld.shared.u32 	%r5511, [%r5619+7712];
	// begin inline asm
	dp4a.s32.s32 %r5509, %r5510, %r5511, %r5584;
	// end inline asm
	ld.shared.u32 	%r5514, [%r5613+-8284];
	ld.shared.u32 	%r5515, [%r5619+7716];
	// begin inline asm
	dp4a.s32.s32 %r5513, %r5514, %r5515, %r5509;
	// end inline asm
	ld.shared.u32 	%r5518, [%r5613+-8272];
	ld.shared.u32 	%r5519, [%r5619+7728];
	// begin inline asm
	dp4a.s32.s32 %r5517, %r5518, %r5519, %r5584;
	// end inline asm
	ld.shared.u32 	%r5522, [%r5613+-8268];
	ld.shared.u32 	%r5523, [%r5619+7732];
	// begin inline asm
	dp4a.s32.s32 %r5521, %r5522, %r5523, %r5517;
	// end inline asm
	ld.shared.u32 	%r5526, [%r5613+-8280];
	ld.shared.u32 	%r5527, [%r5619+7720];
	// begin inline asm
	dp4a.s32.s32 %r5525, %r5526, %r5527, %r5513;
	// end inline asm
	ld.shared.u32 	%r5530, [%r5613+-8276];
	ld.shared.u32 	%r5531, [%r5619+7724];
	// begin inline asm
	dp4a.s32.s32 %r5529, %r5530, %r5531, %r5525;
	// end inline asm
	ld.shared.u32 	%r5534, [%r5613+-8264];
	ld.shared.u32 	%r5535, [%r5619+7736];
	// begin inline asm
	dp4a.s32.s32 %r5533, %r5534, %r5535, %r5521;
	// end inline asm
	ld.shared.u32 	%r5538, [%r5613+-8260];
	ld.shared.u32 	%r5539, [%r5619+7740];
	// begin inline asm
	dp4a.s32.s32 %r5537, %r5538, %r5539, %r5533;
	// end inline asm
	ld.shared.f32 	%f606, [%r5629+964];
	ld.shared.v2.u8 	{%rs330, %rs331}, [%r5627+2];
	cvt.u32.u16 	%r6011, %rs330;
	cvt.s32.s8 	%r6012, %r6011;
	mul.lo.s32 	%r6013, %r5529, %r6012;
	cvt.u32.u16 	%r6014, %rs331;
	cvt.s32.s8 	%r6015, %r6014;
	mad.lo.s32 	%r6016, %r5537, %r6015, %r6013;
	cvt.rn.f32.s32 	%f607, %r6016;
	fma.rn.f32 	%f608, %f606, %f607, %f605;
	ld.shared.f32 	%f609, [%r5646];
	fma.rn.f32 	%f696, %f608, %f609, %f696;
	ld.shared.u32 	%r5542, [%r5613];
	ld.shared.u32 	%r5543, [%r5619+7680];
	// begin inline asm
	dp4a.s32.s32 %r5541, %r5542, %r5543, %r5584;
	// end inline asm
	ld.shared.u32 	%r5546, [%r5613+4];
	ld.shared.u32 	%r5547, [%r5619+7684];
	// begin inline asm
	dp4a.s32.s32 %r5545, %r5546, %r5547, %r5541;
	// end inline asm
	ld.shared.u32 	%r5550, [%r5613+16];
	ld.shared.u32 	%r5551, [%r5619+7696];
	// begin inline asm
	dp4a.s32.s32 %r5549, %r5550, %r5551, %r5584;
	// end inline asm
	ld.shared.u32 	%r5554, [%r5613+20];
	ld.shared.u32 	%r5555, [%r5619+7700];
	// begin inline asm
	dp4a.s32.s32 %r5553, %r5554, %r5555, %r5549;
	// end inline asm
	ld.shared.u32 	%r5558, [%r5613+8];
	ld.shared.u32 	%r5559, [%r5619+7688];
	// begin inline asm
	dp4a.s32.s32 %r5557, %r5558, %r5559, %r5545;
	// end inline asm
	ld.shared.u32 	%r5562, [%r5613+12];
	ld.shared.u32 	%r5563, [%r5619+7692];
	// begin inline asm
	dp4a.s32.s32 %r5561, %r5562, %r5563, %r5557;
	// end inline asm
	ld.shared.u32 	%r5566, [%r5613+24];
	ld.shared.u32 	%r5567, [%r5619+7704];
	// begin inline asm
	dp4a.s32.s32 %r5565, %r5566, %r5567, %r5553;
	// end inline asm
	ld.shared.u32 	%r5570, [%r5613+28];
	ld.shared.u32 	%r5571, [%r5619+7708];
	// begin inline asm
	dp4a.s32.s32 %r5569, %r5570, %r5571, %r5565;
	// end inline asm
	ld.shared.f32 	%f610, [%r5629+960];
	ld.shared.v2.u8 	{%rs332, %rs333}, [%r5652];
	cvt.u32.u16 	%r6017, %rs332;
	cvt.s32.s8 	%r6018, %r6017;
	mul.lo.s32 	%r6019, %r5561, %r6018;
	cvt.u32.u16 	%r6020, %rs333;
	cvt.s32.s8 	%r6021, %r6020;
	mad.lo.s32 	%r6022, %r5569, %r6021, %r6019;
	cvt.rn.f32.s32 	%f611, %r6022;
	fma.rn.f32 	%f612, %f610, %f611, 0f00000000;
	ld.shared.u32 	%r5574, [%r5613+32];
	ld.shared.u32 	%r5575, [%r5619+7712];
	// begin inline asm
	dp4a.s32.s32 %r5573, %r5574, %r5575, %r5584;
	// end inline asm
	ld.shared.u32 	%r5578, [%r5613+36];
	ld.shared.u32 	%r5579, [%r5619+7716];
	// begin inline asm
	dp4a.s32.s32 %r5577, %r5578, %r5579, %r5573;
	// end inline asm
	ld.shared.u32 	%r5582, [%r5613+48];
	ld.shared.u32 	%r5583, [%r5619+7728];
	// begin inline asm
	dp4a.s32.s32 %r5581, %r5582, %r5583, %r5584;
	// end inline asm
	ld.shared.u32 	%r5586, [%r5613+52];
	ld.shared.u32 	%r5587, [%r5619+7732];
	// begin inline asm
	dp4a.s32.s32 %r5585, %r5586, %r5587, %r5581;
	// end inline asm
	ld.shared.u32 	%r5590, [%r5613+40];
	ld.shared.u32 	%r5591, [%r5619+7720];
	// begin inline asm
	dp4a.s32.s32 %r5589, %r5590, %r5591, %r5577;
	// end inline asm
	ld.shared.u32 	%r5594, [%r5613+44];
	ld.shared.u32 	%r5595, [%r5619+7724];
	// begin inline asm
	dp4a.s32.s32 %r5593, %r5594, %r5595, %r5589;
	// end inline asm
	ld.shared.u32 	%r5598, [%r5613+56];
	ld.shared.u32 	%r5599, [%r5619+7736];
	// begin inline asm
	dp4a.s32.s32 %r5597, %r5598, %r5599, %r5585;
	// end inline asm
	ld.shared.u32 	%r5602, [%r5613+60];
	ld.shared.u32 	%r5603, [%r5619+7740];
	// begin inline asm
	dp4a.s32.s32 %r5601, %r5602, %r5603, %r5597;
	// end inline asm
	ld.shared.v2.u8 	{%rs334, %rs335}, [%r5652+2];
	cvt.u32.u16 	%r6023, %rs334;
	cvt.s32.s8 	%r6024, %r6023;
	mul.lo.s32 	%r6025, %r5593, %r6024;
	cvt.u32.u16 	%r6026, %rs335;
	cvt.s32.s8 	%r6027, %r6026;
	mad.lo.s32 	%r6028, %r5601, %r6027, %r6025;
	cvt.rn.f32.s32 	%f613, %r6028;
	fma.rn.f32 	%f614, %f606, %f613, %f612;
	ld.shared.f32 	%f615, [%r5668+128];
	fma.rn.f32 	%f680, %f614, %f615, %f680;
	add.s32 	%r50, %r6110, 8;
	setp.lt.u32 	%p5, %r6110, 24;
	mov.u32 	%r6110, %r50;
	@%p5 bra 	$L__BB122_5;
	bar.sync 	0;
	add.s32 	%r6108, %r6108, 1;
	setp.eq.s32 	%p6, %r6108, %r1;
	@%p6 bra 	$L__BB122_7;
	bra.uni 	$L__BB122_2;
$L__BB122_7:
	ld.param.u32 	%r6060, [mul_mat_q6_K_param_5];
	mov.u32 	%r6029, %tid.y;
	mov.u32 	%r6030, %ctaid.y;
	shl.b32 	%r6031, %r6030, 6;
	add.s32 	%r44, %r6031, %r6029;
	mov.u32 	%r6032, %tid.x;
	mov.u32 	%r6033, %ctaid.x;
	shl.b32 	%r6034, %r6033, 6;
	add.s32 	%r45, %r6034, %r6032;
	setp.lt.s32 	%p7, %r44, %r6060;
	@%p7 bra 	$L__BB122_8;
	bra.uni 	$L__BB122_87;
$L__BB122_8:
	ld.param.u32 	%r6076, [mul_mat_q6_K_param_7];
	ld.param.u64 	%rd214, [mul_mat_q6_K_param_2];
	setp.ge.s32 	%p8, %r45, %r6076;
	mad.lo.s32 	%r52, %r44, %r6076, %r45;
	cvta.to.global.u64 	%rd1, %rd214;
	mul.wide.s32 	%rd195, %r52, 4;
	add.s64 	%rd2, %rd1, %rd195;
	@%p8 bra 	$L__BB122_10;
	st.global.f32 	[%rd2], %f711;
$L__BB122_10:
	ld.param.u32 	%r6077, [mul_mat_q6_K_param_7];
	add.s32 	%r53, %r45, 32;
	setp.ge.s32 	%p9, %r53, %r6077;
	@%p9 bra 	$L__BB122_12;
	st.global.f32 	[%rd2+128], %f695;
$L__BB122_12:
	ld.param.u32 	%r6061, [mul_mat_q6_K_param_5];
	add.s32 	%r6035, %r44, 4;
	setp.ge.s32 	%p10, %r6035, %r6061;
	@%p10 bra 	$L__BB122_87;
	ld.param.u32 	%r6078, [mul_mat_q6_K_param_7];
	setp.ge.s32 	%p11, %r45, %r6078;
	shl.b32 	%r54, %r6078, 2;
	add.s32 	%r6036, %r52, %r54;
	mul.wide.s32 	%rd196, %r6036, 4;
	add.s64 	%rd3, %rd1, %rd196;
	@%p11 bra 	$L__BB122_15;
	st.global.f32 	[%rd3], %f710;
$L__BB122_15:
	ld.param.u32 	%r6079, [mul_mat_q6_K_param_7];
	setp.ge.s32 	%p12, %r53, %r6079;
	@%p12 bra 	$L__BB122_17;
	st.global.f32 	[%rd3+128], %f694;
$L__BB122_17:
	ld.param.u32 	%r6062, [mul_mat_q6_K_param_5];
	add.s32 	%r6037, %r44, 8;
	setp.ge.s32 	%p13, %r6037, %r6062;
	@%p13 bra 	$L__BB122_87;
	ld.param.u32 	%r6080, [mul_mat_q6_K_param_7];
	setp.ge.s32 	%p14, %r45, %r6080;
	shl.b32 	%r55, %r6080, 3;
	add.s32 	%r56, %r52, %r55;
	mul.wide.s32 	%rd197, %r56, 4;
	add.s64 	%rd4, %rd1, %rd197;
	@%p14 bra 	$L__BB122_20;
	st.global.f32 	[%rd4], %f709;
$L__BB122_20:
	ld.param.u32 	%r6081, [mul_mat_q6_K_param_7];
	setp.ge.s32 	%p15, %r53, %r6081;
	@%p15 bra 	$L__BB122_22;
	st.global.f32 	[%rd4+128], %f693;
$L__BB122_22:
	ld.param.u32 	%r6063, [mul_mat_q6_K_param_5];
	add.s32 	%r6038, %r44, 12;
	setp.ge.s32 	%p16, %r6038, %r6063;
	@%p16 bra 	$L__BB122_87;
	ld.param.u32 	%r6082, [mul_mat_q6_K_param_7];
	setp.ge.s32 	%p17, %r45, %r6082;
	add.s32 	%r6039, %r56, %r54;
	mul.wide.s32 	%rd198, %r6039, 4;
	add.s64 	%rd5, %rd1, %rd198;
	@%p17 bra 	$L__BB122_25;
	st.global.f32 	[%rd5], %f708;
$L__BB122_25:
	ld.param.u32 	%r6083, [mul_mat_q6_K_param_7];
	setp.ge.s32 	%p18, %r53, %r6083;
	@%p18 bra 	$L__BB122_27;
	st.global.f32 	[%rd5+128], %f692;
$L__BB122_27:
	ld.param.u32 	%r6064, [mul_mat_q6_K_param_5];
	add.s32 	%r6040, %r44, 16;
	setp.ge.s32 	%p19, %r6040, %r6064;
	@%p19 bra 	$L__BB122_87;
	ld.param.u32 	%r6084, [mul_mat_q6_K_param_7];
	setp.ge.s32 	%p20, %r45, %r6084;
	shl.b32 	%r57, %r6084, 4;
	add.s32 	%r58, %r52, %r57;
	mul.wide.s32 	%rd199, %r58, 4;
	add.s64 	%rd6, %rd1, %rd199;
	@%p20 bra 	$L__BB122_30;
	st.global.f32 	[%rd6], %f707;
$L__BB122_30:
	ld.param.u32 	%r6085, [mul_mat_q6_K_param_7];
	setp.ge.s32 	%p21, %r53, %r6085;
	@%p21 bra 	$L__BB122_32;
	st.global.f32 	[%rd6+128], %f691;
$L__BB122_32:
	ld.param.u32 	%r6065, [mul_mat_q6_K_param_5];
	add.s32 	%r6041, %r44, 20;
	setp.ge.s32 	%p22, %r6041, %r6065;
	@%p22 bra 	$L__BB122_87;
	ld.param.u32 	%r6086, [mul_mat_q6_K_param_7];
	setp.ge.s32 	%p23, %r45, %r6086;
	add.s32 	%r6042, %r58, %r54;
	mul.wide.s32 	%rd200, %r6042, 4;
	add.s64 	%rd7, %rd1, %rd200;
	@%p23 bra 	$L__BB122_35;
	st.global.f32 	[%rd7], %f706;
$L__BB122_35:
	ld.param.u32 	%r6087, [mul_mat_q6_K_param_7];
	setp.ge.s32 	%p24, %r53, %r6087;
	@%p24 bra 	$L__BB122_37;
	st.global.f32 	[%rd7+128], %f690;
$L__BB122_37:
	ld.param.u32 	%r6066, [mul_mat_q6_K_param_5];
	add.s32 	%r6043, %r44, 24;
	setp.ge.s32 	%p25, %r6043, %r6066;
	@%p25 bra 	$L__BB122_87;
	ld.param.u32 	%r6088, [mul_mat_q6_K_param_7];
	setp.ge.s32 	%p26, %r45, %r6088;
	add.s32 	%r59, %r58, %r55;
	mul.wide.s32 	%rd201, %r59, 4;
	add.s64 	%rd8, %rd1, %rd201;
	@%p26 bra 	$L__BB122_40;
	st.global.f32 	[%rd8], %f705;
$L__BB122_40:
	ld.param.u32 	%r6089, [mul_mat_q6_K_param_7];
	setp.ge.s32 	%p27, %r53, %r6089;
	@%p27 bra 	$L__BB122_42;
	st.global.f32 	[%rd8+128], %f689;
$L__BB122_42:
	ld.param.u32 	%r6067, [mul_mat_q6_K_param_5];
	add.s32 	%r6044, %r44, 28;
	setp.ge.s32 	%p28, %r6044, %r6067;
	@%p28 bra 	$L__BB122_87;
	ld.param.u32 	%r6090, [mul_mat_q6_K_param_7];
	setp.ge.s32 	%p29, %r45, %r6090;
	add.s32 	%r6045, %r59, %r54;
	mul.wide.s32 	%rd202, %r6045, 4;
	add.s64 	%rd9, %rd1, %rd202;
	@%p29 bra 	$L__BB122_45;
	st.global.f32 	[%rd9], %f704;
$L__BB122_45:
	ld.param.u32 	%r6091, [mul_mat_q6_K_param_7];
	setp.ge.s32 	%p30, %r53, %r6091;
	@%p30 bra 	$L__BB122_47;
	st.global.f32 	[%rd9+128], %f688;
$L__BB122_47:
	ld.param.u32 	%r6068, [mul_mat_q6_K_param_5];
	add.s32 	%r6046, %r44, 32;
	setp.ge.s32 	%p31, %r6046, %r6068;
	@%p31 bra 	$L__BB122_87;
	ld.param.u32 	%r6092, [mul_mat_q6_K_param_7];
	setp.ge.s32 	%p32, %r45, %r6092;
	shl.b32 	%r6047, %r6092, 5;
	add.s32 	%r60, %r52, %r6047;
	mul.wide.s32 	%rd203, %r60, 4;
	add.s64 	%rd10, %rd1, %rd203;
	@%p32 bra 	$L__BB122_50;
	st.global.f32 	[%rd10], %f703;
$L__BB122_50:
	ld.param.u32 	%r6093, [mul_mat_q6_K_param_7];
	setp.ge.s32 	%p33, %r53, %r6093;
	@%p33 bra 	$L__BB122_52;
	st.global.f32 	[%rd10+128], %f687;
$L__BB122_52:
	ld.param.u32 	%r6069, [mul_mat_q6_K_param_5];
	add.s32 	%r6048, %r44, 36;
	setp.ge.s32 	%p34, %r6048, %r6069;
	@%p34 bra 	$L__BB122_87;
	ld.param.u32 	%r6094, [mul_mat_q6_K_param_7];
	setp.ge.s32 	%p35, %r45, %r6094;
	add.s32 	%r6049, %r60, %r54;
	mul.wide.s32 	%rd204, %r6049, 4;
	add.s64 	%rd11, %rd1, %rd204;
	@%p35 bra 	$L__BB122_55;
	st.global.f32 	[%rd11], %f702;
$L__BB122_55:
	ld.param.u32 	%r6095, [mul_mat_q6_K_param_7];
	setp.ge.s32 	%p36, %r53, %r6095;
	@%p36 bra 	$L__BB122_57;
	st.global.f32 	[%rd11+128], %f686;
$L__BB122_57:
	ld.param.u32 	%r6070, [mul_mat_q6_K_param_5];
	add.s32 	%r6050, %r44, 40;
	setp.ge.s32 	%p37, %r6050, %r6070;
	@%p37 bra 	$L__BB122_87;
	ld.param.u32 	%r6096, [mul_mat_q6_K_param_7];
	setp.ge.s32 	%p38, %r45, %r6096;
	add.s32 	%r61, %r60, %r55;
	mul.wide.s32 	%rd205, %r61, 4;
	add.s64 	%rd12, %rd1, %rd205;
	@%p38 bra 	$L__BB122_60;
	st.global.f32 	[%rd12], %f701;
$L__BB122_60:
	ld.param.u32 	%r6097, [mul_mat_q6_K_param_7];
	setp.ge.s32 	%p39, %r53, %r6097;
	@%p39 bra 	$L__BB122_62;
	st.global.f32 	[%rd12+128], %f685;
$L__BB122_62:
	ld.param.u32 	%r6071, [mul_mat_q6_K_param_5];
	add.s32 	%r6051, %r44, 44;
	setp.ge.s32 	%p40, %r6051, %r6071;
	@%p40 bra 	$L__BB122_87;
	ld.param.u32 	%r6098, [mul_mat_q6_K_param_7];
	setp.ge.s32 	%p41, %r45, %r6098;
	add.s32 	%r6052, %r61, %r54;
	mul.wide.s32 	%rd206, %r6052, 4;
	add.s64 	%rd13, %rd1, %rd206;
	@%p41 bra 	$L__BB122_65;
	st.global.f32 	[%rd13], %f700;
$L__BB122_65:
	ld.param.u32 	%r6099, [mul_mat_q6_K_param_7];
	setp.ge.s32 	%p42, %r53, %r6099;
	@%p42 bra 	$L__BB122_67;
	st.global.f32 	[%rd13+128], %f684;
$L__BB122_67:
	ld.param.u32 	%r6072, [mul_mat_q6_K_param_5];
	add.s32 	%r6053, %r44, 48;
	setp.ge.s32 	%p43, %r6053, %r6072;
	@%p43 bra 	$L__BB122_87;
	ld.param.u32 	%r6100, [mul_mat_q6_K_param_7];
	setp.ge.s32 	%p44, %r45, %r6100;
	add.s32 	%r62, %r60, %r57;
	mul.wide.s32 	%rd207, %r62, 4;
	add.s64 	%rd14, %rd1, %rd207;
	@%p44 bra 	$L__BB122_70;
	st.global.f32 	[%rd14], %f699;
$L__BB122_70:
	ld.param.u32 	%r6101, [mul_mat_q6_K_param_7];
	setp.ge.s32 	%p45, %r53, %r6101;
	@%p45 bra 	$L__BB122_72;
	st.global.f32 	[%rd14+128], %f683;
$L__BB122_72:
	ld.param.u32 	%r6073, [mul_mat_q6_K_param_5];
	add.s32 	%r6054, %r44, 52;
	setp.ge.s32 	%p46, %r6054, %r6073;
	@%p46 bra 	$L__BB122_87;
	ld.param.u32 	%r6102, [mul_mat_q6_K_param_7];
	setp.ge.s32 	%p47, %r45, %r6102;
	add.s32 	%r6055, %r62, %r54;
	mul.wide.s32 	%rd208, %r6055, 4;
	add.s64 	%rd15, %rd1, %rd208;
	@%p47 bra 	$L__BB122_75;
	st.global.f32 	[%rd15], %f698;
$L__BB122_75:
	ld.param.u32 	%r6103, [mul_mat_q6_K_param_7];
	setp.ge.s32 	%p48, %r53, %r6103;
	@%p48 bra 	$L__BB122_77;
	st.global.f32 	[%rd15+128], %f682;
$L__BB122_77:
	ld.param.u32 	%r6074, [mul_mat_q6_K_param_5];
	add.s32 	%r6056, %r44, 56;
	setp.ge.s32 	%p49, %r6056, %r6074;
	@%p49 bra 	$L__BB122_87;
	ld.param.u32 	%r6104, [mul_mat_q6_K_param_7];
	setp.ge.s32 	%p50, %r45, %r6104;
	add.s32 	%r63, %r62, %r55;
	mul.wide.s32 	%rd209, %r63, 4;
	add.s64 	%rd16, %rd1, %rd209;
	@%p50 bra 	$L__BB122_80;
	st.global.f32 	[%rd16], %f697;
$L__BB122_80:
	ld.param.u32 	%r6105, [mul_mat_q6_K_param_7];
	setp.ge.s32 	%p51, %r53, %r6105;
	@%p51 bra 	$L__BB122_82;
	st.global.f32 	[%rd16+128], %f681;
$L__BB122_82:
	ld.param.u32 	%r6075, [mul_mat_q6_K_param_5];
	add.s32 	%r6057, %r44, 60;
	setp.ge.s32 	%p52, %r6057, %r6075;
	@%p52 bra 	$L__BB122_87;
	ld.param.u32 	%r6106, [mul_mat_q6_K_param_7];
	setp.ge.s32 	%p53, %r45, %r6106;
	add.s32 	%r6058, %r63, %r54;
	mul.wide.s32 	%rd210, %r6058, 4;
	add.s64 	%rd17, %rd1, %rd210;
	@%p53 bra 	$L__BB122_85;
	st.global.f32 	[%rd17], %f696;
$L__BB122_85:
	ld.param.u32 	%r6107, [mul_mat_q6_K_param_7];
	setp.ge.s32 	%p54, %r53, %r6107;
	@%p54 bra 	$L__BB122_87;
	st.global.f32 	[%rd17+128], %f680;
$L__BB122_87:
	ret;

}


// ===== COMPILED SASS (sm_100) =====

	.target	sm_100

	.elftype	@"ET_EXEC"


//--------------------- .note.nv.tkinfo           --------------------------
	.section	.note.nv.tkinfo,"",@"SHT_NOTE"
	.sectionflags	@"SHF_NOTE_NV_TKINFO"
	.tkinfo
        /*0018*/ 	.word	0x00000002
        /*0030*/ 	.string	""
        /*0030*/ 	.string	"ptxas"
        /*0030*/ 	.string	"Cuda compilation tools, release 13.0, V13.0.88"
        /*0030*/ 	.string	"Build cuda_13.0.r13.0/compiler.36424714_0"
        /*0030*/ 	.string	"-arch sm_100 -m 64 "



//--------------------- .note.nv.cuinfo           --------------------------
	.section	.note.nv.cuinfo,"",@"SHT_NOTE"
	.sectionflags	@"SHF_NOTE_NV_CUINFO"
        /*0018*/ 	.short	0x0002
        /*001a*/ 	.short	0x0064
        /*001c*/ 	.short	0x0082
	.zero		2


//--------------------- .nv.info                  --------------------------
	.section	.nv.info,"",@"SHT_CUDA_INFO"
	.align	4


	//----- nvinfo : EIATTR_REGCOUNT
	.align		4
        /*0000*/ 	.byte	0x04, 0x2f
        /*0002*/ 	.short	(.L_1 - .L_0)
	.align		4
.L_0:
        /*0004*/ 	.word	index@(dequantize_block_q2_K_f32)
        /*0008*/ 	.word	0x00000018


	//----- nvinfo : EIATTR_FRAME_SIZE
	.align		4
.L_1:
        /*000c*/ 	.byte	0x04, 0x11
        /*000e*/ 	.short	(.L_3 - .L_2)
	.align		4
.L_2:
        /*0010*/ 	.word	index@(dequantize_block_q2_K_f32)
        /*0014*/ 	.word	0x00000000


	//----- nvinfo : EIATTR_REGCOUNT
	.align		4
.L_3:
        /*0018*/ 	.byte	0x04, 0x2f
        /*001a*/ 	.short	(.L_5 - .L_4)
	.align		4
.L_4:
        /*001c*/ 	.word	index@(dequantize_block_q2_K_f16)
        /*0020*/ 	.word	0x0000001a


	//----- nvinfo : EIATTR_FRAME_SIZE
	.align		4
.L_5:
        /*0024*/ 	.byte	0x04, 0x11
        /*0026*/ 	.short	(.L_7 - .L_6)
	.align		4
.L_6:
        /*0028*/ 	.word	index@(dequantize_block_q2_K_f16)
        /*002c*/ 	.word	0x00000000


	//----- nvinfo : EIATTR_REGCOUNT
	.align		4
.L_7:
        /*0030*/ 	.byte	0x04, 0x2f
        /*0032*/ 	.short	(.L_9 - .L_8)
	.align		4
.L_8:
        /*0034*/ 	.word	index@(dequantize_block_q3_K_f32)
        /*0038*/ 	.word	0x0000001e


	//----- nvinfo : EIATTR_FRAME_SIZE
	.align		4
.L_9:
        /*003c*/ 	.byte	0x04, 0x11
        /*003e*/ 	.short	(.L_11 - .L_10)
	.align		4
.L_10:
        /*0040*/ 	.word	index@(dequantize_block_q3_K_f32)
        /*0044*/ 	.word	0x00000000


	//----- nvinfo : EIATTR_REGCOUNT
	.align		4
.L_11:
        /*0048*/ 	.byte	0x04, 0x2f
        /*004a*/ 	.short	(.L_13 - .L_12)
	.align		4
.L_12:
        /*004c*/ 	.word	index@(dequantize_block_q3_K_f16)
        /*0050*/ 	.word	0x0000001a


	//----- nvinfo : EIATTR_FRAME_SIZE
	.align		4
.L_13:
        /*0054*/ 	.byte	0x04, 0x11
        /*0056*/ 	.short	(.L_15 - .L_14)
	.align		4
.L_14:
        /*0058*/ 	.word	index@(dequantize_block_q3_K_f16)
        /*005c*/ 	.word	0x00000000


	//----- nvinfo : EIATTR_REGCOUNT
	.align		4
.L_15:
        /*0060*/ 	.byte	0x04, 0x2f
        /*0062*/ 	.short	(.L_17 - .L_16)
	.align		4
.L_16:
        /*0064*/ 	.word	index@(dequantize_block_q4_K_f32)
        /*0068*/ 	.word	0x0000001b


	//----- nvinfo : EIATTR_FRAME_SIZE
	.align		4
.L_17:
        /*006c*/ 	.byte	0x04, 0x11
        /*006e*/ 	.short	(.L_19 - .L_18)
	.align		4
.L_18:
        /*0070*/ 	.word	index@(dequantize_block_q4_K_f32)
        /*0074*/ 	.word	0x00000000


	//----- nvinfo : EIATTR_REGCOUNT
	.align		4
.L_19:
        /*0078*/ 	.byte	0x04, 0x2f
        /*007a*/ 	.short	(.L_21 - .L_20)
	.align		4
.L_20:
        /*007c*/ 	.word	index@(dequantize_block_q4_K_f16)
        /*0080*/ 	.word	0x0000001a


	//----- nvinfo : EIATTR_FRAME_SIZE
	.align		4
.L_21:
        /*0084*/ 	.byte	0x04, 0x11
        /*0086*/ 	.short	(.L_23 - .L_22)
	.align		4
.L_22:
        /*0088*/ 	.word	index@(dequantize_block_q4_K_f16)
        /*008c*/ 	.word	0x00000000


	//----- nvinfo : EIATTR_REGCOUNT
	.align		4
.L_23:
        /*0090*/ 	.byte	0x04, 0x2f
        /*0092*/ 	.short	(.L_25 - .L_24)
	.align		4
.L_24:
        /*0094*/ 	.word	index@(dequantize_block_q5_K_f32)
        /*0098*/ 	.word	0x0000001a


	//----- nvinfo : EIATTR_FRAME_SIZE
	.align		4
.L_25:
        /*009c*/ 	.byte	0x04, 0x11
        /*009e*/ 	.short	(.L_27 - .L_26)
	.align		4
.L_26:
        /*00a0*/ 	.word	index@(dequantize_block_q5_K_f32)
        /*00a4*/ 	.word	0x00000000


	//----- nvinfo : EIATTR_REGCOUNT
	.align		4
.L_27:
        /*00a8*/ 	.byte	0x04, 0x2f
        /*00aa*/ 	.short	(.L_29 - .L_28)
	.align		4
.L_28:
        /*00ac*/ 	.word	index@(dequantize_block_q5_K_f16)
        /*00b0*/ 	.word	0x0000001a


	//----- nvinfo : EIATTR_FRAME_SIZE
	.align		4
.L_29:
        /*00b4*/ 	.byte	0x04, 0x11
        /*00b6*/ 	.short	(.L_31 - .L_30)
	.align		4
.L_30:
        /*00b8*/ 	.word	index@(dequantize_block_q5_K_f16)
        /*00bc*/ 	.word	0x00000000


	//----- nvinfo : EIATTR_REGCOUNT
	.align		4
.L_31:
        /*00c0*/ 	.byte	0x04, 0x2f
        /*00c2*/ 	.short	(.L_33 - .L_32)
	.align		4
.L_32:
        /*00c4*/ 	.word	index@(dequantize_block_q6_K_f32)
        /*00c8*/ 	.word	0x00000018


	//----- nvinfo : EIATTR_FRAME_SIZE
	.align		4
.L_33:
        /*00cc*/ 	.byte	0x04, 0x11
        /*00ce*/ 	.short	(.L_35 - .L_34)
	.align		4
.L_34:
        /*00d0*/ 	.word	index@(dequantize_block_q6_K_f32)
        /*00d4*/ 	.word	0x00000000


	//----- nvinfo : EIATTR_REGCOUNT
	.align		4
.L_35:
        /*00d8*/ 	.byte	0x04, 0x2f
        /*00da*/ 	.short	(.L_37 - .L_36)
	.align		4
.L_36:
        /*00dc*/ 	.word	index@(dequantize_block_q6_K_f16)
        /*00e0*/ 	.word	0x00000017


	//----- nvinfo : EIATTR_FRAME_SIZE
	.align		4
.L_37:
        /*00e4*/ 	.byte	0x04, 0x11
        /*00e6*/ 	.short	(.L_39 - .L_38)
	.align		4
.L_38:
        /*00e8*/ 	.word	index@(dequantize_block_q6_K_f16)
        /*00ec*/ 	.word	0x00000000


	//----- nvinfo : EIATTR_REGCOUNT
	.align		4
.L_39:
        /*00f0*/ 	.byte	0x04, 0x2f
        /*00f2*/ 	.short	(.L_41 - .L_40)
	.align		4
.L_40:
        /*00f4*/ 	.word	index@(dequantize_block_q8_K_f32)
        /*00f8*/ 	.word	0x0000001c


	//----- nvinfo : EIATTR_FRAME_SIZE
	.align		4
.L_41:
        /*00fc*/ 	.byte	0x04, 0x11
        /*00fe*/ 	.short	(.L_43 - .L_42)
	.align		4
.L_42:
        /*0100*/ 	.word	index@(dequantize_block_q8_K_f32)
        /*0104*/ 	.word	0x00000000


	//----- nvinfo : EIATTR_REGCOUNT
	.align		4
.L_43:
        /*0108*/ 	.byte	0x04, 0x2f
        /*010a*/ 	.short	(.L_45 - .L_44)
	.align		4
.L_44:
        /*010c*/ 	.word	index@(dequantize_block_q8_K_f16)
        /*0110*/ 	.word	0x0000001a


	//----- nvinfo : EIATTR_FRAME_SIZE
	.align		4
.L_45:
        /*0114*/ 	.byte	0x04, 0x11
        /*0116*/ 	.short	(.L_47 - .L_46)
	.align		4
.L_46:
        /*0118*/ 	.word	index@(dequantize_block_q8_K_f16)
        /*011c*/ 	.word	0x00000000


	//----- nvinfo : EIATTR_REGCOUNT
	.align		4
.L_47:
        /*0120*/ 	.byte	0x04, 0x2f
        /*0122*/ 	.short	(.L_49 - .L_48)
	.align		4
.L_48:
        /*0124*/ 	.word	index@(dequantize_block_q4_0_f32)
        /*0128*/ 	.word	0x00000014


	//----- nvinfo : EIATTR_FRAME_SIZE
	.align		4
.L_49:
        /*012c*/ 	.byte	0x04, 0x11
        /*012e*/ 	.short	(.L_51 - .L_50)
	.align		4
.L_50:
        /*0130*/ 	.word	index@(dequantize_block_q4_0_f32)
        /*0134*/ 	.word	0x00000000


	//----- nvinfo : EIATTR_REGCOUNT
	.align		4
.L_51:
        /*0138*/ 	.byte	0x04, 0x2f
        /*013a*/ 	.short	(.L_53 - .L_52)
	.align		4
.L_52:
        /*013c*/ 	.word	index@(dequantize_block_q4_0_f16)
        /*0140*/ 	.word	0x00000015


	//----- nvinfo : EIATTR_FRAME_SIZE
	.align		4
.L_53:
        /*0144*/ 	.byte	0x04, 0x11
        /*0146*/ 	.short	(.L_55 - .L_54)
	.align		4
.L_54:
        /*0148*/ 	.word	index@(dequantize_block_q4_0_f16)
        /*014c*/ 	.word	0x00000000


	//----- nvinfo : EIATTR_REGCOUNT
	.align		4
.L_55:
        /*0150*/ 	.byte	0x04, 0x2f
        /*0152*/ 	.short	(.L_57 - .L_56)
	.align		4
.L_56:
        /*0154*/ 	.word	index@(dequantize_block_q4_1_f32)
        /*0158*/ 	.word	0x00000014


	//----- nvinfo : EIATTR_FRAME_SIZE
	.align		4
.L_57:
        /*015c*/ 	.byte	0x04, 0x11
        /*015e*/ 	.short	(.L_59 - .L_58)
	.align		4
.L_58:
        /*0160*/ 	.word	index@(dequantize_block_q4_1_f32)
        /*0164*/ 	.word	0x00000000


	//----- nvinfo : EIATTR_REGCOUNT
	.align		4
.L_59:
        /*0168*/ 	.byte	0x04, 0x2f
        /*016a*/ 	.short	(.L_61 - .L_60)
	.align		4
.L_60:
        /*016c*/ 	.word	index@(dequantize_block_q4_1_f16)
        /*0170*/ 	.word	0x00000014


	//----- nvinfo : EIATTR_FRAME_SIZE
	.align		4
.L_61:
        /*0174*/ 	.byte	0x04, 0x11
        /*0176*/ 	.short	(.L_63 - .L_62)
	.align		4
.L_62:
        /*0178*/ 	.word	index@(dequantize_block_q4_1_f16)
        /*017c*/ 	.word	0x00000000


	//----- nvinfo : EIATTR_REGCOUNT
	.align		4
.L_63:
        /*0180*/ 	.byte	0x04, 0x2f
        /*0182*/ 	.short	(.L_65 - .L_64)
	.align		4
.L_64:
        /*0184*/ 	.word	index@(dequantize_block_q5_0_f32)
        /*0188*/ 	.word	0x00000010


	//----- nvinfo : EIATTR_FRAME_SIZE
	.align		4
.L_65:
        /*018c*/ 	.byte	0x04, 0x11
        /*018e*/ 	.short	(.L_67 - .L_66)
	.align		4
.L_66:
        /*0190*/ 	.word	index@(dequantize_block_q5_0_f32)
        /*0194*/ 	.word	0x00000000


	//----- nvinfo : EIATTR_REGCOUNT
	.align		4
.L_67:
        /*0198*/ 	.byte	0x04, 0x2f
        /*019a*/ 	.short	(.L_69 - .L_68)
	.align		4
.L_68:
        /*019c*/ 	.word	index@(dequantize_block_q5_0_f16)
        /*01a0*/ 	.word	0x0000000e


	//----- nvinfo : EIATTR_FRAME_SIZE
	.align		4
.L_69:
        /*01a4*/ 	.byte	0x04, 0x11
        /*01a6*/ 	.short	(.L_71 - .L_70)
	.align		4
.L_70:
        /*01a8*/ 	.word	index@(dequantize_block_q5_0_f16)
        /*01ac*/ 	.word	0x00000000


	//----- nvinfo : EIATTR_REGCOUNT
	.align		4
.L_71:
        /*01b0*/ 	.byte	0x04, 0x2f
        /*01b2*/ 	.short	(.L_73 - .L_72)
	.align		4
.L_72:
        /*01b4*/ 	.word	index@(dequantize_block_q5_1_f32)
        /*01b8*/ 	.word	0x0000000f


	//----- nvinfo : EIATTR_FRAME_SIZE
	.align		4
.L_73:
        /*01bc*/ 	.byte	0x04, 0x11
        /*01be*/ 	.short	(.L_75 - .L_74)
	.align		4
.L_74:
        /*01c0*/ 	.word	index@(dequantize_block_q5_1_f32)
        /*01c4*/ 	.word	0x00000000


	//----- nvinfo : EIATTR_REGCOUNT
	.align		4
.L_75:
        /*01c8*/ 	.byte	0x04, 0x2f
        /*01ca*/ 	.short	(.L_77 - .L_76)
	.align		4
.L_76:
        /*01cc*/ 	.word	index@(dequantize_block_q5_1_f16)
        /*01d0*/ 	.word	0x00000010


	//----- nvinfo : EIATTR_FRAME_SIZE
	.align		4
.L_77:
        /*01d4*/ 	.byte	0x04, 0x11
        /*01d6*/ 	.short	(.L_79 - .L_78)
	.align		4
.L_78:
        /*01d8*/ 	.word	index@(dequantize_block_q5_1_f16)
        /*01dc*/ 	.word	0x00000000


	//----- nvinfo : EIATTR_REGCOUNT
	.align		4
.L_79:
        /*01e0*/ 	.byte	0x04, 0x2f
        /*01e2*/ 	.short	(.L_81 - .L_80)
	.align		4
.L_80:
        /*01e4*/ 	.word	index@(dequantize_block_q8_0_f32)
        /*01e8*/ 	.word	0x0000001b


	//----- nvinfo : EIATTR_FRAME_SIZE
	.align		4
.L_81:
        /*01ec*/ 	.byte	0x04, 0x11
        /*01ee*/ 	.short	(.L_83 - .L_82)
	.align		4
.L_82:
        /*01f0*/ 	.word	index@(dequantize_block_q8_0_f32)
        /*01f4*/ 	.word	0x00000000


	//----- nvinfo : EIATTR_REGCOUNT
	.align		4
.L_83:
        /*01f8*/ 	.byte	0x04, 0x2f
        /*01fa*/ 	.short	(.L_85 - .L_84)
	.align		4
.L_84:
        /*01fc*/ 	.word	index@(dequantize_block_q8_0_f16)
        /*0200*/ 	.word	0x00000018


	//----- nvinfo : EIATTR_FRAME_SIZE
	.align		4
.L_85:
        /*0204*/ 	.byte	0x04, 0x11
        /*0206*/ 	.short	(.L_87 - .L_86)
	.align		4
.L_86:
        /*0208*/ 	.word	index@(dequantize_block_q8_0_f16)
        /*020c*/ 	.word	0x00000000


	//----- nvinfo : EIATTR_REGCOUNT
	.align		4
.L_87:
        /*0210*/ 	.byte	0x04, 0x2f
        /*0212*/ 	.short	(.L_89 - .L_88)
	.align		4
.L_88:
        /*0214*/ 	.word	index@(dequantize_mul_mat_vec_q4_0_cuda)
        /*0218*/ 	.word	0x00000020


	//----- nvinfo : EIATTR_FRAME_SIZE
	.align		4
.L_89:
        /*021c*/ 	.byte	0x04, 0x11
        /*021e*/ 	.short	(.L_91 - .L_90)
	.align		4
.L_90:
        /*0220*/ 	.word	index@(dequantize_mul_mat_vec_q4_0_cuda)
        /*0224*/ 	.word	0x00000000


	//----- nvinfo : EIATTR_REGCOUNT
	.align		4
.L_91:
        /*0228*/ 	.byte	0x04, 0x2f
        /*022a*/ 	.short	(.L_93 - .L_92)
	.align		4
.L_92:
        /*022c*/ 	.word	index@(dequantize_mul_mat_vec_q4_1_cuda)
        /*0230*/ 	.word	0x00000020


	//----- nvinfo : EIATTR_FRAME_SIZE
	.align		4
.L_93:
        /*0234*/ 	.byte	0x04, 0x11
        /*0236*/ 	.short	(.L_95 - .L_94)
	.align		4
.L_94:
        /*0238*/ 	.word	index@(dequantize_mul_mat_vec_q4_1_cuda)
        /*023c*/ 	.word	0x00000000


	//----- nvinfo : EIATTR_REGCOUNT
	.align		4
.L_95:
        /*0240*/ 	.byte	0x04, 0x2f
        /*0242*/ 	.short	(.L_97 - .L_96)
	.align		4
.L_96:
        /*0244*/ 	.word	index@(dequantize_mul_mat_vec_q5_0_cuda)
        /*0248*/ 	.word	0x00000020


	//----- nvinfo : EIATTR_FRAME_SIZE
	.align		4
.L_97:
        /*024c*/ 	.byte	0x04, 0x11
        /*024e*/ 	.short	(.L_99 - .L_98)
	.align		4
.L_98:
        /*0250*/ 	.word	index@(dequantize_mul_mat_vec_q5_0_cuda)
        /*0254*/ 	.word	0x00000000


	//----- nvinfo : EIATTR_REGCOUNT
	.align		4
.L_99:
        /*0258*/ 	.byte	0x04, 0x2f
        /*025a*/ 	.short	(.L_101 - .L_100)
	.align		4
.L_100:
        /*025c*/ 	.word	index@(dequantize_mul_mat_vec_q5_1_cuda)
        /*0260*/ 	.word	0x00000020


	//----- nvinfo : EIATTR_FRAME_SIZE
	.align		4
.L_101:
        /*0264*/ 	.byte	0x04, 0x11
        /*0266*/ 	.short	(.L_103 - .L_102)
	.align		4
.L_102:
        /*0268*/ 	.word	index@(dequantize_mul_mat_vec_q5_1_cuda)
        /*026c*/ 	.word	0x00000000


	//----- nvinfo : EIATTR_REGCOUNT
	.align		4
.L_103:
        /*0270*/ 	.byte	0x04, 0x2f
        /*0272*/ 	.short	(.L_105 - .L_104)
	.align		4
.L_104:
        /*0274*/ 	.word	index@(dequantize_mul_mat_vec_q8_0_cuda)
        /*0278*/ 	.word	0x00000020


	//----- nvinfo : EIATTR_FRAME_SIZE
	.align		4
.L_105:
        /*027c*/ 	.byte	0x04, 0x11
        /*027e*/ 	.short	(.L_107 - .L_106)
	.align		4
.L_106:
        /*0280*/ 	.word	index@(dequantize_mul_mat_vec_q8_0_cuda)
        /*0284*/ 	.word	0x00000000


	//----- nvinfo : EIATTR_REGCOUNT
	.align		4
.L_107:
        /*0288*/ 	.byte	0x04, 0x2f
        /*028a*/ 	.short	(.L_109 - .L_108)
	.align		4
.L_108:
        /*028c*/ 	.word	index@(dequantize_mul_mat_vec_q2_k)
        /*0290*/ 	.word	0x00000026


	//----- nvinfo : EIATTR_FRAME_SIZE
	.align		4
.L_109:
        /*0294*/ 	.byte	0x04, 0x11
        /*0296*/ 	.short	(.L_111 - .L_110)
	.align		4
.L_110:
        /*0298*/ 	.word	index@(dequantize_mul_mat_vec_q2_k)
        /*029c*/ 	.word	0x00000000


	//----- nvinfo : EIATTR_REGCOUNT
	.align		4
.L_111:
        /*02a0*/ 	.byte	0x04, 0x2f
        /*02a2*/ 	.short	(.L_113 - .L_112)
	.align		4
.L_112:
        /*02a4*/ 	.word	index@(dequantize_mul_mat_vec_q3_k)
        /*02a8*/ 	.word	0x00000028


	//----- nvinfo : EIATTR_FRAME_SIZE
	.align		4
.L_113:
        /*02ac*/ 	.byte	0x04, 0x11
        /*02ae*/ 	.short	(.L_115 - .L_114)
	.align		4
.L_114:
        /*02b0*/ 	.word	index@(dequantize_mul_mat_vec_q3_k)
        /*02b4*/ 	.word	0x00000000


	//----- nvinfo : EIATTR_REGCOUNT
	.align		4
.L_115:
        /*02b8*/ 	.byte	0x04, 0x2f
        /*02ba*/ 	.short	(.L_117 - .L_116)
	.align		4
.L_116:
        /*02bc*/ 	.word	index@(dequantize_mul_mat_vec_q4_k)
        /*02c0*/ 	.word	0x00000028


	//----- nvinfo : EIATTR_FRAME_SIZE
	.align		4
.L_117:
        /*02c4*/ 	.byte	0x04, 0x11
        /*02c6*/ 	.short	(.L_119 - .L_118)
	.align		4
.L_118:
        /*02c8*/ 	.word	index@(dequantize_mul_mat_vec_q4_k)
        /*02cc*/ 	.word	0x00000000


	//----- nvinfo : EIATTR_REGCOUNT
	.align		4
.L_119:
        /*02d0*/ 	.byte	0x04, 0x2f
        /*02d2*/ 	.short	(.L_121 - .L_120)
	.align		4
.L_120:
        /*02d4*/ 	.word	index@(dequantize_mul_mat_vec_q5_k)
        /*02d8*/ 	.word	0x00000028


	//----- nvinfo : EIATTR_FRAME_SIZE
	.align		4
.L_121:
        /*02dc*/ 	.byte	0x04, 0x11
        /*02de*/ 	.short	(.L_123 - .L_122)
	.align		4
.L_122:
        /*02e0*/ 	.word	index@(dequantize_mul_mat_vec_q5_k)
        /*02e4*/ 	.word	0x00000000


	//----- nvinfo : EIATTR_REGCOUNT
	.align		4
.L_123:
        /*02e8*/ 	.byte	0x04, 0x2f
        /*02ea*/ 	.short	(.L_125 - .L_124)
	.align		4
.L_124:
        /*02ec*/ 	.word	index@(dequantize_mul_mat_vec_q6_k)
        /*02f0*/ 	.word	0x00000028


	//----- nvinfo : EIATTR_FRAME_SIZE
	.align		4
.L_125:
        /*02f4*/ 	.byte	0x04, 0x11
        /*02f6*/ 	.short	(.L_127 - .L_126)
	.align		4
.L_126:
        /*02f8*/ 	.word	index@(dequantize_mul_mat_vec_q6_k)
        /*02fc*/ 	.word	0x00000000


	//----- nvinfo : EIATTR_REGCOUNT
	.align		4
.L_127:
        /*0300*/ 	.byte	0x04, 0x2f
        /*0302*/ 	.short	(.L_129 - .L_128)
	.align		4
.L_128:
        /*0304*/ 	.word	index@(mul_mat_vec_q4_0_q8_1_cuda1)
        /*0308*/ 	.word	0x00000020


	//----- nvinfo : EIATTR_FRAME_SIZE
	.align		4
.L_129:
        /*030c*/ 	.byte	0x04, 0x11
        /*030e*/ 	.short	(.L_131 - .L_130)
	.align		4
.L_130:
        /*0310*/ 	.word	index@(mul_mat_vec_q4_0_q8_1_cuda1)
        /*0314*/ 	.word	0x00000000


	//----- nvinfo : EIATTR_REGCOUNT
	.align		4
.L_131:
        /*0318*/ 	.byte	0x04, 0x2f
        /*031a*/ 	.short	(.L_133 - .L_132)
	.align		4
.L_132:
        /*031c*/ 	.word	index@(mul_mat_vec_q4_1_q8_1_cuda1)
        /*0320*/ 	.word	0x0000001f


	//----- nvinfo : EIATTR_FRAME_SIZE
	.align		4
.L_133:
        /*0324*/ 	.byte	0x04, 0x11
        /*0326*/ 	.short	(.L_135 - .L_134)
	.align		4
.L_134:
        /*0328*/ 	.word	index@(mul_mat_vec_q4_1_q8_1_cuda1)
        /*032c*/ 	.word	0x00000000


	//----- nvinfo : EIATTR_REGCOUNT
	.align		4
.L_135:
        /*0330*/ 	.byte	0x04, 0x2f
        /*0332*/ 	.short	(.L_137 - .L_136)
	.align		4
.L_136:
        /*0334*/ 	.word	index@(mul_mat_vec_q5_0_q8_1_cuda1)
        /*0338*/ 	.word	0x00000020


	//----- nvinfo : EIATTR_FRAME_SIZE
	.align		4
.L_137:
        /*033c*/ 	.byte	0x04, 0x11
        /*033e*/ 	.short	(.L_139 - .L_138)
	.align		4
.L_138:
        /*0340*/ 	.word	index@(mul_mat_vec_q5_0_q8_1_cuda1)
        /*0344*/ 	.word	0x00000000


	//----- nvinfo : EIATTR_REGCOUNT
	.align		4
.L_139:
        /*0348*/ 	.byte	0x04, 0x2f
        /*034a*/ 	.short	(.L_141 - .L_140)
	.align		4
.L_140:
        /*034c*/ 	.word	index@(mul_mat_vec_q5_1_q8_1_cuda1)
        /*0350*/ 	.word	0x00000020


	//----- nvinfo : EIATTR_FRAME_SIZE
	.align		4
.L_141:
        /*0354*/ 	.byte	0x04, 0x11
        /*0356*/ 	.short	(.L_143 - .L_142)
	.align		4
.L_142:
        /*0358*/ 	.word	index@(mul_mat_vec_q5_1_q8_1_cuda1)
        /*035c*/ 	.word	0x00000000


	//----- nvinfo : EIATTR_REGCOUNT
	.align		4
.L_143:
        /*0360*/ 	.byte	0x04, 0x2f
        /*0362*/ 	.short	(.L_145 - .L_144)
	.align		4
.L_144:
        /*0364*/ 	.word	index@(mul_mat_vec_q8_0_q8_1_cuda1)
        /*0368*/ 	.word	0x00000020


	//----- nvinfo : EIATTR_FRAME_SIZE
	.align		4
.L_145:
        /*036c*/ 	.byte	0x04, 0x11
        /*036e*/ 	.short	(.L_147 - .L_146)
	.align		4
.L_146:
        /*0370*/ 	.word	index@(mul_mat_vec_q8_0_q8_1_cuda1)
        /*0374*/ 	.word	0x00000000


	//----- nvinfo : EIATTR_REGCOUNT
	.align		4
.L_147:
        /*0378*/ 	.byte	0x04, 0x2f
        /*037a*/ 	.short	(.L_149 - .L_148)
	.align		4
.L_148:
        /*037c*/ 	.word	index@(mul_mat_vec_q2_K_q8_1_cuda1)
        /*0380*/ 	.word	0x00000020


	//----- nvinfo : EIATTR_FRAME_SIZE
	.align		4
.L_149:
        /*0384*/ 	.byte	0x04, 0x11
        /*0386*/ 	.short	(.L_151 - .L_150)
	.align		4
.L_150:
        /*0388*/ 	.word	index@(mul_mat_vec_q2_K_q8_1_cuda1)
        /*038c*/ 	.word	0x00000000


	//----- nvinfo : EIATTR_REGCOUNT
	.align		4
.L_151:
        /*0390*/ 	.byte	0x04, 0x2f
        /*0392*/ 	.short	(.L_153 - .L_152)
	.align		4
.L_152:
        /*0394*/ 	.word	index@(mul_mat_vec_q3_K_q8_1_cuda1)
        /*0398*/ 	.word	0x00000020


	//----- nvinfo : EIATTR_FRAME_SIZE
	.align		4
.L_153:
        /*039c*/ 	.byte	0x04, 0x11
        /*039e*/ 	.short	(.L_155 - .L_154)
	.align		4
.L_154:
        /*03a0*/ 	.word	index@(mul_mat_vec_q3_K_q8_1_cuda1)
        /*03a4*/ 	.word	0x00000000


	//----- nvinfo : EIATTR_REGCOUNT
	.align		4
.L_155:
        /*03a8*/ 	.byte	0x04, 0x2f
        /*03aa*/ 	.short	(.L_157 - .L_156)
	.align		4
.L_156:
        /*03ac*/ 	.word	index@(mul_mat_vec_q4_K_q8_1_cuda1)
        /*03b0*/ 	.word	0x00000020


	//----- nvinfo : EIATTR_FRAME_SIZE
	.align		4
.L_157:
        /*03b4*/ 	.byte	0x04, 0x11
        /*03b6*/ 	.short	(.L_159 - .L_158)
	.align		4
.L_158:
        /*03b8*/ 	.word	index@(mul_mat_vec_q4_K_q8_1_cuda1)
        /*03bc*/ 	.word	0x00000000


	//----- nvinfo : EIATTR_REGCOUNT
	.align		4
.L_159:
        /*03c0*/ 	.byte	0x04, 0x2f
        /*03c2*/ 	.short	(.L_161 - .L_160)
	.align		4
.L_160:
        /*03c4*/ 	.word	index@(mul_mat_vec_q5_K_q8_1_cuda1)
        /*03c8*/ 	.word	0x00000020


	//----- nvinfo : EIATTR_FRAME_SIZE
	.align		4
.L_161:
        /*03cc*/ 	.byte	0x04, 0x11
        /*03ce*/ 	.short	(.L_163 - .L_162)
	.align		4
.L_162:
        /*03d0*/ 	.word	index@(mul_mat_vec_q5_K_q8_1_cuda1)
        /*03d4*/ 	.word	0x00000000


	//----- nvinfo : EIATTR_REGCOUNT
	.align		4
.L_163:
        /*03d8*/ 	.byte	0x04, 0x2f
        /*03da*/ 	.short	(.L_165 - .L_164)
	.align		4
.L_164:
        /*03dc*/ 	.word	index@(mul_mat_vec_q6_K_q8_1_cuda1)
        /*03e0*/ 	.word	0x00000020


	//----- nvinfo : EIATTR_FRAME_SIZE
	.align		4
.L_165:
        /*03e4*/ 	.byte	0x04, 0x11
        /*03e6*/ 	.short	(.L_167 - .L_166)
	.align		4
.L_166:
        /*03e8*/ 	.word	index@(mul_mat_vec_q6_K_q8_1_cuda1)
        /*03ec*/ 	.word	0x00000000


	//----- nvinfo : EIATTR_REGCOUNT
	.align		4
.L_167:
        /*03f0*/ 	.byte	0x04, 0x2f
        /*03f2*/ 	.short	(.L_169 - .L_168)
	.align		4
.L_168:
        /*03f4*/ 	.word	index@(mul_mat_vec_q4_0_q8_1_cuda2)
        /*03f8*/ 	.word	0x00000020


	//----- nvinfo : EIATTR_FRAME_SIZE
	.align		4
.L_169:
        /*03fc*/ 	.byte	0x04, 0x11
        /*03fe*/ 	.short	(.L_171 - .L_170)
	.align		4
.L_170:
        /*0400*/ 	.word	index@(mul_mat_vec_q4_0_q8_1_cuda2)
        /*0404*/ 	.word	0x00000000


	//----- nvinfo : EIATTR_REGCOUNT
	.align		4
.L_171:
        /*0408*/ 	.byte	0x04, 0x2f
        /*040a*/ 	.short	(.L_173 - .L_172)
	.align		4
.L_172:
        /*040c*/ 	.word	index@(mul_mat_vec_q4_1_q8_1_cuda2)
        /*0410*/ 	.word	0x00000020


	//----- nvinfo : EIATTR_FRAME_SIZE
	.align		4
.L_173:
        /*0414*/ 	.byte	0x04, 0x11
        /*0416*/ 	.short	(.L_175 - .L_174)
	.align		4
.L_174:
        /*0418*/ 	.word	index@(mul_mat_vec_q4_1_q8_1_cuda2)
        /*041c*/ 	.word	0x00000000


	//----- nvinfo : EIATTR_REGCOUNT
	.align		4
.L_175:
        /*0420*/ 	.byte	0x04, 0x2f
        /*0422*/ 	.short	(.L_177 - .L_176)
	.align		4
.L_176:
        /*0424*/ 	.word	index@(mul_mat_vec_q5_0_q8_1_cuda2)
        /*0428*/ 	.word	0x00000028


	//----- nvinfo : EIATTR_FRAME_SIZE
	.align		4
.L_177:
        /*042c*/ 	.byte	0x04, 0x11
        /*042e*/ 	.short	(.L_179 - .L_178)
	.align		4
.L_178:
        /*0430*/ 	.word	index@(mul_mat_vec_q5_0_q8_1_cuda2)
        /*0434*/ 	.word	0x00000000


	//----- nvinfo : EIATTR_REGCOUNT
	.align		4
.L_179:
        /*0438*/ 	.byte	0x04, 0x2f
        /*043a*/ 	.short	(.L_181 - .L_180)
	.align		4
.L_180:
        /*043c*/ 	.word	index@(mul_mat_vec_q5_1_q8_1_cuda2)
        /*0440*/ 	.word	0x00000028


	//----- nvinfo : EIATTR_FRAME_SIZE
	.align		4
.L_181:
        /*0444*/ 	.byte	0x04, 0x11
        /*0446*/ 	.short	(.L_183 - .L_182)
	.align		4
.L_182:
        /*0448*/ 	.word	index@(mul_mat_vec_q5_1_q8_1_cuda2)
        /*044c*/ 	.word	0x00000000


	//----- nvinfo : EIATTR_REGCOUNT
	.align		4
.L_183:
        /*0450*/ 	.byte	0x04, 0x2f
        /*0452*/ 	.short	(.L_185 - .L_184)
	.align		4
.L_184:
        /*0454*/ 	.word	index@(mul_mat_vec_q8_0_q8_1_cuda2)
        /*0458*/ 	.word	0x00000022


	//----- nvinfo : EIATTR_FRAME_SIZE
	.align		4
.L_185:
        /*045c*/ 	.byte	0x04, 0x11
        /*045e*/ 	.short	(.L_187 - .L_186)
	.align		4
.L_186:
        /*0460*/ 	.word	index@(mul_mat_vec_q8_0_q8_1_cuda2)
        /*0464*/ 	.word	0x00000000


	//----- nvinfo : EIATTR_REGCOUNT
	.align		4
.L_187:
        /*0468*/ 	.byte	0x04, 0x2f
        /*046a*/ 	.short	(.L_189 - .L_188)
	.align		4
.L_188:
        /*046c*/ 	.word	index@(mul_mat_vec_q2_K_q8_1_cuda2)
        /*0470*/ 	.word	0x00000030


	//----- nvinfo : EIATTR_FRAME_SIZE
	.align		4
.L_189:
        /*0474*/ 	.byte	0x04, 0x11
        /*0476*/ 	.short	(.L_191 - .L_190)
	.align		4
.L_190:
        /*0478*/ 	.word	index@(mul_mat_vec_q2_K_q8_1_cuda2)
        /*047c*/ 	.word	0x00000000


	//----- nvinfo : EIATTR_REGCOUNT
	.align		4
.L_191:
        /*0480*/ 	.byte	0x04, 0x2f
        /*0482*/ 	.short	(.L_193 - .L_192)
	.align		4
.L_192:
        /*0484*/ 	.word	index@(mul_mat_vec_q3_K_q8_1_cuda2)
        /*0488*/ 	.word	0x00000030


	//----- nvinfo : EIATTR_FRAME_SIZE
	.align		4
.L_193:
        /*048c*/ 	.byte	0x04, 0x11
        /*048e*/ 	.short	(.L_195 - .L_194)
	.align		4
.L_194:
        /*0490*/ 	.word	index@(mul_mat_vec_q3_K_q8_1_cuda2)
        /*0494*/ 	.word	0x00000010


	//----- nvinfo : EIATTR_REGCOUNT
	.align		4
.L_195:
        /*0498*/ 	.byte	0x04, 0x2f
        /*049a*/ 	.short	(.L_197 - .L_196)
	.align		4
.L_196:
        /*049c*/ 	.word	index@(mul_mat_vec_q4_K_q8_1_cuda2)
        /*04a0*/ 	.word	0x00000030


	//----- nvinfo : EIATTR_FRAME_SIZE
	.align		4
.L_197:
        /*04a4*/ 	.byte	0x04, 0x11
        /*04a6*/ 	.short	(.L_199 - .L_198)
	.align		4
.L_198:
        /*04a8*/ 	.word	index@(mul_mat_vec_q4_K_q8_1_cuda2)
        /*04ac*/ 	.word	0x00000000


	//----- nvinfo : EIATTR_REGCOUNT
	.align		4
.L_199:
        /*04b0*/ 	.byte	0x04, 0x2f
        /*04b2*/ 	.short	(.L_201 - .L_200)
	.align		4
.L_200:
        /*04b4*/ 	.word	index@(mul_mat_vec_q5_K_q8_1_cuda2)
        /*04b8*/ 	.word	0x00000030


	//----- nvinfo : EIATTR_FRAME_SIZE
	.align		4
.L_201:
        /*04bc*/ 	.byte	0x04, 0x11
        /*04be*/ 	.short	(.L_203 - .L_202)
	.align		4
.L_202:
        /*04c0*/ 	.word	index@(mul_mat_vec_q5_K_q8_1_cuda2)
        /*04c4*/ 	.word	0x00000010


	//----- nvinfo : EIATTR_REGCOUNT
	.align		4
.L_203:
        /*04c8*/ 	.byte	0x04, 0x2f
        /*04ca*/ 	.short	(.L_205 - .L_204)
	.align		4
.L_204:
        /*04cc*/ 	.word	index@(mul_mat_vec_q6_K_q8_1_cuda2)
        /*04d0*/ 	.word	0x00000028


	//----- nvinfo : EIATTR_FRAME_SIZE
	.align		4
.L_205:
        /*04d4*/ 	.byte	0x04, 0x11
        /*04d6*/ 	.short	(.L_207 - .L_206)
	.align		4
.L_206:
        /*04d8*/ 	.word	index@(mul_mat_vec_q6_K_q8_1_cuda2)
        /*04dc*/ 	.word	0x00000000


	//----- nvinfo : EIATTR_REGCOUNT
	.align		4
.L_207:
        /*04e0*/ 	.byte	0x04, 0x2f
        /*04e2*/ 	.short	(.L_209 - .L_208)
	.align		4
.L_208:
        /*04e4*/ 	.word	index@(mul_mat_vec_q4_0_q8_1_cuda3)
        /*04e8*/ 	.word	0x00000028


	//----- nvinfo : EIATTR_FRAME_SIZE
	.align		4
.L_209:
        /*04ec*/ 	.byte	0x04, 0x11
        /*04ee*/ 	.short	(.L_211 - .L_210)
	.align		4
.L_210:
        /*04f0*/ 	.word	index@(mul_mat_vec_q4_0_q8_1_cuda3)
        /*04f4*/ 	.word	0x00000000


	//----- nvinfo : EIATTR_REGCOUNT
	.align		4
.L_211:
        /*04f8*/ 	.byte	0x04, 0x2f
        /*04fa*/ 	.short	(.L_213 - .L_212)
	.align		4
.L_212:
        /*04fc*/ 	.word	index@(mul_mat_vec_q4_1_q8_1_cuda3)
        /*0500*/ 	.word	0x00000028


	//----- nvinfo : EIATTR_FRAME_SIZE
	.align		4
.L_213:
        /*0504*/ 	.byte	0x04, 0x11
        /*0506*/ 	.short	(.L_215 - .L_214)
	.align		4
.L_214:
        /*0508*/ 	.word	index@(mul_mat_vec_q4_1_q8_1_cuda3)
        /*050c*/ 	.word	0x00000018


	//----- nvinfo : EIATTR_REGCOUNT
	.align		4
.L_215:
        /*0510*/ 	.byte	0x04, 0x2f
        /*0512*/ 	.short	(.L_217 - .L_216)
	.align		4
.L_216:
        /*0514*/ 	.word	index@(mul_mat_vec_q5_0_q8_1_cuda3)
        /*0518*/ 	.word	0x00000028


	//----- nvinfo : EIATTR_FRAME_SIZE
	.align		4
.L_217:
        /*051c*/ 	.byte	0x04, 0x11
        /*051e*/ 	.short	(.L_219 - .L_218)
	.align		4
.L_218:
        /*0520*/ 	.word	index@(mul_mat_vec_q5_0_q8_1_cuda3)
        /*0524*/ 	.word	0x00000000


	//----- nvinfo : EIATTR_REGCOUNT
	.align		4
.L_219:
        /*0528*/ 	.byte	0x04, 0x2f
        /*052a*/ 	.short	(.L_221 - .L_220)
	.align		4
.L_220:
        /*052c*/ 	.word	index@(mul_mat_vec_q5_1_q8_1_cuda3)
        /*0530*/ 	.word	0x00000028


	//----- nvinfo : EIATTR_FRAME_SIZE
	.align		4
.L_221:
        /*0534*/ 	.byte	0x04, 0x11
        /*0536*/ 	.short	(.L_223 - .L_222)
	.align		4
.L_222:
        /*0538*/ 	.word	index@(mul_mat_vec_q5_1_q8_1_cuda3)
        /*053c*/ 	.word	0x00000018


	//----- nvinfo : EIATTR_REGCOUNT
	.align		4
.L_223:
        /*0540*/ 	.byte	0x04, 0x2f
        /*0542*/ 	.short	(.L_225 - .L_224)
	.align		4
.L_224:
        /*0544*/ 	.word	index@(mul_mat_vec_q8_0_q8_1_cuda3)
        /*0548*/ 	.word	0x00000022


	//----- nvinfo : EIATTR_FRAME_SIZE
	.align		4
.L_225:
        /*054c*/ 	.byte	0x04, 0x11
        /*054e*/ 	.short	(.L_227 - .L_226)
	.align		4
.L_226:
        /*0550*/ 	.word	index@(mul_mat_vec_q8_0_q8_1_cuda3)
        /*0554*/ 	.word	0x00000000


	//----- nvinfo : EIATTR_REGCOUNT
	.align		4
.L_227:
        /*0558*/ 	.byte	0x04, 0x2f
        /*055a*/ 	.short	(.L_229 - .L_228)
	.align		4
.L_228:
        /*055c*/ 	.word	index@(mul_mat_vec_q2_K_q8_1_cuda3)
        /*0560*/ 	.word	0x00000040


	//----- nvinfo : EIATTR_FRAME_SIZE
	.align		4
.L_229:
        /*0564*/ 	.byte	0x04, 0x11
        /*0566*/ 	.short	(.L_231 - .L_230)
	.align		4
.L_230:
        /*0568*/ 	.word	index@(mul_mat_vec_q2_K_q8_1_cuda3)
        /*056c*/ 	.word	0x00000018


	//----- nvinfo : EIATTR_REGCOUNT
	.align		4
.L_231:
        /*0570*/ 	.byte	0x04, 0x2f
        /*0572*/ 	.short	(.L_233 - .L_232)
	.align		4
.L_232:
        /*0574*/ 	.word	index@(mul_mat_vec_q3_K_q8_1_cuda3)
        /*0578*/ 	.word	0x00000038


	//----- nvinfo : EIATTR_FRAME_SIZE
	.align		4
.L_233:
        /*057c*/ 	.byte	0x04, 0x11
        /*057e*/ 	.short	(.L_235 - .L_234)
	.align		4
.L_234:
        /*0580*/ 	.word	index@(mul_mat_vec_q3_K_q8_1_cuda3)
        /*0584*/ 	.word	0x00000018


	//----- nvinfo : EIATTR_REGCOUNT
	.align		4
.L_235:
        /*0588*/ 	.byte	0x04, 0x2f
        /*058a*/ 	.short	(.L_237 - .L_236)
	.align		4
.L_236:
        /*058c*/ 	.word	index@(mul_mat_vec_q4_K_q8_1_cuda3)
        /*0590*/ 	.word	0x00000038


	//----- nvinfo : EIATTR_FRAME_SIZE
	.align		4
.L_237:
        /*0594*/ 	.byte	0x04, 0x11
        /*0596*/ 	.short	(.L_239 - .L_238)
	.align		4
.L_238:
        /*0598*/ 	.word	index@(mul_mat_vec_q4_K_q8_1_cuda3)
        /*059c*/ 	.word	0x00000018


	//----- nvinfo : EIATTR_REGCOUNT
	.align		4
.L_239:
        /*05a0*/ 	.byte	0x04, 0x2f
        /*05a2*/ 	.short	(.L_241 - .L_240)
	.align		4
.L_240:
        /*05a4*/ 	.word	index@(mul_mat_vec_q5_K_q8_1_cuda3)
        /*05a8*/ 	.word	0x00000038


	//----- nvinfo : EIATTR_FRAME_SIZE
	.align		4
.L_241:
        /*05ac*/ 	.byte	0x04, 0x11
        /*05ae*/ 	.short	(.L_243 - .L_242)
	.align		4
.L_242:
        /*05b0*/ 	.word	index@(mul_mat_vec_q5_K_q8_1_cuda3)
        /*05b4*/ 	.word	0x00000018


	//----- nvinfo : EIATTR_REGCOUNT
	.align		4
.L_243:
        /*05b8*/ 	.byte	0x04, 0x2f
        /*05ba*/ 	.short	(.L_245 - .L_244)
	.align		4
.L_244:
        /*05bc*/ 	.word	index@(mul_mat_vec_q6_K_q8_1_cuda3)
        /*05c0*/ 	.word	0x00000028


	//----- nvinfo : EIATTR_FRAME_SIZE
	.align		4
.L_245:
        /*05c4*/ 	.byte	0x04, 0x11
        /*05c6*/ 	.short	(.L_247 - .L_246)
	.align		4
.L_246:
        /*05c8*/ 	.word	index@(mul_mat_vec_q6_K_q8_1_cuda3)
        /*05cc*/ 	.word	0x00000000


	//----- nvinfo : EIATTR_REGCOUNT
	.align		4
.L_247:
        /*05d0*/ 	.byte	0x04, 0x2f
        /*05d2*/ 	.short	(.L_249 - .L_248)
	.align		4
.L_248:
        /*05d4*/ 	.word	index@(mul_mat_vec_q4_0_q8_1_cuda4)
        /*05d8*/ 	.word	0x00000028


	//----- nvinfo : EIATTR_FRAME_SIZE
	.align		4
.L_249:
        /*05dc*/ 	.byte	0x04, 0x11
        /*05de*/ 	.short	(.L_251 - .L_250)
	.align		4
.L_250:
        /*05e0*/ 	.word	index@(mul_mat_vec_q4_0_q8_1_cuda4)
        /*05e4*/ 	.word	0x00000020


	//----- nvinfo : EIATTR_REGCOUNT
	.align		4
.L_251:
        /*05e8*/ 	.byte	0x04, 0x2f
        /*05ea*/ 	.short	(.L_253 - .L_252)
	.align		4
.L_252:
        /*05ec*/ 	.word	index@(mul_mat_vec_q4_1_q8_1_cuda4)
        /*05f0*/ 	.word	0x00000030


	//----- nvinfo : EIATTR_FRAME_SIZE
	.align		4
.L_253:
        /*05f4*/ 	.byte	0x04, 0x11
        /*05f6*/ 	.short	(.L_255 - .L_254)
	.align		4
.L_254:
        /*05f8*/ 	.word	index@(mul_mat_vec_q4_1_q8_1_cuda4)
        /*05fc*/ 	.word	0x00000020


	//----- nvinfo : EIATTR_REGCOUNT
	.align		4
.L_255:
        /*0600*/ 	.byte	0x04, 0x2f
        /*0602*/ 	.short	(.L_257 - .L_256)
	.align		4
.L_256:
        /*0604*/ 	.word	index@(mul_mat_vec_q5_0_q8_1_cuda4)
        /*0608*/ 	.word	0x00000028


	//----- nvinfo : EIATTR_FRAME_SIZE
	.align		4
.L_257:
        /*060c*/ 	.byte	0x04, 0x11
        /*060e*/ 	.short	(.L_259 - .L_258)
	.align		4
.L_258:
        /*0610*/ 	.word	index@(mul_mat_vec_q5_0_q8_1_cuda4)
        /*0614*/ 	.word	0x00000020


	//----- nvinfo : EIATTR_REGCOUNT
	.align		4
.L_259:
        /*0618*/ 	.byte	0x04, 0x2f
        /*061a*/ 	.short	(.L_261 - .L_260)
	.align		4
.L_260:
        /*061c*/ 	.word	index@(mul_mat_vec_q5_1_q8_1_cuda4)
        /*0620*/ 	.word	0x00000030


	//----- nvinfo : EIATTR_FRAME_SIZE
	.align		4
.L_261:
        /*0624*/ 	.byte	0x04, 0x11
        /*0626*/ 	.short	(.L_263 - .L_262)
	.align		4
.L_262:
        /*0628*/ 	.word	index@(mul_mat_vec_q5_1_q8_1_cuda4)
        /*062c*/ 	.word	0x00000020


	//----- nvinfo : EIATTR_REGCOUNT
	.align		4
.L_263:
        /*0630*/ 	.byte	0x04, 0x2f
        /*0632*/ 	.short	(.L_265 - .L_264)
	.align		4
.L_264:
        /*0634*/ 	.word	index@(mul_mat_vec_q8_0_q8_1_cuda4)
        /*0638*/ 	.word	0x00000028


	//----- nvinfo : EIATTR_FRAME_SIZE
	.align		4
.L_265:
        /*063c*/ 	.byte	0x04, 0x11
        /*063e*/ 	.short	(.L_267 - .L_266)
	.align		4
.L_266:
        /*0640*/ 	.word	index@(mul_mat_vec_q8_0_q8_1_cuda4)
        /*0644*/ 	.word	0x00000020


	//----- nvinfo : EIATTR_REGCOUNT
	.align		4
.L_267:
        /*0648*/ 	.byte	0x04, 0x2f
        /*064a*/ 	.short	(.L_269 - .L_268)
	.align		4
.L_268:
        /*064c*/ 	.word	index@(mul_mat_vec_q2_K_q8_1_cuda4)
        /*0650*/ 	.word	0x00000048


	//----- nvinfo : EIATTR_FRAME_SIZE
	.align		4
.L_269:
        /*0654*/ 	.byte	0x04, 0x11
        /*0656*/ 	.short	(.L_271 - .L_270)
	.align		4
.L_270:
        /*0658*/ 	.word	index@(mul_mat_vec_q2_K_q8_1_cuda4)
        /*065c*/ 	.word	0x00000020


	//----- nvinfo : EIATTR_REGCOUNT
	.align		4
.L_271:
        /*0660*/ 	.byte	0x04, 0x2f
        /*0662*/ 	.short	(.L_273 - .L_272)
	.align		4
.L_272:
        /*0664*/ 	.word	index@(mul_mat_vec_q3_K_q8_1_cuda4)
        /*0668*/ 	.word	0x00000038


	//----- nvinfo : EIATTR_FRAME_SIZE
	.align		4
.L_273:
        /*066c*/ 	.byte	0x04, 0x11
        /*066e*/ 	.short	(.L_275 - .L_274)
	.align		4
.L_274:
        /*0670*/ 	.word	index@(mul_mat_vec_q3_K_q8_1_cuda4)
        /*0674*/ 	.word	0x00000020


	//----- nvinfo : EIATTR_REGCOUNT
	.align		4
.L_275:
        /*0678*/ 	.byte	0x04, 0x2f
        /*067a*/ 	.short	(.L_277 - .L_276)
	.align		4
.L_276:
        /*067c*/ 	.word	index@(mul_mat_vec_q4_K_q8_1_cuda4)
        /*0680*/ 	.word	0x00000038


	//----- nvinfo : EIATTR_FRAME_SIZE
	.align		4
.L_277:
        /*0684*/ 	.byte	0x04, 0x11
        /*0686*/ 	.short	(.L_279 - .L_278)
	.align		4
.L_278:
        /*0688*/ 	.word	index@(mul_mat_vec_q4_K_q8_1_cuda4)
        /*068c*/ 	.word	0x00000020


	//----- nvinfo : EIATTR_REGCOUNT
	.align		4
.L_279:
        /*0690*/ 	.byte	0x04, 0x2f
        /*0692*/ 	.short	(.L_281 - .L_280)
	.align		4
.L_280:
        /*0694*/ 	.word	index@(mul_mat_vec_q5_K_q8_1_cuda4)
        /*0698*/ 	.word	0x00000038


	//----- nvinfo : EIATTR_FRAME_SIZE
	.align		4
.L_281:
        /*069c*/ 	.byte	0x04, 0x11
        /*069e*/ 	.short	(.L_283 - .L_282)
	.align		4
.L_282:
        /*06a0*/ 	.word	index@(mul_mat_vec_q5_K_q8_1_cuda4)
        /*06a4*/ 	.word	0x00000020


	//----- nvinfo : EIATTR_REGCOUNT
	.align		4
.L_283:
        /*06a8*/ 	.byte	0x04, 0x2f
        /*06aa*/ 	.short	(.L_285 - .L_284)
	.align		4
.L_284:
        /*06ac*/ 	.word	index@(mul_mat_vec_q6_K_q8_1_cuda4)
        /*06b0*/ 	.word	0x00000028


	//----- nvinfo : EIATTR_FRAME_SIZE
	.align		4
.L_285:
        /*06b4*/ 	.byte	0x04, 0x11
        /*06b6*/ 	.short	(.L_287 - .L_286)
	.align		4
.L_286:
        /*06b8*/ 	.word	index@(mul_mat_vec_q6_K_q8_1_cuda4)
        /*06bc*/ 	.word	0x00000020


	//----- nvinfo : EIATTR_REGCOUNT
	.align		4
.L_287:
        /*06c0*/ 	.byte	0x04, 0x2f
        /*06c2*/ 	.short	(.L_289 - .L_288)
	.align		4
.L_288:
        /*06c4*/ 	.word	index@(mul_mat_vec_q4_0_q8_1_cuda5)
        /*06c8*/ 	.word	0x00000030


	//----- nvinfo : EIATTR_FRAME_SIZE
	.align		4
.L_289:
        /*06cc*/ 	.byte	0x04, 0x11
        /*06ce*/ 	.short	(.L_291 - .L_290)
	.align		4
.L_290:
        /*06d0*/ 	.word	index@(mul_mat_vec_q4_0_q8_1_cuda5)
        /*06d4*/ 	.word	0x00000028


	//----- nvinfo : EIATTR_REGCOUNT
	.align		4
.L_291:
        /*06d8*/ 	.byte	0x04, 0x2f
        /*06da*/ 	.short	(.L_293 - .L_292)
	.align		4
.L_292:
        /*06dc*/ 	.word	index@(mul_mat_vec_q4_1_q8_1_cuda5)
        /*06e0*/ 	.word	0x00000038


	//----- nvinfo : EIATTR_FRAME_SIZE
	.align		4
.L_293:
        /*06e4*/ 	.byte	0x04, 0x11
        /*06e6*/ 	.short	(.L_295 - .L_294)
	.align		4
.L_294:
        /*06e8*/ 	.word	index@(mul_mat_vec_q4_1_q8_1_cuda5)
        /*06ec*/ 	.word	0x00000028


	//----- nvinfo : EIATTR_REGCOUNT
	.align		4
.L_295:
        /*06f0*/ 	.byte	0x04, 0x2f
        /*06f2*/ 	.short	(.L_297 - .L_296)
	.align		4
.L_296:
        /*06f4*/ 	.word	index@(mul_mat_vec_q5_0_q8_1_cuda5)
        /*06f8*/ 	.word	0x00000030


	//----- nvinfo : EIATTR_FRAME_SIZE
	.align		4
.L_297:
        /*06fc*/ 	.byte	0x04, 0x11
        /*06fe*/ 	.short	(.L_299 - .L_298)
	.align		4
.L_298:
        /*0700*/ 	.word	index@(mul_mat_vec_q5_0_q8_1_cuda5)
        /*0704*/ 	.word	0x00000028


	//----- nvinfo : EIATTR_REGCOUNT
	.align		4
.L_299:
        /*0708*/ 	.byte	0x04, 0x2f
        /*070a*/ 	.short	(.L_301 - .L_300)
	.align		4
.L_300:
        /*070c*/ 	.word	index@(mul_mat_vec_q5_1_q8_1_cuda5)
        /*0710*/ 	.word	0x00000030


	//----- nvinfo : EIATTR_FRAME_SIZE
	.align		4
.L_301:
        /*0714*/ 	.byte	0x04, 0x11
        /*0716*/ 	.short	(.L_303 - .L_302)
	.align		4
.L_302:
        /*0718*/ 	.word	index@(mul_mat_vec_q5_1_q8_1_cuda5)
        /*071c*/ 	.word	0x00000028


	//----- nvinfo : EIATTR_REGCOUNT
	.align		4
.L_303:
        /*0720*/ 	.byte	0x04, 0x2f
        /*0722*/ 	.short	(.L_305 - .L_304)
	.align		4
.L_304:
        /*0724*/ 	.word	index@(mul_mat_vec_q8_0_q8_1_cuda5)
        /*0728*/ 	.word	0x00000028


	//----- nvinfo : EIATTR_FRAME_SIZE
	.align		4
.L_305:
        /*072c*/ 	.byte	0x04, 0x11
        /*072e*/ 	.short	(.L_307 - .L_306)
	.align		4
.L_306:
        /*0730*/ 	.word	index@(mul_mat_vec_q8_0_q8_1_cuda5)
        /*0734*/ 	.word	0x00000000


	//----- nvinfo : EIATTR_REGCOUNT
	.align		4
.L_307:
        /*0738*/ 	.byte	0x04, 0x2f
        /*073a*/ 	.short	(.L_309 - .L_308)
	.align		4
.L_308:
        /*073c*/ 	.word	index@(mul_mat_vec_q2_K_q8_1_cuda5)
        /*0740*/ 	.word	0x00000050


	//----- nvinfo : EIATTR_FRAME_SIZE
	.align		4
.L_309:
        /*0744*/ 	.byte	0x04, 0x11
        /*0746*/ 	.short	(.L_311 - .L_310)
	.align		4
.L_310:
        /*0748*/ 	.word	index@(mul_mat_vec_q2_K_q8_1_cuda5)
        /*074c*/ 	.word	0x00000028


	//----- nvinfo : EIATTR_REGCOUNT
	.align		4
.L_311:
        /*0750*/ 	.byte	0x04, 0x2f
        /*0752*/ 	.short	(.L_313 - .L_312)
	.align		4
.L_312:
        /*0754*/ 	.word	index@(mul_mat_vec_q3_K_q8_1_cuda5)
        /*0758*/ 	.word	0x00000038


	//----- nvinfo : EIATTR_FRAME_SIZE
	.align		4
.L_313:
        /*075c*/ 	.byte	0x04, 0x11
        /*075e*/ 	.short	(.L_315 - .L_314)
	.align		4
.L_314:
        /*0760*/ 	.word	index@(mul_mat_vec_q3_K_q8_1_cuda5)
        /*0764*/ 	.word	0x00000028


	//----- nvinfo : EIATTR_REGCOUNT
	.align		4
.L_315:
        /*0768*/ 	.byte	0x04, 0x2f
        /*076a*/ 	.short	(.L_317 - .L_316)
	.align		4
.L_316:
        /*076c*/ 	.word	index@(mul_mat_vec_q4_K_q8_1_cuda5)
        /*0770*/ 	.word	0x00000040


	//----- nvinfo : EIATTR_FRAME_SIZE
	.align		4
.L_317:
        /*0774*/ 	.byte	0x04, 0x11
        /*0776*/ 	.short	(.L_319 - .L_318)
	.align		4
.L_318:
        /*0778*/ 	.word	index@(mul_mat_vec_q4_K_q8_1_cuda5)
        /*077c*/ 	.word	0x00000028


	//----- nvinfo : EIATTR_REGCOUNT
	.align		4
.L_319:
        /*0780*/ 	.byte	0x04, 0x2f
        /*0782*/ 	.short	(.L_321 - .L_320)
	.align		4
.L_320:
        /*0784*/ 	.word	index@(mul_mat_vec_q5_K_q8_1_cuda5)
        /*0788*/ 	.word	0x00000040


	//----- nvinfo : EIATTR_FRAME_SIZE
	.align		4
.L_321:
        /*078c*/ 	.byte	0x04, 0x11
        /*078e*/ 	.short	(.L_323 - .L_322)
	.align		4
.L_322:
        /*0790*/ 	.word	index@(mul_mat_vec_q5_K_q8_1_cuda5)
        /*0794*/ 	.word	0x00000028


	//----- nvinfo : EIATTR_REGCOUNT
	.align		4
.L_323:
        /*0798*/ 	.byte	0x04, 0x2f
        /*079a*/ 	.short	(.L_325 - .L_324)
	.align		4
.L_324:
        /*079c*/ 	.word	index@(mul_mat_vec_q6_K_q8_1_cuda5)
        /*07a0*/ 	.word	0x00000030


	//----- nvinfo : EIATTR_FRAME_SIZE
	.align		4
.L_325:
        /*07a4*/ 	.byte	0x04, 0x11
        /*07a6*/ 	.short	(.L_327 - .L_326)
	.align		4
.L_326:
        /*07a8*/ 	.word	index@(mul_mat_vec_q6_K_q8_1_cuda5)
        /*07ac*/ 	.word	0x00000028


	//----- nvinfo : EIATTR_REGCOUNT
	.align		4
.L_327:
        /*07b0*/ 	.byte	0x04, 0x2f
        /*07b2*/ 	.short	(.L_329 - .L_328)
	.align		4
.L_328:
        /*07b4*/ 	.word	index@(mul_mat_vec_q4_0_q8_1_cuda6)
        /*07b8*/ 	.word	0x00000030


	//----- nvinfo : EIATTR_FRAME_SIZE
	.align		4
.L_329:
        /*07bc*/ 	.byte	0x04, 0x11
        /*07be*/ 	.short	(.L_331 - .L_330)
	.align		4
.L_330:
        /*07c0*/ 	.word	index@(mul_mat_vec_q4_0_q8_1_cuda6)
        /*07c4*/ 	.word	0x00000030


	//----- nvinfo : EIATTR_REGCOUNT
	.align		4
.L_331:
        /*07c8*/ 	.byte	0x04, 0x2f
        /*07ca*/ 	.short	(.L_333 - .L_332)
	.align		4
.L_332:
        /*07cc*/ 	.word	index@(mul_mat_vec_q4_1_q8_1_cuda6)
        /*07d0*/ 	.word	0x00000030


	//----- nvinfo : EIATTR_FRAME_SIZE
	.align		4
.L_333:
        /*07d4*/ 	.byte	0x04, 0x11
        /*07d6*/ 	.short	(.L_335 - .L_334)
	.align		4
.L_334:
        /*07d8*/ 	.word	index@(mul_mat_vec_q4_1_q8_1_cuda6)
        /*07dc*/ 	.word	0x00000030


	//----- nvinfo : EIATTR_REGCOUNT
	.align		4
.L_335:
        /*07e0*/ 	.byte	0x04, 0x2f
        /*07e2*/ 	.short	(.L_337 - .L_336)
	.align		4
.L_336:
        /*07e4*/ 	.word	index@(mul_mat_vec_q5_0_q8_1_cuda6)
        /*07e8*/ 	.word	0x00000030


	//----- nvinfo : EIATTR_FRAME_SIZE
	.align		4
.L_337:
        /*07ec*/ 	.byte	0x04, 0x11
        /*07ee*/ 	.short	(.L_339 - .L_338)
	.align		4
.L_338:
        /*07f0*/ 	.word	index@(mul_mat_vec_q5_0_q8_1_cuda6)
        /*07f4*/ 	.word	0x00000030


	//----- nvinfo : EIATTR_REGCOUNT
	.align		4
.L_339:
        /*07f8*/ 	.byte	0x04, 0x2f
        /*07fa*/ 	.short	(.L_341 - .L_340)
	.align		4
.L_340:
        /*07fc*/ 	.word	index@(mul_mat_vec_q5_1_q8_1_cuda6)
        /*0800*/ 	.word	0x00000038


	//----- nvinfo : EIATTR_FRAME_SIZE
	.align		4
.L_341:
        /*0804*/ 	.byte	0x04, 0x11
        /*0806*/ 	.short	(.L_343 - .L_342)
	.align		4
.L_342:
        /*0808*/ 	.word	index@(mul_mat_vec_q5_1_q8_1_cuda6)
        /*080c*/ 	.word	0x00000030


	//----- nvinfo : EIATTR_REGCOUNT
	.align		4
.L_343:
        /*0810*/ 	.byte	0x04, 0x2f
        /*0812*/ 	.short	(.L_345 - .L_344)
	.align		4
.L_344:
        /*0814*/ 	.word	index@(mul_mat_vec_q8_0_q8_1_cuda6)
        /*0818*/ 	.word	0x00000028


	//----- nvinfo : EIATTR_FRAME_SIZE
	.align		4
.L_345:
        /*081c*/ 	.byte	0x04, 0x11
        /*081e*/ 	.short	(.L_347 - .L_346)
	.align		4
.L_346:
        /*0820*/ 	.word	index@(mul_mat_vec_q8_0_q8_1_cuda6)
        /*0824*/ 	.word	0x00000030


	//----- nvinfo : EIATTR_REGCOUNT
	.align		4
.L_347:
        /*0828*/ 	.byte	0x04, 0x2f
        /*082a*/ 	.short	(.L_349 - .L_348)
	.align		4
.L_348:
        /*082c*/ 	.word	index@(mul_mat_vec_q2_K_q8_1_cuda6)
        /*0830*/ 	.word	0x00000060


	//----- nvinfo : EIATTR_FRAME_SIZE
	.align		4
.L_349:
        /*0834*/ 	.byte	0x04, 0x11
        /*0836*/ 	.short	(.L_351 - .L_350)
	.align		4
.L_350:
        /*0838*/ 	.word	index@(mul_mat_vec_q2_K_q8_1_cuda6)
        /*083c*/ 	.word	0x00000030


	//----- nvinfo : EIATTR_REGCOUNT
	.align		4
.L_351:
        /*0840*/ 	.byte	0x04, 0x2f
        /*0842*/ 	.short	(.L_353 - .L_352)
	.align		4
.L_352:
        /*0844*/ 	.word	index@(mul_mat_vec_q3_K_q8_1_cuda6)
        /*0848*/ 	.word	0x00000048


	//----- nvinfo : EIATTR_FRAME_SIZE
	.align		4
.L_353:
        /*084c*/ 	.byte	0x04, 0x11
        /*084e*/ 	.short	(.L_355 - .L_354)
	.align		4
.L_354:
        /*0850*/ 	.word	index@(mul_mat_vec_q3_K_q8_1_cuda6)
        /*0854*/ 	.word	0x00000030


	//----- nvinfo : EIATTR_REGCOUNT
	.align		4
.L_355:
        /*0858*/ 	.byte	0x04, 0x2f
        /*085a*/ 	.short	(.L_357 - .L_356)
	.align		4
.L_356:
        /*085c*/ 	.word	index@(mul_mat_vec_q4_K_q8_1_cuda6)
        /*0860*/ 	.word	0x00000040


	//----- nvinfo : EIATTR_FRAME_SIZE
	.align		4
.L_357:
        /*0864*/ 	.byte	0x04, 0x11
        /*0866*/ 	.short	(.L_359 - .L_358)
	.align		4
.L_358:
        /*0868*/ 	.word	index@(mul_mat_vec_q4_K_q8_1_cuda6)
        /*086c*/ 	.word	0x00000030


	//----- nvinfo : EIATTR_REGCOUNT
	.align		4
.L_359:
        /*0870*/ 	.byte	0x04, 0x2f
        /*0872*/ 	.short	(.L_361 - .L_360)
	.align		4
.L_360:
        /*0874*/ 	.word	index@(mul_mat_vec_q5_K_q8_1_cuda6)
        /*0878*/ 	.word	0x00000040


	//----- nvinfo : EIATTR_FRAME_SIZE
	.align		4
.L_361:
        /*087c*/ 	.byte	0x04, 0x11
        /*087e*/ 	.short	(.L_363 - .L_362)
	.align		4
.L_362:
        /*0880*/ 	.word	index@(mul_mat_vec_q5_K_q8_1_cuda6)
        /*0884*/ 	.word	0x00000030


	//----- nvinfo : EIATTR_REGCOUNT
	.align		4
.L_363:
        /*0888*/ 	.byte	0x04, 0x2f
        /*088a*/ 	.short	(.L_365 - .L_364)
	.align		4
.L_364:
        /*088c*/ 	.word	index@(mul_mat_vec_q6_K_q8_1_cuda6)
        /*0890*/ 	.word	0x00000030


	//----- nvinfo : EIATTR_FRAME_SIZE
	.align		4
.L_365:
        /*0894*/ 	.byte	0x04, 0x11
        /*0896*/ 	.short	(.L_367 - .L_366)
	.align		4
.L_366:
        /*0898*/ 	.word	index@(mul_mat_vec_q6_K_q8_1_cuda6)
        /*089c*/ 	.word	0x00000030


	//----- nvinfo : EIATTR_REGCOUNT
	.align		4
.L_367:
        /*08a0*/ 	.byte	0x04, 0x2f
        /*08a2*/ 	.short	(.L_369 - .L_368)
	.align		4
.L_368:
        /*08a4*/ 	.word	index@(mul_mat_vec_q4_0_q8_1_cuda7)
        /*08a8*/ 	.word	0x00000030


	//----- nvinfo : EIATTR_FRAME_SIZE
	.align		4
.L_369:
        /*08ac*/ 	.byte	0x04, 0x11
        /*08ae*/ 	.short	(.L_371 - .L_370)
	.align		4
.L_370:
        /*08b0*/ 	.word	index@(mul_mat_vec_q4_0_q8_1_cuda7)
        /*08b4*/ 	.word	0x00000038


	//----- nvinfo : EIATTR_REGCOUNT
	.align		4
.L_371:
        /*08b8*/ 	.byte	0x04, 0x2f
        /*08ba*/ 	.short	(.L_373 - .L_372)
	.align		4
.L_372:
        /*08bc*/ 	.word	index@(mul_mat_vec_q4_1_q8_1_cuda7)
        /*08c0*/ 	.word	0x00000030


	//----- nvinfo : EIATTR_FRAME_SIZE
	.align		4
.L_373:
        /*08c4*/ 	.byte	0x04, 0x11
        /*08c6*/ 	.short	(.L_375 - .L_374)
	.align		4
.L_374:
        /*08c8*/ 	.word	index@(mul_mat_vec_q4_1_q8_1_cuda7)
        /*08cc*/ 	.word	0x00000038


	//----- nvinfo : EIATTR_REGCOUNT
	.align		4
.L_375:
        /*08d0*/ 	.byte	0x04, 0x2f
        /*08d2*/ 	.short	(.L_377 - .L_376)
	.align		4
.L_376:
        /*08d4*/ 	.word	index@(mul_mat_vec_q5_0_q8_1_cuda7)
        /*08d8*/ 	.word	0x00000030


	//----- nvinfo : EIATTR_FRAME_SIZE
	.align		4
.L_377:
        /*08dc*/ 	.byte	0x04, 0x11
        /*08de*/ 	.short	(.L_379 - .L_378)
	.align		4
.L_378:
        /*08e0*/ 	.word	index@(mul_mat_vec_q5_0_q8_1_cuda7)
        /*08e4*/ 	.word	0x00000038


	//----- nvinfo : EIATTR_REGCOUNT
	.align		4
.L_379:
        /*08e8*/ 	.byte	0x04, 0x2f
        /*08ea*/ 	.short	(.L_381 - .L_380)
	.align		4
.L_380:
        /*08ec*/ 	.word	index@(mul_mat_vec_q5_1_q8_1_cuda7)
        /*08f0*/ 	.word	0x00000030


	//----- nvinfo : EIATTR_FRAME_SIZE
	.align		4
.L_381:
        /*08f4*/ 	.byte	0x04, 0x11
        /*08f6*/ 	.short	(.L_383 - .L_382)
	.align		4
.L_382:
        /*08f8*/ 	.word	index@(mul_mat_vec_q5_1_q8_1_cuda7)
        /*08fc*/ 	.word	0x00000038


	//----- nvinfo : EIATTR_REGCOUNT
	.align		4
.L_383:
        /*0900*/ 	.byte	0x04, 0x2f
        /*0902*/ 	.short	(.L_385 - .L_384)
	.align		4
.L_384:
        /*0904*/ 	.word	index@(mul_mat_vec_q8_0_q8_1_cuda7)
        /*0908*/ 	.word	0x00000030


	//----- nvinfo : EIATTR_FRAME_SIZE
	.align		4
.L_385:
        /*090c*/ 	.byte	0x04, 0x11
        /*090e*/ 	.short	(.L_387 - .L_386)
	.align		4
.L_386:
        /*0910*/ 	.word	index@(mul_mat_vec_q8_0_q8_1_cuda7)
        /*0914*/ 	.word	0x00000038


	//----- nvinfo : EIATTR_REGCOUNT
	.align		4
.L_387:
        /*0918*/ 	.byte	0x04, 0x2f
        /*091a*/ 	.short	(.L_389 - .L_388)
	.align		4
.L_388:
        /*091c*/ 	.word	index@(mul_mat_vec_q2_K_q8_1_cuda7)
        /*0920*/ 	.word	0x00000048


	//----- nvinfo : EIATTR_FRAME_SIZE
	.align		4
.L_389:
        /*0924*/ 	.byte	0x04, 0x11
        /*0926*/ 	.short	(.L_391 - .L_390)
	.align		4
.L_390:
        /*0928*/ 	.word	index@(mul_mat_vec_q2_K_q8_1_cuda7)
        /*092c*/ 	.word	0x00000038


	//----- nvinfo : EIATTR_REGCOUNT
	.align		4
.L_391:
        /*0930*/ 	.byte	0x04, 0x2f
        /*0932*/ 	.short	(.L_393 - .L_392)
	.align		4
.L_392:
        /*0934*/ 	.word	index@(mul_mat_vec_q3_K_q8_1_cuda7)
        /*0938*/ 	.word	0x00000048


	//----- nvinfo : EIATTR_FRAME_SIZE
	.align		4
.L_393:
        /*093c*/ 	.byte	0x04, 0x11
        /*093e*/ 	.short	(.L_395 - .L_394)
	.align		4
.L_394:
        /*0940*/ 	.word	index@(mul_mat_vec_q3_K_q8_1_cuda7)
        /*0944*/ 	.word	0x00000038


	//----- nvinfo : EIATTR_REGCOUNT
	.align		4
.L_395:
        /*0948*/ 	.byte	0x04, 0x2f
        /*094a*/ 	.short	(.L_397 - .L_396)
	.align		4
.L_396:
        /*094c*/ 	.word	index@(mul_mat_vec_q4_K_q8_1_cuda7)
        /*0950*/ 	.word	0x00000048


	//----- nvinfo : EIATTR_FRAME_SIZE
	.align		4
.L_397:
        /*0954*/ 	.byte	0x04, 0x11
        /*0956*/ 	.short	(.L_399 - .L_398)
	.align		4
.L_398:
        /*0958*/ 	.word	index@(mul_mat_vec_q4_K_q8_1_cuda7)
        /*095c*/ 	.word	0x00000038


	//----- nvinfo : EIATTR_REGCOUNT
	.align		4
.L_399:
        /*0960*/ 	.byte	0x04, 0x2f
        /*0962*/ 	.short	(.L_401 - .L_400)
	.align		4
.L_400:
        /*0964*/ 	.word	index@(mul_mat_vec_q5_K_q8_1_cuda7)
        /*0968*/ 	.word	0x00000048


	//----- nvinfo : EIATTR_FRAME_SIZE
	.align		4
.L_401:
        /*096c*/ 	.byte	0x04, 0x11
        /*096e*/ 	.short	(.L_403 - .L_402)
	.align		4
.L_402:
        /*0970*/ 	.word	index@(mul_mat_vec_q5_K_q8_1_cuda7)
        /*0974*/ 	.word	0x00000038


	//----- nvinfo : EIATTR_REGCOUNT
	.align		4
.L_403:
        /*0978*/ 	.byte	0x04, 0x2f
        /*097a*/ 	.short	(.L_405 - .L_404)
	.align		4
.L_404:
        /*097c*/ 	.word	index@(mul_mat_vec_q6_K_q8_1_cuda7)
        /*0980*/ 	.word	0x00000038


	//----- nvinfo : EIATTR_FRAME_SIZE
	.align		4
.L_405:
        /*0984*/ 	.byte	0x04, 0x11
        /*0986*/ 	.short	(.L_407 - .L_406)
	.align		4
.L_406:
        /*0988*/ 	.word	index@(mul_mat_vec_q6_K_q8_1_cuda7)
        /*098c*/ 	.word	0x00000038


	//----- nvinfo : EIATTR_REGCOUNT
	.align		4
.L_407:
        /*0990*/ 	.byte	0x04, 0x2f
        /*0992*/ 	.short	(.L_409 - .L_408)
	.align		4
.L_408:
        /*0994*/ 	.word	index@(mul_mat_vec_q4_0_q8_1_cuda8)
        /*0998*/ 	.word	0x00000048


	//----- nvinfo : EIATTR_FRAME_SIZE
	.align		4
.L_409:
        /*099c*/ 	.byte	0x04, 0x11
        /*099e*/ 	.short	(.L_411 - .L_410)
	.align		4
.L_410:
        /*09a0*/ 	.word	index@(mul_mat_vec_q4_0_q8_1_cuda8)
        /*09a4*/ 	.word	0x00000040


	//----- nvinfo : EIATTR_REGCOUNT
	.align		4
.L_411:
        /*09a8*/ 	.byte	0x04, 0x2f
        /*09aa*/ 	.short	(.L_413 - .L_412)
	.align		4
.L_412:
        /*09ac*/ 	.word	index@(mul_mat_vec_q4_1_q8_1_cuda8)
        /*09b0*/ 	.word	0x00000038


	//----- nvinfo : EIATTR_FRAME_SIZE
	.align		4
.L_413:
        /*09b4*/ 	.byte	0x04, 0x11
        /*09b6*/ 	.short	(.L_415 - .L_414)
	.align		4
.L_414:
        /*09b8*/ 	.word	index@(mul_mat_vec_q4_1_q8_1_cuda8)
        /*09bc*/ 	.word	0x00000040


	//----- nvinfo : EIATTR_REGCOUNT
	.align		4
.L_415:
        /*09c0*/ 	.byte	0x04, 0x2f
        /*09c2*/ 	.short	(.L_417 - .L_416)
	.align		4
.L_416:
        /*09c4*/ 	.word	index@(mul_mat_vec_q5_0_q8_1_cuda8)
        /*09c8*/ 	.word	0x00000038


	//----- nvinfo : EIATTR_FRAME_SIZE
	.align		4
.L_417:
        /*09cc*/ 	.byte	0x04, 0x11
        /*09ce*/ 	.short	(.L_419 - .L_418)
	.align		4
.L_418:
        /*09d0*/ 	.word	index@(mul_mat_vec_q5_0_q8_1_cuda8)
        /*09d4*/ 	.word	0x00000040


	//----- nvinfo : EIATTR_REGCOUNT
	.align		4
.L_419:
        /*09d8*/ 	.byte	0x04, 0x2f
        /*09da*/ 	.short	(.L_421 - .L_420)
	.align		4
.L_420:
        /*09dc*/ 	.word	index@(mul_mat_vec_q5_1_q8_1_cuda8)
        /*09e0*/ 	.word	0x00000038


	//----- nvinfo : EIATTR_FRAME_SIZE
	.align		4
.L_421:
        /*09e4*/ 	.byte	0x04, 0x11
        /*09e6*/ 	.short	(.L_423 - .L_422)
	.align		4
.L_422:
        /*09e8*/ 	.word	index@(mul_mat_vec_q5_1_q8_1_cuda8)
        /*09ec*/ 	.word	0x00000040


	//----- nvinfo : EIATTR_REGCOUNT
	.align		4
.L_423:
        /*09f0*/ 	.byte	0x04, 0x2f
        /*09f2*/ 	.short	(.L_425 - .L_424)
	.align		4
.L_424:
        /*09f4*/ 	.word	index@(mul_mat_vec_q8_0_q8_1_cuda8)
        /*09f8*/ 	.word	0x00000030


	//----- nvinfo : EIATTR_FRAME_SIZE
	.align		4
.L_425:
        /*09fc*/ 	.byte	0x04, 0x11
        /*09fe*/ 	.short	(.L_427 - .L_426)
	.align		4
.L_426:
        /*0a00*/ 	.word	index@(mul_mat_vec_q8_0_q8_1_cuda8)
        /*0a04*/ 	.word	0x00000040


	//----- nvinfo : EIATTR_REGCOUNT
	.align		4
.L_427:
        /*0a08*/ 	.byte	0x04, 0x2f
        /*0a0a*/ 	.short	(.L_429 - .L_428)
	.align		4
.L_428:
        /*0a0c*/ 	.word	index@(mul_mat_vec_q2_K_q8_1_cuda8)
        /*0a10*/ 	.word	0x00000048


	//----- nvinfo : EIATTR_FRAME_SIZE
	.align		4
.L_429:
        /*0a14*/ 	.byte	0x04, 0x11
        /*0a16*/ 	.short	(.L_431 - .L_430)
	.align		4
.L_430:
        /*0a18*/ 	.word	index@(mul_mat_vec_q2_K_q8_1_cuda8)
        /*0a1c*/ 	.word	0x00000040


	//----- nvinfo : EIATTR_REGCOUNT
	.align		4
.L_431:
        /*0a20*/ 	.byte	0x04, 0x2f
        /*0a22*/ 	.short	(.L_433 - .L_432)
	.align		4
.L_432:
        /*0a24*/ 	.word	index@(mul_mat_vec_q3_K_q8_1_cuda8)
        /*0a28*/ 	.word	0x00000050


	//----- nvinfo : EIATTR_FRAME_SIZE
	.align		4
.L_433:
        /*0a2c*/ 	.byte	0x04, 0x11
        /*0a2e*/ 	.short	(.L_435 - .L_434)
	.align		4
.L_434:
        /*0a30*/ 	.word	index@(mul_mat_vec_q3_K_q8_1_cuda8)
        /*0a34*/ 	.word	0x00000040


	//----- nvinfo : EIATTR_REGCOUNT
	.align		4
.L_435:
        /*0a38*/ 	.byte	0x04, 0x2f
        /*0a3a*/ 	.short	(.L_437 - .L_436)
	.align		4
.L_436:
        /*0a3c*/ 	.word	index@(mul_mat_vec_q4_K_q8_1_cuda8)
        /*0a40*/ 	.word	0x00000048


	//----- nvinfo : EIATTR_FRAME_SIZE
	.align		4
.L_437:
        /*0a44*/ 	.byte	0x04, 0x11
        /*0a46*/ 	.short	(.L_439 - .L_438)
	.align		4
.L_438:
        /*0a48*/ 	.word	index@(mul_mat_vec_q4_K_q8_1_cuda8)
        /*0a4c*/ 	.word	0x00000040


	//----- nvinfo : EIATTR_REGCOUNT
	.align		4
.L_439:
        /*0a50*/ 	.byte	0x04, 0x2f
        /*0a52*/ 	.short	(.L_441 - .L_440)
	.align		4
.L_440:
        /*0a54*/ 	.word	index@(mul_mat_vec_q5_K_q8_1_cuda8)
        /*0a58*/ 	.word	0x00000048


	//----- nvinfo : EIATTR_FRAME_SIZE
	.align		4
.L_441:
        /*0a5c*/ 	.byte	0x04, 0x11
        /*0a5e*/ 	.short	(.L_443 - .L_442)
	.align		4
.L_442:
        /*0a60*/ 	.word	index@(mul_mat_vec_q5_K_q8_1_cuda8)
        /*0a64*/ 	.word	0x00000040


	//----- nvinfo : EIATTR_REGCOUNT
	.align		4
.L_443:
        /*0a68*/ 	.byte	0x04, 0x2f
        /*0a6a*/ 	.short	(.L_445 - .L_444)
	.align		4
.L_444:
        /*0a6c*/ 	.word	index@(mul_mat_vec_q6_K_q8_1_cuda8)
        /*0a70*/ 	.word	0x00000038


	//----- nvinfo : EIATTR_FRAME_SIZE
	.align		4
.L_445:
        /*0a74*/ 	.byte	0x04, 0x11
        /*0a76*/ 	.short	(.L_447 - .L_446)
	.align		4
.L_446:
        /*0a78*/ 	.word	index@(mul_mat_vec_q6_K_q8_1_cuda8)
        /*0a7c*/ 	.word	0x00000040


	//----- nvinfo : EIATTR_REGCOUNT
	.align		4
.L_447:
        /*0a80*/ 	.byte	0x04, 0x2f
        /*0a82*/ 	.short	(.L_449 - .L_448)
	.align		4
.L_448:
        /*0a84*/ 	.word	index@(quantize_q8_1)
        /*0a88*/ 	.word	0x00000013


	//----- nvinfo : EIATTR_FRAME_SIZE
	.align		4
.L_449:
        /*0a8c*/ 	.byte	0x04, 0x11
        /*0a8e*/ 	.short	(.L_451 - .L_450)
	.align		4
.L_450:
        /*0a90*/ 	.word	index@($__internal_0_$__cuda_sm3x_div_rn_noftz_f32_slowpath)
        /*0a94*/ 	.word	0x00000000


	//----- nvinfo : EIATTR_FRAME_SIZE
	.align		4
.L_451:
        /*0a98*/ 	.byte	0x04, 0x11
        /*0a9a*/ 	.short	(.L_453 - .L_452)
	.align		4
.L_452:
        /*0a9c*/ 	.word	index@(quantize_q8_1)
        /*0aa0*/ 	.word	0x00000000


	//----- nvinfo : EIATTR_REGCOUNT
	.align		4
.L_453:
        /*0aa4*/ 	.byte	0x04, 0x2f
        /*0aa6*/ 	.short	(.L_455 - .L_454)
	.align		4
.L_454:
        /*0aa8*/ 	.word	index@(mul_mat_q4_0)
        /*0aac*/ 	.word	0x000000ff


	//----- nvinfo : EIATTR_FRAME_SIZE
	.align		4
.L_455:
        /*0ab0*/ 	.byte	0x04, 0x11
        /*0ab2*/ 	.short	(.L_457 - .L_456)
	.align		4
.L_456:
        /*0ab4*/ 	.word	index@(mul_mat_q4_0)
        /*0ab8*/ 	.word	0x00000008


	//----- nvinfo : EIATTR_REGCOUNT
	.align		4
.L_457:
        /*0abc*/ 	.byte	0x04, 0x2f
        /*0abe*/ 	.short	(.L_459 - .L_458)
	.align		4
.L_458:
        /*0ac0*/ 	.word	index@(mul_mat_q4_1)
        /*0ac4*/ 	.word	0x000000ff


	//----- nvinfo : EIATTR_FRAME_SIZE
	.align		4
.L_459:
        /*0ac8*/ 	.byte	0x04, 0x11
        /*0aca*/ 	.short	(.L_461 - .L_460)
	.align		4
.L_460:
        /*0acc*/ 	.word	index@(mul_mat_q4_1)
        /*0ad0*/ 	.word	0x00000018


	//----- nvinfo : EIATTR_REGCOUNT
	.align		4
.L_461:
        /*0ad4*/ 	.byte	0x04, 0x2f
        /*0ad6*/ 	.short	(.L_463 - .L_462)
	.align		4
.L_462:
        /*0ad8*/ 	.word	index@(mul_mat_q5_0)
        /*0adc*/ 	.word	0x000000a8


	//----- nvinfo : EIATTR_FRAME_SIZE
	.align		4
.L_463:
        /*0ae0*/ 	.byte	0x04, 0x11
        /*0ae2*/ 	.short	(.L_465 - .L_464)
	.align		4
.L_464:
        /*0ae4*/ 	.word	index@(mul_mat_q5_0)
        /*0ae8*/ 	.word	0x00000000


	//----- nvinfo : EIATTR_REGCOUNT
	.align		4
.L_465:
        /*0aec*/ 	.byte	0x04, 0x2f
        /*0aee*/ 	.short	(.L_467 - .L_466)
	.align		4
.L_466:
        /*0af0*/ 	.word	index@(mul_mat_q5_1)
        /*0af4*/ 	.word	0x000000f5


	//----- nvinfo : EIATTR_FRAME_SIZE
	.align		4
.L_467:
        /*0af8*/ 	.byte	0x04, 0x11
        /*0afa*/ 	.short	(.L_469 - .L_468)
	.align		4
.L_468:
        /*0afc*/ 	.word	index@(mul_mat_q5_1)
        /*0b00*/ 	.word	0x00000000


	//----- nvinfo : EIATTR_REGCOUNT
	.align		4
.L_469:
        /*0b04*/ 	.byte	0x04, 0x2f
        /*0b06*/ 	.short	(.L_471 - .L_470)
	.align		4
.L_470:
        /*0b08*/ 	.word	index@(mul_mat_q8_0)
        /*0b0c*/ 	.word	0x000000a8


	//----- nvinfo : EIATTR_FRAME_SIZE
	.align		4
.L_471:
        /*0b10*/ 	.byte	0x04, 0x11
        /*0b12*/ 	.short	(.L_473 - .L_472)
	.align		4
.L_472:
        /*0b14*/ 	.word	index@(mul_mat_q8_0)
        /*0b18*/ 	.word	0x00000000


	//----- nvinfo : EIATTR_REGCOUNT
	.align		4
.L_473:
        /*0b1c*/ 	.byte	0x04, 0x2f
        /*0b1e*/ 	.short	(.L_475 - .L_474)
	.align		4
.L_474:
        /*0b20*/ 	.word	index@(mul_mat_q2_K)
        /*0b24*/ 	.word	0x000000ff


	//----- nvinfo : EIATTR_FRAME_SIZE
	.align		4
.L_475:
        /*0b28*/ 	.byte	0x04, 0x11
        /*0b2a*/ 	.short	(.L_477 - .L_476)
	.align		4
.L_476:
        /*0b2c*/ 	.word	index@(mul_mat_q2_K)
        /*0b30*/ 	.word	0x00000000


	//----- nvinfo : EIATTR_REGCOUNT
	.align		4
.L_477:
        /*0b34*/ 	.byte	0x04, 0x2f
        /*0b36*/ 	.short	(.L_479 - .L_478)
	.align		4
.L_478:
        /*0b38*/ 	.word	index@(mul_mat_q3_K)
        /*0b3c*/ 	.word	0x000000ff


	//----- nvinfo : EIATTR_FRAME_SIZE
	.align		4
.L_479:
        /*0b40*/ 	.byte	0x04, 0x11
        /*0b42*/ 	.short	(.L_481 - .L_480)
	.align		4
.L_480:
        /*0b44*/ 	.word	index@(mul_mat_q3_K)
        /*0b48*/ 	.word	0x00000078


	//----- nvinfo : EIATTR_REGCOUNT
	.align		4
.L_481:
        /*0b4c*/ 	.byte	0x04, 0x2f
        /*0b4e*/ 	.short	(.L_483 - .L_482)
	.align		4
.L_482:
        /*0b50*/ 	.word	index@(mul_mat_q4_K)
        /*0b54*/ 	.word	0x000000ff


	//----- nvinfo : EIATTR_FRAME_SIZE
	.align		4
.L_483:
        /*0b58*/ 	.byte	0x04, 0x11
        /*0b5a*/ 	.short	(.L_485 - .L_484)
	.align		4
.L_484:
        /*0b5c*/ 	.word	index@(mul_mat_q4_K)
        /*0b60*/ 	.word	0x00000010


	//----- nvinfo : EIATTR_REGCOUNT
	.align		4
.L_485:
        /*0b64*/ 	.byte	0x04, 0x2f
        /*0b66*/ 	.short	(.L_487 - .L_486)
	.align		4
.L_486:
        /*0b68*/ 	.word	index@(mul_mat_q5_K)
        /*0b6c*/ 	.word	0x000000ff


	//----- nvinfo : EIATTR_FRAME_SIZE
	.align		4
.L_487:
        /*0b70*/ 	.byte	0x04, 0x11
        /*0b72*/ 	.short	(.L_489 - .L_488)
	.align		4
.L_488:
        /*0b74*/ 	.word	index@(mul_mat_q5_K)
        /*0b78*/ 	.word	0x00000010


	//----- nvinfo : EIATTR_REGCOUNT
	.align		4
.L_489:
        /*0b7c*/ 	.byte	0x04, 0x2f
        /*0b7e*/ 	.short	(.L_491 - .L_490)
	.align		4
.L_490:
        /*0b80*/ 	.word	index@(mul_mat_q6_K)
        /*0b84*/ 	.word	0x000000a0


	//----- nvinfo : EIATTR_FRAME_SIZE
	.align		4
.L_491:
        /*0b88*/ 	.byte	0x04, 0x11
        /*0b8a*/ 	.short	(.L_493 - .L_492)
	.align		4
.L_492:
        /*0b8c*/ 	.word	index@(mul_mat_q6_K)
        /*0b90*/ 	.word	0x00000000


	//----- nvinfo : EIATTR_MIN_STACK_SIZE
	.align		4
.L_493:
        /*0b94*/ 	.byte	0x04, 0x12
        /*0b96*/ 	.short	(.L_495 - .L_494)
	.align		4
.L_494:
        /*0b98*/ 	.word	index@(mul_mat_q6_K)
        /*0b9c*/ 	.word	0x00000000


	//----- nvinfo : EIATTR_MIN_STACK_SIZE
	.align		4
.L_495:
        /*0ba0*/ 	.byte	0x04, 0x12
        /*0ba2*/ 	.short	(.L_497 - .L_496)
	.align		4
.L_496:
        /*0ba4*/ 	.word	index@(mul_mat_q5_K)
        /*0ba8*/ 	.word	0x00000010


	//----- nvinfo : EIATTR_MIN_STACK_SIZE
	.align		4
.L_497:
        /*0bac*/ 	.byte	0x04, 0x12
        /*0bae*/ 	.short	(.L_499 - .L_498)
	.align		4
.L_498:
        /*0bb0*/ 	.word	index@(mul_mat_q4_K)
        /*0bb4*/ 	.word	0x00000010


	//----- nvinfo : EIATTR_MIN_STACK_SIZE
	.align		4
.L_499:
        /*0bb8*/ 	.byte	0x04, 0x12
        /*0bba*/ 	.short	(.L_501 - .L_500)
	.align		4
.L_500:
        /*0bbc*/ 	.word	index@(mul_mat_q3_K)
        /*0bc0*/ 	.word	0x00000078


	//----- nvinfo : EIATTR_MIN_STACK_SIZE
	.align		4
.L_501:
        /*0bc4*/ 	.byte	0x04, 0x12
        /*0bc6*/ 	.short	(.L_503 - .L_502)
	.align		4
.L_502:
        /*0bc8*/ 	.word	index@(mul_mat_q2_K)
        /*0bcc*/ 	.word	0x00000000


	//----- nvinfo : EIATTR_MIN_STACK_SIZE
	.align		4
.L_503:
        /*0bd0*/ 	.byte	0x04, 0x12
        /*0bd2*/ 	.short	(.L_505 - .L_504)
	.align		4
.L_504:
        /*0bd4*/ 	.word	index@(mul_mat_q8_0)
        /*0bd8*/ 	.word	0x00000000


	//----- nvinfo : EIATTR_MIN_STACK_SIZE
	.align		4
.L_505:
        /*0bdc*/ 	.byte	0x04, 0x12
        /*0bde*/ 	.short	(.L_507 - .L_506)
	.align		4
.L_506:
        /*0be0*/ 	.word	index@(mul_mat_q5_1)
        /*0be4*/ 	.word	0x00000000


	//----- nvinfo : EIATTR_MIN_STACK_SIZE
	.align		4
.L_507:
        /*0be8*/ 	.byte	0x04, 0x12
        /*0bea*/ 	.short	(.L_509 - .L_508)
	.align		4
.L_508:
        /*0bec*/ 	.word	index@(mul_mat_q5_0)
        /*0bf0*/ 	.word	0x00000000


	//----- nvinfo : EIATTR_MIN_STACK_SIZE
	.align		4
.L_509:
        /*0bf4*/ 	.byte	0x04, 0x12
        /*0bf6*/ 	.short	(.L_511 - .L_510)
	.align		4
.L_510:
        /*0bf8*/ 	.word	index@(mul_mat_q4_1)
        /*0bfc*/ 	.word	0x00000018


	//----- nvinfo : EIATTR_MIN_STACK_SIZE
	.align		4
.L_511:
        /*0c00*/ 	.byte	0x04, 0x12
        /*0c02*/ 	.short	(.L_513 - .L_512)
	.align		4
.L_512:
        /*0c04*/ 	.word	index@(mul_mat_q4_0)
        /*0c08*/ 	.word	0x00000008


	//----- nvinfo : EIATTR_MIN_STACK_SIZE
	.align		4
.L_513:
        /*0c0c*/ 	.byte	0x04, 0x12
        /*0c0e*/ 	.short	(.L_515 - .L_514)
	.align		4
.L_514:
        /*0c10*/ 	.word	index@(quantize_q8_1)
        /*0c14*/ 	.word	0x00000000


	//----- nvinfo : EIATTR_MIN_STACK_SIZE
	.align		4
.L_515:
        /*0c18*/ 	.byte	0x04, 0x12
        /*0c1a*/ 	.short	(.L_517 - .L_516)
	.align		4
.L_516:
        /*0c1c*/ 	.word	index@(mul_mat_vec_q6_K_q8_1_cuda8)
        /*0c20*/ 	.word	0x00000040


	//----- nvinfo : EIATTR_MIN_STACK_SIZE
	.align		4
.L_517:
        /*0c24*/ 	.byte	0x04, 0x12
        /*0c26*/ 	.short	(.L_519 - .L_518)
	.align		4
.L_518:
        /*0c28*/ 	.word	index@(mul_mat_vec_q5_K_q8_1_cuda8)
        /*0c2c*/ 	.word	0x00000040


	//----- nvinfo : EIATTR_MIN_STACK_SIZE
	.align		4
.L_519:
        /*0c30*/ 	.byte	0x04, 0x12
        /*0c32*/ 	.short	(.L_521 - .L_520)
	.align		4
.L_520:
        /*0c34*/ 	.word	index@(mul_mat_vec_q4_K_q8_1_cuda8)
        /*0c38*/ 	.word	0x00000040


	//----- nvinfo : EIATTR_MIN_STACK_SIZE
	.align		4
.L_521:
        /*0c3c*/ 	.byte	0x04, 0x12
        /*0c3e*/ 	.short	(.L_523 - .L_522)
	.align		4
.L_522:
        /*0c40*/ 	.word	index@(mul_mat_vec_q3_K_q8_1_cuda8)
        /*0c44*/ 	.word	0x00000040


	//----- nvinfo : EIATTR_MIN_STACK_SIZE
	.align		4
.L_523:
        /*0c48*/ 	.byte	0x04, 0x12
        /*0c4a*/ 	.short	(.L_525 - .L_524)
	.align		4
.L_524:
        /*0c4c*/ 	.word	index@(mul_mat_vec_q2_K_q8_1_cuda8)
        /*0c50*/ 	.word	0x00000040


	//----- nvinfo : EIATTR_MIN_STACK_SIZE
	.align		4
.L_525:
        /*0c54*/ 	.byte	0x04, 0x12
        /*0c56*/ 	.short	(.L_527 - .L_526)
	.align		4
.L_526:
        /*0c58*/ 	.word	index@(mul_mat_vec_q8_0_q8_1_cuda8)
        /*0c5c*/ 	.word	0x00000040


	//----- nvinfo : EIATTR_MIN_STACK_SIZE
	.align		4
.L_527:
        /*0c60*/ 	.byte	0x04, 0x12
        /*0c62*/ 	.short	(.L_529 - .L_528)
	.align		4
.L_528:
        /*0c64*/ 	.word	index@(mul_mat_vec_q5_1_q8_1_cuda8)
        /*0c68*/ 	.word	0x00000040


	//----- nvinfo : EIATTR_MIN_STACK_SIZE
	.align		4
.L_529:
        /*0c6c*/ 	.byte	0x04, 0x12
        /*0c6e*/ 	.short	(.L_531 - .L_530)
	.align		4
.L_530:
        /*0c70*/ 	.word	index@(mul_mat_vec_q5_0_q8_1_cuda8)
        /*0c74*/ 	.word	0x00000040


	//----- nvinfo : EIATTR_MIN_STACK_SIZE
	.align		4
.L_531:
        /*0c78*/ 	.byte	0x04, 0x12
        /*0c7a*/ 	.short	(.L_533 - .L_532)
	.align		4
.L_532:
        /*0c7c*/ 	.word	index@(mul_mat_vec_q4_1_q8_1_cuda8)
        /*0c80*/ 	.word	0x00000040


	//----- nvinfo : EIATTR_MIN_STACK_SIZE
	.align		4
.L_533:
        /*0c84*/ 	.byte	0x04, 0x12
        /*0c86*/ 	.short	(.L_535 - .L_534)
	.align		4
.L_534:
        /*0c88*/ 	.word	index@(mul_mat_vec_q4_0_q8_1_cuda8)
        /*0c8c*/ 	.word	0x00000040


	//----- nvinfo : EIATTR_MIN_STACK_SIZE
	.align		4
.L_535:
        /*0c90*/ 	.byte	0x04, 0x12
        /*0c92*/ 	.short	(.L_537 - .L_536)
	.align		4
.L_536:
        /*0c94*/ 	.word	index@(mul_mat_vec_q6_K_q8_1_cuda7)
        /*0c98*/ 	.word	0x00000038


	//----- nvinfo : EIATTR_MIN_STACK_SIZE
	.align		4
.L_537:
        /*0c9c*/ 	.byte	0x04, 0x12
        /*0c9e*/ 	.short	(.L_539 - .L_538)
	.align		4
.L_538:
        /*0ca0*/ 	.word	index@(mul_mat_vec_q5_K_q8_1_cuda7)
        /*0ca4*/ 	.word	0x00000038


	//----- nvinfo : EIATTR_MIN_STACK_SIZE
	.align		4
.L_539:
        /*0ca8*/ 	.byte	0x04, 0x12
        /*0caa*/ 	.short	(.L_541 - .L_540)
	.align		4
.L_540:
        /*0cac*/ 	.word	index@(mul_mat_vec_q4_K_q8_1_cuda7)
        /*0cb0*/ 	.word	0x00000038


	//----- nvinfo : EIATTR_MIN_STACK_SIZE
	.align		4
.L_541:
        /*0cb4*/ 	.byte	0x04, 0x12
        /*0cb6*/ 	.short	(.L_543 - .L_542)
	.align		4
.L_542:
        /*0cb8*/ 	.word	index@(mul_mat_vec_q3_K_q8_1_cuda7)
        /*0cbc*/ 	.word	0x00000038


	//----- nvinfo : EIATTR_MIN_STACK_SIZE
	.align		4
.L_543:
        /*0cc0*/ 	.byte	0x04, 0x12
        /*0cc2*/ 	.short	(.L_545 - .L_544)
	.align		4
.L_544:
        /*0cc4*/ 	.word	index@(mul_mat_vec_q2_K_q8_1_cuda7)
        /*0cc8*/ 	.word	0x00000038


	//----- nvinfo : EIATTR_MIN_STACK_SIZE
	.align		4
.L_545:
        /*0ccc*/ 	.byte	0x04, 0x12
        /*0cce*/ 	.short	(.L_547 - .L_546)
	.align		4
.L_546:
        /*0cd0*/ 	.word	index@(mul_mat_vec_q8_0_q8_1_cuda7)
        /*0cd4*/ 	.word	0x00000038


	//----- nvinfo : EIATTR_MIN_STACK_SIZE
	.align		4
.L_547:
        /*0cd8*/ 	.byte	0x04, 0x12
        /*0cda*/ 	.short	(.L_549 - .L_548)
	.align		4
.L_548:
        /*0cdc*/ 	.word	index@(mul_mat_vec_q5_1_q8_1_cuda7)
        /*0ce0*/ 	.word	0x00000038


	//----- nvinfo : EIATTR_MIN_STACK_SIZE
	.align		4
.L_549:
        /*0ce4*/ 	.byte	0x04, 0x12
        /*0ce6*/ 	.short	(.L_551 - .L_550)
	.align		4
.L_550:
        /*0ce8*/ 	.word	index@(mul_mat_vec_q5_0_q8_1_cuda7)
        /*0cec*/ 	.word	0x00000038


	//----- nvinfo : EIATTR_MIN_STACK_SIZE
	.align		4
.L_551:
        /*0cf0*/ 	.byte	0x04, 0x12
        /*0cf2*/ 	.short	(.L_553 - .L_552)
	.align		4
.L_552:
        /*0cf4*/ 	.word	index@(mul_mat_vec_q4_1_q8_1_cuda7)
        /*0cf8*/ 	.word	0x00000038


	//----- nvinfo : EIATTR_MIN_STACK_SIZE
	.align		4
.L_553:
        /*0cfc*/ 	.byte	0x04, 0x12
        /*0cfe*/ 	.short	(.L_555 - .L_554)
	.align		4
.L_554:
        /*0d00*/ 	.word	index@(mul_mat_vec_q4_0_q8_1_cuda7)
        /*0d04*/ 	.word	0x00000038


	//----- nvinfo : EIATTR_MIN_STACK_SIZE
	.align		4
.L_555:
        /*0d08*/ 	.byte	0x04, 0x12
        /*0d0a*/ 	.short	(.L_557 - .L_556)
	.align		4
.L_556:
        /*0d0c*/ 	.word	index@(mul_mat_vec_q6_K_q8_1_cuda6)
        /*0d10*/ 	.word	0x00000030


	//----- nvinfo : EIATTR_MIN_STACK_SIZE
	.align		4
.L_557:
        /*0d14*/ 	.byte	0x04, 0x12
        /*0d16*/ 	.short	(.L_559 - .L_558)
	.align		4
.L_558:
        /*0d18*/ 	.word	index@(mul_mat_vec_q5_K_q8_1_cuda6)
        /*0d1c*/ 	.word	0x00000030


	//----- nvinfo : EIATTR_MIN_STACK_SIZE
	.align		4
.L_559:
        /*0d20*/ 	.byte	0x04, 0x12
        /*0d22*/ 	.short	(.L_561 - .L_560)
	.align		4
.L_560:
        /*0d24*/ 	.word	index@(mul_mat_vec_q4_K_q8_1_cuda6)
        /*0d28*/ 	.word	0x00000030


	//----- nvinfo : EIATTR_MIN_STACK_SIZE
	.align		4
.L_561:
        /*0d2c*/ 	.byte	0x04, 0x12
        /*0d2e*/ 	.short	(.L_563 - .L_562)
	.align		4
.L_562:
        /*0d30*/ 	.word	index@(mul_mat_vec_q3_K_q8_1_cuda6)
        /*0d34*/ 	.word	0x00000030


	//----- nvinfo : EIATTR_MIN_STACK_SIZE
	.align		4
.L_563:
        /*0d38*/ 	.byte	0x04, 0x12
        /*0d3a*/ 	.short	(.L_565 - .L_564)
	.align		4
.L_564:
        /*0d3c*/ 	.word	index@(mul_mat_vec_q2_K_q8_1_cuda6)
        /*0d40*/ 	.word	0x00000030


	//----- nvinfo : EIATTR_MIN_STACK_SIZE
	.align		4
.L_565:
        /*0d44*/ 	.byte	0x04, 0x12
        /*0d46*/ 	.short	(.L_567 - .L_566)
	.align		4
.L_566:
        /*0d48*/ 	.word	index@(mul_mat_vec_q8_0_q8_1_cuda6)
        /*0d4c*/ 	.word	0x00000030


	//----- nvinfo : EIATTR_MIN_STACK_SIZE
	.align		4
.L_567:
        /*0d50*/ 	.byte	0x04, 0x12
        /*0d52*/ 	.short	(.L_569 - .L_568)
	.align		4
.L_568:
        /*0d54*/ 	.word	index@(mul_mat_vec_q5_1_q8_1_cuda6)
        /*0d58*/ 	.word	0x00000030


	//----- nvinfo : EIATTR_MIN_STACK_SIZE
	.align		4
.L_569:
        /*0d5c*/ 	.byte	0x04, 0x12
        /*0d5e*/ 	.short	(.L_571 - .L_570)
	.align		4
.L_570:
        /*0d60*/ 	.word	index@(mul_mat_vec_q5_0_q8_1_cuda6)
        /*0d64*/ 	.word	0x00000030


	//----- nvinfo : EIATTR_MIN_STACK_SIZE
	.align		4
.L_571:
        /*0d68*/ 	.byte	0x04, 0x12
        /*0d6a*/ 	.short	(.L_573 - .L_572)
	.align		4
.L_572:
        /*0d6c*/ 	.word	index@(mul_mat_vec_q4_1_q8_1_cuda6)
        /*0d70*/ 	.word	0x00000030


	//----- nvinfo : EIATTR_MIN_STACK_SIZE
	.align		4
.L_573:
        /*0d74*/ 	.byte	0x04, 0x12
        /*0d76*/ 	.short	(.L_575 - .L_574)
	.align		4
.L_574:
        /*0d78*/ 	.word	index@(mul_mat_vec_q4_0_q8_1_cuda6)
        /*0d7c*/ 	.word	0x00000030


	//----- nvinfo : EIATTR_MIN_STACK_SIZE
	.align		4
.L_575:
        /*0d80*/ 	.byte	0x04, 0x12
        /*0d82*/ 	.short	(.L_577 - .L_576)
	.align		4
.L_576:
        /*0d84*/ 	.word	index@(mul_mat_vec_q6_K_q8_1_cuda5)
        /*0d88*/ 	.word	0x00000028


	//----- nvinfo : EIATTR_MIN_STACK_SIZE
	.align		4
.L_577:
        /*0d8c*/ 	.byte	0x04, 0x12
        /*0d8e*/ 	.short	(.L_579 - .L_578)
	.align		4
.L_578:
        /*0d90*/ 	.word	index@(mul_mat_vec_q5_K_q8_1_cuda5)
        /*0d94*/ 	.word	0x00000028


	//----- nvinfo : EIATTR_MIN_STACK_SIZE
	.align		4
.L_579:
        /*0d98*/ 	.byte	0x04, 0x12
        /*0d9a*/ 	.short	(.L_581 - .L_580)
	.align		4
.L_580:
        /*0d9c*/ 	.word	index@(mul_mat_vec_q4_K_q8_1_cuda5)
        /*0da0*/ 	.word	0x00000028


	//----- nvinfo : EIATTR_MIN_STACK_SIZE
	.align		4
.L_581:
        /*0da4*/ 	.byte	0x04, 0x12
        /*0da6*/ 	.short	(.L_583 - .L_582)
	.align		4
.L_582:
        /*0da8*/ 	.word	index@(mul_mat_vec_q3_K_q8_1_cuda5)
        /*0dac*/ 	.word	0x00000028


	//----- nvinfo : EIATTR_MIN_STACK_SIZE
	.align		4
.L_583:
        /*0db0*/ 	.byte	0x04, 0x12
        /*0db2*/ 	.short	(.L_585 - .L_584)
	.align		4
.L_584:
        /*0db4*/ 	.word	index@(mul_mat_vec_q2_K_q8_1_cuda5)
        /*0db8*/ 	.word	0x00000028


	//----- nvinfo : EIATTR_MIN_STACK_SIZE
	.align		4
.L_585:
        /*0dbc*/ 	.byte	0x04, 0x12
        /*0dbe*/ 	.short	(.L_587 - .L_586)
	.align		4
.L_586:
        /*0dc0*/ 	.word	index@(mul_mat_vec_q8_0_q8_1_cuda5)
        /*0dc4*/ 	.word	0x00000000


	//----- nvinfo : EIATTR_MIN_STACK_SIZE
	.align		4
.L_587:
        /*0dc8*/ 	.byte	0x04, 0x12
        /*0dca*/ 	.short	(.L_589 - .L_588)
	.align		4
.L_588:
        /*0dcc*/ 	.word	index@(mul_mat_vec_q5_1_q8_1_cuda5)
        /*0dd0*/ 	.word	0x00000028


	//----- nvinfo : EIATTR_MIN_STACK_SIZE
	.align		4
.L_589:
        /*0dd4*/ 	.byte	0x04, 0x12
        /*0dd6*/ 	.short	(.L_591 - .L_590)
	.align		4
.L_590:
        /*0dd8*/ 	.word	index@(mul_mat_vec_q5_0_q8_1_cuda5)
        /*0ddc*/ 	.word	0x00000028


	//----- nvinfo : EIATTR_MIN_STACK_SIZE
	.align		4
.L_591:
        /*0de0*/ 	.byte	0x04, 0x12
        /*0de2*/ 	.short	(.L_593 - .L_592)
	.align		4
.L_592:
        /*0de4*/ 	.word	index@(mul_mat_vec_q4_1_q8_1_cuda5)
        /*0de8*/ 	.word	0x00000028


	//----- nvinfo : EIATTR_MIN_STACK_SIZE
	.align		4
.L_593:
        /*0dec*/ 	.byte	0x04, 0x12
        /*0dee*/ 	.short	(.L_595 - .L_594)
	.align		4
.L_594:
        /*0df0*/ 	.word	index@(mul_mat_vec_q4_0_q8_1_cuda5)
        /*0df4*/ 	.word	0x00000028


	//----- nvinfo : EIATTR_MIN_STACK_SIZE
	.align		4
.L_595:
        /*0df8*/ 	.byte	0x04, 0x12
        /*0dfa*/ 	.short	(.L_597 - .L_596)
	.align		4
.L_596:
        /*0dfc*/ 	.word	index@(mul_mat_vec_q6_K_q8_1_cuda4)
        /*0e00*/ 	.word	0x00000020


	//----- nvinfo : EIATTR_MIN_STACK_SIZE
	.align		4
.L_597:
        /*0e04*/ 	.byte	0x04, 0x12
        /*0e06*/ 	.short	(.L_599 - .L_598)
	.align		4
.L_598:
        /*0e08*/ 	.word	index@(mul_mat_vec_q5_K_q8_1_cuda4)
        /*0e0c*/ 	.word	0x00000020


	//----- nvinfo : EIATTR_MIN_STACK_SIZE
	.align		4
.L_599:
        /*0e10*/ 	.byte	0x04, 0x12
        /*0e12*/ 	.short	(.L_601 - .L_600)
	.align		4
.L_600:
        /*0e14*/ 	.word	index@(mul_mat_vec_q4_K_q8_1_cuda4)
        /*0e18*/ 	.word	0x00000020


	//----- nvinfo : EIATTR_MIN_STACK_SIZE
	.align		4
.L_601:
        /*0e1c*/ 	.byte	0x04, 0x12
        /*0e1e*/ 	.short	(.L_603 - .L_602)
	.align		4
.L_602:
        /*0e20*/ 	.word	index@(mul_mat_vec_q3_K_q8_1_cuda4)
        /*0e24*/ 	.word	0x00000020


	//----- nvinfo : EIATTR_MIN_STACK_SIZE
	.align		4
.L_603:
        /*0e28*/ 	.byte	0x04, 0x12
        /*0e2a*/ 	.short	(.L_605 - .L_604)
	.align		4
.L_604:
        /*0e2c*/ 	.word	index@(mul_mat_vec_q2_K_q8_1_cuda4)
        /*0e30*/ 	.word	0x00000020


	//----- nvinfo : EIATTR_MIN_STACK_SIZE
	.align		4
.L_605:
        /*0e34*/ 	.byte	0x04, 0x12
        /*0e36*/ 	.short	(.L_607 - .L_606)
	.align		4
.L_606:
        /*0e38*/ 	.word	index@(mul_mat_vec_q8_0_q8_1_cuda4)
        /*0e3c*/ 	.word	0x00000020


	//----- nvinfo : EIATTR_MIN_STACK_SIZE
	.align		4
.L_607:
        /*0e40*/ 	.byte	0x04, 0x12
        /*0e42*/ 	.short	(.L_609 - .L_608)
	.align		4
.L_608:
        /*0e44*/ 	.word	index@(mul_mat_vec_q5_1_q8_1_cuda4)
        /*0e48*/ 	.word	0x00000020


	//----- nvinfo : EIATTR_MIN_STACK_SIZE
	.align		4
.L_609:
        /*0e4c*/ 	.byte	0x04, 0x12
        /*0e4e*/ 	.short	(.L_611 - .L_610)
	.align		4
.L_610:
        /*0e50*/ 	.word	index@(mul_mat_vec_q5_0_q8_1_cuda4)
        /*0e54*/ 	.word	0x00000020


	//----- nvinfo : EIATTR_MIN_STACK_SIZE
	.align		4
.L_611:
        /*0e58*/ 	.byte	0x04, 0x12
        /*0e5a*/ 	.short	(.L_613 - .L_612)
	.align		4
.L_612:
        /*0e5c*/ 	.word	index@(mul_mat_vec_q4_1_q8_1_cuda4)
        /*0e60*/ 	.word	0x00000020


	//----- nvinfo : EIATTR_MIN_STACK_SIZE
	.align		4
.L_613:
        /*0e64*/ 	.byte	0x04, 0x12
        /*0e66*/ 	.short	(.L_615 - .L_614)
	.align		4
.L_614:
        /*0e68*/ 	.word	index@(mul_mat_vec_q4_0_q8_1_cuda4)
        /*0e6c*/ 	.word	0x00000020


	//----- nvinfo : EIATTR_MIN_STACK_SIZE
	.align		4
.L_615:
        /*0e70*/ 	.byte	0x04, 0x12
        /*0e72*/ 	.short	(.L_617 - .L_616)
	.align		4
.L_616:
        /*0e74*/ 	.word	index@(mul_mat_vec_q6_K_q8_1_cuda3)
        /*0e78*/ 	.word	0x00000000


	//----- nvinfo : EIATTR_MIN_STACK_SIZE
	.align		4
.L_617:
        /*0e7c*/ 	.byte	0x04, 0x12
        /*0e7e*/ 	.short	(.L_619 - .L_618)
	.align		4
.L_618:
        /*0e80*/ 	.word	index@(mul_mat_vec_q5_K_q8_1_cuda3)
        /*0e84*/ 	.word	0x00000018


	//----- nvinfo : EIATTR_MIN_STACK_SIZE
	.align		4
.L_619:
        /*0e88*/ 	.byte	0x04, 0x12
        /*0e8a*/ 	.short	(.L_621 - .L_620)
	.align		4
.L_620:
        /*0e8c*/ 	.word	index@(mul_mat_vec_q4_K_q8_1_cuda3)
        /*0e90*/ 	.word	0x00000018


	//----- nvinfo : EIATTR_MIN_STACK_SIZE
	.align		4
.L_621:
        /*0e94*/ 	.byte	0x04, 0x12
        /*0e96*/ 	.short	(.L_623 - .L_622)
	.align		4
.L_622:
        /*0e98*/ 	.word	index@(mul_mat_vec_q3_K_q8_1_cuda3)
        /*0e9c*/ 	.word	0x00000018


	//----- nvinfo : EIATTR_MIN_STACK_SIZE
	.align		4
.L_623:
        /*0ea0*/ 	.byte	0x04, 0x12
        /*0ea2*/ 	.short	(.L_625 - .L_624)
	.align		4
.L_624:
        /*0ea4*/ 	.word	index@(mul_mat_vec_q2_K_q8_1_cuda3)
        /*0ea8*/ 	.word	0x00000018


	//----- nvinfo : EIATTR_MIN_STACK_SIZE
	.align		4
.L_625:
        /*0eac*/ 	.byte	0x04, 0x12
        /*0eae*/ 	.short	(.L_627 - .L_626)
	.align		4
.L_626:
        /*0eb0*/ 	.word	index@(mul_mat_vec_q8_0_q8_1_cuda3)
        /*0eb4*/ 	.word	0x00000000


	//----- nvinfo : EIATTR_MIN_STACK_SIZE
	.align		4
.L_627:
        /*0eb8*/ 	.byte	0x04, 0x12
        /*0eba*/ 	.short	(.L_629 - .L_628)
	.align		4
.L_628:
        /*0ebc*/ 	.word	index@(mul_mat_vec_q5_1_q8_1_cuda3)
        /*0ec0*/ 	.word	0x00000018


	//----- nvinfo : EIATTR_MIN_STACK_SIZE
	.align		4
.L_629:
        /*0ec4*/ 	.byte	0x04, 0x12
        /*0ec6*/ 	.short	(.L_631 - .L_630)
	.align		4
.L_630:
        /*0ec8*/ 	.word	index@(mul_mat_vec_q5_0_q8_1_cuda3)
        /*0ecc*/ 	.word	0x00000000


	//----- nvinfo : EIATTR_MIN_STACK_SIZE
	.align		4
.L_631:
        /*0ed0*/ 	.byte	0x04, 0x12
        /*0ed2*/ 	.short	(.L_633 - .L_632)
	.align		4
.L_632:
        /*0ed4*/ 	.word	index@(mul_mat_vec_q4_1_q8_1_cuda3)
        /*0ed8*/ 	.word	0x00000018


	//----- nvinfo : EIATTR_MIN_STACK_SIZE
	.align		4
.L_633:
        /*0edc*/ 	.byte	0x04, 0x12
        /*0ede*/ 	.short	(.L_635 - .L_634)
	.align		4
.L_634:
        /*0ee0*/ 	.word	index@(mul_mat_vec_q4_0_q8_1_cuda3)
        /*0ee4*/ 	.word	0x00000000


	//----- nvinfo : EIATTR_MIN_STACK_SIZE
	.align		4
.L_635:
        /*0ee8*/ 	.byte	0x04, 0x12
        /*0eea*/ 	.short	(.L_637 - .L_636)
	.align		4
.L_636:
        /*0eec*/ 	.word	index@(mul_mat_vec_q6_K_q8_1_cuda2)
        /*0ef0*/ 	.word	0x00000000


	//----- nvinfo : EIATTR_MIN_STACK_SIZE
	.align		4
.L_637:
        /*0ef4*/ 	.byte	0x04, 0x12
        /*0ef6*/ 	.short	(.L_639 - .L_638)
	.align		4
.L_638:
        /*0ef8*/ 	.word	index@(mul_mat_vec_q5_K_q8_1_cuda2)
        /*0efc*/ 	.word	0x00000010


	//----- nvinfo : EIATTR_MIN_STACK_SIZE
	.align		4
.L_639:
        /*0f00*/ 	.byte	0x04, 0x12
        /*0f02*/ 	.short	(.L_641 - .L_640)
	.align		4
.L_640:
        /*0f04*/ 	.word	index@(mul_mat_vec_q4_K_q8_1_cuda2)
        /*0f08*/ 	.word	0x00000000


	//----- nvinfo : EIATTR_MIN_STACK_SIZE
	.align		4
.L_641:
        /*0f0c*/ 	.byte	0x04, 0x12
        /*0f0e*/ 	.short	(.L_643 - .L_642)
	.align		4
.L_642:
        /*0f10*/ 	.word	index@(mul_mat_vec_q3_K_q8_1_cuda2)
        /*0f14*/ 	.word	0x00000010


	//----- nvinfo : EIATTR_MIN_STACK_SIZE
	.align		4
.L_643:
        /*0f18*/ 	.byte	0x04, 0x12
        /*0f1a*/ 	.short	(.L_645 - .L_644)
	.align		4
.L_644:
        /*0f1c*/ 	.word	index@(mul_mat_vec_q2_K_q8_1_cuda2)
        /*0f20*/ 	.word	0x00000000


	//----- nvinfo : EIATTR_MIN_STACK_SIZE
	.align		4
.L_645:
        /*0f24*/ 	.byte	0x04, 0x12
        /*0f26*/ 	.short	(.L_647 - .L_646)
	.align		4
.L_646:
        /*0f28*/ 	.word	index@(mul_mat_vec_q8_0_q8_1_cuda2)
        /*0f2c*/ 	.word	0x00000000


	//----- nvinfo : EIATTR_MIN_STACK_SIZE
	.align		4
.L_647:
        /*0f30*/ 	.byte	0x04, 0x12
        /*0f32*/ 	.short	(.L_649 - .L_648)
	.align		4
.L_648:
        /*0f34*/ 	.word	index@(mul_mat_vec_q5_1_q8_1_cuda2)
        /*0f38*/ 	.word	0x00000000


	//----- nvinfo : EIATTR_MIN_STACK_SIZE
	.align		4
.L_649:
        /*0f3c*/ 	.byte	0x04, 0x12
        /*0f3e*/ 	.short	(.L_651 - .L_650)
	.align		4
.L_650:
        /*0f40*/ 	.word	index@(mul_mat_vec_q5_0_q8_1_cuda2)
        /*0f44*/ 	.word	0x00000000


	//----- nvinfo : EIATTR_MIN_STACK_SIZE
	.align		4
.L_651:
        /*0f48*/ 	.byte	0x04, 0x12
        /*0f4a*/ 	.short	(.L_653 - .L_652)
	.align		4
.L_652:
        /*0f4c*/ 	.word	index@(mul_mat_vec_q4_1_q8_1_cuda2)
        /*0f50*/ 	.word	0x00000000


	//----- nvinfo : EIATTR_MIN_STACK_SIZE
	.align		4
.L_653:
        /*0f54*/ 	.byte	0x04, 0x12
        /*0f56*/ 	.short	(.L_655 - .L_654)
	.align		4
.L_654:
        /*0f58*/ 	.word	index@(mul_mat_vec_q4_0_q8_1_cuda2)
        /*0f5c*/ 	.word	0x00000000


	//----- nvinfo : EIATTR_MIN_STACK_SIZE
	.align		4
.L_655:
        /*0f60*/ 	.byte	0x04, 0x12
        /*0f62*/ 	.short	(.L_657 - .L_656)
	.align		4
.L_656:
        /*0f64*/ 	.word	index@(mul_mat_vec_q6_K_q8_1_cuda1)
        /*0f68*/ 	.word	0x00000000


	//----- nvinfo : EIATTR_MIN_STACK_SIZE
	.align		4
.L_657:
        /*0f6c*/ 	.byte	0x04, 0x12
        /*0f6e*/ 	.short	(.L_659 - .L_658)
	.align		4
.L_658:
        /*0f70*/ 	.word	index@(mul_mat_vec_q5_K_q8_1_cuda1)
        /*0f74*/ 	.word	0x00000000


	//----- nvinfo : EIATTR_MIN_STACK_SIZE
	.align		4
.L_659:
        /*0f78*/ 	.byte	0x04, 0x12
        /*0f7a*/ 	.short	(.L_661 - .L_660)
	.align		4
.L_660:
        /*0f7c*/ 	.word	index@(mul_mat_vec_q4_K_q8_1_cuda1)
        /*0f80*/ 	.word	0x00000000


	//----- nvinfo : EIATTR_MIN_STACK_SIZE
	.align		4
.L_661:
        /*0f84*/ 	.byte	0x04, 0x12
        /*0f86*/ 	.short	(.L_663 - .L_662)
	.align		4
.L_662:
        /*0f88*/ 	.word	index@(mul_mat_vec_q3_K_q8_1_cuda1)
        /*0f8c*/ 	.word	0x00000000


	//----- nvinfo : EIATTR_MIN_STACK_SIZE
	.align		4
.L_663:
        /*0f90*/ 	.byte	0x04, 0x12
        /*0f92*/ 	.short	(.L_665 - .L_664)
	.align		4
.L_664:
        /*0f94*/ 	.word	index@(mul_mat_vec_q2_K_q8_1_cuda1)
        /*0f98*/ 	.word	0x00000000


	//----- nvinfo : EIATTR_MIN_STACK_SIZE
	.align		4
.L_665:
        /*0f9c*/ 	.byte	0x04, 0x12
        /*0f9e*/ 	.short	(.L_667 - .L_666)
	.align		4
.L_666:
        /*0fa0*/ 	.word	index@(mul_mat_vec_q8_0_q8_1_cuda1)
        /*0fa4*/ 	.word	0x00000000


	//----- nvinfo : EIATTR_MIN_STACK_SIZE
	.align		4
.L_667:
        /*0fa8*/ 	.byte	0x04, 0x12
        /*0faa*/ 	.short	(.L_669 - .L_668)
	.align		4
.L_668:
        /*0fac*/ 	.word	index@(mul_mat_vec_q5_1_q8_1_cuda1)
        /*0fb0*/ 	.word	0x00000000


	//----- nvinfo : EIATTR_MIN_STACK_SIZE
	.align		4
.L_669:
        /*0fb4*/ 	.byte	0x04, 0x12
        /*0fb6*/ 	.short	(.L_671 - .L_670)
	.align		4
.L_670:
        /*0fb8*/ 	.word	index@(mul_mat_vec_q5_0_q8_1_cuda1)
        /*0fbc*/ 	.word	0x00000000


	//----- nvinfo : EIATTR_MIN_STACK_SIZE
	.align		4
.L_671:
        /*0fc0*/ 	.byte	0x04, 0x12
        /*0fc2*/ 	.short	(.L_673 - .L_672)
	.align		4
.L_672:
        /*0fc4*/ 	.word	index@(mul_mat_vec_q4_1_q8_1_cuda1)
        /*0fc8*/ 	.word	0x00000000


	//----- nvinfo : EIATTR_MIN_STACK_SIZE
	.align		4
.L_673:
        /*0fcc*/ 	.byte	0x04, 0x12
        /*0fce*/ 	.short	(.L_675 - .L_674)
	.align		4
.L_674:
        /*0fd0*/ 	.word	index@(mul_mat_vec_q4_0_q8_1_cuda1)
        /*0fd4*/ 	.word	0x00000000


	//----- nvinfo : EIATTR_MIN_STACK_SIZE
	.align		4
.L_675:
        /*0fd8*/ 	.byte	0x04, 0x12
        /*0fda*/ 	.short	(.L_677 - .L_676)
	.align		4
.L_676:
        /*0fdc*/ 	.word	index@(dequantize_mul_mat_vec_q6_k)
        /*0fe0*/ 	.word	0x00000000


	//----- nvinfo : EIATTR_MIN_STACK_SIZE
	.align		4
.L_677:
        /*0fe4*/ 	.byte	0x04, 0x12
        /*0fe6*/ 	.short	(.L_679 - .L_678)
	.align		4
.L_678:
        /*0fe8*/ 	.word	index@(dequantize_mul_mat_vec_q5_k)
        /*0fec*/ 	.word	0x00000000


	//----- nvinfo : EIATTR_MIN_STACK_SIZE
	.align		4
.L_679:
        /*0ff0*/ 	.byte	0x04, 0x12
        /*0ff2*/ 	.short	(.L_681 - .L_680)
	.align		4
.L_680:
        /*0ff4*/ 	.word	index@(dequantize_mul_mat_vec_q4_k)
        /*0ff8*/ 	.word	0x00000000


	//----- nvinfo : EIATTR_MIN_STACK_SIZE
	.align		4
.L_681:
        /*0ffc*/ 	.byte	0x04, 0x12
        /*0ffe*/ 	.short	(.L_683 - .L_682)
	.align		4
.L_682:
        /*1000*/ 	.word	index@(dequantize_mul_mat_vec_q3_k)
        /*1004*/ 	.word	0x00000000


	//----- nvinfo : EIATTR_MIN_STACK_SIZE
	.align		4
.L_683:
        /*1008*/ 	.byte	0x04, 0x12
        /*100a*/ 	.short	(.L_685 - .L_684)
	.align		4
.L_684:
        /*100c*/ 	.word	index@(dequantize_mul_mat_vec_q2_k)
        /*1010*/ 	.word	0x00000000


	//----- nvinfo : EIATTR_MIN_STACK_SIZE
	.align		4
.L_685:
        /*1014*/ 	.byte	0x04, 0x12
        /*1016*/ 	.short	(.L_687 - .L_686)
	.align		4
.L_686:
        /*1018*/ 	.word	index@(dequantize_mul_mat_vec_q8_0_cuda)
        /*101c*/ 	.word	0x00000000


	//----- nvinfo : EIATTR_MIN_STACK_SIZE
	.align		4
.L_687:
        /*1020*/ 	.byte	0x04, 0x12
        /*1022*/ 	.short	(.L_689 - .L_688)
	.align		4
.L_688:
        /*1024*/ 	.word	index@(dequantize_mul_mat_vec_q5_1_cuda)
        /*1028*/ 	.word	0x00000000


	//----- nvinfo : EIATTR_MIN_STACK_SIZE
	.align		4
.L_689:
        /*102c*/ 	.byte	0x04, 0x12
        /*102e*/ 	.short	(.L_691 - .L_690)
	.align		4
.L_690:
        /*1030*/ 	.word	index@(dequantize_mul_mat_vec_q5_0_cuda)
        /*1034*/ 	.word	0x00000000


	//----- nvinfo : EIATTR_MIN_STACK_SIZE
	.align		4
.L_691:
        /*1038*/ 	.byte	0x04, 0x12
        /*103a*/ 	.short	(.L_693 - .L_692)
	.align		4
.L_692:
        /*103c*/ 	.word	index@(dequantize_mul_mat_vec_q4_1_cuda)
        /*1040*/ 	.word	0x00000000


	//----- nvinfo : EIATTR_MIN_STACK_SIZE
	.align		4
.L_693:
        /*1044*/ 	.byte	0x04, 0x12
        /*1046*/ 	.short	(.L_695 - .L_694)
	.align		4
.L_694:
        /*1048*/ 	.word	index@(dequantize_mul_mat_vec_q4_0_cuda)
        /*104c*/ 	.word	0x00000000


	//----- nvinfo : EIATTR_MIN_STACK_SIZE
	.align		4
.L_695:
        /*1050*/ 	.byte	0x04, 0x12
        /*1052*/ 	.short	(.L_697 - .L_696)
	.align		4
.L_696:
        /*1054*/ 	.word	index@(dequantize_block_q8_0_f16)
        /*1058*/ 	.word	0x00000000


	//----- nvinfo : EIATTR_MIN_STACK_SIZE
	.align		4
.L_697:
        /*105c*/ 	.byte	0x04, 0x12
        /*105e*/ 	.short	(.L_699 - .L_698)
	.align		4
.L_698:
        /*1060*/ 	.word	index@(dequantize_block_q8_0_f32)
        /*1064*/ 	.word	0x00000000


	//----- nvinfo : EIATTR_MIN_STACK_SIZE
	.align		4
.L_699:
        /*1068*/ 	.byte	0x04, 0x12
        /*106a*/ 	.short	(.L_701 - .L_700)
	.align		4
.L_700:
        /*106c*/ 	.word	index@(dequantize_block_q5_1_f16)
        /*1070*/ 	.word	0x00000000


	//----- nvinfo : EIATTR_MIN_STACK_SIZE
	.align		4
.L_701:
        /*1074*/ 	.byte	0x04, 0x12
        /*1076*/ 	.short	(.L_703 - .L_702)
	.align		4
.L_702:
        /*1078*/ 	.word	index@(dequantize_block_q5_1_f32)
        /*107c*/ 	.word	0x00000000


	//----- nvinfo : EIATTR_MIN_STACK_SIZE
	.align		4
.L_703:
        /*1080*/ 	.byte	0x04, 0x12
        /*1082*/ 	.short	(.L_705 - .L_704)
	.align		4
.L_704:
        /*1084*/ 	.word	index@(dequantize_block_q5_0_f16)
        /*1088*/ 	.word	0x00000000


	//----- nvinfo : EIATTR_MIN_STACK_SIZE
	.align		4
.L_705:
        /*108c*/ 	.byte	0x04, 0x12
        /*108e*/ 	.short	(.L_707 - .L_706)
	.align		4
.L_706:
        /*1090*/ 	.word	index@(dequantize_block_q5_0_f32)
        /*1094*/ 	.word	0x00000000


	//----- nvinfo : EIATTR_MIN_STACK_SIZE
	.align		4
.L_707:
        /*1098*/ 	.byte	0x04, 0x12
        /*109a*/ 	.short	(.L_709 - .L_708)
	.align		4
.L_708:
        /*109c*/ 	.word	index@(dequantize_block_q4_1_f16)
        /*10a0*/ 	.word	0x00000000


	//----- nvinfo : EIATTR_MIN_STACK_SIZE
	.align		4
.L_709:
        /*10a4*/ 	.byte	0x04, 0x12
        /*10a6*/ 	.short	(.L_711 - .L_710)
	.align		4
.L_710:
        /*10a8*/ 	.word	index@(dequantize_block_q4_1_f32)
        /*10ac*/ 	.word	0x00000000


	//----- nvinfo : EIATTR_MIN_STACK_SIZE
	.align		4
.L_711:
        /*10b0*/ 	.byte	0x04, 0x12
        /*10b2*/ 	.short	(.L_713 - .L_712)
	.align		4
.L_712:
        /*10b4*/ 	.word	index@(dequantize_block_q4_0_f16)
        /*10b8*/ 	.word	0x00000000


	//----- nvinfo : EIATTR_MIN_STACK_SIZE
	.align		4
.L_713:
        /*10bc*/ 	.byte	0x04, 0x12
        /*10be*/ 	.short	(.L_715 - .L_714)
	.align		4
.L_714:
        /*10c0*/ 	.word	index@(dequantize_block_q4_0_f32)
        /*10c4*/ 	.word	0x00000000


	//----- nvinfo : EIATTR_MIN_STACK_SIZE
	.align		4
.L_715:
        /*10c8*/ 	.byte	0x04, 0x12
        /*10ca*/ 	.short	(.L_717 - .L_716)
	.align		4
.L_716:
        /*10cc*/ 	.word	index@(dequantize_block_q8_K_f16)
        /*10d0*/ 	.word	0x00000000


	//----- nvinfo : EIATTR_MIN_STACK_SIZE
	.align		4
.L_717:
        /*10d4*/ 	.byte	0x04, 0x12
        /*10d6*/ 	.short	(.L_719 - .L_718)
	.align		4
.L_718:
        /*10d8*/ 	.word	index@(dequantize_block_q8_K_f32)
        /*10dc*/ 	.word	0x00000000


	//----- nvinfo : EIATTR_MIN_STACK_SIZE
	.align		4
.L_719:
        /*10e0*/ 	.byte	0x04, 0x12
        /*10e2*/ 	.short	(.L_721 - .L_720)
	.align		4
.L_720:
        /*10e4*/ 	.word	index@(dequantize_block_q6_K_f16)
        /*10e8*/ 	.word	0x00000000


	//----- nvinfo : EIATTR_MIN_STACK_SIZE
	.align		4
.L_721:
        /*10ec*/ 	.byte	0x04, 0x12
        /*10ee*/ 	.short	(.L_723 - .L_722)
	.align		4
.L_722:
        /*10f0*/ 	.word	index@(dequantize_block_q6_K_f32)
        /*10f4*/ 	.word	0x00000000


	//----- nvinfo : EIATTR_MIN_STACK_SIZE
	.align		4
.L_723:
        /*10f8*/ 	.byte	0x04, 0x12
        /*10fa*/ 	.short	(.L_725 - .L_724)
	.align		4
.L_724:
        /*10fc*/ 	.word	index@(dequantize_block_q5_K_f16)
        /*1100*/ 	.word	0x00000000


	//----- nvinfo : EIATTR_MIN_STACK_SIZE
	.align		4
.L_725:
        /*1104*/ 	.byte	0x04, 0x12
        /*1106*/ 	.short	(.L_727 - .L_726)
	.align		4
.L_726:
        /*1108*/ 	.word	index@(dequantize_block_q5_K_f32)
        /*110c*/ 	.word	0x00000000


	//----- nvinfo : EIATTR_MIN_STACK_SIZE
	.align		4
.L_727:
        /*1110*/ 	.byte	0x04, 0x12
        /*1112*/ 	.short	(.L_729 - .L_728)
	.align		4
.L_728:
        /*1114*/ 	.word	index@(dequantize_block_q4_K_f16)
        /*1118*/ 	.word	0x00000000


	//----- nvinfo : EIATTR_MIN_STACK_SIZE
	.align		4
.L_729:
        /*111c*/ 	.byte	0x04, 0x12
        /*111e*/ 	.short	(.L_731 - .L_730)
	.align		4
.L_730:
        /*1120*/ 	.word	index@(dequantize_block_q4_K_f32)
        /*1124*/ 	.word	0x00000000


	//----- nvinfo : EIATTR_MIN_STACK_SIZE
	.align		4
.L_731:
        /*1128*/ 	.byte	0x04, 0x12
        /*112a*/ 	.short	(.L_733 - .L_732)
	.align		4
.L_732:
        /*112c*/ 	.word	index@(dequantize_block_q3_K_f16)
        /*1130*/ 	.word	0x00000000


	//----- nvinfo : EIATTR_MIN_STACK_SIZE
	.align		4
.L_733:
        /*1134*/ 	.byte	0x04, 0x12
        /*1136*/ 	.short	(.L_735 - .L_734)
	.align		4
.L_734:
        /*1138*/ 	.word	index@(dequantize_block_q3_K_f32)
        /*113c*/ 	.word	0x00000000


	//----- nvinfo : EIATTR_MIN_STACK_SIZE
	.align		4
.L_735:
        /*1140*/ 	.byte	0x04, 0x12
        /*1142*/ 	.short	(.L_737 - .L_736)
	.align		4
.L_736:
        /*1144*/ 	.word	index@(dequantize_block_q2_K_f16)
        /*1148*/ 	.word	0x00000000


	//----- nvinfo : EIATTR_MIN_STACK_SIZE
	.align		4
.L_737:
        /*114c*/ 	.byte	0x04, 0x12
        /*114e*/ 	.short	(.L_739 - .L_738)
	.align		4
.L_738:
        /*1150*/ 	.word	index@(dequantize_block_q2_K_f32)
        /*1154*/ 	.word	0x00000000
.L_739:


//--------------------- .nv.compat                --------------------------
	.section	.nv.compat,"",@"SHT_CUDA_COMPAT_INFO"
	.align	4
        /*0000*/ 	.byte	0x02, 0x09, 0x00, 0x00, 0x02, 0x02, 0x01, 0x00, 0x02, 0x05, 0x05, 0x00, 0x03, 0x07, 0x01, 0x01
        /*0010*/ 	.byte	0x02, 0x03, 0x00, 0x00, 0x02, 0x06, 0x01, 0x00, 0x04, 0x0b, 0x08, 0x00, 0x01, 0x00, 0x00, 0x00
        /*0020*/ 	.byte	0x00, 0x00, 0x00, 0x00


//--------------------- .nv.info.mul_mat_q6_K     --------------------------
	.section	.nv.info.mul_mat_q6_K,"",@"SHT_CUDA_INFO"
	.sectionflags	@""
	.align	4


	//----- nvinfo : EIATTR_CUDA_API_VERSION
	.align		4
        /*0000*/ 	.byte	0x04, 0x37
        /*0002*/ 	.short	(.L_741 - .L_740)
.L_740:
        /*0004*/ 	.word	0x00000082


	//----- nvinfo : EIATTR_KPARAM_INFO
	.align		4
.L_741:
        /*0008*/ 	.byte	0x04, 0x17
        /*000a*/ 	.short	(.L_743 - .L_742)
.L_742:
        /*000c*/ 	.word	0x00000000
        /*0010*/ 	.short	0x0007
        /*0012*/ 	.short	0x0028
        /*0014*/ 	.byte	0x00, 0xf0, 0x11, 0x00


	//----- nvinfo : EIATTR_KPARAM_INFO
	.align		4
.L_743:
        /*0018*/ 	.byte	0x04, 0x17
        /*001a*/ 	.short	(.L_745 - .L_744)
.L_744:
        /*001c*/ 	.word	0x00000000
        /*0020*/ 	.short	0x0006
        /*0022*/ 	.short	0x0024
        /*0024*/ 	.byte	0x00, 0xf0, 0x11, 0x00


	//----- nvinfo : EIATTR_KPARAM_INFO
	.align		4
.L_745:
        /*0028*/ 	.byte	0x04, 0x17
        /*002a*/ 	.short	(.L_747 - .L_746)
.L_746:
        /*002c*/ 	.word	0x00000000
        /*0030*/ 	.short	0x0005
        /*0032*/ 	.short	0x0020
        /*0034*/ 	.byte	0x00, 0xf0, 0x11, 0x00


	//----- nvinfo : EIATTR_KPARAM_INFO
	.align		4
.L_747:
        /*0038*/ 	.byte	0x04, 0x17
        /*003a*/ 	.short	(.L_749 - .L_748)
.L_748:
        /*003c*/ 	.word	0x00000000
        /*0040*/ 	.short	0x0004
        /*0042*/ 	.short	0x001c
        /*0044*/ 	.byte	0x00, 0xf0, 0x11, 0x00


	//----- nvinfo : EIATTR_KPARAM_INFO
	.align		4
.L_749:
        /*0048*/ 	.byte	0x04, 0x17
        /*004a*/ 	.short	(.L_751 - .L_750)
.L_750:
        /*004c*/ 	.word	0x00000000
        /*0050*/ 	.short	0x0003
        /*0052*/ 	.short	0x0018
        /*0054*/ 	.byte	0x00, 0xf0, 0x11, 0x00


	//----- nvinfo : EIATTR_KPARAM_INFO
	.align		4
.L_751:
        /*0058*/ 	.byte	0x04, 0x17
        /*005a*/ 	.short	(.L_753 - .L_752)
.L_752:
        /*005c*/ 	.word	0x00000000
        /*0060*/ 	.short	0x0002
        /*0062*/ 	.short	0x0010
        /*0064*/ 	.byte	0x00, 0xf5, 0x21, 0x00


	//----- nvinfo : EIATTR_KPARAM_INFO
	.align		4
.L_753:
        /*0068*/ 	.byte	0x04, 0x17
        /*006a*/ 	.short	(.L_755 - .L_754)
.L_754:
        /*006c*/ 	.word	0x00000000
        /*0070*/ 	.short	0x0001
        /*0072*/ 	.short	0x0008
        /*0074*/ 	.byte	0x00, 0xf5, 0x21, 0x00


	//----- nvinfo : EIATTR_KPARAM_INFO
	.align		4
.L_755:
        /*0078*/ 	.byte	0x04, 0x17
        /*007a*/ 	.short	(.L_757 - .L_756)
.L_756:
        /*007c*/ 	.word	0x00000000
        /*0080*/ 	.short	0x0000
        /*0082*/ 	.short	0x0000
        /*0084*/ 	.byte	0x00, 0xf5, 0x21, 0x00


	//----- nvinfo : EIATTR_SPARSE_MMA_MASK
	.align		4
.L_757:
        /*0088*/ 	.byte	0x03, 0x50
        /*008a*/ 	.short	0x0000


	//----- nvinfo : EIATTR_MAXREG_COUNT
	.align		4
        /*008c*/ 	.byte	0x03, 0x1b
        /*008e*/ 	.short	0x00ff


	//----- nvinfo : EIATTR_NUM_BARRIERS
	.align		4
        /*0090*/ 	.byte	0x02, 0x4c
        /*0092*/ 	.byte	0x01
	.zero		1


	//----- nvinfo : EIATTR_MERCURY_ISA_VERSION
	.align		4
        /*0094*/ 	.byte	0x03, 0x5f
        /*0096*/ 	.short	0x0101


	//----- nvinfo : EIATTR_VRC_CTA_INIT_COUNT
	.align		4
        /*0098*/ 	.byte	0x02, 0x4a
	.zero		1
	.zero		1


	//----- nvinfo : EIATTR_EXIT_INSTR_OFFSETS
	.align		4
        /*009c*/ 	.byte	0x04, 0x1c
        /*009e*/ 	.short	(.L_759 - .L_758)


	//   ....[0]....
.L_758:
        /*00a0*/ 	.word	0x0000c220


	//   ....[1]....
        /*00a4*/ 	.word	0x0000c2f0


	//   ....[2]....
        /*00a8*/ 	.word	0x0000c360


	//   ....[3]....
        /*00ac*/ 	.word	0x0000c3d0


	//   ....[4]....
        /*00b0*/ 	.word	0x0000c440


	//   ....[5]....
        /*00b4*/ 	.word	0x0000c4b0


	//   ....[6]....
        /*00b8*/ 	.word	0x0000c520


	//   ....[7]....
        /*00bc*/ 	.word	0x0000c590


	//   ....[8]....
        /*00c0*/ 	.word	0x0000c600


	//   ....[9]....
        /*00c4*/ 	.word	0x0000c670


	//   ....[10]....
        /*00c8*/ 	.word	0x0000c6e0


	//   ....[11]....
        /*00cc*/ 	.word	0x0000c750


	//   ....[12]....
        /*00d0*/ 	.word	0x0000c7c0


	//   ....[13]....
        /*00d4*/ 	.word	0x0000c830


	//   ....[14]....
        /*00d8*/ 	.word	0x0000c8a0


	//   ....[15]....
        /*00dc*/ 	.word	0x0000c910


	//   ....[16]....
        /*00e0*/ 	.word	0x0000c950


	//   ....[17]....
        /*00e4*/ 	.word	0x0000c970


	//----- nvinfo : EIATTR_CBANK_PARAM_SIZE
	.align		4
.L_759:
        /*00e8*/ 	.byte	0x03, 0x19
        /*00ea*/ 	.short	0x002c


	//----- nvinfo : EIATTR_PARAM_CBANK
	.align		4
        /*00ec*/ 	.byte	0x04, 0x0a
        /*00ee*/ 	.short	(.L_761 - .L_760)
	.align		4
.L_760:
        /*00f0*/ 	.word	index@(.nv.constant0.mul_mat_q6_K)
        /*00f4*/ 	.short	0x0380
        /*00f6*/ 	.short	0x002c


	//----- nvinfo : EIATTR_SW_WAR
	.align		4
.L_761:
        /*00f8*/ 	.byte	0x04, 0x36
        /*00fa*/ 	.short	(.L_763 - .L_762)
.L_762:
        /*00fc*/ 	.word	0x00000008
.L_763:


//--------------------- .nv.info.mul_mat_q5_K     --------------------------
	.section	.nv.info.mul_mat_q5_K,"",@"SHT_CUDA_INFO"
	.sectionflags	@""
	.align	4


	//----- nvinfo : EIATTR_CUDA_API_VERSION
	.align		4
        /*0000*/ 	.byte	0x04, 0x37
        /*0002*/ 	.short	(.L_765 - .L_764)
.L_764:
        /*0004*/ 	.word	0x00000082


	//----- nvinfo : EIATTR_KPARAM_INFO
	.align		4
.L_765:
        /*0008*/ 	.byte	0x04, 0x17
        /*000a*/ 	.short	(.L_767 - .L_766)
.L_766:
        /*000c*/ 	.word	0x00000000
        /*0010*/ 	.short	0x0007
        /*0012*/ 	.short	0x0028
        /*0014*/ 	.byte	0x00, 0xf0, 0x11, 0x00


	//----- nvinfo : EIATTR_KPARAM_INFO
	.align		4
.L_767:
        /*0018*/ 	.byte	0x04, 0x17
        /*001a*/ 	.short	(.L_769 - .L_768)
.L_768:
        /*001c*/ 	.word	0x00000000
        /*0020*/ 	.short	0x0006
        /*0022*/ 	.short	0x0024
        /*0024*/ 	.byte	0x00, 0xf0, 0x11, 0x00


	//----- nvinfo : EIATTR_KPARAM_INFO
	.align		4
.L_769:
        /*0028*/ 	.byte	0x04, 0x17
        /*002a*/ 	.short	(.L_771 - .L_770)
.L_770:
        /*002c*/ 	.word	0x00000000
        /*0030*/ 	.short	0x0005
        /*0032*/ 	.short	0x0020
        /*0034*/ 	.byte	0x00, 0xf0, 0x11, 0x00


	//----- nvinfo : EIATTR_KPARAM_INFO
	.align		4
.L_771:
        /*0038*/ 	.byte	0x04, 0x17
        /*003a*/ 	.short	(.L_773 - .L_772)
.L_772:
        /*003c*/ 	.word	0x00000000
        /*0040*/ 	.short	0x0004
        /*0042*/ 	.short	0x001c
        /*0044*/ 	.byte	0x00, 0xf0, 0x11, 0x00


	//----- nvinfo : EIATTR_KPARAM_INFO
	.align		4
.L_773:
        /*0048*/ 	.byte	0x04, 0x17
        /*004a*/ 	.short	(.L_775 - .L_774)
.L_774:
        /*004c*/ 	.word	0x00000000
        /*0050*/ 	.short	0x0003
        /*0052*/ 	.short	0x0018
        /*0054*/ 	.byte	0x00, 0xf0, 0x11, 0x00


	//----- nvinfo : EIATTR_KPARAM_INFO
	.align		4
.L_775:
        /*0058*/ 	.byte	0x04, 0x17
        /*005a*/ 	.short	(.L_777 - .L_776)
.L_776:
        /*005c*/ 	.word	0x00000000
        /*0060*/ 	.short	0x0002
        /*0062*/ 	.short	0x0010
        /*0064*/ 	.byte	0x00, 0xf5, 0x21, 0x00


	//----- nvinfo : EIATTR_KPARAM_INFO
	.align		4
.L_777:
        /*0068*/ 	.byte	0x04, 0x17
        /*006a*/ 	.short	(.L_779 - .L_778)
.L_778:
        /*006c*/ 	.word	0x00000000
        /*0070*/ 	.short	0x0001
        /*0072*/ 	.short	0x0008
        /*0074*/ 	.byte	0x00, 0xf5, 0x21, 0x00


	//----- nvinfo : EIATTR_KPARAM_INFO
	.align		4
.L_779:
        /*0078*/ 	.byte	0x04, 0x17
        /*007a*/ 	.short	(.L_781 - .L_780)
.L_780:
        /*007c*/ 	.word	0x00000000
        /*0080*/ 	.short	0x0000
        /*0082*/ 	.short	0x0000
        /*0084*/ 	.byte	0x00, 0xf5, 0x21, 0x00


	//----- nvinfo : EIATTR_SPARSE_MMA_MASK
	.align		4
.L_781:
        /*0088*/ 	.byte	0x03, 0x50
        /*008a*/ 	.short	0x0000


	//----- nvinfo : EIATTR_MAXREG_COUNT
	.align		4
        /*008c*/ 	.byte	0x03, 0x1b
        /*008e*/ 	.short	0x00ff


	//----- nvinfo : EIATTR_NUM_BARRIERS
	.align		4
        /*0090*/ 	.byte	0x02, 0x4c
        /*0092*/ 	.byte	0x01
	.zero		1


	//----- nvinfo : EIATTR_ANNOTATIONS
	.align		4
        /*0094*/ 	.byte	0x04, 0x55
        /*0096*/ 	.short	(.L_783 - .L_782)


	//   ....[0]....
.L_782:
        /*0098*/ 	.word	0x00000001
        /*009c*/ 	.byte	0x70, 0x09, 0x00, 0x00, 0x01, 0x00, 0x00, 0x00, 0x30, 0x0a, 0x00, 0x00, 0x01, 0x00, 0x00, 0x00
        /*00ac*/ 	.byte	0xc0, 0x0a, 0x00, 0x00, 0x01, 0x00, 0x00, 0x00, 0xf0, 0x0a, 0x00, 0x00, 0x01, 0x00, 0x00, 0x00
        /*00bc*/ 	.byte	0xe0, 0x12, 0x00, 0x00, 0x01, 0x00, 0x00, 0x00, 0x80, 0x13, 0x00, 0x00, 0x01, 0x00, 0x00, 0x00
        /*00cc*/ 	.byte	0x70, 0x24, 0x00, 0x00, 0x01, 0x00, 0x00, 0x00, 0x00, 0x2f, 0x00, 0x00


	//----- nvinfo : EIATTR_MERCURY_ISA_VERSION
	.align		4
.L_783:
        /*00d8*/ 	.byte	0x03, 0x5f
        /*00da*/ 	.short	0x0101


	//----- nvinfo : EIATTR_VRC_CTA_INIT_COUNT
	.align		4
        /*00dc*/ 	.byte	0x02, 0x4a
	.zero		1
	.zero		1


	//----- nvinfo : EIATTR_EXIT_INSTR_OFFSETS
	.align		4
        /*00e0*/ 	.byte	0x04, 0x1c
        /*00e2*/ 	.short	(.L_785 - .L_784)


	//   ....[0]....
.L_784:
        /*00e4*/ 	.word	0x00014ee0


	//   ....[1]....
        /*00e8*/ 	.word	0x00015010


	//   ....[2]....
        /*00ec*/ 	.word	0x000150a0


	//   ....[3]....
        /*00f0*/ 	.word	0x00015130


	//   ....[4]....
        /*00f4*/ 	.word	0x000151c0


	//   ....[5]....
        /*00f8*/ 	.word	0x00015250


	//   ....[6]....
        /*00fc*/ 	.word	0x000152e0


	//   ....[7]....
        /*0100*/ 	.word	0x00015370


	//   ....[8]....
        /*0104*/ 	.word	0x00015400


	//   ....[9]....
        /*0108*/ 	.word	0x00015490


	//   ....[10]....
        /*010c*/ 	.word	0x00015520


	//   ....[11]....
        /*0110*/ 	.word	0x000155b0


	//   ....[12]....
        /*0114*/ 	.word	0x00015640


	//   ....[13]....
        /*0118*/ 	.word	0x000156d0


	//   ....[14]....
        /*011c*/ 	.word	0x00015760


	//   ....[15]....
        /*0120*/ 	.word	0x000157f0


	//   ....[16]....
        /*0124*/ 	.word	0x00015850


	//   ....[17]....
        /*0128*/ 	.word	0x00015870


	//----- nvinfo : EIATTR_CBANK_PARAM_SIZE
	.align		4
.L_785:
        /*012c*/ 	.byte	0x03, 0x19
        /*012e*/ 	.short	0x002c


	//----- nvinfo : EIATTR_PARAM_CBANK
	.align		4
        /*0130*/ 	.byte	0x04, 0x0a
        /*0132*/ 	.short	(.L_787 - .L_786)
	.align		4
.L_786:
        /*0134*/ 	.word	index@(.nv.constant0.mul_mat_q5_K)
        /*0138*/ 	.short	0x0380
        /*013a*/ 	.short	0x002c


	//----- nvinfo : EIATTR_SW_WAR
	.align		4
.L_787:
        /*013c*/ 	.byte	0x04, 0x36
        /*013e*/ 	.short	(.L_789 - .L_788)
.L_788:
        /*0140*/ 	.word	0x00000008
.L_789:


//--------------------- .nv.info.mul_mat_q4_K     --------------------------
	.section	.nv.info.mul_mat_q4_K,"",@"SHT_CUDA_INFO"
	.sectionflags	@""
	.align	4


	//----- nvinfo : EIATTR_CUDA_API_VERSION
	.align		4
        /*0000*/ 	.byte	0x04, 0x37
        /*0002*/ 	.short	(.L_791 - .L_790)
.L_790:
        /*0004*/ 	.word	0x00000082


	//----- nvinfo : EIATTR_KPARAM_INFO
	.align		4
.L_791:
        /*0008*/ 	.byte	0x04, 0x17
        /*000a*/ 	.short	(.L_793 - .L_792)
.L_792:
        /*000c*/ 	.word	0x00000000
        /*0010*/ 	.short	0x0007
        /*0012*/ 	.short	0x0028
        /*0014*/ 	.byte	0x00, 0xf0, 0x11, 0x00


	//----- nvinfo : EIATTR_KPARAM_INFO
	.align		4
.L_793:
        /*0018*/ 	.byte	0x04, 0x17
        /*001a*/ 	.short	(.L_795 - .L_794)
.L_794:
        /*001c*/ 	.word	0x00000000
        /*0020*/ 	.short	0x0006
        /*0022*/ 	.short	0x0024
        /*0024*/ 	.byte	0x00, 0xf0, 0x11, 0x00


	//----- nvinfo : EIATTR_KPARAM_INFO
	.align		4
.L_795:
        /*0028*/ 	.byte	0x04, 0x17
        /*002a*/ 	.short	(.L_797 - .L_796)
.L_796:
        /*002c*/ 	.word	0x00000000
        /*0030*/ 	.short	0x0005
        /*0032*/ 	.short	0x0020
        /*0034*/ 	.byte	0x00, 0xf0, 0x11, 0x00


	//----- nvinfo : EIATTR_KPARAM_INFO
	.align		4
.L_797:
        /*0038*/ 	.byte	0x04, 0x17
        /*003a*/ 	.short	(.L_799 - .L_798)
.L_798:
        /*003c*/ 	.word	0x00000000
        /*0040*/ 	.short	0x0004
        /*0042*/ 	.short	0x001c
        /*0044*/ 	.byte	0x00, 0xf0, 0x11, 0x00


	//----- nvinfo : EIATTR_KPARAM_INFO
	.align		4
.L_799:
        /*0048*/ 	.byte	0x04, 0x17
        /*004a*/ 	.short	(.L_801 - .L_800)
.L_800:
        /*004c*/ 	.word	0x00000000
        /*0050*/ 	.short	0x0003
        /*0052*/ 	.short	0x0018
        /*0054*/ 	.byte	0x00, 0xf0, 0x11, 0x00


	//----- nvinfo : EIATTR_KPARAM_INFO
	.align		4
.L_801:
        /*0058*/ 	.byte	0x04, 0x17
        /*005a*/ 	.short	(.L_803 - .L_802)
.L_802:
        /*005c*/ 	.word	0x00000000
        /*0060*/ 	.short	0x0002
        /*0062*/ 	.short	0x0010
        /*0064*/ 	.byte	0x00, 0xf5, 0x21, 0x00


	//----- nvinfo : EIATTR_KPARAM_INFO
	.align		4
.L_803:
        /*0068*/ 	.byte	0x04, 0x17
        /*006a*/ 	.short	(.L_805 - .L_804)
.L_804:
        /*006c*/ 	.word	0x00000000
        /*0070*/ 	.short	0x0001
        /*0072*/ 	.short	0x0008
        /*0074*/ 	.byte	0x00, 0xf5, 0x21, 0x00


	//----- nvinfo : EIATTR_KPARAM_INFO
	.align		4
.L_805:
        /*0078*/ 	.byte	0x04, 0x17
        /*007a*/ 	.short	(.L_807 - .L_806)
.L_806:
        /*007c*/ 	.word	0x00000000
        /*0080*/ 	.short	0x0000
        /*0082*/ 	.short	0x0000
        /*0084*/ 	.byte	0x00, 0xf5, 0x21, 0x00


	//----- nvinfo : EIATTR_SPARSE_MMA_MASK
	.align		4
.L_807:
        /*0088*/ 	.byte	0x03, 0x50
        /*008a*/ 	.short	0x0000


	//----- nvinfo : EIATTR_MAXREG_COUNT
	.align		4
        /*008c*/ 	.byte	0x03, 0x1b
        /*008e*/ 	.short	0x00ff


	//----- nvinfo : EIATTR_NUM_BARRIERS
	.align		4
        /*0090*/ 	.byte	0x02, 0x4c
        /*0092*/ 	.byte	0x01
	.zero		1


	//----- nvinfo : EIATTR_ANNOTATIONS
	.align		4
        /*0094*/ 	.byte	0x04, 0x55
        /*0096*/ 	.short	(.L_809 - .L_808)


	//   ....[0]....
.L_808:
        /*0098*/ 	.word	0x00000001
        /*009c*/ 	.byte	0x70, 0x0b, 0x00, 0x00, 0x01, 0x00, 0x00, 0x00, 0xa0, 0x0b, 0x00, 0x00, 0x01, 0x00, 0x00, 0x00
        /*00ac*/ 	.byte	0x50, 0x0c, 0x00, 0x00, 0x01, 0x00, 0x00, 0x00, 0x90, 0x0c, 0x00, 0x00, 0x01, 0x00, 0x00, 0x00
        /*00bc*/ 	.byte	0x00, 0x0e, 0x00, 0x00, 0x01, 0x00, 0x00, 0x00, 0x20, 0x16, 0x00, 0x00, 0x01, 0x00, 0x00, 0x00
        /*00cc*/ 	.byte	0x30, 0x21, 0x00, 0x00, 0x01, 0x00, 0x00, 0x00, 0x50, 0x21, 0x00, 0x00


	//----- nvinfo : EIATTR_MERCURY_ISA_VERSION
	.align		4
.L_809:
        /*00d8*/ 	.byte	0x03, 0x5f
        /*00da*/ 	.short	0x0101


	//----- nvinfo : EIATTR_VRC_CTA_INIT_COUNT
	.align		4
        /*00dc*/ 	.byte	0x02, 0x4a
	.zero		1
	.zero		1


	//----- nvinfo : EIATTR_EXIT_INSTR_OFFSETS
	.align		4
        /*00e0*/ 	.byte	0x04, 0x1c
        /*00e2*/ 	.short	(.L_811 - .L_810)


	//   ....[0]....
.L_810:
        /*00e4*/ 	.word	0x000135a0


	//   ....[1]....
        /*00e8*/ 	.word	0x000136c0


	//   ....[2]....
        /*00ec*/ 	.word	0x00013750


	//   ....[3]....
        /*00f0*/ 	.word	0x000137e0


	//   ....[4]....
        /*00f4*/ 	.word	0x00013870


	//   ....[5]....
        /*00f8*/ 	.word	0x00013900


	//   ....[6]....
        /*00fc*/ 	.word	0x00013990


	//   ....[7]....
        /*0100*/ 	.word	0x00013a20


	//   ....[8]....
        /*0104*/ 	.word	0x00013ab0


	//   ....[9]....
        /*0108*/ 	.word	0x00013b40


	//   ....[10]....
        /*010c*/ 	.word	0x00013bd0


	//   ....[11]....
        /*0110*/ 	.word	0x00013c60


	//   ....[12]....
        /*0114*/ 	.word	0x00013cf0


	//   ....[13]....
        /*0118*/ 	.word	0x00013d80


	//   ....[14]....
        /*011c*/ 	.word	0x00013e10


	//   ....[15]....
        /*0120*/ 	.word	0x00013ea0


	//   ....[16]....
        /*0124*/ 	.word	0x00013f00


	//   ....[17]....
        /*0128*/ 	.word	0x00013f20


	//----- nvinfo : EIATTR_CBANK_PARAM_SIZE
	.align		4
.L_811:
        /*012c*/ 	.byte	0x03, 0x19
        /*012e*/ 	.short	0x002c


	//----- nvinfo : EIATTR_PARAM_CBANK
	.align		4
        /*0130*/ 	.byte	0x04, 0x0a
        /*0132*/ 	.short	(.L_813 - .L_812)
	.align		4
.L_812:
        /*0134*/ 	.word	index@(.nv.constant0.mul_mat_q4_K)
        /*0138*/ 	.short	0x0380
        /*013a*/ 	.short	0x002c


	//----- nvinfo : EIATTR_SW_WAR
	.align		4
.L_813:
        /*013c*/ 	.byte	0x04, 0x36
        /*013e*/ 	.short	(.L_815 - .L_814)
.L_814:
        /*0140*/ 	.word	0x00000008
.L_815:


//--------------------- .nv.info.mul_mat_q3_K     --------------------------
	.section	.nv.info.mul_mat_q3_K,"",@"SHT_CUDA_INFO"
	.sectionflags	@""
	.align	4


	//----- nvinfo : EIATTR_CUDA_API_VERSION
	.align		4
        /*0000*/ 	.byte	0x04, 0x37
        /*0002*/ 	.short	(.L_817 - .L_816)
.L_816:
        /*0004*/ 	.word	0x00000082


	//----- nvinfo : EIATTR_KPARAM_INFO
	.align		4
.L_817:
        /*0008*/ 	.byte	0x04, 0x17
        /*000a*/ 	.short	(.L_819 - .L_818)
.L_818:
        /*000c*/ 	.word	0x00000000
        /*0010*/ 	.short	0x0007
        /*0012*/ 	.short	0x0028
        /*0014*/ 	.byte	0x00, 0xf0, 0x11, 0x00


	//----- nvinfo : EIATTR_KPARAM_INFO
	.align		4
.L_819:
        /*0018*/ 	.byte	0x04, 0x17
        /*001a*/ 	.short	(.L_821 - .L_820)
.L_820:
        /*001c*/ 	.word	0x00000000
        /*0020*/ 	.short	0x0006
        /*0022*/ 	.short	0x0024
        /*0024*/ 	.byte	0x00, 0xf0, 0x11, 0x00


	//----- nvinfo : EIATTR_KPARAM_INFO
	.align		4
.L_821:
        /*0028*/ 	.byte	0x04, 0x17
        /*002a*/ 	.short	(.L_823 - .L_822)
.L_822:
        /*002c*/ 	.word	0x00000000
        /*0030*/ 	.short	0x0005
        /*0032*/ 	.short	0x0020
        /*0034*/ 	.byte	0x00, 0xf0, 0x11, 0x00


	//----- nvinfo : EIATTR_KPARAM_INFO
	.align		4
.L_823:
        /*0038*/ 	.byte	0x04, 0x17
        /*003a*/ 	.short	(.L_825 - .L_824)
.L_824:
        /*003c*/ 	.word	0x00000000
        /*0040*/ 	.short	0x0004
        /*0042*/ 	.short	0x001c
        /*0044*/ 	.byte	0x00, 0xf0, 0x11, 0x00


	//----- nvinfo : EIATTR_KPARAM_INFO
	.align		4
.L_825:
        /*0048*/ 	.byte	0x04, 0x17
        /*004a*/ 	.short	(.L_827 - .L_826)
.L_826:
        /*004c*/ 	.word	0x00000000
        /*0050*/ 	.short	0x0003
        /*0052*/ 	.short	0x0018
        /*0054*/ 	.byte	0x00, 0xf0, 0x11, 0x00


	//----- nvinfo : EIATTR_KPARAM_INFO
	.align		4
.L_827:
        /*0058*/ 	.byte	0x04, 0x17
        /*005a*/ 	.short	(.L_829 - .L_828)
.L_828:
        /*005c*/ 	.word	0x00000000
        /*0060*/ 	.short	0x0002
        /*0062*/ 	.short	0x0010
        /*0064*/ 	.byte	0x00, 0xf5, 0x21, 0x00


	//----- nvinfo : EIATTR_KPARAM_INFO
	.align		4
.L_829:
        /*0068*/ 	.byte	0x04, 0x17
        /*006a*/ 	.short	(.L_831 - .L_830)
.L_830:
        /*006c*/ 	.word	0x00000000
        /*0070*/ 	.short	0x0001
        /*0072*/ 	.short	0x0008
        /*0074*/ 	.byte	0x00, 0xf5, 0x21, 0x00


	//----- nvinfo : EIATTR_KPARAM_INFO
	.align		4
.L_831:
        /*0078*/ 	.byte	0x04, 0x17
        /*007a*/ 	.short	(.L_833 - .L_832)
.L_832:
        /*007c*/ 	.word	0x00000000
        /*0080*/ 	.short	0x0000
        /*0082*/ 	.short	0x0000
        /*0084*/ 	.byte	0x00, 0xf5, 0x21, 0x00


	//----- nvinfo : EIATTR_SPARSE_MMA_MASK
	.align		4
.L_833:
        /*0088*/ 	.byte	0x03, 0x50
        /*008a*/ 	.short	0x0000


	//----- nvinfo : EIATTR_MAXREG_COUNT
	.align		4
        /*008c*/ 	.byte	0x03, 0x1b
        /*008e*/ 	.short	0x00ff


	//----- nvinfo : EIATTR_NUM_BARRIERS
	.align		4
        /*0090*/ 	.byte	0x02, 0x4c
        /*0092*/ 	.byte	0x01
	.zero		1


	//----- nvinfo : EIATTR_ANNOTATIONS
	.align		4
        /*0094*/ 	.byte	0x04, 0x55
        /*0096*/ 	.short	(.L_835 - .L_834)


	//   ....[0]....
.L_834:
        /*0098*/ 	.word	0x00000001
        /*009c*/ 	.byte	0xc0, 0x06, 0x00, 0x00, 0x01, 0x00, 0x00, 0x00, 0xf0, 0x06, 0x00, 0x00, 0x01, 0x00, 0x00, 0x00
        /* <DEDUP_REMOVED lines=27> */
        /*025c*/ 	.byte	0x90, 0x37, 0x00, 0x00, 0x01, 0x00, 0x00, 0x00, 0xb0, 0x37, 0x00, 0x00


	//----- nvinfo : EIATTR_MERCURY_ISA_VERSION
	.align		4
.L_835:
        /*0268*/ 	.byte	0x03, 0x5f
        /*026a*/ 	.short	0x0101


	//----- nvinfo : EIATTR_VRC_CTA_INIT_COUNT
	.align		4
        /*026c*/ 	.byte	0x02, 0x4a
	.zero		1
	.zero		1


	//----- nvinfo : EIATTR_EXIT_INSTR_OFFSETS
	.align		4
        /*0270*/ 	.byte	0x04, 0x1c
        /*0272*/ 	.short	(.L_837 - .L_836)


	//   ....[0]....
.L_836:
        /*0274*/ 	.word	0x0000ed40


	//   ....[1]....
        /*0278*/ 	.word	0x0000ee70


	//   ....[2]....
        /*027c*/ 	.word	0x0000ef00


	//   ....[3]....
        /*0280*/ 	.word	0x0000ef90


	//   ....[4]....
        /*0284*/ 	.word	0x0000f020


	//   ....[5]....
        /*0288*/ 	.word	0x0000f0b0


	//   ....[6]....
        /*028c*/ 	.word	0x0000f140


	//   ....[7]....
        /*0290*/ 	.word	0x0000f1d0


	//   ....[8]....
        /*0294*/ 	.word	0x0000f260


	//   ....[9]....
        /*0298*/ 	.word	0x0000f2f0


	//   ....[10]....
        /*029c*/ 	.word	0x0000f380


	//   ....[11]....
        /*02a0*/ 	.word	0x0000f410


	//   ....[12]....
        /*02a4*/ 	.word	0x0000f4a0


	//   ....[13]....
        /*02a8*/ 	.word	0x0000f530


	//   ....[14]....
        /*02ac*/ 	.word	0x0000f5c0


	//   ....[15]....
        /*02b0*/ 	.word	0x0000f650


	//   ....[16]....
        /*02b4*/ 	.word	0x0000f6e0


	//   ....[17]....
        /*02b8*/ 	.word	0x0000f770


	//   ....[18]....
        /*02bc*/ 	.word	0x0000f800


	//   ....[19]....
        /*02c0*/ 	.word	0x0000f890


	//   ....[20]....
        /*02c4*/ 	.word	0x0000f920


	//   ....[21]....
        /*02c8*/ 	.word	0x0000f9b0


	//   ....[22]....
        /*02cc*/ 	.word	0x0000fa40


	//   ....[23]....
        /*02d0*/ 	.word	0x0000fad0


	//   ....[24]....
        /*02d4*/ 	.word	0x0000fb60


	//   ....[25]....
        /*02d8*/ 	.word	0x0000fbf0


	//   ....[26]....
        /*02dc*/ 	.word	0x0000fc80


	//   ....[27]....
        /*02e0*/ 	.word	0x0000fd10


	//   ....[28]....
        /*02e4*/ 	.word	0x0000fda0


	//   ....[29]....
        /*02e8*/ 	.word	0x0000fe30


	//   ....[30]....
        /*02ec*/ 	.word	0x0000fec0


	//   ....[31]....
        /*02f0*/ 	.word	0x0000ff50


	//   ....[32]....
        /*02f4*/ 	.word	0x0000ffb0


	//   ....[33]....
        /*02f8*/ 	.word	0x0000ffd0


	//----- nvinfo : EIATTR_CBANK_PARAM_SIZE
	.align		4
.L_837:
        /*02fc*/ 	.byte	0x03, 0x19
        /*02fe*/ 	.short	0x002c


	//----- nvinfo : EIATTR_PARAM_CBANK
	.align		4
        /*0300*/ 	.byte	0x04, 0x0a
        /*0302*/ 	.short	(.L_839 - .L_838)
	.align		4
.L_838:
        /*0304*/ 	.word	index@(.nv.constant0.mul_mat_q3_K)
        /*0308*/ 	.short	0x0380
        /*030a*/ 	.short	0x002c


	//----- nvinfo : EIATTR_SW_WAR
	.align		4
.L_839:
        /*030c*/ 	.byte	0x04, 0x36
        /*030e*/ 	.short	(.L_841 - .L_840)
.L_840:
        /*0310*/ 	.word	0x00000008
.L_841:


//--------------------- .nv.info.mul_mat_q2_K     --------------------------
	.section	.nv.info.mul_mat_q2_K,"",@"SHT_CUDA_INFO"
	.sectionflags	@""
	.align	4


	//----- nvinfo : EIATTR_CUDA_API_VERSION
	.align		4
        /*0000*/ 	.byte	0x04, 0x37
        /*0002*/ 	.short	(.L_843 - .L_842)
.L_842:
        /*0004*/ 	.word	0x00000082


	//----- nvinfo : EIATTR_KPARAM_INFO
	.align		4
.L_843:
        /*0008*/ 	.byte	0x04, 0x17
        /*000a*/ 	.short	(.L_845 - .L_844)
.L_844:
        /*000c*/ 	.word	0x00000000
        /*0010*/ 	.short	0x0007
        /*0012*/ 	.short	0x0028
        /*0014*/ 	.byte	0x00, 0xf0, 0x11, 0x00


	//----- nvinfo : EIATTR_KPARAM_INFO
	.align		4
.L_845:
        /*0018*/ 	.byte	0x04, 0x17
        /*001a*/ 	.short	(.L_847 - .L_846)
.L_846:
        /*001c*/ 	.word	0x00000000
        /*0020*/ 	.short	0x0006
        /*0022*/ 	.short	0x0024
        /*0024*/ 	.byte	0x00, 0xf0, 0x11, 0x00


	//----- nvinfo : EIATTR_KPARAM_INFO
	.align		4
.L_847:
        /*0028*/ 	.byte	0x04, 0x17
        /*002a*/ 	.short	(.L_849 - .L_848)
.L_848:
        /*002c*/ 	.word	0x00000000
        /*0030*/ 	.short	0x0005
        /*0032*/ 	.short	0x0020
        /*0034*/ 	.byte	0x00, 0xf0, 0x11, 0x00


	//----- nvinfo : EIATTR_KPARAM_INFO
	.align		4
.L_849:
        /*0038*/ 	.byte	0x04, 0x17
        /*003a*/ 	.short	(.L_851 - .L_850)
.L_850:
        /*003c*/ 	.word	0x00000000
        /*0040*/ 	.short	0x0004
        /*0042*/ 	.short	0x001c
        /*0044*/ 	.byte	0x00, 0xf0, 0x11, 0x00


	//----- nvinfo : EIATTR_KPARAM_INFO
	.align		4
.L_851:
        /*0048*/ 	.byte	0x04, 0x17
        /*004a*/ 	.short	(.L_853 - .L_852)
.L_852:
        /*004c*/ 	.word	0x00000000
        /*0050*/ 	.short	0x0003
        /*0052*/ 	.short	0x0018
        /*0054*/ 	.byte	0x00, 0xf0, 0x11, 0x00


	//----- nvinfo : EIATTR_KPARAM_INFO
	.align		4
.L_853:
        /*0058*/ 	.byte	0x04, 0x17
        /*005a*/ 	.short	(.L_855 - .L_854)
.L_854:
        /*005c*/ 	.word	0x00000000
        /*0060*/ 	.short	0x0002
        /*0062*/ 	.short	0x0010
        /*0064*/ 	.byte	0x00, 0xf5, 0x21, 0x00


	//----- nvinfo : EIATTR_KPARAM_INFO
	.align		4
.L_855:
        /*0068*/ 	.byte	0x04, 0x17
        /*006a*/ 	.short	(.L_857 - .L_856)
.L_856:
        /*006c*/ 	.word	0x00000000
        /*0070*/ 	.short	0x0001
        /*0072*/ 	.short	0x0008
        /*0074*/ 	.byte	0x00, 0xf5, 0x21, 0x00


	//----- nvinfo : EIATTR_KPARAM_INFO
	.align		4
.L_857:
        /*0078*/ 	.byte	0x04, 0x17
        /*007a*/ 	.short	(.L_859 - .L_858)
.L_858:
        /*007c*/ 	.word	0x00000000
        /*0080*/ 	.short	0x0000
        /*0082*/ 	.short	0x0000
        /*0084*/ 	.byte	0x00, 0xf5, 0x21, 0x00


	//----- nvinfo : EIATTR_SPARSE_MMA_MASK
	.align		4
.L_859:
        /*0088*/ 	.byte	0x03, 0x50
        /*008a*/ 	.short	0x0000


	//----- nvinfo : EIATTR_MAXREG_COUNT
	.align		4
        /*008c*/ 	.byte	0x03, 0x1b
        /*008e*/ 	.short	0x00ff


	//----- nvinfo : EIATTR_NUM_BARRIERS
	.align		4
        /*0090*/ 	.byte	0x02, 0x4c
        /*0092*/ 	.byte	0x01
	.zero		1


	//----- nvinfo : EIATTR_MERCURY_ISA_VERSION
	.align		4
        /*0094*/ 	.byte	0x03, 0x5f
        /*0096*/ 	.short	0x0101


	//----- nvinfo : EIATTR_VRC_CTA_INIT_COUNT
	.align		4
        /*0098*/ 	.byte	0x02, 0x4a
	.zero		1
	.zero		1


	//----- nvinfo : EIATTR_EXIT_INSTR_OFFSETS
	.align		4
        /*009c*/ 	.byte	0x04, 0x1c
        /*009e*/ 	.short	(.L_861 - .L_860)


	//   ....[0]....
.L_860:
        /*00a0*/ 	.word	0x0001e730


	//   ....[1]....
        /*00a4*/ 	.word	0x0001e850


	//   ....[2]....
        /*00a8*/ 	.word	0x0001e8e0


	//   ....[3]....
        /*00ac*/ 	.word	0x0001e970


	//   ....[4]....
        /*00b0*/ 	.word	0x0001ea00


	//   ....[5]....
        /*00b4*/ 	.word	0x0001ea90


	//   ....[6]....
        /*00b8*/ 	.word	0x0001eb20


	//   ....[7]....
        /*00bc*/ 	.word	0x0001ebb0


	//   ....[8]....
        /*00c0*/ 	.word	0x0001ec40


	//   ....[9]....
        /*00c4*/ 	.word	0x0001ecd0


	//   ....[10]....
        /*00c8*/ 	.word	0x0001ed60


	//   ....[11]....
        /*00cc*/ 	.word	0x0001edf0


	//   ....[12]....
        /*00d0*/ 	.word	0x0001ee80


	//   ....[13]....
        /*00d4*/ 	.word	0x0001ef10


	//   ....[14]....
        /*00d8*/ 	.word	0x0001efa0


	//   ....[15]....
        /*00dc*/ 	.word	0x0001f030


	//   ....[16]....
        /*00e0*/ 	.word	0x0001f090


	//   ....[17]....
        /*00e4*/ 	.word	0x0001f0b0


	//----- nvinfo : EIATTR_CBANK_PARAM_SIZE
	.align		4
.L_861:
        /*00e8*/ 	.byte	0x03, 0x19
        /*00ea*/ 	.short	0x002c


	//----- nvinfo : EIATTR_PARAM_CBANK
	.align		4
        /*00ec*/ 	.byte	0x04, 0x0a
        /*00ee*/ 	.short	(.L_863 - .L_862)
	.align		4
.L_862:
        /*00f0*/ 	.word	index@(.nv.constant0.mul_mat_q2_K)
        /*00f4*/ 	.short	0x0380
        /*00f6*/ 	.short	0x002c


	//----- nvinfo : EIATTR_SW_WAR
	.align		4
.L_863:
        /*00f8*/ 	.byte	0x04, 0x36
        /*00fa*/ 	.short	(.L_865 - .L_864)
.L_864:
        /*00fc*/ 	.word	0x00000008
.L_865:


//--------------------- .nv.info.mul_mat_q8_0     --------------------------
	.section	.nv.info.mul_mat_q8_0,"",@"SHT_CUDA_INFO"
	.sectionflags	@""
	.align	4


	//----- nvinfo : EIATTR_CUDA_API_VERSION
	.align		4
        /*0000*/ 	.byte	0x04, 0x37
        /*0002*/ 	.short	(.L_867 - .L_866)
.L_866:
        /*0004*/ 	.word	0x00000082


	//----- nvinfo : EIATTR_KPARAM_INFO
	.align		4
.L_867:
        /*0008*/ 	.byte	0x04, 0x17
        /*000a*/ 	.short	(.L_869 - .L_868)
.L_868:
        /*000c*/ 	.word	0x00000000
        /*0010*/ 	.short	0x0007
        /*0012*/ 	.short	0x0028
        /*0014*/ 	.byte	0x00, 0xf0, 0x11, 0x00


	//----- nvinfo : EIATTR_KPARAM_INFO
	.align		4
.L_869:
        /*0018*/ 	.byte	0x04, 0x17
        /*001a*/ 	.short	(.L_871 - .L_870)
.L_870:
        /*001c*/ 	.word	0x00000000
        /*0020*/ 	.short	0x0006
        /*0022*/ 	.short	0x0024
        /*0024*/ 	.byte	0x00, 0xf0, 0x11, 0x00


	//----- nvinfo : EIATTR_KPARAM_INFO
	.align		4
.L_871:
        /*0028*/ 	.byte	0x04, 0x17
        /*002a*/ 	.short	(.L_873 - .L_872)
.L_872:
        /*002c*/ 	.word	0x00000000
        /*0030*/ 	.short	0x0005
        /*0032*/ 	.short	0x0020
        /*0034*/ 	.byte	0x00, 0xf0, 0x11, 0x00


	//----- nvinfo : EIATTR_KPARAM_INFO
	.align		4
.L_873:
        /*0038*/ 	.byte	0x04, 0x17
        /*003a*/ 	.short	(.L_875 - .L_874)
.L_874:
        /*003c*/ 	.word	0x00000000
        /*0040*/ 	.short	0x0004
        /*0042*/ 	.short	0x001c
        /*0044*/ 	.byte	0x00, 0xf0, 0x11, 0x00


	//----- nvinfo : EIATTR_KPARAM_INFO
	.align		4
.L_875:
        /*0048*/ 	.byte	0x04, 0x17
        /*004a*/ 	.short	(.L_877 - .L_876)
.L_876:
        /*004c*/ 	.word	0x00000000
        /*0050*/ 	.short	0x0003
        /*0052*/ 	.short	0x0018
        /*0054*/ 	.byte	0x00, 0xf0, 0x11, 0x00


	//----- nvinfo : EIATTR_KPARAM_INFO
	.align		4
.L_877:
        /*0058*/ 	.byte	0x04, 0x17
        /*005a*/ 	.short	(.L_879 - .L_878)
.L_878:
        /*005c*/ 	.word	0x00000000
        /*0060*/ 	.short	0x0002
        /*0062*/ 	.short	0x0010
        /*0064*/ 	.byte	0x00, 0xf5, 0x21, 0x00


	//----- nvinfo : EIATTR_KPARAM_INFO
	.align		4
.L_879:
        /*0068*/ 	.byte	0x04, 0x17
        /*006a*/ 	.short	(.L_881 - .L_880)
.L_880:
        /*006c*/ 	.word	0x00000000
        /*0070*/ 	.short	0x0001
        /*0072*/ 	.short	0x0008
        /*0074*/ 	.byte	0x00, 0xf5, 0x21, 0x00


	//----- nvinfo : EIATTR_KPARAM_INFO
	.align		4
.L_881:
        /*0078*/ 	.byte	0x04, 0x17
        /*007a*/ 	.short	(.L_883 - .L_882)
.L_882:
        /*007c*/ 	.word	0x00000000
        /*0080*/ 	.short	0x0000
        /*0082*/ 	.short	0x0000
        /*0084*/ 	.byte	0x00, 0xf5, 0x21, 0x00


	//----- nvinfo : EIATTR_SPARSE_MMA_MASK
	.align		4
.L_883:
        /*0088*/ 	.byte	0x03, 0x50
        /*008a*/ 	.short	0x0000


	//----- nvinfo : EIATTR_MAXREG_COUNT
	.align		4
        /*008c*/ 	.byte	0x03, 0x1b
        /*008e*/ 	.short	0x00ff


	//----- nvinfo : EIATTR_NUM_BARRIERS
	.align		4
        /*0090*/ 	.byte	0x02, 0x4c
        /*0092*/ 	.byte	0x01
	.zero		1


	//----- nvinfo : EIATTR_MERCURY_ISA_VERSION
	.align		4
        /*0094*/ 	.byte	0x03, 0x5f
        /*0096*/ 	.short	0x0101


	//----- nvinfo : EIATTR_VRC_CTA_INIT_COUNT
	.align		4
        /*0098*/ 	.byte	0x02, 0x4a
	.zero		1
	.zero		1


	//----- nvinfo : EIATTR_EXIT_INSTR_OFFSETS
	.align		4
        /*009c*/ 	.byte	0x04, 0x1c
        /*009e*/ 	.short	(.L_885 - .L_884)


	//   ....[0]....
.L_884:
        /*00a0*/ 	.word	0x000059a0


	//   ....[1]....
        /*00a4*/ 	.word	0x00005a70


	//   ....[2]....
        /*00a8*/ 	.word	0x00005ae0


	//   ....[3]....
        /*00ac*/ 	.word	0x00005b50


	//   ....[4]....
        /*00b0*/ 	.word	0x00005bc0


	//   ....[5]....
        /*00b4*/ 	.word	0x00005c30


	//   ....[6]....
        /*00b8*/ 	.word	0x00005ca0


	//   ....[7]....
        /*00bc*/ 	.word	0x00005d10


	//   ....[8]....
        /*00c0*/ 	.word	0x00005d80


	//   ....[9]....
        /*00c4*/ 	.word	0x00005df0


	//   ....[10]....
        /*00c8*/ 	.word	0x00005e60


	//   ....[11]....
        /*00cc*/ 	.word	0x00005ed0


	//   ....[12]....
        /*00d0*/ 	.word	0x00005f40


	//   ....[13]....
        /*00d4*/ 	.word	0x00005fb0


	//   ....[14]....
        /*00d8*/ 	.word	0x00006020


	//   ....[15]....
        /*00dc*/ 	.word	0x00006090


	//   ....[16]....
        /*00e0*/ 	.word	0x00006100


	//   ....[17]....
        /*00e4*/ 	.word	0x00006170


	//   ....[18]....
        /*00e8*/ 	.word	0x000061e0


	//   ....[19]....
        /*00ec*/ 	.word	0x00006250


	//   ....[20]....
        /*00f0*/ 	.word	0x000062c0


	//   ....[21]....
        /*00f4*/ 	.word	0x00006330


	//   ....[22]....
        /*00f8*/ 	.word	0x000063a0


	//   ....[23]....
        /*00fc*/ 	.word	0x00006410


	//   ....[24]....
        /*0100*/ 	.word	0x00006480


	//   ....[25]....
        /*0104*/ 	.word	0x000064f0


	//   ....[26]....
        /*0108*/ 	.word	0x00006560


	//   ....[27]....
        /*010c*/ 	.word	0x000065d0


	//   ....[28]....
        /*0110*/ 	.word	0x00006640


	//   ....[29]....
        /*0114*/ 	.word	0x000066b0


	//   ....[30]....
        /*0118*/ 	.word	0x00006720


	//   ....[31]....
        /*011c*/ 	.word	0x00006790


	//   ....[32]....
        /*0120*/ 	.word	0x000067d0


	//   ....[33]....
        /*0124*/ 	.word	0x000067f0


	//----- nvinfo : EIATTR_CBANK_PARAM_SIZE
	.align		4
.L_885:
        /*0128*/ 	.byte	0x03, 0x19
        /*012a*/ 	.short	0x002c


	//----- nvinfo : EIATTR_PARAM_CBANK
	.align		4
        /*012c*/ 	.byte	0x04, 0x0a
        /*012e*/ 	.short	(.L_887 - .L_886)
	.align		4
.L_886:
        /*0130*/ 	.word	index@(.nv.constant0.mul_mat_q8_0)
        /*0134*/ 	.short	0x0380
        /*0136*/ 	.short	0x002c


	//----- nvinfo : EIATTR_SW_WAR
	.align		4
.L_887:
        /*0138*/ 	.byte	0x04, 0x36
        /*013a*/ 	.short	(.L_889 - .L_888)
.L_888:
        /*013c*/ 	.word	0x00000008
.L_889:


//--------------------- .nv.info.mul_mat_q5_1     --------------------------
	.section	.nv.info.mul_mat_q5_1,"",@"SHT_CUDA_INFO"
	.sectionflags	@""
	.align	4


	//----- nvinfo : EIATTR_CUDA_API_VERSION
	.align		4
        /*0000*/ 	.byte	0x04, 0x37
        /*0002*/ 	.short	(.L_891 - .L_890)
.L_890:
        /*0004*/ 	.word	0x00000082


	//----- nvinfo : EIATTR_KPARAM_INFO
	.align		4
.L_891:
        /*0008*/ 	.byte	0x04, 0x17
        /*000a*/ 	.short	(.L_893 - .L_892)
.L_892:
        /*000c*/ 	.word	0x00000000
        /*0010*/ 	.short	0x0007
        /*0012*/ 	.short	0x0028
        /*0014*/ 	.byte	0x00, 0xf0, 0x11, 0x00


	//----- nvinfo : EIATTR_KPARAM_INFO
	.align		4
.L_893:
        /*0018*/ 	.byte	0x04, 0x17
        /*001a*/ 	.short	(.L_895 - .L_894)
.L_894:
        /*001c*/ 	.word	0x00000000
        /*0020*/ 	.short	0x0006
        /*0022*/ 	.short	0x0024
        /*0024*/ 	.byte	0x00, 0xf0, 0x11, 0x00


	//----- nvinfo : EIATTR_KPARAM_INFO
	.align		4
.L_895:
        /*0028*/ 	.byte	0x04, 0x17
        /*002a*/ 	.short	(.L_897 - .L_896)
.L_896:
        /*002c*/ 	.word	0x00000000
        /*0030*/ 	.short	0x0005
        /*0032*/ 	.short	0x0020
        /*0034*/ 	.byte	0x00, 0xf0, 0x11, 0x00


	//----- nvinfo : EIATTR_KPARAM_INFO
	.align		4
.L_897:
        /*0038*/ 	.byte	0x04, 0x17
        /*003a*/ 	.short	(.L_899 - .L_898)
.L_898:
        /*003c*/ 	.word	0x00000000
        /*0040*/ 	.short	0x0004
        /*0042*/ 	.short	0x001c
        /*0044*/ 	.byte	0x00, 0xf0, 0x11, 0x00


	//----- nvinfo : EIATTR_KPARAM_INFO
	.align		4
.L_899:
        /*0048*/ 	.byte	0x04, 0x17
        /*004a*/ 	.short	(.L_901 - .L_900)
.L_900:
        /*004c*/ 	.word	0x00000000
        /*0050*/ 	.short	0x0003
        /*0052*/ 	.short	0x0018
        /*0054*/ 	.byte	0x00, 0xf0, 0x11, 0x00


	//----- nvinfo : EIATTR_KPARAM_INFO
	.align		4
.L_901:
        /*0058*/ 	.byte	0x04, 0x17
        /*005a*/ 	.short	(.L_903 - .L_902)
.L_902:
        /*005c*/ 	.word	0x00000000
        /*0060*/ 	.short	0x0002
        /*0062*/ 	.short	0x0010
        /*0064*/ 	.byte	0x00, 0xf5, 0x21, 0x00


	//----- nvinfo : EIATTR_KPARAM_INFO
	.align		4
.L_903:
        /*0068*/ 	.byte	0x04, 0x17
        /*006a*/ 	.short	(.L_905 - .L_904)
.L_904:
        /*006c*/ 	.word	0x00000000
        /*0070*/ 	.short	0x0001
        /*0072*/ 	.short	0x0008
        /*0074*/ 	.byte	0x00, 0xf5, 0x21, 0x00


	//----- nvinfo : EIATTR_KPARAM_INFO
	.align		4
.L_905:
        /*0078*/ 	.byte	0x04, 0x17
        /*007a*/ 	.short	(.L_907 - .L_906)
.L_906:
        /*007c*/ 	.word	0x00000000
        /*0080*/ 	.short	0x0000
        /*0082*/ 	.short	0x0000
        /*0084*/ 	.byte	0x00, 0xf5, 0x21, 0x00


	//----- nvinfo : EIATTR_SPARSE_MMA_MASK
	.align		4
.L_907:
        /*0088*/ 	.byte	0x03, 0x50
        /*008a*/ 	.short	0x0000


	//----- nvinfo : EIATTR_MAXREG_COUNT
	.align		4
        /*008c*/ 	.byte	0x03, 0x1b
        /*008e*/ 	.short	0x00ff


	//----- nvinfo : EIATTR_NUM_BARRIERS
	.align		4
        /*0090*/ 	.byte	0x02, 0x4c
        /*0092*/ 	.byte	0x01
	.zero		1


	//----- nvinfo : EIATTR_MERCURY_ISA_VERSION
	.align		4
        /*0094*/ 	.byte	0x03, 0x5f
        /*0096*/ 	.short	0x0101


	//----- nvinfo : EIATTR_VRC_CTA_INIT_COUNT
	.align		4
        /*0098*/ 	.byte	0x02, 0x4a
	.zero		1
	.zero		1


	//----- nvinfo : EIATTR_EXIT_INSTR_OFFSETS
	.align		4
        /*009c*/ 	.byte	0x04, 0x1c
        /*009e*/ 	.short	(.L_909 - .L_908)


	//   ....[0]....
.L_908:
        /*00a0*/ 	.word	0x0000ca80


	//   ....[1]....
        /*00a4*/ 	.word	0x0000cb50


	//   ....[2]....
        /*00a8*/ 	.word	0x0000cbc0


	//   ....[3]....
        /*00ac*/ 	.word	0x0000cc30


	//   ....[4]....
        /*00b0*/ 	.word	0x0000cca0


	//   ....[5]....
        /*00b4*/ 	.word	0x0000cd10


	//   ....[6]....
        /*00b8*/ 	.word	0x0000cd80


	//   ....[7]....
        /*00bc*/ 	.word	0x0000cdf0


	//   ....[8]....
        /*00c0*/ 	.word	0x0000ce60


	//   ....[9]....
        /*00c4*/ 	.word	0x0000ced0


	//   ....[10]....
        /*00c8*/ 	.word	0x0000cf40


	//   ....[11]....
        /*00cc*/ 	.word	0x0000cfb0


	//   ....[12]....
        /*00d0*/ 	.word	0x0000d020


	//   ....[13]....
        /*00d4*/ 	.word	0x0000d090


	//   ....[14]....
        /*00d8*/ 	.word	0x0000d100


	//   ....[15]....
        /*00dc*/ 	.word	0x0000d170


	//   ....[16]....
        /*00e0*/ 	.word	0x0000d1e0


	//   ....[17]....
        /*00e4*/ 	.word	0x0000d250


	//   ....[18]....
        /*00e8*/ 	.word	0x0000d2c0


	//   ....[19]....
        /*00ec*/ 	.word	0x0000d330


	//   ....[20]....
        /*00f0*/ 	.word	0x0000d3a0


	//   ....[21]....
        /*00f4*/ 	.word	0x0000d410


	//   ....[22]....
        /*00f8*/ 	.word	0x0000d480


	//   ....[23]....
        /*00fc*/ 	.word	0x0000d4f0


	//   ....[24]....
        /*0100*/ 	.word	0x0000d560


	//   ....[25]....
        /*0104*/ 	.word	0x0000d5d0


	//   ....[26]....
        /*0108*/ 	.word	0x0000d640


	//   ....[27]....
        /*010c*/ 	.word	0x0000d6b0


	//   ....[28]....
        /*0110*/ 	.word	0x0000d720


	//   ....[29]....
        /*0114*/ 	.word	0x0000d790


	//   ....[30]....
        /*0118*/ 	.word	0x0000d800


	//   ....[31]....
        /*011c*/ 	.word	0x0000d870


	//   ....[32]....
        /*0120*/ 	.word	0x0000d8b0


	//   ....[33]....
        /*0124*/ 	.word	0x0000d8d0


	//----- nvinfo : EIATTR_CBANK_PARAM_SIZE
	.align		4
.L_909:
        /*0128*/ 	.byte	0x03, 0x19
        /*012a*/ 	.short	0x002c


	//----- nvinfo : EIATTR_PARAM_CBANK
	.align		4
        /*012c*/ 	.byte	0x04, 0x0a
        /*012e*/ 	.short	(.L_911 - .L_910)
	.align		4
.L_910:
        /*0130*/ 	.word	index@(.nv.constant0.mul_mat_q5_1)
        /*0134*/ 	.short	0x0380
        /*0136*/ 	.short	0x002c


	//----- nvinfo : EIATTR_SW_WAR
	.align		4
.L_911:
        /*0138*/ 	.byte	0x04, 0x36
        /*013a*/ 	.short	(.L_913 - .L_912)
.L_912:
        /*013c*/ 	.word	0x00000008
.L_913:


//--------------------- .nv.info.mul_mat_q5_0     --------------------------
	.section	.nv.info.mul_mat_q5_0,"",@"SHT_CUDA_INFO"
	.sectionflags	@""
	.align	4


	//----- nvinfo : EIATTR_CUDA_API_VERSION
	.align		4
        /*0000*/ 	.byte	0x04, 0x37
        /*0002*/ 	.short	(.L_915 - .L_914)
.L_914:
        /*0004*/ 	.word	0x00000082


	//----- nvinfo : EIATTR_KPARAM_INFO
	.align		4
.L_915:
        /*0008*/ 	.byte	0x04, 0x17
        /*000a*/ 	.short	(.L_917 - .L_916)
.L_916:
        /*000c*/ 	.word	0x00000000
        /*0010*/ 	.short	0x0007
        /*0012*/ 	.short	0x0028
        /*0014*/ 	.byte	0x00, 0xf0, 0x11, 0x00


	//----- nvinfo : EIATTR_KPARAM_INFO
	.align		4
.L_917:
        /*0018*/ 	.byte	0x04, 0x17
        /*001a*/ 	.short	(.L_919 - .L_918)
.L_918:
        /*001c*/ 	.word	0x00000000
        /*0020*/ 	.short	0x0006
        /*0022*/ 	.short	0x0024
        /*0024*/ 	.byte	0x00, 0xf0, 0x11, 0x00


	//----- nvinfo : EIATTR_KPARAM_INFO
	.align		4
.L_919:
        /*0028*/ 	.byte	0x04, 0x17
        /*002a*/ 	.short	(.L_921 - .L_920)
.L_920:
        /*002c*/ 	.word	0x00000000
        /*0030*/ 	.short	0x0005
        /*0032*/ 	.short	0x0020
        /*0034*/ 	.byte	0x00, 0xf0, 0x11, 0x00


	//----- nvinfo : EIATTR_KPARAM_INFO
	.align		4
.L_921:
        /*0038*/ 	.byte	0x04, 0x17
        /*003a*/ 	.short	(.L_923 - .L_922)
.L_922:
        /*003c*/ 	.word	0x00000000
        /*0040*/ 	.short	0x0004
        /*0042*/ 	.short	0x001c
        /*0044*/ 	.byte	0x00, 0xf0, 0x11, 0x00


	//----- nvinfo : EIATTR_KPARAM_INFO
	.align		4
.L_923:
        /*0048*/ 	.byte	0x04, 0x17
        /*004a*/ 	.short	(.L_925 - .L_924)
.L_924:
        /*004c*/ 	.word	0x00000000
        /*0050*/ 	.short	0x0003
        /*0052*/ 	.short	0x0018
        /*0054*/ 	.byte	0x00, 0xf0, 0x11, 0x00


	//----- nvinfo : EIATTR_KPARAM_INFO
	.align		4
.L_925:
        /*0058*/ 	.byte	0x04, 0x17
        /*005a*/ 	.short	(.L_927 - .L_926)
.L_926:
        /*005c*/ 	.word	0x00000000
        /*0060*/ 	.short	0x0002
        /*0062*/ 	.short	0x0010
        /*0064*/ 	.byte	0x00, 0xf5, 0x21, 0x00


	//----- nvinfo : EIATTR_KPARAM_INFO
	.align		4
.L_927:
        /*0068*/ 	.byte	0x04, 0x17
        /*006a*/ 	.short	(.L_929 - .L_928)
.L_928:
        /*006c*/ 	.word	0x00000000
        /*0070*/ 	.short	0x0001
        /*0072*/ 	.short	0x0008
        /*0074*/ 	.byte	0x00, 0xf5, 0x21, 0x00


	//----- nvinfo : EIATTR_KPARAM_INFO
	.align		4
.L_929:
        /*0078*/ 	.byte	0x04, 0x17
        /*007a*/ 	.short	(.L_931 - .L_930)
.L_930:
        /*007c*/ 	.word	0x00000000
        /*0080*/ 	.short	0x0000
        /*0082*/ 	.short	0x0000
        /*0084*/ 	.byte	0x00, 0xf5, 0x21, 0x00


	//----- nvinfo : EIATTR_SPARSE_MMA_MASK
	.align		4
.L_931:
        /*0088*/ 	.byte	0x03, 0x50
        /*008a*/ 	.short	0x0000


	//----- nvinfo : EIATTR_MAXREG_COUNT
	.align		4
        /*008c*/ 	.byte	0x03, 0x1b
        /*008e*/ 	.short	0x00ff


	//----- nvinfo : EIATTR_NUM_BARRIERS
	.align		4
        /*0090*/ 	.byte	0x02, 0x4c
        /*0092*/ 	.byte	0x01
	.zero		1


	//----- nvinfo : EIATTR_MERCURY_ISA_VERSION
	.align		4
        /*0094*/ 	.byte	0x03, 0x5f
        /*0096*/ 	.short	0x0101


	//----- nvinfo : EIATTR_VRC_CTA_INIT_COUNT
	.align		4
        /*0098*/ 	.byte	0x02, 0x4a
	.zero		1
	.zero		1


	//----- nvinfo : EIATTR_EXIT_INSTR_OFFSETS
	.align		4
        /*009c*/ 	.byte	0x04, 0x1c
        /*009e*/ 	.short	(.L_933 - .L_932)


	//   ....[0]....
.L_932:
        /*00a0*/ 	.word	0x0000c280


	//   ....[1]....
        /*00a4*/ 	.word	0x0000c350


	//   ....[2]....
        /*00a8*/ 	.word	0x0000c3c0


	//   ....[3]....
        /*00ac*/ 	.word	0x0000c430


	//   ....[4]....
        /*00b0*/ 	.word	0x0000c4a0


	//   ....[5]....
        /*00b4*/ 	.word	0x0000c510


	//   ....[6]....
        /*00b8*/ 	.word	0x0000c580


	//   ....[7]....
        /*00bc*/ 	.word	0x0000c5f0


	//   ....[8]....
        /*00c0*/ 	.word	0x0000c660


	//   ....[9]....
        /*00c4*/ 	.word	0x0000c6d0


	//   ....[10]....
        /*00c8*/ 	.word	0x0000c740


	//   ....[11]....
        /*00cc*/ 	.word	0x0000c7b0


	//   ....[12]....
        /*00d0*/ 	.word	0x0000c820


	//   ....[13]....
        /*00d4*/ 	.word	0x0000c890


	//   ....[14]....
        /*00d8*/ 	.word	0x0000c900


	//   ....[15]....
        /*00dc*/ 	.word	0x0000c970


	//   ....[16]....
        /*00e0*/ 	.word	0x0000c9e0


	//   ....[17]....
        /*00e4*/ 	.word	0x0000ca50


	//   ....[18]....
        /*00e8*/ 	.word	0x0000cac0


	//   ....[19]....
        /*00ec*/ 	.word	0x0000cb30


	//   ....[20]....
        /*00f0*/ 	.word	0x0000cba0


	//   ....[21]....
        /*00f4*/ 	.word	0x0000cc10


	//   ....[22]....
        /*00f8*/ 	.word	0x0000cc80


	//   ....[23]....
        /*00fc*/ 	.word	0x0000ccf0


	//   ....[24]....
        /*0100*/ 	.word	0x0000cd60


	//   ....[25]....
        /*0104*/ 	.word	0x0000cdd0


	//   ....[26]....
        /*0108*/ 	.word	0x0000ce40


	//   ....[27]....
        /*010c*/ 	.word	0x0000ceb0


	//   ....[28]....
        /*0110*/ 	.word	0x0000cf20


	//   ....[29]....
        /*0114*/ 	.word	0x0000cf90


	//   ....[30]....
        /*0118*/ 	.word	0x0000d000


	//   ....[31]....
        /*011c*/ 	.word	0x0000d070


	//   ....[32]....
        /*0120*/ 	.word	0x0000d0b0


	//   ....[33]....
        /*0124*/ 	.word	0x0000d0d0


	//----- nvinfo : EIATTR_CBANK_PARAM_SIZE
	.align		4
.L_933:
        /*0128*/ 	.byte	0x03, 0x19
        /*012a*/ 	.short	0x002c


	//----- nvinfo : EIATTR_PARAM_CBANK
	.align		4
        /*012c*/ 	.byte	0x04, 0x0a
        /*012e*/ 	.short	(.L_935 - .L_934)
	.align		4
.L_934:
        /*0130*/ 	.word	index@(.nv.constant0.mul_mat_q5_0)
        /*0134*/ 	.short	0x0380
        /*0136*/ 	.short	0x002c


	//----- nvinfo : EIATTR_SW_WAR
	.align		4
.L_935:
        /*0138*/ 	.byte	0x04, 0x36
        /*013a*/ 	.short	(.L_937 - .L_936)
.L_936:
        /*013c*/ 	.word	0x00000008
.L_937:


//--------------------- .nv.info.mul_mat_q4_1     --------------------------
	.section	.nv.info.mul_mat_q4_1,"",@"SHT_CUDA_INFO"
	.sectionflags	@""
	.align	4


	//----- nvinfo : EIATTR_CUDA_API_VERSION
	.align		4
        /*0000*/ 	.byte	0x04, 0x37
        /*0002*/ 	.short	(.L_939 - .L_938)
.L_938:
        /*0004*/ 	.word	0x00000082


	//----- nvinfo : EIATTR_KPARAM_INFO
	.align		4
.L_939:
        /*0008*/ 	.byte	0x04, 0x17
        /*000a*/ 	.short	(.L_941 - .L_940)
.L_940:
        /*000c*/ 	.word	0x00000000
        /*0010*/ 	.short	0x0007
        /*0012*/ 	.short	0x0028
        /*0014*/ 	.byte	0x00, 0xf0, 0x11, 0x00


	//----- nvinfo : EIATTR_KPARAM_INFO
	.align		4
.L_941:
        /*0018*/ 	.byte	0x04, 0x17
        /*001a*/ 	.short	(.L_943 - .L_942)
.L_942:
        /*001c*/ 	.word	0x00000000
        /*0020*/ 	.short	0x0006
        /*0022*/ 	.short	0x0024
        /*0024*/ 	.byte	0x00, 0xf0, 0x11, 0x00


	//----- nvinfo : EIATTR_KPARAM_INFO
	.align		4
.L_943:
        /*0028*/ 	.byte	0x04, 0x17
        /*002a*/ 	.short	(.L_945 - .L_944)
.L_944:
        /*002c*/ 	.word	0x00000000
        /*0030*/ 	.short	0x0005
        /*0032*/ 	.short	0x0020
        /*0034*/ 	.byte	0x00, 0xf0, 0x11, 0x00


	//----- nvinfo : EIATTR_KPARAM_INFO
	.align		4
.L_945:
        /*0038*/ 	.byte	0x04, 0x17
        /*003a*/ 	.short	(.L_947 - .L_946)
.L_946:
        /*003c*/ 	.word	0x00000000
        /*0040*/ 	.short	0x0004
        /*0042*/ 	.short	0x001c
        /*0044*/ 	.byte	0x00, 0xf0, 0x11, 0x00


	//----- nvinfo : EIATTR_KPARAM_INFO
	.align		4
.L_947:
        /*0048*/ 	.byte	0x04, 0x17
        /*004a*/ 	.short	(.L_949 - .L_948)
.L_948:
        /*004c*/ 	.word	0x00000000
        /*0050*/ 	.short	0x0003
        /*0052*/ 	.short	0x0018
        /*0054*/ 	.byte	0x00, 0xf0, 0x11, 0x00


	//----- nvinfo : EIATTR_KPARAM_INFO
	.align		4
.L_949:
        /*0058*/ 	.byte	0x04, 0x17
        /*005a*/ 	.short	(.L_951 - .L_950)
.L_950:
        /*005c*/ 	.word	0x00000000
        /*0060*/ 	.short	0x0002
        /*0062*/ 	.short	0x0010
        /*0064*/ 	.byte	0x00, 0xf5, 0x21, 0x00


	//----- nvinfo : EIATTR_KPARAM_INFO
	.align		4
.L_951:
        /*0068*/ 	.byte	0x04, 0x17
        /*006a*/ 	.short	(.L_953 - .L_952)
.L_952:
        /*006c*/ 	.word	0x00000000
        /*0070*/ 	.short	0x0001
        /*0072*/ 	.short	0x0008
        /*0074*/ 	.byte	0x00, 0xf5, 0x21, 0x00


	//----- nvinfo : EIATTR_KPARAM_INFO
	.align		4
.L_953:
        /*0078*/ 	.byte	0x04, 0x17
        /*007a*/ 	.short	(.L_955 - .L_954)
.L_954:
        /*007c*/ 	.word	0x00000000
        /*0080*/ 	.short	0x0000
        /*0082*/ 	.short	0x0000
        /*0084*/ 	.byte	0x00, 0xf5, 0x21, 0x00


	//----- nvinfo : EIATTR_SPARSE_MMA_MASK
	.align		4
.L_955:
        /*0088*/ 	.byte	0x03, 0x50
        /*008a*/ 	.short	0x0000


	//----- nvinfo : EIATTR_MAXREG_COUNT
	.align		4
        /*008c*/ 	.byte	0x03, 0x1b
        /*008e*/ 	.short	0x00ff


	//----- nvinfo : EIATTR_NUM_BARRIERS
	.align		4
        /*0090*/ 	.byte	0x02, 0x4c
        /*0092*/ 	.byte	0x01
	.zero		1


	//----- nvinfo : EIATTR_ANNOTATIONS
	.align		4
        /*0094*/ 	.byte	0x04, 0x55
        /*0096*/ 	.short	(.L_957 - .L_956)


	//   ....[0]....
.L_956:
        /*0098*/ 	.word	0x00000001
        /*009c*/ 	.byte	0xb0, 0x07, 0x00, 0x00, 0x01, 0x00, 0x00, 0x00, 0x40, 0x0d, 0x00, 0x00, 0x01, 0x00, 0x00, 0x00
        /*00ac*/ 	.byte	0x80, 0x0d, 0x00, 0x00, 0x01, 0x00, 0x00, 0x00, 0xa0, 0x0e, 0x00, 0x00, 0x01, 0x00, 0x00, 0x00
        /*00bc*/ 	.byte	0x00, 0x0f, 0x00, 0x00, 0x01, 0x00, 0x00, 0x00, 0x40, 0x0f, 0x00, 0x00, 0x01, 0x00, 0x00, 0x00
        /*00cc*/ 	.byte	0xc0, 0x15, 0x00, 0x00, 0x01, 0x00, 0x00, 0x00, 0xd0, 0x15, 0x00, 0x00, 0x01, 0x00, 0x00, 0x00
        /*00dc*/ 	.byte	0xe0, 0x15, 0x00, 0x00, 0x01, 0x00, 0x00, 0x00, 0xf0, 0x15, 0x00, 0x00, 0x01, 0x00, 0x00, 0x00
        /*00ec*/ 	.byte	0x00, 0x16, 0x00, 0x00, 0x01, 0x00, 0x00, 0x00, 0x10, 0x16, 0x00, 0x00


	//----- nvinfo : EIATTR_MERCURY_ISA_VERSION
	.align		4
.L_957:
        /*00f8*/ 	.byte	0x03, 0x5f
        /*00fa*/ 	.short	0x0101


	//----- nvinfo : EIATTR_VRC_CTA_INIT_COUNT
	.align		4
        /*00fc*/ 	.byte	0x02, 0x4a
	.zero		1
	.zero		1


	//----- nvinfo : EIATTR_EXIT_INSTR_OFFSETS
	.align		4
        /*0100*/ 	.byte	0x04, 0x1c
        /*0102*/ 	.short	(.L_959 - .L_958)


	//   ....[0]....
.L_958:
        /*0104*/ 	.word	0x0000b020


	//   ....[1]....
        /*0108*/ 	.word	0x0000b170


	//   ....[2]....
        /*010c*/ 	.word	0x0000b200


	//   ....[3]....
        /*0110*/ 	.word	0x0000b290


	//   ....[4]....
        /*0114*/ 	.word	0x0000b320


	//   ....[5]....
        /*0118*/ 	.word	0x0000b3b0


	//   ....[6]....
        /*011c*/ 	.word	0x0000b440


	//   ....[7]....
        /*0120*/ 	.word	0x0000b4d0


	//   ....[8]....
        /*0124*/ 	.word	0x0000b560


	//   ....[9]....
        /*0128*/ 	.word	0x0000b5f0


	//   ....[10]....
        /*012c*/ 	.word	0x0000b680


	//   ....[11]....
        /*0130*/ 	.word	0x0000b710


	//   ....[12]....
        /*0134*/ 	.word	0x0000b7a0


	//   ....[13]....
        /*0138*/ 	.word	0x0000b830


	//   ....[14]....
        /*013c*/ 	.word	0x0000b8c0


	//   ....[15]....
        /*0140*/ 	.word	0x0000b950


	//   ....[16]....
        /*0144*/ 	.word	0x0000b9b0


	//   ....[17]....
        /*0148*/ 	.word	0x0000b9d0


	//----- nvinfo : EIATTR_CBANK_PARAM_SIZE
	.align		4
.L_959:
        /*014c*/ 	.byte	0x03, 0x19
        /*014e*/ 	.short	0x002c


	//----- nvinfo : EIATTR_PARAM_CBANK
	.align		4
        /*0150*/ 	.byte	0x04, 0x0a
        /*0152*/ 	.short	(.L_961 - .L_960)
	.align		4
.L_960:
        /*0154*/ 	.word	index@(.nv.constant0.mul_mat_q4_1)
        /*0158*/ 	.short	0x0380
        /*015a*/ 	.short	0x002c


	//----- nvinfo : EIATTR_SW_WAR
	.align		4
.L_961:
        /*015c*/ 	.byte	0x04, 0x36
        /*015e*/ 	.short	(.L_963 - .L_962)
.L_962:
        /*0160*/ 	.word	0x00000008
.L_963:


//--------------------- .nv.info.mul_mat_q4_0     --------------------------
	.section	.nv.info.mul_mat_q4_0,"",@"SHT_CUDA_INFO"
	.sectionflags	@""
	.align	4


	//----- nvinfo : EIATTR_CUDA_API_VERSION
	.align		4
        /*0000*/ 	.byte	0x04, 0x37
        /*0002*/ 	.short	(.L_965 - .L_964)
.L_964:
        /*0004*/ 	.word	0x00000082


	//----- nvinfo : EIATTR_KPARAM_INFO
	.align		4
.L_965:
        /*0008*/ 	.byte	0x04, 0x17
        /*000a*/ 	.short	(.L_967 - .L_966)
.L_966:
        /*000c*/ 	.word	0x00000000
        /*0010*/ 	.short	0x0007
        /*0012*/ 	.short	0x0028
        /*0014*/ 	.byte	0x00, 0xf0, 0x11, 0x00


	//----- nvinfo : EIATTR_KPARAM_INFO
	.align		4
.L_967:
        /*0018*/ 	.byte	0x04, 0x17
        /*001a*/ 	.short	(.L_969 - .L_968)
.L_968:
        /*001c*/ 	.word	0x00000000
        /*0020*/ 	.short	0x0006
        /*0022*/ 	.short	0x0024
        /*0024*/ 	.byte	0x00, 0xf0, 0x11, 0x00


	//----- nvinfo : EIATTR_KPARAM_INFO
	.align		4
.L_969:
        /*0028*/ 	.byte	0x04, 0x17
        /*002a*/ 	.short	(.L_971 - .L_970)
.L_970:
        /*002c*/ 	.word	0x00000000
        /*0030*/ 	.short	0x0005
        /*0032*/ 	.short	0x0020
        /*0034*/ 	.byte	0x00, 0xf0, 0x11, 0x00


	//----- nvinfo : EIATTR_KPARAM_INFO
	.align		4
.L_971:
        /*0038*/ 	.byte	0x04, 0x17
        /*003a*/ 	.short	(.L_973 - .L_972)
.L_972:
        /*003c*/ 	.word	0x00000000
        /*0040*/ 	.short	0x0004
        /*0042*/ 	.short	0x001c
        /*0044*/ 	.byte	0x00, 0xf0, 0x11, 0x00


	//----- nvinfo : EIATTR_KPARAM_INFO
	.align		4
.L_973:
        /*0048*/ 	.byte	0x04, 0x17
        /*004a*/ 	.short	(.L_975 - .L_974)
.L_974:
        /*004c*/ 	.word	0x00000000
        /*0050*/ 	.short	0x0003
        /*0052*/ 	.short	0x0018
        /*0054*/ 	.byte	0x00, 0xf0, 0x11, 0x00


	//----- nvinfo : EIATTR_KPARAM_INFO
	.align		4
.L_975:
        /*0058*/ 	.byte	0x04, 0x17
        /*005a*/ 	.short	(.L_977 - .L_976)
.L_976:
        /*005c*/ 	.word	0x00000000
        /*0060*/ 	.short	0x0002
        /*0062*/ 	.short	0x0010
        /*0064*/ 	.byte	0x00, 0xf5, 0x21, 0x00


	//----- nvinfo : EIATTR_KPARAM_INFO
	.align		4
.L_977:
        /*0068*/ 	.byte	0x04, 0x17
        /*006a*/ 	.short	(.L_979 - .L_978)
.L_978:
        /*006c*/ 	.word	0x00000000
        /*0070*/ 	.short	0x0001
        /*0072*/ 	.short	0x0008
        /*0074*/ 	.byte	0x00, 0xf5, 0x21, 0x00


	//----- nvinfo : EIATTR_KPARAM_INFO
	.align		4
.L_979:
        /*0078*/ 	.byte	0x04, 0x17
        /*007a*/ 	.short	(.L_981 - .L_980)
.L_980:
        /*007c*/ 	.word	0x00000000
        /*0080*/ 	.short	0x0000
        /*0082*/ 	.short	0x0000
        /*0084*/ 	.byte	0x00, 0xf5, 0x21, 0x00


	//----- nvinfo : EIATTR_SPARSE_MMA_MASK
	.align		4
.L_981:
        /*0088*/ 	.byte	0x03, 0x50
        /*008a*/ 	.short	0x0000


	//----- nvinfo : EIATTR_MAXREG_COUNT
	.align		4
        /*008c*/ 	.byte	0x03, 0x1b
        /*008e*/ 	.short	0x00ff


	//----- nvinfo : EIATTR_NUM_BARRIERS
	.align		4
        /*0090*/ 	.byte	0x02, 0x4c
        /*0092*/ 	.byte	0x01
	.zero		1


	//----- nvinfo : EIATTR_ANNOTATIONS
	.align		4
        /*0094*/ 	.byte	0x04, 0x55
        /*0096*/ 	.short	(.L_983 - .L_982)


	//   ....[0]....
.L_982:
        /*0098*/ 	.word	0x00000001
        /*009c*/ 	.byte	0x40, 0x15, 0x00, 0x00, 0x01, 0x00, 0x00, 0x00, 0x30, 0x1f, 0x00, 0x00


	//----- nvinfo : EIATTR_MERCURY_ISA_VERSION
	.align		4
.L_983:
        /*00a8*/ 	.byte	0x03, 0x5f
        /*00aa*/ 	.short	0x0101


	//----- nvinfo : EIATTR_VRC_CTA_INIT_COUNT
	.align		4
        /*00ac*/ 	.byte	0x02, 0x4a
	.zero		1
	.zero		1


	//----- nvinfo : EIATTR_EXIT_INSTR_OFFSETS
	.align		4
        /*00b0*/ 	.byte	0x04, 0x1c
        /*00b2*/ 	.short	(.L_985 - .L_984)


	//   ....[0]....
.L_984:
        /*00b4*/ 	.word	0x0000a4f0


	//   ....[1]....
        /*00b8*/ 	.word	0x0000a620


	//   ....[2]....
        /*00bc*/ 	.word	0x0000a6b0


	//   ....[3]....
        /*00c0*/ 	.word	0x0000a740


	//   ....[4]....
        /*00c4*/ 	.word	0x0000a7d0


	//   ....[5]....
        /*00c8*/ 	.word	0x0000a860


	//   ....[6]....
        /*00cc*/ 	.word	0x0000a8f0


	//   ....[7]....
        /*00d0*/ 	.word	0x0000a980


	//   ....[8]....
        /*00d4*/ 	.word	0x0000aa10


	//   ....[9]....
        /*00d8*/ 	.word	0x0000aaa0


	//   ....[10]....
        /*00dc*/ 	.word	0x0000ab30


	//   ....[11]....
        /*00e0*/ 	.word	0x0000abc0


	//   ....[12]....
        /*00e4*/ 	.word	0x0000ac50


	//   ....[13]....
        /*00e8*/ 	.word	0x0000ace0


	//   ....[14]....
        /*00ec*/ 	.word	0x0000ad70


	//   ....[15]....
        /*00f0*/ 	.word	0x0000ae00


	//   ....[16]....
        /*00f4*/ 	.word	0x0000ae60


	//   ....[17]....
        /*00f8*/ 	.word	0x0000ae80


	//----- nvinfo : EIATTR_CBANK_PARAM_SIZE
	.align		4
.L_985:
        /*00fc*/ 	.byte	0x03, 0x19
        /*00fe*/ 	.short	0x002c


	//----- nvinfo : EIATTR_PARAM_CBANK
	.align		4
        /*0100*/ 	.byte	0x04, 0x0a
        /*0102*/ 	.short	(.L_987 - .L_986)
	.align		4
.L_986:
        /*0104*/ 	.word	index@(.nv.constant0.mul_mat_q4_0)
        /*0108*/ 	.short	0x0380
        /*010a*/ 	.short	0x002c


	//----- nvinfo : EIATTR_SW_WAR
	.align		4
.L_987:
        /*010c*/ 	.byte	0x04, 0x36
        /*010e*/ 	.short	(.L_989 - .L_988)
.L_988:
        /*0110*/ 	.word	0x00000008
.L_989:


//--------------------- .nv.info.quantize_q8_1    --------------------------
	.section	.nv.info.quantize_q8_1,"",@"SHT_CUDA_INFO"
	.sectionflags	@""
	.align	4


	//----- nvinfo : EIATTR_CUDA_API_VERSION
	.align		4
        /*0000*/ 	.byte	0x04, 0x37
        /*0002*/ 	.short	(.L_991 - .L_990)
.L_990:
        /*0004*/ 	.word	0x00000082


	//----- nvinfo : EIATTR_KPARAM_INFO
	.align		4
.L_991:
        /*0008*/ 	.byte	0x04, 0x17
        /*000a*/ 	.short	(.L_993 - .L_992)
.L_992:
        /*000c*/ 	.word	0x00000000
        /*0010*/ 	.short	0x0003
        /*0012*/ 	.short	0x0014
        /*0014*/ 	.byte	0x00, 0xf0, 0x11, 0x00


	//----- nvinfo : EIATTR_KPARAM_INFO
	.align		4
.L_993:
        /*0018*/ 	.byte	0x04, 0x17
        /*001a*/ 	.short	(.L_995 - .L_994)
.L_994:
        /*001c*/ 	.word	0x00000000
        /*0020*/ 	.short	0x0002
        /*0022*/ 	.short	0x0010
        /*0024*/ 	.byte	0x00, 0xf0, 0x11, 0x00


	//----- nvinfo : EIATTR_KPARAM_INFO
	.align		4
.L_995:
        /*0028*/ 	.byte	0x04, 0x17
        /*002a*/ 	.short	(.L_997 - .L_996)
.L_996:
        /*002c*/ 	.word	0x00000000
        /*0030*/ 	.short	0x0001
        /*0032*/ 	.short	0x0008
        /*0034*/ 	.byte	0x00, 0xf5, 0x21, 0x00


	//----- nvinfo : EIATTR_KPARAM_INFO
	.align		4
.L_997:
        /*0038*/ 	.byte	0x04, 0x17
        /*003a*/ 	.short	(.L_999 - .L_998)
.L_998:
        /*003c*/ 	.word	0x00000000
        /*0040*/ 	.short	0x0000
        /*0042*/ 	.short	0x0000
        /*0044*/ 	.byte	0x00, 0xf5, 0x21, 0x00


	//----- nvinfo : EIATTR_SPARSE_MMA_MASK
	.align		4
.L_999:
        /*0048*/ 	.byte	0x03, 0x50
        /*004a*/ 	.short	0x0000


	//----- nvinfo : EIATTR_MAXREG_COUNT
	.align		4
        /*004c*/ 	.byte	0x03, 0x1b
        /*004e*/ 	.short	0x00ff


	//----- nvinfo : EIATTR_MERCURY_ISA_VERSION
	.align		4
        /*0050*/ 	.byte	0x03, 0x5f
        /*0052*/ 	.short	0x0101


	//----- nvinfo : EIATTR_COOP_GROUP_MASK_REGIDS
	.align		4
        /*0054*/ 	.byte	0x04, 0x29
        /*0056*/ 	.short	(.L_1001 - .L_1000)


	//   ....[0]....
.L_1000:
        /*0058*/ 	.word	0xffffffff


	//   ....[1]....
        /*005c*/ 	.word	0xffffffff


	//   ....[2]....
        /*0060*/ 	.word	0xffffffff


	//   ....[3]....
        /*0064*/ 	.word	0xffffffff


	//   ....[4]....
        /*0068*/ 	.word	0xffffffff


	//   ....[5]....
        /*006c*/ 	.word	0xffffffff


	//   ....[6]....
        /*0070*/ 	.word	0xffffffff


	//   ....[7]....
        /*0074*/ 	.word	0xffffffff


	//   ....[8]....
        /*0078*/ 	.word	0xffffffff


	//   ....[9]....
        /*007c*/ 	.word	0xffffffff


	//----- nvinfo : EIATTR_COOP_GROUP_INSTR_OFFSETS
	.align		4
.L_1001:
        /*0080*/ 	.byte	0x04, 0x28
        /*0082*/ 	.short	(.L_1003 - .L_1002)


	//   ....[0]....
.L_1002:
        /*0084*/ 	.word	0x00000160


	//   ....[1]....
        /*0088*/ 	.word	0x00000170


	//   ....[2]....
        /*008c*/ 	.word	0x000001b0


	//   ....[3]....
        /*0090*/ 	.word	0x000001c0


	//   ....[4]....
        /*0094*/ 	.word	0x000001f0


	//   ....[5]....
        /*0098*/ 	.word	0x00000200


	//   ....[6]....
        /*009c*/ 	.word	0x00000230


	//   ....[7]....
        /*00a0*/ 	.word	0x00000250


	//   ....[8]....
        /*00a4*/ 	.word	0x000002a0


	//   ....[9]....
        /*00a8*/ 	.word	0x000002c0


	//----- nvinfo : EIATTR_VRC_CTA_INIT_COUNT
	.align		4
.L_1003:
        /*00ac*/ 	.byte	0x02, 0x4a
	.zero		1
	.zero		1


	//----- nvinfo : EIATTR_EXIT_INSTR_OFFSETS
	.align		4
        /*00b0*/ 	.byte	0x04, 0x1c
        /*00b2*/ 	.short	(.L_1005 - .L_1004)


	//   ....[0]....
.L_1004:
        /*00b4*/ 	.word	0x00000070


	//   ....[1]....
        /*00b8*/ 	.word	0x000005c0


	//   ....[2]....
        /*00bc*/ 	.word	0x00000610


	//----- nvinfo : EIATTR_CRS_STACK_SIZE
	.align		4
.L_1005:
        /*00c0*/ 	.byte	0x04, 0x1e
        /*00c2*/ 	.short	(.L_1007 - .L_1006)
.L_1006:
        /*00c4*/ 	.word	0x00000000


	//----- nvinfo : EIATTR_CBANK_PARAM_SIZE
	.align		4
.L_1007:
        /*00c8*/ 	.byte	0x03, 0x19
        /*00ca*/ 	.short	0x0018


	//----- nvinfo : EIATTR_PARAM_CBANK
	.align		4
        /*00cc*/ 	.byte	0x04, 0x0a
        /*00ce*/ 	.short	(.L_1009 - .L_1008)
	.align		4
.L_1008:
        /*00d0*/ 	.word	index@(.nv.constant0.quantize_q8_1)
        /*00d4*/ 	.short	0x0380
        /*00d6*/ 	.short	0x0018


	//----- nvinfo : EIATTR_SW_WAR
	.align		4
.L_1009:
        /*00d8*/ 	.byte	0x04, 0x36
        /*00da*/ 	.short	(.L_1011 - .L_1010)
.L_1010:
        /*00dc*/ 	.word	0x00000008
.L_1011:


//--------------------- .nv.info.mul_mat_vec_q6_K_q8_1_cuda8 --------------------------
	.section	.nv.info.mul_mat_vec_q6_K_q8_1_cuda8,"",@"SHT_CUDA_INFO"
	.sectionflags	@""
	.align	4


	//----- nvinfo : EIATTR_CUDA_API_VERSION
	.align		4
        /*0000*/ 	.byte	0x04, 0x37
        /*0002*/ 	.short	(.L_1013 - .L_1012)
.L_1012:
        /*0004*/ 	.word	0x00000082


	//----- nvinfo : EIATTR_KPARAM_INFO
	.align		4
.L_1013:
        /*0008*/ 	.byte	0x04, 0x17
        /*000a*/ 	.short	(.L_1015 - .L_1014)
.L_1014:
        /*000c*/ 	.word	0x00000000
        /*0010*/ 	.short	0x0006
        /*0012*/ 	.short	0x0024
        /*0014*/ 	.byte	0x00, 0xf0, 0x11, 0x00


	//----- nvinfo : EIATTR_KPARAM_INFO
	.align		4
.L_1015:
        /*0018*/ 	.byte	0x04, 0x17
        /*001a*/ 	.short	(.L_1017 - .L_1016)
.L_1016:
        /*001c*/ 	.word	0x00000000
        /*0020*/ 	.short	0x0005
        /*0022*/ 	.short	0x0020
        /*0024*/ 	.byte	0x00, 0xf0, 0x11, 0x00


	//----- nvinfo : EIATTR_KPARAM_INFO
	.align		4
.L_1017:
        /*0028*/ 	.byte	0x04, 0x17
        /*002a*/ 	.short	(.L_1019 - .L_1018)
.L_1018:
        /*002c*/ 	.word	0x00000000
        /*0030*/ 	.short	0x0004
        /*0032*/ 	.short	0x001c
        /*0034*/ 	.byte	0x00, 0xf0, 0x11, 0x00


	//----- nvinfo : EIATTR_KPARAM_INFO
	.align		4
.L_1019:
        /*0038*/ 	.byte	0x04, 0x17
        /*003a*/ 	.short	(.L_1021 - .L_1020)
.L_1020:
        /*003c*/ 	.word	0x00000000
        /*0040*/ 	.short	0x0003
        /*0042*/ 	.short	0x0018
        /*0044*/ 	.byte	0x00, 0xf0, 0x11, 0x00


	//----- nvinfo : EIATTR_KPARAM_INFO
	.align		4
.L_1021:
        /*0048*/ 	.byte	0x04, 0x17
        /*004a*/ 	.short	(.L_1023 - .L_1022)
.L_1022:
        /*004c*/ 	.word	0x00000000
        /*0050*/ 	.short	0x0002
        /*0052*/ 	.short	0x0010
        /*0054*/ 	.byte	0x00, 0xf5, 0x21, 0x00


	//----- nvinfo : EIATTR_KPARAM_INFO
	.align		4
.L_1023:
        /*0058*/ 	.byte	0x04, 0x17
        /*005a*/ 	.short	(.L_1025 - .L_1024)
.L_1024:
        /*005c*/ 	.word	0x00000000
        /*0060*/ 	.short	0x0001
        /*0062*/ 	.short	0x0008
        /*0064*/ 	.byte	0x00, 0xf5, 0x21, 0x00


	//----- nvinfo : EIATTR_KPARAM_INFO
	.align		4
.L_1025:
        /*0068*/ 	.byte	0x04, 0x17
        /*006a*/ 	.short	(.L_1027 - .L_1026)
.L_1026:
        /*006c*/ 	.word	0x00000000
        /*0070*/ 	.short	0x0000
        /*0072*/ 	.short	0x0000
        /*0074*/ 	.byte	0x00, 0xf5, 0x21, 0x00


	//----- nvinfo : EIATTR_SPARSE_MMA_MASK
	.align		4
.L_1027:
        /*0078*/ 	.byte	0x03, 0x50
        /*007a*/ 	.short	0x0000


	//----- nvinfo : EIATTR_MAXREG_COUNT
	.align		4
        /*007c*/ 	.byte	0x03, 0x1b
        /*007e*/ 	.short	0x00ff


	//----- nvinfo : EIATTR_NUM_BARRIERS
	.align		4
        /*0080*/ 	.byte	0x02, 0x4c
        /*0082*/ 	.byte	0x01
	.zero		1


	//----- nvinfo : EIATTR_MERCURY_ISA_VERSION
	.align		4
        /*0084*/ 	.byte	0x03, 0x5f
        /*0086*/ 	.short	0x0101


	//----- nvinfo : EIATTR_COOP_GROUP_MASK_REGIDS
	.align		4
        /*0088*/ 	.byte	0x04, 0x29
        /*008a*/ 	.short	(.L_1029 - .L_1028)


	//   ....[0]....
.L_1028:
        /*008c*/ 	.word	0xffffffff


	//   ....[1]....
        /*0090*/ 	.word	0xffffffff


	//   ....[2]....
        /*0094*/ 	.word	0xffffffff


	//   ....[3]....
        /*0098*/ 	.word	0xffffffff


	//   ....[4]....
        /*009c*/ 	.word	0xffffffff


	//   ....[5]....
        /*00a0*/ 	.word	0xffffffff


	//   ....[6]....
        /*00a4*/ 	.word	0xffffffff


	//   ....[7]....
        /*00a8*/ 	.word	0xffffffff


	//   ....[8]....
        /*00ac*/ 	.word	0xffffffff


	//   ....[9]....
        /*00b0*/ 	.word	0xffffffff


	//   ....[10]....
        /*00b4*/ 	.word	0xffffffff


	//   ....[11]....
        /*00b8*/ 	.word	0xffffffff


	//   ....[12]....
        /*00bc*/ 	.word	0xffffffff


	//   ....[13]....
        /*00c0*/ 	.word	0xffffffff


	//   ....[14]....
        /*00c4*/ 	.word	0xffffffff


	//   ....[15]....
        /*00c8*/ 	.word	0xffffffff


	//   ....[16]....
        /*00cc*/ 	.word	0xffffffff


	//   ....[17]....
        /*00d0*/ 	.word	0xffffffff


	//   ....[18]....
        /*00d4*/ 	.word	0xffffffff


	//   ....[19]....
        /*00d8*/ 	.word	0xffffffff


	//   ....[20]....
        /*00dc*/ 	.word	0xffffffff


	//   ....[21]....
        /*00e0*/ 	.word	0xffffffff


	//   ....[22]....
        /*00e4*/ 	.word	0xffffffff


	//   ....[23]....
        /*00e8*/ 	.word	0xffffffff


	//   ....[24]....
        /*00ec*/ 	.word	0xffffffff


	//   ....[25]....
        /*00f0*/ 	.word	0xffffffff


	//   ....[26]....
        /*00f4*/ 	.word	0xffffffff


	//   ....[27]....
        /*00f8*/ 	.word	0xffffffff


	//   ....[28]....
        /*00fc*/ 	.word	0xffffffff


	//   ....[29]....
        /*0100*/ 	.word	0xffffffff


	//   ....[30]....
        /*0104*/ 	.word	0xffffffff


	//   ....[31]....
        /*0108*/ 	.word	0xffffffff


	//   ....[32]....
        /*010c*/ 	.word	0xffffffff


	//   ....[33]....
        /*0110*/ 	.word	0xffffffff


	//   ....[34]....
        /*0114*/ 	.word	0xffffffff


	//   ....[35]....
        /*0118*/ 	.word	0xffffffff


	//   ....[36]....
        /*011c*/ 	.word	0xffffffff


	//   ....[37]....
        /*0120*/ 	.word	0xffffffff


	//   ....[38]....
        /*0124*/ 	.word	0xffffffff


	//   ....[39]....
        /*0128*/ 	.word	0xffffffff


	//   ....[40]....
        /*012c*/ 	.word	0xffffffff


	//   ....[41]....
        /*0130*/ 	.word	0xffffffff


	//   ....[42]....
        /*0134*/ 	.word	0xffffffff


	//   ....[43]....
        /*0138*/ 	.word	0xffffffff


	//   ....[44]....
        /*013c*/ 	.word	0xffffffff


	//   ....[45]....
        /*0140*/ 	.word	0xffffffff


	//   ....[46]....
        /*0144*/ 	.word	0xffffffff


	//   ....[47]....
        /*0148*/ 	.word	0xffffffff


	//   ....[48]....
        /*014c*/ 	.word	0xffffffff


	//   ....[49]....
        /*0150*/ 	.word	0xffffffff


	//   ....[50]....
        /*0154*/ 	.word	0xffffffff


	//   ....[51]....
        /*0158*/ 	.word	0xffffffff


	//   ....[52]....
        /*015c*/ 	.word	0xffffffff


	//   ....[53]....
        /*0160*/ 	.word	0xffffffff


	//   ....[54]....
        /*0164*/ 	.word	0xffffffff


	//   ....[55]....
        /*0168*/ 	.word	0xffffffff


	//   ....[56]....
        /*016c*/ 	.word	0xffffffff


	//   ....[57]....
        /*0170*/ 	.word	0xffffffff


	//   ....[58]....
        /*0174*/ 	.word	0xffffffff


	//   ....[59]....
        /*0178*/ 	.word	0xffffffff


	//   ....[60]....
        /*017c*/ 	.word	0xffffffff


	//   ....[61]....
        /*0180*/ 	.word	0xffffffff


	//   ....[62]....
        /*0184*/ 	.word	0xffffffff


	//   ....[63]....
        /*0188*/ 	.word	0xffffffff


	//   ....[64]....
        /*018c*/ 	.word	0xffffffff


	//   ....[65]....
        /*0190*/ 	.word	0xffffffff


	//   ....[66]....
        /*0194*/ 	.word	0xffffffff


	//   ....[67]....
        /*0198*/ 	.word	0xffffffff


	//   ....[68]....
        /*019c*/ 	.word	0xffffffff


	//   ....[69]....
        /*01a0*/ 	.word	0xffffffff


	//   ....[70]....
        /*01a4*/ 	.word	0xffffffff


	//   ....[71]....
        /*01a8*/ 	.word	0xffffffff


	//   ....[72]....
        /*01ac*/ 	.word	0xffffffff


	//   ....[73]....
        /*01b0*/ 	.word	0xffffffff


	//   ....[74]....
        /*01b4*/ 	.word	0xffffffff


	//   ....[75]....
        /*01b8*/ 	.word	0xffffffff


	//   ....[76]....
        /*01bc*/ 	.word	0xffffffff


	//   ....[77]....
        /*01c0*/ 	.word	0xffffffff


	//   ....[78]....
        /*01c4*/ 	.word	0xffffffff


	//   ....[79]....
        /*01c8*/ 	.word	0xffffffff


	//----- nvinfo : EIATTR_COOP_GROUP_INSTR_OFFSETS
	.align		4
.L_1029:
        /*01cc*/ 	.byte	0x04, 0x28
        /*01ce*/ 	.short	(.L_1031 - .L_1030)


	//   ....[0]....
.L_1030:
        /*01d0*/ 	.word	0x00001ae0


	//   ....[1]....
        /*01d4*/ 	.word	0x00001b00


	//   ....[2]....
        /*01d8*/ 	.word	0x00001b20


	//   ....[3]....
        /*01dc*/ 	.word	0x00001b40


	//   ....[4]....
        /*01e0*/ 	.word	0x00001b60


	//   ....[5]....
        /*01e4*/ 	.word	0x00001b80


	//   ....[6]....
        /*01e8*/ 	.word	0x00001bb0


	//   ....[7]....
        /*01ec*/ 	.word	0x00001bd0


	//   ....[8]....
        /*01f0*/ 	.word	0x00001bf0


	//   ....[9]....
        /*01f4*/ 	.word	0x00001c20


	//   ....[10]....
        /*01f8*/ 	.word	0x00001c50


	//   ....[11]....
        /*01fc*/ 	.word	0x00001c80


	//   ....[12]....
        /*0200*/ 	.word	0x00001ca0


	//   ....[13]....
        /*0204*/ 	.word	0x00001cc0


	//   ....[14]....
        /*0208*/ 	.word	0x00001ce0


	//   ....[15]....
        /*020c*/ 	.word	0x00001d00


	//   ....[16]....
        /*0210*/ 	.word	0x00001d10


	//   ....[17]....
        /*0214*/ 	.word	0x00001d30


	//   ....[18]....
        /*0218*/ 	.word	0x00001d50


	//   ....[19]....
        /*021c*/ 	.word	0x00001d70


	//   ....[20]....
        /*0220*/ 	.word	0x00001d90


	//   ....[21]....
        /*0224*/ 	.word	0x00001db0


	//   ....[22]....
        /*0228*/ 	.word	0x00001dd0


	//   ....[23]....
        /*022c*/ 	.word	0x00001df0


	//   ....[24]....
        /*0230*/ 	.word	0x00001e10


	//   ....[25]....
        /*0234*/ 	.word	0x00001e30


	//   ....[26]....
        /*0238*/ 	.word	0x00001e50


	//   ....[27]....
        /*023c*/ 	.word	0x00001e70


	//   ....[28]....
        /*0240*/ 	.word	0x00001e90


	//   ....[29]....
        /*0244*/ 	.word	0x00001eb0


	//   ....[30]....
        /*0248*/ 	.word	0x00001ed0


	//   ....[31]....
        /*024c*/ 	.word	0x00001ef0


	//   ....[32]....
        /*0250*/ 	.word	0x00001f10


	//   ....[33]....
        /*0254*/ 	.word	0x00001f30


	//   ....[34]....
        /*0258*/ 	.word	0x00001f50


	//   ....[35]....
        /*025c*/ 	.word	0x00001f80


	//   ....[36]....
        /*0260*/ 	.word	0x00001fa0


	//   ....[37]....
        /*0264*/ 	.word	0x00001fc0


	//   ....[38]....
        /*0268*/ 	.word	0x00001fe0


	//   ....[39]....
        /*026c*/ 	.word	0x00002000


	//   ....[40]....
        /*0270*/ 	.word	0x00002020


	//   ....[41]....
        /*0274*/ 	.word	0x00002040


	//   ....[42]....
        /*0278*/ 	.word	0x00002060


	//   ....[43]....
        /*027c*/ 	.word	0x00002080


	//   ....[44]....
        /*0280*/ 	.word	0x000020a0


	//   ....[45]....
        /*0284*/ 	.word	0x000020c0


	//   ....[46]....
        /*0288*/ 	.word	0x000020e0


	//   ....[47]....
        /*028c*/ 	.word	0x00002100


	//   ....[48]....
        /*0290*/ 	.word	0x00002120


	//   ....[49]....
        /*0294*/ 	.word	0x00002140


	//   ....[50]....
        /*0298*/ 	.word	0x00002160


	//   ....[51]....
        /*029c*/ 	.word	0x00002180


	//   ....[52]....
        /*02a0*/ 	.word	0x000021a0


	//   ....[53]....
        /*02a4*/ 	.word	0x000021c0


	//   ....[54]....
        /*02a8*/ 	.word	0x000021e0


	//   ....[55]....
        /*02ac*/ 	.word	0x00002200


	//   ....[56]....
        /*02b0*/ 	.word	0x00002220


	//   ....[57]....
        /*02b4*/ 	.word	0x00002240


	//   ....[58]....
        /*02b8*/ 	.word	0x00002260


	//   ....[59]....
        /*02bc*/ 	.word	0x00002280


	//   ....[60]....
        /*02c0*/ 	.word	0x000022a0


	//   ....[61]....
        /*02c4*/ 	.word	0x000022c0


	//   ....[62]....
        /*02c8*/ 	.word	0x000022e0


	//   ....[63]....
        /*02cc*/ 	.word	0x00002300


	//   ....[64]....
        /*02d0*/ 	.word	0x00002320


	//   ....[65]....
        /*02d4*/ 	.word	0x00002340


	//   ....[66]....
        /*02d8*/ 	.word	0x00002360


	//   ....[67]....
        /*02dc*/ 	.word	0x00002390


	//   ....[68]....
        /*02e0*/ 	.word	0x000023b0


	//   ....[69]....
        /*02e4*/ 	.word	0x000023d0


	//   ....[70]....
        /*02e8*/ 	.word	0x00002670


	//   ....[71]....
        /*02ec*/ 	.word	0x00002680


	//   ....[72]....
        /*02f0*/ 	.word	0x000026b0


	//   ....[73]....
        /*02f4*/ 	.word	0x000026c0


	//   ....[74]....
        /*02f8*/ 	.word	0x000026f0


	//   ....[75]....
        /*02fc*/ 	.word	0x00002710


	//   ....[76]....
        /*0300*/ 	.word	0x00002760


	//   ....[77]....
        /*0304*/ 	.word	0x00002770


	//   ....[78]....
        /*0308*/ 	.word	0x000027c0


	//   ....[79]....
        /*030c*/ 	.word	0x000027d0


	//----- nvinfo : EIATTR_VRC_CTA_INIT_COUNT
	.align		4
.L_1031:
        /*0310*/ 	.byte	0x02, 0x4a
	.zero		1
	.zero		1


	//----- nvinfo : EIATTR_EXIT_INSTR_OFFSETS
	.align		4
        /*0314*/ 	.byte	0x04, 0x1c
        /*0316*/ 	.short	(.L_1033 - .L_1032)


	//   ....[0]....
.L_1032:
        /*0318*/ 	.word	0x00001930


	//   ....[1]....
        /*031c*/ 	.word	0x000028b0


	//   ....[2]....
        /*0320*/ 	.word	0x00002920


	//----- nvinfo : EIATTR_CRS_STACK_SIZE
	.align		4
.L_1033:
        /*0324*/ 	.byte	0x04, 0x1e
        /*0326*/ 	.short	(.L_1035 - .L_1034)
.L_1034:
        /*0328*/ 	.word	0x00000000


	//----- nvinfo : EIATTR_CBANK_PARAM_SIZE
	.align		4
.L_1035:
        /*032c*/ 	.byte	0x03, 0x19
        /*032e*/ 	.short	0x0028


	//----- nvinfo : EIATTR_PARAM_CBANK
	.align		4
        /*0330*/ 	.byte	0x04, 0x0a
        /*0332*/ 	.short	(.L_1037 - .L_1036)
	.align		4
.L_1036:
        /*0334*/ 	.word	index@(.nv.constant0.mul_mat_vec_q6_K_q8_1_cuda8)
        /*0338*/ 	.short	0x0380
        /*033a*/ 	.short	0x0028


	//----- nvinfo : EIATTR_SW_WAR
	.align		4
.L_1037:
        /*033c*/ 	.byte	0x04, 0x36
        /*033e*/ 	.short	(.L_1039 - .L_1038)
.L_1038:
        /*0340*/ 	.word	0x00000008
.L_1039:


//--------------------- .nv.info.mul_mat_vec_q5_K_q8_1_cuda8 --------------------------
	.section	.nv.info.mul_mat_vec_q5_K_q8_1_cuda8,"",@"SHT_CUDA_INFO"
	.sectionflags	@""
	.align	4


	//----- nvinfo : EIATTR_CUDA_API_VERSION
	.align		4
        /*0000*/ 	.byte	0x04, 0x37
        /*0002*/ 	.short	(.L_1041 - .L_1040)
.L_1040:
        /*0004*/ 	.word	0x00000082


	//----- nvinfo : EIATTR_KPARAM_INFO
	.align		4
.L_1041:
        /*0008*/ 	.byte	0x04, 0x17
        /*000a*/ 	.short	(.L_1043 - .L_1042)
.L_1042:
        /*000c*/ 	.word	0x00000000
        /*0010*/ 	.short	0x0006
        /*0012*/ 	.short	0x0024
        /*0014*/ 	.byte	0x00, 0xf0, 0x11, 0x00


	//----- nvinfo : EIATTR_KPARAM_INFO
	.align		4
.L_1043:
        /*0018*/ 	.byte	0x04, 0x17
        /*001a*/ 	.short	(.L_1045 - .L_1044)
.L_1044:
        /*001c*/ 	.word	0x00000000
        /*0020*/ 	.short	0x0005
        /*0022*/ 	.short	0x0020
        /*0024*/ 	.byte	0x00, 0xf0, 0x11, 0x00


	//----- nvinfo : EIATTR_KPARAM_INFO
	.align		4
.L_1045:
        /*0028*/ 	.byte	0x04, 0x17
        /*002a*/ 	.short	(.L_1047 - .L_1046)
.L_1046:
        /*002c*/ 	.word	0x00000000
        /*0030*/ 	.short	0x0004
        /*0032*/ 	.short	0x001c
        /*0034*/ 	.byte	0x00, 0xf0, 0x11, 0x00


	//----- nvinfo : EIATTR_KPARAM_INFO
	.align		4
.L_1047:
        /*0038*/ 	.byte	0x04, 0x17
        /*003a*/ 	.short	(.L_1049 - .L_1048)
.L_1048:
        /*003c*/ 	.word	0x00000000
        /*0040*/ 	.short	0x0003
        /*0042*/ 	.short	0x0018
        /*0044*/ 	.byte	0x00, 0xf0, 0x11, 0x00


	//----- nvinfo : EIATTR_KPARAM_INFO
	.align		4
.L_1049:
        /*0048*/ 	.byte	0x04, 0x17
        /*004a*/ 	.short	(.L_1051 - .L_1050)
.L_1050:
        /*004c*/ 	.word	0x00000000
        /*0050*/ 	.short	0x0002
        /*0052*/ 	.short	0x0010
        /*0054*/ 	.byte	0x00, 0xf5, 0x21, 0x00


	//----- nvinfo : EIATTR_KPARAM_INFO
	.align		4
.L_1051:
        /*0058*/ 	.byte	0x04, 0x17
        /*005a*/ 	.short	(.L_1053 - .L_1052)
.L_1052:
        /*005c*/ 	.word	0x00000000
        /*0060*/ 	.short	0x0001
        /*0062*/ 	.short	0x0008
        /*0064*/ 	.byte	0x00, 0xf5, 0x21, 0x00


	//----- nvinfo : EIATTR_KPARAM_INFO
	.align		4
.L_1053:
        /*0068*/ 	.byte	0x04, 0x17
        /*006a*/ 	.short	(.L_1055 - .L_1054)
.L_1054:
        /*006c*/ 	.word	0x00000000
        /*0070*/ 	.short	0x0000
        /*0072*/ 	.short	0x0000
        /*0074*/ 	.byte	0x00, 0xf5, 0x21, 0x00


	//----- nvinfo : EIATTR_SPARSE_MMA_MASK
	.align		4
.L_1055:
        /*0078*/ 	.byte	0x03, 0x50
        /*007a*/ 	.short	0x0000


	//----- nvinfo : EIATTR_MAXREG_COUNT
	.align		4
        /*007c*/ 	.byte	0x03, 0x1b
        /*007e*/ 	.short	0x00ff


	//----- nvinfo : EIATTR_NUM_BARRIERS
	.align		4
        /*0080*/ 	.byte	0x02, 0x4c
        /*0082*/ 	.byte	0x01
	.zero		1


	//----- nvinfo : EIATTR_MERCURY_ISA_VERSION
	.align		4
        /*0084*/ 	.byte	0x03, 0x5f
        /*0086*/ 	.short	0x0101


	//----- nvinfo : EIATTR_COOP_GROUP_MASK_REGIDS
	.align		4
        /*0088*/ 	.byte	0x04, 0x29
        /*008a*/ 	.short	(.L_1057 - .L_1056)


	//   ....[0]....
.L_1056:
        /*008c*/ 	.word	0xffffffff


	//   ....[1]....
        /*0090*/ 	.word	0xffffffff


	//   ....[2]....
        /*0094*/ 	.word	0xffffffff


	//   ....[3]....
        /*0098*/ 	.word	0xffffffff


	//   ....[4]....
        /*009c*/ 	.word	0xffffffff


	//   ....[5]....
        /*00a0*/ 	.word	0xffffffff


	//   ....[6]....
        /*00a4*/ 	.word	0xffffffff


	//   ....[7]....
        /*00a8*/ 	.word	0xffffffff


	//   ....[8]....
        /*00ac*/ 	.word	0xffffffff


	//   ....[9]....
        /*00b0*/ 	.word	0xffffffff


	//   ....[10]....
        /*00b4*/ 	.word	0xffffffff


	//   ....[11]....
        /*00b8*/ 	.word	0xffffffff


	//   ....[12]....
        /*00bc*/ 	.word	0xffffffff


	//   ....[13]....
        /*00c0*/ 	.word	0xffffffff


	//   ....[14]....
        /*00c4*/ 	.word	0xffffffff


	//   ....[15]....
        /*00c8*/ 	.word	0xffffffff


	//   ....[16]....
        /*00cc*/ 	.word	0xffffffff


	//   ....[17]....
        /*00d0*/ 	.word	0xffffffff


	//   ....[18]....
        /*00d4*/ 	.word	0xffffffff


	//   ....[19]....
        /*00d8*/ 	.word	0xffffffff


	//   ....[20]....
        /*00dc*/ 	.word	0xffffffff


	//   ....[21]....
        /*00e0*/ 	.word	0xffffffff


	//   ....[22]....
        /*00e4*/ 	.word	0xffffffff


	//   ....[23]....
        /*00e8*/ 	.word	0xffffffff


	//   ....[24]....
        /*00ec*/ 	.word	0xffffffff


	//   ....[25]....
        /*00f0*/ 	.word	0xffffffff


	//   ....[26]....
        /*00f4*/ 	.word	0xffffffff


	//   ....[27]....
        /*00f8*/ 	.word	0xffffffff


	//   ....[28]....
        /*00fc*/ 	.word	0xffffffff


	//   ....[29]....
        /*0100*/ 	.word	0xffffffff


	//   ....[30]....
        /*0104*/ 	.word	0xffffffff


	//   ....[31]....
        /*0108*/ 	.word	0xffffffff


	//   ....[32]....
        /*010c*/ 	.word	0xffffffff


	//   ....[33]....
        /*0110*/ 	.word	0xffffffff


	//   ....[34]....
        /*0114*/ 	.word	0xffffffff


	//   ....[35]....
        /*0118*/ 	.word	0xffffffff


	//   ....[36]....
        /*011c*/ 	.word	0xffffffff


	//   ....[37]....
        /*0120*/ 	.word	0xffffffff


	//   ....[38]....
        /*0124*/ 	.word	0xffffffff


	//   ....[39]....
        /*0128*/ 	.word	0xffffffff


	//   ....[40]....
        /*012c*/ 	.word	0xffffffff


	//   ....[41]....
        /*0130*/ 	.word	0xffffffff


	//   ....[42]....
        /*0134*/ 	.word	0xffffffff


	//   ....[43]....
        /*0138*/ 	.word	0xffffffff


	//   ....[44]....
        /*013c*/ 	.word	0xffffffff


	//   ....[45]....
        /*0140*/ 	.word	0xffffffff


	//   ....[46]....
        /*0144*/ 	.word	0xffffffff


	//   ....[47]....
        /*0148*/ 	.word	0xffffffff


	//   ....[48]....
        /*014c*/ 	.word	0xffffffff


	//   ....[49]....
        /*0150*/ 	.word	0xffffffff


	//   ....[50]....
        /*0154*/ 	.word	0xffffffff


	//   ....[51]....
        /*0158*/ 	.word	0xffffffff


	//   ....[52]....
        /*015c*/ 	.word	0xffffffff


	//   ....[53]....
        /*0160*/ 	.word	0xffffffff


	//   ....[54]....
        /*0164*/ 	.word	0xffffffff


	//   ....[55]....
        /*0168*/ 	.word	0xffffffff


	//   ....[56]....
        /*016c*/ 	.word	0xffffffff


	//   ....[57]....
        /*0170*/ 	.word	0xffffffff


	//   ....[58]....
        /*0174*/ 	.word	0xffffffff


	//   ....[59]....
        /*0178*/ 	.word	0xffffffff


	//   ....[60]....
        /*017c*/ 	.word	0xffffffff


	//   ....[61]....
        /*0180*/ 	.word	0xffffffff


	//   ....[62]....
        /*0184*/ 	.word	0xffffffff


	//   ....[63]....
        /*0188*/ 	.word	0xffffffff


	//   ....[64]....
        /*018c*/ 	.word	0xffffffff


	//   ....[65]....
        /*0190*/ 	.word	0xffffffff


	//   ....[66]....
        /*0194*/ 	.word	0xffffffff


	//   ....[67]....
        /*0198*/ 	.word	0xffffffff


	//   ....[68]....
        /*019c*/ 	.word	0xffffffff


	//   ....[69]....
        /*01a0*/ 	.word	0xffffffff


	//   ....[70]....
        /*01a4*/ 	.word	0xffffffff


	//   ....[71]....
        /*01a8*/ 	.word	0xffffffff


	//   ....[72]....
        /*01ac*/ 	.word	0xffffffff


	//   ....[73]....
        /*01b0*/ 	.word	0xffffffff


	//   ....[74]....
        /*01b4*/ 	.word	0xffffffff


	//   ....[75]....
        /*01b8*/ 	.word	0xffffffff


	//   ....[76]....
        /*01bc*/ 	.word	0xffffffff


	//   ....[77]....
        /*01c0*/ 	.word	0xffffffff


	//   ....[78]....
        /*01c4*/ 	.word	0xffffffff


	//   ....[79]....
        /*01c8*/ 	.word	0xffffffff


	//----- nvinfo : EIATTR_COOP_GROUP_INSTR_OFFSETS
	.align		4
.L_1057:
        /*01cc*/ 	.byte	0x04, 0x28
        /*01ce*/ 	.short	(.L_1059 - .L_1058)


	//   ....[0]....
.L_1058:
        /*01d0*/ 	.word	0x00003c80


	//   ....[1]....
        /*01d4*/ 	.word	0x00003ca0


	//   ....[2]....
        /*01d8*/ 	.word	0x00003cc0


	//   ....[3]....
        /*01dc*/ 	.word	0x00003cf0


	//   ....[4]....
        /*01e0*/ 	.word	0x00003d10


	//   ....[5]....
        /*01e4*/ 	.word	0x00003d30


	//   ....[6]....
        /*01e8*/ 	.word	0x00003d50


	//   ....[7]....
        /*01ec*/ 	.word	0x00003d80


	//   ....[8]....
        /*01f0*/ 	.word	0x00003db0


	//   ....[9]....
        /*01f4*/ 	.word	0x00003de0


	//   ....[10]....
        /*01f8*/ 	.word	0x00003e00


	//   ....[11]....
        /*01fc*/ 	.word	0x00003e20


	//   ....[12]....
        /*0200*/ 	.word	0x00003e40


	//   ....[13]....
        /*0204*/ 	.word	0x00003e60


	//   ....[14]....
        /*0208*/ 	.word	0x00003e80


	//   ....[15]....
        /*020c*/ 	.word	0x00003ea0


	//   ....[16]....
        /*0210*/ 	.word	0x00003ec0


	//   ....[17]....
        /*0214*/ 	.word	0x00003ee0


	//   ....[18]....
        /*0218*/ 	.word	0x00003f00


	//   ....[19]....
        /*021c*/ 	.word	0x00003f20


	//   ....[20]....
        /*0220*/ 	.word	0x00003f40


	//   ....[21]....
        /*0224*/ 	.word	0x00003f60


	//   ....[22]....
        /*0228*/ 	.word	0x00003f80


	//   ....[23]....
        /*022c*/ 	.word	0x00003fa0


	//   ....[24]....
        /*0230*/ 	.word	0x00003fc0


	//   ....[25]....
        /*0234*/ 	.word	0x00003fe0


	//   ....[26]....
        /*0238*/ 	.word	0x00004000


	//   ....[27]....
        /*023c*/ 	.word	0x00004020


	//   ....[28]....
        /*0240*/ 	.word	0x00004040


	//   ....[29]....
        /*0244*/ 	.word	0x00004060


	//   ....[30]....
        /*0248*/ 	.word	0x00004080


	//   ....[31]....
        /*024c*/ 	.word	0x000040a0


	//   ....[32]....
        /*0250*/ 	.word	0x000040c0


	//   ....[33]....
        /*0254*/ 	.word	0x000040e0


	//   ....[34]....
        /*0258*/ 	.word	0x00004100


	//   ....[35]....
        /*025c*/ 	.word	0x00004120


	//   ....[36]....
        /*0260*/ 	.word	0x00004140


	//   ....[37]....
        /*0264*/ 	.word	0x00004160


	//   ....[38]....
        /*0268*/ 	.word	0x00004180


	//   ....[39]....
        /*026c*/ 	.word	0x000041a0


	//   ....[40]....
        /*0270*/ 	.word	0x000041c0


	//   ....[41]....
        /*0274*/ 	.word	0x000041e0


	//   ....[42]....
        /*0278*/ 	.word	0x00004200


	//   ....[43]....
        /*027c*/ 	.word	0x00004220


	//   ....[44]....
        /*0280*/ 	.word	0x00004240


	//   ....[45]....
        /*0284*/ 	.word	0x00004260


	//   ....[46]....
        /*0288*/ 	.word	0x00004280


	//   ....[47]....
        /*028c*/ 	.word	0x000042a0


	//   ....[48]....
        /*0290*/ 	.word	0x000042c0


	//   ....[49]....
        /*0294*/ 	.word	0x000042e0


	//   ....[50]....
        /*0298*/ 	.word	0x00004300


	//   ....[51]....
        /*029c*/ 	.word	0x00004320


	//   ....[52]....
        /*02a0*/ 	.word	0x00004340


	//   ....[53]....
        /*02a4*/ 	.word	0x00004360


	//   ....[54]....
        /*02a8*/ 	.word	0x00004380


	//   ....[55]....
        /*02ac*/ 	.word	0x000043a0


	//   ....[56]....
        /*02b0*/ 	.word	0x000043c0


	//   ....[57]....
        /*02b4*/ 	.word	0x000043e0


	//   ....[58]....
        /*02b8*/ 	.word	0x00004400


	//   ....[59]....
        /*02bc*/ 	.word	0x00004420


	//   ....[60]....
        /*02c0*/ 	.word	0x00004440


	//   ....[61]....
        /*02c4*/ 	.word	0x00004460


	//   ....[62]....
        /*02c8*/ 	.word	0x00004480


	//   ....[63]....
        /*02cc*/ 	.word	0x000044b0


	//   ....[64]....
        /*02d0*/ 	.word	0x000044d0


	//   ....[65]....
        /*02d4*/ 	.word	0x000044f0


	//   ....[66]....
        /*02d8*/ 	.word	0x00004510


	//   ....[67]....
        /*02dc*/ 	.word	0x00004530


	//   ....[68]....
        /*02e0*/ 	.word	0x00004550


	//   ....[69]....
        /*02e4*/ 	.word	0x00004570


	//   ....[70]....
        /*02e8*/ 	.word	0x00004750


	//   ....[71]....
        /*02ec*/ 	.word	0x00004760


	//   ....[72]....
        /*02f0*/ 	.word	0x00004790


	//   ....[73]....
        /*02f4*/ 	.word	0x000047a0


	//   ....[74]....
        /*02f8*/ 	.word	0x000047d0


	//   ....[75]....
        /*02fc*/ 	.word	0x000047e0


	//   ....[76]....
        /*0300*/ 	.word	0x00004820


	//   ....[77]....
        /*0304*/ 	.word	0x00004830


	//   ....[78]....
        /*0308*/ 	.word	0x00004890


	//   ....[79]....
        /*030c*/ 	.word	0x000048d0


	//----- nvinfo : EIATTR_VRC_CTA_INIT_COUNT
	.align		4
.L_1059:
        /*0310*/ 	.byte	0x02, 0x4a
	.zero		1
	.zero		1


	//----- nvinfo : EIATTR_EXIT_INSTR_OFFSETS
	.align		4
        /*0314*/ 	.byte	0x04, 0x1c
        /*0316*/ 	.short	(.L_1061 - .L_1060)


	//   ....[0]....
.L_1060:
        /*0318*/ 	.word	0x00003ac0


	//   ....[1]....
        /*031c*/ 	.word	0x00004a40


	//   ....[2]....
        /*0320*/ 	.word	0x00004ab0


	//----- nvinfo : EIATTR_CRS_STACK_SIZE
	.align		4
.L_1061:
        /*0324*/ 	.byte	0x04, 0x1e
        /*0326*/ 	.short	(.L_1063 - .L_1062)
.L_1062:
        /*0328*/ 	.word	0x00000000


	//----- nvinfo : EIATTR_CBANK_PARAM_SIZE
	.align		4
.L_1063:
        /*032c*/ 	.byte	0x03, 0x19
        /*032e*/ 	.short	0x0028


	//----- nvinfo : EIATTR_PARAM_CBANK
	.align		4
        /*0330*/ 	.byte	0x04, 0x0a
        /*0332*/ 	.short	(.L_1065 - .L_1064)
	.align		4
.L_1064:
        /*0334*/ 	.word	index@(.nv.constant0.mul_mat_vec_q5_K_q8_1_cuda8)
        /*0338*/ 	.short	0x0380
        /*033a*/ 	.short	0x0028


	//----- nvinfo : EIATTR_SW_WAR
	.align		4
.L_1065:
        /*033c*/ 	.byte	0x04, 0x36
        /*033e*/ 	.short	(.L_1067 - .L_1066)
.L_1066:
        /*0340*/ 	.word	0x00000008
.L_1067:


//--------------------- .nv.info.mul_mat_vec_q4_K_q8_1_cuda8 --------------------------
	.section	.nv.info.mul_mat_vec_q4_K_q8_1_cuda8,"",@"SHT_CUDA_INFO"
	.sectionflags	@""
	.align	4


	//----- nvinfo : EIATTR_CUDA_API_VERSION
	.align		4
        /*0000*/ 	.byte	0x04, 0x37
        /*0002*/ 	.short	(.L_1069 - .L_1068)
.L_1068:
        /*0004*/ 	.word	0x00000082


	//----- nvinfo : EIATTR_KPARAM_INFO
	.align		4
.L_1069:
        /*0008*/ 	.byte	0x04, 0x17
        /*000a*/ 	.short	(.L_1071 - .L_1070)
.L_1070:
        /*000c*/ 	.word	0x00000000
        /*0010*/ 	.short	0x0006
        /*0012*/ 	.short	0x0024
        /*0014*/ 	.byte	0x00, 0xf0, 0x11, 0x00


	//----- nvinfo : EIATTR_KPARAM_INFO
	.align		4
.L_1071:
        /*0018*/ 	.byte	0x04, 0x17
        /*001a*/ 	.short	(.L_1073 - .L_1072)
.L_1072:
        /*001c*/ 	.word	0x00000000
        /*0020*/ 	.short	0x0005
        /*0022*/ 	.short	0x0020
        /*0024*/ 	.byte	0x00, 0xf0, 0x11, 0x00


	//----- nvinfo : EIATTR_KPARAM_INFO
	.align		4
.L_1073:
        /*0028*/ 	.byte	0x04, 0x17
        /*002a*/ 	.short	(.L_1075 - .L_1074)
.L_1074:
        /*002c*/ 	.word	0x00000000
        /*0030*/ 	.short	0x0004
        /*0032*/ 	.short	0x001c
        /*0034*/ 	.byte	0x00, 0xf0, 0x11, 0x00


	//----- nvinfo : EIATTR_KPARAM_INFO
	.align		4
.L_1075:
        /*0038*/ 	.byte	0x04, 0x17
        /*003a*/ 	.short	(.L_1077 - .L_1076)
.L_1076:
        /*003c*/ 	.word	0x00000000
        /*0040*/ 	.short	0x0003
        /*0042*/ 	.short	0x0018
        /*0044*/ 	.byte	0x00, 0xf0, 0x11, 0x00


	//----- nvinfo : EIATTR_KPARAM_INFO
	.align		4
.L_1077:
        /*0048*/ 	.byte	0x04, 0x17
        /*004a*/ 	.short	(.L_1079 - .L_1078)
.L_1078:
        /*004c*/ 	.word	0x00000000
        /*0050*/ 	.short	0x0002
        /*0052*/ 	.short	0x0010
        /*0054*/ 	.byte	0x00, 0xf5, 0x21, 0x00


	//----- nvinfo : EIATTR_KPARAM_INFO
	.align		4
.L_1079:
        /*0058*/ 	.byte	0x04, 0x17
        /*005a*/ 	.short	(.L_1081 - .L_1080)
.L_1080:
        /*005c*/ 	.word	0x00000000
        /*0060*/ 	.short	0x0001
        /*0062*/ 	.short	0x0008
        /*0064*/ 	.byte	0x00, 0xf5, 0x21, 0x00


	//----- nvinfo : EIATTR_KPARAM_INFO
	.align		4
.L_1081:
        /*0068*/ 	.byte	0x04, 0x17
        /*006a*/ 	.short	(.L_1083 - .L_1082)
.L_1082:
        /*006c*/ 	.word	0x00000000
        /*0070*/ 	.short	0x0000
        /*0072*/ 	.short	0x0000
        /*0074*/ 	.byte	0x00, 0xf5, 0x21, 0x00


	//----- nvinfo : EIATTR_SPARSE_MMA_MASK
	.align		4
.L_1083:
        /*0078*/ 	.byte	0x03, 0x50
        /*007a*/ 	.short	0x0000


	//----- nvinfo : EIATTR_MAXREG_COUNT
	.align		4
        /*007c*/ 	.byte	0x03, 0x1b
        /*007e*/ 	.short	0x00ff


	//----- nvinfo : EIATTR_NUM_BARRIERS
	.align		4
        /*0080*/ 	.byte	0x02, 0x4c
        /*0082*/ 	.byte	0x01
	.zero		1


	//----- nvinfo : EIATTR_MERCURY_ISA_VERSION
	.align		4
        /*0084*/ 	.byte	0x03, 0x5f
        /*0086*/ 	.short	0x0101


	//----- nvinfo : EIATTR_COOP_GROUP_MASK_REGIDS
	.align		4
        /*0088*/ 	.byte	0x04, 0x29
        /*008a*/ 	.short	(.L_1085 - .L_1084)


	//   ....[0]....
.L_1084:
        /*008c*/ 	.word	0xffffffff


	//   ....[1]....
        /*0090*/ 	.word	0xffffffff


	//   ....[2]....
        /*0094*/ 	.word	0xffffffff


	//   ....[3]....
        /*0098*/ 	.word	0xffffffff


	//   ....[4]....
        /*009c*/ 	.word	0xffffffff


	//   ....[5]....
        /*00a0*/ 	.word	0xffffffff


	//   ....[6]....
        /*00a4*/ 	.word	0xffffffff


	//   ....[7]....
        /*00a8*/ 	.word	0xffffffff


	//   ....[8]....
        /*00ac*/ 	.word	0xffffffff


	//   ....[9]....
        /*00b0*/ 	.word	0xffffffff


	//   ....[10]....
        /*00b4*/ 	.word	0xffffffff


	//   ....[11]....
        /*00b8*/ 	.word	0xffffffff


	//   ....[12]....
        /*00bc*/ 	.word	0xffffffff


	//   ....[13]....
        /*00c0*/ 	.word	0xffffffff


	//   ....[14]....
        /*00c4*/ 	.word	0xffffffff


	//   ....[15]....
        /*00c8*/ 	.word	0xffffffff


	//   ....[16]....
        /*00cc*/ 	.word	0xffffffff


	//   ....[17]....
        /*00d0*/ 	.word	0xffffffff


	//   ....[18]....
        /*00d4*/ 	.word	0xffffffff


	//   ....[19]....
        /*00d8*/ 	.word	0xffffffff


	//   ....[20]....
        /*00dc*/ 	.word	0xffffffff


	//   ....[21]....
        /*00e0*/ 	.word	0xffffffff


	//   ....[22]....
        /*00e4*/ 	.word	0xffffffff


	//   ....[23]....
        /*00e8*/ 	.word	0xffffffff


	//   ....[24]....
        /*00ec*/ 	.word	0xffffffff


	//   ....[25]....
        /*00f0*/ 	.word	0xffffffff


	//   ....[26]....
        /*00f4*/ 	.word	0xffffffff


	//   ....[27]....
        /*00f8*/ 	.word	0xffffffff


	//   ....[28]....
        /*00fc*/ 	.word	0xffffffff


	//   ....[29]....
        /*0100*/ 	.word	0xffffffff


	//   ....[30]....
        /*0104*/ 	.word	0xffffffff


	//   ....[31]....
        /*0108*/ 	.word	0xffffffff


	//   ....[32]....
        /*010c*/ 	.word	0xffffffff


	//   ....[33]....
        /*0110*/ 	.word	0xffffffff


	//   ....[34]....
        /*0114*/ 	.word	0xffffffff


	//   ....[35]....
        /*0118*/ 	.word	0xffffffff


	//   ....[36]....
        /*011c*/ 	.word	0xffffffff


	//   ....[37]....
        /*0120*/ 	.word	0xffffffff


	//   ....[38]....
        /*0124*/ 	.word	0xffffffff


	//   ....[39]....
        /*0128*/ 	.word	0xffffffff


	//   ....[40]....
        /*012c*/ 	.word	0xffffffff


	//   ....[41]....
        /*0130*/ 	.word	0xffffffff


	//   ....[42]....
        /*0134*/ 	.word	0xffffffff


	//   ....[43]....
        /*0138*/ 	.word	0xffffffff


	//   ....[44]....
        /*013c*/ 	.word	0xffffffff


	//   ....[45]....
        /*0140*/ 	.word	0xffffffff


	//   ....[46]....
        /*0144*/ 	.word	0xffffffff


	//   ....[47]....
        /*0148*/ 	.word	0xffffffff


	//   ....[48]....
        /*014c*/ 	.word	0xffffffff


	//   ....[49]....
        /*0150*/ 	.word	0xffffffff


	//   ....[50]....
        /*0154*/ 	.word	0xffffffff


	//   ....[51]....
        /*0158*/ 	.word	0xffffffff


	//   ....[52]....
        /*015c*/ 	.word	0xffffffff


	//   ....[53]....
        /*0160*/ 	.word	0xffffffff


	//   ....[54]....
        /*0164*/ 	.word	0xffffffff


	//   ....[55]....
        /*0168*/ 	.word	0xffffffff


	//   ....[56]....
        /*016c*/ 	.word	0xffffffff


	//   ....[57]....
        /*0170*/ 	.word	0xffffffff


	//   ....[58]....
        /*0174*/ 	.word	0xffffffff


	//   ....[59]....
        /*0178*/ 	.word	0xffffffff


	//   ....[60]....
        /*017c*/ 	.word	0xffffffff


	//   ....[61]....
        /*0180*/ 	.word	0xffffffff


	//   ....[62]....
        /*0184*/ 	.word	0xffffffff


	//   ....[63]....
        /*0188*/ 	.word	0xffffffff


	//   ....[64]....
        /*018c*/ 	.word	0xffffffff


	//   ....[65]....
        /*0190*/ 	.word	0xffffffff


	//   ....[66]....
        /*0194*/ 	.word	0xffffffff


	//   ....[67]....
        /*0198*/ 	.word	0xffffffff


	//   ....[68]....
        /*019c*/ 	.word	0xffffffff


	//   ....[69]....
        /*01a0*/ 	.word	0xffffffff


	//   ....[70]....
        /*01a4*/ 	.word	0xffffffff


	//   ....[71]....
        /*01a8*/ 	.word	0xffffffff


	//   ....[72]....
        /*01ac*/ 	.word	0xffffffff


	//   ....[73]....
        /*01b0*/ 	.word	0xffffffff


	//   ....[74]....
        /*01b4*/ 	.word	0xffffffff


	//   ....[75]....
        /*01b8*/ 	.word	0xffffffff


	//   ....[76]....
        /*01bc*/ 	.word	0xffffffff


	//   ....[77]....
        /*01c0*/ 	.word	0xffffffff


	//   ....[78]....
        /*01c4*/ 	.word	0xffffffff


	//   ....[79]....
        /*01c8*/ 	.word	0xffffffff


	//----- nvinfo : EIATTR_COOP_GROUP_INSTR_OFFSETS
	.align		4
.L_1085:
        /*01cc*/ 	.byte	0x04, 0x28
        /*01ce*/ 	.short	(.L_1087 - .L_1086)


	//   ....[0]....
.L_1086:
        /*01d0*/ 	.word	0x00003ad0


	//   ....[1]....
        /*01d4*/ 	.word	0x00003af0


	//   ....[2]....
        /*01d8*/ 	.word	0x00003b10


	//   ....[3]....
        /*01dc*/ 	.word	0x00003b30


	//   ....[4]....
        /*01e0*/ 	.word	0x00003b50


	//   ....[5]....
        /*01e4*/ 	.word	0x00003b70


	//   ....[6]....
        /*01e8*/ 	.word	0x00003b90


	//   ....[7]....
        /*01ec*/ 	.word	0x00003bc0


	//   ....[8]....
        /*01f0*/ 	.word	0x00003bf0


	//   ....[9]....
        /*01f4*/ 	.word	0x00003c20


	//   ....[10]....
        /*01f8*/ 	.word	0x00003c40


	//   ....[11]....
        /*01fc*/ 	.word	0x00003c60


	//   ....[12]....
        /*0200*/ 	.word	0x00003c80


	//   ....[13]....
        /*0204*/ 	.word	0x00003ca0


	//   ....[14]....
        /*0208*/ 	.word	0x00003cc0


	//   ....[15]....
        /*020c*/ 	.word	0x00003ce0


	//   ....[16]....
        /*0210*/ 	.word	0x00003d00


	//   ....[17]....
        /*0214*/ 	.word	0x00003d20


	//   ....[18]....
        /*0218*/ 	.word	0x00003d40


	//   ....[19]....
        /*021c*/ 	.word	0x00003d60


	//   ....[20]....
        /*0220*/ 	.word	0x00003d80


	//   ....[21]....
        /*0224*/ 	.word	0x00003da0


	//   ....[22]....
        /*0228*/ 	.word	0x00003dc0


	//   ....[23]....
        /*022c*/ 	.word	0x00003de0


	//   ....[24]....
        /*0230*/ 	.word	0x00003e00


	//   ....[25]....
        /*0234*/ 	.word	0x00003e20


	//   ....[26]....
        /*0238*/ 	.word	0x00003e40


	//   ....[27]....
        /*023c*/ 	.word	0x00003e60


	//   ....[28]....
        /*0240*/ 	.word	0x00003e80


	//   ....[29]....
        /*0244*/ 	.word	0x00003ea0


	//   ....[30]....
        /*0248*/ 	.word	0x00003ec0


	//   ....[31]....
        /*024c*/ 	.word	0x00003ee0


	//   ....[32]....
        /*0250*/ 	.word	0x00003f00


	//   ....[33]....
        /*0254*/ 	.word	0x00003f20


	//   ....[34]....
        /*0258*/ 	.word	0x00003f40


	//   ....[35]....
        /*025c*/ 	.word	0x00003f60


	//   ....[36]....
        /*0260*/ 	.word	0x00003f80


	//   ....[37]....
        /*0264*/ 	.word	0x00003fa0


	//   ....[38]....
        /*0268*/ 	.word	0x00003fc0


	//   ....[39]....
        /*026c*/ 	.word	0x00003fe0


	//   ....[40]....
        /*0270*/ 	.word	0x00004000


	//   ....[41]....
        /*0274*/ 	.word	0x00004020


	//   ....[42]....
        /*0278*/ 	.word	0x00004040


	//   ....[43]....
        /*027c*/ 	.word	0x00004060


	//   ....[44]....
        /*0280*/ 	.word	0x00004080


	//   ....[45]....
        /*0284*/ 	.word	0x000040a0


	//   ....[46]....
        /*0288*/ 	.word	0x000040c0


	//   ....[47]....
        /*028c*/ 	.word	0x000040e0


	//   ....[48]....
        /*0290*/ 	.word	0x00004100


	//   ....[49]....
        /*0294*/ 	.word	0x00004120


	//   ....[50]....
        /*0298*/ 	.word	0x00004140


	//   ....[51]....
        /*029c*/ 	.word	0x00004160


	//   ....[52]....
        /*02a0*/ 	.word	0x00004180


	//   ....[53]....
        /*02a4*/ 	.word	0x000041a0


	//   ....[54]....
        /*02a8*/ 	.word	0x000041c0


	//   ....[55]....
        /*02ac*/ 	.word	0x000041e0


	//   ....[56]....
        /*02b0*/ 	.word	0x00004200


	//   ....[57]....
        /*02b4*/ 	.word	0x00004220


	//   ....[58]....
        /*02b8*/ 	.word	0x00004240


	//   ....[59]....
        /*02bc*/ 	.word	0x00004260


	//   ....[60]....
        /*02c0*/ 	.word	0x00004280


	//   ....[61]....
        /*02c4*/ 	.word	0x000042a0


	//   ....[62]....
        /*02c8*/ 	.word	0x000042c0


	//   ....[63]....
        /*02cc*/ 	.word	0x000042f0


	//   ....[64]....
        /*02d0*/ 	.word	0x00004310


	//   ....[65]....
        /*02d4*/ 	.word	0x00004330


	//   ....[66]....
        /*02d8*/ 	.word	0x00004350


	//   ....[67]....
        /*02dc*/ 	.word	0x00004370


	//   ....[68]....
        /*02e0*/ 	.word	0x00004390


	//   ....[69]....
        /*02e4*/ 	.word	0x000043b0


	//   ....[70]....
        /*02e8*/ 	.word	0x00004590


	//   ....[71]....
        /*02ec*/ 	.word	0x000045a0


	//   ....[72]....
        /*02f0*/ 	.word	0x000045d0


	//   ....[73]....
        /*02f4*/ 	.word	0x000045e0


	//   ....[74]....
        /*02f8*/ 	.word	0x00004610


	//   ....[75]....
        /*02fc*/ 	.word	0x00004620


	//   ....[76]....
        /*0300*/ 	.word	0x00004660


	//   ....[77]....
        /*0304*/ 	.word	0x00004670


	//   ....[78]....
        /*0308*/ 	.word	0x000046d0


	//   ....[79]....
        /*030c*/ 	.word	0x00004710


	//----- nvinfo : EIATTR_VRC_CTA_INIT_COUNT
	.align		4
.L_1087:
        /*0310*/ 	.byte	0x02, 0x4a
	.zero		1
	.zero		1


	//----- nvinfo : EIATTR_EXIT_INSTR_OFFSETS
	.align		4
        /*0314*/ 	.byte	0x04, 0x1c
        /*0316*/ 	.short	(.L_1089 - .L_1088)


	//   ....[0]....
.L_1088:
        /*0318*/ 	.word	0x00003900


	//   ....[1]....
        /*031c*/ 	.word	0x00004880


	//   ....[2]....
        /*0320*/ 	.word	0x000048f0


	//----- nvinfo : EIATTR_CRS_STACK_SIZE
	.align		4
.L_1089:
        /*0324*/ 	.byte	0x04, 0x1e
        /*0326*/ 	.short	(.L_1091 - .L_1090)
.L_1090:
        /*0328*/ 	.word	0x00000000


	//----- nvinfo : EIATTR_CBANK_PARAM_SIZE
	.align		4
.L_1091:
        /*032c*/ 	.byte	0x03, 0x19
        /*032e*/ 	.short	0x0028


	//----- nvinfo : EIATTR_PARAM_CBANK
	.align		4
        /*0330*/ 	.byte	0x04, 0x0a
        /*0332*/ 	.short	(.L_1093 - .L_1092)
	.align		4
.L_1092:
        /*0334*/ 	.word	index@(.nv.constant0.mul_mat_vec_q4_K_q8_1_cuda8)
        /*0338*/ 	.short	0x0380
        /*033a*/ 	.short	0x0028


	//----- nvinfo : EIATTR_SW_WAR
	.align		4
.L_1093:
        /*033c*/ 	.byte	0x04, 0x36
        /*033e*/ 	.short	(.L_1095 - .L_1094)
.L_1094:
        /*0340*/ 	.word	0x00000008
.L_1095:


//--------------------- .nv.info.mul_mat_vec_q3_K_q8_1_cuda8 --------------------------
	.section	.nv.info.mul_mat_vec_q3_K_q8_1_cuda8,"",@"SHT_CUDA_INFO"
	.sectionflags	@""
	.align	4


	//----- nvinfo : EIATTR_CUDA_API_VERSION
	.align		4
        /*0000*/ 	.byte	0x04, 0x37
        /*0002*/ 	.short	(.L_1097 - .L_1096)
.L_1096:
        /*0004*/ 	.word	0x00000082


	//----- nvinfo : EIATTR_KPARAM_INFO
	.align		4
.L_1097:
        /*0008*/ 	.byte	0x04, 0x17
        /*000a*/ 	.short	(.L_1099 - .L_1098)
.L_1098:
        /*000c*/ 	.word	0x00000000
        /*0010*/ 	.short	0x0006
        /*0012*/ 	.short	0x0024
        /*0014*/ 	.byte	0x00, 0xf0, 0x11, 0x00


	//----- nvinfo : EIATTR_KPARAM_INFO
	.align		4
.L_1099:
        /*0018*/ 	.byte	0x04, 0x17
        /*001a*/ 	.short	(.L_1101 - .L_1100)
.L_1100:
        /*001c*/ 	.word	0x00000000
        /*0020*/ 	.short	0x0005
        /*0022*/ 	.short	0x0020
        /*0024*/ 	.byte	0x00, 0xf0, 0x11, 0x00


	//----- nvinfo : EIATTR_KPARAM_INFO
	.align		4
.L_1101:
        /*0028*/ 	.byte	0x04, 0x17
        /*002a*/ 	.short	(.L_1103 - .L_1102)
.L_1102:
        /*002c*/ 	.word	0x00000000
        /*0030*/ 	.short	0x0004
        /*0032*/ 	.short	0x001c
        /*0034*/ 	.byte	0x00, 0xf0, 0x11, 0x00


	//----- nvinfo : EIATTR_KPARAM_INFO
	.align		4
.L_1103:
        /*0038*/ 	.byte	0x04, 0x17
        /*003a*/ 	.short	(.L_1105 - .L_1104)
.L_1104:
        /*003c*/ 	.word	0x00000000
        /*0040*/ 	.short	0x0003
        /*0042*/ 	.short	0x0018
        /*0044*/ 	.byte	0x00, 0xf0, 0x11, 0x00


	//----- nvinfo : EIATTR_KPARAM_INFO
	.align		4
.L_1105:
        /*0048*/ 	.byte	0x04, 0x17
        /*004a*/ 	.short	(.L_1107 - .L_1106)
.L_1106:
        /*004c*/ 	.word	0x00000000
        /*0050*/ 	.short	0x0002
        /*0052*/ 	.short	0x0010
        /*0054*/ 	.byte	0x00, 0xf5, 0x21, 0x00


	//----- nvinfo : EIATTR_KPARAM_INFO
	.align		4
.L_1107:
        /*0058*/ 	.byte	0x04, 0x17
        /*005a*/ 	.short	(.L_1109 - .L_1108)
.L_1108:
        /*005c*/ 	.word	0x00000000
        /*0060*/ 	.short	0x0001
        /*0062*/ 	.short	0x0008
        /*0064*/ 	.byte	0x00, 0xf5, 0x21, 0x00


	//----- nvinfo : EIATTR_KPARAM_INFO
	.align		4
.L_1109:
        /*0068*/ 	.byte	0x04, 0x17
        /*006a*/ 	.short	(.L_1111 - .L_1110)
.L_1110:
        /*006c*/ 	.word	0x00000000
        /*0070*/ 	.short	0x0000
        /*0072*/ 	.short	0x0000
        /*0074*/ 	.byte	0x00, 0xf5, 0x21, 0x00


	//----- nvinfo : EIATTR_SPARSE_MMA_MASK
	.align		4
.L_1111:
        /*0078*/ 	.byte	0x03, 0x50
        /*007a*/ 	.short	0x0000


	//----- nvinfo : EIATTR_MAXREG_COUNT
	.align		4
        /*007c*/ 	.byte	0x03, 0x1b
        /*007e*/ 	.short	0x00ff


	//----- nvinfo : EIATTR_NUM_BARRIERS
	.align		4
        /*0080*/ 	.byte	0x02, 0x4c
        /*0082*/ 	.byte	0x01
	.zero		1


	//----- nvinfo : EIATTR_MERCURY_ISA_VERSION
	.align		4
        /*0084*/ 	.byte	0x03, 0x5f
        /*0086*/ 	.short	0x0101


	//----- nvinfo : EIATTR_COOP_GROUP_MASK_REGIDS
	.align		4
        /*0088*/ 	.byte	0x04, 0x29
        /*008a*/ 	.short	(.L_1113 - .L_1112)


	//   ....[0]....
.L_1112:
        /*008c*/ 	.word	0xffffffff


	//   ....[1]....
        /*0090*/ 	.word	0xffffffff


	//   ....[2]....
        /*0094*/ 	.word	0xffffffff


	//   ....[3]....
        /*0098*/ 	.word	0xffffffff


	//   ....[4]....
        /*009c*/ 	.word	0xffffffff


	//   ....[5]....
        /*00a0*/ 	.word	0xffffffff


	//   ....[6]....
        /*00a4*/ 	.word	0xffffffff


	//   ....[7]....
        /*00a8*/ 	.word	0xffffffff


	//   ....[8]....
        /*00ac*/ 	.word	0xffffffff


	//   ....[9]....
        /*00b0*/ 	.word	0xffffffff


	//   ....[10]....
        /*00b4*/ 	.word	0xffffffff


	//   ....[11]....
        /*00b8*/ 	.word	0xffffffff


	//   ....[12]....
        /*00bc*/ 	.word	0xffffffff


	//   ....[13]....
        /*00c0*/ 	.word	0xffffffff


	//   ....[14]....
        /*00c4*/ 	.word	0xffffffff


	//   ....[15]....
        /*00c8*/ 	.word	0xffffffff


	//   ....[16]....
        /*00cc*/ 	.word	0xffffffff


	//   ....[17]....
        /*00d0*/ 	.word	0xffffffff


	//   ....[18]....
        /*00d4*/ 	.word	0xffffffff


	//   ....[19]....
        /*00d8*/ 	.word	0xffffffff


	//   ....[20]....
        /*00dc*/ 	.word	0xffffffff


	//   ....[21]....
        /*00e0*/ 	.word	0xffffffff


	//   ....[22]....
        /*00e4*/ 	.word	0xffffffff


	//   ....[23]....
        /*00e8*/ 	.word	0xffffffff


	//   ....[24]....
        /*00ec*/ 	.word	0xffffffff


	//   ....[25]....
        /*00f0*/ 	.word	0xffffffff


	//   ....[26]....
        /*00f4*/ 	.word	0xffffffff


	//   ....[27]....
        /*00f8*/ 	.word	0xffffffff


	//   ....[28]....
        /*00fc*/ 	.word	0xffffffff


	//   ....[29]....
        /*0100*/ 	.word	0xffffffff


	//   ....[30]....
        /*0104*/ 	.word	0xffffffff


	//   ....[31]....
        /*0108*/ 	.word	0xffffffff


	//   ....[32]....
        /*010c*/ 	.word	0xffffffff


	//   ....[33]....
        /*0110*/ 	.word	0xffffffff


	//   ....[34]....
        /*0114*/ 	.word	0xffffffff


	//   ....[35]....
        /*0118*/ 	.word	0xffffffff


	//   ....[36]....
        /*011c*/ 	.word	0xffffffff


	//   ....[37]....
        /*0120*/ 	.word	0xffffffff


	//   ....[38]....
        /*0124*/ 	.word	0xffffffff


	//   ....[39]....
        /*0128*/ 	.word	0xffffffff


	//   ....[40]....
        /*012c*/ 	.word	0xffffffff


	//   ....[41]....
        /*0130*/ 	.word	0xffffffff


	//   ....[42]....
        /*0134*/ 	.word	0xffffffff


	//   ....[43]....
        /*0138*/ 	.word	0xffffffff


	//   ....[44]....
        /*013c*/ 	.word	0xffffffff


	//   ....[45]....
        /*0140*/ 	.word	0xffffffff


	//   ....[46]....
        /*0144*/ 	.word	0xffffffff


	//   ....[47]....
        /*0148*/ 	.word	0xffffffff


	//   ....[48]....
        /*014c*/ 	.word	0xffffffff


	//   ....[49]....
        /*0150*/ 	.word	0xffffffff


	//   ....[50]....
        /*0154*/ 	.word	0xffffffff


	//   ....[51]....
        /*0158*/ 	.word	0xffffffff


	//   ....[52]....
        /*015c*/ 	.word	0xffffffff


	//   ....[53]....
        /*0160*/ 	.word	0xffffffff


	//   ....[54]....
        /*0164*/ 	.word	0xffffffff


	//   ....[55]....
        /*0168*/ 	.word	0xffffffff


	//   ....[56]....
        /*016c*/ 	.word	0xffffffff


	//   ....[57]....
        /*0170*/ 	.word	0xffffffff


	//   ....[58]....
        /*0174*/ 	.word	0xffffffff


	//   ....[59]....
        /*0178*/ 	.word	0xffffffff


	//   ....[60]....
        /*017c*/ 	.word	0xffffffff


	//   ....[61]....
        /*0180*/ 	.word	0xffffffff


	//   ....[62]....
        /*0184*/ 	.word	0xffffffff


	//   ....[63]....
        /*0188*/ 	.word	0xffffffff


	//   ....[64]....
        /*018c*/ 	.word	0xffffffff


	//   ....[65]....
        /*0190*/ 	.word	0xffffffff


	//   ....[66]....
        /*0194*/ 	.word	0xffffffff


	//   ....[67]....
        /*0198*/ 	.word	0xffffffff


	//   ....[68]....
        /*019c*/ 	.word	0xffffffff


	//   ....[69]....
        /*01a0*/ 	.word	0xffffffff


	//   ....[70]....
        /*01a4*/ 	.word	0xffffffff


	//   ....[71]....
        /*01a8*/ 	.word	0xffffffff


	//   ....[72]....
        /*01ac*/ 	.word	0xffffffff


	//   ....[73]....
        /*01b0*/ 	.word	0xffffffff


	//   ....[74]....
        /*01b4*/ 	.word	0xffffffff


	//   ....[75]....
        /*01b8*/ 	.word	0xffffffff


	//   ....[76]....
        /*01bc*/ 	.word	0xffffffff


	//   ....[77]....
        /*01c0*/ 	.word	0xffffffff


	//   ....[78]....
        /*01c4*/ 	.word	0xffffffff


	//   ....[79]....
        /*01c8*/ 	.word	0xffffffff


	//----- nvinfo : EIATTR_COOP_GROUP_INSTR_OFFSETS
	.align		4
.L_1113:
        /*01cc*/ 	.byte	0x04, 0x28
        /*01ce*/ 	.short	(.L_1115 - .L_1114)


	//   ....[0]....
.L_1114:
        /*01d0*/ 	.word	0x00002d60


	//   ....[1]....
        /*01d4*/ 	.word	0x00002d80


	//   ....[2]....
        /*01d8*/ 	.word	0x00002da0


	//   ....[3]....
        /*01dc*/ 	.word	0x00002dd0


	//   ....[4]....
        /*01e0*/ 	.word	0x00002df0


	//   ....[5]....
        /*01e4*/ 	.word	0x00002e10


	//   ....[6]....
        /*01e8*/ 	.word	0x00002e30


	//   ....[7]....
        /*01ec*/ 	.word	0x00002e60


	//   ....[8]....
        /*01f0*/ 	.word	0x00002e90


	//   ....[9]....
        /*01f4*/ 	.word	0x00002ec0


	//   ....[10]....
        /*01f8*/ 	.word	0x00002ee0


	//   ....[11]....
        /*01fc*/ 	.word	0x00002f00


	//   ....[12]....
        /*0200*/ 	.word	0x00002f20


	//   ....[13]....
        /*0204*/ 	.word	0x00002f40


	//   ....[14]....
        /*0208*/ 	.word	0x00002f60


	//   ....[15]....
        /*020c*/ 	.word	0x00002f80


	//   ....[16]....
        /*0210*/ 	.word	0x00002fa0


	//   ....[17]....
        /*0214*/ 	.word	0x00002fc0


	//   ....[18]....
        /*0218*/ 	.word	0x00002fe0


	//   ....[19]....
        /*021c*/ 	.word	0x00003000


	//   ....[20]....
        /*0220*/ 	.word	0x00003020


	//   ....[21]....
        /*0224*/ 	.word	0x00003040


	//   ....[22]....
        /*0228*/ 	.word	0x00003060


	//   ....[23]....
        /*022c*/ 	.word	0x00003080


	//   ....[24]....
        /*0230*/ 	.word	0x000030a0


	//   ....[25]....
        /*0234*/ 	.word	0x000030c0


	//   ....[26]....
        /*0238*/ 	.word	0x000030e0


	//   ....[27]....
        /*023c*/ 	.word	0x00003100


	//   ....[28]....
        /*0240*/ 	.word	0x00003120


	//   ....[29]....
        /*0244*/ 	.word	0x00003140


	//   ....[30]....
        /*0248*/ 	.word	0x00003160


	//   ....[31]....
        /*024c*/ 	.word	0x00003180


	//   ....[32]....
        /*0250*/ 	.word	0x000031a0


	//   ....[33]....
        /*0254*/ 	.word	0x000031c0


	//   ....[34]....
        /*0258*/ 	.word	0x000031e0


	//   ....[35]....
        /*025c*/ 	.word	0x00003200


	//   ....[36]....
        /*0260*/ 	.word	0x00003220


	//   ....[37]....
        /*0264*/ 	.word	0x00003240


	//   ....[38]....
        /*0268*/ 	.word	0x00003260


	//   ....[39]....
        /*026c*/ 	.word	0x00003280


	//   ....[40]....
        /*0270*/ 	.word	0x000032a0


	//   ....[41]....
        /*0274*/ 	.word	0x000032c0


	//   ....[42]....
        /*0278*/ 	.word	0x000032e0


	//   ....[43]....
        /*027c*/ 	.word	0x00003300


	//   ....[44]....
        /*0280*/ 	.word	0x00003320


	//   ....[45]....
        /*0284*/ 	.word	0x00003340


	//   ....[46]....
        /*0288*/ 	.word	0x00003360


	//   ....[47]....
        /*028c*/ 	.word	0x00003380


	//   ....[48]....
        /*0290*/ 	.word	0x000033a0


	//   ....[49]....
        /*0294*/ 	.word	0x000033c0


	//   ....[50]....
        /*0298*/ 	.word	0x000033e0


	//   ....[51]....
        /*029c*/ 	.word	0x00003400


	//   ....[52]....
        /*02a0*/ 	.word	0x00003420


	//   ....[53]....
        /*02a4*/ 	.word	0x00003440


	//   ....[54]....
        /*02a8*/ 	.word	0x00003460


	//   ....[55]....
        /*02ac*/ 	.word	0x00003480


	//   ....[56]....
        /*02b0*/ 	.word	0x000034a0


	//   ....[57]....
        /*02b4*/ 	.word	0x000034c0


	//   ....[58]....
        /*02b8*/ 	.word	0x000034e0


	//   ....[59]....
        /*02bc*/ 	.word	0x00003500


	//   ....[60]....
        /*02c0*/ 	.word	0x00003520


	//   ....[61]....
        /*02c4*/ 	.word	0x00003540


	//   ....[62]....
        /*02c8*/ 	.word	0x00003560


	//   ....[63]....
        /*02cc*/ 	.word	0x00003590


	//   ....[64]....
        /*02d0*/ 	.word	0x000035b0


	//   ....[65]....
        /*02d4*/ 	.word	0x000035d0


	//   ....[66]....
        /*02d8*/ 	.word	0x000035f0


	//   ....[67]....
        /*02dc*/ 	.word	0x00003610


	//   ....[68]....
        /*02e0*/ 	.word	0x00003630


	//   ....[69]....
        /*02e4*/ 	.word	0x00003650


	//   ....[70]....
        /*02e8*/ 	.word	0x00003820


	//   ....[71]....
        /*02ec*/ 	.word	0x00003830


	//   ....[72]....
        /*02f0*/ 	.word	0x00003860


	//   ....[73]....
        /*02f4*/ 	.word	0x00003870


	//   ....[74]....
        /*02f8*/ 	.word	0x000038a0


	//   ....[75]....
        /*02fc*/ 	.word	0x000038c0


	//   ....[76]....
        /*0300*/ 	.word	0x00003900


	//   ....[77]....
        /*0304*/ 	.word	0x00003910


	//   ....[78]....
        /*0308*/ 	.word	0x00003970


	//   ....[79]....
        /*030c*/ 	.word	0x000039a0


	//----- nvinfo : EIATTR_VRC_CTA_INIT_COUNT
	.align		4
.L_1115:
        /*0310*/ 	.byte	0x02, 0x4a
	.zero		1
	.zero		1


	//----- nvinfo : EIATTR_EXIT_INSTR_OFFSETS
	.align		4
        /*0314*/ 	.byte	0x04, 0x1c
        /*0316*/ 	.short	(.L_1117 - .L_1116)


	//   ....[0]....
.L_1116:
        /*0318*/ 	.word	0x00002bb0


	//   ....[1]....
        /*031c*/ 	.word	0x00003b30


	//   ....[2]....
        /*0320*/ 	.word	0x00003ba0


	//----- nvinfo : EIATTR_CRS_STACK_SIZE
	.align		4
.L_1117:
        /*0324*/ 	.byte	0x04, 0x1e
        /*0326*/ 	.short	(.L_1119 - .L_1118)
.L_1118:
        /*0328*/ 	.word	0x00000000


	//----- nvinfo : EIATTR_CBANK_PARAM_SIZE
	.align		4
.L_1119:
        /*032c*/ 	.byte	0x03, 0x19
        /*032e*/ 	.short	0x0028


	//----- nvinfo : EIATTR_PARAM_CBANK
	.align		4
        /*0330*/ 	.byte	0x04, 0x0a
        /*0332*/ 	.short	(.L_1121 - .L_1120)
	.align		4
.L_1120:
        /*0334*/ 	.word	index@(.nv.constant0.mul_mat_vec_q3_K_q8_1_cuda8)
        /*0338*/ 	.short	0x0380
        /*033a*/ 	.short	0x0028


	//----- nvinfo : EIATTR_SW_WAR
	.align		4
.L_1121:
        /*033c*/ 	.byte	0x04, 0x36
        /*033e*/ 	.short	(.L_1123 - .L_1122)
.L_1122:
        /*0340*/ 	.word	0x00000008
.L_1123:


//--------------------- .nv.info.mul_mat_vec_q2_K_q8_1_cuda8 --------------------------
	.section	.nv.info.mul_mat_vec_q2_K_q8_1_cuda8,"",@"SHT_CUDA_INFO"
	.sectionflags	@""
	.align	4


	//----- nvinfo : EIATTR_CUDA_API_VERSION
	.align		4
        /*0000*/ 	.byte	0x04, 0x37
        /*0002*/ 	.short	(.L_1125 - .L_1124)
.L_1124:
        /*0004*/ 	.word	0x00000082


	//----- nvinfo : EIATTR_KPARAM_INFO
	.align		4
.L_1125:
        /*0008*/ 	.byte	0x04, 0x17
        /*000a*/ 	.short	(.L_1127 - .L_1126)
.L_1126:
        /*000c*/ 	.word	0x00000000
        /*0010*/ 	.short	0x0006
        /*0012*/ 	.short	0x0024
        /*0014*/ 	.byte	0x00, 0xf0, 0x11, 0x00


	//----- nvinfo : EIATTR_KPARAM_INFO
	.align		4
.L_1127:
        /*0018*/ 	.byte	0x04, 0x17
        /*001a*/ 	.short	(.L_1129 - .L_1128)
.L_1128:
        /*001c*/ 	.word	0x00000000
        /*0020*/ 	.short	0x0005
        /*0022*/ 	.short	0x0020
        /*0024*/ 	.byte	0x00, 0xf0, 0x11, 0x00


	//----- nvinfo : EIATTR_KPARAM_INFO
	.align		4
.L_1129:
        /*0028*/ 	.byte	0x04, 0x17
        /*002a*/ 	.short	(.L_1131 - .L_1130)
.L_1130:
        /*002c*/ 	.word	0x00000000
        /*0030*/ 	.short	0x0004
        /*0032*/ 	.short	0x001c
        /*0034*/ 	.byte	0x00, 0xf0, 0x11, 0x00


	//----- nvinfo : EIATTR_KPARAM_INFO
	.align		4
.L_1131:
        /*0038*/ 	.byte	0x04, 0x17
        /*003a*/ 	.short	(.L_1133 - .L_1132)
.L_1132:
        /*003c*/ 	.word	0x00000000
        /*0040*/ 	.short	0x0003
        /*0042*/ 	.short	0x0018
        /*0044*/ 	.byte	0x00, 0xf0, 0x11, 0x00


	//----- nvinfo : EIATTR_KPARAM_INFO
	.align		4
.L_1133:
        /*0048*/ 	.byte	0x04, 0x17
        /*004a*/ 	.short	(.L_1135 - .L_1134)
.L_1134:
        /*004c*/ 	.word	0x00000000
        /*0050*/ 	.short	0x0002
        /*0052*/ 	.short	0x0010
        /*0054*/ 	.byte	0x00, 0xf5, 0x21, 0x00


	//----- nvinfo : EIATTR_KPARAM_INFO
	.align		4
.L_1135:
        /*0058*/ 	.byte	0x04, 0x17
        /*005a*/ 	.short	(.L_1137 - .L_1136)
.L_1136:
        /*005c*/ 	.word	0x00000000
        /*0060*/ 	.short	0x0001
        /*0062*/ 	.short	0x0008
        /*0064*/ 	.byte	0x00, 0xf5, 0x21, 0x00


	//----- nvinfo : EIATTR_KPARAM_INFO
	.align		4
.L_1137:
        /*0068*/ 	.byte	0x04, 0x17
        /*006a*/ 	.short	(.L_1139 - .L_1138)
.L_1138:
        /*006c*/ 	.word	0x00000000
        /*0070*/ 	.short	0x0000
        /*0072*/ 	.short	0x0000
        /*0074*/ 	.byte	0x00, 0xf5, 0x21, 0x00


	//----- nvinfo : EIATTR_SPARSE_MMA_MASK
	.align		4
.L_1139:
        /*0078*/ 	.byte	0x03, 0x50
        /*007a*/ 	.short	0x0000


	//----- nvinfo : EIATTR_MAXREG_COUNT
	.align		4
        /*007c*/ 	.byte	0x03, 0x1b
        /*007e*/ 	.short	0x00ff


	//----- nvinfo : EIATTR_NUM_BARRIERS
	.align		4
        /*0080*/ 	.byte	0x02, 0x4c
        /*0082*/ 	.byte	0x01
	.zero		1


	//----- nvinfo : EIATTR_MERCURY_ISA_VERSION
	.align		4
        /*0084*/ 	.byte	0x03, 0x5f
        /*0086*/ 	.short	0x0101


	//----- nvinfo : EIATTR_COOP_GROUP_MASK_REGIDS
	.align		4
        /*0088*/ 	.byte	0x04, 0x29
        /*008a*/ 	.short	(.L_1141 - .L_1140)


	//   ....[0]....
.L_1140:
        /*008c*/ 	.word	0xffffffff


	//   ....[1]....
        /*0090*/ 	.word	0xffffffff


	//   ....[2]....
        /*0094*/ 	.word	0xffffffff


	//   ....[3]....
        /*0098*/ 	.word	0xffffffff


	//   ....[4]....
        /*009c*/ 	.word	0xffffffff


	//   ....[5]....
        /*00a0*/ 	.word	0xffffffff


	//   ....[6]....
        /*00a4*/ 	.word	0xffffffff


	//   ....[7]....
        /*00a8*/ 	.word	0xffffffff


	//   ....[8]....
        /*00ac*/ 	.word	0xffffffff


	//   ....[9]....
        /*00b0*/ 	.word	0xffffffff


	//   ....[10]....
        /*00b4*/ 	.word	0xffffffff


	//   ....[11]....
        /*00b8*/ 	.word	0xffffffff


	//   ....[12]....
        /*00bc*/ 	.word	0xffffffff


	//   ....[13]....
        /*00c0*/ 	.word	0xffffffff


	//   ....[14]....
        /*00c4*/ 	.word	0xffffffff


	//   ....[15]....
        /*00c8*/ 	.word	0xffffffff


	//   ....[16]....
        /*00cc*/ 	.word	0xffffffff


	//   ....[17]....
        /*00d0*/ 	.word	0xffffffff


	//   ....[18]....
        /*00d4*/ 	.word	0xffffffff


	//   ....[19]....
        /*00d8*/ 	.word	0xffffffff


	//   ....[20]....
        /*00dc*/ 	.word	0xffffffff


	//   ....[21]....
        /*00e0*/ 	.word	0xffffffff


	//   ....[22]....
        /*00e4*/ 	.word	0xffffffff


	//   ....[23]....
        /*00e8*/ 	.word	0xffffffff


	//   ....[24]....
        /*00ec*/ 	.word	0xffffffff


	//   ....[25]....
        /*00f0*/ 	.word	0xffffffff


	//   ....[26]....
        /*00f4*/ 	.word	0xffffffff


	//   ....[27]....
        /*00f8*/ 	.word	0xffffffff


	//   ....[28]....
        /*00fc*/ 	.word	0xffffffff


	//   ....[29]....
        /*0100*/ 	.word	0xffffffff


	//   ....[30]....
        /*0104*/ 	.word	0xffffffff


	//   ....[31]....
        /*0108*/ 	.word	0xffffffff


	//   ....[32]....
        /*010c*/ 	.word	0xffffffff


	//   ....[33]....
        /*0110*/ 	.word	0xffffffff


	//   ....[34]....
        /*0114*/ 	.word	0xffffffff


	//   ....[35]....
        /*0118*/ 	.word	0xffffffff


	//   ....[36]....
        /*011c*/ 	.word	0xffffffff


	//   ....[37]....
        /*0120*/ 	.word	0xffffffff


	//   ....[38]....
        /*0124*/ 	.word	0xffffffff


	//   ....[39]....
        /*0128*/ 	.word	0xffffffff


	//   ....[40]....
        /*012c*/ 	.word	0xffffffff


	//   ....[41]....
        /*0130*/ 	.word	0xffffffff


	//   ....[42]....
        /*0134*/ 	.word	0xffffffff


	//   ....[43]....
        /*0138*/ 	.word	0xffffffff


	//   ....[44]....
        /*013c*/ 	.word	0xffffffff


	//   ....[45]....
        /*0140*/ 	.word	0xffffffff


	//   ....[46]....
        /*0144*/ 	.word	0xffffffff


	//   ....[47]....
        /*0148*/ 	.word	0xffffffff


	//   ....[48]....
        /*014c*/ 	.word	0xffffffff


	//   ....[49]....
        /*0150*/ 	.word	0xffffffff


	//   ....[50]....
        /*0154*/ 	.word	0xffffffff


	//   ....[51]....
        /*0158*/ 	.word	0xffffffff


	//   ....[52]....
        /*015c*/ 	.word	0xffffffff


	//   ....[53]....
        /*0160*/ 	.word	0xffffffff


	//   ....[54]....
        /*0164*/ 	.word	0xffffffff


	//   ....[55]....
        /*0168*/ 	.word	0xffffffff


	//   ....[56]....
        /*016c*/ 	.word	0xffffffff


	//   ....[57]....
        /*0170*/ 	.word	0xffffffff


	//   ....[58]....
        /*0174*/ 	.word	0xffffffff


	//   ....[59]....
        /*0178*/ 	.word	0xffffffff


	//   ....[60]....
        /*017c*/ 	.word	0xffffffff


	//   ....[61]....
        /*0180*/ 	.word	0xffffffff


	//   ....[62]....
        /*0184*/ 	.word	0xffffffff


	//   ....[63]....
        /*0188*/ 	.word	0xffffffff


	//   ....[64]....
        /*018c*/ 	.word	0xffffffff


	//   ....[65]....
        /*0190*/ 	.word	0xffffffff


	//   ....[66]....
        /*0194*/ 	.word	0xffffffff


	//   ....[67]....
        /*0198*/ 	.word	0xffffffff


	//   ....[68]....
        /*019c*/ 	.word	0xffffffff


	//   ....[69]....
        /*01a0*/ 	.word	0xffffffff


	//   ....[70]....
        /*01a4*/ 	.word	0xffffffff


	//   ....[71]....
        /*01a8*/ 	.word	0xffffffff


	//   ....[72]....
        /*01ac*/ 	.word	0xffffffff


	//   ....[73]....
        /*01b0*/ 	.word	0xffffffff


	//   ....[74]....
        /*01b4*/ 	.word	0xffffffff


	//   ....[75]....
        /*01b8*/ 	.word	0xffffffff


	//   ....[76]....
        /*01bc*/ 	.word	0xffffffff


	//   ....[77]....
        /*01c0*/ 	.word	0xffffffff


	//   ....[78]....
        /*01c4*/ 	.word	0xffffffff


	//   ....[79]....
        /*01c8*/ 	.word	0xffffffff


	//----- nvinfo : EIATTR_COOP_GROUP_INSTR_OFFSETS
	.align		4
.L_1141:
        /*01cc*/ 	.byte	0x04, 0x28
        /*01ce*/ 	.short	(.L_1143 - .L_1142)


	//   ....[0]....
.L_1142:
        /*01d0*/ 	.word	0x00003460


	//   ....[1]....
        /*01d4*/ 	.word	0x00003480


	//   ....[2]....
        /*01d8*/ 	.word	0x000034a0


	//   ....[3]....
        /*01dc*/ 	.word	0x000034c0


	//   ....[4]....
        /*01e0*/ 	.word	0x000034e0


	//   ....[5]....
        /*01e4*/ 	.word	0x00003500


	//   ....[6]....
        /*01e8*/ 	.word	0x00003520


	//   ....[7]....
        /*01ec*/ 	.word	0x00003550


	//   ....[8]....
        /*01f0*/ 	.word	0x00003580


	//   ....[9]....
        /*01f4*/ 	.word	0x000035b0


	//   ....[10]....
        /*01f8*/ 	.word	0x000035d0


	//   ....[11]....
        /*01fc*/ 	.word	0x000035f0


	//   ....[12]....
        /*0200*/ 	.word	0x00003610


	//   ....[13]....
        /*0204*/ 	.word	0x00003630


	//   ....[14]....
        /*0208*/ 	.word	0x00003650


	//   ....[15]....
        /*020c*/ 	.word	0x00003670


	//   ....[16]....
        /*0210*/ 	.word	0x00003690


	//   ....[17]....
        /*0214*/ 	.word	0x000036b0


	//   ....[18]....
        /*0218*/ 	.word	0x000036d0


	//   ....[19]....
        /*021c*/ 	.word	0x000036f0


	//   ....[20]....
        /*0220*/ 	.word	0x00003710


	//   ....[21]....
        /*0224*/ 	.word	0x00003730


	//   ....[22]....
        /*0228*/ 	.word	0x00003750


	//   ....[23]....
        /*022c*/ 	.word	0x00003770


	//   ....[24]....
        /*0230*/ 	.word	0x00003790


	//   ....[25]....
        /*0234*/ 	.word	0x000037b0


	//   ....[26]....
        /*0238*/ 	.word	0x000037d0


	//   ....[27]....
        /*023c*/ 	.word	0x000037f0


	//   ....[28]....
        /*0240*/ 	.word	0x00003810


	//   ....[29]....
        /*0244*/ 	.word	0x00003830


	//   ....[30]....
        /*0248*/ 	.word	0x00003850


	//   ....[31]....
        /*024c*/ 	.word	0x00003870


	//   ....[32]....
        /*0250*/ 	.word	0x00003890


	//   ....[33]....
        /*0254*/ 	.word	0x000038b0


	//   ....[34]....
        /*0258*/ 	.word	0x000038d0


	//   ....[35]....
        /*025c*/ 	.word	0x000038f0


	//   ....[36]....
        /*0260*/ 	.word	0x00003910


	//   ....[37]....
        /*0264*/ 	.word	0x00003930


	//   ....[38]....
        /*0268*/ 	.word	0x00003950


	//   ....[39]....
        /*026c*/ 	.word	0x00003970


	//   ....[40]....
        /*0270*/ 	.word	0x00003990


	//   ....[41]....
        /*0274*/ 	.word	0x000039b0


	//   ....[42]....
        /*0278*/ 	.word	0x000039d0


	//   ....[43]....
        /*027c*/ 	.word	0x000039f0


	//   ....[44]....
        /*0280*/ 	.word	0x00003a10


	//   ....[45]....
        /*0284*/ 	.word	0x00003a30


	//   ....[46]....
        /*0288*/ 	.word	0x00003a50


	//   ....[47]....
        /*028c*/ 	.word	0x00003a70


	//   ....[48]....
        /*0290*/ 	.word	0x00003a90


	//   ....[49]....
        /*0294*/ 	.word	0x00003ab0


	//   ....[50]....
        /*0298*/ 	.word	0x00003ad0


	//   ....[51]....
        /*029c*/ 	.word	0x00003af0


	//   ....[52]....
        /*02a0*/ 	.word	0x00003b10


	//   ....[53]....
        /*02a4*/ 	.word	0x00003b30


	//   ....[54]....
        /*02a8*/ 	.word	0x00003b50


	//   ....[55]....
        /*02ac*/ 	.word	0x00003b70


	//   ....[56]....
        /*02b0*/ 	.word	0x00003b90


	//   ....[57]....
        /*02b4*/ 	.word	0x00003bb0


	//   ....[58]....
        /*02b8*/ 	.word	0x00003bd0


	//   ....[59]....
        /*02bc*/ 	.word	0x00003bf0


	//   ....[60]....
        /*02c0*/ 	.word	0x00003c10


	//   ....[61]....
        /*02c4*/ 	.word	0x00003c30


	//   ....[62]....
        /*02c8*/ 	.word	0x00003c50


	//   ....[63]....
        /*02cc*/ 	.word	0x00003c70


	//   ....[64]....
        /*02d0*/ 	.word	0x00003ca0


	//   ....[65]....
        /*02d4*/ 	.word	0x00003cc0


	//   ....[66]....
        /*02d8*/ 	.word	0x00003ce0


	//   ....[67]....
        /*02dc*/ 	.word	0x00003d00


	//   ....[68]....
        /*02e0*/ 	.word	0x00003d20


	//   ....[69]....
        /*02e4*/ 	.word	0x00003d40


	//   ....[70]....
        /*02e8*/ 	.word	0x00003f30


	//   ....[71]....
        /*02ec*/ 	.word	0x00003f40


	//   ....[72]....
        /*02f0*/ 	.word	0x00003f80


	//   ....[73]....
        /*02f4*/ 	.word	0x00003fa0


	//   ....[74]....
        /*02f8*/ 	.word	0x00004060


	//   ....[75]....
        /*02fc*/ 	.word	0x00004070


	//   ....[76]....
        /*0300*/ 	.word	0x000040b0


	//   ....[77]....
        /*0304*/ 	.word	0x000040c0


	//   ....[78]....
        /*0308*/ 	.word	0x00004110


	//   ....[79]....
        /*030c*/ 	.word	0x00004120


	//----- nvinfo : EIATTR_VRC_CTA_INIT_COUNT
	.align		4
.L_1143:
        /*0310*/ 	.byte	0x02, 0x4a
	.zero		1
	.zero		1


	//----- nvinfo : EIATTR_EXIT_INSTR_OFFSETS
	.align		4
        /*0314*/ 	.byte	0x04, 0x1c
        /*0316*/ 	.short	(.L_1145 - .L_1144)


	//   ....[0]....
.L_1144:
        /*0318*/ 	.word	0x00003290


	//   ....[1]....
        /*031c*/ 	.word	0x00004220


	//   ....[2]....
        /*0320*/ 	.word	0x00004290


	//----- nvinfo : EIATTR_CRS_STACK_SIZE
	.align		4
.L_1145:
        /*0324*/ 	.byte	0x04, 0x1e
        /*0326*/ 	.short	(.L_1147 - .L_1146)
.L_1146:
        /*0328*/ 	.word	0x00000000


	//----- nvinfo : EIATTR_CBANK_PARAM_SIZE
	.align		4
.L_1147:
        /*032c*/ 	.byte	0x03, 0x19
        /*032e*/ 	.short	0x0028


	//----- nvinfo : EIATTR_PARAM_CBANK
	.align		4
        /*0330*/ 	.byte	0x04, 0x0a
        /*0332*/ 	.short	(.L_1149 - .L_1148)
	.align		4
.L_1148:
        /*0334*/ 	.word	index@(.nv.constant0.mul_mat_vec_q2_K_q8_1_cuda8)
        /*0338*/ 	.short	0x0380
        /*033a*/ 	.short	0x0028


	//----- nvinfo : EIATTR_SW_WAR
	.align		4
.L_1149:
        /*033c*/ 	.byte	0x04, 0x36
        /*033e*/ 	.short	(.L_1151 - .L_1150)
.L_1150:
        /*0340*/ 	.word	0x00000008
.L_1151:


//--------------------- .nv.info.mul_mat_vec_q8_0_q8_1_cuda8 --------------------------
	.section	.nv.info.mul_mat_vec_q8_0_q8_1_cuda8,"",@"SHT_CUDA_INFO"
	.sectionflags	@""
	.align	4


	//----- nvinfo : EIATTR_CUDA_API_VERSION
	.align		4
        /*0000*/ 	.byte	0x04, 0x37
        /*0002*/ 	.short	(.L_1153 - .L_1152)
.L_1152:
        /*0004*/ 	.word	0x00000082


	//----- nvinfo : EIATTR_KPARAM_INFO
	.align		4
.L_1153:
        /*0008*/ 	.byte	0x04, 0x17
        /*000a*/ 	.short	(.L_1155 - .L_1154)
.L_1154:
        /*000c*/ 	.word	0x00000000
        /*0010*/ 	.short	0x0006
        /*0012*/ 	.short	0x0024
        /*0014*/ 	.byte	0x00, 0xf0, 0x11, 0x00


	//----- nvinfo : EIATTR_KPARAM_INFO
	.align		4
.L_1155:
        /*0018*/ 	.byte	0x04, 0x17
        /*001a*/ 	.short	(.L_1157 - .L_1156)
.L_1156:
        /*001c*/ 	.word	0x00000000
        /*0020*/ 	.short	0x0005
        /*0022*/ 	.short	0x0020
        /*0024*/ 	.byte	0x00, 0xf0, 0x11, 0x00


	//----- nvinfo : EIATTR_KPARAM_INFO
	.align		4
.L_1157:
        /*0028*/ 	.byte	0x04, 0x17
        /*002a*/ 	.short	(.L_1159 - .L_1158)
.L_1158:
        /*002c*/ 	.word	0x00000000
        /*0030*/ 	.short	0x0004
        /*0032*/ 	.short	0x001c
        /*0034*/ 	.byte	0x00, 0xf0, 0x11, 0x00


	//----- nvinfo : EIATTR_KPARAM_INFO
	.align		4
.L_1159:
        /*0038*/ 	.byte	0x04, 0x17
        /*003a*/ 	.short	(.L_1161 - .L_1160)
.L_1160:
        /*003c*/ 	.word	0x00000000
        /*0040*/ 	.short	0x0003
        /*0042*/ 	.short	0x0018
        /*0044*/ 	.byte	0x00, 0xf0, 0x11, 0x00


	//----- nvinfo : EIATTR_KPARAM_INFO
	.align		4
.L_1161:
        /*0048*/ 	.byte	0x04, 0x17
        /*004a*/ 	.short	(.L_1163 - .L_1162)
.L_1162:
        /*004c*/ 	.word	0x00000000
        /*0050*/ 	.short	0x0002
        /*0052*/ 	.short	0x0010
        /*0054*/ 	.byte	0x00, 0xf5, 0x21, 0x00


	//----- nvinfo : EIATTR_KPARAM_INFO
	.align		4
.L_1163:
        /*0058*/ 	.byte	0x04, 0x17
        /*005a*/ 	.short	(.L_1165 - .L_1164)
.L_1164:
        /*005c*/ 	.word	0x00000000
        /*0060*/ 	.short	0x0001
        /*0062*/ 	.short	0x0008
        /*0064*/ 	.byte	0x00, 0xf5, 0x21, 0x00


	//----- nvinfo : EIATTR_KPARAM_INFO
	.align		4
.L_1165:
        /*0068*/ 	.byte	0x04, 0x17
        /*006a*/ 	.short	(.L_1167 - .L_1166)
.L_1166:
        /*006c*/ 	.word	0x00000000
        /*0070*/ 	.short	0x0000
        /*0072*/ 	.short	0x0000
        /*0074*/ 	.byte	0x00, 0xf5, 0x21, 0x00


	//----- nvinfo : EIATTR_SPARSE_MMA_MASK
	.align		4
.L_1167:
        /*0078*/ 	.byte	0x03, 0x50
        /*007a*/ 	.short	0x0000


	//----- nvinfo : EIATTR_MAXREG_COUNT
	.align		4
        /*007c*/ 	.byte	0x03, 0x1b
        /*007e*/ 	.short	0x00ff


	//----- nvinfo : EIATTR_NUM_BARRIERS
	.align		4
        /*0080*/ 	.byte	0x02, 0x4c
        /*0082*/ 	.byte	0x01
	.zero		1


	//----- nvinfo : EIATTR_MERCURY_ISA_VERSION
	.align		4
        /*0084*/ 	.byte	0x03, 0x5f
        /*0086*/ 	.short	0x0101


	//----- nvinfo : EIATTR_COOP_GROUP_MASK_REGIDS
	.align		4
        /*0088*/ 	.byte	0x04, 0x29
        /*008a*/ 	.short	(.L_1169 - .L_1168)


	//   ....[0]....
.L_1168:
        /*008c*/ 	.word	0xffffffff


	//   ....[1]....
        /*0090*/ 	.word	0xffffffff


	//   ....[2]....
        /*0094*/ 	.word	0xffffffff


	//   ....[3]....
        /*0098*/ 	.word	0xffffffff


	//   ....[4]....
        /*009c*/ 	.word	0xffffffff


	//   ....[5]....
        /*00a0*/ 	.word	0xffffffff


	//   ....[6]....
        /*00a4*/ 	.word	0xffffffff


	//   ....[7]....
        /*00a8*/ 	.word	0xffffffff


	//   ....[8]....
        /*00ac*/ 	.word	0xffffffff


	//   ....[9]....
        /*00b0*/ 	.word	0xffffffff


	//   ....[10]....
        /*00b4*/ 	.word	0xffffffff


	//   ....[11]....
        /*00b8*/ 	.word	0xffffffff


	//   ....[12]....
        /*00bc*/ 	.word	0xffffffff


	//   ....[13]....
        /*00c0*/ 	.word	0xffffffff


	//   ....[14]....
        /*00c4*/ 	.word	0xffffffff


	//   ....[15]....
        /*00c8*/ 	.word	0xffffffff


	//   ....[16]....
        /*00cc*/ 	.word	0xffffffff


	//   ....[17]....
        /*00d0*/ 	.word	0xffffffff


	//   ....[18]....
        /*00d4*/ 	.word	0xffffffff


	//   ....[19]....
        /*00d8*/ 	.word	0xffffffff


	//   ....[20]....
        /*00dc*/ 	.word	0xffffffff


	//   ....[21]....
        /*00e0*/ 	.word	0xffffffff


	//   ....[22]....
        /*00e4*/ 	.word	0xffffffff


	//   ....[23]....
        /*00e8*/ 	.word	0xffffffff


	//   ....[24]....
        /*00ec*/ 	.word	0xffffffff


	//   ....[25]....
        /*00f0*/ 	.word	0xffffffff


	//   ....[26]....
        /*00f4*/ 	.word	0xffffffff


	//   ....[27]....
        /*00f8*/ 	.word	0xffffffff


	//   ....[28]....
        /*00fc*/ 	.word	0xffffffff


	//   ....[29]....
        /*0100*/ 	.word	0xffffffff


	//   ....[30]....
        /*0104*/ 	.word	0xffffffff


	//   ....[31]....
        /*0108*/ 	.word	0xffffffff


	//   ....[32]....
        /*010c*/ 	.word	0xffffffff


	//   ....[33]....
        /*0110*/ 	.word	0xffffffff


	//   ....[34]....
        /*0114*/ 	.word	0xffffffff


	//   ....[35]....
        /*0118*/ 	.word	0xffffffff


	//   ....[36]....
        /*011c*/ 	.word	0xffffffff


	//   ....[37]....
        /*0120*/ 	.word	0xffffffff


	//   ....[38]....
        /*0124*/ 	.word	0xffffffff


	//   ....[39]....
        /*0128*/ 	.word	0xffffffff


	//   ....[40]....
        /*012c*/ 	.word	0xffffffff


	//   ....[41]....
        /*0130*/ 	.word	0xffffffff


	//   ....[42]....
        /*0134*/ 	.word	0xffffffff


	//   ....[43]....
        /*0138*/ 	.word	0xffffffff


	//   ....[44]....
        /*013c*/ 	.word	0xffffffff


	//   ....[45]....
        /*0140*/ 	.word	0xffffffff


	//   ....[46]....
        /*0144*/ 	.word	0xffffffff


	//   ....[47]....
        /*0148*/ 	.word	0xffffffff


	//   ....[48]....
        /*014c*/ 	.word	0xffffffff


	//   ....[49]....
        /*0150*/ 	.word	0xffffffff


	//   ....[50]....
        /*0154*/ 	.word	0xffffffff


	//   ....[51]....
        /*0158*/ 	.word	0xffffffff


	//   ....[52]....
        /*015c*/ 	.word	0xffffffff


	//   ....[53]....
        /*0160*/ 	.word	0xffffffff


	//   ....[54]....
        /*0164*/ 	.word	0xffffffff


	//   ....[55]....
        /*0168*/ 	.word	0xffffffff


	//   ....[56]....
        /*016c*/ 	.word	0xffffffff


	//   ....[57]....
        /*0170*/ 	.word	0xffffffff


	//   ....[58]....
        /*0174*/ 	.word	0xffffffff


	//   ....[59]....
        /*0178*/ 	.word	0xffffffff


	//   ....[60]....
        /*017c*/ 	.word	0xffffffff


	//   ....[61]....
        /*0180*/ 	.word	0xffffffff


	//   ....[62]....
        /*0184*/ 	.word	0xffffffff


	//   ....[63]....
        /*0188*/ 	.word	0xffffffff


	//   ....[64]....
        /*018c*/ 	.word	0xffffffff


	//   ....[65]....
        /*0190*/ 	.word	0xffffffff


	//   ....[66]....
        /*0194*/ 	.word	0xffffffff


	//   ....[67]....
        /*0198*/ 	.word	0xffffffff


	//   ....[68]....
        /*019c*/ 	.word	0xffffffff


	//   ....[69]....
        /*01a0*/ 	.word	0xffffffff


	//   ....[70]....
        /*01a4*/ 	.word	0xffffffff


	//   ....[71]....
        /*01a8*/ 	.word	0xffffffff


	//   ....[72]....
        /*01ac*/ 	.word	0xffffffff


	//   ....[73]....
        /*01b0*/ 	.word	0xffffffff


	//   ....[74]....
        /*01b4*/ 	.word	0xffffffff


	//   ....[75]....
        /*01b8*/ 	.word	0xffffffff


	//   ....[76]....
        /*01bc*/ 	.word	0xffffffff


	//   ....[77]....
        /*01c0*/ 	.word	0xffffffff


	//   ....[78]....
        /*01c4*/ 	.word	0xffffffff


	//   ....[79]....
        /*01c8*/ 	.word	0xffffffff


	//----- nvinfo : EIATTR_COOP_GROUP_INSTR_OFFSETS
	.align		4
.L_1169:
        /*01cc*/ 	.byte	0x04, 0x28
        /*01ce*/ 	.short	(.L_1171 - .L_1170)


	//   ....[0]....
.L_1170:
        /*01d0*/ 	.word	0x000011f0


	//   ....[1]....
        /*01d4*/ 	.word	0x00001210


	//   ....[2]....
        /*01d8*/ 	.word	0x00001230


	//   ....[3]....
        /*01dc*/ 	.word	0x00001250


	//   ....[4]....
        /*01e0*/ 	.word	0x00001270


	//   ....[5]....
        /*01e4*/ 	.word	0x00001290


	//   ....[6]....
        /*01e8*/ 	.word	0x000012c0


	//   ....[7]....
        /*01ec*/ 	.word	0x000012f0


	//   ....[8]....
        /*01f0*/ 	.word	0x00001320


	//   ....[9]....
        /*01f4*/ 	.word	0x00001350


	//   ....[10]....
        /*01f8*/ 	.word	0x00001370


	//   ....[11]....
        /*01fc*/ 	.word	0x00001390


	//   ....[12]....
        /*0200*/ 	.word	0x000013a0


	//   ....[13]....
        /*0204*/ 	.word	0x000013c0


	//   ....[14]....
        /*0208*/ 	.word	0x000013e0


	//   ....[15]....
        /*020c*/ 	.word	0x00001400


	//   ....[16]....
        /*0210*/ 	.word	0x00001420


	//   ....[17]....
        /*0214*/ 	.word	0x00001440


	//   ....[18]....
        /*0218*/ 	.word	0x00001460


	//   ....[19]....
        /*021c*/ 	.word	0x00001480


	//   ....[20]....
        /*0220*/ 	.word	0x000014b0


	//   ....[21]....
        /*0224*/ 	.word	0x000014d0


	//   ....[22]....
        /*0228*/ 	.word	0x000014f0


	//   ....[23]....
        /*022c*/ 	.word	0x00001510


	//   ....[24]....
        /*0230*/ 	.word	0x00001530


	//   ....[25]....
        /*0234*/ 	.word	0x00001550


	//   ....[26]....
        /*0238*/ 	.word	0x00001560


	//   ....[27]....
        /*023c*/ 	.word	0x00001580


	//   ....[28]....
        /*0240*/ 	.word	0x000015a0


	//   ....[29]....
        /*0244*/ 	.word	0x000015c0


	//   ....[30]....
        /*0248*/ 	.word	0x000015e0


	//   ....[31]....
        /*024c*/ 	.word	0x00001600


	//   ....[32]....
        /*0250*/ 	.word	0x00001620


	//   ....[33]....
        /*0254*/ 	.word	0x00001640


	//   ....[34]....
        /*0258*/ 	.word	0x00001660


	//   ....[35]....
        /*025c*/ 	.word	0x00001680


	//   ....[36]....
        /*0260*/ 	.word	0x000016a0


	//   ....[37]....
        /*0264*/ 	.word	0x000016c0


	//   ....[38]....
        /*0268*/ 	.word	0x000016e0


	//   ....[39]....
        /*026c*/ 	.word	0x00001700


	//   ....[40]....
        /*0270*/ 	.word	0x00001730


	//   ....[41]....
        /*0274*/ 	.word	0x00001750


	//   ....[42]....
        /*0278*/ 	.word	0x00001770


	//   ....[43]....
        /*027c*/ 	.word	0x00001790


	//   ....[44]....
        /*0280*/ 	.word	0x000017b0


	//   ....[45]....
        /*0284*/ 	.word	0x000017d0


	//   ....[46]....
        /*0288*/ 	.word	0x000017f0


	//   ....[47]....
        /*028c*/ 	.word	0x00001810


	//   ....[48]....
        /*0290*/ 	.word	0x00001830


	//   ....[49]....
        /*0294*/ 	.word	0x00001850


	//   ....[50]....
        /*0298*/ 	.word	0x00001870


	//   ....[51]....
        /*029c*/ 	.word	0x00001890


	//   ....[52]....
        /*02a0*/ 	.word	0x000018b0


	//   ....[53]....
        /*02a4*/ 	.word	0x000018d0


	//   ....[54]....
        /*02a8*/ 	.word	0x00001900


	//   ....[55]....
        /*02ac*/ 	.word	0x00001920


	//   ....[56]....
        /*02b0*/ 	.word	0x00001940


	//   ....[57]....
        /*02b4*/ 	.word	0x00001960


	//   ....[58]....
        /*02b8*/ 	.word	0x00001980


	//   ....[59]....
        /*02bc*/ 	.word	0x000019a0


	//   ....[60]....
        /*02c0*/ 	.word	0x000019c0


	//   ....[61]....
        /*02c4*/ 	.word	0x000019e0


	//   ....[62]....
        /*02c8*/ 	.word	0x00001a00


	//   ....[63]....
        /*02cc*/ 	.word	0x00001a20


	//   ....[64]....
        /*02d0*/ 	.word	0x00001a40


	//   ....[65]....
        /*02d4*/ 	.word	0x00001a70


	//   ....[66]....
        /*02d8*/ 	.word	0x00001a90


	//   ....[67]....
        /*02dc*/ 	.word	0x00001ab0


	//   ....[68]....
        /*02e0*/ 	.word	0x00001ae0


	//   ....[69]....
        /*02e4*/ 	.word	0x00001b00


	//   ....[70]....
        /*02e8*/ 	.word	0x00001d80


	//   ....[71]....
        /*02ec*/ 	.word	0x00001d90


	//   ....[72]....
        /*02f0*/ 	.word	0x00001dc0


	//   ....[73]....
        /*02f4*/ 	.word	0x00001dd0


	//   ....[74]....
        /*02f8*/ 	.word	0x00001e10


	//   ....[75]....
        /*02fc*/ 	.word	0x00001e20


	//   ....[76]....
        /*0300*/ 	.word	0x00001e90


	//   ....[77]....
        /*0304*/ 	.word	0x00001ea0


	//   ....[78]....
        /*0308*/ 	.word	0x00001ef0


	//   ....[79]....
        /*030c*/ 	.word	0x00001f00


	//----- nvinfo : EIATTR_VRC_CTA_INIT_COUNT
	.align		4
.L_1171:
        /*0310*/ 	.byte	0x02, 0x4a
	.zero		1
	.zero		1


	//----- nvinfo : EIATTR_EXIT_INSTR_OFFSETS
	.align		4
        /*0314*/ 	.byte	0x04, 0x1c
        /*0316*/ 	.short	(.L_1173 - .L_1172)


	//   ....[0]....
.L_1172:
        /*0318*/ 	.word	0x00001060


	//   ....[1]....
        /*031c*/ 	.word	0x00001fe0


	//   ....[2]....
        /*0320*/ 	.word	0x00002050


	//----- nvinfo : EIATTR_CRS_STACK_SIZE
	.align		4
.L_1173:
        /*0324*/ 	.byte	0x04, 0x1e
        /*0326*/ 	.short	(.L_1175 - .L_1174)
.L_1174:
        /*0328*/ 	.word	0x00000000


	//----- nvinfo : EIATTR_CBANK_PARAM_SIZE
	.align		4
.L_1175:
        /*032c*/ 	.byte	0x03, 0x19
        /*032e*/ 	.short	0x0028


	//----- nvinfo : EIATTR_PARAM_CBANK
	.align		4
        /*0330*/ 	.byte	0x04, 0x0a
        /*0332*/ 	.short	(.L_1177 - .L_1176)
	.align		4
.L_1176:
        /*0334*/ 	.word	index@(.nv.constant0.mul_mat_vec_q8_0_q8_1_cuda8)
        /*0338*/ 	.short	0x0380
        /*033a*/ 	.short	0x0028


	//----- nvinfo : EIATTR_SW_WAR
	.align		4
.L_1177:
        /*033c*/ 	.byte	0x04, 0x36
        /*033e*/ 	.short	(.L_1179 - .L_1178)
.L_1178:
        /*0340*/ 	.word	0x00000008
.L_1179:


//--------------------- .nv.info.mul_mat_vec_q5_1_q8_1_cuda8 --------------------------
	.section	.nv.info.mul_mat_vec_q5_1_q8_1_cuda8,"",@"SHT_CUDA_INFO"
	.sectionflags	@""
	.align	4


	//----- nvinfo : EIATTR_CUDA_API_VERSION
	.align		4
        /*0000*/ 	.byte	0x04, 0x37
        /*0002*/ 	.short	(.L_1181 - .L_1180)
.L_1180:
        /*0004*/ 	.word	0x00000082


	//----- nvinfo : EIATTR_KPARAM_INFO
	.align		4
.L_1181:
        /*0008*/ 	.byte	0x04, 0x17
        /*000a*/ 	.short	(.L_1183 - .L_1182)
.L_1182:
        /*000c*/ 	.word	0x00000000
        /*0010*/ 	.short	0x0006
        /*0012*/ 	.short	0x0024
        /*0014*/ 	.byte	0x00, 0xf0, 0x11, 0x00


	//----- nvinfo : EIATTR_KPARAM_INFO
	.align		4
.L_1183:
        /*0018*/ 	.byte	0x04, 0x17
        /*001a*/ 	.short	(.L_1185 - .L_1184)
.L_1184:
        /*001c*/ 	.word	0x00000000
        /*0020*/ 	.short	0x0005
        /*0022*/ 	.short	0x0020
        /*0024*/ 	.byte	0x00, 0xf0, 0x11, 0x00


	//----- nvinfo : EIATTR_KPARAM_INFO
	.align		4
.L_1185:
        /*0028*/ 	.byte	0x04, 0x17
        /*002a*/ 	.short	(.L_1187 - .L_1186)
.L_1186:
        /*002c*/ 	.word	0x00000000
        /*0030*/ 	.short	0x0004
        /*0032*/ 	.short	0x001c
        /*0034*/ 	.byte	0x00, 0xf0, 0x11, 0x00


	//----- nvinfo : EIATTR_KPARAM_INFO
	.align		4
.L_1187:
        /*0038*/ 	.byte	0x04, 0x17
        /*003a*/ 	.short	(.L_1189 - .L_1188)
.L_1188:
        /*003c*/ 	.word	0x00000000
        /*0040*/ 	.short	0x0003
        /*0042*/ 	.short	0x0018
        /*0044*/ 	.byte	0x00, 0xf0, 0x11, 0x00


	//----- nvinfo : EIATTR_KPARAM_INFO
	.align		4
.L_1189:
        /*0048*/ 	.byte	0x04, 0x17
        /*004a*/ 	.short	(.L_1191 - .L_1190)
.L_1190:
        /*004c*/ 	.word	0x00000000
        /*0050*/ 	.short	0x0002
        /*0052*/ 	.short	0x0010
        /*0054*/ 	.byte	0x00, 0xf5, 0x21, 0x00


	//----- nvinfo : EIATTR_KPARAM_INFO
	.align		4
.L_1191:
        /*0058*/ 	.byte	0x04, 0x17
        /*005a*/ 	.short	(.L_1193 - .L_1192)
.L_1192:
        /*005c*/ 	.word	0x00000000
        /*0060*/ 	.short	0x0001
        /*0062*/ 	.short	0x0008
        /*0064*/ 	.byte	0x00, 0xf5, 0x21, 0x00


	//----- nvinfo : EIATTR_KPARAM_INFO
	.align		4
.L_1193:
        /*0068*/ 	.byte	0x04, 0x17
        /*006a*/ 	.short	(.L_1195 - .L_1194)
.L_1194:
        /*006c*/ 	.word	0x00000000
        /*0070*/ 	.short	0x0000
        /*0072*/ 	.short	0x0000
        /*0074*/ 	.byte	0x00, 0xf5, 0x21, 0x00


	//----- nvinfo : EIATTR_SPARSE_MMA_MASK
	.align		4
.L_1195:
        /*0078*/ 	.byte	0x03, 0x50
        /*007a*/ 	.short	0x0000


	//----- nvinfo : EIATTR_MAXREG_COUNT
	.align		4
        /*007c*/ 	.byte	0x03, 0x1b
        /*007e*/ 	.short	0x00ff


	//----- nvinfo : EIATTR_NUM_BARRIERS
	.align		4
        /*0080*/ 	.byte	0x02, 0x4c
        /*0082*/ 	.byte	0x01
	.zero		1


	//----- nvinfo : EIATTR_MERCURY_ISA_VERSION
	.align		4
        /*0084*/ 	.byte	0x03, 0x5f
        /*0086*/ 	.short	0x0101


	//----- nvinfo : EIATTR_COOP_GROUP_MASK_REGIDS
	.align		4
        /*0088*/ 	.byte	0x04, 0x29
        /*008a*/ 	.short	(.L_1197 - .L_1196)


	//   ....[0]....
.L_1196:
        /*008c*/ 	.word	0xffffffff


	//   ....[1]....
        /*0090*/ 	.word	0xffffffff


	//   ....[2]....
        /*0094*/ 	.word	0xffffffff


	//   ....[3]....
        /*0098*/ 	.word	0xffffffff


	//   ....[4]....
        /*009c*/ 	.word	0xffffffff


	//   ....[5]....
        /*00a0*/ 	.word	0xffffffff


	//   ....[6]....
        /*00a4*/ 	.word	0xffffffff


	//   ....[7]....
        /*00a8*/ 	.word	0xffffffff


	//   ....[8]....
        /*00ac*/ 	.word	0xffffffff


	//   ....[9]....
        /*00b0*/ 	.word	0xffffffff


	//   ....[10]....
        /*00b4*/ 	.word	0xffffffff


	//   ....[11]....
        /*00b8*/ 	.word	0xffffffff


	//   ....[12]....
        /*00bc*/ 	.word	0xffffffff


	//   ....[13]....
        /*00c0*/ 	.word	0xffffffff


	//   ....[14]....
        /*00c4*/ 	.word	0xffffffff


	//   ....[15]....
        /*00c8*/ 	.word	0xffffffff


	//   ....[16]....
        /*00cc*/ 	.word	0xffffffff


	//   ....[17]....
        /*00d0*/ 	.word	0xffffffff


	//   ....[18]....
        /*00d4*/ 	.word	0xffffffff


	//   ....[19]....
        /*00d8*/ 	.word	0xffffffff


	//   ....[20]....
        /*00dc*/ 	.word	0xffffffff


	//   ....[21]....
        /*00e0*/ 	.word	0xffffffff


	//   ....[22]....
        /*00e4*/ 	.word	0xffffffff


	//   ....[23]....
        /*00e8*/ 	.word	0xffffffff


	//   ....[24]....
        /*00ec*/ 	.word	0xffffffff


	//   ....[25]....
        /*00f0*/ 	.word	0xffffffff


	//   ....[26]....
        /*00f4*/ 	.word	0xffffffff


	//   ....[27]....
        /*00f8*/ 	.word	0xffffffff


	//   ....[28]....
        /*00fc*/ 	.word	0xffffffff


	//   ....[29]....
        /*0100*/ 	.word	0xffffffff


	//   ....[30]....
        /*0104*/ 	.word	0xffffffff


	//   ....[31]....
        /*0108*/ 	.word	0xffffffff


	//   ....[32]....
        /*010c*/ 	.word	0xffffffff


	//   ....[33]....
        /*0110*/ 	.word	0xffffffff


	//   ....[34]....
        /*0114*/ 	.word	0xffffffff


	//   ....[35]....
        /*0118*/ 	.word	0xffffffff


	//   ....[36]....
        /*011c*/ 	.word	0xffffffff


	//   ....[37]....
        /*0120*/ 	.word	0xffffffff


	//   ....[38]....
        /*0124*/ 	.word	0xffffffff


	//   ....[39]....
        /*0128*/ 	.word	0xffffffff


	//   ....[40]....
        /*012c*/ 	.word	0xffffffff


	//   ....[41]....
        /*0130*/ 	.word	0xffffffff


	//   ....[42]....
        /*0134*/ 	.word	0xffffffff


	//   ....[43]....
        /*0138*/ 	.word	0xffffffff


	//   ....[44]....
        /*013c*/ 	.word	0xffffffff


	//   ....[45]....
        /*0140*/ 	.word	0xffffffff


	//   ....[46]....
        /*0144*/ 	.word	0xffffffff


	//   ....[47]....
        /*0148*/ 	.word	0xffffffff


	//   ....[48]....
        /*014c*/ 	.word	0xffffffff


	//   ....[49]....
        /*0150*/ 	.word	0xffffffff


	//   ....[50]....
        /*0154*/ 	.word	0xffffffff


	//   ....[51]....
        /*0158*/ 	.word	0xffffffff


	//   ....[52]....
        /*015c*/ 	.word	0xffffffff


	//   ....[53]....
        /*0160*/ 	.word	0xffffffff


	//   ....[54]....
        /*0164*/ 	.word	0xffffffff


	//   ....[55]....
        /*0168*/ 	.word	0xffffffff


	//   ....[56]....
        /*016c*/ 	.word	0xffffffff


	//   ....[57]....
        /*0170*/ 	.word	0xffffffff


	//   ....[58]....
        /*0174*/ 	.word	0xffffffff


	//   ....[59]....
        /*0178*/ 	.word	0xffffffff


	//   ....[60]....
        /*017c*/ 	.word	0xffffffff


	//   ....[61]....
        /*0180*/ 	.word	0xffffffff


	//   ....[62]....
        /*0184*/ 	.word	0xffffffff


	//   ....[63]....
        /*0188*/ 	.word	0xffffffff


	//   ....[64]....
        /*018c*/ 	.word	0xffffffff


	//   ....[65]....
        /*0190*/ 	.word	0xffffffff


	//   ....[66]....
        /*0194*/ 	.word	0xffffffff


	//   ....[67]....
        /*0198*/ 	.word	0xffffffff


	//   ....[68]....
        /*019c*/ 	.word	0xffffffff


	//   ....[69]....
        /*01a0*/ 	.word	0xffffffff


	//   ....[70]....
        /*01a4*/ 	.word	0xffffffff


	//   ....[71]....
        /*01a8*/ 	.word	0xffffffff


	//   ....[72]....
        /*01ac*/ 	.word	0xffffffff


	//   ....[73]....
        /*01b0*/ 	.word	0xffffffff


	//   ....[74]....
        /*01b4*/ 	.word	0xffffffff


	//   ....[75]....
        /*01b8*/ 	.word	0xffffffff


	//   ....[76]....
        /*01bc*/ 	.word	0xffffffff


	//   ....[77]....
        /*01c0*/ 	.word	0xffffffff


	//   ....[78]....
        /*01c4*/ 	.word	0xffffffff


	//   ....[79]....
        /*01c8*/ 	.word	0xffffffff


	//----- nvinfo : EIATTR_COOP_GROUP_INSTR_OFFSETS
	.align		4
.L_1197:
        /*01cc*/ 	.byte	0x04, 0x28
        /*01ce*/ 	.short	(.L_1199 - .L_1198)


	//   ....[0]....
.L_1198:
        /*01d0*/ 	.word	0x00001c50


	//   ....[1]....
        /*01d4*/ 	.word	0x00001c70


	//   ....[2]....
        /*01d8*/ 	.word	0x00001c90


	//   ....[3]....
        /*01dc*/ 	.word	0x00001cb0


	//   ....[4]....
        /*01e0*/ 	.word	0x00001cd0


	//   ....[5]....
        /*01e4*/ 	.word	0x00001cf0


	//   ....[6]....
        /*01e8*/ 	.word	0x00001d10


	//   ....[7]....
        /*01ec*/ 	.word	0x00001d40


	//   ....[8]....
        /*01f0*/ 	.word	0x00001d70


	//   ....[9]....
        /*01f4*/ 	.word	0x00001da0


	//   ....[10]....
        /*01f8*/ 	.word	0x00001dd0


	//   ....[11]....
        /*01fc*/ 	.word	0x00001df0


	//   ....[12]....
        /*0200*/ 	.word	0x00001e10


	//   ....[13]....
        /*0204*/ 	.word	0x00001e20


	//   ....[14]....
        /*0208*/ 	.word	0x00001e40


	//   ....[15]....
        /*020c*/ 	.word	0x00001e60


	//   ....[16]....
        /*0210*/ 	.word	0x00001e80


	//   ....[17]....
        /*0214*/ 	.word	0x00001ea0


	//   ....[18]....
        /*0218*/ 	.word	0x00001ec0


	//   ....[19]....
        /*021c*/ 	.word	0x00001ee0


	//   ....[20]....
        /*0220*/ 	.word	0x00001f00


	//   ....[21]....
        /*0224*/ 	.word	0x00001f20


	//   ....[22]....
        /*0228*/ 	.word	0x00001f40


	//   ....[23]....
        /*022c*/ 	.word	0x00001f60


	//   ....[24]....
        /*0230*/ 	.word	0x00001f80


	//   ....[25]....
        /*0234*/ 	.word	0x00001fa0


	//   ....[26]....
        /*0238*/ 	.word	0x00001fc0


	//   ....[27]....
        /*023c*/ 	.word	0x00001fe0


	//   ....[28]....
        /*0240*/ 	.word	0x00002000


	//   ....[29]....
        /*0244*/ 	.word	0x00002020


	//   ....[30]....
        /*0248*/ 	.word	0x00002040


	//   ....[31]....
        /*024c*/ 	.word	0x00002060


	//   ....[32]....
        /*0250*/ 	.word	0x00002080


	//   ....[33]....
        /*0254*/ 	.word	0x000020a0


	//   ....[34]....
        /*0258*/ 	.word	0x000020c0


	//   ....[35]....
        /*025c*/ 	.word	0x000020e0


	//   ....[36]....
        /*0260*/ 	.word	0x00002100


	//   ....[37]....
        /*0264*/ 	.word	0x00002120


	//   ....[38]....
        /*0268*/ 	.word	0x00002140


	//   ....[39]....
        /*026c*/ 	.word	0x00002160


	//   ....[40]....
        /*0270*/ 	.word	0x00002180


	//   ....[41]....
        /*0274*/ 	.word	0x000021a0


	//   ....[42]....
        /*0278*/ 	.word	0x000021c0


	//   ....[43]....
        /*027c*/ 	.word	0x000021e0


	//   ....[44]....
        /*0280*/ 	.word	0x00002200


	//   ....[45]....
        /*0284*/ 	.word	0x00002230


	//   ....[46]....
        /*0288*/ 	.word	0x00002250


	//   ....[47]....
        /*028c*/ 	.word	0x00002270


	//   ....[48]....
        /*0290*/ 	.word	0x00002290


	//   ....[49]....
        /*0294*/ 	.word	0x000022b0


	//   ....[50]....
        /*0298*/ 	.word	0x000022d0


	//   ....[51]....
        /*029c*/ 	.word	0x000022f0


	//   ....[52]....
        /*02a0*/ 	.word	0x00002310


	//   ....[53]....
        /*02a4*/ 	.word	0x00002330


	//   ....[54]....
        /*02a8*/ 	.word	0x00002350


	//   ....[55]....
        /*02ac*/ 	.word	0x00002370


	//   ....[56]....
        /*02b0*/ 	.word	0x00002390


	//   ....[57]....
        /*02b4*/ 	.word	0x000023b0


	//   ....[58]....
        /*02b8*/ 	.word	0x000023d0


	//   ....[59]....
        /*02bc*/ 	.word	0x000023f0


	//   ....[60]....
        /*02c0*/ 	.word	0x00002410


	//   ....[61]....
        /*02c4*/ 	.word	0x00002430


	//   ....[62]....
        /*02c8*/ 	.word	0x00002450


	//   ....[63]....
        /*02cc*/ 	.word	0x00002480


	//   ....[64]....
        /*02d0*/ 	.word	0x000024a0


	//   ....[65]....
        /*02d4*/ 	.word	0x000024d0


	//   ....[66]....
        /*02d8*/ 	.word	0x000024f0


	//   ....[67]....
        /*02dc*/ 	.word	0x00002510


	//   ....[68]....
        /*02e0*/ 	.word	0x00002530


	//   ....[69]....
        /*02e4*/ 	.word	0x00002550


	//   ....[70]....
        /*02e8*/ 	.word	0x00002740


	//   ....[71]....
        /*02ec*/ 	.word	0x00002750


	//   ....[72]....
        /*02f0*/ 	.word	0x00002780


	//   ....[73]....
        /*02f4*/ 	.word	0x000027a0


	//   ....[74]....
        /*02f8*/ 	.word	0x000027d0


	//   ....[75]....
        /*02fc*/ 	.word	0x000027e0


	//   ....[76]....
        /*0300*/ 	.word	0x00002820


	//   ....[77]....
        /*0304*/ 	.word	0x00002830


	//   ....[78]....
        /*0308*/ 	.word	0x00002890


	//   ....[79]....
        /*030c*/ 	.word	0x000028c0


	//----- nvinfo : EIATTR_VRC_CTA_INIT_COUNT
	.align		4
.L_1199:
        /*0310*/ 	.byte	0x02, 0x4a
	.zero		1
	.zero		1


	//----- nvinfo : EIATTR_EXIT_INSTR_OFFSETS
	.align		4
        /*0314*/ 	.byte	0x04, 0x1c
        /*0316*/ 	.short	(.L_1201 - .L_1200)


	//   ....[0]....
.L_1200:
        /*0318*/ 	.word	0x00001ab0


	//   ....[1]....
        /*031c*/ 	.word	0x00002a30


	//   ....[2]....
        /*0320*/ 	.word	0x00002aa0


	//----- nvinfo : EIATTR_CRS_STACK_SIZE
	.align		4
.L_1201:
        /*0324*/ 	.byte	0x04, 0x1e
        /*0326*/ 	.short	(.L_1203 - .L_1202)
.L_1202:
        /*0328*/ 	.word	0x00000000


	//----- nvinfo : EIATTR_CBANK_PARAM_SIZE
	.align		4
.L_1203:
        /*032c*/ 	.byte	0x03, 0x19
        /*032e*/ 	.short	0x0028


	//----- nvinfo : EIATTR_PARAM_CBANK
	.align		4
        /*0330*/ 	.byte	0x04, 0x0a
        /*0332*/ 	.short	(.L_1205 - .L_1204)
	.align		4
.L_1204:
        /*0334*/ 	.word	index@(.nv.constant0.mul_mat_vec_q5_1_q8_1_cuda8)
        /*0338*/ 	.short	0x0380
        /*033a*/ 	.short	0x0028


	//----- nvinfo : EIATTR_SW_WAR
	.align		4
.L_1205:
        /*033c*/ 	.byte	0x04, 0x36
        /*033e*/ 	.short	(.L_1207 - .L_1206)
.L_1206:
        /*0340*/ 	.word	0x00000008
.L_1207:


//--------------------- .nv.info.mul_mat_vec_q5_0_q8_1_cuda8 --------------------------
	.section	.nv.info.mul_mat_vec_q5_0_q8_1_cuda8,"",@"SHT_CUDA_INFO"
	.sectionflags	@""
	.align	4


	//----- nvinfo : EIATTR_CUDA_API_VERSION
	.align		4
        /*0000*/ 	.byte	0x04, 0x37
        /*0002*/ 	.short	(.L_1209 - .L_1208)
.L_1208:
        /*0004*/ 	.word	0x00000082


	//----- nvinfo : EIATTR_KPARAM_INFO
	.align		4
.L_1209:
        /*0008*/ 	.byte	0x04, 0x17
        /*000a*/ 	.short	(.L_1211 - .L_1210)
.L_1210:
        /*000c*/ 	.word	0x00000000
        /*0010*/ 	.short	0x0006
        /*0012*/ 	.short	0x0024
        /*0014*/ 	.byte	0x00, 0xf0, 0x11, 0x00


	//----- nvinfo : EIATTR_KPARAM_INFO
	.align		4
.L_1211:
        /*0018*/ 	.byte	0x04, 0x17
        /*001a*/ 	.short	(.L_1213 - .L_1212)
.L_1212:
        /*001c*/ 	.word	0x00000000
        /*0020*/ 	.short	0x0005
        /*0022*/ 	.short	0x0020
        /*0024*/ 	.byte	0x00, 0xf0, 0x11, 0x00


	//----- nvinfo : EIATTR_KPARAM_INFO
	.align		4
.L_1213:
        /*0028*/ 	.byte	0x04, 0x17
        /*002a*/ 	.short	(.L_1215 - .L_1214)
.L_1214:
        /*002c*/ 	.word	0x00000000
        /*0030*/ 	.short	0x0004
        /*0032*/ 	.short	0x001c
        /*0034*/ 	.byte	0x00, 0xf0, 0x11, 0x00


	//----- nvinfo : EIATTR_KPARAM_INFO
	.align		4
.L_1215:
        /*0038*/ 	.byte	0x04, 0x17
        /*003a*/ 	.short	(.L_1217 - .L_1216)
.L_1216:
        /*003c*/ 	.word	0x00000000
        /*0040*/ 	.short	0x0003
        /*0042*/ 	.short	0x0018
        /*0044*/ 	.byte	0x00, 0xf0, 0x11, 0x00


	//----- nvinfo : EIATTR_KPARAM_INFO
	.align		4
.L_1217:
        /*0048*/ 	.byte	0x04, 0x17
        /*004a*/ 	.short	(.L_1219 - .L_1218)
.L_1218:
        /*004c*/ 	.word	0x00000000
        /*0050*/ 	.short	0x0002
        /*0052*/ 	.short	0x0010
        /*0054*/ 	.byte	0x00, 0xf5, 0x21, 0x00


	//----- nvinfo : EIATTR_KPARAM_INFO
	.align		4
.L_1219:
        /*0058*/ 	.byte	0x04, 0x17
        /*005a*/ 	.short	(.L_1221 - .L_1220)
.L_1220:
        /*005c*/ 	.word	0x00000000
        /*0060*/ 	.short	0x0001
        /*0062*/ 	.short	0x0008
        /*0064*/ 	.byte	0x00, 0xf5, 0x21, 0x00


	//----- nvinfo : EIATTR_KPARAM_INFO
	.align		4
.L_1221:
        /*0068*/ 	.byte	0x04, 0x17
        /*006a*/ 	.short	(.L_1223 - .L_1222)
.L_1222:
        /*006c*/ 	.word	0x00000000
        /*0070*/ 	.short	0x0000
        /*0072*/ 	.short	0x0000
        /*0074*/ 	.byte	0x00, 0xf5, 0x21, 0x00


	//----- nvinfo : EIATTR_SPARSE_MMA_MASK
	.align		4
.L_1223:
        /*0078*/ 	.byte	0x03, 0x50
        /*007a*/ 	.short	0x0000


	//----- nvinfo : EIATTR_MAXREG_COUNT
	.align		4
        /*007c*/ 	.byte	0x03, 0x1b
        /*007e*/ 	.short	0x00ff


	//----- nvinfo : EIATTR_NUM_BARRIERS
	.align		4
        /*0080*/ 	.byte	0x02, 0x4c
        /*0082*/ 	.byte	0x01
	.zero		1


	//----- nvinfo : EIATTR_MERCURY_ISA_VERSION
	.align		4
        /*0084*/ 	.byte	0x03, 0x5f
        /*0086*/ 	.short	0x0101


	//----- nvinfo : EIATTR_COOP_GROUP_MASK_REGIDS
	.align		4
        /*0088*/ 	.byte	0x04, 0x29
        /*008a*/ 	.short	(.L_1225 - .L_1224)


	//   ....[0]....
.L_1224:
        /*008c*/ 	.word	0xffffffff


	//   ....[1]....
        /*0090*/ 	.word	0xffffffff


	//   ....[2]....
        /*0094*/ 	.word	0xffffffff


	//   ....[3]....
        /*0098*/ 	.word	0xffffffff


	//   ....[4]....
        /*009c*/ 	.word	0xffffffff


	//   ....[5]....
        /*00a0*/ 	.word	0xffffffff


	//   ....[6]....
        /*00a4*/ 	.word	0xffffffff


	//   ....[7]....
        /*00a8*/ 	.word	0xffffffff


	//   ....[8]....
        /*00ac*/ 	.word	0xffffffff


	//   ....[9]....
        /*00b0*/ 	.word	0xffffffff


	//   ....[10]....
        /*00b4*/ 	.word	0xffffffff


	//   ....[11]....
        /*00b8*/ 	.word	0xffffffff


	//   ....[12]....
        /*00bc*/ 	.word	0xffffffff


	//   ....[13]....
        /*00c0*/ 	.word	0xffffffff


	//   ....[14]....
        /*00c4*/ 	.word	0xffffffff


	//   ....[15]....
        /*00c8*/ 	.word	0xffffffff


	//   ....[16]....
        /*00cc*/ 	.word	0xffffffff


	//   ....[17]....
        /*00d0*/ 	.word	0xffffffff


	//   ....[18]....
        /*00d4*/ 	.word	0xffffffff


	//   ....[19]....
        /*00d8*/ 	.word	0xffffffff


	//   ....[20]....
        /*00dc*/ 	.word	0xffffffff


	//   ....[21]....
        /*00e0*/ 	.word	0xffffffff


	//   ....[22]....
        /*00e4*/ 	.word	0xffffffff


	//   ....[23]....
        /*00e8*/ 	.word	0xffffffff


	//   ....[24]....
        /*00ec*/ 	.word	0xffffffff


	//   ....[25]....
        /*00f0*/ 	.word	0xffffffff


	//   ....[26]....
        /*00f4*/ 	.word	0xffffffff


	//   ....[27]....
        /*00f8*/ 	.word	0xffffffff


	//   ....[28]....
        /*00fc*/ 	.word	0xffffffff


	//   ....[29]....
        /*0100*/ 	.word	0xffffffff


	//   ....[30]....
        /*0104*/ 	.word	0xffffffff


	//   ....[31]....
        /*0108*/ 	.word	0xffffffff


	//   ....[32]....
        /*010c*/ 	.word	0xffffffff


	//   ....[33]....
        /*0110*/ 	.word	0xffffffff


	//   ....[34]....
        /*0114*/ 	.word	0xffffffff


	//   ....[35]....
        /*0118*/ 	.word	0xffffffff


	//   ....[36]....
        /*011c*/ 	.word	0xffffffff


	//   ....[37]....
        /*0120*/ 	.word	0xffffffff


	//   ....[38]....
        /*0124*/ 	.word	0xffffffff


	//   ....[39]....
        /*0128*/ 	.word	0xffffffff


	//   ....[40]....
        /*012c*/ 	.word	0xffffffff


	//   ....[41]....
        /*0130*/ 	.word	0xffffffff


	//   ....[42]....
        /*0134*/ 	.word	0xffffffff


	//   ....[43]....
        /*0138*/ 	.word	0xffffffff


	//   ....[44]....
        /*013c*/ 	.word	0xffffffff


	//   ....[45]....
        /*0140*/ 	.word	0xffffffff


	//   ....[46]....
        /*0144*/ 	.word	0xffffffff


	//   ....[47]....
        /*0148*/ 	.word	0xffffffff


	//   ....[48]....
        /*014c*/ 	.word	0xffffffff


	//   ....[49]....
        /*0150*/ 	.word	0xffffffff


	//   ....[50]....
        /*0154*/ 	.word	0xffffffff


	//   ....[51]....
        /*0158*/ 	.word	0xffffffff


	//   ....[52]....
        /*015c*/ 	.word	0xffffffff


	//   ....[53]....
        /*0160*/ 	.word	0xffffffff


	//   ....[54]....
        /*0164*/ 	.word	0xffffffff


	//   ....[55]....
        /*0168*/ 	.word	0xffffffff


	//   ....[56]....
        /*016c*/ 	.word	0xffffffff


	//   ....[57]....
        /*0170*/ 	.word	0xffffffff


	//   ....[58]....
        /*0174*/ 	.word	0xffffffff


	//   ....[59]....
        /*0178*/ 	.word	0xffffffff


	//   ....[60]....
        /*017c*/ 	.word	0xffffffff


	//   ....[61]....
        /*0180*/ 	.word	0xffffffff


	//   ....[62]....
        /*0184*/ 	.word	0xffffffff


	//   ....[63]....
        /*0188*/ 	.word	0xffffffff


	//   ....[64]....
        /*018c*/ 	.word	0xffffffff


	//   ....[65]....
        /*0190*/ 	.word	0xffffffff


	//   ....[66]....
        /*0194*/ 	.word	0xffffffff


	//   ....[67]....
        /*0198*/ 	.word	0xffffffff


	//   ....[68]....
        /*019c*/ 	.word	0xffffffff


	//   ....[69]....
        /*01a0*/ 	.word	0xffffffff


	//   ....[70]....
        /*01a4*/ 	.word	0xffffffff


	//   ....[71]....
        /*01a8*/ 	.word	0xffffffff


	//   ....[72]....
        /*01ac*/ 	.word	0xffffffff


	//   ....[73]....
        /*01b0*/ 	.word	0xffffffff


	//   ....[74]....
        /*01b4*/ 	.word	0xffffffff


	//   ....[75]....
        /*01b8*/ 	.word	0xffffffff


	//   ....[76]....
        /*01bc*/ 	.word	0xffffffff


	//   ....[77]....
        /*01c0*/ 	.word	0xffffffff


	//   ....[78]....
        /*01c4*/ 	.word	0xffffffff


	//   ....[79]....
        /*01c8*/ 	.word	0xffffffff


	//----- nvinfo : EIATTR_COOP_GROUP_INSTR_OFFSETS
	.align		4
.L_1225:
        /*01cc*/ 	.byte	0x04, 0x28
        /*01ce*/ 	.short	(.L_1227 - .L_1226)


	//   ....[0]....
.L_1226:
        /*01d0*/ 	.word	0x00001b80


	//   ....[1]....
        /*01d4*/ 	.word	0x00001ba0


	//   ....[2]....
        /*01d8*/ 	.word	0x00001bc0


	//   ....[3]....
        /*01dc*/ 	.word	0x00001be0


	//   ....[4]....
        /*01e0*/ 	.word	0x00001c00


	//   ....[5]....
        /*01e4*/ 	.word	0x00001c20


	//   ....[6]....
        /*01e8*/ 	.word	0x00001c50


	//   ....[7]....
        /*01ec*/ 	.word	0x00001c80


	//   ....[8]....
        /*01f0*/ 	.word	0x00001ca0


	//   ....[9]....
        /*01f4*/ 	.word	0x00001cd0


	//   ....[10]....
        /*01f8*/ 	.word	0x00001d00


	//   ....[11]....
        /*01fc*/ 	.word	0x00001d20


	//   ....[12]....
        /*0200*/ 	.word	0x00001d40


	//   ....[13]....
        /*0204*/ 	.word	0x00001d50


	//   ....[14]....
        /*0208*/ 	.word	0x00001d70


	//   ....[15]....
        /*020c*/ 	.word	0x00001d90


	//   ....[16]....
        /*0210*/ 	.word	0x00001db0


	//   ....[17]....
        /*0214*/ 	.word	0x00001dd0


	//   ....[18]....
        /*0218*/ 	.word	0x00001df0


	//   ....[19]....
        /*021c*/ 	.word	0x00001e10


	//   ....[20]....
        /*0220*/ 	.word	0x00001e30


	//   ....[21]....
        /*0224*/ 	.word	0x00001e50


	//   ....[22]....
        /*0228*/ 	.word	0x00001e70


	//   ....[23]....
        /*022c*/ 	.word	0x00001e90


	//   ....[24]....
        /*0230*/ 	.word	0x00001eb0


	//   ....[25]....
        /*0234*/ 	.word	0x00001ed0


	//   ....[26]....
        /*0238*/ 	.word	0x00001ef0


	//   ....[27]....
        /*023c*/ 	.word	0x00001f10


	//   ....[28]....
        /*0240*/ 	.word	0x00001f30


	//   ....[29]....
        /*0244*/ 	.word	0x00001f50


	//   ....[30]....
        /*0248*/ 	.word	0x00001f70


	//   ....[31]....
        /*024c*/ 	.word	0x00001f90


	//   ....[32]....
        /*0250*/ 	.word	0x00001fb0


	//   ....[33]....
        /*0254*/ 	.word	0x00001fd0


	//   ....[34]....
        /*0258*/ 	.word	0x00001ff0


	//   ....[35]....
        /*025c*/ 	.word	0x00002010


	//   ....[36]....
        /*0260*/ 	.word	0x00002030


	//   ....[37]....
        /*0264*/ 	.word	0x00002050


	//   ....[38]....
        /*0268*/ 	.word	0x00002070


	//   ....[39]....
        /*026c*/ 	.word	0x00002090


	//   ....[40]....
        /*0270*/ 	.word	0x000020b0


	//   ....[41]....
        /*0274*/ 	.word	0x000020d0


	//   ....[42]....
        /*0278*/ 	.word	0x000020f0


	//   ....[43]....
        /*027c*/ 	.word	0x00002110


	//   ....[44]....
        /*0280*/ 	.word	0x00002130


	//   ....[45]....
        /*0284*/ 	.word	0x00002160


	//   ....[46]....
        /*0288*/ 	.word	0x00002180


	//   ....[47]....
        /*028c*/ 	.word	0x000021a0


	//   ....[48]....
        /*0290*/ 	.word	0x000021c0


	//   ....[49]....
        /*0294*/ 	.word	0x000021e0


	//   ....[50]....
        /*0298*/ 	.word	0x00002200


	//   ....[51]....
        /*029c*/ 	.word	0x00002220


	//   ....[52]....
        /*02a0*/ 	.word	0x00002240


	//   ....[53]....
        /*02a4*/ 	.word	0x00002260


	//   ....[54]....
        /*02a8*/ 	.word	0x00002280


	//   ....[55]....
        /*02ac*/ 	.word	0x000022a0


	//   ....[56]....
        /*02b0*/ 	.word	0x000022c0


	//   ....[57]....
        /*02b4*/ 	.word	0x000022e0


	//   ....[58]....
        /*02b8*/ 	.word	0x00002300


	//   ....[59]....
        /*02bc*/ 	.word	0x00002320


	//   ....[60]....
        /*02c0*/ 	.word	0x00002340


	//   ....[61]....
        /*02c4*/ 	.word	0x00002360


	//   ....[62]....
        /*02c8*/ 	.word	0x00002380


	//   ....[63]....
        /*02cc*/ 	.word	0x000023a0


	//   ....[64]....
        /*02d0*/ 	.word	0x000023c0


	//   ....[65]....
        /*02d4*/ 	.word	0x000023f0


	//   ....[66]....
        /*02d8*/ 	.word	0x00002410


	//   ....[67]....
        /*02dc*/ 	.word	0x00002430


	//   ....[68]....
        /*02e0*/ 	.word	0x00002450


	//   ....[69]....
        /*02e4*/ 	.word	0x00002470


	//   ....[70]....
        /*02e8*/ 	.word	0x00002670


	//   ....[71]....
        /*02ec*/ 	.word	0x00002680


	//   ....[72]....
        /*02f0*/ 	.word	0x000026b0


	//   ....[73]....
        /*02f4*/ 	.word	0x000026c0


	//   ....[74]....
        /*02f8*/ 	.word	0x000026f0


	//   ....[75]....
        /*02fc*/ 	.word	0x00002700


	//   ....[76]....
        /*0300*/ 	.word	0x00002740


	//   ....[77]....
        /*0304*/ 	.word	0x00002750


	//   ....[78]....
        /*0308*/ 	.word	0x000027b0


	//   ....[79]....
        /*030c*/ 	.word	0x000027e0


	//----- nvinfo : EIATTR_VRC_CTA_INIT_COUNT
	.align		4
.L_1227:
        /*0310*/ 	.byte	0x02, 0x4a
	.zero		1
	.zero		1


	//----- nvinfo : EIATTR_EXIT_INSTR_OFFSETS
	.align		4
        /*0314*/ 	.byte	0x04, 0x1c
        /*0316*/ 	.short	(.L_1229 - .L_1228)


	//   ....[0]....
.L_1228:
        /*0318*/ 	.word	0x000019d0


	//   ....[1]....
        /*031c*/ 	.word	0x00002950


	//   ....[2]....
        /*0320*/ 	.word	0x000029c0


	//----- nvinfo : EIATTR_CRS_STACK_SIZE
	.align		4
.L_1229:
        /*0324*/ 	.byte	0x04, 0x1e
        /*0326*/ 	.short	(.L_1231 - .L_1230)
.L_1230:
        /*0328*/ 	.word	0x00000000


	//----- nvinfo : EIATTR_CBANK_PARAM_SIZE
	.align		4
.L_1231:
        /*032c*/ 	.byte	0x03, 0x19
        /*032e*/ 	.short	0x0028


	//----- nvinfo : EIATTR_PARAM_CBANK
	.align		4
        /*0330*/ 	.byte	0x04, 0x0a
        /*0332*/ 	.short	(.L_1233 - .L_1232)
	.align		4
.L_1232:
        /*0334*/ 	.word	index@(.nv.constant0.mul_mat_vec_q5_0_q8_1_cuda8)
        /*0338*/ 	.short	0x0380
        /*033a*/ 	.short	0x0028


	//----- nvinfo : EIATTR_SW_WAR
	.align		4
.L_1233:
        /*033c*/ 	.byte	0x04, 0x36
        /*033e*/ 	.short	(.L_1235 - .L_1234)
.L_1234:
        /*0340*/ 	.word	0x00000008
.L_1235:


//--------------------- .nv.info.mul_mat_vec_q4_1_q8_1_cuda8 --------------------------
	.section	.nv.info.mul_mat_vec_q4_1_q8_1_cuda8,"",@"SHT_CUDA_INFO"
	.sectionflags	@""
	.align	4


	//----- nvinfo : EIATTR_CUDA_API_VERSION
	.align		4
        /*0000*/ 	.byte	0x04, 0x37
        /*0002*/ 	.short	(.L_1237 - .L_1236)
.L_1236:
        /*0004*/ 	.word	0x00000082


	//----- nvinfo : EIATTR_KPARAM_INFO
	.align		4
.L_1237:
        /*0008*/ 	.byte	0x04, 0x17
        /*000a*/ 	.short	(.L_1239 - .L_1238)
.L_1238:
        /*000c*/ 	.word	0x00000000
        /*0010*/ 	.short	0x0006
        /*0012*/ 	.short	0x0024
        /*0014*/ 	.byte	0x00, 0xf0, 0x11, 0x00


	//----- nvinfo : EIATTR_KPARAM_INFO
	.align		4
.L_1239:
        /*0018*/ 	.byte	0x04, 0x17
        /*001a*/ 	.short	(.L_1241 - .L_1240)
.L_1240:
        /*001c*/ 	.word	0x00000000
        /*0020*/ 	.short	0x0005
        /*0022*/ 	.short	0x0020
        /*0024*/ 	.byte	0x00, 0xf0, 0x11, 0x00


	//----- nvinfo : EIATTR_KPARAM_INFO
	.align		4
.L_1241:
        /*0028*/ 	.byte	0x04, 0x17
        /*002a*/ 	.short	(.L_1243 - .L_1242)
.L_1242:
        /*002c*/ 	.word	0x00000000
        /*0030*/ 	.short	0x0004
        /*0032*/ 	.short	0x001c
        /*0034*/ 	.byte	0x00, 0xf0, 0x11, 0x00


	//----- nvinfo : EIATTR_KPARAM_INFO
	.align		4
.L_1243:
        /*0038*/ 	.byte	0x04, 0x17
        /*003a*/ 	.short	(.L_1245 - .L_1244)
.L_1244:
        /*003c*/ 	.word	0x00000000
        /*0040*/ 	.short	0x0003
        /*0042*/ 	.short	0x0018
        /*0044*/ 	.byte	0x00, 0xf0, 0x11, 0x00


	//----- nvinfo : EIATTR_KPARAM_INFO
	.align		4
.L_1245:
        /*0048*/ 	.byte	0x04, 0x17
        /*004a*/ 	.short	(.L_1247 - .L_1246)
.L_1246:
        /*004c*/ 	.word	0x00000000
        /*0050*/ 	.short	0x0002
        /*0052*/ 	.short	0x0010
        /*0054*/ 	.byte	0x00, 0xf5, 0x21, 0x00


	//----- nvinfo : EIATTR_KPARAM_INFO
	.align		4
.L_1247:
        /*0058*/ 	.byte	0x04, 0x17
        /*005a*/ 	.short	(.L_1249 - .L_1248)
.L_1248:
        /*005c*/ 	.word	0x00000000
        /*0060*/ 	.short	0x0001
        /*0062*/ 	.short	0x0008
        /*0064*/ 	.byte	0x00, 0xf5, 0x21, 0x00


	//----- nvinfo : EIATTR_KPARAM_INFO
	.align		4
.L_1249:
        /*0068*/ 	.byte	0x04, 0x17
        /*006a*/ 	.short	(.L_1251 - .L_1250)
.L_1250:
        /*006c*/ 	.word	0x00000000
        /*0070*/ 	.short	0x0000
        /*0072*/ 	.short	0x0000
        /*0074*/ 	.byte	0x00, 0xf5, 0x21, 0x00


	//----- nvinfo : EIATTR_SPARSE_MMA_MASK
	.align		4
.L_1251:
        /*0078*/ 	.byte	0x03, 0x50
        /*007a*/ 	.short	0x0000


	//----- nvinfo : EIATTR_MAXREG_COUNT
	.align		4
        /*007c*/ 	.byte	0x03, 0x1b
        /*007e*/ 	.short	0x00ff


	//----- nvinfo : EIATTR_NUM_BARRIERS
	.align		4
        /*0080*/ 	.byte	0x02, 0x4c
        /*0082*/ 	.byte	0x01
	.zero		1


	//----- nvinfo : EIATTR_MERCURY_ISA_VERSION
	.align		4
        /*0084*/ 	.byte	0x03, 0x5f
        /*0086*/ 	.short	0x0101


	//----- nvinfo : EIATTR_COOP_GROUP_MASK_REGIDS
	.align		4
        /*0088*/ 	.byte	0x04, 0x29
        /*008a*/ 	.short	(.L_1253 - .L_1252)


	//   ....[0]....
.L_1252:
        /*008c*/ 	.word	0xffffffff


	//   ....[1]....
        /*0090*/ 	.word	0xffffffff


	//   ....[2]....
        /*0094*/ 	.word	0xffffffff


	//   ....[3]....
        /*0098*/ 	.word	0xffffffff


	//   ....[4]....
        /*009c*/ 	.word	0xffffffff


	//   ....[5]....
        /*00a0*/ 	.word	0xffffffff


	//   ....[6]....
        /*00a4*/ 	.word	0xffffffff


	//   ....[7]....
        /*00a8*/ 	.word	0xffffffff


	//   ....[8]....
        /*00ac*/ 	.word	0xffffffff


	//   ....[9]....
        /*00b0*/ 	.word	0xffffffff


	//   ....[10]....
        /*00b4*/ 	.word	0xffffffff


	//   ....[11]....
        /*00b8*/ 	.word	0xffffffff


	//   ....[12]....
        /*00bc*/ 	.word	0xffffffff


	//   ....[13]....
        /*00c0*/ 	.word	0xffffffff


	//   ....[14]....
        /*00c4*/ 	.word	0xffffffff


	//   ....[15]....
        /*00c8*/ 	.word	0xffffffff


	//   ....[16]....
        /*00cc*/ 	.word	0xffffffff


	//   ....[17]....
        /*00d0*/ 	.word	0xffffffff


	//   ....[18]....
        /*00d4*/ 	.word	0xffffffff


	//   ....[19]....
        /*00d8*/ 	.word	0xffffffff


	//   ....[20]....
        /*00dc*/ 	.word	0xffffffff


	//   ....[21]....
        /*00e0*/ 	.word	0xffffffff


	//   ....[22]....
        /*00e4*/ 	.word	0xffffffff


	//   ....[23]....
        /*00e8*/ 	.word	0xffffffff


	//   ....[24]....
        /*00ec*/ 	.word	0xffffffff


	//   ....[25]....
        /*00f0*/ 	.word	0xffffffff


	//   ....[26]....
        /*00f4*/ 	.word	0xffffffff


	//   ....[27]....
        /*00f8*/ 	.word	0xffffffff


	//   ....[28]....
        /*00fc*/ 	.word	0xffffffff


	//   ....[29]....
        /*0100*/ 	.word	0xffffffff


	//   ....[30]....
        /*0104*/ 	.word	0xffffffff


	//   ....[31]....
        /*0108*/ 	.word	0xffffffff


	//   ....[32]....
        /*010c*/ 	.word	0xffffffff


	//   ....[33]....
        /*0110*/ 	.word	0xffffffff


	//   ....[34]....
        /*0114*/ 	.word	0xffffffff


	//   ....[35]....
        /*0118*/ 	.word	0xffffffff


	//   ....[36]....
        /*011c*/ 	.word	0xffffffff


	//   ....[37]....
        /*0120*/ 	.word	0xffffffff


	//   ....[38]....
        /*0124*/ 	.word	0xffffffff


	//   ....[39]....
        /*0128*/ 	.word	0xffffffff


	//   ....[40]....
        /*012c*/ 	.word	0xffffffff


	//   ....[41]....
        /*0130*/ 	.word	0xffffffff


	//   ....[42]....
        /*0134*/ 	.word	0xffffffff


	//   ....[43]....
        /*0138*/ 	.word	0xffffffff


	//   ....[44]....
        /*013c*/ 	.word	0xffffffff


	//   ....[45]....
        /*0140*/ 	.word	0xffffffff


	//   ....[46]....
        /*0144*/ 	.word	0xffffffff


	//   ....[47]....
        /*0148*/ 	.word	0xffffffff


	//   ....[48]....
        /*014c*/ 	.word	0xffffffff


	//   ....[49]....
        /*0150*/ 	.word	0xffffffff


	//   ....[50]....
        /*0154*/ 	.word	0xffffffff


	//   ....[51]....
        /*0158*/ 	.word	0xffffffff


	//   ....[52]....
        /*015c*/ 	.word	0xffffffff


	//   ....[53]....
        /*0160*/ 	.word	0xffffffff


	//   ....[54]....
        /*0164*/ 	.word	0xffffffff


	//   ....[55]....
        /*0168*/ 	.word	0xffffffff


	//   ....[56]....
        /*016c*/ 	.word	0xffffffff


	//   ....[57]....
        /*0170*/ 	.word	0xffffffff


	//   ....[58]....
        /*0174*/ 	.word	0xffffffff


	//   ....[59]....
        /*0178*/ 	.word	0xffffffff


	//   ....[60]....
        /*017c*/ 	.word	0xffffffff


	//   ....[61]....
        /*0180*/ 	.word	0xffffffff


	//   ....[62]....
        /*0184*/ 	.word	0xffffffff


	//   ....[63]....
        /*0188*/ 	.word	0xffffffff


	//   ....[64]....
        /*018c*/ 	.word	0xffffffff


	//   ....[65]....
        /*0190*/ 	.word	0xffffffff


	//   ....[66]....
        /*0194*/ 	.word	0xffffffff


	//   ....[67]....
        /*0198*/ 	.word	0xffffffff


	//   ....[68]....
        /*019c*/ 	.word	0xffffffff


	//   ....[69]....
        /*01a0*/ 	.word	0xffffffff


	//   ....[70]....
        /*01a4*/ 	.word	0xffffffff


	//   ....[71]....
        /*01a8*/ 	.word	0xffffffff


	//   ....[72]....
        /*01ac*/ 	.word	0xffffffff


	//   ....[73]....
        /*01b0*/ 	.word	0xffffffff


	//   ....[74]....
        /*01b4*/ 	.word	0xffffffff


	//   ....[75]....
        /*01b8*/ 	.word	0xffffffff


	//   ....[76]....
        /*01bc*/ 	.word	0xffffffff


	//   ....[77]....
        /*01c0*/ 	.word	0xffffffff


	//   ....[78]....
        /*01c4*/ 	.word	0xffffffff


	//   ....[79]....
        /*01c8*/ 	.word	0xffffffff


	//----- nvinfo : EIATTR_COOP_GROUP_INSTR_OFFSETS
	.align		4
.L_1253:
        /*01cc*/ 	.byte	0x04, 0x28
        /*01ce*/ 	.short	(.L_1255 - .L_1254)


	//   ....[0]....
.L_1254:
        /*01d0*/ 	.word	0x000017c0


	//   ....[1]....
        /*01d4*/ 	.word	0x000017e0


	//   ....[2]....
        /*01d8*/ 	.word	0x00001800


	//   ....[3]....
        /*01dc*/ 	.word	0x00001820


	//   ....[4]....
        /*01e0*/ 	.word	0x00001840


	//   ....[5]....
        /*01e4*/ 	.word	0x00001860


	//   ....[6]....
        /*01e8*/ 	.word	0x00001880


	//   ....[7]....
        /*01ec*/ 	.word	0x000018b0


	//   ....[8]....
        /*01f0*/ 	.word	0x000018e0


	//   ....[9]....
        /*01f4*/ 	.word	0x00001910


	//   ....[10]....
        /*01f8*/ 	.word	0x00001940


	//   ....[11]....
        /*01fc*/ 	.word	0x00001960


	//   ....[12]....
        /*0200*/ 	.word	0x00001980


	//   ....[13]....
        /*0204*/ 	.word	0x00001990


	//   ....[14]....
        /*0208*/ 	.word	0x000019b0


	//   ....[15]....
        /*020c*/ 	.word	0x000019d0


	//   ....[16]....
        /*0210*/ 	.word	0x000019f0


	//   ....[17]....
        /*0214*/ 	.word	0x00001a10


	//   ....[18]....
        /*0218*/ 	.word	0x00001a30


	//   ....[19]....
        /*021c*/ 	.word	0x00001a50


	//   ....[20]....
        /*0220*/ 	.word	0x00001a70


	//   ....[21]....
        /*0224*/ 	.word	0x00001a90


	//   ....[22]....
        /*0228*/ 	.word	0x00001ab0


	//   ....[23]....
        /*022c*/ 	.word	0x00001ad0


	//   ....[24]....
        /*0230*/ 	.word	0x00001af0


	//   ....[25]....
        /*0234*/ 	.word	0x00001b10


	//   ....[26]....
        /*0238*/ 	.word	0x00001b30


	//   ....[27]....
        /*023c*/ 	.word	0x00001b50


	//   ....[28]....
        /*0240*/ 	.word	0x00001b70


	//   ....[29]....
        /*0244*/ 	.word	0x00001b90


	//   ....[30]....
        /*0248*/ 	.word	0x00001bb0


	//   ....[31]....
        /*024c*/ 	.word	0x00001bd0


	//   ....[32]....
        /*0250*/ 	.word	0x00001bf0


	//   ....[33]....
        /*0254*/ 	.word	0x00001c10


	//   ....[34]....
        /*0258*/ 	.word	0x00001c30


	//   ....[35]....
        /*025c*/ 	.word	0x00001c50


	//   ....[36]....
        /*0260*/ 	.word	0x00001c70


	//   ....[37]....
        /*0264*/ 	.word	0x00001c90


	//   ....[38]....
        /*0268*/ 	.word	0x00001cb0


	//   ....[39]....
        /*026c*/ 	.word	0x00001cd0


	//   ....[40]....
        /*0270*/ 	.word	0x00001cf0


	//   ....[41]....
        /*0274*/ 	.word	0x00001d10


	//   ....[42]....
        /*0278*/ 	.word	0x00001d30


	//   ....[43]....
        /*027c*/ 	.word	0x00001d50


	//   ....[44]....
        /*0280*/ 	.word	0x00001d70


	//   ....[45]....
        /*0284*/ 	.word	0x00001da0


	//   ....[46]....
        /*0288*/ 	.word	0x00001dc0


	//   ....[47]....
        /*028c*/ 	.word	0x00001de0


	//   ....[48]....
        /*0290*/ 	.word	0x00001e00


	//   ....[49]....
        /*0294*/ 	.word	0x00001e20


	//   ....[50]....
        /*0298*/ 	.word	0x00001e40


	//   ....[51]....
        /*029c*/ 	.word	0x00001e60


	//   ....[52]....
        /*02a0*/ 	.word	0x00001e80


	//   ....[53]....
        /*02a4*/ 	.word	0x00001ea0


	//   ....[54]....
        /*02a8*/ 	.word	0x00001ec0


	//   ....[55]....
        /*02ac*/ 	.word	0x00001ee0


	//   ....[56]....
        /*02b0*/ 	.word	0x00001f00


	//   ....[57]....
        /*02b4*/ 	.word	0x00001f20


	//   ....[58]....
        /*02b8*/ 	.word	0x00001f40


	//   ....[59]....
        /*02bc*/ 	.word	0x00001f60


	//   ....[60]....
        /*02c0*/ 	.word	0x00001f80


	//   ....[61]....
        /*02c4*/ 	.word	0x00001fa0


	//   ....[62]....
        /*02c8*/ 	.word	0x00001fc0


	//   ....[63]....
        /*02cc*/ 	.word	0x00001ff0


	//   ....[64]....
        /*02d0*/ 	.word	0x00002010


	//   ....[65]....
        /*02d4*/ 	.word	0x00002040


	//   ....[66]....
        /*02d8*/ 	.word	0x00002060


	//   ....[67]....
        /*02dc*/ 	.word	0x00002080


	//   ....[68]....
        /*02e0*/ 	.word	0x000020a0


	//   ....[69]....
        /*02e4*/ 	.word	0x000020c0


	//   ....[70]....
        /*02e8*/ 	.word	0x000022b0


	//   ....[71]....
        /*02ec*/ 	.word	0x000022c0


	//   ....[72]....
        /*02f0*/ 	.word	0x000022f0


	//   ....[73]....
        /*02f4*/ 	.word	0x00002310


	//   ....[74]....
        /*02f8*/ 	.word	0x00002340


	//   ....[75]....
        /*02fc*/ 	.word	0x00002350


	//   ....[76]....
        /*0300*/ 	.word	0x00002390


	//   ....[77]....
        /*0304*/ 	.word	0x000023a0


	//   ....[78]....
        /*0308*/ 	.word	0x00002400


	//   ....[79]....
        /*030c*/ 	.word	0x00002430


	//----- nvinfo : EIATTR_VRC_CTA_INIT_COUNT
	.align		4
.L_1255:
        /*0310*/ 	.byte	0x02, 0x4a
	.zero		1
	.zero		1


	//----- nvinfo : EIATTR_EXIT_INSTR_OFFSETS
	.align		4
        /*0314*/ 	.byte	0x04, 0x1c
        /*0316*/ 	.short	(.L_1257 - .L_1256)


	//   ....[0]....
.L_1256:
        /*0318*/ 	.word	0x00001620


	//   ....[1]....
        /*031c*/ 	.word	0x000025a0


	//   ....[2]....
        /*0320*/ 	.word	0x00002610


	//----- nvinfo : EIATTR_CRS_STACK_SIZE
	.align		4
.L_1257:
        /*0324*/ 	.byte	0x04, 0x1e
        /*0326*/ 	.short	(.L_1259 - .L_1258)
.L_1258:
        /*0328*/ 	.word	0x00000000


	//----- nvinfo : EIATTR_CBANK_PARAM_SIZE
	.align		4
.L_1259:
        /*032c*/ 	.byte	0x03, 0x19
        /*032e*/ 	.short	0x0028


	//----- nvinfo : EIATTR_PARAM_CBANK
	.align		4
        /*0330*/ 	.byte	0x04, 0x0a
        /*0332*/ 	.short	(.L_1261 - .L_1260)
	.align		4
.L_1260:
        /*0334*/ 	.word	index@(.nv.constant0.mul_mat_vec_q4_1_q8_1_cuda8)
        /*0338*/ 	.short	0x0380
        /*033a*/ 	.short	0x0028


	//----- nvinfo : EIATTR_SW_WAR
	.align		4
.L_1261:
        /*033c*/ 	.byte	0x04, 0x36
        /*033e*/ 	.short	(.L_1263 - .L_1262)
.L_1262:
        /*0340*/ 	.word	0x00000008
.L_1263:


//--------------------- .nv.info.mul_mat_vec_q4_0_q8_1_cuda8 --------------------------
	.section	.nv.info.mul_mat_vec_q4_0_q8_1_cuda8,"",@"SHT_CUDA_INFO"
	.sectionflags	@""
	.align	4


	//----- nvinfo : EIATTR_CUDA_API_VERSION
	.align		4
        /*0000*/ 	.byte	0x04, 0x37
        /*0002*/ 	.short	(.L_1265 - .L_1264)
.L_1264:
        /*0004*/ 	.word	0x00000082


	//----- nvinfo : EIATTR_KPARAM_INFO
	.align		4
.L_1265:
        /*0008*/ 	.byte	0x04, 0x17
        /*000a*/ 	.short	(.L_1267 - .L_1266)
.L_1266:
        /*000c*/ 	.word	0x00000000
        /*0010*/ 	.short	0x0006
        /*0012*/ 	.short	0x0024
        /*0014*/ 	.byte	0x00, 0xf0, 0x11, 0x00


	//----- nvinfo : EIATTR_KPARAM_INFO
	.align		4
.L_1267:
        /*0018*/ 	.byte	0x04, 0x17
        /*001a*/ 	.short	(.L_1269 - .L_1268)
.L_1268:
        /*001c*/ 	.word	0x00000000
        /*0020*/ 	.short	0x0005
        /*0022*/ 	.short	0x0020
        /*0024*/ 	.byte	0x00, 0xf0, 0x11, 0x00


	//----- nvinfo : EIATTR_KPARAM_INFO
	.align		4
.L_1269:
        /*0028*/ 	.byte	0x04, 0x17
        /*002a*/ 	.short	(.L_1271 - .L_1270)
.L_1270:
        /*002c*/ 	.word	0x00000000
        /*0030*/ 	.short	0x0004
        /*0032*/ 	.short	0x001c
        /*0034*/ 	.byte	0x00, 0xf0, 0x11, 0x00


	//----- nvinfo : EIATTR_KPARAM_INFO
	.align		4
.L_1271:
        /*0038*/ 	.byte	0x04, 0x17
        /*003a*/ 	.short	(.L_1273 - .L_1272)
.L_1272:
        /*003c*/ 	.word	0x00000000
        /*0040*/ 	.short	0x0003
        /*0042*/ 	.short	0x0018
        /*0044*/ 	.byte	0x00, 0xf0, 0x11, 0x00


	//----- nvinfo : EIATTR_KPARAM_INFO
	.align		4
.L_1273:
        /*0048*/ 	.byte	0x04, 0x17
        /*004a*/ 	.short	(.L_1275 - .L_1274)
.L_1274:
        /*004c*/ 	.word	0x00000000
        /*0050*/ 	.short	0x0002
        /*0052*/ 	.short	0x0010
        /*0054*/ 	.byte	0x00, 0xf5, 0x21, 0x00


	//----- nvinfo : EIATTR_KPARAM_INFO
	.align		4
.L_1275:
        /*0058*/ 	.byte	0x04, 0x17
        /*005a*/ 	.short	(.L_1277 - .L_1276)
.L_1276:
        /*005c*/ 	.word	0x00000000
        /*0060*/ 	.short	0x0001
        /*0062*/ 	.short	0x0008
        /*0064*/ 	.byte	0x00, 0xf5, 0x21, 0x00


	//----- nvinfo : EIATTR_KPARAM_INFO
	.align		4
.L_1277:
        /*0068*/ 	.byte	0x04, 0x17
        /*006a*/ 	.short	(.L_1279 - .L_1278)
.L_1278:
        /*006c*/ 	.word	0x00000000
        /*0070*/ 	.short	0x0000
        /*0072*/ 	.short	0x0000
        /*0074*/ 	.byte	0x00, 0xf5, 0x21, 0x00


	//----- nvinfo : EIATTR_SPARSE_MMA_MASK
	.align		4
.L_1279:
        /*0078*/ 	.byte	0x03, 0x50
        /*007a*/ 	.short	0x0000


	//----- nvinfo : EIATTR_MAXREG_COUNT
	.align		4
        /*007c*/ 	.byte	0x03, 0x1b
        /*007e*/ 	.short	0x00ff


	//----- nvinfo : EIATTR_NUM_BARRIERS
	.align		4
        /*0080*/ 	.byte	0x02, 0x4c
        /*0082*/ 	.byte	0x01
	.zero		1


	//----- nvinfo : EIATTR_MERCURY_ISA_VERSION
	.align		4
        /*0084*/ 	.byte	0x03, 0x5f
        /*0086*/ 	.short	0x0101


	//----- nvinfo : EIATTR_COOP_GROUP_MASK_REGIDS
	.align		4
        /*0088*/ 	.byte	0x04, 0x29
        /*008a*/ 	.short	(.L_1281 - .L_1280)


	//   ....[0]....
.L_1280:
        /*008c*/ 	.word	0xffffffff


	//   ....[1]....
        /*0090*/ 	.word	0xffffffff


	//   ....[2]....
        /*0094*/ 	.word	0xffffffff


	//   ....[3]....
        /*0098*/ 	.word	0xffffffff


	//   ....[4]....
        /*009c*/ 	.word	0xffffffff


	//   ....[5]....
        /*00a0*/ 	.word	0xffffffff


	//   ....[6]....
        /*00a4*/ 	.word	0xffffffff


	//   ....[7]....
        /*00a8*/ 	.word	0xffffffff


	//   ....[8]....
        /*00ac*/ 	.word	0xffffffff


	//   ....[9]....
        /*00b0*/ 	.word	0xffffffff


	//   ....[10]....
        /*00b4*/ 	.word	0xffffffff


	//   ....[11]....
        /*00b8*/ 	.word	0xffffffff


	//   ....[12]....
        /*00bc*/ 	.word	0xffffffff


	//   ....[13]....
        /*00c0*/ 	.word	0xffffffff


	//   ....[14]....
        /*00c4*/ 	.word	0xffffffff


	//   ....[15]....
        /*00c8*/ 	.word	0xffffffff


	//   ....[16]....
        /*00cc*/ 	.word	0xffffffff


	//   ....[17]....
        /*00d0*/ 	.word	0xffffffff


	//   ....[18]....
        /*00d4*/ 	.word	0xffffffff


	//   ....[19]....
        /*00d8*/ 	.word	0xffffffff


	//   ....[20]....
        /*00dc*/ 	.word	0xffffffff


	//   ....[21]....
        /*00e0*/ 	.word	0xffffffff


	//   ....[22]....
        /*00e4*/ 	.word	0xffffffff


	//   ....[23]....
        /*00e8*/ 	.word	0xffffffff


	//   ....[24]....
        /*00ec*/ 	.word	0xffffffff


	//   ....[25]....
        /*00f0*/ 	.word	0xffffffff


	//   ....[26]....
        /*00f4*/ 	.word	0xffffffff


	//   ....[27]....
        /*00f8*/ 	.word	0xffffffff


	//   ....[28]....
        /*00fc*/ 	.word	0xffffffff


	//   ....[29]....
        /*0100*/ 	.word	0xffffffff


	//   ....[30]....
        /*0104*/ 	.word	0xffffffff


	//   ....[31]....
        /*0108*/ 	.word	0xffffffff


	//   ....[32]....
        /*010c*/ 	.word	0xffffffff


	//   ....[33]....
        /*0110*/ 	.word	0xffffffff


	//   ....[34]....
        /*0114*/ 	.word	0xffffffff


	//   ....[35]....
        /*0118*/ 	.word	0xffffffff


	//   ....[36]....
        /*011c*/ 	.word	0xffffffff


	//   ....[37]....
        /*0120*/ 	.word	0xffffffff


	//   ....[38]....
        /*0124*/ 	.word	0xffffffff


	//   ....[39]....
        /*0128*/ 	.word	0xffffffff


	//   ....[40]....
        /*012c*/ 	.word	0xffffffff


	//   ....[41]....
        /*0130*/ 	.word	0xffffffff


	//   ....[42]....
        /*0134*/ 	.word	0xffffffff


	//   ....[43]....
        /*0138*/ 	.word	0xffffffff


	//   ....[44]....
        /*013c*/ 	.word	0xffffffff


	//   ....[45]....
        /*0140*/ 	.word	0xffffffff


	//   ....[46]....
        /*0144*/ 	.word	0xffffffff


	//   ....[47]....
        /*0148*/ 	.word	0xffffffff


	//   ....[48]....
        /*014c*/ 	.word	0xffffffff


	//   ....[49]....
        /*0150*/ 	.word	0xffffffff


	//   ....[50]....
        /*0154*/ 	.word	0xffffffff


	//   ....[51]....
        /*0158*/ 	.word	0xffffffff


	//   ....[52]....
        /*015c*/ 	.word	0xffffffff


	//   ....[53]....
        /*0160*/ 	.word	0xffffffff


	//   ....[54]....
        /*0164*/ 	.word	0xffffffff


	//   ....[55]....
        /*0168*/ 	.word	0xffffffff


	//   ....[56]....
        /*016c*/ 	.word	0xffffffff


	//   ....[57]....
        /*0170*/ 	.word	0xffffffff


	//   ....[58]....
        /*0174*/ 	.word	0xffffffff


	//   ....[59]....
        /*0178*/ 	.word	0xffffffff


	//   ....[60]....
        /*017c*/ 	.word	0xffffffff


	//   ....[61]....
        /*0180*/ 	.word	0xffffffff


	//   ....[62]....
        /*0184*/ 	.word	0xffffffff


	//   ....[63]....
        /*0188*/ 	.word	0xffffffff


	//   ....[64]....
        /*018c*/ 	.word	0xffffffff


	//   ....[65]....
        /*0190*/ 	.word	0xffffffff


	//   ....[66]....
        /*0194*/ 	.word	0xffffffff


	//   ....[67]....
        /*0198*/ 	.word	0xffffffff


	//   ....[68]....
        /*019c*/ 	.word	0xffffffff


	//   ....[69]....
        /*01a0*/ 	.word	0xffffffff


	//   ....[70]....
        /*01a4*/ 	.word	0xffffffff


	//   ....[71]....
        /*01a8*/ 	.word	0xffffffff


	//   ....[72]....
        /*01ac*/ 	.word	0xffffffff


	//   ....[73]....
        /*01b0*/ 	.word	0xffffffff


	//   ....[74]....
        /*01b4*/ 	.word	0xffffffff


	//   ....[75]....
        /*01b8*/ 	.word	0xffffffff


	//   ....[76]....
        /*01bc*/ 	.word	0xffffffff


	//   ....[77]....
        /*01c0*/ 	.word	0xffffffff


	//   ....[78]....
        /*01c4*/ 	.word	0xffffffff


	//   ....[79]....
        /*01c8*/ 	.word	0xffffffff


	//----- nvinfo : EIATTR_COOP_GROUP_INSTR_OFFSETS
	.align		4
.L_1281:
        /*01cc*/ 	.byte	0x04, 0x28
        /*01ce*/ 	.short	(.L_1283 - .L_1282)


	//   ....[0]....
.L_1282:
        /*01d0*/ 	.word	0x000016d0


	//   ....[1]....
        /*01d4*/ 	.word	0x000016f0


	//   ....[2]....
        /*01d8*/ 	.word	0x00001710


	//   ....[3]....
        /*01dc*/ 	.word	0x00001740


	//   ....[4]....
        /*01e0*/ 	.word	0x00001760


	//   ....[5]....
        /*01e4*/ 	.word	0x00001780


	//   ....[6]....
        /*01e8*/ 	.word	0x000017a0


	//   ....[7]....
        /*01ec*/ 	.word	0x000017d0


	//   ....[8]....
        /*01f0*/ 	.word	0x00001800


	//   ....[9]....
        /*01f4*/ 	.word	0x00001830


	//   ....[10]....
        /*01f8*/ 	.word	0x00001850


	//   ....[11]....
        /*01fc*/ 	.word	0x00001870


	//   ....[12]....
        /*0200*/ 	.word	0x00001890


	//   ....[13]....
        /*0204*/ 	.word	0x000018b0


	//   ....[14]....
        /*0208*/ 	.word	0x000018d0


	//   ....[15]....
        /*020c*/ 	.word	0x000018f0


	//   ....[16]....
        /*0210*/ 	.word	0x00001910


	//   ....[17]....
        /*0214*/ 	.word	0x00001930


	//   ....[18]....
        /*0218*/ 	.word	0x00001950


	//   ....[19]....
        /*021c*/ 	.word	0x00001970


	//   ....[20]....
        /*0220*/ 	.word	0x00001990


	//   ....[21]....
        /*0224*/ 	.word	0x000019b0


	//   ....[22]....
        /*0228*/ 	.word	0x000019d0


	//   ....[23]....
        /*022c*/ 	.word	0x000019f0


	//   ....[24]....
        /*0230*/ 	.word	0x00001a10


	//   ....[25]....
        /*0234*/ 	.word	0x00001a30


	//   ....[26]....
        /*0238*/ 	.word	0x00001a50


	//   ....[27]....
        /*023c*/ 	.word	0x00001a70


	//   ....[28]....
        /*0240*/ 	.word	0x00001a90


	//   ....[29]....
        /*0244*/ 	.word	0x00001ab0


	//   ....[30]....
        /*0248*/ 	.word	0x00001ad0


	//   ....[31]....
        /*024c*/ 	.word	0x00001af0


	//   ....[32]....
        /*0250*/ 	.word	0x00001b10


	//   ....[33]....
        /*0254*/ 	.word	0x00001b30


	//   ....[34]....
        /*0258*/ 	.word	0x00001b50


	//   ....[35]....
        /*025c*/ 	.word	0x00001b70


	//   ....[36]....
        /*0260*/ 	.word	0x00001b90


	//   ....[37]....
        /*0264*/ 	.word	0x00001bb0


	//   ....[38]....
        /*0268*/ 	.word	0x00001bd0


	//   ....[39]....
        /*026c*/ 	.word	0x00001bf0


	//   ....[40]....
        /*0270*/ 	.word	0x00001c10


	//   ....[41]....
        /*0274*/ 	.word	0x00001c30


	//   ....[42]....
        /*0278*/ 	.word	0x00001c50


	//   ....[43]....
        /*027c*/ 	.word	0x00001c70


	//   ....[44]....
        /*0280*/ 	.word	0x00001c90


	//   ....[45]....
        /*0284*/ 	.word	0x00001cb0


	//   ....[46]....
        /*0288*/ 	.word	0x00001cd0


	//   ....[47]....
        /*028c*/ 	.word	0x00001cf0


	//   ....[48]....
        /*0290*/ 	.word	0x00001d10


	//   ....[49]....
        /*0294*/ 	.word	0x00001d30


	//   ....[50]....
        /*0298*/ 	.word	0x00001d50


	//   ....[51]....
        /*029c*/ 	.word	0x00001d70


	//   ....[52]....
        /*02a0*/ 	.word	0x00001d90


	//   ....[53]....
        /*02a4*/ 	.word	0x00001db0


	//   ....[54]....
        /*02a8*/ 	.word	0x00001dd0


	//   ....[55]....
        /*02ac*/ 	.word	0x00001df0


	//   ....[56]....
        /*02b0*/ 	.word	0x00001e10


	//   ....[57]....
        /*02b4*/ 	.word	0x00001e30


	//   ....[58]....
        /*02b8*/ 	.word	0x00001e50


	//   ....[59]....
        /*02bc*/ 	.word	0x00001e70


	//   ....[60]....
        /*02c0*/ 	.word	0x00001e90


	//   ....[61]....
        /*02c4*/ 	.word	0x00001eb0


	//   ....[62]....
        /*02c8*/ 	.word	0x00001ed0


	//   ....[63]....
        /*02cc*/ 	.word	0x00001f00


	//   ....[64]....
        /*02d0*/ 	.word	0x00001f20


	//   ....[65]....
        /*02d4*/ 	.word	0x00001f40


	//   ....[66]....
        /*02d8*/ 	.word	0x00001f60


	//   ....[67]....
        /*02dc*/ 	.word	0x00001f80


	//   ....[68]....
        /*02e0*/ 	.word	0x00001fa0


	//   ....[69]....
        /*02e4*/ 	.word	0x00001fc0


	//   ....[70]....
        /*02e8*/ 	.word	0x000021b0


	//   ....[71]....
        /*02ec*/ 	.word	0x000021c0


	//   ....[72]....
        /*02f0*/ 	.word	0x000021f0


	//   ....[73]....
        /*02f4*/ 	.word	0x00002200


	//   ....[74]....
        /*02f8*/ 	.word	0x00002230


	//   ....[75]....
        /*02fc*/ 	.word	0x00002240


	//   ....[76]....
        /*0300*/ 	.word	0x00002280


	//   ....[77]....
        /*0304*/ 	.word	0x00002290


	//   ....[78]....
        /*0308*/ 	.word	0x000022f0


	//   ....[79]....
        /*030c*/ 	.word	0x00002330


	//----- nvinfo : EIATTR_VRC_CTA_INIT_COUNT
	.align		4
.L_1283:
        /*0310*/ 	.byte	0x02, 0x4a
	.zero		1
	.zero		1


	//----- nvinfo : EIATTR_EXIT_INSTR_OFFSETS
	.align		4
        /*0314*/ 	.byte	0x04, 0x1c
        /*0316*/ 	.short	(.L_1285 - .L_1284)


	//   ....[0]....
.L_1284:
        /*0318*/ 	.word	0x00001520


	//   ....[1]....
        /*031c*/ 	.word	0x000024a0


	//   ....[2]....
        /*0320*/ 	.word	0x00002510


	//----- nvinfo : EIATTR_CRS_STACK_SIZE
	.align		4
.L_1285:
        /*0324*/ 	.byte	0x04, 0x1e
        /*0326*/ 	.short	(.L_1287 - .L_1286)
.L_1286:
        /*0328*/ 	.word	0x00000000


	//----- nvinfo : EIATTR_CBANK_PARAM_SIZE
	.align		4
.L_1287:
        /*032c*/ 	.byte	0x03, 0x19
        /*032e*/ 	.short	0x0028


	//----- nvinfo : EIATTR_PARAM_CBANK
	.align		4
        /*0330*/ 	.byte	0x04, 0x0a
        /*0332*/ 	.short	(.L_1289 - .L_1288)
	.align		4
.L_1288:
        /*0334*/ 	.word	index@(.nv.constant0.mul_mat_vec_q4_0_q8_1_cuda8)
        /*0338*/ 	.short	0x0380
        /*033a*/ 	.short	0x0028


	//----- nvinfo : EIATTR_SW_WAR
	.align		4
.L_1289:
        /*033c*/ 	.byte	0x04, 0x36
        /*033e*/ 	.short	(.L_1291 - .L_1290)
.L_1290:
        /*0340*/ 	.word	0x00000008
.L_1291:


//--------------------- .nv.info.mul_mat_vec_q6_K_q8_1_cuda7 --------------------------
	.section	.nv.info.mul_mat_vec_q6_K_q8_1_cuda7,"",@"SHT_CUDA_INFO"
	.sectionflags	@""
	.align	4


	//----- nvinfo : EIATTR_CUDA_API_VERSION
	.align		4
        /*0000*/ 	.byte	0x04, 0x37
        /*0002*/ 	.short	(.L_1293 - .L_1292)
.L_1292:
        /*0004*/ 	.word	0x00000082


	//----- nvinfo : EIATTR_KPARAM_INFO
	.align		4
.L_1293:
        /*0008*/ 	.byte	0x04, 0x17
        /*000a*/ 	.short	(.L_1295 - .L_1294)
.L_1294:
        /*000c*/ 	.word	0x00000000
        /*0010*/ 	.short	0x0006
        /*0012*/ 	.short	0x0024
        /*0014*/ 	.byte	0x00, 0xf0, 0x11, 0x00


	//----- nvinfo : EIATTR_KPARAM_INFO
	.align		4
.L_1295:
        /*0018*/ 	.byte	0x04, 0x17
        /*001a*/ 	.short	(.L_1297 - .L_1296)
.L_1296:
        /*001c*/ 	.word	0x00000000
        /*0020*/ 	.short	0x0005
        /*0022*/ 	.short	0x0020
        /*0024*/ 	.byte	0x00, 0xf0, 0x11, 0x00


	//----- nvinfo : EIATTR_KPARAM_INFO
	.align		4
.L_1297:
        /*0028*/ 	.byte	0x04, 0x17
        /*002a*/ 	.short	(.L_1299 - .L_1298)
.L_1298:
        /*002c*/ 	.word	0x00000000
        /*0030*/ 	.short	0x0004
        /*0032*/ 	.short	0x001c
        /*0034*/ 	.byte	0x00, 0xf0, 0x11, 0x00


	//----- nvinfo : EIATTR_KPARAM_INFO
	.align		4
.L_1299:
        /*0038*/ 	.byte	0x04, 0x17
        /*003a*/ 	.short	(.L_1301 - .L_1300)
.L_1300:
        /*003c*/ 	.word	0x00000000
        /*0040*/ 	.short	0x0003
        /*0042*/ 	.short	0x0018
        /*0044*/ 	.byte	0x00, 0xf0, 0x11, 0x00


	//----- nvinfo : EIATTR_KPARAM_INFO
	.align		4
.L_1301:
        /*0048*/ 	.byte	0x04, 0x17
        /*004a*/ 	.short	(.L_1303 - .L_1302)
.L_1302:
        /*004c*/ 	.word	0x00000000
        /*0050*/ 	.short	0x0002
        /*0052*/ 	.short	0x0010
        /*0054*/ 	.byte	0x00, 0xf5, 0x21, 0x00


	//----- nvinfo : EIATTR_KPARAM_INFO
	.align		4
.L_1303:
        /*0058*/ 	.byte	0x04, 0x17
        /*005a*/ 	.short	(.L_1305 - .L_1304)
.L_1304:
        /*005c*/ 	.word	0x00000000
        /*0060*/ 	.short	0x0001
        /*0062*/ 	.short	0x0008
        /*0064*/ 	.byte	0x00, 0xf5, 0x21, 0x00


	//----- nvinfo : EIATTR_KPARAM_INFO
	.align		4
.L_1305:
        /*0068*/ 	.byte	0x04, 0x17
        /*006a*/ 	.short	(.L_1307 - .L_1306)
.L_1306:
        /*006c*/ 	.word	0x00000000
        /*0070*/ 	.short	0x0000
        /*0072*/ 	.short	0x0000
        /*0074*/ 	.byte	0x00, 0xf5, 0x21, 0x00


	//----- nvinfo : EIATTR_SPARSE_MMA_MASK
	.align		4
.L_1307:
        /*0078*/ 	.byte	0x03, 0x50
        /*007a*/ 	.short	0x0000


	//----- nvinfo : EIATTR_MAXREG_COUNT
	.align		4
        /*007c*/ 	.byte	0x03, 0x1b
        /*007e*/ 	.short	0x00ff


	//----- nvinfo : EIATTR_NUM_BARRIERS
	.align		4
        /*0080*/ 	.byte	0x02, 0x4c
        /*0082*/ 	.byte	0x01
	.zero		1


	//----- nvinfo : EIATTR_MERCURY_ISA_VERSION
	.align		4
        /*0084*/ 	.byte	0x03, 0x5f
        /*0086*/ 	.short	0x0101


	//----- nvinfo : EIATTR_COOP_GROUP_MASK_REGIDS
	.align		4
        /*0088*/ 	.byte	0x04, 0x29
        /*008a*/ 	.short	(.L_1309 - .L_1308)


	//   ....[0]....
.L_1308:
        /*008c*/ 	.word	0xffffffff


	//   ....[1]....
        /*0090*/ 	.word	0xffffffff


	//   ....[2]....
        /*0094*/ 	.word	0xffffffff


	//   ....[3]....
        /*0098*/ 	.word	0xffffffff


	//   ....[4]....
        /*009c*/ 	.word	0xffffffff


	//   ....[5]....
        /*00a0*/ 	.word	0xffffffff


	//   ....[6]....
        /*00a4*/ 	.word	0xffffffff


	//   ....[7]....
        /*00a8*/ 	.word	0xffffffff


	//   ....[8]....
        /*00ac*/ 	.word	0xffffffff


	//   ....[9]....
        /*00b0*/ 	.word	0xffffffff


	//   ....[10]....
        /*00b4*/ 	.word	0xffffffff


	//   ....[11]....
        /*00b8*/ 	.word	0xffffffff


	//   ....[12]....
        /*00bc*/ 	.word	0xffffffff


	//   ....[13]....
        /*00c0*/ 	.word	0xffffffff


	//   ....[14]....
        /*00c4*/ 	.word	0xffffffff


	//   ....[15]....
        /*00c8*/ 	.word	0xffffffff


	//   ....[16]....
        /*00cc*/ 	.word	0xffffffff


	//   ....[17]....
        /*00d0*/ 	.word	0xffffffff


	//   ....[18]....
        /*00d4*/ 	.word	0xffffffff


	//   ....[19]....
        /*00d8*/ 	.word	0xffffffff


	//   ....[20]....
        /*00dc*/ 	.word	0xffffffff


	//   ....[21]....
        /*00e0*/ 	.word	0xffffffff


	//   ....[22]....
        /*00e4*/ 	.word	0xffffffff


	//   ....[23]....
        /*00e8*/ 	.word	0xffffffff


	//   ....[24]....
        /*00ec*/ 	.word	0xffffffff


	//   ....[25]....
        /*00f0*/ 	.word	0xffffffff


	//   ....[26]....
        /*00f4*/ 	.word	0xffffffff


	//   ....[27]....
        /*00f8*/ 	.word	0xffffffff


	//   ....[28]....
        /*00fc*/ 	.word	0xffffffff


	//   ....[29]....
        /*0100*/ 	.word	0xffffffff


	//   ....[30]....
        /*0104*/ 	.word	0xffffffff


	//   ....[31]....
        /*0108*/ 	.word	0xffffffff


	//   ....[32]....
        /*010c*/ 	.word	0xffffffff


	//   ....[33]....
        /*0110*/ 	.word	0xffffffff


	//   ....[34]....
        /*0114*/ 	.word	0xffffffff


	//   ....[35]....
        /*0118*/ 	.word	0xffffffff


	//   ....[36]....
        /*011c*/ 	.word	0xffffffff


	//   ....[37]....
        /*0120*/ 	.word	0xffffffff


	//   ....[38]....
        /*0124*/ 	.word	0xffffffff


	//   ....[39]....
        /*0128*/ 	.word	0xffffffff


	//   ....[40]....
        /*012c*/ 	.word	0xffffffff


	//   ....[41]....
        /*0130*/ 	.word	0xffffffff


	//   ....[42]....
        /*0134*/ 	.word	0xffffffff


	//   ....[43]....
        /*0138*/ 	.word	0xffffffff


	//   ....[44]....
        /*013c*/ 	.word	0xffffffff


	//   ....[45]....
        /*0140*/ 	.word	0xffffffff


	//   ....[46]....
        /*0144*/ 	.word	0xffffffff


	//   ....[47]....
        /*0148*/ 	.word	0xffffffff


	//   ....[48]....
        /*014c*/ 	.word	0xffffffff


	//   ....[49]....
        /*0150*/ 	.word	0xffffffff


	//   ....[50]....
        /*0154*/ 	.word	0xffffffff


	//   ....[51]....
        /*0158*/ 	.word	0xffffffff


	//   ....[52]....
        /*015c*/ 	.word	0xffffffff


	//   ....[53]....
        /*0160*/ 	.word	0xffffffff


	//   ....[54]....
        /*0164*/ 	.word	0xffffffff


	//   ....[55]....
        /*0168*/ 	.word	0xffffffff


	//   ....[56]....
        /*016c*/ 	.word	0xffffffff


	//   ....[57]....
        /*0170*/ 	.word	0xffffffff


	//   ....[58]....
        /*0174*/ 	.word	0xffffffff


	//   ....[59]....
        /*0178*/ 	.word	0xffffffff


	//   ....[60]....
        /*017c*/ 	.word	0xffffffff


	//   ....[61]....
        /*0180*/ 	.word	0xffffffff


	//   ....[62]....
        /*0184*/ 	.word	0xffffffff


	//   ....[63]....
        /*0188*/ 	.word	0xffffffff


	//   ....[64]....
        /*018c*/ 	.word	0xffffffff


	//   ....[65]....
        /*0190*/ 	.word	0xffffffff


	//   ....[66]....
        /*0194*/ 	.word	0xffffffff


	//   ....[67]....
        /*0198*/ 	.word	0xffffffff


	//   ....[68]....
        /*019c*/ 	.word	0xffffffff


	//   ....[69]....
        /*01a0*/ 	.word	0xffffffff


	//----- nvinfo : EIATTR_COOP_GROUP_INSTR_OFFSETS
	.align		4
.L_1309:
        /*01a4*/ 	.byte	0x04, 0x28
        /*01a6*/ 	.short	(.L_1311 - .L_1310)


	//   ....[0]....
.L_1310:
        /*01a8*/ 	.word	0x000019a0


	//   ....[1]....
        /*01ac*/ 	.word	0x000019c0


	//   ....[2]....
        /*01b0*/ 	.word	0x000019e0


	//   ....[3]....
        /*01b4*/ 	.word	0x00001a00


	//   ....[4]....
        /*01b8*/ 	.word	0x00001a20


	//   ....[5]....
        /*01bc*/ 	.word	0x00001a40


	//   ....[6]....
        /*01c0*/ 	.word	0x00001a70


	//   ....[7]....
        /*01c4*/ 	.word	0x00001aa0


	//   ....[8]....
        /*01c8*/ 	.word	0x00001ac0


	//   ....[9]....
        /*01cc*/ 	.word	0x00001af0


	//   ....[10]....
        /*01d0*/ 	.word	0x00001b10


	//   ....[11]....
        /*01d4*/ 	.word	0x00001b30


	//   ....[12]....
        /*01d8*/ 	.word	0x00001b50


	//   ....[13]....
        /*01dc*/ 	.word	0x00001b70


	//   ....[14]....
        /*01e0*/ 	.word	0x00001b90


	//   ....[15]....
        /*01e4*/ 	.word	0x00001bb0


	//   ....[16]....
        /*01e8*/ 	.word	0x00001bd0


	//   ....[17]....
        /*01ec*/ 	.word	0x00001bf0


	//   ....[18]....
        /*01f0*/ 	.word	0x00001c10


	//   ....[19]....
        /*01f4*/ 	.word	0x00001c30


	//   ....[20]....
        /*01f8*/ 	.word	0x00001c50


	//   ....[21]....
        /*01fc*/ 	.word	0x00001c70


	//   ....[22]....
        /*0200*/ 	.word	0x00001c90


	//   ....[23]....
        /*0204*/ 	.word	0x00001cb0


	//   ....[24]....
        /*0208*/ 	.word	0x00001cd0


	//   ....[25]....
        /*020c*/ 	.word	0x00001cf0


	//   ....[26]....
        /*0210*/ 	.word	0x00001d10


	//   ....[27]....
        /*0214*/ 	.word	0x00001d30


	//   ....[28]....
        /*0218*/ 	.word	0x00001d50


	//   ....[29]....
        /*021c*/ 	.word	0x00001d70


	//   ....[30]....
        /*0220*/ 	.word	0x00001d90


	//   ....[31]....
        /*0224*/ 	.word	0x00001db0


	//   ....[32]....
        /*0228*/ 	.word	0x00001dd0


	//   ....[33]....
        /*022c*/ 	.word	0x00001df0


	//   ....[34]....
        /*0230*/ 	.word	0x00001e10


	//   ....[35]....
        /*0234*/ 	.word	0x00001e30


	//   ....[36]....
        /*0238*/ 	.word	0x00001e50


	//   ....[37]....
        /*023c*/ 	.word	0x00001e70


	//   ....[38]....
        /*0240*/ 	.word	0x00001e90


	//   ....[39]....
        /*0244*/ 	.word	0x00001eb0


	//   ....[40]....
        /*0248*/ 	.word	0x00001ed0


	//   ....[41]....
        /*024c*/ 	.word	0x00001ef0


	//   ....[42]....
        /*0250*/ 	.word	0x00001f20


	//   ....[43]....
        /*0254*/ 	.word	0x00001f40


	//   ....[44]....
        /*0258*/ 	.word	0x00001f60


	//   ....[45]....
        /*025c*/ 	.word	0x00001f80


	//   ....[46]....
        /*0260*/ 	.word	0x00001fa0


	//   ....[47]....
        /*0264*/ 	.word	0x00001fc0


	//   ....[48]....
        /*0268*/ 	.word	0x00001fe0


	//   ....[49]....
        /*026c*/ 	.word	0x00002000


	//   ....[50]....
        /*0270*/ 	.word	0x00002020


	//   ....[51]....
        /*0274*/ 	.word	0x00002040


	//   ....[52]....
        /*0278*/ 	.word	0x00002060


	//   ....[53]....
        /*027c*/ 	.word	0x00002080


	//   ....[54]....
        /*0280*/ 	.word	0x000020a0


	//   ....[55]....
        /*0284*/ 	.word	0x000020c0


	//   ....[56]....
        /*0288*/ 	.word	0x000020e0


	//   ....[57]....
        /*028c*/ 	.word	0x00002100


	//   ....[58]....
        /*0290*/ 	.word	0x00002120


	//   ....[59]....
        /*0294*/ 	.word	0x00002140


	//   ....[60]....
        /*0298*/ 	.word	0x00002350


	//   ....[61]....
        /*029c*/ 	.word	0x00002360


	//   ....[62]....
        /*02a0*/ 	.word	0x00002390


	//   ....[63]....
        /*02a4*/ 	.word	0x000023a0


	//   ....[64]....
        /*02a8*/ 	.word	0x000023d0


	//   ....[65]....
        /*02ac*/ 	.word	0x000023f0


	//   ....[66]....
        /*02b0*/ 	.word	0x00002440


	//   ....[67]....
        /*02b4*/ 	.word	0x00002450


	//   ....[68]....
        /*02b8*/ 	.word	0x000024a0


	//   ....[69]....
        /*02bc*/ 	.word	0x000024d0


	//----- nvinfo : EIATTR_VRC_CTA_INIT_COUNT
	.align		4
.L_1311:
        /*02c0*/ 	.byte	0x02, 0x4a
	.zero		1
	.zero		1


	//----- nvinfo : EIATTR_EXIT_INSTR_OFFSETS
	.align		4
        /*02c4*/ 	.byte	0x04, 0x1c
        /*02c6*/ 	.short	(.L_1313 - .L_1312)


	//   ....[0]....
.L_1312:
        /*02c8*/ 	.word	0x00001820


	//   ....[1]....
        /*02cc*/ 	.word	0x000025b0


	//   ....[2]....
        /*02d0*/ 	.word	0x00002620


	//----- nvinfo : EIATTR_CRS_STACK_SIZE
	.align		4
.L_1313:
        /*02d4*/ 	.byte	0x04, 0x1e
        /*02d6*/ 	.short	(.L_1315 - .L_1314)
.L_1314:
        /*02d8*/ 	.word	0x00000000


	//----- nvinfo : EIATTR_CBANK_PARAM_SIZE
	.align		4
.L_1315:
        /*02dc*/ 	.byte	0x03, 0x19
        /*02de*/ 	.short	0x0028


	//----- nvinfo : EIATTR_PARAM_CBANK
	.align		4
        /*02e0*/ 	.byte	0x04, 0x0a
        /*02e2*/ 	.short	(.L_1317 - .L_1316)
	.align		4
.L_1316:
        /*02e4*/ 	.word	index@(.nv.constant0.mul_mat_vec_q6_K_q8_1_cuda7)
        /*02e8*/ 	.short	0x0380
        /*02ea*/ 	.short	0x0028


	//----- nvinfo : EIATTR_SW_WAR
	.align		4
.L_1317:
        /*02ec*/ 	.byte	0x04, 0x36
        /*02ee*/ 	.short	(.L_1319 - .L_1318)
.L_1318:
        /*02f0*/ 	.word	0x00000008
.L_1319:


//--------------------- .nv.info.mul_mat_vec_q5_K_q8_1_cuda7 --------------------------
	.section	.nv.info.mul_mat_vec_q5_K_q8_1_cuda7,"",@"SHT_CUDA_INFO"
	.sectionflags	@""
	.align	4


	//----- nvinfo : EIATTR_CUDA_API_VERSION
	.align		4
        /*0000*/ 	.byte	0x04, 0x37
        /*0002*/ 	.short	(.L_1321 - .L_1320)
.L_1320:
        /*0004*/ 	.word	0x00000082


	//----- nvinfo : EIATTR_KPARAM_INFO
	.align		4
.L_1321:
        /*0008*/ 	.byte	0x04, 0x17
        /*000a*/ 	.short	(.L_1323 - .L_1322)
.L_1322:
        /*000c*/ 	.word	0x00000000
        /*0010*/ 	.short	0x0006
        /*0012*/ 	.short	0x0024
        /*0014*/ 	.byte	0x00, 0xf0, 0x11, 0x00


	//----- nvinfo : EIATTR_KPARAM_INFO
	.align		4
.L_1323:
        /*0018*/ 	.byte	0x04, 0x17
        /*001a*/ 	.short	(.L_1325 - .L_1324)
.L_1324:
        /*001c*/ 	.word	0x00000000
        /*0020*/ 	.short	0x0005
        /*0022*/ 	.short	0x0020
        /*0024*/ 	.byte	0x00, 0xf0, 0x11, 0x00


	//----- nvinfo : EIATTR_KPARAM_INFO
	.align		4
.L_1325:
        /*0028*/ 	.byte	0x04, 0x17
        /*002a*/ 	.short	(.L_1327 - .L_1326)
.L_1326:
        /*002c*/ 	.word	0x00000000
        /*0030*/ 	.short	0x0004
        /*0032*/ 	.short	0x001c
        /*0034*/ 	.byte	0x00, 0xf0, 0x11, 0x00


	//----- nvinfo : EIATTR_KPARAM_INFO
	.align		4
.L_1327:
        /*0038*/ 	.byte	0x04, 0x17
        /*003a*/ 	.short	(.L_1329 - .L_1328)
.L_1328:
        /*003c*/ 	.word	0x00000000
        /*0040*/ 	.short	0x0003
        /*0042*/ 	.short	0x0018
        /*0044*/ 	.byte	0x00, 0xf0, 0x11, 0x00


	//----- nvinfo : EIATTR_KPARAM_INFO
	.align		4
.L_1329:
        /*0048*/ 	.byte	0x04, 0x17
        /*004a*/ 	.short	(.L_1331 - .L_1330)
.L_1330:
        /*004c*/ 	.word	0x00000000
        /*0050*/ 	.short	0x0002
        /*0052*/ 	.short	0x0010
        /*0054*/ 	.byte	0x00, 0xf5, 0x21, 0x00


	//----- nvinfo : EIATTR_KPARAM_INFO
	.align		4
.L_1331:
        /*0058*/ 	.byte	0x04, 0x17
        /*005a*/ 	.short	(.L_1333 - .L_1332)
.L_1332:
        /*005c*/ 	.word	0x00000000
        /*0060*/ 	.short	0x0001
        /*0062*/ 	.short	0x0008
        /*0064*/ 	.byte	0x00, 0xf5, 0x21, 0x00


	//----- nvinfo : EIATTR_KPARAM_INFO
	.align		4
.L_1333:
        /*0068*/ 	.byte	0x04, 0x17
        /*006a*/ 	.short	(.L_1335 - .L_1334)
.L_1334:
        /*006c*/ 	.word	0x00000000
        /*0070*/ 	.short	0x0000
        /*0072*/ 	.short	0x0000
        /*0074*/ 	.byte	0x00, 0xf5, 0x21, 0x00


	//----- nvinfo : EIATTR_SPARSE_MMA_MASK
	.align		4
.L_1335:
        /*0078*/ 	.byte	0x03, 0x50
        /*007a*/ 	.short	0x0000


	//----- nvinfo : EIATTR_MAXREG_COUNT
	.align		4
        /*007c*/ 	.byte	0x03, 0x1b
        /*007e*/ 	.short	0x00ff


	//----- nvinfo : EIATTR_NUM_BARRIERS
	.align		4
        /*0080*/ 	.byte	0x02, 0x4c
        /*0082*/ 	.byte	0x01
	.zero		1


	//----- nvinfo : EIATTR_MERCURY_ISA_VERSION
	.align		4
        /*0084*/ 	.byte	0x03, 0x5f
        /*0086*/ 	.short	0x0101


	//----- nvinfo : EIATTR_COOP_GROUP_MASK_REGIDS
	.align		4
        /*0088*/ 	.byte	0x04, 0x29
        /*008a*/ 	.short	(.L_1337 - .L_1336)


	//   ....[0]....
.L_1336:
        /*008c*/ 	.word	0xffffffff


	//   ....[1]....
        /*0090*/ 	.word	0xffffffff


	//   ....[2]....
        /*0094*/ 	.word	0xffffffff


	//   ....[3]....
        /*0098*/ 	.word	0xffffffff


	//   ....[4]....
        /*009c*/ 	.word	0xffffffff


	//   ....[5]....
        /*00a0*/ 	.word	0xffffffff


	//   ....[6]....
        /*00a4*/ 	.word	0xffffffff


	//   ....[7]....
        /*00a8*/ 	.word	0xffffffff


	//   ....[8]....
        /*00ac*/ 	.word	0xffffffff


	//   ....[9]....
        /*00b0*/ 	.word	0xffffffff


	//   ....[10]....
        /*00b4*/ 	.word	0xffffffff


	//   ....[11]....
        /*00b8*/ 	.word	0xffffffff


	//   ....[12]....
        /*00bc*/ 	.word	0xffffffff


	//   ....[13]....
        /*00c0*/ 	.word	0xffffffff


	//   ....[14]....
        /*00c4*/ 	.word	0xffffffff


	//   ....[15]....
        /*00c8*/ 	.word	0xffffffff


	//   ....[16]....
        /*00cc*/ 	.word	0xffffffff


	//   ....[17]....
        /*00d0*/ 	.word	0xffffffff


	//   ....[18]....
        /*00d4*/ 	.word	0xffffffff


	//   ....[19]....
        /*00d8*/ 	.word	0xffffffff


	//   ....[20]....
        /*00dc*/ 	.word	0xffffffff


	//   ....[21]....
        /*00e0*/ 	.word	0xffffffff


	//   ....[22]....
        /*00e4*/ 	.word	0xffffffff


	//   ....[23]....
        /*00e8*/ 	.word	0xffffffff


	//   ....[24]....
        /*00ec*/ 	.word	0xffffffff


	//   ....[25]....
        /*00f0*/ 	.word	0xffffffff


	//   ....[26]....
        /*00f4*/ 	.word	0xffffffff


	//   ....[27]....
        /*00f8*/ 	.word	0xffffffff


	//   ....[28]....
        /*00fc*/ 	.word	0xffffffff


	//   ....[29]....
        /*0100*/ 	.word	0xffffffff


	//   ....[30]....
        /*0104*/ 	.word	0xffffffff


	//   ....[31]....
        /*0108*/ 	.word	0xffffffff


	//   ....[32]....
        /*010c*/ 	.word	0xffffffff


	//   ....[33]....
        /*0110*/ 	.word	0xffffffff


	//   ....[34]....
        /*0114*/ 	.word	0xffffffff


	//   ....[35]....
        /*0118*/ 	.word	0xffffffff


	//   ....[36]....
        /*011c*/ 	.word	0xffffffff


	//   ....[37]....
        /*0120*/ 	.word	0xffffffff


	//   ....[38]....
        /*0124*/ 	.word	0xffffffff


	//   ....[39]....
        /*0128*/ 	.word	0xffffffff


	//   ....[40]....
        /*012c*/ 	.word	0xffffffff


	//   ....[41]....
        /*0130*/ 	.word	0xffffffff


	//   ....[42]....
        /*0134*/ 	.word	0xffffffff


	//   ....[43]....
        /*0138*/ 	.word	0xffffffff


	//   ....[44]....
        /*013c*/ 	.word	0xffffffff


	//   ....[45]....
        /*0140*/ 	.word	0xffffffff


	//   ....[46]....
        /*0144*/ 	.word	0xffffffff


	//   ....[47]....
        /*0148*/ 	.word	0xffffffff


	//   ....[48]....
        /*014c*/ 	.word	0xffffffff


	//   ....[49]....
        /*0150*/ 	.word	0xffffffff


	//   ....[50]....
        /*0154*/ 	.word	0xffffffff


	//   ....[51]....
        /*0158*/ 	.word	0xffffffff


	//   ....[52]....
        /*015c*/ 	.word	0xffffffff


	//   ....[53]....
        /*0160*/ 	.word	0xffffffff


	//   ....[54]....
        /*0164*/ 	.word	0xffffffff


	//   ....[55]....
        /*0168*/ 	.word	0xffffffff


	//   ....[56]....
        /*016c*/ 	.word	0xffffffff


	//   ....[57]....
        /*0170*/ 	.word	0xffffffff


	//   ....[58]....
        /*0174*/ 	.word	0xffffffff


	//   ....[59]....
        /*0178*/ 	.word	0xffffffff


	//   ....[60]....
        /*017c*/ 	.word	0xffffffff


	//   ....[61]....
        /*0180*/ 	.word	0xffffffff


	//   ....[62]....
        /*0184*/ 	.word	0xffffffff


	//   ....[63]....
        /*0188*/ 	.word	0xffffffff


	//   ....[64]....
        /*018c*/ 	.word	0xffffffff


	//   ....[65]....
        /*0190*/ 	.word	0xffffffff


	//   ....[66]....
        /*0194*/ 	.word	0xffffffff


	//   ....[67]....
        /*0198*/ 	.word	0xffffffff


	//   ....[68]....
        /*019c*/ 	.word	0xffffffff


	//   ....[69]....
        /*01a0*/ 	.word	0xffffffff


	//----- nvinfo : EIATTR_COOP_GROUP_INSTR_OFFSETS
	.align		4
.L_1337:
        /*01a4*/ 	.byte	0x04, 0x28
        /*01a6*/ 	.short	(.L_1339 - .L_1338)


	//   ....[0]....
.L_1338:
        /*01a8*/ 	.word	0x00003710


	//   ....[1]....
        /*01ac*/ 	.word	0x00003740


	//   ....[2]....
        /*01b0*/ 	.word	0x00003760


	//   ....[3]....
        /*01b4*/ 	.word	0x00003780


	//   ....[4]....
        /*01b8*/ 	.word	0x000037a0


	//   ....[5]....
        /*01bc*/ 	.word	0x000037d0


	//   ....[6]....
        /*01c0*/ 	.word	0x000037f0


	//   ....[7]....
        /*01c4*/ 	.word	0x00003810


	//   ....[8]....
        /*01c8*/ 	.word	0x00003840


	//   ....[9]....
        /*01cc*/ 	.word	0x00003860


	//   ....[10]....
        /*01d0*/ 	.word	0x00003880


	//   ....[11]....
        /*01d4*/ 	.word	0x000038a0


	//   ....[12]....
        /*01d8*/ 	.word	0x000038c0


	//   ....[13]....
        /*01dc*/ 	.word	0x000038e0


	//   ....[14]....
        /*01e0*/ 	.word	0x00003900


	//   ....[15]....
        /*01e4*/ 	.word	0x00003920


	//   ....[16]....
        /*01e8*/ 	.word	0x00003940


	//   ....[17]....
        /*01ec*/ 	.word	0x00003960


	//   ....[18]....
        /*01f0*/ 	.word	0x00003990


	//   ....[19]....
        /*01f4*/ 	.word	0x000039b0


	//   ....[20]....
        /*01f8*/ 	.word	0x000039d0


	//   ....[21]....
        /*01fc*/ 	.word	0x000039f0


	//   ....[22]....
        /*0200*/ 	.word	0x00003a10


	//   ....[23]....
        /*0204*/ 	.word	0x00003a30


	//   ....[24]....
        /*0208*/ 	.word	0x00003a50


	//   ....[25]....
        /*020c*/ 	.word	0x00003a70


	//   ....[26]....
        /*0210*/ 	.word	0x00003a90


	//   ....[27]....
        /*0214*/ 	.word	0x00003ab0


	//   ....[28]....
        /*0218*/ 	.word	0x00003ad0


	//   ....[29]....
        /*021c*/ 	.word	0x00003af0


	//   ....[30]....
        /*0220*/ 	.word	0x00003b10


	//   ....[31]....
        /*0224*/ 	.word	0x00003b30


	//   ....[32]....
        /*0228*/ 	.word	0x00003b50


	//   ....[33]....
        /*022c*/ 	.word	0x00003b70


	//   ....[34]....
        /*0230*/ 	.word	0x00003b90


	//   ....[35]....
        /*0234*/ 	.word	0x00003bb0


	//   ....[36]....
        /*0238*/ 	.word	0x00003bd0


	//   ....[37]....
        /*023c*/ 	.word	0x00003bf0


	//   ....[38]....
        /*0240*/ 	.word	0x00003c10


	//   ....[39]....
        /*0244*/ 	.word	0x00003c30


	//   ....[40]....
        /*0248*/ 	.word	0x00003c50


	//   ....[41]....
        /*024c*/ 	.word	0x00003c70


	//   ....[42]....
        /*0250*/ 	.word	0x00003c90


	//   ....[43]....
        /*0254*/ 	.word	0x00003cb0


	//   ....[44]....
        /*0258*/ 	.word	0x00003cd0


	//   ....[45]....
        /*025c*/ 	.word	0x00003cf0


	//   ....[46]....
        /*0260*/ 	.word	0x00003d10


	//   ....[47]....
        /*0264*/ 	.word	0x00003d30


	//   ....[48]....
        /*0268*/ 	.word	0x00003d50


	//   ....[49]....
        /*026c*/ 	.word	0x00003d70


	//   ....[50]....
        /*0270*/ 	.word	0x00003d90


	//   ....[51]....
        /*0274*/ 	.word	0x00003dc0


	//   ....[52]....
        /*0278*/ 	.word	0x00003de0


	//   ....[53]....
        /*027c*/ 	.word	0x00003e00


	//   ....[54]....
        /*0280*/ 	.word	0x00003e20


	//   ....[55]....
        /*0284*/ 	.word	0x00003e40


	//   ....[56]....
        /*0288*/ 	.word	0x00003e60


	//   ....[57]....
        /*028c*/ 	.word	0x00003e80


	//   ....[58]....
        /*0290*/ 	.word	0x00003ea0


	//   ....[59]....
        /*0294*/ 	.word	0x00003ec0


	//   ....[60]....
        /*0298*/ 	.word	0x00004050


	//   ....[61]....
        /*029c*/ 	.word	0x00004060


	//   ....[62]....
        /*02a0*/ 	.word	0x00004090


	//   ....[63]....
        /*02a4*/ 	.word	0x000040a0


	//   ....[64]....
        /*02a8*/ 	.word	0x000040d0


	//   ....[65]....
        /*02ac*/ 	.word	0x000040e0


	//   ....[66]....
        /*02b0*/ 	.word	0x00004120


	//   ....[67]....
        /*02b4*/ 	.word	0x00004130


	//   ....[68]....
        /*02b8*/ 	.word	0x00004180


	//   ....[69]....
        /*02bc*/ 	.word	0x000041a0


	//----- nvinfo : EIATTR_VRC_CTA_INIT_COUNT
	.align		4
.L_1339:
        /*02c0*/ 	.byte	0x02, 0x4a
	.zero		1
	.zero		1


	//----- nvinfo : EIATTR_EXIT_INSTR_OFFSETS
	.align		4
        /*02c4*/ 	.byte	0x04, 0x1c
        /*02c6*/ 	.short	(.L_1341 - .L_1340)


	//   ....[0]....
.L_1340:
        /*02c8*/ 	.word	0x00003580


	//   ....[1]....
        /*02cc*/ 	.word	0x00004310


	//   ....[2]....
        /*02d0*/ 	.word	0x00004380


	//----- nvinfo : EIATTR_CRS_STACK_SIZE
	.align		4
.L_1341:
        /*02d4*/ 	.byte	0x04, 0x1e
        /*02d6*/ 	.short	(.L_1343 - .L_1342)
.L_1342:
        /*02d8*/ 	.word	0x00000000


	//----- nvinfo : EIATTR_CBANK_PARAM_SIZE
	.align		4
.L_1343:
        /*02dc*/ 	.byte	0x03, 0x19
        /*02de*/ 	.short	0x0028


	//----- nvinfo : EIATTR_PARAM_CBANK
	.align		4
        /*02e0*/ 	.byte	0x04, 0x0a
        /*02e2*/ 	.short	(.L_1345 - .L_1344)
	.align		4
.L_1344:
        /*02e4*/ 	.word	index@(.nv.constant0.mul_mat_vec_q5_K_q8_1_cuda7)
        /*02e8*/ 	.short	0x0380
        /*02ea*/ 	.short	0x0028


	//----- nvinfo : EIATTR_SW_WAR
	.align		4
.L_1345:
        /*02ec*/ 	.byte	0x04, 0x36
        /*02ee*/ 	.short	(.L_1347 - .L_1346)
.L_1346:
        /*02f0*/ 	.word	0x00000008
.L_1347:


//--------------------- .nv.info.mul_mat_vec_q4_K_q8_1_cuda7 --------------------------
	.section	.nv.info.mul_mat_vec_q4_K_q8_1_cuda7,"",@"SHT_CUDA_INFO"
	.sectionflags	@""
	.align	4


	//----- nvinfo : EIATTR_CUDA_API_VERSION
	.align		4
        /*0000*/ 	.byte	0x04, 0x37
        /*0002*/ 	.short	(.L_1349 - .L_1348)
.L_1348:
        /*0004*/ 	.word	0x00000082


	//----- nvinfo : EIATTR_KPARAM_INFO
	.align		4
.L_1349:
        /*0008*/ 	.byte	0x04, 0x17
        /*000a*/ 	.short	(.L_1351 - .L_1350)
.L_1350:
        /*000c*/ 	.word	0x00000000
        /*0010*/ 	.short	0x0006
        /*0012*/ 	.short	0x0024
        /*0014*/ 	.byte	0x00, 0xf0, 0x11, 0x00


	//----- nvinfo : EIATTR_KPARAM_INFO
	.align		4
.L_1351:
        /*0018*/ 	.byte	0x04, 0x17
        /*001a*/ 	.short	(.L_1353 - .L_1352)
.L_1352:
        /*001c*/ 	.word	0x00000000
        /*0020*/ 	.short	0x0005
        /*0022*/ 	.short	0x0020
        /*0024*/ 	.byte	0x00, 0xf0, 0x11, 0x00


	//----- nvinfo : EIATTR_KPARAM_INFO
	.align		4
.L_1353:
        /*0028*/ 	.byte	0x04, 0x17
        /*002a*/ 	.short	(.L_1355 - .L_1354)
.L_1354:
        /*002c*/ 	.word	0x00000000
        /*0030*/ 	.short	0x0004
        /*0032*/ 	.short	0x001c
        /*0034*/ 	.byte	0x00, 0xf0, 0x11, 0x00


	//----- nvinfo : EIATTR_KPARAM_INFO
	.align		4
.L_1355:
        /*0038*/ 	.byte	0x04, 0x17
        /*003a*/ 	.short	(.L_1357 - .L_1356)
.L_1356:
        /*003c*/ 	.word	0x00000000
        /*0040*/ 	.short	0x0003
        /*0042*/ 	.short	0x0018
        /*0044*/ 	.byte	0x00, 0xf0, 0x11, 0x00


	//----- nvinfo : EIATTR_KPARAM_INFO
	.align		4
.L_1357:
        /*0048*/ 	.byte	0x04, 0x17
        /*004a*/ 	.short	(.L_1359 - .L_1358)
.L_1358:
        /*004c*/ 	.word	0x00000000
        /*0050*/ 	.short	0x0002
        /*0052*/ 	.short	0x0010
        /*0054*/ 	.byte	0x00, 0xf5, 0x21, 0x00


	//----- nvinfo : EIATTR_KPARAM_INFO
	.align		4
.L_1359:
        /*0058*/ 	.byte	0x04, 0x17
        /*005a*/ 	.short	(.L_1361 - .L_1360)
.L_1360:
        /*005c*/ 	.word	0x00000000
        /*0060*/ 	.short	0x0001
        /*0062*/ 	.short	0x0008
        /*0064*/ 	.byte	0x00, 0xf5, 0x21, 0x00


	//----- nvinfo : EIATTR_KPARAM_INFO
	.align		4
.L_1361:
        /*0068*/ 	.byte	0x04, 0x17
        /*006a*/ 	.short	(.L_1363 - .L_1362)
.L_1362:
        /*006c*/ 	.word	0x00000000
        /*0070*/ 	.short	0x0000
        /*0072*/ 	.short	0x0000
        /*0074*/ 	.byte	0x00, 0xf5, 0x21, 0x00


	//----- nvinfo : EIATTR_SPARSE_MMA_MASK
	.align		4
.L_1363:
        /*0078*/ 	.byte	0x03, 0x50
        /*007a*/ 	.short	0x0000


	//----- nvinfo : EIATTR_MAXREG_COUNT
	.align		4
        /*007c*/ 	.byte	0x03, 0x1b
        /*007e*/ 	.short	0x00ff


	//----- nvinfo : EIATTR_NUM_BARRIERS
	.align		4
        /*0080*/ 	.byte	0x02, 0x4c
        /*0082*/ 	.byte	0x01
	.zero		1


	//----- nvinfo : EIATTR_MERCURY_ISA_VERSION
	.align		4
        /*0084*/ 	.byte	0x03, 0x5f
        /*0086*/ 	.short	0x0101


	//----- nvinfo : EIATTR_COOP_GROUP_MASK_REGIDS
	.align		4
        /*0088*/ 	.byte	0x04, 0x29
        /*008a*/ 	.short	(.L_1365 - .L_1364)


	//   ....[0]....
.L_1364:
        /*008c*/ 	.word	0xffffffff


	//   ....[1]....
        /*0090*/ 	.word	0xffffffff


	//   ....[2]....
        /*0094*/ 	.word	0xffffffff


	//   ....[3]....
        /*0098*/ 	.word	0xffffffff


	//   ....[4]....
        /*009c*/ 	.word	0xffffffff


	//   ....[5]....
        /*00a0*/ 	.word	0xffffffff


	//   ....[6]....
        /*00a4*/ 	.word	0xffffffff


	//   ....[7]....
        /*00a8*/ 	.word	0xffffffff


	//   ....[8]....
        /*00ac*/ 	.word	0xffffffff


	//   ....[9]....
        /*00b0*/ 	.word	0xffffffff


	//   ....[10]....
        /*00b4*/ 	.word	0xffffffff


	//   ....[11]....
        /*00b8*/ 	.word	0xffffffff


	//   ....[12]....
        /*00bc*/ 	.word	0xffffffff


	//   ....[13]....
        /*00c0*/ 	.word	0xffffffff


	//   ....[14]....
        /*00c4*/ 	.word	0xffffffff


	//   ....[15]....
        /*00c8*/ 	.word	0xffffffff


	//   ....[16]....
        /*00cc*/ 	.word	0xffffffff


	//   ....[17]....
        /*00d0*/ 	.word	0xffffffff


	//   ....[18]....
        /*00d4*/ 	.word	0xffffffff


	//   ....[19]....
        /*00d8*/ 	.word	0xffffffff


	//   ....[20]....
        /*00dc*/ 	.word	0xffffffff


	//   ....[21]....
        /*00e0*/ 	.word	0xffffffff


	//   ....[22]....
        /*00e4*/ 	.word	0xffffffff


	//   ....[23]....
        /*00e8*/ 	.word	0xffffffff


	//   ....[24]....
        /*00ec*/ 	.word	0xffffffff


	//   ....[25]....
        /*00f0*/ 	.word	0xffffffff


	//   ....[26]....
        /*00f4*/ 	.word	0xffffffff


	//   ....[27]....
        /*00f8*/ 	.word	0xffffffff


	//   ....[28]....
        /*00fc*/ 	.word	0xffffffff


	//   ....[29]....
        /*0100*/ 	.word	0xffffffff


	//   ....[30]....
        /*0104*/ 	.word	0xffffffff


	//   ....[31]....
        /*0108*/ 	.word	0xffffffff


	//   ....[32]....
        /*010c*/ 	.word	0xffffffff


	//   ....[33]....
        /*0110*/ 	.word	0xffffffff


	//   ....[34]....
        /*0114*/ 	.word	0xffffffff


	//   ....[35]....
        /*0118*/ 	.word	0xffffffff


	//   ....[36]....
        /*011c*/ 	.word	0xffffffff


	//   ....[37]....
        /*0120*/ 	.word	0xffffffff


	//   ....[38]....
        /*0124*/ 	.word	0xffffffff


	//   ....[39]....
        /*0128*/ 	.word	0xffffffff


	//   ....[40]....
        /*012c*/ 	.word	0xffffffff


	//   ....[41]....
        /*0130*/ 	.word	0xffffffff


	//   ....[42]....
        /*0134*/ 	.word	0xffffffff


	//   ....[43]....
        /*0138*/ 	.word	0xffffffff


	//   ....[44]....
        /*013c*/ 	.word	0xffffffff


	//   ....[45]....
        /*0140*/ 	.word	0xffffffff


	//   ....[46]....
        /*0144*/ 	.word	0xffffffff


	//   ....[47]....
        /*0148*/ 	.word	0xffffffff


	//   ....[48]....
        /*014c*/ 	.word	0xffffffff


	//   ....[49]....
        /*0150*/ 	.word	0xffffffff


	//   ....[50]....
        /*0154*/ 	.word	0xffffffff


	//   ....[51]....
        /*0158*/ 	.word	0xffffffff


	//   ....[52]....
        /*015c*/ 	.word	0xffffffff


	//   ....[53]....
        /*0160*/ 	.word	0xffffffff


	//   ....[54]....
        /*0164*/ 	.word	0xffffffff


	//   ....[55]....
        /*0168*/ 	.word	0xffffffff


	//   ....[56]....
        /*016c*/ 	.word	0xffffffff


	//   ....[57]....
        /*0170*/ 	.word	0xffffffff


	//   ....[58]....
        /*0174*/ 	.word	0xffffffff


	//   ....[59]....
        /*0178*/ 	.word	0xffffffff


	//   ....[60]....
        /*017c*/ 	.word	0xffffffff


	//   ....[61]....
        /*0180*/ 	.word	0xffffffff


	//   ....[62]....
        /*0184*/ 	.word	0xffffffff


	//   ....[63]....
        /*0188*/ 	.word	0xffffffff


	//   ....[64]....
        /*018c*/ 	.word	0xffffffff


	//   ....[65]....
        /*0190*/ 	.word	0xffffffff


	//   ....[66]....
        /*0194*/ 	.word	0xffffffff


	//   ....[67]....
        /*0198*/ 	.word	0xffffffff


	//   ....[68]....
        /*019c*/ 	.word	0xffffffff


	//   ....[69]....
        /*01a0*/ 	.word	0xffffffff


	//----- nvinfo : EIATTR_COOP_GROUP_INSTR_OFFSETS
	.align		4
.L_1365:
        /*01a4*/ 	.byte	0x04, 0x28
        /*01a6*/ 	.short	(.L_1367 - .L_1366)


	//   ....[0]....
.L_1366:
        /*01a8*/ 	.word	0x00003440


	//   ....[1]....
        /*01ac*/ 	.word	0x00003460


	//   ....[2]....
        /*01b0*/ 	.word	0x00003480


	//   ....[3]....
        /*01b4*/ 	.word	0x000034a0


	//   ....[4]....
        /*01b8*/ 	.word	0x000034c0


	//   ....[5]....
        /*01bc*/ 	.word	0x000034e0


	//   ....[6]....
        /*01c0*/ 	.word	0x00003500


	//   ....[7]....
        /*01c4*/ 	.word	0x00003530


	//   ....[8]....
        /*01c8*/ 	.word	0x00003560


	//   ....[9]....
        /*01cc*/ 	.word	0x00003590


	//   ....[10]....
        /*01d0*/ 	.word	0x000035b0


	//   ....[11]....
        /*01d4*/ 	.word	0x000035d0


	//   ....[12]....
        /*01d8*/ 	.word	0x000035f0


	//   ....[13]....
        /*01dc*/ 	.word	0x00003610


	//   ....[14]....
        /*01e0*/ 	.word	0x00003630


	//   ....[15]....
        /*01e4*/ 	.word	0x00003650


	//   ....[16]....
        /*01e8*/ 	.word	0x00003670


	//   ....[17]....
        /*01ec*/ 	.word	0x00003690


	//   ....[18]....
        /*01f0*/ 	.word	0x000036b0


	//   ....[19]....
        /*01f4*/ 	.word	0x000036d0


	//   ....[20]....
        /*01f8*/ 	.word	0x000036f0


	//   ....[21]....
        /*01fc*/ 	.word	0x00003710


	//   ....[22]....
        /*0200*/ 	.word	0x00003730


	//   ....[23]....
        /*0204*/ 	.word	0x00003750


	//   ....[24]....
        /*0208*/ 	.word	0x00003770


	//   ....[25]....
        /*020c*/ 	.word	0x00003790


	//   ....[26]....
        /*0210*/ 	.word	0x000037b0


	//   ....[27]....
        /*0214*/ 	.word	0x000037d0


	//   ....[28]....
        /*0218*/ 	.word	0x000037f0


	//   ....[29]....
        /*021c*/ 	.word	0x00003810


	//   ....[30]....
        /*0220*/ 	.word	0x00003830


	//   ....[31]....
        /*0224*/ 	.word	0x00003850


	//   ....[32]....
        /*0228*/ 	.word	0x00003870


	//   ....[33]....
        /*022c*/ 	.word	0x00003890


	//   ....[34]....
        /*0230*/ 	.word	0x000038b0


	//   ....[35]....
        /*0234*/ 	.word	0x000038d0


	//   ....[36]....
        /*0238*/ 	.word	0x000038f0


	//   ....[37]....
        /*023c*/ 	.word	0x00003910


	//   ....[38]....
        /*0240*/ 	.word	0x00003930


	//   ....[39]....
        /*0244*/ 	.word	0x00003950


	//   ....[40]....
        /*0248*/ 	.word	0x00003970


	//   ....[41]....
        /*024c*/ 	.word	0x000039a0


	//   ....[42]....
        /*0250*/ 	.word	0x000039c0


	//   ....[43]....
        /*0254*/ 	.word	0x000039f0


	//   ....[44]....
        /*0258*/ 	.word	0x00003a10


	//   ....[45]....
        /*025c*/ 	.word	0x00003a30


	//   ....[46]....
        /*0260*/ 	.word	0x00003a50


	//   ....[47]....
        /*0264*/ 	.word	0x00003a70


	//   ....[48]....
        /*0268*/ 	.word	0x00003a90


	//   ....[49]....
        /*026c*/ 	.word	0x00003ab0


	//   ....[50]....
        /*0270*/ 	.word	0x00003ae0


	//   ....[51]....
        /*0274*/ 	.word	0x00003b00


	//   ....[52]....
        /*0278*/ 	.word	0x00003b20


	//   ....[53]....
        /*027c*/ 	.word	0x00003b40


	//   ....[54]....
        /*0280*/ 	.word	0x00003b60


	//   ....[55]....
        /*0284*/ 	.word	0x00003b80


	//   ....[56]....
        /*0288*/ 	.word	0x00003ba0


	//   ....[57]....
        /*028c*/ 	.word	0x00003bc0


	//   ....[58]....
        /*0290*/ 	.word	0x00003be0


	//   ....[59]....
        /*0294*/ 	.word	0x00003c00


	//   ....[60]....
        /*0298*/ 	.word	0x00003de0


	//   ....[61]....
        /*029c*/ 	.word	0x00003e20


	//   ....[62]....
        /*02a0*/ 	.word	0x00003e50


	//   ....[63]....
        /*02a4*/ 	.word	0x00003e60


	//   ....[64]....
        /*02a8*/ 	.word	0x00003e90


	//   ....[65]....
        /*02ac*/ 	.word	0x00003ea0


	//   ....[66]....
        /*02b0*/ 	.word	0x00003ee0


	//   ....[67]....
        /*02b4*/ 	.word	0x00003ef0


	//   ....[68]....
        /*02b8*/ 	.word	0x00003f50


	//   ....[69]....
        /*02bc*/ 	.word	0x00003f70


	//----- nvinfo : EIATTR_VRC_CTA_INIT_COUNT
	.align		4
.L_1367:
        /*02c0*/ 	.byte	0x02, 0x4a
	.zero		1
	.zero		1


	//----- nvinfo : EIATTR_EXIT_INSTR_OFFSETS
	.align		4
        /*02c4*/ 	.byte	0x04, 0x1c
        /*02c6*/ 	.short	(.L_1369 - .L_1368)


	//   ....[0]....
.L_1368:
        /*02c8*/ 	.word	0x000032f0


	//   ....[1]....
        /*02cc*/ 	.word	0x00004090


	//   ....[2]....
        /*02d0*/ 	.word	0x00004100


	//----- nvinfo : EIATTR_CRS_STACK_SIZE
	.align		4
.L_1369:
        /*02d4*/ 	.byte	0x04, 0x1e
        /*02d6*/ 	.short	(.L_1371 - .L_1370)
.L_1370:
        /*02d8*/ 	.word	0x00000000


	//----- nvinfo : EIATTR_CBANK_PARAM_SIZE
	.align		4
.L_1371:
        /*02dc*/ 	.byte	0x03, 0x19
        /*02de*/ 	.short	0x0028


	//----- nvinfo : EIATTR_PARAM_CBANK
	.align		4
        /*02e0*/ 	.byte	0x04, 0x0a
        /*02e2*/ 	.short	(.L_1373 - .L_1372)
	.align		4
.L_1372:
        /*02e4*/ 	.word	index@(.nv.constant0.mul_mat_vec_q4_K_q8_1_cuda7)
        /*02e8*/ 	.short	0x0380
        /*02ea*/ 	.short	0x0028


	//----- nvinfo : EIATTR_SW_WAR
	.align		4
.L_1373:
        /*02ec*/ 	.byte	0x04, 0x36
        /*02ee*/ 	.short	(.L_1375 - .L_1374)
.L_1374:
        /*02f0*/ 	.word	0x00000008
.L_1375:


//--------------------- .nv.info.mul_mat_vec_q3_K_q8_1_cuda7 --------------------------
	.section	.nv.info.mul_mat_vec_q3_K_q8_1_cuda7,"",@"SHT_CUDA_INFO"
	.sectionflags	@""
	.align	4


	//----- nvinfo : EIATTR_CUDA_API_VERSION
	.align		4
        /*0000*/ 	.byte	0x04, 0x37
        /*0002*/ 	.short	(.L_1377 - .L_1376)
.L_1376:
        /*0004*/ 	.word	0x00000082


	//----- nvinfo : EIATTR_KPARAM_INFO
	.align		4
.L_1377:
        /*0008*/ 	.byte	0x04, 0x17
        /*000a*/ 	.short	(.L_1379 - .L_1378)
.L_1378:
        /*000c*/ 	.word	0x00000000
        /*0010*/ 	.short	0x0006
        /*0012*/ 	.short	0x0024
        /*0014*/ 	.byte	0x00, 0xf0, 0x11, 0x00


	//----- nvinfo : EIATTR_KPARAM_INFO
	.align		4
.L_1379:
        /*0018*/ 	.byte	0x04, 0x17
        /*001a*/ 	.short	(.L_1381 - .L_1380)
.L_1380:
        /*001c*/ 	.word	0x00000000
        /*0020*/ 	.short	0x0005
        /*0022*/ 	.short	0x0020
        /*0024*/ 	.byte	0x00, 0xf0, 0x11, 0x00


	//----- nvinfo : EIATTR_KPARAM_INFO
	.align		4
.L_1381:
        /*0028*/ 	.byte	0x04, 0x17
        /*002a*/ 	.short	(.L_1383 - .L_1382)
.L_1382:
        /*002c*/ 	.word	0x00000000
        /*0030*/ 	.short	0x0004
        /*0032*/ 	.short	0x001c
        /*0034*/ 	.byte	0x00, 0xf0, 0x11, 0x00


	//----- nvinfo : EIATTR_KPARAM_INFO
	.align		4
.L_1383:
        /*0038*/ 	.byte	0x04, 0x17
        /*003a*/ 	.short	(.L_1385 - .L_1384)
.L_1384:
        /*003c*/ 	.word	0x00000000
        /*0040*/ 	.short	0x0003
        /*0042*/ 	.short	0x0018
        /*0044*/ 	.byte	0x00, 0xf0, 0x11, 0x00


	//----- nvinfo : EIATTR_KPARAM_INFO
	.align		4
.L_1385:
        /*0048*/ 	.byte	0x04, 0x17
        /*004a*/ 	.short	(.L_1387 - .L_1386)
.L_1386:
        /*004c*/ 	.word	0x00000000
        /*0050*/ 	.short	0x0002
        /*0052*/ 	.short	0x0010
        /*0054*/ 	.byte	0x00, 0xf5, 0x21, 0x00


	//----- nvinfo : EIATTR_KPARAM_INFO
	.align		4
.L_1387:
        /*0058*/ 	.byte	0x04, 0x17
        /*005a*/ 	.short	(.L_1389 - .L_1388)
.L_1388:
        /*005c*/ 	.word	0x00000000
        /*0060*/ 	.short	0x0001
        /*0062*/ 	.short	0x0008
        /*0064*/ 	.byte	0x00, 0xf5, 0x21, 0x00


	//----- nvinfo : EIATTR_KPARAM_INFO
	.align		4
.L_1389:
        /*0068*/ 	.byte	0x04, 0x17
        /*006a*/ 	.short	(.L_1391 - .L_1390)
.L_1390:
        /*006c*/ 	.word	0x00000000
        /*0070*/ 	.short	0x0000
        /*0072*/ 	.short	0x0000
        /*0074*/ 	.byte	0x00, 0xf5, 0x21, 0x00


	//----- nvinfo : EIATTR_SPARSE_MMA_MASK
	.align		4
.L_1391:
        /*0078*/ 	.byte	0x03, 0x50
        /*007a*/ 	.short	0x0000


	//----- nvinfo : EIATTR_MAXREG_COUNT
	.align		4
        /*007c*/ 	.byte	0x03, 0x1b
        /*007e*/ 	.short	0x00ff


	//----- nvinfo : EIATTR_NUM_BARRIERS
	.align		4
        /*0080*/ 	.byte	0x02, 0x4c
        /*0082*/ 	.byte	0x01
	.zero		1


	//----- nvinfo : EIATTR_MERCURY_ISA_VERSION
	.align		4
        /*0084*/ 	.byte	0x03, 0x5f
        /*0086*/ 	.short	0x0101


	//----- nvinfo : EIATTR_COOP_GROUP_MASK_REGIDS
	.align		4
        /*0088*/ 	.byte	0x04, 0x29
        /*008a*/ 	.short	(.L_1393 - .L_1392)


	//   ....[0]....
.L_1392:
        /*008c*/ 	.word	0xffffffff


	//   ....[1]....
        /*0090*/ 	.word	0xffffffff


	//   ....[2]....
        /*0094*/ 	.word	0xffffffff


	//   ....[3]....
        /*0098*/ 	.word	0xffffffff


	//   ....[4]....
        /*009c*/ 	.word	0xffffffff


	//   ....[5]....
        /*00a0*/ 	.word	0xffffffff


	//   ....[6]....
        /*00a4*/ 	.word	0xffffffff


	//   ....[7]....
        /*00a8*/ 	.word	0xffffffff


	//   ....[8]....
        /*00ac*/ 	.word	0xffffffff


	//   ....[9]....
        /*00b0*/ 	.word	0xffffffff


	//   ....[10]....
        /*00b4*/ 	.word	0xffffffff


	//   ....[11]....
        /*00b8*/ 	.word	0xffffffff


	//   ....[12]....
        /*00bc*/ 	.word	0xffffffff


	//   ....[13]....
        /*00c0*/ 	.word	0xffffffff


	//   ....[14]....
        /*00c4*/ 	.word	0xffffffff


	//   ....[15]....
        /*00c8*/ 	.word	0xffffffff


	//   ....[16]....
        /*00cc*/ 	.word	0xffffffff


	//   ....[17]....
        /*00d0*/ 	.word	0xffffffff


	//   ....[18]....
        /*00d4*/ 	.word	0xffffffff


	//   ....[19]....
        /*00d8*/ 	.word	0xffffffff


	//   ....[20]....
        /*00dc*/ 	.word	0xffffffff


	//   ....[21]....
        /*00e0*/ 	.word	0xffffffff


	//   ....[22]....
        /*00e4*/ 	.word	0xffffffff


	//   ....[23]....
        /*00e8*/ 	.word	0xffffffff


	//   ....[24]....
        /*00ec*/ 	.word	0xffffffff


	//   ....[25]....
        /*00f0*/ 	.word	0xffffffff


	//   ....[26]....
        /*00f4*/ 	.word	0xffffffff


	//   ....[27]....
        /*00f8*/ 	.word	0xffffffff


	//   ....[28]....
        /*00fc*/ 	.word	0xffffffff


	//   ....[29]....
        /*0100*/ 	.word	0xffffffff


	//   ....[30]....
        /*0104*/ 	.word	0xffffffff


	//   ....[31]....
        /*0108*/ 	.word	0xffffffff


	//   ....[32]....
        /*010c*/ 	.word	0xffffffff


	//   ....[33]....
        /*0110*/ 	.word	0xffffffff


	//   ....[34]....
        /*0114*/ 	.word	0xffffffff


	//   ....[35]....
        /*0118*/ 	.word	0xffffffff


	//   ....[36]....
        /*011c*/ 	.word	0xffffffff


	//   ....[37]....
        /*0120*/ 	.word	0xffffffff


	//   ....[38]....
        /*0124*/ 	.word	0xffffffff


	//   ....[39]....
        /*0128*/ 	.word	0xffffffff


	//   ....[40]....
        /*012c*/ 	.word	0xffffffff


	//   ....[41]....
        /*0130*/ 	.word	0xffffffff


	//   ....[42]....
        /*0134*/ 	.word	0xffffffff


	//   ....[43]....
        /*0138*/ 	.word	0xffffffff


	//   ....[44]....
        /*013c*/ 	.word	0xffffffff


	//   ....[45]....
        /*0140*/ 	.word	0xffffffff


	//   ....[46]....
        /*0144*/ 	.word	0xffffffff


	//   ....[47]....
        /*0148*/ 	.word	0xffffffff


	//   ....[48]....
        /*014c*/ 	.word	0xffffffff


	//   ....[49]....
        /*0150*/ 	.word	0xffffffff


	//   ....[50]....
        /*0154*/ 	.word	0xffffffff


	//   ....[51]....
        /*0158*/ 	.word	0xffffffff


	//   ....[52]....
        /*015c*/ 	.word	0xffffffff


	//   ....[53]....
        /*0160*/ 	.word	0xffffffff


	//   ....[54]....
        /*0164*/ 	.word	0xffffffff


	//   ....[55]....
        /*0168*/ 	.word	0xffffffff


	//   ....[56]....
        /*016c*/ 	.word	0xffffffff


	//   ....[57]....
        /*0170*/ 	.word	0xffffffff


	//   ....[58]....
        /*0174*/ 	.word	0xffffffff


	//   ....[59]....
        /*0178*/ 	.word	0xffffffff


	//   ....[60]....
        /*017c*/ 	.word	0xffffffff


	//   ....[61]....
        /*0180*/ 	.word	0xffffffff


	//   ....[62]....
        /*0184*/ 	.word	0xffffffff


	//   ....[63]....
        /*0188*/ 	.word	0xffffffff


	//   ....[64]....
        /*018c*/ 	.word	0xffffffff


	//   ....[65]....
        /*0190*/ 	.word	0xffffffff


	//   ....[66]....
        /*0194*/ 	.word	0xffffffff


	//   ....[67]....
        /*0198*/ 	.word	0xffffffff


	//   ....[68]....
        /*019c*/ 	.word	0xffffffff


	//   ....[69]....
        /*01a0*/ 	.word	0xffffffff


	//----- nvinfo : EIATTR_COOP_GROUP_INSTR_OFFSETS
	.align		4
.L_1393:
        /*01a4*/ 	.byte	0x04, 0x28
        /*01a6*/ 	.short	(.L_1395 - .L_1394)


	//   ....[0]....
.L_1394:
        /*01a8*/ 	.word	0x000028f0


	//   ....[1]....
        /*01ac*/ 	.word	0x00002910


	//   ....[2]....
        /*01b0*/ 	.word	0x00002930


	//   ....[3]....
        /*01b4*/ 	.word	0x00002950


	//   ....[4]....
        /*01b8*/ 	.word	0x00002970


	//   ....[5]....
        /*01bc*/ 	.word	0x00002990


	//   ....[6]....
        /*01c0*/ 	.word	0x000029c0


	//   ....[7]....
        /*01c4*/ 	.word	0x000029f0


	//   ....[8]....
        /*01c8*/ 	.word	0x00002a10


	//   ....[9]....
        /*01cc*/ 	.word	0x00002a40


	//   ....[10]....
        /*01d0*/ 	.word	0x00002a60


	//   ....[11]....
        /*01d4*/ 	.word	0x00002a80


	//   ....[12]....
        /*01d8*/ 	.word	0x00002aa0


	//   ....[13]....
        /*01dc*/ 	.word	0x00002ac0


	//   ....[14]....
        /*01e0*/ 	.word	0x00002ae0


	//   ....[15]....
        /*01e4*/ 	.word	0x00002b00


	//   ....[16]....
        /*01e8*/ 	.word	0x00002b20


	//   ....[17]....
        /*01ec*/ 	.word	0x00002b40


	//   ....[18]....
        /*01f0*/ 	.word	0x00002b70


	//   ....[19]....
        /*01f4*/ 	.word	0x00002b90


	//   ....[20]....
        /*01f8*/ 	.word	0x00002bb0


	//   ....[21]....
        /*01fc*/ 	.word	0x00002bd0


	//   ....[22]....
        /*0200*/ 	.word	0x00002bf0


	//   ....[23]....
        /*0204*/ 	.word	0x00002c10


	//   ....[24]....
        /*0208*/ 	.word	0x00002c30


	//   ....[25]....
        /*020c*/ 	.word	0x00002c50


	//   ....[26]....
        /*0210*/ 	.word	0x00002c70


	//   ....[27]....
        /*0214*/ 	.word	0x00002c90


	//   ....[28]....
        /*0218*/ 	.word	0x00002cb0


	//   ....[29]....
        /*021c*/ 	.word	0x00002cd0


	//   ....[30]....
        /*0220*/ 	.word	0x00002cf0


	//   ....[31]....
        /*0224*/ 	.word	0x00002d10


	//   ....[32]....
        /*0228*/ 	.word	0x00002d30


	//   ....[33]....
        /*022c*/ 	.word	0x00002d50


	//   ....[34]....
        /*0230*/ 	.word	0x00002d70


	//   ....[35]....
        /*0234*/ 	.word	0x00002d90


	//   ....[36]....
        /*0238*/ 	.word	0x00002db0


	//   ....[37]....
        /*023c*/ 	.word	0x00002dd0


	//   ....[38]....
        /*0240*/ 	.word	0x00002df0


	//   ....[39]....
        /*0244*/ 	.word	0x00002e10


	//   ....[40]....
        /*0248*/ 	.word	0x00002e30


	//   ....[41]....
        /*024c*/ 	.word	0x00002e50


	//   ....[42]....
        /*0250*/ 	.word	0x00002e70


	//   ....[43]....
        /*0254*/ 	.word	0x00002e90


	//   ....[44]....
        /*0258*/ 	.word	0x00002eb0


	//   ....[45]....
        /*025c*/ 	.word	0x00002ed0


	//   ....[46]....
        /*0260*/ 	.word	0x00002ef0


	//   ....[47]....
        /*0264*/ 	.word	0x00002f10


	//   ....[48]....
        /*0268*/ 	.word	0x00002f30


	//   ....[49]....
        /*026c*/ 	.word	0x00002f50


	//   ....[50]....
        /*0270*/ 	.word	0x00002f80


	//   ....[51]....
        /*0274*/ 	.word	0x00002fa0


	//   ....[52]....
        /*0278*/ 	.word	0x00002fc0


	//   ....[53]....
        /*027c*/ 	.word	0x00002fe0


	//   ....[54]....
        /*0280*/ 	.word	0x00003000


	//   ....[55]....
        /*0284*/ 	.word	0x00003020


	//   ....[56]....
        /*0288*/ 	.word	0x00003040


	//   ....[57]....
        /*028c*/ 	.word	0x00003060


	//   ....[58]....
        /*0290*/ 	.word	0x00003080


	//   ....[59]....
        /*0294*/ 	.word	0x000030a0


	//   ....[60]....
        /*0298*/ 	.word	0x00003250


	//   ....[61]....
        /*029c*/ 	.word	0x00003260


	//   ....[62]....
        /*02a0*/ 	.word	0x00003290


	//   ....[63]....
        /*02a4*/ 	.word	0x000032a0


	//   ....[64]....
        /*02a8*/ 	.word	0x000032d0


	//   ....[65]....
        /*02ac*/ 	.word	0x000032e0


	//   ....[66]....
        /*02b0*/ 	.word	0x00003320


	//   ....[67]....
        /*02b4*/ 	.word	0x00003330


	//   ....[68]....
        /*02b8*/ 	.word	0x00003390


	//   ....[69]....
        /*02bc*/ 	.word	0x000033b0


	//----- nvinfo : EIATTR_VRC_CTA_INIT_COUNT
	.align		4
.L_1395:
        /*02c0*/ 	.byte	0x02, 0x4a
	.zero		1
	.zero		1


	//----- nvinfo : EIATTR_EXIT_INSTR_OFFSETS
	.align		4
        /*02c4*/ 	.byte	0x04, 0x1c
        /*02c6*/ 	.short	(.L_1397 - .L_1396)


	//   ....[0]....
.L_1396:
        /*02c8*/ 	.word	0x00002780


	//   ....[1]....
        /*02cc*/ 	.word	0x00003510


	//   ....[2]....
        /*02d0*/ 	.word	0x00003580


	//----- nvinfo : EIATTR_CRS_STACK_SIZE
	.align		4
.L_1397:
        /*02d4*/ 	.byte	0x04, 0x1e
        /*02d6*/ 	.short	(.L_1399 - .L_1398)
.L_1398:
        /*02d8*/ 	.word	0x00000000


	//----- nvinfo : EIATTR_CBANK_PARAM_SIZE
	.align		4
.L_1399:
        /*02dc*/ 	.byte	0x03, 0x19
        /*02de*/ 	.short	0x0028


	//----- nvinfo : EIATTR_PARAM_CBANK
	.align		4
        /*02e0*/ 	.byte	0x04, 0x0a
        /*02e2*/ 	.short	(.L_1401 - .L_1400)
	.align		4
.L_1400:
        /*02e4*/ 	.word	index@(.nv.constant0.mul_mat_vec_q3_K_q8_1_cuda7)
        /*02e8*/ 	.short	0x0380
        /*02ea*/ 	.short	0x0028


	//----- nvinfo : EIATTR_SW_WAR
	.align		4
.L_1401:
        /*02ec*/ 	.byte	0x04, 0x36
        /*02ee*/ 	.short	(.L_1403 - .L_1402)
.L_1402:
        /*02f0*/ 	.word	0x00000008
.L_1403:


//--------------------- .nv.info.mul_mat_vec_q2_K_q8_1_cuda7 --------------------------
	.section	.nv.info.mul_mat_vec_q2_K_q8_1_cuda7,"",@"SHT_CUDA_INFO"
	.sectionflags	@""
	.align	4


	//----- nvinfo : EIATTR_CUDA_API_VERSION
	.align		4
        /*0000*/ 	.byte	0x04, 0x37
        /*0002*/ 	.short	(.L_1405 - .L_1404)
.L_1404:
        /*0004*/ 	.word	0x00000082


	//----- nvinfo : EIATTR_KPARAM_INFO
	.align		4
.L_1405:
        /*0008*/ 	.byte	0x04, 0x17
        /*000a*/ 	.short	(.L_1407 - .L_1406)
.L_1406:
        /*000c*/ 	.word	0x00000000
        /*0010*/ 	.short	0x0006
        /*0012*/ 	.short	0x0024
        /*0014*/ 	.byte	0x00, 0xf0, 0x11, 0x00


	//----- nvinfo : EIATTR_KPARAM_INFO
	.align		4
.L_1407:
        /*0018*/ 	.byte	0x04, 0x17
        /*001a*/ 	.short	(.L_1409 - .L_1408)
.L_1408:
        /*001c*/ 	.word	0x00000000
        /*0020*/ 	.short	0x0005
        /*0022*/ 	.short	0x0020
        /*0024*/ 	.byte	0x00, 0xf0, 0x11, 0x00


	//----- nvinfo : EIATTR_KPARAM_INFO
	.align		4
.L_1409:
        /*0028*/ 	.byte	0x04, 0x17
        /*002a*/ 	.short	(.L_1411 - .L_1410)
.L_1410:
        /*002c*/ 	.word	0x00000000
        /*0030*/ 	.short	0x0004
        /*0032*/ 	.short	0x001c
        /*0034*/ 	.byte	0x00, 0xf0, 0x11, 0x00


	//----- nvinfo : EIATTR_KPARAM_INFO
	.align		4
.L_1411:
        /*0038*/ 	.byte	0x04, 0x17
        /*003a*/ 	.short	(.L_1413 - .L_1412)
.L_1412:
        /*003c*/ 	.word	0x00000000
        /*0040*/ 	.short	0x0003
        /*0042*/ 	.short	0x0018
        /*0044*/ 	.byte	0x00, 0xf0, 0x11, 0x00


	//----- nvinfo : EIATTR_KPARAM_INFO
	.align		4
.L_1413:
        /*0048*/ 	.byte	0x04, 0x17
        /*004a*/ 	.short	(.L_1415 - .L_1414)
.L_1414:
        /*004c*/ 	.word	0x00000000
        /*0050*/ 	.short	0x0002
        /*0052*/ 	.short	0x0010
        /*0054*/ 	.byte	0x00, 0xf5, 0x21, 0x00


	//----- nvinfo : EIATTR_KPARAM_INFO
	.align		4
.L_1415:
        /*0058*/ 	.byte	0x04, 0x17
        /*005a*/ 	.short	(.L_1417 - .L_1416)
.L_1416:
        /*005c*/ 	.word	0x00000000
        /*0060*/ 	.short	0x0001
        /*0062*/ 	.short	0x0008
        /*0064*/ 	.byte	0x00, 0xf5, 0x21, 0x00


	//----- nvinfo : EIATTR_KPARAM_INFO
	.align		4
.L_1417:
        /*0068*/ 	.byte	0x04, 0x17
        /*006a*/ 	.short	(.L_1419 - .L_1418)
.L_1418:
        /*006c*/ 	.word	0x00000000
        /*0070*/ 	.short	0x0000
        /*0072*/ 	.short	0x0000
        /*0074*/ 	.byte	0x00, 0xf5, 0x21, 0x00


	//----- nvinfo : EIATTR_SPARSE_MMA_MASK
	.align		4
.L_1419:
        /*0078*/ 	.byte	0x03, 0x50
        /*007a*/ 	.short	0x0000


	//----- nvinfo : EIATTR_MAXREG_COUNT
	.align		4
        /*007c*/ 	.byte	0x03, 0x1b
        /*007e*/ 	.short	0x00ff


	//----- nvinfo : EIATTR_NUM_BARRIERS
	.align		4
        /*0080*/ 	.byte	0x02, 0x4c
        /*0082*/ 	.byte	0x01
	.zero		1


	//----- nvinfo : EIATTR_MERCURY_ISA_VERSION
	.align		4
        /*0084*/ 	.byte	0x03, 0x5f
        /*0086*/ 	.short	0x0101


	//----- nvinfo : EIATTR_COOP_GROUP_MASK_REGIDS
	.align		4
        /*0088*/ 	.byte	0x04, 0x29
        /*008a*/ 	.short	(.L_1421 - .L_1420)


	//   ....[0]....
.L_1420:
        /*008c*/ 	.word	0xffffffff


	//   ....[1]....
        /*0090*/ 	.word	0xffffffff


	//   ....[2]....
        /*0094*/ 	.word	0xffffffff


	//   ....[3]....
        /*0098*/ 	.word	0xffffffff


	//   ....[4]....
        /*009c*/ 	.word	0xffffffff


	//   ....[5]....
        /*00a0*/ 	.word	0xffffffff


	//   ....[6]....
        /*00a4*/ 	.word	0xffffffff


	//   ....[7]....
        /*00a8*/ 	.word	0xffffffff


	//   ....[8]....
        /*00ac*/ 	.word	0xffffffff


	//   ....[9]....
        /*00b0*/ 	.word	0xffffffff


	//   ....[10]....
        /*00b4*/ 	.word	0xffffffff


	//   ....[11]....
        /*00b8*/ 	.word	0xffffffff


	//   ....[12]....
        /*00bc*/ 	.word	0xffffffff


	//   ....[13]....
        /*00c0*/ 	.word	0xffffffff


	//   ....[14]....
        /*00c4*/ 	.word	0xffffffff


	//   ....[15]....
        /*00c8*/ 	.word	0xffffffff


	//   ....[16]....
        /*00cc*/ 	.word	0xffffffff


	//   ....[17]....
        /*00d0*/ 	.word	0xffffffff


	//   ....[18]....
        /*00d4*/ 	.word	0xffffffff


	//   ....[19]....
        /*00d8*/ 	.word	0xffffffff


	//   ....[20]....
        /*00dc*/ 	.word	0xffffffff


	//   ....[21]....
        /*00e0*/ 	.word	0xffffffff


	//   ....[22]....
        /*00e4*/ 	.word	0xffffffff


	//   ....[23]....
        /*00e8*/ 	.word	0xffffffff


	//   ....[24]....
        /*00ec*/ 	.word	0xffffffff


	//   ....[25]....
        /*00f0*/ 	.word	0xffffffff


	//   ....[26]....
        /*00f4*/ 	.word	0xffffffff


	//   ....[27]....
        /*00f8*/ 	.word	0xffffffff


	//   ....[28]....
        /*00fc*/ 	.word	0xffffffff


	//   ....[29]....
        /*0100*/ 	.word	0xffffffff


	//   ....[30]....
        /*0104*/ 	.word	0xffffffff


	//   ....[31]....
        /*0108*/ 	.word	0xffffffff


	//   ....[32]....
        /*010c*/ 	.word	0xffffffff


	//   ....[33]....
        /*0110*/ 	.word	0xffffffff


	//   ....[34]....
        /*0114*/ 	.word	0xffffffff


	//   ....[35]....
        /*0118*/ 	.word	0xffffffff


	//   ....[36]....
        /*011c*/ 	.word	0xffffffff


	//   ....[37]....
        /*0120*/ 	.word	0xffffffff


	//   ....[38]....
        /*0124*/ 	.word	0xffffffff


	//   ....[39]....
        /*0128*/ 	.word	0xffffffff


	//   ....[40]....
        /*012c*/ 	.word	0xffffffff


	//   ....[41]....
        /*0130*/ 	.word	0xffffffff


	//   ....[42]....
        /*0134*/ 	.word	0xffffffff


	//   ....[43]....
        /*0138*/ 	.word	0xffffffff


	//   ....[44]....
        /*013c*/ 	.word	0xffffffff


	//   ....[45]....
        /*0140*/ 	.word	0xffffffff


	//   ....[46]....
        /*0144*/ 	.word	0xffffffff


	//   ....[47]....
        /*0148*/ 	.word	0xffffffff


	//   ....[48]....
        /*014c*/ 	.word	0xffffffff


	//   ....[49]....
        /*0150*/ 	.word	0xffffffff


	//   ....[50]....
        /*0154*/ 	.word	0xffffffff


	//   ....[51]....
        /*0158*/ 	.word	0xffffffff


	//   ....[52]....
        /*015c*/ 	.word	0xffffffff


	//   ....[53]....
        /*0160*/ 	.word	0xffffffff


	//   ....[54]....
        /*0164*/ 	.word	0xffffffff


	//   ....[55]....
        /*0168*/ 	.word	0xffffffff


	//   ....[56]....
        /*016c*/ 	.word	0xffffffff


	//   ....[57]....
        /*0170*/ 	.word	0xffffffff


	//   ....[58]....
        /*0174*/ 	.word	0xffffffff


	//   ....[59]....
        /*0178*/ 	.word	0xffffffff


	//   ....[60]....
        /*017c*/ 	.word	0xffffffff


	//   ....[61]....
        /*0180*/ 	.word	0xffffffff


	//   ....[62]....
        /*0184*/ 	.word	0xffffffff


	//   ....[63]....
        /*0188*/ 	.word	0xffffffff


	//   ....[64]....
        /*018c*/ 	.word	0xffffffff


	//   ....[65]....
        /*0190*/ 	.word	0xffffffff


	//   ....[66]....
        /*0194*/ 	.word	0xffffffff


	//   ....[67]....
        /*0198*/ 	.word	0xffffffff


	//   ....[68]....
        /*019c*/ 	.word	0xffffffff


	//   ....[69]....
        /*01a0*/ 	.word	0xffffffff


	//----- nvinfo : EIATTR_COOP_GROUP_INSTR_OFFSETS
	.align		4
.L_1421:
        /*01a4*/ 	.byte	0x04, 0x28
        /*01a6*/ 	.short	(.L_1423 - .L_1422)


	//   ....[0]....
.L_1422:
        /*01a8*/ 	.word	0x00002f10


	//   ....[1]....
        /*01ac*/ 	.word	0x00002f40


	//   ....[2]....
        /*01b0*/ 	.word	0x00002f60


	//   ....[3]....
        /*01b4*/ 	.word	0x00002f80


	//   ....[4]....
        /*01b8*/ 	.word	0x00002fa0


	//   ....[5]....
        /*01bc*/ 	.word	0x00002fd0


	//   ....[6]....
        /*01c0*/ 	.word	0x00002ff0


	//   ....[7]....
        /*01c4*/ 	.word	0x00003010


	//   ....[8]....
        /*01c8*/ 	.word	0x00003040


	//   ....[9]....
        /*01cc*/ 	.word	0x00003060


	//   ....[10]....
        /*01d0*/ 	.word	0x00003080


	//   ....[11]....
        /*01d4*/ 	.word	0x000030a0


	//   ....[12]....
        /*01d8*/ 	.word	0x000030c0


	//   ....[13]....
        /*01dc*/ 	.word	0x000030e0


	//   ....[14]....
        /*01e0*/ 	.word	0x00003100


	//   ....[15]....
        /*01e4*/ 	.word	0x00003120


	//   ....[16]....
        /*01e8*/ 	.word	0x00003140


	//   ....[17]....
        /*01ec*/ 	.word	0x00003160


	//   ....[18]....
        /*01f0*/ 	.word	0x00003180


	//   ....[19]....
        /*01f4*/ 	.word	0x000031a0


	//   ....[20]....
        /*01f8*/ 	.word	0x000031c0


	//   ....[21]....
        /*01fc*/ 	.word	0x000031e0


	//   ....[22]....
        /*0200*/ 	.word	0x00003200


	//   ....[23]....
        /*0204*/ 	.word	0x00003220


	//   ....[24]....
        /*0208*/ 	.word	0x00003240


	//   ....[25]....
        /*020c*/ 	.word	0x00003260


	//   ....[26]....
        /*0210*/ 	.word	0x00003280


	//   ....[27]....
        /*0214*/ 	.word	0x000032a0


	//   ....[28]....
        /*0218*/ 	.word	0x000032c0


	//   ....[29]....
        /*021c*/ 	.word	0x000032e0


	//   ....[30]....
        /*0220*/ 	.word	0x00003300


	//   ....[31]....
        /*0224*/ 	.word	0x00003320


	//   ....[32]....
        /*0228*/ 	.word	0x00003340


	//   ....[33]....
        /*022c*/ 	.word	0x00003360


	//   ....[34]....
        /*0230*/ 	.word	0x00003380


	//   ....[35]....
        /*0234*/ 	.word	0x000033a0


	//   ....[36]....
        /*0238*/ 	.word	0x000033c0


	//   ....[37]....
        /*023c*/ 	.word	0x000033e0


	//   ....[38]....
        /*0240*/ 	.word	0x00003400


	//   ....[39]....
        /*0244*/ 	.word	0x00003420


	//   ....[40]....
        /*0248*/ 	.word	0x00003440


	//   ....[41]....
        /*024c*/ 	.word	0x00003460


	//   ....[42]....
        /*0250*/ 	.word	0x00003480


	//   ....[43]....
        /*0254*/ 	.word	0x000034a0


	//   ....[44]....
        /*0258*/ 	.word	0x000034c0


	//   ....[45]....
        /*025c*/ 	.word	0x000034e0


	//   ....[46]....
        /*0260*/ 	.word	0x00003500


	//   ....[47]....
        /*0264*/ 	.word	0x00003520


	//   ....[48]....
        /*0268*/ 	.word	0x00003540


	//   ....[49]....
        /*026c*/ 	.word	0x00003560


	//   ....[50]....
        /*0270*/ 	.word	0x00003580


	//   ....[51]....
        /*0274*/ 	.word	0x000035b0


	//   ....[52]....
        /*0278*/ 	.word	0x000035d0


	//   ....[53]....
        /*027c*/ 	.word	0x000035f0


	//   ....[54]....
        /*0280*/ 	.word	0x00003610


	//   ....[55]....
        /*0284*/ 	.word	0x00003630


	//   ....[56]....
        /*0288*/ 	.word	0x00003650


	//   ....[57]....
        /*028c*/ 	.word	0x00003670


	//   ....[58]....
        /*0290*/ 	.word	0x00003690


	//   ....[59]....
        /*0294*/ 	.word	0x000036b0


	//   ....[60]....
        /*0298*/ 	.word	0x00003850


	//   ....[61]....
        /*029c*/ 	.word	0x00003860


	//   ....[62]....
        /*02a0*/ 	.word	0x00003890


	//   ....[63]....
        /*02a4*/ 	.word	0x000038a0


	//   ....[64]....
        /*02a8*/ 	.word	0x000038d0


	//   ....[65]....
        /*02ac*/ 	.word	0x000038e0


	//   ....[66]....
        /*02b0*/ 	.word	0x00003920


	//   ....[67]....
        /*02b4*/ 	.word	0x00003930


	//   ....[68]....
        /*02b8*/ 	.word	0x000039a0


	//   ....[69]....
        /*02bc*/ 	.word	0x000039c0


	//----- nvinfo : EIATTR_VRC_CTA_INIT_COUNT
	.align		4
.L_1423:
        /*02c0*/ 	.byte	0x02, 0x4a
	.zero		1
	.zero		1


	//----- nvinfo : EIATTR_EXIT_INSTR_OFFSETS
	.align		4
        /*02c4*/ 	.byte	0x04, 0x1c
        /*02c6*/ 	.short	(.L_1425 - .L_1424)


	//   ....[0]....
.L_1424:
        /*02c8*/ 	.word	0x00002d70


	//   ....[1]....
        /*02cc*/ 	.word	0x00003b10


	//   ....[2]....
        /*02d0*/ 	.word	0x00003b80


	//----- nvinfo : EIATTR_CRS_STACK_SIZE
	.align		4
.L_1425:
        /*02d4*/ 	.byte	0x04, 0x1e
        /*02d6*/ 	.short	(.L_1427 - .L_1426)
.L_1426:
        /*02d8*/ 	.word	0x00000000


	//----- nvinfo : EIATTR_CBANK_PARAM_SIZE
	.align		4
.L_1427:
        /*02dc*/ 	.byte	0x03, 0x19
        /*02de*/ 	.short	0x0028


	//----- nvinfo : EIATTR_PARAM_CBANK
	.align		4
        /*02e0*/ 	.byte	0x04, 0x0a
        /*02e2*/ 	.short	(.L_1429 - .L_1428)
	.align		4
.L_1428:
        /*02e4*/ 	.word	index@(.nv.constant0.mul_mat_vec_q2_K_q8_1_cuda7)
        /*02e8*/ 	.short	0x0380
        /*02ea*/ 	.short	0x0028


	//----- nvinfo : EIATTR_SW_WAR
	.align		4
.L_1429:
        /*02ec*/ 	.byte	0x04, 0x36
        /*02ee*/ 	.short	(.L_1431 - .L_1430)
.L_1430:
        /*02f0*/ 	.word	0x00000008
.L_1431:


//--------------------- .nv.info.mul_mat_vec_q8_0_q8_1_cuda7 --------------------------
	.section	.nv.info.mul_mat_vec_q8_0_q8_1_cuda7,"",@"SHT_CUDA_INFO"
	.sectionflags	@""
	.align	4


	//----- nvinfo : EIATTR_CUDA_API_VERSION
	.align		4
        /*0000*/ 	.byte	0x04, 0x37
        /*0002*/ 	.short	(.L_1433 - .L_1432)
.L_1432:
        /*0004*/ 	.word	0x00000082


	//----- nvinfo : EIATTR_KPARAM_INFO
	.align		4
.L_1433:
        /*0008*/ 	.byte	0x04, 0x17
        /*000a*/ 	.short	(.L_1435 - .L_1434)
.L_1434:
        /*000c*/ 	.word	0x00000000
        /*0010*/ 	.short	0x0006
        /*0012*/ 	.short	0x0024
        /*0014*/ 	.byte	0x00, 0xf0, 0x11, 0x00


	//----- nvinfo : EIATTR_KPARAM_INFO
	.align		4
.L_1435:
        /*0018*/ 	.byte	0x04, 0x17
        /*001a*/ 	.short	(.L_1437 - .L_1436)
.L_1436:
        /*001c*/ 	.word	0x00000000
        /*0020*/ 	.short	0x0005
        /*0022*/ 	.short	0x0020
        /*0024*/ 	.byte	0x00, 0xf0, 0x11, 0x00


	//----- nvinfo : EIATTR_KPARAM_INFO
	.align		4
.L_1437:
        /*0028*/ 	.byte	0x04, 0x17
        /*002a*/ 	.short	(.L_1439 - .L_1438)
.L_1438:
        /*002c*/ 	.word	0x00000000
        /*0030*/ 	.short	0x0004
        /*0032*/ 	.short	0x001c
        /*0034*/ 	.byte	0x00, 0xf0, 0x11, 0x00


	//----- nvinfo : EIATTR_KPARAM_INFO
	.align		4
.L_1439:
        /*0038*/ 	.byte	0x04, 0x17
        /*003a*/ 	.short	(.L_1441 - .L_1440)
.L_1440:
        /*003c*/ 	.word	0x00000000
        /*0040*/ 	.short	0x0003
        /*0042*/ 	.short	0x0018
        /*0044*/ 	.byte	0x00, 0xf0, 0x11, 0x00


	//----- nvinfo : EIATTR_KPARAM_INFO
	.align		4
.L_1441:
        /*0048*/ 	.byte	0x04, 0x17
        /*004a*/ 	.short	(.L_1443 - .L_1442)
.L_1442:
        /*004c*/ 	.word	0x00000000
        /*0050*/ 	.short	0x0002
        /*0052*/ 	.short	0x0010
        /*0054*/ 	.byte	0x00, 0xf5, 0x21, 0x00


	//----- nvinfo : EIATTR_KPARAM_INFO
	.align		4
.L_1443:
        /*0058*/ 	.byte	0x04, 0x17
        /*005a*/ 	.short	(.L_1445 - .L_1444)
.L_1444:
        /*005c*/ 	.word	0x00000000
        /*0060*/ 	.short	0x0001
        /*0062*/ 	.short	0x0008
        /*0064*/ 	.byte	0x00, 0xf5, 0x21, 0x00


	//----- nvinfo : EIATTR_KPARAM_INFO
	.align		4
.L_1445:
        /*0068*/ 	.byte	0x04, 0x17
        /*006a*/ 	.short	(.L_1447 - .L_1446)
.L_1446:
        /*006c*/ 	.word	0x00000000
        /*0070*/ 	.short	0x0000
        /*0072*/ 	.short	0x0000
        /*0074*/ 	.byte	0x00, 0xf5, 0x21, 0x00


	//----- nvinfo : EIATTR_SPARSE_MMA_MASK
	.align		4
.L_1447:
        /*0078*/ 	.byte	0x03, 0x50
        /*007a*/ 	.short	0x0000


	//----- nvinfo : EIATTR_MAXREG_COUNT
	.align		4
        /*007c*/ 	.byte	0x03, 0x1b
        /*007e*/ 	.short	0x00ff


	//----- nvinfo : EIATTR_NUM_BARRIERS
	.align		4
        /*0080*/ 	.byte	0x02, 0x4c
        /*0082*/ 	.byte	0x01
	.zero		1


	//----- nvinfo : EIATTR_MERCURY_ISA_VERSION
	.align		4
        /*0084*/ 	.byte	0x03, 0x5f
        /*0086*/ 	.short	0x0101


	//----- nvinfo : EIATTR_COOP_GROUP_MASK_REGIDS
	.align		4
        /*0088*/ 	.byte	0x04, 0x29
        /*008a*/ 	.short	(.L_1449 - .L_1448)


	//   ....[0]....
.L_1448:
        /*008c*/ 	.word	0xffffffff


	//   ....[1]....
        /*0090*/ 	.word	0xffffffff


	//   ....[2]....
        /*0094*/ 	.word	0xffffffff


	//   ....[3]....
        /*0098*/ 	.word	0xffffffff


	//   ....[4]....
        /*009c*/ 	.word	0xffffffff


	//   ....[5]....
        /*00a0*/ 	.word	0xffffffff


	//   ....[6]....
        /*00a4*/ 	.word	0xffffffff


	//   ....[7]....
        /*00a8*/ 	.word	0xffffffff


	//   ....[8]....
        /*00ac*/ 	.word	0xffffffff


	//   ....[9]....
        /*00b0*/ 	.word	0xffffffff


	//   ....[10]....
        /*00b4*/ 	.word	0xffffffff


	//   ....[11]....
        /*00b8*/ 	.word	0xffffffff


	//   ....[12]....
        /*00bc*/ 	.word	0xffffffff


	//   ....[13]....
        /*00c0*/ 	.word	0xffffffff


	//   ....[14]....
        /*00c4*/ 	.word	0xffffffff


	//   ....[15]....
        /*00c8*/ 	.word	0xffffffff


	//   ....[16]....
        /*00cc*/ 	.word	0xffffffff


	//   ....[17]....
        /*00d0*/ 	.word	0xffffffff


	//   ....[18]....
        /*00d4*/ 	.word	0xffffffff


	//   ....[19]....
        /*00d8*/ 	.word	0xffffffff


	//   ....[20]....
        /*00dc*/ 	.word	0xffffffff


	//   ....[21]....
        /*00e0*/ 	.word	0xffffffff


	//   ....[22]....
        /*00e4*/ 	.word	0xffffffff


	//   ....[23]....
        /*00e8*/ 	.word	0xffffffff


	//   ....[24]....
        /*00ec*/ 	.word	0xffffffff


	//   ....[25]....
        /*00f0*/ 	.word	0xffffffff


	//   ....[26]....
        /*00f4*/ 	.word	0xffffffff


	//   ....[27]....
        /*00f8*/ 	.word	0xffffffff


	//   ....[28]....
        /*00fc*/ 	.word	0xffffffff


	//   ....[29]....
        /*0100*/ 	.word	0xffffffff


	//   ....[30]....
        /*0104*/ 	.word	0xffffffff


	//   ....[31]....
        /*0108*/ 	.word	0xffffffff


	//   ....[32]....
        /*010c*/ 	.word	0xffffffff


	//   ....[33]....
        /*0110*/ 	.word	0xffffffff


	//   ....[34]....
        /*0114*/ 	.word	0xffffffff


	//   ....[35]....
        /*0118*/ 	.word	0xffffffff


	//   ....[36]....
        /*011c*/ 	.word	0xffffffff


	//   ....[37]....
        /*0120*/ 	.word	0xffffffff


	//   ....[38]....
        /*0124*/ 	.word	0xffffffff


	//   ....[39]....
        /*0128*/ 	.word	0xffffffff


	//   ....[40]....
        /*012c*/ 	.word	0xffffffff


	//   ....[41]....
        /*0130*/ 	.word	0xffffffff


	//   ....[42]....
        /*0134*/ 	.word	0xffffffff


	//   ....[43]....
        /*0138*/ 	.word	0xffffffff


	//   ....[44]....
        /*013c*/ 	.word	0xffffffff


	//   ....[45]....
        /*0140*/ 	.word	0xffffffff


	//   ....[46]....
        /*0144*/ 	.word	0xffffffff


	//   ....[47]....
        /*0148*/ 	.word	0xffffffff


	//   ....[48]....
        /*014c*/ 	.word	0xffffffff


	//   ....[49]....
        /*0150*/ 	.word	0xffffffff


	//   ....[50]....
        /*0154*/ 	.word	0xffffffff


	//   ....[51]....
        /*0158*/ 	.word	0xffffffff


	//   ....[52]....
        /*015c*/ 	.word	0xffffffff


	//   ....[53]....
        /*0160*/ 	.word	0xffffffff


	//   ....[54]....
        /*0164*/ 	.word	0xffffffff


	//   ....[55]....
        /*0168*/ 	.word	0xffffffff


	//   ....[56]....
        /*016c*/ 	.word	0xffffffff


	//   ....[57]....
        /*0170*/ 	.word	0xffffffff


	//   ....[58]....
        /*0174*/ 	.word	0xffffffff


	//   ....[59]....
        /*0178*/ 	.word	0xffffffff


	//   ....[60]....
        /*017c*/ 	.word	0xffffffff


	//   ....[61]....
        /*0180*/ 	.word	0xffffffff


	//   ....[62]....
        /*0184*/ 	.word	0xffffffff


	//   ....[63]....
        /*0188*/ 	.word	0xffffffff


	//   ....[64]....
        /*018c*/ 	.word	0xffffffff


	//   ....[65]....
        /*0190*/ 	.word	0xffffffff


	//   ....[66]....
        /*0194*/ 	.word	0xffffffff


	//   ....[67]....
        /*0198*/ 	.word	0xffffffff


	//   ....[68]....
        /*019c*/ 	.word	0xffffffff


	//   ....[69]....
        /*01a0*/ 	.word	0xffffffff


	//----- nvinfo : EIATTR_COOP_GROUP_INSTR_OFFSETS
	.align		4
.L_1449:
        /*01a4*/ 	.byte	0x04, 0x28
        /*01a6*/ 	.short	(.L_1451 - .L_1450)


	//   ....[0]....
.L_1450:
        /*01a8*/ 	.word	0x000010c0


	//   ....[1]....
        /*01ac*/ 	.word	0x000010e0


	//   ....[2]....
        /*01b0*/ 	.word	0x00001100


	//   ....[3]....
        /*01b4*/ 	.word	0x00001120


	//   ....[4]....
        /*01b8*/ 	.word	0x00001140


	//   ....[5]....
        /*01bc*/ 	.word	0x00001160


	//   ....[6]....
        /*01c0*/ 	.word	0x00001190


	//   ....[7]....
        /*01c4*/ 	.word	0x000011c0


	//   ....[8]....
        /*01c8*/ 	.word	0x000011f0


	//   ....[9]....
        /*01cc*/ 	.word	0x00001220


	//   ....[10]....
        /*01d0*/ 	.word	0x00001230


	//   ....[11]....
        /*01d4*/ 	.word	0x00001250


	//   ....[12]....
        /*01d8*/ 	.word	0x00001280


	//   ....[13]....
        /*01dc*/ 	.word	0x000012a0


	//   ....[14]....
        /*01e0*/ 	.word	0x000012c0


	//   ....[15]....
        /*01e4*/ 	.word	0x000012e0


	//   ....[16]....
        /*01e8*/ 	.word	0x00001300


	//   ....[17]....
        /*01ec*/ 	.word	0x00001320


	//   ....[18]....
        /*01f0*/ 	.word	0x00001330


	//   ....[19]....
        /*01f4*/ 	.word	0x00001350


	//   ....[20]....
        /*01f8*/ 	.word	0x00001370


	//   ....[21]....
        /*01fc*/ 	.word	0x00001390


	//   ....[22]....
        /*0200*/ 	.word	0x000013b0


	//   ....[23]....
        /*0204*/ 	.word	0x000013d0


	//   ....[24]....
        /*0208*/ 	.word	0x00001400


	//   ....[25]....
        /*020c*/ 	.word	0x00001420


	//   ....[26]....
        /*0210*/ 	.word	0x00001440


	//   ....[27]....
        /*0214*/ 	.word	0x00001460


	//   ....[28]....
        /*0218*/ 	.word	0x00001480


	//   ....[29]....
        /*021c*/ 	.word	0x000014a0


	//   ....[30]....
        /*0220*/ 	.word	0x000014b0


	//   ....[31]....
        /*0224*/ 	.word	0x000014d0


	//   ....[32]....
        /*0228*/ 	.word	0x000014f0


	//   ....[33]....
        /*022c*/ 	.word	0x00001510


	//   ....[34]....
        /*0230*/ 	.word	0x00001530


	//   ....[35]....
        /*0234*/ 	.word	0x00001550


	//   ....[36]....
        /*0238*/ 	.word	0x00001580


	//   ....[37]....
        /*023c*/ 	.word	0x000015a0


	//   ....[38]....
        /*0240*/ 	.word	0x000015c0


	//   ....[39]....
        /*0244*/ 	.word	0x000015e0


	//   ....[40]....
        /*0248*/ 	.word	0x00001600


	//   ....[41]....
        /*024c*/ 	.word	0x00001620


	//   ....[42]....
        /*0250*/ 	.word	0x00001630


	//   ....[43]....
        /*0254*/ 	.word	0x00001650


	//   ....[44]....
        /*0258*/ 	.word	0x00001670


	//   ....[45]....
        /*025c*/ 	.word	0x00001690


	//   ....[46]....
        /*0260*/ 	.word	0x000016b0


	//   ....[47]....
        /*0264*/ 	.word	0x000016d0


	//   ....[48]....
        /*0268*/ 	.word	0x000016f0


	//   ....[49]....
        /*026c*/ 	.word	0x00001710


	//   ....[50]....
        /*0270*/ 	.word	0x00001730


	//   ....[51]....
        /*0274*/ 	.word	0x00001750


	//   ....[52]....
        /*0278*/ 	.word	0x00001770


	//   ....[53]....
        /*027c*/ 	.word	0x00001790


	//   ....[54]....
        /*0280*/ 	.word	0x000017b0


	//   ....[55]....
        /*0284*/ 	.word	0x000017d0


	//   ....[56]....
        /*0288*/ 	.word	0x00001800


	//   ....[57]....
        /*028c*/ 	.word	0x00001820


	//   ....[58]....
        /*0290*/ 	.word	0x00001840


	//   ....[59]....
        /*0294*/ 	.word	0x00001870


	//   ....[60]....
        /*0298*/ 	.word	0x00001ac0


	//   ....[61]....
        /*029c*/ 	.word	0x00001ad0


	//   ....[62]....
        /*02a0*/ 	.word	0x00001b00


	//   ....[63]....
        /*02a4*/ 	.word	0x00001b10


	//   ....[64]....
        /*02a8*/ 	.word	0x00001b40


	//   ....[65]....
        /*02ac*/ 	.word	0x00001b60


	//   ....[66]....
        /*02b0*/ 	.word	0x00001bb0


	//   ....[67]....
        /*02b4*/ 	.word	0x00001bc0


	//   ....[68]....
        /*02b8*/ 	.word	0x00001c10


	//   ....[69]....
        /*02bc*/ 	.word	0x00001c30


	//----- nvinfo : EIATTR_VRC_CTA_INIT_COUNT
	.align		4
.L_1451:
        /*02c0*/ 	.byte	0x02, 0x4a
	.zero		1
	.zero		1


	//----- nvinfo : EIATTR_EXIT_INSTR_OFFSETS
	.align		4
        /*02c4*/ 	.byte	0x04, 0x1c
        /*02c6*/ 	.short	(.L_1453 - .L_1452)


	//   ....[0]....
.L_1452:
        /*02c8*/ 	.word	0x00000f60


	//   ....[1]....
        /*02cc*/ 	.word	0x00001cf0


	//   ....[2]....
        /*02d0*/ 	.word	0x00001d60


	//----- nvinfo : EIATTR_CRS_STACK_SIZE
	.align		4
.L_1453:
        /*02d4*/ 	.byte	0x04, 0x1e
        /*02d6*/ 	.short	(.L_1455 - .L_1454)
.L_1454:
        /*02d8*/ 	.word	0x00000000


	//----- nvinfo : EIATTR_CBANK_PARAM_SIZE
	.align		4
.L_1455:
        /*02dc*/ 	.byte	0x03, 0x19
        /*02de*/ 	.short	0x0028


	//----- nvinfo : EIATTR_PARAM_CBANK
	.align		4
        /*02e0*/ 	.byte	0x04, 0x0a
        /*02e2*/ 	.short	(.L_1457 - .L_1456)
	.align		4
.L_1456:
        /*02e4*/ 	.word	index@(.nv.constant0.mul_mat_vec_q8_0_q8_1_cuda7)
        /*02e8*/ 	.short	0x0380
        /*02ea*/ 	.short	0x0028


	//----- nvinfo : EIATTR_SW_WAR
	.align		4
.L_1457:
        /*02ec*/ 	.byte	0x04, 0x36
        /*02ee*/ 	.short	(.L_1459 - .L_1458)
.L_1458:
        /*02f0*/ 	.word	0x00000008
.L_1459:


//--------------------- .nv.info.mul_mat_vec_q5_1_q8_1_cuda7 --------------------------
	.section	.nv.info.mul_mat_vec_q5_1_q8_1_cuda7,"",@"SHT_CUDA_INFO"
	.sectionflags	@""
	.align	4


	//----- nvinfo : EIATTR_CUDA_API_VERSION
	.align		4
        /*0000*/ 	.byte	0x04, 0x37
        /*0002*/ 	.short	(.L_1461 - .L_1460)
.L_1460:
        /*0004*/ 	.word	0x00000082


	//----- nvinfo : EIATTR_KPARAM_INFO
	.align		4
.L_1461:
        /*0008*/ 	.byte	0x04, 0x17
        /*000a*/ 	.short	(.L_1463 - .L_1462)
.L_1462:
        /*000c*/ 	.word	0x00000000
        /*0010*/ 	.short	0x0006
        /*0012*/ 	.short	0x0024
        /*0014*/ 	.byte	0x00, 0xf0, 0x11, 0x00


	//----- nvinfo : EIATTR_KPARAM_INFO
	.align		4
.L_1463:
        /*0018*/ 	.byte	0x04, 0x17
        /*001a*/ 	.short	(.L_1465 - .L_1464)
.L_1464:
        /*001c*/ 	.word	0x00000000
        /*0020*/ 	.short	0x0005
        /*0022*/ 	.short	0x0020
        /*0024*/ 	.byte	0x00, 0xf0, 0x11, 0x00


	//----- nvinfo : EIATTR_KPARAM_INFO
	.align		4
.L_1465:
        /*0028*/ 	.byte	0x04, 0x17
        /*002a*/ 	.short	(.L_1467 - .L_1466)
.L_1466:
        /*002c*/ 	.word	0x00000000
        /*0030*/ 	.short	0x0004
        /*0032*/ 	.short	0x001c
        /*0034*/ 	.byte	0x00, 0xf0, 0x11, 0x00


	//----- nvinfo : EIATTR_KPARAM_INFO
	.align		4
.L_1467:
        /*0038*/ 	.byte	0x04, 0x17
        /*003a*/ 	.short	(.L_1469 - .L_1468)
.L_1468:
        /*003c*/ 	.word	0x00000000
        /*0040*/ 	.short	0x0003
        /*0042*/ 	.short	0x0018
        /*0044*/ 	.byte	0x00, 0xf0, 0x11, 0x00


	//----- nvinfo : EIATTR_KPARAM_INFO
	.align		4
.L_1469:
        /*0048*/ 	.byte	0x04, 0x17
        /*004a*/ 	.short	(.L_1471 - .L_1470)
.L_1470:
        /*004c*/ 	.word	0x00000000
        /*0050*/ 	.short	0x0002
        /*0052*/ 	.short	0x0010
        /*0054*/ 	.byte	0x00, 0xf5, 0x21, 0x00


	//----- nvinfo : EIATTR_KPARAM_INFO
	.align		4
.L_1471:
        /*0058*/ 	.byte	0x04, 0x17
        /*005a*/ 	.short	(.L_1473 - .L_1472)
.L_1472:
        /*005c*/ 	.word	0x00000000
        /*0060*/ 	.short	0x0001
        /*0062*/ 	.short	0x0008
        /*0064*/ 	.byte	0x00, 0xf5, 0x21, 0x00


	//----- nvinfo : EIATTR_KPARAM_INFO
	.align		4
.L_1473:
        /*0068*/ 	.byte	0x04, 0x17
        /*006a*/ 	.short	(.L_1475 - .L_1474)
.L_1474:
        /*006c*/ 	.word	0x00000000
        /*0070*/ 	.short	0x0000
        /*0072*/ 	.short	0x0000
        /*0074*/ 	.byte	0x00, 0xf5, 0x21, 0x00


	//----- nvinfo : EIATTR_SPARSE_MMA_MASK
	.align		4
.L_1475:
        /*0078*/ 	.byte	0x03, 0x50
        /*007a*/ 	.short	0x0000


	//----- nvinfo : EIATTR_MAXREG_COUNT
	.align		4
        /*007c*/ 	.byte	0x03, 0x1b
        /*007e*/ 	.short	0x00ff


	//----- nvinfo : EIATTR_NUM_BARRIERS
	.align		4
        /*0080*/ 	.byte	0x02, 0x4c
        /*0082*/ 	.byte	0x01
	.zero		1


	//----- nvinfo : EIATTR_MERCURY_ISA_VERSION
	.align		4
        /*0084*/ 	.byte	0x03, 0x5f
        /*0086*/ 	.short	0x0101


	//----- nvinfo : EIATTR_COOP_GROUP_MASK_REGIDS
	.align		4
        /*0088*/ 	.byte	0x04, 0x29
        /*008a*/ 	.short	(.L_1477 - .L_1476)


	//   ....[0]....
.L_1476:
        /*008c*/ 	.word	0xffffffff


	//   ....[1]....
        /*0090*/ 	.word	0xffffffff


	//   ....[2]....
        /*0094*/ 	.word	0xffffffff


	//   ....[3]....
        /*0098*/ 	.word	0xffffffff


	//   ....[4]....
        /*009c*/ 	.word	0xffffffff


	//   ....[5]....
        /*00a0*/ 	.word	0xffffffff


	//   ....[6]....
        /*00a4*/ 	.word	0xffffffff


	//   ....[7]....
        /*00a8*/ 	.word	0xffffffff


	//   ....[8]....
        /*00ac*/ 	.word	0xffffffff


	//   ....[9]....
        /*00b0*/ 	.word	0xffffffff


	//   ....[10]....
        /*00b4*/ 	.word	0xffffffff


	//   ....[11]....
        /*00b8*/ 	.word	0xffffffff


	//   ....[12]....
        /*00bc*/ 	.word	0xffffffff


	//   ....[13]....
        /*00c0*/ 	.word	0xffffffff


	//   ....[14]....
        /*00c4*/ 	.word	0xffffffff


	//   ....[15]....
        /*00c8*/ 	.word	0xffffffff


	//   ....[16]....
        /*00cc*/ 	.word	0xffffffff


	//   ....[17]....
        /*00d0*/ 	.word	0xffffffff


	//   ....[18]....
        /*00d4*/ 	.word	0xffffffff


	//   ....[19]....
        /*00d8*/ 	.word	0xffffffff


	//   ....[20]....
        /*00dc*/ 	.word	0xffffffff


	//   ....[21]....
        /*00e0*/ 	.word	0xffffffff


	//   ....[22]....
        /*00e4*/ 	.word	0xffffffff


	//   ....[23]....
        /*00e8*/ 	.word	0xffffffff


	//   ....[24]....
        /*00ec*/ 	.word	0xffffffff


	//   ....[25]....
        /*00f0*/ 	.word	0xffffffff


	//   ....[26]....
        /*00f4*/ 	.word	0xffffffff


	//   ....[27]....
        /*00f8*/ 	.word	0xffffffff


	//   ....[28]....
        /*00fc*/ 	.word	0xffffffff


	//   ....[29]....
        /*0100*/ 	.word	0xffffffff


	//   ....[30]....
        /*0104*/ 	.word	0xffffffff


	//   ....[31]....
        /*0108*/ 	.word	0xffffffff


	//   ....[32]....
        /*010c*/ 	.word	0xffffffff


	//   ....[33]....
        /*0110*/ 	.word	0xffffffff


	//   ....[34]....
        /*0114*/ 	.word	0xffffffff


	//   ....[35]....
        /*0118*/ 	.word	0xffffffff


	//   ....[36]....
        /*011c*/ 	.word	0xffffffff


	//   ....[37]....
        /*0120*/ 	.word	0xffffffff


	//   ....[38]....
        /*0124*/ 	.word	0xffffffff


	//   ....[39]....
        /*0128*/ 	.word	0xffffffff


	//   ....[40]....
        /*012c*/ 	.word	0xffffffff


	//   ....[41]....
        /*0130*/ 	.word	0xffffffff


	//   ....[42]....
        /*0134*/ 	.word	0xffffffff


	//   ....[43]....
        /*0138*/ 	.word	0xffffffff


	//   ....[44]....
        /*013c*/ 	.word	0xffffffff


	//   ....[45]....
        /*0140*/ 	.word	0xffffffff


	//   ....[46]....
        /*0144*/ 	.word	0xffffffff


	//   ....[47]....
        /*0148*/ 	.word	0xffffffff


	//   ....[48]....
        /*014c*/ 	.word	0xffffffff


	//   ....[49]....
        /*0150*/ 	.word	0xffffffff


	//   ....[50]....
        /*0154*/ 	.word	0xffffffff


	//   ....[51]....
        /*0158*/ 	.word	0xffffffff


	//   ....[52]....
        /*015c*/ 	.word	0xffffffff


	//   ....[53]....
        /*0160*/ 	.word	0xffffffff


	//   ....[54]....
        /*0164*/ 	.word	0xffffffff


	//   ....[55]....
        /*0168*/ 	.word	0xffffffff


	//   ....[56]....
        /*016c*/ 	.word	0xffffffff


	//   ....[57]....
        /*0170*/ 	.word	0xffffffff


	//   ....[58]....
        /*0174*/ 	.word	0xffffffff


	//   ....[59]....
        /*0178*/ 	.word	0xffffffff


	//   ....[60]....
        /*017c*/ 	.word	0xffffffff


	//   ....[61]....
        /*0180*/ 	.word	0xffffffff


	//   ....[62]....
        /*0184*/ 	.word	0xffffffff


	//   ....[63]....
        /*0188*/ 	.word	0xffffffff


	//   ....[64]....
        /*018c*/ 	.word	0xffffffff


	//   ....[65]....
        /*0190*/ 	.word	0xffffffff


	//   ....[66]....
        /*0194*/ 	.word	0xffffffff


	//   ....[67]....
        /*0198*/ 	.word	0xffffffff


	//   ....[68]....
        /*019c*/ 	.word	0xffffffff


	//   ....[69]....
        /*01a0*/ 	.word	0xffffffff


	//----- nvinfo : EIATTR_COOP_GROUP_INSTR_OFFSETS
	.align		4
.L_1477:
        /*01a4*/ 	.byte	0x04, 0x28
        /*01a6*/ 	.short	(.L_1479 - .L_1478)


	//   ....[0]....
.L_1478:
        /*01a8*/ 	.word	0x00001a40


	//   ....[1]....
        /*01ac*/ 	.word	0x00001a60


	//   ....[2]....
        /*01b0*/ 	.word	0x00001a80


	//   ....[3]....
        /*01b4*/ 	.word	0x00001aa0


	//   ....[4]....
        /*01b8*/ 	.word	0x00001ac0


	//   ....[5]....
        /*01bc*/ 	.word	0x00001ae0


	//   ....[6]....
        /*01c0*/ 	.word	0x00001b10


	//   ....[7]....
        /*01c4*/ 	.word	0x00001b40


	//   ....[8]....
        /*01c8*/ 	.word	0x00001b70


	//   ....[9]....
        /*01cc*/ 	.word	0x00001ba0


	//   ....[10]....
        /*01d0*/ 	.word	0x00001bb0


	//   ....[11]....
        /*01d4*/ 	.word	0x00001bd0


	//   ....[12]....
        /*01d8*/ 	.word	0x00001c00


	//   ....[13]....
        /*01dc*/ 	.word	0x00001c20


	//   ....[14]....
        /*01e0*/ 	.word	0x00001c40


	//   ....[15]....
        /*01e4*/ 	.word	0x00001c60


	//   ....[16]....
        /*01e8*/ 	.word	0x00001c80


	//   ....[17]....
        /*01ec*/ 	.word	0x00001ca0


	//   ....[18]....
        /*01f0*/ 	.word	0x00001cb0


	//   ....[19]....
        /*01f4*/ 	.word	0x00001cd0


	//   ....[20]....
        /*01f8*/ 	.word	0x00001cf0


	//   ....[21]....
        /*01fc*/ 	.word	0x00001d10


	//   ....[22]....
        /*0200*/ 	.word	0x00001d30


	//   ....[23]....
        /*0204*/ 	.word	0x00001d50


	//   ....[24]....
        /*0208*/ 	.word	0x00001d80


	//   ....[25]....
        /*020c*/ 	.word	0x00001da0


	//   ....[26]....
        /*0210*/ 	.word	0x00001dc0


	//   ....[27]....
        /*0214*/ 	.word	0x00001de0


	//   ....[28]....
        /*0218*/ 	.word	0x00001e00


	//   ....[29]....
        /*021c*/ 	.word	0x00001e20


	//   ....[30]....
        /*0220*/ 	.word	0x00001e30


	//   ....[31]....
        /*0224*/ 	.word	0x00001e50


	//   ....[32]....
        /*0228*/ 	.word	0x00001e70


	//   ....[33]....
        /*022c*/ 	.word	0x00001e90


	//   ....[34]....
        /*0230*/ 	.word	0x00001eb0


	//   ....[35]....
        /*0234*/ 	.word	0x00001ed0


	//   ....[36]....
        /*0238*/ 	.word	0x00001f00


	//   ....[37]....
        /*023c*/ 	.word	0x00001f20


	//   ....[38]....
        /*0240*/ 	.word	0x00001f40


	//   ....[39]....
        /*0244*/ 	.word	0x00001f60


	//   ....[40]....
        /*0248*/ 	.word	0x00001f80


	//   ....[41]....
        /*024c*/ 	.word	0x00001fa0


	//   ....[42]....
        /*0250*/ 	.word	0x00001fb0


	//   ....[43]....
        /*0254*/ 	.word	0x00001fd0


	//   ....[44]....
        /*0258*/ 	.word	0x00001ff0


	//   ....[45]....
        /*025c*/ 	.word	0x00002010


	//   ....[46]....
        /*0260*/ 	.word	0x00002040


	//   ....[47]....
        /*0264*/ 	.word	0x00002060


	//   ....[48]....
        /*0268*/ 	.word	0x00002080


	//   ....[49]....
        /*026c*/ 	.word	0x000020a0


	//   ....[50]....
        /*0270*/ 	.word	0x000020c0


	//   ....[51]....
        /*0274*/ 	.word	0x000020e0


	//   ....[52]....
        /*0278*/ 	.word	0x00002100


	//   ....[53]....
        /*027c*/ 	.word	0x00002120


	//   ....[54]....
        /*0280*/ 	.word	0x00002150


	//   ....[55]....
        /*0284*/ 	.word	0x00002170


	//   ....[56]....
        /*0288*/ 	.word	0x00002190


	//   ....[57]....
        /*028c*/ 	.word	0x000021b0


	//   ....[58]....
        /*0290*/ 	.word	0x000021d0


	//   ....[59]....
        /*0294*/ 	.word	0x000021f0


	//   ....[60]....
        /*0298*/ 	.word	0x000023a0


	//   ....[61]....
        /*029c*/ 	.word	0x000023b0


	//   ....[62]....
        /*02a0*/ 	.word	0x000023e0


	//   ....[63]....
        /*02a4*/ 	.word	0x000023f0


	//   ....[64]....
        /*02a8*/ 	.word	0x00002420


	//   ....[65]....
        /*02ac*/ 	.word	0x00002430


	//   ....[66]....
        /*02b0*/ 	.word	0x00002470


	//   ....[67]....
        /*02b4*/ 	.word	0x00002480


	//   ....[68]....
        /*02b8*/ 	.word	0x000024d0


	//   ....[69]....
        /*02bc*/ 	.word	0x000024f0


	//----- nvinfo : EIATTR_VRC_CTA_INIT_COUNT
	.align		4
.L_1479:
        /*02c0*/ 	.byte	0x02, 0x4a
	.zero		1
	.zero		1


	//----- nvinfo : EIATTR_EXIT_INSTR_OFFSETS
	.align		4
        /*02c4*/ 	.byte	0x04, 0x1c
        /*02c6*/ 	.short	(.L_1481 - .L_1480)


	//   ....[0]....
.L_1480:
        /*02c8*/ 	.word	0x000018c0


	//   ....[1]....
        /*02cc*/ 	.word	0x00002650


	//   ....[2]....
        /*02d0*/ 	.word	0x000026c0


	//----- nvinfo : EIATTR_CRS_STACK_SIZE
	.align		4
.L_1481:
        /*02d4*/ 	.byte	0x04, 0x1e
        /*02d6*/ 	.short	(.L_1483 - .L_1482)
.L_1482:
        /*02d8*/ 	.word	0x00000000


	//----- nvinfo : EIATTR_CBANK_PARAM_SIZE
	.align		4
.L_1483:
        /*02dc*/ 	.byte	0x03, 0x19
        /*02de*/ 	.short	0x0028


	//----- nvinfo : EIATTR_PARAM_CBANK
	.align		4
        /*02e0*/ 	.byte	0x04, 0x0a
        /*02e2*/ 	.short	(.L_1485 - .L_1484)
	.align		4
.L_1484:
        /*02e4*/ 	.word	index@(.nv.constant0.mul_mat_vec_q5_1_q8_1_cuda7)
        /*02e8*/ 	.short	0x0380
        /*02ea*/ 	.short	0x0028


	//----- nvinfo : EIATTR_SW_WAR
	.align		4
.L_1485:
        /*02ec*/ 	.byte	0x04, 0x36
        /*02ee*/ 	.short	(.L_1487 - .L_1486)
.L_1486:
        /*02f0*/ 	.word	0x00000008
.L_1487:


//--------------------- .nv.info.mul_mat_vec_q5_0_q8_1_cuda7 --------------------------
	.section	.nv.info.mul_mat_vec_q5_0_q8_1_cuda7,"",@"SHT_CUDA_INFO"
	.sectionflags	@""
	.align	4


	//----- nvinfo : EIATTR_CUDA_API_VERSION
	.align		4
        /*0000*/ 	.byte	0x04, 0x37
        /*0002*/ 	.short	(.L_1489 - .L_1488)
.L_1488:
        /*0004*/ 	.word	0x00000082


	//----- nvinfo : EIATTR_KPARAM_INFO
	.align		4
.L_1489:
        /*0008*/ 	.byte	0x04, 0x17
        /*000a*/ 	.short	(.L_1491 - .L_1490)
.L_1490:
        /*000c*/ 	.word	0x00000000
        /*0010*/ 	.short	0x0006
        /*0012*/ 	.short	0x0024
        /*0014*/ 	.byte	0x00, 0xf0, 0x11, 0x00


	//----- nvinfo : EIATTR_KPARAM_INFO
	.align		4
.L_1491:
        /*0018*/ 	.byte	0x04, 0x17
        /*001a*/ 	.short	(.L_1493 - .L_1492)
.L_1492:
        /*001c*/ 	.word	0x00000000
        /*0020*/ 	.short	0x0005
        /*0022*/ 	.short	0x0020
        /*0024*/ 	.byte	0x00, 0xf0, 0x11, 0x00


	//----- nvinfo : EIATTR_KPARAM_INFO
	.align		4
.L_1493:
        /*0028*/ 	.byte	0x04, 0x17
        /*002a*/ 	.short	(.L_1495 - .L_1494)
.L_1494:
        /*002c*/ 	.word	0x00000000
        /*0030*/ 	.short	0x0004
        /*0032*/ 	.short	0x001c
        /*0034*/ 	.byte	0x00, 0xf0, 0x11, 0x00


	//----- nvinfo : EIATTR_KPARAM_INFO
	.align		4
.L_1495:
        /*0038*/ 	.byte	0x04, 0x17
        /*003a*/ 	.short	(.L_1497 - .L_1496)
.L_1496:
        /*003c*/ 	.word	0x00000000
        /*0040*/ 	.short	0x0003
        /*0042*/ 	.short	0x0018
        /*0044*/ 	.byte	0x00, 0xf0, 0x11, 0x00


	//----- nvinfo : EIATTR_KPARAM_INFO
	.align		4
.L_1497:
        /*0048*/ 	.byte	0x04, 0x17
        /*004a*/ 	.short	(.L_1499 - .L_1498)
.L_1498:
        /*004c*/ 	.word	0x00000000
        /*0050*/ 	.short	0x0002
        /*0052*/ 	.short	0x0010
        /*0054*/ 	.byte	0x00, 0xf5, 0x21, 0x00


	//----- nvinfo : EIATTR_KPARAM_INFO
	.align		4
.L_1499:
        /*0058*/ 	.byte	0x04, 0x17
        /*005a*/ 	.short	(.L_1501 - .L_1500)
.L_1500:
        /*005c*/ 	.word	0x00000000
        /*0060*/ 	.short	0x0001
        /*0062*/ 	.short	0x0008
        /*0064*/ 	.byte	0x00, 0xf5, 0x21, 0x00


	//----- nvinfo : EIATTR_KPARAM_INFO
	.align		4
.L_1501:
        /*0068*/ 	.byte	0x04, 0x17
        /*006a*/ 	.short	(.L_1503 - .L_1502)
.L_1502:
        /*006c*/ 	.word	0x00000000
        /*0070*/ 	.short	0x0000
        /*0072*/ 	.short	0x0000
        /*0074*/ 	.byte	0x00, 0xf5, 0x21, 0x00


	//----- nvinfo : EIATTR_SPARSE_MMA_MASK
	.align		4
.L_1503:
        /*0078*/ 	.byte	0x03, 0x50
        /*007a*/ 	.short	0x0000


	//----- nvinfo : EIATTR_MAXREG_COUNT
	.align		4
        /*007c*/ 	.byte	0x03, 0x1b
        /*007e*/ 	.short	0x00ff


	//----- nvinfo : EIATTR_NUM_BARRIERS
	.align		4
        /*0080*/ 	.byte	0x02, 0x4c
        /*0082*/ 	.byte	0x01
	.zero		1


	//----- nvinfo : EIATTR_MERCURY_ISA_VERSION
	.align		4
        /*0084*/ 	.byte	0x03, 0x5f
        /*0086*/ 	.short	0x0101


	//----- nvinfo : EIATTR_COOP_GROUP_MASK_REGIDS
	.align		4
        /*0088*/ 	.byte	0x04, 0x29
        /*008a*/ 	.short	(.L_1505 - .L_1504)


	//   ....[0]....
.L_1504:
        /*008c*/ 	.word	0xffffffff


	//   ....[1]....
        /*0090*/ 	.word	0xffffffff


	//   ....[2]....
        /*0094*/ 	.word	0xffffffff


	//   ....[3]....
        /*0098*/ 	.word	0xffffffff


	//   ....[4]....
        /*009c*/ 	.word	0xffffffff


	//   ....[5]....
        /*00a0*/ 	.word	0xffffffff


	//   ....[6]....
        /*00a4*/ 	.word	0xffffffff


	//   ....[7]....
        /*00a8*/ 	.word	0xffffffff


	//   ....[8]....
        /*00ac*/ 	.word	0xffffffff


	//   ....[9]....
        /*00b0*/ 	.word	0xffffffff


	//   ....[10]....
        /*00b4*/ 	.word	0xffffffff


	//   ....[11]....
        /*00b8*/ 	.word	0xffffffff


	//   ....[12]....
        /*00bc*/ 	.word	0xffffffff


	//   ....[13]....
        /*00c0*/ 	.word	0xffffffff


	//   ....[14]....
        /*00c4*/ 	.word	0xffffffff


	//   ....[15]....
        /*00c8*/ 	.word	0xffffffff


	//   ....[16]....
        /*00cc*/ 	.word	0xffffffff


	//   ....[17]....
        /*00d0*/ 	.word	0xffffffff


	//   ....[18]....
        /*00d4*/ 	.word	0xffffffff


	//   ....[19]....
        /*00d8*/ 	.word	0xffffffff


	//   ....[20]....
        /*00dc*/ 	.word	0xffffffff


	//   ....[21]....
        /*00e0*/ 	.word	0xffffffff


	//   ....[22]....
        /*00e4*/ 	.word	0xffffffff


	//   ....[23]....
        /*00e8*/ 	.word	0xffffffff


	//   ....[24]....
        /*00ec*/ 	.word	0xffffffff


	//   ....[25]....
        /*00f0*/ 	.word	0xffffffff


	//   ....[26]....
        /*00f4*/ 	.word	0xffffffff


	//   ....[27]....
        /*00f8*/ 	.word	0xffffffff


	//   ....[28]....
        /*00fc*/ 	.word	0xffffffff


	//   ....[29]....
        /*0100*/ 	.word	0xffffffff


	//   ....[30]....
        /*0104*/ 	.word	0xffffffff


	//   ....[31]....
        /*0108*/ 	.word	0xffffffff


	//   ....[32]....
        /*010c*/ 	.word	0xffffffff


	//   ....[33]....
        /*0110*/ 	.word	0xffffffff


	//   ....[34]....
        /*0114*/ 	.word	0xffffffff


	//   ....[35]....
        /*0118*/ 	.word	0xffffffff


	//   ....[36]....
        /*011c*/ 	.word	0xffffffff


	//   ....[37]....
        /*0120*/ 	.word	0xffffffff


	//   ....[38]....
        /*0124*/ 	.word	0xffffffff


	//   ....[39]....
        /*0128*/ 	.word	0xffffffff


	//   ....[40]....
        /*012c*/ 	.word	0xffffffff


	//   ....[41]....
        /*0130*/ 	.word	0xffffffff


	//   ....[42]....
        /*0134*/ 	.word	0xffffffff


	//   ....[43]....
        /*0138*/ 	.word	0xffffffff


	//   ....[44]....
        /*013c*/ 	.word	0xffffffff


	//   ....[45]....
        /*0140*/ 	.word	0xffffffff


	//   ....[46]....
        /*0144*/ 	.word	0xffffffff


	//   ....[47]....
        /*0148*/ 	.word	0xffffffff


	//   ....[48]....
        /*014c*/ 	.word	0xffffffff


	//   ....[49]....
        /*0150*/ 	.word	0xffffffff


	//   ....[50]....
        /*0154*/ 	.word	0xffffffff


	//   ....[51]....
        /*0158*/ 	.word	0xffffffff


	//   ....[52]....
        /*015c*/ 	.word	0xffffffff


	//   ....[53]....
        /*0160*/ 	.word	0xffffffff


	//   ....[54]....
        /*0164*/ 	.word	0xffffffff


	//   ....[55]....
        /*0168*/ 	.word	0xffffffff


	//   ....[56]....
        /*016c*/ 	.word	0xffffffff


	//   ....[57]....
        /*0170*/ 	.word	0xffffffff


	//   ....[58]....
        /*0174*/ 	.word	0xffffffff


	//   ....[59]....
        /*0178*/ 	.word	0xffffffff


	//   ....[60]....
        /*017c*/ 	.word	0xffffffff


	//   ....[61]....
        /*0180*/ 	.word	0xffffffff


	//   ....[62]....
        /*0184*/ 	.word	0xffffffff


	//   ....[63]....
        /*0188*/ 	.word	0xffffffff


	//   ....[64]....
        /*018c*/ 	.word	0xffffffff


	//   ....[65]....
        /*0190*/ 	.word	0xffffffff


	//   ....[66]....
        /*0194*/ 	.word	0xffffffff


	//   ....[67]....
        /*0198*/ 	.word	0xffffffff


	//   ....[68]....
        /*019c*/ 	.word	0xffffffff


	//   ....[69]....
        /*01a0*/ 	.word	0xffffffff


	//----- nvinfo : EIATTR_COOP_GROUP_INSTR_OFFSETS
	.align		4
.L_1505:
        /*01a4*/ 	.byte	0x04, 0x28
        /*01a6*/ 	.short	(.L_1507 - .L_1506)


	//   ....[0]....
.L_1506:
        /*01a8*/ 	.word	0x000019a0


	//   ....[1]....
        /*01ac*/ 	.word	0x000019c0


	//   ....[2]....
        /*01b0*/ 	.word	0x000019e0


	//   ....[3]....
        /*01b4*/ 	.word	0x00001a00


	//   ....[4]....
        /*01b8*/ 	.word	0x00001a20


	//   ....[5]....
        /*01bc*/ 	.word	0x00001a40


	//   ....[6]....
        /*01c0*/ 	.word	0x00001a60


	//   ....[7]....
        /*01c4*/ 	.word	0x00001a90


	//   ....[8]....
        /*01c8*/ 	.word	0x00001ac0


	//   ....[9]....
        /*01cc*/ 	.word	0x00001ae0


	//   ....[10]....
        /*01d0*/ 	.word	0x00001b00


	//   ....[11]....
        /*01d4*/ 	.word	0x00001b20


	//   ....[12]....
        /*01d8*/ 	.word	0x00001b40


	//   ....[13]....
        /*01dc*/ 	.word	0x00001b60


	//   ....[14]....
        /*01e0*/ 	.word	0x00001b80


	//   ....[15]....
        /*01e4*/ 	.word	0x00001ba0


	//   ....[16]....
        /*01e8*/ 	.word	0x00001bc0


	//   ....[17]....
        /*01ec*/ 	.word	0x00001be0


	//   ....[18]....
        /*01f0*/ 	.word	0x00001c00


	//   ....[19]....
        /*01f4*/ 	.word	0x00001c20


	//   ....[20]....
        /*01f8*/ 	.word	0x00001c40


	//   ....[21]....
        /*01fc*/ 	.word	0x00001c60


	//   ....[22]....
        /*0200*/ 	.word	0x00001c80


	//   ....[23]....
        /*0204*/ 	.word	0x00001ca0


	//   ....[24]....
        /*0208*/ 	.word	0x00001cc0


	//   ....[25]....
        /*020c*/ 	.word	0x00001ce0


	//   ....[26]....
        /*0210*/ 	.word	0x00001d00


	//   ....[27]....
        /*0214*/ 	.word	0x00001d20


	//   ....[28]....
        /*0218*/ 	.word	0x00001d40


	//   ....[29]....
        /*021c*/ 	.word	0x00001d60


	//   ....[30]....
        /*0220*/ 	.word	0x00001d80


	//   ....[31]....
        /*0224*/ 	.word	0x00001da0


	//   ....[32]....
        /*0228*/ 	.word	0x00001dc0


	//   ....[33]....
        /*022c*/ 	.word	0x00001de0


	//   ....[34]....
        /*0230*/ 	.word	0x00001e00


	//   ....[35]....
        /*0234*/ 	.word	0x00001e20


	//   ....[36]....
        /*0238*/ 	.word	0x00001e40


	//   ....[37]....
        /*023c*/ 	.word	0x00001e60


	//   ....[38]....
        /*0240*/ 	.word	0x00001e80


	//   ....[39]....
        /*0244*/ 	.word	0x00001ea0


	//   ....[40]....
        /*0248*/ 	.word	0x00001ec0


	//   ....[41]....
        /*024c*/ 	.word	0x00001ee0


	//   ....[42]....
        /*0250*/ 	.word	0x00001f00


	//   ....[43]....
        /*0254*/ 	.word	0x00001f20


	//   ....[44]....
        /*0258*/ 	.word	0x00001f40


	//   ....[45]....
        /*025c*/ 	.word	0x00001f60


	//   ....[46]....
        /*0260*/ 	.word	0x00001f80


	//   ....[47]....
        /*0264*/ 	.word	0x00001fa0


	//   ....[48]....
        /*0268*/ 	.word	0x00001fc0


	//   ....[49]....
        /*026c*/ 	.word	0x00001fe0


	//   ....[50]....
        /*0270*/ 	.word	0x00002000


	//   ....[51]....
        /*0274*/ 	.word	0x00002020


	//   ....[52]....
        /*0278*/ 	.word	0x00002040


	//   ....[53]....
        /*027c*/ 	.word	0x00002060


	//   ....[54]....
        /*0280*/ 	.word	0x00002080


	//   ....[55]....
        /*0284*/ 	.word	0x000020b0


	//   ....[56]....
        /*0288*/ 	.word	0x000020d0


	//   ....[57]....
        /*028c*/ 	.word	0x00002100


	//   ....[58]....
        /*0290*/ 	.word	0x00002120


	//   ....[59]....
        /*0294*/ 	.word	0x00002140


	//   ....[60]....
        /*0298*/ 	.word	0x00002310


	//   ....[61]....
        /*029c*/ 	.word	0x00002320


	//   ....[62]....
        /*02a0*/ 	.word	0x00002350


	//   ....[63]....
        /*02a4*/ 	.word	0x00002360


	//   ....[64]....
        /*02a8*/ 	.word	0x00002390


	//   ....[65]....
        /*02ac*/ 	.word	0x000023a0


	//   ....[66]....
        /*02b0*/ 	.word	0x000023e0


	//   ....[67]....
        /*02b4*/ 	.word	0x000023f0


	//   ....[68]....
        /*02b8*/ 	.word	0x00002450


	//   ....[69]....
        /*02bc*/ 	.word	0x00002470


	//----- nvinfo : EIATTR_VRC_CTA_INIT_COUNT
	.align		4
.L_1507:
        /*02c0*/ 	.byte	0x02, 0x4a
	.zero		1
	.zero		1


	//----- nvinfo : EIATTR_EXIT_INSTR_OFFSETS
	.align		4
        /*02c4*/ 	.byte	0x04, 0x1c
        /*02c6*/ 	.short	(.L_1509 - .L_1508)


	//   ....[0]....
.L_1508:
        /*02c8*/ 	.word	0x00001840


	//   ....[1]....
        /*02cc*/ 	.word	0x000025d0


	//   ....[2]....
        /*02d0*/ 	.word	0x00002640


	//----- nvinfo : EIATTR_CRS_STACK_SIZE
	.align		4
.L_1509:
        /*02d4*/ 	.byte	0x04, 0x1e
        /*02d6*/ 	.short	(.L_1511 - .L_1510)
.L_1510:
        /*02d8*/ 	.word	0x00000000


	//----- nvinfo : EIATTR_CBANK_PARAM_SIZE
	.align		4
.L_1511:
        /*02dc*/ 	.byte	0x03, 0x19
        /*02de*/ 	.short	0x0028


	//----- nvinfo : EIATTR_PARAM_CBANK
	.align		4
        /*02e0*/ 	.byte	0x04, 0x0a
        /*02e2*/ 	.short	(.L_1513 - .L_1512)
	.align		4
.L_1512:
        /*02e4*/ 	.word	index@(.nv.constant0.mul_mat_vec_q5_0_q8_1_cuda7)
        /*02e8*/ 	.short	0x0380
        /*02ea*/ 	.short	0x0028


	//----- nvinfo : EIATTR_SW_WAR
	.align		4
.L_1513:
        /*02ec*/ 	.byte	0x04, 0x36
        /*02ee*/ 	.short	(.L_1515 - .L_1514)
.L_1514:
        /*02f0*/ 	.word	0x00000008
.L_1515:


//--------------------- .nv.info.mul_mat_vec_q4_1_q8_1_cuda7 --------------------------
	.section	.nv.info.mul_mat_vec_q4_1_q8_1_cuda7,"",@"SHT_CUDA_INFO"
	.sectionflags	@""
	.align	4


	//----- nvinfo : EIATTR_CUDA_API_VERSION
	.align		4
        /*0000*/ 	.byte	0x04, 0x37
        /*0002*/ 	.short	(.L_1517 - .L_1516)
.L_1516:
        /*0004*/ 	.word	0x00000082


	//----- nvinfo : EIATTR_KPARAM_INFO
	.align		4
.L_1517:
        /*0008*/ 	.byte	0x04, 0x17
        /*000a*/ 	.short	(.L_1519 - .L_1518)
.L_1518:
        /*000c*/ 	.word	0x00000000
        /*0010*/ 	.short	0x0006
        /*0012*/ 	.short	0x0024
        /*0014*/ 	.byte	0x00, 0xf0, 0x11, 0x00


	//----- nvinfo : EIATTR_KPARAM_INFO
	.align		4
.L_1519:
        /*0018*/ 	.byte	0x04, 0x17
        /*001a*/ 	.short	(.L_1521 - .L_1520)
.L_1520:
        /*001c*/ 	.word	0x00000000
        /*0020*/ 	.short	0x0005
        /*0022*/ 	.short	0x0020
        /*0024*/ 	.byte	0x00, 0xf0, 0x11, 0x00


	//----- nvinfo : EIATTR_KPARAM_INFO
	.align		4
.L_1521:
        /*0028*/ 	.byte	0x04, 0x17
        /*002a*/ 	.short	(.L_1523 - .L_1522)
.L_1522:
        /*002c*/ 	.word	0x00000000
        /*0030*/ 	.short	0x0004
        /*0032*/ 	.short	0x001c
        /*0034*/ 	.byte	0x00, 0xf0, 0x11, 0x00


	//----- nvinfo : EIATTR_KPARAM_INFO
	.align		4
.L_1523:
        /*0038*/ 	.byte	0x04, 0x17
        /*003a*/ 	.short	(.L_1525 - .L_1524)
.L_1524:
        /*003c*/ 	.word	0x00000000
        /*0040*/ 	.short	0x0003
        /*0042*/ 	.short	0x0018
        /*0044*/ 	.byte	0x00, 0xf0, 0x11, 0x00


	//----- nvinfo : EIATTR_KPARAM_INFO
	.align		4
.L_1525:
        /*0048*/ 	.byte	0x04, 0x17
        /*004a*/ 	.short	(.L_1527 - .L_1526)
.L_1526:
        /*004c*/ 	.word	0x00000000
        /*0050*/ 	.short	0x0002
        /*0052*/ 	.short	0x0010
        /*0054*/ 	.byte	0x00, 0xf5, 0x21, 0x00


	//----- nvinfo : EIATTR_KPARAM_INFO
	.align		4
.L_1527:
        /*0058*/ 	.byte	0x04, 0x17
        /*005a*/ 	.short	(.L_1529 - .L_1528)
.L_1528:
        /*005c*/ 	.word	0x00000000
        /*0060*/ 	.short	0x0001
        /*0062*/ 	.short	0x0008
        /*0064*/ 	.byte	0x00, 0xf5, 0x21, 0x00


	//----- nvinfo : EIATTR_KPARAM_INFO
	.align		4
.L_1529:
        /*0068*/ 	.byte	0x04, 0x17
        /*006a*/ 	.short	(.L_1531 - .L_1530)
.L_1530:
        /*006c*/ 	.word	0x00000000
        /*0070*/ 	.short	0x0000
        /*0072*/ 	.short	0x0000
        /*0074*/ 	.byte	0x00, 0xf5, 0x21, 0x00


	//----- nvinfo : EIATTR_SPARSE_MMA_MASK
	.align		4
.L_1531:
        /*0078*/ 	.byte	0x03, 0x50
        /*007a*/ 	.short	0x0000


	//----- nvinfo : EIATTR_MAXREG_COUNT
	.align		4
        /*007c*/ 	.byte	0x03, 0x1b
        /*007e*/ 	.short	0x00ff


	//----- nvinfo : EIATTR_NUM_BARRIERS
	.align		4
        /*0080*/ 	.byte	0x02, 0x4c
        /*0082*/ 	.byte	0x01
	.zero		1


	//----- nvinfo : EIATTR_MERCURY_ISA_VERSION
	.align		4
        /*0084*/ 	.byte	0x03, 0x5f
        /*0086*/ 	.short	0x0101


	//----- nvinfo : EIATTR_COOP_GROUP_MASK_REGIDS
	.align		4
        /*0088*/ 	.byte	0x04, 0x29
        /*008a*/ 	.short	(.L_1533 - .L_1532)


	//   ....[0]....
.L_1532:
        /*008c*/ 	.word	0xffffffff


	//   ....[1]....
        /*0090*/ 	.word	0xffffffff


	//   ....[2]....
        /*0094*/ 	.word	0xffffffff


	//   ....[3]....
        /*0098*/ 	.word	0xffffffff


	//   ....[4]....
        /*009c*/ 	.word	0xffffffff


	//   ....[5]....
        /*00a0*/ 	.word	0xffffffff


	//   ....[6]....
        /*00a4*/ 	.word	0xffffffff


	//   ....[7]....
        /*00a8*/ 	.word	0xffffffff


	//   ....[8]....
        /*00ac*/ 	.word	0xffffffff


	//   ....[9]....
        /*00b0*/ 	.word	0xffffffff


	//   ....[10]....
        /*00b4*/ 	.word	0xffffffff


	//   ....[11]....
        /*00b8*/ 	.word	0xffffffff


	//   ....[12]....
        /*00bc*/ 	.word	0xffffffff


	//   ....[13]....
        /*00c0*/ 	.word	0xffffffff


	//   ....[14]....
        /*00c4*/ 	.word	0xffffffff


	//   ....[15]....
        /*00c8*/ 	.word	0xffffffff


	//   ....[16]....
        /*00cc*/ 	.word	0xffffffff


	//   ....[17]....
        /*00d0*/ 	.word	0xffffffff


	//   ....[18]....
        /*00d4*/ 	.word	0xffffffff


	//   ....[19]....
        /*00d8*/ 	.word	0xffffffff


	//   ....[20]....
        /*00dc*/ 	.word	0xffffffff


	//   ....[21]....
        /*00e0*/ 	.word	0xffffffff


	//   ....[22]....
        /*00e4*/ 	.word	0xffffffff


	//   ....[23]....
        /*00e8*/ 	.word	0xffffffff


	//   ....[24]....
        /*00ec*/ 	.word	0xffffffff


	//   ....[25]....
        /*00f0*/ 	.word	0xffffffff


	//   ....[26]....
        /*00f4*/ 	.word	0xffffffff


	//   ....[27]....
        /*00f8*/ 	.word	0xffffffff


	//   ....[28]....
        /*00fc*/ 	.word	0xffffffff


	//   ....[29]....
        /*0100*/ 	.word	0xffffffff


	//   ....[30]....
        /*0104*/ 	.word	0xffffffff


	//   ....[31]....
        /*0108*/ 	.word	0xffffffff


	//   ....[32]....
        /*010c*/ 	.word	0xffffffff


	//   ....[33]....
        /*0110*/ 	.word	0xffffffff


	//   ....[34]....
        /*0114*/ 	.word	0xffffffff


	//   ....[35]....
        /*0118*/ 	.word	0xffffffff


	//   ....[36]....
        /*011c*/ 	.word	0xffffffff


	//   ....[37]....
        /*0120*/ 	.word	0xffffffff


	//   ....[38]....
        /*0124*/ 	.word	0xffffffff


	//   ....[39]....
        /*0128*/ 	.word	0xffffffff


	//   ....[40]....
        /*012c*/ 	.word	0xffffffff


	//   ....[41]....
        /*0130*/ 	.word	0xffffffff


	//   ....[42]....
        /*0134*/ 	.word	0xffffffff


	//   ....[43]....
        /*0138*/ 	.word	0xffffffff


	//   ....[44]....
        /*013c*/ 	.word	0xffffffff


	//   ....[45]....
        /*0140*/ 	.word	0xffffffff


	//   ....[46]....
        /*0144*/ 	.word	0xffffffff


	//   ....[47]....
        /*0148*/ 	.word	0xffffffff


	//   ....[48]....
        /*014c*/ 	.word	0xffffffff


	//   ....[49]....
        /*0150*/ 	.word	0xffffffff


	//   ....[50]....
        /*0154*/ 	.word	0xffffffff


	//   ....[51]....
        /*0158*/ 	.word	0xffffffff


	//   ....[52]....
        /*015c*/ 	.word	0xffffffff


	//   ....[53]....
        /*0160*/ 	.word	0xffffffff


	//   ....[54]....
        /*0164*/ 	.word	0xffffffff


	//   ....[55]....
        /*0168*/ 	.word	0xffffffff


	//   ....[56]....
        /*016c*/ 	.word	0xffffffff


	//   ....[57]....
        /*0170*/ 	.word	0xffffffff


	//   ....[58]....
        /*0174*/ 	.word	0xffffffff


	//   ....[59]....
        /*0178*/ 	.word	0xffffffff


	//   ....[60]....
        /*017c*/ 	.word	0xffffffff


	//   ....[61]....
        /*0180*/ 	.word	0xffffffff


	//   ....[62]....
        /*0184*/ 	.word	0xffffffff


	//   ....[63]....
        /*0188*/ 	.word	0xffffffff


	//   ....[64]....
        /*018c*/ 	.word	0xffffffff


	//   ....[65]....
        /*0190*/ 	.word	0xffffffff


	//   ....[66]....
        /*0194*/ 	.word	0xffffffff


	//   ....[67]....
        /*0198*/ 	.word	0xffffffff


	//   ....[68]....
        /*019c*/ 	.word	0xffffffff


	//   ....[69]....
        /*01a0*/ 	.word	0xffffffff


	//----- nvinfo : EIATTR_COOP_GROUP_INSTR_OFFSETS
	.align		4
.L_1533:
        /*01a4*/ 	.byte	0x04, 0x28
        /*01a6*/ 	.short	(.L_1535 - .L_1534)


	//   ....[0]....
.L_1534:
        /*01a8*/ 	.word	0x000015f0


	//   ....[1]....
        /*01ac*/ 	.word	0x00001610


	//   ....[2]....
        /*01b0*/ 	.word	0x00001630


	//   ....[3]....
        /*01b4*/ 	.word	0x00001650


	//   ....[4]....
        /*01b8*/ 	.word	0x00001670


	//   ....[5]....
        /*01bc*/ 	.word	0x00001690


	//   ....[6]....
        /*01c0*/ 	.word	0x000016c0


	//   ....[7]....
        /*01c4*/ 	.word	0x000016f0


	//   ....[8]....
        /*01c8*/ 	.word	0x00001720


	//   ....[9]....
        /*01cc*/ 	.word	0x00001750


	//   ....[10]....
        /*01d0*/ 	.word	0x00001760


	//   ....[11]....
        /*01d4*/ 	.word	0x00001780


	//   ....[12]....
        /*01d8*/ 	.word	0x000017a0


	//   ....[13]....
        /*01dc*/ 	.word	0x000017c0


	//   ....[14]....
        /*01e0*/ 	.word	0x000017e0


	//   ....[15]....
        /*01e4*/ 	.word	0x00001800


	//   ....[16]....
        /*01e8*/ 	.word	0x00001820


	//   ....[17]....
        /*01ec*/ 	.word	0x00001840


	//   ....[18]....
        /*01f0*/ 	.word	0x00001860


	//   ....[19]....
        /*01f4*/ 	.word	0x00001880


	//   ....[20]....
        /*01f8*/ 	.word	0x000018a0


	//   ....[21]....
        /*01fc*/ 	.word	0x000018c0


	//   ....[22]....
        /*0200*/ 	.word	0x000018e0


	//   ....[23]....
        /*0204*/ 	.word	0x00001900


	//   ....[24]....
        /*0208*/ 	.word	0x00001920


	//   ....[25]....
        /*020c*/ 	.word	0x00001940


	//   ....[26]....
        /*0210*/ 	.word	0x00001960


	//   ....[27]....
        /*0214*/ 	.word	0x00001980


	//   ....[28]....
        /*0218*/ 	.word	0x000019a0


	//   ....[29]....
        /*021c*/ 	.word	0x000019c0


	//   ....[30]....
        /*0220*/ 	.word	0x000019e0


	//   ....[31]....
        /*0224*/ 	.word	0x00001a00


	//   ....[32]....
        /*0228*/ 	.word	0x00001a20


	//   ....[33]....
        /*022c*/ 	.word	0x00001a40


	//   ....[34]....
        /*0230*/ 	.word	0x00001a60


	//   ....[35]....
        /*0234*/ 	.word	0x00001a80


	//   ....[36]....
        /*0238*/ 	.word	0x00001aa0


	//   ....[37]....
        /*023c*/ 	.word	0x00001ac0


	//   ....[38]....
        /*0240*/ 	.word	0x00001ae0


	//   ....[39]....
        /*0244*/ 	.word	0x00001b00


	//   ....[40]....
        /*0248*/ 	.word	0x00001b20


	//   ....[41]....
        /*024c*/ 	.word	0x00001b40


	//   ....[42]....
        /*0250*/ 	.word	0x00001b60


	//   ....[43]....
        /*0254*/ 	.word	0x00001b80


	//   ....[44]....
        /*0258*/ 	.word	0x00001bb0


	//   ....[45]....
        /*025c*/ 	.word	0x00001bd0


	//   ....[46]....
        /*0260*/ 	.word	0x00001bf0


	//   ....[47]....
        /*0264*/ 	.word	0x00001c10


	//   ....[48]....
        /*0268*/ 	.word	0x00001c30


	//   ....[49]....
        /*026c*/ 	.word	0x00001c50


	//   ....[50]....
        /*0270*/ 	.word	0x00001c70


	//   ....[51]....
        /*0274*/ 	.word	0x00001c90


	//   ....[52]....
        /*0278*/ 	.word	0x00001cb0


	//   ....[53]....
        /*027c*/ 	.word	0x00001cd0


	//   ....[54]....
        /*0280*/ 	.word	0x00001cf0


	//   ....[55]....
        /*0284*/ 	.word	0x00001d10


	//   ....[56]....
        /*0288*/ 	.word	0x00001d30


	//   ....[57]....
        /*028c*/ 	.word	0x00001d50


	//   ....[58]....
        /*0290*/ 	.word	0x00001d70


	//   ....[59]....
        /*0294*/ 	.word	0x00001d90


	//   ....[60]....
        /*0298*/ 	.word	0x00001f70


	//   ....[61]....
        /*029c*/ 	.word	0x00001f80


	//   ....[62]....
        /*02a0*/ 	.word	0x00001fb0


	//   ....[63]....
        /*02a4*/ 	.word	0x00001fc0


	//   ....[64]....
        /*02a8*/ 	.word	0x00001ff0


	//   ....[65]....
        /*02ac*/ 	.word	0x00002000


	//   ....[66]....
        /*02b0*/ 	.word	0x00002040


	//   ....[67]....
        /*02b4*/ 	.word	0x00002050


	//   ....[68]....
        /*02b8*/ 	.word	0x000020a0


	//   ....[69]....
        /*02bc*/ 	.word	0x000020c0


	//----- nvinfo : EIATTR_VRC_CTA_INIT_COUNT
	.align		4
.L_1535:
        /*02c0*/ 	.byte	0x02, 0x4a
	.zero		1
	.zero		1


	//----- nvinfo : EIATTR_EXIT_INSTR_OFFSETS
	.align		4
        /*02c4*/ 	.byte	0x04, 0x1c
        /*02c6*/ 	.short	(.L_1537 - .L_1536)


	//   ....[0]....
.L_1536:
        /*02c8*/ 	.word	0x00001490


	//   ....[1]....
        /*02cc*/ 	.word	0x00002220


	//   ....[2]....
        /*02d0*/ 	.word	0x00002290


	//----- nvinfo : EIATTR_CRS_STACK_SIZE
	.align		4
.L_1537:
        /*02d4*/ 	.byte	0x04, 0x1e
        /*02d6*/ 	.short	(.L_1539 - .L_1538)
.L_1538:
        /*02d8*/ 	.word	0x00000000


	//----- nvinfo : EIATTR_CBANK_PARAM_SIZE
	.align		4
.L_1539:
        /*02dc*/ 	.byte	0x03, 0x19
        /*02de*/ 	.short	0x0028


	//----- nvinfo : EIATTR_PARAM_CBANK
	.align		4
        /*02e0*/ 	.byte	0x04, 0x0a
        /*02e2*/ 	.short	(.L_1541 - .L_1540)
	.align		4
.L_1540:
        /*02e4*/ 	.word	index@(.nv.constant0.mul_mat_vec_q4_1_q8_1_cuda7)
        /*02e8*/ 	.short	0x0380
        /*02ea*/ 	.short	0x0028


	//----- nvinfo : EIATTR_SW_WAR
	.align		4
.L_1541:
        /*02ec*/ 	.byte	0x04, 0x36
        /*02ee*/ 	.short	(.L_1543 - .L_1542)
.L_1542:
        /*02f0*/ 	.word	0x00000008
.L_1543:


//--------------------- .nv.info.mul_mat_vec_q4_0_q8_1_cuda7 --------------------------
	.section	.nv.info.mul_mat_vec_q4_0_q8_1_cuda7,"",@"SHT_CUDA_INFO"
	.sectionflags	@""
	.align	4


	//----- nvinfo : EIATTR_CUDA_API_VERSION
	.align		4
        /*0000*/ 	.byte	0x04, 0x37
        /*0002*/ 	.short	(.L_1545 - .L_1544)
.L_1544:
        /*0004*/ 	.word	0x00000082


	//----- nvinfo : EIATTR_KPARAM_INFO
	.align		4
.L_1545:
        /*0008*/ 	.byte	0x04, 0x17
        /*000a*/ 	.short	(.L_1547 - .L_1546)
.L_1546:
        /*000c*/ 	.word	0x00000000
        /*0010*/ 	.short	0x0006
        /*0012*/ 	.short	0x0024
        /*0014*/ 	.byte	0x00, 0xf0, 0x11, 0x00


	//----- nvinfo : EIATTR_KPARAM_INFO
	.align		4
.L_1547:
        /*0018*/ 	.byte	0x04, 0x17
        /*001a*/ 	.short	(.L_1549 - .L_1548)
.L_1548:
        /*001c*/ 	.word	0x00000000
        /*0020*/ 	.short	0x0005
        /*0022*/ 	.short	0x0020
        /*0024*/ 	.byte	0x00, 0xf0, 0x11, 0x00


	//----- nvinfo : EIATTR_KPARAM_INFO
	.align		4
.L_1549:
        /*0028*/ 	.byte	0x04, 0x17
        /*002a*/ 	.short	(.L_1551 - .L_1550)
.L_1550:
        /*002c*/ 	.word	0x00000000
        /*0030*/ 	.short	0x0004
        /*0032*/ 	.short	0x001c
        /*0034*/ 	.byte	0x00, 0xf0, 0x11, 0x00


	//----- nvinfo : EIATTR_KPARAM_INFO
	.align		4
.L_1551:
        /*0038*/ 	.byte	0x04, 0x17
        /*003a*/ 	.short	(.L_1553 - .L_1552)
.L_1552:
        /*003c*/ 	.word	0x00000000
        /*0040*/ 	.short	0x0003
        /*0042*/ 	.short	0x0018
        /*0044*/ 	.byte	0x00, 0xf0, 0x11, 0x00


	//----- nvinfo : EIATTR_KPARAM_INFO
	.align		4
.L_1553:
        /*0048*/ 	.byte	0x04, 0x17
        /*004a*/ 	.short	(.L_1555 - .L_1554)
.L_1554:
        /*004c*/ 	.word	0x00000000
        /*0050*/ 	.short	0x0002
        /*0052*/ 	.short	0x0010
        /*0054*/ 	.byte	0x00, 0xf5, 0x21, 0x00


	//----- nvinfo : EIATTR_KPARAM_INFO
	.align		4
.L_1555:
        /*0058*/ 	.byte	0x04, 0x17
        /*005a*/ 	.short	(.L_1557 - .L_1556)
.L_1556:
        /*005c*/ 	.word	0x00000000
        /*0060*/ 	.short	0x0001
        /*0062*/ 	.short	0x0008
        /*0064*/ 	.byte	0x00, 0xf5, 0x21, 0x00


	//----- nvinfo : EIATTR_KPARAM_INFO
	.align		4
.L_1557:
        /*0068*/ 	.byte	0x04, 0x17
        /*006a*/ 	.short	(.L_1559 - .L_1558)
.L_1558:
        /*006c*/ 	.word	0x00000000
        /*0070*/ 	.short	0x0000
        /*0072*/ 	.short	0x0000
        /*0074*/ 	.byte	0x00, 0xf5, 0x21, 0x00


	//----- nvinfo : EIATTR_SPARSE_MMA_MASK
	.align		4
.L_1559:
        /*0078*/ 	.byte	0x03, 0x50
        /*007a*/ 	.short	0x0000


	//----- nvinfo : EIATTR_MAXREG_COUNT
	.align		4
        /*007c*/ 	.byte	0x03, 0x1b
        /*007e*/ 	.short	0x00ff


	//----- nvinfo : EIATTR_NUM_BARRIERS
	.align		4
        /*0080*/ 	.byte	0x02, 0x4c
        /*0082*/ 	.byte	0x01
	.zero		1


	//----- nvinfo : EIATTR_MERCURY_ISA_VERSION
	.align		4
        /*0084*/ 	.byte	0x03, 0x5f
        /*0086*/ 	.short	0x0101


	//----- nvinfo : EIATTR_COOP_GROUP_MASK_REGIDS
	.align		4
        /*0088*/ 	.byte	0x04, 0x29
        /*008a*/ 	.short	(.L_1561 - .L_1560)


	//   ....[0]....
.L_1560:
        /*008c*/ 	.word	0xffffffff


	//   ....[1]....
        /*0090*/ 	.word	0xffffffff


	//   ....[2]....
        /*0094*/ 	.word	0xffffffff


	//   ....[3]....
        /*0098*/ 	.word	0xffffffff


	//   ....[4]....
        /*009c*/ 	.word	0xffffffff


	//   ....[5]....
        /*00a0*/ 	.word	0xffffffff


	//   ....[6]....
        /*00a4*/ 	.word	0xffffffff


	//   ....[7]....
        /*00a8*/ 	.word	0xffffffff


	//   ....[8]....
        /*00ac*/ 	.word	0xffffffff


	//   ....[9]....
        /*00b0*/ 	.word	0xffffffff


	//   ....[10]....
        /*00b4*/ 	.word	0xffffffff


	//   ....[11]....
        /*00b8*/ 	.word	0xffffffff


	//   ....[12]....
        /*00bc*/ 	.word	0xffffffff


	//   ....[13]....
        /*00c0*/ 	.word	0xffffffff


	//   ....[14]....
        /*00c4*/ 	.word	0xffffffff


	//   ....[15]....
        /*00c8*/ 	.word	0xffffffff


	//   ....[16]....
        /*00cc*/ 	.word	0xffffffff


	//   ....[17]....
        /*00d0*/ 	.word	0xffffffff


	//   ....[18]....
        /*00d4*/ 	.word	0xffffffff


	//   ....[19]....
        /*00d8*/ 	.word	0xffffffff


	//   ....[20]....
        /*00dc*/ 	.word	0xffffffff


	//   ....[21]....
        /*00e0*/ 	.word	0xffffffff


	//   ....[22]....
        /*00e4*/ 	.word	0xffffffff


	//   ....[23]....
        /*00e8*/ 	.word	0xffffffff


	//   ....[24]....
        /*00ec*/ 	.word	0xffffffff


	//   ....[25]....
        /*00f0*/ 	.word	0xffffffff


	//   ....[26]....
        /*00f4*/ 	.word	0xffffffff


	//   ....[27]....
        /*00f8*/ 	.word	0xffffffff


	//   ....[28]....
        /*00fc*/ 	.word	0xffffffff


	//   ....[29]....
        /*0100*/ 	.word	0xffffffff


	//   ....[30]....
        /*0104*/ 	.word	0xffffffff


	//   ....[31]....
        /*0108*/ 	.word	0xffffffff


	//   ....[32]....
        /*010c*/ 	.word	0xffffffff


	//   ....[33]....
        /*0110*/ 	.word	0xffffffff


	//   ....[34]....
        /*0114*/ 	.word	0xffffffff


	//   ....[35]....
        /*0118*/ 	.word	0xffffffff


	//   ....[36]....
        /*011c*/ 	.word	0xffffffff


	//   ....[37]....
        /*0120*/ 	.word	0xffffffff


	//   ....[38]....
        /*0124*/ 	.word	0xffffffff


	//   ....[39]....
        /*0128*/ 	.word	0xffffffff


	//   ....[40]....
        /*012c*/ 	.word	0xffffffff


	//   ....[41]....
        /*0130*/ 	.word	0xffffffff


	//   ....[42]....
        /*0134*/ 	.word	0xffffffff


	//   ....[43]....
        /*0138*/ 	.word	0xffffffff


	//   ....[44]....
        /*013c*/ 	.word	0xffffffff


	//   ....[45]....
        /*0140*/ 	.word	0xffffffff


	//   ....[46]....
        /*0144*/ 	.word	0xffffffff


	//   ....[47]....
        /*0148*/ 	.word	0xffffffff


	//   ....[48]....
        /*014c*/ 	.word	0xffffffff


	//   ....[49]....
        /*0150*/ 	.word	0xffffffff


	//   ....[50]....
        /*0154*/ 	.word	0xffffffff


	//   ....[51]....
        /*0158*/ 	.word	0xffffffff


	//   ....[52]....
        /*015c*/ 	.word	0xffffffff


	//   ....[53]....
        /*0160*/ 	.word	0xffffffff


	//   ....[54]....
        /*0164*/ 	.word	0xffffffff


	//   ....[55]....
        /*0168*/ 	.word	0xffffffff


	//   ....[56]....
        /*016c*/ 	.word	0xffffffff


	//   ....[57]....
        /*0170*/ 	.word	0xffffffff


	//   ....[58]....
        /*0174*/ 	.word	0xffffffff


	//   ....[59]....
        /*0178*/ 	.word	0xffffffff


	//   ....[60]....
        /*017c*/ 	.word	0xffffffff


	//   ....[61]....
        /*0180*/ 	.word	0xffffffff


	//   ....[62]....
        /*0184*/ 	.word	0xffffffff


	//   ....[63]....
        /*0188*/ 	.word	0xffffffff


	//   ....[64]....
        /*018c*/ 	.word	0xffffffff


	//   ....[65]....
        /*0190*/ 	.word	0xffffffff


	//   ....[66]....
        /*0194*/ 	.word	0xffffffff


	//   ....[67]....
        /*0198*/ 	.word	0xffffffff


	//   ....[68]....
        /*019c*/ 	.word	0xffffffff


	//   ....[69]....
        /*01a0*/ 	.word	0xffffffff


	//----- nvinfo : EIATTR_COOP_GROUP_INSTR_OFFSETS
	.align		4
.L_1561:
        /*01a4*/ 	.byte	0x04, 0x28
        /*01a6*/ 	.short	(.L_1563 - .L_1562)


	//   ....[0]....
.L_1562:
        /*01a8*/ 	.word	0x00001510


	//   ....[1]....
        /*01ac*/ 	.word	0x00001530


	//   ....[2]....
        /*01b0*/ 	.word	0x00001550


	//   ....[3]....
        /*01b4*/ 	.word	0x00001570


	//   ....[4]....
        /*01b8*/ 	.word	0x00001590


	//   ....[5]....
        /*01bc*/ 	.word	0x000015b0


	//   ....[6]....
        /*01c0*/ 	.word	0x000015d0


	//   ....[7]....
        /*01c4*/ 	.word	0x00001600


	//   ....[8]....
        /*01c8*/ 	.word	0x00001630


	//   ....[9]....
        /*01cc*/ 	.word	0x00001650


	//   ....[10]....
        /*01d0*/ 	.word	0x00001670


	//   ....[11]....
        /*01d4*/ 	.word	0x00001690


	//   ....[12]....
        /*01d8*/ 	.word	0x000016b0


	//   ....[13]....
        /*01dc*/ 	.word	0x000016d0


	//   ....[14]....
        /*01e0*/ 	.word	0x000016f0


	//   ....[15]....
        /*01e4*/ 	.word	0x00001710


	//   ....[16]....
        /*01e8*/ 	.word	0x00001730


	//   ....[17]....
        /*01ec*/ 	.word	0x00001750


	//   ....[18]....
        /*01f0*/ 	.word	0x00001770


	//   ....[19]....
        /*01f4*/ 	.word	0x00001790


	//   ....[20]....
        /*01f8*/ 	.word	0x000017b0


	//   ....[21]....
        /*01fc*/ 	.word	0x000017d0


	//   ....[22]....
        /*0200*/ 	.word	0x000017f0


	//   ....[23]....
        /*0204*/ 	.word	0x00001810


	//   ....[24]....
        /*0208*/ 	.word	0x00001830


	//   ....[25]....
        /*020c*/ 	.word	0x00001850


	//   ....[26]....
        /*0210*/ 	.word	0x00001870


	//   ....[27]....
        /*0214*/ 	.word	0x00001890


	//   ....[28]....
        /*0218*/ 	.word	0x000018b0


	//   ....[29]....
        /*021c*/ 	.word	0x000018d0


	//   ....[30]....
        /*0220*/ 	.word	0x000018f0


	//   ....[31]....
        /*0224*/ 	.word	0x00001910


	//   ....[32]....
        /*0228*/ 	.word	0x00001930


	//   ....[33]....
        /*022c*/ 	.word	0x00001950


	//   ....[34]....
        /*0230*/ 	.word	0x00001970


	//   ....[35]....
        /*0234*/ 	.word	0x00001990


	//   ....[36]....
        /*0238*/ 	.word	0x000019b0


	//   ....[37]....
        /*023c*/ 	.word	0x000019d0


	//   ....[38]....
        /*0240*/ 	.word	0x000019f0


	//   ....[39]....
        /*0244*/ 	.word	0x00001a10


	//   ....[40]....
        /*0248*/ 	.word	0x00001a30


	//   ....[41]....
        /*024c*/ 	.word	0x00001a50


	//   ....[42]....
        /*0250*/ 	.word	0x00001a70


	//   ....[43]....
        /*0254*/ 	.word	0x00001a90


	//   ....[44]....
        /*0258*/ 	.word	0x00001ab0


	//   ....[45]....
        /*025c*/ 	.word	0x00001ad0


	//   ....[46]....
        /*0260*/ 	.word	0x00001b00


	//   ....[47]....
        /*0264*/ 	.word	0x00001b20


	//   ....[48]....
        /*0268*/ 	.word	0x00001b40


	//   ....[49]....
        /*026c*/ 	.word	0x00001b60


	//   ....[50]....
        /*0270*/ 	.word	0x00001b80


	//   ....[51]....
        /*0274*/ 	.word	0x00001ba0


	//   ....[52]....
        /*0278*/ 	.word	0x00001bc0


	//   ....[53]....
        /*027c*/ 	.word	0x00001be0


	//   ....[54]....
        /*0280*/ 	.word	0x00001c00


	//   ....[55]....
        /*0284*/ 	.word	0x00001c20


	//   ....[56]....
        /*0288*/ 	.word	0x00001c40


	//   ....[57]....
        /*028c*/ 	.word	0x00001c60


	//   ....[58]....
        /*0290*/ 	.word	0x00001c80


	//   ....[59]....
        /*0294*/ 	.word	0x00001cb0


	//   ....[60]....
        /*0298*/ 	.word	0x00001e70


	//   ....[61]....
        /*029c*/ 	.word	0x00001e80


	//   ....[62]....
        /*02a0*/ 	.word	0x00001eb0


	//   ....[63]....
        /*02a4*/ 	.word	0x00001ec0


	//   ....[64]....
        /*02a8*/ 	.word	0x00001ef0


	//   ....[65]....
        /*02ac*/ 	.word	0x00001f00


	//   ....[66]....
        /*02b0*/ 	.word	0x00001f40


	//   ....[67]....
        /*02b4*/ 	.word	0x00001f50


	//   ....[68]....
        /*02b8*/ 	.word	0x00001fa0


	//   ....[69]....
        /*02bc*/ 	.word	0x00001fc0


	//----- nvinfo : EIATTR_VRC_CTA_INIT_COUNT
	.align		4
.L_1563:
        /*02c0*/ 	.byte	0x02, 0x4a
	.zero		1
	.zero		1


	//----- nvinfo : EIATTR_EXIT_INSTR_OFFSETS
	.align		4
        /*02c4*/ 	.byte	0x04, 0x1c
        /*02c6*/ 	.short	(.L_1565 - .L_1564)


	//   ....[0]....
.L_1564:
        /*02c8*/ 	.word	0x00001390


	//   ....[1]....
        /*02cc*/ 	.word	0x00002120


	//   ....[2]....
        /*02d0*/ 	.word	0x00002190


	//----- nvinfo : EIATTR_CRS_STACK_SIZE
	.align		4
.L_1565:
        /*02d4*/ 	.byte	0x04, 0x1e
        /*02d6*/ 	.short	(.L_1567 - .L_1566)
.L_1566:
        /*02d8*/ 	.word	0x00000000


	//----- nvinfo : EIATTR_CBANK_PARAM_SIZE
	.align		4
.L_1567:
        /*02dc*/ 	.byte	0x03, 0x19
        /*02de*/ 	.short	0x0028


	//----- nvinfo : EIATTR_PARAM_CBANK
	.align		4
        /*02e0*/ 	.byte	0x04, 0x0a
        /*02e2*/ 	.short	(.L_1569 - .L_1568)
	.align		4
.L_1568:
        /*02e4*/ 	.word	index@(.nv.constant0.mul_mat_vec_q4_0_q8_1_cuda7)
        /*02e8*/ 	.short	0x0380
        /*02ea*/ 	.short	0x0028


	//----- nvinfo : EIATTR_SW_WAR
	.align		4
.L_1569:
        /*02ec*/ 	.byte	0x04, 0x36
        /*02ee*/ 	.short	(.L_1571 - .L_1570)
.L_1570:
        /*02f0*/ 	.word	0x00000008
.L_1571:


//--------------------- .nv.info.mul_mat_vec_q6_K_q8_1_cuda6 --------------------------
	.section	.nv.info.mul_mat_vec_q6_K_q8_1_cuda6,"",@"SHT_CUDA_INFO"
	.sectionflags	@""
	.align	4


	//----- nvinfo : EIATTR_CUDA_API_VERSION
	.align		4
        /*0000*/ 	.byte	0x04, 0x37
        /*0002*/ 	.short	(.L_1573 - .L_1572)
.L_1572:
        /*0004*/ 	.word	0x00000082


	//----- nvinfo : EIATTR_KPARAM_INFO
	.align		4
.L_1573:
        /*0008*/ 	.byte	0x04, 0x17
        /*000a*/ 	.short	(.L_1575 - .L_1574)
.L_1574:
        /*000c*/ 	.word	0x00000000
        /*0010*/ 	.short	0x0006
        /*0012*/ 	.short	0x0024
        /*0014*/ 	.byte	0x00, 0xf0, 0x11, 0x00


	//----- nvinfo : EIATTR_KPARAM_INFO
	.align		4
.L_1575:
        /*0018*/ 	.byte	0x04, 0x17
        /*001a*/ 	.short	(.L_1577 - .L_1576)
.L_1576:
        /*001c*/ 	.word	0x00000000
        /*0020*/ 	.short	0x0005
        /*0022*/ 	.short	0x0020
        /*0024*/ 	.byte	0x00, 0xf0, 0x11, 0x00


	//----- nvinfo : EIATTR_KPARAM_INFO
	.align		4
.L_1577:
        /*0028*/ 	.byte	0x04, 0x17
        /*002a*/ 	.short	(.L_1579 - .L_1578)
.L_1578:
        /*002c*/ 	.word	0x00000000
        /*0030*/ 	.short	0x0004
        /*0032*/ 	.short	0x001c
        /*0034*/ 	.byte	0x00, 0xf0, 0x11, 0x00


	//----- nvinfo : EIATTR_KPARAM_INFO
	.align		4
.L_1579:
        /*0038*/ 	.byte	0x04, 0x17
        /*003a*/ 	.short	(.L_1581 - .L_1580)
.L_1580:
        /*003c*/ 	.word	0x00000000
        /*0040*/ 	.short	0x0003
        /*0042*/ 	.short	0x0018
        /*0044*/ 	.byte	0x00, 0xf0, 0x11, 0x00


	//----- nvinfo : EIATTR_KPARAM_INFO
	.align		4
.L_1581:
        /*0048*/ 	.byte	0x04, 0x17
        /*004a*/ 	.short	(.L_1583 - .L_1582)
.L_1582:
        /*004c*/ 	.word	0x00000000
        /*0050*/ 	.short	0x0002
        /*0052*/ 	.short	0x0010
        /*0054*/ 	.byte	0x00, 0xf5, 0x21, 0x00


	//----- nvinfo : EIATTR_KPARAM_INFO
	.align		4
.L_1583:
        /*0058*/ 	.byte	0x04, 0x17
        /*005a*/ 	.short	(.L_1585 - .L_1584)
.L_1584:
        /*005c*/ 	.word	0x00000000
        /*0060*/ 	.short	0x0001
        /*0062*/ 	.short	0x0008
        /*0064*/ 	.byte	0x00, 0xf5, 0x21, 0x00


	//----- nvinfo : EIATTR_KPARAM_INFO
	.align		4
.L_1585:
        /*0068*/ 	.byte	0x04, 0x17
        /*006a*/ 	.short	(.L_1587 - .L_1586)
.L_1586:
        /*006c*/ 	.word	0x00000000
        /*0070*/ 	.short	0x0000
        /*0072*/ 	.short	0x0000
        /*0074*/ 	.byte	0x00, 0xf5, 0x21, 0x00


	//----- nvinfo : EIATTR_SPARSE_MMA_MASK
	.align		4
.L_1587:
        /*0078*/ 	.byte	0x03, 0x50
        /*007a*/ 	.short	0x0000


	//----- nvinfo : EIATTR_MAXREG_COUNT
	.align		4
        /*007c*/ 	.byte	0x03, 0x1b
        /*007e*/ 	.short	0x00ff


	//----- nvinfo : EIATTR_NUM_BARRIERS
	.align		4
        /*0080*/ 	.byte	0x02, 0x4c
        /*0082*/ 	.byte	0x01
	.zero		1


	//----- nvinfo : EIATTR_MERCURY_ISA_VERSION
	.align		4
        /*0084*/ 	.byte	0x03, 0x5f
        /*0086*/ 	.short	0x0101


	//----- nvinfo : EIATTR_COOP_GROUP_MASK_REGIDS
	.align		4
        /*0088*/ 	.byte	0x04, 0x29
        /*008a*/ 	.short	(.L_1589 - .L_1588)


	//   ....[0]....
.L_1588:
        /*008c*/ 	.word	0xffffffff


	//   ....[1]....
        /*0090*/ 	.word	0xffffffff


	//   ....[2]....
        /*0094*/ 	.word	0xffffffff


	//   ....[3]....
        /*0098*/ 	.word	0xffffffff


	//   ....[4]....
        /*009c*/ 	.word	0xffffffff


	//   ....[5]....
        /*00a0*/ 	.word	0xffffffff


	//   ....[6]....
        /*00a4*/ 	.word	0xffffffff


	//   ....[7]....
        /*00a8*/ 	.word	0xffffffff


	//   ....[8]....
        /*00ac*/ 	.word	0xffffffff


	//   ....[9]....
        /*00b0*/ 	.word	0xffffffff


	//   ....[10]....
        /*00b4*/ 	.word	0xffffffff


	//   ....[11]....
        /*00b8*/ 	.word	0xffffffff


	//   ....[12]....
        /*00bc*/ 	.word	0xffffffff


	//   ....[13]....
        /*00c0*/ 	.word	0xffffffff


	//   ....[14]....
        /*00c4*/ 	.word	0xffffffff


	//   ....[15]....
        /*00c8*/ 	.word	0xffffffff


	//   ....[16]....
        /*00cc*/ 	.word	0xffffffff


	//   ....[17]....
        /*00d0*/ 	.word	0xffffffff


	//   ....[18]....
        /*00d4*/ 	.word	0xffffffff


	//   ....[19]....
        /*00d8*/ 	.word	0xffffffff


	//   ....[20]....
        /*00dc*/ 	.word	0xffffffff


	//   ....[21]....
        /*00e0*/ 	.word	0xffffffff


	//   ....[22]....
        /*00e4*/ 	.word	0xffffffff


	//   ....[23]....
        /*00e8*/ 	.word	0xffffffff


	//   ....[24]....
        /*00ec*/ 	.word	0xffffffff


	//   ....[25]....
        /*00f0*/ 	.word	0xffffffff


	//   ....[26]....
        /*00f4*/ 	.word	0xffffffff


	//   ....[27]....
        /*00f8*/ 	.word	0xffffffff


	//   ....[28]....
        /*00fc*/ 	.word	0xffffffff


	//   ....[29]....
        /*0100*/ 	.word	0xffffffff


	//   ....[30]....
        /*0104*/ 	.word	0xffffffff


	//   ....[31]....
        /*0108*/ 	.word	0xffffffff


	//   ....[32]....
        /*010c*/ 	.word	0xffffffff


	//   ....[33]....
        /*0110*/ 	.word	0xffffffff


	//   ....[34]....
        /*0114*/ 	.word	0xffffffff


	//   ....[35]....
        /*0118*/ 	.word	0xffffffff


	//   ....[36]....
        /*011c*/ 	.word	0xffffffff


	//   ....[37]....
        /*0120*/ 	.word	0xffffffff


	//   ....[38]....
        /*0124*/ 	.word	0xffffffff


	//   ....[39]....
        /*0128*/ 	.word	0xffffffff


	//   ....[40]....
        /*012c*/ 	.word	0xffffffff


	//   ....[41]....
        /*0130*/ 	.word	0xffffffff


	//   ....[42]....
        /*0134*/ 	.word	0xffffffff


	//   ....[43]....
        /*0138*/ 	.word	0xffffffff


	//   ....[44]....
        /*013c*/ 	.word	0xffffffff


	//   ....[45]....
        /*0140*/ 	.word	0xffffffff


	//   ....[46]....
        /*0144*/ 	.word	0xffffffff


	//   ....[47]....
        /*0148*/ 	.word	0xffffffff


	//   ....[48]....
        /*014c*/ 	.word	0xffffffff


	//   ....[49]....
        /*0150*/ 	.word	0xffffffff


	//   ....[50]....
        /*0154*/ 	.word	0xffffffff


	//   ....[51]....
        /*0158*/ 	.word	0xffffffff


	//   ....[52]....
        /*015c*/ 	.word	0xffffffff


	//   ....[53]....
        /*0160*/ 	.word	0xffffffff


	//   ....[54]....
        /*0164*/ 	.word	0xffffffff


	//   ....[55]....
        /*0168*/ 	.word	0xffffffff


	//   ....[56]....
        /*016c*/ 	.word	0xffffffff


	//   ....[57]....
        /*0170*/ 	.word	0xffffffff


	//   ....[58]....
        /*0174*/ 	.word	0xffffffff


	//   ....[59]....
        /*0178*/ 	.word	0xffffffff


	//----- nvinfo : EIATTR_COOP_GROUP_INSTR_OFFSETS
	.align		4
.L_1589:
        /*017c*/ 	.byte	0x04, 0x28
        /*017e*/ 	.short	(.L_1591 - .L_1590)


	//   ....[0]....
.L_1590:
        /*0180*/ 	.word	0x00001610


	//   ....[1]....
        /*0184*/ 	.word	0x00001640


	//   ....[2]....
        /*0188*/ 	.word	0x00001660


	//   ....[3]....
        /*018c*/ 	.word	0x00001680


	//   ....[4]....
        /*0190*/ 	.word	0x000016a0


	//   ....[5]....
        /*0194*/ 	.word	0x000016c0


	//   ....[6]....
        /*0198*/ 	.word	0x000016f0


	//   ....[7]....
        /*019c*/ 	.word	0x00001720


	//   ....[8]....
        /*01a0*/ 	.word	0x00001730


	//   ....[9]....
        /*01a4*/ 	.word	0x00001750


	//   ....[10]....
        /*01a8*/ 	.word	0x00001780


	//   ....[11]....
        /*01ac*/ 	.word	0x000017a0


	//   ....[12]....
        /*01b0*/ 	.word	0x000017c0


	//   ....[13]....
        /*01b4*/ 	.word	0x000017e0


	//   ....[14]....
        /*01b8*/ 	.word	0x00001800


	//   ....[15]....
        /*01bc*/ 	.word	0x00001820


	//   ....[16]....
        /*01c0*/ 	.word	0x00001830


	//   ....[17]....
        /*01c4*/ 	.word	0x00001850


	//   ....[18]....
        /*01c8*/ 	.word	0x00001870


	//   ....[19]....
        /*01cc*/ 	.word	0x00001890


	//   ....[20]....
        /*01d0*/ 	.word	0x000018c0


	//   ....[21]....
        /*01d4*/ 	.word	0x000018e0


	//   ....[22]....
        /*01d8*/ 	.word	0x00001900


	//   ....[23]....
        /*01dc*/ 	.word	0x00001920


	//   ....[24]....
        /*01e0*/ 	.word	0x00001940


	//   ....[25]....
        /*01e4*/ 	.word	0x00001960


	//   ....[26]....
        /*01e8*/ 	.word	0x00001970


	//   ....[27]....
        /*01ec*/ 	.word	0x00001990


	//   ....[28]....
        /*01f0*/ 	.word	0x000019b0


	//   ....[29]....
        /*01f4*/ 	.word	0x000019d0


	//   ....[30]....
        /*01f8*/ 	.word	0x00001a00


	//   ....[31]....
        /*01fc*/ 	.word	0x00001a20


	//   ....[32]....
        /*0200*/ 	.word	0x00001a40


	//   ....[33]....
        /*0204*/ 	.word	0x00001a60


	//   ....[34]....
        /*0208*/ 	.word	0x00001a80


	//   ....[35]....
        /*020c*/ 	.word	0x00001aa0


	//   ....[36]....
        /*0210*/ 	.word	0x00001ab0


	//   ....[37]....
        /*0214*/ 	.word	0x00001ad0


	//   ....[38]....
        /*0218*/ 	.word	0x00001af0


	//   ....[39]....
        /*021c*/ 	.word	0x00001b10


	//   ....[40]....
        /*0220*/ 	.word	0x00001b40


	//   ....[41]....
        /*0224*/ 	.word	0x00001b60


	//   ....[42]....
        /*0228*/ 	.word	0x00001b80


	//   ....[43]....
        /*022c*/ 	.word	0x00001bb0


	//   ....[44]....
        /*0230*/ 	.word	0x00001bd0


	//   ....[45]....
        /*0234*/ 	.word	0x00001bf0


	//   ....[46]....
        /*0238*/ 	.word	0x00001c00


	//   ....[47]....
        /*023c*/ 	.word	0x00001c20


	//   ....[48]....
        /*0240*/ 	.word	0x00001c40


	//   ....[49]....
        /*0244*/ 	.word	0x00001c60


	//   ....[50]....
        /*0248*/ 	.word	0x00001e00


	//   ....[51]....
        /*024c*/ 	.word	0x00001e10


	//   ....[52]....
        /*0250*/ 	.word	0x00001e40


	//   ....[53]....
        /*0254*/ 	.word	0x00001e50


	//   ....[54]....
        /*0258*/ 	.word	0x00001e80


	//   ....[55]....
        /*025c*/ 	.word	0x00001e90


	//   ....[56]....
        /*0260*/ 	.word	0x00001ed0


	//   ....[57]....
        /*0264*/ 	.word	0x00001ee0


	//   ....[58]....
        /*0268*/ 	.word	0x00001f30


	//   ....[59]....
        /*026c*/ 	.word	0x00001f50


	//----- nvinfo : EIATTR_VRC_CTA_INIT_COUNT
	.align		4
.L_1591:
        /*0270*/ 	.byte	0x02, 0x4a
	.zero		1
	.zero		1


	//----- nvinfo : EIATTR_EXIT_INSTR_OFFSETS
	.align		4
        /*0274*/ 	.byte	0x04, 0x1c
        /*0276*/ 	.short	(.L_1593 - .L_1592)


	//   ....[0]....
.L_1592:
        /*0278*/ 	.word	0x000014e0


	//   ....[1]....
        /*027c*/ 	.word	0x00002080


	//   ....[2]....
        /*0280*/ 	.word	0x000020f0


	//----- nvinfo : EIATTR_CRS_STACK_SIZE
	.align		4
.L_1593:
        /*0284*/ 	.byte	0x04, 0x1e
        /*0286*/ 	.short	(.L_1595 - .L_1594)
.L_1594:
        /*0288*/ 	.word	0x00000000


	//----- nvinfo : EIATTR_CBANK_PARAM_SIZE
	.align		4
.L_1595:
        /*028c*/ 	.byte	0x03, 0x19
        /*028e*/ 	.short	0x0028


	//----- nvinfo : EIATTR_PARAM_CBANK
	.align		4
        /*0290*/ 	.byte	0x04, 0x0a
        /*0292*/ 	.short	(.L_1597 - .L_1596)
	.align		4
.L_1596:
        /*0294*/ 	.word	index@(.nv.constant0.mul_mat_vec_q6_K_q8_1_cuda6)
        /*0298*/ 	.short	0x0380
        /*029a*/ 	.short	0x0028


	//----- nvinfo : EIATTR_SW_WAR
	.align		4
.L_1597:
        /*029c*/ 	.byte	0x04, 0x36
        /*029e*/ 	.short	(.L_1599 - .L_1598)
.L_1598:
        /*02a0*/ 	.word	0x00000008
.L_1599:


//--------------------- .nv.info.mul_mat_vec_q5_K_q8_1_cuda6 --------------------------
	.section	.nv.info.mul_mat_vec_q5_K_q8_1_cuda6,"",@"SHT_CUDA_INFO"
	.sectionflags	@""
	.align	4


	//----- nvinfo : EIATTR_CUDA_API_VERSION
	.align		4
        /*0000*/ 	.byte	0x04, 0x37
        /*0002*/ 	.short	(.L_1601 - .L_1600)
.L_1600:
        /*0004*/ 	.word	0x00000082


	//----- nvinfo : EIATTR_KPARAM_INFO
	.align		4
.L_1601:
        /*0008*/ 	.byte	0x04, 0x17
        /*000a*/ 	.short	(.L_1603 - .L_1602)
.L_1602:
        /*000c*/ 	.word	0x00000000
        /*0010*/ 	.short	0x0006
        /*0012*/ 	.short	0x0024
        /*0014*/ 	.byte	0x00, 0xf0, 0x11, 0x00


	//----- nvinfo : EIATTR_KPARAM_INFO
	.align		4
.L_1603:
        /*0018*/ 	.byte	0x04, 0x17
        /*001a*/ 	.short	(.L_1605 - .L_1604)
.L_1604:
        /*001c*/ 	.word	0x00000000
        /*0020*/ 	.short	0x0005
        /*0022*/ 	.short	0x0020
        /*0024*/ 	.byte	0x00, 0xf0, 0x11, 0x00


	//----- nvinfo : EIATTR_KPARAM_INFO
	.align		4
.L_1605:
        /*0028*/ 	.byte	0x04, 0x17
        /*002a*/ 	.short	(.L_1607 - .L_1606)
.L_1606:
        /*002c*/ 	.word	0x00000000
        /*0030*/ 	.short	0x0004
        /*0032*/ 	.short	0x001c
        /*0034*/ 	.byte	0x00, 0xf0, 0x11, 0x00


	//----- nvinfo : EIATTR_KPARAM_INFO
	.align		4
.L_1607:
        /*0038*/ 	.byte	0x04, 0x17
        /*003a*/ 	.short	(.L_1609 - .L_1608)
.L_1608:
        /*003c*/ 	.word	0x00000000
        /*0040*/ 	.short	0x0003
        /*0042*/ 	.short	0x0018
        /*0044*/ 	.byte	0x00, 0xf0, 0x11, 0x00


	//----- nvinfo : EIATTR_KPARAM_INFO
	.align		4
.L_1609:
        /*0048*/ 	.byte	0x04, 0x17
        /*004a*/ 	.short	(.L_1611 - .L_1610)
.L_1610:
        /*004c*/ 	.word	0x00000000
        /*0050*/ 	.short	0x0002
        /*0052*/ 	.short	0x0010
        /*0054*/ 	.byte	0x00, 0xf5, 0x21, 0x00


	//----- nvinfo : EIATTR_KPARAM_INFO
	.align		4
.L_1611:
        /*0058*/ 	.byte	0x04, 0x17
        /*005a*/ 	.short	(.L_1613 - .L_1612)
.L_1612:
        /*005c*/ 	.word	0x00000000
        /*0060*/ 	.short	0x0001
        /*0062*/ 	.short	0x0008
        /*0064*/ 	.byte	0x00, 0xf5, 0x21, 0x00


	//----- nvinfo : EIATTR_KPARAM_INFO
	.align		4
.L_1613:
        /*0068*/ 	.byte	0x04, 0x17
        /*006a*/ 	.short	(.L_1615 - .L_1614)
.L_1614:
        /*006c*/ 	.word	0x00000000
        /*0070*/ 	.short	0x0000
        /*0072*/ 	.short	0x0000
        /*0074*/ 	.byte	0x00, 0xf5, 0x21, 0x00


	//----- nvinfo : EIATTR_SPARSE_MMA_MASK
	.align		4
.L_1615:
        /*0078*/ 	.byte	0x03, 0x50
        /*007a*/ 	.short	0x0000


	//----- nvinfo : EIATTR_MAXREG_COUNT
	.align		4
        /*007c*/ 	.byte	0x03, 0x1b
        /*007e*/ 	.short	0x00ff


	//----- nvinfo : EIATTR_NUM_BARRIERS
	.align		4
        /*0080*/ 	.byte	0x02, 0x4c
        /*0082*/ 	.byte	0x01
	.zero		1


	//----- nvinfo : EIATTR_MERCURY_ISA_VERSION
	.align		4
        /*0084*/ 	.byte	0x03, 0x5f
        /*0086*/ 	.short	0x0101


	//----- nvinfo : EIATTR_COOP_GROUP_MASK_REGIDS
	.align		4
        /*0088*/ 	.byte	0x04, 0x29
        /*008a*/ 	.short	(.L_1617 - .L_1616)


	//   ....[0]....
.L_1616:
        /*008c*/ 	.word	0xffffffff


	//   ....[1]....
        /*0090*/ 	.word	0xffffffff


	//   ....[2]....
        /*0094*/ 	.word	0xffffffff


	//   ....[3]....
        /*0098*/ 	.word	0xffffffff


	//   ....[4]....
        /*009c*/ 	.word	0xffffffff


	//   ....[5]....
        /*00a0*/ 	.word	0xffffffff


	//   ....[6]....
        /*00a4*/ 	.word	0xffffffff


	//   ....[7]....
        /*00a8*/ 	.word	0xffffffff


	//   ....[8]....
        /*00ac*/ 	.word	0xffffffff


	//   ....[9]....
        /*00b0*/ 	.word	0xffffffff


	//   ....[10]....
        /*00b4*/ 	.word	0xffffffff


	//   ....[11]....
        /*00b8*/ 	.word	0xffffffff


	//   ....[12]....
        /*00bc*/ 	.word	0xffffffff


	//   ....[13]....
        /*00c0*/ 	.word	0xffffffff


	//   ....[14]....
        /*00c4*/ 	.word	0xffffffff


	//   ....[15]....
        /*00c8*/ 	.word	0xffffffff


	//   ....[16]....
        /*00cc*/ 	.word	0xffffffff


	//   ....[17]....
        /*00d0*/ 	.word	0xffffffff


	//   ....[18]....
        /*00d4*/ 	.word	0xffffffff


	//   ....[19]....
        /*00d8*/ 	.word	0xffffffff


	//   ....[20]....
        /*00dc*/ 	.word	0xffffffff


	//   ....[21]....
        /*00e0*/ 	.word	0xffffffff


	//   ....[22]....
        /*00e4*/ 	.word	0xffffffff


	//   ....[23]....
        /*00e8*/ 	.word	0xffffffff


	//   ....[24]....
        /*00ec*/ 	.word	0xffffffff


	//   ....[25]....
        /*00f0*/ 	.word	0xffffffff


	//   ....[26]....
        /*00f4*/ 	.word	0xffffffff


	//   ....[27]....
        /*00f8*/ 	.word	0xffffffff


	//   ....[28]....
        /*00fc*/ 	.word	0xffffffff


	//   ....[29]....
        /*0100*/ 	.word	0xffffffff


	//   ....[30]....
        /*0104*/ 	.word	0xffffffff


	//   ....[31]....
        /*0108*/ 	.word	0xffffffff


	//   ....[32]....
        /*010c*/ 	.word	0xffffffff


	//   ....[33]....
        /*0110*/ 	.word	0xffffffff


	//   ....[34]....
        /*0114*/ 	.word	0xffffffff


	//   ....[35]....
        /*0118*/ 	.word	0xffffffff


	//   ....[36]....
        /*011c*/ 	.word	0xffffffff


	//   ....[37]....
        /*0120*/ 	.word	0xffffffff


	//   ....[38]....
        /*0124*/ 	.word	0xffffffff


	//   ....[39]....
        /*0128*/ 	.word	0xffffffff


	//   ....[40]....
        /*012c*/ 	.word	0xffffffff


	//   ....[41]....
        /*0130*/ 	.word	0xffffffff


	//   ....[42]....
        /*0134*/ 	.word	0xffffffff


	//   ....[43]....
        /*0138*/ 	.word	0xffffffff


	//   ....[44]....
        /*013c*/ 	.word	0xffffffff


	//   ....[45]....
        /*0140*/ 	.word	0xffffffff


	//   ....[46]....
        /*0144*/ 	.word	0xffffffff


	//   ....[47]....
        /*0148*/ 	.word	0xffffffff


	//   ....[48]....
        /*014c*/ 	.word	0xffffffff


	//   ....[49]....
        /*0150*/ 	.word	0xffffffff


	//   ....[50]....
        /*0154*/ 	.word	0xffffffff


	//   ....[51]....
        /*0158*/ 	.word	0xffffffff


	//   ....[52]....
        /*015c*/ 	.word	0xffffffff


	//   ....[53]....
        /*0160*/ 	.word	0xffffffff


	//   ....[54]....
        /*0164*/ 	.word	0xffffffff


	//   ....[55]....
        /*0168*/ 	.word	0xffffffff


	//   ....[56]....
        /*016c*/ 	.word	0xffffffff


	//   ....[57]....
        /*0170*/ 	.word	0xffffffff


	//   ....[58]....
        /*0174*/ 	.word	0xffffffff


	//   ....[59]....
        /*0178*/ 	.word	0xffffffff


	//----- nvinfo : EIATTR_COOP_GROUP_INSTR_OFFSETS
	.align		4
.L_1617:
        /*017c*/ 	.byte	0x04, 0x28
        /*017e*/ 	.short	(.L_1619 - .L_1618)


	//   ....[0]....
.L_1618:
        /*0180*/ 	.word	0x00002fe0


	//   ....[1]....
        /*0184*/ 	.word	0x00003010


	//   ....[2]....
        /*0188*/ 	.word	0x00003030


	//   ....[3]....
        /*018c*/ 	.word	0x00003050


	//   ....[4]....
        /*0190*/ 	.word	0x00003070


	//   ....[5]....
        /*0194*/ 	.word	0x00003090


	//   ....[6]....
        /*0198*/ 	.word	0x000030c0


	//   ....[7]....
        /*019c*/ 	.word	0x000030e0


	//   ....[8]....
        /*01a0*/ 	.word	0x00003100


	//   ....[9]....
        /*01a4*/ 	.word	0x00003120


	//   ....[10]....
        /*01a8*/ 	.word	0x00003150


	//   ....[11]....
        /*01ac*/ 	.word	0x00003170


	//   ....[12]....
        /*01b0*/ 	.word	0x00003190


	//   ....[13]....
        /*01b4*/ 	.word	0x000031b0


	//   ....[14]....
        /*01b8*/ 	.word	0x000031d0


	//   ....[15]....
        /*01bc*/ 	.word	0x000031f0


	//   ....[16]....
        /*01c0*/ 	.word	0x00003200


	//   ....[17]....
        /*01c4*/ 	.word	0x00003220


	//   ....[18]....
        /*01c8*/ 	.word	0x00003240


	//   ....[19]....
        /*01cc*/ 	.word	0x00003260


	//   ....[20]....
        /*01d0*/ 	.word	0x00003290


	//   ....[21]....
        /*01d4*/ 	.word	0x000032b0


	//   ....[22]....
        /*01d8*/ 	.word	0x000032d0


	//   ....[23]....
        /*01dc*/ 	.word	0x000032f0


	//   ....[24]....
        /*01e0*/ 	.word	0x00003310


	//   ....[25]....
        /*01e4*/ 	.word	0x00003330


	//   ....[26]....
        /*01e8*/ 	.word	0x00003340


	//   ....[27]....
        /*01ec*/ 	.word	0x00003360


	//   ....[28]....
        /*01f0*/ 	.word	0x00003380


	//   ....[29]....
        /*01f4*/ 	.word	0x000033a0


	//   ....[30]....
        /*01f8*/ 	.word	0x000033d0


	//   ....[31]....
        /*01fc*/ 	.word	0x000033f0


	//   ....[32]....
        /*0200*/ 	.word	0x00003410


	//   ....[33]....
        /*0204*/ 	.word	0x00003430


	//   ....[34]....
        /*0208*/ 	.word	0x00003450


	//   ....[35]....
        /*020c*/ 	.word	0x00003470


	//   ....[36]....
        /*0210*/ 	.word	0x00003490


	//   ....[37]....
        /*0214*/ 	.word	0x000034b0


	//   ....[38]....
        /*0218*/ 	.word	0x000034d0


	//   ....[39]....
        /*021c*/ 	.word	0x000034f0


	//   ....[40]....
        /*0220*/ 	.word	0x00003520


	//   ....[41]....
        /*0224*/ 	.word	0x00003540


	//   ....[42]....
        /*0228*/ 	.word	0x00003560


	//   ....[43]....
        /*022c*/ 	.word	0x00003590


	//   ....[44]....
        /*0230*/ 	.word	0x000035b0


	//   ....[45]....
        /*0234*/ 	.word	0x000035d0


	//   ....[46]....
        /*0238*/ 	.word	0x000035e0


	//   ....[47]....
        /*023c*/ 	.word	0x00003600


	//   ....[48]....
        /*0240*/ 	.word	0x00003620


	//   ....[49]....
        /*0244*/ 	.word	0x00003640


	//   ....[50]....
        /*0248*/ 	.word	0x000037b0


	//   ....[51]....
        /*024c*/ 	.word	0x000037c0


	//   ....[52]....
        /*0250*/ 	.word	0x000037f0


	//   ....[53]....
        /*0254*/ 	.word	0x00003800


	//   ....[54]....
        /*0258*/ 	.word	0x00003830


	//   ....[55]....
        /*025c*/ 	.word	0x00003850


	//   ....[56]....
        /*0260*/ 	.word	0x00003880


	//   ....[57]....
        /*0264*/ 	.word	0x000038a0


	//   ....[58]....
        /*0268*/ 	.word	0x000038f0


	//   ....[59]....
        /*026c*/ 	.word	0x00003910


	//----- nvinfo : EIATTR_VRC_CTA_INIT_COUNT
	.align		4
.L_1619:
        /*0270*/ 	.byte	0x02, 0x4a
	.zero		1
	.zero		1


	//----- nvinfo : EIATTR_EXIT_INSTR_OFFSETS
	.align		4
        /*0274*/ 	.byte	0x04, 0x1c
        /*0276*/ 	.short	(.L_1621 - .L_1620)


	//   ....[0]....
.L_1620:
        /*0278*/ 	.word	0x00002ea0


	//   ....[1]....
        /*027c*/ 	.word	0x00003a40


	//   ....[2]....
        /*0280*/ 	.word	0x00003ab0


	//----- nvinfo : EIATTR_CRS_STACK_SIZE
	.align		4
.L_1621:
        /*0284*/ 	.byte	0x04, 0x1e
        /*0286*/ 	.short	(.L_1623 - .L_1622)
.L_1622:
        /*0288*/ 	.word	0x00000000


	//----- nvinfo : EIATTR_CBANK_PARAM_SIZE
	.align		4
.L_1623:
        /*028c*/ 	.byte	0x03, 0x19
        /*028e*/ 	.short	0x0028


	//----- nvinfo : EIATTR_PARAM_CBANK
	.align		4
        /*0290*/ 	.byte	0x04, 0x0a
        /*0292*/ 	.short	(.L_1625 - .L_1624)
	.align		4
.L_1624:
        /*0294*/ 	.word	index@(.nv.constant0.mul_mat_vec_q5_K_q8_1_cuda6)
        /*0298*/ 	.short	0x0380
        /*029a*/ 	.short	0x0028


	//----- nvinfo : EIATTR_SW_WAR
	.align		4
.L_1625:
        /*029c*/ 	.byte	0x04, 0x36
        /*029e*/ 	.short	(.L_1627 - .L_1626)
.L_1626:
        /*02a0*/ 	.word	0x00000008
.L_1627:


//--------------------- .nv.info.mul_mat_vec_q4_K_q8_1_cuda6 --------------------------
	.section	.nv.info.mul_mat_vec_q4_K_q8_1_cuda6,"",@"SHT_CUDA_INFO"
	.sectionflags	@""
	.align	4


	//----- nvinfo : EIATTR_CUDA_API_VERSION
	.align		4
        /*0000*/ 	.byte	0x04, 0x37
        /*0002*/ 	.short	(.L_1629 - .L_1628)
.L_1628:
        /*0004*/ 	.word	0x00000082


	//----- nvinfo : EIATTR_KPARAM_INFO
	.align		4
.L_1629:
        /*0008*/ 	.byte	0x04, 0x17
        /*000a*/ 	.short	(.L_1631 - .L_1630)
.L_1630:
        /*000c*/ 	.word	0x00000000
        /*0010*/ 	.short	0x0006
        /*0012*/ 	.short	0x0024
        /*0014*/ 	.byte	0x00, 0xf0, 0x11, 0x00


	//----- nvinfo : EIATTR_KPARAM_INFO
	.align		4
.L_1631:
        /*0018*/ 	.byte	0x04, 0x17
        /*001a*/ 	.short	(.L_1633 - .L_1632)
.L_1632:
        /*001c*/ 	.word	0x00000000
        /*0020*/ 	.short	0x0005
        /*0022*/ 	.short	0x0020
        /*0024*/ 	.byte	0x00, 0xf0, 0x11, 0x00


	//----- nvinfo : EIATTR_KPARAM_INFO
	.align		4
.L_1633:
        /*0028*/ 	.byte	0x04, 0x17
        /*002a*/ 	.short	(.L_1635 - .L_1634)
.L_1634:
        /*002c*/ 	.word	0x00000000
        /*0030*/ 	.short	0x0004
        /*0032*/ 	.short	0x001c
        /*0034*/ 	.byte	0x00, 0xf0, 0x11, 0x00


	//----- nvinfo : EIATTR_KPARAM_INFO
	.align		4
.L_1635:
        /*0038*/ 	.byte	0x04, 0x17
        /*003a*/ 	.short	(.L_1637 - .L_1636)
.L_1636:
        /*003c*/ 	.word	0x00000000
        /*0040*/ 	.short	0x0003
        /*0042*/ 	.short	0x0018
        /*0044*/ 	.byte	0x00, 0xf0, 0x11, 0x00


	//----- nvinfo : EIATTR_KPARAM_INFO
	.align		4
.L_1637:
        /*0048*/ 	.byte	0x04, 0x17
        /*004a*/ 	.short	(.L_1639 - .L_1638)
.L_1638:
        /*004c*/ 	.word	0x00000000
        /*0050*/ 	.short	0x0002
        /*0052*/ 	.short	0x0010
        /*0054*/ 	.byte	0x00, 0xf5, 0x21, 0x00


	//----- nvinfo : EIATTR_KPARAM_INFO
	.align		4
.L_1639:
        /*0058*/ 	.byte	0x04, 0x17
        /*005a*/ 	.short	(.L_1641 - .L_1640)
.L_1640:
        /*005c*/ 	.word	0x00000000
        /*0060*/ 	.short	0x0001
        /*0062*/ 	.short	0x0008
        /*0064*/ 	.byte	0x00, 0xf5, 0x21, 0x00


	//----- nvinfo : EIATTR_KPARAM_INFO
	.align		4
.L_1641:
        /*0068*/ 	.byte	0x04, 0x17
        /*006a*/ 	.short	(.L_1643 - .L_1642)
.L_1642:
        /*006c*/ 	.word	0x00000000
        /*0070*/ 	.short	0x0000
        /*0072*/ 	.short	0x0000
        /*0074*/ 	.byte	0x00, 0xf5, 0x21, 0x00


	//----- nvinfo : EIATTR_SPARSE_MMA_MASK
	.align		4
.L_1643:
        /*0078*/ 	.byte	0x03, 0x50
        /*007a*/ 	.short	0x0000


	//----- nvinfo : EIATTR_MAXREG_COUNT
	.align		4
        /*007c*/ 	.byte	0x03, 0x1b
        /*007e*/ 	.short	0x00ff


	//----- nvinfo : EIATTR_NUM_BARRIERS
	.align		4
        /*0080*/ 	.byte	0x02, 0x4c
        /*0082*/ 	.byte	0x01
	.zero		1


	//----- nvinfo : EIATTR_MERCURY_ISA_VERSION
	.align		4
        /*0084*/ 	.byte	0x03, 0x5f
        /*0086*/ 	.short	0x0101


	//----- nvinfo : EIATTR_COOP_GROUP_MASK_REGIDS
	.align		4
        /*0088*/ 	.byte	0x04, 0x29
        /*008a*/ 	.short	(.L_1645 - .L_1644)


	//   ....[0]....
.L_1644:
        /*008c*/ 	.word	0xffffffff


	//   ....[1]....
        /*0090*/ 	.word	0xffffffff


	//   ....[2]....
        /*0094*/ 	.word	0xffffffff


	//   ....[3]....
        /*0098*/ 	.word	0xffffffff


	//   ....[4]....
        /*009c*/ 	.word	0xffffffff


	//   ....[5]....
        /*00a0*/ 	.word	0xffffffff


	//   ....[6]....
        /*00a4*/ 	.word	0xffffffff


	//   ....[7]....
        /*00a8*/ 	.word	0xffffffff


	//   ....[8]....
        /*00ac*/ 	.word	0xffffffff


	//   ....[9]....
        /*00b0*/ 	.word	0xffffffff


	//   ....[10]....
        /*00b4*/ 	.word	0xffffffff


	//   ....[11]....
        /*00b8*/ 	.word	0xffffffff


	//   ....[12]....
        /*00bc*/ 	.word	0xffffffff


	//   ....[13]....
        /*00c0*/ 	.word	0xffffffff


	//   ....[14]....
        /*00c4*/ 	.word	0xffffffff


	//   ....[15]....
        /*00c8*/ 	.word	0xffffffff


	//   ....[16]....
        /*00cc*/ 	.word	0xffffffff


	//   ....[17]....
        /*00d0*/ 	.word	0xffffffff


	//   ....[18]....
        /*00d4*/ 	.word	0xffffffff


	//   ....[19]....
        /*00d8*/ 	.word	0xffffffff


	//   ....[20]....
        /*00dc*/ 	.word	0xffffffff


	//   ....[21]....
        /*00e0*/ 	.word	0xffffffff


	//   ....[22]....
        /*00e4*/ 	.word	0xffffffff


	//   ....[23]....
        /*00e8*/ 	.word	0xffffffff


	//   ....[24]....
        /*00ec*/ 	.word	0xffffffff


	//   ....[25]....
        /*00f0*/ 	.word	0xffffffff


	//   ....[26]....
        /*00f4*/ 	.word	0xffffffff


	//   ....[27]....
        /*00f8*/ 	.word	0xffffffff


	//   ....[28]....
        /*00fc*/ 	.word	0xffffffff


	//   ....[29]....
        /*0100*/ 	.word	0xffffffff


	//   ....[30]....
        /*0104*/ 	.word	0xffffffff


	//   ....[31]....
        /*0108*/ 	.word	0xffffffff


	//   ....[32]....
        /*010c*/ 	.word	0xffffffff


	//   ....[33]....
        /*0110*/ 	.word	0xffffffff


	//   ....[34]....
        /*0114*/ 	.word	0xffffffff


	//   ....[35]....
        /*0118*/ 	.word	0xffffffff


	//   ....[36]....
        /*011c*/ 	.word	0xffffffff


	//   ....[37]....
        /*0120*/ 	.word	0xffffffff


	//   ....[38]....
        /*0124*/ 	.word	0xffffffff


	//   ....[39]....
        /*0128*/ 	.word	0xffffffff


	//   ....[40]....
        /*012c*/ 	.word	0xffffffff


	//   ....[41]....
        /*0130*/ 	.word	0xffffffff


	//   ....[42]....
        /*0134*/ 	.word	0xffffffff


	//   ....[43]....
        /*0138*/ 	.word	0xffffffff


	//   ....[44]....
        /*013c*/ 	.word	0xffffffff


	//   ....[45]....
        /*0140*/ 	.word	0xffffffff


	//   ....[46]....
        /*0144*/ 	.word	0xffffffff


	//   ....[47]....
        /*0148*/ 	.word	0xffffffff


	//   ....[48]....
        /*014c*/ 	.word	0xffffffff


	//   ....[49]....
        /*0150*/ 	.word	0xffffffff


	//   ....[50]....
        /*0154*/ 	.word	0xffffffff


	//   ....[51]....
        /*0158*/ 	.word	0xffffffff


	//   ....[52]....
        /*015c*/ 	.word	0xffffffff


	//   ....[53]....
        /*0160*/ 	.word	0xffffffff


	//   ....[54]....
        /*0164*/ 	.word	0xffffffff


	//   ....[55]....
        /*0168*/ 	.word	0xffffffff


	//   ....[56]....
        /*016c*/ 	.word	0xffffffff


	//   ....[57]....
        /*0170*/ 	.word	0xffffffff


	//   ....[58]....
        /*0174*/ 	.word	0xffffffff


	//   ....[59]....
        /*0178*/ 	.word	0xffffffff


	//----- nvinfo : EIATTR_COOP_GROUP_INSTR_OFFSETS
	.align		4
.L_1645:
        /*017c*/ 	.byte	0x04, 0x28
        /*017e*/ 	.short	(.L_1647 - .L_1646)


	//   ....[0]....
.L_1646:
        /*0180*/ 	.word	0x00002dc0


	//   ....[1]....
        /*0184*/ 	.word	0x00002df0


	//   ....[2]....
        /*0188*/ 	.word	0x00002e10


	//   ....[3]....
        /*018c*/ 	.word	0x00002e30


	//   ....[4]....
        /*0190*/ 	.word	0x00002e50


	//   ....[5]....
        /*0194*/ 	.word	0x00002e70


	//   ....[6]....
        /*0198*/ 	.word	0x00002ea0


	//   ....[7]....
        /*019c*/ 	.word	0x00002ec0


	//   ....[8]....
        /*01a0*/ 	.word	0x00002ee0


	//   ....[9]....
        /*01a4*/ 	.word	0x00002f00


	//   ....[10]....
        /*01a8*/ 	.word	0x00002f30


	//   ....[11]....
        /*01ac*/ 	.word	0x00002f50


	//   ....[12]....
        /*01b0*/ 	.word	0x00002f70


	//   ....[13]....
        /*01b4*/ 	.word	0x00002f90


	//   ....[14]....
        /*01b8*/ 	.word	0x00002fb0


	//   ....[15]....
        /*01bc*/ 	.word	0x00002fd0


	//   ....[16]....
        /*01c0*/ 	.word	0x00002fe0


	//   ....[17]....
        /*01c4*/ 	.word	0x00003000


	//   ....[18]....
        /*01c8*/ 	.word	0x00003020


	//   ....[19]....
        /*01cc*/ 	.word	0x00003040


	//   ....[20]....
        /*01d0*/ 	.word	0x00003070


	//   ....[21]....
        /*01d4*/ 	.word	0x00003090


	//   ....[22]....
        /*01d8*/ 	.word	0x000030b0


	//   ....[23]....
        /*01dc*/ 	.word	0x000030d0


	//   ....[24]....
        /*01e0*/ 	.word	0x000030f0


	//   ....[25]....
        /*01e4*/ 	.word	0x00003110


	//   ....[26]....
        /*01e8*/ 	.word	0x00003120


	//   ....[27]....
        /*01ec*/ 	.word	0x00003140


	//   ....[28]....
        /*01f0*/ 	.word	0x00003160


	//   ....[29]....
        /*01f4*/ 	.word	0x00003180


	//   ....[30]....
        /*01f8*/ 	.word	0x000031b0


	//   ....[31]....
        /*01fc*/ 	.word	0x000031d0


	//   ....[32]....
        /*0200*/ 	.word	0x000031f0


	//   ....[33]....
        /*0204*/ 	.word	0x00003210


	//   ....[34]....
        /*0208*/ 	.word	0x00003230


	//   ....[35]....
        /*020c*/ 	.word	0x00003250


	//   ....[36]....
        /*0210*/ 	.word	0x00003260


	//   ....[37]....
        /*0214*/ 	.word	0x00003280


	//   ....[38]....
        /*0218*/ 	.word	0x000032a0


	//   ....[39]....
        /*021c*/ 	.word	0x000032c0


	//   ....[40]....
        /*0220*/ 	.word	0x000032f0


	//   ....[41]....
        /*0224*/ 	.word	0x00003310


	//   ....[42]....
        /*0228*/ 	.word	0x00003330


	//   ....[43]....
        /*022c*/ 	.word	0x00003360


	//   ....[44]....
        /*0230*/ 	.word	0x00003380


	//   ....[45]....
        /*0234*/ 	.word	0x000033a0


	//   ....[46]....
        /*0238*/ 	.word	0x000033b0


	//   ....[47]....
        /*023c*/ 	.word	0x000033d0


	//   ....[48]....
        /*0240*/ 	.word	0x000033f0


	//   ....[49]....
        /*0244*/ 	.word	0x00003410


	//   ....[50]....
        /*0248*/ 	.word	0x00003570


	//   ....[51]....
        /*024c*/ 	.word	0x00003580


	//   ....[52]....
        /*0250*/ 	.word	0x000035b0


	//   ....[53]....
        /*0254*/ 	.word	0x000035d0


	//   ....[54]....
        /*0258*/ 	.word	0x00003600


	//   ....[55]....
        /*025c*/ 	.word	0x00003610


	//   ....[56]....
        /*0260*/ 	.word	0x00003650


	//   ....[57]....
        /*0264*/ 	.word	0x00003670


	//   ....[58]....
        /*0268*/ 	.word	0x000036b0


	//   ....[59]....
        /*026c*/ 	.word	0x000036d0


	//----- nvinfo : EIATTR_VRC_CTA_INIT_COUNT
	.align		4
.L_1647:
        /*0270*/ 	.byte	0x02, 0x4a
	.zero		1
	.zero		1


	//----- nvinfo : EIATTR_EXIT_INSTR_OFFSETS
	.align		4
        /*0274*/ 	.byte	0x04, 0x1c
        /*0276*/ 	.short	(.L_1649 - .L_1648)


	//   ....[0]....
.L_1648:
        /*0278*/ 	.word	0x00002c70


	//   ....[1]....
        /*027c*/ 	.word	0x00003820


	//   ....[2]....
        /*0280*/ 	.word	0x00003890


	//----- nvinfo : EIATTR_CRS_STACK_SIZE
	.align		4
.L_1649:
        /*0284*/ 	.byte	0x04, 0x1e
        /*0286*/ 	.short	(.L_1651 - .L_1650)
.L_1650:
        /*0288*/ 	.word	0x00000000


	//----- nvinfo : EIATTR_CBANK_PARAM_SIZE
	.align		4
.L_1651:
        /*028c*/ 	.byte	0x03, 0x19
        /*028e*/ 	.short	0x0028


	//----- nvinfo : EIATTR_PARAM_CBANK
	.align		4
        /*0290*/ 	.byte	0x04, 0x0a
        /*0292*/ 	.short	(.L_1653 - .L_1652)
	.align		4
.L_1652:
        /*0294*/ 	.word	index@(.nv.constant0.mul_mat_vec_q4_K_q8_1_cuda6)
        /*0298*/ 	.short	0x0380
        /*029a*/ 	.short	0x0028


	//----- nvinfo : EIATTR_SW_WAR
	.align		4
.L_1653:
        /*029c*/ 	.byte	0x04, 0x36
        /*029e*/ 	.short	(.L_1655 - .L_1654)
.L_1654:
        /*02a0*/ 	.word	0x00000008
.L_1655:


//--------------------- .nv.info.mul_mat_vec_q3_K_q8_1_cuda6 --------------------------
	.section	.nv.info.mul_mat_vec_q3_K_q8_1_cuda6,"",@"SHT_CUDA_INFO"
	.sectionflags	@""
	.align	4


	//----- nvinfo : EIATTR_CUDA_API_VERSION
	.align		4
        /*0000*/ 	.byte	0x04, 0x37
        /*0002*/ 	.short	(.L_1657 - .L_1656)
.L_1656:
        /*0004*/ 	.word	0x00000082


	//----- nvinfo : EIATTR_KPARAM_INFO
	.align		4
.L_1657:
        /*0008*/ 	.byte	0x04, 0x17
        /*000a*/ 	.short	(.L_1659 - .L_1658)
.L_1658:
        /*000c*/ 	.word	0x00000000
        /*0010*/ 	.short	0x0006
        /*0012*/ 	.short	0x0024
        /*0014*/ 	.byte	0x00, 0xf0, 0x11, 0x00


	//----- nvinfo : EIATTR_KPARAM_INFO
	.align		4
.L_1659:
        /*0018*/ 	.byte	0x04, 0x17
        /*001a*/ 	.short	(.L_1661 - .L_1660)
.L_1660:
        /*001c*/ 	.word	0x00000000
        /*0020*/ 	.short	0x0005
        /*0022*/ 	.short	0x0020
        /*0024*/ 	.byte	0x00, 0xf0, 0x11, 0x00


	//----- nvinfo : EIATTR_KPARAM_INFO
	.align		4
.L_1661:
        /*0028*/ 	.byte	0x04, 0x17
        /*002a*/ 	.short	(.L_1663 - .L_1662)
.L_1662:
        /*002c*/ 	.word	0x00000000
        /*0030*/ 	.short	0x0004
        /*0032*/ 	.short	0x001c
        /*0034*/ 	.byte	0x00, 0xf0, 0x11, 0x00


	//----- nvinfo : EIATTR_KPARAM_INFO
	.align		4
.L_1663:
        /*0038*/ 	.byte	0x04, 0x17
        /*003a*/ 	.short	(.L_1665 - .L_1664)
.L_1664:
        /*003c*/ 	.word	0x00000000
        /*0040*/ 	.short	0x0003
        /*0042*/ 	.short	0x0018
        /*0044*/ 	.byte	0x00, 0xf0, 0x11, 0x00


	//----- nvinfo : EIATTR_KPARAM_INFO
	.align		4
.L_1665:
        /*0048*/ 	.byte	0x04, 0x17
        /*004a*/ 	.short	(.L_1667 - .L_1666)
.L_1666:
        /*004c*/ 	.word	0x00000000
        /*0050*/ 	.short	0x0002
        /*0052*/ 	.short	0x0010
        /*0054*/ 	.byte	0x00, 0xf5, 0x21, 0x00


	//----- nvinfo : EIATTR_KPARAM_INFO
	.align		4
.L_1667:
        /*0058*/ 	.byte	0x04, 0x17
        /*005a*/ 	.short	(.L_1669 - .L_1668)
.L_1668:
        /*005c*/ 	.word	0x00000000
        /*0060*/ 	.short	0x0001
        /*0062*/ 	.short	0x0008
        /*0064*/ 	.byte	0x00, 0xf5, 0x21, 0x00


	//----- nvinfo : EIATTR_KPARAM_INFO
	.align		4
.L_1669:
        /*0068*/ 	.byte	0x04, 0x17
        /*006a*/ 	.short	(.L_1671 - .L_1670)
.L_1670:
        /*006c*/ 	.word	0x00000000
        /*0070*/ 	.short	0x0000
        /*0072*/ 	.short	0x0000
        /*0074*/ 	.byte	0x00, 0xf5, 0x21, 0x00


	//----- nvinfo : EIATTR_SPARSE_MMA_MASK
	.align		4
.L_1671:
        /*0078*/ 	.byte	0x03, 0x50
        /*007a*/ 	.short	0x0000


	//----- nvinfo : EIATTR_MAXREG_COUNT
	.align		4
        /*007c*/ 	.byte	0x03, 0x1b
        /*007e*/ 	.short	0x00ff


	//----- nvinfo : EIATTR_NUM_BARRIERS
	.align		4
        /*0080*/ 	.byte	0x02, 0x4c
        /*0082*/ 	.byte	0x01
	.zero		1


	//----- nvinfo : EIATTR_MERCURY_ISA_VERSION
	.align		4
        /*0084*/ 	.byte	0x03, 0x5f
        /*0086*/ 	.short	0x0101


	//----- nvinfo : EIATTR_COOP_GROUP_MASK_REGIDS
	.align		4
        /*0088*/ 	.byte	0x04, 0x29
        /*008a*/ 	.short	(.L_1673 - .L_1672)


	//   ....[0]....
.L_1672:
        /*008c*/ 	.word	0xffffffff


	//   ....[1]....
        /*0090*/ 	.word	0xffffffff


	//   ....[2]....
        /*0094*/ 	.word	0xffffffff


	//   ....[3]....
        /*0098*/ 	.word	0xffffffff


	//   ....[4]....
        /*009c*/ 	.word	0xffffffff


	//   ....[5]....
        /*00a0*/ 	.word	0xffffffff


	//   ....[6]....
        /*00a4*/ 	.word	0xffffffff


	//   ....[7]....
        /*00a8*/ 	.word	0xffffffff


	//   ....[8]....
        /*00ac*/ 	.word	0xffffffff


	//   ....[9]....
        /*00b0*/ 	.word	0xffffffff


	//   ....[10]....
        /*00b4*/ 	.word	0xffffffff


	//   ....[11]....
        /*00b8*/ 	.word	0xffffffff


	//   ....[12]....
        /*00bc*/ 	.word	0xffffffff


	//   ....[13]....
        /*00c0*/ 	.word	0xffffffff


	//   ....[14]....
        /*00c4*/ 	.word	0xffffffff


	//   ....[15]....
        /*00c8*/ 	.word	0xffffffff


	//   ....[16]....
        /*00cc*/ 	.word	0xffffffff


	//   ....[17]....
        /*00d0*/ 	.word	0xffffffff


	//   ....[18]....
        /*00d4*/ 	.word	0xffffffff


	//   ....[19]....
        /*00d8*/ 	.word	0xffffffff


	//   ....[20]....
        /*00dc*/ 	.word	0xffffffff


	//   ....[21]....
        /*00e0*/ 	.word	0xffffffff


	//   ....[22]....
        /*00e4*/ 	.word	0xffffffff


	//   ....[23]....
        /*00e8*/ 	.word	0xffffffff


	//   ....[24]....
        /*00ec*/ 	.word	0xffffffff


	//   ....[25]....
        /*00f0*/ 	.word	0xffffffff


	//   ....[26]....
        /*00f4*/ 	.word	0xffffffff


	//   ....[27]....
        /*00f8*/ 	.word	0xffffffff


	//   ....[28]....
        /*00fc*/ 	.word	0xffffffff


	//   ....[29]....
        /*0100*/ 	.word	0xffffffff


	//   ....[30]....
        /*0104*/ 	.word	0xffffffff


	//   ....[31]....
        /*0108*/ 	.word	0xffffffff


	//   ....[32]....
        /*010c*/ 	.word	0xffffffff


	//   ....[33]....
        /*0110*/ 	.word	0xffffffff


	//   ....[34]....
        /*0114*/ 	.word	0xffffffff


	//   ....[35]....
        /*0118*/ 	.word	0xffffffff


	//   ....[36]....
        /*011c*/ 	.word	0xffffffff


	//   ....[37]....
        /*0120*/ 	.word	0xffffffff


	//   ....[38]....
        /*0124*/ 	.word	0xffffffff


	//   ....[39]....
        /*0128*/ 	.word	0xffffffff


	//   ....[40]....
        /*012c*/ 	.word	0xffffffff


	//   ....[41]....
        /*0130*/ 	.word	0xffffffff


	//   ....[42]....
        /*0134*/ 	.word	0xffffffff


	//   ....[43]....
        /*0138*/ 	.word	0xffffffff


	//   ....[44]....
        /*013c*/ 	.word	0xffffffff


	//   ....[45]....
        /*0140*/ 	.word	0xffffffff


	//   ....[46]....
        /*0144*/ 	.word	0xffffffff


	//   ....[47]....
        /*0148*/ 	.word	0xffffffff


	//   ....[48]....
        /*014c*/ 	.word	0xffffffff


	//   ....[49]....
        /*0150*/ 	.word	0xffffffff


	//   ....[50]....
        /*0154*/ 	.word	0xffffffff


	//   ....[51]....
        /*0158*/ 	.word	0xffffffff


	//   ....[52]....
        /*015c*/ 	.word	0xffffffff


	//   ....[53]....
        /*0160*/ 	.word	0xffffffff


	//   ....[54]....
        /*0164*/ 	.word	0xffffffff


	//   ....[55]....
        /*0168*/ 	.word	0xffffffff


	//   ....[56]....
        /*016c*/ 	.word	0xffffffff


	//   ....[57]....
        /*0170*/ 	.word	0xffffffff


	//   ....[58]....
        /*0174*/ 	.word	0xffffffff


	//   ....[59]....
        /*0178*/ 	.word	0xffffffff


	//----- nvinfo : EIATTR_COOP_GROUP_INSTR_OFFSETS
	.align		4
.L_1673:
        /*017c*/ 	.byte	0x04, 0x28
        /*017e*/ 	.short	(.L_1675 - .L_1674)


	//   ....[0]....
.L_1674:
        /*0180*/ 	.word	0x00002530


	//   ....[1]....
        /*0184*/ 	.word	0x00002560


	//   ....[2]....
        /*0188*/ 	.word	0x00002580


	//   ....[3]....
        /*018c*/ 	.word	0x000025a0


	//   ....[4]....
        /*0190*/ 	.word	0x000025c0


	//   ....[5]....
        /*0194*/ 	.word	0x000025e0


	//   ....[6]....
        /*0198*/ 	.word	0x00002610


	//   ....[7]....
        /*019c*/ 	.word	0x00002630


	//   ....[8]....
        /*01a0*/ 	.word	0x00002650


	//   ....[9]....
        /*01a4*/ 	.word	0x00002670


	//   ....[10]....
        /*01a8*/ 	.word	0x000026a0


	//   ....[11]....
        /*01ac*/ 	.word	0x000026c0


	//   ....[12]....
        /*01b0*/ 	.word	0x000026e0


	//   ....[13]....
        /*01b4*/ 	.word	0x00002700


	//   ....[14]....
        /*01b8*/ 	.word	0x00002720


	//   ....[15]....
        /*01bc*/ 	.word	0x00002740


	//   ....[16]....
        /*01c0*/ 	.word	0x00002750


	//   ....[17]....
        /*01c4*/ 	.word	0x00002770


	//   ....[18]....
        /*01c8*/ 	.word	0x00002790


	//   ....[19]....
        /*01cc*/ 	.word	0x000027b0


	//   ....[20]....
        /*01d0*/ 	.word	0x000027e0


	//   ....[21]....
        /*01d4*/ 	.word	0x00002800


	//   ....[22]....
        /*01d8*/ 	.word	0x00002820


	//   ....[23]....
        /*01dc*/ 	.word	0x00002840


	//   ....[24]....
        /*01e0*/ 	.word	0x00002860


	//   ....[25]....
        /*01e4*/ 	.word	0x00002880


	//   ....[26]....
        /*01e8*/ 	.word	0x00002890


	//   ....[27]....
        /*01ec*/ 	.word	0x000028b0


	//   ....[28]....
        /*01f0*/ 	.word	0x000028d0


	//   ....[29]....
        /*01f4*/ 	.word	0x000028f0


	//   ....[30]....
        /*01f8*/ 	.word	0x00002920


	//   ....[31]....
        /*01fc*/ 	.word	0x00002940


	//   ....[32]....
        /*0200*/ 	.word	0x00002960


	//   ....[33]....
        /*0204*/ 	.word	0x00002980


	//   ....[34]....
        /*0208*/ 	.word	0x000029a0


	//   ....[35]....
        /*020c*/ 	.word	0x000029d0


	//   ....[36]....
        /*0210*/ 	.word	0x000029e0


	//   ....[37]....
        /*0214*/ 	.word	0x00002a10


	//   ....[38]....
        /*0218*/ 	.word	0x00002a30


	//   ....[39]....
        /*021c*/ 	.word	0x00002a50


	//   ....[40]....
        /*0220*/ 	.word	0x00002a70


	//   ....[41]....
        /*0224*/ 	.word	0x00002aa0


	//   ....[42]....
        /*0228*/ 	.word	0x00002ac0


	//   ....[43]....
        /*022c*/ 	.word	0x00002af0


	//   ....[44]....
        /*0230*/ 	.word	0x00002b10


	//   ....[45]....
        /*0234*/ 	.word	0x00002b30


	//   ....[46]....
        /*0238*/ 	.word	0x00002b50


	//   ....[47]....
        /*023c*/ 	.word	0x00002b60


	//   ....[48]....
        /*0240*/ 	.word	0x00002b80


	//   ....[49]....
        /*0244*/ 	.word	0x00002ba0


	//   ....[50]....
        /*0248*/ 	.word	0x00002d20


	//   ....[51]....
        /*024c*/ 	.word	0x00002d30


	//   ....[52]....
        /*0250*/ 	.word	0x00002d60


	//   ....[53]....
        /*0254*/ 	.word	0x00002d70


	//   ....[54]....
        /*0258*/ 	.word	0x00002da0


	//   ....[55]....
        /*025c*/ 	.word	0x00002db0


	//   ....[56]....
        /*0260*/ 	.word	0x00002df0


	//   ....[57]....
        /*0264*/ 	.word	0x00002e00


	//   ....[58]....
        /*0268*/ 	.word	0x00002e40


	//   ....[59]....
        /*026c*/ 	.word	0x00002e60


	//----- nvinfo : EIATTR_VRC_CTA_INIT_COUNT
	.align		4
.L_1675:
        /*0270*/ 	.byte	0x02, 0x4a
	.zero		1
	.zero		1


	//----- nvinfo : EIATTR_EXIT_INSTR_OFFSETS
	.align		4
        /*0274*/ 	.byte	0x04, 0x1c
        /*0276*/ 	.short	(.L_1677 - .L_1676)


	//   ....[0]....
.L_1676:
        /*0278*/ 	.word	0x000023f0


	//   ....[1]....
        /*027c*/ 	.word	0x00002f90


	//   ....[2]....
        /*0280*/ 	.word	0x00003000


	//----- nvinfo : EIATTR_CRS_STACK_SIZE
	.align		4
.L_1677:
        /*0284*/ 	.byte	0x04, 0x1e
        /*0286*/ 	.short	(.L_1679 - .L_1678)
.L_1678:
        /*0288*/ 	.word	0x00000000


	//----- nvinfo : EIATTR_CBANK_PARAM_SIZE
	.align		4
.L_1679:
        /*028c*/ 	.byte	0x03, 0x19
        /*028e*/ 	.short	0x0028


	//----- nvinfo : EIATTR_PARAM_CBANK
	.align		4
        /*0290*/ 	.byte	0x04, 0x0a
        /*0292*/ 	.short	(.L_1681 - .L_1680)
	.align		4
.L_1680:
        /*0294*/ 	.word	index@(.nv.constant0.mul_mat_vec_q3_K_q8_1_cuda6)
        /*0298*/ 	.short	0x0380
        /*029a*/ 	.short	0x0028


	//----- nvinfo : EIATTR_SW_WAR
	.align		4
.L_1681:
        /*029c*/ 	.byte	0x04, 0x36
        /*029e*/ 	.short	(.L_1683 - .L_1682)
.L_1682:
        /*02a0*/ 	.word	0x00000008
.L_1683:


//--------------------- .nv.info.mul_mat_vec_q2_K_q8_1_cuda6 --------------------------
	.section	.nv.info.mul_mat_vec_q2_K_q8_1_cuda6,"",@"SHT_CUDA_INFO"
	.sectionflags	@""
	.align	4


	//----- nvinfo : EIATTR_CUDA_API_VERSION
	.align		4
        /*0000*/ 	.byte	0x04, 0x37
        /*0002*/ 	.short	(.L_1685 - .L_1684)
.L_1684:
        /*0004*/ 	.word	0x00000082


	//----- nvinfo : EIATTR_KPARAM_INFO
	.align		4
.L_1685:
        /*0008*/ 	.byte	0x04, 0x17
        /*000a*/ 	.short	(.L_1687 - .L_1686)
.L_1686:
        /*000c*/ 	.word	0x00000000
        /*0010*/ 	.short	0x0006
        /*0012*/ 	.short	0x0024
        /*0014*/ 	.byte	0x00, 0xf0, 0x11, 0x00


	//----- nvinfo : EIATTR_KPARAM_INFO
	.align		4
.L_1687:
        /*0018*/ 	.byte	0x04, 0x17
        /*001a*/ 	.short	(.L_1689 - .L_1688)
.L_1688:
        /*001c*/ 	.word	0x00000000
        /*0020*/ 	.short	0x0005
        /*0022*/ 	.short	0x0020
        /*0024*/ 	.byte	0x00, 0xf0, 0x11, 0x00


	//----- nvinfo : EIATTR_KPARAM_INFO
	.align		4
.L_1689:
        /*0028*/ 	.byte	0x04, 0x17
        /*002a*/ 	.short	(.L_1691 - .L_1690)
.L_1690:
        /*002c*/ 	.word	0x00000000
        /*0030*/ 	.short	0x0004
        /*0032*/ 	.short	0x001c
        /*0034*/ 	.byte	0x00, 0xf0, 0x11, 0x00


	//----- nvinfo : EIATTR_KPARAM_INFO
	.align		4
.L_1691:
        /*0038*/ 	.byte	0x04, 0x17
        /*003a*/ 	.short	(.L_1693 - .L_1692)
.L_1692:
        /*003c*/ 	.word	0x00000000
        /*0040*/ 	.short	0x0003
        /*0042*/ 	.short	0x0018
        /*0044*/ 	.byte	0x00, 0xf0, 0x11, 0x00


	//----- nvinfo : EIATTR_KPARAM_INFO
	.align		4
.L_1693:
        /*0048*/ 	.byte	0x04, 0x17
        /*004a*/ 	.short	(.L_1695 - .L_1694)
.L_1694:
        /*004c*/ 	.word	0x00000000
        /*0050*/ 	.short	0x0002
        /*0052*/ 	.short	0x0010
        /*0054*/ 	.byte	0x00, 0xf5, 0x21, 0x00


	//----- nvinfo : EIATTR_KPARAM_INFO
	.align		4
.L_1695:
        /*0058*/ 	.byte	0x04, 0x17
        /*005a*/ 	.short	(.L_1697 - .L_1696)
.L_1696:
        /*005c*/ 	.word	0x00000000
        /*0060*/ 	.short	0x0001
        /*0062*/ 	.short	0x0008
        /*0064*/ 	.byte	0x00, 0xf5, 0x21, 0x00


	//----- nvinfo : EIATTR_KPARAM_INFO
	.align		4
.L_1697:
        /*0068*/ 	.byte	0x04, 0x17
        /*006a*/ 	.short	(.L_1699 - .L_1698)
.L_1698:
        /*006c*/ 	.word	0x00000000
        /*0070*/ 	.short	0x0000
        /*0072*/ 	.short	0x0000
        /*0074*/ 	.byte	0x00, 0xf5, 0x21, 0x00


	//----- nvinfo : EIATTR_SPARSE_MMA_MASK
	.align		4
.L_1699:
        /*0078*/ 	.byte	0x03, 0x50
        /*007a*/ 	.short	0x0000


	//----- nvinfo : EIATTR_MAXREG_COUNT
	.align		4
        /*007c*/ 	.byte	0x03, 0x1b
        /*007e*/ 	.short	0x00ff


	//----- nvinfo : EIATTR_NUM_BARRIERS
	.align		4
        /*0080*/ 	.byte	0x02, 0x4c
        /*0082*/ 	.byte	0x01
	.zero		1


	//----- nvinfo : EIATTR_MERCURY_ISA_VERSION
	.align		4
        /*0084*/ 	.byte	0x03, 0x5f
        /*0086*/ 	.short	0x0101


	//----- nvinfo : EIATTR_COOP_GROUP_MASK_REGIDS
	.align		4
        /*0088*/ 	.byte	0x04, 0x29
        /*008a*/ 	.short	(.L_1701 - .L_1700)


	//   ....[0]....
.L_1700:
        /*008c*/ 	.word	0xffffffff


	//   ....[1]....
        /*0090*/ 	.word	0xffffffff


	//   ....[2]....
        /*0094*/ 	.word	0xffffffff


	//   ....[3]....
        /*0098*/ 	.word	0xffffffff


	//   ....[4]....
        /*009c*/ 	.word	0xffffffff


	//   ....[5]....
        /*00a0*/ 	.word	0xffffffff


	//   ....[6]....
        /*00a4*/ 	.word	0xffffffff


	//   ....[7]....
        /*00a8*/ 	.word	0xffffffff


	//   ....[8]....
        /*00ac*/ 	.word	0xffffffff


	//   ....[9]....
        /*00b0*/ 	.word	0xffffffff


	//   ....[10]....
        /*00b4*/ 	.word	0xffffffff


	//   ....[11]....
        /*00b8*/ 	.word	0xffffffff


	//   ....[12]....
        /*00bc*/ 	.word	0xffffffff


	//   ....[13]....
        /*00c0*/ 	.word	0xffffffff


	//   ....[14]....
        /*00c4*/ 	.word	0xffffffff


	//   ....[15]....
        /*00c8*/ 	.word	0xffffffff


	//   ....[16]....
        /*00cc*/ 	.word	0xffffffff


	//   ....[17]....
        /*00d0*/ 	.word	0xffffffff


	//   ....[18]....
        /*00d4*/ 	.word	0xffffffff


	//   ....[19]....
        /*00d8*/ 	.word	0xffffffff


	//   ....[20]....
        /*00dc*/ 	.word	0xffffffff


	//   ....[21]....
        /*00e0*/ 	.word	0xffffffff


	//   ....[22]....
        /*00e4*/ 	.word	0xffffffff


	//   ....[23]....
        /*00e8*/ 	.word	0xffffffff


	//   ....[24]....
        /*00ec*/ 	.word	0xffffffff


	//   ....[25]....
        /*00f0*/ 	.word	0xffffffff


	//   ....[26]....
        /*00f4*/ 	.word	0xffffffff


	//   ....[27]....
        /*00f8*/ 	.word	0xffffffff


	//   ....[28]....
        /*00fc*/ 	.word	0xffffffff


	//   ....[29]....
        /*0100*/ 	.word	0xffffffff


	//   ....[30]....
        /*0104*/ 	.word	0xffffffff


	//   ....[31]....
        /*0108*/ 	.word	0xffffffff


	//   ....[32]....
        /*010c*/ 	.word	0xffffffff


	//   ....[33]....
        /*0110*/ 	.word	0xffffffff


	//   ....[34]....
        /*0114*/ 	.word	0xffffffff


	//   ....[35]....
        /*0118*/ 	.word	0xffffffff


	//   ....[36]....
        /*011c*/ 	.word	0xffffffff


	//   ....[37]....
        /*0120*/ 	.word	0xffffffff


	//   ....[38]....
        /*0124*/ 	.word	0xffffffff


	//   ....[39]....
        /*0128*/ 	.word	0xffffffff


	//   ....[40]....
        /*012c*/ 	.word	0xffffffff


	//   ....[41]....
        /*0130*/ 	.word	0xffffffff


	//   ....[42]....
        /*0134*/ 	.word	0xffffffff


	//   ....[43]....
        /*0138*/ 	.word	0xffffffff


	//   ....[44]....
        /*013c*/ 	.word	0xffffffff


	//   ....[45]....
        /*0140*/ 	.word	0xffffffff


	//   ....[46]....
        /*0144*/ 	.word	0xffffffff


	//   ....[47]....
        /*0148*/ 	.word	0xffffffff


	//   ....[48]....
        /*014c*/ 	.word	0xffffffff


	//   ....[49]....
        /*0150*/ 	.word	0xffffffff


	//   ....[50]....
        /*0154*/ 	.word	0xffffffff


	//   ....[51]....
        /*0158*/ 	.word	0xffffffff


	//   ....[52]....
        /*015c*/ 	.word	0xffffffff


	//   ....[53]....
        /*0160*/ 	.word	0xffffffff


	//   ....[54]....
        /*0164*/ 	.word	0xffffffff


	//   ....[55]....
        /*0168*/ 	.word	0xffffffff


	//   ....[56]....
        /*016c*/ 	.word	0xffffffff


	//   ....[57]....
        /*0170*/ 	.word	0xffffffff


	//   ....[58]....
        /*0174*/ 	.word	0xffffffff


	//   ....[59]....
        /*0178*/ 	.word	0xffffffff


	//----- nvinfo : EIATTR_COOP_GROUP_INSTR_OFFSETS
	.align		4
.L_1701:
        /*017c*/ 	.byte	0x04, 0x28
        /*017e*/ 	.short	(.L_1703 - .L_1702)


	//   ....[0]....
.L_1702:
        /*0180*/ 	.word	0x000028e0


	//   ....[1]....
        /*0184*/ 	.word	0x00002910


	//   ....[2]....
        /*0188*/ 	.word	0x00002930


	//   ....[3]....
        /*018c*/ 	.word	0x00002950


	//   ....[4]....
        /*0190*/ 	.word	0x00002970


	//   ....[5]....
        /*0194*/ 	.word	0x00002990


	//   ....[6]....
        /*0198*/ 	.word	0x000029c0


	//   ....[7]....
        /*019c*/ 	.word	0x000029e0


	//   ....[8]....
        /*01a0*/ 	.word	0x00002a00


	//   ....[9]....
        /*01a4*/ 	.word	0x00002a20


	//   ....[10]....
        /*01a8*/ 	.word	0x00002a50


	//   ....[11]....
        /*01ac*/ 	.word	0x00002a70


	//   ....[12]....
        /*01b0*/ 	.word	0x00002a90


	//   ....[13]....
        /*01b4*/ 	.word	0x00002ab0


	//   ....[14]....
        /*01b8*/ 	.word	0x00002ad0


	//   ....[15]....
        /*01bc*/ 	.word	0x00002af0


	//   ....[16]....
        /*01c0*/ 	.word	0x00002b00


	//   ....[17]....
        /*01c4*/ 	.word	0x00002b20


	//   ....[18]....
        /*01c8*/ 	.word	0x00002b40


	//   ....[19]....
        /*01cc*/ 	.word	0x00002b60


	//   ....[20]....
        /*01d0*/ 	.word	0x00002b90


	//   ....[21]....
        /*01d4*/ 	.word	0x00002bb0


	//   ....[22]....
        /*01d8*/ 	.word	0x00002bd0


	//   ....[23]....
        /*01dc*/ 	.word	0x00002bf0


	//   ....[24]....
        /*01e0*/ 	.word	0x00002c10


	//   ....[25]....
        /*01e4*/ 	.word	0x00002c30


	//   ....[26]....
        /*01e8*/ 	.word	0x00002c40


	//   ....[27]....
        /*01ec*/ 	.word	0x00002c60


	//   ....[28]....
        /*01f0*/ 	.word	0x00002c80


	//   ....[29]....
        /*01f4*/ 	.word	0x00002ca0


	//   ....[30]....
        /*01f8*/ 	.word	0x00002cd0


	//   ....[31]....
        /*01fc*/ 	.word	0x00002cf0


	//   ....[32]....
        /*0200*/ 	.word	0x00002d10


	//   ....[33]....
        /*0204*/ 	.word	0x00002d30


	//   ....[34]....
        /*0208*/ 	.word	0x00002d50


	//   ....[35]....
        /*020c*/ 	.word	0x00002d70


	//   ....[36]....
        /*0210*/ 	.word	0x00002d90


	//   ....[37]....
        /*0214*/ 	.word	0x00002db0


	//   ....[38]....
        /*0218*/ 	.word	0x00002dd0


	//   ....[39]....
        /*021c*/ 	.word	0x00002df0


	//   ....[40]....
        /*0220*/ 	.word	0x00002e10


	//   ....[41]....
        /*0224*/ 	.word	0x00002e40


	//   ....[42]....
        /*0228*/ 	.word	0x00002e60


	//   ....[43]....
        /*022c*/ 	.word	0x00002e80


	//   ....[44]....
        /*0230*/ 	.word	0x00002ea0


	//   ....[45]....
        /*0234*/ 	.word	0x00002ed0


	//   ....[46]....
        /*0238*/ 	.word	0x00002ef0


	//   ....[47]....
        /*023c*/ 	.word	0x00002f00


	//   ....[48]....
        /*0240*/ 	.word	0x00002f20


	//   ....[49]....
        /*0244*/ 	.word	0x00002f40


	//   ....[50]....
        /*0248*/ 	.word	0x000030c0


	//   ....[51]....
        /*024c*/ 	.word	0x000030d0


	//   ....[52]....
        /*0250*/ 	.word	0x00003100


	//   ....[53]....
        /*0254*/ 	.word	0x00003110


	//   ....[54]....
        /*0258*/ 	.word	0x00003140


	//   ....[55]....
        /*025c*/ 	.word	0x00003150


	//   ....[56]....
        /*0260*/ 	.word	0x00003190


	//   ....[57]....
        /*0264*/ 	.word	0x000031a0


	//   ....[58]....
        /*0268*/ 	.word	0x000031e0


	//   ....[59]....
        /*026c*/ 	.word	0x00003200


	//----- nvinfo : EIATTR_VRC_CTA_INIT_COUNT
	.align		4
.L_1703:
        /*0270*/ 	.byte	0x02, 0x4a
	.zero		1
	.zero		1


	//----- nvinfo : EIATTR_EXIT_INSTR_OFFSETS
	.align		4
        /*0274*/ 	.byte	0x04, 0x1c
        /*0276*/ 	.short	(.L_1705 - .L_1704)


	//   ....[0]....
.L_1704:
        /*0278*/ 	.word	0x00002790


	//   ....[1]....
        /*027c*/ 	.word	0x00003330


	//   ....[2]....
        /*0280*/ 	.word	0x000033a0


	//----- nvinfo : EIATTR_CRS_STACK_SIZE
	.align		4
.L_1705:
        /*0284*/ 	.byte	0x04, 0x1e
        /*0286*/ 	.short	(.L_1707 - .L_1706)
.L_1706:
        /*0288*/ 	.word	0x00000000


	//----- nvinfo : EIATTR_CBANK_PARAM_SIZE
	.align		4
.L_1707:
        /*028c*/ 	.byte	0x03, 0x19
        /*028e*/ 	.short	0x0028


	//----- nvinfo : EIATTR_PARAM_CBANK
	.align		4
        /*0290*/ 	.byte	0x04, 0x0a
        /*0292*/ 	.short	(.L_1709 - .L_1708)
	.align		4
.L_1708:
        /*0294*/ 	.word	index@(.nv.constant0.mul_mat_vec_q2_K_q8_1_cuda6)
        /*0298*/ 	.short	0x0380
        /*029a*/ 	.short	0x0028


	//----- nvinfo : EIATTR_SW_WAR
	.align		4
.L_1709:
        /*029c*/ 	.byte	0x04, 0x36
        /*029e*/ 	.short	(.L_1711 - .L_1710)
.L_1710:
        /*02a0*/ 	.word	0x00000008
.L_1711:


//--------------------- .nv.info.mul_mat_vec_q8_0_q8_1_cuda6 --------------------------
	.section	.nv.info.mul_mat_vec_q8_0_q8_1_cuda6,"",@"SHT_CUDA_INFO"
	.sectionflags	@""
	.align	4


	//----- nvinfo : EIATTR_CUDA_API_VERSION
	.align		4
        /*0000*/ 	.byte	0x04, 0x37
        /*0002*/ 	.short	(.L_1713 - .L_1712)
.L_1712:
        /*0004*/ 	.word	0x00000082


	//----- nvinfo : EIATTR_KPARAM_INFO
	.align		4
.L_1713:
        /*0008*/ 	.byte	0x04, 0x17
        /*000a*/ 	.short	(.L_1715 - .L_1714)
.L_1714:
        /*000c*/ 	.word	0x00000000
        /*0010*/ 	.short	0x0006
        /*0012*/ 	.short	0x0024
        /*0014*/ 	.byte	0x00, 0xf0, 0x11, 0x00


	//----- nvinfo : EIATTR_KPARAM_INFO
	.align		4
.L_1715:
        /*0018*/ 	.byte	0x04, 0x17
        /*001a*/ 	.short	(.L_1717 - .L_1716)
.L_1716:
        /*001c*/ 	.word	0x00000000
        /*0020*/ 	.short	0x0005
        /*0022*/ 	.short	0x0020
        /*0024*/ 	.byte	0x00, 0xf0, 0x11, 0x00


	//----- nvinfo : EIATTR_KPARAM_INFO
	.align		4
.L_1717:
        /*0028*/ 	.byte	0x04, 0x17
        /*002a*/ 	.short	(.L_1719 - .L_1718)
.L_1718:
        /*002c*/ 	.word	0x00000000
        /*0030*/ 	.short	0x0004
        /*0032*/ 	.short	0x001c
        /*0034*/ 	.byte	0x00, 0xf0, 0x11, 0x00


	//----- nvinfo : EIATTR_KPARAM_INFO
	.align		4
.L_1719:
        /*0038*/ 	.byte	0x04, 0x17
        /*003a*/ 	.short	(.L_1721 - .L_1720)
.L_1720:
        /*003c*/ 	.word	0x00000000
        /*0040*/ 	.short	0x0003
        /*0042*/ 	.short	0x0018
        /*0044*/ 	.byte	0x00, 0xf0, 0x11, 0x00


	//----- nvinfo : EIATTR_KPARAM_INFO
	.align		4
.L_1721:
        /*0048*/ 	.byte	0x04, 0x17
        /*004a*/ 	.short	(.L_1723 - .L_1722)
.L_1722:
        /*004c*/ 	.word	0x00000000
        /*0050*/ 	.short	0x0002
        /*0052*/ 	.short	0x0010
        /*0054*/ 	.byte	0x00, 0xf5, 0x21, 0x00


	//----- nvinfo : EIATTR_KPARAM_INFO
	.align		4
.L_1723:
        /*0058*/ 	.byte	0x04, 0x17
        /*005a*/ 	.short	(.L_1725 - .L_1724)
.L_1724:
        /*005c*/ 	.word	0x00000000
        /*0060*/ 	.short	0x0001
        /*0062*/ 	.short	0x0008
        /*0064*/ 	.byte	0x00, 0xf5, 0x21, 0x00


	//----- nvinfo : EIATTR_KPARAM_INFO
	.align		4
.L_1725:
        /*0068*/ 	.byte	0x04, 0x17
        /*006a*/ 	.short	(.L_1727 - .L_1726)
.L_1726:
        /*006c*/ 	.word	0x00000000
        /*0070*/ 	.short	0x0000
        /*0072*/ 	.short	0x0000
        /*0074*/ 	.byte	0x00, 0xf5, 0x21, 0x00


	//----- nvinfo : EIATTR_SPARSE_MMA_MASK
	.align		4
.L_1727:
        /*0078*/ 	.byte	0x03, 0x50
        /*007a*/ 	.short	0x0000


	//----- nvinfo : EIATTR_MAXREG_COUNT
	.align		4
        /*007c*/ 	.byte	0x03, 0x1b
        /*007e*/ 	.short	0x00ff


	//----- nvinfo : EIATTR_NUM_BARRIERS
	.align		4
        /*0080*/ 	.byte	0x02, 0x4c
        /*0082*/ 	.byte	0x01
	.zero		1


	//----- nvinfo : EIATTR_MERCURY_ISA_VERSION
	.align		4
        /*0084*/ 	.byte	0x03, 0x5f
        /*0086*/ 	.short	0x0101


	//----- nvinfo : EIATTR_COOP_GROUP_MASK_REGIDS
	.align		4
        /*0088*/ 	.byte	0x04, 0x29
        /*008a*/ 	.short	(.L_1729 - .L_1728)


	//   ....[0]....
.L_1728:
        /*008c*/ 	.word	0xffffffff


	//   ....[1]....
        /*0090*/ 	.word	0xffffffff


	//   ....[2]....
        /*0094*/ 	.word	0xffffffff


	//   ....[3]....
        /*0098*/ 	.word	0xffffffff


	//   ....[4]....
        /*009c*/ 	.word	0xffffffff


	//   ....[5]....
        /*00a0*/ 	.word	0xffffffff


	//   ....[6]....
        /*00a4*/ 	.word	0xffffffff


	//   ....[7]....
        /*00a8*/ 	.word	0xffffffff


	//   ....[8]....
        /*00ac*/ 	.word	0xffffffff


	//   ....[9]....
        /*00b0*/ 	.word	0xffffffff


	//   ....[10]....
        /*00b4*/ 	.word	0xffffffff


	//   ....[11]....
        /*00b8*/ 	.word	0xffffffff


	//   ....[12]....
        /*00bc*/ 	.word	0xffffffff


	//   ....[13]....
        /*00c0*/ 	.word	0xffffffff


	//   ....[14]....
        /*00c4*/ 	.word	0xffffffff


	//   ....[15]....
        /*00c8*/ 	.word	0xffffffff


	//   ....[16]....
        /*00cc*/ 	.word	0xffffffff


	//   ....[17]....
        /*00d0*/ 	.word	0xffffffff


	//   ....[18]....
        /*00d4*/ 	.word	0xffffffff


	//   ....[19]....
        /*00d8*/ 	.word	0xffffffff


	//   ....[20]....
        /*00dc*/ 	.word	0xffffffff


	//   ....[21]....
        /*00e0*/ 	.word	0xffffffff


	//   ....[22]....
        /*00e4*/ 	.word	0xffffffff


	//   ....[23]....
        /*00e8*/ 	.word	0xffffffff


	//   ....[24]....
        /*00ec*/ 	.word	0xffffffff


	//   ....[25]....
        /*00f0*/ 	.word	0xffffffff


	//   ....[26]....
        /*00f4*/ 	.word	0xffffffff


	//   ....[27]....
        /*00f8*/ 	.word	0xffffffff


	//   ....[28]....
        /*00fc*/ 	.word	0xffffffff


	//   ....[29]....
        /*0100*/ 	.word	0xffffffff


	//   ....[30]....
        /*0104*/ 	.word	0xffffffff


	//   ....[31]....
        /*0108*/ 	.word	0xffffffff


	//   ....[32]....
        /*010c*/ 	.word	0xffffffff


	//   ....[33]....
        /*0110*/ 	.word	0xffffffff


	//   ....[34]....
        /*0114*/ 	.word	0xffffffff


	//   ....[35]....
        /*0118*/ 	.word	0xffffffff


	//   ....[36]....
        /*011c*/ 	.word	0xffffffff


	//   ....[37]....
        /*0120*/ 	.word	0xffffffff


	//   ....[38]....
        /*0124*/ 	.word	0xffffffff


	//   ....[39]....
        /*0128*/ 	.word	0xffffffff


	//   ....[40]....
        /*012c*/ 	.word	0xffffffff


	//   ....[41]....
        /*0130*/ 	.word	0xffffffff


	//   ....[42]....
        /*0134*/ 	.word	0xffffffff


	//   ....[43]....
        /*0138*/ 	.word	0xffffffff


	//   ....[44]....
        /*013c*/ 	.word	0xffffffff


	//   ....[45]....
        /*0140*/ 	.word	0xffffffff


	//   ....[46]....
        /*0144*/ 	.word	0xffffffff


	//   ....[47]....
        /*0148*/ 	.word	0xffffffff


	//   ....[48]....
        /*014c*/ 	.word	0xffffffff


	//   ....[49]....
        /*0150*/ 	.word	0xffffffff


	//   ....[50]....
        /*0154*/ 	.word	0xffffffff


	//   ....[51]....
        /*0158*/ 	.word	0xffffffff


	//   ....[52]....
        /*015c*/ 	.word	0xffffffff


	//   ....[53]....
        /*0160*/ 	.word	0xffffffff


	//   ....[54]....
        /*0164*/ 	.word	0xffffffff


	//   ....[55]....
        /*0168*/ 	.word	0xffffffff


	//   ....[56]....
        /*016c*/ 	.word	0xffffffff


	//   ....[57]....
        /*0170*/ 	.word	0xffffffff


	//   ....[58]....
        /*0174*/ 	.word	0xffffffff


	//   ....[59]....
        /*0178*/ 	.word	0xffffffff


	//----- nvinfo : EIATTR_COOP_GROUP_INSTR_OFFSETS
	.align		4
.L_1729:
        /*017c*/ 	.byte	0x04, 0x28
        /*017e*/ 	.short	(.L_1731 - .L_1730)


	//   ....[0]....
.L_1730:
        /*0180*/ 	.word	0x00000ea0


	//   ....[1]....
        /*0184*/ 	.word	0x00000ec0


	//   ....[2]....
        /*0188*/ 	.word	0x00000ee0


	//   ....[3]....
        /*018c*/ 	.word	0x00000f00


	//   ....[4]....
        /*0190*/ 	.word	0x00000f20


	//   ....[5]....
        /*0194*/ 	.word	0x00000f40


	//   ....[6]....
        /*0198*/ 	.word	0x00000f60


	//   ....[7]....
        /*019c*/ 	.word	0x00000f80


	//   ....[8]....
        /*01a0*/ 	.word	0x00000fa0


	//   ....[9]....
        /*01a4*/ 	.word	0x00000fc0


	//   ....[10]....
        /*01a8*/ 	.word	0x00000ff0


	//   ....[11]....
        /*01ac*/ 	.word	0x00001010


	//   ....[12]....
        /*01b0*/ 	.word	0x00001030


	//   ....[13]....
        /*01b4*/ 	.word	0x00001050


	//   ....[14]....
        /*01b8*/ 	.word	0x00001070


	//   ....[15]....
        /*01bc*/ 	.word	0x00001090


	//   ....[16]....
        /*01c0*/ 	.word	0x000010a0


	//   ....[17]....
        /*01c4*/ 	.word	0x000010c0


	//   ....[18]....
        /*01c8*/ 	.word	0x000010e0


	//   ....[19]....
        /*01cc*/ 	.word	0x00001100


	//   ....[20]....
        /*01d0*/ 	.word	0x00001130


	//   ....[21]....
        /*01d4*/ 	.word	0x00001150


	//   ....[22]....
        /*01d8*/ 	.word	0x00001170


	//   ....[23]....
        /*01dc*/ 	.word	0x00001190


	//   ....[24]....
        /*01e0*/ 	.word	0x000011b0


	//   ....[25]....
        /*01e4*/ 	.word	0x000011d0


	//   ....[26]....
        /*01e8*/ 	.word	0x000011e0


	//   ....[27]....
        /*01ec*/ 	.word	0x00001200


	//   ....[28]....
        /*01f0*/ 	.word	0x00001220


	//   ....[29]....
        /*01f4*/ 	.word	0x00001240


	//   ....[30]....
        /*01f8*/ 	.word	0x00001270


	//   ....[31]....
        /*01fc*/ 	.word	0x00001290


	//   ....[32]....
        /*0200*/ 	.word	0x000012b0


	//   ....[33]....
        /*0204*/ 	.word	0x000012d0


	//   ....[34]....
        /*0208*/ 	.word	0x000012f0


	//   ....[35]....
        /*020c*/ 	.word	0x00001310


	//   ....[36]....
        /*0210*/ 	.word	0x00001320


	//   ....[37]....
        /*0214*/ 	.word	0x00001340


	//   ....[38]....
        /*0218*/ 	.word	0x00001360


	//   ....[39]....
        /*021c*/ 	.word	0x00001380


	//   ....[40]....
        /*0220*/ 	.word	0x000013a0


	//   ....[41]....
        /*0224*/ 	.word	0x000013d0


	//   ....[42]....
        /*0228*/ 	.word	0x000013f0


	//   ....[43]....
        /*022c*/ 	.word	0x00001410


	//   ....[44]....
        /*0230*/ 	.word	0x00001430


	//   ....[45]....
        /*0234*/ 	.word	0x00001460


	//   ....[46]....
        /*0238*/ 	.word	0x00001480


	//   ....[47]....
        /*023c*/ 	.word	0x00001490


	//   ....[48]....
        /*0240*/ 	.word	0x000014b0


	//   ....[49]....
        /*0244*/ 	.word	0x000014d0


	//   ....[50]....
        /*0248*/ 	.word	0x00001650


	//   ....[51]....
        /*024c*/ 	.word	0x00001660


	//   ....[52]....
        /*0250*/ 	.word	0x00001690


	//   ....[53]....
        /*0254*/ 	.word	0x000016a0


	//   ....[54]....
        /*0258*/ 	.word	0x000016d0


	//   ....[55]....
        /*025c*/ 	.word	0x000016f0


	//   ....[56]....
        /*0260*/ 	.word	0x00001730


	//   ....[57]....
        /*0264*/ 	.word	0x00001750


	//   ....[58]....
        /*0268*/ 	.word	0x00001790


	//   ....[59]....
        /*026c*/ 	.word	0x000017a0


	//----- nvinfo : EIATTR_VRC_CTA_INIT_COUNT
	.align		4
.L_1731:
        /*0270*/ 	.byte	0x02, 0x4a
	.zero		1
	.zero		1


	//----- nvinfo : EIATTR_EXIT_INSTR_OFFSETS
	.align		4
        /*0274*/ 	.byte	0x04, 0x1c
        /*0276*/ 	.short	(.L_1733 - .L_1732)


	//   ....[0]....
.L_1732:
        /*0278*/ 	.word	0x00000d30


	//   ....[1]....
        /*027c*/ 	.word	0x000018e0


	//   ....[2]....
        /*0280*/ 	.word	0x00001950


	//----- nvinfo : EIATTR_CRS_STACK_SIZE
	.align		4
.L_1733:
        /*0284*/ 	.byte	0x04, 0x1e
        /*0286*/ 	.short	(.L_1735 - .L_1734)
.L_1734:
        /*0288*/ 	.word	0x00000000


	//----- nvinfo : EIATTR_CBANK_PARAM_SIZE
	.align		4
.L_1735:
        /*028c*/ 	.byte	0x03, 0x19
        /*028e*/ 	.short	0x0028


	//----- nvinfo : EIATTR_PARAM_CBANK
	.align		4
        /*0290*/ 	.byte	0x04, 0x0a
        /*0292*/ 	.short	(.L_1737 - .L_1736)
	.align		4
.L_1736:
        /*0294*/ 	.word	index@(.nv.constant0.mul_mat_vec_q8_0_q8_1_cuda6)
        /*0298*/ 	.short	0x0380
        /*029a*/ 	.short	0x0028


	//----- nvinfo : EIATTR_SW_WAR
	.align		4
.L_1737:
        /*029c*/ 	.byte	0x04, 0x36
        /*029e*/ 	.short	(.L_1739 - .L_1738)
.L_1738:
        /*02a0*/ 	.word	0x00000008
.L_1739:


//--------------------- .nv.info.mul_mat_vec_q5_1_q8_1_cuda6 --------------------------
	.section	.nv.info.mul_mat_vec_q5_1_q8_1_cuda6,"",@"SHT_CUDA_INFO"
	.sectionflags	@""
	.align	4


	//----- nvinfo : EIATTR_CUDA_API_VERSION
	.align		4
        /*0000*/ 	.byte	0x04, 0x37
        /*0002*/ 	.short	(.L_1741 - .L_1740)
.L_1740:
        /*0004*/ 	.word	0x00000082


	//----- nvinfo : EIATTR_KPARAM_INFO
	.align		4
.L_1741:
        /*0008*/ 	.byte	0x04, 0x17
        /*000a*/ 	.short	(.L_1743 - .L_1742)
.L_1742:
        /*000c*/ 	.word	0x00000000
        /*0010*/ 	.short	0x0006
        /*0012*/ 	.short	0x0024
        /*0014*/ 	.byte	0x00, 0xf0, 0x11, 0x00


	//----- nvinfo : EIATTR_KPARAM_INFO
	.align		4
.L_1743:
        /*0018*/ 	.byte	0x04, 0x17
        /*001a*/ 	.short	(.L_1745 - .L_1744)
.L_1744:
        /*001c*/ 	.word	0x00000000
        /*0020*/ 	.short	0x0005
        /*0022*/ 	.short	0x0020
        /*0024*/ 	.byte	0x00, 0xf0, 0x11, 0x00


	//----- nvinfo : EIATTR_KPARAM_INFO
	.align		4
.L_1745:
        /*0028*/ 	.byte	0x04, 0x17
        /*002a*/ 	.short	(.L_1747 - .L_1746)
.L_1746:
        /*002c*/ 	.word	0x00000000
        /*0030*/ 	.short	0x0004
        /*0032*/ 	.short	0x001c
        /*0034*/ 	.byte	0x00, 0xf0, 0x11, 0x00


	//----- nvinfo : EIATTR_KPARAM_INFO
	.align		4
.L_1747:
        /*0038*/ 	.byte	0x04, 0x17
        /*003a*/ 	.short	(.L_1749 - .L_1748)
.L_1748:
        /*003c*/ 	.word	0x00000000
        /*0040*/ 	.short	0x0003
        /*0042*/ 	.short	0x0018
        /*0044*/ 	.byte	0x00, 0xf0, 0x11, 0x00


	//----- nvinfo : EIATTR_KPARAM_INFO
	.align		4
.L_1749:
        /*0048*/ 	.byte	0x04, 0x17
        /*004a*/ 	.short	(.L_1751 - .L_1750)
.L_1750:
        /*004c*/ 	.word	0x00000000
        /*0050*/ 	.short	0x0002
        /*0052*/ 	.short	0x0010
        /*0054*/ 	.byte	0x00, 0xf5, 0x21, 0x00


	//----- nvinfo : EIATTR_KPARAM_INFO
	.align		4
.L_1751:
        /*0058*/ 	.byte	0x04, 0x17
        /*005a*/ 	.short	(.L_1753 - .L_1752)
.L_1752:
        /*005c*/ 	.word	0x00000000
        /*0060*/ 	.short	0x0001
        /*0062*/ 	.short	0x0008
        /*0064*/ 	.byte	0x00, 0xf5, 0x21, 0x00


	//----- nvinfo : EIATTR_KPARAM_INFO
	.align		4
.L_1753:
        /*0068*/ 	.byte	0x04, 0x17
        /*006a*/ 	.short	(.L_1755 - .L_1754)
.L_1754:
        /*006c*/ 	.word	0x00000000
        /*0070*/ 	.short	0x0000
        /*0072*/ 	.short	0x0000
        /*0074*/ 	.byte	0x00, 0xf5, 0x21, 0x00


	//----- nvinfo : EIATTR_SPARSE_MMA_MASK
	.align		4
.L_1755:
        /*0078*/ 	.byte	0x03, 0x50
        /*007a*/ 	.short	0x0000


	//----- nvinfo : EIATTR_MAXREG_COUNT
	.align		4
        /*007c*/ 	.byte	0x03, 0x1b
        /*007e*/ 	.short	0x00ff


	//----- nvinfo : EIATTR_NUM_BARRIERS
	.align		4
        /*0080*/ 	.byte	0x02, 0x4c
        /*0082*/ 	.byte	0x01
	.zero		1


	//----- nvinfo : EIATTR_MERCURY_ISA_VERSION
	.align		4
        /*0084*/ 	.byte	0x03, 0x5f
        /*0086*/ 	.short	0x0101


	//----- nvinfo : EIATTR_COOP_GROUP_MASK_REGIDS
	.align		4
        /*0088*/ 	.byte	0x04, 0x29
        /*008a*/ 	.short	(.L_1757 - .L_1756)


	//   ....[0]....
.L_1756:
        /*008c*/ 	.word	0xffffffff


	//   ....[1]....
        /*0090*/ 	.word	0xffffffff


	//   ....[2]....
        /*0094*/ 	.word	0xffffffff


	//   ....[3]....
        /*0098*/ 	.word	0xffffffff


	//   ....[4]....
        /*009c*/ 	.word	0xffffffff


	//   ....[5]....
        /*00a0*/ 	.word	0xffffffff


	//   ....[6]....
        /*00a4*/ 	.word	0xffffffff


	//   ....[7]....
        /*00a8*/ 	.word	0xffffffff


	//   ....[8]....
        /*00ac*/ 	.word	0xffffffff


	//   ....[9]....
        /*00b0*/ 	.word	0xffffffff


	//   ....[10]....
        /*00b4*/ 	.word	0xffffffff


	//   ....[11]....
        /*00b8*/ 	.word	0xffffffff


	//   ....[12]....
        /*00bc*/ 	.word	0xffffffff


	//   ....[13]....
        /*00c0*/ 	.word	0xffffffff


	//   ....[14]....
        /*00c4*/ 	.word	0xffffffff


	//   ....[15]....
        /*00c8*/ 	.word	0xffffffff


	//   ....[16]....
        /*00cc*/ 	.word	0xffffffff


	//   ....[17]....
        /*00d0*/ 	.word	0xffffffff


	//   ....[18]....
        /*00d4*/ 	.word	0xffffffff


	//   ....[19]....
        /*00d8*/ 	.word	0xffffffff


	//   ....[20]....
        /*00dc*/ 	.word	0xffffffff


	//   ....[21]....
        /*00e0*/ 	.word	0xffffffff


	//   ....[22]....
        /*00e4*/ 	.word	0xffffffff


	//   ....[23]....
        /*00e8*/ 	.word	0xffffffff


	//   ....[24]....
        /*00ec*/ 	.word	0xffffffff


	//   ....[25]....
        /*00f0*/ 	.word	0xffffffff


	//   ....[26]....
        /*00f4*/ 	.word	0xffffffff


	//   ....[27]....
        /*00f8*/ 	.word	0xffffffff


	//   ....[28]....
        /*00fc*/ 	.word	0xffffffff


	//   ....[29]....
        /*0100*/ 	.word	0xffffffff


	//   ....[30]....
        /*0104*/ 	.word	0xffffffff


	//   ....[31]....
        /*0108*/ 	.word	0xffffffff


	//   ....[32]....
        /*010c*/ 	.word	0xffffffff


	//   ....[33]....
        /*0110*/ 	.word	0xffffffff


	//   ....[34]....
        /*0114*/ 	.word	0xffffffff


	//   ....[35]....
        /*0118*/ 	.word	0xffffffff


	//   ....[36]....
        /*011c*/ 	.word	0xffffffff


	//   ....[37]....
        /*0120*/ 	.word	0xffffffff


	//   ....[38]....
        /*0124*/ 	.word	0xffffffff


	//   ....[39]....
        /*0128*/ 	.word	0xffffffff


	//   ....[40]....
        /*012c*/ 	.word	0xffffffff


	//   ....[41]....
        /*0130*/ 	.word	0xffffffff


	//   ....[42]....
        /*0134*/ 	.word	0xffffffff


	//   ....[43]....
        /*0138*/ 	.word	0xffffffff


	//   ....[44]....
        /*013c*/ 	.word	0xffffffff


	//   ....[45]....
        /*0140*/ 	.word	0xffffffff


	//   ....[46]....
        /*0144*/ 	.word	0xffffffff


	//   ....[47]....
        /*0148*/ 	.word	0xffffffff


	//   ....[48]....
        /*014c*/ 	.word	0xffffffff


	//   ....[49]....
        /*0150*/ 	.word	0xffffffff


	//   ....[50]....
        /*0154*/ 	.word	0xffffffff


	//   ....[51]....
        /*0158*/ 	.word	0xffffffff


	//   ....[52]....
        /*015c*/ 	.word	0xffffffff


	//   ....[53]....
        /*0160*/ 	.word	0xffffffff


	//   ....[54]....
        /*0164*/ 	.word	0xffffffff


	//   ....[55]....
        /*0168*/ 	.word	0xffffffff


	//   ....[56]....
        /*016c*/ 	.word	0xffffffff


	//   ....[57]....
        /*0170*/ 	.word	0xffffffff


	//   ....[58]....
        /*0174*/ 	.word	0xffffffff


	//   ....[59]....
        /*0178*/ 	.word	0xffffffff


	//----- nvinfo : EIATTR_COOP_GROUP_INSTR_OFFSETS
	.align		4
.L_1757:
        /*017c*/ 	.byte	0x04, 0x28
        /*017e*/ 	.short	(.L_1759 - .L_1758)


	//   ....[0]....
.L_1758:
        /*0180*/ 	.word	0x000017c0


	//   ....[1]....
        /*0184*/ 	.word	0x000017f0


	//   ....[2]....
        /*0188*/ 	.word	0x00001810


	//   ....[3]....
        /*018c*/ 	.word	0x00001830


	//   ....[4]....
        /*0190*/ 	.word	0x00001850


	//   ....[5]....
        /*0194*/ 	.word	0x00001870


	//   ....[6]....
        /*0198*/ 	.word	0x000018a0


	//   ....[7]....
        /*019c*/ 	.word	0x000018c0


	//   ....[8]....
        /*01a0*/ 	.word	0x000018e0


	//   ....[9]....
        /*01a4*/ 	.word	0x00001900


	//   ....[10]....
        /*01a8*/ 	.word	0x00001930


	//   ....[11]....
        /*01ac*/ 	.word	0x00001950


	//   ....[12]....
        /*01b0*/ 	.word	0x00001970


	//   ....[13]....
        /*01b4*/ 	.word	0x00001990


	//   ....[14]....
        /*01b8*/ 	.word	0x000019b0


	//   ....[15]....
        /*01bc*/ 	.word	0x000019d0


	//   ....[16]....
        /*01c0*/ 	.word	0x000019e0


	//   ....[17]....
        /*01c4*/ 	.word	0x00001a00


	//   ....[18]....
        /*01c8*/ 	.word	0x00001a20


	//   ....[19]....
        /*01cc*/ 	.word	0x00001a40


	//   ....[20]....
        /*01d0*/ 	.word	0x00001a70


	//   ....[21]....
        /*01d4*/ 	.word	0x00001a90


	//   ....[22]....
        /*01d8*/ 	.word	0x00001ab0


	//   ....[23]....
        /*01dc*/ 	.word	0x00001ad0


	//   ....[24]....
        /*01e0*/ 	.word	0x00001af0


	//   ....[25]....
        /*01e4*/ 	.word	0x00001b10


	//   ....[26]....
        /*01e8*/ 	.word	0x00001b20


	//   ....[27]....
        /*01ec*/ 	.word	0x00001b40


	//   ....[28]....
        /*01f0*/ 	.word	0x00001b60


	//   ....[29]....
        /*01f4*/ 	.word	0x00001b80


	//   ....[30]....
        /*01f8*/ 	.word	0x00001bb0


	//   ....[31]....
        /*01fc*/ 	.word	0x00001bd0


	//   ....[32]....
        /*0200*/ 	.word	0x00001bf0


	//   ....[33]....
        /*0204*/ 	.word	0x00001c10


	//   ....[34]....
        /*0208*/ 	.word	0x00001c30


	//   ....[35]....
        /*020c*/ 	.word	0x00001c50


	//   ....[36]....
        /*0210*/ 	.word	0x00001c60


	//   ....[37]....
        /*0214*/ 	.word	0x00001c80


	//   ....[38]....
        /*0218*/ 	.word	0x00001ca0


	//   ....[39]....
        /*021c*/ 	.word	0x00001cc0


	//   ....[40]....
        /*0220*/ 	.word	0x00001cf0


	//   ....[41]....
        /*0224*/ 	.word	0x00001d10


	//   ....[42]....
        /*0228*/ 	.word	0x00001d30


	//   ....[43]....
        /*022c*/ 	.word	0x00001d60


	//   ....[44]....
        /*0230*/ 	.word	0x00001d80


	//   ....[45]....
        /*0234*/ 	.word	0x00001da0


	//   ....[46]....
        /*0238*/ 	.word	0x00001db0


	//   ....[47]....
        /*023c*/ 	.word	0x00001dd0


	//   ....[48]....
        /*0240*/ 	.word	0x00001df0


	//   ....[49]....
        /*0244*/ 	.word	0x00001e10


	//   ....[50]....
        /*0248*/ 	.word	0x00001f90


	//   ....[51]....
        /*024c*/ 	.word	0x00001fa0


	//   ....[52]....
        /*0250*/ 	.word	0x00001fd0


	//   ....[53]....
        /*0254*/ 	.word	0x00001fe0


	//   ....[54]....
        /*0258*/ 	.word	0x00002010


	//   ....[55]....
        /*025c*/ 	.word	0x00002030


	//   ....[56]....
        /*0260*/ 	.word	0x00002060


	//   ....[57]....
        /*0264*/ 	.word	0x00002070


	//   ....[58]....
        /*0268*/ 	.word	0x000020c0


	//   ....[59]....
        /*026c*/ 	.word	0x000020e0


	//----- nvinfo : EIATTR_VRC_CTA_INIT_COUNT
	.align		4
.L_1759:
        /*0270*/ 	.byte	0x02, 0x4a
	.zero		1
	.zero		1


	//----- nvinfo : EIATTR_EXIT_INSTR_OFFSETS
	.align		4
        /*0274*/ 	.byte	0x04, 0x1c
        /*0276*/ 	.short	(.L_1761 - .L_1760)


	//   ....[0]....
.L_1760:
        /*0278*/ 	.word	0x00001670


	//   ....[1]....
        /*027c*/ 	.word	0x00002210


	//   ....[2]....
        /*0280*/ 	.word	0x00002280


	//----- nvinfo : EIATTR_CRS_STACK_SIZE
	.align		4
.L_1761:
        /*0284*/ 	.byte	0x04, 0x1e
        /*0286*/ 	.short	(.L_1763 - .L_1762)
.L_1762:
        /*0288*/ 	.word	0x00000000


	//----- nvinfo : EIATTR_CBANK_PARAM_SIZE
	.align		4
.L_1763:
        /*028c*/ 	.byte	0x03, 0x19
        /*028e*/ 	.short	0x0028


	//----- nvinfo : EIATTR_PARAM_CBANK
	.align		4
        /*0290*/ 	.byte	0x04, 0x0a
        /*0292*/ 	.short	(.L_1765 - .L_1764)
	.align		4
.L_1764:
        /*0294*/ 	.word	index@(.nv.constant0.mul_mat_vec_q5_1_q8_1_cuda6)
        /*0298*/ 	.short	0x0380
        /*029a*/ 	.short	0x0028


	//----- nvinfo : EIATTR_SW_WAR
	.align		4
.L_1765:
        /*029c*/ 	.byte	0x04, 0x36
        /*029e*/ 	.short	(.L_1767 - .L_1766)
.L_1766:
        /*02a0*/ 	.word	0x00000008
.L_1767:


//--------------------- .nv.info.mul_mat_vec_q5_0_q8_1_cuda6 --------------------------
	.section	.nv.info.mul_mat_vec_q5_0_q8_1_cuda6,"",@"SHT_CUDA_INFO"
	.sectionflags	@""
	.align	4


	//----- nvinfo : EIATTR_CUDA_API_VERSION
	.align		4
        /*0000*/ 	.byte	0x04, 0x37
        /*0002*/ 	.short	(.L_1769 - .L_1768)
.L_1768:
        /*0004*/ 	.word	0x00000082


	//----- nvinfo : EIATTR_KPARAM_INFO
	.align		4
.L_1769:
        /*0008*/ 	.byte	0x04, 0x17
        /*000a*/ 	.short	(.L_1771 - .L_1770)
.L_1770:
        /*000c*/ 	.word	0x00000000
        /*0010*/ 	.short	0x0006
        /*0012*/ 	.short	0x0024
        /*0014*/ 	.byte	0x00, 0xf0, 0x11, 0x00


	//----- nvinfo : EIATTR_KPARAM_INFO
	.align		4
.L_1771:
        /*0018*/ 	.byte	0x04, 0x17
        /*001a*/ 	.short	(.L_1773 - .L_1772)
.L_1772:
        /*001c*/ 	.word	0x00000000
        /*0020*/ 	.short	0x0005
        /*0022*/ 	.short	0x0020
        /*0024*/ 	.byte	0x00, 0xf0, 0x11, 0x00


	//----- nvinfo : EIATTR_KPARAM_INFO
	.align		4
.L_1773:
        /*0028*/ 	.byte	0x04, 0x17
        /*002a*/ 	.short	(.L_1775 - .L_1774)
.L_1774:
        /*002c*/ 	.word	0x00000000
        /*0030*/ 	.short	0x0004
        /*0032*/ 	.short	0x001c
        /*0034*/ 	.byte	0x00, 0xf0, 0x11, 0x00


	//----- nvinfo : EIATTR_KPARAM_INFO
	.align		4
.L_1775:
        /*0038*/ 	.byte	0x04, 0x17
        /*003a*/ 	.short	(.L_1777 - .L_1776)
.L_1776:
        /*003c*/ 	.word	0x00000000
        /*0040*/ 	.short	0x0003
        /*0042*/ 	.short	0x0018
        /*0044*/ 	.byte	0x00, 0xf0, 0x11, 0x00


	//----- nvinfo : EIATTR_KPARAM_INFO
	.align		4
.L_1777:
        /*0048*/ 	.byte	0x04, 0x17
        /*004a*/ 	.short	(.L_1779 - .L_1778)
.L_1778:
        /*004c*/ 	.word	0x00000000
        /*0050*/ 	.short	0x0002
        /*0052*/ 	.short	0x0010
        /*0054*/ 	.byte	0x00, 0xf5, 0x21, 0x00


	//----- nvinfo : EIATTR_KPARAM_INFO
	.align		4
.L_1779:
        /*0058*/ 	.byte	0x04, 0x17
        /*005a*/ 	.short	(.L_1781 - .L_1780)
.L_1780:
        /*005c*/ 	.word	0x00000000
        /*0060*/ 	.short	0x0001
        /*0062*/ 	.short	0x0008
        /*0064*/ 	.byte	0x00, 0xf5, 0x21, 0x00


	//----- nvinfo : EIATTR_KPARAM_INFO
	.align		4
.L_1781:
        /*0068*/ 	.byte	0x04, 0x17
        /*006a*/ 	.short	(.L_1783 - .L_1782)
.L_1782:
        /*006c*/ 	.word	0x00000000
        /*0070*/ 	.short	0x0000
        /*0072*/ 	.short	0x0000
        /*0074*/ 	.byte	0x00, 0xf5, 0x21, 0x00


	//----- nvinfo : EIATTR_SPARSE_MMA_MASK
	.align		4
.L_1783:
        /*0078*/ 	.byte	0x03, 0x50
        /*007a*/ 	.short	0x0000


	//----- nvinfo : EIATTR_MAXREG_COUNT
	.align		4
        /*007c*/ 	.byte	0x03, 0x1b
        /*007e*/ 	.short	0x00ff


	//----- nvinfo : EIATTR_NUM_BARRIERS
	.align		4
        /*0080*/ 	.byte	0x02, 0x4c
        /*0082*/ 	.byte	0x01
	.zero		1


	//----- nvinfo : EIATTR_MERCURY_ISA_VERSION
	.align		4
        /*0084*/ 	.byte	0x03, 0x5f
        /*0086*/ 	.short	0x0101


	//----- nvinfo : EIATTR_COOP_GROUP_MASK_REGIDS
	.align		4
        /*0088*/ 	.byte	0x04, 0x29
        /*008a*/ 	.short	(.L_1785 - .L_1784)


	//   ....[0]....
.L_1784:
        /*008c*/ 	.word	0xffffffff


	//   ....[1]....
        /*0090*/ 	.word	0xffffffff


	//   ....[2]....
        /*0094*/ 	.word	0xffffffff


	//   ....[3]....
        /*0098*/ 	.word	0xffffffff


	//   ....[4]....
        /*009c*/ 	.word	0xffffffff


	//   ....[5]....
        /*00a0*/ 	.word	0xffffffff


	//   ....[6]....
        /*00a4*/ 	.word	0xffffffff


	//   ....[7]....
        /*00a8*/ 	.word	0xffffffff


	//   ....[8]....
        /*00ac*/ 	.word	0xffffffff


	//   ....[9]....
        /*00b0*/ 	.word	0xffffffff


	//   ....[10]....
        /*00b4*/ 	.word	0xffffffff


	//   ....[11]....
        /*00b8*/ 	.word	0xffffffff


	//   ....[12]....
        /*00bc*/ 	.word	0xffffffff


	//   ....[13]....
        /*00c0*/ 	.word	0xffffffff


	//   ....[14]....
        /*00c4*/ 	.word	0xffffffff


	//   ....[15]....
        /*00c8*/ 	.word	0xffffffff


	//   ....[16]....
        /*00cc*/ 	.word	0xffffffff


	//   ....[17]....
        /*00d0*/ 	.word	0xffffffff


	//   ....[18]....
        /*00d4*/ 	.word	0xffffffff


	//   ....[19]....
        /*00d8*/ 	.word	0xffffffff


	//   ....[20]....
        /*00dc*/ 	.word	0xffffffff


	//   ....[21]....
        /*00e0*/ 	.word	0xffffffff


	//   ....[22]....
        /*00e4*/ 	.word	0xffffffff


	//   ....[23]....
        /*00e8*/ 	.word	0xffffffff


	//   ....[24]....
        /*00ec*/ 	.word	0xffffffff


	//   ....[25]....
        /*00f0*/ 	.word	0xffffffff


	//   ....[26]....
        /*00f4*/ 	.word	0xffffffff


	//   ....[27]....
        /*00f8*/ 	.word	0xffffffff


	//   ....[28]....
        /*00fc*/ 	.word	0xffffffff


	//   ....[29]....
        /*0100*/ 	.word	0xffffffff


	//   ....[30]....
        /*0104*/ 	.word	0xffffffff


	//   ....[31]....
        /*0108*/ 	.word	0xffffffff


	//   ....[32]....
        /*010c*/ 	.word	0xffffffff


	//   ....[33]....
        /*0110*/ 	.word	0xffffffff


	//   ....[34]....
        /*0114*/ 	.word	0xffffffff


	//   ....[35]....
        /*0118*/ 	.word	0xffffffff


	//   ....[36]....
        /*011c*/ 	.word	0xffffffff


	//   ....[37]....
        /*0120*/ 	.word	0xffffffff


	//   ....[38]....
        /*0124*/ 	.word	0xffffffff


	//   ....[39]....
        /*0128*/ 	.word	0xffffffff


	//   ....[40]....
        /*012c*/ 	.word	0xffffffff


	//   ....[41]....
        /*0130*/ 	.word	0xffffffff


	//   ....[42]....
        /*0134*/ 	.word	0xffffffff


	//   ....[43]....
        /*0138*/ 	.word	0xffffffff


	//   ....[44]....
        /*013c*/ 	.word	0xffffffff


	//   ....[45]....
        /*0140*/ 	.word	0xffffffff


	//   ....[46]....
        /*0144*/ 	.word	0xffffffff


	//   ....[47]....
        /*0148*/ 	.word	0xffffffff


	//   ....[48]....
        /*014c*/ 	.word	0xffffffff


	//   ....[49]....
        /*0150*/ 	.word	0xffffffff


	//   ....[50]....
        /*0154*/ 	.word	0xffffffff


	//   ....[51]....
        /*0158*/ 	.word	0xffffffff


	//   ....[52]....
        /*015c*/ 	.word	0xffffffff


	//   ....[53]....
        /*0160*/ 	.word	0xffffffff


	//   ....[54]....
        /*0164*/ 	.word	0xffffffff


	//   ....[55]....
        /*0168*/ 	.word	0xffffffff


	//   ....[56]....
        /*016c*/ 	.word	0xffffffff


	//   ....[57]....
        /*0170*/ 	.word	0xffffffff


	//   ....[58]....
        /*0174*/ 	.word	0xffffffff


	//   ....[59]....
        /*0178*/ 	.word	0xffffffff


	//----- nvinfo : EIATTR_COOP_GROUP_INSTR_OFFSETS
	.align		4
.L_1785:
        /*017c*/ 	.byte	0x04, 0x28
        /*017e*/ 	.short	(.L_1787 - .L_1786)


	//   ....[0]....
.L_1786:
        /*0180*/ 	.word	0x00001750


	//   ....[1]....
        /*0184*/ 	.word	0x00001780


	//   ....[2]....
        /*0188*/ 	.word	0x000017a0


	//   ....[3]....
        /*018c*/ 	.word	0x000017c0


	//   ....[4]....
        /*0190*/ 	.word	0x000017e0


	//   ....[5]....
        /*0194*/ 	.word	0x00001800


	//   ....[6]....
        /*0198*/ 	.word	0x00001830


	//   ....[7]....
        /*019c*/ 	.word	0x00001860


	//   ....[8]....
        /*01a0*/ 	.word	0x00001880


	//   ....[9]....
        /*01a4*/ 	.word	0x000018a0


	//   ....[10]....
        /*01a8*/ 	.word	0x000018c0


	//   ....[11]....
        /*01ac*/ 	.word	0x000018e0


	//   ....[12]....
        /*01b0*/ 	.word	0x000018f0


	//   ....[13]....
        /*01b4*/ 	.word	0x00001920


	//   ....[14]....
        /*01b8*/ 	.word	0x00001940


	//   ....[15]....
        /*01bc*/ 	.word	0x00001960


	//   ....[16]....
        /*01c0*/ 	.word	0x00001980


	//   ....[17]....
        /*01c4*/ 	.word	0x000019a0


	//   ....[18]....
        /*01c8*/ 	.word	0x000019c0


	//   ....[19]....
        /*01cc*/ 	.word	0x000019d0


	//   ....[20]....
        /*01d0*/ 	.word	0x00001a00


	//   ....[21]....
        /*01d4*/ 	.word	0x00001a20


	//   ....[22]....
        /*01d8*/ 	.word	0x00001a40


	//   ....[23]....
        /*01dc*/ 	.word	0x00001a60


	//   ....[24]....
        /*01e0*/ 	.word	0x00001a80


	//   ....[25]....
        /*01e4*/ 	.word	0x00001aa0


	//   ....[26]....
        /*01e8*/ 	.word	0x00001ab0


	//   ....[27]....
        /*01ec*/ 	.word	0x00001ad0


	//   ....[28]....
        /*01f0*/ 	.word	0x00001af0


	//   ....[29]....
        /*01f4*/ 	.word	0x00001b10


	//   ....[30]....
        /*01f8*/ 	.word	0x00001b40


	//   ....[31]....
        /*01fc*/ 	.word	0x00001b60


	//   ....[32]....
        /*0200*/ 	.word	0x00001b80


	//   ....[33]....
        /*0204*/ 	.word	0x00001ba0


	//   ....[34]....
        /*0208*/ 	.word	0x00001bc0


	//   ....[35]....
        /*020c*/ 	.word	0x00001be0


	//   ....[36]....
        /*0210*/ 	.word	0x00001bf0


	//   ....[37]....
        /*0214*/ 	.word	0x00001c10


	//   ....[38]....
        /*0218*/ 	.word	0x00001c30


	//   ....[39]....
        /*021c*/ 	.word	0x00001c50


	//   ....[40]....
        /*0220*/ 	.word	0x00001c70


	//   ....[41]....
        /*0224*/ 	.word	0x00001ca0


	//   ....[42]....
        /*0228*/ 	.word	0x00001cc0


	//   ....[43]....
        /*022c*/ 	.word	0x00001ce0


	//   ....[44]....
        /*0230*/ 	.word	0x00001d00


	//   ....[45]....
        /*0234*/ 	.word	0x00001d30


	//   ....[46]....
        /*0238*/ 	.word	0x00001d50


	//   ....[47]....
        /*023c*/ 	.word	0x00001d60


	//   ....[48]....
        /*0240*/ 	.word	0x00001d80


	//   ....[49]....
        /*0244*/ 	.word	0x00001da0


	//   ....[50]....
        /*0248*/ 	.word	0x00001f10


	//   ....[51]....
        /*024c*/ 	.word	0x00001f20


	//   ....[52]....
        /*0250*/ 	.word	0x00001f50


	//   ....[53]....
        /*0254*/ 	.word	0x00001f60


	//   ....[54]....
        /*0258*/ 	.word	0x00001f90


	//   ....[55]....
        /*025c*/ 	.word	0x00001fa0


	//   ....[56]....
        /*0260*/ 	.word	0x00001fd0


	//   ....[57]....
        /*0264*/ 	.word	0x00001ff0


	//   ....[58]....
        /*0268*/ 	.word	0x00002040


	//   ....[59]....
        /*026c*/ 	.word	0x00002060


	//----- nvinfo : EIATTR_VRC_CTA_INIT_COUNT
	.align		4
.L_1787:
        /*0270*/ 	.byte	0x02, 0x4a
	.zero		1
	.zero		1


	//----- nvinfo : EIATTR_EXIT_INSTR_OFFSETS
	.align		4
        /*0274*/ 	.byte	0x04, 0x1c
        /*0276*/ 	.short	(.L_1789 - .L_1788)


	//   ....[0]....
.L_1788:
        /*0278*/ 	.word	0x000015f0


	//   ....[1]....
        /*027c*/ 	.word	0x00002190


	//   ....[2]....
        /*0280*/ 	.word	0x00002200


	//----- nvinfo : EIATTR_CRS_STACK_SIZE
	.align		4
.L_1789:
        /*0284*/ 	.byte	0x04, 0x1e
        /*0286*/ 	.short	(.L_1791 - .L_1790)
.L_1790:
        /*0288*/ 	.word	0x00000000


	//----- nvinfo : EIATTR_CBANK_PARAM_SIZE
	.align		4
.L_1791:
        /*028c*/ 	.byte	0x03, 0x19
        /*028e*/ 	.short	0x0028


	//----- nvinfo : EIATTR_PARAM_CBANK
	.align		4
        /*0290*/ 	.byte	0x04, 0x0a
        /*0292*/ 	.short	(.L_1793 - .L_1792)
	.align		4
.L_1792:
        /*0294*/ 	.word	index@(.nv.constant0.mul_mat_vec_q5_0_q8_1_cuda6)
        /*0298*/ 	.short	0x0380
        /*029a*/ 	.short	0x0028


	//----- nvinfo : EIATTR_SW_WAR
	.align		4
.L_1793:
        /*029c*/ 	.byte	0x04, 0x36
        /*029e*/ 	.short	(.L_1795 - .L_1794)
.L_1794:
        /*02a0*/ 	.word	0x00000008
.L_1795:


//--------------------- .nv.info.mul_mat_vec_q4_1_q8_1_cuda6 --------------------------
	.section	.nv.info.mul_mat_vec_q4_1_q8_1_cuda6,"",@"SHT_CUDA_INFO"
	.sectionflags	@""
	.align	4


	//----- nvinfo : EIATTR_CUDA_API_VERSION
	.align		4
        /*0000*/ 	.byte	0x04, 0x37
        /*0002*/ 	.short	(.L_1797 - .L_1796)
.L_1796:
        /*0004*/ 	.word	0x00000082


	//----- nvinfo : EIATTR_KPARAM_INFO
	.align		4
.L_1797:
        /*0008*/ 	.byte	0x04, 0x17
        /*000a*/ 	.short	(.L_1799 - .L_1798)
.L_1798:
        /*000c*/ 	.word	0x00000000
        /*0010*/ 	.short	0x0006
        /*0012*/ 	.short	0x0024
        /*0014*/ 	.byte	0x00, 0xf0, 0x11, 0x00


	//----- nvinfo : EIATTR_KPARAM_INFO
	.align		4
.L_1799:
        /*0018*/ 	.byte	0x04, 0x17
        /*001a*/ 	.short	(.L_1801 - .L_1800)
.L_1800:
        /*001c*/ 	.word	0x00000000
        /*0020*/ 	.short	0x0005
        /*0022*/ 	.short	0x0020
        /*0024*/ 	.byte	0x00, 0xf0, 0x11, 0x00


	//----- nvinfo : EIATTR_KPARAM_INFO
	.align		4
.L_1801:
        /*0028*/ 	.byte	0x04, 0x17
        /*002a*/ 	.short	(.L_1803 - .L_1802)
.L_1802:
        /*002c*/ 	.word	0x00000000
        /*0030*/ 	.short	0x0004
        /*0032*/ 	.short	0x001c
        /*0034*/ 	.byte	0x00, 0xf0, 0x11, 0x00


	//----- nvinfo : EIATTR_KPARAM_INFO
	.align		4
.L_1803:
        /*0038*/ 	.byte	0x04, 0x17
        /*003a*/ 	.short	(.L_1805 - .L_1804)
.L_1804:
        /*003c*/ 	.word	0x00000000
        /*0040*/ 	.short	0x0003
        /*0042*/ 	.short	0x0018
        /*0044*/ 	.byte	0x00, 0xf0, 0x11, 0x00


	//----- nvinfo : EIATTR_KPARAM_INFO
	.align		4
.L_1805:
        /*0048*/ 	.byte	0x04, 0x17
        /*004a*/ 	.short	(.L_1807 - .L_1806)
.L_1806:
        /*004c*/ 	.word	0x00000000
        /*0050*/ 	.short	0x0002
        /*0052*/ 	.short	0x0010
        /*0054*/ 	.byte	0x00, 0xf5, 0x21, 0x00


	//----- nvinfo : EIATTR_KPARAM_INFO
	.align		4
.L_1807:
        /*0058*/ 	.byte	0x04, 0x17
        /*005a*/ 	.short	(.L_1809 - .L_1808)
.L_1808:
        /*005c*/ 	.word	0x00000000
        /*0060*/ 	.short	0x0001
        /*0062*/ 	.short	0x0008
        /*0064*/ 	.byte	0x00, 0xf5, 0x21, 0x00


	//----- nvinfo : EIATTR_KPARAM_INFO
	.align		4
.L_1809:
        /*0068*/ 	.byte	0x04, 0x17
        /*006a*/ 	.short	(.L_1811 - .L_1810)
.L_1810:
        /*006c*/ 	.word	0x00000000
        /*0070*/ 	.short	0x0000
        /*0072*/ 	.short	0x0000
        /*0074*/ 	.byte	0x00, 0xf5, 0x21, 0x00


	//----- nvinfo : EIATTR_SPARSE_MMA_MASK
	.align		4
.L_1811:
        /*0078*/ 	.byte	0x03, 0x50
        /*007a*/ 	.short	0x0000


	//----- nvinfo : EIATTR_MAXREG_COUNT
	.align		4
        /*007c*/ 	.byte	0x03, 0x1b
        /*007e*/ 	.short	0x00ff


	//----- nvinfo : EIATTR_NUM_BARRIERS
	.align		4
        /*0080*/ 	.byte	0x02, 0x4c
        /*0082*/ 	.byte	0x01
	.zero		1


	//----- nvinfo : EIATTR_MERCURY_ISA_VERSION
	.align		4
        /*0084*/ 	.byte	0x03, 0x5f
        /*0086*/ 	.short	0x0101


	//----- nvinfo : EIATTR_COOP_GROUP_MASK_REGIDS
	.align		4
        /*0088*/ 	.byte	0x04, 0x29
        /*008a*/ 	.short	(.L_1813 - .L_1812)


	//   ....[0]....
.L_1812:
        /*008c*/ 	.word	0xffffffff


	//   ....[1]....
        /*0090*/ 	.word	0xffffffff


	//   ....[2]....
        /*0094*/ 	.word	0xffffffff


	//   ....[3]....
        /*0098*/ 	.word	0xffffffff


	//   ....[4]....
        /*009c*/ 	.word	0xffffffff


	//   ....[5]....
        /*00a0*/ 	.word	0xffffffff


	//   ....[6]....
        /*00a4*/ 	.word	0xffffffff


	//   ....[7]....
        /*00a8*/ 	.word	0xffffffff


	//   ....[8]....
        /*00ac*/ 	.word	0xffffffff


	//   ....[9]....
        /*00b0*/ 	.word	0xffffffff


	//   ....[10]....
        /*00b4*/ 	.word	0xffffffff


	//   ....[11]....
        /*00b8*/ 	.word	0xffffffff


	//   ....[12]....
        /*00bc*/ 	.word	0xffffffff


	//   ....[13]....
        /*00c0*/ 	.word	0xffffffff


	//   ....[14]....
        /*00c4*/ 	.word	0xffffffff


	//   ....[15]....
        /*00c8*/ 	.word	0xffffffff


	//   ....[16]....
        /*00cc*/ 	.word	0xffffffff


	//   ....[17]....
        /*00d0*/ 	.word	0xffffffff


	//   ....[18]....
        /*00d4*/ 	.word	0xffffffff


	//   ....[19]....
        /*00d8*/ 	.word	0xffffffff


	//   ....[20]....
        /*00dc*/ 	.word	0xffffffff


	//   ....[21]....
        /*00e0*/ 	.word	0xffffffff


	//   ....[22]....
        /*00e4*/ 	.word	0xffffffff


	//   ....[23]....
        /*00e8*/ 	.word	0xffffffff


	//   ....[24]....
        /*00ec*/ 	.word	0xffffffff


	//   ....[25]....
        /*00f0*/ 	.word	0xffffffff


	//   ....[26]....
        /*00f4*/ 	.word	0xffffffff


	//   ....[27]....
        /*00f8*/ 	.word	0xffffffff


	//   ....[28]....
        /*00fc*/ 	.word	0xffffffff


	//   ....[29]....
        /*0100*/ 	.word	0xffffffff


	//   ....[30]....
        /*0104*/ 	.word	0xffffffff


	//   ....[31]....
        /*0108*/ 	.word	0xffffffff


	//   ....[32]....
        /*010c*/ 	.word	0xffffffff


	//   ....[33]....
        /*0110*/ 	.word	0xffffffff


	//   ....[34]....
        /*0114*/ 	.word	0xffffffff


	//   ....[35]....
        /*0118*/ 	.word	0xffffffff


	//   ....[36]....
        /*011c*/ 	.word	0xffffffff


	//   ....[37]....
        /*0120*/ 	.word	0xffffffff


	//   ....[38]....
        /*0124*/ 	.word	0xffffffff


	//   ....[39]....
        /*0128*/ 	.word	0xffffffff


	//   ....[40]....
        /*012c*/ 	.word	0xffffffff


	//   ....[41]....
        /*0130*/ 	.word	0xffffffff


	//   ....[42]....
        /*0134*/ 	.word	0xffffffff


	//   ....[43]....
        /*0138*/ 	.word	0xffffffff


	//   ....[44]....
        /*013c*/ 	.word	0xffffffff


	//   ....[45]....
        /*0140*/ 	.word	0xffffffff


	//   ....[46]....
        /*0144*/ 	.word	0xffffffff


	//   ....[47]....
        /*0148*/ 	.word	0xffffffff


	//   ....[48]....
        /*014c*/ 	.word	0xffffffff


	//   ....[49]....
        /*0150*/ 	.word	0xffffffff


	//   ....[50]....
        /*0154*/ 	.word	0xffffffff


	//   ....[51]....
        /*0158*/ 	.word	0xffffffff


	//   ....[52]....
        /*015c*/ 	.word	0xffffffff


	//   ....[53]....
        /*0160*/ 	.word	0xffffffff


	//   ....[54]....
        /*0164*/ 	.word	0xffffffff


	//   ....[55]....
        /*0168*/ 	.word	0xffffffff


	//   ....[56]....
        /*016c*/ 	.word	0xffffffff


	//   ....[57]....
        /*0170*/ 	.word	0xffffffff


	//   ....[58]....
        /*0174*/ 	.word	0xffffffff


	//   ....[59]....
        /*0178*/ 	.word	0xffffffff


	//----- nvinfo : EIATTR_COOP_GROUP_INSTR_OFFSETS
	.align		4
.L_1813:
        /*017c*/ 	.byte	0x04, 0x28
        /*017e*/ 	.short	(.L_1815 - .L_1814)


	//   ....[0]....
.L_1814:
        /*0180*/ 	.word	0x00001450


	//   ....[1]....
        /*0184*/ 	.word	0x00001480


	//   ....[2]....
        /*0188*/ 	.word	0x000014a0


	//   ....[3]....
        /*018c*/ 	.word	0x000014c0


	//   ....[4]....
        /*0190*/ 	.word	0x000014e0


	//   ....[5]....
        /*0194*/ 	.word	0x00001500


	//   ....[6]....
        /*0198*/ 	.word	0x00001530


	//   ....[7]....
        /*019c*/ 	.word	0x00001550


	//   ....[8]....
        /*01a0*/ 	.word	0x00001570


	//   ....[9]....
        /*01a4*/ 	.word	0x00001590


	//   ....[10]....
        /*01a8*/ 	.word	0x000015c0


	//   ....[11]....
        /*01ac*/ 	.word	0x000015e0


	//   ....[12]....
        /*01b0*/ 	.word	0x00001600


	//   ....[13]....
        /*01b4*/ 	.word	0x00001620


	//   ....[14]....
        /*01b8*/ 	.word	0x00001640


	//   ....[15]....
        /*01bc*/ 	.word	0x00001660


	//   ....[16]....
        /*01c0*/ 	.word	0x00001670


	//   ....[17]....
        /*01c4*/ 	.word	0x00001690


	//   ....[18]....
        /*01c8*/ 	.word	0x000016b0


	//   ....[19]....
        /*01cc*/ 	.word	0x000016d0


	//   ....[20]....
        /*01d0*/ 	.word	0x00001700


	//   ....[21]....
        /*01d4*/ 	.word	0x00001720


	//   ....[22]....
        /*01d8*/ 	.word	0x00001740


	//   ....[23]....
        /*01dc*/ 	.word	0x00001760


	//   ....[24]....
        /*01e0*/ 	.word	0x00001780


	//   ....[25]....
        /*01e4*/ 	.word	0x000017a0


	//   ....[26]....
        /*01e8*/ 	.word	0x000017b0


	//   ....[27]....
        /*01ec*/ 	.word	0x000017d0


	//   ....[28]....
        /*01f0*/ 	.word	0x000017f0


	//   ....[29]....
        /*01f4*/ 	.word	0x00001810


	//   ....[30]....
        /*01f8*/ 	.word	0x00001840


	//   ....[31]....
        /*01fc*/ 	.word	0x00001860


	//   ....[32]....
        /*0200*/ 	.word	0x00001880


	//   ....[33]....
        /*0204*/ 	.word	0x000018a0


	//   ....[34]....
        /*0208*/ 	.word	0x000018c0


	//   ....[35]....
        /*020c*/ 	.word	0x000018e0


	//   ....[36]....
        /*0210*/ 	.word	0x000018f0


	//   ....[37]....
        /*0214*/ 	.word	0x00001910


	//   ....[38]....
        /*0218*/ 	.word	0x00001930


	//   ....[39]....
        /*021c*/ 	.word	0x00001950


	//   ....[40]....
        /*0220*/ 	.word	0x00001970


	//   ....[41]....
        /*0224*/ 	.word	0x000019a0


	//   ....[42]....
        /*0228*/ 	.word	0x000019c0


	//   ....[43]....
        /*022c*/ 	.word	0x000019e0


	//   ....[44]....
        /*0230*/ 	.word	0x00001a00


	//   ....[45]....
        /*0234*/ 	.word	0x00001a30


	//   ....[46]....
        /*0238*/ 	.word	0x00001a50


	//   ....[47]....
        /*023c*/ 	.word	0x00001a60


	//   ....[48]....
        /*0240*/ 	.word	0x00001a80


	//   ....[49]....
        /*0244*/ 	.word	0x00001aa0


	//   ....[50]....
        /*0248*/ 	.word	0x00001c20


	//   ....[51]....
        /*024c*/ 	.word	0x00001c30


	//   ....[52]....
        /*0250*/ 	.word	0x00001c60


	//   ....[53]....
        /*0254*/ 	.word	0x00001c80


	//   ....[54]....
        /*0258*/ 	.word	0x00001cb0


	//   ....[55]....
        /*025c*/ 	.word	0x00001cc0


	//   ....[56]....
        /*0260*/ 	.word	0x00001cf0


	//   ....[57]....
        /*0264*/ 	.word	0x00001d00


	//   ....[58]....
        /*0268*/ 	.word	0x00001d50


	//   ....[59]....
        /*026c*/ 	.word	0x00001d70


	//----- nvinfo : EIATTR_VRC_CTA_INIT_COUNT
	.align		4
.L_1815:
        /*0270*/ 	.byte	0x02, 0x4a
	.zero		1
	.zero		1


	//----- nvinfo : EIATTR_EXIT_INSTR_OFFSETS
	.align		4
        /*0274*/ 	.byte	0x04, 0x1c
        /*0276*/ 	.short	(.L_1817 - .L_1816)


	//   ....[0]....
.L_1816:
        /*0278*/ 	.word	0x00001300


	//   ....[1]....
        /*027c*/ 	.word	0x00001ea0


	//   ....[2]....
        /*0280*/ 	.word	0x00001f10


	//----- nvinfo : EIATTR_CRS_STACK_SIZE
	.align		4
.L_1817:
        /*0284*/ 	.byte	0x04, 0x1e
        /*0286*/ 	.short	(.L_1819 - .L_1818)
.L_1818:
        /*0288*/ 	.word	0x00000000


	//----- nvinfo : EIATTR_CBANK_PARAM_SIZE
	.align		4
.L_1819:
        /*028c*/ 	.byte	0x03, 0x19
        /*028e*/ 	.short	0x0028


	//----- nvinfo : EIATTR_PARAM_CBANK
	.align		4
        /*0290*/ 	.byte	0x04, 0x0a
        /*0292*/ 	.short	(.L_1821 - .L_1820)
	.align		4
.L_1820:
        /*0294*/ 	.word	index@(.nv.constant0.mul_mat_vec_q4_1_q8_1_cuda6)
        /*0298*/ 	.short	0x0380
        /*029a*/ 	.short	0x0028


	//----- nvinfo : EIATTR_SW_WAR
	.align		4
.L_1821:
        /*029c*/ 	.byte	0x04, 0x36
        /*029e*/ 	.short	(.L_1823 - .L_1822)
.L_1822:
        /*02a0*/ 	.word	0x00000008
.L_1823:


//--------------------- .nv.info.mul_mat_vec_q4_0_q8_1_cuda6 --------------------------
	.section	.nv.info.mul_mat_vec_q4_0_q8_1_cuda6,"",@"SHT_CUDA_INFO"
	.sectionflags	@""
	.align	4


	//----- nvinfo : EIATTR_CUDA_API_VERSION
	.align		4
        /*0000*/ 	.byte	0x04, 0x37
        /*0002*/ 	.short	(.L_1825 - .L_1824)
.L_1824:
        /*0004*/ 	.word	0x00000082


	//----- nvinfo : EIATTR_KPARAM_INFO
	.align		4
.L_1825:
        /*0008*/ 	.byte	0x04, 0x17
        /*000a*/ 	.short	(.L_1827 - .L_1826)
.L_1826:
        /*000c*/ 	.word	0x00000000
        /*0010*/ 	.short	0x0006
        /*0012*/ 	.short	0x0024
        /*0014*/ 	.byte	0x00, 0xf0, 0x11, 0x00


	//----- nvinfo : EIATTR_KPARAM_INFO
	.align		4
.L_1827:
        /*0018*/ 	.byte	0x04, 0x17
        /*001a*/ 	.short	(.L_1829 - .L_1828)
.L_1828:
        /*001c*/ 	.word	0x00000000
        /*0020*/ 	.short	0x0005
        /*0022*/ 	.short	0x0020
        /*0024*/ 	.byte	0x00, 0xf0, 0x11, 0x00


	//----- nvinfo : EIATTR_KPARAM_INFO
	.align		4
.L_1829:
        /*0028*/ 	.byte	0x04, 0x17
        /*002a*/ 	.short	(.L_1831 - .L_1830)
.L_1830:
        /*002c*/ 	.word	0x00000000
        /*0030*/ 	.short	0x0004
        /*0032*/ 	.short	0x001c
        /*0034*/ 	.byte	0x00, 0xf0, 0x11, 0x00


	//----- nvinfo : EIATTR_KPARAM_INFO
	.align		4
.L_1831:
        /*0038*/ 	.byte	0x04, 0x17
        /*003a*/ 	.short	(.L_1833 - .L_1832)
.L_1832:
        /*003c*/ 	.word	0x00000000
        /*0040*/ 	.short	0x0003
        /*0042*/ 	.short	0x0018
        /*0044*/ 	.byte	0x00, 0xf0, 0x11, 0x00


	//----- nvinfo : EIATTR_KPARAM_INFO
	.align		4
.L_1833:
        /*0048*/ 	.byte	0x04, 0x17
        /*004a*/ 	.short	(.L_1835 - .L_1834)
.L_1834:
        /*004c*/ 	.word	0x00000000
        /*0050*/ 	.short	0x0002
        /*0052*/ 	.short	0x0010
        /*0054*/ 	.byte	0x00, 0xf5, 0x21, 0x00


	//----- nvinfo : EIATTR_KPARAM_INFO
	.align		4
.L_1835:
        /*0058*/ 	.byte	0x04, 0x17
        /*005a*/ 	.short	(.L_1837 - .L_1836)
.L_1836:
        /*005c*/ 	.word	0x00000000
        /*0060*/ 	.short	0x0001
        /*0062*/ 	.short	0x0008
        /*0064*/ 	.byte	0x00, 0xf5, 0x21, 0x00


	//----- nvinfo : EIATTR_KPARAM_INFO
	.align		4
.L_1837:
        /*0068*/ 	.byte	0x04, 0x17
        /*006a*/ 	.short	(.L_1839 - .L_1838)
.L_1838:
        /*006c*/ 	.word	0x00000000
        /*0070*/ 	.short	0x0000
        /*0072*/ 	.short	0x0000
        /*0074*/ 	.byte	0x00, 0xf5, 0x21, 0x00


	//----- nvinfo : EIATTR_SPARSE_MMA_MASK
	.align		4
.L_1839:
        /*0078*/ 	.byte	0x03, 0x50
        /*007a*/ 	.short	0x0000


	//----- nvinfo : EIATTR_MAXREG_COUNT
	.align		4
        /*007c*/ 	.byte	0x03, 0x1b
        /*007e*/ 	.short	0x00ff


	//----- nvinfo : EIATTR_NUM_BARRIERS
	.align		4
        /*0080*/ 	.byte	0x02, 0x4c
        /*0082*/ 	.byte	0x01
	.zero		1


	//----- nvinfo : EIATTR_MERCURY_ISA_VERSION
	.align		4
        /*0084*/ 	.byte	0x03, 0x5f
        /*0086*/ 	.short	0x0101


	//----- nvinfo : EIATTR_COOP_GROUP_MASK_REGIDS
	.align		4
        /*0088*/ 	.byte	0x04, 0x29
        /*008a*/ 	.short	(.L_1841 - .L_1840)


	//   ....[0]....
.L_1840:
        /*008c*/ 	.word	0xffffffff


	//   ....[1]....
        /*0090*/ 	.word	0xffffffff


	//   ....[2]....
        /*0094*/ 	.word	0xffffffff


	//   ....[3]....
        /*0098*/ 	.word	0xffffffff


	//   ....[4]....
        /*009c*/ 	.word	0xffffffff


	//   ....[5]....
        /*00a0*/ 	.word	0xffffffff


	//   ....[6]....
        /*00a4*/ 	.word	0xffffffff


	//   ....[7]....
        /*00a8*/ 	.word	0xffffffff


	//   ....[8]....
        /*00ac*/ 	.word	0xffffffff


	//   ....[9]....
        /*00b0*/ 	.word	0xffffffff


	//   ....[10]....
        /*00b4*/ 	.word	0xffffffff


	//   ....[11]....
        /*00b8*/ 	.word	0xffffffff


	//   ....[12]....
        /*00bc*/ 	.word	0xffffffff


	//   ....[13]....
        /*00c0*/ 	.word	0xffffffff


	//   ....[14]....
        /*00c4*/ 	.word	0xffffffff


	//   ....[15]....
        /*00c8*/ 	.word	0xffffffff


	//   ....[16]....
        /*00cc*/ 	.word	0xffffffff


	//   ....[17]....
        /*00d0*/ 	.word	0xffffffff


	//   ....[18]....
        /*00d4*/ 	.word	0xffffffff


	//   ....[19]....
        /*00d8*/ 	.word	0xffffffff


	//   ....[20]....
        /*00dc*/ 	.word	0xffffffff


	//   ....[21]....
        /*00e0*/ 	.word	0xffffffff


	//   ....[22]....
        /*00e4*/ 	.word	0xffffffff


	//   ....[23]....
        /*00e8*/ 	.word	0xffffffff


	//   ....[24]....
        /*00ec*/ 	.word	0xffffffff


	//   ....[25]....
        /*00f0*/ 	.word	0xffffffff


	//   ....[26]....
        /*00f4*/ 	.word	0xffffffff


	//   ....[27]....
        /*00f8*/ 	.word	0xffffffff


	//   ....[28]....
        /*00fc*/ 	.word	0xffffffff


	//   ....[29]....
        /*0100*/ 	.word	0xffffffff


	//   ....[30]....
        /*0104*/ 	.word	0xffffffff


	//   ....[31]....
        /*0108*/ 	.word	0xffffffff


	//   ....[32]....
        /*010c*/ 	.word	0xffffffff


	//   ....[33]....
        /*0110*/ 	.word	0xffffffff


	//   ....[34]....
        /*0114*/ 	.word	0xffffffff


	//   ....[35]....
        /*0118*/ 	.word	0xffffffff


	//   ....[36]....
        /*011c*/ 	.word	0xffffffff


	//   ....[37]....
        /*0120*/ 	.word	0xffffffff


	//   ....[38]....
        /*0124*/ 	.word	0xffffffff


	//   ....[39]....
        /*0128*/ 	.word	0xffffffff


	//   ....[40]....
        /*012c*/ 	.word	0xffffffff


	//   ....[41]....
        /*0130*/ 	.word	0xffffffff


	//   ....[42]....
        /*0134*/ 	.word	0xffffffff


	//   ....[43]....
        /*0138*/ 	.word	0xffffffff


	//   ....[44]....
        /*013c*/ 	.word	0xffffffff


	//   ....[45]....
        /*0140*/ 	.word	0xffffffff


	//   ....[46]....
        /*0144*/ 	.word	0xffffffff


	//   ....[47]....
        /*0148*/ 	.word	0xffffffff


	//   ....[48]....
        /*014c*/ 	.word	0xffffffff


	//   ....[49]....
        /*0150*/ 	.word	0xffffffff


	//   ....[50]....
        /*0154*/ 	.word	0xffffffff


	//   ....[51]....
        /*0158*/ 	.word	0xffffffff


	//   ....[52]....
        /*015c*/ 	.word	0xffffffff


	//   ....[53]....
        /*0160*/ 	.word	0xffffffff


	//   ....[54]....
        /*0164*/ 	.word	0xffffffff


	//   ....[55]....
        /*0168*/ 	.word	0xffffffff


	//   ....[56]....
        /*016c*/ 	.word	0xffffffff


	//   ....[57]....
        /*0170*/ 	.word	0xffffffff


	//   ....[58]....
        /*0174*/ 	.word	0xffffffff


	//   ....[59]....
        /*0178*/ 	.word	0xffffffff


	//----- nvinfo : EIATTR_COOP_GROUP_INSTR_OFFSETS
	.align		4
.L_1841:
        /*017c*/ 	.byte	0x04, 0x28
        /*017e*/ 	.short	(.L_1843 - .L_1842)


	//   ....[0]....
.L_1842:
        /*0180*/ 	.word	0x000012a0


	//   ....[1]....
        /*0184*/ 	.word	0x000012d0


	//   ....[2]....
        /*0188*/ 	.word	0x000012f0


	//   ....[3]....
        /*018c*/ 	.word	0x00001310


	//   ....[4]....
        /*0190*/ 	.word	0x00001330


	//   ....[5]....
        /*0194*/ 	.word	0x00001350


	//   ....[6]....
        /*0198*/ 	.word	0x00001380


	//   ....[7]....
        /*019c*/ 	.word	0x000013b0


	//   ....[8]....
        /*01a0*/ 	.word	0x000013d0


	//   ....[9]....
        /*01a4*/ 	.word	0x000013f0


	//   ....[10]....
        /*01a8*/ 	.word	0x00001410


	//   ....[11]....
        /*01ac*/ 	.word	0x00001430


	//   ....[12]....
        /*01b0*/ 	.word	0x00001440


	//   ....[13]....
        /*01b4*/ 	.word	0x00001470


	//   ....[14]....
        /*01b8*/ 	.word	0x00001490


	//   ....[15]....
        /*01bc*/ 	.word	0x000014b0


	//   ....[16]....
        /*01c0*/ 	.word	0x000014d0


	//   ....[17]....
        /*01c4*/ 	.word	0x000014f0


	//   ....[18]....
        /*01c8*/ 	.word	0x00001510


	//   ....[19]....
        /*01cc*/ 	.word	0x00001520


	//   ....[20]....
        /*01d0*/ 	.word	0x00001550


	//   ....[21]....
        /*01d4*/ 	.word	0x00001570


	//   ....[22]....
        /*01d8*/ 	.word	0x00001590


	//   ....[23]....
        /*01dc*/ 	.word	0x000015b0


	//   ....[24]....
        /*01e0*/ 	.word	0x000015d0


	//   ....[25]....
        /*01e4*/ 	.word	0x000015f0


	//   ....[26]....
        /*01e8*/ 	.word	0x00001600


	//   ....[27]....
        /*01ec*/ 	.word	0x00001620


	//   ....[28]....
        /*01f0*/ 	.word	0x00001640


	//   ....[29]....
        /*01f4*/ 	.word	0x00001660


	//   ....[30]....
        /*01f8*/ 	.word	0x00001690


	//   ....[31]....
        /*01fc*/ 	.word	0x000016b0


	//   ....[32]....
        /*0200*/ 	.word	0x000016d0


	//   ....[33]....
        /*0204*/ 	.word	0x000016f0


	//   ....[34]....
        /*0208*/ 	.word	0x00001710


	//   ....[35]....
        /*020c*/ 	.word	0x00001730


	//   ....[36]....
        /*0210*/ 	.word	0x00001740


	//   ....[37]....
        /*0214*/ 	.word	0x00001760


	//   ....[38]....
        /*0218*/ 	.word	0x00001780


	//   ....[39]....
        /*021c*/ 	.word	0x000017a0


	//   ....[40]....
        /*0220*/ 	.word	0x000017c0


	//   ....[41]....
        /*0224*/ 	.word	0x000017f0


	//   ....[42]....
        /*0228*/ 	.word	0x00001810


	//   ....[43]....
        /*022c*/ 	.word	0x00001830


	//   ....[44]....
        /*0230*/ 	.word	0x00001850


	//   ....[45]....
        /*0234*/ 	.word	0x00001880


	//   ....[46]....
        /*0238*/ 	.word	0x000018a0


	//   ....[47]....
        /*023c*/ 	.word	0x000018b0


	//   ....[48]....
        /*0240*/ 	.word	0x000018d0


	//   ....[49]....
        /*0244*/ 	.word	0x000018f0


	//   ....[50]....
        /*0248*/ 	.word	0x00001a60


	//   ....[51]....
        /*024c*/ 	.word	0x00001a70


	//   ....[52]....
        /*0250*/ 	.word	0x00001aa0


	//   ....[53]....
        /*0254*/ 	.word	0x00001ab0


	//   ....[54]....
        /*0258*/ 	.word	0x00001ae0


	//   ....[55]....
        /*025c*/ 	.word	0x00001af0


	//   ....[56]....
        /*0260*/ 	.word	0x00001b20


	//   ....[57]....
        /*0264*/ 	.word	0x00001b40


	//   ....[58]....
        /*0268*/ 	.word	0x00001b90


	//   ....[59]....
        /*026c*/ 	.word	0x00001bb0


	//----- nvinfo : EIATTR_VRC_CTA_INIT_COUNT
	.align		4
.L_1843:
        /*0270*/ 	.byte	0x02, 0x4a
	.zero		1
	.zero		1


	//----- nvinfo : EIATTR_EXIT_INSTR_OFFSETS
	.align		4
        /*0274*/ 	.byte	0x04, 0x1c
        /*0276*/ 	.short	(.L_1845 - .L_1844)


	//   ....[0]....
.L_1844:
        /*0278*/ 	.word	0x00001140


	//   ....[1]....
        /*027c*/ 	.word	0x00001ce0


	//   ....[2]....
        /*0280*/ 	.word	0x00001d50


	//----- nvinfo : EIATTR_CRS_STACK_SIZE
	.align		4
.L_1845:
        /*0284*/ 	.byte	0x04, 0x1e
        /*0286*/ 	.short	(.L_1847 - .L_1846)
.L_1846:
        /*0288*/ 	.word	0x00000000


	//----- nvinfo : EIATTR_CBANK_PARAM_SIZE
	.align		4
.L_1847:
        /*028c*/ 	.byte	0x03, 0x19
        /*028e*/ 	.short	0x0028


	//----- nvinfo : EIATTR_PARAM_CBANK
	.align		4
        /*0290*/ 	.byte	0x04, 0x0a
        /*0292*/ 	.short	(.L_1849 - .L_1848)
	.align		4
.L_1848:
        /*0294*/ 	.word	index@(.nv.constant0.mul_mat_vec_q4_0_q8_1_cuda6)
        /*0298*/ 	.short	0x0380
        /*029a*/ 	.short	0x0028


	//----- nvinfo : EIATTR_SW_WAR
	.align		4
.L_1849:
        /*029c*/ 	.byte	0x04, 0x36
        /*029e*/ 	.short	(.L_1851 - .L_1850)
.L_1850:
        /*02a0*/ 	.word	0x00000008
.L_1851:


//--------------------- .nv.info.mul_mat_vec_q6_K_q8_1_cuda5 --------------------------
	.section	.nv.info.mul_mat_vec_q6_K_q8_1_cuda5,"",@"SHT_CUDA_INFO"
	.sectionflags	@""
	.align	4


	//----- nvinfo : EIATTR_CUDA_API_VERSION
	.align		4
        /*0000*/ 	.byte	0x04, 0x37
        /*0002*/ 	.short	(.L_1853 - .L_1852)
.L_1852:
        /*0004*/ 	.word	0x00000082


	//----- nvinfo : EIATTR_KPARAM_INFO
	.align		4
.L_1853:
        /*0008*/ 	.byte	0x04, 0x17
        /*000a*/ 	.short	(.L_1855 - .L_1854)
.L_1854:
        /*000c*/ 	.word	0x00000000
        /*0010*/ 	.short	0x0006
        /*0012*/ 	.short	0x0024
        /*0014*/ 	.byte	0x00, 0xf0, 0x11, 0x00


	//----- nvinfo : EIATTR_KPARAM_INFO
	.align		4
.L_1855:
        /*0018*/ 	.byte	0x04, 0x17
        /*001a*/ 	.short	(.L_1857 - .L_1856)
.L_1856:
        /*001c*/ 	.word	0x00000000
        /*0020*/ 	.short	0x0005
        /*0022*/ 	.short	0x0020
        /*0024*/ 	.byte	0x00, 0xf0, 0x11, 0x00


	//----- nvinfo : EIATTR_KPARAM_INFO
	.align		4
.L_1857:
        /*0028*/ 	.byte	0x04, 0x17
        /*002a*/ 	.short	(.L_1859 - .L_1858)
.L_1858:
        /*002c*/ 	.word	0x00000000
        /*0030*/ 	.short	0x0004
        /*0032*/ 	.short	0x001c
        /*0034*/ 	.byte	0x00, 0xf0, 0x11, 0x00


	//----- nvinfo : EIATTR_KPARAM_INFO
	.align		4
.L_1859:
        /*0038*/ 	.byte	0x04, 0x17
        /*003a*/ 	.short	(.L_1861 - .L_1860)
.L_1860:
        /*003c*/ 	.word	0x00000000
        /*0040*/ 	.short	0x0003
        /*0042*/ 	.short	0x0018
        /*0044*/ 	.byte	0x00, 0xf0, 0x11, 0x00


	//----- nvinfo : EIATTR_KPARAM_INFO
	.align		4
.L_1861:
        /*0048*/ 	.byte	0x04, 0x17
        /*004a*/ 	.short	(.L_1863 - .L_1862)
.L_1862:
        /*004c*/ 	.word	0x00000000
        /*0050*/ 	.short	0x0002
        /*0052*/ 	.short	0x0010
        /*0054*/ 	.byte	0x00, 0xf5, 0x21, 0x00


	//----- nvinfo : EIATTR_KPARAM_INFO
	.align		4
.L_1863:
        /*0058*/ 	.byte	0x04, 0x17
        /*005a*/ 	.short	(.L_1865 - .L_1864)
.L_1864:
        /*005c*/ 	.word	0x00000000
        /*0060*/ 	.short	0x0001
        /*0062*/ 	.short	0x0008
        /*0064*/ 	.byte	0x00, 0xf5, 0x21, 0x00


	//----- nvinfo : EIATTR_KPARAM_INFO
	.align		4
.L_1865:
        /*0068*/ 	.byte	0x04, 0x17
        /*006a*/ 	.short	(.L_1867 - .L_1866)
.L_1866:
        /*006c*/ 	.word	0x00000000
        /*0070*/ 	.short	0x0000
        /*0072*/ 	.short	0x0000
        /*0074*/ 	.byte	0x00, 0xf5, 0x21, 0x00


	//----- nvinfo : EIATTR_SPARSE_MMA_MASK
	.align		4
.L_1867:
        /*0078*/ 	.byte	0x03, 0x50
        /*007a*/ 	.short	0x0000


	//----- nvinfo : EIATTR_MAXREG_COUNT
	.align		4
        /*007c*/ 	.byte	0x03, 0x1b
        /*007e*/ 	.short	0x00ff


	//----- nvinfo : EIATTR_NUM_BARRIERS
	.align		4
        /*0080*/ 	.byte	0x02, 0x4c
        /*0082*/ 	.byte	0x01
	.zero		1


	//----- nvinfo : EIATTR_MERCURY_ISA_VERSION
	.align		4
        /*0084*/ 	.byte	0x03, 0x5f
        /*0086*/ 	.short	0x0101


	//----- nvinfo : EIATTR_COOP_GROUP_MASK_REGIDS
	.align		4
        /*0088*/ 	.byte	0x04, 0x29
        /*008a*/ 	.short	(.L_1869 - .L_1868)


	//   ....[0]....
.L_1868:
        /*008c*/ 	.word	0xffffffff


	//   ....[1]....
        /*0090*/ 	.word	0xffffffff


	//   ....[2]....
        /*0094*/ 	.word	0xffffffff


	//   ....[3]....
        /*0098*/ 	.word	0xffffffff


	//   ....[4]....
        /*009c*/ 	.word	0xffffffff


	//   ....[5]....
        /*00a0*/ 	.word	0xffffffff


	//   ....[6]....
        /*00a4*/ 	.word	0xffffffff


	//   ....[7]....
        /*00a8*/ 	.word	0xffffffff


	//   ....[8]....
        /*00ac*/ 	.word	0xffffffff


	//   ....[9]....
        /*00b0*/ 	.word	0xffffffff


	//   ....[10]....
        /*00b4*/ 	.word	0xffffffff


	//   ....[11]....
        /*00b8*/ 	.word	0xffffffff


	//   ....[12]....
        /*00bc*/ 	.word	0xffffffff


	//   ....[13]....
        /*00c0*/ 	.word	0xffffffff


	//   ....[14]....
        /*00c4*/ 	.word	0xffffffff


	//   ....[15]....
        /*00c8*/ 	.word	0xffffffff


	//   ....[16]....
        /*00cc*/ 	.word	0xffffffff


	//   ....[17]....
        /*00d0*/ 	.word	0xffffffff


	//   ....[18]....
        /*00d4*/ 	.word	0xffffffff


	//   ....[19]....
        /*00d8*/ 	.word	0xffffffff


	//   ....[20]....
        /*00dc*/ 	.word	0xffffffff


	//   ....[21]....
        /*00e0*/ 	.word	0xffffffff


	//   ....[22]....
        /*00e4*/ 	.word	0xffffffff


	//   ....[23]....
        /*00e8*/ 	.word	0xffffffff


	//   ....[24]....
        /*00ec*/ 	.word	0xffffffff


	//   ....[25]....
        /*00f0*/ 	.word	0xffffffff


	//   ....[26]....
        /*00f4*/ 	.word	0xffffffff


	//   ....[27]....
        /*00f8*/ 	.word	0xffffffff


	//   ....[28]....
        /*00fc*/ 	.word	0xffffffff


	//   ....[29]....
        /*0100*/ 	.word	0xffffffff


	//   ....[30]....
        /*0104*/ 	.word	0xffffffff


	//   ....[31]....
        /*0108*/ 	.word	0xffffffff


	//   ....[32]....
        /*010c*/ 	.word	0xffffffff


	//   ....[33]....
        /*0110*/ 	.word	0xffffffff


	//   ....[34]....
        /*0114*/ 	.word	0xffffffff


	//   ....[35]....
        /*0118*/ 	.word	0xffffffff


	//   ....[36]....
        /*011c*/ 	.word	0xffffffff


	//   ....[37]....
        /*0120*/ 	.word	0xffffffff


	//   ....[38]....
        /*0124*/ 	.word	0xffffffff


	//   ....[39]....
        /*0128*/ 	.word	0xffffffff


	//   ....[40]....
        /*012c*/ 	.word	0xffffffff


	//   ....[41]....
        /*0130*/ 	.word	0xffffffff


	//   ....[42]....
        /*0134*/ 	.word	0xffffffff


	//   ....[43]....
        /*0138*/ 	.word	0xffffffff


	//   ....[44]....
        /*013c*/ 	.word	0xffffffff


	//   ....[45]....
        /*0140*/ 	.word	0xffffffff


	//   ....[46]....
        /*0144*/ 	.word	0xffffffff


	//   ....[47]....
        /*0148*/ 	.word	0xffffffff


	//   ....[48]....
        /*014c*/ 	.word	0xffffffff


	//   ....[49]....
        /*0150*/ 	.word	0xffffffff


	//----- nvinfo : EIATTR_COOP_GROUP_INSTR_OFFSETS
	.align		4
.L_1869:
        /*0154*/ 	.byte	0x04, 0x28
        /*0156*/ 	.short	(.L_1871 - .L_1870)


	//   ....[0]....
.L_1870:
        /*0158*/ 	.word	0x000014f0


	//   ....[1]....
        /*015c*/ 	.word	0x00001510


	//   ....[2]....
        /*0160*/ 	.word	0x00001530


	//   ....[3]....
        /*0164*/ 	.word	0x00001550


	//   ....[4]....
        /*0168*/ 	.word	0x00001570


	//   ....[5]....
        /*016c*/ 	.word	0x00001590


	//   ....[6]....
        /*0170*/ 	.word	0x000015a0


	//   ....[7]....
        /*0174*/ 	.word	0x000015c0


	//   ....[8]....
        /*0178*/ 	.word	0x000015f0


	//   ....[9]....
        /*017c*/ 	.word	0x00001610


	//   ....[10]....
        /*0180*/ 	.word	0x00001630


	//   ....[11]....
        /*0184*/ 	.word	0x00001650


	//   ....[12]....
        /*0188*/ 	.word	0x00001670


	//   ....[13]....
        /*018c*/ 	.word	0x00001690


	//   ....[14]....
        /*0190*/ 	.word	0x000016a0


	//   ....[15]....
        /*0194*/ 	.word	0x000016c0


	//   ....[16]....
        /*0198*/ 	.word	0x000016f0


	//   ....[17]....
        /*019c*/ 	.word	0x00001710


	//   ....[18]....
        /*01a0*/ 	.word	0x00001730


	//   ....[19]....
        /*01a4*/ 	.word	0x00001750


	//   ....[20]....
        /*01a8*/ 	.word	0x00001770


	//   ....[21]....
        /*01ac*/ 	.word	0x000017a0


	//   ....[22]....
        /*01b0*/ 	.word	0x000017b0


	//   ....[23]....
        /*01b4*/ 	.word	0x000017e0


	//   ....[24]....
        /*01b8*/ 	.word	0x00001810


	//   ....[25]....
        /*01bc*/ 	.word	0x00001830


	//   ....[26]....
        /*01c0*/ 	.word	0x00001850


	//   ....[27]....
        /*01c4*/ 	.word	0x00001870


	//   ....[28]....
        /*01c8*/ 	.word	0x00001890


	//   ....[29]....
        /*01cc*/ 	.word	0x000018b0


	//   ....[30]....
        /*01d0*/ 	.word	0x000018c0


	//   ....[31]....
        /*01d4*/ 	.word	0x000018e0


	//   ....[32]....
        /*01d8*/ 	.word	0x00001910


	//   ....[33]....
        /*01dc*/ 	.word	0x00001930


	//   ....[34]....
        /*01e0*/ 	.word	0x00001950


	//   ....[35]....
        /*01e4*/ 	.word	0x00001970


	//   ....[36]....
        /*01e8*/ 	.word	0x00001990


	//   ....[37]....
        /*01ec*/ 	.word	0x000019b0


	//   ....[38]....
        /*01f0*/ 	.word	0x000019c0


	//   ....[39]....
        /*01f4*/ 	.word	0x000019e0


	//   ....[40]....
        /*01f8*/ 	.word	0x00001b20


	//   ....[41]....
        /*01fc*/ 	.word	0x00001b30


	//   ....[42]....
        /*0200*/ 	.word	0x00001b60


	//   ....[43]....
        /*0204*/ 	.word	0x00001b80


	//   ....[44]....
        /*0208*/ 	.word	0x00001bb0


	//   ....[45]....
        /*020c*/ 	.word	0x00001bc0


	//   ....[46]....
        /*0210*/ 	.word	0x00001c00


	//   ....[47]....
        /*0214*/ 	.word	0x00001c10


	//   ....[48]....
        /*0218*/ 	.word	0x00001c70


	//   ....[49]....
        /*021c*/ 	.word	0x00001c90


	//----- nvinfo : EIATTR_VRC_CTA_INIT_COUNT
	.align		4
.L_1871:
        /*0220*/ 	.byte	0x02, 0x4a
	.zero		1
	.zero		1


	//----- nvinfo : EIATTR_EXIT_INSTR_OFFSETS
	.align		4
        /*0224*/ 	.byte	0x04, 0x1c
        /*0226*/ 	.short	(.L_1873 - .L_1872)


	//   ....[0]....
.L_1872:
        /*0228*/ 	.word	0x000013d0


	//   ....[1]....
        /*022c*/ 	.word	0x00001d80


	//   ....[2]....
        /*0230*/ 	.word	0x00001df0


	//----- nvinfo : EIATTR_CRS_STACK_SIZE
	.align		4
.L_1873:
        /*0234*/ 	.byte	0x04, 0x1e
        /*0236*/ 	.short	(.L_1875 - .L_1874)
.L_1874:
        /*0238*/ 	.word	0x00000000


	//----- nvinfo : EIATTR_CBANK_PARAM_SIZE
	.align		4
.L_1875:
        /*023c*/ 	.byte	0x03, 0x19
        /*023e*/ 	.short	0x0028


	//----- nvinfo : EIATTR_PARAM_CBANK
	.align		4
        /*0240*/ 	.byte	0x04, 0x0a
        /*0242*/ 	.short	(.L_1877 - .L_1876)
	.align		4
.L_1876:
        /*0244*/ 	.word	index@(.nv.constant0.mul_mat_vec_q6_K_q8_1_cuda5)
        /*0248*/ 	.short	0x0380
        /*024a*/ 	.short	0x0028


	//----- nvinfo : EIATTR_SW_WAR
	.align		4
.L_1877:
        /*024c*/ 	.byte	0x04, 0x36
        /*024e*/ 	.short	(.L_1879 - .L_1878)
.L_1878:
        /*0250*/ 	.word	0x00000008
.L_1879:


//--------------------- .nv.info.mul_mat_vec_q5_K_q8_1_cuda5 --------------------------
	.section	.nv.info.mul_mat_vec_q5_K_q8_1_cuda5,"",@"SHT_CUDA_INFO"
	.sectionflags	@""
	.align	4


	//----- nvinfo : EIATTR_CUDA_API_VERSION
	.align		4
        /*0000*/ 	.byte	0x04, 0x37
        /*0002*/ 	.short	(.L_1881 - .L_1880)
.L_1880:
        /*0004*/ 	.word	0x00000082


	//----- nvinfo : EIATTR_KPARAM_INFO
	.align		4
.L_1881:
        /*0008*/ 	.byte	0x04, 0x17
        /*000a*/ 	.short	(.L_1883 - .L_1882)
.L_1882:
        /*000c*/ 	.word	0x00000000
        /*0010*/ 	.short	0x0006
        /*0012*/ 	.short	0x0024
        /*0014*/ 	.byte	0x00, 0xf0, 0x11, 0x00


	//----- nvinfo : EIATTR_KPARAM_INFO
	.align		4
.L_1883:
        /*0018*/ 	.byte	0x04, 0x17
        /*001a*/ 	.short	(.L_1885 - .L_1884)
.L_1884:
        /*001c*/ 	.word	0x00000000
        /*0020*/ 	.short	0x0005
        /*0022*/ 	.short	0x0020
        /*0024*/ 	.byte	0x00, 0xf0, 0x11, 0x00


	//----- nvinfo : EIATTR_KPARAM_INFO
	.align		4
.L_1885:
        /*0028*/ 	.byte	0x04, 0x17
        /*002a*/ 	.short	(.L_1887 - .L_1886)
.L_1886:
        /*002c*/ 	.word	0x00000000
        /*0030*/ 	.short	0x0004
        /*0032*/ 	.short	0x001c
        /*0034*/ 	.byte	0x00, 0xf0, 0x11, 0x00


	//----- nvinfo : EIATTR_KPARAM_INFO
	.align		4
.L_1887:
        /*0038*/ 	.byte	0x04, 0x17
        /*003a*/ 	.short	(.L_1889 - .L_1888)
.L_1888:
        /*003c*/ 	.word	0x00000000
        /*0040*/ 	.short	0x0003
        /*0042*/ 	.short	0x0018
        /*0044*/ 	.byte	0x00, 0xf0, 0x11, 0x00


	//----- nvinfo : EIATTR_KPARAM_INFO
	.align		4
.L_1889:
        /*0048*/ 	.byte	0x04, 0x17
        /*004a*/ 	.short	(.L_1891 - .L_1890)
.L_1890:
        /*004c*/ 	.word	0x00000000
        /*0050*/ 	.short	0x0002
        /*0052*/ 	.short	0x0010
        /*0054*/ 	.byte	0x00, 0xf5, 0x21, 0x00


	//----- nvinfo : EIATTR_KPARAM_INFO
	.align		4
.L_1891:
        /*0058*/ 	.byte	0x04, 0x17
        /*005a*/ 	.short	(.L_1893 - .L_1892)
.L_1892:
        /*005c*/ 	.word	0x00000000
        /*0060*/ 	.short	0x0001
        /*0062*/ 	.short	0x0008
        /*0064*/ 	.byte	0x00, 0xf5, 0x21, 0x00


	//----- nvinfo : EIATTR_KPARAM_INFO
	.align		4
.L_1893:
        /*0068*/ 	.byte	0x04, 0x17
        /*006a*/ 	.short	(.L_1895 - .L_1894)
.L_1894:
        /*006c*/ 	.word	0x00000000
        /*0070*/ 	.short	0x0000
        /*0072*/ 	.short	0x0000
        /*0074*/ 	.byte	0x00, 0xf5, 0x21, 0x00


	//----- nvinfo : EIATTR_SPARSE_MMA_MASK
	.align		4
.L_1895:
        /*0078*/ 	.byte	0x03, 0x50
        /*007a*/ 	.short	0x0000


	//----- nvinfo : EIATTR_MAXREG_COUNT
	.align		4
        /*007c*/ 	.byte	0x03, 0x1b
        /*007e*/ 	.short	0x00ff


	//----- nvinfo : EIATTR_NUM_BARRIERS
	.align		4
        /*0080*/ 	.byte	0x02, 0x4c
        /*0082*/ 	.byte	0x01
	.zero		1


	//----- nvinfo : EIATTR_MERCURY_ISA_VERSION
	.align		4
        /*0084*/ 	.byte	0x03, 0x5f
        /*0086*/ 	.short	0x0101


	//----- nvinfo : EIATTR_COOP_GROUP_MASK_REGIDS
	.align		4
        /*0088*/ 	.byte	0x04, 0x29
        /*008a*/ 	.short	(.L_1897 - .L_1896)


	//   ....[0]....
.L_1896:
        /*008c*/ 	.word	0xffffffff


	//   ....[1]....
        /*0090*/ 	.word	0xffffffff


	//   ....[2]....
        /*0094*/ 	.word	0xffffffff


	//   ....[3]....
        /*0098*/ 	.word	0xffffffff


	//   ....[4]....
        /*009c*/ 	.word	0xffffffff


	//   ....[5]....
        /*00a0*/ 	.word	0xffffffff


	//   ....[6]....
        /*00a4*/ 	.word	0xffffffff


	//   ....[7]....
        /*00a8*/ 	.word	0xffffffff


	//   ....[8]....
        /*00ac*/ 	.word	0xffffffff


	//   ....[9]....
        /*00b0*/ 	.word	0xffffffff


	//   ....[10]....
        /*00b4*/ 	.word	0xffffffff


	//   ....[11]....
        /*00b8*/ 	.word	0xffffffff


	//   ....[12]....
        /*00bc*/ 	.word	0xffffffff


	//   ....[13]....
        /*00c0*/ 	.word	0xffffffff


	//   ....[14]....
        /*00c4*/ 	.word	0xffffffff


	//   ....[15]....
        /*00c8*/ 	.word	0xffffffff


	//   ....[16]....
        /*00cc*/ 	.word	0xffffffff


	//   ....[17]....
        /*00d0*/ 	.word	0xffffffff


	//   ....[18]....
        /*00d4*/ 	.word	0xffffffff


	//   ....[19]....
        /*00d8*/ 	.word	0xffffffff


	//   ....[20]....
        /*00dc*/ 	.word	0xffffffff


	//   ....[21]....
        /*00e0*/ 	.word	0xffffffff


	//   ....[22]....
        /*00e4*/ 	.word	0xffffffff


	//   ....[23]....
        /*00e8*/ 	.word	0xffffffff


	//   ....[24]....
        /*00ec*/ 	.word	0xffffffff


	//   ....[25]....
        /*00f0*/ 	.word	0xffffffff


	//   ....[26]....
        /*00f4*/ 	.word	0xffffffff


	//   ....[27]....
        /*00f8*/ 	.word	0xffffffff


	//   ....[28]....
        /*00fc*/ 	.word	0xffffffff


	//   ....[29]....
        /*0100*/ 	.word	0xffffffff


	//   ....[30]....
        /*0104*/ 	.word	0xffffffff


	//   ....[31]....
        /*0108*/ 	.word	0xffffffff


	//   ....[32]....
        /*010c*/ 	.word	0xffffffff


	//   ....[33]....
        /*0110*/ 	.word	0xffffffff


	//   ....[34]....
        /*0114*/ 	.word	0xffffffff


	//   ....[35]....
        /*0118*/ 	.word	0xffffffff


	//   ....[36]....
        /*011c*/ 	.word	0xffffffff


	//   ....[37]....
        /*0120*/ 	.word	0xffffffff


	//   ....[38]....
        /*0124*/ 	.word	0xffffffff


	//   ....[39]....
        /*0128*/ 	.word	0xffffffff


	//   ....[40]....
        /*012c*/ 	.word	0xffffffff


	//   ....[41]....
        /*0130*/ 	.word	0xffffffff


	//   ....[42]....
        /*0134*/ 	.word	0xffffffff


	//   ....[43]....
        /*0138*/ 	.word	0xffffffff


	//   ....[44]....
        /*013c*/ 	.word	0xffffffff


	//   ....[45]....
        /*0140*/ 	.word	0xffffffff


	//   ....[46]....
        /*0144*/ 	.word	0xffffffff


	//   ....[47]....
        /*0148*/ 	.word	0xffffffff


	//   ....[48]....
        /*014c*/ 	.word	0xffffffff


	//   ....[49]....
        /*0150*/ 	.word	0xffffffff


	//----- nvinfo : EIATTR_COOP_GROUP_INSTR_OFFSETS
	.align		4
.L_1897:
        /*0154*/ 	.byte	0x04, 0x28
        /*0156*/ 	.short	(.L_1899 - .L_1898)


	//   ....[0]....
.L_1898:
        /*0158*/ 	.word	0x00002930


	//   ....[1]....
        /*015c*/ 	.word	0x00002950


	//   ....[2]....
        /*0160*/ 	.word	0x00002980


	//   ....[3]....
        /*0164*/ 	.word	0x000029a0


	//   ....[4]....
        /*0168*/ 	.word	0x000029c0


	//   ....[5]....
        /*016c*/ 	.word	0x000029f0


	//   ....[6]....
        /*0170*/ 	.word	0x00002a10


	//   ....[7]....
        /*0174*/ 	.word	0x00002a20


	//   ....[8]....
        /*0178*/ 	.word	0x00002a40


	//   ....[9]....
        /*017c*/ 	.word	0x00002a60


	//   ....[10]....
        /*0180*/ 	.word	0x00002a80


	//   ....[11]....
        /*0184*/ 	.word	0x00002aa0


	//   ....[12]....
        /*0188*/ 	.word	0x00002ac0


	//   ....[13]....
        /*018c*/ 	.word	0x00002ae0


	//   ....[14]....
        /*0190*/ 	.word	0x00002b00


	//   ....[15]....
        /*0194*/ 	.word	0x00002b20


	//   ....[16]....
        /*0198*/ 	.word	0x00002b50


	//   ....[17]....
        /*019c*/ 	.word	0x00002b70


	//   ....[18]....
        /*01a0*/ 	.word	0x00002b90


	//   ....[19]....
        /*01a4*/ 	.word	0x00002bb0


	//   ....[20]....
        /*01a8*/ 	.word	0x00002bd0


	//   ....[21]....
        /*01ac*/ 	.word	0x00002bf0


	//   ....[22]....
        /*01b0*/ 	.word	0x00002c00


	//   ....[23]....
        /*01b4*/ 	.word	0x00002c20


	//   ....[24]....
        /*01b8*/ 	.word	0x00002c50


	//   ....[25]....
        /*01bc*/ 	.word	0x00002c70


	//   ....[26]....
        /*01c0*/ 	.word	0x00002c90


	//   ....[27]....
        /*01c4*/ 	.word	0x00002cb0


	//   ....[28]....
        /*01c8*/ 	.word	0x00002cd0


	//   ....[29]....
        /*01cc*/ 	.word	0x00002cf0


	//   ....[30]....
        /*01d0*/ 	.word	0x00002d00


	//   ....[31]....
        /*01d4*/ 	.word	0x00002d20


	//   ....[32]....
        /*01d8*/ 	.word	0x00002d50


	//   ....[33]....
        /*01dc*/ 	.word	0x00002d70


	//   ....[34]....
        /*01e0*/ 	.word	0x00002d90


	//   ....[35]....
        /*01e4*/ 	.word	0x00002db0


	//   ....[36]....
        /*01e8*/ 	.word	0x00002dd0


	//   ....[37]....
        /*01ec*/ 	.word	0x00002df0


	//   ....[38]....
        /*01f0*/ 	.word	0x00002e00


	//   ....[39]....
        /*01f4*/ 	.word	0x00002e20


	//   ....[40]....
        /*01f8*/ 	.word	0x00002f60


	//   ....[41]....
        /*01fc*/ 	.word	0x00002f80


	//   ....[42]....
        /*0200*/ 	.word	0x00002fb0


	//   ....[43]....
        /*0204*/ 	.word	0x00002fc0


	//   ....[44]....
        /*0208*/ 	.word	0x00002ff0


	//   ....[45]....
        /*020c*/ 	.word	0x00003010


	//   ....[46]....
        /*0210*/ 	.word	0x00003050


	//   ....[47]....
        /*0214*/ 	.word	0x00003070


	//   ....[48]....
        /*0218*/ 	.word	0x000030b0


	//   ....[49]....
        /*021c*/ 	.word	0x000030c0


	//----- nvinfo : EIATTR_VRC_CTA_INIT_COUNT
	.align		4
.L_1899:
        /*0220*/ 	.byte	0x02, 0x4a
	.zero		1
	.zero		1


	//----- nvinfo : EIATTR_EXIT_INSTR_OFFSETS
	.align		4
        /*0224*/ 	.byte	0x04, 0x1c
        /*0226*/ 	.short	(.L_1901 - .L_1900)


	//   ....[0]....
.L_1900:
        /*0228*/ 	.word	0x00002820


	//   ....[1]....
        /*022c*/ 	.word	0x000031e0


	//   ....[2]....
        /*0230*/ 	.word	0x00003250


	//----- nvinfo : EIATTR_CRS_STACK_SIZE
	.align		4
.L_1901:
        /*0234*/ 	.byte	0x04, 0x1e
        /*0236*/ 	.short	(.L_1903 - .L_1902)
.L_1902:
        /*0238*/ 	.word	0x00000000


	//----- nvinfo : EIATTR_CBANK_PARAM_SIZE
	.align		4
.L_1903:
        /*023c*/ 	.byte	0x03, 0x19
        /*023e*/ 	.short	0x0028


	//----- nvinfo : EIATTR_PARAM_CBANK
	.align		4
        /*0240*/ 	.byte	0x04, 0x0a
        /*0242*/ 	.short	(.L_1905 - .L_1904)
	.align		4
.L_1904:
        /*0244*/ 	.word	index@(.nv.constant0.mul_mat_vec_q5_K_q8_1_cuda5)
        /*0248*/ 	.short	0x0380
        /*024a*/ 	.short	0x0028


	//----- nvinfo : EIATTR_SW_WAR
	.align		4
.L_1905:
        /*024c*/ 	.byte	0x04, 0x36
        /*024e*/ 	.short	(.L_1907 - .L_1906)
.L_1906:
        /*0250*/ 	.word	0x00000008
.L_1907:


//--------------------- .nv.info.mul_mat_vec_q4_K_q8_1_cuda5 --------------------------
	.section	.nv.info.mul_mat_vec_q4_K_q8_1_cuda5,"",@"SHT_CUDA_INFO"
	.sectionflags	@""
	.align	4


	//----- nvinfo : EIATTR_CUDA_API_VERSION
	.align		4
        /*0000*/ 	.byte	0x04, 0x37
        /*0002*/ 	.short	(.L_1909 - .L_1908)
.L_1908:
        /*0004*/ 	.word	0x00000082


	//----- nvinfo : EIATTR_KPARAM_INFO
	.align		4
.L_1909:
        /*0008*/ 	.byte	0x04, 0x17
        /*000a*/ 	.short	(.L_1911 - .L_1910)
.L_1910:
        /*000c*/ 	.word	0x00000000
        /*0010*/ 	.short	0x0006
        /*0012*/ 	.short	0x0024
        /*0014*/ 	.byte	0x00, 0xf0, 0x11, 0x00


	//----- nvinfo : EIATTR_KPARAM_INFO
	.align		4
.L_1911:
        /*0018*/ 	.byte	0x04, 0x17
        /*001a*/ 	.short	(.L_1913 - .L_1912)
.L_1912:
        /*001c*/ 	.word	0x00000000
        /*0020*/ 	.short	0x0005
        /*0022*/ 	.short	0x0020
        /*0024*/ 	.byte	0x00, 0xf0, 0x11, 0x00


	//----- nvinfo : EIATTR_KPARAM_INFO
	.align		4
.L_1913:
        /*0028*/ 	.byte	0x04, 0x17
        /*002a*/ 	.short	(.L_1915 - .L_1914)
.L_1914:
        /*002c*/ 	.word	0x00000000
        /*0030*/ 	.short	0x0004
        /*0032*/ 	.short	0x001c
        /*0034*/ 	.byte	0x00, 0xf0, 0x11, 0x00


	//----- nvinfo : EIATTR_KPARAM_INFO
	.align		4
.L_1915:
        /*0038*/ 	.byte	0x04, 0x17
        /*003a*/ 	.short	(.L_1917 - .L_1916)
.L_1916:
        /*003c*/ 	.word	0x00000000
        /*0040*/ 	.short	0x0003
        /*0042*/ 	.short	0x0018
        /*0044*/ 	.byte	0x00, 0xf0, 0x11, 0x00


	//----- nvinfo : EIATTR_KPARAM_INFO
	.align		4
.L_1917:
        /*0048*/ 	.byte	0x04, 0x17
        /*004a*/ 	.short	(.L_1919 - .L_1918)
.L_1918:
        /*004c*/ 	.word	0x00000000
        /*0050*/ 	.short	0x0002
        /*0052*/ 	.short	0x0010
        /*0054*/ 	.byte	0x00, 0xf5, 0x21, 0x00


	//----- nvinfo : EIATTR_KPARAM_INFO
	.align		4
.L_1919:
        /*0058*/ 	.byte	0x04, 0x17
        /*005a*/ 	.short	(.L_1921 - .L_1920)
.L_1920:
        /*005c*/ 	.word	0x00000000
        /*0060*/ 	.short	0x0001
        /*0062*/ 	.short	0x0008
        /*0064*/ 	.byte	0x00, 0xf5, 0x21, 0x00


	//----- nvinfo : EIATTR_KPARAM_INFO
	.align		4
.L_1921:
        /*0068*/ 	.byte	0x04, 0x17
        /*006a*/ 	.short	(.L_1923 - .L_1922)
.L_1922:
        /*006c*/ 	.word	0x00000000
        /*0070*/ 	.short	0x0000
        /*0072*/ 	.short	0x0000
        /*0074*/ 	.byte	0x00, 0xf5, 0x21, 0x00


	//----- nvinfo : EIATTR_SPARSE_MMA_MASK
	.align		4
.L_1923:
        /*0078*/ 	.byte	0x03, 0x50
        /*007a*/ 	.short	0x0000


	//----- nvinfo : EIATTR_MAXREG_COUNT
	.align		4
        /*007c*/ 	.byte	0x03, 0x1b
        /*007e*/ 	.short	0x00ff


	//----- nvinfo : EIATTR_NUM_BARRIERS
	.align		4
        /*0080*/ 	.byte	0x02, 0x4c
        /*0082*/ 	.byte	0x01
	.zero		1


	//----- nvinfo : EIATTR_MERCURY_ISA_VERSION
	.align		4
        /*0084*/ 	.byte	0x03, 0x5f
        /*0086*/ 	.short	0x0101


	//----- nvinfo : EIATTR_COOP_GROUP_MASK_REGIDS
	.align		4
        /*0088*/ 	.byte	0x04, 0x29
        /*008a*/ 	.short	(.L_1925 - .L_1924)


	//   ....[0]....
.L_1924:
        /*008c*/ 	.word	0xffffffff


	//   ....[1]....
        /*0090*/ 	.word	0xffffffff


	//   ....[2]....
        /*0094*/ 	.word	0xffffffff


	//   ....[3]....
        /*0098*/ 	.word	0xffffffff


	//   ....[4]....
        /*009c*/ 	.word	0xffffffff


	//   ....[5]....
        /*00a0*/ 	.word	0xffffffff


	//   ....[6]....
        /*00a4*/ 	.word	0xffffffff


	//   ....[7]....
        /*00a8*/ 	.word	0xffffffff


	//   ....[8]....
        /*00ac*/ 	.word	0xffffffff


	//   ....[9]....
        /*00b0*/ 	.word	0xffffffff


	//   ....[10]....
        /*00b4*/ 	.word	0xffffffff


	//   ....[11]....
        /*00b8*/ 	.word	0xffffffff


	//   ....[12]....
        /*00bc*/ 	.word	0xffffffff


	//   ....[13]....
        /*00c0*/ 	.word	0xffffffff


	//   ....[14]....
        /*00c4*/ 	.word	0xffffffff


	//   ....[15]....
        /*00c8*/ 	.word	0xffffffff


	//   ....[16]....
        /*00cc*/ 	.word	0xffffffff


	//   ....[17]....
        /*00d0*/ 	.word	0xffffffff


	//   ....[18]....
        /*00d4*/ 	.word	0xffffffff


	//   ....[19]....
        /*00d8*/ 	.word	0xffffffff


	//   ....[20]....
        /*00dc*/ 	.word	0xffffffff


	//   ....[21]....
        /*00e0*/ 	.word	0xffffffff


	//   ....[22]....
        /*00e4*/ 	.word	0xffffffff


	//   ....[23]....
        /*00e8*/ 	.word	0xffffffff


	//   ....[24]....
        /*00ec*/ 	.word	0xffffffff


	//   ....[25]....
        /*00f0*/ 	.word	0xffffffff


	//   ....[26]....
        /*00f4*/ 	.word	0xffffffff


	//   ....[27]....
        /*00f8*/ 	.word	0xffffffff


	//   ....[28]....
        /*00fc*/ 	.word	0xffffffff


	//   ....[29]....
        /*0100*/ 	.word	0xffffffff


	//   ....[30]....
        /*0104*/ 	.word	0xffffffff


	//   ....[31]....
        /*0108*/ 	.word	0xffffffff


	//   ....[32]....
        /*010c*/ 	.word	0xffffffff


	//   ....[33]....
        /*0110*/ 	.word	0xffffffff


	//   ....[34]....
        /*0114*/ 	.word	0xffffffff


	//   ....[35]....
        /*0118*/ 	.word	0xffffffff


	//   ....[36]....
        /*011c*/ 	.word	0xffffffff


	//   ....[37]....
        /*0120*/ 	.word	0xffffffff


	//   ....[38]....
        /*0124*/ 	.word	0xffffffff


	//   ....[39]....
        /*0128*/ 	.word	0xffffffff


	//   ....[40]....
        /*012c*/ 	.word	0xffffffff


	//   ....[41]....
        /*0130*/ 	.word	0xffffffff


	//   ....[42]....
        /*0134*/ 	.word	0xffffffff


	//   ....[43]....
        /*0138*/ 	.word	0xffffffff


	//   ....[44]....
        /*013c*/ 	.word	0xffffffff


	//   ....[45]....
        /*0140*/ 	.word	0xffffffff


	//   ....[46]....
        /*0144*/ 	.word	0xffffffff


	//   ....[47]....
        /*0148*/ 	.word	0xffffffff


	//   ....[48]....
        /*014c*/ 	.word	0xffffffff


	//   ....[49]....
        /*0150*/ 	.word	0xffffffff


	//----- nvinfo : EIATTR_COOP_GROUP_INSTR_OFFSETS
	.align		4
.L_1925:
        /*0154*/ 	.byte	0x04, 0x28
        /*0156*/ 	.short	(.L_1927 - .L_1926)


	//   ....[0]....
.L_1926:
        /*0158*/ 	.word	0x000027c0


	//   ....[1]....
        /*015c*/ 	.word	0x000027f0


	//   ....[2]....
        /*0160*/ 	.word	0x00002810


	//   ....[3]....
        /*0164*/ 	.word	0x00002830


	//   ....[4]....
        /*0168*/ 	.word	0x00002850


	//   ....[5]....
        /*016c*/ 	.word	0x00002870


	//   ....[6]....
        /*0170*/ 	.word	0x00002890


	//   ....[7]....
        /*0174*/ 	.word	0x000028b0


	//   ....[8]....
        /*0178*/ 	.word	0x000028e0


	//   ....[9]....
        /*017c*/ 	.word	0x00002900


	//   ....[10]....
        /*0180*/ 	.word	0x00002920


	//   ....[11]....
        /*0184*/ 	.word	0x00002940


	//   ....[12]....
        /*0188*/ 	.word	0x00002960


	//   ....[13]....
        /*018c*/ 	.word	0x00002970


	//   ....[14]....
        /*0190*/ 	.word	0x00002980


	//   ....[15]....
        /*0194*/ 	.word	0x000029a0


	//   ....[16]....
        /*0198*/ 	.word	0x000029d0


	//   ....[17]....
        /*019c*/ 	.word	0x000029f0


	//   ....[18]....
        /*01a0*/ 	.word	0x00002a10


	//   ....[19]....
        /*01a4*/ 	.word	0x00002a30


	//   ....[20]....
        /*01a8*/ 	.word	0x00002a50


	//   ....[21]....
        /*01ac*/ 	.word	0x00002a70


	//   ....[22]....
        /*01b0*/ 	.word	0x00002a80


	//   ....[23]....
        /*01b4*/ 	.word	0x00002aa0


	//   ....[24]....
        /*01b8*/ 	.word	0x00002ad0


	//   ....[25]....
        /*01bc*/ 	.word	0x00002af0


	//   ....[26]....
        /*01c0*/ 	.word	0x00002b10


	//   ....[27]....
        /*01c4*/ 	.word	0x00002b30


	//   ....[28]....
        /*01c8*/ 	.word	0x00002b50


	//   ....[29]....
        /*01cc*/ 	.word	0x00002b70


	//   ....[30]....
        /*01d0*/ 	.word	0x00002b80


	//   ....[31]....
        /*01d4*/ 	.word	0x00002ba0


	//   ....[32]....
        /*01d8*/ 	.word	0x00002bd0


	//   ....[33]....
        /*01dc*/ 	.word	0x00002bf0


	//   ....[34]....
        /*01e0*/ 	.word	0x00002c10


	//   ....[35]....
        /*01e4*/ 	.word	0x00002c30


	//   ....[36]....
        /*01e8*/ 	.word	0x00002c50


	//   ....[37]....
        /*01ec*/ 	.word	0x00002c70


	//   ....[38]....
        /*01f0*/ 	.word	0x00002c80


	//   ....[39]....
        /*01f4*/ 	.word	0x00002cb0


	//   ....[40]....
        /*01f8*/ 	.word	0x00002df0


	//   ....[41]....
        /*01fc*/ 	.word	0x00002e00


	//   ....[42]....
        /*0200*/ 	.word	0x00002e30


	//   ....[43]....
        /*0204*/ 	.word	0x00002e40


	//   ....[44]....
        /*0208*/ 	.word	0x00002e70


	//   ....[45]....
        /*020c*/ 	.word	0x00002e80


	//   ....[46]....
        /*0210*/ 	.word	0x00002ed0


	//   ....[47]....
        /*0214*/ 	.word	0x00002ee0


	//   ....[48]....
        /*0218*/ 	.word	0x00002f30


	//   ....[49]....
        /*021c*/ 	.word	0x00002f40


	//----- nvinfo : EIATTR_VRC_CTA_INIT_COUNT
	.align		4
.L_1927:
        /*0220*/ 	.byte	0x02, 0x4a
	.zero		1
	.zero		1


	//----- nvinfo : EIATTR_EXIT_INSTR_OFFSETS
	.align		4
        /*0224*/ 	.byte	0x04, 0x1c
        /*0226*/ 	.short	(.L_1929 - .L_1928)


	//   ....[0]....
.L_1928:
        /*0228*/ 	.word	0x00002690


	//   ....[1]....
        /*022c*/ 	.word	0x00003050


	//   ....[2]....
        /*0230*/ 	.word	0x000030c0


	//----- nvinfo : EIATTR_CRS_STACK_SIZE
	.align		4
.L_1929:
        /*0234*/ 	.byte	0x04, 0x1e
        /*0236*/ 	.short	(.L_1931 - .L_1930)
.L_1930:
        /*0238*/ 	.word	0x00000000


	//----- nvinfo : EIATTR_CBANK_PARAM_SIZE
	.align		4
.L_1931:
        /*023c*/ 	.byte	0x03, 0x19
        /*023e*/ 	.short	0x0028


	//----- nvinfo : EIATTR_PARAM_CBANK
	.align		4
        /*0240*/ 	.byte	0x04, 0x0a
        /*0242*/ 	.short	(.L_1933 - .L_1932)
	.align		4
.L_1932:
        /*0244*/ 	.word	index@(.nv.constant0.mul_mat_vec_q4_K_q8_1_cuda5)
        /*0248*/ 	.short	0x0380
        /*024a*/ 	.short	0x0028


	//----- nvinfo : EIATTR_SW_WAR
	.align		4
.L_1933:
        /*024c*/ 	.byte	0x04, 0x36
        /*024e*/ 	.short	(.L_1935 - .L_1934)
.L_1934:
        /*0250*/ 	.word	0x00000008
.L_1935:


//--------------------- .nv.info.mul_mat_vec_q3_K_q8_1_cuda5 --------------------------
	.section	.nv.info.mul_mat_vec_q3_K_q8_1_cuda5,"",@"SHT_CUDA_INFO"
	.sectionflags	@""
	.align	4


	//----- nvinfo : EIATTR_CUDA_API_VERSION
	.align		4
        /*0000*/ 	.byte	0x04, 0x37
        /*0002*/ 	.short	(.L_1937 - .L_1936)
.L_1936:
        /*0004*/ 	.word	0x00000082


	//----- nvinfo : EIATTR_KPARAM_INFO
	.align		4
.L_1937:
        /*0008*/ 	.byte	0x04, 0x17
        /*000a*/ 	.short	(.L_1939 - .L_1938)
.L_1938:
        /*000c*/ 	.word	0x00000000
        /*0010*/ 	.short	0x0006
        /*0012*/ 	.short	0x0024
        /*0014*/ 	.byte	0x00, 0xf0, 0x11, 0x00


	//----- nvinfo : EIATTR_KPARAM_INFO
	.align		4
.L_1939:
        /*0018*/ 	.byte	0x04, 0x17
        /*001a*/ 	.short	(.L_1941 - .L_1940)
.L_1940:
        /*001c*/ 	.word	0x00000000
        /*0020*/ 	.short	0x0005
        /*0022*/ 	.short	0x0020
        /*0024*/ 	.byte	0x00, 0xf0, 0x11, 0x00


	//----- nvinfo : EIATTR_KPARAM_INFO
	.align		4
.L_1941:
        /*0028*/ 	.byte	0x04, 0x17
        /*002a*/ 	.short	(.L_1943 - .L_1942)
.L_1942:
        /*002c*/ 	.word	0x00000000
        /*0030*/ 	.short	0x0004
        /*0032*/ 	.short	0x001c
        /*0034*/ 	.byte	0x00, 0xf0, 0x11, 0x00


	//----- nvinfo : EIATTR_KPARAM_INFO
	.align		4
.L_1943:
        /*0038*/ 	.byte	0x04, 0x17
        /*003a*/ 	.short	(.L_1945 - .L_1944)
.L_1944:
        /*003c*/ 	.word	0x00000000
        /*0040*/ 	.short	0x0003
        /*0042*/ 	.short	0x0018
        /*0044*/ 	.byte	0x00, 0xf0, 0x11, 0x00


	//----- nvinfo : EIATTR_KPARAM_INFO
	.align		4
.L_1945:
        /*0048*/ 	.byte	0x04, 0x17
        /*004a*/ 	.short	(.L_1947 - .L_1946)
.L_1946:
        /*004c*/ 	.word	0x00000000
        /*0050*/ 	.short	0x0002
        /*0052*/ 	.short	0x0010
        /*0054*/ 	.byte	0x00, 0xf5, 0x21, 0x00


	//----- nvinfo : EIATTR_KPARAM_INFO
	.align		4
.L_1947:
        /*0058*/ 	.byte	0x04, 0x17
        /*005a*/ 	.short	(.L_1949 - .L_1948)
.L_1948:
        /*005c*/ 	.word	0x00000000
        /*0060*/ 	.short	0x0001
        /*0062*/ 	.short	0x0008
        /*0064*/ 	.byte	0x00, 0xf5, 0x21, 0x00


	//----- nvinfo : EIATTR_KPARAM_INFO
	.align		4
.L_1949:
        /*0068*/ 	.byte	0x04, 0x17
        /*006a*/ 	.short	(.L_1951 - .L_1950)
.L_1950:
        /*006c*/ 	.word	0x00000000
        /*0070*/ 	.short	0x0000
        /*0072*/ 	.short	0x0000
        /*0074*/ 	.byte	0x00, 0xf5, 0x21, 0x00


	//----- nvinfo : EIATTR_SPARSE_MMA_MASK
	.align		4
.L_1951:
        /*0078*/ 	.byte	0x03, 0x50
        /*007a*/ 	.short	0x0000


	//----- nvinfo : EIATTR_MAXREG_COUNT
	.align		4
        /*007c*/ 	.byte	0x03, 0x1b
        /*007e*/ 	.short	0x00ff


	//----- nvinfo : EIATTR_NUM_BARRIERS
	.align		4
        /*0080*/ 	.byte	0x02, 0x4c
        /*0082*/ 	.byte	0x01
	.zero		1


	//----- nvinfo : EIATTR_MERCURY_ISA_VERSION
	.align		4
        /*0084*/ 	.byte	0x03, 0x5f
        /*0086*/ 	.short	0x0101


	//----- nvinfo : EIATTR_COOP_GROUP_MASK_REGIDS
	.align		4
        /*0088*/ 	.byte	0x04, 0x29
        /*008a*/ 	.short	(.L_1953 - .L_1952)


	//   ....[0]....
.L_1952:
        /*008c*/ 	.word	0xffffffff


	//   ....[1]....
        /*0090*/ 	.word	0xffffffff


	//   ....[2]....
        /*0094*/ 	.word	0xffffffff


	//   ....[3]....
        /*0098*/ 	.word	0xffffffff


	//   ....[4]....
        /*009c*/ 	.word	0xffffffff


	//   ....[5]....
        /*00a0*/ 	.word	0xffffffff


	//   ....[6]....
        /*00a4*/ 	.word	0xffffffff


	//   ....[7]....
        /*00a8*/ 	.word	0xffffffff


	//   ....[8]....
        /*00ac*/ 	.word	0xffffffff


	//   ....[9]....
        /*00b0*/ 	.word	0xffffffff


	//   ....[10]....
        /*00b4*/ 	.word	0xffffffff


	//   ....[11]....
        /*00b8*/ 	.word	0xffffffff


	//   ....[12]....
        /*00bc*/ 	.word	0xffffffff


	//   ....[13]....
        /*00c0*/ 	.word	0xffffffff


	//   ....[14]....
        /*00c4*/ 	.word	0xffffffff


	//   ....[15]....
        /*00c8*/ 	.word	0xffffffff


	//   ....[16]....
        /*00cc*/ 	.word	0xffffffff


	//   ....[17]....
        /*00d0*/ 	.word	0xffffffff


	//   ....[18]....
        /*00d4*/ 	.word	0xffffffff


	//   ....[19]....
        /*00d8*/ 	.word	0xffffffff


	//   ....[20]....
        /*00dc*/ 	.word	0xffffffff


	//   ....[21]....
        /*00e0*/ 	.word	0xffffffff


	//   ....[22]....
        /*00e4*/ 	.word	0xffffffff


	//   ....[23]....
        /*00e8*/ 	.word	0xffffffff


	//   ....[24]....
        /*00ec*/ 	.word	0xffffffff


	//   ....[25]....
        /*00f0*/ 	.word	0xffffffff


	//   ....[26]....
        /*00f4*/ 	.word	0xffffffff


	//   ....[27]....
        /*00f8*/ 	.word	0xffffffff


	//   ....[28]....
        /*00fc*/ 	.word	0xffffffff


	//   ....[29]....
        /*0100*/ 	.word	0xffffffff


	//   ....[30]....
        /*0104*/ 	.word	0xffffffff


	//   ....[31]....
        /*0108*/ 	.word	0xffffffff


	//   ....[32]....
        /*010c*/ 	.word	0xffffffff


	//   ....[33]....
        /*0110*/ 	.word	0xffffffff


	//   ....[34]....
        /*0114*/ 	.word	0xffffffff


	//   ....[35]....
        /*0118*/ 	.word	0xffffffff


	//   ....[36]....
        /*011c*/ 	.word	0xffffffff


	//   ....[37]....
        /*0120*/ 	.word	0xffffffff


	//   ....[38]....
        /*0124*/ 	.word	0xffffffff


	//   ....[39]....
        /*0128*/ 	.word	0xffffffff


	//   ....[40]....
        /*012c*/ 	.word	0xffffffff


	//   ....[41]....
        /*0130*/ 	.word	0xffffffff


	//   ....[42]....
        /*0134*/ 	.word	0xffffffff


	//   ....[43]....
        /*0138*/ 	.word	0xffffffff


	//   ....[44]....
        /*013c*/ 	.word	0xffffffff


	//   ....[45]....
        /*0140*/ 	.word	0xffffffff


	//   ....[46]....
        /*0144*/ 	.word	0xffffffff


	//   ....[47]....
        /*0148*/ 	.word	0xffffffff


	//   ....[48]....
        /*014c*/ 	.word	0xffffffff


	//   ....[49]....
        /*0150*/ 	.word	0xffffffff


	//----- nvinfo : EIATTR_COOP_GROUP_INSTR_OFFSETS
	.align		4
.L_1953:
        /*0154*/ 	.byte	0x04, 0x28
        /*0156*/ 	.short	(.L_1955 - .L_1954)


	//   ....[0]....
.L_1954:
        /*0158*/ 	.word	0x00002220


	//   ....[1]....
        /*015c*/ 	.word	0x00002240


	//   ....[2]....
        /*0160*/ 	.word	0x00002270


	//   ....[3]....
        /*0164*/ 	.word	0x00002290


	//   ....[4]....
        /*0168*/ 	.word	0x000022b0


	//   ....[5]....
        /*016c*/ 	.word	0x000022d0


	//   ....[6]....
        /*0170*/ 	.word	0x000022f0


	//   ....[7]....
        /*0174*/ 	.word	0x00002310


	//   ....[8]....
        /*0178*/ 	.word	0x00002330


	//   ....[9]....
        /*017c*/ 	.word	0x00002350


	//   ....[10]....
        /*0180*/ 	.word	0x00002370


	//   ....[11]....
        /*0184*/ 	.word	0x00002390


	//   ....[12]....
        /*0188*/ 	.word	0x000023b0


	//   ....[13]....
        /*018c*/ 	.word	0x000023d0


	//   ....[14]....
        /*0190*/ 	.word	0x000023f0


	//   ....[15]....
        /*0194*/ 	.word	0x00002400


	//   ....[16]....
        /*0198*/ 	.word	0x00002430


	//   ....[17]....
        /*019c*/ 	.word	0x00002450


	//   ....[18]....
        /*01a0*/ 	.word	0x00002470


	//   ....[19]....
        /*01a4*/ 	.word	0x00002490


	//   ....[20]....
        /*01a8*/ 	.word	0x000024b0


	//   ....[21]....
        /*01ac*/ 	.word	0x000024d0


	//   ....[22]....
        /*01b0*/ 	.word	0x000024e0


	//   ....[23]....
        /*01b4*/ 	.word	0x00002500


	//   ....[24]....
        /*01b8*/ 	.word	0x00002530


	//   ....[25]....
        /*01bc*/ 	.word	0x00002550


	//   ....[26]....
        /*01c0*/ 	.word	0x00002570


	//   ....[27]....
        /*01c4*/ 	.word	0x00002590


	//   ....[28]....
        /*01c8*/ 	.word	0x000025b0


	//   ....[29]....
        /*01cc*/ 	.word	0x000025d0


	//   ....[30]....
        /*01d0*/ 	.word	0x000025e0


	//   ....[31]....
        /*01d4*/ 	.word	0x00002600


	//   ....[32]....
        /*01d8*/ 	.word	0x00002630


	//   ....[33]....
        /*01dc*/ 	.word	0x00002650


	//   ....[34]....
        /*01e0*/ 	.word	0x00002670


	//   ....[35]....
        /*01e4*/ 	.word	0x00002690


	//   ....[36]....
        /*01e8*/ 	.word	0x000026b0


	//   ....[37]....
        /*01ec*/ 	.word	0x000026d0


	//   ....[38]....
        /*01f0*/ 	.word	0x000026f0


	//   ....[39]....
        /*01f4*/ 	.word	0x00002710


	//   ....[40]....
        /*01f8*/ 	.word	0x00002860


	//   ....[41]....
        /*01fc*/ 	.word	0x00002870


	//   ....[42]....
        /*0200*/ 	.word	0x000028a0


	//   ....[43]....
        /*0204*/ 	.word	0x000028c0


	//   ....[44]....
        /*0208*/ 	.word	0x00002900


	//   ....[45]....
        /*020c*/ 	.word	0x00002910


	//   ....[46]....
        /*0210*/ 	.word	0x00002940


	//   ....[47]....
        /*0214*/ 	.word	0x00002960


	//   ....[48]....
        /*0218*/ 	.word	0x000029b0


	//   ....[49]....
        /*021c*/ 	.word	0x000029d0


	//----- nvinfo : EIATTR_VRC_CTA_INIT_COUNT
	.align		4
.L_1955:
        /*0220*/ 	.byte	0x02, 0x4a
	.zero		1
	.zero		1


	//----- nvinfo : EIATTR_EXIT_INSTR_OFFSETS
	.align		4
        /*0224*/ 	.byte	0x04, 0x1c
        /*0226*/ 	.short	(.L_1957 - .L_1956)


	//   ....[0]....
.L_1956:
        /*0228*/ 	.word	0x00002110


	//   ....[1]....
        /*022c*/ 	.word	0x00002ac0


	//   ....[2]....
        /*0230*/ 	.word	0x00002b30


	//----- nvinfo : EIATTR_CRS_STACK_SIZE
	.align		4
.L_1957:
        /*0234*/ 	.byte	0x04, 0x1e
        /*0236*/ 	.short	(.L_1959 - .L_1958)
.L_1958:
        /*0238*/ 	.word	0x00000000


	//----- nvinfo : EIATTR_CBANK_PARAM_SIZE
	.align		4
.L_1959:
        /*023c*/ 	.byte	0x03, 0x19
        /*023e*/ 	.short	0x0028


	//----- nvinfo : EIATTR_PARAM_CBANK
	.align		4
        /*0240*/ 	.byte	0x04, 0x0a
        /*0242*/ 	.short	(.L_1961 - .L_1960)
	.align		4
.L_1960:
        /*0244*/ 	.word	index@(.nv.constant0.mul_mat_vec_q3_K_q8_1_cuda5)
        /*0248*/ 	.short	0x0380
        /*024a*/ 	.short	0x0028


	//----- nvinfo : EIATTR_SW_WAR
	.align		4
.L_1961:
        /*024c*/ 	.byte	0x04, 0x36
        /*024e*/ 	.short	(.L_1963 - .L_1962)
.L_1962:
        /*0250*/ 	.word	0x00000008
.L_1963:


//--------------------- .nv.info.mul_mat_vec_q2_K_q8_1_cuda5 --------------------------
	.section	.nv.info.mul_mat_vec_q2_K_q8_1_cuda5,"",@"SHT_CUDA_INFO"
	.sectionflags	@""
	.align	4


	//----- nvinfo : EIATTR_CUDA_API_VERSION
	.align		4
        /*0000*/ 	.byte	0x04, 0x37
        /*0002*/ 	.short	(.L_1965 - .L_1964)
.L_1964:
        /*0004*/ 	.word	0x00000082


	//----- nvinfo : EIATTR_KPARAM_INFO
	.align		4
.L_1965:
        /*0008*/ 	.byte	0x04, 0x17
        /*000a*/ 	.short	(.L_1967 - .L_1966)
.L_1966:
        /*000c*/ 	.word	0x00000000
        /*0010*/ 	.short	0x0006
        /*0012*/ 	.short	0x0024
        /*0014*/ 	.byte	0x00, 0xf0, 0x11, 0x00


	//----- nvinfo : EIATTR_KPARAM_INFO
	.align		4
.L_1967:
        /*0018*/ 	.byte	0x04, 0x17
        /*001a*/ 	.short	(.L_1969 - .L_1968)
.L_1968:
        /*001c*/ 	.word	0x00000000
        /*0020*/ 	.short	0x0005
        /*0022*/ 	.short	0x0020
        /*0024*/ 	.byte	0x00, 0xf0, 0x11, 0x00


	//----- nvinfo : EIATTR_KPARAM_INFO
	.align		4
.L_1969:
        /*0028*/ 	.byte	0x04, 0x17
        /*002a*/ 	.short	(.L_1971 - .L_1970)
.L_1970:
        /*002c*/ 	.word	0x00000000
        /*0030*/ 	.short	0x0004
        /*0032*/ 	.short	0x001c
        /*0034*/ 	.byte	0x00, 0xf0, 0x11, 0x00


	//----- nvinfo : EIATTR_KPARAM_INFO
	.align		4
.L_1971:
        /*0038*/ 	.byte	0x04, 0x17
        /*003a*/ 	.short	(.L_1973 - .L_1972)
.L_1972:
        /*003c*/ 	.word	0x00000000
        /*0040*/ 	.short	0x0003
        /*0042*/ 	.short	0x0018
        /*0044*/ 	.byte	0x00, 0xf0, 0x11, 0x00


	//----- nvinfo : EIATTR_KPARAM_INFO
	.align		4
.L_1973:
        /*0048*/ 	.byte	0x04, 0x17
        /*004a*/ 	.short	(.L_1975 - .L_1974)
.L_1974:
        /*004c*/ 	.word	0x00000000
        /*0050*/ 	.short	0x0002
        /*0052*/ 	.short	0x0010
        /*0054*/ 	.byte	0x00, 0xf5, 0x21, 0x00


	//----- nvinfo : EIATTR_KPARAM_INFO
	.align		4
.L_1975:
        /*0058*/ 	.byte	0x04, 0x17
        /*005a*/ 	.short	(.L_1977 - .L_1976)
.L_1976:
        /*005c*/ 	.word	0x00000000
        /*0060*/ 	.short	0x0001
        /*0062*/ 	.short	0x0008
        /*0064*/ 	.byte	0x00, 0xf5, 0x21, 0x00


	//----- nvinfo : EIATTR_KPARAM_INFO
	.align		4
.L_1977:
        /*0068*/ 	.byte	0x04, 0x17
        /*006a*/ 	.short	(.L_1979 - .L_1978)
.L_1978:
        /*006c*/ 	.word	0x00000000
        /*0070*/ 	.short	0x0000
        /*0072*/ 	.short	0x0000
        /*0074*/ 	.byte	0x00, 0xf5, 0x21, 0x00


	//----- nvinfo : EIATTR_SPARSE_MMA_MASK
	.align		4
.L_1979:
        /*0078*/ 	.byte	0x03, 0x50
        /*007a*/ 	.short	0x0000


	//----- nvinfo : EIATTR_MAXREG_COUNT
	.align		4
        /*007c*/ 	.byte	0x03, 0x1b
        /*007e*/ 	.short	0x00ff


	//----- nvinfo : EIATTR_NUM_BARRIERS
	.align		4
        /*0080*/ 	.byte	0x02, 0x4c
        /*0082*/ 	.byte	0x01
	.zero		1


	//----- nvinfo : EIATTR_MERCURY_ISA_VERSION
	.align		4
        /*0084*/ 	.byte	0x03, 0x5f
        /*0086*/ 	.short	0x0101


	//----- nvinfo : EIATTR_COOP_GROUP_MASK_REGIDS
	.align		4
        /*0088*/ 	.byte	0x04, 0x29
        /*008a*/ 	.short	(.L_1981 - .L_1980)


	//   ....[0]....
.L_1980:
        /*008c*/ 	.word	0xffffffff


	//   ....[1]....
        /*0090*/ 	.word	0xffffffff


	//   ....[2]....
        /*0094*/ 	.word	0xffffffff


	//   ....[3]....
        /*0098*/ 	.word	0xffffffff


	//   ....[4]....
        /*009c*/ 	.word	0xffffffff


	//   ....[5]....
        /*00a0*/ 	.word	0xffffffff


	//   ....[6]....
        /*00a4*/ 	.word	0xffffffff


	//   ....[7]....
        /*00a8*/ 	.word	0xffffffff


	//   ....[8]....
        /*00ac*/ 	.word	0xffffffff


	//   ....[9]....
        /*00b0*/ 	.word	0xffffffff


	//   ....[10]....
        /*00b4*/ 	.word	0xffffffff


	//   ....[11]....
        /*00b8*/ 	.word	0xffffffff


	//   ....[12]....
        /*00bc*/ 	.word	0xffffffff


	//   ....[13]....
        /*00c0*/ 	.word	0xffffffff


	//   ....[14]....
        /*00c4*/ 	.word	0xffffffff


	//   ....[15]....
        /*00c8*/ 	.word	0xffffffff


	//   ....[16]....
        /*00cc*/ 	.word	0xffffffff


	//   ....[17]....
        /*00d0*/ 	.word	0xffffffff


	//   ....[18]....
        /*00d4*/ 	.word	0xffffffff


	//   ....[19]....
        /*00d8*/ 	.word	0xffffffff


	//   ....[20]....
        /*00dc*/ 	.word	0xffffffff


	//   ....[21]....
        /*00e0*/ 	.word	0xffffffff


	//   ....[22]....
        /*00e4*/ 	.word	0xffffffff


	//   ....[23]....
        /*00e8*/ 	.word	0xffffffff


	//   ....[24]....
        /*00ec*/ 	.word	0xffffffff


	//   ....[25]....
        /*00f0*/ 	.word	0xffffffff


	//   ....[26]....
        /*00f4*/ 	.word	0xffffffff


	//   ....[27]....
        /*00f8*/ 	.word	0xffffffff


	//   ....[28]....
        /*00fc*/ 	.word	0xffffffff


	//   ....[29]....
        /*0100*/ 	.word	0xffffffff


	//   ....[30]....
        /*0104*/ 	.word	0xffffffff


	//   ....[31]....
        /*0108*/ 	.word	0xffffffff


	//   ....[32]....
        /*010c*/ 	.word	0xffffffff


	//   ....[33]....
        /*0110*/ 	.word	0xffffffff


	//   ....[34]....
        /*0114*/ 	.word	0xffffffff


	//   ....[35]....
        /*0118*/ 	.word	0xffffffff


	//   ....[36]....
        /*011c*/ 	.word	0xffffffff


	//   ....[37]....
        /*0120*/ 	.word	0xffffffff


	//   ....[38]....
        /*0124*/ 	.word	0xffffffff


	//   ....[39]....
        /*0128*/ 	.word	0xffffffff


	//   ....[40]....
        /*012c*/ 	.word	0xffffffff


	//   ....[41]....
        /*0130*/ 	.word	0xffffffff


	//   ....[42]....
        /*0134*/ 	.word	0xffffffff


	//   ....[43]....
        /*0138*/ 	.word	0xffffffff


	//   ....[44]....
        /*013c*/ 	.word	0xffffffff


	//   ....[45]....
        /*0140*/ 	.word	0xffffffff


	//   ....[46]....
        /*0144*/ 	.word	0xffffffff


	//   ....[47]....
        /*0148*/ 	.word	0xffffffff


	//   ....[48]....
        /*014c*/ 	.word	0xffffffff


	//   ....[49]....
        /*0150*/ 	.word	0xffffffff


	//----- nvinfo : EIATTR_COOP_GROUP_INSTR_OFFSETS
	.align		4
.L_1981:
        /*0154*/ 	.byte	0x04, 0x28
        /*0156*/ 	.short	(.L_1983 - .L_1982)


	//   ....[0]....
.L_1982:
        /*0158*/ 	.word	0x000023b0


	//   ....[1]....
        /*015c*/ 	.word	0x000023d0


	//   ....[2]....
        /*0160*/ 	.word	0x00002400


	//   ....[3]....
        /*0164*/ 	.word	0x00002420


	//   ....[4]....
        /*0168*/ 	.word	0x00002440


	//   ....[5]....
        /*016c*/ 	.word	0x00002460


	//   ....[6]....
        /*0170*/ 	.word	0x00002480


	//   ....[7]....
        /*0174*/ 	.word	0x000024a0


	//   ....[8]....
        /*0178*/ 	.word	0x000024c0


	//   ....[9]....
        /*017c*/ 	.word	0x000024e0


	//   ....[10]....
        /*0180*/ 	.word	0x00002500


	//   ....[11]....
        /*0184*/ 	.word	0x00002520


	//   ....[12]....
        /*0188*/ 	.word	0x00002540


	//   ....[13]....
        /*018c*/ 	.word	0x00002560


	//   ....[14]....
        /*0190*/ 	.word	0x00002590


	//   ....[15]....
        /*0194*/ 	.word	0x000025a0


	//   ....[16]....
        /*0198*/ 	.word	0x000025d0


	//   ....[17]....
        /*019c*/ 	.word	0x000025f0


	//   ....[18]....
        /*01a0*/ 	.word	0x00002610


	//   ....[19]....
        /*01a4*/ 	.word	0x00002630


	//   ....[20]....
        /*01a8*/ 	.word	0x00002650


	//   ....[21]....
        /*01ac*/ 	.word	0x00002670


	//   ....[22]....
        /*01b0*/ 	.word	0x00002680


	//   ....[23]....
        /*01b4*/ 	.word	0x000026a0


	//   ....[24]....
        /*01b8*/ 	.word	0x000026d0


	//   ....[25]....
        /*01bc*/ 	.word	0x000026f0


	//   ....[26]....
        /*01c0*/ 	.word	0x00002710


	//   ....[27]....
        /*01c4*/ 	.word	0x00002730


	//   ....[28]....
        /*01c8*/ 	.word	0x00002750


	//   ....[29]....
        /*01cc*/ 	.word	0x00002770


	//   ....[30]....
        /*01d0*/ 	.word	0x00002780


	//   ....[31]....
        /*01d4*/ 	.word	0x000027a0


	//   ....[32]....
        /*01d8*/ 	.word	0x000027d0


	//   ....[33]....
        /*01dc*/ 	.word	0x000027f0


	//   ....[34]....
        /*01e0*/ 	.word	0x00002810


	//   ....[35]....
        /*01e4*/ 	.word	0x00002830


	//   ....[36]....
        /*01e8*/ 	.word	0x00002850


	//   ....[37]....
        /*01ec*/ 	.word	0x00002870


	//   ....[38]....
        /*01f0*/ 	.word	0x00002880


	//   ....[39]....
        /*01f4*/ 	.word	0x000028a0


	//   ....[40]....
        /*01f8*/ 	.word	0x000029f0


	//   ....[41]....
        /*01fc*/ 	.word	0x00002a00


	//   ....[42]....
        /*0200*/ 	.word	0x00002a30


	//   ....[43]....
        /*0204*/ 	.word	0x00002a50


	//   ....[44]....
        /*0208*/ 	.word	0x00002a90


	//   ....[45]....
        /*020c*/ 	.word	0x00002aa0


	//   ....[46]....
        /*0210*/ 	.word	0x00002ad0


	//   ....[47]....
        /*0214*/ 	.word	0x00002af0


	//   ....[48]....
        /*0218*/ 	.word	0x00002b40


	//   ....[49]....
        /*021c*/ 	.word	0x00002b60


	//----- nvinfo : EIATTR_VRC_CTA_INIT_COUNT
	.align		4
.L_1983:
        /*0220*/ 	.byte	0x02, 0x4a
	.zero		1
	.zero		1


	//----- nvinfo : EIATTR_EXIT_INSTR_OFFSETS
	.align		4
        /*0224*/ 	.byte	0x04, 0x1c
        /*0226*/ 	.short	(.L_1985 - .L_1984)


	//   ....[0]....
.L_1984:
        /*0228*/ 	.word	0x000022a0


	//   ....[1]....
        /*022c*/ 	.word	0x00002c50


	//   ....[2]....
        /*0230*/ 	.word	0x00002cc0


	//----- nvinfo : EIATTR_CRS_STACK_SIZE
	.align		4
.L_1985:
        /*0234*/ 	.byte	0x04, 0x1e
        /*0236*/ 	.short	(.L_1987 - .L_1986)
.L_1986:
        /*0238*/ 	.word	0x00000000


	//----- nvinfo : EIATTR_CBANK_PARAM_SIZE
	.align		4
.L_1987:
        /*023c*/ 	.byte	0x03, 0x19
        /*023e*/ 	.short	0x0028


	//----- nvinfo : EIATTR_PARAM_CBANK
	.align		4
        /*0240*/ 	.byte	0x04, 0x0a
        /*0242*/ 	.short	(.L_1989 - .L_1988)
	.align		4
.L_1988:
        /*0244*/ 	.word	index@(.nv.constant0.mul_mat_vec_q2_K_q8_1_cuda5)
        /*0248*/ 	.short	0x0380
        /*024a*/ 	.short	0x0028


	//----- nvinfo : EIATTR_SW_WAR
	.align		4
.L_1989:
        /*024c*/ 	.byte	0x04, 0x36
        /*024e*/ 	.short	(.L_1991 - .L_1990)
.L_1990:
        /*0250*/ 	.word	0x00000008
.L_1991:


//--------------------- .nv.info.mul_mat_vec_q8_0_q8_1_cuda5 --------------------------
	.section	.nv.info.mul_mat_vec_q8_0_q8_1_cuda5,"",@"SHT_CUDA_INFO"
	.sectionflags	@""
	.align	4


	//----- nvinfo : EIATTR_CUDA_API_VERSION
	.align		4
        /*0000*/ 	.byte	0x04, 0x37
        /*0002*/ 	.short	(.L_1993 - .L_1992)
.L_1992:
        /*0004*/ 	.word	0x00000082


	//----- nvinfo : EIATTR_KPARAM_INFO
	.align		4
.L_1993:
        /*0008*/ 	.byte	0x04, 0x17
        /*000a*/ 	.short	(.L_1995 - .L_1994)
.L_1994:
        /*000c*/ 	.word	0x00000000
        /*0010*/ 	.short	0x0006
        /*0012*/ 	.short	0x0024
        /*0014*/ 	.byte	0x00, 0xf0, 0x11, 0x00


	//----- nvinfo : EIATTR_KPARAM_INFO
	.align		4
.L_1995:
        /*0018*/ 	.byte	0x04, 0x17
        /*001a*/ 	.short	(.L_1997 - .L_1996)
.L_1996:
        /*001c*/ 	.word	0x00000000
        /*0020*/ 	.short	0x0005
        /*0022*/ 	.short	0x0020
        /*0024*/ 	.byte	0x00, 0xf0, 0x11, 0x00


	//----- nvinfo : EIATTR_KPARAM_INFO
	.align		4
.L_1997:
        /*0028*/ 	.byte	0x04, 0x17
        /*002a*/ 	.short	(.L_1999 - .L_1998)
.L_1998:
        /*002c*/ 	.word	0x00000000
        /*0030*/ 	.short	0x0004
        /*0032*/ 	.short	0x001c
        /*0034*/ 	.byte	0x00, 0xf0, 0x11, 0x00


	//----- nvinfo : EIATTR_KPARAM_INFO
	.align		4
.L_1999:
        /*0038*/ 	.byte	0x04, 0x17
        /*003a*/ 	.short	(.L_2001 - .L_2000)
.L_2000:
        /*003c*/ 	.word	0x00000000
        /*0040*/ 	.short	0x0003
        /*0042*/ 	.short	0x0018
        /*0044*/ 	.byte	0x00, 0xf0, 0x11, 0x00


	//----- nvinfo : EIATTR_KPARAM_INFO
	.align		4
.L_2001:
        /*0048*/ 	.byte	0x04, 0x17
        /*004a*/ 	.short	(.L_2003 - .L_2002)
.L_2002:
        /*004c*/ 	.word	0x00000000
        /*0050*/ 	.short	0x0002
        /*0052*/ 	.short	0x0010
        /*0054*/ 	.byte	0x00, 0xf5, 0x21, 0x00


	//----- nvinfo : EIATTR_KPARAM_INFO
	.align		4
.L_2003:
        /*0058*/ 	.byte	0x04, 0x17
        /*005a*/ 	.short	(.L_2005 - .L_2004)
.L_2004:
        /*005c*/ 	.word	0x00000000
        /*0060*/ 	.short	0x0001
        /*0062*/ 	.short	0x0008
        /*0064*/ 	.byte	0x00, 0xf5, 0x21, 0x00


	//----- nvinfo : EIATTR_KPARAM_INFO
	.align		4
.L_2005:
        /*0068*/ 	.byte	0x04, 0x17
        /*006a*/ 	.short	(.L_2007 - .L_2006)
.L_2006:
        /*006c*/ 	.word	0x00000000
        /*0070*/ 	.short	0x0000
        /*0072*/ 	.short	0x0000
        /*0074*/ 	.byte	0x00, 0xf5, 0x21, 0x00


	//----- nvinfo : EIATTR_SPARSE_MMA_MASK
	.align		4
.L_2007:
        /*0078*/ 	.byte	0x03, 0x50
        /*007a*/ 	.short	0x0000


	//----- nvinfo : EIATTR_MAXREG_COUNT
	.align		4
        /*007c*/ 	.byte	0x03, 0x1b
        /*007e*/ 	.short	0x00ff


	//----- nvinfo : EIATTR_NUM_BARRIERS
	.align		4
        /*0080*/ 	.byte	0x02, 0x4c
        /*0082*/ 	.byte	0x01
	.zero		1


	//----- nvinfo : EIATTR_MERCURY_ISA_VERSION
	.align		4
        /*0084*/ 	.byte	0x03, 0x5f
        /*0086*/ 	.short	0x0101


	//----- nvinfo : EIATTR_COOP_GROUP_MASK_REGIDS
	.align		4
        /*0088*/ 	.byte	0x04, 0x29
        /*008a*/ 	.short	(.L_2009 - .L_2008)


	//   ....[0]....
.L_2008:
        /*008c*/ 	.word	0xffffffff


	//   ....[1]....
        /*0090*/ 	.word	0xffffffff


	//   ....[2]....
        /*0094*/ 	.word	0xffffffff


	//   ....[3]....
        /*0098*/ 	.word	0xffffffff


	//   ....[4]....
        /*009c*/ 	.word	0xffffffff


	//   ....[5]....
        /*00a0*/ 	.word	0xffffffff


	//   ....[6]....
        /*00a4*/ 	.word	0xffffffff


	//   ....[7]....
        /*00a8*/ 	.word	0xffffffff


	//   ....[8]....
        /*00ac*/ 	.word	0xffffffff


	//   ....[9]....
        /*00b0*/ 	.word	0xffffffff


	//   ....[10]....
        /*00b4*/ 	.word	0xffffffff


	//   ....[11]....
        /*00b8*/ 	.word	0xffffffff


	//   ....[12]....
        /*00bc*/ 	.word	0xffffffff


	//   ....[13]....
        /*00c0*/ 	.word	0xffffffff


	//   ....[14]....
        /*00c4*/ 	.word	0xffffffff


	//   ....[15]....
        /*00c8*/ 	.word	0xffffffff


	//   ....[16]....
        /*00cc*/ 	.word	0xffffffff


	//   ....[17]....
        /*00d0*/ 	.word	0xffffffff


	//   ....[18]....
        /*00d4*/ 	.word	0xffffffff


	//   ....[19]....
        /*00d8*/ 	.word	0xffffffff


	//   ....[20]....
        /*00dc*/ 	.word	0xffffffff


	//   ....[21]....
        /*00e0*/ 	.word	0xffffffff


	//   ....[22]....
        /*00e4*/ 	.word	0xffffffff


	//   ....[23]....
        /*00e8*/ 	.word	0xffffffff


	//   ....[24]....
        /*00ec*/ 	.word	0xffffffff


	//   ....[25]....
        /*00f0*/ 	.word	0xffffffff


	//   ....[26]....
        /*00f4*/ 	.word	0xffffffff


	//   ....[27]....
        /*00f8*/ 	.word	0xffffffff


	//   ....[28]....
        /*00fc*/ 	.word	0xffffffff


	//   ....[29]....
        /*0100*/ 	.word	0xffffffff


	//   ....[30]....
        /*0104*/ 	.word	0xffffffff


	//   ....[31]....
        /*0108*/ 	.word	0xffffffff


	//   ....[32]....
        /*010c*/ 	.word	0xffffffff


	//   ....[33]....
        /*0110*/ 	.word	0xffffffff


	//   ....[34]....
        /*0114*/ 	.word	0xffffffff


	//   ....[35]....
        /*0118*/ 	.word	0xffffffff


	//   ....[36]....
        /*011c*/ 	.word	0xffffffff


	//   ....[37]....
        /*0120*/ 	.word	0xffffffff


	//   ....[38]....
        /*0124*/ 	.word	0xffffffff


	//   ....[39]....
        /*0128*/ 	.word	0xffffffff


	//   ....[40]....
        /*012c*/ 	.word	0xffffffff


	//   ....[41]....
        /*0130*/ 	.word	0xffffffff


	//   ....[42]....
        /*0134*/ 	.word	0xffffffff


	//   ....[43]....
        /*0138*/ 	.word	0xffffffff


	//   ....[44]....
        /*013c*/ 	.word	0xffffffff


	//   ....[45]....
        /*0140*/ 	.word	0xffffffff


	//   ....[46]....
        /*0144*/ 	.word	0xffffffff


	//   ....[47]....
        /*0148*/ 	.word	0xffffffff


	//   ....[48]....
        /*014c*/ 	.word	0xffffffff


	//   ....[49]....
        /*0150*/ 	.word	0xffffffff


	//----- nvinfo : EIATTR_COOP_GROUP_INSTR_OFFSETS
	.align		4
.L_2009:
        /*0154*/ 	.byte	0x04, 0x28
        /*0156*/ 	.short	(.L_2011 - .L_2010)


	//   ....[0]....
.L_2010:
        /*0158*/ 	.word	0x00000d00


	//   ....[1]....
        /*015c*/ 	.word	0x00000d20


	//   ....[2]....
        /*0160*/ 	.word	0x00000d80


	//   ....[3]....
        /*0164*/ 	.word	0x00000d90


	//   ....[4]....
        /*0168*/ 	.word	0x00000dc0


	//   ....[5]....
        /*016c*/ 	.word	0x00000dd0


	//   ....[6]....
        /*0170*/ 	.word	0x00000e00


	//   ....[7]....
        /*0174*/ 	.word	0x00000e10


	//   ....[8]....
        /*0178*/ 	.word	0x00000e40


	//   ....[9]....
        /*017c*/ 	.word	0x00000e50


	//   ....[10]....
        /*0180*/ 	.word	0x00001010


	//   ....[11]....
        /*0184*/ 	.word	0x00001030


	//   ....[12]....
        /*0188*/ 	.word	0x00001080


	//   ....[13]....
        /*018c*/ 	.word	0x00001090


	//   ....[14]....
        /*0190*/ 	.word	0x000010d0


	//   ....[15]....
        /*0194*/ 	.word	0x000010e0


	//   ....[16]....
        /*0198*/ 	.word	0x00001120


	//   ....[17]....
        /*019c*/ 	.word	0x00001130


	//   ....[18]....
        /*01a0*/ 	.word	0x00001160


	//   ....[19]....
        /*01a4*/ 	.word	0x00001170


	//   ....[20]....
        /*01a8*/ 	.word	0x00001350


	//   ....[21]....
        /*01ac*/ 	.word	0x00001370


	//   ....[22]....
        /*01b0*/ 	.word	0x000013c0


	//   ....[23]....
        /*01b4*/ 	.word	0x000013d0


	//   ....[24]....
        /*01b8*/ 	.word	0x00001420


	//   ....[25]....
        /*01bc*/ 	.word	0x00001430


	//   ....[26]....
        /*01c0*/ 	.word	0x00001460


	//   ....[27]....
        /*01c4*/ 	.word	0x00001470


	//   ....[28]....
        /*01c8*/ 	.word	0x000014a0


	//   ....[29]....
        /*01cc*/ 	.word	0x000014b0


	//   ....[30]....
        /*01d0*/ 	.word	0x00001690


	//   ....[31]....
        /*01d4*/ 	.word	0x000016b0


	//   ....[32]....
        /*01d8*/ 	.word	0x00001700


	//   ....[33]....
        /*01dc*/ 	.word	0x00001710


	//   ....[34]....
        /*01e0*/ 	.word	0x00001760


	//   ....[35]....
        /*01e4*/ 	.word	0x00001770


	//   ....[36]....
        /*01e8*/ 	.word	0x000017a0


	//   ....[37]....
        /*01ec*/ 	.word	0x000017b0


	//   ....[38]....
        /*01f0*/ 	.word	0x000017e0


	//   ....[39]....
        /*01f4*/ 	.word	0x000017f0


	//   ....[40]....
        /*01f8*/ 	.word	0x000019d0


	//   ....[41]....
        /*01fc*/ 	.word	0x000019e0


	//   ....[42]....
        /*0200*/ 	.word	0x00001a10


	//   ....[43]....
        /*0204*/ 	.word	0x00001a20


	//   ....[44]....
        /*0208*/ 	.word	0x00001a50


	//   ....[45]....
        /*020c*/ 	.word	0x00001a60


	//   ....[46]....
        /*0210*/ 	.word	0x00001a90


	//   ....[47]....
        /*0214*/ 	.word	0x00001aa0


	//   ....[48]....
        /*0218*/ 	.word	0x00001ad0


	//   ....[49]....
        /*021c*/ 	.word	0x00001ae0


	//----- nvinfo : EIATTR_VRC_CTA_INIT_COUNT
	.align		4
.L_2011:
        /*0220*/ 	.byte	0x02, 0x4a
	.zero		1
	.zero		1


	//----- nvinfo : EIATTR_EXIT_INSTR_OFFSETS
	.align		4
        /*0224*/ 	.byte	0x04, 0x1c
        /*0226*/ 	.short	(.L_2013 - .L_2012)


	//   ....[0]....
.L_2012:
        /*0228*/ 	.word	0x00000c30


	//   ....[1]....
        /*022c*/ 	.word	0x00001af0


	//   ....[2]....
        /*0230*/ 	.word	0x00001ca0


	//----- nvinfo : EIATTR_CRS_STACK_SIZE
	.align		4
.L_2013:
        /*0234*/ 	.byte	0x04, 0x1e
        /*0236*/ 	.short	(.L_2015 - .L_2014)
.L_2014:
        /*0238*/ 	.word	0x00000000


	//----- nvinfo : EIATTR_CBANK_PARAM_SIZE
	.align		4
.L_2015:
        /*023c*/ 	.byte	0x03, 0x19
        /*023e*/ 	.short	0x0028


	//----- nvinfo : EIATTR_PARAM_CBANK
	.align		4
        /*0240*/ 	.byte	0x04, 0x0a
        /*0242*/ 	.short	(.L_2017 - .L_2016)
	.align		4
.L_2016:
        /*0244*/ 	.word	index@(.nv.constant0.mul_mat_vec_q8_0_q8_1_cuda5)
        /*0248*/ 	.short	0x0380
        /*024a*/ 	.short	0x0028


	//----- nvinfo : EIATTR_SW_WAR
	.align		4
.L_2017:
        /*024c*/ 	.byte	0x04, 0x36
        /*024e*/ 	.short	(.L_2019 - .L_2018)
.L_2018:
        /*0250*/ 	.word	0x00000008
.L_2019:


//--------------------- .nv.info.mul_mat_vec_q5_1_q8_1_cuda5 --------------------------
	.section	.nv.info.mul_mat_vec_q5_1_q8_1_cuda5,"",@"SHT_CUDA_INFO"
	.sectionflags	@""
	.align	4


	//----- nvinfo : EIATTR_CUDA_API_VERSION
	.align		4
        /*0000*/ 	.byte	0x04, 0x37
        /*0002*/ 	.short	(.L_2021 - .L_2020)
.L_2020:
        /*0004*/ 	.word	0x00000082


	//----- nvinfo : EIATTR_KPARAM_INFO
	.align		4
.L_2021:
        /*0008*/ 	.byte	0x04, 0x17
        /*000a*/ 	.short	(.L_2023 - .L_2022)
.L_2022:
        /*000c*/ 	.word	0x00000000
        /*0010*/ 	.short	0x0006
        /*0012*/ 	.short	0x0024
        /*0014*/ 	.byte	0x00, 0xf0, 0x11, 0x00


	//----- nvinfo : EIATTR_KPARAM_INFO
	.align		4
.L_2023:
        /*0018*/ 	.byte	0x04, 0x17
        /*001a*/ 	.short	(.L_2025 - .L_2024)
.L_2024:
        /*001c*/ 	.word	0x00000000
        /*0020*/ 	.short	0x0005
        /*0022*/ 	.short	0x0020
        /*0024*/ 	.byte	0x00, 0xf0, 0x11, 0x00


	//----- nvinfo : EIATTR_KPARAM_INFO
	.align		4
.L_2025:
        /*0028*/ 	.byte	0x04, 0x17
        /*002a*/ 	.short	(.L_2027 - .L_2026)
.L_2026:
        /*002c*/ 	.word	0x00000000
        /*0030*/ 	.short	0x0004
        /*0032*/ 	.short	0x001c
        /*0034*/ 	.byte	0x00, 0xf0, 0x11, 0x00


	//----- nvinfo : EIATTR_KPARAM_INFO
	.align		4
.L_2027:
        /*0038*/ 	.byte	0x04, 0x17
        /*003a*/ 	.short	(.L_2029 - .L_2028)
.L_2028:
        /*003c*/ 	.word	0x00000000
        /*0040*/ 	.short	0x0003
        /*0042*/ 	.short	0x0018
        /*0044*/ 	.byte	0x00, 0xf0, 0x11, 0x00


	//----- nvinfo : EIATTR_KPARAM_INFO
	.align		4
.L_2029:
        /*0048*/ 	.byte	0x04, 0x17
        /*004a*/ 	.short	(.L_2031 - .L_2030)
.L_2030:
        /*004c*/ 	.word	0x00000000
        /*0050*/ 	.short	0x0002
        /*0052*/ 	.short	0x0010
        /*0054*/ 	.byte	0x00, 0xf5, 0x21, 0x00


	//----- nvinfo : EIATTR_KPARAM_INFO
	.align		4
.L_2031:
        /*0058*/ 	.byte	0x04, 0x17
        /*005a*/ 	.short	(.L_2033 - .L_2032)
.L_2032:
        /*005c*/ 	.word	0x00000000
        /*0060*/ 	.short	0x0001
        /*0062*/ 	.short	0x0008
        /*0064*/ 	.byte	0x00, 0xf5, 0x21, 0x00


	//----- nvinfo : EIATTR_KPARAM_INFO
	.align		4
.L_2033:
        /*0068*/ 	.byte	0x04, 0x17
        /*006a*/ 	.short	(.L_2035 - .L_2034)
.L_2034:
        /*006c*/ 	.word	0x00000000
        /*0070*/ 	.short	0x0000
        /*0072*/ 	.short	0x0000
        /*0074*/ 	.byte	0x00, 0xf5, 0x21, 0x00


	//----- nvinfo : EIATTR_SPARSE_MMA_MASK
	.align		4
.L_2035:
        /*0078*/ 	.byte	0x03, 0x50
        /*007a*/ 	.short	0x0000


	//----- nvinfo : EIATTR_MAXREG_COUNT
	.align		4
        /*007c*/ 	.byte	0x03, 0x1b
        /*007e*/ 	.short	0x00ff


	//----- nvinfo : EIATTR_NUM_BARRIERS
	.align		4
        /*0080*/ 	.byte	0x02, 0x4c
        /*0082*/ 	.byte	0x01
	.zero		1


	//----- nvinfo : EIATTR_MERCURY_ISA_VERSION
	.align		4
        /*0084*/ 	.byte	0x03, 0x5f
        /*0086*/ 	.short	0x0101


	//----- nvinfo : EIATTR_COOP_GROUP_MASK_REGIDS
	.align		4
        /*0088*/ 	.byte	0x04, 0x29
        /*008a*/ 	.short	(.L_2037 - .L_2036)


	//   ....[0]....
.L_2036:
        /*008c*/ 	.word	0xffffffff


	//   ....[1]....
        /*0090*/ 	.word	0xffffffff


	//   ....[2]....
        /*0094*/ 	.word	0xffffffff


	//   ....[3]....
        /*0098*/ 	.word	0xffffffff


	//   ....[4]....
        /*009c*/ 	.word	0xffffffff


	//   ....[5]....
        /*00a0*/ 	.word	0xffffffff


	//   ....[6]....
        /*00a4*/ 	.word	0xffffffff


	//   ....[7]....
        /*00a8*/ 	.word	0xffffffff


	//   ....[8]....
        /*00ac*/ 	.word	0xffffffff


	//   ....[9]....
        /*00b0*/ 	.word	0xffffffff


	//   ....[10]....
        /*00b4*/ 	.word	0xffffffff


	//   ....[11]....
        /*00b8*/ 	.word	0xffffffff


	//   ....[12]....
        /*00bc*/ 	.word	0xffffffff


	//   ....[13]....
        /*00c0*/ 	.word	0xffffffff


	//   ....[14]....
        /*00c4*/ 	.word	0xffffffff


	//   ....[15]....
        /*00c8*/ 	.word	0xffffffff


	//   ....[16]....
        /*00cc*/ 	.word	0xffffffff


	//   ....[17]....
        /*00d0*/ 	.word	0xffffffff


	//   ....[18]....
        /*00d4*/ 	.word	0xffffffff


	//   ....[19]....
        /*00d8*/ 	.word	0xffffffff


	//   ....[20]....
        /*00dc*/ 	.word	0xffffffff


	//   ....[21]....
        /*00e0*/ 	.word	0xffffffff


	//   ....[22]....
        /*00e4*/ 	.word	0xffffffff


	//   ....[23]....
        /*00e8*/ 	.word	0xffffffff


	//   ....[24]....
        /*00ec*/ 	.word	0xffffffff


	//   ....[25]....
        /*00f0*/ 	.word	0xffffffff


	//   ....[26]....
        /*00f4*/ 	.word	0xffffffff


	//   ....[27]....
        /*00f8*/ 	.word	0xffffffff


	//   ....[28]....
        /*00fc*/ 	.word	0xffffffff


	//   ....[29]....
        /*0100*/ 	.word	0xffffffff


	//   ....[30]....
        /*0104*/ 	.word	0xffffffff


	//   ....[31]....
        /*0108*/ 	.word	0xffffffff


	//   ....[32]....
        /*010c*/ 	.word	0xffffffff


	//   ....[33]....
        /*0110*/ 	.word	0xffffffff


	//   ....[34]....
        /*0114*/ 	.word	0xffffffff


	//   ....[35]....
        /*0118*/ 	.word	0xffffffff


	//   ....[36]....
        /*011c*/ 	.word	0xffffffff


	//   ....[37]....
        /*0120*/ 	.word	0xffffffff


	//   ....[38]....
        /*0124*/ 	.word	0xffffffff


	//   ....[39]....
        /*0128*/ 	.word	0xffffffff


	//   ....[40]....
        /*012c*/ 	.word	0xffffffff


	//   ....[41]....
        /*0130*/ 	.word	0xffffffff


	//   ....[42]....
        /*0134*/ 	.word	0xffffffff


	//   ....[43]....
        /*0138*/ 	.word	0xffffffff


	//   ....[44]....
        /*013c*/ 	.word	0xffffffff


	//   ....[45]....
        /*0140*/ 	.word	0xffffffff


	//   ....[46]....
        /*0144*/ 	.word	0xffffffff


	//   ....[47]....
        /*0148*/ 	.word	0xffffffff


	//   ....[48]....
        /*014c*/ 	.word	0xffffffff


	//   ....[49]....
        /*0150*/ 	.word	0xffffffff


	//----- nvinfo : EIATTR_COOP_GROUP_INSTR_OFFSETS
	.align		4
.L_2037:
        /*0154*/ 	.byte	0x04, 0x28
        /*0156*/ 	.short	(.L_2039 - .L_2038)


	//   ....[0]....
.L_2038:
        /*0158*/ 	.word	0x000015f0


	//   ....[1]....
        /*015c*/ 	.word	0x00001610


	//   ....[2]....
        /*0160*/ 	.word	0x00001640


	//   ....[3]....
        /*0164*/ 	.word	0x00001660


	//   ....[4]....
        /*0168*/ 	.word	0x00001680


	//   ....[5]....
        /*016c*/ 	.word	0x000016a0


	//   ....[6]....
        /*0170*/ 	.word	0x000016c0


	//   ....[7]....
        /*0174*/ 	.word	0x000016e0


	//   ....[8]....
        /*0178*/ 	.word	0x00001700


	//   ....[9]....
        /*017c*/ 	.word	0x00001720


	//   ....[10]....
        /*0180*/ 	.word	0x00001740


	//   ....[11]....
        /*0184*/ 	.word	0x00001760


	//   ....[12]....
        /*0188*/ 	.word	0x00001780


	//   ....[13]....
        /*018c*/ 	.word	0x000017a0


	//   ....[14]....
        /*0190*/ 	.word	0x000017c0


	//   ....[15]....
        /*0194*/ 	.word	0x000017d0


	//   ....[16]....
        /*0198*/ 	.word	0x00001800


	//   ....[17]....
        /*019c*/ 	.word	0x00001820


	//   ....[18]....
        /*01a0*/ 	.word	0x00001840


	//   ....[19]....
        /*01a4*/ 	.word	0x00001860


	//   ....[20]....
        /*01a8*/ 	.word	0x00001880


	//   ....[21]....
        /*01ac*/ 	.word	0x000018a0


	//   ....[22]....
        /*01b0*/ 	.word	0x000018c0


	//   ....[23]....
        /*01b4*/ 	.word	0x000018e0


	//   ....[24]....
        /*01b8*/ 	.word	0x00001900


	//   ....[25]....
        /*01bc*/ 	.word	0x00001920


	//   ....[26]....
        /*01c0*/ 	.word	0x00001940


	//   ....[27]....
        /*01c4*/ 	.word	0x00001960


	//   ....[28]....
        /*01c8*/ 	.word	0x00001980


	//   ....[29]....
        /*01cc*/ 	.word	0x000019a0


	//   ....[30]....
        /*01d0*/ 	.word	0x000019c0


	//   ....[31]....
        /*01d4*/ 	.word	0x000019d0


	//   ....[32]....
        /*01d8*/ 	.word	0x00001a00


	//   ....[33]....
        /*01dc*/ 	.word	0x00001a20


	//   ....[34]....
        /*01e0*/ 	.word	0x00001a40


	//   ....[35]....
        /*01e4*/ 	.word	0x00001a60


	//   ....[36]....
        /*01e8*/ 	.word	0x00001a80


	//   ....[37]....
        /*01ec*/ 	.word	0x00001aa0


	//   ....[38]....
        /*01f0*/ 	.word	0x00001ab0


	//   ....[39]....
        /*01f4*/ 	.word	0x00001ad0


	//   ....[40]....
        /*01f8*/ 	.word	0x00001c20


	//   ....[41]....
        /*01fc*/ 	.word	0x00001c30


	//   ....[42]....
        /*0200*/ 	.word	0x00001c60


	//   ....[43]....
        /*0204*/ 	.word	0x00001c80


	//   ....[44]....
        /*0208*/ 	.word	0x00001cb0


	//   ....[45]....
        /*020c*/ 	.word	0x00001cc0


	//   ....[46]....
        /*0210*/ 	.word	0x00001d00


	//   ....[47]....
        /*0214*/ 	.word	0x00001d10


	//   ....[48]....
        /*0218*/ 	.word	0x00001d60


	//   ....[49]....
        /*021c*/ 	.word	0x00001d80


	//----- nvinfo : EIATTR_VRC_CTA_INIT_COUNT
	.align		4
.L_2039:
        /*0220*/ 	.byte	0x02, 0x4a
	.zero		1
	.zero		1


	//----- nvinfo : EIATTR_EXIT_INSTR_OFFSETS
	.align		4
        /*0224*/ 	.byte	0x04, 0x1c
        /*0226*/ 	.short	(.L_2041 - .L_2040)


	//   ....[0]....
.L_2040:
        /*0228*/ 	.word	0x000014d0


	//   ....[1]....
        /*022c*/ 	.word	0x00001e80


	//   ....[2]....
        /*0230*/ 	.word	0x00001ef0


	//----- nvinfo : EIATTR_CRS_STACK_SIZE
	.align		4
.L_2041:
        /*0234*/ 	.byte	0x04, 0x1e
        /*0236*/ 	.short	(.L_2043 - .L_2042)
.L_2042:
        /*0238*/ 	.word	0x00000000


	//----- nvinfo : EIATTR_CBANK_PARAM_SIZE
	.align		4
.L_2043:
        /*023c*/ 	.byte	0x03, 0x19
        /*023e*/ 	.short	0x0028


	//----- nvinfo : EIATTR_PARAM_CBANK
	.align		4
        /*0240*/ 	.byte	0x04, 0x0a
        /*0242*/ 	.short	(.L_2045 - .L_2044)
	.align		4
.L_2044:
        /*0244*/ 	.word	index@(.nv.constant0.mul_mat_vec_q5_1_q8_1_cuda5)
        /*0248*/ 	.short	0x0380
        /*024a*/ 	.short	0x0028


	//----- nvinfo : EIATTR_SW_WAR
	.align		4
.L_2045:
        /*024c*/ 	.byte	0x04, 0x36
        /*024e*/ 	.short	(.L_2047 - .L_2046)
.L_2046:
        /*0250*/ 	.word	0x00000008
.L_2047:


//--------------------- .nv.info.mul_mat_vec_q5_0_q8_1_cuda5 --------------------------
	.section	.nv.info.mul_mat_vec_q5_0_q8_1_cuda5,"",@"SHT_CUDA_INFO"
	.sectionflags	@""
	.align	4


	//----- nvinfo : EIATTR_CUDA_API_VERSION
	.align		4
        /*0000*/ 	.byte	0x04, 0x37
        /*0002*/ 	.short	(.L_2049 - .L_2048)
.L_2048:
        /*0004*/ 	.word	0x00000082


	//----- nvinfo : EIATTR_KPARAM_INFO
	.align		4
.L_2049:
        /*0008*/ 	.byte	0x04, 0x17
        /*000a*/ 	.short	(.L_2051 - .L_2050)
.L_2050:
        /*000c*/ 	.word	0x00000000
        /*0010*/ 	.short	0x0006
        /*0012*/ 	.short	0x0024
        /*0014*/ 	.byte	0x00, 0xf0, 0x11, 0x00


	//----- nvinfo : EIATTR_KPARAM_INFO
	.align		4
.L_2051:
        /*0018*/ 	.byte	0x04, 0x17
        /*001a*/ 	.short	(.L_2053 - .L_2052)
.L_2052:
        /*001c*/ 	.word	0x00000000
        /*0020*/ 	.short	0x0005
        /*0022*/ 	.short	0x0020
        /*0024*/ 	.byte	0x00, 0xf0, 0x11, 0x00


	//----- nvinfo : EIATTR_KPARAM_INFO
	.align		4
.L_2053:
        /*0028*/ 	.byte	0x04, 0x17
        /*002a*/ 	.short	(.L_2055 - .L_2054)
.L_2054:
        /*002c*/ 	.word	0x00000000
        /*0030*/ 	.short	0x0004
        /*0032*/ 	.short	0x001c
        /*0034*/ 	.byte	0x00, 0xf0, 0x11, 0x00


	//----- nvinfo : EIATTR_KPARAM_INFO
	.align		4
.L_2055:
        /*0038*/ 	.byte	0x04, 0x17
        /*003a*/ 	.short	(.L_2057 - .L_2056)
.L_2056:
        /*003c*/ 	.word	0x00000000
        /*0040*/ 	.short	0x0003
        /*0042*/ 	.short	0x0018
        /*0044*/ 	.byte	0x00, 0xf0, 0x11, 0x00


	//----- nvinfo : EIATTR_KPARAM_INFO
	.align		4
.L_2057:
        /*0048*/ 	.byte	0x04, 0x17
        /*004a*/ 	.short	(.L_2059 - .L_2058)
.L_2058:
        /*004c*/ 	.word	0x00000000
        /*0050*/ 	.short	0x0002
        /*0052*/ 	.short	0x0010
        /*0054*/ 	.byte	0x00, 0xf5, 0x21, 0x00


	//----- nvinfo : EIATTR_KPARAM_INFO
	.align		4
.L_2059:
        /*0058*/ 	.byte	0x04, 0x17
        /*005a*/ 	.short	(.L_2061 - .L_2060)
.L_2060:
        /*005c*/ 	.word	0x00000000
        /*0060*/ 	.short	0x0001
        /*0062*/ 	.short	0x0008
        /*0064*/ 	.byte	0x00, 0xf5, 0x21, 0x00


	//----- nvinfo : EIATTR_KPARAM_INFO
	.align		4
.L_2061:
        /*0068*/ 	.byte	0x04, 0x17
        /*006a*/ 	.short	(.L_2063 - .L_2062)
.L_2062:
        /*006c*/ 	.word	0x00000000
        /*0070*/ 	.short	0x0000
        /*0072*/ 	.short	0x0000
        /*0074*/ 	.byte	0x00, 0xf5, 0x21, 0x00


	//----- nvinfo : EIATTR_SPARSE_MMA_MASK
	.align		4
.L_2063:
        /*0078*/ 	.byte	0x03, 0x50
        /*007a*/ 	.short	0x0000


	//----- nvinfo : EIATTR_MAXREG_COUNT
	.align		4
        /*007c*/ 	.byte	0x03, 0x1b
        /*007e*/ 	.short	0x00ff


	//----- nvinfo : EIATTR_NUM_BARRIERS
	.align		4
        /*0080*/ 	.byte	0x02, 0x4c
        /*0082*/ 	.byte	0x01
	.zero		1


	//----- nvinfo : EIATTR_MERCURY_ISA_VERSION
	.align		4
        /*0084*/ 	.byte	0x03, 0x5f
        /*0086*/ 	.short	0x0101


	//----- nvinfo : EIATTR_COOP_GROUP_MASK_REGIDS
	.align		4
        /*0088*/ 	.byte	0x04, 0x29
        /*008a*/ 	.short	(.L_2065 - .L_2064)


	//   ....[0]....
.L_2064:
        /*008c*/ 	.word	0xffffffff


	//   ....[1]....
        /*0090*/ 	.word	0xffffffff


	//   ....[2]....
        /*0094*/ 	.word	0xffffffff


	//   ....[3]....
        /*0098*/ 	.word	0xffffffff


	//   ....[4]....
        /*009c*/ 	.word	0xffffffff


	//   ....[5]....
        /*00a0*/ 	.word	0xffffffff


	//   ....[6]....
        /*00a4*/ 	.word	0xffffffff


	//   ....[7]....
        /*00a8*/ 	.word	0xffffffff


	//   ....[8]....
        /*00ac*/ 	.word	0xffffffff


	//   ....[9]....
        /*00b0*/ 	.word	0xffffffff


	//   ....[10]....
        /*00b4*/ 	.word	0xffffffff


	//   ....[11]....
        /*00b8*/ 	.word	0xffffffff


	//   ....[12]....
        /*00bc*/ 	.word	0xffffffff


	//   ....[13]....
        /*00c0*/ 	.word	0xffffffff


	//   ....[14]....
        /*00c4*/ 	.word	0xffffffff


	//   ....[15]....
        /*00c8*/ 	.word	0xffffffff


	//   ....[16]....
        /*00cc*/ 	.word	0xffffffff


	//   ....[17]....
        /*00d0*/ 	.word	0xffffffff


	//   ....[18]....
        /*00d4*/ 	.word	0xffffffff


	//   ....[19]....
        /*00d8*/ 	.word	0xffffffff


	//   ....[20]....
        /*00dc*/ 	.word	0xffffffff


	//   ....[21]....
        /*00e0*/ 	.word	0xffffffff


	//   ....[22]....
        /*00e4*/ 	.word	0xffffffff


	//   ....[23]....
        /*00e8*/ 	.word	0xffffffff


	//   ....[24]....
        /*00ec*/ 	.word	0xffffffff


	//   ....[25]....
        /*00f0*/ 	.word	0xffffffff


	//   ....[26]....
        /*00f4*/ 	.word	0xffffffff


	//   ....[27]....
        /*00f8*/ 	.word	0xffffffff


	//   ....[28]....
        /*00fc*/ 	.word	0xffffffff


	//   ....[29]....
        /*0100*/ 	.word	0xffffffff


	//   ....[30]....
        /*0104*/ 	.word	0xffffffff


	//   ....[31]....
        /*0108*/ 	.word	0xffffffff


	//   ....[32]....
        /*010c*/ 	.word	0xffffffff


	//   ....[33]....
        /*0110*/ 	.word	0xffffffff


	//   ....[34]....
        /*0114*/ 	.word	0xffffffff


	//   ....[35]....
        /*0118*/ 	.word	0xffffffff


	//   ....[36]....
        /*011c*/ 	.word	0xffffffff


	//   ....[37]....
        /*0120*/ 	.word	0xffffffff


	//   ....[38]....
        /*0124*/ 	.word	0xffffffff


	//   ....[39]....
        /*0128*/ 	.word	0xffffffff


	//   ....[40]....
        /*012c*/ 	.word	0xffffffff


	//   ....[41]....
        /*0130*/ 	.word	0xffffffff


	//   ....[42]....
        /*0134*/ 	.word	0xffffffff


	//   ....[43]....
        /*0138*/ 	.word	0xffffffff


	//   ....[44]....
        /*013c*/ 	.word	0xffffffff


	//   ....[45]....
        /*0140*/ 	.word	0xffffffff


	//   ....[46]....
        /*0144*/ 	.word	0xffffffff


	//   ....[47]....
        /*0148*/ 	.word	0xffffffff


	//   ....[48]....
        /*014c*/ 	.word	0xffffffff


	//   ....[49]....
        /*0150*/ 	.word	0xffffffff


	//----- nvinfo : EIATTR_COOP_GROUP_INSTR_OFFSETS
	.align		4
.L_2065:
        /*0154*/ 	.byte	0x04, 0x28
        /*0156*/ 	.short	(.L_2067 - .L_2066)


	//   ....[0]....
.L_2066:
        /*0158*/ 	.word	0x00001580


	//   ....[1]....
        /*015c*/ 	.word	0x000015a0


	//   ....[2]....
        /*0160*/ 	.word	0x000015c0


	//   ....[3]....
        /*0164*/ 	.word	0x000015e0


	//   ....[4]....
        /*0168*/ 	.word	0x00001600


	//   ....[5]....
        /*016c*/ 	.word	0x00001630


	//   ....[6]....
        /*0170*/ 	.word	0x00001650


	//   ....[7]....
        /*0174*/ 	.word	0x00001670


	//   ....[8]....
        /*0178*/ 	.word	0x000016a0


	//   ....[9]....
        /*017c*/ 	.word	0x000016c0


	//   ....[10]....
        /*0180*/ 	.word	0x000016d0


	//   ....[11]....
        /*0184*/ 	.word	0x000016f0


	//   ....[12]....
        /*0188*/ 	.word	0x00001710


	//   ....[13]....
        /*018c*/ 	.word	0x00001730


	//   ....[14]....
        /*0190*/ 	.word	0x00001740


	//   ....[15]....
        /*0194*/ 	.word	0x00001760


	//   ....[16]....
        /*0198*/ 	.word	0x00001790


	//   ....[17]....
        /*019c*/ 	.word	0x000017b0


	//   ....[18]....
        /*01a0*/ 	.word	0x000017d0


	//   ....[19]....
        /*01a4*/ 	.word	0x000017f0


	//   ....[20]....
        /*01a8*/ 	.word	0x00001810


	//   ....[21]....
        /*01ac*/ 	.word	0x00001830


	//   ....[22]....
        /*01b0*/ 	.word	0x00001840


	//   ....[23]....
        /*01b4*/ 	.word	0x00001860


	//   ....[24]....
        /*01b8*/ 	.word	0x00001890


	//   ....[25]....
        /*01bc*/ 	.word	0x000018b0


	//   ....[26]....
        /*01c0*/ 	.word	0x000018d0


	//   ....[27]....
        /*01c4*/ 	.word	0x000018f0


	//   ....[28]....
        /*01c8*/ 	.word	0x00001910


	//   ....[29]....
        /*01cc*/ 	.word	0x00001930


	//   ....[30]....
        /*01d0*/ 	.word	0x00001940


	//   ....[31]....
        /*01d4*/ 	.word	0x00001960


	//   ....[32]....
        /*01d8*/ 	.word	0x00001990


	//   ....[33]....
        /*01dc*/ 	.word	0x000019b0


	//   ....[34]....
        /*01e0*/ 	.word	0x000019d0


	//   ....[35]....
        /*01e4*/ 	.word	0x000019f0


	//   ....[36]....
        /*01e8*/ 	.word	0x00001a10


	//   ....[37]....
        /*01ec*/ 	.word	0x00001a30


	//   ....[38]....
        /*01f0*/ 	.word	0x00001a40


	//   ....[39]....
        /*01f4*/ 	.word	0x00001a70


	//   ....[40]....
        /*01f8*/ 	.word	0x00001bb0


	//   ....[41]....
        /*01fc*/ 	.word	0x00001bc0


	//   ....[42]....
        /*0200*/ 	.word	0x00001bf0


	//   ....[43]....
        /*0204*/ 	.word	0x00001c10


	//   ....[44]....
        /*0208*/ 	.word	0x00001c40


	//   ....[45]....
        /*020c*/ 	.word	0x00001c50


	//   ....[46]....
        /*0210*/ 	.word	0x00001c90


	//   ....[47]....
        /*0214*/ 	.word	0x00001ca0


	//   ....[48]....
        /*0218*/ 	.word	0x00001d00


	//   ....[49]....
        /*021c*/ 	.word	0x00001d20


	//----- nvinfo : EIATTR_VRC_CTA_INIT_COUNT
	.align		4
.L_2067:
        /*0220*/ 	.byte	0x02, 0x4a
	.zero		1
	.zero		1


	//----- nvinfo : EIATTR_EXIT_INSTR_OFFSETS
	.align		4
        /*0224*/ 	.byte	0x04, 0x1c
        /*0226*/ 	.short	(.L_2069 - .L_2068)


	//   ....[0]....
.L_2068:
        /*0228*/ 	.word	0x00001460


	//   ....[1]....
        /*022c*/ 	.word	0x00001e10


	//   ....[2]....
        /*0230*/ 	.word	0x00001e80


	//----- nvinfo : EIATTR_CRS_STACK_SIZE
	.align		4
.L_2069:
        /*0234*/ 	.byte	0x04, 0x1e
        /*0236*/ 	.short	(.L_2071 - .L_2070)
.L_2070:
        /*0238*/ 	.word	0x00000000


	//----- nvinfo : EIATTR_CBANK_PARAM_SIZE
	.align		4
.L_2071:
        /*023c*/ 	.byte	0x03, 0x19
        /*023e*/ 	.short	0x0028


	//----- nvinfo : EIATTR_PARAM_CBANK
	.align		4
        /*0240*/ 	.byte	0x04, 0x0a
        /*0242*/ 	.short	(.L_2073 - .L_2072)
	.align		4
.L_2072:
        /*0244*/ 	.word	index@(.nv.constant0.mul_mat_vec_q5_0_q8_1_cuda5)
        /*0248*/ 	.short	0x0380
        /*024a*/ 	.short	0x0028


	//----- nvinfo : EIATTR_SW_WAR
	.align		4
.L_2073:
        /*024c*/ 	.byte	0x04, 0x36
        /*024e*/ 	.short	(.L_2075 - .L_2074)
.L_2074:
        /*0250*/ 	.word	0x00000008
.L_2075:


//--------------------- .nv.info.mul_mat_vec_q4_1_q8_1_cuda5 --------------------------
	.section	.nv.info.mul_mat_vec_q4_1_q8_1_cuda5,"",@"SHT_CUDA_INFO"
	.sectionflags	@""
	.align	4


	//----- nvinfo : EIATTR_CUDA_API_VERSION
	.align		4
        /*0000*/ 	.byte	0x04, 0x37
        /*0002*/ 	.short	(.L_2077 - .L_2076)
.L_2076:
        /*0004*/ 	.word	0x00000082


	//----- nvinfo : EIATTR_KPARAM_INFO
	.align		4
.L_2077:
        /*0008*/ 	.byte	0x04, 0x17
        /*000a*/ 	.short	(.L_2079 - .L_2078)
.L_2078:
        /*000c*/ 	.word	0x00000000
        /*0010*/ 	.short	0x0006
        /*0012*/ 	.short	0x0024
        /*0014*/ 	.byte	0x00, 0xf0, 0x11, 0x00


	//----- nvinfo : EIATTR_KPARAM_INFO
	.align		4
.L_2079:
        /*0018*/ 	.byte	0x04, 0x17
        /*001a*/ 	.short	(.L_2081 - .L_2080)
.L_2080:
        /*001c*/ 	.word	0x00000000
        /*0020*/ 	.short	0x0005
        /*0022*/ 	.short	0x0020
        /*0024*/ 	.byte	0x00, 0xf0, 0x11, 0x00


	//----- nvinfo : EIATTR_KPARAM_INFO
	.align		4
.L_2081:
        /*0028*/ 	.byte	0x04, 0x17
        /*002a*/ 	.short	(.L_2083 - .L_2082)
.L_2082:
        /*002c*/ 	.word	0x00000000
        /*0030*/ 	.short	0x0004
        /*0032*/ 	.short	0x001c
        /*0034*/ 	.byte	0x00, 0xf0, 0x11, 0x00


	//----- nvinfo : EIATTR_KPARAM_INFO
	.align		4
.L_2083:
        /*0038*/ 	.byte	0x04, 0x17
        /*003a*/ 	.short	(.L_2085 - .L_2084)
.L_2084:
        /*003c*/ 	.word	0x00000000
        /*0040*/ 	.short	0x0003
        /*0042*/ 	.short	0x0018
        /*0044*/ 	.byte	0x00, 0xf0, 0x11, 0x00


	//----- nvinfo : EIATTR_KPARAM_INFO
	.align		4
.L_2085:
        /*0048*/ 	.byte	0x04, 0x17
        /*004a*/ 	.short	(.L_2087 - .L_2086)
.L_2086:
        /*004c*/ 	.word	0x00000000
        /*0050*/ 	.short	0x0002
        /*0052*/ 	.short	0x0010
        /*0054*/ 	.byte	0x00, 0xf5, 0x21, 0x00


	//----- nvinfo : EIATTR_KPARAM_INFO
	.align		4
.L_2087:
        /*0058*/ 	.byte	0x04, 0x17
        /*005a*/ 	.short	(.L_2089 - .L_2088)
.L_2088:
        /*005c*/ 	.word	0x00000000
        /*0060*/ 	.short	0x0001
        /*0062*/ 	.short	0x0008
        /*0064*/ 	.byte	0x00, 0xf5, 0x21, 0x00


	//----- nvinfo : EIATTR_KPARAM_INFO
	.align		4
.L_2089:
        /*0068*/ 	.byte	0x04, 0x17
        /*006a*/ 	.short	(.L_2091 - .L_2090)
.L_2090:
        /*006c*/ 	.word	0x00000000
        /*0070*/ 	.short	0x0000
        /*0072*/ 	.short	0x0000
        /*0074*/ 	.byte	0x00, 0xf5, 0x21, 0x00


	//----- nvinfo : EIATTR_SPARSE_MMA_MASK
	.align		4
.L_2091:
        /*0078*/ 	.byte	0x03, 0x50
        /*007a*/ 	.short	0x0000


	//----- nvinfo : EIATTR_MAXREG_COUNT
	.align		4
        /*007c*/ 	.byte	0x03, 0x1b
        /*007e*/ 	.short	0x00ff


	//----- nvinfo : EIATTR_NUM_BARRIERS
	.align		4
        /*0080*/ 	.byte	0x02, 0x4c
        /*0082*/ 	.byte	0x01
	.zero		1


	//----- nvinfo : EIATTR_MERCURY_ISA_VERSION
	.align		4
        /*0084*/ 	.byte	0x03, 0x5f
        /*0086*/ 	.short	0x0101


	//----- nvinfo : EIATTR_COOP_GROUP_MASK_REGIDS
	.align		4
        /*0088*/ 	.byte	0x04, 0x29
        /*008a*/ 	.short	(.L_2093 - .L_2092)


	//   ....[0]....
.L_2092:
        /*008c*/ 	.word	0xffffffff


	//   ....[1]....
        /*0090*/ 	.word	0xffffffff


	//   ....[2]....
        /*0094*/ 	.word	0xffffffff


	//   ....[3]....
        /*0098*/ 	.word	0xffffffff


	//   ....[4]....
        /*009c*/ 	.word	0xffffffff


	//   ....[5]....
        /*00a0*/ 	.word	0xffffffff


	//   ....[6]....
        /*00a4*/ 	.word	0xffffffff


	//   ....[7]....
        /*00a8*/ 	.word	0xffffffff


	//   ....[8]....
        /*00ac*/ 	.word	0xffffffff


	//   ....[9]....
        /*00b0*/ 	.word	0xffffffff


	//   ....[10]....
        /*00b4*/ 	.word	0xffffffff


	//   ....[11]....
        /*00b8*/ 	.word	0xffffffff


	//   ....[12]....
        /*00bc*/ 	.word	0xffffffff


	//   ....[13]....
        /*00c0*/ 	.word	0xffffffff


	//   ....[14]....
        /*00c4*/ 	.word	0xffffffff


	//   ....[15]....
        /*00c8*/ 	.word	0xffffffff


	//   ....[16]....
        /*00cc*/ 	.word	0xffffffff


	//   ....[17]....
        /*00d0*/ 	.word	0xffffffff


	//   ....[18]....
        /*00d4*/ 	.word	0xffffffff


	//   ....[19]....
        /*00d8*/ 	.word	0xffffffff


	//   ....[20]....
        /*00dc*/ 	.word	0xffffffff


	//   ....[21]....
        /*00e0*/ 	.word	0xffffffff


	//   ....[22]....
        /*00e4*/ 	.word	0xffffffff


	//   ....[23]....
        /*00e8*/ 	.word	0xffffffff


	//   ....[24]....
        /*00ec*/ 	.word	0xffffffff


	//   ....[25]....
        /*00f0*/ 	.word	0xffffffff


	//   ....[26]....
        /*00f4*/ 	.word	0xffffffff


	//   ....[27]....
        /*00f8*/ 	.word	0xffffffff


	//   ....[28]....
        /*00fc*/ 	.word	0xffffffff


	//   ....[29]....
        /*0100*/ 	.word	0xffffffff


	//   ....[30]....
        /*0104*/ 	.word	0xffffffff


	//   ....[31]....
        /*0108*/ 	.word	0xffffffff


	//   ....[32]....
        /*010c*/ 	.word	0xffffffff


	//   ....[33]....
        /*0110*/ 	.word	0xffffffff


	//   ....[34]....
        /*0114*/ 	.word	0xffffffff


	//   ....[35]....
        /*0118*/ 	.word	0xffffffff


	//   ....[36]....
        /*011c*/ 	.word	0xffffffff


	//   ....[37]....
        /*0120*/ 	.word	0xffffffff


	//   ....[38]....
        /*0124*/ 	.word	0xffffffff


	//   ....[39]....
        /*0128*/ 	.word	0xffffffff


	//   ....[40]....
        /*012c*/ 	.word	0xffffffff


	//   ....[41]....
        /*0130*/ 	.word	0xffffffff


	//   ....[42]....
        /*0134*/ 	.word	0xffffffff


	//   ....[43]....
        /*0138*/ 	.word	0xffffffff


	//   ....[44]....
        /*013c*/ 	.word	0xffffffff


	//   ....[45]....
        /*0140*/ 	.word	0xffffffff


	//   ....[46]....
        /*0144*/ 	.word	0xffffffff


	//   ....[47]....
        /*0148*/ 	.word	0xffffffff


	//   ....[48]....
        /*014c*/ 	.word	0xffffffff


	//   ....[49]....
        /*0150*/ 	.word	0xffffffff


	//----- nvinfo : EIATTR_COOP_GROUP_INSTR_OFFSETS
	.align		4
.L_2093:
        /*0154*/ 	.byte	0x04, 0x28
        /*0156*/ 	.short	(.L_2095 - .L_2094)


	//   ....[0]....
.L_2094:
        /*0158*/ 	.word	0x00001150


	//   ....[1]....
        /*015c*/ 	.word	0x00001170


	//   ....[2]....
        /*0160*/ 	.word	0x00001190


	//   ....[3]....
        /*0164*/ 	.word	0x000011b0


	//   ....[4]....
        /*0168*/ 	.word	0x000011d0


	//   ....[5]....
        /*016c*/ 	.word	0x000011f0


	//   ....[6]....
        /*0170*/ 	.word	0x00001210


	//   ....[7]....
        /*0174*/ 	.word	0x00001230


	//   ....[8]....
        /*0178*/ 	.word	0x00001260


	//   ....[9]....
        /*017c*/ 	.word	0x00001280


	//   ....[10]....
        /*0180*/ 	.word	0x000012a0


	//   ....[11]....
        /*0184*/ 	.word	0x000012c0


	//   ....[12]....
        /*0188*/ 	.word	0x000012e0


	//   ....[13]....
        /*018c*/ 	.word	0x00001300


	//   ....[14]....
        /*0190*/ 	.word	0x00001310


	//   ....[15]....
        /*0194*/ 	.word	0x00001330


	//   ....[16]....
        /*0198*/ 	.word	0x00001360


	//   ....[17]....
        /*019c*/ 	.word	0x00001380


	//   ....[18]....
        /*01a0*/ 	.word	0x000013a0


	//   ....[19]....
        /*01a4*/ 	.word	0x000013c0


	//   ....[20]....
        /*01a8*/ 	.word	0x000013e0


	//   ....[21]....
        /*01ac*/ 	.word	0x00001400


	//   ....[22]....
        /*01b0*/ 	.word	0x00001420


	//   ....[23]....
        /*01b4*/ 	.word	0x00001440


	//   ....[24]....
        /*01b8*/ 	.word	0x00001460


	//   ....[25]....
        /*01bc*/ 	.word	0x00001480


	//   ....[26]....
        /*01c0*/ 	.word	0x000014a0


	//   ....[27]....
        /*01c4*/ 	.word	0x000014c0


	//   ....[28]....
        /*01c8*/ 	.word	0x000014e0


	//   ....[29]....
        /*01cc*/ 	.word	0x00001500


	//   ....[30]....
        /*01d0*/ 	.word	0x00001520


	//   ....[31]....
        /*01d4*/ 	.word	0x00001530


	//   ....[32]....
        /*01d8*/ 	.word	0x00001560


	//   ....[33]....
        /*01dc*/ 	.word	0x00001580


	//   ....[34]....
        /*01e0*/ 	.word	0x000015a0


	//   ....[35]....
        /*01e4*/ 	.word	0x000015c0


	//   ....[36]....
        /*01e8*/ 	.word	0x000015e0


	//   ....[37]....
        /*01ec*/ 	.word	0x00001600


	//   ....[38]....
        /*01f0*/ 	.word	0x00001620


	//   ....[39]....
        /*01f4*/ 	.word	0x00001640


	//   ....[40]....
        /*01f8*/ 	.word	0x00001790


	//   ....[41]....
        /*01fc*/ 	.word	0x000017a0


	//   ....[42]....
        /*0200*/ 	.word	0x000017d0


	//   ....[43]....
        /*0204*/ 	.word	0x000017f0


	//   ....[44]....
        /*0208*/ 	.word	0x00001830


	//   ....[45]....
        /*020c*/ 	.word	0x00001840


	//   ....[46]....
        /*0210*/ 	.word	0x00001870


	//   ....[47]....
        /*0214*/ 	.word	0x00001890


	//   ....[48]....
        /*0218*/ 	.word	0x000018e0


	//   ....[49]....
        /*021c*/ 	.word	0x00001900


	//----- nvinfo : EIATTR_VRC_CTA_INIT_COUNT
	.align		4
.L_2095:
        /*0220*/ 	.byte	0x02, 0x4a
	.zero		1
	.zero		1


	//----- nvinfo : EIATTR_EXIT_INSTR_OFFSETS
	.align		4
        /*0224*/ 	.byte	0x04, 0x1c
        /*0226*/ 	.short	(.L_2097 - .L_2096)


	//   ....[0]....
.L_2096:
        /*0228*/ 	.word	0x00001040


	//   ....[1]....
        /*022c*/ 	.word	0x000019f0


	//   ....[2]....
        /*0230*/ 	.word	0x00001a60


	//----- nvinfo : EIATTR_CRS_STACK_SIZE
	.align		4
.L_2097:
        /*0234*/ 	.byte	0x04, 0x1e
        /*0236*/ 	.short	(.L_2099 - .L_2098)
.L_2098:
        /*0238*/ 	.word	0x00000000


	//----- nvinfo : EIATTR_CBANK_PARAM_SIZE
	.align		4
.L_2099:
        /*023c*/ 	.byte	0x03, 0x19
        /*023e*/ 	.short	0x0028


	//----- nvinfo : EIATTR_PARAM_CBANK
	.align		4
        /*0240*/ 	.byte	0x04, 0x0a
        /*0242*/ 	.short	(.L_2101 - .L_2100)
	.align		4
.L_2100:
        /*0244*/ 	.word	index@(.nv.constant0.mul_mat_vec_q4_1_q8_1_cuda5)
        /*0248*/ 	.short	0x0380
        /*024a*/ 	.short	0x0028


	//----- nvinfo : EIATTR_SW_WAR
	.align		4
.L_2101:
        /*024c*/ 	.byte	0x04, 0x36
        /*024e*/ 	.short	(.L_2103 - .L_2102)
.L_2102:
        /*0250*/ 	.word	0x00000008
.L_2103:


//--------------------- .nv.info.mul_mat_vec_q4_0_q8_1_cuda5 --------------------------
	.section	.nv.info.mul_mat_vec_q4_0_q8_1_cuda5,"",@"SHT_CUDA_INFO"
	.sectionflags	@""
	.align	4


	//----- nvinfo : EIATTR_CUDA_API_VERSION
	.align		4
        /*0000*/ 	.byte	0x04, 0x37
        /*0002*/ 	.short	(.L_2105 - .L_2104)
.L_2104:
        /*0004*/ 	.word	0x00000082


	//----- nvinfo : EIATTR_KPARAM_INFO
	.align		4
.L_2105:
        /*0008*/ 	.byte	0x04, 0x17
        /*000a*/ 	.short	(.L_2107 - .L_2106)
.L_2106:
        /*000c*/ 	.word	0x00000000
        /*0010*/ 	.short	0x0006
        /*0012*/ 	.short	0x0024
        /*0014*/ 	.byte	0x00, 0xf0, 0x11, 0x00


	//----- nvinfo : EIATTR_KPARAM_INFO
	.align		4
.L_2107:
        /*0018*/ 	.byte	0x04, 0x17
        /*001a*/ 	.short	(.L_2109 - .L_2108)
.L_2108:
        /*001c*/ 	.word	0x00000000
        /*0020*/ 	.short	0x0005
        /*0022*/ 	.short	0x0020
        /*0024*/ 	.byte	0x00, 0xf0, 0x11, 0x00


	//----- nvinfo : EIATTR_KPARAM_INFO
	.align		4
.L_2109:
        /*0028*/ 	.byte	0x04, 0x17
        /*002a*/ 	.short	(.L_2111 - .L_2110)
.L_2110:
        /*002c*/ 	.word	0x00000000
        /*0030*/ 	.short	0x0004
        /*0032*/ 	.short	0x001c
        /*0034*/ 	.byte	0x00, 0xf0, 0x11, 0x00


	//----- nvinfo : EIATTR_KPARAM_INFO
	.align		4
.L_2111:
        /*0038*/ 	.byte	0x04, 0x17
        /*003a*/ 	.short	(.L_2113 - .L_2112)
.L_2112:
        /*003c*/ 	.word	0x00000000
        /*0040*/ 	.short	0x0003
        /*0042*/ 	.short	0x0018
        /*0044*/ 	.byte	0x00, 0xf0, 0x11, 0x00


	//----- nvinfo : EIATTR_KPARAM_INFO
	.align		4
.L_2113:
        /*0048*/ 	.byte	0x04, 0x17
        /*004a*/ 	.short	(.L_2115 - .L_2114)
.L_2114:
        /*004c*/ 	.word	0x00000000
        /*0050*/ 	.short	0x0002
        /*0052*/ 	.short	0x0010
        /*0054*/ 	.byte	0x00, 0xf5, 0x21, 0x00


	//----- nvinfo : EIATTR_KPARAM_INFO
	.align		4
.L_2115:
        /*0058*/ 	.byte	0x04, 0x17
        /*005a*/ 	.short	(.L_2117 - .L_2116)
.L_2116:
        /*005c*/ 	.word	0x00000000
        /*0060*/ 	.short	0x0001
        /*0062*/ 	.short	0x0008
        /*0064*/ 	.byte	0x00, 0xf5, 0x21, 0x00


	//----- nvinfo : EIATTR_KPARAM_INFO
	.align		4
.L_2117:
        /*0068*/ 	.byte	0x04, 0x17
        /*006a*/ 	.short	(.L_2119 - .L_2118)
.L_2118:
        /*006c*/ 	.word	0x00000000
        /*0070*/ 	.short	0x0000
        /*0072*/ 	.short	0x0000
        /*0074*/ 	.byte	0x00, 0xf5, 0x21, 0x00


	//----- nvinfo : EIATTR_SPARSE_MMA_MASK
	.align		4
.L_2119:
        /*0078*/ 	.byte	0x03, 0x50
        /*007a*/ 	.short	0x0000


	//----- nvinfo : EIATTR_MAXREG_COUNT
	.align		4
        /*007c*/ 	.byte	0x03, 0x1b
        /*007e*/ 	.short	0x00ff


	//----- nvinfo : EIATTR_NUM_BARRIERS
	.align		4
        /*0080*/ 	.byte	0x02, 0x4c
        /*0082*/ 	.byte	0x01
	.zero		1


	//----- nvinfo : EIATTR_MERCURY_ISA_VERSION
	.align		4
        /*0084*/ 	.byte	0x03, 0x5f
        /*0086*/ 	.short	0x0101


	//----- nvinfo : EIATTR_COOP_GROUP_MASK_REGIDS
	.align		4
        /*0088*/ 	.byte	0x04, 0x29
        /*008a*/ 	.short	(.L_2121 - .L_2120)


	//   ....[0]....
.L_2120:
        /*008c*/ 	.word	0xffffffff


	//   ....[1]....
        /*0090*/ 	.word	0xffffffff


	//   ....[2]....
        /*0094*/ 	.word	0xffffffff


	//   ....[3]....
        /*0098*/ 	.word	0xffffffff


	//   ....[4]....
        /*009c*/ 	.word	0xffffffff


	//   ....[5]....
        /*00a0*/ 	.word	0xffffffff


	//   ....[6]....
        /*00a4*/ 	.word	0xffffffff


	//   ....[7]....
        /*00a8*/ 	.word	0xffffffff


	//   ....[8]....
        /*00ac*/ 	.word	0xffffffff


	//   ....[9]....
        /*00b0*/ 	.word	0xffffffff


	//   ....[10]....
        /*00b4*/ 	.word	0xffffffff


	//   ....[11]....
        /*00b8*/ 	.word	0xffffffff


	//   ....[12]....
        /*00bc*/ 	.word	0xffffffff


	//   ....[13]....
        /*00c0*/ 	.word	0xffffffff


	//   ....[14]....
        /*00c4*/ 	.word	0xffffffff


	//   ....[15]....
        /*00c8*/ 	.word	0xffffffff


	//   ....[16]....
        /*00cc*/ 	.word	0xffffffff


	//   ....[17]....
        /*00d0*/ 	.word	0xffffffff


	//   ....[18]....
        /*00d4*/ 	.word	0xffffffff


	//   ....[19]....
        /*00d8*/ 	.word	0xffffffff


	//   ....[20]....
        /*00dc*/ 	.word	0xffffffff


	//   ....[21]....
        /*00e0*/ 	.word	0xffffffff


	//   ....[22]....
        /*00e4*/ 	.word	0xffffffff


	//   ....[23]....
        /*00e8*/ 	.word	0xffffffff


	//   ....[24]....
        /*00ec*/ 	.word	0xffffffff


	//   ....[25]....
        /*00f0*/ 	.word	0xffffffff


	//   ....[26]....
        /*00f4*/ 	.word	0xffffffff


	//   ....[27]....
        /*00f8*/ 	.word	0xffffffff


	//   ....[28]....
        /*00fc*/ 	.word	0xffffffff


	//   ....[29]....
        /*0100*/ 	.word	0xffffffff


	//   ....[30]....
        /*0104*/ 	.word	0xffffffff


	//   ....[31]....
        /*0108*/ 	.word	0xffffffff


	//   ....[32]....
        /*010c*/ 	.word	0xffffffff


	//   ....[33]....
        /*0110*/ 	.word	0xffffffff


	//   ....[34]....
        /*0114*/ 	.word	0xffffffff


	//   ....[35]....
        /*0118*/ 	.word	0xffffffff


	//   ....[36]....
        /*011c*/ 	.word	0xffffffff


	//   ....[37]....
        /*0120*/ 	.word	0xffffffff


	//   ....[38]....
        /*0124*/ 	.word	0xffffffff


	//   ....[39]....
        /*0128*/ 	.word	0xffffffff


	//   ....[40]....
        /*012c*/ 	.word	0xffffffff


	//   ....[41]....
        /*0130*/ 	.word	0xffffffff


	//   ....[42]....
        /*0134*/ 	.word	0xffffffff


	//   ....[43]....
        /*0138*/ 	.word	0xffffffff


	//   ....[44]....
        /*013c*/ 	.word	0xffffffff


	//   ....[45]....
        /*0140*/ 	.word	0xffffffff


	//   ....[46]....
        /*0144*/ 	.word	0xffffffff


	//   ....[47]....
        /*0148*/ 	.word	0xffffffff


	//   ....[48]....
        /*014c*/ 	.word	0xffffffff


	//   ....[49]....
        /*0150*/ 	.word	0xffffffff


	//----- nvinfo : EIATTR_COOP_GROUP_INSTR_OFFSETS
	.align		4
.L_2121:
        /*0154*/ 	.byte	0x04, 0x28
        /*0156*/ 	.short	(.L_2123 - .L_2122)


	//   ....[0]....
.L_2122:
        /*0158*/ 	.word	0x00001070


	//   ....[1]....
        /*015c*/ 	.word	0x00001090


	//   ....[2]....
        /*0160*/ 	.word	0x000010c0


	//   ....[3]....
        /*0164*/ 	.word	0x000010e0


	//   ....[4]....
        /*0168*/ 	.word	0x00001100


	//   ....[5]....
        /*016c*/ 	.word	0x00001120


	//   ....[6]....
        /*0170*/ 	.word	0x00001140


	//   ....[7]....
        /*0174*/ 	.word	0x00001160


	//   ....[8]....
        /*0178*/ 	.word	0x00001180


	//   ....[9]....
        /*017c*/ 	.word	0x000011a0


	//   ....[10]....
        /*0180*/ 	.word	0x000011c0


	//   ....[11]....
        /*0184*/ 	.word	0x000011e0


	//   ....[12]....
        /*0188*/ 	.word	0x00001200


	//   ....[13]....
        /*018c*/ 	.word	0x00001220


	//   ....[14]....
        /*0190*/ 	.word	0x00001240


	//   ....[15]....
        /*0194*/ 	.word	0x00001250


	//   ....[16]....
        /*0198*/ 	.word	0x00001280


	//   ....[17]....
        /*019c*/ 	.word	0x000012a0


	//   ....[18]....
        /*01a0*/ 	.word	0x000012c0


	//   ....[19]....
        /*01a4*/ 	.word	0x000012e0


	//   ....[20]....
        /*01a8*/ 	.word	0x00001300


	//   ....[21]....
        /*01ac*/ 	.word	0x00001320


	//   ....[22]....
        /*01b0*/ 	.word	0x00001330


	//   ....[23]....
        /*01b4*/ 	.word	0x00001350


	//   ....[24]....
        /*01b8*/ 	.word	0x00001380


	//   ....[25]....
        /*01bc*/ 	.word	0x000013a0


	//   ....[26]....
        /*01c0*/ 	.word	0x000013c0


	//   ....[27]....
        /*01c4*/ 	.word	0x000013e0


	//   ....[28]....
        /*01c8*/ 	.word	0x00001400


	//   ....[29]....
        /*01cc*/ 	.word	0x00001420


	//   ....[30]....
        /*01d0*/ 	.word	0x00001430


	//   ....[31]....
        /*01d4*/ 	.word	0x00001450


	//   ....[32]....
        /*01d8*/ 	.word	0x00001480


	//   ....[33]....
        /*01dc*/ 	.word	0x000014a0


	//   ....[34]....
        /*01e0*/ 	.word	0x000014c0


	//   ....[35]....
        /*01e4*/ 	.word	0x000014e0


	//   ....[36]....
        /*01e8*/ 	.word	0x00001500


	//   ....[37]....
        /*01ec*/ 	.word	0x00001520


	//   ....[38]....
        /*01f0*/ 	.word	0x00001540


	//   ....[39]....
        /*01f4*/ 	.word	0x00001560


	//   ....[40]....
        /*01f8*/ 	.word	0x000016a0


	//   ....[41]....
        /*01fc*/ 	.word	0x000016c0


	//   ....[42]....
        /*0200*/ 	.word	0x000016f0


	//   ....[43]....
        /*0204*/ 	.word	0x00001710


	//   ....[44]....
        /*0208*/ 	.word	0x00001730


	//   ....[45]....
        /*020c*/ 	.word	0x00001750


	//   ....[46]....
        /*0210*/ 	.word	0x00001790


	//   ....[47]....
        /*0214*/ 	.word	0x000017b0


	//   ....[48]....
        /*0218*/ 	.word	0x00001800


	//   ....[49]....
        /*021c*/ 	.word	0x00001820


	//----- nvinfo : EIATTR_VRC_CTA_INIT_COUNT
	.align		4
.L_2123:
        /*0220*/ 	.byte	0x02, 0x4a
	.zero		1
	.zero		1


	//----- nvinfo : EIATTR_EXIT_INSTR_OFFSETS
	.align		4
        /*0224*/ 	.byte	0x04, 0x1c
        /*0226*/ 	.short	(.L_2125 - .L_2124)


	//   ....[0]....
.L_2124:
        /*0228*/ 	.word	0x00000f60


	//   ....[1]....
        /*022c*/ 	.word	0x00001910


	//   ....[2]....
        /*0230*/ 	.word	0x00001980


	//----- nvinfo : EIATTR_CRS_STACK_SIZE
	.align		4
.L_2125:
        /*0234*/ 	.byte	0x04, 0x1e
        /*0236*/ 	.short	(.L_2127 - .L_2126)
.L_2126:
        /*0238*/ 	.word	0x00000000


	//----- nvinfo : EIATTR_CBANK_PARAM_SIZE
	.align		4
.L_2127:
        /*023c*/ 	.byte	0x03, 0x19
        /*023e*/ 	.short	0x0028


	//----- nvinfo : EIATTR_PARAM_CBANK
	.align		4
        /*0240*/ 	.byte	0x04, 0x0a
        /*0242*/ 	.short	(.L_2129 - .L_2128)
	.align		4
.L_2128:
        /*0244*/ 	.word	index@(.nv.constant0.mul_mat_vec_q4_0_q8_1_cuda5)
        /*0248*/ 	.short	0x0380
        /*024a*/ 	.short	0x0028


	//----- nvinfo : EIATTR_SW_WAR
	.align		4
.L_2129:
        /*024c*/ 	.byte	0x04, 0x36
        /*024e*/ 	.short	(.L_2131 - .L_2130)
.L_2130:
        /*0250*/ 	.word	0x00000008
.L_2131:


//--------------------- .nv.info.mul_mat_vec_q6_K_q8_1_cuda4 --------------------------
	.section	.nv.info.mul_mat_vec_q6_K_q8_1_cuda4,"",@"SHT_CUDA_INFO"
	.sectionflags	@""
	.align	4


	//----- nvinfo : EIATTR_CUDA_API_VERSION
	.align		4
        /*0000*/ 	.byte	0x04, 0x37
        /*0002*/ 	.short	(.L_2133 - .L_2132)
.L_2132:
        /*0004*/ 	.word	0x00000082


	//----- nvinfo : EIATTR_KPARAM_INFO
	.align		4
.L_2133:
        /*0008*/ 	.byte	0x04, 0x17
        /*000a*/ 	.short	(.L_2135 - .L_2134)
.L_2134:
        /*000c*/ 	.word	0x00000000
        /*0010*/ 	.short	0x0006
        /*0012*/ 	.short	0x0024
        /*0014*/ 	.byte	0x00, 0xf0, 0x11, 0x00


	//----- nvinfo : EIATTR_KPARAM_INFO
	.align		4
.L_2135:
        /*0018*/ 	.byte	0x04, 0x17
        /*001a*/ 	.short	(.L_2137 - .L_2136)
.L_2136:
        /*001c*/ 	.word	0x00000000
        /*0020*/ 	.short	0x0005
        /*0022*/ 	.short	0x0020
        /*0024*/ 	.byte	0x00, 0xf0, 0x11, 0x00


	//----- nvinfo : EIATTR_KPARAM_INFO
	.align		4
.L_2137:
        /*0028*/ 	.byte	0x04, 0x17
        /*002a*/ 	.short	(.L_2139 - .L_2138)
.L_2138:
        /*002c*/ 	.word	0x00000000
        /*0030*/ 	.short	0x0004
        /*0032*/ 	.short	0x001c
        /*0034*/ 	.byte	0x00, 0xf0, 0x11, 0x00


	//----- nvinfo : EIATTR_KPARAM_INFO
	.align		4
.L_2139:
        /*0038*/ 	.byte	0x04, 0x17
        /*003a*/ 	.short	(.L_2141 - .L_2140)
.L_2140:
        /*003c*/ 	.word	0x00000000
        /*0040*/ 	.short	0x0003
        /*0042*/ 	.short	0x0018
        /*0044*/ 	.byte	0x00, 0xf0, 0x11, 0x00


	//----- nvinfo : EIATTR_KPARAM_INFO
	.align		4
.L_2141:
        /*0048*/ 	.byte	0x04, 0x17
        /*004a*/ 	.short	(.L_2143 - .L_2142)
.L_2142:
        /*004c*/ 	.word	0x00000000
        /*0050*/ 	.short	0x0002
        /*0052*/ 	.short	0x0010
        /*0054*/ 	.byte	0x00, 0xf5, 0x21, 0x00


	//----- nvinfo : EIATTR_KPARAM_INFO
	.align		4
.L_2143:
        /*0058*/ 	.byte	0x04, 0x17
        /*005a*/ 	.short	(.L_2145 - .L_2144)
.L_2144:
        /*005c*/ 	.word	0x00000000
        /*0060*/ 	.short	0x0001
        /*0062*/ 	.short	0x0008
        /*0064*/ 	.byte	0x00, 0xf5, 0x21, 0x00


	//----- nvinfo : EIATTR_KPARAM_INFO
	.align		4
.L_2145:
        /*0068*/ 	.byte	0x04, 0x17
        /*006a*/ 	.short	(.L_2147 - .L_2146)
.L_2146:
        /*006c*/ 	.word	0x00000000
        /*0070*/ 	.short	0x0000
        /*0072*/ 	.short	0x0000
        /*0074*/ 	.byte	0x00, 0xf5, 0x21, 0x00


	//----- nvinfo : EIATTR_SPARSE_MMA_MASK
	.align		4
.L_2147:
        /*0078*/ 	.byte	0x03, 0x50
        /*007a*/ 	.short	0x0000


	//----- nvinfo : EIATTR_MAXREG_COUNT
	.align		4
        /*007c*/ 	.byte	0x03, 0x1b
        /*007e*/ 	.short	0x00ff


	//----- nvinfo : EIATTR_NUM_BARRIERS
	.align		4
        /*0080*/ 	.byte	0x02, 0x4c
        /*0082*/ 	.byte	0x01
	.zero		1


	//----- nvinfo : EIATTR_MERCURY_ISA_VERSION
	.align		4
        /*0084*/ 	.byte	0x03, 0x5f
        /*0086*/ 	.short	0x0101


	//----- nvinfo : EIATTR_COOP_GROUP_MASK_REGIDS
	.align		4
        /*0088*/ 	.byte	0x04, 0x29
        /*008a*/ 	.short	(.L_2149 - .L_2148)


	//   ....[0]....
.L_2148:
        /*008c*/ 	.word	0xffffffff


	//   ....[1]....
        /*0090*/ 	.word	0xffffffff


	//   ....[2]....
        /*0094*/ 	.word	0xffffffff


	//   ....[3]....
        /*0098*/ 	.word	0xffffffff


	//   ....[4]....
        /*009c*/ 	.word	0xffffffff


	//   ....[5]....
        /*00a0*/ 	.word	0xffffffff


	//   ....[6]....
        /*00a4*/ 	.word	0xffffffff


	//   ....[7]....
        /*00a8*/ 	.word	0xffffffff


	//   ....[8]....
        /*00ac*/ 	.word	0xffffffff


	//   ....[9]....
        /*00b0*/ 	.word	0xffffffff


	//   ....[10]....
        /*00b4*/ 	.word	0xffffffff


	//   ....[11]....
        /*00b8*/ 	.word	0xffffffff


	//   ....[12]....
        /*00bc*/ 	.word	0xffffffff


	//   ....[13]....
        /*00c0*/ 	.word	0xffffffff


	//   ....[14]....
        /*00c4*/ 	.word	0xffffffff


	//   ....[15]....
        /*00c8*/ 	.word	0xffffffff


	//   ....[16]....
        /*00cc*/ 	.word	0xffffffff


	//   ....[17]....
        /*00d0*/ 	.word	0xffffffff


	//   ....[18]....
        /*00d4*/ 	.word	0xffffffff


	//   ....[19]....
        /*00d8*/ 	.word	0xffffffff


	//   ....[20]....
        /*00dc*/ 	.word	0xffffffff


	//   ....[21]....
        /*00e0*/ 	.word	0xffffffff


	//   ....[22]....
        /*00e4*/ 	.word	0xffffffff


	//   ....[23]....
        /*00e8*/ 	.word	0xffffffff


	//   ....[24]....
        /*00ec*/ 	.word	0xffffffff


	//   ....[25]....
        /*00f0*/ 	.word	0xffffffff


	//   ....[26]....
        /*00f4*/ 	.word	0xffffffff


	//   ....[27]....
        /*00f8*/ 	.word	0xffffffff


	//   ....[28]....
        /*00fc*/ 	.word	0xffffffff


	//   ....[29]....
        /*0100*/ 	.word	0xffffffff


	//   ....[30]....
        /*0104*/ 	.word	0xffffffff


	//   ....[31]....
        /*0108*/ 	.word	0xffffffff


	//   ....[32]....
        /*010c*/ 	.word	0xffffffff


	//   ....[33]....
        /*0110*/ 	.word	0xffffffff


	//   ....[34]....
        /*0114*/ 	.word	0xffffffff


	//   ....[35]....
        /*0118*/ 	.word	0xffffffff


	//   ....[36]....
        /*011c*/ 	.word	0xffffffff


	//   ....[37]....
        /*0120*/ 	.word	0xffffffff


	//   ....[38]....
        /*0124*/ 	.word	0xffffffff


	//   ....[39]....
        /*0128*/ 	.word	0xffffffff


	//----- nvinfo : EIATTR_COOP_GROUP_INSTR_OFFSETS
	.align		4
.L_2149:
        /*012c*/ 	.byte	0x04, 0x28
        /*012e*/ 	.short	(.L_2151 - .L_2150)


	//   ....[0]....
.L_2150:
        /*0130*/ 	.word	0x000013d0


	//   ....[1]....
        /*0134*/ 	.word	0x000013f0


	//   ....[2]....
        /*0138*/ 	.word	0x00001410


	//   ....[3]....
        /*013c*/ 	.word	0x00001420


	//   ....[4]....
        /*0140*/ 	.word	0x00001430


	//   ....[5]....
        /*0144*/ 	.word	0x00001440


	//   ....[6]....
        /*0148*/ 	.word	0x00001480


	//   ....[7]....
        /*014c*/ 	.word	0x000014a0


	//   ....[8]....
        /*0150*/ 	.word	0x000014c0


	//   ....[9]....
        /*0154*/ 	.word	0x000014e0


	//   ....[10]....
        /*0158*/ 	.word	0x000014f0


	//   ....[11]....
        /*015c*/ 	.word	0x00001500


	//   ....[12]....
        /*0160*/ 	.word	0x00001530


	//   ....[13]....
        /*0164*/ 	.word	0x00001550


	//   ....[14]....
        /*0168*/ 	.word	0x00001570


	//   ....[15]....
        /*016c*/ 	.word	0x00001590


	//   ....[16]....
        /*0170*/ 	.word	0x000015b0


	//   ....[17]....
        /*0174*/ 	.word	0x000015c0


	//   ....[18]....
        /*0178*/ 	.word	0x00001600


	//   ....[19]....
        /*017c*/ 	.word	0x00001620


	//   ....[20]....
        /*0180*/ 	.word	0x00001640


	//   ....[21]....
        /*0184*/ 	.word	0x00001660


	//   ....[22]....
        /*0188*/ 	.word	0x00001670


	//   ....[23]....
        /*018c*/ 	.word	0x00001680


	//   ....[24]....
        /*0190*/ 	.word	0x000016c0


	//   ....[25]....
        /*0194*/ 	.word	0x000016e0


	//   ....[26]....
        /*0198*/ 	.word	0x00001700


	//   ....[27]....
        /*019c*/ 	.word	0x00001720


	//   ....[28]....
        /*01a0*/ 	.word	0x00001730


	//   ....[29]....
        /*01a4*/ 	.word	0x00001740


	//   ....[30]....
        /*01a8*/ 	.word	0x000018d0


	//   ....[31]....
        /*01ac*/ 	.word	0x000018e0


	//   ....[32]....
        /*01b0*/ 	.word	0x00001910


	//   ....[33]....
        /*01b4*/ 	.word	0x00001920


	//   ....[34]....
        /*01b8*/ 	.word	0x00001950


	//   ....[35]....
        /*01bc*/ 	.word	0x00001960


	//   ....[36]....
        /*01c0*/ 	.word	0x000019a0


	//   ....[37]....
        /*01c4*/ 	.word	0x000019b0


	//   ....[38]....
        /*01c8*/ 	.word	0x00001a00


	//   ....[39]....
        /*01cc*/ 	.word	0x00001a10


	//----- nvinfo : EIATTR_VRC_CTA_INIT_COUNT
	.align		4
.L_2151:
        /*01d0*/ 	.byte	0x02, 0x4a
	.zero		1
	.zero		1


	//----- nvinfo : EIATTR_EXIT_INSTR_OFFSETS
	.align		4
        /*01d4*/ 	.byte	0x04, 0x1c
        /*01d6*/ 	.short	(.L_2153 - .L_2152)


	//   ....[0]....
.L_2152:
        /*01d8*/ 	.word	0x00001120


	//   ....[1]....
        /*01dc*/ 	.word	0x00001ae0


	//   ....[2]....
        /*01e0*/ 	.word	0x00001b50


	//----- nvinfo : EIATTR_CRS_STACK_SIZE
	.align		4
.L_2153:
        /*01e4*/ 	.byte	0x04, 0x1e
        /*01e6*/ 	.short	(.L_2155 - .L_2154)
.L_2154:
        /*01e8*/ 	.word	0x00000000


	//----- nvinfo : EIATTR_CBANK_PARAM_SIZE
	.align		4
.L_2155:
        /*01ec*/ 	.byte	0x03, 0x19
        /*01ee*/ 	.short	0x0028


	//----- nvinfo : EIATTR_PARAM_CBANK
	.align		4
        /*01f0*/ 	.byte	0x04, 0x0a
        /*01f2*/ 	.short	(.L_2157 - .L_2156)
	.align		4
.L_2156:
        /*01f4*/ 	.word	index@(.nv.constant0.mul_mat_vec_q6_K_q8_1_cuda4)
        /*01f8*/ 	.short	0x0380
        /*01fa*/ 	.short	0x0028


	//----- nvinfo : EIATTR_SW_WAR
	.align		4
.L_2157:
        /*01fc*/ 	.byte	0x04, 0x36
        /*01fe*/ 	.short	(.L_2159 - .L_2158)
.L_2158:
        /*0200*/ 	.word	0x00000008
.L_2159:


//--------------------- .nv.info.mul_mat_vec_q5_K_q8_1_cuda4 --------------------------
	.section	.nv.info.mul_mat_vec_q5_K_q8_1_cuda4,"",@"SHT_CUDA_INFO"
	.sectionflags	@""
	.align	4


	//----- nvinfo : EIATTR_CUDA_API_VERSION
	.align		4
        /*0000*/ 	.byte	0x04, 0x37
        /*0002*/ 	.short	(.L_2161 - .L_2160)
.L_2160:
        /*0004*/ 	.word	0x00000082


	//----- nvinfo : EIATTR_KPARAM_INFO
	.align		4
.L_2161:
        /*0008*/ 	.byte	0x04, 0x17
        /*000a*/ 	.short	(.L_2163 - .L_2162)
.L_2162:
        /*000c*/ 	.word	0x00000000
        /*0010*/ 	.short	0x0006
        /*0012*/ 	.short	0x0024
        /*0014*/ 	.byte	0x00, 0xf0, 0x11, 0x00


	//----- nvinfo : EIATTR_KPARAM_INFO
	.align		4
.L_2163:
        /*0018*/ 	.byte	0x04, 0x17
        /*001a*/ 	.short	(.L_2165 - .L_2164)
.L_2164:
        /*001c*/ 	.word	0x00000000
        /*0020*/ 	.short	0x0005
        /*0022*/ 	.short	0x0020
        /*0024*/ 	.byte	0x00, 0xf0, 0x11, 0x00


	//----- nvinfo : EIATTR_KPARAM_INFO
	.align		4
.L_2165:
        /*0028*/ 	.byte	0x04, 0x17
        /*002a*/ 	.short	(.L_2167 - .L_2166)
.L_2166:
        /*002c*/ 	.word	0x00000000
        /*0030*/ 	.short	0x0004
        /*0032*/ 	.short	0x001c
        /*0034*/ 	.byte	0x00, 0xf0, 0x11, 0x00


	//----- nvinfo : EIATTR_KPARAM_INFO
	.align		4
.L_2167:
        /*0038*/ 	.byte	0x04, 0x17
        /*003a*/ 	.short	(.L_2169 - .L_2168)
.L_2168:
        /*003c*/ 	.word	0x00000000
        /*0040*/ 	.short	0x0003
        /*0042*/ 	.short	0x0018
        /*0044*/ 	.byte	0x00, 0xf0, 0x11, 0x00


	//----- nvinfo : EIATTR_KPARAM_INFO
	.align		4
.L_2169:
        /*0048*/ 	.byte	0x04, 0x17
        /*004a*/ 	.short	(.L_2171 - .L_2170)
.L_2170:
        /*004c*/ 	.word	0x00000000
        /*0050*/ 	.short	0x0002
        /*0052*/ 	.short	0x0010
        /*0054*/ 	.byte	0x00, 0xf5, 0x21, 0x00


	//----- nvinfo : EIATTR_KPARAM_INFO
	.align		4
.L_2171:
        /*0058*/ 	.byte	0x04, 0x17
        /*005a*/ 	.short	(.L_2173 - .L_2172)
.L_2172:
        /*005c*/ 	.word	0x00000000
        /*0060*/ 	.short	0x0001
        /*0062*/ 	.short	0x0008
        /*0064*/ 	.byte	0x00, 0xf5, 0x21, 0x00


	//----- nvinfo : EIATTR_KPARAM_INFO
	.align		4
.L_2173:
        /*0068*/ 	.byte	0x04, 0x17
        /*006a*/ 	.short	(.L_2175 - .L_2174)
.L_2174:
        /*006c*/ 	.word	0x00000000
        /*0070*/ 	.short	0x0000
        /*0072*/ 	.short	0x0000
        /*0074*/ 	.byte	0x00, 0xf5, 0x21, 0x00


	//----- nvinfo : EIATTR_SPARSE_MMA_MASK
	.align		4
.L_2175:
        /*0078*/ 	.byte	0x03, 0x50
        /*007a*/ 	.short	0x0000


	//----- nvinfo : EIATTR_MAXREG_COUNT
	.align		4
        /*007c*/ 	.byte	0x03, 0x1b
        /*007e*/ 	.short	0x00ff


	//----- nvinfo : EIATTR_NUM_BARRIERS
	.align		4
        /*0080*/ 	.byte	0x02, 0x4c
        /*0082*/ 	.byte	0x01
	.zero		1


	//----- nvinfo : EIATTR_MERCURY_ISA_VERSION
	.align		4
        /*0084*/ 	.byte	0x03, 0x5f
        /*0086*/ 	.short	0x0101


	//----- nvinfo : EIATTR_COOP_GROUP_MASK_REGIDS
	.align		4
        /*0088*/ 	.byte	0x04, 0x29
        /*008a*/ 	.short	(.L_2177 - .L_2176)


	//   ....[0]....
.L_2176:
        /*008c*/ 	.word	0xffffffff


	//   ....[1]....
        /*0090*/ 	.word	0xffffffff


	//   ....[2]....
        /*0094*/ 	.word	0xffffffff


	//   ....[3]....
        /*0098*/ 	.word	0xffffffff


	//   ....[4]....
        /*009c*/ 	.word	0xffffffff


	//   ....[5]....
        /*00a0*/ 	.word	0xffffffff


	//   ....[6]....
        /*00a4*/ 	.word	0xffffffff


	//   ....[7]....
        /*00a8*/ 	.word	0xffffffff


	//   ....[8]....
        /*00ac*/ 	.word	0xffffffff


	//   ....[9]....
        /*00b0*/ 	.word	0xffffffff


	//   ....[10]....
        /*00b4*/ 	.word	0xffffffff


	//   ....[11]....
        /*00b8*/ 	.word	0xffffffff


	//   ....[12]....
        /*00bc*/ 	.word	0xffffffff


	//   ....[13]....
        /*00c0*/ 	.word	0xffffffff


	//   ....[14]....
        /*00c4*/ 	.word	0xffffffff


	//   ....[15]....
        /*00c8*/ 	.word	0xffffffff


	//   ....[16]....
        /*00cc*/ 	.word	0xffffffff


	//   ....[17]....
        /*00d0*/ 	.word	0xffffffff


	//   ....[18]....
        /*00d4*/ 	.word	0xffffffff


	//   ....[19]....
        /*00d8*/ 	.word	0xffffffff


	//   ....[20]....
        /*00dc*/ 	.word	0xffffffff


	//   ....[21]....
        /*00e0*/ 	.word	0xffffffff


	//   ....[22]....
        /*00e4*/ 	.word	0xffffffff


	//   ....[23]....
        /*00e8*/ 	.word	0xffffffff


	//   ....[24]....
        /*00ec*/ 	.word	0xffffffff


	//   ....[25]....
        /*00f0*/ 	.word	0xffffffff


	//   ....[26]....
        /*00f4*/ 	.word	0xffffffff


	//   ....[27]....
        /*00f8*/ 	.word	0xffffffff


	//   ....[28]....
        /*00fc*/ 	.word	0xffffffff


	//   ....[29]....
        /*0100*/ 	.word	0xffffffff


	//   ....[30]....
        /*0104*/ 	.word	0xffffffff


	//   ....[31]....
        /*0108*/ 	.word	0xffffffff


	//   ....[32]....
        /*010c*/ 	.word	0xffffffff


	//   ....[33]....
        /*0110*/ 	.word	0xffffffff


	//   ....[34]....
        /*0114*/ 	.word	0xffffffff


	//   ....[35]....
        /*0118*/ 	.word	0xffffffff


	//   ....[36]....
        /*011c*/ 	.word	0xffffffff


	//   ....[37]....
        /*0120*/ 	.word	0xffffffff


	//   ....[38]....
        /*0124*/ 	.word	0xffffffff


	//   ....[39]....
        /*0128*/ 	.word	0xffffffff


	//----- nvinfo : EIATTR_COOP_GROUP_INSTR_OFFSETS
	.align		4
.L_2177:
        /*012c*/ 	.byte	0x04, 0x28
        /*012e*/ 	.short	(.L_2179 - .L_2178)


	//   ....[0]....
.L_2178:
        /*0130*/ 	.word	0x00002410


	//   ....[1]....
        /*0134*/ 	.word	0x00002430


	//   ....[2]....
        /*0138*/ 	.word	0x00002470


	//   ....[3]....
        /*013c*/ 	.word	0x00002490


	//   ....[4]....
        /*0140*/ 	.word	0x000024b0


	//   ....[5]....
        /*0144*/ 	.word	0x000024d0


	//   ....[6]....
        /*0148*/ 	.word	0x000024f0


	//   ....[7]....
        /*014c*/ 	.word	0x00002500


	//   ....[8]....
        /*0150*/ 	.word	0x00002530


	//   ....[9]....
        /*0154*/ 	.word	0x00002550


	//   ....[10]....
        /*0158*/ 	.word	0x00002570


	//   ....[11]....
        /*015c*/ 	.word	0x000025a0


	//   ....[12]....
        /*0160*/ 	.word	0x000025c0


	//   ....[13]....
        /*0164*/ 	.word	0x000025d0


	//   ....[14]....
        /*0168*/ 	.word	0x00002600


	//   ....[15]....
        /*016c*/ 	.word	0x00002620


	//   ....[16]....
        /*0170*/ 	.word	0x00002640


	//   ....[17]....
        /*0174*/ 	.word	0x00002660


	//   ....[18]....
        /*0178*/ 	.word	0x00002680


	//   ....[19]....
        /*017c*/ 	.word	0x00002690


	//   ....[20]....
        /*0180*/ 	.word	0x000026c0


	//   ....[21]....
        /*0184*/ 	.word	0x000026e0


	//   ....[22]....
        /*0188*/ 	.word	0x00002700


	//   ....[23]....
        /*018c*/ 	.word	0x00002720


	//   ....[24]....
        /*0190*/ 	.word	0x00002740


	//   ....[25]....
        /*0194*/ 	.word	0x00002750


	//   ....[26]....
        /*0198*/ 	.word	0x00002780


	//   ....[27]....
        /*019c*/ 	.word	0x000027a0


	//   ....[28]....
        /*01a0*/ 	.word	0x000027c0


	//   ....[29]....
        /*01a4*/ 	.word	0x000027f0


	//   ....[30]....
        /*01a8*/ 	.word	0x00002970


	//   ....[31]....
        /*01ac*/ 	.word	0x00002980


	//   ....[32]....
        /*01b0*/ 	.word	0x000029b0


	//   ....[33]....
        /*01b4*/ 	.word	0x000029c0


	//   ....[34]....
        /*01b8*/ 	.word	0x000029f0


	//   ....[35]....
        /*01bc*/ 	.word	0x00002a00


	//   ....[36]....
        /*01c0*/ 	.word	0x00002a30


	//   ....[37]....
        /*01c4*/ 	.word	0x00002a50


	//   ....[38]....
        /*01c8*/ 	.word	0x00002aa0


	//   ....[39]....
        /*01cc*/ 	.word	0x00002ab0


	//----- nvinfo : EIATTR_VRC_CTA_INIT_COUNT
	.align		4
.L_2179:
        /*01d0*/ 	.byte	0x02, 0x4a
	.zero		1
	.zero		1


	//----- nvinfo : EIATTR_EXIT_INSTR_OFFSETS
	.align		4
        /*01d4*/ 	.byte	0x04, 0x1c
        /*01d6*/ 	.short	(.L_2181 - .L_2180)


	//   ....[0]....
.L_2180:
        /*01d8*/ 	.word	0x000021c0


	//   ....[1]....
        /*01dc*/ 	.word	0x00002b80


	//   ....[2]....
        /*01e0*/ 	.word	0x00002bf0


	//----- nvinfo : EIATTR_CRS_STACK_SIZE
	.align		4
.L_2181:
        /*01e4*/ 	.byte	0x04, 0x1e
        /*01e6*/ 	.short	(.L_2183 - .L_2182)
.L_2182:
        /*01e8*/ 	.word	0x00000000


	//----- nvinfo : EIATTR_CBANK_PARAM_SIZE
	.align		4
.L_2183:
        /*01ec*/ 	.byte	0x03, 0x19
        /*01ee*/ 	.short	0x0028


	//----- nvinfo : EIATTR_PARAM_CBANK
	.align		4
        /*01f0*/ 	.byte	0x04, 0x0a
        /*01f2*/ 	.short	(.L_2185 - .L_2184)
	.align		4
.L_2184:
        /*01f4*/ 	.word	index@(.nv.constant0.mul_mat_vec_q5_K_q8_1_cuda4)
        /*01f8*/ 	.short	0x0380
        /*01fa*/ 	.short	0x0028


	//----- nvinfo : EIATTR_SW_WAR
	.align		4
.L_2185:
        /*01fc*/ 	.byte	0x04, 0x36
        /*01fe*/ 	.short	(.L_2187 - .L_2186)
.L_2186:
        /*0200*/ 	.word	0x00000008
.L_2187:


//--------------------- .nv.info.mul_mat_vec_q4_K_q8_1_cuda4 --------------------------
	.section	.nv.info.mul_mat_vec_q4_K_q8_1_cuda4,"",@"SHT_CUDA_INFO"
	.sectionflags	@""
	.align	4


	//----- nvinfo : EIATTR_CUDA_API_VERSION
	.align		4
        /*0000*/ 	.byte	0x04, 0x37
        /*0002*/ 	.short	(.L_2189 - .L_2188)
.L_2188:
        /*0004*/ 	.word	0x00000082


	//----- nvinfo : EIATTR_KPARAM_INFO
	.align		4
.L_2189:
        /*0008*/ 	.byte	0x04, 0x17
        /*000a*/ 	.short	(.L_2191 - .L_2190)
.L_2190:
        /*000c*/ 	.word	0x00000000
        /*0010*/ 	.short	0x0006
        /*0012*/ 	.short	0x0024
        /*0014*/ 	.byte	0x00, 0xf0, 0x11, 0x00


	//----- nvinfo : EIATTR_KPARAM_INFO
	.align		4
.L_2191:
        /*0018*/ 	.byte	0x04, 0x17
        /*001a*/ 	.short	(.L_2193 - .L_2192)
.L_2192:
        /*001c*/ 	.word	0x00000000
        /*0020*/ 	.short	0x0005
        /*0022*/ 	.short	0x0020
        /*0024*/ 	.byte	0x00, 0xf0, 0x11, 0x00


	//----- nvinfo : EIATTR_KPARAM_INFO
	.align		4
.L_2193:
        /*0028*/ 	.byte	0x04, 0x17
        /*002a*/ 	.short	(.L_2195 - .L_2194)
.L_2194:
        /*002c*/ 	.word	0x00000000
        /*0030*/ 	.short	0x0004
        /*0032*/ 	.short	0x001c
        /*0034*/ 	.byte	0x00, 0xf0, 0x11, 0x00


	//----- nvinfo : EIATTR_KPARAM_INFO
	.align		4
.L_2195:
        /*0038*/ 	.byte	0x04, 0x17
        /*003a*/ 	.short	(.L_2197 - .L_2196)
.L_2196:
        /*003c*/ 	.word	0x00000000
        /*0040*/ 	.short	0x0003
        /*0042*/ 	.short	0x0018
        /*0044*/ 	.byte	0x00, 0xf0, 0x11, 0x00


	//----- nvinfo : EIATTR_KPARAM_INFO
	.align		4
.L_2197:
        /*0048*/ 	.byte	0x04, 0x17
        /*004a*/ 	.short	(.L_2199 - .L_2198)
.L_2198:
        /*004c*/ 	.word	0x00000000
        /*0050*/ 	.short	0x0002
        /*0052*/ 	.short	0x0010
        /*0054*/ 	.byte	0x00, 0xf5, 0x21, 0x00


	//----- nvinfo : EIATTR_KPARAM_INFO
	.align		4
.L_2199:
        /*0058*/ 	.byte	0x04, 0x17
        /*005a*/ 	.short	(.L_2201 - .L_2200)
.L_2200:
        /*005c*/ 	.word	0x00000000
        /*0060*/ 	.short	0x0001
        /*0062*/ 	.short	0x0008
        /*0064*/ 	.byte	0x00, 0xf5, 0x21, 0x00


	//----- nvinfo : EIATTR_KPARAM_INFO
	.align		4
.L_2201:
        /*0068*/ 	.byte	0x04, 0x17
        /*006a*/ 	.short	(.L_2203 - .L_2202)
.L_2202:
        /*006c*/ 	.word	0x00000000
        /*0070*/ 	.short	0x0000
        /*0072*/ 	.short	0x0000
        /*0074*/ 	.byte	0x00, 0xf5, 0x21, 0x00


	//----- nvinfo : EIATTR_SPARSE_MMA_MASK
	.align		4
.L_2203:
        /*0078*/ 	.byte	0x03, 0x50
        /*007a*/ 	.short	0x0000


	//----- nvinfo : EIATTR_MAXREG_COUNT
	.align		4
        /*007c*/ 	.byte	0x03, 0x1b
        /*007e*/ 	.short	0x00ff


	//----- nvinfo : EIATTR_NUM_BARRIERS
	.align		4
        /*0080*/ 	.byte	0x02, 0x4c
        /*0082*/ 	.byte	0x01
	.zero		1


	//----- nvinfo : EIATTR_MERCURY_ISA_VERSION
	.align		4
        /*0084*/ 	.byte	0x03, 0x5f
        /*0086*/ 	.short	0x0101


	//----- nvinfo : EIATTR_COOP_GROUP_MASK_REGIDS
	.align		4
        /*0088*/ 	.byte	0x04, 0x29
        /*008a*/ 	.short	(.L_2205 - .L_2204)


	//   ....[0]....
.L_2204:
        /*008c*/ 	.word	0xffffffff


	//   ....[1]....
        /*0090*/ 	.word	0xffffffff


	//   ....[2]....
        /*0094*/ 	.word	0xffffffff


	//   ....[3]....
        /*0098*/ 	.word	0xffffffff


	//   ....[4]....
        /*009c*/ 	.word	0xffffffff


	//   ....[5]....
        /*00a0*/ 	.word	0xffffffff


	//   ....[6]....
        /*00a4*/ 	.word	0xffffffff


	//   ....[7]....
        /*00a8*/ 	.word	0xffffffff


	//   ....[8]....
        /*00ac*/ 	.word	0xffffffff


	//   ....[9]....
        /*00b0*/ 	.word	0xffffffff


	//   ....[10]....
        /*00b4*/ 	.word	0xffffffff


	//   ....[11]....
        /*00b8*/ 	.word	0xffffffff


	//   ....[12]....
        /*00bc*/ 	.word	0xffffffff


	//   ....[13]....
        /*00c0*/ 	.word	0xffffffff


	//   ....[14]....
        /*00c4*/ 	.word	0xffffffff


	//   ....[15]....
        /*00c8*/ 	.word	0xffffffff


	//   ....[16]....
        /*00cc*/ 	.word	0xffffffff


	//   ....[17]....
        /*00d0*/ 	.word	0xffffffff


	//   ....[18]....
        /*00d4*/ 	.word	0xffffffff


	//   ....[19]....
        /*00d8*/ 	.word	0xffffffff


	//   ....[20]....
        /*00dc*/ 	.word	0xffffffff


	//   ....[21]....
        /*00e0*/ 	.word	0xffffffff


	//   ....[22]....
        /*00e4*/ 	.word	0xffffffff


	//   ....[23]....
        /*00e8*/ 	.word	0xffffffff


	//   ....[24]....
        /*00ec*/ 	.word	0xffffffff


	//   ....[25]....
        /*00f0*/ 	.word	0xffffffff


	//   ....[26]....
        /*00f4*/ 	.word	0xffffffff


	//   ....[27]....
        /*00f8*/ 	.word	0xffffffff


	//   ....[28]....
        /*00fc*/ 	.word	0xffffffff


	//   ....[29]....
        /*0100*/ 	.word	0xffffffff


	//   ....[30]....
        /*0104*/ 	.word	0xffffffff


	//   ....[31]....
        /*0108*/ 	.word	0xffffffff


	//   ....[32]....
        /*010c*/ 	.word	0xffffffff


	//   ....[33]....
        /*0110*/ 	.word	0xffffffff


	//   ....[34]....
        /*0114*/ 	.word	0xffffffff


	//   ....[35]....
        /*0118*/ 	.word	0xffffffff


	//   ....[36]....
        /*011c*/ 	.word	0xffffffff


	//   ....[37]....
        /*0120*/ 	.word	0xffffffff


	//   ....[38]....
        /*0124*/ 	.word	0xffffffff


	//   ....[39]....
        /*0128*/ 	.word	0xffffffff


	//----- nvinfo : EIATTR_COOP_GROUP_INSTR_OFFSETS
	.align		4
.L_2205:
        /*012c*/ 	.byte	0x04, 0x28
        /*012e*/ 	.short	(.L_2207 - .L_2206)


	//   ....[0]....
.L_2206:
        /*0130*/ 	.word	0x00002310


	//   ....[1]....
        /*0134*/ 	.word	0x00002330


	//   ....[2]....
        /*0138*/ 	.word	0x00002370


	//   ....[3]....
        /*013c*/ 	.word	0x00002390


	//   ....[4]....
        /*0140*/ 	.word	0x000023b0


	//   ....[5]....
        /*0144*/ 	.word	0x000023d0


	//   ....[6]....
        /*0148*/ 	.word	0x000023f0


	//   ....[7]....
        /*014c*/ 	.word	0x00002400


	//   ....[8]....
        /*0150*/ 	.word	0x00002430


	//   ....[9]....
        /*0154*/ 	.word	0x00002450


	//   ....[10]....
        /*0158*/ 	.word	0x00002470


	//   ....[11]....
        /*015c*/ 	.word	0x000024a0


	//   ....[12]....
        /*0160*/ 	.word	0x000024c0


	//   ....[13]....
        /*0164*/ 	.word	0x000024d0


	//   ....[14]....
        /*0168*/ 	.word	0x00002500


	//   ....[15]....
        /*016c*/ 	.word	0x00002520


	//   ....[16]....
        /*0170*/ 	.word	0x00002540


	//   ....[17]....
        /*0174*/ 	.word	0x00002560


	//   ....[18]....
        /*0178*/ 	.word	0x00002580


	//   ....[19]....
        /*017c*/ 	.word	0x00002590


	//   ....[20]....
        /*0180*/ 	.word	0x000025c0


	//   ....[21]....
        /*0184*/ 	.word	0x000025e0


	//   ....[22]....
        /*0188*/ 	.word	0x00002600


	//   ....[23]....
        /*018c*/ 	.word	0x00002620


	//   ....[24]....
        /*0190*/ 	.word	0x00002640


	//   ....[25]....
        /*0194*/ 	.word	0x00002650


	//   ....[26]....
        /*0198*/ 	.word	0x00002680


	//   ....[27]....
        /*019c*/ 	.word	0x000026a0


	//   ....[28]....
        /*01a0*/ 	.word	0x000026c0


	//   ....[29]....
        /*01a4*/ 	.word	0x000026f0


	//   ....[30]....
        /*01a8*/ 	.word	0x00002870


	//   ....[31]....
        /*01ac*/ 	.word	0x00002880


	//   ....[32]....
        /*01b0*/ 	.word	0x000028b0


	//   ....[33]....
        /*01b4*/ 	.word	0x000028c0


	//   ....[34]....
        /*01b8*/ 	.word	0x000028f0


	//   ....[35]....
        /*01bc*/ 	.word	0x00002900


	//   ....[36]....
        /*01c0*/ 	.word	0x00002930


	//   ....[37]....
        /*01c4*/ 	.word	0x00002950


	//   ....[38]....
        /*01c8*/ 	.word	0x000029a0


	//   ....[39]....
        /*01cc*/ 	.word	0x000029b0


	//----- nvinfo : EIATTR_VRC_CTA_INIT_COUNT
	.align		4
.L_2207:
        /*01d0*/ 	.byte	0x02, 0x4a
	.zero		1
	.zero		1


	//----- nvinfo : EIATTR_EXIT_INSTR_OFFSETS
	.align		4
        /*01d4*/ 	.byte	0x04, 0x1c
        /*01d6*/ 	.short	(.L_2209 - .L_2208)


	//   ....[0]....
.L_2208:
        /*01d8*/ 	.word	0x000020c0


	//   ....[1]....
        /*01dc*/ 	.word	0x00002a80


	//   ....[2]....
        /*01e0*/ 	.word	0x00002af0


	//----- nvinfo : EIATTR_CRS_STACK_SIZE
	.align		4
.L_2209:
        /*01e4*/ 	.byte	0x04, 0x1e
        /*01e6*/ 	.short	(.L_2211 - .L_2210)
.L_2210:
        /*01e8*/ 	.word	0x00000000


	//----- nvinfo : EIATTR_CBANK_PARAM_SIZE
	.align		4
.L_2211:
        /*01ec*/ 	.byte	0x03, 0x19
        /*01ee*/ 	.short	0x0028


	//----- nvinfo : EIATTR_PARAM_CBANK
	.align		4
        /*01f0*/ 	.byte	0x04, 0x0a
        /*01f2*/ 	.short	(.L_2213 - .L_2212)
	.align		4
.L_2212:
        /*01f4*/ 	.word	index@(.nv.constant0.mul_mat_vec_q4_K_q8_1_cuda4)
        /*01f8*/ 	.short	0x0380
        /*01fa*/ 	.short	0x0028


	//----- nvinfo : EIATTR_SW_WAR
	.align		4
.L_2213:
        /*01fc*/ 	.byte	0x04, 0x36
        /*01fe*/ 	.short	(.L_2215 - .L_2214)
.L_2214:
        /*0200*/ 	.word	0x00000008
.L_2215:


//--------------------- .nv.info.mul_mat_vec_q3_K_q8_1_cuda4 --------------------------
	.section	.nv.info.mul_mat_vec_q3_K_q8_1_cuda4,"",@"SHT_CUDA_INFO"
	.sectionflags	@""
	.align	4


	//----- nvinfo : EIATTR_CUDA_API_VERSION
	.align		4
        /*0000*/ 	.byte	0x04, 0x37
        /*0002*/ 	.short	(.L_2217 - .L_2216)
.L_2216:
        /*0004*/ 	.word	0x00000082


	//----- nvinfo : EIATTR_KPARAM_INFO
	.align		4
.L_2217:
        /*0008*/ 	.byte	0x04, 0x17
        /*000a*/ 	.short	(.L_2219 - .L_2218)
.L_2218:
        /*000c*/ 	.word	0x00000000
        /*0010*/ 	.short	0x0006
        /*0012*/ 	.short	0x0024
        /*0014*/ 	.byte	0x00, 0xf0, 0x11, 0x00


	//----- nvinfo : EIATTR_KPARAM_INFO
	.align		4
.L_2219:
        /*0018*/ 	.byte	0x04, 0x17
        /*001a*/ 	.short	(.L_2221 - .L_2220)
.L_2220:
        /*001c*/ 	.word	0x00000000
        /*0020*/ 	.short	0x0005
        /*0022*/ 	.short	0x0020
        /*0024*/ 	.byte	0x00, 0xf0, 0x11, 0x00


	//----- nvinfo : EIATTR_KPARAM_INFO
	.align		4
.L_2221:
        /*0028*/ 	.byte	0x04, 0x17
        /*002a*/ 	.short	(.L_2223 - .L_2222)
.L_2222:
        /*002c*/ 	.word	0x00000000
        /*0030*/ 	.short	0x0004
        /*0032*/ 	.short	0x001c
        /*0034*/ 	.byte	0x00, 0xf0, 0x11, 0x00


	//----- nvinfo : EIATTR_KPARAM_INFO
	.align		4
.L_2223:
        /*0038*/ 	.byte	0x04, 0x17
        /*003a*/ 	.short	(.L_2225 - .L_2224)
.L_2224:
        /*003c*/ 	.word	0x00000000
        /*0040*/ 	.short	0x0003
        /*0042*/ 	.short	0x0018
        /*0044*/ 	.byte	0x00, 0xf0, 0x11, 0x00


	//----- nvinfo : EIATTR_KPARAM_INFO
	.align		4
.L_2225:
        /*0048*/ 	.byte	0x04, 0x17
        /*004a*/ 	.short	(.L_2227 - .L_2226)
.L_2226:
        /*004c*/ 	.word	0x00000000
        /*0050*/ 	.short	0x0002
        /*0052*/ 	.short	0x0010
        /*0054*/ 	.byte	0x00, 0xf5, 0x21, 0x00


	//----- nvinfo : EIATTR_KPARAM_INFO
	.align		4
.L_2227:
        /*0058*/ 	.byte	0x04, 0x17
        /*005a*/ 	.short	(.L_2229 - .L_2228)
.L_2228:
        /*005c*/ 	.word	0x00000000
        /*0060*/ 	.short	0x0001
        /*0062*/ 	.short	0x0008
        /*0064*/ 	.byte	0x00, 0xf5, 0x21, 0x00


	//----- nvinfo : EIATTR_KPARAM_INFO
	.align		4
.L_2229:
        /*0068*/ 	.byte	0x04, 0x17
        /*006a*/ 	.short	(.L_2231 - .L_2230)
.L_2230:
        /*006c*/ 	.word	0x00000000
        /*0070*/ 	.short	0x0000
        /*0072*/ 	.short	0x0000
        /*0074*/ 	.byte	0x00, 0xf5, 0x21, 0x00


	//----- nvinfo : EIATTR_SPARSE_MMA_MASK
	.align		4
.L_2231:
        /*0078*/ 	.byte	0x03, 0x50
        /*007a*/ 	.short	0x0000


	//----- nvinfo : EIATTR_MAXREG_COUNT
	.align		4
        /*007c*/ 	.byte	0x03, 0x1b
        /*007e*/ 	.short	0x00ff


	//----- nvinfo : EIATTR_NUM_BARRIERS
	.align		4
        /*0080*/ 	.byte	0x02, 0x4c
        /*0082*/ 	.byte	0x01
	.zero		1


	//----- nvinfo : EIATTR_MERCURY_ISA_VERSION
	.align		4
        /*0084*/ 	.byte	0x03, 0x5f
        /*0086*/ 	.short	0x0101


	//----- nvinfo : EIATTR_COOP_GROUP_MASK_REGIDS
	.align		4
        /*0088*/ 	.byte	0x04, 0x29
        /*008a*/ 	.short	(.L_2233 - .L_2232)


	//   ....[0]....
.L_2232:
        /*008c*/ 	.word	0xffffffff


	//   ....[1]....
        /*0090*/ 	.word	0xffffffff


	//   ....[2]....
        /*0094*/ 	.word	0xffffffff


	//   ....[3]....
        /*0098*/ 	.word	0xffffffff


	//   ....[4]....
        /*009c*/ 	.word	0xffffffff


	//   ....[5]....
        /*00a0*/ 	.word	0xffffffff


	//   ....[6]....
        /*00a4*/ 	.word	0xffffffff


	//   ....[7]....
        /*00a8*/ 	.word	0xffffffff


	//   ....[8]....
        /*00ac*/ 	.word	0xffffffff


	//   ....[9]....
        /*00b0*/ 	.word	0xffffffff


	//   ....[10]....
        /*00b4*/ 	.word	0xffffffff


	//   ....[11]....
        /*00b8*/ 	.word	0xffffffff


	//   ....[12]....
        /*00bc*/ 	.word	0xffffffff


	//   ....[13]....
        /*00c0*/ 	.word	0xffffffff


	//   ....[14]....
        /*00c4*/ 	.word	0xffffffff


	//   ....[15]....
        /*00c8*/ 	.word	0xffffffff


	//   ....[16]....
        /*00cc*/ 	.word	0xffffffff


	//   ....[17]....
        /*00d0*/ 	.word	0xffffffff


	//   ....[18]....
        /*00d4*/ 	.word	0xffffffff


	//   ....[19]....
        /*00d8*/ 	.word	0xffffffff


	//   ....[20]....
        /*00dc*/ 	.word	0xffffffff


	//   ....[21]....
        /*00e0*/ 	.word	0xffffffff


	//   ....[22]....
        /*00e4*/ 	.word	0xffffffff


	//   ....[23]....
        /*00e8*/ 	.word	0xffffffff


	//   ....[24]....
        /*00ec*/ 	.word	0xffffffff


	//   ....[25]....
        /*00f0*/ 	.word	0xffffffff


	//   ....[26]....
        /*00f4*/ 	.word	0xffffffff


	//   ....[27]....
        /*00f8*/ 	.word	0xffffffff


	//   ....[28]....
        /*00fc*/ 	.word	0xffffffff


	//   ....[29]....
        /*0100*/ 	.word	0xffffffff


	//   ....[30]....
        /*0104*/ 	.word	0xffffffff


	//   ....[31]....
        /*0108*/ 	.word	0xffffffff


	//   ....[32]....
        /*010c*/ 	.word	0xffffffff


	//   ....[33]....
        /*0110*/ 	.word	0xffffffff


	//   ....[34]....
        /*0114*/ 	.word	0xffffffff


	//   ....[35]....
        /*0118*/ 	.word	0xffffffff


	//   ....[36]....
        /*011c*/ 	.word	0xffffffff


	//   ....[37]....
        /*0120*/ 	.word	0xffffffff


	//   ....[38]....
        /*0124*/ 	.word	0xffffffff


	//   ....[39]....
        /*0128*/ 	.word	0xffffffff


	//----- nvinfo : EIATTR_COOP_GROUP_INSTR_OFFSETS
	.align		4
.L_2233:
        /*012c*/ 	.byte	0x04, 0x28
        /*012e*/ 	.short	(.L_2235 - .L_2234)


	//   ....[0]....
.L_2234:
        /*0130*/ 	.word	0x00001fc0


	//   ....[1]....
        /*0134*/ 	.word	0x00001fe0


	//   ....[2]....
        /*0138*/ 	.word	0x00002020


	//   ....[3]....
        /*013c*/ 	.word	0x00002040


	//   ....[4]....
        /*0140*/ 	.word	0x00002060


	//   ....[5]....
        /*0144*/ 	.word	0x00002080


	//   ....[6]....
        /*0148*/ 	.word	0x000020a0


	//   ....[7]....
        /*014c*/ 	.word	0x000020b0


	//   ....[8]....
        /*0150*/ 	.word	0x000020e0


	//   ....[9]....
        /*0154*/ 	.word	0x00002100


	//   ....[10]....
        /*0158*/ 	.word	0x00002120


	//   ....[11]....
        /*015c*/ 	.word	0x00002150


	//   ....[12]....
        /*0160*/ 	.word	0x00002170


	//   ....[13]....
        /*0164*/ 	.word	0x00002180


	//   ....[14]....
        /*0168*/ 	.word	0x000021b0


	//   ....[15]....
        /*016c*/ 	.word	0x000021d0


	//   ....[16]....
        /*0170*/ 	.word	0x000021f0


	//   ....[17]....
        /*0174*/ 	.word	0x00002210


	//   ....[18]....
        /*0178*/ 	.word	0x00002230


	//   ....[19]....
        /*017c*/ 	.word	0x00002240


	//   ....[20]....
        /*0180*/ 	.word	0x00002270


	//   ....[21]....
        /*0184*/ 	.word	0x00002290


	//   ....[22]....
        /*0188*/ 	.word	0x000022b0


	//   ....[23]....
        /*018c*/ 	.word	0x000022d0


	//   ....[24]....
        /*0190*/ 	.word	0x000022f0


	//   ....[25]....
        /*0194*/ 	.word	0x00002300


	//   ....[26]....
        /*0198*/ 	.word	0x00002330


	//   ....[27]....
        /*019c*/ 	.word	0x00002350


	//   ....[28]....
        /*01a0*/ 	.word	0x00002370


	//   ....[29]....
        /*01a4*/ 	.word	0x000023a0


	//   ....[30]....
        /*01a8*/ 	.word	0x00002520


	//   ....[31]....
        /*01ac*/ 	.word	0x00002530


	//   ....[32]....
        /*01b0*/ 	.word	0x00002560


	//   ....[33]....
        /*01b4*/ 	.word	0x00002570


	//   ....[34]....
        /*01b8*/ 	.word	0x000025a0


	//   ....[35]....
        /*01bc*/ 	.word	0x000025b0


	//   ....[36]....
        /*01c0*/ 	.word	0x000025e0


	//   ....[37]....
        /*01c4*/ 	.word	0x00002600


	//   ....[38]....
        /*01c8*/ 	.word	0x00002650


	//   ....[39]....
        /*01cc*/ 	.word	0x00002660


	//----- nvinfo : EIATTR_VRC_CTA_INIT_COUNT
	.align		4
.L_2235:
        /*01d0*/ 	.byte	0x02, 0x4a
	.zero		1
	.zero		1


	//----- nvinfo : EIATTR_EXIT_INSTR_OFFSETS
	.align		4
        /*01d4*/ 	.byte	0x04, 0x1c
        /*01d6*/ 	.short	(.L_2237 - .L_2236)


	//   ....[0]....
.L_2236:
        /*01d8*/ 	.word	0x00001d70


	//   ....[1]....
        /*01dc*/ 	.word	0x00002730


	//   ....[2]....
        /*01e0*/ 	.word	0x000027a0


	//----- nvinfo : EIATTR_CRS_STACK_SIZE
	.align		4
.L_2237:
        /*01e4*/ 	.byte	0x04, 0x1e
        /*01e6*/ 	.short	(.L_2239 - .L_2238)
.L_2238:
        /*01e8*/ 	.word	0x00000000


	//----- nvinfo : EIATTR_CBANK_PARAM_SIZE
	.align		4
.L_2239:
        /*01ec*/ 	.byte	0x03, 0x19
        /*01ee*/ 	.short	0x0028


	//----- nvinfo : EIATTR_PARAM_CBANK
	.align		4
        /*01f0*/ 	.byte	0x04, 0x0a
        /*01f2*/ 	.short	(.L_2241 - .L_2240)
	.align		4
.L_2240:
        /*01f4*/ 	.word	index@(.nv.constant0.mul_mat_vec_q3_K_q8_1_cuda4)
        /*01f8*/ 	.short	0x0380
        /*01fa*/ 	.short	0x0028


	//----- nvinfo : EIATTR_SW_WAR
	.align		4
.L_2241:
        /*01fc*/ 	.byte	0x04, 0x36
        /*01fe*/ 	.short	(.L_2243 - .L_2242)
.L_2242:
        /*0200*/ 	.word	0x00000008
.L_2243:


//--------------------- .nv.info.mul_mat_vec_q2_K_q8_1_cuda4 --------------------------
	.section	.nv.info.mul_mat_vec_q2_K_q8_1_cuda4,"",@"SHT_CUDA_INFO"
	.sectionflags	@""
	.align	4


	//----- nvinfo : EIATTR_CUDA_API_VERSION
	.align		4
        /*0000*/ 	.byte	0x04, 0x37
        /*0002*/ 	.short	(.L_2245 - .L_2244)
.L_2244:
        /*0004*/ 	.word	0x00000082


	//----- nvinfo : EIATTR_KPARAM_INFO
	.align		4
.L_2245:
        /*0008*/ 	.byte	0x04, 0x17
        /*000a*/ 	.short	(.L_2247 - .L_2246)
.L_2246:
        /*000c*/ 	.word	0x00000000
        /*0010*/ 	.short	0x0006
        /*0012*/ 	.short	0x0024
        /*0014*/ 	.byte	0x00, 0xf0, 0x11, 0x00


	//----- nvinfo : EIATTR_KPARAM_INFO
	.align		4
.L_2247:
        /*0018*/ 	.byte	0x04, 0x17
        /*001a*/ 	.short	(.L_2249 - .L_2248)
.L_2248:
        /*001c*/ 	.word	0x00000000
        /*0020*/ 	.short	0x0005
        /*0022*/ 	.short	0x0020
        /*0024*/ 	.byte	0x00, 0xf0, 0x11, 0x00


	//----- nvinfo : EIATTR_KPARAM_INFO
	.align		4
.L_2249:
        /*0028*/ 	.byte	0x04, 0x17
        /*002a*/ 	.short	(.L_2251 - .L_2250)
.L_2250:
        /*002c*/ 	.word	0x00000000
        /*0030*/ 	.short	0x0004
        /*0032*/ 	.short	0x001c
        /*0034*/ 	.byte	0x00, 0xf0, 0x11, 0x00


	//----- nvinfo : EIATTR_KPARAM_INFO
	.align		4
.L_2251:
        /*0038*/ 	.byte	0x04, 0x17
        /*003a*/ 	.short	(.L_2253 - .L_2252)
.L_2252:
        /*003c*/ 	.word	0x00000000
        /*0040*/ 	.short	0x0003
        /*0042*/ 	.short	0x0018
        /*0044*/ 	.byte	0x00, 0xf0, 0x11, 0x00


	//----- nvinfo : EIATTR_KPARAM_INFO
	.align		4
.L_2253:
        /*0048*/ 	.byte	0x04, 0x17
        /*004a*/ 	.short	(.L_2255 - .L_2254)
.L_2254:
        /*004c*/ 	.word	0x00000000
        /*0050*/ 	.short	0x0002
        /*0052*/ 	.short	0x0010
        /*0054*/ 	.byte	0x00, 0xf5, 0x21, 0x00


	//----- nvinfo : EIATTR_KPARAM_INFO
	.align		4
.L_2255:
        /*0058*/ 	.byte	0x04, 0x17
        /*005a*/ 	.short	(.L_2257 - .L_2256)
.L_2256:
        /*005c*/ 	.word	0x00000000
        /*0060*/ 	.short	0x0001
        /*0062*/ 	.short	0x0008
        /*0064*/ 	.byte	0x00, 0xf5, 0x21, 0x00


	//----- nvinfo : EIATTR_KPARAM_INFO
	.align		4
.L_2257:
        /*0068*/ 	.byte	0x04, 0x17
        /*006a*/ 	.short	(.L_2259 - .L_2258)
.L_2258:
        /*006c*/ 	.word	0x00000000
        /*0070*/ 	.short	0x0000
        /*0072*/ 	.short	0x0000
        /*0074*/ 	.byte	0x00, 0xf5, 0x21, 0x00


	//----- nvinfo : EIATTR_SPARSE_MMA_MASK
	.align		4
.L_2259:
        /*0078*/ 	.byte	0x03, 0x50
        /*007a*/ 	.short	0x0000


	//----- nvinfo : EIATTR_MAXREG_COUNT
	.align		4
        /*007c*/ 	.byte	0x03, 0x1b
        /*007e*/ 	.short	0x00ff


	//----- nvinfo : EIATTR_NUM_BARRIERS
	.align		4
        /*0080*/ 	.byte	0x02, 0x4c
        /*0082*/ 	.byte	0x01
	.zero		1


	//----- nvinfo : EIATTR_MERCURY_ISA_VERSION
	.align		4
        /*0084*/ 	.byte	0x03, 0x5f
        /*0086*/ 	.short	0x0101


	//----- nvinfo : EIATTR_COOP_GROUP_MASK_REGIDS
	.align		4
        /*0088*/ 	.byte	0x04, 0x29
        /*008a*/ 	.short	(.L_2261 - .L_2260)


	//   ....[0]....
.L_2260:
        /*008c*/ 	.word	0xffffffff


	//   ....[1]....
        /*0090*/ 	.word	0xffffffff


	//   ....[2]....
        /*0094*/ 	.word	0xffffffff


	//   ....[3]....
        /*0098*/ 	.word	0xffffffff


	//   ....[4]....
        /*009c*/ 	.word	0xffffffff


	//   ....[5]....
        /*00a0*/ 	.word	0xffffffff


	//   ....[6]....
        /*00a4*/ 	.word	0xffffffff


	//   ....[7]....
        /*00a8*/ 	.word	0xffffffff


	//   ....[8]....
        /*00ac*/ 	.word	0xffffffff


	//   ....[9]....
        /*00b0*/ 	.word	0xffffffff


	//   ....[10]....
        /*00b4*/ 	.word	0xffffffff


	//   ....[11]....
        /*00b8*/ 	.word	0xffffffff


	//   ....[12]....
        /*00bc*/ 	.word	0xffffffff


	//   ....[13]....
        /*00c0*/ 	.word	0xffffffff


	//   ....[14]....
        /*00c4*/ 	.word	0xffffffff


	//   ....[15]....
        /*00c8*/ 	.word	0xffffffff


	//   ....[16]....
        /*00cc*/ 	.word	0xffffffff


	//   ....[17]....
        /*00d0*/ 	.word	0xffffffff


	//   ....[18]....
        /*00d4*/ 	.word	0xffffffff


	//   ....[19]....
        /*00d8*/ 	.word	0xffffffff


	//   ....[20]....
        /*00dc*/ 	.word	0xffffffff


	//   ....[21]....
        /*00e0*/ 	.word	0xffffffff


	//   ....[22]....
        /*00e4*/ 	.word	0xffffffff


	//   ....[23]....
        /*00e8*/ 	.word	0xffffffff


	//   ....[24]....
        /*00ec*/ 	.word	0xffffffff


	//   ....[25]....
        /*00f0*/ 	.word	0xffffffff


	//   ....[26]....
        /*00f4*/ 	.word	0xffffffff


	//   ....[27]....
        /*00f8*/ 	.word	0xffffffff


	//   ....[28]....
        /*00fc*/ 	.word	0xffffffff


	//   ....[29]....
        /*0100*/ 	.word	0xffffffff


	//   ....[30]....
        /*0104*/ 	.word	0xffffffff


	//   ....[31]....
        /*0108*/ 	.word	0xffffffff


	//   ....[32]....
        /*010c*/ 	.word	0xffffffff


	//   ....[33]....
        /*0110*/ 	.word	0xffffffff


	//   ....[34]....
        /*0114*/ 	.word	0xffffffff


	//   ....[35]....
        /*0118*/ 	.word	0xffffffff


	//   ....[36]....
        /*011c*/ 	.word	0xffffffff


	//   ....[37]....
        /*0120*/ 	.word	0xffffffff


	//   ....[38]....
        /*0124*/ 	.word	0xffffffff


	//   ....[39]....
        /*0128*/ 	.word	0xffffffff


	//----- nvinfo : EIATTR_COOP_GROUP_INSTR_OFFSETS
	.align		4
.L_2261:
        /*012c*/ 	.byte	0x04, 0x28
        /*012e*/ 	.short	(.L_2263 - .L_2262)


	//   ....[0]....
.L_2262:
        /*0130*/ 	.word	0x00001f70


	//   ....[1]....
        /*0134*/ 	.word	0x00001f90


	//   ....[2]....
        /*0138*/ 	.word	0x00001fd0


	//   ....[3]....
        /*013c*/ 	.word	0x00001ff0


	//   ....[4]....
        /*0140*/ 	.word	0x00002010


	//   ....[5]....
        /*0144*/ 	.word	0x00002030


	//   ....[6]....
        /*0148*/ 	.word	0x00002050


	//   ....[7]....
        /*014c*/ 	.word	0x00002060


	//   ....[8]....
        /*0150*/ 	.word	0x00002090


	//   ....[9]....
        /*0154*/ 	.word	0x000020b0


	//   ....[10]....
        /*0158*/ 	.word	0x000020d0


	//   ....[11]....
        /*015c*/ 	.word	0x00002100


	//   ....[12]....
        /*0160*/ 	.word	0x00002120


	//   ....[13]....
        /*0164*/ 	.word	0x00002130


	//   ....[14]....
        /*0168*/ 	.word	0x00002170


	//   ....[15]....
        /*016c*/ 	.word	0x00002190


	//   ....[16]....
        /*0170*/ 	.word	0x000021b0


	//   ....[17]....
        /*0174*/ 	.word	0x000021d0


	//   ....[18]....
        /*0178*/ 	.word	0x000021f0


	//   ....[19]....
        /*017c*/ 	.word	0x00002200


	//   ....[20]....
        /*0180*/ 	.word	0x00002230


	//   ....[21]....
        /*0184*/ 	.word	0x00002250


	//   ....[22]....
        /*0188*/ 	.word	0x00002270


	//   ....[23]....
        /*018c*/ 	.word	0x00002290


	//   ....[24]....
        /*0190*/ 	.word	0x000022b0


	//   ....[25]....
        /*0194*/ 	.word	0x000022c0


	//   ....[26]....
        /*0198*/ 	.word	0x000022f0


	//   ....[27]....
        /*019c*/ 	.word	0x00002310


	//   ....[28]....
        /*01a0*/ 	.word	0x00002330


	//   ....[29]....
        /*01a4*/ 	.word	0x00002360


	//   ....[30]....
        /*01a8*/ 	.word	0x000024d0


	//   ....[31]....
        /*01ac*/ 	.word	0x000024e0


	//   ....[32]....
        /*01b0*/ 	.word	0x00002510


	//   ....[33]....
        /*01b4*/ 	.word	0x00002520


	//   ....[34]....
        /*01b8*/ 	.word	0x00002560


	//   ....[35]....
        /*01bc*/ 	.word	0x00002570


	//   ....[36]....
        /*01c0*/ 	.word	0x000025b0


	//   ....[37]....
        /*01c4*/ 	.word	0x000025d0


	//   ....[38]....
        /*01c8*/ 	.word	0x00002620


	//   ....[39]....
        /*01cc*/ 	.word	0x00002630


	//----- nvinfo : EIATTR_VRC_CTA_INIT_COUNT
	.align		4
.L_2263:
        /*01d0*/ 	.byte	0x02, 0x4a
	.zero		1
	.zero		1


	//----- nvinfo : EIATTR_EXIT_INSTR_OFFSETS
	.align		4
        /*01d4*/ 	.byte	0x04, 0x1c
        /*01d6*/ 	.short	(.L_2265 - .L_2264)


	//   ....[0]....
.L_2264:
        /*01d8*/ 	.word	0x00001d30


	//   ....[1]....
        /*01dc*/ 	.word	0x00002700


	//   ....[2]....
        /*01e0*/ 	.word	0x00002770


	//----- nvinfo : EIATTR_CRS_STACK_SIZE
	.align		4
.L_2265:
        /*01e4*/ 	.byte	0x04, 0x1e
        /*01e6*/ 	.short	(.L_2267 - .L_2266)
.L_2266:
        /*01e8*/ 	.word	0x00000000


	//----- nvinfo : EIATTR_CBANK_PARAM_SIZE
	.align		4
.L_2267:
        /*01ec*/ 	.byte	0x03, 0x19
        /*01ee*/ 	.short	0x0028


	//----- nvinfo : EIATTR_PARAM_CBANK
	.align		4
        /*01f0*/ 	.byte	0x04, 0x0a
        /*01f2*/ 	.short	(.L_2269 - .L_2268)
	.align		4
.L_2268:
        /*01f4*/ 	.word	index@(.nv.constant0.mul_mat_vec_q2_K_q8_1_cuda4)
        /*01f8*/ 	.short	0x0380
        /*01fa*/ 	.short	0x0028


	//----- nvinfo : EIATTR_SW_WAR
	.align		4
.L_2269:
        /*01fc*/ 	.byte	0x04, 0x36
        /*01fe*/ 	.short	(.L_2271 - .L_2270)
.L_2270:
        /*0200*/ 	.word	0x00000008
.L_2271:


//--------------------- .nv.info.mul_mat_vec_q8_0_q8_1_cuda4 --------------------------
	.section	.nv.info.mul_mat_vec_q8_0_q8_1_cuda4,"",@"SHT_CUDA_INFO"
	.sectionflags	@""
	.align	4


	//----- nvinfo : EIATTR_CUDA_API_VERSION
	.align		4
        /*0000*/ 	.byte	0x04, 0x37
        /*0002*/ 	.short	(.L_2273 - .L_2272)
.L_2272:
        /*0004*/ 	.word	0x00000082


	//----- nvinfo : EIATTR_KPARAM_INFO
	.align		4
.L_2273:
        /*0008*/ 	.byte	0x04, 0x17
        /*000a*/ 	.short	(.L_2275 - .L_2274)
.L_2274:
        /*000c*/ 	.word	0x00000000
        /*0010*/ 	.short	0x0006
        /*0012*/ 	.short	0x0024
        /*0014*/ 	.byte	0x00, 0xf0, 0x11, 0x00


	//----- nvinfo : EIATTR_KPARAM_INFO
	.align		4
.L_2275:
        /*0018*/ 	.byte	0x04, 0x17
        /*001a*/ 	.short	(.L_2277 - .L_2276)
.L_2276:
        /*001c*/ 	.word	0x00000000
        /*0020*/ 	.short	0x0005
        /*0022*/ 	.short	0x0020
        /*0024*/ 	.byte	0x00, 0xf0, 0x11, 0x00


	//----- nvinfo : EIATTR_KPARAM_INFO
	.align		4
.L_2277:
        /*0028*/ 	.byte	0x04, 0x17
        /*002a*/ 	.short	(.L_2279 - .L_2278)
.L_2278:
        /*002c*/ 	.word	0x00000000
        /*0030*/ 	.short	0x0004
        /*0032*/ 	.short	0x001c
        /*0034*/ 	.byte	0x00, 0xf0, 0x11, 0x00


	//----- nvinfo : EIATTR_KPARAM_INFO
	.align		4
.L_2279:
        /*0038*/ 	.byte	0x04, 0x17
        /*003a*/ 	.short	(.L_2281 - .L_2280)
.L_2280:
        /*003c*/ 	.word	0x00000000
        /*0040*/ 	.short	0x0003
        /*0042*/ 	.short	0x0018
        /*0044*/ 	.byte	0x00, 0xf0, 0x11, 0x00


	//----- nvinfo : EIATTR_KPARAM_INFO
	.align		4
.L_2281:
        /*0048*/ 	.byte	0x04, 0x17
        /*004a*/ 	.short	(.L_2283 - .L_2282)
.L_2282:
        /*004c*/ 	.word	0x00000000
        /*0050*/ 	.short	0x0002
        /*0052*/ 	.short	0x0010
        /*0054*/ 	.byte	0x00, 0xf5, 0x21, 0x00


	//----- nvinfo : EIATTR_KPARAM_INFO
	.align		4
.L_2283:
        /*0058*/ 	.byte	0x04, 0x17
        /*005a*/ 	.short	(.L_2285 - .L_2284)
.L_2284:
        /*005c*/ 	.word	0x00000000
        /*0060*/ 	.short	0x0001
        /*0062*/ 	.short	0x0008
        /*0064*/ 	.byte	0x00, 0xf5, 0x21, 0x00


	//----- nvinfo : EIATTR_KPARAM_INFO
	.align		4
.L_2285:
        /*0068*/ 	.byte	0x04, 0x17
        /*006a*/ 	.short	(.L_2287 - .L_2286)
.L_2286:
        /*006c*/ 	.word	0x00000000
        /*0070*/ 	.short	0x0000
        /*0072*/ 	.short	0x0000
        /*0074*/ 	.byte	0x00, 0xf5, 0x21, 0x00


	//----- nvinfo : EIATTR_SPARSE_MMA_MASK
	.align		4
.L_2287:
        /*0078*/ 	.byte	0x03, 0x50
        /*007a*/ 	.short	0x0000


	//----- nvinfo : EIATTR_MAXREG_COUNT
	.align		4
        /*007c*/ 	.byte	0x03, 0x1b
        /*007e*/ 	.short	0x00ff


	//----- nvinfo : EIATTR_NUM_BARRIERS
	.align		4
        /*0080*/ 	.byte	0x02, 0x4c
        /*0082*/ 	.byte	0x01
	.zero		1


	//----- nvinfo : EIATTR_MERCURY_ISA_VERSION
	.align		4
        /*0084*/ 	.byte	0x03, 0x5f
        /*0086*/ 	.short	0x0101


	//----- nvinfo : EIATTR_COOP_GROUP_MASK_REGIDS
	.align		4
        /*0088*/ 	.byte	0x04, 0x29
        /*008a*/ 	.short	(.L_2289 - .L_2288)


	//   ....[0]....
.L_2288:
        /*008c*/ 	.word	0xffffffff


	//   ....[1]....
        /*0090*/ 	.word	0xffffffff


	//   ....[2]....
        /*0094*/ 	.word	0xffffffff


	//   ....[3]....
        /*0098*/ 	.word	0xffffffff


	//   ....[4]....
        /*009c*/ 	.word	0xffffffff


	//   ....[5]....
        /*00a0*/ 	.word	0xffffffff


	//   ....[6]....
        /*00a4*/ 	.word	0xffffffff


	//   ....[7]....
        /*00a8*/ 	.word	0xffffffff


	//   ....[8]....
        /*00ac*/ 	.word	0xffffffff


	//   ....[9]....
        /*00b0*/ 	.word	0xffffffff


	//   ....[10]....
        /*00b4*/ 	.word	0xffffffff


	//   ....[11]....
        /*00b8*/ 	.word	0xffffffff


	//   ....[12]....
        /*00bc*/ 	.word	0xffffffff


	//   ....[13]....
        /*00c0*/ 	.word	0xffffffff


	//   ....[14]....
        /*00c4*/ 	.word	0xffffffff


	//   ....[15]....
        /*00c8*/ 	.word	0xffffffff


	//   ....[16]....
        /*00cc*/ 	.word	0xffffffff


	//   ....[17]....
        /*00d0*/ 	.word	0xffffffff


	//   ....[18]....
        /*00d4*/ 	.word	0xffffffff


	//   ....[19]....
        /*00d8*/ 	.word	0xffffffff


	//   ....[20]....
        /*00dc*/ 	.word	0xffffffff


	//   ....[21]....
        /*00e0*/ 	.word	0xffffffff


	//   ....[22]....
        /*00e4*/ 	.word	0xffffffff


	//   ....[23]....
        /*00e8*/ 	.word	0xffffffff


	//   ....[24]....
        /*00ec*/ 	.word	0xffffffff


	//   ....[25]....
        /*00f0*/ 	.word	0xffffffff


	//   ....[26]....
        /*00f4*/ 	.word	0xffffffff


	//   ....[27]....
        /*00f8*/ 	.word	0xffffffff


	//   ....[28]....
        /*00fc*/ 	.word	0xffffffff


	//   ....[29]....
        /*0100*/ 	.word	0xffffffff


	//   ....[30]....
        /*0104*/ 	.word	0xffffffff


	//   ....[31]....
        /*0108*/ 	.word	0xffffffff


	//   ....[32]....
        /*010c*/ 	.word	0xffffffff


	//   ....[33]....
        /*0110*/ 	.word	0xffffffff


	//   ....[34]....
        /*0114*/ 	.word	0xffffffff


	//   ....[35]....
        /*0118*/ 	.word	0xffffffff


	//   ....[36]....
        /*011c*/ 	.word	0xffffffff


	//   ....[37]....
        /*0120*/ 	.word	0xffffffff


	//   ....[38]....
        /*0124*/ 	.word	0xffffffff


	//   ....[39]....
        /*0128*/ 	.word	0xffffffff


	//----- nvinfo : EIATTR_COOP_GROUP_INSTR_OFFSETS
	.align		4
.L_2289:
        /*012c*/ 	.byte	0x04, 0x28
        /*012e*/ 	.short	(.L_2291 - .L_2290)


	//   ....[0]....
.L_2290:
        /*0130*/ 	.word	0x00000d40


	//   ....[1]....
        /*0134*/ 	.word	0x00000d60


	//   ....[2]....
        /*0138*/ 	.word	0x00000d80


	//   ....[3]....
        /*013c*/ 	.word	0x00000d90


	//   ....[4]....
        /*0140*/ 	.word	0x00000da0


	//   ....[5]....
        /*0144*/ 	.word	0x00000db0


	//   ....[6]....
        /*0148*/ 	.word	0x00000df0


	//   ....[7]....
        /*014c*/ 	.word	0x00000e10


	//   ....[8]....
        /*0150*/ 	.word	0x00000e30


	//   ....[9]....
        /*0154*/ 	.word	0x00000e50


	//   ....[10]....
        /*0158*/ 	.word	0x00000e60


	//   ....[11]....
        /*015c*/ 	.word	0x00000e70


	//   ....[12]....
        /*0160*/ 	.word	0x00000eb0


	//   ....[13]....
        /*0164*/ 	.word	0x00000ed0


	//   ....[14]....
        /*0168*/ 	.word	0x00000ef0


	//   ....[15]....
        /*016c*/ 	.word	0x00000f10


	//   ....[16]....
        /*0170*/ 	.word	0x00000f20


	//   ....[17]....
        /*0174*/ 	.word	0x00000f30


	//   ....[18]....
        /*0178*/ 	.word	0x00000f60


	//   ....[19]....
        /*017c*/ 	.word	0x00000f80


	//   ....[20]....
        /*0180*/ 	.word	0x00000fb0


	//   ....[21]....
        /*0184*/ 	.word	0x00000fd0


	//   ....[22]....
        /*0188*/ 	.word	0x00000fe0


	//   ....[23]....
        /*018c*/ 	.word	0x00000ff0


	//   ....[24]....
        /*0190*/ 	.word	0x00001020


	//   ....[25]....
        /*0194*/ 	.word	0x00001030


	//   ....[26]....
        /*0198*/ 	.word	0x00001060


	//   ....[27]....
        /*019c*/ 	.word	0x00001080


	//   ....[28]....
        /*01a0*/ 	.word	0x000010a0


	//   ....[29]....
        /*01a4*/ 	.word	0x000010c0


	//   ....[30]....
        /*01a8*/ 	.word	0x00001280


	//   ....[31]....
        /*01ac*/ 	.word	0x00001290


	//   ....[32]....
        /*01b0*/ 	.word	0x000012c0


	//   ....[33]....
        /*01b4*/ 	.word	0x000012d0


	//   ....[34]....
        /*01b8*/ 	.word	0x00001300


	//   ....[35]....
        /*01bc*/ 	.word	0x00001310


	//   ....[36]....
        /*01c0*/ 	.word	0x00001350


	//   ....[37]....
        /*01c4*/ 	.word	0x00001370


	//   ....[38]....
        /*01c8*/ 	.word	0x000013b0


	//   ....[39]....
        /*01cc*/ 	.word	0x000013d0


	//----- nvinfo : EIATTR_VRC_CTA_INIT_COUNT
	.align		4
.L_2291:
        /*01d0*/ 	.byte	0x02, 0x4a
	.zero		1
	.zero		1


	//----- nvinfo : EIATTR_EXIT_INSTR_OFFSETS
	.align		4
        /*01d4*/ 	.byte	0x04, 0x1c
        /*01d6*/ 	.short	(.L_2293 - .L_2292)


	//   ....[0]....
.L_2292:
        /*01d8*/ 	.word	0x00000ac0


	//   ....[1]....
        /*01dc*/ 	.word	0x00001480


	//   ....[2]....
        /*01e0*/ 	.word	0x000014f0


	//----- nvinfo : EIATTR_CRS_STACK_SIZE
	.align		4
.L_2293:
        /*01e4*/ 	.byte	0x04, 0x1e
        /*01e6*/ 	.short	(.L_2295 - .L_2294)
.L_2294:
        /*01e8*/ 	.word	0x00000000


	//----- nvinfo : EIATTR_CBANK_PARAM_SIZE
	.align		4
.L_2295:
        /*01ec*/ 	.byte	0x03, 0x19
        /*01ee*/ 	.short	0x0028


	//----- nvinfo : EIATTR_PARAM_CBANK
	.align		4
        /*01f0*/ 	.byte	0x04, 0x0a
        /*01f2*/ 	.short	(.L_2297 - .L_2296)
	.align		4
.L_2296:
        /*01f4*/ 	.word	index@(.nv.constant0.mul_mat_vec_q8_0_q8_1_cuda4)
        /*01f8*/ 	.short	0x0380
        /*01fa*/ 	.short	0x0028


	//----- nvinfo : EIATTR_SW_WAR
	.align		4
.L_2297:
        /*01fc*/ 	.byte	0x04, 0x36
        /*01fe*/ 	.short	(.L_2299 - .L_2298)
.L_2298:
        /*0200*/ 	.word	0x00000008
.L_2299:


//--------------------- .nv.info.mul_mat_vec_q5_1_q8_1_cuda4 --------------------------
	.section	.nv.info.mul_mat_vec_q5_1_q8_1_cuda4,"",@"SHT_CUDA_INFO"
	.sectionflags	@""
	.align	4


	//----- nvinfo : EIATTR_CUDA_API_VERSION
	.align		4
        /*0000*/ 	.byte	0x04, 0x37
        /*0002*/ 	.short	(.L_2301 - .L_2300)
.L_2300:
        /*0004*/ 	.word	0x00000082


	//----- nvinfo : EIATTR_KPARAM_INFO
	.align		4
.L_2301:
        /*0008*/ 	.byte	0x04, 0x17
        /*000a*/ 	.short	(.L_2303 - .L_2302)
.L_2302:
        /*000c*/ 	.word	0x00000000
        /*0010*/ 	.short	0x0006
        /*0012*/ 	.short	0x0024
        /*0014*/ 	.byte	0x00, 0xf0, 0x11, 0x00


	//----- nvinfo : EIATTR_KPARAM_INFO
	.align		4
.L_2303:
        /*0018*/ 	.byte	0x04, 0x17
        /*001a*/ 	.short	(.L_2305 - .L_2304)
.L_2304:
        /*001c*/ 	.word	0x00000000
        /*0020*/ 	.short	0x0005
        /*0022*/ 	.short	0x0020
        /*0024*/ 	.byte	0x00, 0xf0, 0x11, 0x00


	//----- nvinfo : EIATTR_KPARAM_INFO
	.align		4
.L_2305:
        /*0028*/ 	.byte	0x04, 0x17
        /*002a*/ 	.short	(.L_2307 - .L_2306)
.L_2306:
        /*002c*/ 	.word	0x00000000
        /*0030*/ 	.short	0x0004
        /*0032*/ 	.short	0x001c
        /*0034*/ 	.byte	0x00, 0xf0, 0x11, 0x00


	//----- nvinfo : EIATTR_KPARAM_INFO
	.align		4
.L_2307:
        /*0038*/ 	.byte	0x04, 0x17
        /*003a*/ 	.short	(.L_2309 - .L_2308)
.L_2308:
        /*003c*/ 	.word	0x00000000
        /*0040*/ 	.short	0x0003
        /*0042*/ 	.short	0x0018
        /*0044*/ 	.byte	0x00, 0xf0, 0x11, 0x00


	//----- nvinfo : EIATTR_KPARAM_INFO
	.align		4
.L_2309:
        /*0048*/ 	.byte	0x04, 0x17
        /*004a*/ 	.short	(.L_2311 - .L_2310)
.L_2310:
        /*004c*/ 	.word	0x00000000
        /*0050*/ 	.short	0x0002
        /*0052*/ 	.short	0x0010
        /*0054*/ 	.byte	0x00, 0xf5, 0x21, 0x00


	//----- nvinfo : EIATTR_KPARAM_INFO
	.align		4
.L_2311:
        /*0058*/ 	.byte	0x04, 0x17
        /*005a*/ 	.short	(.L_2313 - .L_2312)
.L_2312:
        /*005c*/ 	.word	0x00000000
        /*0060*/ 	.short	0x0001
        /*0062*/ 	.short	0x0008
        /*0064*/ 	.byte	0x00, 0xf5, 0x21, 0x00


	//----- nvinfo : EIATTR_KPARAM_INFO
	.align		4
.L_2313:
        /*0068*/ 	.byte	0x04, 0x17
        /*006a*/ 	.short	(.L_2315 - .L_2314)
.L_2314:
        /*006c*/ 	.word	0x00000000
        /*0070*/ 	.short	0x0000
        /*0072*/ 	.short	0x0000
        /*0074*/ 	.byte	0x00, 0xf5, 0x21, 0x00


	//----- nvinfo : EIATTR_SPARSE_MMA_MASK
	.align		4
.L_2315:
        /*0078*/ 	.byte	0x03, 0x50
        /*007a*/ 	.short	0x0000


	//----- nvinfo : EIATTR_MAXREG_COUNT
	.align		4
        /*007c*/ 	.byte	0x03, 0x1b
        /*007e*/ 	.short	0x00ff


	//----- nvinfo : EIATTR_NUM_BARRIERS
	.align		4
        /*0080*/ 	.byte	0x02, 0x4c
        /*0082*/ 	.byte	0x01
	.zero		1


	//----- nvinfo : EIATTR_MERCURY_ISA_VERSION
	.align		4
        /*0084*/ 	.byte	0x03, 0x5f
        /*0086*/ 	.short	0x0101


	//----- nvinfo : EIATTR_COOP_GROUP_MASK_REGIDS
	.align		4
        /*0088*/ 	.byte	0x04, 0x29
        /*008a*/ 	.short	(.L_2317 - .L_2316)


	//   ....[0]....
.L_2316:
        /*008c*/ 	.word	0xffffffff


	//   ....[1]....
        /*0090*/ 	.word	0xffffffff


	//   ....[2]....
        /*0094*/ 	.word	0xffffffff


	//   ....[3]....
        /*0098*/ 	.word	0xffffffff


	//   ....[4]....
        /*009c*/ 	.word	0xffffffff


	//   ....[5]....
        /*00a0*/ 	.word	0xffffffff


	//   ....[6]....
        /*00a4*/ 	.word	0xffffffff


	//   ....[7]....
        /*00a8*/ 	.word	0xffffffff


	//   ....[8]....
        /*00ac*/ 	.word	0xffffffff


	//   ....[9]....
        /*00b0*/ 	.word	0xffffffff


	//   ....[10]....
        /*00b4*/ 	.word	0xffffffff


	//   ....[11]....
        /*00b8*/ 	.word	0xffffffff


	//   ....[12]....
        /*00bc*/ 	.word	0xffffffff


	//   ....[13]....
        /*00c0*/ 	.word	0xffffffff


	//   ....[14]....
        /*00c4*/ 	.word	0xffffffff


	//   ....[15]....
        /*00c8*/ 	.word	0xffffffff


	//   ....[16]....
        /*00cc*/ 	.word	0xffffffff


	//   ....[17]....
        /*00d0*/ 	.word	0xffffffff


	//   ....[18]....
        /*00d4*/ 	.word	0xffffffff


	//   ....[19]....
        /*00d8*/ 	.word	0xffffffff


	//   ....[20]....
        /*00dc*/ 	.word	0xffffffff


	//   ....[21]....
        /*00e0*/ 	.word	0xffffffff


	//   ....[22]....
        /*00e4*/ 	.word	0xffffffff


	//   ....[23]....
        /*00e8*/ 	.word	0xffffffff


	//   ....[24]....
        /*00ec*/ 	.word	0xffffffff


	//   ....[25]....
        /*00f0*/ 	.word	0xffffffff


	//   ....[26]....
        /*00f4*/ 	.word	0xffffffff


	//   ....[27]....
        /*00f8*/ 	.word	0xffffffff


	//   ....[28]....
        /*00fc*/ 	.word	0xffffffff


	//   ....[29]....
        /*0100*/ 	.word	0xffffffff


	//   ....[30]....
        /*0104*/ 	.word	0xffffffff


	//   ....[31]....
        /*0108*/ 	.word	0xffffffff


	//   ....[32]....
        /*010c*/ 	.word	0xffffffff


	//   ....[33]....
        /*0110*/ 	.word	0xffffffff


	//   ....[34]....
        /*0114*/ 	.word	0xffffffff


	//   ....[35]....
        /*0118*/ 	.word	0xffffffff


	//   ....[36]....
        /*011c*/ 	.word	0xffffffff


	//   ....[37]....
        /*0120*/ 	.word	0xffffffff


	//   ....[38]....
        /*0124*/ 	.word	0xffffffff


	//   ....[39]....
        /*0128*/ 	.word	0xffffffff


	//----- nvinfo : EIATTR_COOP_GROUP_INSTR_OFFSETS
	.align		4
.L_2317:
        /*012c*/ 	.byte	0x04, 0x28
        /*012e*/ 	.short	(.L_2319 - .L_2318)


	//   ....[0]....
.L_2318:
        /*0130*/ 	.word	0x000014c0


	//   ....[1]....
        /*0134*/ 	.word	0x000014e0


	//   ....[2]....
        /*0138*/ 	.word	0x00001500


	//   ....[3]....
        /*013c*/ 	.word	0x00001510


	//   ....[4]....
        /*0140*/ 	.word	0x00001520


	//   ....[5]....
        /*0144*/ 	.word	0x00001530


	//   ....[6]....
        /*0148*/ 	.word	0x00001560


	//   ....[7]....
        /*014c*/ 	.word	0x00001580


	//   ....[8]....
        /*0150*/ 	.word	0x000015a0


	//   ....[9]....
        /*0154*/ 	.word	0x000015c0


	//   ....[10]....
        /*0158*/ 	.word	0x000015e0


	//   ....[11]....
        /*015c*/ 	.word	0x000015f0


	//   ....[12]....
        /*0160*/ 	.word	0x00001620


	//   ....[13]....
        /*0164*/ 	.word	0x00001650


	//   ....[14]....
        /*0168*/ 	.word	0x00001670


	//   ....[15]....
        /*016c*/ 	.word	0x00001690


	//   ....[16]....
        /*0170*/ 	.word	0x000016a0


	//   ....[17]....
        /*0174*/ 	.word	0x000016b0


	//   ....[18]....
        /*0178*/ 	.word	0x000016d0


	//   ....[19]....
        /*017c*/ 	.word	0x00001700


	//   ....[20]....
        /*0180*/ 	.word	0x00001720


	//   ....[21]....
        /*0184*/ 	.word	0x00001740


	//   ....[22]....
        /*0188*/ 	.word	0x00001760


	//   ....[23]....
        /*018c*/ 	.word	0x00001770


	//   ....[24]....
        /*0190*/ 	.word	0x00001790


	//   ....[25]....
        /*0194*/ 	.word	0x000017c0


	//   ....[26]....
        /*0198*/ 	.word	0x000017e0


	//   ....[27]....
        /*019c*/ 	.word	0x00001800


	//   ....[28]....
        /*01a0*/ 	.word	0x00001820


	//   ....[29]....
        /*01a4*/ 	.word	0x00001840


	//   ....[30]....
        /*01a8*/ 	.word	0x000019d0


	//   ....[31]....
        /*01ac*/ 	.word	0x000019e0


	//   ....[32]....
        /*01b0*/ 	.word	0x00001a10


	//   ....[33]....
        /*01b4*/ 	.word	0x00001a20


	//   ....[34]....
        /*01b8*/ 	.word	0x00001a50


	//   ....[35]....
        /*01bc*/ 	.word	0x00001a60


	//   ....[36]....
        /*01c0*/ 	.word	0x00001a90


	//   ....[37]....
        /*01c4*/ 	.word	0x00001ab0


	//   ....[38]....
        /*01c8*/ 	.word	0x00001b00


	//   ....[39]....
        /*01cc*/ 	.word	0x00001b10


	//----- nvinfo : EIATTR_VRC_CTA_INIT_COUNT
	.align		4
.L_2319:
        /*01d0*/ 	.byte	0x02, 0x4a
	.zero		1
	.zero		1


	//----- nvinfo : EIATTR_EXIT_INSTR_OFFSETS
	.align		4
        /*01d4*/ 	.byte	0x04, 0x1c
        /*01d6*/ 	.short	(.L_2321 - .L_2320)


	//   ....[0]....
.L_2320:
        /*01d8*/ 	.word	0x00001220


	//   ....[1]....
        /*01dc*/ 	.word	0x00001be0


	//   ....[2]....
        /*01e0*/ 	.word	0x00001c50


	//----- nvinfo : EIATTR_CRS_STACK_SIZE
	.align		4
.L_2321:
        /*01e4*/ 	.byte	0x04, 0x1e
        /*01e6*/ 	.short	(.L_2323 - .L_2322)
.L_2322:
        /*01e8*/ 	.word	0x00000000


	//----- nvinfo : EIATTR_CBANK_PARAM_SIZE
	.align		4
.L_2323:
        /*01ec*/ 	.byte	0x03, 0x19
        /*01ee*/ 	.short	0x0028


	//----- nvinfo : EIATTR_PARAM_CBANK
	.align		4
        /*01f0*/ 	.byte	0x04, 0x0a
        /*01f2*/ 	.short	(.L_2325 - .L_2324)
	.align		4
.L_2324:
        /*01f4*/ 	.word	index@(.nv.constant0.mul_mat_vec_q5_1_q8_1_cuda4)
        /*01f8*/ 	.short	0x0380
        /*01fa*/ 	.short	0x0028


	//----- nvinfo : EIATTR_SW_WAR
	.align		4
.L_2325:
        /*01fc*/ 	.byte	0x04, 0x36
        /*01fe*/ 	.short	(.L_2327 - .L_2326)
.L_2326:
        /*0200*/ 	.word	0x00000008
.L_2327:


//--------------------- .nv.info.mul_mat_vec_q5_0_q8_1_cuda4 --------------------------
	.section	.nv.info.mul_mat_vec_q5_0_q8_1_cuda4,"",@"SHT_CUDA_INFO"
	.sectionflags	@""
	.align	4


	//----- nvinfo : EIATTR_CUDA_API_VERSION
	.align		4
        /*0000*/ 	.byte	0x04, 0x37
        /*0002*/ 	.short	(.L_2329 - .L_2328)
.L_2328:
        /*0004*/ 	.word	0x00000082


	//----- nvinfo : EIATTR_KPARAM_INFO
	.align		4
.L_2329:
        /*0008*/ 	.byte	0x04, 0x17
        /*000a*/ 	.short	(.L_2331 - .L_2330)
.L_2330:
        /*000c*/ 	.word	0x00000000
        /*0010*/ 	.short	0x0006
        /*0012*/ 	.short	0x0024
        /*0014*/ 	.byte	0x00, 0xf0, 0x11, 0x00


	//----- nvinfo : EIATTR_KPARAM_INFO
	.align		4
.L_2331:
        /*0018*/ 	.byte	0x04, 0x17
        /*001a*/ 	.short	(.L_2333 - .L_2332)
.L_2332:
        /*001c*/ 	.word	0x00000000
        /*0020*/ 	.short	0x0005
        /*0022*/ 	.short	0x0020
        /*0024*/ 	.byte	0x00, 0xf0, 0x11, 0x00


	//----- nvinfo : EIATTR_KPARAM_INFO
	.align		4
.L_2333:
        /*0028*/ 	.byte	0x04, 0x17
        /*002a*/ 	.short	(.L_2335 - .L_2334)
.L_2334:
        /*002c*/ 	.word	0x00000000
        /*0030*/ 	.short	0x0004
        /*0032*/ 	.short	0x001c
        /*0034*/ 	.byte	0x00, 0xf0, 0x11, 0x00


	//----- nvinfo : EIATTR_KPARAM_INFO
	.align		4
.L_2335:
        /*0038*/ 	.byte	0x04, 0x17
        /*003a*/ 	.short	(.L_2337 - .L_2336)
.L_2336:
        /*003c*/ 	.word	0x00000000
        /*0040*/ 	.short	0x0003
        /*0042*/ 	.short	0x0018
        /*0044*/ 	.byte	0x00, 0xf0, 0x11, 0x00


	//----- nvinfo : EIATTR_KPARAM_INFO
	.align		4
.L_2337:
        /*0048*/ 	.byte	0x04, 0x17
        /*004a*/ 	.short	(.L_2339 - .L_2338)
.L_2338:
        /*004c*/ 	.word	0x00000000
        /*0050*/ 	.short	0x0002
        /*0052*/ 	.short	0x0010
        /*0054*/ 	.byte	0x00, 0xf5, 0x21, 0x00


	//----- nvinfo : EIATTR_KPARAM_INFO
	.align		4
.L_2339:
        /*0058*/ 	.byte	0x04, 0x17
        /*005a*/ 	.short	(.L_2341 - .L_2340)
.L_2340:
        /*005c*/ 	.word	0x00000000
        /*0060*/ 	.short	0x0001
        /*0062*/ 	.short	0x0008
        /*0064*/ 	.byte	0x00, 0xf5, 0x21, 0x00


	//----- nvinfo : EIATTR_KPARAM_INFO
	.align		4
.L_2341:
        /*0068*/ 	.byte	0x04, 0x17
        /*006a*/ 	.short	(.L_2343 - .L_2342)
.L_2342:
        /*006c*/ 	.word	0x00000000
        /*0070*/ 	.short	0x0000
        /*0072*/ 	.short	0x0000
        /*0074*/ 	.byte	0x00, 0xf5, 0x21, 0x00


	//----- nvinfo : EIATTR_SPARSE_MMA_MASK
	.align		4
.L_2343:
        /*0078*/ 	.byte	0x03, 0x50
        /*007a*/ 	.short	0x0000


	//----- nvinfo : EIATTR_MAXREG_COUNT
	.align		4
        /*007c*/ 	.byte	0x03, 0x1b
        /*007e*/ 	.short	0x00ff


	//----- nvinfo : EIATTR_NUM_BARRIERS
	.align		4
        /*0080*/ 	.byte	0x02, 0x4c
        /*0082*/ 	.byte	0x01
	.zero		1


	//----- nvinfo : EIATTR_MERCURY_ISA_VERSION
	.align		4
        /*0084*/ 	.byte	0x03, 0x5f
        /*0086*/ 	.short	0x0101


	//----- nvinfo : EIATTR_COOP_GROUP_MASK_REGIDS
	.align		4
        /*0088*/ 	.byte	0x04, 0x29
        /*008a*/ 	.short	(.L_2345 - .L_2344)


	//   ....[0]....
.L_2344:
        /*008c*/ 	.word	0xffffffff


	//   ....[1]....
        /*0090*/ 	.word	0xffffffff


	//   ....[2]....
        /*0094*/ 	.word	0xffffffff


	//   ....[3]....
        /*0098*/ 	.word	0xffffffff


	//   ....[4]....
        /*009c*/ 	.word	0xffffffff


	//   ....[5]....
        /*00a0*/ 	.word	0xffffffff


	//   ....[6]....
        /*00a4*/ 	.word	0xffffffff


	//   ....[7]....
        /*00a8*/ 	.word	0xffffffff


	//   ....[8]....
        /*00ac*/ 	.word	0xffffffff


	//   ....[9]....
        /*00b0*/ 	.word	0xffffffff


	//   ....[10]....
        /*00b4*/ 	.word	0xffffffff


	//   ....[11]....
        /*00b8*/ 	.word	0xffffffff


	//   ....[12]....
        /*00bc*/ 	.word	0xffffffff


	//   ....[13]....
        /*00c0*/ 	.word	0xffffffff


	//   ....[14]....
        /*00c4*/ 	.word	0xffffffff


	//   ....[15]....
        /*00c8*/ 	.word	0xffffffff


	//   ....[16]....
        /*00cc*/ 	.word	0xffffffff


	//   ....[17]....
        /*00d0*/ 	.word	0xffffffff


	//   ....[18]....
        /*00d4*/ 	.word	0xffffffff


	//   ....[19]....
        /*00d8*/ 	.word	0xffffffff


	//   ....[20]....
        /*00dc*/ 	.word	0xffffffff


	//   ....[21]....
        /*00e0*/ 	.word	0xffffffff


	//   ....[22]....
        /*00e4*/ 	.word	0xffffffff


	//   ....[23]....
        /*00e8*/ 	.word	0xffffffff


	//   ....[24]....
        /*00ec*/ 	.word	0xffffffff


	//   ....[25]....
        /*00f0*/ 	.word	0xffffffff


	//   ....[26]....
        /*00f4*/ 	.word	0xffffffff


	//   ....[27]....
        /*00f8*/ 	.word	0xffffffff


	//   ....[28]....
        /*00fc*/ 	.word	0xffffffff


	//   ....[29]....
        /*0100*/ 	.word	0xffffffff


	//   ....[30]....
        /*0104*/ 	.word	0xffffffff


	//   ....[31]....
        /*0108*/ 	.word	0xffffffff


	//   ....[32]....
        /*010c*/ 	.word	0xffffffff


	//   ....[33]....
        /*0110*/ 	.word	0xffffffff


	//   ....[34]....
        /*0114*/ 	.word	0xffffffff


	//   ....[35]....
        /*0118*/ 	.word	0xffffffff


	//   ....[36]....
        /*011c*/ 	.word	0xffffffff


	//   ....[37]....
        /*0120*/ 	.word	0xffffffff


	//   ....[38]....
        /*0124*/ 	.word	0xffffffff


	//   ....[39]....
        /*0128*/ 	.word	0xffffffff


	//----- nvinfo : EIATTR_COOP_GROUP_INSTR_OFFSETS
	.align		4
.L_2345:
        /*012c*/ 	.byte	0x04, 0x28
        /*012e*/ 	.short	(.L_2347 - .L_2346)


	//   ....[0]....
.L_2346:
        /*0130*/ 	.word	0x00001450


	//   ....[1]....
        /*0134*/ 	.word	0x000014b0


	//   ....[2]....
        /*0138*/ 	.word	0x000014d0


	//   ....[3]....
        /*013c*/ 	.word	0x000014f0


	//   ....[4]....
        /*0140*/ 	.word	0x00001500


	//   ....[5]....
        /*0144*/ 	.word	0x00001510


	//   ....[6]....
        /*0148*/ 	.word	0x00001540


	//   ....[7]....
        /*014c*/ 	.word	0x00001560


	//   ....[8]....
        /*0150*/ 	.word	0x00001580


	//   ....[9]....
        /*0154*/ 	.word	0x000015a0


	//   ....[10]....
        /*0158*/ 	.word	0x000015b0


	//   ....[11]....
        /*015c*/ 	.word	0x000015c0


	//   ....[12]....
        /*0160*/ 	.word	0x00001600


	//   ....[13]....
        /*0164*/ 	.word	0x00001620


	//   ....[14]....
        /*0168*/ 	.word	0x00001640


	//   ....[15]....
        /*016c*/ 	.word	0x00001660


	//   ....[16]....
        /*0170*/ 	.word	0x00001670


	//   ....[17]....
        /*0174*/ 	.word	0x00001680


	//   ....[18]....
        /*0178*/ 	.word	0x000016c0


	//   ....[19]....
        /*017c*/ 	.word	0x000016e0


	//   ....[20]....
        /*0180*/ 	.word	0x00001700


	//   ....[21]....
        /*0184*/ 	.word	0x00001720


	//   ....[22]....
        /*0188*/ 	.word	0x00001730


	//   ....[23]....
        /*018c*/ 	.word	0x00001740


	//   ....[24]....
        /*0190*/ 	.word	0x00001770


	//   ....[25]....
        /*0194*/ 	.word	0x00001790


	//   ....[26]....
        /*0198*/ 	.word	0x000017b0


	//   ....[27]....
        /*019c*/ 	.word	0x000017d0


	//   ....[28]....
        /*01a0*/ 	.word	0x000017f0


	//   ....[29]....
        /*01a4*/ 	.word	0x00001800


	//   ....[30]....
        /*01a8*/ 	.word	0x00001990


	//   ....[31]....
        /*01ac*/ 	.word	0x000019a0


	//   ....[32]....
        /*01b0*/ 	.word	0x000019d0


	//   ....[33]....
        /*01b4*/ 	.word	0x000019e0


	//   ....[34]....
        /*01b8*/ 	.word	0x00001a10


	//   ....[35]....
        /*01bc*/ 	.word	0x00001a20


	//   ....[36]....
        /*01c0*/ 	.word	0x00001a60


	//   ....[37]....
        /*01c4*/ 	.word	0x00001a70


	//   ....[38]....
        /*01c8*/ 	.word	0x00001ab0


	//   ....[39]....
        /*01cc*/ 	.word	0x00001ad0


	//----- nvinfo : EIATTR_VRC_CTA_INIT_COUNT
	.align		4
.L_2347:
        /*01d0*/ 	.byte	0x02, 0x4a
	.zero		1
	.zero		1


	//----- nvinfo : EIATTR_EXIT_INSTR_OFFSETS
	.align		4
        /*01d4*/ 	.byte	0x04, 0x1c
        /*01d6*/ 	.short	(.L_2349 - .L_2348)


	//   ....[0]....
.L_2348:
        /*01d8*/ 	.word	0x000011e0


	//   ....[1]....
        /*01dc*/ 	.word	0x00001ba0


	//   ....[2]....
        /*01e0*/ 	.word	0x00001c10


	//----- nvinfo : EIATTR_CRS_STACK_SIZE
	.align		4
.L_2349:
        /*01e4*/ 	.byte	0x04, 0x1e
        /*01e6*/ 	.short	(.L_2351 - .L_2350)
.L_2350:
        /*01e8*/ 	.word	0x00000000


	//----- nvinfo : EIATTR_CBANK_PARAM_SIZE
	.align		4
.L_2351:
        /*01ec*/ 	.byte	0x03, 0x19
        /*01ee*/ 	.short	0x0028


	//----- nvinfo : EIATTR_PARAM_CBANK
	.align		4
        /*01f0*/ 	.byte	0x04, 0x0a
        /*01f2*/ 	.short	(.L_2353 - .L_2352)
	.align		4
.L_2352:
        /*01f4*/ 	.word	index@(.nv.constant0.mul_mat_vec_q5_0_q8_1_cuda4)
        /*01f8*/ 	.short	0x0380
        /*01fa*/ 	.short	0x0028


	//----- nvinfo : EIATTR_SW_WAR
	.align		4
.L_2353:
        /*01fc*/ 	.byte	0x04, 0x36
        /*01fe*/ 	.short	(.L_2355 - .L_2354)
.L_2354:
        /*0200*/ 	.word	0x00000008
.L_2355:


//--------------------- .nv.info.mul_mat_vec_q4_1_q8_1_cuda4 --------------------------
	.section	.nv.info.mul_mat_vec_q4_1_q8_1_cuda4,"",@"SHT_CUDA_INFO"
	.sectionflags	@""
	.align	4


	//----- nvinfo : EIATTR_CUDA_API_VERSION
	.align		4
        /*0000*/ 	.byte	0x04, 0x37
        /*0002*/ 	.short	(.L_2357 - .L_2356)
.L_2356:
        /*0004*/ 	.word	0x00000082


	//----- nvinfo : EIATTR_KPARAM_INFO
	.align		4
.L_2357:
        /*0008*/ 	.byte	0x04, 0x17
        /*000a*/ 	.short	(.L_2359 - .L_2358)
.L_2358:
        /*000c*/ 	.word	0x00000000
        /*0010*/ 	.short	0x0006
        /*0012*/ 	.short	0x0024
        /*0014*/ 	.byte	0x00, 0xf0, 0x11, 0x00


	//----- nvinfo : EIATTR_KPARAM_INFO
	.align		4
.L_2359:
        /*0018*/ 	.byte	0x04, 0x17
        /*001a*/ 	.short	(.L_2361 - .L_2360)
.L_2360:
        /*001c*/ 	.word	0x00000000
        /*0020*/ 	.short	0x0005
        /*0022*/ 	.short	0x0020
        /*0024*/ 	.byte	0x00, 0xf0, 0x11, 0x00


	//----- nvinfo : EIATTR_KPARAM_INFO
	.align		4
.L_2361:
        /*0028*/ 	.byte	0x04, 0x17
        /*002a*/ 	.short	(.L_2363 - .L_2362)
.L_2362:
        /*002c*/ 	.word	0x00000000
        /*0030*/ 	.short	0x0004
        /*0032*/ 	.short	0x001c
        /*0034*/ 	.byte	0x00, 0xf0, 0x11, 0x00


	//----- nvinfo : EIATTR_KPARAM_INFO
	.align		4
.L_2363:
        /*0038*/ 	.byte	0x04, 0x17
        /*003a*/ 	.short	(.L_2365 - .L_2364)
.L_2364:
        /*003c*/ 	.word	0x00000000
        /*0040*/ 	.short	0x0003
        /*0042*/ 	.short	0x0018
        /*0044*/ 	.byte	0x00, 0xf0, 0x11, 0x00


	//----- nvinfo : EIATTR_KPARAM_INFO
	.align		4
.L_2365:
        /*0048*/ 	.byte	0x04, 0x17
        /*004a*/ 	.short	(.L_2367 - .L_2366)
.L_2366:
        /*004c*/ 	.word	0x00000000
        /*0050*/ 	.short	0x0002
        /*0052*/ 	.short	0x0010
        /*0054*/ 	.byte	0x00, 0xf5, 0x21, 0x00


	//----- nvinfo : EIATTR_KPARAM_INFO
	.align		4
.L_2367:
        /*0058*/ 	.byte	0x04, 0x17
        /*005a*/ 	.short	(.L_2369 - .L_2368)
.L_2368:
        /*005c*/ 	.word	0x00000000
        /*0060*/ 	.short	0x0001
        /*0062*/ 	.short	0x0008
        /*0064*/ 	.byte	0x00, 0xf5, 0x21, 0x00


	//----- nvinfo : EIATTR_KPARAM_INFO
	.align		4
.L_2369:
        /*0068*/ 	.byte	0x04, 0x17
        /*006a*/ 	.short	(.L_2371 - .L_2370)
.L_2370:
        /*006c*/ 	.word	0x00000000
        /*0070*/ 	.short	0x0000
        /*0072*/ 	.short	0x0000
        /*0074*/ 	.byte	0x00, 0xf5, 0x21, 0x00


	//----- nvinfo : EIATTR_SPARSE_MMA_MASK
	.align		4
.L_2371:
        /*0078*/ 	.byte	0x03, 0x50
        /*007a*/ 	.short	0x0000


	//----- nvinfo : EIATTR_MAXREG_COUNT
	.align		4
        /*007c*/ 	.byte	0x03, 0x1b
        /*007e*/ 	.short	0x00ff


	//----- nvinfo : EIATTR_NUM_BARRIERS
	.align		4
        /*0080*/ 	.byte	0x02, 0x4c
        /*0082*/ 	.byte	0x01
	.zero		1


	//----- nvinfo : EIATTR_MERCURY_ISA_VERSION
	.align		4
        /*0084*/ 	.byte	0x03, 0x5f
        /*0086*/ 	.short	0x0101


	//----- nvinfo : EIATTR_COOP_GROUP_MASK_REGIDS
	.align		4
        /*0088*/ 	.byte	0x04, 0x29
        /*008a*/ 	.short	(.L_2373 - .L_2372)


	//   ....[0]....
.L_2372:
        /*008c*/ 	.word	0xffffffff


	//   ....[1]....
        /*0090*/ 	.word	0xffffffff


	//   ....[2]....
        /*0094*/ 	.word	0xffffffff


	//   ....[3]....
        /*0098*/ 	.word	0xffffffff


	//   ....[4]....
        /*009c*/ 	.word	0xffffffff


	//   ....[5]....
        /*00a0*/ 	.word	0xffffffff


	//   ....[6]....
        /*00a4*/ 	.word	0xffffffff


	//   ....[7]....
        /*00a8*/ 	.word	0xffffffff


	//   ....[8]....
        /*00ac*/ 	.word	0xffffffff


	//   ....[9]....
        /*00b0*/ 	.word	0xffffffff


	//   ....[10]....
        /*00b4*/ 	.word	0xffffffff


	//   ....[11]....
        /*00b8*/ 	.word	0xffffffff


	//   ....[12]....
        /*00bc*/ 	.word	0xffffffff


	//   ....[13]....
        /*00c0*/ 	.word	0xffffffff


	//   ....[14]....
        /*00c4*/ 	.word	0xffffffff


	//   ....[15]....
        /*00c8*/ 	.word	0xffffffff


	//   ....[16]....
        /*00cc*/ 	.word	0xffffffff


	//   ....[17]....
        /*00d0*/ 	.word	0xffffffff


	//   ....[18]....
        /*00d4*/ 	.word	0xffffffff


	//   ....[19]....
        /*00d8*/ 	.word	0xffffffff


	//   ....[20]....
        /*00dc*/ 	.word	0xffffffff


	//   ....[21]....
        /*00e0*/ 	.word	0xffffffff


	//   ....[22]....
        /*00e4*/ 	.word	0xffffffff


	//   ....[23]....
        /*00e8*/ 	.word	0xffffffff


	//   ....[24]....
        /*00ec*/ 	.word	0xffffffff


	//   ....[25]....
        /*00f0*/ 	.word	0xffffffff


	//   ....[26]....
        /*00f4*/ 	.word	0xffffffff


	//   ....[27]....
        /*00f8*/ 	.word	0xffffffff


	//   ....[28]....
        /*00fc*/ 	.word	0xffffffff


	//   ....[29]....
        /*0100*/ 	.word	0xffffffff


	//   ....[30]....
        /*0104*/ 	.word	0xffffffff


	//   ....[31]....
        /*0108*/ 	.word	0xffffffff


	//   ....[32]....
        /*010c*/ 	.word	0xffffffff


	//   ....[33]....
        /*0110*/ 	.word	0xffffffff


	//   ....[34]....
        /*0114*/ 	.word	0xffffffff


	//   ....[35]....
        /*0118*/ 	.word	0xffffffff


	//   ....[36]....
        /*011c*/ 	.word	0xffffffff


	//   ....[37]....
        /*0120*/ 	.word	0xffffffff


	//   ....[38]....
        /*0124*/ 	.word	0xffffffff


	//   ....[39]....
        /*0128*/ 	.word	0xffffffff


	//----- nvinfo : EIATTR_COOP_GROUP_INSTR_OFFSETS
	.align		4
.L_2373:
        /*012c*/ 	.byte	0x04, 0x28
        /*012e*/ 	.short	(.L_2375 - .L_2374)


	//   ....[0]....
.L_2374:
        /*0130*/ 	.word	0x00001050


	//   ....[1]....
        /*0134*/ 	.word	0x00001070


	//   ....[2]....
        /*0138*/ 	.word	0x00001090


	//   ....[3]....
        /*013c*/ 	.word	0x000010a0


	//   ....[4]....
        /*0140*/ 	.word	0x000010b0


	//   ....[5]....
        /*0144*/ 	.word	0x000010c0


	//   ....[6]....
        /*0148*/ 	.word	0x000010f0


	//   ....[7]....
        /*014c*/ 	.word	0x00001110


	//   ....[8]....
        /*0150*/ 	.word	0x00001130


	//   ....[9]....
        /*0154*/ 	.word	0x00001150


	//   ....[10]....
        /*0158*/ 	.word	0x00001170


	//   ....[11]....
        /*015c*/ 	.word	0x00001180


	//   ....[12]....
        /*0160*/ 	.word	0x000011b0


	//   ....[13]....
        /*0164*/ 	.word	0x000011e0


	//   ....[14]....
        /*0168*/ 	.word	0x00001200


	//   ....[15]....
        /*016c*/ 	.word	0x00001220


	//   ....[16]....
        /*0170*/ 	.word	0x00001230


	//   ....[17]....
        /*0174*/ 	.word	0x00001240


	//   ....[18]....
        /*0178*/ 	.word	0x00001260


	//   ....[19]....
        /*017c*/ 	.word	0x00001290


	//   ....[20]....
        /*0180*/ 	.word	0x000012b0


	//   ....[21]....
        /*0184*/ 	.word	0x000012d0


	//   ....[22]....
        /*0188*/ 	.word	0x000012f0


	//   ....[23]....
        /*018c*/ 	.word	0x00001300


	//   ....[24]....
        /*0190*/ 	.word	0x00001320


	//   ....[25]....
        /*0194*/ 	.word	0x00001350


	//   ....[26]....
        /*0198*/ 	.word	0x00001370


	//   ....[27]....
        /*019c*/ 	.word	0x00001390


	//   ....[28]....
        /*01a0*/ 	.word	0x000013b0


	//   ....[29]....
        /*01a4*/ 	.word	0x000013d0


	//   ....[30]....
        /*01a8*/ 	.word	0x00001560


	//   ....[31]....
        /*01ac*/ 	.word	0x00001570


	//   ....[32]....
        /*01b0*/ 	.word	0x000015a0


	//   ....[33]....
        /*01b4*/ 	.word	0x000015b0


	//   ....[34]....
        /*01b8*/ 	.word	0x000015e0


	//   ....[35]....
        /*01bc*/ 	.word	0x000015f0


	//   ....[36]....
        /*01c0*/ 	.word	0x00001620


	//   ....[37]....
        /*01c4*/ 	.word	0x00001640


	//   ....[38]....
        /*01c8*/ 	.word	0x00001690


	//   ....[39]....
        /*01cc*/ 	.word	0x000016a0


	//----- nvinfo : EIATTR_VRC_CTA_INIT_COUNT
	.align		4
.L_2375:
        /*01d0*/ 	.byte	0x02, 0x4a
	.zero		1
	.zero		1


	//----- nvinfo : EIATTR_EXIT_INSTR_OFFSETS
	.align		4
        /*01d4*/ 	.byte	0x04, 0x1c
        /*01d6*/ 	.short	(.L_2377 - .L_2376)


	//   ....[0]....
.L_2376:
        /*01d8*/ 	.word	0x00000db0


	//   ....[1]....
        /*01dc*/ 	.word	0x00001770


	//   ....[2]....
        /*01e0*/ 	.word	0x000017e0


	//----- nvinfo : EIATTR_CRS_STACK_SIZE
	.align		4
.L_2377:
        /*01e4*/ 	.byte	0x04, 0x1e
        /*01e6*/ 	.short	(.L_2379 - .L_2378)
.L_2378:
        /*01e8*/ 	.word	0x00000000


	//----- nvinfo : EIATTR_CBANK_PARAM_SIZE
	.align		4
.L_2379:
        /*01ec*/ 	.byte	0x03, 0x19
        /*01ee*/ 	.short	0x0028


	//----- nvinfo : EIATTR_PARAM_CBANK
	.align		4
        /*01f0*/ 	.byte	0x04, 0x0a
        /*01f2*/ 	.short	(.L_2381 - .L_2380)
	.align		4
.L_2380:
        /*01f4*/ 	.word	index@(.nv.constant0.mul_mat_vec_q4_1_q8_1_cuda4)
        /*01f8*/ 	.short	0x0380
        /*01fa*/ 	.short	0x0028


	//----- nvinfo : EIATTR_SW_WAR
	.align		4
.L_2381:
        /*01fc*/ 	.byte	0x04, 0x36
        /*01fe*/ 	.short	(.L_2383 - .L_2382)
.L_2382:
        /*0200*/ 	.word	0x00000008
.L_2383:


//--------------------- .nv.info.mul_mat_vec_q4_0_q8_1_cuda4 --------------------------
	.section	.nv.info.mul_mat_vec_q4_0_q8_1_cuda4,"",@"SHT_CUDA_INFO"
	.sectionflags	@""
	.align	4


	//----- nvinfo : EIATTR_CUDA_API_VERSION
	.align		4
        /*0000*/ 	.byte	0x04, 0x37
        /*0002*/ 	.short	(.L_2385 - .L_2384)
.L_2384:
        /*0004*/ 	.word	0x00000082


	//----- nvinfo : EIATTR_KPARAM_INFO
	.align		4
.L_2385:
        /*0008*/ 	.byte	0x04, 0x17
        /*000a*/ 	.short	(.L_2387 - .L_2386)
.L_2386:
        /*000c*/ 	.word	0x00000000
        /*0010*/ 	.short	0x0006
        /*0012*/ 	.short	0x0024
        /*0014*/ 	.byte	0x00, 0xf0, 0x11, 0x00


	//----- nvinfo : EIATTR_KPARAM_INFO
	.align		4
.L_2387:
        /*0018*/ 	.byte	0x04, 0x17
        /*001a*/ 	.short	(.L_2389 - .L_2388)
.L_2388:
        /*001c*/ 	.word	0x00000000
        /*0020*/ 	.short	0x0005
        /*0022*/ 	.short	0x0020
        /*0024*/ 	.byte	0x00, 0xf0, 0x11, 0x00


	//----- nvinfo : EIATTR_KPARAM_INFO
	.align		4
.L_2389:
        /*0028*/ 	.byte	0x04, 0x17
        /*002a*/ 	.short	(.L_2391 - .L_2390)
.L_2390:
        /*002c*/ 	.word	0x00000000
        /*0030*/ 	.short	0x0004
        /*0032*/ 	.short	0x001c
        /*0034*/ 	.byte	0x00, 0xf0, 0x11, 0x00


	//----- nvinfo : EIATTR_KPARAM_INFO
	.align		4
.L_2391:
        /*0038*/ 	.byte	0x04, 0x17
        /*003a*/ 	.short	(.L_2393 - .L_2392)
.L_2392:
        /*003c*/ 	.word	0x00000000
        /*0040*/ 	.short	0x0003
        /*0042*/ 	.short	0x0018
        /*0044*/ 	.byte	0x00, 0xf0, 0x11, 0x00


	//----- nvinfo : EIATTR_KPARAM_INFO
	.align		4
.L_2393:
        /*0048*/ 	.byte	0x04, 0x17
        /*004a*/ 	.short	(.L_2395 - .L_2394)
.L_2394:
        /*004c*/ 	.word	0x00000000
        /*0050*/ 	.short	0x0002
        /*0052*/ 	.short	0x0010
        /*0054*/ 	.byte	0x00, 0xf5, 0x21, 0x00


	//----- nvinfo : EIATTR_KPARAM_INFO
	.align		4
.L_2395:
        /*0058*/ 	.byte	0x04, 0x17
        /*005a*/ 	.short	(.L_2397 - .L_2396)
.L_2396:
        /*005c*/ 	.word	0x00000000
        /*0060*/ 	.short	0x0001
        /*0062*/ 	.short	0x0008
        /*0064*/ 	.byte	0x00, 0xf5, 0x21, 0x00


	//----- nvinfo : EIATTR_KPARAM_INFO
	.align		4
.L_2397:
        /*0068*/ 	.byte	0x04, 0x17
        /*006a*/ 	.short	(.L_2399 - .L_2398)
.L_2398:
        /*006c*/ 	.word	0x00000000
        /*0070*/ 	.short	0x0000
        /*0072*/ 	.short	0x0000
        /*0074*/ 	.byte	0x00, 0xf5, 0x21, 0x00


	//----- nvinfo : EIATTR_SPARSE_MMA_MASK
	.align		4
.L_2399:
        /*0078*/ 	.byte	0x03, 0x50
        /*007a*/ 	.short	0x0000


	//----- nvinfo : EIATTR_MAXREG_COUNT
	.align		4
        /*007c*/ 	.byte	0x03, 0x1b
        /*007e*/ 	.short	0x00ff


	//----- nvinfo : EIATTR_NUM_BARRIERS
	.align		4
        /*0080*/ 	.byte	0x02, 0x4c
        /*0082*/ 	.byte	0x01
	.zero		1


	//----- nvinfo : EIATTR_MERCURY_ISA_VERSION
	.align		4
        /*0084*/ 	.byte	0x03, 0x5f
        /*0086*/ 	.short	0x0101


	//----- nvinfo : EIATTR_COOP_GROUP_MASK_REGIDS
	.align		4
        /*0088*/ 	.byte	0x04, 0x29
        /*008a*/ 	.short	(.L_2401 - .L_2400)


	//   ....[0]....
.L_2400:
        /*008c*/ 	.word	0xffffffff


	//   ....[1]....
        /*0090*/ 	.word	0xffffffff


	//   ....[2]....
        /*0094*/ 	.word	0xffffffff


	//   ....[3]....
        /*0098*/ 	.word	0xffffffff


	//   ....[4]....
        /*009c*/ 	.word	0xffffffff


	//   ....[5]....
        /*00a0*/ 	.word	0xffffffff


	//   ....[6]....
        /*00a4*/ 	.word	0xffffffff


	//   ....[7]....
        /*00a8*/ 	.word	0xffffffff


	//   ....[8]....
        /*00ac*/ 	.word	0xffffffff


	//   ....[9]....
        /*00b0*/ 	.word	0xffffffff


	//   ....[10]....
        /*00b4*/ 	.word	0xffffffff


	//   ....[11]....
        /*00b8*/ 	.word	0xffffffff


	//   ....[12]....
        /*00bc*/ 	.word	0xffffffff


	//   ....[13]....
        /*00c0*/ 	.word	0xffffffff


	//   ....[14]....
        /*00c4*/ 	.word	0xffffffff


	//   ....[15]....
        /*00c8*/ 	.word	0xffffffff


	//   ....[16]....
        /*00cc*/ 	.word	0xffffffff


	//   ....[17]....
        /*00d0*/ 	.word	0xffffffff


	//   ....[18]....
        /*00d4*/ 	.word	0xffffffff


	//   ....[19]....
        /*00d8*/ 	.word	0xffffffff


	//   ....[20]....
        /*00dc*/ 	.word	0xffffffff


	//   ....[21]....
        /*00e0*/ 	.word	0xffffffff


	//   ....[22]....
        /*00e4*/ 	.word	0xffffffff


	//   ....[23]....
        /*00e8*/ 	.word	0xffffffff


	//   ....[24]....
        /*00ec*/ 	.word	0xffffffff


	//   ....[25]....
        /*00f0*/ 	.word	0xffffffff


	//   ....[26]....
        /*00f4*/ 	.word	0xffffffff


	//   ....[27]....
        /*00f8*/ 	.word	0xffffffff


	//   ....[28]....
        /*00fc*/ 	.word	0xffffffff


	//   ....[29]....
        /*0100*/ 	.word	0xffffffff


	//   ....[30]....
        /*0104*/ 	.word	0xffffffff


	//   ....[31]....
        /*0108*/ 	.word	0xffffffff


	//   ....[32]....
        /*010c*/ 	.word	0xffffffff


	//   ....[33]....
        /*0110*/ 	.word	0xffffffff


	//   ....[34]....
        /*0114*/ 	.word	0xffffffff


	//   ....[35]....
        /*0118*/ 	.word	0xffffffff


	//   ....[36]....
        /*011c*/ 	.word	0xffffffff


	//   ....[37]....
        /*0120*/ 	.word	0xffffffff


	//   ....[38]....
        /*0124*/ 	.word	0xffffffff


	//   ....[39]....
        /*0128*/ 	.word	0xffffffff


	//----- nvinfo : EIATTR_COOP_GROUP_INSTR_OFFSETS
	.align		4
.L_2401:
        /*012c*/ 	.byte	0x04, 0x28
        /*012e*/ 	.short	(.L_2403 - .L_2402)


	//   ....[0]....
.L_2402:
        /*0130*/ 	.word	0x00000f80


	//   ....[1]....
        /*0134*/ 	.word	0x00000fa0


	//   ....[2]....
        /*0138*/ 	.word	0x00000fc0


	//   ....[3]....
        /*013c*/ 	.word	0x00000fd0


	//   ....[4]....
        /*0140*/ 	.word	0x00000fe0


	//   ....[5]....
        /*0144*/ 	.word	0x00000ff0


	//   ....[6]....
        /*0148*/ 	.word	0x00001030


	//   ....[7]....
        /*014c*/ 	.word	0x00001050


	//   ....[8]....
        /*0150*/ 	.word	0x00001070


	//   ....[9]....
        /*0154*/ 	.word	0x00001090


	//   ....[10]....
        /*0158*/ 	.word	0x000010a0


	//   ....[11]....
        /*015c*/ 	.word	0x000010b0


	//   ....[12]....
        /*0160*/ 	.word	0x000010f0


	//   ....[13]....
        /*0164*/ 	.word	0x00001110


	//   ....[14]....
        /*0168*/ 	.word	0x00001130


	//   ....[15]....
        /*016c*/ 	.word	0x00001150


	//   ....[16]....
        /*0170*/ 	.word	0x00001160


	//   ....[17]....
        /*0174*/ 	.word	0x00001170


	//   ....[18]....
        /*0178*/ 	.word	0x000011a0


	//   ....[19]....
        /*017c*/ 	.word	0x000011c0


	//   ....[20]....
        /*0180*/ 	.word	0x000011f0


	//   ....[21]....
        /*0184*/ 	.word	0x00001210


	//   ....[22]....
        /*0188*/ 	.word	0x00001220


	//   ....[23]....
        /*018c*/ 	.word	0x00001230


	//   ....[24]....
        /*0190*/ 	.word	0x00001260


	//   ....[25]....
        /*0194*/ 	.word	0x00001270


	//   ....[26]....
        /*0198*/ 	.word	0x000012a0


	//   ....[27]....
        /*019c*/ 	.word	0x000012c0


	//   ....[28]....
        /*01a0*/ 	.word	0x000012e0


	//   ....[29]....
        /*01a4*/ 	.word	0x00001300


	//   ....[30]....
        /*01a8*/ 	.word	0x000014c0


	//   ....[31]....
        /*01ac*/ 	.word	0x000014d0


	//   ....[32]....
        /*01b0*/ 	.word	0x00001500


	//   ....[33]....
        /*01b4*/ 	.word	0x00001510


	//   ....[34]....
        /*01b8*/ 	.word	0x00001540


	//   ....[35]....
        /*01bc*/ 	.word	0x00001550


	//   ....[36]....
        /*01c0*/ 	.word	0x00001590


	//   ....[37]....
        /*01c4*/ 	.word	0x000015b0


	//   ....[38]....
        /*01c8*/ 	.word	0x000015f0


	//   ....[39]....
        /*01cc*/ 	.word	0x00001610


	//----- nvinfo : EIATTR_VRC_CTA_INIT_COUNT
	.align		4
.L_2403:
        /*01d0*/ 	.byte	0x02, 0x4a
	.zero		1
	.zero		1


	//----- nvinfo : EIATTR_EXIT_INSTR_OFFSETS
	.align		4
        /*01d4*/ 	.byte	0x04, 0x1c
        /*01d6*/ 	.short	(.L_2405 - .L_2404)


	//   ....[0]....
.L_2404:
        /*01d8*/ 	.word	0x00000d00


	//   ....[1]....
        /*01dc*/ 	.word	0x000016c0


	//   ....[2]....
        /*01e0*/ 	.word	0x00001730


	//----- nvinfo : EIATTR_CRS_STACK_SIZE
	.align		4
.L_2405:
        /*01e4*/ 	.byte	0x04, 0x1e
        /*01e6*/ 	.short	(.L_2407 - .L_2406)
.L_2406:
        /*01e8*/ 	.word	0x00000000


	//----- nvinfo : EIATTR_CBANK_PARAM_SIZE
	.align		4
.L_2407:
        /*01ec*/ 	.byte	0x03, 0x19
        /*01ee*/ 	.short	0x0028


	//----- nvinfo : EIATTR_PARAM_CBANK
	.align		4
        /*01f0*/ 	.byte	0x04, 0x0a
        /*01f2*/ 	.short	(.L_2409 - .L_2408)
	.align		4
.L_2408:
        /*01f4*/ 	.word	index@(.nv.constant0.mul_mat_vec_q4_0_q8_1_cuda4)
        /*01f8*/ 	.short	0x0380
        /*01fa*/ 	.short	0x0028


	//----- nvinfo : EIATTR_SW_WAR
	.align		4
.L_2409:
        /*01fc*/ 	.byte	0x04, 0x36
        /*01fe*/ 	.short	(.L_2411 - .L_2410)
.L_2410:
        /*0200*/ 	.word	0x00000008
.L_2411:


//--------------------- .nv.info.mul_mat_vec_q6_K_q8_1_cuda3 --------------------------
	.section	.nv.info.mul_mat_vec_q6_K_q8_1_cuda3,"",@"SHT_CUDA_INFO"
	.sectionflags	@""
	.align	4


	//----- nvinfo : EIATTR_CUDA_API_VERSION
	.align		4
        /*0000*/ 	.byte	0x04, 0x37
        /*0002*/ 	.short	(.L_2413 - .L_2412)
.L_2412:
        /*0004*/ 	.word	0x00000082


	//----- nvinfo : EIATTR_KPARAM_INFO
	.align		4
.L_2413:
        /*0008*/ 	.byte	0x04, 0x17
        /*000a*/ 	.short	(.L_2415 - .L_2414)
.L_2414:
        /*000c*/ 	.word	0x00000000
        /*0010*/ 	.short	0x0006
        /*0012*/ 	.short	0x0024
        /*0014*/ 	.byte	0x00, 0xf0, 0x11, 0x00


	//----- nvinfo : EIATTR_KPARAM_INFO
	.align		4
.L_2415:
        /*0018*/ 	.byte	0x04, 0x17
        /*001a*/ 	.short	(.L_2417 - .L_2416)
.L_2416:
        /*001c*/ 	.word	0x00000000
        /*0020*/ 	.short	0x0005
        /*0022*/ 	.short	0x0020
        /*0024*/ 	.byte	0x00, 0xf0, 0x11, 0x00


	//----- nvinfo : EIATTR_KPARAM_INFO
	.align		4
.L_2417:
        /*0028*/ 	.byte	0x04, 0x17
        /*002a*/ 	.short	(.L_2419 - .L_2418)
.L_2418:
        /*002c*/ 	.word	0x00000000
        /*0030*/ 	.short	0x0004
        /*0032*/ 	.short	0x001c
        /*0034*/ 	.byte	0x00, 0xf0, 0x11, 0x00


	//----- nvinfo : EIATTR_KPARAM_INFO
	.align		4
.L_2419:
        /*0038*/ 	.byte	0x04, 0x17
        /*003a*/ 	.short	(.L_2421 - .L_2420)
.L_2420:
        /*003c*/ 	.word	0x00000000
        /*0040*/ 	.short	0x0003
        /*0042*/ 	.short	0x0018
        /*0044*/ 	.byte	0x00, 0xf0, 0x11, 0x00


	//----- nvinfo : EIATTR_KPARAM_INFO
	.align		4
.L_2421:
        /*0048*/ 	.byte	0x04, 0x17
        /*004a*/ 	.short	(.L_2423 - .L_2422)
.L_2422:
        /*004c*/ 	.word	0x00000000
        /*0050*/ 	.short	0x0002
        /*0052*/ 	.short	0x0010
        /*0054*/ 	.byte	0x00, 0xf5, 0x21, 0x00


	//----- nvinfo : EIATTR_KPARAM_INFO
	.align		4
.L_2423:
        /*0058*/ 	.byte	0x04, 0x17
        /*005a*/ 	.short	(.L_2425 - .L_2424)
.L_2424:
        /*005c*/ 	.word	0x00000000
        /*0060*/ 	.short	0x0001
        /*0062*/ 	.short	0x0008
        /*0064*/ 	.byte	0x00, 0xf5, 0x21, 0x00


	//----- nvinfo : EIATTR_KPARAM_INFO
	.align		4
.L_2425:
        /*0068*/ 	.byte	0x04, 0x17
        /*006a*/ 	.short	(.L_2427 - .L_2426)
.L_2426:
        /*006c*/ 	.word	0x00000000
        /*0070*/ 	.short	0x0000
        /*0072*/ 	.short	0x0000
        /*0074*/ 	.byte	0x00, 0xf5, 0x21, 0x00


	//----- nvinfo : EIATTR_SPARSE_MMA_MASK
	.align		4
.L_2427:
        /*0078*/ 	.byte	0x03, 0x50
        /*007a*/ 	.short	0x0000


	//----- nvinfo : EIATTR_MAXREG_COUNT
	.align		4
        /*007c*/ 	.byte	0x03, 0x1b
        /*007e*/ 	.short	0x00ff


	//----- nvinfo : EIATTR_NUM_BARRIERS
	.align		4
        /*0080*/ 	.byte	0x02, 0x4c
        /*0082*/ 	.byte	0x01
	.zero		1


	//----- nvinfo : EIATTR_MERCURY_ISA_VERSION
	.align		4
        /*0084*/ 	.byte	0x03, 0x5f
        /*0086*/ 	.short	0x0101


	//----- nvinfo : EIATTR_COOP_GROUP_MASK_REGIDS
	.align		4
        /*0088*/ 	.byte	0x04, 0x29
        /*008a*/ 	.short	(.L_2429 - .L_2428)


	//   ....[0]....
.L_2428:
        /*008c*/ 	.word	0xffffffff


	//   ....[1]....
        /*0090*/ 	.word	0xffffffff


	//   ....[2]....
        /*0094*/ 	.word	0xffffffff


	//   ....[3]....
        /*0098*/ 	.word	0xffffffff


	//   ....[4]....
        /*009c*/ 	.word	0xffffffff


	//   ....[5]....
        /*00a0*/ 	.word	0xffffffff


	//   ....[6]....
        /*00a4*/ 	.word	0xffffffff


	//   ....[7]....
        /*00a8*/ 	.word	0xffffffff


	//   ....[8]....
        /*00ac*/ 	.word	0xffffffff


	//   ....[9]....
        /*00b0*/ 	.word	0xffffffff


	//   ....[10]....
        /*00b4*/ 	.word	0xffffffff


	//   ....[11]....
        /*00b8*/ 	.word	0xffffffff


	//   ....[12]....
        /*00bc*/ 	.word	0xffffffff


	//   ....[13]....
        /*00c0*/ 	.word	0xffffffff


	//   ....[14]....
        /*00c4*/ 	.word	0xffffffff


	//   ....[15]....
        /*00c8*/ 	.word	0xffffffff


	//   ....[16]....
        /*00cc*/ 	.word	0xffffffff


	//   ....[17]....
        /*00d0*/ 	.word	0xffffffff


	//   ....[18]....
        /*00d4*/ 	.word	0xffffffff


	//   ....[19]....
        /*00d8*/ 	.word	0xffffffff


	//   ....[20]....
        /*00dc*/ 	.word	0xffffffff


	//   ....[21]....
        /*00e0*/ 	.word	0xffffffff


	//   ....[22]....
        /*00e4*/ 	.word	0xffffffff


	//   ....[23]....
        /*00e8*/ 	.word	0xffffffff


	//   ....[24]....
        /*00ec*/ 	.word	0xffffffff


	//   ....[25]....
        /*00f0*/ 	.word	0xffffffff


	//   ....[26]....
        /*00f4*/ 	.word	0xffffffff


	//   ....[27]....
        /*00f8*/ 	.word	0xffffffff


	//   ....[28]....
        /*00fc*/ 	.word	0xffffffff


	//   ....[29]....
        /*0100*/ 	.word	0xffffffff


	//----- nvinfo : EIATTR_COOP_GROUP_INSTR_OFFSETS
	.align		4
.L_2429:
        /*0104*/ 	.byte	0x04, 0x28
        /*0106*/ 	.short	(.L_2431 - .L_2430)


	//   ....[0]....
.L_2430:
        /*0108*/ 	.word	0x00001120


	//   ....[1]....
        /*010c*/ 	.word	0x00001140


	//   ....[2]....
        /*0110*/ 	.word	0x000011c0


	//   ....[3]....
        /*0114*/ 	.word	0x000011d0


	//   ....[4]....
        /*0118*/ 	.word	0x00001200


	//   ....[5]....
        /*011c*/ 	.word	0x00001210


	//   ....[6]....
        /*0120*/ 	.word	0x00001240


	//   ....[7]....
        /*0124*/ 	.word	0x00001250


	//   ....[8]....
        /*0128*/ 	.word	0x00001280


	//   ....[9]....
        /*012c*/ 	.word	0x00001290


	//   ....[10]....
        /*0130*/ 	.word	0x000013f0


	//   ....[11]....
        /*0134*/ 	.word	0x00001410


	//   ....[12]....
        /*0138*/ 	.word	0x00001480


	//   ....[13]....
        /*013c*/ 	.word	0x00001490


	//   ....[14]....
        /*0140*/ 	.word	0x000014f0


	//   ....[15]....
        /*0144*/ 	.word	0x00001510


	//   ....[16]....
        /*0148*/ 	.word	0x00001560


	//   ....[17]....
        /*014c*/ 	.word	0x00001570


	//   ....[18]....
        /*0150*/ 	.word	0x000015c0


	//   ....[19]....
        /*0154*/ 	.word	0x000015d0


	//   ....[20]....
        /*0158*/ 	.word	0x00001730


	//   ....[21]....
        /*015c*/ 	.word	0x00001740


	//   ....[22]....
        /*0160*/ 	.word	0x00001770


	//   ....[23]....
        /*0164*/ 	.word	0x00001780


	//   ....[24]....
        /*0168*/ 	.word	0x000017b0


	//   ....[25]....
        /*016c*/ 	.word	0x000017c0


	//   ....[26]....
        /*0170*/ 	.word	0x000017f0


	//   ....[27]....
        /*0174*/ 	.word	0x00001800


	//   ....[28]....
        /*0178*/ 	.word	0x00001830


	//   ....[29]....
        /*017c*/ 	.word	0x00001840


	//----- nvinfo : EIATTR_VRC_CTA_INIT_COUNT
	.align		4
.L_2431:
        /*0180*/ 	.byte	0x02, 0x4a
	.zero		1
	.zero		1


	//----- nvinfo : EIATTR_EXIT_INSTR_OFFSETS
	.align		4
        /*0184*/ 	.byte	0x04, 0x1c
        /*0186*/ 	.short	(.L_2433 - .L_2432)


	//   ....[0]....
.L_2432:
        /*0188*/ 	.word	0x00000f90


	//   ....[1]....
        /*018c*/ 	.word	0x00001850


	//   ....[2]....
        /*0190*/ 	.word	0x00001980


	//----- nvinfo : EIATTR_CRS_STACK_SIZE
	.align		4
.L_2433:
        /*0194*/ 	.byte	0x04, 0x1e
        /*0196*/ 	.short	(.L_2435 - .L_2434)
.L_2434:
        /*0198*/ 	.word	0x00000000


	//----- nvinfo : EIATTR_CBANK_PARAM_SIZE
	.align		4
.L_2435:
        /*019c*/ 	.byte	0x03, 0x19
        /*019e*/ 	.short	0x0028


	//----- nvinfo : EIATTR_PARAM_CBANK
	.align		4
        /*01a0*/ 	.byte	0x04, 0x0a
        /*01a2*/ 	.short	(.L_2437 - .L_2436)
	.align		4
.L_2436:
        /*01a4*/ 	.word	index@(.nv.constant0.mul_mat_vec_q6_K_q8_1_cuda3)
        /*01a8*/ 	.short	0x0380
        /*01aa*/ 	.short	0x0028


	//----- nvinfo : EIATTR_SW_WAR
	.align		4
.L_2437:
        /*01ac*/ 	.byte	0x04, 0x36
        /*01ae*/ 	.short	(.L_2439 - .L_2438)
.L_2438:
        /*01b0*/ 	.word	0x00000008
.L_2439:


//--------------------- .nv.info.mul_mat_vec_q5_K_q8_1_cuda3 --------------------------
	.section	.nv.info.mul_mat_vec_q5_K_q8_1_cuda3,"",@"SHT_CUDA_INFO"
	.sectionflags	@""
	.align	4


	//----- nvinfo : EIATTR_CUDA_API_VERSION
	.align		4
        /*0000*/ 	.byte	0x04, 0x37
        /*0002*/ 	.short	(.L_2441 - .L_2440)
.L_2440:
        /*0004*/ 	.word	0x00000082


	//----- nvinfo : EIATTR_KPARAM_INFO
	.align		4
.L_2441:
        /*0008*/ 	.byte	0x04, 0x17
        /*000a*/ 	.short	(.L_2443 - .L_2442)
.L_2442:
        /*000c*/ 	.word	0x00000000
        /*0010*/ 	.short	0x0006
        /*0012*/ 	.short	0x0024
        /*0014*/ 	.byte	0x00, 0xf0, 0x11, 0x00


	//----- nvinfo : EIATTR_KPARAM_INFO
	.align		4
.L_2443:
        /*0018*/ 	.byte	0x04, 0x17
        /*001a*/ 	.short	(.L_2445 - .L_2444)
.L_2444:
        /*001c*/ 	.word	0x00000000
        /*0020*/ 	.short	0x0005
        /*0022*/ 	.short	0x0020
        /*0024*/ 	.byte	0x00, 0xf0, 0x11, 0x00


	//----- nvinfo : EIATTR_KPARAM_INFO
	.align		4
.L_2445:
        /*0028*/ 	.byte	0x04, 0x17
        /*002a*/ 	.short	(.L_2447 - .L_2446)
.L_2446:
        /*002c*/ 	.word	0x00000000
        /*0030*/ 	.short	0x0004
        /*0032*/ 	.short	0x001c
        /*0034*/ 	.byte	0x00, 0xf0, 0x11, 0x00


	//----- nvinfo : EIATTR_KPARAM_INFO
	.align		4
.L_2447:
        /*0038*/ 	.byte	0x04, 0x17
        /*003a*/ 	.short	(.L_2449 - .L_2448)
.L_2448:
        /*003c*/ 	.word	0x00000000
        /*0040*/ 	.short	0x0003
        /*0042*/ 	.short	0x0018
        /*0044*/ 	.byte	0x00, 0xf0, 0x11, 0x00


	//----- nvinfo : EIATTR_KPARAM_INFO
	.align		4
.L_2449:
        /*0048*/ 	.byte	0x04, 0x17
        /*004a*/ 	.short	(.L_2451 - .L_2450)
.L_2450:
        /*004c*/ 	.word	0x00000000
        /*0050*/ 	.short	0x0002
        /*0052*/ 	.short	0x0010
        /*0054*/ 	.byte	0x00, 0xf5, 0x21, 0x00


	//----- nvinfo : EIATTR_KPARAM_INFO
	.align		4
.L_2451:
        /*0058*/ 	.byte	0x04, 0x17
        /*005a*/ 	.short	(.L_2453 - .L_2452)
.L_2452:
        /*005c*/ 	.word	0x00000000
        /*0060*/ 	.short	0x0001
        /*0062*/ 	.short	0x0008
        /*0064*/ 	.byte	0x00, 0xf5, 0x21, 0x00


	//----- nvinfo : EIATTR_KPARAM_INFO
	.align		4
.L_2453:
        /*0068*/ 	.byte	0x04, 0x17
        /*006a*/ 	.short	(.L_2455 - .L_2454)
.L_2454:
        /*006c*/ 	.word	0x00000000
        /*0070*/ 	.short	0x0000
        /*0072*/ 	.short	0x0000
        /*0074*/ 	.byte	0x00, 0xf5, 0x21, 0x00


	//----- nvinfo : EIATTR_SPARSE_MMA_MASK
	.align		4
.L_2455:
        /*0078*/ 	.byte	0x03, 0x50
        /*007a*/ 	.short	0x0000


	//----- nvinfo : EIATTR_MAXREG_COUNT
	.align		4
        /*007c*/ 	.byte	0x03, 0x1b
        /*007e*/ 	.short	0x00ff


	//----- nvinfo : EIATTR_NUM_BARRIERS
	.align		4
        /*0080*/ 	.byte	0x02, 0x4c
        /*0082*/ 	.byte	0x01
	.zero		1


	//----- nvinfo : EIATTR_MERCURY_ISA_VERSION
	.align		4
        /*0084*/ 	.byte	0x03, 0x5f
        /*0086*/ 	.short	0x0101


	//----- nvinfo : EIATTR_COOP_GROUP_MASK_REGIDS
	.align		4
        /*0088*/ 	.byte	0x04, 0x29
        /*008a*/ 	.short	(.L_2457 - .L_2456)


	//   ....[0]....
.L_2456:
        /*008c*/ 	.word	0xffffffff


	//   ....[1]....
        /*0090*/ 	.word	0xffffffff


	//   ....[2]....
        /*0094*/ 	.word	0xffffffff


	//   ....[3]....
        /*0098*/ 	.word	0xffffffff


	//   ....[4]....
        /*009c*/ 	.word	0xffffffff


	//   ....[5]....
        /*00a0*/ 	.word	0xffffffff


	//   ....[6]....
        /*00a4*/ 	.word	0xffffffff


	//   ....[7]....
        /*00a8*/ 	.word	0xffffffff


	//   ....[8]....
        /*00ac*/ 	.word	0xffffffff


	//   ....[9]....
        /*00b0*/ 	.word	0xffffffff


	//   ....[10]....
        /*00b4*/ 	.word	0xffffffff


	//   ....[11]....
        /*00b8*/ 	.word	0xffffffff


	//   ....[12]....
        /*00bc*/ 	.word	0xffffffff


	//   ....[13]....
        /*00c0*/ 	.word	0xffffffff


	//   ....[14]....
        /*00c4*/ 	.word	0xffffffff


	//   ....[15]....
        /*00c8*/ 	.word	0xffffffff


	//   ....[16]....
        /*00cc*/ 	.word	0xffffffff


	//   ....[17]....
        /*00d0*/ 	.word	0xffffffff


	//   ....[18]....
        /*00d4*/ 	.word	0xffffffff


	//   ....[19]....
        /*00d8*/ 	.word	0xffffffff


	//   ....[20]....
        /*00dc*/ 	.word	0xffffffff


	//   ....[21]....
        /*00e0*/ 	.word	0xffffffff


	//   ....[22]....
        /*00e4*/ 	.word	0xffffffff


	//   ....[23]....
        /*00e8*/ 	.word	0xffffffff


	//   ....[24]....
        /*00ec*/ 	.word	0xffffffff


	//   ....[25]....
        /*00f0*/ 	.word	0xffffffff


	//   ....[26]....
        /*00f4*/ 	.word	0xffffffff


	//   ....[27]....
        /*00f8*/ 	.word	0xffffffff


	//   ....[28]....
        /*00fc*/ 	.word	0xffffffff


	//   ....[29]....
        /*0100*/ 	.word	0xffffffff


	//----- nvinfo : EIATTR_COOP_GROUP_INSTR_OFFSETS
	.align		4
.L_2457:
        /*0104*/ 	.byte	0x04, 0x28
        /*0106*/ 	.short	(.L_2459 - .L_2458)


	//   ....[0]....
.L_2458:
        /*0108*/ 	.word	0x00001e20


	//   ....[1]....
        /*010c*/ 	.word	0x00001e40


	//   ....[2]....
        /*0110*/ 	.word	0x00001e60


	//   ....[3]....
        /*0114*/ 	.word	0x00001e70


	//   ....[4]....
        /*0118*/ 	.word	0x00001eb0


	//   ....[5]....
        /*011c*/ 	.word	0x00001ed0


	//   ....[6]....
        /*0120*/ 	.word	0x00001ee0


	//   ....[7]....
        /*0124*/ 	.word	0x00001ef0


	//   ....[8]....
        /*0128*/ 	.word	0x00001f30


	//   ....[9]....
        /*012c*/ 	.word	0x00001f50


	//   ....[10]....
        /*0130*/ 	.word	0x00001f60


	//   ....[11]....
        /*0134*/ 	.word	0x00001f70


	//   ....[12]....
        /*0138*/ 	.word	0x00001fa0


	//   ....[13]....
        /*013c*/ 	.word	0x00001fc0


	//   ....[14]....
        /*0140*/ 	.word	0x00001fe0


	//   ....[15]....
        /*0144*/ 	.word	0x00001ff0


	//   ....[16]....
        /*0148*/ 	.word	0x00002030


	//   ....[17]....
        /*014c*/ 	.word	0x00002080


	//   ....[18]....
        /*0150*/ 	.word	0x00002090


	//   ....[19]....
        /*0154*/ 	.word	0x000020a0


	//   ....[20]....
        /*0158*/ 	.word	0x000021b0


	//   ....[21]....
        /*015c*/ 	.word	0x000021f0


	//   ....[22]....
        /*0160*/ 	.word	0x00002210


	//   ....[23]....
        /*0164*/ 	.word	0x00002230


	//   ....[24]....
        /*0168*/ 	.word	0x00002250


	//   ....[25]....
        /*016c*/ 	.word	0x00002270


	//   ....[26]....
        /*0170*/ 	.word	0x000022a0


	//   ....[27]....
        /*0174*/ 	.word	0x000022c0


	//   ....[28]....
        /*0178*/ 	.word	0x000022f0


	//   ....[29]....
        /*017c*/ 	.word	0x00002330


	//----- nvinfo : EIATTR_VRC_CTA_INIT_COUNT
	.align		4
.L_2459:
        /*0180*/ 	.byte	0x02, 0x4a
	.zero		1
	.zero		1


	//----- nvinfo : EIATTR_EXIT_INSTR_OFFSETS
	.align		4
        /*0184*/ 	.byte	0x04, 0x1c
        /*0186*/ 	.short	(.L_2461 - .L_2460)


	//   ....[0]....
.L_2460:
        /*0188*/ 	.word	0x00001c40


	//   ....[1]....
        /*018c*/ 	.word	0x000023a0


	//   ....[2]....
        /*0190*/ 	.word	0x00002410


	//----- nvinfo : EIATTR_CRS_STACK_SIZE
	.align		4
.L_2461:
        /*0194*/ 	.byte	0x04, 0x1e
        /*0196*/ 	.short	(.L_2463 - .L_2462)
.L_2462:
        /*0198*/ 	.word	0x00000000


	//----- nvinfo : EIATTR_CBANK_PARAM_SIZE
	.align		4
.L_2463:
        /*019c*/ 	.byte	0x03, 0x19
        /*019e*/ 	.short	0x0028


	//----- nvinfo : EIATTR_PARAM_CBANK
	.align		4
        /*01a0*/ 	.byte	0x04, 0x0a
        /*01a2*/ 	.short	(.L_2465 - .L_2464)
	.align		4
.L_2464:
        /*01a4*/ 	.word	index@(.nv.constant0.mul_mat_vec_q5_K_q8_1_cuda3)
        /*01a8*/ 	.short	0x0380
        /*01aa*/ 	.short	0x0028


	//----- nvinfo : EIATTR_SW_WAR
	.align		4
.L_2465:
        /*01ac*/ 	.byte	0x04, 0x36
        /*01ae*/ 	.short	(.L_2467 - .L_2466)
.L_2466:
        /*01b0*/ 	.word	0x00000008
.L_2467:


//--------------------- .nv.info.mul_mat_vec_q4_K_q8_1_cuda3 --------------------------
	.section	.nv.info.mul_mat_vec_q4_K_q8_1_cuda3,"",@"SHT_CUDA_INFO"
	.sectionflags	@""
	.align	4


	//----- nvinfo : EIATTR_CUDA_API_VERSION
	.align		4
        /*0000*/ 	.byte	0x04, 0x37
        /*0002*/ 	.short	(.L_2469 - .L_2468)
.L_2468:
        /*0004*/ 	.word	0x00000082


	//----- nvinfo : EIATTR_KPARAM_INFO
	.align		4
.L_2469:
        /*0008*/ 	.byte	0x04, 0x17
        /*000a*/ 	.short	(.L_2471 - .L_2470)
.L_2470:
        /*000c*/ 	.word	0x00000000
        /*0010*/ 	.short	0x0006
        /*0012*/ 	.short	0x0024
        /*0014*/ 	.byte	0x00, 0xf0, 0x11, 0x00


	//----- nvinfo : EIATTR_KPARAM_INFO
	.align		4
.L_2471:
        /*0018*/ 	.byte	0x04, 0x17
        /*001a*/ 	.short	(.L_2473 - .L_2472)
.L_2472:
        /*001c*/ 	.word	0x00000000
        /*0020*/ 	.short	0x0005
        /*0022*/ 	.short	0x0020
        /*0024*/ 	.byte	0x00, 0xf0, 0x11, 0x00


	//----- nvinfo : EIATTR_KPARAM_INFO
	.align		4
.L_2473:
        /*0028*/ 	.byte	0x04, 0x17
        /*002a*/ 	.short	(.L_2475 - .L_2474)
.L_2474:
        /*002c*/ 	.word	0x00000000
        /*0030*/ 	.short	0x0004
        /*0032*/ 	.short	0x001c
        /*0034*/ 	.byte	0x00, 0xf0, 0x11, 0x00


	//----- nvinfo : EIATTR_KPARAM_INFO
	.align		4
.L_2475:
        /*0038*/ 	.byte	0x04, 0x17
        /*003a*/ 	.short	(.L_2477 - .L_2476)
.L_2476:
        /*003c*/ 	.word	0x00000000
        /*0040*/ 	.short	0x0003
        /*0042*/ 	.short	0x0018
        /*0044*/ 	.byte	0x00, 0xf0, 0x11, 0x00


	//----- nvinfo : EIATTR_KPARAM_INFO
	.align		4
.L_2477:
        /*0048*/ 	.byte	0x04, 0x17
        /*004a*/ 	.short	(.L_2479 - .L_2478)
.L_2478:
        /*004c*/ 	.word	0x00000000
        /*0050*/ 	.short	0x0002
        /*0052*/ 	.short	0x0010
        /*0054*/ 	.byte	0x00, 0xf5, 0x21, 0x00


	//----- nvinfo : EIATTR_KPARAM_INFO
	.align		4
.L_2479:
        /*0058*/ 	.byte	0x04, 0x17
        /*005a*/ 	.short	(.L_2481 - .L_2480)
.L_2480:
        /*005c*/ 	.word	0x00000000
        /*0060*/ 	.short	0x0001
        /*0062*/ 	.short	0x0008
        /*0064*/ 	.byte	0x00, 0xf5, 0x21, 0x00


	//----- nvinfo : EIATTR_KPARAM_INFO
	.align		4
.L_2481:
        /*0068*/ 	.byte	0x04, 0x17
        /*006a*/ 	.short	(.L_2483 - .L_2482)
.L_2482:
        /*006c*/ 	.word	0x00000000
        /*0070*/ 	.short	0x0000
        /*0072*/ 	.short	0x0000
        /*0074*/ 	.byte	0x00, 0xf5, 0x21, 0x00


	//----- nvinfo : EIATTR_SPARSE_MMA_MASK
	.align		4
.L_2483:
        /*0078*/ 	.byte	0x03, 0x50
        /*007a*/ 	.short	0x0000


	//----- nvinfo : EIATTR_MAXREG_COUNT
	.align		4
        /*007c*/ 	.byte	0x03, 0x1b
        /*007e*/ 	.short	0x00ff


	//----- nvinfo : EIATTR_NUM_BARRIERS
	.align		4
        /*0080*/ 	.byte	0x02, 0x4c
        /*0082*/ 	.byte	0x01
	.zero		1


	//----- nvinfo : EIATTR_MERCURY_ISA_VERSION
	.align		4
        /*0084*/ 	.byte	0x03, 0x5f
        /*0086*/ 	.short	0x0101


	//----- nvinfo : EIATTR_COOP_GROUP_MASK_REGIDS
	.align		4
        /*0088*/ 	.byte	0x04, 0x29
        /*008a*/ 	.short	(.L_2485 - .L_2484)


	//   ....[0]....
.L_2484:
        /*008c*/ 	.word	0xffffffff


	//   ....[1]....
        /*0090*/ 	.word	0xffffffff


	//   ....[2]....
        /*0094*/ 	.word	0xffffffff


	//   ....[3]....
        /*0098*/ 	.word	0xffffffff


	//   ....[4]....
        /*009c*/ 	.word	0xffffffff


	//   ....[5]....
        /*00a0*/ 	.word	0xffffffff


	//   ....[6]....
        /*00a4*/ 	.word	0xffffffff


	//   ....[7]....
        /*00a8*/ 	.word	0xffffffff


	//   ....[8]....
        /*00ac*/ 	.word	0xffffffff


	//   ....[9]....
        /*00b0*/ 	.word	0xffffffff


	//   ....[10]....
        /*00b4*/ 	.word	0xffffffff


	//   ....[11]....
        /*00b8*/ 	.word	0xffffffff


	//   ....[12]....
        /*00bc*/ 	.word	0xffffffff


	//   ....[13]....
        /*00c0*/ 	.word	0xffffffff


	//   ....[14]....
        /*00c4*/ 	.word	0xffffffff


	//   ....[15]....
        /*00c8*/ 	.word	0xffffffff


	//   ....[16]....
        /*00cc*/ 	.word	0xffffffff


	//   ....[17]....
        /*00d0*/ 	.word	0xffffffff


	//   ....[18]....
        /*00d4*/ 	.word	0xffffffff


	//   ....[19]....
        /*00d8*/ 	.word	0xffffffff


	//   ....[20]....
        /*00dc*/ 	.word	0xffffffff


	//   ....[21]....
        /*00e0*/ 	.word	0xffffffff


	//   ....[22]....
        /*00e4*/ 	.word	0xffffffff


	//   ....[23]....
        /*00e8*/ 	.word	0xffffffff


	//   ....[24]....
        /*00ec*/ 	.word	0xffffffff


	//   ....[25]....
        /*00f0*/ 	.word	0xffffffff


	//   ....[26]....
        /*00f4*/ 	.word	0xffffffff


	//   ....[27]....
        /*00f8*/ 	.word	0xffffffff


	//   ....[28]....
        /*00fc*/ 	.word	0xffffffff


	//   ....[29]....
        /*0100*/ 	.word	0xffffffff


	//----- nvinfo : EIATTR_COOP_GROUP_INSTR_OFFSETS
	.align		4
.L_2485:
        /*0104*/ 	.byte	0x04, 0x28
        /*0106*/ 	.short	(.L_2487 - .L_2486)


	//   ....[0]....
.L_2486:
        /*0108*/ 	.word	0x00001b90


	//   ....[1]....
        /*010c*/ 	.word	0x00001bb0


	//   ....[2]....
        /*0110*/ 	.word	0x00001bd0


	//   ....[3]....
        /*0114*/ 	.word	0x00001be0


	//   ....[4]....
        /*0118*/ 	.word	0x00001c20


	//   ....[5]....
        /*011c*/ 	.word	0x00001c40


	//   ....[6]....
        /*0120*/ 	.word	0x00001c50


	//   ....[7]....
        /*0124*/ 	.word	0x00001c60


	//   ....[8]....
        /*0128*/ 	.word	0x00001c90


	//   ....[9]....
        /*012c*/ 	.word	0x00001cb0


	//   ....[10]....
        /*0130*/ 	.word	0x00001cd0


	//   ....[11]....
        /*0134*/ 	.word	0x00001ce0


	//   ....[12]....
        /*0138*/ 	.word	0x00001d10


	//   ....[13]....
        /*013c*/ 	.word	0x00001d30


	//   ....[14]....
        /*0140*/ 	.word	0x00001d50


	//   ....[15]....
        /*0144*/ 	.word	0x00001d60


	//   ....[16]....
        /*0148*/ 	.word	0x00001da0


	//   ....[17]....
        /*014c*/ 	.word	0x00001dc0


	//   ....[18]....
        /*0150*/ 	.word	0x00001de0


	//   ....[19]....
        /*0154*/ 	.word	0x00001df0


	//   ....[20]....
        /*0158*/ 	.word	0x00001f70


	//   ....[21]....
        /*015c*/ 	.word	0x00001f80


	//   ....[22]....
        /*0160*/ 	.word	0x00001fb0


	//   ....[23]....
        /*0164*/ 	.word	0x00001fc0


	//   ....[24]....
        /*0168*/ 	.word	0x00002000


	//   ....[25]....
        /*016c*/ 	.word	0x00002010


	//   ....[26]....
        /*0170*/ 	.word	0x00002040


	//   ....[27]....
        /*0174*/ 	.word	0x00002060


	//   ....[28]....
        /*0178*/ 	.word	0x000020b0


	//   ....[29]....
        /*017c*/ 	.word	0x000020c0


	//----- nvinfo : EIATTR_VRC_CTA_INIT_COUNT
	.align		4
.L_2487:
        /*0180*/ 	.byte	0x02, 0x4a
	.zero		1
	.zero		1


	//----- nvinfo : EIATTR_EXIT_INSTR_OFFSETS
	.align		4
        /*0184*/ 	.byte	0x04, 0x1c
        /*0186*/ 	.short	(.L_2489 - .L_2488)


	//   ....[0]....
.L_2488:
        /*0188*/ 	.word	0x000019d0


	//   ....[1]....
        /*018c*/ 	.word	0x00002130


	//   ....[2]....
        /*0190*/ 	.word	0x000021a0


	//----- nvinfo : EIATTR_CRS_STACK_SIZE
	.align		4
.L_2489:
        /*0194*/ 	.byte	0x04, 0x1e
        /*0196*/ 	.short	(.L_2491 - .L_2490)
.L_2490:
        /*0198*/ 	.word	0x00000000


	//----- nvinfo : EIATTR_CBANK_PARAM_SIZE
	.align		4
.L_2491:
        /*019c*/ 	.byte	0x03, 0x19
        /*019e*/ 	.short	0x0028


	//----- nvinfo : EIATTR_PARAM_CBANK
	.align		4
        /*01a0*/ 	.byte	0x04, 0x0a
        /*01a2*/ 	.short	(.L_2493 - .L_2492)
	.align		4
.L_2492:
        /*01a4*/ 	.word	index@(.nv.constant0.mul_mat_vec_q4_K_q8_1_cuda3)
        /*01a8*/ 	.short	0x0380
        /*01aa*/ 	.short	0x0028


	//----- nvinfo : EIATTR_SW_WAR
	.align		4
.L_2493:
        /*01ac*/ 	.byte	0x04, 0x36
        /*01ae*/ 	.short	(.L_2495 - .L_2494)
.L_2494:
        /*01b0*/ 	.word	0x00000008
.L_2495:


//--------------------- .nv.info.mul_mat_vec_q3_K_q8_1_cuda3 --------------------------
	.section	.nv.info.mul_mat_vec_q3_K_q8_1_cuda3,"",@"SHT_CUDA_INFO"
	.sectionflags	@""
	.align	4


	//----- nvinfo : EIATTR_CUDA_API_VERSION
	.align		4
        /*0000*/ 	.byte	0x04, 0x37
        /*0002*/ 	.short	(.L_2497 - .L_2496)
.L_2496:
        /*0004*/ 	.word	0x00000082


	//----- nvinfo : EIATTR_KPARAM_INFO
	.align		4
.L_2497:
        /*0008*/ 	.byte	0x04, 0x17
        /*000a*/ 	.short	(.L_2499 - .L_2498)
.L_2498:
        /*000c*/ 	.word	0x00000000
        /*0010*/ 	.short	0x0006
        /*0012*/ 	.short	0x0024
        /*0014*/ 	.byte	0x00, 0xf0, 0x11, 0x00


	//----- nvinfo : EIATTR_KPARAM_INFO
	.align		4
.L_2499:
        /*0018*/ 	.byte	0x04, 0x17
        /*001a*/ 	.short	(.L_2501 - .L_2500)
.L_2500:
        /*001c*/ 	.word	0x00000000
        /*0020*/ 	.short	0x0005
        /*0022*/ 	.short	0x0020
        /*0024*/ 	.byte	0x00, 0xf0, 0x11, 0x00


	//----- nvinfo : EIATTR_KPARAM_INFO
	.align		4
.L_2501:
        /*0028*/ 	.byte	0x04, 0x17
        /*002a*/ 	.short	(.L_2503 - .L_2502)
.L_2502:
        /*002c*/ 	.word	0x00000000
        /*0030*/ 	.short	0x0004
        /*0032*/ 	.short	0x001c
        /*0034*/ 	.byte	0x00, 0xf0, 0x11, 0x00


	//----- nvinfo : EIATTR_KPARAM_INFO
	.align		4
.L_2503:
        /*0038*/ 	.byte	0x04, 0x17
        /*003a*/ 	.short	(.L_2505 - .L_2504)
.L_2504:
        /*003c*/ 	.word	0x00000000
        /*0040*/ 	.short	0x0003
        /*0042*/ 	.short	0x0018
        /*0044*/ 	.byte	0x00, 0xf0, 0x11, 0x00


	//----- nvinfo : EIATTR_KPARAM_INFO
	.align		4
.L_2505:
        /*0048*/ 	.byte	0x04, 0x17
        /*004a*/ 	.short	(.L_2507 - .L_2506)
.L_2506:
        /*004c*/ 	.word	0x00000000
        /*0050*/ 	.short	0x0002
        /*0052*/ 	.short	0x0010
        /*0054*/ 	.byte	0x00, 0xf5, 0x21, 0x00


	//----- nvinfo : EIATTR_KPARAM_INFO
	.align		4
.L_2507:
        /*0058*/ 	.byte	0x04, 0x17
        /*005a*/ 	.short	(.L_2509 - .L_2508)
.L_2508:
        /*005c*/ 	.word	0x00000000
        /*0060*/ 	.short	0x0001
        /*0062*/ 	.short	0x0008
        /*0064*/ 	.byte	0x00, 0xf5, 0x21, 0x00


	//----- nvinfo : EIATTR_KPARAM_INFO
	.align		4
.L_2509:
        /*0068*/ 	.byte	0x04, 0x17
        /*006a*/ 	.short	(.L_2511 - .L_2510)
.L_2510:
        /*006c*/ 	.word	0x00000000
        /*0070*/ 	.short	0x0000
        /*0072*/ 	.short	0x0000
        /*0074*/ 	.byte	0x00, 0xf5, 0x21, 0x00


	//----- nvinfo : EIATTR_SPARSE_MMA_MASK
	.align		4
.L_2511:
        /*0078*/ 	.byte	0x03, 0x50
        /*007a*/ 	.short	0x0000


	//----- nvinfo : EIATTR_MAXREG_COUNT
	.align		4
        /*007c*/ 	.byte	0x03, 0x1b
        /*007e*/ 	.short	0x00ff


	//----- nvinfo : EIATTR_NUM_BARRIERS
	.align		4
        /*0080*/ 	.byte	0x02, 0x4c
        /*0082*/ 	.byte	0x01
	.zero		1


	//----- nvinfo : EIATTR_MERCURY_ISA_VERSION
	.align		4
        /*0084*/ 	.byte	0x03, 0x5f
        /*0086*/ 	.short	0x0101


	//----- nvinfo : EIATTR_COOP_GROUP_MASK_REGIDS
	.align		4
        /*0088*/ 	.byte	0x04, 0x29
        /*008a*/ 	.short	(.L_2513 - .L_2512)


	//   ....[0]....
.L_2512:
        /*008c*/ 	.word	0xffffffff


	//   ....[1]....
        /*0090*/ 	.word	0xffffffff


	//   ....[2]....
        /*0094*/ 	.word	0xffffffff


	//   ....[3]....
        /*0098*/ 	.word	0xffffffff


	//   ....[4]....
        /*009c*/ 	.word	0xffffffff


	//   ....[5]....
        /*00a0*/ 	.word	0xffffffff


	//   ....[6]....
        /*00a4*/ 	.word	0xffffffff


	//   ....[7]....
        /*00a8*/ 	.word	0xffffffff


	//   ....[8]....
        /*00ac*/ 	.word	0xffffffff


	//   ....[9]....
        /*00b0*/ 	.word	0xffffffff


	//   ....[10]....
        /*00b4*/ 	.word	0xffffffff


	//   ....[11]....
        /*00b8*/ 	.word	0xffffffff


	//   ....[12]....
        /*00bc*/ 	.word	0xffffffff


	//   ....[13]....
        /*00c0*/ 	.word	0xffffffff


	//   ....[14]....
        /*00c4*/ 	.word	0xffffffff


	//   ....[15]....
        /*00c8*/ 	.word	0xffffffff


	//   ....[16]....
        /*00cc*/ 	.word	0xffffffff


	//   ....[17]....
        /*00d0*/ 	.word	0xffffffff


	//   ....[18]....
        /*00d4*/ 	.word	0xffffffff


	//   ....[19]....
        /*00d8*/ 	.word	0xffffffff


	//   ....[20]....
        /*00dc*/ 	.word	0xffffffff


	//   ....[21]....
        /*00e0*/ 	.word	0xffffffff


	//   ....[22]....
        /*00e4*/ 	.word	0xffffffff


	//   ....[23]....
        /*00e8*/ 	.word	0xffffffff


	//   ....[24]....
        /*00ec*/ 	.word	0xffffffff


	//   ....[25]....
        /*00f0*/ 	.word	0xffffffff


	//   ....[26]....
        /*00f4*/ 	.word	0xffffffff


	//   ....[27]....
        /*00f8*/ 	.word	0xffffffff


	//   ....[28]....
        /*00fc*/ 	.word	0xffffffff


	//   ....[29]....
        /*0100*/ 	.word	0xffffffff


	//----- nvinfo : EIATTR_COOP_GROUP_INSTR_OFFSETS
	.align		4
.L_2513:
        /*0104*/ 	.byte	0x04, 0x28
        /*0106*/ 	.short	(.L_2515 - .L_2514)


	//   ....[0]....
.L_2514:
        /*0108*/ 	.word	0x00001c30


	//   ....[1]....
        /*010c*/ 	.word	0x00001c50


	//   ....[2]....
        /*0110*/ 	.word	0x00001c70


	//   ....[3]....
        /*0114*/ 	.word	0x00001c80


	//   ....[4]....
        /*0118*/ 	.word	0x00001cc0


	//   ....[5]....
        /*011c*/ 	.word	0x00001ce0


	//   ....[6]....
        /*0120*/ 	.word	0x00001cf0


	//   ....[7]....
        /*0124*/ 	.word	0x00001d00


	//   ....[8]....
        /*0128*/ 	.word	0x00001d40


	//   ....[9]....
        /*012c*/ 	.word	0x00001d60


	//   ....[10]....
        /*0130*/ 	.word	0x00001d70


	//   ....[11]....
        /*0134*/ 	.word	0x00001d80


	//   ....[12]....
        /*0138*/ 	.word	0x00001db0


	//   ....[13]....
        /*013c*/ 	.word	0x00001dd0


	//   ....[14]....
        /*0140*/ 	.word	0x00001df0


	//   ....[15]....
        /*0144*/ 	.word	0x00001e00


	//   ....[16]....
        /*0148*/ 	.word	0x00001e40


	//   ....[17]....
        /*014c*/ 	.word	0x00001e60


	//   ....[18]....
        /*0150*/ 	.word	0x00001e90


	//   ....[19]....
        /*0154*/ 	.word	0x00001ea0


	//   ....[20]....
        /*0158*/ 	.word	0x00002000


	//   ....[21]....
        /*015c*/ 	.word	0x00002010


	//   ....[22]....
        /*0160*/ 	.word	0x00002040


	//   ....[23]....
        /*0164*/ 	.word	0x00002050


	//   ....[24]....
        /*0168*/ 	.word	0x00002080


	//   ....[25]....
        /*016c*/ 	.word	0x00002090


	//   ....[26]....
        /*0170*/ 	.word	0x000020d0


	//   ....[27]....
        /*0174*/ 	.word	0x000020e0


	//   ....[28]....
        /*0178*/ 	.word	0x00002120


	//   ....[29]....
        /*017c*/ 	.word	0x00002130


	//----- nvinfo : EIATTR_VRC_CTA_INIT_COUNT
	.align		4
.L_2515:
        /*0180*/ 	.byte	0x02, 0x4a
	.zero		1
	.zero		1


	//----- nvinfo : EIATTR_EXIT_INSTR_OFFSETS
	.align		4
        /*0184*/ 	.byte	0x04, 0x1c
        /*0186*/ 	.short	(.L_2517 - .L_2516)


	//   ....[0]....
.L_2516:
        /*0188*/ 	.word	0x00001a70


	//   ....[1]....
        /*018c*/ 	.word	0x000021c0


	//   ....[2]....
        /*0190*/ 	.word	0x00002230


	//----- nvinfo : EIATTR_CRS_STACK_SIZE
	.align		4
.L_2517:
        /*0194*/ 	.byte	0x04, 0x1e
        /*0196*/ 	.short	(.L_2519 - .L_2518)
.L_2518:
        /*0198*/ 	.word	0x00000000


	//----- nvinfo : EIATTR_CBANK_PARAM_SIZE
	.align		4
.L_2519:
        /*019c*/ 	.byte	0x03, 0x19
        /*019e*/ 	.short	0x0028


	//----- nvinfo : EIATTR_PARAM_CBANK
	.align		4
        /*01a0*/ 	.byte	0x04, 0x0a
        /*01a2*/ 	.short	(.L_2521 - .L_2520)
	.align		4
.L_2520:
        /*01a4*/ 	.word	index@(.nv.constant0.mul_mat_vec_q3_K_q8_1_cuda3)
        /*01a8*/ 	.short	0x0380
        /*01aa*/ 	.short	0x0028


	//----- nvinfo : EIATTR_SW_WAR
	.align		4
.L_2521:
        /*01ac*/ 	.byte	0x04, 0x36
        /*01ae*/ 	.short	(.L_2523 - .L_2522)
.L_2522:
        /*01b0*/ 	.word	0x00000008
.L_2523:


//--------------------- .nv.info.mul_mat_vec_q2_K_q8_1_cuda3 --------------------------
	.section	.nv.info.mul_mat_vec_q2_K_q8_1_cuda3,"",@"SHT_CUDA_INFO"
	.sectionflags	@""
	.align	4


	//----- nvinfo : EIATTR_CUDA_API_VERSION
	.align		4
        /*0000*/ 	.byte	0x04, 0x37
        /*0002*/ 	.short	(.L_2525 - .L_2524)
.L_2524:
        /*0004*/ 	.word	0x00000082


	//----- nvinfo : EIATTR_KPARAM_INFO
	.align		4
.L_2525:
        /*0008*/ 	.byte	0x04, 0x17
        /*000a*/ 	.short	(.L_2527 - .L_2526)
.L_2526:
        /*000c*/ 	.word	0x00000000
        /*0010*/ 	.short	0x0006
        /*0012*/ 	.short	0x0024
        /*0014*/ 	.byte	0x00, 0xf0, 0x11, 0x00


	//----- nvinfo : EIATTR_KPARAM_INFO
	.align		4
.L_2527:
        /*0018*/ 	.byte	0x04, 0x17
        /*001a*/ 	.short	(.L_2529 - .L_2528)
.L_2528:
        /*001c*/ 	.word	0x00000000
        /*0020*/ 	.short	0x0005
        /*0022*/ 	.short	0x0020
        /*0024*/ 	.byte	0x00, 0xf0, 0x11, 0x00


	//----- nvinfo : EIATTR_KPARAM_INFO
	.align		4
.L_2529:
        /*0028*/ 	.byte	0x04, 0x17
        /*002a*/ 	.short	(.L_2531 - .L_2530)
.L_2530:
        /*002c*/ 	.word	0x00000000
        /*0030*/ 	.short	0x0004
        /*0032*/ 	.short	0x001c
        /*0034*/ 	.byte	0x00, 0xf0, 0x11, 0x00


	//----- nvinfo : EIATTR_KPARAM_INFO
	.align		4
.L_2531:
        /*0038*/ 	.byte	0x04, 0x17
        /*003a*/ 	.short	(.L_2533 - .L_2532)
.L_2532:
        /*003c*/ 	.word	0x00000000
        /*0040*/ 	.short	0x0003
        /*0042*/ 	.short	0x0018
        /*0044*/ 	.byte	0x00, 0xf0, 0x11, 0x00


	//----- nvinfo : EIATTR_KPARAM_INFO
	.align		4
.L_2533:
        /*0048*/ 	.byte	0x04, 0x17
        /*004a*/ 	.short	(.L_2535 - .L_2534)
.L_2534:
        /*004c*/ 	.word	0x00000000
        /*0050*/ 	.short	0x0002
        /*0052*/ 	.short	0x0010
        /*0054*/ 	.byte	0x00, 0xf5, 0x21, 0x00


	//----- nvinfo : EIATTR_KPARAM_INFO
	.align		4
.L_2535:
        /*0058*/ 	.byte	0x04, 0x17
        /*005a*/ 	.short	(.L_2537 - .L_2536)
.L_2536:
        /*005c*/ 	.word	0x00000000
        /*0060*/ 	.short	0x0001
        /*0062*/ 	.short	0x0008
        /*0064*/ 	.byte	0x00, 0xf5, 0x21, 0x00


	//----- nvinfo : EIATTR_KPARAM_INFO
	.align		4
.L_2537:
        /*0068*/ 	.byte	0x04, 0x17
        /*006a*/ 	.short	(.L_2539 - .L_2538)
.L_2538:
        /*006c*/ 	.word	0x00000000
        /*0070*/ 	.short	0x0000
        /*0072*/ 	.short	0x0000
        /*0074*/ 	.byte	0x00, 0xf5, 0x21, 0x00


	//----- nvinfo : EIATTR_SPARSE_MMA_MASK
	.align		4
.L_2539:
        /*0078*/ 	.byte	0x03, 0x50
        /*007a*/ 	.short	0x0000


	//----- nvinfo : EIATTR_MAXREG_COUNT
	.align		4
        /*007c*/ 	.byte	0x03, 0x1b
        /*007e*/ 	.short	0x00ff


	//----- nvinfo : EIATTR_NUM_BARRIERS
	.align		4
        /*0080*/ 	.byte	0x02, 0x4c
        /*0082*/ 	.byte	0x01
	.zero		1


	//----- nvinfo : EIATTR_MERCURY_ISA_VERSION
	.align		4
        /*0084*/ 	.byte	0x03, 0x5f
        /*0086*/ 	.short	0x0101


	//----- nvinfo : EIATTR_COOP_GROUP_MASK_REGIDS
	.align		4
        /*0088*/ 	.byte	0x04, 0x29
        /*008a*/ 	.short	(.L_2541 - .L_2540)


	//   ....[0]....
.L_2540:
        /*008c*/ 	.word	0xffffffff


	//   ....[1]....
        /*0090*/ 	.word	0xffffffff


	//   ....[2]....
        /*0094*/ 	.word	0xffffffff


	//   ....[3]....
        /*0098*/ 	.word	0xffffffff


	//   ....[4]....
        /*009c*/ 	.word	0xffffffff


	//   ....[5]....
        /*00a0*/ 	.word	0xffffffff


	//   ....[6]....
        /*00a4*/ 	.word	0xffffffff


	//   ....[7]....
        /*00a8*/ 	.word	0xffffffff


	//   ....[8]....
        /*00ac*/ 	.word	0xffffffff


	//   ....[9]....
        /*00b0*/ 	.word	0xffffffff


	//   ....[10]....
        /*00b4*/ 	.word	0xffffffff


	//   ....[11]....
        /*00b8*/ 	.word	0xffffffff


	//   ....[12]....
        /*00bc*/ 	.word	0xffffffff


	//   ....[13]....
        /*00c0*/ 	.word	0xffffffff


	//   ....[14]....
        /*00c4*/ 	.word	0xffffffff


	//   ....[15]....
        /*00c8*/ 	.word	0xffffffff


	//   ....[16]....
        /*00cc*/ 	.word	0xffffffff


	//   ....[17]....
        /*00d0*/ 	.word	0xffffffff


	//   ....[18]....
        /*00d4*/ 	.word	0xffffffff


	//   ....[19]....
        /*00d8*/ 	.word	0xffffffff


	//   ....[20]....
        /*00dc*/ 	.word	0xffffffff


	//   ....[21]....
        /*00e0*/ 	.word	0xffffffff


	//   ....[22]....
        /*00e4*/ 	.word	0xffffffff


	//   ....[23]....
        /*00e8*/ 	.word	0xffffffff


	//   ....[24]....
        /*00ec*/ 	.word	0xffffffff


	//   ....[25]....
        /*00f0*/ 	.word	0xffffffff


	//   ....[26]....
        /*00f4*/ 	.word	0xffffffff


	//   ....[27]....
        /*00f8*/ 	.word	0xffffffff


	//   ....[28]....
        /*00fc*/ 	.word	0xffffffff


	//   ....[29]....
        /*0100*/ 	.word	0xffffffff


	//----- nvinfo : EIATTR_COOP_GROUP_INSTR_OFFSETS
	.align		4
.L_2541:
        /*0104*/ 	.byte	0x04, 0x28
        /*0106*/ 	.short	(.L_2543 - .L_2542)


	//   ....[0]....
.L_2542:
        /*0108*/ 	.word	0x00001a30


	//   ....[1]....
        /*010c*/ 	.word	0x00001a50


	//   ....[2]....
        /*0110*/ 	.word	0x00001a70


	//   ....[3]....
        /*0114*/ 	.word	0x00001a80


	//   ....[4]....
        /*0118*/ 	.word	0x00001ac0


	//   ....[5]....
        /*011c*/ 	.word	0x00001ae0


	//   ....[6]....
        /*0120*/ 	.word	0x00001af0


	//   ....[7]....
        /*0124*/ 	.word	0x00001b00


	//   ....[8]....
        /*0128*/ 	.word	0x00001b40


	//   ....[9]....
        /*012c*/ 	.word	0x00001b60


	//   ....[10]....
        /*0130*/ 	.word	0x00001b70


	//   ....[11]....
        /*0134*/ 	.word	0x00001b80


	//   ....[12]....
        /*0138*/ 	.word	0x00001bb0


	//   ....[13]....
        /*013c*/ 	.word	0x00001bd0


	//   ....[14]....
        /*0140*/ 	.word	0x00001bf0


	//   ....[15]....
        /*0144*/ 	.word	0x00001c00


	//   ....[16]....
        /*0148*/ 	.word	0x00001c40


	//   ....[17]....
        /*014c*/ 	.word	0x00001c60


	//   ....[18]....
        /*0150*/ 	.word	0x00001c90


	//   ....[19]....
        /*0154*/ 	.word	0x00001ca0


	//   ....[20]....
        /*0158*/ 	.word	0x00001e00


	//   ....[21]....
        /*015c*/ 	.word	0x00001e10


	//   ....[22]....
        /*0160*/ 	.word	0x00001e40


	//   ....[23]....
        /*0164*/ 	.word	0x00001e50


	//   ....[24]....
        /*0168*/ 	.word	0x00001e80


	//   ....[25]....
        /*016c*/ 	.word	0x00001e90


	//   ....[26]....
        /*0170*/ 	.word	0x00001ed0


	//   ....[27]....
        /*0174*/ 	.word	0x00001ee0


	//   ....[28]....
        /*0178*/ 	.word	0x00001f20


	//   ....[29]....
        /*017c*/ 	.word	0x00001f30


	//----- nvinfo : EIATTR_VRC_CTA_INIT_COUNT
	.align		4
.L_2543:
        /*0180*/ 	.byte	0x02, 0x4a
	.zero		1
	.zero		1


	//----- nvinfo : EIATTR_EXIT_INSTR_OFFSETS
	.align		4
        /*0184*/ 	.byte	0x04, 0x1c
        /*0186*/ 	.short	(.L_2545 - .L_2544)


	//   ....[0]....
.L_2544:
        /*0188*/ 	.word	0x00001870


	//   ....[1]....
        /*018c*/ 	.word	0x00001fc0


	//   ....[2]....
        /*0190*/ 	.word	0x00002030


	//----- nvinfo : EIATTR_CRS_STACK_SIZE
	.align		4
.L_2545:
        /*0194*/ 	.byte	0x04, 0x1e
        /*0196*/ 	.short	(.L_2547 - .L_2546)
.L_2546:
        /*0198*/ 	.word	0x00000000


	//----- nvinfo : EIATTR_CBANK_PARAM_SIZE
	.align		4
.L_2547:
        /*019c*/ 	.byte	0x03, 0x19
        /*019e*/ 	.short	0x0028


	//----- nvinfo : EIATTR_PARAM_CBANK
	.align		4
        /*01a0*/ 	.byte	0x04, 0x0a
        /*01a2*/ 	.short	(.L_2549 - .L_2548)
	.align		4
.L_2548:
        /*01a4*/ 	.word	index@(.nv.constant0.mul_mat_vec_q2_K_q8_1_cuda3)
        /*01a8*/ 	.short	0x0380
        /*01aa*/ 	.short	0x0028


	//----- nvinfo : EIATTR_SW_WAR
	.align		4
.L_2549:
        /*01ac*/ 	.byte	0x04, 0x36
        /*01ae*/ 	.short	(.L_2551 - .L_2550)
.L_2550:
        /*01b0*/ 	.word	0x00000008
.L_2551:


//--------------------- .nv.info.mul_mat_vec_q8_0_q8_1_cuda3 --------------------------
	.section	.nv.info.mul_mat_vec_q8_0_q8_1_cuda3,"",@"SHT_CUDA_INFO"
	.sectionflags	@""
	.align	4


	//----- nvinfo : EIATTR_CUDA_API_VERSION
	.align		4
        /*0000*/ 	.byte	0x04, 0x37
        /*0002*/ 	.short	(.L_2553 - .L_2552)
.L_2552:
        /*0004*/ 	.word	0x00000082


	//----- nvinfo : EIATTR_KPARAM_INFO
	.align		4
.L_2553:
        /*0008*/ 	.byte	0x04, 0x17
        /*000a*/ 	.short	(.L_2555 - .L_2554)
.L_2554:
        /*000c*/ 	.word	0x00000000
        /*0010*/ 	.short	0x0006
        /*0012*/ 	.short	0x0024
        /*0014*/ 	.byte	0x00, 0xf0, 0x11, 0x00


	//----- nvinfo : EIATTR_KPARAM_INFO
	.align		4
.L_2555:
        /*0018*/ 	.byte	0x04, 0x17
        /*001a*/ 	.short	(.L_2557 - .L_2556)
.L_2556:
        /*001c*/ 	.word	0x00000000
        /*0020*/ 	.short	0x0005
        /*0022*/ 	.short	0x0020
        /*0024*/ 	.byte	0x00, 0xf0, 0x11, 0x00


	//----- nvinfo : EIATTR_KPARAM_INFO
	.align		4
.L_2557:
        /*0028*/ 	.byte	0x04, 0x17
        /*002a*/ 	.short	(.L_2559 - .L_2558)
.L_2558:
        /*002c*/ 	.word	0x00000000
        /*0030*/ 	.short	0x0004
        /*0032*/ 	.short	0x001c
        /*0034*/ 	.byte	0x00, 0xf0, 0x11, 0x00


	//----- nvinfo : EIATTR_KPARAM_INFO
	.align		4
.L_2559:
        /*0038*/ 	.byte	0x04, 0x17
        /*003a*/ 	.short	(.L_2561 - .L_2560)
.L_2560:
        /*003c*/ 	.word	0x00000000
        /*0040*/ 	.short	0x0003
        /*0042*/ 	.short	0x0018
        /*0044*/ 	.byte	0x00, 0xf0, 0x11, 0x00


	//----- nvinfo : EIATTR_KPARAM_INFO
	.align		4
.L_2561:
        /*0048*/ 	.byte	0x04, 0x17
        /*004a*/ 	.short	(.L_2563 - .L_2562)
.L_2562:
        /*004c*/ 	.word	0x00000000
        /*0050*/ 	.short	0x0002
        /*0052*/ 	.short	0x0010
        /*0054*/ 	.byte	0x00, 0xf5, 0x21, 0x00


	//----- nvinfo : EIATTR_KPARAM_INFO
	.align		4
.L_2563:
        /*0058*/ 	.byte	0x04, 0x17
        /*005a*/ 	.short	(.L_2565 - .L_2564)
.L_2564:
        /*005c*/ 	.word	0x00000000
        /*0060*/ 	.short	0x0001
        /*0062*/ 	.short	0x0008
        /*0064*/ 	.byte	0x00, 0xf5, 0x21, 0x00


	//----- nvinfo : EIATTR_KPARAM_INFO
	.align		4
.L_2565:
        /*0068*/ 	.byte	0x04, 0x17
        /*006a*/ 	.short	(.L_2567 - .L_2566)
.L_2566:
        /*006c*/ 	.word	0x00000000
        /*0070*/ 	.short	0x0000
        /*0072*/ 	.short	0x0000
        /*0074*/ 	.byte	0x00, 0xf5, 0x21, 0x00


	//----- nvinfo : EIATTR_SPARSE_MMA_MASK
	.align		4
.L_2567:
        /*0078*/ 	.byte	0x03, 0x50
        /*007a*/ 	.short	0x0000


	//----- nvinfo : EIATTR_MAXREG_COUNT
	.align		4
        /*007c*/ 	.byte	0x03, 0x1b
        /*007e*/ 	.short	0x00ff


	//----- nvinfo : EIATTR_NUM_BARRIERS
	.align		4
        /*0080*/ 	.byte	0x02, 0x4c
        /*0082*/ 	.byte	0x01
	.zero		1


	//----- nvinfo : EIATTR_MERCURY_ISA_VERSION
	.align		4
        /*0084*/ 	.byte	0x03, 0x5f
        /*0086*/ 	.short	0x0101


	//----- nvinfo : EIATTR_COOP_GROUP_MASK_REGIDS
	.align		4
        /*0088*/ 	.byte	0x04, 0x29
        /*008a*/ 	.short	(.L_2569 - .L_2568)


	//   ....[0]....
.L_2568:
        /*008c*/ 	.word	0xffffffff


	//   ....[1]....
        /*0090*/ 	.word	0xffffffff


	//   ....[2]....
        /*0094*/ 	.word	0xffffffff


	//   ....[3]....
        /*0098*/ 	.word	0xffffffff


	//   ....[4]....
        /*009c*/ 	.word	0xffffffff


	//   ....[5]....
        /*00a0*/ 	.word	0xffffffff


	//   ....[6]....
        /*00a4*/ 	.word	0xffffffff


	//   ....[7]....
        /*00a8*/ 	.word	0xffffffff


	//   ....[8]....
        /*00ac*/ 	.word	0xffffffff


	//   ....[9]....
        /*00b0*/ 	.word	0xffffffff


	//   ....[10]....
        /*00b4*/ 	.word	0xffffffff


	//   ....[11]....
        /*00b8*/ 	.word	0xffffffff


	//   ....[12]....
        /*00bc*/ 	.word	0xffffffff


	//   ....[13]....
        /*00c0*/ 	.word	0xffffffff


	//   ....[14]....
        /*00c4*/ 	.word	0xffffffff


	//   ....[15]....
        /*00c8*/ 	.word	0xffffffff


	//   ....[16]....
        /*00cc*/ 	.word	0xffffffff


	//   ....[17]....
        /*00d0*/ 	.word	0xffffffff


	//   ....[18]....
        /*00d4*/ 	.word	0xffffffff


	//   ....[19]....
        /*00d8*/ 	.word	0xffffffff


	//   ....[20]....
        /*00dc*/ 	.word	0xffffffff


	//   ....[21]....
        /*00e0*/ 	.word	0xffffffff


	//   ....[22]....
        /*00e4*/ 	.word	0xffffffff


	//   ....[23]....
        /*00e8*/ 	.word	0xffffffff


	//   ....[24]....
        /*00ec*/ 	.word	0xffffffff


	//   ....[25]....
        /*00f0*/ 	.word	0xffffffff


	//   ....[26]....
        /*00f4*/ 	.word	0xffffffff


	//   ....[27]....
        /*00f8*/ 	.word	0xffffffff


	//   ....[28]....
        /*00fc*/ 	.word	0xffffffff


	//   ....[29]....
        /*0100*/ 	.word	0xffffffff


	//----- nvinfo : EIATTR_COOP_GROUP_INSTR_OFFSETS
	.align		4
.L_2569:
        /*0104*/ 	.byte	0x04, 0x28
        /*0106*/ 	.short	(.L_2571 - .L_2570)


	//   ....[0]....
.L_2570:
        /*0108*/ 	.word	0x00000a80


	//   ....[1]....
        /*010c*/ 	.word	0x00000aa0


	//   ....[2]....
        /*0110*/ 	.word	0x00000af0


	//   ....[3]....
        /*0114*/ 	.word	0x00000b00


	//   ....[4]....
        /*0118*/ 	.word	0x00000b60


	//   ....[5]....
        /*011c*/ 	.word	0x00000b70


	//   ....[6]....
        /*0120*/ 	.word	0x00000bc0


	//   ....[7]....
        /*0124*/ 	.word	0x00000bd0


	//   ....[8]....
        /*0128*/ 	.word	0x00000c00


	//   ....[9]....
        /*012c*/ 	.word	0x00000c10


	//   ....[10]....
        /*0130*/ 	.word	0x00000d80


	//   ....[11]....
        /*0134*/ 	.word	0x00000da0


	//   ....[12]....
        /*0138*/ 	.word	0x00000e20


	//   ....[13]....
        /*013c*/ 	.word	0x00000e30


	//   ....[14]....
        /*0140*/ 	.word	0x00000e70


	//   ....[15]....
        /*0144*/ 	.word	0x00000e80


	//   ....[16]....
        /*0148*/ 	.word	0x00000ef0


	//   ....[17]....
        /*014c*/ 	.word	0x00000f00


	//   ....[18]....
        /*0150*/ 	.word	0x00000f50


	//   ....[19]....
        /*0154*/ 	.word	0x00000f60


	//   ....[20]....
        /*0158*/ 	.word	0x000010c0


	//   ....[21]....
        /*015c*/ 	.word	0x000010d0


	//   ....[22]....
        /*0160*/ 	.word	0x00001100


	//   ....[23]....
        /*0164*/ 	.word	0x00001110


	//   ....[24]....
        /*0168*/ 	.word	0x00001140


	//   ....[25]....
        /*016c*/ 	.word	0x00001150


	//   ....[26]....
        /*0170*/ 	.word	0x00001180


	//   ....[27]....
        /*0174*/ 	.word	0x00001190


	//   ....[28]....
        /*0178*/ 	.word	0x000011c0


	//   ....[29]....
        /*017c*/ 	.word	0x000011d0


	//----- nvinfo : EIATTR_VRC_CTA_INIT_COUNT
	.align		4
.L_2571:
        /*0180*/ 	.byte	0x02, 0x4a
	.zero		1
	.zero		1


	//----- nvinfo : EIATTR_EXIT_INSTR_OFFSETS
	.align		4
        /*0184*/ 	.byte	0x04, 0x1c
        /*0186*/ 	.short	(.L_2573 - .L_2572)


	//   ....[0]....
.L_2572:
        /*0188*/ 	.word	0x00000920


	//   ....[1]....
        /*018c*/ 	.word	0x000011e0


	//   ....[2]....
        /*0190*/ 	.word	0x00001310


	//----- nvinfo : EIATTR_CRS_STACK_SIZE
	.align		4
.L_2573:
        /*0194*/ 	.byte	0x04, 0x1e
        /*0196*/ 	.short	(.L_2575 - .L_2574)
.L_2574:
        /*0198*/ 	.word	0x00000000


	//----- nvinfo : EIATTR_CBANK_PARAM_SIZE
	.align		4
.L_2575:
        /*019c*/ 	.byte	0x03, 0x19
        /*019e*/ 	.short	0x0028


	//----- nvinfo : EIATTR_PARAM_CBANK
	.align		4
        /*01a0*/ 	.byte	0x04, 0x0a
        /*01a2*/ 	.short	(.L_2577 - .L_2576)
	.align		4
.L_2576:
        /*01a4*/ 	.word	index@(.nv.constant0.mul_mat_vec_q8_0_q8_1_cuda3)
        /*01a8*/ 	.short	0x0380
        /*01aa*/ 	.short	0x0028


	//----- nvinfo : EIATTR_SW_WAR
	.align		4
.L_2577:
        /*01ac*/ 	.byte	0x04, 0x36
        /*01ae*/ 	.short	(.L_2579 - .L_2578)
.L_2578:
        /*01b0*/ 	.word	0x00000008
.L_2579:


//--------------------- .nv.info.mul_mat_vec_q5_1_q8_1_cuda3 --------------------------
	.section	.nv.info.mul_mat_vec_q5_1_q8_1_cuda3,"",@"SHT_CUDA_INFO"
	.sectionflags	@""
	.align	4


	//----- nvinfo : EIATTR_CUDA_API_VERSION
	.align		4
        /*0000*/ 	.byte	0x04, 0x37
        /*0002*/ 	.short	(.L_2581 - .L_2580)
.L_2580:
        /*0004*/ 	.word	0x00000082


	//----- nvinfo : EIATTR_KPARAM_INFO
	.align		4
.L_2581:
        /*0008*/ 	.byte	0x04, 0x17
        /*000a*/ 	.short	(.L_2583 - .L_2582)
.L_2582:
        /*000c*/ 	.word	0x00000000
        /*0010*/ 	.short	0x0006
        /*0012*/ 	.short	0x0024
        /*0014*/ 	.byte	0x00, 0xf0, 0x11, 0x00


	//----- nvinfo : EIATTR_KPARAM_INFO
	.align		4
.L_2583:
        /*0018*/ 	.byte	0x04, 0x17
        /*001a*/ 	.short	(.L_2585 - .L_2584)
.L_2584:
        /*001c*/ 	.word	0x00000000
        /*0020*/ 	.short	0x0005
        /*0022*/ 	.short	0x0020
        /*0024*/ 	.byte	0x00, 0xf0, 0x11, 0x00


	//----- nvinfo : EIATTR_KPARAM_INFO
	.align		4
.L_2585:
        /*0028*/ 	.byte	0x04, 0x17
        /*002a*/ 	.short	(.L_2587 - .L_2586)
.L_2586:
        /*002c*/ 	.word	0x00000000
        /*0030*/ 	.short	0x0004
        /*0032*/ 	.short	0x001c
        /*0034*/ 	.byte	0x00, 0xf0, 0x11, 0x00


	//----- nvinfo : EIATTR_KPARAM_INFO
	.align		4
.L_2587:
        /*0038*/ 	.byte	0x04, 0x17
        /*003a*/ 	.short	(.L_2589 - .L_2588)
.L_2588:
        /*003c*/ 	.word	0x00000000
        /*0040*/ 	.short	0x0003
        /*0042*/ 	.short	0x0018
        /*0044*/ 	.byte	0x00, 0xf0, 0x11, 0x00


	//----- nvinfo : EIATTR_KPARAM_INFO
	.align		4
.L_2589:
        /*0048*/ 	.byte	0x04, 0x17
        /*004a*/ 	.short	(.L_2591 - .L_2590)
.L_2590:
        /*004c*/ 	.word	0x00000000
        /*0050*/ 	.short	0x0002
        /*0052*/ 	.short	0x0010
        /*0054*/ 	.byte	0x00, 0xf5, 0x21, 0x00


	//----- nvinfo : EIATTR_KPARAM_INFO
	.align		4
.L_2591:
        /*0058*/ 	.byte	0x04, 0x17
        /*005a*/ 	.short	(.L_2593 - .L_2592)
.L_2592:
        /*005c*/ 	.word	0x00000000
        /*0060*/ 	.short	0x0001
        /*0062*/ 	.short	0x0008
        /*0064*/ 	.byte	0x00, 0xf5, 0x21, 0x00


	//----- nvinfo : EIATTR_KPARAM_INFO
	.align		4
.L_2593:
        /*0068*/ 	.byte	0x04, 0x17
        /*006a*/ 	.short	(.L_2595 - .L_2594)
.L_2594:
        /*006c*/ 	.word	0x00000000
        /*0070*/ 	.short	0x0000
        /*0072*/ 	.short	0x0000
        /*0074*/ 	.byte	0x00, 0xf5, 0x21, 0x00


	//----- nvinfo : EIATTR_SPARSE_MMA_MASK
	.align		4
.L_2595:
        /*0078*/ 	.byte	0x03, 0x50
        /*007a*/ 	.short	0x0000


	//----- nvinfo : EIATTR_MAXREG_COUNT
	.align		4
        /*007c*/ 	.byte	0x03, 0x1b
        /*007e*/ 	.short	0x00ff


	//----- nvinfo : EIATTR_NUM_BARRIERS
	.align		4
        /*0080*/ 	.byte	0x02, 0x4c
        /*0082*/ 	.byte	0x01
	.zero		1


	//----- nvinfo : EIATTR_MERCURY_ISA_VERSION
	.align		4
        /*0084*/ 	.byte	0x03, 0x5f
        /*0086*/ 	.short	0x0101


	//----- nvinfo : EIATTR_COOP_GROUP_MASK_REGIDS
	.align		4
        /*0088*/ 	.byte	0x04, 0x29
        /*008a*/ 	.short	(.L_2597 - .L_2596)


	//   ....[0]....
.L_2596:
        /*008c*/ 	.word	0xffffffff


	//   ....[1]....
        /*0090*/ 	.word	0xffffffff


	//   ....[2]....
        /*0094*/ 	.word	0xffffffff


	//   ....[3]....
        /*0098*/ 	.word	0xffffffff


	//   ....[4]....
        /*009c*/ 	.word	0xffffffff


	//   ....[5]....
        /*00a0*/ 	.word	0xffffffff


	//   ....[6]....
        /*00a4*/ 	.word	0xffffffff


	//   ....[7]....
        /*00a8*/ 	.word	0xffffffff


	//   ....[8]....
        /*00ac*/ 	.word	0xffffffff


	//   ....[9]....
        /*00b0*/ 	.word	0xffffffff


	//   ....[10]....
        /*00b4*/ 	.word	0xffffffff


	//   ....[11]....
        /*00b8*/ 	.word	0xffffffff


	//   ....[12]....
        /*00bc*/ 	.word	0xffffffff


	//   ....[13]....
        /*00c0*/ 	.word	0xffffffff


	//   ....[14]....
        /*00c4*/ 	.word	0xffffffff


	//   ....[15]....
        /*00c8*/ 	.word	0xffffffff


	//   ....[16]....
        /*00cc*/ 	.word	0xffffffff


	//   ....[17]....
        /*00d0*/ 	.word	0xffffffff


	//   ....[18]....
        /*00d4*/ 	.word	0xffffffff


	//   ....[19]....
        /*00d8*/ 	.word	0xffffffff


	//   ....[20]....
        /*00dc*/ 	.word	0xffffffff


	//   ....[21]....
        /*00e0*/ 	.word	0xffffffff


	//   ....[22]....
        /*00e4*/ 	.word	0xffffffff


	//   ....[23]....
        /*00e8*/ 	.word	0xffffffff


	//   ....[24]....
        /*00ec*/ 	.word	0xffffffff


	//   ....[25]....
        /*00f0*/ 	.word	0xffffffff


	//   ....[26]....
        /*00f4*/ 	.word	0xffffffff


	//   ....[27]....
        /*00f8*/ 	.word	0xffffffff


	//   ....[28]....
        /*00fc*/ 	.word	0xffffffff


	//   ....[29]....
        /*0100*/ 	.word	0xffffffff


	//----- nvinfo : EIATTR_COOP_GROUP_INSTR_OFFSETS
	.align		4
.L_2597:
        /*0104*/ 	.byte	0x04, 0x28
        /*0106*/ 	.short	(.L_2599 - .L_2598)


	//   ....[0]....
.L_2598:
        /*0108*/ 	.word	0x000011e0


	//   ....[1]....
        /*010c*/ 	.word	0x00001200


	//   ....[2]....
        /*0110*/ 	.word	0x00001220


	//   ....[3]....
        /*0114*/ 	.word	0x00001230


	//   ....[4]....
        /*0118*/ 	.word	0x00001270


	//   ....[5]....
        /*011c*/ 	.word	0x00001290


	//   ....[6]....
        /*0120*/ 	.word	0x000012a0


	//   ....[7]....
        /*0124*/ 	.word	0x000012b0


	//   ....[8]....
        /*0128*/ 	.word	0x000012f0


	//   ....[9]....
        /*012c*/ 	.word	0x00001310


	//   ....[10]....
        /*0130*/ 	.word	0x00001320


	//   ....[11]....
        /*0134*/ 	.word	0x00001330


	//   ....[12]....
        /*0138*/ 	.word	0x00001360


	//   ....[13]....
        /*013c*/ 	.word	0x00001390


	//   ....[14]....
        /*0140*/ 	.word	0x000013a0


	//   ....[15]....
        /*0144*/ 	.word	0x000013b0


	//   ....[16]....
        /*0148*/ 	.word	0x000013e0


	//   ....[17]....
        /*014c*/ 	.word	0x00001410


	//   ....[18]....
        /*0150*/ 	.word	0x00001430


	//   ....[19]....
        /*0154*/ 	.word	0x00001440


	//   ....[20]....
        /*0158*/ 	.word	0x00001580


	//   ....[21]....
        /*015c*/ 	.word	0x000015a0


	//   ....[22]....
        /*0160*/ 	.word	0x000015c0


	//   ....[23]....
        /*0164*/ 	.word	0x000015e0


	//   ....[24]....
        /*0168*/ 	.word	0x00001600


	//   ....[25]....
        /*016c*/ 	.word	0x00001620


	//   ....[26]....
        /*0170*/ 	.word	0x00001650


	//   ....[27]....
        /*0174*/ 	.word	0x00001680


	//   ....[28]....
        /*0178*/ 	.word	0x000016b0


	//   ....[29]....
        /*017c*/ 	.word	0x000016f0


	//----- nvinfo : EIATTR_VRC_CTA_INIT_COUNT
	.align		4
.L_2599:
        /*0180*/ 	.byte	0x02, 0x4a
	.zero		1
	.zero		1


	//----- nvinfo : EIATTR_EXIT_INSTR_OFFSETS
	.align		4
        /*0184*/ 	.byte	0x04, 0x1c
        /*0186*/ 	.short	(.L_2601 - .L_2600)


	//   ....[0]....
.L_2600:
        /*0188*/ 	.word	0x00001010


	//   ....[1]....
        /*018c*/ 	.word	0x00001760


	//   ....[2]....
        /*0190*/ 	.word	0x000017d0


	//----- nvinfo : EIATTR_CRS_STACK_SIZE
	.align		4
.L_2601:
        /*0194*/ 	.byte	0x04, 0x1e
        /*0196*/ 	.short	(.L_2603 - .L_2602)
.L_2602:
        /*0198*/ 	.word	0x00000000


	//----- nvinfo : EIATTR_CBANK_PARAM_SIZE
	.align		4
.L_2603:
        /*019c*/ 	.byte	0x03, 0x19
        /*019e*/ 	.short	0x0028


	//----- nvinfo : EIATTR_PARAM_CBANK
	.align		4
        /*01a0*/ 	.byte	0x04, 0x0a
        /*01a2*/ 	.short	(.L_2605 - .L_2604)
	.align		4
.L_2604:
        /*01a4*/ 	.word	index@(.nv.constant0.mul_mat_vec_q5_1_q8_1_cuda3)
        /*01a8*/ 	.short	0x0380
        /*01aa*/ 	.short	0x0028


	//----- nvinfo : EIATTR_SW_WAR
	.align		4
.L_2605:
        /*01ac*/ 	.byte	0x04, 0x36
        /*01ae*/ 	.short	(.L_2607 - .L_2606)
.L_2606:
        /*01b0*/ 	.word	0x00000008
.L_2607:


//--------------------- .nv.info.mul_mat_vec_q5_0_q8_1_cuda3 --------------------------
	.section	.nv.info.mul_mat_vec_q5_0_q8_1_cuda3,"",@"SHT_CUDA_INFO"
	.sectionflags	@""
	.align	4


	//----- nvinfo : EIATTR_CUDA_API_VERSION
	.align		4
        /*0000*/ 	.byte	0x04, 0x37
        /*0002*/ 	.short	(.L_2609 - .L_2608)
.L_2608:
        /*0004*/ 	.word	0x00000082


	//----- nvinfo : EIATTR_KPARAM_INFO
	.align		4
.L_2609:
        /*0008*/ 	.byte	0x04, 0x17
        /*000a*/ 	.short	(.L_2611 - .L_2610)
.L_2610:
        /*000c*/ 	.word	0x00000000
        /*0010*/ 	.short	0x0006
        /*0012*/ 	.short	0x0024
        /*0014*/ 	.byte	0x00, 0xf0, 0x11, 0x00


	//----- nvinfo : EIATTR_KPARAM_INFO
	.align		4
.L_2611:
        /*0018*/ 	.byte	0x04, 0x17
        /*001a*/ 	.short	(.L_2613 - .L_2612)
.L_2612:
        /*001c*/ 	.word	0x00000000
        /*0020*/ 	.short	0x0005
        /*0022*/ 	.short	0x0020
        /*0024*/ 	.byte	0x00, 0xf0, 0x11, 0x00


	//----- nvinfo : EIATTR_KPARAM_INFO
	.align		4
.L_2613:
        /*0028*/ 	.byte	0x04, 0x17
        /*002a*/ 	.short	(.L_2615 - .L_2614)
.L_2614:
        /*002c*/ 	.word	0x00000000
        /*0030*/ 	.short	0x0004
        /*0032*/ 	.short	0x001c
        /*0034*/ 	.byte	0x00, 0xf0, 0x11, 0x00


	//----- nvinfo : EIATTR_KPARAM_INFO
	.align		4
.L_2615:
        /*0038*/ 	.byte	0x04, 0x17
        /*003a*/ 	.short	(.L_2617 - .L_2616)
.L_2616:
        /*003c*/ 	.word	0x00000000
        /*0040*/ 	.short	0x0003
        /*0042*/ 	.short	0x0018
        /*0044*/ 	.byte	0x00, 0xf0, 0x11, 0x00


	//----- nvinfo : EIATTR_KPARAM_INFO
	.align		4
.L_2617:
        /*0048*/ 	.byte	0x04, 0x17
        /*004a*/ 	.short	(.L_2619 - .L_2618)
.L_2618:
        /*004c*/ 	.word	0x00000000
        /*0050*/ 	.short	0x0002
        /*0052*/ 	.short	0x0010
        /*0054*/ 	.byte	0x00, 0xf5, 0x21, 0x00


	//----- nvinfo : EIATTR_KPARAM_INFO
	.align		4
.L_2619:
        /*0058*/ 	.byte	0x04, 0x17
        /*005a*/ 	.short	(.L_2621 - .L_2620)
.L_2620:
        /*005c*/ 	.word	0x00000000
        /*0060*/ 	.short	0x0001
        /*0062*/ 	.short	0x0008
        /*0064*/ 	.byte	0x00, 0xf5, 0x21, 0x00


	//----- nvinfo : EIATTR_KPARAM_INFO
	.align		4
.L_2621:
        /*0068*/ 	.byte	0x04, 0x17
        /*006a*/ 	.short	(.L_2623 - .L_2622)
.L_2622:
        /*006c*/ 	.word	0x00000000
        /*0070*/ 	.short	0x0000
        /*0072*/ 	.short	0x0000
        /*0074*/ 	.byte	0x00, 0xf5, 0x21, 0x00


	//----- nvinfo : EIATTR_SPARSE_MMA_MASK
	.align		4
.L_2623:
        /*0078*/ 	.byte	0x03, 0x50
        /*007a*/ 	.short	0x0000


	//----- nvinfo : EIATTR_MAXREG_COUNT
	.align		4
        /*007c*/ 	.byte	0x03, 0x1b
        /*007e*/ 	.short	0x00ff


	//----- nvinfo : EIATTR_NUM_BARRIERS
	.align		4
        /*0080*/ 	.byte	0x02, 0x4c
        /*0082*/ 	.byte	0x01
	.zero		1


	//----- nvinfo : EIATTR_MERCURY_ISA_VERSION
	.align		4
        /*0084*/ 	.byte	0x03, 0x5f
        /*0086*/ 	.short	0x0101


	//----- nvinfo : EIATTR_COOP_GROUP_MASK_REGIDS
	.align		4
        /*0088*/ 	.byte	0x04, 0x29
        /*008a*/ 	.short	(.L_2625 - .L_2624)


	//   ....[0]....
.L_2624:
        /*008c*/ 	.word	0xffffffff


	//   ....[1]....
        /*0090*/ 	.word	0xffffffff


	//   ....[2]....
        /*0094*/ 	.word	0xffffffff


	//   ....[3]....
        /*0098*/ 	.word	0xffffffff


	//   ....[4]....
        /*009c*/ 	.word	0xffffffff


	//   ....[5]....
        /*00a0*/ 	.word	0xffffffff


	//   ....[6]....
        /*00a4*/ 	.word	0xffffffff


	//   ....[7]....
        /*00a8*/ 	.word	0xffffffff


	//   ....[8]....
        /*00ac*/ 	.word	0xffffffff


	//   ....[9]....
        /*00b0*/ 	.word	0xffffffff


	//   ....[10]....
        /*00b4*/ 	.word	0xffffffff


	//   ....[11]....
        /*00b8*/ 	.word	0xffffffff


	//   ....[12]....
        /*00bc*/ 	.word	0xffffffff


	//   ....[13]....
        /*00c0*/ 	.word	0xffffffff


	//   ....[14]....
        /*00c4*/ 	.word	0xffffffff


	//   ....[15]....
        /*00c8*/ 	.word	0xffffffff


	//   ....[16]....
        /*00cc*/ 	.word	0xffffffff


	//   ....[17]....
        /*00d0*/ 	.word	0xffffffff


	//   ....[18]....
        /*00d4*/ 	.word	0xffffffff


	//   ....[19]....
        /*00d8*/ 	.word	0xffffffff


	//   ....[20]....
        /*00dc*/ 	.word	0xffffffff


	//   ....[21]....
        /*00e0*/ 	.word	0xffffffff


	//   ....[22]....
        /*00e4*/ 	.word	0xffffffff


	//   ....[23]....
        /*00e8*/ 	.word	0xffffffff


	//   ....[24]....
        /*00ec*/ 	.word	0xffffffff


	//   ....[25]....
        /*00f0*/ 	.word	0xffffffff


	//   ....[26]....
        /*00f4*/ 	.word	0xffffffff


	//   ....[27]....
        /*00f8*/ 	.word	0xffffffff


	//   ....[28]....
        /*00fc*/ 	.word	0xffffffff


	//   ....[29]....
        /*0100*/ 	.word	0xffffffff


	//----- nvinfo : EIATTR_COOP_GROUP_INSTR_OFFSETS
	.align		4
.L_2625:
        /*0104*/ 	.byte	0x04, 0x28
        /*0106*/ 	.short	(.L_2627 - .L_2626)


	//   ....[0]....
.L_2626:
        /*0108*/ 	.word	0x000011b0


	//   ....[1]....
        /*010c*/ 	.word	0x000011c0


	//   ....[2]....
        /*0110*/ 	.word	0x000011f0


	//   ....[3]....
        /*0114*/ 	.word	0x00001210


	//   ....[4]....
        /*0118*/ 	.word	0x00001270


	//   ....[5]....
        /*011c*/ 	.word	0x00001280


	//   ....[6]....
        /*0120*/ 	.word	0x000012e0


	//   ....[7]....
        /*0124*/ 	.word	0x000012f0


	//   ....[8]....
        /*0128*/ 	.word	0x00001320


	//   ....[9]....
        /*012c*/ 	.word	0x00001330


	//   ....[10]....
        /*0130*/ 	.word	0x000014a0


	//   ....[11]....
        /*0134*/ 	.word	0x000014c0


	//   ....[12]....
        /*0138*/ 	.word	0x00001530


	//   ....[13]....
        /*013c*/ 	.word	0x00001540


	//   ....[14]....
        /*0140*/ 	.word	0x00001590


	//   ....[15]....
        /*0144*/ 	.word	0x000015a0


	//   ....[16]....
        /*0148*/ 	.word	0x00001620


	//   ....[17]....
        /*014c*/ 	.word	0x00001630


	//   ....[18]....
        /*0150*/ 	.word	0x00001670


	//   ....[19]....
        /*0154*/ 	.word	0x00001680


	//   ....[20]....
        /*0158*/ 	.word	0x000017e0


	//   ....[21]....
        /*015c*/ 	.word	0x000017f0


	//   ....[22]....
        /*0160*/ 	.word	0x00001820


	//   ....[23]....
        /*0164*/ 	.word	0x00001830


	//   ....[24]....
        /*0168*/ 	.word	0x00001860


	//   ....[25]....
        /*016c*/ 	.word	0x00001870


	//   ....[26]....
        /*0170*/ 	.word	0x000018a0


	//   ....[27]....
        /*0174*/ 	.word	0x000018b0


	//   ....[28]....
        /*0178*/ 	.word	0x000018e0


	//   ....[29]....
        /*017c*/ 	.word	0x000018f0


	//----- nvinfo : EIATTR_VRC_CTA_INIT_COUNT
	.align		4
.L_2627:
        /*0180*/ 	.byte	0x02, 0x4a
	.zero		1
	.zero		1


	//----- nvinfo : EIATTR_EXIT_INSTR_OFFSETS
	.align		4
        /*0184*/ 	.byte	0x04, 0x1c
        /*0186*/ 	.short	(.L_2629 - .L_2628)


	//   ....[0]....
.L_2628:
        /*0188*/ 	.word	0x00001040


	//   ....[1]....
        /*018c*/ 	.word	0x00001900


	//   ....[2]....
        /*0190*/ 	.word	0x00001a30


	//----- nvinfo : EIATTR_CRS_STACK_SIZE
	.align		4
.L_2629:
        /*0194*/ 	.byte	0x04, 0x1e
        /*0196*/ 	.short	(.L_2631 - .L_2630)
.L_2630:
        /*0198*/ 	.word	0x00000000


	//----- nvinfo : EIATTR_CBANK_PARAM_SIZE
	.align		4
.L_2631:
        /*019c*/ 	.byte	0x03, 0x19
        /*019e*/ 	.short	0x0028


	//----- nvinfo : EIATTR_PARAM_CBANK
	.align		4
        /*01a0*/ 	.byte	0x04, 0x0a
        /*01a2*/ 	.short	(.L_2633 - .L_2632)
	.align		4
.L_2632:
        /*01a4*/ 	.word	index@(.nv.constant0.mul_mat_vec_q5_0_q8_1_cuda3)
        /*01a8*/ 	.short	0x0380
        /*01aa*/ 	.short	0x0028


	//----- nvinfo : EIATTR_SW_WAR
	.align		4
.L_2633:
        /*01ac*/ 	.byte	0x04, 0x36
        /*01ae*/ 	.short	(.L_2635 - .L_2634)
.L_2634:
        /*01b0*/ 	.word	0x00000008
.L_2635:


//--------------------- .nv.info.mul_mat_vec_q4_1_q8_1_cuda3 --------------------------
	.section	.nv.info.mul_mat_vec_q4_1_q8_1_cuda3,"",@"SHT_CUDA_INFO"
	.sectionflags	@""
	.align	4


	//----- nvinfo : EIATTR_CUDA_API_VERSION
	.align		4
        /*0000*/ 	.byte	0x04, 0x37
        /*0002*/ 	.short	(.L_2637 - .L_2636)
.L_2636:
        /*0004*/ 	.word	0x00000082


	//----- nvinfo : EIATTR_KPARAM_INFO
	.align		4
.L_2637:
        /*0008*/ 	.byte	0x04, 0x17
        /*000a*/ 	.short	(.L_2639 - .L_2638)
.L_2638:
        /*000c*/ 	.word	0x00000000
        /*0010*/ 	.short	0x0006
        /*0012*/ 	.short	0x0024
        /*0014*/ 	.byte	0x00, 0xf0, 0x11, 0x00


	//----- nvinfo : EIATTR_KPARAM_INFO
	.align		4
.L_2639:
        /*0018*/ 	.byte	0x04, 0x17
        /*001a*/ 	.short	(.L_2641 - .L_2640)
.L_2640:
        /*001c*/ 	.word	0x00000000
        /*0020*/ 	.short	0x0005
        /*0022*/ 	.short	0x0020
        /*0024*/ 	.byte	0x00, 0xf0, 0x11, 0x00


	//----- nvinfo : EIATTR_KPARAM_INFO
	.align		4
.L_2641:
        /*0028*/ 	.byte	0x04, 0x17
        /*002a*/ 	.short	(.L_2643 - .L_2642)
.L_2642:
        /*002c*/ 	.word	0x00000000
        /*0030*/ 	.short	0x0004
        /*0032*/ 	.short	0x001c
        /*0034*/ 	.byte	0x00, 0xf0, 0x11, 0x00


	//----- nvinfo : EIATTR_KPARAM_INFO
	.align		4
.L_2643:
        /*0038*/ 	.byte	0x04, 0x17
        /*003a*/ 	.short	(.L_2645 - .L_2644)
.L_2644:
        /*003c*/ 	.word	0x00000000
        /*0040*/ 	.short	0x0003
        /*0042*/ 	.short	0x0018
        /*0044*/ 	.byte	0x00, 0xf0, 0x11, 0x00


	//----- nvinfo : EIATTR_KPARAM_INFO
	.align		4
.L_2645:
        /*0048*/ 	.byte	0x04, 0x17
        /*004a*/ 	.short	(.L_2647 - .L_2646)
.L_2646:
        /*004c*/ 	.word	0x00000000
        /*0050*/ 	.short	0x0002
        /*0052*/ 	.short	0x0010
        /*0054*/ 	.byte	0x00, 0xf5, 0x21, 0x00


	//----- nvinfo : EIATTR_KPARAM_INFO
	.align		4
.L_2647:
        /*0058*/ 	.byte	0x04, 0x17
        /*005a*/ 	.short	(.L_2649 - .L_2648)
.L_2648:
        /*005c*/ 	.word	0x00000000
        /*0060*/ 	.short	0x0001
        /*0062*/ 	.short	0x0008
        /*0064*/ 	.byte	0x00, 0xf5, 0x21, 0x00


	//----- nvinfo : EIATTR_KPARAM_INFO
	.align		4
.L_2649:
        /*0068*/ 	.byte	0x04, 0x17
        /*006a*/ 	.short	(.L_2651 - .L_2650)
.L_2650:
        /*006c*/ 	.word	0x00000000
        /*0070*/ 	.short	0x0000
        /*0072*/ 	.short	0x0000
        /*0074*/ 	.byte	0x00, 0xf5, 0x21, 0x00


	//----- nvinfo : EIATTR_SPARSE_MMA_MASK
	.align		4
.L_2651:
        /*0078*/ 	.byte	0x03, 0x50
        /*007a*/ 	.short	0x0000


	//----- nvinfo : EIATTR_MAXREG_COUNT
	.align		4
        /*007c*/ 	.byte	0x03, 0x1b
        /*007e*/ 	.short	0x00ff


	//----- nvinfo : EIATTR_NUM_BARRIERS
	.align		4
        /*0080*/ 	.byte	0x02, 0x4c
        /*0082*/ 	.byte	0x01
	.zero		1


	//----- nvinfo : EIATTR_MERCURY_ISA_VERSION
	.align		4
        /*0084*/ 	.byte	0x03, 0x5f
        /*0086*/ 	.short	0x0101


	//----- nvinfo : EIATTR_COOP_GROUP_MASK_REGIDS
	.align		4
        /*0088*/ 	.byte	0x04, 0x29
        /*008a*/ 	.short	(.L_2653 - .L_2652)


	//   ....[0]....
.L_2652:
        /*008c*/ 	.word	0xffffffff


	//   ....[1]....
        /*0090*/ 	.word	0xffffffff


	//   ....[2]....
        /*0094*/ 	.word	0xffffffff


	//   ....[3]....
        /*0098*/ 	.word	0xffffffff


	//   ....[4]....
        /*009c*/ 	.word	0xffffffff


	//   ....[5]....
        /*00a0*/ 	.word	0xffffffff


	//   ....[6]....
        /*00a4*/ 	.word	0xffffffff


	//   ....[7]....
        /*00a8*/ 	.word	0xffffffff


	//   ....[8]....
        /*00ac*/ 	.word	0xffffffff


	//   ....[9]....
        /*00b0*/ 	.word	0xffffffff


	//   ....[10]....
        /*00b4*/ 	.word	0xffffffff


	//   ....[11]....
        /*00b8*/ 	.word	0xffffffff


	//   ....[12]....
        /*00bc*/ 	.word	0xffffffff


	//   ....[13]....
        /*00c0*/ 	.word	0xffffffff


	//   ....[14]....
        /*00c4*/ 	.word	0xffffffff


	//   ....[15]....
        /*00c8*/ 	.word	0xffffffff


	//   ....[16]....
        /*00cc*/ 	.word	0xffffffff


	//   ....[17]....
        /*00d0*/ 	.word	0xffffffff


	//   ....[18]....
        /*00d4*/ 	.word	0xffffffff


	//   ....[19]....
        /*00d8*/ 	.word	0xffffffff


	//   ....[20]....
        /*00dc*/ 	.word	0xffffffff


	//   ....[21]....
        /*00e0*/ 	.word	0xffffffff


	//   ....[22]....
        /*00e4*/ 	.word	0xffffffff


	//   ....[23]....
        /*00e8*/ 	.word	0xffffffff


	//   ....[24]....
        /*00ec*/ 	.word	0xffffffff


	//   ....[25]....
        /*00f0*/ 	.word	0xffffffff


	//   ....[26]....
        /*00f4*/ 	.word	0xffffffff


	//   ....[27]....
        /*00f8*/ 	.word	0xffffffff


	//   ....[28]....
        /*00fc*/ 	.word	0xffffffff


	//   ....[29]....
        /*0100*/ 	.word	0xffffffff


	//----- nvinfo : EIATTR_COOP_GROUP_INSTR_OFFSETS
	.align		4
.L_2653:
        /*0104*/ 	.byte	0x04, 0x28
        /*0106*/ 	.short	(.L_2655 - .L_2654)


	//   ....[0]....
.L_2654:
        /*0108*/ 	.word	0x00000d80


	//   ....[1]....
        /*010c*/ 	.word	0x00000da0


	//   ....[2]....
        /*0110*/ 	.word	0x00000dc0


	//   ....[3]....
        /*0114*/ 	.word	0x00000dd0


	//   ....[4]....
        /*0118*/ 	.word	0x00000e10


	//   ....[5]....
        /*011c*/ 	.word	0x00000e30


	//   ....[6]....
        /*0120*/ 	.word	0x00000e40


	//   ....[7]....
        /*0124*/ 	.word	0x00000e50


	//   ....[8]....
        /*0128*/ 	.word	0x00000e90


	//   ....[9]....
        /*012c*/ 	.word	0x00000eb0


	//   ....[10]....
        /*0130*/ 	.word	0x00000ec0


	//   ....[11]....
        /*0134*/ 	.word	0x00000ed0


	//   ....[12]....
        /*0138*/ 	.word	0x00000f10


	//   ....[13]....
        /*013c*/ 	.word	0x00000f30


	//   ....[14]....
        /*0140*/ 	.word	0x00000f50


	//   ....[15]....
        /*0144*/ 	.word	0x00000f60


	//   ....[16]....
        /*0148*/ 	.word	0x00000fa0


	//   ....[17]....
        /*014c*/ 	.word	0x00000fc0


	//   ....[18]....
        /*0150*/ 	.word	0x00000ff0


	//   ....[19]....
        /*0154*/ 	.word	0x00001000


	//   ....[20]....
        /*0158*/ 	.word	0x00001150


	//   ....[21]....
        /*015c*/ 	.word	0x00001160


	//   ....[22]....
        /*0160*/ 	.word	0x00001190


	//   ....[23]....
        /*0164*/ 	.word	0x000011a0


	//   ....[24]....
        /*0168*/ 	.word	0x000011d0


	//   ....[25]....
        /*016c*/ 	.word	0x000011e0


	//   ....[26]....
        /*0170*/ 	.word	0x00001230


	//   ....[27]....
        /*0174*/ 	.word	0x00001240


	//   ....[28]....
        /*0178*/ 	.word	0x00001280


	//   ....[29]....
        /*017c*/ 	.word	0x000012a0


	//----- nvinfo : EIATTR_VRC_CTA_INIT_COUNT
	.align		4
.L_2655:
        /*0180*/ 	.byte	0x02, 0x4a
	.zero		1
	.zero		1


	//----- nvinfo : EIATTR_EXIT_INSTR_OFFSETS
	.align		4
        /*0184*/ 	.byte	0x04, 0x1c
        /*0186*/ 	.short	(.L_2657 - .L_2656)


	//   ....[0]....
.L_2656:
        /*0188*/ 	.word	0x00000bc0


	//   ....[1]....
        /*018c*/ 	.word	0x00001310


	//   ....[2]....
        /*0190*/ 	.word	0x00001380


	//----- nvinfo : EIATTR_CRS_STACK_SIZE
	.align		4
.L_2657:
        /*0194*/ 	.byte	0x04, 0x1e
        /*0196*/ 	.short	(.L_2659 - .L_2658)
.L_2658:
        /*0198*/ 	.word	0x00000000


	//----- nvinfo : EIATTR_CBANK_PARAM_SIZE
	.align		4
.L_2659:
        /*019c*/ 	.byte	0x03, 0x19
        /*019e*/ 	.short	0x0028


	//----- nvinfo : EIATTR_PARAM_CBANK
	.align		4
        /*01a0*/ 	.byte	0x04, 0x0a
        /*01a2*/ 	.short	(.L_2661 - .L_2660)
	.align		4
.L_2660:
        /*01a4*/ 	.word	index@(.nv.constant0.mul_mat_vec_q4_1_q8_1_cuda3)
        /*01a8*/ 	.short	0x0380
        /*01aa*/ 	.short	0x0028


	//----- nvinfo : EIATTR_SW_WAR
	.align		4
.L_2661:
        /*01ac*/ 	.byte	0x04, 0x36
        /*01ae*/ 	.short	(.L_2663 - .L_2662)
.L_2662:
        /*01b0*/ 	.word	0x00000008
.L_2663:


//--------------------- .nv.info.mul_mat_vec_q4_0_q8_1_cuda3 --------------------------
	.section	.nv.info.mul_mat_vec_q4_0_q8_1_cuda3,"",@"SHT_CUDA_INFO"
	.sectionflags	@""
	.align	4


	//----- nvinfo : EIATTR_CUDA_API_VERSION
	.align		4
        /*0000*/ 	.byte	0x04, 0x37
        /*0002*/ 	.short	(.L_2665 - .L_2664)
.L_2664:
        /*0004*/ 	.word	0x00000082


	//----- nvinfo : EIATTR_KPARAM_INFO
	.align		4
.L_2665:
        /*0008*/ 	.byte	0x04, 0x17
        /*000a*/ 	.short	(.L_2667 - .L_2666)
.L_2666:
        /*000c*/ 	.word	0x00000000
        /*0010*/ 	.short	0x0006
        /*0012*/ 	.short	0x0024
        /*0014*/ 	.byte	0x00, 0xf0, 0x11, 0x00


	//----- nvinfo : EIATTR_KPARAM_INFO
	.align		4
.L_2667:
        /*0018*/ 	.byte	0x04, 0x17
        /*001a*/ 	.short	(.L_2669 - .L_2668)
.L_2668:
        /*001c*/ 	.word	0x00000000
        /*0020*/ 	.short	0x0005
        /*0022*/ 	.short	0x0020
        /*0024*/ 	.byte	0x00, 0xf0, 0x11, 0x00


	//----- nvinfo : EIATTR_KPARAM_INFO
	.align		4
.L_2669:
        /*0028*/ 	.byte	0x04, 0x17
        /*002a*/ 	.short	(.L_2671 - .L_2670)
.L_2670:
        /*002c*/ 	.word	0x00000000
        /*0030*/ 	.short	0x0004
        /*0032*/ 	.short	0x001c
        /*0034*/ 	.byte	0x00, 0xf0, 0x11, 0x00


	//----- nvinfo : EIATTR_KPARAM_INFO
	.align		4
.L_2671:
        /*0038*/ 	.byte	0x04, 0x17
        /*003a*/ 	.short	(.L_2673 - .L_2672)
.L_2672:
        /*003c*/ 	.word	0x00000000
        /*0040*/ 	.short	0x0003
        /*0042*/ 	.short	0x0018
        /*0044*/ 	.byte	0x00, 0xf0, 0x11, 0x00


	//----- nvinfo : EIATTR_KPARAM_INFO
	.align		4
.L_2673:
        /*0048*/ 	.byte	0x04, 0x17
        /*004a*/ 	.short	(.L_2675 - .L_2674)
.L_2674:
        /*004c*/ 	.word	0x00000000
        /*0050*/ 	.short	0x0002
        /*0052*/ 	.short	0x0010
        /*0054*/ 	.byte	0x00, 0xf5, 0x21, 0x00


	//----- nvinfo : EIATTR_KPARAM_INFO
	.align		4
.L_2675:
        /*0058*/ 	.byte	0x04, 0x17
        /*005a*/ 	.short	(.L_2677 - .L_2676)
.L_2676:
        /*005c*/ 	.word	0x00000000
        /*0060*/ 	.short	0x0001
        /*0062*/ 	.short	0x0008
        /*0064*/ 	.byte	0x00, 0xf5, 0x21, 0x00


	//----- nvinfo : EIATTR_KPARAM_INFO
	.align		4
.L_2677:
        /*0068*/ 	.byte	0x04, 0x17
        /*006a*/ 	.short	(.L_2679 - .L_2678)
.L_2678:
        /*006c*/ 	.word	0x00000000
        /*0070*/ 	.short	0x0000
        /*0072*/ 	.short	0x0000
        /*0074*/ 	.byte	0x00, 0xf5, 0x21, 0x00


	//----- nvinfo : EIATTR_SPARSE_MMA_MASK
	.align		4
.L_2679:
        /*0078*/ 	.byte	0x03, 0x50
        /*007a*/ 	.short	0x0000


	//----- nvinfo : EIATTR_MAXREG_COUNT
	.align		4
        /*007c*/ 	.byte	0x03, 0x1b
        /*007e*/ 	.short	0x00ff


	//----- nvinfo : EIATTR_NUM_BARRIERS
	.align		4
        /*0080*/ 	.byte	0x02, 0x4c
        /*0082*/ 	.byte	0x01
	.zero		1


	//----- nvinfo : EIATTR_MERCURY_ISA_VERSION
	.align		4
        /*0084*/ 	.byte	0x03, 0x5f
        /*0086*/ 	.short	0x0101


	//----- nvinfo : EIATTR_COOP_GROUP_MASK_REGIDS
	.align		4
        /*0088*/ 	.byte	0x04, 0x29
        /*008a*/ 	.short	(.L_2681 - .L_2680)


	//   ....[0]....
.L_2680:
        /*008c*/ 	.word	0xffffffff


	//   ....[1]....
        /*0090*/ 	.word	0xffffffff


	//   ....[2]....
        /*0094*/ 	.word	0xffffffff


	//   ....[3]....
        /*0098*/ 	.word	0xffffffff


	//   ....[4]....
        /*009c*/ 	.word	0xffffffff


	//   ....[5]....
        /*00a0*/ 	.word	0xffffffff


	//   ....[6]....
        /*00a4*/ 	.word	0xffffffff


	//   ....[7]....
        /*00a8*/ 	.word	0xffffffff


	//   ....[8]....
        /*00ac*/ 	.word	0xffffffff


	//   ....[9]....
        /*00b0*/ 	.word	0xffffffff


	//   ....[10]....
        /*00b4*/ 	.word	0xffffffff


	//   ....[11]....
        /*00b8*/ 	.word	0xffffffff


	//   ....[12]....
        /*00bc*/ 	.word	0xffffffff


	//   ....[13]....
        /*00c0*/ 	.word	0xffffffff


	//   ....[14]....
        /*00c4*/ 	.word	0xffffffff


	//   ....[15]....
        /*00c8*/ 	.word	0xffffffff


	//   ....[16]....
        /*00cc*/ 	.word	0xffffffff


	//   ....[17]....
        /*00d0*/ 	.word	0xffffffff


	//   ....[18]....
        /*00d4*/ 	.word	0xffffffff


	//   ....[19]....
        /*00d8*/ 	.word	0xffffffff


	//   ....[20]....
        /*00dc*/ 	.word	0xffffffff


	//   ....[21]....
        /*00e0*/ 	.word	0xffffffff


	//   ....[22]....
        /*00e4*/ 	.word	0xffffffff


	//   ....[23]....
        /*00e8*/ 	.word	0xffffffff


	//   ....[24]....
        /*00ec*/ 	.word	0xffffffff


	//   ....[25]....
        /*00f0*/ 	.word	0xffffffff


	//   ....[26]....
        /*00f4*/ 	.word	0xffffffff


	//   ....[27]....
        /*00f8*/ 	.word	0xffffffff


	//   ....[28]....
        /*00fc*/ 	.word	0xffffffff


	//   ....[29]....
        /*0100*/ 	.word	0xffffffff


	//----- nvinfo : EIATTR_COOP_GROUP_INSTR_OFFSETS
	.align		4
.L_2681:
        /*0104*/ 	.byte	0x04, 0x28
        /*0106*/ 	.short	(.L_2683 - .L_2682)


	//   ....[0]....
.L_2682:
        /*0108*/ 	.word	0x00000d00


	//   ....[1]....
        /*010c*/ 	.word	0x00000d20


	//   ....[2]....
        /*0110*/ 	.word	0x00000d70


	//   ....[3]....
        /*0114*/ 	.word	0x00000d80


	//   ....[4]....
        /*0118*/ 	.word	0x00000dc0


	//   ....[5]....
        /*011c*/ 	.word	0x00000dd0


	//   ....[6]....
        /*0120*/ 	.word	0x00000e20


	//   ....[7]....
        /*0124*/ 	.word	0x00000e30


	//   ....[8]....
        /*0128*/ 	.word	0x00000e80


	//   ....[9]....
        /*012c*/ 	.word	0x00000e90


	//   ....[10]....
        /*0130*/ 	.word	0x00001000


	//   ....[11]....
        /*0134*/ 	.word	0x00001020


	//   ....[12]....
        /*0138*/ 	.word	0x00001090


	//   ....[13]....
        /*013c*/ 	.word	0x000010a0


	//   ....[14]....
        /*0140*/ 	.word	0x00001100


	//   ....[15]....
        /*0144*/ 	.word	0x00001120


	//   ....[16]....
        /*0148*/ 	.word	0x00001170


	//   ....[17]....
        /*014c*/ 	.word	0x00001180


	//   ....[18]....
        /*0150*/ 	.word	0x000011c0


	//   ....[19]....
        /*0154*/ 	.word	0x000011d0


	//   ....[20]....
        /*0158*/ 	.word	0x00001340


	//   ....[21]....
        /*015c*/ 	.word	0x00001350


	//   ....[22]....
        /*0160*/ 	.word	0x00001380


	//   ....[23]....
        /*0164*/ 	.word	0x00001390


	//   ....[24]....
        /*0168*/ 	.word	0x000013c0


	//   ....[25]....
        /*016c*/ 	.word	0x000013d0


	//   ....[26]....
        /*0170*/ 	.word	0x00001400


	//   ....[27]....
        /*0174*/ 	.word	0x00001410


	//   ....[28]....
        /*0178*/ 	.word	0x00001440


	//   ....[29]....
        /*017c*/ 	.word	0x00001450


	//----- nvinfo : EIATTR_VRC_CTA_INIT_COUNT
	.align		4
.L_2683:
        /*0180*/ 	.byte	0x02, 0x4a
	.zero		1
	.zero		1


	//----- nvinfo : EIATTR_EXIT_INSTR_OFFSETS
	.align		4
        /*0184*/ 	.byte	0x04, 0x1c
        /*0186*/ 	.short	(.L_2685 - .L_2684)


	//   ....[0]....
.L_2684:
        /*0188*/ 	.word	0x00000ba0


	//   ....[1]....
        /*018c*/ 	.word	0x00001460


	//   ....[2]....
        /*0190*/ 	.word	0x00001590


	//----- nvinfo : EIATTR_CRS_STACK_SIZE
	.align		4
.L_2685:
        /*0194*/ 	.byte	0x04, 0x1e
        /*0196*/ 	.short	(.L_2687 - .L_2686)
.L_2686:
        /*0198*/ 	.word	0x00000000


	//----- nvinfo : EIATTR_CBANK_PARAM_SIZE
	.align		4
.L_2687:
        /*019c*/ 	.byte	0x03, 0x19
        /*019e*/ 	.short	0x0028


	//----- nvinfo : EIATTR_PARAM_CBANK
	.align		4
        /*01a0*/ 	.byte	0x04, 0x0a
        /*01a2*/ 	.short	(.L_2689 - .L_2688)
	.align		4
.L_2688:
        /*01a4*/ 	.word	index@(.nv.constant0.mul_mat_vec_q4_0_q8_1_cuda3)
        /*01a8*/ 	.short	0x0380
        /*01aa*/ 	.short	0x0028


	//----- nvinfo : EIATTR_SW_WAR
	.align		4
.L_2689:
        /*01ac*/ 	.byte	0x04, 0x36
        /*01ae*/ 	.short	(.L_2691 - .L_2690)
.L_2690:
        /*01b0*/ 	.word	0x00000008
.L_2691:


//--------------------- .nv.info.mul_mat_vec_q6_K_q8_1_cuda2 --------------------------
	.section	.nv.info.mul_mat_vec_q6_K_q8_1_cuda2,"",@"SHT_CUDA_INFO"
	.sectionflags	@""
	.align	4


	//----- nvinfo : EIATTR_CUDA_API_VERSION
	.align		4
        /*0000*/ 	.byte	0x04, 0x37
        /*0002*/ 	.short	(.L_2693 - .L_2692)
.L_2692:
        /*0004*/ 	.word	0x00000082


	//----- nvinfo : EIATTR_KPARAM_INFO
	.align		4
.L_2693:
        /*0008*/ 	.byte	0x04, 0x17
        /*000a*/ 	.short	(.L_2695 - .L_2694)
.L_2694:
        /*000c*/ 	.word	0x00000000
        /*0010*/ 	.short	0x0006
        /*0012*/ 	.short	0x0024
        /*0014*/ 	.byte	0x00, 0xf0, 0x11, 0x00


	//----- nvinfo : EIATTR_KPARAM_INFO
	.align		4
.L_2695:
        /*0018*/ 	.byte	0x04, 0x17
        /*001a*/ 	.short	(.L_2697 - .L_2696)
.L_2696:
        /*001c*/ 	.word	0x00000000
        /*0020*/ 	.short	0x0005
        /*0022*/ 	.short	0x0020
        /*0024*/ 	.byte	0x00, 0xf0, 0x11, 0x00


	//----- nvinfo : EIATTR_KPARAM_INFO
	.align		4
.L_2697:
        /*0028*/ 	.byte	0x04, 0x17
        /*002a*/ 	.short	(.L_2699 - .L_2698)
.L_2698:
        /*002c*/ 	.word	0x00000000
        /*0030*/ 	.short	0x0004
        /*0032*/ 	.short	0x001c
        /*0034*/ 	.byte	0x00, 0xf0, 0x11, 0x00


	//----- nvinfo : EIATTR_KPARAM_INFO
	.align		4
.L_2699:
        /*0038*/ 	.byte	0x04, 0x17
        /*003a*/ 	.short	(.L_2701 - .L_2700)
.L_2700:
        /*003c*/ 	.word	0x00000000
        /*0040*/ 	.short	0x0003
        /*0042*/ 	.short	0x0018
        /*0044*/ 	.byte	0x00, 0xf0, 0x11, 0x00


	//----- nvinfo : EIATTR_KPARAM_INFO
	.align		4
.L_2701:
        /*0048*/ 	.byte	0x04, 0x17
        /*004a*/ 	.short	(.L_2703 - .L_2702)
.L_2702:
        /*004c*/ 	.word	0x00000000
        /*0050*/ 	.short	0x0002
        /*0052*/ 	.short	0x0010
        /*0054*/ 	.byte	0x00, 0xf5, 0x21, 0x00


	//----- nvinfo : EIATTR_KPARAM_INFO
	.align		4
.L_2703:
        /*0058*/ 	.byte	0x04, 0x17
        /*005a*/ 	.short	(.L_2705 - .L_2704)
.L_2704:
        /*005c*/ 	.word	0x00000000
        /*0060*/ 	.short	0x0001
        /*0062*/ 	.short	0x0008
        /*0064*/ 	.byte	0x00, 0xf5, 0x21, 0x00


	//----- nvinfo : EIATTR_KPARAM_INFO
	.align		4
.L_2705:
        /*0068*/ 	.byte	0x04, 0x17
        /*006a*/ 	.short	(.L_2707 - .L_2706)
.L_2706:
        /*006c*/ 	.word	0x00000000
        /*0070*/ 	.short	0x0000
        /*0072*/ 	.short	0x0000
        /*0074*/ 	.byte	0x00, 0xf5, 0x21, 0x00


	//----- nvinfo : EIATTR_SPARSE_MMA_MASK
	.align		4
.L_2707:
        /*0078*/ 	.byte	0x03, 0x50
        /*007a*/ 	.short	0x0000


	//----- nvinfo : EIATTR_MAXREG_COUNT
	.align		4
        /*007c*/ 	.byte	0x03, 0x1b
        /*007e*/ 	.short	0x00ff


	//----- nvinfo : EIATTR_NUM_BARRIERS
	.align		4
        /*0080*/ 	.byte	0x02, 0x4c
        /*0082*/ 	.byte	0x01
	.zero		1


	//----- nvinfo : EIATTR_MERCURY_ISA_VERSION
	.align		4
        /*0084*/ 	.byte	0x03, 0x5f
        /*0086*/ 	.short	0x0101


	//----- nvinfo : EIATTR_COOP_GROUP_MASK_REGIDS
	.align		4
        /*0088*/ 	.byte	0x04, 0x29
        /*008a*/ 	.short	(.L_2709 - .L_2708)


	//   ....[0]....
.L_2708:
        /*008c*/ 	.word	0xffffffff


	//   ....[1]....
        /*0090*/ 	.word	0xffffffff


	//   ....[2]....
        /*0094*/ 	.word	0xffffffff


	//   ....[3]....
        /*0098*/ 	.word	0xffffffff


	//   ....[4]....
        /*009c*/ 	.word	0xffffffff


	//   ....[5]....
        /*00a0*/ 	.word	0xffffffff


	//   ....[6]....
        /*00a4*/ 	.word	0xffffffff


	//   ....[7]....
        /*00a8*/ 	.word	0xffffffff


	//   ....[8]....
        /*00ac*/ 	.word	0xffffffff


	//   ....[9]....
        /*00b0*/ 	.word	0xffffffff


	//   ....[10]....
        /*00b4*/ 	.word	0xffffffff


	//   ....[11]....
        /*00b8*/ 	.word	0xffffffff


	//   ....[12]....
        /*00bc*/ 	.word	0xffffffff


	//   ....[13]....
        /*00c0*/ 	.word	0xffffffff


	//   ....[14]....
        /*00c4*/ 	.word	0xffffffff


	//   ....[15]....
        /*00c8*/ 	.word	0xffffffff


	//   ....[16]....
        /*00cc*/ 	.word	0xffffffff


	//   ....[17]....
        /*00d0*/ 	.word	0xffffffff


	//   ....[18]....
        /*00d4*/ 	.word	0xffffffff


	//   ....[19]....
        /*00d8*/ 	.word	0xffffffff


	//----- nvinfo : EIATTR_COOP_GROUP_INSTR_OFFSETS
	.align		4
.L_2709:
        /*00dc*/ 	.byte	0x04, 0x28
        /*00de*/ 	.short	(.L_2711 - .L_2710)


	//   ....[0]....
.L_2710:
        /*00e0*/ 	.word	0x00000f20


	//   ....[1]....
        /*00e4*/ 	.word	0x00000f40


	//   ....[2]....
        /*00e8*/ 	.word	0x00000fa0


	//   ....[3]....
        /*00ec*/ 	.word	0x00000fb0


	//   ....[4]....
        /*00f0*/ 	.word	0x00000fe0


	//   ....[5]....
        /*00f4*/ 	.word	0x00000ff0


	//   ....[6]....
        /*00f8*/ 	.word	0x00001030


	//   ....[7]....
        /*00fc*/ 	.word	0x00001040


	//   ....[8]....
        /*0100*/ 	.word	0x000010b0


	//   ....[9]....
        /*0104*/ 	.word	0x000010c0


	//   ....[10]....
        /*0108*/ 	.word	0x000011c0


	//   ....[11]....
        /*010c*/ 	.word	0x000011d0


	//   ....[12]....
        /*0110*/ 	.word	0x00001200


	//   ....[13]....
        /*0114*/ 	.word	0x00001210


	//   ....[14]....
        /*0118*/ 	.word	0x00001240


	//   ....[15]....
        /*011c*/ 	.word	0x00001250


	//   ....[16]....
        /*0120*/ 	.word	0x00001280


	//   ....[17]....
        /*0124*/ 	.word	0x00001290


	//   ....[18]....
        /*0128*/ 	.word	0x000012c0


	//   ....[19]....
        /*012c*/ 	.word	0x000012d0


	//----- nvinfo : EIATTR_VRC_CTA_INIT_COUNT
	.align		4
.L_2711:
        /*0130*/ 	.byte	0x02, 0x4a
	.zero		1
	.zero		1


	//----- nvinfo : EIATTR_EXIT_INSTR_OFFSETS
	.align		4
        /*0134*/ 	.byte	0x04, 0x1c
        /*0136*/ 	.short	(.L_2713 - .L_2712)


	//   ....[0]....
.L_2712:
        /*0138*/ 	.word	0x00000da0


	//   ....[1]....
        /*013c*/ 	.word	0x000012e0


	//   ....[2]....
        /*0140*/ 	.word	0x000013d0


	//----- nvinfo : EIATTR_CRS_STACK_SIZE
	.align		4
.L_2713:
        /*0144*/ 	.byte	0x04, 0x1e
        /*0146*/ 	.short	(.L_2715 - .L_2714)
.L_2714:
        /*0148*/ 	.word	0x00000000


	//----- nvinfo : EIATTR_CBANK_PARAM_SIZE
	.align		4
.L_2715:
        /*014c*/ 	.byte	0x03, 0x19
        /*014e*/ 	.short	0x0028


	//----- nvinfo : EIATTR_PARAM_CBANK
	.align		4
        /*0150*/ 	.byte	0x04, 0x0a
        /*0152*/ 	.short	(.L_2717 - .L_2716)
	.align		4
.L_2716:
        /*0154*/ 	.word	index@(.nv.constant0.mul_mat_vec_q6_K_q8_1_cuda2)
        /*0158*/ 	.short	0x0380
        /*015a*/ 	.short	0x0028


	//----- nvinfo : EIATTR_SW_WAR
	.align		4
.L_2717:
        /*015c*/ 	.byte	0x04, 0x36
        /*015e*/ 	.short	(.L_2719 - .L_2718)
.L_2718:
        /*0160*/ 	.word	0x00000008
.L_2719:


//--------------------- .nv.info.mul_mat_vec_q5_K_q8_1_cuda2 --------------------------
	.section	.nv.info.mul_mat_vec_q5_K_q8_1_cuda2,"",@"SHT_CUDA_INFO"
	.sectionflags	@""
	.align	4


	//----- nvinfo : EIATTR_CUDA_API_VERSION
	.align		4
        /*0000*/ 	.byte	0x04, 0x37
        /*0002*/ 	.short	(.L_2721 - .L_2720)
.L_2720:
        /*0004*/ 	.word	0x00000082


	//----- nvinfo : EIATTR_KPARAM_INFO
	.align		4
.L_2721:
        /*0008*/ 	.byte	0x04, 0x17
        /*000a*/ 	.short	(.L_2723 - .L_2722)
.L_2722:
        /*000c*/ 	.word	0x00000000
        /*0010*/ 	.short	0x0006
        /*0012*/ 	.short	0x0024
        /*0014*/ 	.byte	0x00, 0xf0, 0x11, 0x00


	//----- nvinfo : EIATTR_KPARAM_INFO
	.align		4
.L_2723:
        /*0018*/ 	.byte	0x04, 0x17
        /*001a*/ 	.short	(.L_2725 - .L_2724)
.L_2724:
        /*001c*/ 	.word	0x00000000
        /*0020*/ 	.short	0x0005
        /*0022*/ 	.short	0x0020
        /*0024*/ 	.byte	0x00, 0xf0, 0x11, 0x00


	//----- nvinfo : EIATTR_KPARAM_INFO
	.align		4
.L_2725:
        /*0028*/ 	.byte	0x04, 0x17
        /*002a*/ 	.short	(.L_2727 - .L_2726)
.L_2726:
        /*002c*/ 	.word	0x00000000
        /*0030*/ 	.short	0x0004
        /*0032*/ 	.short	0x001c
        /*0034*/ 	.byte	0x00, 0xf0, 0x11, 0x00


	//----- nvinfo : EIATTR_KPARAM_INFO
	.align		4
.L_2727:
        /*0038*/ 	.byte	0x04, 0x17
        /*003a*/ 	.short	(.L_2729 - .L_2728)
.L_2728:
        /*003c*/ 	.word	0x00000000
        /*0040*/ 	.short	0x0003
        /*0042*/ 	.short	0x0018
        /*0044*/ 	.byte	0x00, 0xf0, 0x11, 0x00


	//----- nvinfo : EIATTR_KPARAM_INFO
	.align		4
.L_2729:
        /*0048*/ 	.byte	0x04, 0x17
        /*004a*/ 	.short	(.L_2731 - .L_2730)
.L_2730:
        /*004c*/ 	.word	0x00000000
        /*0050*/ 	.short	0x0002
        /*0052*/ 	.short	0x0010
        /*0054*/ 	.byte	0x00, 0xf5, 0x21, 0x00


	//----- nvinfo : EIATTR_KPARAM_INFO
	.align		4
.L_2731:
        /*0058*/ 	.byte	0x04, 0x17
        /*005a*/ 	.short	(.L_2733 - .L_2732)
.L_2732:
        /*005c*/ 	.word	0x00000000
        /*0060*/ 	.short	0x0001
        /*0062*/ 	.short	0x0008
        /*0064*/ 	.byte	0x00, 0xf5, 0x21, 0x00


	//----- nvinfo : EIATTR_KPARAM_INFO
	.align		4
.L_2733:
        /*0068*/ 	.byte	0x04, 0x17
        /*006a*/ 	.short	(.L_2735 - .L_2734)
.L_2734:
        /*006c*/ 	.word	0x00000000
        /*0070*/ 	.short	0x0000
        /*0072*/ 	.short	0x0000
        /*0074*/ 	.byte	0x00, 0xf5, 0x21, 0x00


	//----- nvinfo : EIATTR_SPARSE_MMA_MASK
	.align		4
.L_2735:
        /*0078*/ 	.byte	0x03, 0x50
        /*007a*/ 	.short	0x0000


	//----- nvinfo : EIATTR_MAXREG_COUNT
	.align		4
        /*007c*/ 	.byte	0x03, 0x1b
        /*007e*/ 	.short	0x00ff


	//----- nvinfo : EIATTR_NUM_BARRIERS
	.align		4
        /*0080*/ 	.byte	0x02, 0x4c
        /*0082*/ 	.byte	0x01
	.zero		1


	//----- nvinfo : EIATTR_MERCURY_ISA_VERSION
	.align		4
        /*0084*/ 	.byte	0x03, 0x5f
        /*0086*/ 	.short	0x0101


	//----- nvinfo : EIATTR_COOP_GROUP_MASK_REGIDS
	.align		4
        /*0088*/ 	.byte	0x04, 0x29
        /*008a*/ 	.short	(.L_2737 - .L_2736)


	//   ....[0]....
.L_2736:
        /*008c*/ 	.word	0xffffffff


	//   ....[1]....
        /*0090*/ 	.word	0xffffffff


	//   ....[2]....
        /*0094*/ 	.word	0xffffffff


	//   ....[3]....
        /*0098*/ 	.word	0xffffffff


	//   ....[4]....
        /*009c*/ 	.word	0xffffffff


	//   ....[5]....
        /*00a0*/ 	.word	0xffffffff


	//   ....[6]....
        /*00a4*/ 	.word	0xffffffff


	//   ....[7]....
        /*00a8*/ 	.word	0xffffffff


	//   ....[8]....
        /*00ac*/ 	.word	0xffffffff


	//   ....[9]....
        /*00b0*/ 	.word	0xffffffff


	//   ....[10]....
        /*00b4*/ 	.word	0xffffffff


	//   ....[11]....
        /*00b8*/ 	.word	0xffffffff


	//   ....[12]....
        /*00bc*/ 	.word	0xffffffff


	//   ....[13]....
        /*00c0*/ 	.word	0xffffffff


	//   ....[14]....
        /*00c4*/ 	.word	0xffffffff


	//   ....[15]....
        /*00c8*/ 	.word	0xffffffff


	//   ....[16]....
        /*00cc*/ 	.word	0xffffffff


	//   ....[17]....
        /*00d0*/ 	.word	0xffffffff


	//   ....[18]....
        /*00d4*/ 	.word	0xffffffff


	//   ....[19]....
        /*00d8*/ 	.word	0xffffffff


	//----- nvinfo : EIATTR_COOP_GROUP_INSTR_OFFSETS
	.align		4
.L_2737:
        /*00dc*/ 	.byte	0x04, 0x28
        /*00de*/ 	.short	(.L_2739 - .L_2738)


	//   ....[0]....
.L_2738:
        /*00e0*/ 	.word	0x00001710


	//   ....[1]....
        /*00e4*/ 	.word	0x00001720


	//   ....[2]....
        /*00e8*/ 	.word	0x00001750


	//   ....[3]....
        /*00ec*/ 	.word	0x00001760


	//   ....[4]....
        /*00f0*/ 	.word	0x00001790


	//   ....[5]....
        /*00f4*/ 	.word	0x000017a0


	//   ....[6]....
        /*00f8*/ 	.word	0x000017f0


	//   ....[7]....
        /*00fc*/ 	.word	0x00001800


	//   ....[8]....
        /*0100*/ 	.word	0x00001850


	//   ....[9]....
        /*0104*/ 	.word	0x00001860


	//   ....[10]....
        /*0108*/ 	.word	0x00001930


	//   ....[11]....
        /*010c*/ 	.word	0x00001950


	//   ....[12]....
        /*0110*/ 	.word	0x00001970


	//   ....[13]....
        /*0114*/ 	.word	0x00001990


	//   ....[14]....
        /*0118*/ 	.word	0x000019b0


	//   ....[15]....
        /*011c*/ 	.word	0x000019d0


	//   ....[16]....
        /*0120*/ 	.word	0x00001a00


	//   ....[17]....
        /*0124*/ 	.word	0x00001a20


	//   ....[18]....
        /*0128*/ 	.word	0x00001a40


	//   ....[19]....
        /*012c*/ 	.word	0x00001a70


	//----- nvinfo : EIATTR_VRC_CTA_INIT_COUNT
	.align		4
.L_2739:
        /*0130*/ 	.byte	0x02, 0x4a
	.zero		1
	.zero		1


	//----- nvinfo : EIATTR_EXIT_INSTR_OFFSETS
	.align		4
        /*0134*/ 	.byte	0x04, 0x1c
        /*0136*/ 	.short	(.L_2741 - .L_2740)


	//   ....[0]....
.L_2740:
        /*0138*/ 	.word	0x000015e0


	//   ....[1]....
        /*013c*/ 	.word	0x00001ad0


	//   ....[2]....
        /*0140*/ 	.word	0x00001b40


	//----- nvinfo : EIATTR_CRS_STACK_SIZE
	.align		4
.L_2741:
        /*0144*/ 	.byte	0x04, 0x1e
        /*0146*/ 	.short	(.L_2743 - .L_2742)
.L_2742:
        /*0148*/ 	.word	0x00000000


	//----- nvinfo : EIATTR_CBANK_PARAM_SIZE
	.align		4
.L_2743:
        /*014c*/ 	.byte	0x03, 0x19
        /*014e*/ 	.short	0x0028


	//----- nvinfo : EIATTR_PARAM_CBANK
	.align		4
        /*0150*/ 	.byte	0x04, 0x0a
        /*0152*/ 	.short	(.L_2745 - .L_2744)
	.align		4
.L_2744:
        /*0154*/ 	.word	index@(.nv.constant0.mul_mat_vec_q5_K_q8_1_cuda2)
        /*0158*/ 	.short	0x0380
        /*015a*/ 	.short	0x0028


	//----- nvinfo : EIATTR_SW_WAR
	.align		4
.L_2745:
        /*015c*/ 	.byte	0x04, 0x36
        /*015e*/ 	.short	(.L_2747 - .L_2746)
.L_2746:
        /*0160*/ 	.word	0x00000008
.L_2747:


//--------------------- .nv.info.mul_mat_vec_q4_K_q8_1_cuda2 --------------------------
	.section	.nv.info.mul_mat_vec_q4_K_q8_1_cuda2,"",@"SHT_CUDA_INFO"
	.sectionflags	@""
	.align	4


	//----- nvinfo : EIATTR_CUDA_API_VERSION
	.align		4
        /*0000*/ 	.byte	0x04, 0x37
        /*0002*/ 	.short	(.L_2749 - .L_2748)
.L_2748:
        /*0004*/ 	.word	0x00000082


	//----- nvinfo : EIATTR_KPARAM_INFO
	.align		4
.L_2749:
        /*0008*/ 	.byte	0x04, 0x17
        /*000a*/ 	.short	(.L_2751 - .L_2750)
.L_2750:
        /*000c*/ 	.word	0x00000000
        /*0010*/ 	.short	0x0006
        /*0012*/ 	.short	0x0024
        /*0014*/ 	.byte	0x00, 0xf0, 0x11, 0x00


	//----- nvinfo : EIATTR_KPARAM_INFO
	.align		4
.L_2751:
        /*0018*/ 	.byte	0x04, 0x17
        /*001a*/ 	.short	(.L_2753 - .L_2752)
.L_2752:
        /*001c*/ 	.word	0x00000000
        /*0020*/ 	.short	0x0005
        /*0022*/ 	.short	0x0020
        /*0024*/ 	.byte	0x00, 0xf0, 0x11, 0x00


	//----- nvinfo : EIATTR_KPARAM_INFO
	.align		4
.L_2753:
        /*0028*/ 	.byte	0x04, 0x17
        /*002a*/ 	.short	(.L_2755 - .L_2754)
.L_2754:
        /*002c*/ 	.word	0x00000000
        /*0030*/ 	.short	0x0004
        /*0032*/ 	.short	0x001c
        /*0034*/ 	.byte	0x00, 0xf0, 0x11, 0x00


	//----- nvinfo : EIATTR_KPARAM_INFO
	.align		4
.L_2755:
        /*0038*/ 	.byte	0x04, 0x17
        /*003a*/ 	.short	(.L_2757 - .L_2756)
.L_2756:
        /*003c*/ 	.word	0x00000000
        /*0040*/ 	.short	0x0003
        /*0042*/ 	.short	0x0018
        /*0044*/ 	.byte	0x00, 0xf0, 0x11, 0x00


	//----- nvinfo : EIATTR_KPARAM_INFO
	.align		4
.L_2757:
        /*0048*/ 	.byte	0x04, 0x17
        /*004a*/ 	.short	(.L_2759 - .L_2758)
.L_2758:
        /*004c*/ 	.word	0x00000000
        /*0050*/ 	.short	0x0002
        /*0052*/ 	.short	0x0010
        /*0054*/ 	.byte	0x00, 0xf5, 0x21, 0x00


	//----- nvinfo : EIATTR_KPARAM_INFO
	.align		4
.L_2759:
        /*0058*/ 	.byte	0x04, 0x17
        /*005a*/ 	.short	(.L_2761 - .L_2760)
.L_2760:
        /*005c*/ 	.word	0x00000000
        /*0060*/ 	.short	0x0001
        /*0062*/ 	.short	0x0008
        /*0064*/ 	.byte	0x00, 0xf5, 0x21, 0x00


	//----- nvinfo : EIATTR_KPARAM_INFO
	.align		4
.L_2761:
        /*0068*/ 	.byte	0x04, 0x17
        /*006a*/ 	.short	(.L_2763 - .L_2762)
.L_2762:
        /*006c*/ 	.word	0x00000000
        /*0070*/ 	.short	0x0000
        /*0072*/ 	.short	0x0000
        /*0074*/ 	.byte	0x00, 0xf5, 0x21, 0x00


	//----- nvinfo : EIATTR_SPARSE_MMA_MASK
	.align		4
.L_2763:
        /*0078*/ 	.byte	0x03, 0x50
        /*007a*/ 	.short	0x0000


	//----- nvinfo : EIATTR_MAXREG_COUNT
	.align		4
        /*007c*/ 	.byte	0x03, 0x1b
        /*007e*/ 	.short	0x00ff


	//----- nvinfo : EIATTR_NUM_BARRIERS
	.align		4
        /*0080*/ 	.byte	0x02, 0x4c
        /*0082*/ 	.byte	0x01
	.zero		1


	//----- nvinfo : EIATTR_MERCURY_ISA_VERSION
	.align		4
        /*0084*/ 	.byte	0x03, 0x5f
        /*0086*/ 	.short	0x0101


	//----- nvinfo : EIATTR_COOP_GROUP_MASK_REGIDS
	.align		4
        /*0088*/ 	.byte	0x04, 0x29
        /*008a*/ 	.short	(.L_2765 - .L_2764)


	//   ....[0]....
.L_2764:
        /*008c*/ 	.word	0xffffffff


	//   ....[1]....
        /*0090*/ 	.word	0xffffffff


	//   ....[2]....
        /*0094*/ 	.word	0xffffffff


	//   ....[3]....
        /*0098*/ 	.word	0xffffffff


	//   ....[4]....
        /*009c*/ 	.word	0xffffffff


	//   ....[5]....
        /*00a0*/ 	.word	0xffffffff


	//   ....[6]....
        /*00a4*/ 	.word	0xffffffff


	//   ....[7]....
        /*00a8*/ 	.word	0xffffffff


	//   ....[8]....
        /*00ac*/ 	.word	0xffffffff


	//   ....[9]....
        /*00b0*/ 	.word	0xffffffff


	//   ....[10]....
        /*00b4*/ 	.word	0xffffffff


	//   ....[11]....
        /*00b8*/ 	.word	0xffffffff


	//   ....[12]....
        /*00bc*/ 	.word	0xffffffff


	//   ....[13]....
        /*00c0*/ 	.word	0xffffffff


	//   ....[14]....
        /*00c4*/ 	.word	0xffffffff


	//   ....[15]....
        /*00c8*/ 	.word	0xffffffff


	//   ....[16]....
        /*00cc*/ 	.word	0xffffffff


	//   ....[17]....
        /*00d0*/ 	.word	0xffffffff


	//   ....[18]....
        /*00d4*/ 	.word	0xffffffff


	//   ....[19]....
        /*00d8*/ 	.word	0xffffffff


	//----- nvinfo : EIATTR_COOP_GROUP_INSTR_OFFSETS
	.align		4
.L_2765:
        /*00dc*/ 	.byte	0x04, 0x28
        /*00de*/ 	.short	(.L_2767 - .L_2766)


	//   ....[0]....
.L_2766:
        /*00e0*/ 	.word	0x00001540


	//   ....[1]....
        /*00e4*/ 	.word	0x00001560


	//   ....[2]....
        /*00e8*/ 	.word	0x000015d0


	//   ....[3]....
        /*00ec*/ 	.word	0x000015e0


	//   ....[4]....
        /*00f0*/ 	.word	0x00001620


	//   ....[5]....
        /*00f4*/ 	.word	0x00001630


	//   ....[6]....
        /*00f8*/ 	.word	0x00001660


	//   ....[7]....
        /*00fc*/ 	.word	0x00001670


	//   ....[8]....
        /*0100*/ 	.word	0x000016b0


	//   ....[9]....
        /*0104*/ 	.word	0x000016d0


	//   ....[10]....
        /*0108*/ 	.word	0x000017e0


	//   ....[11]....
        /*010c*/ 	.word	0x000017f0


	//   ....[12]....
        /*0110*/ 	.word	0x00001820


	//   ....[13]....
        /*0114*/ 	.word	0x00001830


	//   ....[14]....
        /*0118*/ 	.word	0x00001860


	//   ....[15]....
        /*011c*/ 	.word	0x00001870


	//   ....[16]....
        /*0120*/ 	.word	0x000018a0


	//   ....[17]....
        /*0124*/ 	.word	0x000018b0


	//   ....[18]....
        /*0128*/ 	.word	0x000018e0


	//   ....[19]....
        /*012c*/ 	.word	0x000018f0


	//----- nvinfo : EIATTR_VRC_CTA_INIT_COUNT
	.align		4
.L_2767:
        /*0130*/ 	.byte	0x02, 0x4a
	.zero		1
	.zero		1


	//----- nvinfo : EIATTR_EXIT_INSTR_OFFSETS
	.align		4
        /*0134*/ 	.byte	0x04, 0x1c
        /*0136*/ 	.short	(.L_2769 - .L_2768)


	//   ....[0]....
.L_2768:
        /*0138*/ 	.word	0x000013c0


	//   ....[1]....
        /*013c*/ 	.word	0x00001900


	//   ....[2]....
        /*0140*/ 	.word	0x00001a00


	//----- nvinfo : EIATTR_CRS_STACK_SIZE
	.align		4
.L_2769:
        /*0144*/ 	.byte	0x04, 0x1e
        /*0146*/ 	.short	(.L_2771 - .L_2770)
.L_2770:
        /*0148*/ 	.word	0x00000000


	//----- nvinfo : EIATTR_CBANK_PARAM_SIZE
	.align		4
.L_2771:
        /*014c*/ 	.byte	0x03, 0x19
        /*014e*/ 	.short	0x0028


	//----- nvinfo : EIATTR_PARAM_CBANK
	.align		4
        /*0150*/ 	.byte	0x04, 0x0a
        /*0152*/ 	.short	(.L_2773 - .L_2772)
	.align		4
.L_2772:
        /*0154*/ 	.word	index@(.nv.constant0.mul_mat_vec_q4_K_q8_1_cuda2)
        /*0158*/ 	.short	0x0380
        /*015a*/ 	.short	0x0028


	//----- nvinfo : EIATTR_SW_WAR
	.align		4
.L_2773:
        /*015c*/ 	.byte	0x04, 0x36
        /*015e*/ 	.short	(.L_2775 - .L_2774)
.L_2774:
        /*0160*/ 	.word	0x00000008
.L_2775:


//--------------------- .nv.info.mul_mat_vec_q3_K_q8_1_cuda2 --------------------------
	.section	.nv.info.mul_mat_vec_q3_K_q8_1_cuda2,"",@"SHT_CUDA_INFO"
	.sectionflags	@""
	.align	4


	//----- nvinfo : EIATTR_CUDA_API_VERSION
	.align		4
        /*0000*/ 	.byte	0x04, 0x37
        /*0002*/ 	.short	(.L_2777 - .L_2776)
.L_2776:
        /*0004*/ 	.word	0x00000082


	//----- nvinfo : EIATTR_KPARAM_INFO
	.align		4
.L_2777:
        /*0008*/ 	.byte	0x04, 0x17
        /*000a*/ 	.short	(.L_2779 - .L_2778)
.L_2778:
        /*000c*/ 	.word	0x00000000
        /*0010*/ 	.short	0x0006
        /*0012*/ 	.short	0x0024
        /*0014*/ 	.byte	0x00, 0xf0, 0x11, 0x00


	//----- nvinfo : EIATTR_KPARAM_INFO
	.align		4
.L_2779:
        /*0018*/ 	.byte	0x04, 0x17
        /*001a*/ 	.short	(.L_2781 - .L_2780)
.L_2780:
        /*001c*/ 	.word	0x00000000
        /*0020*/ 	.short	0x0005
        /*0022*/ 	.short	0x0020
        /*0024*/ 	.byte	0x00, 0xf0, 0x11, 0x00


	//----- nvinfo : EIATTR_KPARAM_INFO
	.align		4
.L_2781:
        /*0028*/ 	.byte	0x04, 0x17
        /*002a*/ 	.short	(.L_2783 - .L_2782)
.L_2782:
        /*002c*/ 	.word	0x00000000
        /*0030*/ 	.short	0x0004
        /*0032*/ 	.short	0x001c
        /*0034*/ 	.byte	0x00, 0xf0, 0x11, 0x00


	//----- nvinfo : EIATTR_KPARAM_INFO
	.align		4
.L_2783:
        /*0038*/ 	.byte	0x04, 0x17
        /*003a*/ 	.short	(.L_2785 - .L_2784)
.L_2784:
        /*003c*/ 	.word	0x00000000
        /*0040*/ 	.short	0x0003
        /*0042*/ 	.short	0x0018
        /*0044*/ 	.byte	0x00, 0xf0, 0x11, 0x00


	//----- nvinfo : EIATTR_KPARAM_INFO
	.align		4
.L_2785:
        /*0048*/ 	.byte	0x04, 0x17
        /*004a*/ 	.short	(.L_2787 - .L_2786)
.L_2786:
        /*004c*/ 	.word	0x00000000
        /*0050*/ 	.short	0x0002
        /*0052*/ 	.short	0x0010
        /*0054*/ 	.byte	0x00, 0xf5, 0x21, 0x00


	//----- nvinfo : EIATTR_KPARAM_INFO
	.align		4
.L_2787:
        /*0058*/ 	.byte	0x04, 0x17
        /*005a*/ 	.short	(.L_2789 - .L_2788)
.L_2788:
        /*005c*/ 	.word	0x00000000
        /*0060*/ 	.short	0x0001
        /*0062*/ 	.short	0x0008
        /*0064*/ 	.byte	0x00, 0xf5, 0x21, 0x00


	//----- nvinfo : EIATTR_KPARAM_INFO
	.align		4
.L_2789:
        /*0068*/ 	.byte	0x04, 0x17
        /*006a*/ 	.short	(.L_2791 - .L_2790)
.L_2790:
        /*006c*/ 	.word	0x00000000
        /*0070*/ 	.short	0x0000
        /*0072*/ 	.short	0x0000
        /*0074*/ 	.byte	0x00, 0xf5, 0x21, 0x00


	//----- nvinfo : EIATTR_SPARSE_MMA_MASK
	.align		4
.L_2791:
        /*0078*/ 	.byte	0x03, 0x50
        /*007a*/ 	.short	0x0000


	//----- nvinfo : EIATTR_MAXREG_COUNT
	.align		4
        /*007c*/ 	.byte	0x03, 0x1b
        /*007e*/ 	.short	0x00ff


	//----- nvinfo : EIATTR_NUM_BARRIERS
	.align		4
        /*0080*/ 	.byte	0x02, 0x4c
        /*0082*/ 	.byte	0x01
	.zero		1


	//----- nvinfo : EIATTR_MERCURY_ISA_VERSION
	.align		4
        /*0084*/ 	.byte	0x03, 0x5f
        /*0086*/ 	.short	0x0101


	//----- nvinfo : EIATTR_COOP_GROUP_MASK_REGIDS
	.align		4
        /*0088*/ 	.byte	0x04, 0x29
        /*008a*/ 	.short	(.L_2793 - .L_2792)


	//   ....[0]....
.L_2792:
        /*008c*/ 	.word	0xffffffff


	//   ....[1]....
        /*0090*/ 	.word	0xffffffff


	//   ....[2]....
        /*0094*/ 	.word	0xffffffff


	//   ....[3]....
        /*0098*/ 	.word	0xffffffff


	//   ....[4]....
        /*009c*/ 	.word	0xffffffff


	//   ....[5]....
        /*00a0*/ 	.word	0xffffffff


	//   ....[6]....
        /*00a4*/ 	.word	0xffffffff


	//   ....[7]....
        /*00a8*/ 	.word	0xffffffff


	//   ....[8]....
        /*00ac*/ 	.word	0xffffffff


	//   ....[9]....
        /*00b0*/ 	.word	0xffffffff


	//   ....[10]....
        /*00b4*/ 	.word	0xffffffff


	//   ....[11]....
        /*00b8*/ 	.word	0xffffffff


	//   ....[12]....
        /*00bc*/ 	.word	0xffffffff


	//   ....[13]....
        /*00c0*/ 	.word	0xffffffff


	//   ....[14]....
        /*00c4*/ 	.word	0xffffffff


	//   ....[15]....
        /*00c8*/ 	.word	0xffffffff


	//   ....[16]....
        /*00cc*/ 	.word	0xffffffff


	//   ....[17]....
        /*00d0*/ 	.word	0xffffffff


	//   ....[18]....
        /*00d4*/ 	.word	0xffffffff


	//   ....[19]....
        /*00d8*/ 	.word	0xffffffff


	//----- nvinfo : EIATTR_COOP_GROUP_INSTR_OFFSETS
	.align		4
.L_2793:
        /*00dc*/ 	.byte	0x04, 0x28
        /*00de*/ 	.short	(.L_2795 - .L_2794)


	//   ....[0]....
.L_2794:
        /*00e0*/ 	.word	0x00001800


	//   ....[1]....
        /*00e4*/ 	.word	0x00001810


	//   ....[2]....
        /*00e8*/ 	.word	0x00001840


	//   ....[3]....
        /*00ec*/ 	.word	0x00001850


	//   ....[4]....
        /*00f0*/ 	.word	0x00001880


	//   ....[5]....
        /*00f4*/ 	.word	0x00001890


	//   ....[6]....
        /*00f8*/ 	.word	0x000018f0


	//   ....[7]....
        /*00fc*/ 	.word	0x00001900


	//   ....[8]....
        /*0100*/ 	.word	0x00001950


	//   ....[9]....
        /*0104*/ 	.word	0x00001960


	//   ....[10]....
        /*0108*/ 	.word	0x00001a30


	//   ....[11]....
        /*010c*/ 	.word	0x00001a50


	//   ....[12]....
        /*0110*/ 	.word	0x00001a70


	//   ....[13]....
        /*0114*/ 	.word	0x00001a90


	//   ....[14]....
        /*0118*/ 	.word	0x00001ab0


	//   ....[15]....
        /*011c*/ 	.word	0x00001ad0


	//   ....[16]....
        /*0120*/ 	.word	0x00001af0


	//   ....[17]....
        /*0124*/ 	.word	0x00001b10


	//   ....[18]....
        /*0128*/ 	.word	0x00001b30


	//   ....[19]....
        /*012c*/ 	.word	0x00001b60


	//----- nvinfo : EIATTR_VRC_CTA_INIT_COUNT
	.align		4
.L_2795:
        /*0130*/ 	.byte	0x02, 0x4a
	.zero		1
	.zero		1


	//----- nvinfo : EIATTR_EXIT_INSTR_OFFSETS
	.align		4
        /*0134*/ 	.byte	0x04, 0x1c
        /*0136*/ 	.short	(.L_2797 - .L_2796)


	//   ....[0]....
.L_2796:
        /*0138*/ 	.word	0x000016e0


	//   ....[1]....
        /*013c*/ 	.word	0x00001bc0


	//   ....[2]....
        /*0140*/ 	.word	0x00001c30


	//----- nvinfo : EIATTR_CRS_STACK_SIZE
	.align		4
.L_2797:
        /*0144*/ 	.byte	0x04, 0x1e
        /*0146*/ 	.short	(.L_2799 - .L_2798)
.L_2798:
        /*0148*/ 	.word	0x00000000


	//----- nvinfo : EIATTR_CBANK_PARAM_SIZE
	.align		4
.L_2799:
        /*014c*/ 	.byte	0x03, 0x19
        /*014e*/ 	.short	0x0028


	//----- nvinfo : EIATTR_PARAM_CBANK
	.align		4
        /*0150*/ 	.byte	0x04, 0x0a
        /*0152*/ 	.short	(.L_2801 - .L_2800)
	.align		4
.L_2800:
        /*0154*/ 	.word	index@(.nv.constant0.mul_mat_vec_q3_K_q8_1_cuda2)
        /*0158*/ 	.short	0x0380
        /*015a*/ 	.short	0x0028


	//----- nvinfo : EIATTR_SW_WAR
	.align		4
.L_2801:
        /*015c*/ 	.byte	0x04, 0x36
        /*015e*/ 	.short	(.L_2803 - .L_2802)
.L_2802:
        /*0160*/ 	.word	0x00000008
.L_2803:


//--------------------- .nv.info.mul_mat_vec_q2_K_q8_1_cuda2 --------------------------
	.section	.nv.info.mul_mat_vec_q2_K_q8_1_cuda2,"",@"SHT_CUDA_INFO"
	.sectionflags	@""
	.align	4


	//----- nvinfo : EIATTR_CUDA_API_VERSION
	.align		4
        /*0000*/ 	.byte	0x04, 0x37
        /*0002*/ 	.short	(.L_2805 - .L_2804)
.L_2804:
        /*0004*/ 	.word	0x00000082


	//----- nvinfo : EIATTR_KPARAM_INFO
	.align		4
.L_2805:
        /*0008*/ 	.byte	0x04, 0x17
        /*000a*/ 	.short	(.L_2807 - .L_2806)
.L_2806:
        /*000c*/ 	.word	0x00000000
        /*0010*/ 	.short	0x0006
        /*0012*/ 	.short	0x0024
        /*0014*/ 	.byte	0x00, 0xf0, 0x11, 0x00


	//----- nvinfo : EIATTR_KPARAM_INFO
	.align		4
.L_2807:
        /*0018*/ 	.byte	0x04, 0x17
        /*001a*/ 	.short	(.L_2809 - .L_2808)
.L_2808:
        /*001c*/ 	.word	0x00000000
        /*0020*/ 	.short	0x0005
        /*0022*/ 	.short	0x0020
        /*0024*/ 	.byte	0x00, 0xf0, 0x11, 0x00


	//----- nvinfo : EIATTR_KPARAM_INFO
	.align		4
.L_2809:
        /*0028*/ 	.byte	0x04, 0x17
        /*002a*/ 	.short	(.L_2811 - .L_2810)
.L_2810:
        /*002c*/ 	.word	0x00000000
        /*0030*/ 	.short	0x0004
        /*0032*/ 	.short	0x001c
        /*0034*/ 	.byte	0x00, 0xf0, 0x11, 0x00


	//----- nvinfo : EIATTR_KPARAM_INFO
	.align		4
.L_2811:
        /*0038*/ 	.byte	0x04, 0x17
        /*003a*/ 	.short	(.L_2813 - .L_2812)
.L_2812:
        /*003c*/ 	.word	0x00000000
        /*0040*/ 	.short	0x0003
        /*0042*/ 	.short	0x0018
        /*0044*/ 	.byte	0x00, 0xf0, 0x11, 0x00


	//----- nvinfo : EIATTR_KPARAM_INFO
	.align		4
.L_2813:
        /*0048*/ 	.byte	0x04, 0x17
        /*004a*/ 	.short	(.L_2815 - .L_2814)
.L_2814:
        /*004c*/ 	.word	0x00000000
        /*0050*/ 	.short	0x0002
        /*0052*/ 	.short	0x0010
        /*0054*/ 	.byte	0x00, 0xf5, 0x21, 0x00


	//----- nvinfo : EIATTR_KPARAM_INFO
	.align		4
.L_2815:
        /*0058*/ 	.byte	0x04, 0x17
        /*005a*/ 	.short	(.L_2817 - .L_2816)
.L_2816:
        /*005c*/ 	.word	0x00000000
        /*0060*/ 	.short	0x0001
        /*0062*/ 	.short	0x0008
        /*0064*/ 	.byte	0x00, 0xf5, 0x21, 0x00


	//----- nvinfo : EIATTR_KPARAM_INFO
	.align		4
.L_2817:
        /*0068*/ 	.byte	0x04, 0x17
        /*006a*/ 	.short	(.L_2819 - .L_2818)
.L_2818:
        /*006c*/ 	.word	0x00000000
        /*0070*/ 	.short	0x0000
        /*0072*/ 	.short	0x0000
        /*0074*/ 	.byte	0x00, 0xf5, 0x21, 0x00


	//----- nvinfo : EIATTR_SPARSE_MMA_MASK
	.align		4
.L_2819:
        /*0078*/ 	.byte	0x03, 0x50
        /*007a*/ 	.short	0x0000


	//----- nvinfo : EIATTR_MAXREG_COUNT
	.align		4
        /*007c*/ 	.byte	0x03, 0x1b
        /*007e*/ 	.short	0x00ff


	//----- nvinfo : EIATTR_NUM_BARRIERS
	.align		4
        /*0080*/ 	.byte	0x02, 0x4c
        /*0082*/ 	.byte	0x01
	.zero		1


	//----- nvinfo : EIATTR_MERCURY_ISA_VERSION
	.align		4
        /*0084*/ 	.byte	0x03, 0x5f
        /*0086*/ 	.short	0x0101


	//----- nvinfo : EIATTR_COOP_GROUP_MASK_REGIDS
	.align		4
        /*0088*/ 	.byte	0x04, 0x29
        /*008a*/ 	.short	(.L_2821 - .L_2820)


	//   ....[0]....
.L_2820:
        /*008c*/ 	.word	0xffffffff


	//   ....[1]....
        /*0090*/ 	.word	0xffffffff


	//   ....[2]....
        /*0094*/ 	.word	0xffffffff


	//   ....[3]....
        /*0098*/ 	.word	0xffffffff


	//   ....[4]....
        /*009c*/ 	.word	0xffffffff


	//   ....[5]....
        /*00a0*/ 	.word	0xffffffff


	//   ....[6]....
        /*00a4*/ 	.word	0xffffffff


	//   ....[7]....
        /*00a8*/ 	.word	0xffffffff


	//   ....[8]....
        /*00ac*/ 	.word	0xffffffff


	//   ....[9]....
        /*00b0*/ 	.word	0xffffffff


	//   ....[10]....
        /*00b4*/ 	.word	0xffffffff


	//   ....[11]....
        /*00b8*/ 	.word	0xffffffff


	//   ....[12]....
        /*00bc*/ 	.word	0xffffffff


	//   ....[13]....
        /*00c0*/ 	.word	0xffffffff


	//   ....[14]....
        /*00c4*/ 	.word	0xffffffff


	//   ....[15]....
        /*00c8*/ 	.word	0xffffffff


	//   ....[16]....
        /*00cc*/ 	.word	0xffffffff


	//   ....[17]....
        /*00d0*/ 	.word	0xffffffff


	//   ....[18]....
        /*00d4*/ 	.word	0xffffffff


	//   ....[19]....
        /*00d8*/ 	.word	0xffffffff


	//----- nvinfo : EIATTR_COOP_GROUP_INSTR_OFFSETS
	.align		4
.L_2821:
        /*00dc*/ 	.byte	0x04, 0x28
        /*00de*/ 	.short	(.L_2823 - .L_2822)


	//   ....[0]....
.L_2822:
        /*00e0*/ 	.word	0x00001470


	//   ....[1]....
        /*00e4*/ 	.word	0x00001490


	//   ....[2]....
        /*00e8*/ 	.word	0x000014e0


	//   ....[3]....
        /*00ec*/ 	.word	0x000014f0


	//   ....[4]....
        /*00f0*/ 	.word	0x00001530


	//   ....[5]....
        /*00f4*/ 	.word	0x00001540


	//   ....[6]....
        /*00f8*/ 	.word	0x000015a0


	//   ....[7]....
        /*00fc*/ 	.word	0x000015b0


	//   ....[8]....
        /*0100*/ 	.word	0x00001600


	//   ....[9]....
        /*0104*/ 	.word	0x00001610


	//   ....[10]....
        /*0108*/ 	.word	0x00001730


	//   ....[11]....
        /*010c*/ 	.word	0x00001740


	//   ....[12]....
        /*0110*/ 	.word	0x00001770


	//   ....[13]....
        /*0114*/ 	.word	0x00001780


	//   ....[14]....
        /*0118*/ 	.word	0x000017b0


	//   ....[15]....
        /*011c*/ 	.word	0x000017c0


	//   ....[16]....
        /*0120*/ 	.word	0x000017f0


	//   ....[17]....
        /*0124*/ 	.word	0x00001800


	//   ....[18]....
        /*0128*/ 	.word	0x00001830


	//   ....[19]....
        /*012c*/ 	.word	0x00001840


	//----- nvinfo : EIATTR_VRC_CTA_INIT_COUNT
	.align		4
.L_2823:
        /*0130*/ 	.byte	0x02, 0x4a
	.zero		1
	.zero		1


	//----- nvinfo : EIATTR_EXIT_INSTR_OFFSETS
	.align		4
        /*0134*/ 	.byte	0x04, 0x1c
        /*0136*/ 	.short	(.L_2825 - .L_2824)


	//   ....[0]....
.L_2824:
        /*0138*/ 	.word	0x00001310


	//   ....[1]....
        /*013c*/ 	.word	0x00001850


	//   ....[2]....
        /*0140*/ 	.word	0x00001950


	//----- nvinfo : EIATTR_CRS_STACK_SIZE
	.align		4
.L_2825:
        /*0144*/ 	.byte	0x04, 0x1e
        /*0146*/ 	.short	(.L_2827 - .L_2826)
.L_2826:
        /*0148*/ 	.word	0x00000000


	//----- nvinfo : EIATTR_CBANK_PARAM_SIZE
	.align		4
.L_2827:
        /*014c*/ 	.byte	0x03, 0x19
        /*014e*/ 	.short	0x0028


	//----- nvinfo : EIATTR_PARAM_CBANK
	.align		4
        /*0150*/ 	.byte	0x04, 0x0a
        /*0152*/ 	.short	(.L_2829 - .L_2828)
	.align		4
.L_2828:
        /*0154*/ 	.word	index@(.nv.constant0.mul_mat_vec_q2_K_q8_1_cuda2)
        /*0158*/ 	.short	0x0380
        /*015a*/ 	.short	0x0028


	//----- nvinfo : EIATTR_SW_WAR
	.align		4
.L_2829:
        /*015c*/ 	.byte	0x04, 0x36
        /*015e*/ 	.short	(.L_2831 - .L_2830)
.L_2830:
        /*0160*/ 	.word	0x00000008
.L_2831:


//--------------------- .nv.info.mul_mat_vec_q8_0_q8_1_cuda2 --------------------------
	.section	.nv.info.mul_mat_vec_q8_0_q8_1_cuda2,"",@"SHT_CUDA_INFO"
	.sectionflags	@""
	.align	4


	//----- nvinfo : EIATTR_CUDA_API_VERSION
	.align		4
        /*0000*/ 	.byte	0x04, 0x37
        /*0002*/ 	.short	(.L_2833 - .L_2832)
.L_2832:
        /*0004*/ 	.word	0x00000082


	//----- nvinfo : EIATTR_KPARAM_INFO
	.align		4
.L_2833:
        /*0008*/ 	.byte	0x04, 0x17
        /*000a*/ 	.short	(.L_2835 - .L_2834)
.L_2834:
        /*000c*/ 	.word	0x00000000
        /*0010*/ 	.short	0x0006
        /*0012*/ 	.short	0x0024
        /*0014*/ 	.byte	0x00, 0xf0, 0x11, 0x00


	//----- nvinfo : EIATTR_KPARAM_INFO
	.align		4
.L_2835:
        /*0018*/ 	.byte	0x04, 0x17
        /*001a*/ 	.short	(.L_2837 - .L_2836)
.L_2836:
        /*001c*/ 	.word	0x00000000
        /*0020*/ 	.short	0x0005
        /*0022*/ 	.short	0x0020
        /*0024*/ 	.byte	0x00, 0xf0, 0x11, 0x00


	//----- nvinfo : EIATTR_KPARAM_INFO
	.align		4
.L_2837:
        /*0028*/ 	.byte	0x04, 0x17
        /*002a*/ 	.short	(.L_2839 - .L_2838)
.L_2838:
        /*002c*/ 	.word	0x00000000
        /*0030*/ 	.short	0x0004
        /*0032*/ 	.short	0x001c
        /*0034*/ 	.byte	0x00, 0xf0, 0x11, 0x00


	//----- nvinfo : EIATTR_KPARAM_INFO
	.align		4
.L_2839:
        /*0038*/ 	.byte	0x04, 0x17
        /*003a*/ 	.short	(.L_2841 - .L_2840)
.L_2840:
        /*003c*/ 	.word	0x00000000
        /*0040*/ 	.short	0x0003
        /*0042*/ 	.short	0x0018
        /*0044*/ 	.byte	0x00, 0xf0, 0x11, 0x00


	//----- nvinfo : EIATTR_KPARAM_INFO
	.align		4
.L_2841:
        /*0048*/ 	.byte	0x04, 0x17
        /*004a*/ 	.short	(.L_2843 - .L_2842)
.L_2842:
        /*004c*/ 	.word	0x00000000
        /*0050*/ 	.short	0x0002
        /*0052*/ 	.short	0x0010
        /*0054*/ 	.byte	0x00, 0xf5, 0x21, 0x00


	//----- nvinfo : EIATTR_KPARAM_INFO
	.align		4
.L_2843:
        /*0058*/ 	.byte	0x04, 0x17
        /*005a*/ 	.short	(.L_2845 - .L_2844)
.L_2844:
        /*005c*/ 	.word	0x00000000
        /*0060*/ 	.short	0x0001
        /*0062*/ 	.short	0x0008
        /*0064*/ 	.byte	0x00, 0xf5, 0x21, 0x00


	//----- nvinfo : EIATTR_KPARAM_INFO
	.align		4
.L_2845:
        /*0068*/ 	.byte	0x04, 0x17
        /*006a*/ 	.short	(.L_2847 - .L_2846)
.L_2846:
        /*006c*/ 	.word	0x00000000
        /*0070*/ 	.short	0x0000
        /*0072*/ 	.short	0x0000
        /*0074*/ 	.byte	0x00, 0xf5, 0x21, 0x00


	//----- nvinfo : EIATTR_SPARSE_MMA_MASK
	.align		4
.L_2847:
        /*0078*/ 	.byte	0x03, 0x50
        /*007a*/ 	.short	0x0000


	//----- nvinfo : EIATTR_MAXREG_COUNT
	.align		4
        /*007c*/ 	.byte	0x03, 0x1b
        /*007e*/ 	.short	0x00ff


	//----- nvinfo : EIATTR_NUM_BARRIERS
	.align		4
        /*0080*/ 	.byte	0x02, 0x4c
        /*0082*/ 	.byte	0x01
	.zero		1


	//----- nvinfo : EIATTR_MERCURY_ISA_VERSION
	.align		4
        /*0084*/ 	.byte	0x03, 0x5f
        /*0086*/ 	.short	0x0101


	//----- nvinfo : EIATTR_COOP_GROUP_MASK_REGIDS
	.align		4
        /*0088*/ 	.byte	0x04, 0x29
        /*008a*/ 	.short	(.L_2849 - .L_2848)


	//   ....[0]....
.L_2848:
        /*008c*/ 	.word	0xffffffff


	//   ....[1]....
        /*0090*/ 	.word	0xffffffff


	//   ....[2]....
        /*0094*/ 	.word	0xffffffff


	//   ....[3]....
        /*0098*/ 	.word	0xffffffff


	//   ....[4]....
        /*009c*/ 	.word	0xffffffff


	//   ....[5]....
        /*00a0*/ 	.word	0xffffffff


	//   ....[6]....
        /*00a4*/ 	.word	0xffffffff


	//   ....[7]....
        /*00a8*/ 	.word	0xffffffff


	//   ....[8]....
        /*00ac*/ 	.word	0xffffffff


	//   ....[9]....
        /*00b0*/ 	.word	0xffffffff


	//   ....[10]....
        /*00b4*/ 	.word	0xffffffff


	//   ....[11]....
        /*00b8*/ 	.word	0xffffffff


	//   ....[12]....
        /*00bc*/ 	.word	0xffffffff


	//   ....[13]....
        /*00c0*/ 	.word	0xffffffff


	//   ....[14]....
        /*00c4*/ 	.word	0xffffffff


	//   ....[15]....
        /*00c8*/ 	.word	0xffffffff


	//   ....[16]....
        /*00cc*/ 	.word	0xffffffff


	//   ....[17]....
        /*00d0*/ 	.word	0xffffffff


	//   ....[18]....
        /*00d4*/ 	.word	0xffffffff


	//   ....[19]....
        /*00d8*/ 	.word	0xffffffff


	//----- nvinfo : EIATTR_COOP_GROUP_INSTR_OFFSETS
	.align		4
.L_2849:
        /*00dc*/ 	.byte	0x04, 0x28
        /*00de*/ 	.short	(.L_2851 - .L_2850)


	//   ....[0]....
.L_2850:
        /*00e0*/ 	.word	0x00000910


	//   ....[1]....
        /*00e4*/ 	.word	0x00000930


	//   ....[2]....
        /*00e8*/ 	.word	0x000009b0


	//   ....[3]....
        /*00ec*/ 	.word	0x000009c0


	//   ....[4]....
        /*00f0*/ 	.word	0x000009f0


	//   ....[5]....
        /*00f4*/ 	.word	0x00000a00


	//   ....[6]....
        /*00f8*/ 	.word	0x00000a40


	//   ....[7]....
        /*00fc*/ 	.word	0x00000a50


	//   ....[8]....
        /*0100*/ 	.word	0x00000aa0


	//   ....[9]....
        /*0104*/ 	.word	0x00000ab0


	//   ....[10]....
        /*0108*/ 	.word	0x00000bb0


	//   ....[11]....
        /*010c*/ 	.word	0x00000bc0


	//   ....[12]....
        /*0110*/ 	.word	0x00000bf0


	//   ....[13]....
        /*0114*/ 	.word	0x00000c00


	//   ....[14]....
        /*0118*/ 	.word	0x00000c30


	//   ....[15]....
        /*011c*/ 	.word	0x00000c40


	//   ....[16]....
        /*0120*/ 	.word	0x00000c70


	//   ....[17]....
        /*0124*/ 	.word	0x00000c80


	//   ....[18]....
        /*0128*/ 	.word	0x00000cb0


	//   ....[19]....
        /*012c*/ 	.word	0x00000cc0


	//----- nvinfo : EIATTR_VRC_CTA_INIT_COUNT
	.align		4
.L_2851:
        /*0130*/ 	.byte	0x02, 0x4a
	.zero		1
	.zero		1


	//----- nvinfo : EIATTR_EXIT_INSTR_OFFSETS
	.align		4
        /*0134*/ 	.byte	0x04, 0x1c
        /*0136*/ 	.short	(.L_2853 - .L_2852)


	//   ....[0]....
.L_2852:
        /*0138*/ 	.word	0x00000790


	//   ....[1]....
        /*013c*/ 	.word	0x00000cd0


	//   ....[2]....
        /*0140*/ 	.word	0x00000dd0


	//----- nvinfo : EIATTR_CRS_STACK_SIZE
	.align		4
.L_2853:
        /*0144*/ 	.byte	0x04, 0x1e
        /*0146*/ 	.short	(.L_2855 - .L_2854)
.L_2854:
        /*0148*/ 	.word	0x00000000


	//----- nvinfo : EIATTR_CBANK_PARAM_SIZE
	.align		4
.L_2855:
        /*014c*/ 	.byte	0x03, 0x19
        /*014e*/ 	.short	0x0028


	//----- nvinfo : EIATTR_PARAM_CBANK
	.align		4
        /*0150*/ 	.byte	0x04, 0x0a
        /*0152*/ 	.short	(.L_2857 - .L_2856)
	.align		4
.L_2856:
        /*0154*/ 	.word	index@(.nv.constant0.mul_mat_vec_q8_0_q8_1_cuda2)
        /*0158*/ 	.short	0x0380
        /*015a*/ 	.short	0x0028


	//----- nvinfo : EIATTR_SW_WAR
	.align		4
.L_2857:
        /*015c*/ 	.byte	0x04, 0x36
        /*015e*/ 	.short	(.L_2859 - .L_2858)
.L_2858:
        /*0160*/ 	.word	0x00000008
.L_2859:


//--------------------- .nv.info.mul_mat_vec_q5_1_q8_1_cuda2 --------------------------
	.section	.nv.info.mul_mat_vec_q5_1_q8_1_cuda2,"",@"SHT_CUDA_INFO"
	.sectionflags	@""
	.align	4


	//----- nvinfo : EIATTR_CUDA_API_VERSION
	.align		4
        /*0000*/ 	.byte	0x04, 0x37
        /*0002*/ 	.short	(.L_2861 - .L_2860)
.L_2860:
        /*0004*/ 	.word	0x00000082


	//----- nvinfo : EIATTR_KPARAM_INFO
	.align		4
.L_2861:
        /*0008*/ 	.byte	0x04, 0x17
        /*000a*/ 	.short	(.L_2863 - .L_2862)
.L_2862:
        /*000c*/ 	.word	0x00000000
        /*0010*/ 	.short	0x0006
        /*0012*/ 	.short	0x0024
        /*0014*/ 	.byte	0x00, 0xf0, 0x11, 0x00


	//----- nvinfo : EIATTR_KPARAM_INFO
	.align		4
.L_2863:
        /*0018*/ 	.byte	0x04, 0x17
        /*001a*/ 	.short	(.L_2865 - .L_2864)
.L_2864:
        /*001c*/ 	.word	0x00000000
        /*0020*/ 	.short	0x0005
        /*0022*/ 	.short	0x0020
        /*0024*/ 	.byte	0x00, 0xf0, 0x11, 0x00


	//----- nvinfo : EIATTR_KPARAM_INFO
	.align		4
.L_2865:
        /*0028*/ 	.byte	0x04, 0x17
        /*002a*/ 	.short	(.L_2867 - .L_2866)
.L_2866:
        /*002c*/ 	.word	0x00000000
        /*0030*/ 	.short	0x0004
        /*0032*/ 	.short	0x001c
        /*0034*/ 	.byte	0x00, 0xf0, 0x11, 0x00


	//----- nvinfo : EIATTR_KPARAM_INFO
	.align		4
.L_2867:
        /*0038*/ 	.byte	0x04, 0x17
        /*003a*/ 	.short	(.L_2869 - .L_2868)
.L_2868:
        /*003c*/ 	.word	0x00000000
        /*0040*/ 	.short	0x0003
        /*0042*/ 	.short	0x0018
        /*0044*/ 	.byte	0x00, 0xf0, 0x11, 0x00


	//----- nvinfo : EIATTR_KPARAM_INFO
	.align		4
.L_2869:
        /*0048*/ 	.byte	0x04, 0x17
        /*004a*/ 	.short	(.L_2871 - .L_2870)
.L_2870:
        /*004c*/ 	.word	0x00000000
        /*0050*/ 	.short	0x0002
        /*0052*/ 	.short	0x0010
        /*0054*/ 	.byte	0x00, 0xf5, 0x21, 0x00


	//----- nvinfo : EIATTR_KPARAM_INFO
	.align		4
.L_2871:
        /*0058*/ 	.byte	0x04, 0x17
        /*005a*/ 	.short	(.L_2873 - .L_2872)
.L_2872:
        /*005c*/ 	.word	0x00000000
        /*0060*/ 	.short	0x0001
        /*0062*/ 	.short	0x0008
        /*0064*/ 	.byte	0x00, 0xf5, 0x21, 0x00


	//----- nvinfo : EIATTR_KPARAM_INFO
	.align		4
.L_2873:
        /*0068*/ 	.byte	0x04, 0x17
        /*006a*/ 	.short	(.L_2875 - .L_2874)
.L_2874:
        /*006c*/ 	.word	0x00000000
        /*0070*/ 	.short	0x0000
        /*0072*/ 	.short	0x0000
        /*0074*/ 	.byte	0x00, 0xf5, 0x21, 0x00


	//----- nvinfo : EIATTR_SPARSE_MMA_MASK
	.align		4
.L_2875:
        /*0078*/ 	.byte	0x03, 0x50
        /*007a*/ 	.short	0x0000


	//----- nvinfo : EIATTR_MAXREG_COUNT
	.align		4
        /*007c*/ 	.byte	0x03, 0x1b
        /*007e*/ 	.short	0x00ff


	//----- nvinfo : EIATTR_NUM_BARRIERS
	.align		4
        /*0080*/ 	.byte	0x02, 0x4c
        /*0082*/ 	.byte	0x01
	.zero		1


	//----- nvinfo : EIATTR_MERCURY_ISA_VERSION
	.align		4
        /*0084*/ 	.byte	0x03, 0x5f
        /*0086*/ 	.short	0x0101


	//----- nvinfo : EIATTR_COOP_GROUP_MASK_REGIDS
	.align		4
        /*0088*/ 	.byte	0x04, 0x29
        /*008a*/ 	.short	(.L_2877 - .L_2876)


	//   ....[0]....
.L_2876:
        /*008c*/ 	.word	0xffffffff


	//   ....[1]....
        /*0090*/ 	.word	0xffffffff


	//   ....[2]....
        /*0094*/ 	.word	0xffffffff


	//   ....[3]....
        /*0098*/ 	.word	0xffffffff


	//   ....[4]....
        /*009c*/ 	.word	0xffffffff


	//   ....[5]....
        /*00a0*/ 	.word	0xffffffff


	//   ....[6]....
        /*00a4*/ 	.word	0xffffffff


	//   ....[7]....
        /*00a8*/ 	.word	0xffffffff


	//   ....[8]....
        /*00ac*/ 	.word	0xffffffff


	//   ....[9]....
        /*00b0*/ 	.word	0xffffffff


	//   ....[10]....
        /*00b4*/ 	.word	0xffffffff


	//   ....[11]....
        /*00b8*/ 	.word	0xffffffff


	//   ....[12]....
        /*00bc*/ 	.word	0xffffffff


	//   ....[13]....
        /*00c0*/ 	.word	0xffffffff


	//   ....[14]....
        /*00c4*/ 	.word	0xffffffff


	//   ....[15]....
        /*00c8*/ 	.word	0xffffffff


	//   ....[16]....
        /*00cc*/ 	.word	0xffffffff


	//   ....[17]....
        /*00d0*/ 	.word	0xffffffff


	//   ....[18]....
        /*00d4*/ 	.word	0xffffffff


	//   ....[19]....
        /*00d8*/ 	.word	0xffffffff


	//----- nvinfo : EIATTR_COOP_GROUP_INSTR_OFFSETS
	.align		4
.L_2877:
        /*00dc*/ 	.byte	0x04, 0x28
        /*00de*/ 	.short	(.L_2879 - .L_2878)


	//   ....[0]....
.L_2878:
        /*00e0*/ 	.word	0x00000f60


	//   ....[1]....
        /*00e4*/ 	.word	0x00000f80


	//   ....[2]....
        /*00e8*/ 	.word	0x00001000


	//   ....[3]....
        /*00ec*/ 	.word	0x00001010


	//   ....[4]....
        /*00f0*/ 	.word	0x00001050


	//   ....[5]....
        /*00f4*/ 	.word	0x00001060


	//   ....[6]....
        /*00f8*/ 	.word	0x00001090


	//   ....[7]....
        /*00fc*/ 	.word	0x000010a0


	//   ....[8]....
        /*0100*/ 	.word	0x000010e0


	//   ....[9]....
        /*0104*/ 	.word	0x000010f0


	//   ....[10]....
        /*0108*/ 	.word	0x000011f0


	//   ....[11]....
        /*010c*/ 	.word	0x00001200


	//   ....[12]....
        /*0110*/ 	.word	0x00001230


	//   ....[13]....
        /*0114*/ 	.word	0x00001240


	//   ....[14]....
        /*0118*/ 	.word	0x00001270


	//   ....[15]....
        /*011c*/ 	.word	0x00001280


	//   ....[16]....
        /*0120*/ 	.word	0x000012b0


	//   ....[17]....
        /*0124*/ 	.word	0x000012c0


	//   ....[18]....
        /*0128*/ 	.word	0x000012f0


	//   ....[19]....
        /*012c*/ 	.word	0x00001300


	//----- nvinfo : EIATTR_VRC_CTA_INIT_COUNT
	.align		4
.L_2879:
        /*0130*/ 	.byte	0x02, 0x4a
	.zero		1
	.zero		1


	//----- nvinfo : EIATTR_EXIT_INSTR_OFFSETS
	.align		4
        /*0134*/ 	.byte	0x04, 0x1c
        /*0136*/ 	.short	(.L_2881 - .L_2880)


	//   ....[0]....
.L_2880:
        /*0138*/ 	.word	0x00000dd0


	//   ....[1]....
        /*013c*/ 	.word	0x00001310


	//   ....[2]....
        /*0140*/ 	.word	0x00001400


	//----- nvinfo : EIATTR_CRS_STACK_SIZE
	.align		4
.L_2881:
        /*0144*/ 	.byte	0x04, 0x1e
        /*0146*/ 	.short	(.L_2883 - .L_2882)
.L_2882:
        /*0148*/ 	.word	0x00000000


	//----- nvinfo : EIATTR_CBANK_PARAM_SIZE
	.align		4
.L_2883:
        /*014c*/ 	.byte	0x03, 0x19
        /*014e*/ 	.short	0x0028


	//----- nvinfo : EIATTR_PARAM_CBANK
	.align		4
        /*0150*/ 	.byte	0x04, 0x0a
        /*0152*/ 	.short	(.L_2885 - .L_2884)
	.align		4
.L_2884:
        /*0154*/ 	.word	index@(.nv.constant0.mul_mat_vec_q5_1_q8_1_cuda2)
        /*0158*/ 	.short	0x0380
        /*015a*/ 	.short	0x0028


	//----- nvinfo : EIATTR_SW_WAR
	.align		4
.L_2885:
        /*015c*/ 	.byte	0x04, 0x36
        /*015e*/ 	.short	(.L_2887 - .L_2886)
.L_2886:
        /*0160*/ 	.word	0x00000008
.L_2887:


//--------------------- .nv.info.mul_mat_vec_q5_0_q8_1_cuda2 --------------------------
	.section	.nv.info.mul_mat_vec_q5_0_q8_1_cuda2,"",@"SHT_CUDA_INFO"
	.sectionflags	@""
	.align	4


	//----- nvinfo : EIATTR_CUDA_API_VERSION
	.align		4
        /*0000*/ 	.byte	0x04, 0x37
        /*0002*/ 	.short	(.L_2889 - .L_2888)
.L_2888:
        /*0004*/ 	.word	0x00000082


	//----- nvinfo : EIATTR_KPARAM_INFO
	.align		4
.L_2889:
        /*0008*/ 	.byte	0x04, 0x17
        /*000a*/ 	.short	(.L_2891 - .L_2890)
.L_2890:
        /*000c*/ 	.word	0x00000000
        /*0010*/ 	.short	0x0006
        /*0012*/ 	.short	0x0024
        /*0014*/ 	.byte	0x00, 0xf0, 0x11, 0x00


	//----- nvinfo : EIATTR_KPARAM_INFO
	.align		4
.L_2891:
        /*0018*/ 	.byte	0x04, 0x17
        /*001a*/ 	.short	(.L_2893 - .L_2892)
.L_2892:
        /*001c*/ 	.word	0x00000000
        /*0020*/ 	.short	0x0005
        /*0022*/ 	.short	0x0020
        /*0024*/ 	.byte	0x00, 0xf0, 0x11, 0x00


	//----- nvinfo : EIATTR_KPARAM_INFO
	.align		4
.L_2893:
        /*0028*/ 	.byte	0x04, 0x17
        /*002a*/ 	.short	(.L_2895 - .L_2894)
.L_2894:
        /*002c*/ 	.word	0x00000000
        /*0030*/ 	.short	0x0004
        /*0032*/ 	.short	0x001c
        /*0034*/ 	.byte	0x00, 0xf0, 0x11, 0x00


	//----- nvinfo : EIATTR_KPARAM_INFO
	.align		4
.L_2895:
        /*0038*/ 	.byte	0x04, 0x17
        /*003a*/ 	.short	(.L_2897 - .L_2896)
.L_2896:
        /*003c*/ 	.word	0x00000000
        /*0040*/ 	.short	0x0003
        /*0042*/ 	.short	0x0018
        /*0044*/ 	.byte	0x00, 0xf0, 0x11, 0x00


	//----- nvinfo : EIATTR_KPARAM_INFO
	.align		4
.L_2897:
        /*0048*/ 	.byte	0x04, 0x17
        /*004a*/ 	.short	(.L_2899 - .L_2898)
.L_2898:
        /*004c*/ 	.word	0x00000000
        /*0050*/ 	.short	0x0002
        /*0052*/ 	.short	0x0010
        /*0054*/ 	.byte	0x00, 0xf5, 0x21, 0x00


	//----- nvinfo : EIATTR_KPARAM_INFO
	.align		4
.L_2899:
        /*0058*/ 	.byte	0x04, 0x17
        /*005a*/ 	.short	(.L_2901 - .L_2900)
.L_2900:
        /*005c*/ 	.word	0x00000000
        /*0060*/ 	.short	0x0001
        /*0062*/ 	.short	0x0008
        /*0064*/ 	.byte	0x00, 0xf5, 0x21, 0x00


	//----- nvinfo : EIATTR_KPARAM_INFO
	.align		4
.L_2901:
        /*0068*/ 	.byte	0x04, 0x17
        /*006a*/ 	.short	(.L_2903 - .L_2902)
.L_2902:
        /*006c*/ 	.word	0x00000000
        /*0070*/ 	.short	0x0000
        /*0072*/ 	.short	0x0000
        /*0074*/ 	.byte	0x00, 0xf5, 0x21, 0x00


	//----- nvinfo : EIATTR_SPARSE_MMA_MASK
	.align		4
.L_2903:
        /*0078*/ 	.byte	0x03, 0x50
        /*007a*/ 	.short	0x0000


	//----- nvinfo : EIATTR_MAXREG_COUNT
	.align		4
        /*007c*/ 	.byte	0x03, 0x1b
        /*007e*/ 	.short	0x00ff


	//----- nvinfo : EIATTR_NUM_BARRIERS
	.align		4
        /*0080*/ 	.byte	0x02, 0x4c
        /*0082*/ 	.byte	0x01
	.zero		1


	//----- nvinfo : EIATTR_MERCURY_ISA_VERSION
	.align		4
        /*0084*/ 	.byte	0x03, 0x5f
        /*0086*/ 	.short	0x0101


	//----- nvinfo : EIATTR_COOP_GROUP_MASK_REGIDS
	.align		4
        /*0088*/ 	.byte	0x04, 0x29
        /*008a*/ 	.short	(.L_2905 - .L_2904)


	//   ....[0]....
.L_2904:
        /*008c*/ 	.word	0xffffffff


	//   ....[1]....
        /*0090*/ 	.word	0xffffffff


	//   ....[2]....
        /*0094*/ 	.word	0xffffffff


	//   ....[3]....
        /*0098*/ 	.word	0xffffffff


	//   ....[4]....
        /*009c*/ 	.word	0xffffffff


	//   ....[5]....
        /*00a0*/ 	.word	0xffffffff


	//   ....[6]....
        /*00a4*/ 	.word	0xffffffff


	//   ....[7]....
        /*00a8*/ 	.word	0xffffffff


	//   ....[8]....
        /*00ac*/ 	.word	0xffffffff


	//   ....[9]....
        /*00b0*/ 	.word	0xffffffff


	//   ....[10]....
        /*00b4*/ 	.word	0xffffffff


	//   ....[11]....
        /*00b8*/ 	.word	0xffffffff


	//   ....[12]....
        /*00bc*/ 	.word	0xffffffff


	//   ....[13]....
        /*00c0*/ 	.word	0xffffffff


	//   ....[14]....
        /*00c4*/ 	.word	0xffffffff


	//   ....[15]....
        /*00c8*/ 	.word	0xffffffff


	//   ....[16]....
        /*00cc*/ 	.word	0xffffffff


	//   ....[17]....
        /*00d0*/ 	.word	0xffffffff


	//   ....[18]....
        /*00d4*/ 	.word	0xffffffff


	//   ....[19]....
        /*00d8*/ 	.word	0xffffffff


	//----- nvinfo : EIATTR_COOP_GROUP_INSTR_OFFSETS
	.align		4
.L_2905:
        /*00dc*/ 	.byte	0x04, 0x28
        /*00de*/ 	.short	(.L_2907 - .L_2906)


	//   ....[0]....
.L_2906:
        /*00e0*/ 	.word	0x00000f90


	//   ....[1]....
        /*00e4*/ 	.word	0x00000fb0


	//   ....[2]....
        /*00e8*/ 	.word	0x00001030


	//   ....[3]....
        /*00ec*/ 	.word	0x00001040


	//   ....[4]....
        /*00f0*/ 	.word	0x00001080


	//   ....[5]....
        /*00f4*/ 	.word	0x00001090


	//   ....[6]....
        /*00f8*/ 	.word	0x000010c0


	//   ....[7]....
        /*00fc*/ 	.word	0x000010d0


	//   ....[8]....
        /*0100*/ 	.word	0x00001110


	//   ....[9]....
        /*0104*/ 	.word	0x00001120


	//   ....[10]....
        /*0108*/ 	.word	0x00001220


	//   ....[11]....
        /*010c*/ 	.word	0x00001230


	//   ....[12]....
        /*0110*/ 	.word	0x00001260


	//   ....[13]....
        /*0114*/ 	.word	0x00001270


	//   ....[14]....
        /*0118*/ 	.word	0x000012a0


	//   ....[15]....
        /*011c*/ 	.word	0x000012b0


	//   ....[16]....
        /*0120*/ 	.word	0x000012e0


	//   ....[17]....
        /*0124*/ 	.word	0x000012f0


	//   ....[18]....
        /*0128*/ 	.word	0x00001320


	//   ....[19]....
        /*012c*/ 	.word	0x00001330


	//----- nvinfo : EIATTR_VRC_CTA_INIT_COUNT
	.align		4
.L_2907:
        /*0130*/ 	.byte	0x02, 0x4a
	.zero		1
	.zero		1


	//----- nvinfo : EIATTR_EXIT_INSTR_OFFSETS
	.align		4
        /*0134*/ 	.byte	0x04, 0x1c
        /*0136*/ 	.short	(.L_2909 - .L_2908)


	//   ....[0]....
.L_2908:
        /*0138*/ 	.word	0x00000e00


	//   ....[1]....
        /*013c*/ 	.word	0x00001340


	//   ....[2]....
        /*0140*/ 	.word	0x00001430


	//----- nvinfo : EIATTR_CRS_STACK_SIZE
	.align		4
.L_2909:
        /*0144*/ 	.byte	0x04, 0x1e
        /*0146*/ 	.short	(.L_2911 - .L_2910)
.L_2910:
        /*0148*/ 	.word	0x00000000


	//----- nvinfo : EIATTR_CBANK_PARAM_SIZE
	.align		4
.L_2911:
        /*014c*/ 	.byte	0x03, 0x19
        /*014e*/ 	.short	0x0028


	//----- nvinfo : EIATTR_PARAM_CBANK
	.align		4
        /*0150*/ 	.byte	0x04, 0x0a
        /*0152*/ 	.short	(.L_2913 - .L_2912)
	.align		4
.L_2912:
        /*0154*/ 	.word	index@(.nv.constant0.mul_mat_vec_q5_0_q8_1_cuda2)
        /*0158*/ 	.short	0x0380
        /*015a*/ 	.short	0x0028


	//----- nvinfo : EIATTR_SW_WAR
	.align		4
.L_2913:
        /*015c*/ 	.byte	0x04, 0x36
        /*015e*/ 	.short	(.L_2915 - .L_2914)
.L_2914:
        /*0160*/ 	.word	0x00000008
.L_2915:


//--------------------- .nv.info.mul_mat_vec_q4_1_q8_1_cuda2 --------------------------
	.section	.nv.info.mul_mat_vec_q4_1_q8_1_cuda2,"",@"SHT_CUDA_INFO"
	.sectionflags	@""
	.align	4


	//----- nvinfo : EIATTR_CUDA_API_VERSION
	.align		4
        /*0000*/ 	.byte	0x04, 0x37
        /*0002*/ 	.short	(.L_2917 - .L_2916)
.L_2916:
        /*0004*/ 	.word	0x00000082


	//----- nvinfo : EIATTR_KPARAM_INFO
	.align		4
.L_2917:
        /*0008*/ 	.byte	0x04, 0x17
        /*000a*/ 	.short	(.L_2919 - .L_2918)
.L_2918:
        /*000c*/ 	.word	0x00000000
        /*0010*/ 	.short	0x0006
        /*0012*/ 	.short	0x0024
        /*0014*/ 	.byte	0x00, 0xf0, 0x11, 0x00


	//----- nvinfo : EIATTR_KPARAM_INFO
	.align		4
.L_2919:
        /*0018*/ 	.byte	0x04, 0x17
        /*001a*/ 	.short	(.L_2921 - .L_2920)
.L_2920:
        /*001c*/ 	.word	0x00000000
        /*0020*/ 	.short	0x0005
        /*0022*/ 	.short	0x0020
        /*0024*/ 	.byte	0x00, 0xf0, 0x11, 0x00


	//----- nvinfo : EIATTR_KPARAM_INFO
	.align		4
.L_2921:
        /*0028*/ 	.byte	0x04, 0x17
        /*002a*/ 	.short	(.L_2923 - .L_2922)
.L_2922:
        /*002c*/ 	.word	0x00000000
        /*0030*/ 	.short	0x0004
        /*0032*/ 	.short	0x001c
        /*0034*/ 	.byte	0x00, 0xf0, 0x11, 0x00


	//----- nvinfo : EIATTR_KPARAM_INFO
	.align		4
.L_2923:
        /*0038*/ 	.byte	0x04, 0x17
        /*003a*/ 	.short	(.L_2925 - .L_2924)
.L_2924:
        /*003c*/ 	.word	0x00000000
        /*0040*/ 	.short	0x0003
        /*0042*/ 	.short	0x0018
        /*0044*/ 	.byte	0x00, 0xf0, 0x11, 0x00


	//----- nvinfo : EIATTR_KPARAM_INFO
	.align		4
.L_2925:
        /*0048*/ 	.byte	0x04, 0x17
        /*004a*/ 	.short	(.L_2927 - .L_2926)
.L_2926:
        /*004c*/ 	.word	0x00000000
        /*0050*/ 	.short	0x0002
        /*0052*/ 	.short	0x0010
        /*0054*/ 	.byte	0x00, 0xf5, 0x21, 0x00


	//----- nvinfo : EIATTR_KPARAM_INFO
	.align		4
.L_2927:
        /*0058*/ 	.byte	0x04, 0x17
        /*005a*/ 	.short	(.L_2929 - .L_2928)
.L_2928:
        /*005c*/ 	.word	0x00000000
        /*0060*/ 	.short	0x0001
        /*0062*/ 	.short	0x0008
        /*0064*/ 	.byte	0x00, 0xf5, 0x21, 0x00


	//----- nvinfo : EIATTR_KPARAM_INFO
	.align		4
.L_2929:
        /*0068*/ 	.byte	0x04, 0x17
        /*006a*/ 	.short	(.L_2931 - .L_2930)
.L_2930:
        /*006c*/ 	.word	0x00000000
        /*0070*/ 	.short	0x0000
        /*0072*/ 	.short	0x0000
        /*0074*/ 	.byte	0x00, 0xf5, 0x21, 0x00


	//----- nvinfo : EIATTR_SPARSE_MMA_MASK
	.align		4
.L_2931:
        /*0078*/ 	.byte	0x03, 0x50
        /*007a*/ 	.short	0x0000


	//----- nvinfo : EIATTR_MAXREG_COUNT
	.align		4
        /*007c*/ 	.byte	0x03, 0x1b
        /*007e*/ 	.short	0x00ff


	//----- nvinfo : EIATTR_NUM_BARRIERS
	.align		4
        /*0080*/ 	.byte	0x02, 0x4c
        /*0082*/ 	.byte	0x01
	.zero		1


	//----- nvinfo : EIATTR_MERCURY_ISA_VERSION
	.align		4
        /*0084*/ 	.byte	0x03, 0x5f
        /*0086*/ 	.short	0x0101


	//----- nvinfo : EIATTR_COOP_GROUP_MASK_REGIDS
	.align		4
        /*0088*/ 	.byte	0x04, 0x29
        /*008a*/ 	.short	(.L_2933 - .L_2932)


	//   ....[0]....
.L_2932:
        /*008c*/ 	.word	0xffffffff


	//   ....[1]....
        /*0090*/ 	.word	0xffffffff


	//   ....[2]....
        /*0094*/ 	.word	0xffffffff


	//   ....[3]....
        /*0098*/ 	.word	0xffffffff


	//   ....[4]....
        /*009c*/ 	.word	0xffffffff


	//   ....[5]....
        /*00a0*/ 	.word	0xffffffff


	//   ....[6]....
        /*00a4*/ 	.word	0xffffffff


	//   ....[7]....
        /*00a8*/ 	.word	0xffffffff


	//   ....[8]....
        /*00ac*/ 	.word	0xffffffff


	//   ....[9]....
        /*00b0*/ 	.word	0xffffffff


	//   ....[10]....
        /*00b4*/ 	.word	0xffffffff


	//   ....[11]....
        /*00b8*/ 	.word	0xffffffff


	//   ....[12]....
        /*00bc*/ 	.word	0xffffffff


	//   ....[13]....
        /*00c0*/ 	.word	0xffffffff


	//   ....[14]....
        /*00c4*/ 	.word	0xffffffff


	//   ....[15]....
        /*00c8*/ 	.word	0xffffffff


	//   ....[16]....
        /*00cc*/ 	.word	0xffffffff


	//   ....[17]....
        /*00d0*/ 	.word	0xffffffff


	//   ....[18]....
        /*00d4*/ 	.word	0xffffffff


	//   ....[19]....
        /*00d8*/ 	.word	0xffffffff


	//----- nvinfo : EIATTR_COOP_GROUP_INSTR_OFFSETS
	.align		4
.L_2933:
        /*00dc*/ 	.byte	0x04, 0x28
        /*00de*/ 	.short	(.L_2935 - .L_2934)


	//   ....[0]....
.L_2934:
        /*00e0*/ 	.word	0x00000ac0


	//   ....[1]....
        /*00e4*/ 	.word	0x00000ae0


	//   ....[2]....
        /*00e8*/ 	.word	0x00000b40


	//   ....[3]....
        /*00ec*/ 	.word	0x00000b50


	//   ....[4]....
        /*00f0*/ 	.word	0x00000b80


	//   ....[5]....
        /*00f4*/ 	.word	0x00000b90


	//   ....[6]....
        /*00f8*/ 	.word	0x00000bd0


	//   ....[7]....
        /*00fc*/ 	.word	0x00000be0


	//   ....[8]....
        /*0100*/ 	.word	0x00000c30


	//   ....[9]....
        /*0104*/ 	.word	0x00000c40


	//   ....[10]....
        /*0108*/ 	.word	0x00000d60


	//   ....[11]....
        /*010c*/ 	.word	0x00000d70


	//   ....[12]....
        /*0110*/ 	.word	0x00000da0


	//   ....[13]....
        /*0114*/ 	.word	0x00000db0


	//   ....[14]....
        /*0118*/ 	.word	0x00000de0


	//   ....[15]....
        /*011c*/ 	.word	0x00000df0


	//   ....[16]....
        /*0120*/ 	.word	0x00000e20


	//   ....[17]....
        /*0124*/ 	.word	0x00000e30


	//   ....[18]....
        /*0128*/ 	.word	0x00000e60


	//   ....[19]....
        /*012c*/ 	.word	0x00000e70


	//----- nvinfo : EIATTR_VRC_CTA_INIT_COUNT
	.align		4
.L_2935:
        /*0130*/ 	.byte	0x02, 0x4a
	.zero		1
	.zero		1


	//----- nvinfo : EIATTR_EXIT_INSTR_OFFSETS
	.align		4
        /*0134*/ 	.byte	0x04, 0x1c
        /*0136*/ 	.short	(.L_2937 - .L_2936)


	//   ....[0]....
.L_2936:
        /*0138*/ 	.word	0x00000940


	//   ....[1]....
        /*013c*/ 	.word	0x00000e80


	//   ....[2]....
        /*0140*/ 	.word	0x00000f70


	//----- nvinfo : EIATTR_CRS_STACK_SIZE
	.align		4
.L_2937:
        /*0144*/ 	.byte	0x04, 0x1e
        /*0146*/ 	.short	(.L_2939 - .L_2938)
.L_2938:
        /*0148*/ 	.word	0x00000000


	//----- nvinfo : EIATTR_CBANK_PARAM_SIZE
	.align		4
.L_2939:
        /*014c*/ 	.byte	0x03, 0x19
        /*014e*/ 	.short	0x0028


	//----- nvinfo : EIATTR_PARAM_CBANK
	.align		4
        /*0150*/ 	.byte	0x04, 0x0a
        /*0152*/ 	.short	(.L_2941 - .L_2940)
	.align		4
.L_2940:
        /*0154*/ 	.word	index@(.nv.constant0.mul_mat_vec_q4_1_q8_1_cuda2)
        /*0158*/ 	.short	0x0380
        /*015a*/ 	.short	0x0028


	//----- nvinfo : EIATTR_SW_WAR
	.align		4
.L_2941:
        /*015c*/ 	.byte	0x04, 0x36
        /*015e*/ 	.short	(.L_2943 - .L_2942)
.L_2942:
        /*0160*/ 	.word	0x00000008
.L_2943:


//--------------------- .nv.info.mul_mat_vec_q4_0_q8_1_cuda2 --------------------------
	.section	.nv.info.mul_mat_vec_q4_0_q8_1_cuda2,"",@"SHT_CUDA_INFO"
	.sectionflags	@""
	.align	4


	//----- nvinfo : EIATTR_CUDA_API_VERSION
	.align		4
        /*0000*/ 	.byte	0x04, 0x37
        /*0002*/ 	.short	(.L_2945 - .L_2944)
.L_2944:
        /*0004*/ 	.word	0x00000082


	//----- nvinfo : EIATTR_KPARAM_INFO
	.align		4
.L_2945:
        /*0008*/ 	.byte	0x04, 0x17
        /*000a*/ 	.short	(.L_2947 - .L_2946)
.L_2946:
        /*000c*/ 	.word	0x00000000
        /*0010*/ 	.short	0x0006
        /*0012*/ 	.short	0x0024
        /*0014*/ 	.byte	0x00, 0xf0, 0x11, 0x00


	//----- nvinfo : EIATTR_KPARAM_INFO
	.align		4
.L_2947:
        /*0018*/ 	.byte	0x04, 0x17
        /*001a*/ 	.short	(.L_2949 - .L_2948)
.L_2948:
        /*001c*/ 	.word	0x00000000
        /*0020*/ 	.short	0x0005
        /*0022*/ 	.short	0x0020
        /*0024*/ 	.byte	0x00, 0xf0, 0x11, 0x00


	//----- nvinfo : EIATTR_KPARAM_INFO
	.align		4
.L_2949:
        /*0028*/ 	.byte	0x04, 0x17
        /*002a*/ 	.short	(.L_2951 - .L_2950)
.L_2950:
        /*002c*/ 	.word	0x00000000
        /*0030*/ 	.short	0x0004
        /*0032*/ 	.short	0x001c
        /*0034*/ 	.byte	0x00, 0xf0, 0x11, 0x00


	//----- nvinfo : EIATTR_KPARAM_INFO
	.align		4
.L_2951:
        /*0038*/ 	.byte	0x04, 0x17
        /*003a*/ 	.short	(.L_2953 - .L_2952)
.L_2952:
        /*003c*/ 	.word	0x00000000
        /*0040*/ 	.short	0x0003
        /*0042*/ 	.short	0x0018
        /*0044*/ 	.byte	0x00, 0xf0, 0x11, 0x00


	//----- nvinfo : EIATTR_KPARAM_INFO
	.align		4
.L_2953:
        /*0048*/ 	.byte	0x04, 0x17
        /*004a*/ 	.short	(.L_2955 - .L_2954)
.L_2954:
        /*004c*/ 	.word	0x00000000
        /*0050*/ 	.short	0x0002
        /*0052*/ 	.short	0x0010
        /*0054*/ 	.byte	0x00, 0xf5, 0x21, 0x00


	//----- nvinfo : EIATTR_KPARAM_INFO
	.align		4
.L_2955:
        /*0058*/ 	.byte	0x04, 0x17
        /*005a*/ 	.short	(.L_2957 - .L_2956)
.L_2956:
        /*005c*/ 	.word	0x00000000
        /*0060*/ 	.short	0x0001
        /*0062*/ 	.short	0x0008
        /*0064*/ 	.byte	0x00, 0xf5, 0x21, 0x00


	//----- nvinfo : EIATTR_KPARAM_INFO
	.align		4
.L_2957:
        /*0068*/ 	.byte	0x04, 0x17
        /*006a*/ 	.short	(.L_2959 - .L_2958)
.L_2958:
        /*006c*/ 	.word	0x00000000
        /*0070*/ 	.short	0x0000
        /*0072*/ 	.short	0x0000
        /*0074*/ 	.byte	0x00, 0xf5, 0x21, 0x00


	//----- nvinfo : EIATTR_SPARSE_MMA_MASK
	.align		4
.L_2959:
        /*0078*/ 	.byte	0x03, 0x50
        /*007a*/ 	.short	0x0000


	//----- nvinfo : EIATTR_MAXREG_COUNT
	.align		4
        /*007c*/ 	.byte	0x03, 0x1b
        /*007e*/ 	.short	0x00ff


	//----- nvinfo : EIATTR_NUM_BARRIERS
	.align		4
        /*0080*/ 	.byte	0x02, 0x4c
        /*0082*/ 	.byte	0x01
	.zero		1


	//----- nvinfo : EIATTR_MERCURY_ISA_VERSION
	.align		4
        /*0084*/ 	.byte	0x03, 0x5f
        /*0086*/ 	.short	0x0101


	//----- nvinfo : EIATTR_COOP_GROUP_MASK_REGIDS
	.align		4
        /*0088*/ 	.byte	0x04, 0x29
        /*008a*/ 	.short	(.L_2961 - .L_2960)


	//   ....[0]....
.L_2960:
        /*008c*/ 	.word	0xffffffff


	//   ....[1]....
        /*0090*/ 	.word	0xffffffff


	//   ....[2]....
        /*0094*/ 	.word	0xffffffff


	//   ....[3]....
        /*0098*/ 	.word	0xffffffff


	//   ....[4]....
        /*009c*/ 	.word	0xffffffff


	//   ....[5]....
        /*00a0*/ 	.word	0xffffffff


	//   ....[6]....
        /*00a4*/ 	.word	0xffffffff


	//   ....[7]....
        /*00a8*/ 	.word	0xffffffff


	//   ....[8]....
        /*00ac*/ 	.word	0xffffffff


	//   ....[9]....
        /*00b0*/ 	.word	0xffffffff


	//   ....[10]....
        /*00b4*/ 	.word	0xffffffff


	//   ....[11]....
        /*00b8*/ 	.word	0xffffffff


	//   ....[12]....
        /*00bc*/ 	.word	0xffffffff


	//   ....[13]....
        /*00c0*/ 	.word	0xffffffff


	//   ....[14]....
        /*00c4*/ 	.word	0xffffffff


	//   ....[15]....
        /*00c8*/ 	.word	0xffffffff


	//   ....[16]....
        /*00cc*/ 	.word	0xffffffff


	//   ....[17]....
        /*00d0*/ 	.word	0xffffffff


	//   ....[18]....
        /*00d4*/ 	.word	0xffffffff


	//   ....[19]....
        /*00d8*/ 	.word	0xffffffff


	//----- nvinfo : EIATTR_COOP_GROUP_INSTR_OFFSETS
	.align		4
.L_2961:
        /*00dc*/ 	.byte	0x04, 0x28
        /*00de*/ 	.short	(.L_2963 - .L_2962)


	//   ....[0]....
.L_2962:
        /*00e0*/ 	.word	0x00000af0


	//   ....[1]....
        /*00e4*/ 	.word	0x00000b10


	//   ....[2]....
        /*00e8*/ 	.word	0x00000b60


	//   ....[3]....
        /*00ec*/ 	.word	0x00000b80


	//   ....[4]....
        /*00f0*/ 	.word	0x00000bc0


	//   ....[5]....
        /*00f4*/ 	.word	0x00000bd0


	//   ....[6]....
        /*00f8*/ 	.word	0x00000c20


	//   ....[7]....
        /*00fc*/ 	.word	0x00000c30


	//   ....[8]....
        /*0100*/ 	.word	0x00000c80


	//   ....[9]....
        /*0104*/ 	.word	0x00000c90


	//   ....[10]....
        /*0108*/ 	.word	0x00000da0


	//   ....[11]....
        /*010c*/ 	.word	0x00000db0


	//   ....[12]....
        /*0110*/ 	.word	0x00000de0


	//   ....[13]....
        /*0114*/ 	.word	0x00000df0


	//   ....[14]....
        /*0118*/ 	.word	0x00000e20


	//   ....[15]....
        /*011c*/ 	.word	0x00000e30


	//   ....[16]....
        /*0120*/ 	.word	0x00000e60


	//   ....[17]....
        /*0124*/ 	.word	0x00000e70


	//   ....[18]....
        /*0128*/ 	.word	0x00000ea0


	//   ....[19]....
        /*012c*/ 	.word	0x00000eb0


	//----- nvinfo : EIATTR_VRC_CTA_INIT_COUNT
	.align		4
.L_2963:
        /*0130*/ 	.byte	0x02, 0x4a
	.zero		1
	.zero		1


	//----- nvinfo : EIATTR_EXIT_INSTR_OFFSETS
	.align		4
        /*0134*/ 	.byte	0x04, 0x1c
        /*0136*/ 	.short	(.L_2965 - .L_2964)


	//   ....[0]....
.L_2964:
        /*0138*/ 	.word	0x00000980


	//   ....[1]....
        /*013c*/ 	.word	0x00000ec0


	//   ....[2]....
        /*0140*/ 	.word	0x00000fb0


	//----- nvinfo : EIATTR_CRS_STACK_SIZE
	.align		4
.L_2965:
        /*0144*/ 	.byte	0x04, 0x1e
        /*0146*/ 	.short	(.L_2967 - .L_2966)
.L_2966:
        /*0148*/ 	.word	0x00000000


	//----- nvinfo : EIATTR_CBANK_PARAM_SIZE
	.align		4
.L_2967:
        /*014c*/ 	.byte	0x03, 0x19
        /*014e*/ 	.short	0x0028


	//----- nvinfo : EIATTR_PARAM_CBANK
	.align		4
        /*0150*/ 	.byte	0x04, 0x0a
        /*0152*/ 	.short	(.L_2969 - .L_2968)
	.align		4
.L_2968:
        /*0154*/ 	.word	index@(.nv.constant0.mul_mat_vec_q4_0_q8_1_cuda2)
        /*0158*/ 	.short	0x0380
        /*015a*/ 	.short	0x0028


	//----- nvinfo : EIATTR_SW_WAR
	.align		4
.L_2969:
        /*015c*/ 	.byte	0x04, 0x36
        /*015e*/ 	.short	(.L_2971 - .L_2970)
.L_2970:
        /*0160*/ 	.word	0x00000008
.L_2971:


//--------------------- .nv.info.mul_mat_vec_q6_K_q8_1_cuda1 --------------------------
	.section	.nv.info.mul_mat_vec_q6_K_q8_1_cuda1,"",@"SHT_CUDA_INFO"
	.sectionflags	@""
	.align	4


	//----- nvinfo : EIATTR_CUDA_API_VERSION
	.align		4
        /*0000*/ 	.byte	0x04, 0x37
        /*0002*/ 	.short	(.L_2973 - .L_2972)
.L_2972:
        /*0004*/ 	.word	0x00000082


	//----- nvinfo : EIATTR_KPARAM_INFO
	.align		4
.L_2973:
        /*0008*/ 	.byte	0x04, 0x17
        /*000a*/ 	.short	(.L_2975 - .L_2974)
.L_2974:
        /*000c*/ 	.word	0x00000000
        /*0010*/ 	.short	0x0006
        /*0012*/ 	.short	0x0024
        /*0014*/ 	.byte	0x00, 0xf0, 0x11, 0x00


	//----- nvinfo : EIATTR_KPARAM_INFO
	.align		4
.L_2975:
        /*0018*/ 	.byte	0x04, 0x17
        /*001a*/ 	.short	(.L_2977 - .L_2976)
.L_2976:
        /*001c*/ 	.word	0x00000000
        /*0020*/ 	.short	0x0005
        /*0022*/ 	.short	0x0020
        /*0024*/ 	.byte	0x00, 0xf0, 0x11, 0x00


	//----- nvinfo : EIATTR_KPARAM_INFO
	.align		4
.L_2977:
        /*0028*/ 	.byte	0x04, 0x17
        /*002a*/ 	.short	(.L_2979 - .L_2978)
.L_2978:
        /*002c*/ 	.word	0x00000000
        /*0030*/ 	.short	0x0004
        /*0032*/ 	.short	0x001c
        /*0034*/ 	.byte	0x00, 0xf0, 0x11, 0x00


	//----- nvinfo : EIATTR_KPARAM_INFO
	.align		4
.L_2979:
        /*0038*/ 	.byte	0x04, 0x17
        /*003a*/ 	.short	(.L_2981 - .L_2980)
.L_2980:
        /*003c*/ 	.word	0x00000000
        /*0040*/ 	.short	0x0003
        /*0042*/ 	.short	0x0018
        /*0044*/ 	.byte	0x00, 0xf0, 0x11, 0x00


	//----- nvinfo : EIATTR_KPARAM_INFO
	.align		4
.L_2981:
        /*0048*/ 	.byte	0x04, 0x17
        /*004a*/ 	.short	(.L_2983 - .L_2982)
.L_2982:
        /*004c*/ 	.word	0x00000000
        /*0050*/ 	.short	0x0002
        /*0052*/ 	.short	0x0010
        /*0054*/ 	.byte	0x00, 0xf5, 0x21, 0x00


	//----- nvinfo : EIATTR_KPARAM_INFO
	.align		4
.L_2983:
        /*0058*/ 	.byte	0x04, 0x17
        /*005a*/ 	.short	(.L_2985 - .L_2984)
.L_2984:
        /*005c*/ 	.word	0x00000000
        /*0060*/ 	.short	0x0001
        /*0062*/ 	.short	0x0008
        /*0064*/ 	.byte	0x00, 0xf5, 0x21, 0x00


	//----- nvinfo : EIATTR_KPARAM_INFO
	.align		4
.L_2985:
        /*0068*/ 	.byte	0x04, 0x17
        /*006a*/ 	.short	(.L_2987 - .L_2986)
.L_2986:
        /*006c*/ 	.word	0x00000000
        /*0070*/ 	.short	0x0000
        /*0072*/ 	.short	0x0000
        /*0074*/ 	.byte	0x00, 0xf5, 0x21, 0x00


	//----- nvinfo : EIATTR_SPARSE_MMA_MASK
	.align		4
.L_2987:
        /*0078*/ 	.byte	0x03, 0x50
        /*007a*/ 	.short	0x0000


	//----- nvinfo : EIATTR_MAXREG_COUNT
	.align		4
        /*007c*/ 	.byte	0x03, 0x1b
        /*007e*/ 	.short	0x00ff


	//----- nvinfo : EIATTR_NUM_BARRIERS
	.align		4
        /*0080*/ 	.byte	0x02, 0x4c
        /*0082*/ 	.byte	0x01
	.zero		1


	//----- nvinfo : EIATTR_MERCURY_ISA_VERSION
	.align		4
        /*0084*/ 	.byte	0x03, 0x5f
        /*0086*/ 	.short	0x0101


	//----- nvinfo : EIATTR_COOP_GROUP_MASK_REGIDS
	.align		4
        /*0088*/ 	.byte	0x04, 0x29
        /*008a*/ 	.short	(.L_2989 - .L_2988)


	//   ....[0]....
.L_2988:
        /*008c*/ 	.word	0xffffffff


	//   ....[1]....
        /*0090*/ 	.word	0xffffffff


	//   ....[2]....
        /*0094*/ 	.word	0xffffffff


	//   ....[3]....
        /*0098*/ 	.word	0xffffffff


	//   ....[4]....
        /*009c*/ 	.word	0xffffffff


	//----- nvinfo : EIATTR_COOP_GROUP_INSTR_OFFSETS
	.align		4
.L_2989:
        /*00a0*/ 	.byte	0x04, 0x28
        /*00a2*/ 	.short	(.L_2991 - .L_2990)


	//   ....[0]....
.L_2990:
        /*00a4*/ 	.word	0x00000ff0


	//   ....[1]....
        /*00a8*/ 	.word	0x00001010


	//   ....[2]....
        /*00ac*/ 	.word	0x00001030


	//   ....[3]....
        /*00b0*/ 	.word	0x00001050


	//   ....[4]....
        /*00b4*/ 	.word	0x00001070


	//----- nvinfo : EIATTR_VRC_CTA_INIT_COUNT
	.align		4
.L_2991:
        /*00b8*/ 	.byte	0x02, 0x4a
	.zero		1
	.zero		1


	//----- nvinfo : EIATTR_EXIT_INSTR_OFFSETS
	.align		4
        /*00bc*/ 	.byte	0x04, 0x1c
        /*00be*/ 	.short	(.L_2993 - .L_2992)


	//   ....[0]....
.L_2992:
        /*00c0*/ 	.word	0x00000f30


	//   ....[1]....
        /*00c4*/ 	.word	0x00001080


	//   ....[2]....
        /*00c8*/ 	.word	0x000010d0


	//----- nvinfo : EIATTR_CRS_STACK_SIZE
	.align		4
.L_2993:
        /*00cc*/ 	.byte	0x04, 0x1e
        /*00ce*/ 	.short	(.L_2995 - .L_2994)
.L_2994:
        /*00d0*/ 	.word	0x00000000


	//----- nvinfo : EIATTR_CBANK_PARAM_SIZE
	.align		4
.L_2995:
        /*00d4*/ 	.byte	0x03, 0x19
        /*00d6*/ 	.short	0x0028


	//----- nvinfo : EIATTR_PARAM_CBANK
	.align		4
        /*00d8*/ 	.byte	0x04, 0x0a
        /*00da*/ 	.short	(.L_2997 - .L_2996)
	.align		4
.L_2996:
        /*00dc*/ 	.word	index@(.nv.constant0.mul_mat_vec_q6_K_q8_1_cuda1)
        /*00e0*/ 	.short	0x0380
        /*00e2*/ 	.short	0x0028


	//----- nvinfo : EIATTR_SW_WAR
	.align		4
.L_2997:
        /*00e4*/ 	.byte	0x04, 0x36
        /*00e6*/ 	.short	(.L_2999 - .L_2998)
.L_2998:
        /*00e8*/ 	.word	0x00000008
.L_2999:


//--------------------- .nv.info.mul_mat_vec_q5_K_q8_1_cuda1 --------------------------
	.section	.nv.info.mul_mat_vec_q5_K_q8_1_cuda1,"",@"SHT_CUDA_INFO"
	.sectionflags	@""
	.align	4


	//----- nvinfo : EIATTR_CUDA_API_VERSION
	.align		4
        /*0000*/ 	.byte	0x04, 0x37
        /*0002*/ 	.short	(.L_3001 - .L_3000)
.L_3000:
        /*0004*/ 	.word	0x00000082


	//----- nvinfo : EIATTR_KPARAM_INFO
	.align		4
.L_3001:
        /*0008*/ 	.byte	0x04, 0x17
        /*000a*/ 	.short	(.L_3003 - .L_3002)
.L_3002:
        /*000c*/ 	.word	0x00000000
        /*0010*/ 	.short	0x0006
        /*0012*/ 	.short	0x0024
        /*0014*/ 	.byte	0x00, 0xf0, 0x11, 0x00


	//----- nvinfo : EIATTR_KPARAM_INFO
	.align		4
.L_3003:
        /*0018*/ 	.byte	0x04, 0x17
        /*001a*/ 	.short	(.L_3005 - .L_3004)
.L_3004:
        /*001c*/ 	.word	0x00000000
        /*0020*/ 	.short	0x0005
        /*0022*/ 	.short	0x0020
        /*0024*/ 	.byte	0x00, 0xf0, 0x11, 0x00


	//----- nvinfo : EIATTR_KPARAM_INFO
	.align		4
.L_3005:
        /*0028*/ 	.byte	0x04, 0x17
        /*002a*/ 	.short	(.L_3007 - .L_3006)
.L_3006:
        /*002c*/ 	.word	0x00000000
        /*0030*/ 	.short	0x0004
        /*0032*/ 	.short	0x001c
        /*0034*/ 	.byte	0x00, 0xf0, 0x11, 0x00


	//----- nvinfo : EIATTR_KPARAM_INFO
	.align		4
.L_3007:
        /*0038*/ 	.byte	0x04, 0x17
        /*003a*/ 	.short	(.L_3009 - .L_3008)
.L_3008:
        /*003c*/ 	.word	0x00000000
        /*0040*/ 	.short	0x0003
        /*0042*/ 	.short	0x0018
        /*0044*/ 	.byte	0x00, 0xf0, 0x11, 0x00


	//----- nvinfo : EIATTR_KPARAM_INFO
	.align		4
.L_3009:
        /*0048*/ 	.byte	0x04, 0x17
        /*004a*/ 	.short	(.L_3011 - .L_3010)
.L_3010:
        /*004c*/ 	.word	0x00000000
        /*0050*/ 	.short	0x0002
        /*0052*/ 	.short	0x0010
        /*0054*/ 	.byte	0x00, 0xf5, 0x21, 0x00


	//----- nvinfo : EIATTR_KPARAM_INFO
	.align		4
.L_3011:
        /*0058*/ 	.byte	0x04, 0x17
        /*005a*/ 	.short	(.L_3013 - .L_3012)
.L_3012:
        /*005c*/ 	.word	0x00000000
        /*0060*/ 	.short	0x0001
        /*0062*/ 	.short	0x0008
        /*0064*/ 	.byte	0x00, 0xf5, 0x21, 0x00


	//----- nvinfo : EIATTR_KPARAM_INFO
	.align		4
.L_3013:
        /*0068*/ 	.byte	0x04, 0x17
        /*006a*/ 	.short	(.L_3015 - .L_3014)
.L_3014:
        /*006c*/ 	.word	0x00000000
        /*0070*/ 	.short	0x0000
        /*0072*/ 	.short	0x0000
        /*0074*/ 	.byte	0x00, 0xf5, 0x21, 0x00


	//----- nvinfo : EIATTR_SPARSE_MMA_MASK
	.align		4
.L_3015:
        /*0078*/ 	.byte	0x03, 0x50
        /*007a*/ 	.short	0x0000


	//----- nvinfo : EIATTR_MAXREG_COUNT
	.align		4
        /*007c*/ 	.byte	0x03, 0x1b
        /*007e*/ 	.short	0x00ff


	//----- nvinfo : EIATTR_NUM_BARRIERS
	.align		4
        /*0080*/ 	.byte	0x02, 0x4c
        /*0082*/ 	.byte	0x01
	.zero		1


	//----- nvinfo : EIATTR_MERCURY_ISA_VERSION
	.align		4
        /*0084*/ 	.byte	0x03, 0x5f
        /*0086*/ 	.short	0x0101


	//----- nvinfo : EIATTR_COOP_GROUP_MASK_REGIDS
	.align		4
        /*0088*/ 	.byte	0x04, 0x29
        /*008a*/ 	.short	(.L_3017 - .L_3016)


	//   ....[0]....
.L_3016:
        /*008c*/ 	.word	0xffffffff


	//   ....[1]....
        /*0090*/ 	.word	0xffffffff


	//   ....[2]....
        /*0094*/ 	.word	0xffffffff


	//   ....[3]....
        /*0098*/ 	.word	0xffffffff


	//   ....[4]....
        /*009c*/ 	.word	0xffffffff


	//----- nvinfo : EIATTR_COOP_GROUP_INSTR_OFFSETS
	.align		4
.L_3017:
        /*00a0*/ 	.byte	0x04, 0x28
        /*00a2*/ 	.short	(.L_3019 - .L_3018)


	//   ....[0]....
.L_3018:
        /*00a4*/ 	.word	0x00000990


	//   ....[1]....
        /*00a8*/ 	.word	0x000009b0


	//   ....[2]....
        /*00ac*/ 	.word	0x000009d0


	//   ....[3]....
        /*00b0*/ 	.word	0x000009f0


	//   ....[4]....
        /*00b4*/ 	.word	0x00000a10


	//----- nvinfo : EIATTR_VRC_CTA_INIT_COUNT
	.align		4
.L_3019:
        /*00b8*/ 	.byte	0x02, 0x4a
	.zero		1
	.zero		1


	//----- nvinfo : EIATTR_EXIT_INSTR_OFFSETS
	.align		4
        /*00bc*/ 	.byte	0x04, 0x1c
        /*00be*/ 	.short	(.L_3021 - .L_3020)


	//   ....[0]....
.L_3020:
        /*00c0*/ 	.word	0x000008d0


	//   ....[1]....
        /*00c4*/ 	.word	0x00000a20


	//   ....[2]....
        /*00c8*/ 	.word	0x00000a70


	//----- nvinfo : EIATTR_CRS_STACK_SIZE
	.align		4
.L_3021:
        /*00cc*/ 	.byte	0x04, 0x1e
        /*00ce*/ 	.short	(.L_3023 - .L_3022)
.L_3022:
        /*00d0*/ 	.word	0x00000000


	//----- nvinfo : EIATTR_CBANK_PARAM_SIZE
	.align		4
.L_3023:
        /*00d4*/ 	.byte	0x03, 0x19
        /*00d6*/ 	.short	0x0028


	//----- nvinfo : EIATTR_PARAM_CBANK
	.align		4
        /*00d8*/ 	.byte	0x04, 0x0a
        /*00da*/ 	.short	(.L_3025 - .L_3024)
	.align		4
.L_3024:
        /*00dc*/ 	.word	index@(.nv.constant0.mul_mat_vec_q5_K_q8_1_cuda1)
        /*00e0*/ 	.short	0x0380
        /*00e2*/ 	.short	0x0028


	//----- nvinfo : EIATTR_SW_WAR
	.align		4
.L_3025:
        /*00e4*/ 	.byte	0x04, 0x36
        /*00e6*/ 	.short	(.L_3027 - .L_3026)
.L_3026:
        /*00e8*/ 	.word	0x00000008
.L_3027:


//--------------------- .nv.info.mul_mat_vec_q4_K_q8_1_cuda1 --------------------------
	.section	.nv.info.mul_mat_vec_q4_K_q8_1_cuda1,"",@"SHT_CUDA_INFO"
	.sectionflags	@""
	.align	4


	//----- nvinfo : EIATTR_CUDA_API_VERSION
	.align		4
        /*0000*/ 	.byte	0x04, 0x37
        /*0002*/ 	.short	(.L_3029 - .L_3028)
.L_3028:
        /*0004*/ 	.word	0x00000082


	//----- nvinfo : EIATTR_KPARAM_INFO
	.align		4
.L_3029:
        /*0008*/ 	.byte	0x04, 0x17
        /*000a*/ 	.short	(.L_3031 - .L_3030)
.L_3030:
        /*000c*/ 	.word	0x00000000
        /*0010*/ 	.short	0x0006
        /*0012*/ 	.short	0x0024
        /*0014*/ 	.byte	0x00, 0xf0, 0x11, 0x00


	//----- nvinfo : EIATTR_KPARAM_INFO
	.align		4
.L_3031:
        /*0018*/ 	.byte	0x04, 0x17
        /*001a*/ 	.short	(.L_3033 - .L_3032)
.L_3032:
        /*001c*/ 	.word	0x00000000
        /*0020*/ 	.short	0x0005
        /*0022*/ 	.short	0x0020
        /*0024*/ 	.byte	0x00, 0xf0, 0x11, 0x00


	//----- nvinfo : EIATTR_KPARAM_INFO
	.align		4
.L_3033:
        /*0028*/ 	.byte	0x04, 0x17
        /*002a*/ 	.short	(.L_3035 - .L_3034)
.L_3034:
        /*002c*/ 	.word	0x00000000
        /*0030*/ 	.short	0x0004
        /*0032*/ 	.short	0x001c
        /*0034*/ 	.byte	0x00, 0xf0, 0x11, 0x00


	//----- nvinfo : EIATTR_KPARAM_INFO
	.align		4
.L_3035:
        /*0038*/ 	.byte	0x04, 0x17
        /*003a*/ 	.short	(.L_3037 - .L_3036)
.L_3036:
        /*003c*/ 	.word	0x00000000
        /*0040*/ 	.short	0x0003
        /*0042*/ 	.short	0x0018
        /*0044*/ 	.byte	0x00, 0xf0, 0x11, 0x00


	//----- nvinfo : EIATTR_KPARAM_INFO
	.align		4
.L_3037:
        /*0048*/ 	.byte	0x04, 0x17
        /*004a*/ 	.short	(.L_3039 - .L_3038)
.L_3038:
        /*004c*/ 	.word	0x00000000
        /*0050*/ 	.short	0x0002
        /*0052*/ 	.short	0x0010
        /*0054*/ 	.byte	0x00, 0xf5, 0x21, 0x00


	//----- nvinfo : EIATTR_KPARAM_INFO
	.align		4
.L_3039:
        /*0058*/ 	.byte	0x04, 0x17
        /*005a*/ 	.short	(.L_3041 - .L_3040)
.L_3040:
        /*005c*/ 	.word	0x00000000
        /*0060*/ 	.short	0x0001
        /*0062*/ 	.short	0x0008
        /*0064*/ 	.byte	0x00, 0xf5, 0x21, 0x00


	//----- nvinfo : EIATTR_KPARAM_INFO
	.align		4
.L_3041:
        /*0068*/ 	.byte	0x04, 0x17
        /*006a*/ 	.short	(.L_3043 - .L_3042)
.L_3042:
        /*006c*/ 	.word	0x00000000
        /*0070*/ 	.short	0x0000
        /*0072*/ 	.short	0x0000
        /*0074*/ 	.byte	0x00, 0xf5, 0x21, 0x00


	//----- nvinfo : EIATTR_SPARSE_MMA_MASK
	.align		4
.L_3043:
        /*0078*/ 	.byte	0x03, 0x50
        /*007a*/ 	.short	0x0000


	//----- nvinfo : EIATTR_MAXREG_COUNT
	.align		4
        /*007c*/ 	.byte	0x03, 0x1b
        /*007e*/ 	.short	0x00ff


	//----- nvinfo : EIATTR_NUM_BARRIERS
	.align		4
        /*0080*/ 	.byte	0x02, 0x4c
        /*0082*/ 	.byte	0x01
	.zero		1


	//----- nvinfo : EIATTR_MERCURY_ISA_VERSION
	.align		4
        /*0084*/ 	.byte	0x03, 0x5f
        /*0086*/ 	.short	0x0101


	//----- nvinfo : EIATTR_COOP_GROUP_MASK_REGIDS
	.align		4
        /*0088*/ 	.byte	0x04, 0x29
        /*008a*/ 	.short	(.L_3045 - .L_3044)


	//   ....[0]....
.L_3044:
        /*008c*/ 	.word	0xffffffff


	//   ....[1]....
        /*0090*/ 	.word	0xffffffff


	//   ....[2]....
        /*0094*/ 	.word	0xffffffff


	//   ....[3]....
        /*0098*/ 	.word	0xffffffff


	//   ....[4]....
        /*009c*/ 	.word	0xffffffff


	//----- nvinfo : EIATTR_COOP_GROUP_INSTR_OFFSETS
	.align		4
.L_3045:
        /*00a0*/ 	.byte	0x04, 0x28
        /*00a2*/ 	.short	(.L_3047 - .L_3046)


	//   ....[0]....
.L_3046:
        /*00a4*/ 	.word	0x00001260


	//   ....[1]....
        /*00a8*/ 	.word	0x00001280


	//   ....[2]....
        /*00ac*/ 	.word	0x000012a0


	//   ....[3]....
        /*00b0*/ 	.word	0x000012c0


	//   ....[4]....
        /*00b4*/ 	.word	0x000012e0


	//----- nvinfo : EIATTR_VRC_CTA_INIT_COUNT
	.align		4
.L_3047:
        /*00b8*/ 	.byte	0x02, 0x4a
	.zero		1
	.zero		1


	//----- nvinfo : EIATTR_EXIT_INSTR_OFFSETS
	.align		4
        /*00bc*/ 	.byte	0x04, 0x1c
        /*00be*/ 	.short	(.L_3049 - .L_3048)


	//   ....[0]....
.L_3048:
        /*00c0*/ 	.word	0x000011a0


	//   ....[1]....
        /*00c4*/ 	.word	0x000012f0


	//   ....[2]....
        /*00c8*/ 	.word	0x00001340


	//----- nvinfo : EIATTR_CRS_STACK_SIZE
	.align		4
.L_3049:
        /*00cc*/ 	.byte	0x04, 0x1e
        /*00ce*/ 	.short	(.L_3051 - .L_3050)
.L_3050:
        /*00d0*/ 	.word	0x00000000


	//----- nvinfo : EIATTR_CBANK_PARAM_SIZE
	.align		4
.L_3051:
        /*00d4*/ 	.byte	0x03, 0x19
        /*00d6*/ 	.short	0x0028


	//----- nvinfo : EIATTR_PARAM_CBANK
	.align		4
        /*00d8*/ 	.byte	0x04, 0x0a
        /*00da*/ 	.short	(.L_3053 - .L_3052)
	.align		4
.L_3052:
        /*00dc*/ 	.word	index@(.nv.constant0.mul_mat_vec_q4_K_q8_1_cuda1)
        /*00e0*/ 	.short	0x0380
        /*00e2*/ 	.short	0x0028


	//----- nvinfo : EIATTR_SW_WAR
	.align		4
.L_3053:
        /*00e4*/ 	.byte	0x04, 0x36
        /*00e6*/ 	.short	(.L_3055 - .L_3054)
.L_3054:
        /*00e8*/ 	.word	0x00000008
.L_3055:


//--------------------- .nv.info.mul_mat_vec_q3_K_q8_1_cuda1 --------------------------
	.section	.nv.info.mul_mat_vec_q3_K_q8_1_cuda1,"",@"SHT_CUDA_INFO"
	.sectionflags	@""
	.align	4


	//----- nvinfo : EIATTR_CUDA_API_VERSION
	.align		4
        /*0000*/ 	.byte	0x04, 0x37
        /*0002*/ 	.short	(.L_3057 - .L_3056)
.L_3056:
        /*0004*/ 	.word	0x00000082


	//----- nvinfo : EIATTR_KPARAM_INFO
	.align		4
.L_3057:
        /*0008*/ 	.byte	0x04, 0x17
        /*000a*/ 	.short	(.L_3059 - .L_3058)
.L_3058:
        /*000c*/ 	.word	0x00000000
        /*0010*/ 	.short	0x0006
        /*0012*/ 	.short	0x0024
        /*0014*/ 	.byte	0x00, 0xf0, 0x11, 0x00


	//----- nvinfo : EIATTR_KPARAM_INFO
	.align		4
.L_3059:
        /*0018*/ 	.byte	0x04, 0x17
        /*001a*/ 	.short	(.L_3061 - .L_3060)
.L_3060:
        /*001c*/ 	.word	0x00000000
        /*0020*/ 	.short	0x0005
        /*0022*/ 	.short	0x0020
        /*0024*/ 	.byte	0x00, 0xf0, 0x11, 0x00


	//----- nvinfo : EIATTR_KPARAM_INFO
	.align		4
.L_3061:
        /*0028*/ 	.byte	0x04, 0x17
        /*002a*/ 	.short	(.L_3063 - .L_3062)
.L_3062:
        /*002c*/ 	.word	0x00000000
        /*0030*/ 	.short	0x0004
        /*0032*/ 	.short	0x001c
        /*0034*/ 	.byte	0x00, 0xf0, 0x11, 0x00


	//----- nvinfo : EIATTR_KPARAM_INFO
	.align		4
.L_3063:
        /*0038*/ 	.byte	0x04, 0x17
        /*003a*/ 	.short	(.L_3065 - .L_3064)
.L_3064:
        /*003c*/ 	.word	0x00000000
        /*0040*/ 	.short	0x0003
        /*0042*/ 	.short	0x0018
        /*0044*/ 	.byte	0x00, 0xf0, 0x11, 0x00


	//----- nvinfo : EIATTR_KPARAM_INFO
	.align		4
.L_3065:
        /*0048*/ 	.byte	0x04, 0x17
        /*004a*/ 	.short	(.L_3067 - .L_3066)
.L_3066:
        /*004c*/ 	.word	0x00000000
        /*0050*/ 	.short	0x0002
        /*0052*/ 	.short	0x0010
        /*0054*/ 	.byte	0x00, 0xf5, 0x21, 0x00


	//----- nvinfo : EIATTR_KPARAM_INFO
	.align		4
.L_3067:
        /*0058*/ 	.byte	0x04, 0x17
        /*005a*/ 	.short	(.L_3069 - .L_3068)
.L_3068:
        /*005c*/ 	.word	0x00000000
        /*0060*/ 	.short	0x0001
        /*0062*/ 	.short	0x0008
        /*0064*/ 	.byte	0x00, 0xf5, 0x21, 0x00


	//----- nvinfo : EIATTR_KPARAM_INFO
	.align		4
.L_3069:
        /*0068*/ 	.byte	0x04, 0x17
        /*006a*/ 	.short	(.L_3071 - .L_3070)
.L_3070:
        /*006c*/ 	.word	0x00000000
        /*0070*/ 	.short	0x0000
        /*0072*/ 	.short	0x0000
        /*0074*/ 	.byte	0x00, 0xf5, 0x21, 0x00


	//----- nvinfo : EIATTR_SPARSE_MMA_MASK
	.align		4
.L_3071:
        /*0078*/ 	.byte	0x03, 0x50
        /*007a*/ 	.short	0x0000


	//----- nvinfo : EIATTR_MAXREG_COUNT
	.align		4
        /*007c*/ 	.byte	0x03, 0x1b
        /*007e*/ 	.short	0x00ff


	//----- nvinfo : EIATTR_NUM_BARRIERS
	.align		4
        /*0080*/ 	.byte	0x02, 0x4c
        /*0082*/ 	.byte	0x01
	.zero		1


	//----- nvinfo : EIATTR_MERCURY_ISA_VERSION
	.align		4
        /*0084*/ 	.byte	0x03, 0x5f
        /*0086*/ 	.short	0x0101


	//----- nvinfo : EIATTR_COOP_GROUP_MASK_REGIDS
	.align		4
        /*0088*/ 	.byte	0x04, 0x29
        /*008a*/ 	.short	(.L_3073 - .L_3072)


	//   ....[0]....
.L_3072:
        /*008c*/ 	.word	0xffffffff


	//   ....[1]....
        /*0090*/ 	.word	0xffffffff


	//   ....[2]....
        /*0094*/ 	.word	0xffffffff


	//   ....[3]....
        /*0098*/ 	.word	0xffffffff


	//   ....[4]....
        /*009c*/ 	.word	0xffffffff


	//----- nvinfo : EIATTR_COOP_GROUP_INSTR_OFFSETS
	.align		4
.L_3073:
        /*00a0*/ 	.byte	0x04, 0x28
        /*00a2*/ 	.short	(.L_3075 - .L_3074)


	//   ....[0]....
.L_3074:
        /*00a4*/ 	.word	0x00000cc0


	//   ....[1]....
        /*00a8*/ 	.word	0x00000ce0


	//   ....[2]....
        /*00ac*/ 	.word	0x00000d00


	//   ....[3]....
        /*00b0*/ 	.word	0x00000d20


	//   ....[4]....
        /*00b4*/ 	.word	0x00000d40


	//----- nvinfo : EIATTR_VRC_CTA_INIT_COUNT
	.align		4
.L_3075:
        /*00b8*/ 	.byte	0x02, 0x4a
	.zero		1
	.zero		1


	//----- nvinfo : EIATTR_EXIT_INSTR_OFFSETS
	.align		4
        /*00bc*/ 	.byte	0x04, 0x1c
        /*00be*/ 	.short	(.L_3077 - .L_3076)


	//   ....[0]....
.L_3076:
        /*00c0*/ 	.word	0x00000c00


	//   ....[1]....
        /*00c4*/ 	.word	0x00000d50


	//   ....[2]....
        /*00c8*/ 	.word	0x00000da0


	//----- nvinfo : EIATTR_CRS_STACK_SIZE
	.align		4
.L_3077:
        /*00cc*/ 	.byte	0x04, 0x1e
        /*00ce*/ 	.short	(.L_3079 - .L_3078)
.L_3078:
        /*00d0*/ 	.word	0x00000000


	//----- nvinfo : EIATTR_CBANK_PARAM_SIZE
	.align		4
.L_3079:
        /*00d4*/ 	.byte	0x03, 0x19
        /*00d6*/ 	.short	0x0028


	//----- nvinfo : EIATTR_PARAM_CBANK
	.align		4
        /*00d8*/ 	.byte	0x04, 0x0a
        /*00da*/ 	.short	(.L_3081 - .L_3080)
	.align		4
.L_3080:
        /*00dc*/ 	.word	index@(.nv.constant0.mul_mat_vec_q3_K_q8_1_cuda1)
        /*00e0*/ 	.short	0x0380
        /*00e2*/ 	.short	0x0028


	//----- nvinfo : EIATTR_SW_WAR
	.align		4
.L_3081:
        /*00e4*/ 	.byte	0x04, 0x36
        /*00e6*/ 	.short	(.L_3083 - .L_3082)
.L_3082:
        /*00e8*/ 	.word	0x00000008
.L_3083:


//--------------------- .nv.info.mul_mat_vec_q2_K_q8_1_cuda1 --------------------------
	.section	.nv.info.mul_mat_vec_q2_K_q8_1_cuda1,"",@"SHT_CUDA_INFO"
	.sectionflags	@""
	.align	4


	//----- nvinfo : EIATTR_CUDA_API_VERSION
	.align		4
        /*0000*/ 	.byte	0x04, 0x37
        /*0002*/ 	.short	(.L_3085 - .L_3084)
.L_3084:
        /*0004*/ 	.word	0x00000082


	//----- nvinfo : EIATTR_KPARAM_INFO
	.align		4
.L_3085:
        /*0008*/ 	.byte	0x04, 0x17
        /*000a*/ 	.short	(.L_3087 - .L_3086)
.L_3086:
        /*000c*/ 	.word	0x00000000
        /*0010*/ 	.short	0x0006
        /*0012*/ 	.short	0x0024
        /*0014*/ 	.byte	0x00, 0xf0, 0x11, 0x00


	//----- nvinfo : EIATTR_KPARAM_INFO
	.align		4
.L_3087:
        /*0018*/ 	.byte	0x04, 0x17
        /*001a*/ 	.short	(.L_3089 - .L_3088)
.L_3088:
        /*001c*/ 	.word	0x00000000
        /*0020*/ 	.short	0x0005
        /*0022*/ 	.short	0x0020
        /*0024*/ 	.byte	0x00, 0xf0, 0x11, 0x00


	//----- nvinfo : EIATTR_KPARAM_INFO
	.align		4
.L_3089:
        /*0028*/ 	.byte	0x04, 0x17
        /*002a*/ 	.short	(.L_3091 - .L_3090)
.L_3090:
        /*002c*/ 	.word	0x00000000
        /*0030*/ 	.short	0x0004
        /*0032*/ 	.short	0x001c
        /*0034*/ 	.byte	0x00, 0xf0, 0x11, 0x00


	//----- nvinfo : EIATTR_KPARAM_INFO
	.align		4
.L_3091:
        /*0038*/ 	.byte	0x04, 0x17
        /*003a*/ 	.short	(.L_3093 - .L_3092)
.L_3092:
        /*003c*/ 	.word	0x00000000
        /*0040*/ 	.short	0x0003
        /*0042*/ 	.short	0x0018
        /*0044*/ 	.byte	0x00, 0xf0, 0x11, 0x00


	//----- nvinfo : EIATTR_KPARAM_INFO
	.align		4
.L_3093:
        /*0048*/ 	.byte	0x04, 0x17
        /*004a*/ 	.short	(.L_3095 - .L_3094)
.L_3094:
        /*004c*/ 	.word	0x00000000
        /*0050*/ 	.short	0x0002
        /*0052*/ 	.short	0x0010
        /*0054*/ 	.byte	0x00, 0xf5, 0x21, 0x00


	//----- nvinfo : EIATTR_KPARAM_INFO
	.align		4
.L_3095:
        /*0058*/ 	.byte	0x04, 0x17
        /*005a*/ 	.short	(.L_3097 - .L_3096)
.L_3096:
        /*005c*/ 	.word	0x00000000
        /*0060*/ 	.short	0x0001
        /*0062*/ 	.short	0x0008
        /*0064*/ 	.byte	0x00, 0xf5, 0x21, 0x00


	//----- nvinfo : EIATTR_KPARAM_INFO
	.align		4
.L_3097:
        /*0068*/ 	.byte	0x04, 0x17
        /*006a*/ 	.short	(.L_3099 - .L_3098)
.L_3098:
        /*006c*/ 	.word	0x00000000
        /*0070*/ 	.short	0x0000
        /*0072*/ 	.short	0x0000
        /*0074*/ 	.byte	0x00, 0xf5, 0x21, 0x00


	//----- nvinfo : EIATTR_SPARSE_MMA_MASK
	.align		4
.L_3099:
        /*0078*/ 	.byte	0x03, 0x50
        /*007a*/ 	.short	0x0000


	//----- nvinfo : EIATTR_MAXREG_COUNT
	.align		4
        /*007c*/ 	.byte	0x03, 0x1b
        /*007e*/ 	.short	0x00ff


	//----- nvinfo : EIATTR_NUM_BARRIERS
	.align		4
        /*0080*/ 	.byte	0x02, 0x4c
        /*0082*/ 	.byte	0x01
	.zero		1


	//----- nvinfo : EIATTR_MERCURY_ISA_VERSION
	.align		4
        /*0084*/ 	.byte	0x03, 0x5f
        /*0086*/ 	.short	0x0101


	//----- nvinfo : EIATTR_COOP_GROUP_MASK_REGIDS
	.align		4
        /*0088*/ 	.byte	0x04, 0x29
        /*008a*/ 	.short	(.L_3101 - .L_3100)


	//   ....[0]....
.L_3100:
        /*008c*/ 	.word	0xffffffff


	//   ....[1]....
        /*0090*/ 	.word	0xffffffff


	//   ....[2]....
        /*0094*/ 	.word	0xffffffff


	//   ....[3]....
        /*0098*/ 	.word	0xffffffff


	//   ....[4]....
        /*009c*/ 	.word	0xffffffff


	//----- nvinfo : EIATTR_COOP_GROUP_INSTR_OFFSETS
	.align		4
.L_3101:
        /*00a0*/ 	.byte	0x04, 0x28
        /*00a2*/ 	.short	(.L_3103 - .L_3102)


	//   ....[0]....
.L_3102:
        /*00a4*/ 	.word	0x00000920


	//   ....[1]....
        /*00a8*/ 	.word	0x00000940


	//   ....[2]....
        /*00ac*/ 	.word	0x00000960


	//   ....[3]....
        /*00b0*/ 	.word	0x00000980


	//   ....[4]....
        /*00b4*/ 	.word	0x000009a0


	//----- nvinfo : EIATTR_VRC_CTA_INIT_COUNT
	.align		4
.L_3103:
        /*00b8*/ 	.byte	0x02, 0x4a
	.zero		1
	.zero		1


	//----- nvinfo : EIATTR_EXIT_INSTR_OFFSETS
	.align		4
        /*00bc*/ 	.byte	0x04, 0x1c
        /*00be*/ 	.short	(.L_3105 - .L_3104)


	//   ....[0]....
.L_3104:
        /*00c0*/ 	.word	0x00000860


	//   ....[1]....
        /*00c4*/ 	.word	0x000009b0


	//   ....[2]....
        /*00c8*/ 	.word	0x00000a00


	//----- nvinfo : EIATTR_CRS_STACK_SIZE
	.align		4
.L_3105:
        /*00cc*/ 	.byte	0x04, 0x1e
        /*00ce*/ 	.short	(.L_3107 - .L_3106)
.L_3106:
        /*00d0*/ 	.word	0x00000000


	//----- nvinfo : EIATTR_CBANK_PARAM_SIZE
	.align		4
.L_3107:
        /*00d4*/ 	.byte	0x03, 0x19
        /*00d6*/ 	.short	0x0028


	//----- nvinfo : EIATTR_PARAM_CBANK
	.align		4
        /*00d8*/ 	.byte	0x04, 0x0a
        /*00da*/ 	.short	(.L_3109 - .L_3108)
	.align		4
.L_3108:
        /*00dc*/ 	.word	index@(.nv.constant0.mul_mat_vec_q2_K_q8_1_cuda1)
        /*00e0*/ 	.short	0x0380
        /*00e2*/ 	.short	0x0028


	//----- nvinfo : EIATTR_SW_WAR
	.align		4
.L_3109:
        /*00e4*/ 	.byte	0x04, 0x36
        /*00e6*/ 	.short	(.L_3111 - .L_3110)
.L_3110:
        /*00e8*/ 	.word	0x00000008
.L_3111:


//--------------------- .nv.info.mul_mat_vec_q8_0_q8_1_cuda1 --------------------------
	.section	.nv.info.mul_mat_vec_q8_0_q8_1_cuda1,"",@"SHT_CUDA_INFO"
	.sectionflags	@""
	.align	4


	//----- nvinfo : EIATTR_CUDA_API_VERSION
	.align		4
        /*0000*/ 	.byte	0x04, 0x37
        /*0002*/ 	.short	(.L_3113 - .L_3112)
.L_3112:
        /*0004*/ 	.word	0x00000082


	//----- nvinfo : EIATTR_KPARAM_INFO
	.align		4
.L_3113:
        /*0008*/ 	.byte	0x04, 0x17
        /*000a*/ 	.short	(.L_3115 - .L_3114)
.L_3114:
        /*000c*/ 	.word	0x00000000
        /*0010*/ 	.short	0x0006
        /*0012*/ 	.short	0x0024
        /*0014*/ 	.byte	0x00, 0xf0, 0x11, 0x00


	//----- nvinfo : EIATTR_KPARAM_INFO
	.align		4
.L_3115:
        /*0018*/ 	.byte	0x04, 0x17
        /*001a*/ 	.short	(.L_3117 - .L_3116)
.L_3116:
        /*001c*/ 	.word	0x00000000
        /*0020*/ 	.short	0x0005
        /*0022*/ 	.short	0x0020
        /*0024*/ 	.byte	0x00, 0xf0, 0x11, 0x00


	//----- nvinfo : EIATTR_KPARAM_INFO
	.align		4
.L_3117:
        /*0028*/ 	.byte	0x04, 0x17
        /*002a*/ 	.short	(.L_3119 - .L_3118)
.L_3118:
        /*002c*/ 	.word	0x00000000
        /*0030*/ 	.short	0x0004
        /*0032*/ 	.short	0x001c
        /*0034*/ 	.byte	0x00, 0xf0, 0x11, 0x00


	//----- nvinfo : EIATTR_KPARAM_INFO
	.align		4
.L_3119:
        /*0038*/ 	.byte	0x04, 0x17
        /*003a*/ 	.short	(.L_3121 - .L_3120)
.L_3120:
        /*003c*/ 	.word	0x00000000
        /*0040*/ 	.short	0x0003
        /*0042*/ 	.short	0x0018
        /*0044*/ 	.byte	0x00, 0xf0, 0x11, 0x00


	//----- nvinfo : EIATTR_KPARAM_INFO
	.align		4
.L_3121:
        /*0048*/ 	.byte	0x04, 0x17
        /*004a*/ 	.short	(.L_3123 - .L_3122)
.L_3122:
        /*004c*/ 	.word	0x00000000
        /*0050*/ 	.short	0x0002
        /*0052*/ 	.short	0x0010
        /*0054*/ 	.byte	0x00, 0xf5, 0x21, 0x00


	//----- nvinfo : EIATTR_KPARAM_INFO
	.align		4
.L_3123:
        /*0058*/ 	.byte	0x04, 0x17
        /*005a*/ 	.short	(.L_3125 - .L_3124)
.L_3124:
        /*005c*/ 	.word	0x00000000
        /*0060*/ 	.short	0x0001
        /*0062*/ 	.short	0x0008
        /*0064*/ 	.byte	0x00, 0xf5, 0x21, 0x00


	//----- nvinfo : EIATTR_KPARAM_INFO
	.align		4
.L_3125:
        /*0068*/ 	.byte	0x04, 0x17
        /*006a*/ 	.short	(.L_3127 - .L_3126)
.L_3126:
        /*006c*/ 	.word	0x00000000
        /*0070*/ 	.short	0x0000
        /*0072*/ 	.short	0x0000
        /*0074*/ 	.byte	0x00, 0xf5, 0x21, 0x00


	//----- nvinfo : EIATTR_SPARSE_MMA_MASK
	.align		4
.L_3127:
        /*0078*/ 	.byte	0x03, 0x50
        /*007a*/ 	.short	0x0000


	//----- nvinfo : EIATTR_MAXREG_COUNT
	.align		4
        /*007c*/ 	.byte	0x03, 0x1b
        /*007e*/ 	.short	0x00ff


	//----- nvinfo : EIATTR_NUM_BARRIERS
	.align		4
        /*0080*/ 	.byte	0x02, 0x4c
        /*0082*/ 	.byte	0x01
	.zero		1


	//----- nvinfo : EIATTR_MERCURY_ISA_VERSION
	.align		4
        /*0084*/ 	.byte	0x03, 0x5f
        /*0086*/ 	.short	0x0101


	//----- nvinfo : EIATTR_COOP_GROUP_MASK_REGIDS
	.align		4
        /*0088*/ 	.byte	0x04, 0x29
        /*008a*/ 	.short	(.L_3129 - .L_3128)


	//   ....[0]....
.L_3128:
        /*008c*/ 	.word	0xffffffff


	//   ....[1]....
        /*0090*/ 	.word	0xffffffff


	//   ....[2]....
        /*0094*/ 	.word	0xffffffff


	//   ....[3]....
        /*0098*/ 	.word	0xffffffff


	//   ....[4]....
        /*009c*/ 	.word	0xffffffff


	//----- nvinfo : EIATTR_COOP_GROUP_INSTR_OFFSETS
	.align		4
.L_3129:
        /*00a0*/ 	.byte	0x04, 0x28
        /*00a2*/ 	.short	(.L_3131 - .L_3130)


	//   ....[0]....
.L_3130:
        /*00a4*/ 	.word	0x00000b60


	//   ....[1]....
        /*00a8*/ 	.word	0x00000b80


	//   ....[2]....
        /*00ac*/ 	.word	0x00000ba0


	//   ....[3]....
        /*00b0*/ 	.word	0x00000bc0


	//   ....[4]....
        /*00b4*/ 	.word	0x00000be0


	//----- nvinfo : EIATTR_VRC_CTA_INIT_COUNT
	.align		4
.L_3131:
        /*00b8*/ 	.byte	0x02, 0x4a
	.zero		1
	.zero		1


	//----- nvinfo : EIATTR_EXIT_INSTR_OFFSETS
	.align		4
        /*00bc*/ 	.byte	0x04, 0x1c
        /*00be*/ 	.short	(.L_3133 - .L_3132)


	//   ....[0]....
.L_3132:
        /*00c0*/ 	.word	0x00000aa0


	//   ....[1]....
        /*00c4*/ 	.word	0x00000bf0


	//   ....[2]....
        /*00c8*/ 	.word	0x00000c40


	//----- nvinfo : EIATTR_CRS_STACK_SIZE
	.align		4
.L_3133:
        /*00cc*/ 	.byte	0x04, 0x1e
        /*00ce*/ 	.short	(.L_3135 - .L_3134)
.L_3134:
        /*00d0*/ 	.word	0x00000000


	//----- nvinfo : EIATTR_CBANK_PARAM_SIZE
	.align		4
.L_3135:
        /*00d4*/ 	.byte	0x03, 0x19
        /*00d6*/ 	.short	0x0028


	//----- nvinfo : EIATTR_PARAM_CBANK
	.align		4
        /*00d8*/ 	.byte	0x04, 0x0a
        /*00da*/ 	.short	(.L_3137 - .L_3136)
	.align		4
.L_3136:
        /*00dc*/ 	.word	index@(.nv.constant0.mul_mat_vec_q8_0_q8_1_cuda1)
        /*00e0*/ 	.short	0x0380
        /*00e2*/ 	.short	0x0028


	//----- nvinfo : EIATTR_SW_WAR
	.align		4
.L_3137:
        /*00e4*/ 	.byte	0x04, 0x36
        /*00e6*/ 	.short	(.L_3139 - .L_3138)
.L_3138:
        /*00e8*/ 	.word	0x00000008
.L_3139:


//--------------------- .nv.info.mul_mat_vec_q5_1_q8_1_cuda1 --------------------------
	.section	.nv.info.mul_mat_vec_q5_1_q8_1_cuda1,"",@"SHT_CUDA_INFO"
	.sectionflags	@""
	.align	4


	//----- nvinfo : EIATTR_CUDA_API_VERSION
	.align		4
        /*0000*/ 	.byte	0x04, 0x37
        /*0002*/ 	.short	(.L_3141 - .L_3140)
.L_3140:
        /*0004*/ 	.word	0x00000082


	//----- nvinfo : EIATTR_KPARAM_INFO
	.align		4
.L_3141:
        /*0008*/ 	.byte	0x04, 0x17
        /*000a*/ 	.short	(.L_3143 - .L_3142)
.L_3142:
        /*000c*/ 	.word	0x00000000
        /*0010*/ 	.short	0x0006
        /*0012*/ 	.short	0x0024
        /*0014*/ 	.byte	0x00, 0xf0, 0x11, 0x00


	//----- nvinfo : EIATTR_KPARAM_INFO
	.align		4
.L_3143:
        /*0018*/ 	.byte	0x04, 0x17
        /*001a*/ 	.short	(.L_3145 - .L_3144)
.L_3144:
        /*001c*/ 	.word	0x00000000
        /*0020*/ 	.short	0x0005
        /*0022*/ 	.short	0x0020
        /*0024*/ 	.byte	0x00, 0xf0, 0x11, 0x00


	//----- nvinfo : EIATTR_KPARAM_INFO
	.align		4
.L_3145:
        /*0028*/ 	.byte	0x04, 0x17
        /*002a*/ 	.short	(.L_3147 - .L_3146)
.L_3146:
        /*002c*/ 	.word	0x00000000
        /*0030*/ 	.short	0x0004
        /*0032*/ 	.short	0x001c
        /*0034*/ 	.byte	0x00, 0xf0, 0x11, 0x00


	//----- nvinfo : EIATTR_KPARAM_INFO
	.align		4
.L_3147:
        /*0038*/ 	.byte	0x04, 0x17
        /*003a*/ 	.short	(.L_3149 - .L_3148)
.L_3148:
        /*003c*/ 	.word	0x00000000
        /*0040*/ 	.short	0x0003
        /*0042*/ 	.short	0x0018
        /*0044*/ 	.byte	0x00, 0xf0, 0x11, 0x00


	//----- nvinfo : EIATTR_KPARAM_INFO
	.align		4
.L_3149:
        /*0048*/ 	.byte	0x04, 0x17
        /*004a*/ 	.short	(.L_3151 - .L_3150)
.L_3150:
        /*004c*/ 	.word	0x00000000
        /*0050*/ 	.short	0x0002
        /*0052*/ 	.short	0x0010
        /*0054*/ 	.byte	0x00, 0xf5, 0x21, 0x00


	//----- nvinfo : EIATTR_KPARAM_INFO
	.align		4
.L_3151:
        /*0058*/ 	.byte	0x04, 0x17
        /*005a*/ 	.short	(.L_3153 - .L_3152)
.L_3152:
        /*005c*/ 	.word	0x00000000
        /*0060*/ 	.short	0x0001
        /*0062*/ 	.short	0x0008
        /*0064*/ 	.byte	0x00, 0xf5, 0x21, 0x00


	//----- nvinfo : EIATTR_KPARAM_INFO
	.align		4
.L_3153:
        /*0068*/ 	.byte	0x04, 0x17
        /*006a*/ 	.short	(.L_3155 - .L_3154)
.L_3154:
        /*006c*/ 	.word	0x00000000
        /*0070*/ 	.short	0x0000
        /*0072*/ 	.short	0x0000
        /*0074*/ 	.byte	0x00, 0xf5, 0x21, 0x00


	//----- nvinfo : EIATTR_SPARSE_MMA_MASK
	.align		4
.L_3155:
        /*0078*/ 	.byte	0x03, 0x50
        /*007a*/ 	.short	0x0000


	//----- nvinfo : EIATTR_MAXREG_COUNT
	.align		4
        /*007c*/ 	.byte	0x03, 0x1b
        /*007e*/ 	.short	0x00ff


	//----- nvinfo : EIATTR_NUM_BARRIERS
	.align		4
        /*0080*/ 	.byte	0x02, 0x4c
        /*0082*/ 	.byte	0x01
	.zero		1


	//----- nvinfo : EIATTR_MERCURY_ISA_VERSION
	.align		4
        /*0084*/ 	.byte	0x03, 0x5f
        /*0086*/ 	.short	0x0101


	//----- nvinfo : EIATTR_COOP_GROUP_MASK_REGIDS
	.align		4
        /*0088*/ 	.byte	0x04, 0x29
        /*008a*/ 	.short	(.L_3157 - .L_3156)


	//   ....[0]....
.L_3156:
        /*008c*/ 	.word	0xffffffff


	//   ....[1]....
        /*0090*/ 	.word	0xffffffff


	//   ....[2]....
        /*0094*/ 	.word	0xffffffff


	//   ....[3]....
        /*0098*/ 	.word	0xffffffff


	//   ....[4]....
        /*009c*/ 	.word	0xffffffff


	//----- nvinfo : EIATTR_COOP_GROUP_INSTR_OFFSETS
	.align		4
.L_3157:
        /*00a0*/ 	.byte	0x04, 0x28
        /*00a2*/ 	.short	(.L_3159 - .L_3158)


	//   ....[0]....
.L_3158:
        /*00a4*/ 	.word	0x00000860


	//   ....[1]....
        /*00a8*/ 	.word	0x00000880


	//   ....[2]....
        /*00ac*/ 	.word	0x000008a0


	//   ....[3]....
        /*00b0*/ 	.word	0x000008c0


	//   ....[4]....
        /*00b4*/ 	.word	0x000008e0


	//----- nvinfo : EIATTR_VRC_CTA_INIT_COUNT
	.align		4
.L_3159:
        /*00b8*/ 	.byte	0x02, 0x4a
	.zero		1
	.zero		1


	//----- nvinfo : EIATTR_EXIT_INSTR_OFFSETS
	.align		4
        /*00bc*/ 	.byte	0x04, 0x1c
        /*00be*/ 	.short	(.L_3161 - .L_3160)


	//   ....[0]....
.L_3160:
        /*00c0*/ 	.word	0x000007a0


	//   ....[1]....
        /*00c4*/ 	.word	0x000008f0


	//   ....[2]....
        /*00c8*/ 	.word	0x00000940


	//----- nvinfo : EIATTR_CRS_STACK_SIZE
	.align		4
.L_3161:
        /*00cc*/ 	.byte	0x04, 0x1e
        /*00ce*/ 	.short	(.L_3163 - .L_3162)
.L_3162:
        /*00d0*/ 	.word	0x00000000


	//----- nvinfo : EIATTR_CBANK_PARAM_SIZE
	.align		4
.L_3163:
        /*00d4*/ 	.byte	0x03, 0x19
        /*00d6*/ 	.short	0x0028


	//----- nvinfo : EIATTR_PARAM_CBANK
	.align		4
        /*00d8*/ 	.byte	0x04, 0x0a
        /*00da*/ 	.short	(.L_3165 - .L_3164)
	.align		4
.L_3164:
        /*00dc*/ 	.word	index@(.nv.constant0.mul_mat_vec_q5_1_q8_1_cuda1)
        /*00e0*/ 	.short	0x0380
        /*00e2*/ 	.short	0x0028


	//----- nvinfo : EIATTR_SW_WAR
	.align		4
.L_3165:
        /*00e4*/ 	.byte	0x04, 0x36
        /*00e6*/ 	.short	(.L_3167 - .L_3166)
.L_3166:
        /*00e8*/ 	.word	0x00000008
.L_3167:


//--------------------- .nv.info.mul_mat_vec_q5_0_q8_1_cuda1 --------------------------
	.section	.nv.info.mul_mat_vec_q5_0_q8_1_cuda1,"",@"SHT_CUDA_INFO"
	.sectionflags	@""
	.align	4


	//----- nvinfo : EIATTR_CUDA_API_VERSION
	.align		4
        /*0000*/ 	.byte	0x04, 0x37
        /*0002*/ 	.short	(.L_3169 - .L_3168)
.L_3168:
        /*0004*/ 	.word	0x00000082


	//----- nvinfo : EIATTR_KPARAM_INFO
	.align		4
.L_3169:
        /*0008*/ 	.byte	0x04, 0x17
        /*000a*/ 	.short	(.L_3171 - .L_3170)
.L_3170:
        /*000c*/ 	.word	0x00000000
        /*0010*/ 	.short	0x0006
        /*0012*/ 	.short	0x0024
        /*0014*/ 	.byte	0x00, 0xf0, 0x11, 0x00


	//----- nvinfo : EIATTR_KPARAM_INFO
	.align		4
.L_3171:
        /*0018*/ 	.byte	0x04, 0x17
        /*001a*/ 	.short	(.L_3173 - .L_3172)
.L_3172:
        /*001c*/ 	.word	0x00000000
        /*0020*/ 	.short	0x0005
        /*0022*/ 	.short	0x0020
        /*0024*/ 	.byte	0x00, 0xf0, 0x11, 0x00


	//----- nvinfo : EIATTR_KPARAM_INFO
	.align		4
.L_3173:
        /*0028*/ 	.byte	0x04, 0x17
        /*002a*/ 	.short	(.L_3175 - .L_3174)
.L_3174:
        /*002c*/ 	.word	0x00000000
        /*0030*/ 	.short	0x0004
        /*0032*/ 	.short	0x001c
        /*0034*/ 	.byte	0x00, 0xf0, 0x11, 0x00


	//----- nvinfo : EIATTR_KPARAM_INFO
	.align		4
.L_3175:
        /*0038*/ 	.byte	0x04, 0x17
        /*003a*/ 	.short	(.L_3177 - .L_3176)
.L_3176:
        /*003c*/ 	.word	0x00000000
        /*0040*/ 	.short	0x0003
        /*0042*/ 	.short	0x0018
        /*0044*/ 	.byte	0x00, 0xf0, 0x11, 0x00


	//----- nvinfo : EIATTR_KPARAM_INFO
	.align		4
.L_3177:
        /*0048*/ 	.byte	0x04, 0x17
        /*004a*/ 	.short	(.L_3179 - .L_3178)
.L_3178:
        /*004c*/ 	.word	0x00000000
        /*0050*/ 	.short	0x0002
        /*0052*/ 	.short	0x0010
        /*0054*/ 	.byte	0x00, 0xf5, 0x21, 0x00


	//----- nvinfo : EIATTR_KPARAM_INFO
	.align		4
.L_3179:
        /*0058*/ 	.byte	0x04, 0x17
        /*005a*/ 	.short	(.L_3181 - .L_3180)
.L_3180:
        /*005c*/ 	.word	0x00000000
        /*0060*/ 	.short	0x0001
        /*0062*/ 	.short	0x0008
        /*0064*/ 	.byte	0x00, 0xf5, 0x21, 0x00


	//----- nvinfo : EIATTR_KPARAM_INFO
	.align		4
.L_3181:
        /*0068*/ 	.byte	0x04, 0x17
        /*006a*/ 	.short	(.L_3183 - .L_3182)
.L_3182:
        /*006c*/ 	.word	0x00000000
        /*0070*/ 	.short	0x0000
        /*0072*/ 	.short	0x0000
        /*0074*/ 	.byte	0x00, 0xf5, 0x21, 0x00


	//----- nvinfo : EIATTR_SPARSE_MMA_MASK
	.align		4
.L_3183:
        /*0078*/ 	.byte	0x03, 0x50
        /*007a*/ 	.short	0x0000


	//----- nvinfo : EIATTR_MAXREG_COUNT
	.align		4
        /*007c*/ 	.byte	0x03, 0x1b
        /*007e*/ 	.short	0x00ff


	//----- nvinfo : EIATTR_NUM_BARRIERS
	.align		4
        /*0080*/ 	.byte	0x02, 0x4c
        /*0082*/ 	.byte	0x01
	.zero		1


	//----- nvinfo : EIATTR_MERCURY_ISA_VERSION
	.align		4
        /*0084*/ 	.byte	0x03, 0x5f
        /*0086*/ 	.short	0x0101


	//----- nvinfo : EIATTR_COOP_GROUP_MASK_REGIDS
	.align		4
        /*0088*/ 	.byte	0x04, 0x29
        /*008a*/ 	.short	(.L_3185 - .L_3184)


	//   ....[0]....
.L_3184:
        /*008c*/ 	.word	0xffffffff


	//   ....[1]....
        /*0090*/ 	.word	0xffffffff


	//   ....[2]....
        /*0094*/ 	.word	0xffffffff


	//   ....[3]....
        /*0098*/ 	.word	0xffffffff


	//   ....[4]....
        /*009c*/ 	.word	0xffffffff


	//----- nvinfo : EIATTR_COOP_GROUP_INSTR_OFFSETS
	.align		4
.L_3185:
        /*00a0*/ 	.byte	0x04, 0x28
        /*00a2*/ 	.short	(.L_3187 - .L_3186)


	//   ....[0]....
.L_3186:
        /*00a4*/ 	.word	0x000008a0


	//   ....[1]....
        /*00a8*/ 	.word	0x000008c0


	//   ....[2]....
        /*00ac*/ 	.word	0x000008e0


	//   ....[3]....
        /*00b0*/ 	.word	0x00000900


	//   ....[4]....
        /*00b4*/ 	.word	0x00000920


	//----- nvinfo : EIATTR_VRC_CTA_INIT_COUNT
	.align		4
.L_3187:
        /*00b8*/ 	.byte	0x02, 0x4a
	.zero		1
	.zero		1


	//----- nvinfo : EIATTR_EXIT_INSTR_OFFSETS
	.align		4
        /*00bc*/ 	.byte	0x04, 0x1c
        /*00be*/ 	.short	(.L_3189 - .L_3188)


	//   ....[0]....
.L_3188:
        /*00c0*/ 	.word	0x000007e0


	//   ....[1]....
        /*00c4*/ 	.word	0x00000930


	//   ....[2]....
        /*00c8*/ 	.word	0x00000980


	//----- nvinfo : EIATTR_CRS_STACK_SIZE
	.align		4
.L_3189:
        /*00cc*/ 	.byte	0x04, 0x1e
        /*00ce*/ 	.short	(.L_3191 - .L_3190)
.L_3190:
        /*00d0*/ 	.word	0x00000000


	//----- nvinfo : EIATTR_CBANK_PARAM_SIZE
	.align		4
.L_3191:
        /*00d4*/ 	.byte	0x03, 0x19
        /*00d6*/ 	.short	0x0028


	//----- nvinfo : EIATTR_PARAM_CBANK
	.align		4
        /*00d8*/ 	.byte	0x04, 0x0a
        /*00da*/ 	.short	(.L_3193 - .L_3192)
	.align		4
.L_3192:
        /*00dc*/ 	.word	index@(.nv.constant0.mul_mat_vec_q5_0_q8_1_cuda1)
        /*00e0*/ 	.short	0x0380
        /*00e2*/ 	.short	0x0028


	//----- nvinfo : EIATTR_SW_WAR
	.align		4
.L_3193:
        /*00e4*/ 	.byte	0x04, 0x36
        /*00e6*/ 	.short	(.L_3195 - .L_3194)
.L_3194:
        /*00e8*/ 	.word	0x00000008
.L_3195:


//--------------------- .nv.info.mul_mat_vec_q4_1_q8_1_cuda1 --------------------------
	.section	.nv.info.mul_mat_vec_q4_1_q8_1_cuda1,"",@"SHT_CUDA_INFO"
	.sectionflags	@""
	.align	4


	//----- nvinfo : EIATTR_CUDA_API_VERSION
	.align		4
        /*0000*/ 	.byte	0x04, 0x37
        /*0002*/ 	.short	(.L_3197 - .L_3196)
.L_3196:
        /*0004*/ 	.word	0x00000082


	//----- nvinfo : EIATTR_KPARAM_INFO
	.align		4
.L_3197:
        /*0008*/ 	.byte	0x04, 0x17
        /*000a*/ 	.short	(.L_3199 - .L_3198)
.L_3198:
        /*000c*/ 	.word	0x00000000
        /*0010*/ 	.short	0x0006
        /*0012*/ 	.short	0x0024
        /*0014*/ 	.byte	0x00, 0xf0, 0x11, 0x00


	//----- nvinfo : EIATTR_KPARAM_INFO
	.align		4
.L_3199:
        /*0018*/ 	.byte	0x04, 0x17
        /*001a*/ 	.short	(.L_3201 - .L_3200)
.L_3200:
        /*001c*/ 	.word	0x00000000
        /*0020*/ 	.short	0x0005
        /*0022*/ 	.short	0x0020
        /*0024*/ 	.byte	0x00, 0xf0, 0x11, 0x00


	//----- nvinfo : EIATTR_KPARAM_INFO
	.align		4
.L_3201:
        /*0028*/ 	.byte	0x04, 0x17
        /*002a*/ 	.short	(.L_3203 - .L_3202)
.L_3202:
        /*002c*/ 	.word	0x00000000
        /*0030*/ 	.short	0x0004
        /*0032*/ 	.short	0x001c
        /*0034*/ 	.byte	0x00, 0xf0, 0x11, 0x00


	//----- nvinfo : EIATTR_KPARAM_INFO
	.align		4
.L_3203:
        /*0038*/ 	.byte	0x04, 0x17
        /*003a*/ 	.short	(.L_3205 - .L_3204)
.L_3204:
        /*003c*/ 	.word	0x00000000
        /*0040*/ 	.short	0x0003
        /*0042*/ 	.short	0x0018
        /*0044*/ 	.byte	0x00, 0xf0, 0x11, 0x00


	//----- nvinfo : EIATTR_KPARAM_INFO
	.align		4
.L_3205:
        /*0048*/ 	.byte	0x04, 0x17
        /*004a*/ 	.short	(.L_3207 - .L_3206)
.L_3206:
        /*004c*/ 	.word	0x00000000
        /*0050*/ 	.short	0x0002
        /*0052*/ 	.short	0x0010
        /*0054*/ 	.byte	0x00, 0xf5, 0x21, 0x00


	//----- nvinfo : EIATTR_KPARAM_INFO
	.align		4
.L_3207:
        /*0058*/ 	.byte	0x04, 0x17
        /*005a*/ 	.short	(.L_3209 - .L_3208)
.L_3208:
        /*005c*/ 	.word	0x00000000
        /*0060*/ 	.short	0x0001
        /*0062*/ 	.short	0x0008
        /*0064*/ 	.byte	0x00, 0xf5, 0x21, 0x00


	//----- nvinfo : EIATTR_KPARAM_INFO
	.align		4
.L_3209:
        /*0068*/ 	.byte	0x04, 0x17
        /*006a*/ 	.short	(.L_3211 - .L_3210)
.L_3210:
        /*006c*/ 	.word	0x00000000
        /*0070*/ 	.short	0x0000
        /*0072*/ 	.short	0x0000
        /*0074*/ 	.byte	0x00, 0xf5, 0x21, 0x00


	//----- nvinfo : EIATTR_SPARSE_MMA_MASK
	.align		4
.L_3211:
        /*0078*/ 	.byte	0x03, 0x50
        /*007a*/ 	.short	0x0000


	//----- nvinfo : EIATTR_MAXREG_COUNT
	.align		4
        /*007c*/ 	.byte	0x03, 0x1b
        /*007e*/ 	.short	0x00ff


	//----- nvinfo : EIATTR_NUM_BARRIERS
	.align		4
        /*0080*/ 	.byte	0x02, 0x4c
        /*0082*/ 	.byte	0x01
	.zero		1


	//----- nvinfo : EIATTR_MERCURY_ISA_VERSION
	.align		4
        /*0084*/ 	.byte	0x03, 0x5f
        /*0086*/ 	.short	0x0101


	//----- nvinfo : EIATTR_COOP_GROUP_MASK_REGIDS
	.align		4
        /*0088*/ 	.byte	0x04, 0x29
        /*008a*/ 	.short	(.L_3213 - .L_3212)


	//   ....[0]....
.L_3212:
        /*008c*/ 	.word	0xffffffff


	//   ....[1]....
        /*0090*/ 	.word	0xffffffff


	//   ....[2]....
        /*0094*/ 	.word	0xffffffff


	//   ....[3]....
        /*0098*/ 	.word	0xffffffff


	//   ....[4]....
        /*009c*/ 	.word	0xffffffff


	//----- nvinfo : EIATTR_COOP_GROUP_INSTR_OFFSETS
	.align		4
.L_3213:
        /*00a0*/ 	.byte	0x04, 0x28
        /*00a2*/ 	.short	(.L_3215 - .L_3214)


	//   ....[0]....
.L_3214:
        /*00a4*/ 	.word	0x00000ee0


	//   ....[1]....
        /*00a8*/ 	.word	0x00000f00


	//   ....[2]....
        /*00ac*/ 	.word	0x00000f20


	//   ....[3]....
        /*00b0*/ 	.word	0x00000f40


	//   ....[4]....
        /*00b4*/ 	.word	0x00000f60


	//----- nvinfo : EIATTR_VRC_CTA_INIT_COUNT
	.align		4
.L_3215:
        /*00b8*/ 	.byte	0x02, 0x4a
	.zero		1
	.zero		1


	//----- nvinfo : EIATTR_EXIT_INSTR_OFFSETS
	.align		4
        /*00bc*/ 	.byte	0x04, 0x1c
        /*00be*/ 	.short	(.L_3217 - .L_3216)


	//   ....[0]....
.L_3216:
        /*00c0*/ 	.word	0x00000e20


	//   ....[1]....
        /*00c4*/ 	.word	0x00000f70


	//   ....[2]....
        /*00c8*/ 	.word	0x00000fc0


	//----- nvinfo : EIATTR_CRS_STACK_SIZE
	.align		4
.L_3217:
        /*00cc*/ 	.byte	0x04, 0x1e
        /*00ce*/ 	.short	(.L_3219 - .L_3218)
.L_3218:
        /*00d0*/ 	.word	0x00000000


	//----- nvinfo : EIATTR_CBANK_PARAM_SIZE
	.align		4
.L_3219:
        /*00d4*/ 	.byte	0x03, 0x19
        /*00d6*/ 	.short	0x0028


	//----- nvinfo : EIATTR_PARAM_CBANK
	.align		4
        /*00d8*/ 	.byte	0x04, 0x0a
        /*00da*/ 	.short	(.L_3221 - .L_3220)
	.align		4
.L_3220:
        /*00dc*/ 	.word	index@(.nv.constant0.mul_mat_vec_q4_1_q8_1_cuda1)
        /*00e0*/ 	.short	0x0380
        /*00e2*/ 	.short	0x0028


	//----- nvinfo : EIATTR_SW_WAR
	.align		4
.L_3221:
        /*00e4*/ 	.byte	0x04, 0x36
        /*00e6*/ 	.short	(.L_3223 - .L_3222)
.L_3222:
        /*00e8*/ 	.word	0x00000008
.L_3223:


//--------------------- .nv.info.mul_mat_vec_q4_0_q8_1_cuda1 --------------------------
	.section	.nv.info.mul_mat_vec_q4_0_q8_1_cuda1,"",@"SHT_CUDA_INFO"
	.sectionflags	@""
	.align	4


	//----- nvinfo : EIATTR_CUDA_API_VERSION
	.align		4
        /*0000*/ 	.byte	0x04, 0x37
        /*0002*/ 	.short	(.L_3225 - .L_3224)
.L_3224:
        /*0004*/ 	.word	0x00000082


	//----- nvinfo : EIATTR_KPARAM_INFO
	.align		4
.L_3225:
        /*0008*/ 	.byte	0x04, 0x17
        /*000a*/ 	.short	(.L_3227 - .L_3226)
.L_3226:
        /*000c*/ 	.word	0x00000000
        /*0010*/ 	.short	0x0006
        /*0012*/ 	.short	0x0024
        /*0014*/ 	.byte	0x00, 0xf0, 0x11, 0x00


	//----- nvinfo : EIATTR_KPARAM_INFO
	.align		4
.L_3227:
        /*0018*/ 	.byte	0x04, 0x17
        /*001a*/ 	.short	(.L_3229 - .L_3228)
.L_3228:
        /*001c*/ 	.word	0x00000000
        /*0020*/ 	.short	0x0005
        /*0022*/ 	.short	0x0020
        /*0024*/ 	.byte	0x00, 0xf0, 0x11, 0x00


	//----- nvinfo : EIATTR_KPARAM_INFO
	.align		4
.L_3229:
        /*0028*/ 	.byte	0x04, 0x17
        /*002a*/ 	.short	(.L_3231 - .L_3230)
.L_3230:
        /*002c*/ 	.word	0x00000000
        /*0030*/ 	.short	0x0004
        /*0032*/ 	.short	0x001c
        /*0034*/ 	.byte	0x00, 0xf0, 0x11, 0x00


	//----- nvinfo : EIATTR_KPARAM_INFO
	.align		4
.L_3231:
        /*0038*/ 	.byte	0x04, 0x17
        /*003a*/ 	.short	(.L_3233 - .L_3232)
.L_3232:
        /*003c*/ 	.word	0x00000000
        /*0040*/ 	.short	0x0003
        /*0042*/ 	.short	0x0018
        /*0044*/ 	.byte	0x00, 0xf0, 0x11, 0x00


	//----- nvinfo : EIATTR_KPARAM_INFO
	.align		4
.L_3233:
        /*0048*/ 	.byte	0x04, 0x17
        /*004a*/ 	.short	(.L_3235 - .L_3234)
.L_3234:
        /*004c*/ 	.word	0x00000000
        /*0050*/ 	.short	0x0002
        /*0052*/ 	.short	0x0010
        /*0054*/ 	.byte	0x00, 0xf5, 0x21, 0x00


	//----- nvinfo : EIATTR_KPARAM_INFO
	.align		4
.L_3235:
        /*0058*/ 	.byte	0x04, 0x17
        /*005a*/ 	.short	(.L_3237 - .L_3236)
.L_3236:
        /*005c*/ 	.word	0x00000000
        /*0060*/ 	.short	0x0001
        /*0062*/ 	.short	0x0008
        /*0064*/ 	.byte	0x00, 0xf5, 0x21, 0x00


	//----- nvinfo : EIATTR_KPARAM_INFO
	.align		4
.L_3237:
        /*0068*/ 	.byte	0x04, 0x17
        /*006a*/ 	.short	(.L_3239 - .L_3238)
.L_3238:
        /*006c*/ 	.word	0x00000000
        /*0070*/ 	.short	0x0000
        /*0072*/ 	.short	0x0000
        /*0074*/ 	.byte	0x00, 0xf5, 0x21, 0x00


	//----- nvinfo : EIATTR_SPARSE_MMA_MASK
	.align		4
.L_3239:
        /*0078*/ 	.byte	0x03, 0x50
        /*007a*/ 	.short	0x0000


	//----- nvinfo : EIATTR_MAXREG_COUNT
	.align		4
        /*007c*/ 	.byte	0x03, 0x1b
        /*007e*/ 	.short	0x00ff


	//----- nvinfo : EIATTR_NUM_BARRIERS
	.align		4
        /*0080*/ 	.byte	0x02, 0x4c
        /*0082*/ 	.byte	0x01
	.zero		1


	//----- nvinfo : EIATTR_MERCURY_ISA_VERSION
	.align		4
        /*0084*/ 	.byte	0x03, 0x5f
        /*0086*/ 	.short	0x0101


	//----- nvinfo : EIATTR_COOP_GROUP_MASK_REGIDS
	.align		4
        /*0088*/ 	.byte	0x04, 0x29
        /*008a*/ 	.short	(.L_3241 - .L_3240)


	//   ....[0]....
.L_3240:
        /*008c*/ 	.word	0xffffffff


	//   ....[1]....
        /*0090*/ 	.word	0xffffffff


	//   ....[2]....
        /*0094*/ 	.word	0xffffffff


	//   ....[3]....
        /*0098*/ 	.word	0xffffffff


	//   ....[4]....
        /*009c*/ 	.word	0xffffffff


	//----- nvinfo : EIATTR_COOP_GROUP_INSTR_OFFSETS
	.align		4
.L_3241:
        /*00a0*/ 	.byte	0x04, 0x28
        /*00a2*/ 	.short	(.L_3243 - .L_3242)


	//   ....[0]....
.L_3242:
        /*00a4*/ 	.word	0x00000a70


	//   ....[1]....
        /*00a8*/ 	.word	0x00000a90


	//   ....[2]....
        /*00ac*/ 	.word	0x00000ab0


	//   ....[3]....
        /*00b0*/ 	.word	0x00000ad0


	//   ....[4]....
        /*00b4*/ 	.word	0x00000af0


	//----- nvinfo : EIATTR_VRC_CTA_INIT_COUNT
	.align		4
.L_3243:
        /*00b8*/ 	.byte	0x02, 0x4a
	.zero		1
	.zero		1


	//----- nvinfo : EIATTR_EXIT_INSTR_OFFSETS
	.align		4
        /*00bc*/ 	.byte	0x04, 0x1c
        /*00be*/ 	.short	(.L_3245 - .L_3244)


	//   ....[0]....
.L_3244:
        /*00c0*/ 	.word	0x000009b0


	//   ....[1]....
        /*00c4*/ 	.word	0x00000b00


	//   ....[2]....
        /*00c8*/ 	.word	0x00000b50


	//----- nvinfo : EIATTR_CRS_STACK_SIZE
	.align		4
.L_3245:
        /*00cc*/ 	.byte	0x04, 0x1e
        /*00ce*/ 	.short	(.L_3247 - .L_3246)
.L_3246:
        /*00d0*/ 	.word	0x00000000


	//----- nvinfo : EIATTR_CBANK_PARAM_SIZE
	.align		4
.L_3247:
        /*00d4*/ 	.byte	0x03, 0x19
        /*00d6*/ 	.short	0x0028


	//----- nvinfo : EIATTR_PARAM_CBANK
	.align		4
        /*00d8*/ 	.byte	0x04, 0x0a
        /*00da*/ 	.short	(.L_3249 - .L_3248)
	.align		4
.L_3248:
        /*00dc*/ 	.word	index@(.nv.constant0.mul_mat_vec_q4_0_q8_1_cuda1)
        /*00e0*/ 	.short	0x0380
        /*00e2*/ 	.short	0x0028


	//----- nvinfo : EIATTR_SW_WAR
	.align		4
.L_3249:
        /*00e4*/ 	.byte	0x04, 0x36
        /*00e6*/ 	.short	(.L_3251 - .L_3250)
.L_3250:
        /*00e8*/ 	.word	0x00000008
.L_3251:


//--------------------- .nv.info.dequantize_mul_mat_vec_q6_k --------------------------
	.section	.nv.info.dequantize_mul_mat_vec_q6_k,"",@"SHT_CUDA_INFO"
	.sectionflags	@""
	.align	4


	//----- nvinfo : EIATTR_CUDA_API_VERSION
	.align		4
        /*0000*/ 	.byte	0x04, 0x37
        /*0002*/ 	.short	(.L_3253 - .L_3252)
.L_3252:
        /*0004*/ 	.word	0x00000082


	//----- nvinfo : EIATTR_KPARAM_INFO
	.align		4
.L_3253:
        /*0008*/ 	.byte	0x04, 0x17
        /*000a*/ 	.short	(.L_3255 - .L_3254)
.L_3254:
        /*000c*/ 	.word	0x00000000
        /*0010*/ 	.short	0x0004
        /*0012*/ 	.short	0x001c
        /*0014*/ 	.byte	0x00, 0xf0, 0x11, 0x00


	//----- nvinfo : EIATTR_KPARAM_INFO
	.align		4
.L_3255:
        /*0018*/ 	.byte	0x04, 0x17
        /*001a*/ 	.short	(.L_3257 - .L_3256)
.L_3256:
        /*001c*/ 	.word	0x00000000
        /*0020*/ 	.short	0x0003
        /*0022*/ 	.short	0x0018
        /*0024*/ 	.byte	0x00, 0xf0, 0x11, 0x00


	//----- nvinfo : EIATTR_KPARAM_INFO
	.align		4
.L_3257:
        /*0028*/ 	.byte	0x04, 0x17
        /*002a*/ 	.short	(.L_3259 - .L_3258)
.L_3258:
        /*002c*/ 	.word	0x00000000
        /*0030*/ 	.short	0x0002
        /*0032*/ 	.short	0x0010
        /*0034*/ 	.byte	0x00, 0xf5, 0x21, 0x00


	//----- nvinfo : EIATTR_KPARAM_INFO
	.align		4
.L_3259:
        /*0038*/ 	.byte	0x04, 0x17
        /*003a*/ 	.short	(.L_3261 - .L_3260)
.L_3260:
        /*003c*/ 	.word	0x00000000
        /*0040*/ 	.short	0x0001
        /*0042*/ 	.short	0x0008
        /*0044*/ 	.byte	0x00, 0xf5, 0x21, 0x00


	//----- nvinfo : EIATTR_KPARAM_INFO
	.align		4
.L_3261:
        /*0048*/ 	.byte	0x04, 0x17
        /*004a*/ 	.short	(.L_3263 - .L_3262)
.L_3262:
        /*004c*/ 	.word	0x00000000
        /*0050*/ 	.short	0x0000
        /*0052*/ 	.short	0x0000
        /*0054*/ 	.byte	0x00, 0xf5, 0x21, 0x00


	//----- nvinfo : EIATTR_SPARSE_MMA_MASK
	.align		4
.L_3263:
        /*0058*/ 	.byte	0x03, 0x50
        /*005a*/ 	.short	0x0000


	//----- nvinfo : EIATTR_MAXREG_COUNT
	.align		4
        /*005c*/ 	.byte	0x03, 0x1b
        /*005e*/ 	.short	0x00ff


	//----- nvinfo : EIATTR_MERCURY_ISA_VERSION
	.align		4
        /*0060*/ 	.byte	0x03, 0x5f
        /*0062*/ 	.short	0x0101


	//----- nvinfo : EIATTR_COOP_GROUP_MASK_REGIDS
	.align		4
        /*0064*/ 	.byte	0x04, 0x29
        /*0066*/ 	.short	(.L_3265 - .L_3264)


	//   ....[0]....
.L_3264:
        /*0068*/ 	.word	0xffffffff


	//   ....[1]....
        /*006c*/ 	.word	0xffffffff


	//   ....[2]....
        /*0070*/ 	.word	0xffffffff


	//   ....[3]....
        /*0074*/ 	.word	0xffffffff


	//   ....[4]....
        /*0078*/ 	.word	0xffffffff


	//----- nvinfo : EIATTR_COOP_GROUP_INSTR_OFFSETS
	.align		4
.L_3265:
        /*007c*/ 	.byte	0x04, 0x28
        /*007e*/ 	.short	(.L_3267 - .L_3266)


	//   ....[0]....
.L_3266:
        /*0080*/ 	.word	0x00000e80


	//   ....[1]....
        /*0084*/ 	.word	0x00000eb0


	//   ....[2]....
        /*0088*/ 	.word	0x00000ed0


	//   ....[3]....
        /*008c*/ 	.word	0x00000ef0


	//   ....[4]....
        /*0090*/ 	.word	0x00000f10


	//----- nvinfo : EIATTR_VRC_CTA_INIT_COUNT
	.align		4
.L_3267:
        /*0094*/ 	.byte	0x02, 0x4a
	.zero		1
	.zero		1


	//----- nvinfo : EIATTR_EXIT_INSTR_OFFSETS
	.align		4
        /*0098*/ 	.byte	0x04, 0x1c
        /*009a*/ 	.short	(.L_3269 - .L_3268)


	//   ....[0]....
.L_3268:
        /*009c*/ 	.word	0x00000070


	//   ....[1]....
        /*00a0*/ 	.word	0x00000f20


	//   ....[2]....
        /*00a4*/ 	.word	0x00000f70


	//----- nvinfo : EIATTR_CRS_STACK_SIZE
	.align		4
.L_3269:
        /*00a8*/ 	.byte	0x04, 0x1e
        /*00aa*/ 	.short	(.L_3271 - .L_3270)
.L_3270:
        /*00ac*/ 	.word	0x00000000


	//----- nvinfo : EIATTR_CBANK_PARAM_SIZE
	.align		4
.L_3271:
        /*00b0*/ 	.byte	0x03, 0x19
        /*00b2*/ 	.short	0x0020


	//----- nvinfo : EIATTR_PARAM_CBANK
	.align		4
        /*00b4*/ 	.byte	0x04, 0x0a
        /*00b6*/ 	.short	(.L_3273 - .L_3272)
	.align		4
.L_3272:
        /*00b8*/ 	.word	index@(.nv.constant0.dequantize_mul_mat_vec_q6_k)
        /*00bc*/ 	.short	0x0380
        /*00be*/ 	.short	0x0020


	//----- nvinfo : EIATTR_SW_WAR
	.align		4
.L_3273:
        /*00c0*/ 	.byte	0x04, 0x36
        /*00c2*/ 	.short	(.L_3275 - .L_3274)
.L_3274:
        /*00c4*/ 	.word	0x00000008
.L_3275:


//--------------------- .nv.info.dequantize_mul_mat_vec_q5_k --------------------------
	.section	.nv.info.dequantize_mul_mat_vec_q5_k,"",@"SHT_CUDA_INFO"
	.sectionflags	@""
	.align	4


	//----- nvinfo : EIATTR_CUDA_API_VERSION
	.align		4
        /*0000*/ 	.byte	0x04, 0x37
        /*0002*/ 	.short	(.L_3277 - .L_3276)
.L_3276:
        /*0004*/ 	.word	0x00000082


	//----- nvinfo : EIATTR_KPARAM_INFO
	.align		4
.L_3277:
        /*0008*/ 	.byte	0x04, 0x17
        /*000a*/ 	.short	(.L_3279 - .L_3278)
.L_3278:
        /*000c*/ 	.word	0x00000000
        /*0010*/ 	.short	0x0003
        /*0012*/ 	.short	0x0018
        /*0014*/ 	.byte	0x00, 0xf0, 0x11, 0x00


	//----- nvinfo : EIATTR_KPARAM_INFO
	.align		4
.L_3279:
        /*0018*/ 	.byte	0x04, 0x17
        /*001a*/ 	.short	(.L_3281 - .L_3280)
.L_3280:
        /*001c*/ 	.word	0x00000000
        /*0020*/ 	.short	0x0002
        /*0022*/ 	.short	0x0010
        /*0024*/ 	.byte	0x00, 0xf5, 0x21, 0x00


	//----- nvinfo : EIATTR_KPARAM_INFO
	.align		4
.L_3281:
        /*0028*/ 	.byte	0x04, 0x17
        /*002a*/ 	.short	(.L_3283 - .L_3282)
.L_3282:
        /*002c*/ 	.word	0x00000000
        /*0030*/ 	.short	0x0001
        /*0032*/ 	.short	0x0008
        /*0034*/ 	.byte	0x00, 0xf5, 0x21, 0x00


	//----- nvinfo : EIATTR_KPARAM_INFO
	.align		4
.L_3283:
        /*0038*/ 	.byte	0x04, 0x17
        /*003a*/ 	.short	(.L_3285 - .L_3284)
.L_3284:
        /*003c*/ 	.word	0x00000000
        /*0040*/ 	.short	0x0000
        /*0042*/ 	.short	0x0000
        /*0044*/ 	.byte	0x00, 0xf5, 0x21, 0x00


	//----- nvinfo : EIATTR_SPARSE_MMA_MASK
	.align		4
.L_3285:
        /*0048*/ 	.byte	0x03, 0x50
        /*004a*/ 	.short	0x0000


	//----- nvinfo : EIATTR_MAXREG_COUNT
	.align		4
        /*004c*/ 	.byte	0x03, 0x1b
        /*004e*/ 	.short	0x00ff


	//----- nvinfo : EIATTR_MERCURY_ISA_VERSION
	.align		4
        /*0050*/ 	.byte	0x03, 0x5f
        /*0052*/ 	.short	0x0101


	//----- nvinfo : EIATTR_COOP_GROUP_MASK_REGIDS
	.align		4
        /*0054*/ 	.byte	0x04, 0x29
        /*0056*/ 	.short	(.L_3287 - .L_3286)


	//   ....[0]....
.L_3286:
        /*0058*/ 	.word	0xffffffff


	//   ....[1]....
        /*005c*/ 	.word	0xffffffff


	//   ....[2]....
        /*0060*/ 	.word	0xffffffff


	//   ....[3]....
        /*0064*/ 	.word	0xffffffff


	//   ....[4]....
        /*0068*/ 	.word	0xffffffff


	//----- nvinfo : EIATTR_COOP_GROUP_INSTR_OFFSETS
	.align		4
.L_3287:
        /*006c*/ 	.byte	0x04, 0x28
        /*006e*/ 	.short	(.L_3289 - .L_3288)


	//   ....[0]....
.L_3288:
        /*0070*/ 	.word	0x00000f80


	//   ....[1]....
        /*0074*/ 	.word	0x00000fb0


	//   ....[2]....
        /*0078*/ 	.word	0x00000fd0


	//   ....[3]....
        /*007c*/ 	.word	0x00000ff0


	//   ....[4]....
        /*0080*/ 	.word	0x00001010


	//----- nvinfo : EIATTR_VRC_CTA_INIT_COUNT
	.align		4
.L_3289:
        /*0084*/ 	.byte	0x02, 0x4a
	.zero		1
	.zero		1


	//----- nvinfo : EIATTR_EXIT_INSTR_OFFSETS
	.align		4
        /*0088*/ 	.byte	0x04, 0x1c
        /*008a*/ 	.short	(.L_3291 - .L_3290)


	//   ....[0]....
.L_3290:
        /*008c*/ 	.word	0x00001020


	//   ....[1]....
        /*0090*/ 	.word	0x00001070


	//----- nvinfo : EIATTR_CRS_STACK_SIZE
	.align		4
.L_3291:
        /*0094*/ 	.byte	0x04, 0x1e
        /*0096*/ 	.short	(.L_3293 - .L_3292)
.L_3292:
        /*0098*/ 	.word	0x00000000


	//----- nvinfo : EIATTR_CBANK_PARAM_SIZE
	.align		4
.L_3293:
        /*009c*/ 	.byte	0x03, 0x19
        /*009e*/ 	.short	0x001c


	//----- nvinfo : EIATTR_PARAM_CBANK
	.align		4
        /*00a0*/ 	.byte	0x04, 0x0a
        /*00a2*/ 	.short	(.L_3295 - .L_3294)
	.align		4
.L_3294:
        /*00a4*/ 	.word	index@(.nv.constant0.dequantize_mul_mat_vec_q5_k)
        /*00a8*/ 	.short	0x0380
        /*00aa*/ 	.short	0x001c


	//----- nvinfo : EIATTR_SW_WAR
	.align		4
.L_3295:
        /*00ac*/ 	.byte	0x04, 0x36
        /*00ae*/ 	.short	(.L_3297 - .L_3296)
.L_3296:
        /*00b0*/ 	.word	0x00000008
.L_3297:


//--------------------- .nv.info.dequantize_mul_mat_vec_q4_k --------------------------
	.section	.nv.info.dequantize_mul_mat_vec_q4_k,"",@"SHT_CUDA_INFO"
	.sectionflags	@""
	.align	4


	//----- nvinfo : EIATTR_CUDA_API_VERSION
	.align		4
        /*0000*/ 	.byte	0x04, 0x37
        /*0002*/ 	.short	(.L_3299 - .L_3298)
.L_3298:
        /*0004*/ 	.word	0x00000082


	//----- nvinfo : EIATTR_KPARAM_INFO
	.align		4
.L_3299:
        /*0008*/ 	.byte	0x04, 0x17
        /*000a*/ 	.short	(.L_3301 - .L_3300)
.L_3300:
        /*000c*/ 	.word	0x00000000
        /*0010*/ 	.short	0x0004
        /*0012*/ 	.short	0x001c
        /*0014*/ 	.byte	0x00, 0xf0, 0x11, 0x00


	//----- nvinfo : EIATTR_KPARAM_INFO
	.align		4
.L_3301:
        /*0018*/ 	.byte	0x04, 0x17
        /*001a*/ 	.short	(.L_3303 - .L_3302)
.L_3302:
        /*001c*/ 	.word	0x00000000
        /*0020*/ 	.short	0x0003
        /*0022*/ 	.short	0x0018
        /*0024*/ 	.byte	0x00, 0xf0, 0x11, 0x00


	//----- nvinfo : EIATTR_KPARAM_INFO
	.align		4
.L_3303:
        /*0028*/ 	.byte	0x04, 0x17
        /*002a*/ 	.short	(.L_3305 - .L_3304)
.L_3304:
        /*002c*/ 	.word	0x00000000
        /*0030*/ 	.short	0x0002
        /*0032*/ 	.short	0x0010
        /*0034*/ 	.byte	0x00, 0xf5, 0x21, 0x00


	//----- nvinfo : EIATTR_KPARAM_INFO
	.align		4
.L_3305:
        /*0038*/ 	.byte	0x04, 0x17
        /*003a*/ 	.short	(.L_3307 - .L_3306)
.L_3306:
        /*003c*/ 	.word	0x00000000
        /*0040*/ 	.short	0x0001
        /*0042*/ 	.short	0x0008
        /*0044*/ 	.byte	0x00, 0xf5, 0x21, 0x00


	//----- nvinfo : EIATTR_KPARAM_INFO
	.align		4
.L_3307:
        /*0048*/ 	.byte	0x04, 0x17
        /*004a*/ 	.short	(.L_3309 - .L_3308)
.L_3308:
        /*004c*/ 	.word	0x00000000
        /*0050*/ 	.short	0x0000
        /*0052*/ 	.short	0x0000
        /*0054*/ 	.byte	0x00, 0xf5, 0x21, 0x00


	//----- nvinfo : EIATTR_SPARSE_MMA_MASK
	.align		4
.L_3309:
        /*0058*/ 	.byte	0x03, 0x50
        /*005a*/ 	.short	0x0000


	//----- nvinfo : EIATTR_MAXREG_COUNT
	.align		4
        /*005c*/ 	.byte	0x03, 0x1b
        /*005e*/ 	.short	0x00ff


	//----- nvinfo : EIATTR_MERCURY_ISA_VERSION
	.align		4
        /*0060*/ 	.byte	0x03, 0x5f
        /*0062*/ 	.short	0x0101


	//----- nvinfo : EIATTR_COOP_GROUP_MASK_REGIDS
	.align		4
        /*0064*/ 	.byte	0x04, 0x29
        /*0066*/ 	.short	(.L_3311 - .L_3310)


	//   ....[0]....
.L_3310:
        /*0068*/ 	.word	0xffffffff


	//   ....[1]....
        /*006c*/ 	.word	0xffffffff


	//   ....[2]....
        /*0070*/ 	.word	0xffffffff


	//   ....[3]....
        /*0074*/ 	.word	0xffffffff


	//   ....[4]....
        /*0078*/ 	.word	0xffffffff


	//----- nvinfo : EIATTR_COOP_GROUP_INSTR_OFFSETS
	.align		4
.L_3311:
        /*007c*/ 	.byte	0x04, 0x28
        /*007e*/ 	.short	(.L_3313 - .L_3312)


	//   ....[0]....
.L_3312:
        /*0080*/ 	.word	0x00000c30


	//   ....[1]....
        /*0084*/ 	.word	0x00000c60


	//   ....[2]....
        /*0088*/ 	.word	0x00000c80


	//   ....[3]....
        /*008c*/ 	.word	0x00000ca0


	//   ....[4]....
        /*0090*/ 	.word	0x00000cc0


	//----- nvinfo : EIATTR_VRC_CTA_INIT_COUNT
	.align		4
.L_3313:
        /*0094*/ 	.byte	0x02, 0x4a
	.zero		1
	.zero		1


	//----- nvinfo : EIATTR_EXIT_INSTR_OFFSETS
	.align		4
        /*0098*/ 	.byte	0x04, 0x1c
        /*009a*/ 	.short	(.L_3315 - .L_3314)


	//   ....[0]....
.L_3314:
        /*009c*/ 	.word	0x00000070


	//   ....[1]....
        /*00a0*/ 	.word	0x00000cd0


	//   ....[2]....
        /*00a4*/ 	.word	0x00000d20


	//----- nvinfo : EIATTR_CRS_STACK_SIZE
	.align		4
.L_3315:
        /*00a8*/ 	.byte	0x04, 0x1e
        /*00aa*/ 	.short	(.L_3317 - .L_3316)
.L_3316:
        /*00ac*/ 	.word	0x00000000


	//----- nvinfo : EIATTR_CBANK_PARAM_SIZE
	.align		4
.L_3317:
        /*00b0*/ 	.byte	0x03, 0x19
        /*00b2*/ 	.short	0x0020


	//----- nvinfo : EIATTR_PARAM_CBANK
	.align		4
        /*00b4*/ 	.byte	0x04, 0x0a
        /*00b6*/ 	.short	(.L_3319 - .L_3318)
	.align		4
.L_3318:
        /*00b8*/ 	.word	index@(.nv.constant0.dequantize_mul_mat_vec_q4_k)
        /*00bc*/ 	.short	0x0380
        /*00be*/ 	.short	0x0020


	//----- nvinfo : EIATTR_SW_WAR
	.align		4
.L_3319:
        /*00c0*/ 	.byte	0x04, 0x36
        /*00c2*/ 	.short	(.L_3321 - .L_3320)
.L_3320:
        /*00c4*/ 	.word	0x00000008
.L_3321:


//--------------------- .nv.info.dequantize_mul_mat_vec_q3_k --------------------------
	.section	.nv.info.dequantize_mul_mat_vec_q3_k,"",@"SHT_CUDA_INFO"
	.sectionflags	@""
	.align	4


	//----- nvinfo : EIATTR_CUDA_API_VERSION
	.align		4
        /*0000*/ 	.byte	0x04, 0x37
        /*0002*/ 	.short	(.L_3323 - .L_3322)
.L_3322:
        /*0004*/ 	.word	0x00000082


	//----- nvinfo : EIATTR_KPARAM_INFO
	.align		4
.L_3323:
        /*0008*/ 	.byte	0x04, 0x17
        /*000a*/ 	.short	(.L_3325 - .L_3324)
.L_3324:
        /*000c*/ 	.word	0x00000000
        /*0010*/ 	.short	0x0004
        /*0012*/ 	.short	0x001c
        /*0014*/ 	.byte	0x00, 0xf0, 0x11, 0x00


	//----- nvinfo : EIATTR_KPARAM_INFO
	.align		4
.L_3325:
        /*0018*/ 	.byte	0x04, 0x17
        /*001a*/ 	.short	(.L_3327 - .L_3326)
.L_3326:
        /*001c*/ 	.word	0x00000000
        /*0020*/ 	.short	0x0003
        /*0022*/ 	.short	0x0018
        /*0024*/ 	.byte	0x00, 0xf0, 0x11, 0x00


	//----- nvinfo : EIATTR_KPARAM_INFO
	.align		4
.L_3327:
        /*0028*/ 	.byte	0x04, 0x17
        /*002a*/ 	.short	(.L_3329 - .L_3328)
.L_3328:
        /*002c*/ 	.word	0x00000000
        /*0030*/ 	.short	0x0002
        /*0032*/ 	.short	0x0010
        /*0034*/ 	.byte	0x00, 0xf5, 0x21, 0x00


	//----- nvinfo : EIATTR_KPARAM_INFO
	.align		4
.L_3329:
        /*0038*/ 	.byte	0x04, 0x17
        /*003a*/ 	.short	(.L_3331 - .L_3330)
.L_3330:
        /*003c*/ 	.word	0x00000000
        /*0040*/ 	.short	0x0001
        /*0042*/ 	.short	0x0008
        /*0044*/ 	.byte	0x00, 0xf5, 0x21, 0x00


	//----- nvinfo : EIATTR_KPARAM_INFO
	.align		4
.L_3331:
        /*0048*/ 	.byte	0x04, 0x17
        /*004a*/ 	.short	(.L_3333 - .L_3332)
.L_3332:
        /*004c*/ 	.word	0x00000000
        /*0050*/ 	.short	0x0000
        /*0052*/ 	.short	0x0000
        /*0054*/ 	.byte	0x00, 0xf5, 0x21, 0x00


	//----- nvinfo : EIATTR_SPARSE_MMA_MASK
	.align		4
.L_3333:
        /*0058*/ 	.byte	0x03, 0x50
        /*005a*/ 	.short	0x0000


	//----- nvinfo : EIATTR_MAXREG_COUNT
	.align		4
        /*005c*/ 	.byte	0x03, 0x1b
        /*005e*/ 	.short	0x00ff


	//----- nvinfo : EIATTR_MERCURY_ISA_VERSION
	.align		4
        /*0060*/ 	.byte	0x03, 0x5f
        /*0062*/ 	.short	0x0101


	//----- nvinfo : EIATTR_COOP_GROUP_MASK_REGIDS
	.align		4
        /*0064*/ 	.byte	0x04, 0x29
        /*0066*/ 	.short	(.L_3335 - .L_3334)


	//   ....[0]....
.L_3334:
        /*0068*/ 	.word	0xffffffff


	//   ....[1]....
        /*006c*/ 	.word	0xffffffff


	//   ....[2]....
        /*0070*/ 	.word	0xffffffff


	//   ....[3]....
        /*0074*/ 	.word	0xffffffff


	//   ....[4]....
        /*0078*/ 	.word	0xffffffff


	//----- nvinfo : EIATTR_COOP_GROUP_INSTR_OFFSETS
	.align		4
.L_3335:
        /*007c*/ 	.byte	0x04, 0x28
        /*007e*/ 	.short	(.L_3337 - .L_3336)


	//   ....[0]....
.L_3336:
        /*0080*/ 	.word	0x00000f50


	//   ....[1]....
        /*0084*/ 	.word	0x00000f80


	//   ....[2]....
        /*0088*/ 	.word	0x00000fb0


	//   ....[3]....
        /*008c*/ 	.word	0x00000fd0


	//   ....[4]....
        /*0090*/ 	.word	0x00000ff0


	//----- nvinfo : EIATTR_VRC_CTA_INIT_COUNT
	.align		4
.L_3337:
        /*0094*/ 	.byte	0x02, 0x4a
	.zero		1
	.zero		1


	//----- nvinfo : EIATTR_EXIT_INSTR_OFFSETS
	.align		4
        /*0098*/ 	.byte	0x04, 0x1c
        /*009a*/ 	.short	(.L_3339 - .L_3338)


	//   ....[0]....
.L_3338:
        /*009c*/ 	.word	0x00000070


	//   ....[1]....
        /*00a0*/ 	.word	0x00001000


	//   ....[2]....
        /*00a4*/ 	.word	0x00001050


	//----- nvinfo : EIATTR_CRS_STACK_SIZE
	.align		4
.L_3339:
        /*00a8*/ 	.byte	0x04, 0x1e
        /*00aa*/ 	.short	(.L_3341 - .L_3340)
.L_3340:
        /*00ac*/ 	.word	0x00000000


	//----- nvinfo : EIATTR_CBANK_PARAM_SIZE
	.align		4
.L_3341:
        /*00b0*/ 	.byte	0x03, 0x19
        /*00b2*/ 	.short	0x0020


	//----- nvinfo : EIATTR_PARAM_CBANK
	.align		4
        /*00b4*/ 	.byte	0x04, 0x0a
        /*00b6*/ 	.short	(.L_3343 - .L_3342)
	.align		4
.L_3342:
        /*00b8*/ 	.word	index@(.nv.constant0.dequantize_mul_mat_vec_q3_k)
        /*00bc*/ 	.short	0x0380
        /*00be*/ 	.short	0x0020


	//----- nvinfo : EIATTR_SW_WAR
	.align		4
.L_3343:
        /*00c0*/ 	.byte	0x04, 0x36
        /*00c2*/ 	.short	(.L_3345 - .L_3344)
.L_3344:
        /*00c4*/ 	.word	0x00000008
.L_3345:


//--------------------- .nv.info.dequantize_mul_mat_vec_q2_k --------------------------
	.section	.nv.info.dequantize_mul_mat_vec_q2_k,"",@"SHT_CUDA_INFO"
	.sectionflags	@""
	.align	4


	//----- nvinfo : EIATTR_CUDA_API_VERSION
	.align		4
        /*0000*/ 	.byte	0x04, 0x37
        /*0002*/ 	.short	(.L_3347 - .L_3346)
.L_3346:
        /*0004*/ 	.word	0x00000082


	//----- nvinfo : EIATTR_KPARAM_INFO
	.align		4
.L_3347:
        /*0008*/ 	.byte	0x04, 0x17
        /*000a*/ 	.short	(.L_3349 - .L_3348)
.L_3348:
        /*000c*/ 	.word	0x00000000
        /*0010*/ 	.short	0x0004
        /*0012*/ 	.short	0x001c
        /*0014*/ 	.byte	0x00, 0xf0, 0x11, 0x00


	//----- nvinfo : EIATTR_KPARAM_INFO
	.align		4
.L_3349:
        /*0018*/ 	.byte	0x04, 0x17
        /*001a*/ 	.short	(.L_3351 - .L_3350)
.L_3350:
        /*001c*/ 	.word	0x00000000
        /*0020*/ 	.short	0x0003
        /*0022*/ 	.short	0x0018
        /*0024*/ 	.byte	0x00, 0xf0, 0x11, 0x00


	//----- nvinfo : EIATTR_KPARAM_INFO
	.align		4
.L_3351:
        /*0028*/ 	.byte	0x04, 0x17
        /*002a*/ 	.short	(.L_3353 - .L_3352)
.L_3352:
        /*002c*/ 	.word	0x00000000
        /*0030*/ 	.short	0x0002
        /*0032*/ 	.short	0x0010
        /*0034*/ 	.byte	0x00, 0xf5, 0x21, 0x00


	//----- nvinfo : EIATTR_KPARAM_INFO
	.align		4
.L_3353:
        /*0038*/ 	.byte	0x04, 0x17
        /*003a*/ 	.short	(.L_3355 - .L_3354)
.L_3354:
        /*003c*/ 	.word	0x00000000
        /*0040*/ 	.short	0x0001
        /*0042*/ 	.short	0x0008
        /*0044*/ 	.byte	0x00, 0xf5, 0x21, 0x00


	//----- nvinfo : EIATTR_KPARAM_INFO
	.align		4
.L_3355:
        /*0048*/ 	.byte	0x04, 0x17
        /*004a*/ 	.short	(.L_3357 - .L_3356)
.L_3356:
        /*004c*/ 	.word	0x00000000
        /*0050*/ 	.short	0x0000
        /*0052*/ 	.short	0x0000
        /*0054*/ 	.byte	0x00, 0xf5, 0x21, 0x00


	//----- nvinfo : EIATTR_SPARSE_MMA_MASK
	.align		4
.L_3357:
        /*0058*/ 	.byte	0x03, 0x50
        /*005a*/ 	.short	0x0000


	//----- nvinfo : EIATTR_MAXREG_COUNT
	.align		4
        /*005c*/ 	.byte	0x03, 0x1b
        /*005e*/ 	.short	0x00ff


	//----- nvinfo : EIATTR_MERCURY_ISA_VERSION
	.align		4
        /*0060*/ 	.byte	0x03, 0x5f
        /*0062*/ 	.short	0x0101


	//----- nvinfo : EIATTR_COOP_GROUP_MASK_REGIDS
	.align		4
        /*0064*/ 	.byte	0x04, 0x29
        /*0066*/ 	.short	(.L_3359 - .L_3358)


	//   ....[0]....
.L_3358:
        /*0068*/ 	.word	0xffffffff


	//   ....[1]....
        /*006c*/ 	.word	0xffffffff


	//   ....[2]....
        /*0070*/ 	.word	0xffffffff


	//   ....[3]....
        /*0074*/ 	.word	0xffffffff


	//   ....[4]....
        /*0078*/ 	.word	0xffffffff


	//----- nvinfo : EIATTR_COOP_GROUP_INSTR_OFFSETS
	.align		4
.L_3359:
        /*007c*/ 	.byte	0x04, 0x28
        /*007e*/ 	.short	(.L_3361 - .L_3360)


	//   ....[0]....
.L_3360:
        /*0080*/ 	.word	0x00000e30


	//   ....[1]....
        /*0084*/ 	.word	0x00000e60


	//   ....[2]....
        /*0088*/ 	.word	0x00000e90


	//   ....[3]....
        /*008c*/ 	.word	0x00000eb0


	//   ....[4]....
        /*0090*/ 	.word	0x00000ed0


	//----- nvinfo : EIATTR_VRC_CTA_INIT_COUNT
	.align		4
.L_3361:
        /*0094*/ 	.byte	0x02, 0x4a
	.zero		1
	.zero		1


	//----- nvinfo : EIATTR_EXIT_INSTR_OFFSETS
	.align		4
        /*0098*/ 	.byte	0x04, 0x1c
        /*009a*/ 	.short	(.L_3363 - .L_3362)


	//   ....[0]....
.L_3362:
        /*009c*/ 	.word	0x00000070


	//   ....[1]....
        /*00a0*/ 	.word	0x00000ee0


	//   ....[2]....
        /*00a4*/ 	.word	0x00000f30


	//----- nvinfo : EIATTR_CRS_STACK_SIZE
	.align		4
.L_3363:
        /*00a8*/ 	.byte	0x04, 0x1e
        /*00aa*/ 	.short	(.L_3365 - .L_3364)
.L_3364:
        /*00ac*/ 	.word	0x00000000


	//----- nvinfo : EIATTR_CBANK_PARAM_SIZE
	.align		4
.L_3365:
        /*00b0*/ 	.byte	0x03, 0x19
        /*00b2*/ 	.short	0x0020


	//----- nvinfo : EIATTR_PARAM_CBANK
	.align		4
        /*00b4*/ 	.byte	0x04, 0x0a
        /*00b6*/ 	.short	(.L_3367 - .L_3366)
	.align		4
.L_3366:
        /*00b8*/ 	.word	index@(.nv.constant0.dequantize_mul_mat_vec_q2_k)
        /*00bc*/ 	.short	0x0380
        /*00be*/ 	.short	0x0020


	//----- nvinfo : EIATTR_SW_WAR
	.align		4
.L_3367:
        /*00c0*/ 	.byte	0x04, 0x36
        /*00c2*/ 	.short	(.L_3369 - .L_3368)
.L_3368:
        /*00c4*/ 	.word	0x00000008
.L_3369:


//--------------------- .nv.info.dequantize_mul_mat_vec_q8_0_cuda --------------------------
	.section	.nv.info.dequantize_mul_mat_vec_q8_0_cuda,"",@"SHT_CUDA_INFO"
	.sectionflags	@""
	.align	4


	//----- nvinfo : EIATTR_CUDA_API_VERSION
	.align		4
        /*0000*/ 	.byte	0x04, 0x37
        /*0002*/ 	.short	(.L_3371 - .L_3370)
.L_3370:
        /*0004*/ 	.word	0x00000082


	//----- nvinfo : EIATTR_KPARAM_INFO
	.align		4
.L_3371:
        /*0008*/ 	.byte	0x04, 0x17
        /*000a*/ 	.short	(.L_3373 - .L_3372)
.L_3372:
        /*000c*/ 	.word	0x00000000
        /*0010*/ 	.short	0x0004
        /*0012*/ 	.short	0x001c
        /*0014*/ 	.byte	0x00, 0xf0, 0x11, 0x00


	//----- nvinfo : EIATTR_KPARAM_INFO
	.align		4
.L_3373:
        /*0018*/ 	.byte	0x04, 0x17
        /*001a*/ 	.short	(.L_3375 - .L_3374)
.L_3374:
        /*001c*/ 	.word	0x00000000
        /*0020*/ 	.short	0x0003
        /*0022*/ 	.short	0x0018
        /*0024*/ 	.byte	0x00, 0xf0, 0x11, 0x00


	//----- nvinfo : EIATTR_KPARAM_INFO
	.align		4
.L_3375:
        /*0028*/ 	.byte	0x04, 0x17
        /*002a*/ 	.short	(.L_3377 - .L_3376)
.L_3376:
        /*002c*/ 	.word	0x00000000
        /*0030*/ 	.short	0x0002
        /*0032*/ 	.short	0x0010
        /*0034*/ 	.byte	0x00, 0xf5, 0x21, 0x00


	//----- nvinfo : EIATTR_KPARAM_INFO
	.align		4
.L_3377:
        /*0038*/ 	.byte	0x04, 0x17
        /*003a*/ 	.short	(.L_3379 - .L_3378)
.L_3378:
        /*003c*/ 	.word	0x00000000
        /*0040*/ 	.short	0x0001
        /*0042*/ 	.short	0x0008
        /*0044*/ 	.byte	0x00, 0xf5, 0x21, 0x00


	//----- nvinfo : EIATTR_KPARAM_INFO
	.align		4
.L_3379:
        /*0048*/ 	.byte	0x04, 0x17
        /*004a*/ 	.short	(.L_3381 - .L_3380)
.L_3380:
        /*004c*/ 	.word	0x00000000
        /*0050*/ 	.short	0x0000
        /*0052*/ 	.short	0x0000
        /*0054*/ 	.byte	0x00, 0xf5, 0x21, 0x00


	//----- nvinfo : EIATTR_SPARSE_MMA_MASK
	.align		4
.L_3381:
        /*0058*/ 	.byte	0x03, 0x50
        /*005a*/ 	.short	0x0000


	//----- nvinfo : EIATTR_MAXREG_COUNT
	.align		4
        /*005c*/ 	.byte	0x03, 0x1b
        /*005e*/ 	.short	0x00ff


	//----- nvinfo : EIATTR_MERCURY_ISA_VERSION
	.align		4
        /*0060*/ 	.byte	0x03, 0x5f
        /*0062*/ 	.short	0x0101


	//----- nvinfo : EIATTR_COOP_GROUP_MASK_REGIDS
	.align		4
        /*0064*/ 	.byte	0x04, 0x29
        /*0066*/ 	.short	(.L_3383 - .L_3382)


	//   ....[0]....
.L_3382:
        /*0068*/ 	.word	0xffffffff


	//   ....[1]....
        /*006c*/ 	.word	0xffffffff


	//   ....[2]....
        /*0070*/ 	.word	0xffffffff


	//   ....[3]....
        /*0074*/ 	.word	0xffffffff


	//   ....[4]....
        /*0078*/ 	.word	0xffffffff


	//----- nvinfo : EIATTR_COOP_GROUP_INSTR_OFFSETS
	.align		4
.L_3383:
        /*007c*/ 	.byte	0x04, 0x28
        /*007e*/ 	.short	(.L_3385 - .L_3384)


	//   ....[0]....
.L_3384:
        /*0080*/ 	.word	0x00000c40


	//   ....[1]....
        /*0084*/ 	.word	0x00000c70


	//   ....[2]....
        /*0088*/ 	.word	0x00000c90


	//   ....[3]....
        /*008c*/ 	.word	0x00000cb0


	//   ....[4]....
        /*0090*/ 	.word	0x00000cd0


	//----- nvinfo : EIATTR_VRC_CTA_INIT_COUNT
	.align		4
.L_3385:
        /*0094*/ 	.byte	0x02, 0x4a
	.zero		1
	.zero		1


	//----- nvinfo : EIATTR_EXIT_INSTR_OFFSETS
	.align		4
        /*0098*/ 	.byte	0x04, 0x1c
        /*009a*/ 	.short	(.L_3387 - .L_3386)


	//   ....[0]....
.L_3386:
        /*009c*/ 	.word	0x00000070


	//   ....[1]....
        /*00a0*/ 	.word	0x00000ce0


	//   ....[2]....
        /*00a4*/ 	.word	0x00000d30


	//----- nvinfo : EIATTR_CBANK_PARAM_SIZE
	.align		4
.L_3387:
        /*00a8*/ 	.byte	0x03, 0x19
        /*00aa*/ 	.short	0x0020


	//----- nvinfo : EIATTR_PARAM_CBANK
	.align		4
        /*00ac*/ 	.byte	0x04, 0x0a
        /*00ae*/ 	.short	(.L_3389 - .L_3388)
	.align		4
.L_3388:
        /*00b0*/ 	.word	index@(.nv.constant0.dequantize_mul_mat_vec_q8_0_cuda)
        /*00b4*/ 	.short	0x0380
        /*00b6*/ 	.short	0x0020


	//----- nvinfo : EIATTR_SW_WAR
	.align		4
.L_3389:
        /*00b8*/ 	.byte	0x04, 0x36
        /*00ba*/ 	.short	(.L_3391 - .L_3390)
.L_3390:
        /*00bc*/ 	.word	0x00000008
.L_3391:


//--------------------- .nv.info.dequantize_mul_mat_vec_q5_1_cuda --------------------------
	.section	.nv.info.dequantize_mul_mat_vec_q5_1_cuda,"",@"SHT_CUDA_INFO"
	.sectionflags	@""
	.align	4


	//----- nvinfo : EIATTR_CUDA_API_VERSION
	.align		4
        /*0000*/ 	.byte	0x04, 0x37
        /*0002*/ 	.short	(.L_3393 - .L_3392)
.L_3392:
        /*0004*/ 	.word	0x00000082


	//----- nvinfo : EIATTR_KPARAM_INFO
	.align		4
.L_3393:
        /*0008*/ 	.byte	0x04, 0x17
        /*000a*/ 	.short	(.L_3395 - .L_3394)
.L_3394:
        /*000c*/ 	.word	0x00000000
        /*0010*/ 	.short	0x0004
        /*0012*/ 	.short	0x001c
        /*0014*/ 	.byte	0x00, 0xf0, 0x11, 0x00


	//----- nvinfo : EIATTR_KPARAM_INFO
	.align		4
.L_3395:
        /*0018*/ 	.byte	0x04, 0x17
        /*001a*/ 	.short	(.L_3397 - .L_3396)
.L_3396:
        /*001c*/ 	.word	0x00000000
        /*0020*/ 	.short	0x0003
        /*0022*/ 	.short	0x0018
        /*0024*/ 	.byte	0x00, 0xf0, 0x11, 0x00


	//----- nvinfo : EIATTR_KPARAM_INFO
	.align		4
.L_3397:
        /*0028*/ 	.byte	0x04, 0x17
        /*002a*/ 	.short	(.L_3399 - .L_3398)
.L_3398:
        /*002c*/ 	.word	0x00000000
        /*0030*/ 	.short	0x0002
        /*0032*/ 	.short	0x0010
        /*0034*/ 	.byte	0x00, 0xf5, 0x21, 0x00


	//----- nvinfo : EIATTR_KPARAM_INFO
	.align		4
.L_3399:
        /*0038*/ 	.byte	0x04, 0x17
        /*003a*/ 	.short	(.L_3401 - .L_3400)
.L_3400:
        /*003c*/ 	.word	0x00000000
        /*0040*/ 	.short	0x0001
        /*0042*/ 	.short	0x0008
        /*0044*/ 	.byte	0x00, 0xf5, 0x21, 0x00


	//----- nvinfo : EIATTR_KPARAM_INFO
	.align		4
.L_3401:
        /*0048*/ 	.byte	0x04, 0x17
        /*004a*/ 	.short	(.L_3403 - .L_3402)
.L_3402:
        /*004c*/ 	.word	0x00000000
        /*0050*/ 	.short	0x0000
        /*0052*/ 	.short	0x0000
        /*0054*/ 	.byte	0x00, 0xf5, 0x21, 0x00


	//----- nvinfo : EIATTR_SPARSE_MMA_MASK
	.align		4
.L_3403:
        /*0058*/ 	.byte	0x03, 0x50
        /*005a*/ 	.short	0x0000


	//----- nvinfo : EIATTR_MAXREG_COUNT
	.align		4
        /*005c*/ 	.byte	0x03, 0x1b
        /*005e*/ 	.short	0x00ff


	//----- nvinfo : EIATTR_MERCURY_ISA_VERSION
	.align		4
        /*0060*/ 	.byte	0x03, 0x5f
        /*0062*/ 	.short	0x0101


	//----- nvinfo : EIATTR_COOP_GROUP_MASK_REGIDS
	.align		4
        /*0064*/ 	.byte	0x04, 0x29
        /*0066*/ 	.short	(.L_3405 - .L_3404)


	//   ....[0]....
.L_3404:
        /*0068*/ 	.word	0xffffffff


	//   ....[1]....
        /*006c*/ 	.word	0xffffffff


	//   ....[2]....
        /*0070*/ 	.word	0xffffffff


	//   ....[3]....
        /*0074*/ 	.word	0xffffffff


	//   ....[4]....
        /*0078*/ 	.word	0xffffffff


	//----- nvinfo : EIATTR_COOP_GROUP_INSTR_OFFSETS
	.align		4
.L_3405:
        /*007c*/ 	.byte	0x04, 0x28
        /*007e*/ 	.short	(.L_3407 - .L_3406)


	//   ....[0]....
.L_3406:
        /*0080*/ 	.word	0x00000fd0


	//   ....[1]....
        /*0084*/ 	.word	0x00001000


	//   ....[2]....
        /*0088*/ 	.word	0x00001020


	//   ....[3]....
        /*008c*/ 	.word	0x00001040


	//   ....[4]....
        /*0090*/ 	.word	0x00001060


	//----- nvinfo : EIATTR_VRC_CTA_INIT_COUNT
	.align		4
.L_3407:
        /*0094*/ 	.byte	0x02, 0x4a
	.zero		1
	.zero		1


	//----- nvinfo : EIATTR_EXIT_INSTR_OFFSETS
	.align		4
        /*0098*/ 	.byte	0x04, 0x1c
        /*009a*/ 	.short	(.L_3409 - .L_3408)


	//   ....[0]....
.L_3408:
        /*009c*/ 	.word	0x00000070


	//   ....[1]....
        /*00a0*/ 	.word	0x00001070


	//   ....[2]....
        /*00a4*/ 	.word	0x000010c0


	//----- nvinfo : EIATTR_CBANK_PARAM_SIZE
	.align		4
.L_3409:
        /*00a8*/ 	.byte	0x03, 0x19
        /*00aa*/ 	.short	0x0020


	//----- nvinfo : EIATTR_PARAM_CBANK
	.align		4
        /*00ac*/ 	.byte	0x04, 0x0a
        /*00ae*/ 	.short	(.L_3411 - .L_3410)
	.align		4
.L_3410:
        /*00b0*/ 	.word	index@(.nv.constant0.dequantize_mul_mat_vec_q5_1_cuda)
        /*00b4*/ 	.short	0x0380
        /*00b6*/ 	.short	0x0020


	//----- nvinfo : EIATTR_SW_WAR
	.align		4
.L_3411:
        /*00b8*/ 	.byte	0x04, 0x36
        /*00ba*/ 	.short	(.L_3413 - .L_3412)
.L_3412:
        /*00bc*/ 	.word	0x00000008
.L_3413:


//--------------------- .nv.info.dequantize_mul_mat_vec_q5_0_cuda --------------------------
	.section	.nv.info.dequantize_mul_mat_vec_q5_0_cuda,"",@"SHT_CUDA_INFO"
	.sectionflags	@""
	.align	4


	//----- nvinfo : EIATTR_CUDA_API_VERSION
	.align		4
        /*0000*/ 	.byte	0x04, 0x37
        /*0002*/ 	.short	(.L_3415 - .L_3414)
.L_3414:
        /*0004*/ 	.word	0x00000082


	//----- nvinfo : EIATTR_KPARAM_INFO
	.align		4
.L_3415:
        /*0008*/ 	.byte	0x04, 0x17
        /*000a*/ 	.short	(.L_3417 - .L_3416)
.L_3416:
        /*000c*/ 	.word	0x00000000
        /*0010*/ 	.short	0x0004
        /*0012*/ 	.short	0x001c
        /*0014*/ 	.byte	0x00, 0xf0, 0x11, 0x00


	//----- nvinfo : EIATTR_KPARAM_INFO
	.align		4
.L_3417:
        /*0018*/ 	.byte	0x04, 0x17
        /*001a*/ 	.short	(.L_3419 - .L_3418)
.L_3418:
        /*001c*/ 	.word	0x00000000
        /*0020*/ 	.short	0x0003
        /*0022*/ 	.short	0x0018
        /*0024*/ 	.byte	0x00, 0xf0, 0x11, 0x00


	//----- nvinfo : EIATTR_KPARAM_INFO
	.align		4
.L_3419:
        /*0028*/ 	.byte	0x04, 0x17
        /*002a*/ 	.short	(.L_3421 - .L_3420)
.L_3420:
        /*002c*/ 	.word	0x00000000
        /*0030*/ 	.short	0x0002
        /*0032*/ 	.short	0x0010
        /*0034*/ 	.byte	0x00, 0xf5, 0x21, 0x00


	//----- nvinfo : EIATTR_KPARAM_INFO
	.align		4
.L_3421:
        /*0038*/ 	.byte	0x04, 0x17
        /*003a*/ 	.short	(.L_3423 - .L_3422)
.L_3422:
        /*003c*/ 	.word	0x00000000
        /*0040*/ 	.short	0x0001
        /*0042*/ 	.short	0x0008
        /*0044*/ 	.byte	0x00, 0xf5, 0x21, 0x00


	//----- nvinfo : EIATTR_KPARAM_INFO
	.align		4
.L_3423:
        /*0048*/ 	.byte	0x04, 0x17
        /*004a*/ 	.short	(.L_3425 - .L_3424)
.L_3424:
        /*004c*/ 	.word	0x00000000
        /*0050*/ 	.short	0x0000
        /*0052*/ 	.short	0x0000
        /*0054*/ 	.byte	0x00, 0xf5, 0x21, 0x00


	//----- nvinfo : EIATTR_SPARSE_MMA_MASK
	.align		4
.L_3425:
        /*0058*/ 	.byte	0x03, 0x50
        /*005a*/ 	.short	0x0000


	//----- nvinfo : EIATTR_MAXREG_COUNT
	.align		4
        /*005c*/ 	.byte	0x03, 0x1b
        /*005e*/ 	.short	0x00ff


	//----- nvinfo : EIATTR_MERCURY_ISA_VERSION
	.align		4
        /*0060*/ 	.byte	0x03, 0x5f
        /*0062*/ 	.short	0x0101


	//----- nvinfo : EIATTR_COOP_GROUP_MASK_REGIDS
	.align		4
        /*0064*/ 	.byte	0x04, 0x29
        /*0066*/ 	.short	(.L_3427 - .L_3426)


	//   ....[0]....
.L_3426:
        /*0068*/ 	.word	0xffffffff


	//   ....[1]....
        /*006c*/ 	.word	0xffffffff


	//   ....[2]....
        /*0070*/ 	.word	0xffffffff


	//   ....[3]....
        /*0074*/ 	.word	0xffffffff


	//   ....[4]....
        /*0078*/ 	.word	0xffffffff


	//----- nvinfo : EIATTR_COOP_GROUP_INSTR_OFFSETS
	.align		4
.L_3427:
        /*007c*/ 	.byte	0x04, 0x28
        /*007e*/ 	.short	(.L_3429 - .L_3428)


	//   ....[0]....
.L_3428:
        /*0080*/ 	.word	0x00001240


	//   ....[1]....
        /*0084*/ 	.word	0x00001270


	//   ....[2]....
        /*0088*/ 	.word	0x00001290


	//   ....[3]....
        /*008c*/ 	.word	0x000012b0


	//   ....[4]....
        /*0090*/ 	.word	0x000012d0


	//----- nvinfo : EIATTR_VRC_CTA_INIT_COUNT
	.align		4
.L_3429:
        /*0094*/ 	.byte	0x02, 0x4a
	.zero		1
	.zero		1


	//----- nvinfo : EIATTR_EXIT_INSTR_OFFSETS
	.align		4
        /*0098*/ 	.byte	0x04, 0x1c
        /*009a*/ 	.short	(.L_3431 - .L_3430)


	//   ....[0]....
.L_3430:
        /*009c*/ 	.word	0x00000070


	//   ....[1]....
        /*00a0*/ 	.word	0x000012e0


	//   ....[2]....
        /*00a4*/ 	.word	0x00001330


	//----- nvinfo : EIATTR_CBANK_PARAM_SIZE
	.align		4
.L_3431:
        /*00a8*/ 	.byte	0x03, 0x19
        /*00aa*/ 	.short	0x0020


	//----- nvinfo : EIATTR_PARAM_CBANK
	.align		4
        /*00ac*/ 	.byte	0x04, 0x0a
        /*00ae*/ 	.short	(.L_3433 - .L_3432)
	.align		4
.L_3432:
        /*00b0*/ 	.word	index@(.nv.constant0.dequantize_mul_mat_vec_q5_0_cuda)
        /*00b4*/ 	.short	0x0380
        /*00b6*/ 	.short	0x0020


	//----- nvinfo : EIATTR_SW_WAR
	.align		4
.L_3433:
        /*00b8*/ 	.byte	0x04, 0x36
        /*00ba*/ 	.short	(.L_3435 - .L_3434)
.L_3434:
        /*00bc*/ 	.word	0x00000008
.L_3435:


//--------------------- .nv.info.dequantize_mul_mat_vec_q4_1_cuda --------------------------
	.section	.nv.info.dequantize_mul_mat_vec_q4_1_cuda,"",@"SHT_CUDA_INFO"
	.sectionflags	@""
	.align	4


	//----- nvinfo : EIATTR_CUDA_API_VERSION
	.align		4
        /*0000*/ 	.byte	0x04, 0x37
        /*0002*/ 	.short	(.L_3437 - .L_3436)
.L_3436:
        /*0004*/ 	.word	0x00000082


	//----- nvinfo : EIATTR_KPARAM_INFO
	.align		4
.L_3437:
        /*0008*/ 	.byte	0x04, 0x17
        /*000a*/ 	.short	(.L_3439 - .L_3438)
.L_3438:
        /*000c*/ 	.word	0x00000000
        /*0010*/ 	.short	0x0004
        /*0012*/ 	.short	0x001c
        /*0014*/ 	.byte	0x00, 0xf0, 0x11, 0x00


	//----- nvinfo : EIATTR_KPARAM_INFO
	.align		4
.L_3439:
        /*0018*/ 	.byte	0x04, 0x17
        /*001a*/ 	.short	(.L_3441 - .L_3440)
.L_3440:
        /*001c*/ 	.word	0x00000000
        /*0020*/ 	.short	0x0003
        /*0022*/ 	.short	0x0018
        /*0024*/ 	.byte	0x00, 0xf0, 0x11, 0x00


	//----- nvinfo : EIATTR_KPARAM_INFO
	.align		4
.L_3441:
        /*0028*/ 	.byte	0x04, 0x17
        /*002a*/ 	.short	(.L_3443 - .L_3442)
.L_3442:
        /*002c*/ 	.word	0x00000000
        /*0030*/ 	.short	0x0002
        /*0032*/ 	.short	0x0010
        /*0034*/ 	.byte	0x00, 0xf5, 0x21, 0x00


	//----- nvinfo : EIATTR_KPARAM_INFO
	.align		4
.L_3443:
        /*0038*/ 	.byte	0x04, 0x17
        /*003a*/ 	.short	(.L_3445 - .L_3444)
.L_3444:
        /*003c*/ 	.word	0x00000000
        /*0040*/ 	.short	0x0001
        /*0042*/ 	.short	0x0008
        /*0044*/ 	.byte	0x00, 0xf5, 0x21, 0x00


	//----- nvinfo : EIATTR_KPARAM_INFO
	.align		4
.L_3445:
        /*0048*/ 	.byte	0x04, 0x17
        /*004a*/ 	.short	(.L_3447 - .L_3446)
.L_3446:
        /*004c*/ 	.word	0x00000000
        /*0050*/ 	.short	0x0000
        /*0052*/ 	.short	0x0000
        /*0054*/ 	.byte	0x00, 0xf5, 0x21, 0x00


	//----- nvinfo : EIATTR_SPARSE_MMA_MASK
	.align		4
.L_3447:
        /*0058*/ 	.byte	0x03, 0x50
        /*005a*/ 	.short	0x0000


	//----- nvinfo : EIATTR_MAXREG_COUNT
	.align		4
        /*005c*/ 	.byte	0x03, 0x1b
        /*005e*/ 	.short	0x00ff


	//----- nvinfo : EIATTR_MERCURY_ISA_VERSION
	.align		4
        /*0060*/ 	.byte	0x03, 0x5f
        /*0062*/ 	.short	0x0101


	//----- nvinfo : EIATTR_COOP_GROUP_MASK_REGIDS
	.align		4
        /*0064*/ 	.byte	0x04, 0x29
        /*0066*/ 	.short	(.L_3449 - .L_3448)


	//   ....[0]....
.L_3448:
        /*0068*/ 	.word	0xffffffff


	//   ....[1]....
        /*006c*/ 	.word	0xffffffff


	//   ....[2]....
        /*0070*/ 	.word	0xffffffff


	//   ....[3]....
        /*0074*/ 	.word	0xffffffff


	//   ....[4]....
        /*0078*/ 	.word	0xffffffff


	//----- nvinfo : EIATTR_COOP_GROUP_INSTR_OFFSETS
	.align		4
.L_3449:
        /*007c*/ 	.byte	0x04, 0x28
        /*007e*/ 	.short	(.L_3451 - .L_3450)


	//   ....[0]....
.L_3450:
        /*0080*/ 	.word	0x00000cc0


	//   ....[1]....
        /*0084*/ 	.word	0x00000cf0


	//   ....[2]....
        /*0088*/ 	.word	0x00000d10


	//   ....[3]....
        /*008c*/ 	.word	0x00000d30


	//   ....[4]....
        /*0090*/ 	.word	0x00000d50


	//----- nvinfo : EIATTR_VRC_CTA_INIT_COUNT
	.align		4
.L_3451:
        /*0094*/ 	.byte	0x02, 0x4a
	.zero		1
	.zero		1


	//----- nvinfo : EIATTR_EXIT_INSTR_OFFSETS
	.align		4
        /*0098*/ 	.byte	0x04, 0x1c
        /*009a*/ 	.short	(.L_3453 - .L_3452)


	//   ....[0]....
.L_3452:
        /*009c*/ 	.word	0x00000070


	//   ....[1]....
        /*00a0*/ 	.word	0x00000d60


	//   ....[2]....
        /*00a4*/ 	.word	0x00000db0


	//----- nvinfo : EIATTR_CBANK_PARAM_SIZE
	.align		4
.L_3453:
        /*00a8*/ 	.byte	0x03, 0x19
        /*00aa*/ 	.short	0x0020


	//----- nvinfo : EIATTR_PARAM_CBANK
	.align		4
        /*00ac*/ 	.byte	0x04, 0x0a
        /*00ae*/ 	.short	(.L_3455 - .L_3454)
	.align		4
.L_3454:
        /*00b0*/ 	.word	index@(.nv.constant0.dequantize_mul_mat_vec_q4_1_cuda)
        /*00b4*/ 	.short	0x0380
        /*00b6*/ 	.short	0x0020


	//----- nvinfo : EIATTR_SW_WAR
	.align		4
.L_3455:
        /*00b8*/ 	.byte	0x04, 0x36
        /*00ba*/ 	.short	(.L_3457 - .L_3456)
.L_3456:
        /*00bc*/ 	.word	0x00000008
.L_3457:


//--------------------- .nv.info.dequantize_mul_mat_vec_q4_0_cuda --------------------------
	.section	.nv.info.dequantize_mul_mat_vec_q4_0_cuda,"",@"SHT_CUDA_INFO"
	.sectionflags	@""
	.align	4


	//----- nvinfo : EIATTR_CUDA_API_VERSION
	.align		4
        /*0000*/ 	.byte	0x04, 0x37
        /*0002*/ 	.short	(.L_3459 - .L_3458)
.L_3458:
        /*0004*/ 	.word	0x00000082


	//----- nvinfo : EIATTR_KPARAM_INFO
	.align		4
.L_3459:
        /*0008*/ 	.byte	0x04, 0x17
        /*000a*/ 	.short	(.L_3461 - .L_3460)
.L_3460:
        /*000c*/ 	.word	0x00000000
        /*0010*/ 	.short	0x0004
        /*0012*/ 	.short	0x001c
        /*0014*/ 	.byte	0x00, 0xf0, 0x11, 0x00


	//----- nvinfo : EIATTR_KPARAM_INFO
	.align		4
.L_3461:
        /*0018*/ 	.byte	0x04, 0x17
        /*001a*/ 	.short	(.L_3463 - .L_3462)
.L_3462:
        /*001c*/ 	.word	0x00000000
        /*0020*/ 	.short	0x0003
        /*0022*/ 	.short	0x0018
        /*0024*/ 	.byte	0x00, 0xf0, 0x11, 0x00


	//----- nvinfo : EIATTR_KPARAM_INFO
	.align		4
.L_3463:
        /*0028*/ 	.byte	0x04, 0x17
        /*002a*/ 	.short	(.L_3465 - .L_3464)
.L_3464:
        /*002c*/ 	.word	0x00000000
        /*0030*/ 	.short	0x0002
        /*0032*/ 	.short	0x0010
        /*0034*/ 	.byte	0x00, 0xf5, 0x21, 0x00


	//----- nvinfo : EIATTR_KPARAM_INFO
	.align		4
.L_3465:
        /*0038*/ 	.byte	0x04, 0x17
        /*003a*/ 	.short	(.L_3467 - .L_3466)
.L_3466:
        /*003c*/ 	.word	0x00000000
        /*0040*/ 	.short	0x0001
        /*0042*/ 	.short	0x0008
        /*0044*/ 	.byte	0x00, 0xf5, 0x21, 0x00


	//----- nvinfo : EIATTR_KPARAM_INFO
	.align		4
.L_3467:
        /*0048*/ 	.byte	0x04, 0x17
        /*004a*/ 	.short	(.L_3469 - .L_3468)
.L_3468:
        /*004c*/ 	.word	0x00000000
        /*0050*/ 	.short	0x0000
        /*0052*/ 	.short	0x0000
        /*0054*/ 	.byte	0x00, 0xf5, 0x21, 0x00


	//----- nvinfo : EIATTR_SPARSE_MMA_MASK
	.align		4
.L_3469:
        /*0058*/ 	.byte	0x03, 0x50
        /*005a*/ 	.short	0x0000


	//----- nvinfo : EIATTR_MAXREG_COUNT
	.align		4
        /*005c*/ 	.byte	0x03, 0x1b
        /*005e*/ 	.short	0x00ff


	//----- nvinfo : EIATTR_MERCURY_ISA_VERSION
	.align		4
        /*0060*/ 	.byte	0x03, 0x5f
        /*0062*/ 	.short	0x0101


	//----- nvinfo : EIATTR_COOP_GROUP_MASK_REGIDS
	.align		4
        /*0064*/ 	.byte	0x04, 0x29
        /*0066*/ 	.short	(.L_3471 - .L_3470)


	//   ....[0]....
.L_3470:
        /*0068*/ 	.word	0xffffffff


	//   ....[1]....
        /*006c*/ 	.word	0xffffffff


	//   ....[2]....
        /*0070*/ 	.word	0xffffffff


	//   ....[3]....
        /*0074*/ 	.word	0xffffffff


	//   ....[4]....
        /*0078*/ 	.word	0xffffffff


	//----- nvinfo : EIATTR_COOP_GROUP_INSTR_OFFSETS
	.align		4
.L_3471:
        /*007c*/ 	.byte	0x04, 0x28
        /*007e*/ 	.short	(.L_3473 - .L_3472)


	//   ....[0]....
.L_3472:
        /*0080*/ 	.word	0x00000cc0


	//   ....[1]....
        /*0084*/ 	.word	0x00000cf0


	//   ....[2]....
        /*0088*/ 	.word	0x00000d10


	//   ....[3]....
        /*008c*/ 	.word	0x00000d30


	//   ....[4]....
        /*0090*/ 	.word	0x00000d50


	//----- nvinfo : EIATTR_VRC_CTA_INIT_COUNT
	.align		4
.L_3473:
        /*0094*/ 	.byte	0x02, 0x4a
	.zero		1
	.zero		1


	//----- nvinfo : EIATTR_EXIT_INSTR_OFFSETS
	.align		4
        /*0098*/ 	.byte	0x04, 0x1c
        /*009a*/ 	.short	(.L_3475 - .L_3474)


	//   ....[0]....
.L_3474:
        /*009c*/ 	.word	0x00000070


	//   ....[1]....
        /*00a0*/ 	.word	0x00000d60


	//   ....[2]....
        /*00a4*/ 	.word	0x00000db0


	//----- nvinfo : EIATTR_CBANK_PARAM_SIZE
	.align		4
.L_3475:
        /*00a8*/ 	.byte	0x03, 0x19
        /*00aa*/ 	.short	0x0020


	//----- nvinfo : EIATTR_PARAM_CBANK
	.align		4
        /*00ac*/ 	.byte	0x04, 0x0a
        /*00ae*/ 	.short	(.L_3477 - .L_3476)
	.align		4
.L_3476:
        /*00b0*/ 	.word	index@(.nv.constant0.dequantize_mul_mat_vec_q4_0_cuda)
        /*00b4*/ 	.short	0x0380
        /*00b6*/ 	.short	0x0020


	//----- nvinfo : EIATTR_SW_WAR
	.align		4
.L_3477:
        /*00b8*/ 	.byte	0x04, 0x36
        /*00ba*/ 	.short	(.L_3479 - .L_3478)
.L_3478:
        /*00bc*/ 	.word	0x00000008
.L_3479:


//--------------------- .nv.info.dequantize_block_q8_0_f16 --------------------------
	.section	.nv.info.dequantize_block_q8_0_f16,"",@"SHT_CUDA_INFO"
	.sectionflags	@""
	.align	4


	//----- nvinfo : EIATTR_CUDA_API_VERSION
	.align		4
        /*0000*/ 	.byte	0x04, 0x37
        /*0002*/ 	.short	(.L_3481 - .L_3480)
.L_3480:
        /*0004*/ 	.word	0x00000082


	//----- nvinfo : EIATTR_KPARAM_INFO
	.align		4
.L_3481:
        /*0008*/ 	.byte	0x04, 0x17
        /*000a*/ 	.short	(.L_3483 - .L_3482)
.L_3482:
        /*000c*/ 	.word	0x00000000
        /*0010*/ 	.short	0x0002
        /*0012*/ 	.short	0x0010
        /*0014*/ 	.byte	0x00, 0xf0, 0x11, 0x00


	//----- nvinfo : EIATTR_KPARAM_INFO
	.align		4
.L_3483:
        /*0018*/ 	.byte	0x04, 0x17
        /*001a*/ 	.short	(.L_3485 - .L_3484)
.L_3484:
        /*001c*/ 	.word	0x00000000
        /*0020*/ 	.short	0x0001
        /*0022*/ 	.short	0x0008
        /*0024*/ 	.byte	0x00, 0xf5, 0x21, 0x00


	//----- nvinfo : EIATTR_KPARAM_INFO
	.align		4
.L_3485:
        /*0028*/ 	.byte	0x04, 0x17
        /*002a*/ 	.short	(.L_3487 - .L_3486)
.L_3486:
        /*002c*/ 	.word	0x00000000
        /*0030*/ 	.short	0x0000
        /*0032*/ 	.short	0x0000
        /*0034*/ 	.byte	0x00, 0xf5, 0x21, 0x00


	//----- nvinfo : EIATTR_SPARSE_MMA_MASK
	.align		4
.L_3487:
        /*0038*/ 	.byte	0x03, 0x50
        /*003a*/ 	.short	0x0000


	//----- nvinfo : EIATTR_MAXREG_COUNT
	.align		4
        /*003c*/ 	.byte	0x03, 0x1b
        /*003e*/ 	.short	0x00ff


	//----- nvinfo : EIATTR_MERCURY_ISA_VERSION
	.align		4
        /*0040*/ 	.byte	0x03, 0x5f
        /*0042*/ 	.short	0x0101


	//----- nvinfo : EIATTR_VRC_CTA_INIT_COUNT
	.align		4
        /*0044*/ 	.byte	0x02, 0x4a
	.zero		1
	.zero		1


	//----- nvinfo : EIATTR_EXIT_INSTR_OFFSETS
	.align		4
        /*0048*/ 	.byte	0x04, 0x1c
        /*004a*/ 	.short	(.L_3489 - .L_3488)


	//   ....[0]....
.L_3488:
        /*004c*/ 	.word	0x00000070


	//   ....[1]....
        /*0050*/ 	.word	0x000003c0


	//----- nvinfo : EIATTR_CBANK_PARAM_SIZE
	.align		4
.L_3489:
        /*0054*/ 	.byte	0x03, 0x19
        /*0056*/ 	.short	0x0014


	//----- nvinfo : EIATTR_PARAM_CBANK
	.align		4
        /*0058*/ 	.byte	0x04, 0x0a
        /*005a*/ 	.short	(.L_3491 - .L_3490)
	.align		4
.L_3490:
        /*005c*/ 	.word	index@(.nv.constant0.dequantize_block_q8_0_f16)
        /*0060*/ 	.short	0x0380
        /*0062*/ 	.short	0x0014


	//----- nvinfo : EIATTR_SW_WAR
	.align		4
.L_3491:
        /*0064*/ 	.byte	0x04, 0x36
        /*0066*/ 	.short	(.L_3493 - .L_3492)
.L_3492:
        /*0068*/ 	.word	0x00000008
.L_3493:


//--------------------- .nv.info.dequantize_block_q8_0_f32 --------------------------
	.section	.nv.info.dequantize_block_q8_0_f32,"",@"SHT_CUDA_INFO"
	.sectionflags	@""
	.align	4


	//----- nvinfo : EIATTR_CUDA_API_VERSION
	.align		4
        /*0000*/ 	.byte	0x04, 0x37
        /*0002*/ 	.short	(.L_3495 - .L_3494)
.L_3494:
        /*0004*/ 	.word	0x00000082


	//----- nvinfo : EIATTR_KPARAM_INFO
	.align		4
.L_3495:
        /*0008*/ 	.byte	0x04, 0x17
        /*000a*/ 	.short	(.L_3497 - .L_3496)
.L_3496:
        /*000c*/ 	.word	0x00000000
        /*0010*/ 	.short	0x0002
        /*0012*/ 	.short	0x0010
        /*0014*/ 	.byte	0x00, 0xf0, 0x11, 0x00


	//----- nvinfo : EIATTR_KPARAM_INFO
	.align		4
.L_3497:
        /*0018*/ 	.byte	0x04, 0x17
        /*001a*/ 	.short	(.L_3499 - .L_3498)
.L_3498:
        /*001c*/ 	.word	0x00000000
        /*0020*/ 	.short	0x0001
        /*0022*/ 	.short	0x0008
        /*0024*/ 	.byte	0x00, 0xf5, 0x21, 0x00


	//----- nvinfo : EIATTR_KPARAM_INFO
	.align		4
.L_3499:
        /*0028*/ 	.byte	0x04, 0x17
        /*002a*/ 	.short	(.L_3501 - .L_3500)
.L_3500:
        /*002c*/ 	.word	0x00000000
        /*0030*/ 	.short	0x0000
        /*0032*/ 	.short	0x0000
        /*0034*/ 	.byte	0x00, 0xf5, 0x21, 0x00


	//----- nvinfo : EIATTR_SPARSE_MMA_MASK
	.align		4
.L_3501:
        /*0038*/ 	.byte	0x03, 0x50
        /*003a*/ 	.short	0x0000


	//----- nvinfo : EIATTR_MAXREG_COUNT
	.align		4
        /*003c*/ 	.byte	0x03, 0x1b
        /*003e*/ 	.short	0x00ff


	//----- nvinfo : EIATTR_MERCURY_ISA_VERSION
	.align		4
        /*0040*/ 	.byte	0x03, 0x5f
        /*0042*/ 	.short	0x0101


	//----- nvinfo : EIATTR_VRC_CTA_INIT_COUNT
	.align		4
        /*0044*/ 	.byte	0x02, 0x4a
	.zero		1
	.zero		1


	//----- nvinfo : EIATTR_EXIT_INSTR_OFFSETS
	.align		4
        /*0048*/ 	.byte	0x04, 0x1c
        /*004a*/ 	.short	(.L_3503 - .L_3502)


	//   ....[0]....
.L_3502:
        /*004c*/ 	.word	0x00000070


	//   ....[1]....
        /*0050*/ 	.word	0x00000340


	//----- nvinfo : EIATTR_CBANK_PARAM_SIZE
	.align		4
.L_3503:
        /*0054*/ 	.byte	0x03, 0x19
        /*0056*/ 	.short	0x0014


	//----- nvinfo : EIATTR_PARAM_CBANK
	.align		4
        /*0058*/ 	.byte	0x04, 0x0a
        /*005a*/ 	.short	(.L_3505 - .L_3504)
	.align		4
.L_3504:
        /*005c*/ 	.word	index@(.nv.constant0.dequantize_block_q8_0_f32)
        /*0060*/ 	.short	0x0380
        /*0062*/ 	.short	0x0014


	//----- nvinfo : EIATTR_SW_WAR
	.align		4
.L_3505:
        /*0064*/ 	.byte	0x04, 0x36
        /*0066*/ 	.short	(.L_3507 - .L_3506)
.L_3506:
        /*0068*/ 	.word	0x00000008
.L_3507:


//--------------------- .nv.info.dequantize_block_q5_1_f16 --------------------------
	.section	.nv.info.dequantize_block_q5_1_f16,"",@"SHT_CUDA_INFO"
	.sectionflags	@""
	.align	4


	//----- nvinfo : EIATTR_CUDA_API_VERSION
	.align		4
        /*0000*/ 	.byte	0x04, 0x37
        /*0002*/ 	.short	(.L_3509 - .L_3508)
.L_3508:
        /*0004*/ 	.word	0x00000082


	//----- nvinfo : EIATTR_KPARAM_INFO
	.align		4
.L_3509:
        /*0008*/ 	.byte	0x04, 0x17
        /*000a*/ 	.short	(.L_3511 - .L_3510)
.L_3510:
        /*000c*/ 	.word	0x00000000
        /*0010*/ 	.short	0x0002
        /*0012*/ 	.short	0x0010
        /*0014*/ 	.byte	0x00, 0xf0, 0x11, 0x00


	//----- nvinfo : EIATTR_KPARAM_INFO
	.align		4
.L_3511:
        /*0018*/ 	.byte	0x04, 0x17
        /*001a*/ 	.short	(.L_3513 - .L_3512)
.L_3512:
        /*001c*/ 	.word	0x00000000
        /*0020*/ 	.short	0x0001
        /*0022*/ 	.short	0x0008
        /*0024*/ 	.byte	0x00, 0xf5, 0x21, 0x00


	//----- nvinfo : EIATTR_KPARAM_INFO
	.align		4
.L_3513:
        /*0028*/ 	.byte	0x04, 0x17
        /*002a*/ 	.short	(.L_3515 - .L_3514)
.L_3514:
        /*002c*/ 	.word	0x00000000
        /*0030*/ 	.short	0x0000
        /*0032*/ 	.short	0x0000
        /*0034*/ 	.byte	0x00, 0xf5, 0x21, 0x00


	//----- nvinfo : EIATTR_SPARSE_MMA_MASK
	.align		4
.L_3515:
        /*0038*/ 	.byte	0x03, 0x50
        /*003a*/ 	.short	0x0000


	//----- nvinfo : EIATTR_MAXREG_COUNT
	.align		4
        /*003c*/ 	.byte	0x03, 0x1b
        /*003e*/ 	.short	0x00ff


	//----- nvinfo : EIATTR_MERCURY_ISA_VERSION
	.align		4
        /*0040*/ 	.byte	0x03, 0x5f
        /*0042*/ 	.short	0x0101


	//----- nvinfo : EIATTR_VRC_CTA_INIT_COUNT
	.align		4
        /*0044*/ 	.byte	0x02, 0x4a
	.zero		1
	.zero		1


	//----- nvinfo : EIATTR_EXIT_INSTR_OFFSETS
	.align		4
        /*0048*/ 	.byte	0x04, 0x1c
        /*004a*/ 	.short	(.L_3517 - .L_3516)


	//   ....[0]....
.L_3516:
        /*004c*/ 	.word	0x00000080


	//   ....[1]....
        /*0050*/ 	.word	0x000002d0


	//----- nvinfo : EIATTR_CBANK_PARAM_SIZE
	.align		4
.L_3517:
        /*0054*/ 	.byte	0x03, 0x19
        /*0056*/ 	.short	0x0014


	//----- nvinfo : EIATTR_PARAM_CBANK
	.align		4
        /*0058*/ 	.byte	0x04, 0x0a
        /*005a*/ 	.short	(.L_3519 - .L_3518)
	.align		4
.L_3518:
        /*005c*/ 	.word	index@(.nv.constant0.dequantize_block_q5_1_f16)
        /*0060*/ 	.short	0x0380
        /*0062*/ 	.short	0x0014


	//----- nvinfo : EIATTR_SW_WAR
	.align		4
.L_3519:
        /*0064*/ 	.byte	0x04, 0x36
        /*0066*/ 	.short	(.L_3521 - .L_3520)
.L_3520:
        /*0068*/ 	.word	0x00000008
.L_3521:


//--------------------- .nv.info.dequantize_block_q5_1_f32 --------------------------
	.section	.nv.info.dequantize_block_q5_1_f32,"",@"SHT_CUDA_INFO"
	.sectionflags	@""
	.align	4


	//----- nvinfo : EIATTR_CUDA_API_VERSION
	.align		4
        /*0000*/ 	.byte	0x04, 0x37
        /*0002*/ 	.short	(.L_3523 - .L_3522)
.L_3522:
        /*0004*/ 	.word	0x00000082


	//----- nvinfo : EIATTR_KPARAM_INFO
	.align		4
.L_3523:
        /*0008*/ 	.byte	0x04, 0x17
        /*000a*/ 	.short	(.L_3525 - .L_3524)
.L_3524:
        /*000c*/ 	.word	0x00000000
        /*0010*/ 	.short	0x0002
        /*0012*/ 	.short	0x0010
        /*0014*/ 	.byte	0x00, 0xf0, 0x11, 0x00


	//----- nvinfo : EIATTR_KPARAM_INFO
	.align		4
.L_3525:
        /*0018*/ 	.byte	0x04, 0x17
        /*001a*/ 	.short	(.L_3527 - .L_3526)
.L_3526:
        /*001c*/ 	.word	0x00000000
        /*0020*/ 	.short	0x0001
        /*0022*/ 	.short	0x0008
        /*0024*/ 	.byte	0x00, 0xf5, 0x21, 0x00


	//----- nvinfo : EIATTR_KPARAM_INFO
	.align		4
.L_3527:
        /*0028*/ 	.byte	0x04, 0x17
        /*002a*/ 	.short	(.L_3529 - .L_3528)
.L_3528:
        /*002c*/ 	.word	0x00000000
        /*0030*/ 	.short	0x0000
        /*0032*/ 	.short	0x0000
        /*0034*/ 	.byte	0x00, 0xf5, 0x21, 0x00


	//----- nvinfo : EIATTR_SPARSE_MMA_MASK
	.align		4
.L_3529:
        /*0038*/ 	.byte	0x03, 0x50
        /*003a*/ 	.short	0x0000


	//----- nvinfo : EIATTR_MAXREG_COUNT
	.align		4
        /*003c*/ 	.byte	0x03, 0x1b
        /*003e*/ 	.short	0x00ff


	//----- nvinfo : EIATTR_MERCURY_ISA_VERSION
	.align		4
        /*0040*/ 	.byte	0x03, 0x5f
        /*0042*/ 	.short	0x0101


	//----- nvinfo : EIATTR_VRC_CTA_INIT_COUNT
	.align		4
        /*0044*/ 	.byte	0x02, 0x4a
	.zero		1
	.zero		1


	//----- nvinfo : EIATTR_EXIT_INSTR_OFFSETS
	.align		4
        /*0048*/ 	.byte	0x04, 0x1c
        /*004a*/ 	.short	(.L_3531 - .L_3530)


	//   ....[0]....
.L_3530:
        /*004c*/ 	.word	0x00000080


	//   ....[1]....
        /*0050*/ 	.word	0x000002b0


	//----- nvinfo : EIATTR_CBANK_PARAM_SIZE
	.align		4
.L_3531:
        /*0054*/ 	.byte	0x03, 0x19
        /*0056*/ 	.short	0x0014


	//----- nvinfo : EIATTR_PARAM_CBANK
	.align		4
        /*0058*/ 	.byte	0x04, 0x0a
        /*005a*/ 	.short	(.L_3533 - .L_3532)
	.align		4
.L_3532:
        /*005c*/ 	.word	index@(.nv.constant0.dequantize_block_q5_1_f32)
        /*0060*/ 	.short	0x0380
        /*0062*/ 	.short	0x0014


	//----- nvinfo : EIATTR_SW_WAR
	.align		4
.L_3533:
        /*0064*/ 	.byte	0x04, 0x36
        /*0066*/ 	.short	(.L_3535 - .L_3534)
.L_3534:
        /*0068*/ 	.word	0x00000008
.L_3535:


//--------------------- .nv.info.dequantize_block_q5_0_f16 --------------------------
	.section	.nv.info.dequantize_block_q5_0_f16,"",@"SHT_CUDA_INFO"
	.sectionflags	@""
	.align	4


	//----- nvinfo : EIATTR_CUDA_API_VERSION
	.align		4
        /*0000*/ 	.byte	0x04, 0x37
        /*0002*/ 	.short	(.L_3537 - .L_3536)
.L_3536:
        /*0004*/ 	.word	0x00000082


	//----- nvinfo : EIATTR_KPARAM_INFO
	.align		4
.L_3537:
        /*0008*/ 	.byte	0x04, 0x17
        /*000a*/ 	.short	(.L_3539 - .L_3538)
.L_3538:
        /*000c*/ 	.word	0x00000000
        /*0010*/ 	.short	0x0002
        /*0012*/ 	.short	0x0010
        /*0014*/ 	.byte	0x00, 0xf0, 0x11, 0x00


	//----- nvinfo : EIATTR_KPARAM_INFO
	.align		4
.L_3539:
        /*0018*/ 	.byte	0x04, 0x17
        /*001a*/ 	.short	(.L_3541 - .L_3540)
.L_3540:
        /*001c*/ 	.word	0x00000000
        /*0020*/ 	.short	0x0001
        /*0022*/ 	.short	0x0008
        /*0024*/ 	.byte	0x00, 0xf5, 0x21, 0x00


	//----- nvinfo : EIATTR_KPARAM_INFO
	.align		4
.L_3541:
        /*0028*/ 	.byte	0x04, 0x17
        /*002a*/ 	.short	(.L_3543 - .L_3542)
.L_3542:
        /*002c*/ 	.word	0x00000000
        /*0030*/ 	.short	0x0000
        /*0032*/ 	.short	0x0000
        /*0034*/ 	.byte	0x00, 0xf5, 0x21, 0x00


	//----- nvinfo : EIATTR_SPARSE_MMA_MASK
	.align		4
.L_3543:
        /*0038*/ 	.byte	0x03, 0x50
        /*003a*/ 	.short	0x0000


	//----- nvinfo : EIATTR_MAXREG_COUNT
	.align		4
        /*003c*/ 	.byte	0x03, 0x1b
        /*003e*/ 	.short	0x00ff


	//----- nvinfo : EIATTR_MERCURY_ISA_VERSION
	.align		4
        /*0040*/ 	.byte	0x03, 0x5f
        /*0042*/ 	.short	0x0101


	//----- nvinfo : EIATTR_VRC_CTA_INIT_COUNT
	.align		4
        /*0044*/ 	.byte	0x02, 0x4a
	.zero		1
	.zero		1


	//----- nvinfo : EIATTR_EXIT_INSTR_OFFSETS
	.align		4
        /*0048*/ 	.byte	0x04, 0x1c
        /*004a*/ 	.short	(.L_3545 - .L_3544)


	//   ....[0]....
.L_3544:
        /*004c*/ 	.word	0x00000080


	//   ....[1]....
        /*0050*/ 	.word	0x00000340


	//----- nvinfo : EIATTR_CBANK_PARAM_SIZE
	.align		4
.L_3545:
        /*0054*/ 	.byte	0x03, 0x19
        /*0056*/ 	.short	0x0014


	//----- nvinfo : EIATTR_PARAM_CBANK
	.align		4
        /*0058*/ 	.byte	0x04, 0x0a
        /*005a*/ 	.short	(.L_3547 - .L_3546)
	.align		4
.L_3546:
        /*005c*/ 	.word	index@(.nv.constant0.dequantize_block_q5_0_f16)
        /*0060*/ 	.short	0x0380
        /*0062*/ 	.short	0x0014


	//----- nvinfo : EIATTR_SW_WAR
	.align		4
.L_3547:
        /*0064*/ 	.byte	0x04, 0x36
        /*0066*/ 	.short	(.L_3549 - .L_3548)
.L_3548:
        /*0068*/ 	.word	0x00000008
.L_3549:


//--------------------- .nv.info.dequantize_block_q5_0_f32 --------------------------
	.section	.nv.info.dequantize_block_q5_0_f32,"",@"SHT_CUDA_INFO"
	.sectionflags	@""
	.align	4


	//----- nvinfo : EIATTR_CUDA_API_VERSION
	.align		4
        /*0000*/ 	.byte	0x04, 0x37
        /*0002*/ 	.short	(.L_3551 - .L_3550)
.L_3550:
        /*0004*/ 	.word	0x00000082


	//----- nvinfo : EIATTR_KPARAM_INFO
	.align		4
.L_3551:
        /*0008*/ 	.byte	0x04, 0x17
        /*000a*/ 	.short	(.L_3553 - .L_3552)
.L_3552:
        /*000c*/ 	.word	0x00000000
        /*0010*/ 	.short	0x0002
        /*0012*/ 	.short	0x0010
        /*0014*/ 	.byte	0x00, 0xf0, 0x11, 0x00


	//----- nvinfo : EIATTR_KPARAM_INFO
	.align		4
.L_3553:
        /*0018*/ 	.byte	0x04, 0x17
        /*001a*/ 	.short	(.L_3555 - .L_3554)
.L_3554:
        /*001c*/ 	.word	0x00000000
        /*0020*/ 	.short	0x0001
        /*0022*/ 	.short	0x0008
        /*0024*/ 	.byte	0x00, 0xf5, 0x21, 0x00


	//----- nvinfo : EIATTR_KPARAM_INFO
	.align		4
.L_3555:
        /*0028*/ 	.byte	0x04, 0x17
        /*002a*/ 	.short	(.L_3557 - .L_3556)
.L_3556:
        /*002c*/ 	.word	0x00000000
        /*0030*/ 	.short	0x0000
        /*0032*/ 	.short	0x0000
        /*0034*/ 	.byte	0x00, 0xf5, 0x21, 0x00


	//----- nvinfo : EIATTR_SPARSE_MMA_MASK
	.align		4
.L_3557:
        /*0038*/ 	.byte	0x03, 0x50
        /*003a*/ 	.short	0x0000


	//----- nvinfo : EIATTR_MAXREG_COUNT
	.align		4
        /*003c*/ 	.byte	0x03, 0x1b
        /*003e*/ 	.short	0x00ff


	//----- nvinfo : EIATTR_MERCURY_ISA_VERSION
	.align		4
        /*0040*/ 	.byte	0x03, 0x5f
        /*0042*/ 	.short	0x0101


	//----- nvinfo : EIATTR_VRC_CTA_INIT_COUNT
	.align		4
        /*0044*/ 	.byte	0x02, 0x4a
	.zero		1
	.zero		1


	//----- nvinfo : EIATTR_EXIT_INSTR_OFFSETS
	.align		4
        /*0048*/ 	.byte	0x04, 0x1c
        /*004a*/ 	.short	(.L_3559 - .L_3558)


	//   ....[0]....
.L_3558:
        /*004c*/ 	.word	0x00000080


	//   ....[1]....
        /*0050*/ 	.word	0x00000320


	//----- nvinfo : EIATTR_CBANK_PARAM_SIZE
	.align		4
.L_3559:
        /*0054*/ 	.byte	0x03, 0x19
        /*0056*/ 	.short	0x0014


	//----- nvinfo : EIATTR_PARAM_CBANK
	.align		4
        /*0058*/ 	.byte	0x04, 0x0a
        /*005a*/ 	.short	(.L_3561 - .L_3560)
	.align		4
.L_3560:
        /*005c*/ 	.word	index@(.nv.constant0.dequantize_block_q5_0_f32)
        /*0060*/ 	.short	0x0380
        /*0062*/ 	.short	0x0014


	//----- nvinfo : EIATTR_SW_WAR
	.align		4
.L_3561:
        /*0064*/ 	.byte	0x04, 0x36
        /*0066*/ 	.short	(.L_3563 - .L_3562)
.L_3562:
        /*0068*/ 	.word	0x00000008
.L_3563:


//--------------------- .nv.info.dequantize_block_q4_1_f16 --------------------------
	.section	.nv.info.dequantize_block_q4_1_f16,"",@"SHT_CUDA_INFO"
	.sectionflags	@""
	.align	4


	//----- nvinfo : EIATTR_CUDA_API_VERSION
	.align		4
        /*0000*/ 	.byte	0x04, 0x37
        /*0002*/ 	.short	(.L_3565 - .L_3564)
.L_3564:
        /*0004*/ 	.word	0x00000082


	//----- nvinfo : EIATTR_KPARAM_INFO
	.align		4
.L_3565:
        /*0008*/ 	.byte	0x04, 0x17
        /*000a*/ 	.short	(.L_3567 - .L_3566)
.L_3566:
        /*000c*/ 	.word	0x00000000
        /*0010*/ 	.short	0x0002
        /*0012*/ 	.short	0x0010
        /*0014*/ 	.byte	0x00, 0xf0, 0x11, 0x00


	//----- nvinfo : EIATTR_KPARAM_INFO
	.align		4
.L_3567:
        /*0018*/ 	.byte	0x04, 0x17
        /*001a*/ 	.short	(.L_3569 - .L_3568)
.L_3568:
        /*001c*/ 	.word	0x00000000
        /*0020*/ 	.short	0x0001
        /*0022*/ 	.short	0x0008
        /*0024*/ 	.byte	0x00, 0xf5, 0x21, 0x00


	//----- nvinfo : EIATTR_KPARAM_INFO
	.align		4
.L_3569:
        /*0028*/ 	.byte	0x04, 0x17
        /*002a*/ 	.short	(.L_3571 - .L_3570)
.L_3570:
        /*002c*/ 	.word	0x00000000
        /*0030*/ 	.short	0x0000
        /*0032*/ 	.short	0x0000
        /*0034*/ 	.byte	0x00, 0xf5, 0x21, 0x00


	//----- nvinfo : EIATTR_SPARSE_MMA_MASK
	.align		4
.L_3571:
        /*0038*/ 	.byte	0x03, 0x50
        /*003a*/ 	.short	0x0000


	//----- nvinfo : EIATTR_MAXREG_COUNT
	.align		4
        /*003c*/ 	.byte	0x03, 0x1b
        /*003e*/ 	.short	0x00ff


	//----- nvinfo : EIATTR_MERCURY_ISA_VERSION
	.align		4
        /*0040*/ 	.byte	0x03, 0x5f
        /*0042*/ 	.short	0x0101


	//----- nvinfo : EIATTR_VRC_CTA_INIT_COUNT
	.align		4
        /*0044*/ 	.byte	0x02, 0x4a
	.zero		1
	.zero		1


	//----- nvinfo : EIATTR_EXIT_INSTR_OFFSETS
	.align		4
        /*0048*/ 	.byte	0x04, 0x1c
        /*004a*/ 	.short	(.L_3573 - .L_3572)


	//   ....[0]....
.L_3572:
        /*004c*/ 	.word	0x00000090


	//   ....[1]....
        /*0050*/ 	.word	0x000004d0


	//----- nvinfo : EIATTR_CBANK_PARAM_SIZE
	.align		4
.L_3573:
        /*0054*/ 	.byte	0x03, 0x19
        /*0056*/ 	.short	0x0014


	//----- nvinfo : EIATTR_PARAM_CBANK
	.align		4
        /*0058*/ 	.byte	0x04, 0x0a
        /*005a*/ 	.short	(.L_3575 - .L_3574)
	.align		4
.L_3574:
        /*005c*/ 	.word	index@(.nv.constant0.dequantize_block_q4_1_f16)
        /*0060*/ 	.short	0x0380
        /*0062*/ 	.short	0x0014


	//----- nvinfo : EIATTR_SW_WAR
	.align		4
.L_3575:
        /*0064*/ 	.byte	0x04, 0x36
        /*0066*/ 	.short	(.L_3577 - .L_3576)
.L_3576:
        /*0068*/ 	.word	0x00000008
.L_3577:


//--------------------- .nv.info.dequantize_block_q4_1_f32 --------------------------
	.section	.nv.info.dequantize_block_q4_1_f32,"",@"SHT_CUDA_INFO"
	.sectionflags	@""
	.align	4


	//----- nvinfo : EIATTR_CUDA_API_VERSION
	.align		4
        /*0000*/ 	.byte	0x04, 0x37
        /*0002*/ 	.short	(.L_3579 - .L_3578)
.L_3578:
        /*0004*/ 	.word	0x00000082


	//----- nvinfo : EIATTR_KPARAM_INFO
	.align		4
.L_3579:
        /*0008*/ 	.byte	0x04, 0x17
        /*000a*/ 	.short	(.L_3581 - .L_3580)
.L_3580:
        /*000c*/ 	.word	0x00000000
        /*0010*/ 	.short	0x0002
        /*0012*/ 	.short	0x0010
        /*0014*/ 	.byte	0x00, 0xf0, 0x11, 0x00


	//----- nvinfo : EIATTR_KPARAM_INFO
	.align		4
.L_3581:
        /*0018*/ 	.byte	0x04, 0x17
        /*001a*/ 	.short	(.L_3583 - .L_3582)
.L_3582:
        /*001c*/ 	.word	0x00000000
        /*0020*/ 	.short	0x0001
        /*0022*/ 	.short	0x0008
        /*0024*/ 	.byte	0x00, 0xf5, 0x21, 0x00


	//----- nvinfo : EIATTR_KPARAM_INFO
	.align		4
.L_3583:
        /*0028*/ 	.byte	0x04, 0x17
        /*002a*/ 	.short	(.L_3585 - .L_3584)
.L_3584:
        /*002c*/ 	.word	0x00000000
        /*0030*/ 	.short	0x0000
        /*0032*/ 	.short	0x0000
        /*0034*/ 	.byte	0x00, 0xf5, 0x21, 0x00


	//----- nvinfo : EIATTR_SPARSE_MMA_MASK
	.align		4
.L_3585:
        /*0038*/ 	.byte	0x03, 0x50
        /*003a*/ 	.short	0x0000


	//----- nvinfo : EIATTR_MAXREG_COUNT
	.align		4
        /*003c*/ 	.byte	0x03, 0x1b
        /*003e*/ 	.short	0x00ff


	//----- nvinfo : EIATTR_MERCURY_ISA_VERSION
	.align		4
        /*0040*/ 	.byte	0x03, 0x5f
        /*0042*/ 	.short	0x0101


	//----- nvinfo : EIATTR_VRC_CTA_INIT_COUNT
	.align		4
        /*0044*/ 	.byte	0x02, 0x4a
	.zero		1
	.zero		1


	//----- nvinfo : EIATTR_EXIT_INSTR_OFFSETS
	.align		4
        /*0048*/ 	.byte	0x04, 0x1c
        /*004a*/ 	.short	(.L_3587 - .L_3586)


	//   ....[0]....
.L_3586:
        /*004c*/ 	.word	0x00000090


	//   ....[1]....
        /*0050*/ 	.word	0x00000440


	//----- nvinfo : EIATTR_CBANK_PARAM_SIZE
	.align		4
.L_3587:
        /*0054*/ 	.byte	0x03, 0x19
        /*0056*/ 	.short	0x0014


	//----- nvinfo : EIATTR_PARAM_CBANK
	.align		4
        /*0058*/ 	.byte	0x04, 0x0a
        /*005a*/ 	.short	(.L_3589 - .L_3588)
	.align		4
.L_3588:
        /*005c*/ 	.word	index@(.nv.constant0.dequantize_block_q4_1_f32)
        /*0060*/ 	.short	0x0380
        /*0062*/ 	.short	0x0014


	//----- nvinfo : EIATTR_SW_WAR
	.align		4
.L_3589:
        /*0064*/ 	.byte	0x04, 0x36
        /*0066*/ 	.short	(.L_3591 - .L_3590)
.L_3590:
        /*0068*/ 	.word	0x00000008
.L_3591:


//--------------------- .nv.info.dequantize_block_q4_0_f16 --------------------------
	.section	.nv.info.dequantize_block_q4_0_f16,"",@"SHT_CUDA_INFO"
	.sectionflags	@""
	.align	4


	//----- nvinfo : EIATTR_CUDA_API_VERSION
	.align		4
        /*0000*/ 	.byte	0x04, 0x37
        /*0002*/ 	.short	(.L_3593 - .L_3592)
.L_3592:
        /*0004*/ 	.word	0x00000082


	//----- nvinfo : EIATTR_KPARAM_INFO
	.align		4
.L_3593:
        /*0008*/ 	.byte	0x04, 0x17
        /*000a*/ 	.short	(.L_3595 - .L_3594)
.L_3594:
        /*000c*/ 	.word	0x00000000
        /*0010*/ 	.short	0x0002
        /*0012*/ 	.short	0x0010
        /*0014*/ 	.byte	0x00, 0xf0, 0x11, 0x00


	//----- nvinfo : EIATTR_KPARAM_INFO
	.align		4
.L_3595:
        /*0018*/ 	.byte	0x04, 0x17
        /*001a*/ 	.short	(.L_3597 - .L_3596)
.L_3596:
        /*001c*/ 	.word	0x00000000
        /*0020*/ 	.short	0x0001
        /*0022*/ 	.short	0x0008
        /*0024*/ 	.byte	0x00, 0xf5, 0x21, 0x00


	//----- nvinfo : EIATTR_KPARAM_INFO
	.align		4
.L_3597:
        /*0028*/ 	.byte	0x04, 0x17
        /*002a*/ 	.short	(.L_3599 - .L_3598)
.L_3598:
        /*002c*/ 	.word	0x00000000
        /*0030*/ 	.short	0x0000
        /*0032*/ 	.short	0x0000
        /*0034*/ 	.byte	0x00, 0xf5, 0x21, 0x00


	//----- nvinfo : EIATTR_SPARSE_MMA_MASK
	.align		4
.L_3599:
        /*0038*/ 	.byte	0x03, 0x50
        /*003a*/ 	.short	0x0000


	//----- nvinfo : EIATTR_MAXREG_COUNT
	.align		4
        /*003c*/ 	.byte	0x03, 0x1b
        /*003e*/ 	.short	0x00ff


	//----- nvinfo : EIATTR_MERCURY_ISA_VERSION
	.align		4
        /*0040*/ 	.byte	0x03, 0x5f
        /*0042*/ 	.short	0x0101


	//----- nvinfo : EIATTR_VRC_CTA_INIT_COUNT
	.align		4
        /*0044*/ 	.byte	0x02, 0x4a
	.zero		1
	.zero		1


	//----- nvinfo : EIATTR_EXIT_INSTR_OFFSETS
	.align		4
        /*0048*/ 	.byte	0x04, 0x1c
        /*004a*/ 	.short	(.L_3601 - .L_3600)


	//   ....[0]....
.L_3600:
        /*004c*/ 	.word	0x00000090


	//   ....[1]....
        /*0050*/ 	.word	0x000004e0


	//----- nvinfo : EIATTR_CBANK_PARAM_SIZE
	.align		4
.L_3601:
        /*0054*/ 	.byte	0x03, 0x19
        /*0056*/ 	.short	0x0014


	//----- nvinfo : EIATTR_PARAM_CBANK
	.align		4
        /*0058*/ 	.byte	0x04, 0x0a
        /*005a*/ 	.short	(.L_3603 - .L_3602)
	.align		4
.L_3602:
        /*005c*/ 	.word	index@(.nv.constant0.dequantize_block_q4_0_f16)
        /*0060*/ 	.short	0x0380
        /*0062*/ 	.short	0x0014


	//----- nvinfo : EIATTR_SW_WAR
	.align		4
.L_3603:
        /*0064*/ 	.byte	0x04, 0x36
        /*0066*/ 	.short	(.L_3605 - .L_3604)
.L_3604:
        /*0068*/ 	.word	0x00000008
.L_3605:


//--------------------- .nv.info.dequantize_block_q4_0_f32 --------------------------
	.section	.nv.info.dequantize_block_q4_0_f32,"",@"SHT_CUDA_INFO"
	.sectionflags	@""
	.align	4


	//----- nvinfo : EIATTR_CUDA_API_VERSION
	.align		4
        /*0000*/ 	.byte	0x04, 0x37
        /*0002*/ 	.short	(.L_3607 - .L_3606)
.L_3606:
        /*0004*/ 	.word	0x00000082


	//----- nvinfo : EIATTR_KPARAM_INFO
	.align		4
.L_3607:
        /*0008*/ 	.byte	0x04, 0x17
        /*000a*/ 	.short	(.L_3609 - .L_3608)
.L_3608:
        /*000c*/ 	.word	0x00000000
        /*0010*/ 	.short	0x0002
        /*0012*/ 	.short	0x0010
        /*0014*/ 	.byte	0x00, 0xf0, 0x11, 0x00


	//----- nvinfo : EIATTR_KPARAM_INFO
	.align		4
.L_3609:
        /*0018*/ 	.byte	0x04, 0x17
        /*001a*/ 	.short	(.L_3611 - .L_3610)
.L_3610:
        /*001c*/ 	.word	0x00000000
        /*0020*/ 	.short	0x0001
        /*0022*/ 	.short	0x0008
        /*0024*/ 	.byte	0x00, 0xf5, 0x21, 0x00


	//----- nvinfo : EIATTR_KPARAM_INFO
	.align		4
.L_3611:
        /*0028*/ 	.byte	0x04, 0x17
        /*002a*/ 	.short	(.L_3613 - .L_3612)
.L_3612:
        /*002c*/ 	.word	0x00000000
        /*0030*/ 	.short	0x0000
        /*0032*/ 	.short	0x0000
        /*0034*/ 	.byte	0x00, 0xf5, 0x21, 0x00


	//----- nvinfo : EIATTR_SPARSE_MMA_MASK
	.align		4
.L_3613:
        /*0038*/ 	.byte	0x03, 0x50
        /*003a*/ 	.short	0x0000


	//----- nvinfo : EIATTR_MAXREG_COUNT
	.align		4
        /*003c*/ 	.byte	0x03, 0x1b
        /*003e*/ 	.short	0x00ff


	//----- nvinfo : EIATTR_MERCURY_ISA_VERSION
	.align		4
        /*0040*/ 	.byte	0x03, 0x5f
        /*0042*/ 	.short	0x0101


	//----- nvinfo : EIATTR_VRC_CTA_INIT_COUNT
	.align		4
        /*0044*/ 	.byte	0x02, 0x4a
	.zero		1
	.zero		1


	//----- nvinfo : EIATTR_EXIT_INSTR_OFFSETS
	.align		4
        /*0048*/ 	.byte	0x04, 0x1c
        /*004a*/ 	.short	(.L_3615 - .L_3614)


	//   ....[0]....
.L_3614:
        /*004c*/ 	.word	0x00000090


	//   ....[1]....
        /*0050*/ 	.word	0x00000440


	//----- nvinfo : EIATTR_CBANK_PARAM_SIZE
	.align		4
.L_3615:
        /*0054*/ 	.byte	0x03, 0x19
        /*0056*/ 	.short	0x0014


	//----- nvinfo : EIATTR_PARAM_CBANK
	.align		4
        /*0058*/ 	.byte	0x04, 0x0a
        /*005a*/ 	.short	(.L_3617 - .L_3616)
	.align		4
.L_3616:
        /*005c*/ 	.word	index@(.nv.constant0.dequantize_block_q4_0_f32)
        /*0060*/ 	.short	0x0380
        /*0062*/ 	.short	0x0014


	//----- nvinfo : EIATTR_SW_WAR
	.align		4
.L_3617:
        /*0064*/ 	.byte	0x04, 0x36
        /*0066*/ 	.short	(.L_3619 - .L_3618)
.L_3618:
        /*0068*/ 	.word	0x00000008
.L_3619:


//--------------------- .nv.info.dequantize_block_q8_K_f16 --------------------------
	.section	.nv.info.dequantize_block_q8_K_f16,"",@"SHT_CUDA_INFO"
	.sectionflags	@""
	.align	4


	//----- nvinfo : EIATTR_CUDA_API_VERSION
	.align		4
        /*0000*/ 	.byte	0x04, 0x37
        /*0002*/ 	.short	(.L_3621 - .L_3620)
.L_3620:
        /*0004*/ 	.word	0x00000082


	//----- nvinfo : EIATTR_KPARAM_INFO
	.align		4
.L_3621:
        /*0008*/ 	.byte	0x04, 0x17
        /*000a*/ 	.short	(.L_3623 - .L_3622)
.L_3622:
        /*000c*/ 	.word	0x00000000
        /*0010*/ 	.short	0x0001
        /*0012*/ 	.short	0x0008
        /*0014*/ 	.byte	0x00, 0xf5, 0x21, 0x00


	//----- nvinfo : EIATTR_KPARAM_INFO
	.align		4
.L_3623:
        /*0018*/ 	.byte	0x04, 0x17
        /*001a*/ 	.short	(.L_3625 - .L_3624)
.L_3624:
        /*001c*/ 	.word	0x00000000
        /*0020*/ 	.short	0x0000
        /*0022*/ 	.short	0x0000
        /*0024*/ 	.byte	0x00, 0xf5, 0x21, 0x00


	//----- nvinfo : EIATTR_SPARSE_MMA_MASK
	.align		4
.L_3625:
        /*0028*/ 	.byte	0x03, 0x50
        /*002a*/ 	.short	0x0000


	//----- nvinfo : EIATTR_MAXREG_COUNT
	.align		4
        /*002c*/ 	.byte	0x03, 0x1b
        /*002e*/ 	.short	0x00ff


	//----- nvinfo : EIATTR_MERCURY_ISA_VERSION
	.align		4
        /*0030*/ 	.byte	0x03, 0x5f
        /*0032*/ 	.short	0x0101


	//----- nvinfo : EIATTR_VRC_CTA_INIT_COUNT
	.align		4
        /*0034*/ 	.byte	0x02, 0x4a
	.zero		1
	.zero		1


	//----- nvinfo : EIATTR_EXIT_INSTR_OFFSETS
	.align		4
        /*0038*/ 	.byte	0x04, 0x1c
        /*003a*/ 	.short	(.L_3627 - .L_3626)


	//   ....[0]....
.L_3626:
        /*003c*/ 	.word	0x00000380


	//----- nvinfo : EIATTR_CBANK_PARAM_SIZE
	.align		4
.L_3627:
        /*0040*/ 	.byte	0x03, 0x19
        /*0042*/ 	.short	0x0010


	//----- nvinfo : EIATTR_PARAM_CBANK
	.align		4
        /*0044*/ 	.byte	0x04, 0x0a
        /*0046*/ 	.short	(.L_3629 - .L_3628)
	.align		4
.L_3628:
        /*0048*/ 	.word	index@(.nv.constant0.dequantize_block_q8_K_f16)
        /*004c*/ 	.short	0x0380
        /*004e*/ 	.short	0x0010


	//----- nvinfo : EIATTR_SW_WAR
	.align		4
.L_3629:
        /*0050*/ 	.byte	0x04, 0x36
        /*0052*/ 	.short	(.L_3631 - .L_3630)
.L_3630:
        /*0054*/ 	.word	0x00000008
.L_3631:


//--------------------- .nv.info.dequantize_block_q8_K_f32 --------------------------
	.section	.nv.info.dequantize_block_q8_K_f32,"",@"SHT_CUDA_INFO"
	.sectionflags	@""
	.align	4


	//----- nvinfo : EIATTR_CUDA_API_VERSION
	.align		4
        /*0000*/ 	.byte	0x04, 0x37
        /*0002*/ 	.short	(.L_3633 - .L_3632)
.L_3632:
        /*0004*/ 	.word	0x00000082


	//----- nvinfo : EIATTR_KPARAM_INFO
	.align		4
.L_3633:
        /*0008*/ 	.byte	0x04, 0x17
        /*000a*/ 	.short	(.L_3635 - .L_3634)
.L_3634:
        /*000c*/ 	.word	0x00000000
        /*0010*/ 	.short	0x0001
        /*0012*/ 	.short	0x0008
        /*0014*/ 	.byte	0x00, 0xf5, 0x21, 0x00


	//----- nvinfo : EIATTR_KPARAM_INFO
	.align		4
.L_3635:
        /*0018*/ 	.byte	0x04, 0x17
        /*001a*/ 	.short	(.L_3637 - .L_3636)
.L_3636:
        /*001c*/ 	.word	0x00000000
        /*0020*/ 	.short	0x0000
        /*0022*/ 	.short	0x0000
        /*0024*/ 	.byte	0x00, 0xf5, 0x21, 0x00


	//----- nvinfo : EIATTR_SPARSE_MMA_MASK
	.align		4
.L_3637:
        /*0028*/ 	.byte	0x03, 0x50
        /*002a*/ 	.short	0x0000


	//----- nvinfo : EIATTR_MAXREG_COUNT
	.align		4
        /*002c*/ 	.byte	0x03, 0x1b
        /*002e*/ 	.short	0x00ff


	//----- nvinfo : EIATTR_MERCURY_ISA_VERSION
	.align		4
        /*0030*/ 	.byte	0x03, 0x5f
        /*0032*/ 	.short	0x0101


	//----- nvinfo : EIATTR_VRC_CTA_INIT_COUNT
	.align		4
        /*0034*/ 	.byte	0x02, 0x4a
	.zero		1
	.zero		1


	//----- nvinfo : EIATTR_EXIT_INSTR_OFFSETS
	.align		4
        /*0038*/ 	.byte	0x04, 0x1c
        /*003a*/ 	.short	(.L_3639 - .L_3638)


	//   ....[0]....
.L_3638:
        /*003c*/ 	.word	0x00000300


	//----- nvinfo : EIATTR_CBANK_PARAM_SIZE
	.align		4
.L_3639:
        /*0040*/ 	.byte	0x03, 0x19
        /*0042*/ 	.short	0x0010


	//----- nvinfo : EIATTR_PARAM_CBANK
	.align		4
        /*0044*/ 	.byte	0x04, 0x0a
        /*0046*/ 	.short	(.L_3641 - .L_3640)
	.align		4
.L_3640:
        /*0048*/ 	.word	index@(.nv.constant0.dequantize_block_q8_K_f32)
        /*004c*/ 	.short	0x0380
        /*004e*/ 	.short	0x0010


	//----- nvinfo : EIATTR_SW_WAR
	.align		4
.L_3641:
        /*0050*/ 	.byte	0x04, 0x36
        /*0052*/ 	.short	(.L_3643 - .L_3642)
.L_3642:
        /*0054*/ 	.word	0x00000008
.L_3643:


//--------------------- .nv.info.dequantize_block_q6_K_f16 --------------------------
	.section	.nv.info.dequantize_block_q6_K_f16,"",@"SHT_CUDA_INFO"
	.sectionflags	@""
	.align	4


	//----- nvinfo : EIATTR_CUDA_API_VERSION
	.align		4
        /*0000*/ 	.byte	0x04, 0x37
        /*0002*/ 	.short	(.L_3645 - .L_3644)
.L_3644:
        /*0004*/ 	.word	0x00000082


	//----- nvinfo : EIATTR_KPARAM_INFO
	.align		4
.L_3645:
        /*0008*/ 	.byte	0x04, 0x17
        /*000a*/ 	.short	(.L_3647 - .L_3646)
.L_3646:
        /*000c*/ 	.word	0x00000000
        /*0010*/ 	.short	0x0001
        /*0012*/ 	.short	0x0008
        /*0014*/ 	.byte	0x00, 0xf5, 0x21, 0x00


	//----- nvinfo : EIATTR_KPARAM_INFO
	.align		4
.L_3647:
        /*0018*/ 	.byte	0x04, 0x17
        /*001a*/ 	.short	(.L_3649 - .L_3648)
.L_3648:
        /*001c*/ 	.word	0x00000000
        /*0020*/ 	.short	0x0000
        /*0022*/ 	.short	0x0000
        /*0024*/ 	.byte	0x00, 0xf5, 0x21, 0x00


	//----- nvinfo : EIATTR_SPARSE_MMA_MASK
	.align		4
.L_3649:
        /*0028*/ 	.byte	0x03, 0x50
        /*002a*/ 	.short	0x0000


	//----- nvinfo : EIATTR_MAXREG_COUNT
	.align		4
        /*002c*/ 	.byte	0x03, 0x1b
        /*002e*/ 	.short	0x00ff


	//----- nvinfo : EIATTR_MERCURY_ISA_VERSION
	.align		4
        /*0030*/ 	.byte	0x03, 0x5f
        /*0032*/ 	.short	0x0101


	//----- nvinfo : EIATTR_VRC_CTA_INIT_COUNT
	.align		4
        /*0034*/ 	.byte	0x02, 0x4a
	.zero		1
	.zero		1


	//----- nvinfo : EIATTR_EXIT_INSTR_OFFSETS
	.align		4
        /*0038*/ 	.byte	0x04, 0x1c
        /*003a*/ 	.short	(.L_3651 - .L_3650)


	//   ....[0]....
.L_3650:
        /*003c*/ 	.word	0x000004d0


	//----- nvinfo : EIATTR_CBANK_PARAM_SIZE
	.align		4
.L_3651:
        /*0040*/ 	.byte	0x03, 0x19
        /*0042*/ 	.short	0x0010


	//----- nvinfo : EIATTR_PARAM_CBANK
	.align		4
        /*0044*/ 	.byte	0x04, 0x0a
        /*0046*/ 	.short	(.L_3653 - .L_3652)
	.align		4
.L_3652:
        /*0048*/ 	.word	index@(.nv.constant0.dequantize_block_q6_K_f16)
        /*004c*/ 	.short	0x0380
        /*004e*/ 	.short	0x0010


	//----- nvinfo : EIATTR_SW_WAR
	.align		4
.L_3653:
        /*0050*/ 	.byte	0x04, 0x36
        /*0052*/ 	.short	(.L_3655 - .L_3654)
.L_3654:
        /*0054*/ 	.word	0x00000008
.L_3655:


//--------------------- .nv.info.dequantize_block_q6_K_f32 --------------------------
	.section	.nv.info.dequantize_block_q6_K_f32,"",@"SHT_CUDA_INFO"
	.sectionflags	@""
	.align	4


	//----- nvinfo : EIATTR_CUDA_API_VERSION
	.align		4
        /*0000*/ 	.byte	0x04, 0x37
        /*0002*/ 	.short	(.L_3657 - .L_3656)
.L_3656:
        /*0004*/ 	.word	0x00000082


	//----- nvinfo : EIATTR_KPARAM_INFO
	.align		4
.L_3657:
        /*0008*/ 	.byte	0x04, 0x17
        /*000a*/ 	.short	(.L_3659 - .L_3658)
.L_3658:
        /*000c*/ 	.word	0x00000000
        /*0010*/ 	.short	0x0001
        /*0012*/ 	.short	0x0008
        /*0014*/ 	.byte	0x00, 0xf5, 0x21, 0x00


	//----- nvinfo : EIATTR_KPARAM_INFO
	.align		4
.L_3659:
        /*0018*/ 	.byte	0x04, 0x17
        /*001a*/ 	.short	(.L_3661 - .L_3660)
.L_3660:
        /*001c*/ 	.word	0x00000000
        /*0020*/ 	.short	0x0000
        /*0022*/ 	.short	0x0000
        /*0024*/ 	.byte	0x00, 0xf5, 0x21, 0x00


	//----- nvinfo : EIATTR_SPARSE_MMA_MASK
	.align		4
.L_3661:
        /*0028*/ 	.byte	0x03, 0x50
        /*002a*/ 	.short	0x0000


	//----- nvinfo : EIATTR_MAXREG_COUNT
	.align		4
        /*002c*/ 	.byte	0x03, 0x1b
        /*002e*/ 	.short	0x00ff


	//----- nvinfo : EIATTR_MERCURY_ISA_VERSION
	.align		4
        /*0030*/ 	.byte	0x03, 0x5f
        /*0032*/ 	.short	0x0101


	//----- nvinfo : EIATTR_VRC_CTA_INIT_COUNT
	.align		4
        /*0034*/ 	.byte	0x02, 0x4a
	.zero		1
	.zero		1


	//----- nvinfo : EIATTR_EXIT_INSTR_OFFSETS
	.align		4
        /*0038*/ 	.byte	0x04, 0x1c
        /*003a*/ 	.short	(.L_3663 - .L_3662)


	//   ....[0]....
.L_3662:
        /*003c*/ 	.word	0x00000490


	//----- nvinfo : EIATTR_CBANK_PARAM_SIZE
	.align		4
.L_3663:
        /*0040*/ 	.byte	0x03, 0x19
        /*0042*/ 	.short	0x0010


	//----- nvinfo : EIATTR_PARAM_CBANK
	.align		4
        /*0044*/ 	.byte	0x04, 0x0a
        /*0046*/ 	.short	(.L_3665 - .L_3664)
	.align		4
.L_3664:
        /*0048*/ 	.word	index@(.nv.constant0.dequantize_block_q6_K_f32)
        /*004c*/ 	.short	0x0380
        /*004e*/ 	.short	0x0010


	//----- nvinfo : EIATTR_SW_WAR
	.align		4
.L_3665:
        /*0050*/ 	.byte	0x04, 0x36
        /*0052*/ 	.short	(.L_3667 - .L_3666)
.L_3666:
        /*0054*/ 	.word	0x00000008
.L_3667:


//--------------------- .nv.info.dequantize_block_q5_K_f16 --------------------------
	.section	.nv.info.dequantize_block_q5_K_f16,"",@"SHT_CUDA_INFO"
	.sectionflags	@""
	.align	4


	//----- nvinfo : EIATTR_CUDA_API_VERSION
	.align		4
        /*0000*/ 	.byte	0x04, 0x37
        /*0002*/ 	.short	(.L_3669 - .L_3668)
.L_3668:
        /*0004*/ 	.word	0x00000082


	//----- nvinfo : EIATTR_KPARAM_INFO
	.align		4
.L_3669:
        /*0008*/ 	.byte	0x04, 0x17
        /*000a*/ 	.short	(.L_3671 - .L_3670)
.L_3670:
        /*000c*/ 	.word	0x00000000
        /*0010*/ 	.short	0x0001
        /*0012*/ 	.short	0x0008
        /*0014*/ 	.byte	0x00, 0xf5, 0x21, 0x00


	//----- nvinfo : EIATTR_KPARAM_INFO
	.align		4
.L_3671:
        /*0018*/ 	.byte	0x04, 0x17
        /*001a*/ 	.short	(.L_3673 - .L_3672)
.L_3672:
        /*001c*/ 	.word	0x00000000
        /*0020*/ 	.short	0x0000
        /*0022*/ 	.short	0x0000
        /*0024*/ 	.byte	0x00, 0xf5, 0x21, 0x00


	//----- nvinfo : EIATTR_SPARSE_MMA_MASK
	.align		4
.L_3673:
        /*0028*/ 	.byte	0x03, 0x50
        /*002a*/ 	.short	0x0000


	//----- nvinfo : EIATTR_MAXREG_COUNT
	.align		4
        /*002c*/ 	.byte	0x03, 0x1b
        /*002e*/ 	.short	0x00ff


	//----- nvinfo : EIATTR_MERCURY_ISA_VERSION
	.align		4
        /*0030*/ 	.byte	0x03, 0x5f
        /*0032*/ 	.short	0x0101


	//----- nvinfo : EIATTR_VRC_CTA_INIT_COUNT
	.align		4
        /*0034*/ 	.byte	0x02, 0x4a
	.zero		1
	.zero		1


	//----- nvinfo : EIATTR_EXIT_INSTR_OFFSETS
	.align		4
        /*0038*/ 	.byte	0x04, 0x1c
        /*003a*/ 	.short	(.L_3675 - .L_3674)


	//   ....[0]....
.L_3674:
        /*003c*/ 	.word	0x000005b0


	//----- nvinfo : EIATTR_CBANK_PARAM_SIZE
	.align		4
.L_3675:
        /*0040*/ 	.byte	0x03, 0x19
        /*0042*/ 	.short	0x0010


	//----- nvinfo : EIATTR_PARAM_CBANK
	.align		4
        /*0044*/ 	.byte	0x04, 0x0a
        /*0046*/ 	.short	(.L_3677 - .L_3676)
	.align		4
.L_3676:
        /*0048*/ 	.word	index@(.nv.constant0.dequantize_block_q5_K_f16)
        /*004c*/ 	.short	0x0380
        /*004e*/ 	.short	0x0010


	//----- nvinfo : EIATTR_SW_WAR
	.align		4
.L_3677:
        /*0050*/ 	.byte	0x04, 0x36
        /*0052*/ 	.short	(.L_3679 - .L_3678)
.L_3678:
        /*0054*/ 	.word	0x00000008
.L_3679:


//--------------------- .nv.info.dequantize_block_q5_K_f32 --------------------------
	.section	.nv.info.dequantize_block_q5_K_f32,"",@"SHT_CUDA_INFO"
	.sectionflags	@""
	.align	4


	//----- nvinfo : EIATTR_CUDA_API_VERSION
	.align		4
        /*0000*/ 	.byte	0x04, 0x37
        /*0002*/ 	.short	(.L_3681 - .L_3680)
.L_3680:
        /*0004*/ 	.word	0x00000082


	//----- nvinfo : EIATTR_KPARAM_INFO
	.align		4
.L_3681:
        /*0008*/ 	.byte	0x04, 0x17
        /*000a*/ 	.short	(.L_3683 - .L_3682)
.L_3682:
        /*000c*/ 	.word	0x00000000
        /*0010*/ 	.short	0x0001
        /*0012*/ 	.short	0x0008
        /*0014*/ 	.byte	0x00, 0xf5, 0x21, 0x00


	//----- nvinfo : EIATTR_KPARAM_INFO
	.align		4
.L_3683:
        /*0018*/ 	.byte	0x04, 0x17
        /*001a*/ 	.short	(.L_3685 - .L_3684)
.L_3684:
        /*001c*/ 	.word	0x00000000
        /*0020*/ 	.short	0x0000
        /*0022*/ 	.short	0x0000
        /*0024*/ 	.byte	0x00, 0xf5, 0x21, 0x00


	//----- nvinfo : EIATTR_SPARSE_MMA_MASK
	.align		4
.L_3685:
        /*0028*/ 	.byte	0x03, 0x50
        /*002a*/ 	.short	0x0000


	//----- nvinfo : EIATTR_MAXREG_COUNT
	.align		4
        /*002c*/ 	.byte	0x03, 0x1b
        /*002e*/ 	.short	0x00ff


	//----- nvinfo : EIATTR_MERCURY_ISA_VERSION
	.align		4
        /*0030*/ 	.byte	0x03, 0x5f
        /*0032*/ 	.short	0x0101


	//----- nvinfo : EIATTR_VRC_CTA_INIT_COUNT
	.align		4
        /*0034*/ 	.byte	0x02, 0x4a
	.zero		1
	.zero		1


	//----- nvinfo : EIATTR_EXIT_INSTR_OFFSETS
	.align		4
        /*0038*/ 	.byte	0x04, 0x1c
        /*003a*/ 	.short	(.L_3687 - .L_3686)


	//   ....[0]....
.L_3686:
        /*003c*/ 	.word	0x00000570


	//----- nvinfo : EIATTR_CBANK_PARAM_SIZE
	.align		4
.L_3687:
        /*0040*/ 	.byte	0x03, 0x19
        /*0042*/ 	.short	0x0010


	//----- nvinfo : EIATTR_PARAM_CBANK
	.align		4
        /*0044*/ 	.byte	0x04, 0x0a
        /*0046*/ 	.short	(.L_3689 - .L_3688)
	.align		4
.L_3688:
        /*0048*/ 	.word	index@(.nv.constant0.dequantize_block_q5_K_f32)
        /*004c*/ 	.short	0x0380
        /*004e*/ 	.short	0x0010


	//----- nvinfo : EIATTR_SW_WAR
	.align		4
.L_3689:
        /*0050*/ 	.byte	0x04, 0x36
        /*0052*/ 	.short	(.L_3691 - .L_3690)
.L_3690:
        /*0054*/ 	.word	0x00000008
.L_3691:


//--------------------- .nv.info.dequantize_block_q4_K_f16 --------------------------
	.section	.nv.info.dequantize_block_q4_K_f16,"",@"SHT_CUDA_INFO"
	.sectionflags	@""
	.align	4


	//----- nvinfo : EIATTR_CUDA_API_VERSION
	.align		4
        /*0000*/ 	.byte	0x04, 0x37
        /*0002*/ 	.short	(.L_3693 - .L_3692)
.L_3692:
        /*0004*/ 	.word	0x00000082


	//----- nvinfo : EIATTR_KPARAM_INFO
	.align		4
.L_3693:
        /*0008*/ 	.byte	0x04, 0x17
        /*000a*/ 	.short	(.L_3695 - .L_3694)
.L_3694:
        /*000c*/ 	.word	0x00000000
        /*0010*/ 	.short	0x0001
        /*0012*/ 	.short	0x0008
        /*0014*/ 	.byte	0x00, 0xf5, 0x21, 0x00


	//----- nvinfo : EIATTR_KPARAM_INFO
	.align		4
.L_3695:
        /*0018*/ 	.byte	0x04, 0x17
        /*001a*/ 	.short	(.L_3697 - .L_3696)
.L_3696:
        /*001c*/ 	.word	0x00000000
        /*0020*/ 	.short	0x0000
        /*0022*/ 	.short	0x0000
        /*0024*/ 	.byte	0x00, 0xf5, 0x21, 0x00


	//----- nvinfo : EIATTR_SPARSE_MMA_MASK
	.align		4
.L_3697:
        /*0028*/ 	.byte	0x03, 0x50
        /*002a*/ 	.short	0x0000


	//----- nvinfo : EIATTR_MAXREG_COUNT
	.align		4
        /*002c*/ 	.byte	0x03, 0x1b
        /*002e*/ 	.short	0x00ff


	//----- nvinfo : EIATTR_MERCURY_ISA_VERSION
	.align		4
        /*0030*/ 	.byte	0x03, 0x5f
        /*0032*/ 	.short	0x0101


	//----- nvinfo : EIATTR_VRC_CTA_INIT_COUNT
	.align		4
        /*0034*/ 	.byte	0x02, 0x4a
	.zero		1
	.zero		1


	//----- nvinfo : EIATTR_EXIT_INSTR_OFFSETS
	.align		4
        /*0038*/ 	.byte	0x04, 0x1c
        /*003a*/ 	.short	(.L_3699 - .L_3698)


	//   ....[0]....
.L_3698:
        /*003c*/ 	.word	0x00000640


	//----- nvinfo : EIATTR_CBANK_PARAM_SIZE
	.align		4
.L_3699:
        /*0040*/ 	.byte	0x03, 0x19
        /*0042*/ 	.short	0x0010


	//----- nvinfo : EIATTR_PARAM_CBANK
	.align		4
        /*0044*/ 	.byte	0x04, 0x0a
        /*0046*/ 	.short	(.L_3701 - .L_3700)
	.align		4
.L_3700:
        /*0048*/ 	.word	index@(.nv.constant0.dequantize_block_q4_K_f16)
        /*004c*/ 	.short	0x0380
        /*004e*/ 	.short	0x0010


	//----- nvinfo : EIATTR_SW_WAR
	.align		4
.L_3701:
        /*0050*/ 	.byte	0x04, 0x36
        /*0052*/ 	.short	(.L_3703 - .L_3702)
.L_3702:
        /*0054*/ 	.word	0x00000008
.L_3703:


//--------------------- .nv.info.dequantize_block_q4_K_f32 --------------------------
	.section	.nv.info.dequantize_block_q4_K_f32,"",@"SHT_CUDA_INFO"
	.sectionflags	@""
	.align	4


	//----- nvinfo : EIATTR_CUDA_API_VERSION
	.align		4
        /*0000*/ 	.byte	0x04, 0x37
        /*0002*/ 	.short	(.L_3705 - .L_3704)
.L_3704:
        /*0004*/ 	.word	0x00000082


	//----- nvinfo : EIATTR_KPARAM_INFO
	.align		4
.L_3705:
        /*0008*/ 	.byte	0x04, 0x17
        /*000a*/ 	.short	(.L_3707 - .L_3706)
.L_3706:
        /*000c*/ 	.word	0x00000000
        /*0010*/ 	.short	0x0001
        /*0012*/ 	.short	0x0008
        /*0014*/ 	.byte	0x00, 0xf5, 0x21, 0x00


	//----- nvinfo : EIATTR_KPARAM_INFO
	.align		4
.L_3707:
        /*0018*/ 	.byte	0x04, 0x17
        /*001a*/ 	.short	(.L_3709 - .L_3708)
.L_3708:
        /*001c*/ 	.word	0x00000000
        /*0020*/ 	.short	0x0000
        /*0022*/ 	.short	0x0000
        /*0024*/ 	.byte	0x00, 0xf5, 0x21, 0x00


	//----- nvinfo : EIATTR_SPARSE_MMA_MASK
	.align		4
.L_3709:
        /*0028*/ 	.byte	0x03, 0x50
        /*002a*/ 	.short	0x0000


	//----- nvinfo : EIATTR_MAXREG_COUNT
	.align		4
        /*002c*/ 	.byte	0x03, 0x1b
        /*002e*/ 	.short	0x00ff


	//----- nvinfo : EIATTR_MERCURY_ISA_VERSION
	.align		4
        /*0030*/ 	.byte	0x03, 0x5f
        /*0032*/ 	.short	0x0101


	//----- nvinfo : EIATTR_VRC_CTA_INIT_COUNT
	.align		4
        /*0034*/ 	.byte	0x02, 0x4a
	.zero		1
	.zero		1


	//----- nvinfo : EIATTR_EXIT_INSTR_OFFSETS
	.align		4
        /*0038*/ 	.byte	0x04, 0x1c
        /*003a*/ 	.short	(.L_3711 - .L_3710)


	//   ....[0]....
.L_3710:
        /*003c*/ 	.word	0x000005c0


	//----- nvinfo : EIATTR_CBANK_PARAM_SIZE
	.align		4
.L_3711:
        /*0040*/ 	.byte	0x03, 0x19
        /*0042*/ 	.short	0x0010


	//----- nvinfo : EIATTR_PARAM_CBANK
	.align		4
        /*0044*/ 	.byte	0x04, 0x0a
        /*0046*/ 	.short	(.L_3713 - .L_3712)
	.align		4
.L_3712:
        /*0048*/ 	.word	index@(.nv.constant0.dequantize_block_q4_K_f32)
        /*004c*/ 	.short	0x0380
        /*004e*/ 	.short	0x0010


	//----- nvinfo : EIATTR_SW_WAR
	.align		4
.L_3713:
        /*0050*/ 	.byte	0x04, 0x36
        /*0052*/ 	.short	(.L_3715 - .L_3714)
.L_3714:
        /*0054*/ 	.word	0x00000008
.L_3715:


//--------------------- .nv.info.dequantize_block_q3_K_f16 --------------------------
	.section	.nv.info.dequantize_block_q3_K_f16,"",@"SHT_CUDA_INFO"
	.sectionflags	@""
	.align	4


	//----- nvinfo : EIATTR_CUDA_API_VERSION
	.align		4
        /*0000*/ 	.byte	0x04, 0x37
        /*0002*/ 	.short	(.L_3717 - .L_3716)
.L_3716:
        /*0004*/ 	.word	0x00000082


	//----- nvinfo : EIATTR_KPARAM_INFO
	.align		4
.L_3717:
        /*0008*/ 	.byte	0x04, 0x17
        /*000a*/ 	.short	(.L_3719 - .L_3718)
.L_3718:
        /*000c*/ 	.word	0x00000000
        /*0010*/ 	.short	0x0001
        /*0012*/ 	.short	0x0008
        /*0014*/ 	.byte	0x00, 0xf5, 0x21, 0x00


	//----- nvinfo : EIATTR_KPARAM_INFO
	.align		4
.L_3719:
        /*0018*/ 	.byte	0x04, 0x17
        /*001a*/ 	.short	(.L_3721 - .L_3720)
.L_3720:
        /*001c*/ 	.word	0x00000000
        /*0020*/ 	.short	0x0000
        /*0022*/ 	.short	0x0000
        /*0024*/ 	.byte	0x00, 0xf5, 0x21, 0x00


	//----- nvinfo : EIATTR_SPARSE_MMA_MASK
	.align		4
.L_3721:
        /*0028*/ 	.byte	0x03, 0x50
        /*002a*/ 	.short	0x0000


	//----- nvinfo : EIATTR_MAXREG_COUNT
	.align		4
        /*002c*/ 	.byte	0x03, 0x1b
        /*002e*/ 	.short	0x00ff


	//----- nvinfo : EIATTR_MERCURY_ISA_VERSION
	.align		4
        /*0030*/ 	.byte	0x03, 0x5f
        /*0032*/ 	.short	0x0101


	//----- nvinfo : EIATTR_VRC_CTA_INIT_COUNT
	.align		4
        /*0034*/ 	.byte	0x02, 0x4a
	.zero		1
	.zero		1


	//----- nvinfo : EIATTR_EXIT_INSTR_OFFSETS
	.align		4
        /*0038*/ 	.byte	0x04, 0x1c
        /*003a*/ 	.short	(.L_3723 - .L_3722)


	//   ....[0]....
.L_3722:
        /*003c*/ 	.word	0x00000790


	//----- nvinfo : EIATTR_CRS_STACK_SIZE
	.align		4
.L_3723:
        /*0040*/ 	.byte	0x04, 0x1e
        /*0042*/ 	.short	(.L_3725 - .L_3724)
.L_3724:
        /*0044*/ 	.word	0x00000000


	//----- nvinfo : EIATTR_CBANK_PARAM_SIZE
	.align		4
.L_3725:
        /*0048*/ 	.byte	0x03, 0x19
        /*004a*/ 	.short	0x0010


	//----- nvinfo : EIATTR_PARAM_CBANK
	.align		4
        /*004c*/ 	.byte	0x04, 0x0a
        /*004e*/ 	.short	(.L_3727 - .L_3726)
	.align		4
.L_3726:
        /*0050*/ 	.word	index@(.nv.constant0.dequantize_block_q3_K_f16)
        /*0054*/ 	.short	0x0380
        /*0056*/ 	.short	0x0010


	//----- nvinfo : EIATTR_SW_WAR
	.align		4
.L_3727:
        /*0058*/ 	.byte	0x04, 0x36
        /*005a*/ 	.short	(.L_3729 - .L_3728)
.L_3728:
        /*005c*/ 	.word	0x00000008
.L_3729:


//--------------------- .nv.info.dequantize_block_q3_K_f32 --------------------------
	.section	.nv.info.dequantize_block_q3_K_f32,"",@"SHT_CUDA_INFO"
	.sectionflags	@""
	.align	4


	//----- nvinfo : EIATTR_CUDA_API_VERSION
	.align		4
        /*0000*/ 	.byte	0x04, 0x37
        /*0002*/ 	.short	(.L_3731 - .L_3730)
.L_3730:
        /*0004*/ 	.word	0x00000082


	//----- nvinfo : EIATTR_KPARAM_INFO
	.align		4
.L_3731:
        /*0008*/ 	.byte	0x04, 0x17
        /*000a*/ 	.short	(.L_3733 - .L_3732)
.L_3732:
        /*000c*/ 	.word	0x00000000
        /*0010*/ 	.short	0x0001
        /*0012*/ 	.short	0x0008
        /*0014*/ 	.byte	0x00, 0xf5, 0x21, 0x00


	//----- nvinfo : EIATTR_KPARAM_INFO
	.align		4
.L_3733:
        /*0018*/ 	.byte	0x04, 0x17
        /*001a*/ 	.short	(.L_3735 - .L_3734)
.L_3734:
        /*001c*/ 	.word	0x00000000
        /*0020*/ 	.short	0x0000
        /*0022*/ 	.short	0x0000
        /*0024*/ 	.byte	0x00, 0xf5, 0x21, 0x00


	//----- nvinfo : EIATTR_SPARSE_MMA_MASK
	.align		4
.L_3735:
        /*0028*/ 	.byte	0x03, 0x50
        /*002a*/ 	.short	0x0000


	//----- nvinfo : EIATTR_MAXREG_COUNT
	.align		4
        /*002c*/ 	.byte	0x03, 0x1b
        /*002e*/ 	.short	0x00ff


	//----- nvinfo : EIATTR_MERCURY_ISA_VERSION
	.align		4
        /*0030*/ 	.byte	0x03, 0x5f
        /*0032*/ 	.short	0x0101


	//----- nvinfo : EIATTR_VRC_CTA_INIT_COUNT
	.align		4
        /*0034*/ 	.byte	0x02, 0x4a
	.zero		1
	.zero		1


	//----- nvinfo : EIATTR_EXIT_INSTR_OFFSETS
	.align		4
        /*0038*/ 	.byte	0x04, 0x1c
        /*003a*/ 	.short	(.L_3737 - .L_3736)


	//   ....[0]....
.L_3736:
        /*003c*/ 	.word	0x00000750


	//----- nvinfo : EIATTR_CRS_STACK_SIZE
	.align		4
.L_3737:
        /*0040*/ 	.byte	0x04, 0x1e
        /*0042*/ 	.short	(.L_3739 - .L_3738)
.L_3738:
        /*0044*/ 	.word	0x00000000


	//----- nvinfo : EIATTR_CBANK_PARAM_SIZE
	.align		4
.L_3739:
        /*0048*/ 	.byte	0x03, 0x19
        /*004a*/ 	.short	0x0010


	//----- nvinfo : EIATTR_PARAM_CBANK
	.align		4
        /*004c*/ 	.byte	0x04, 0x0a
        /*004e*/ 	.short	(.L_3741 - .L_3740)
	.align		4
.L_3740:
        /*0050*/ 	.word	index@(.nv.constant0.dequantize_block_q3_K_f32)
        /*0054*/ 	.short	0x0380
        /*0056*/ 	.short	0x0010


	//----- nvinfo : EIATTR_SW_WAR
	.align		4
.L_3741:
        /*0058*/ 	.byte	0x04, 0x36
        /*005a*/ 	.short	(.L_3743 - .L_3742)
.L_3742:
        /*005c*/ 	.word	0x00000008
.L_3743:


//--------------------- .nv.info.dequantize_block_q2_K_f16 --------------------------
	.section	.nv.info.dequantize_block_q2_K_f16,"",@"SHT_CUDA_INFO"
	.sectionflags	@""
	.align	4


	//----- nvinfo : EIATTR_CUDA_API_VERSION
	.align		4
        /*0000*/ 	.byte	0x04, 0x37
        /*0002*/ 	.short	(.L_3745 - .L_3744)
.L_3744:
        /*0004*/ 	.word	0x00000082


	//----- nvinfo : EIATTR_KPARAM_INFO
	.align		4
.L_3745:
        /*0008*/ 	.byte	0x04, 0x17
        /*000a*/ 	.short	(.L_3747 - .L_3746)
.L_3746:
        /*000c*/ 	.word	0x00000000
        /*0010*/ 	.short	0x0001
        /*0012*/ 	.short	0x0008
        /*0014*/ 	.byte	0x00, 0xf5, 0x21, 0x00


	//----- nvinfo : EIATTR_KPARAM_INFO
	.align		4
.L_3747:
        /*0018*/ 	.byte	0x04, 0x17
        /*001a*/ 	.short	(.L_3749 - .L_3748)
.L_3748:
        /*001c*/ 	.word	0x00000000
        /*0020*/ 	.short	0x0000
        /*0022*/ 	.short	0x0000
        /*0024*/ 	.byte	0x00, 0xf5, 0x21, 0x00


	//----- nvinfo : EIATTR_SPARSE_MMA_MASK
	.align		4
.L_3749:
        /*0028*/ 	.byte	0x03, 0x50
        /*002a*/ 	.short	0x0000


	//----- nvinfo : EIATTR_MAXREG_COUNT
	.align		4
        /*002c*/ 	.byte	0x03, 0x1b
        /*002e*/ 	.short	0x00ff


	//----- nvinfo : EIATTR_MERCURY_ISA_VERSION
	.align		4
        /*0030*/ 	.byte	0x03, 0x5f
        /*0032*/ 	.short	0x0101


	//----- nvinfo : EIATTR_VRC_CTA_INIT_COUNT
	.align		4
        /*0034*/ 	.byte	0x02, 0x4a
	.zero		1
	.zero		1


	//----- nvinfo : EIATTR_EXIT_INSTR_OFFSETS
	.align		4
        /*0038*/ 	.byte	0x04, 0x1c
        /*003a*/ 	.short	(.L_3751 - .L_3750)


	//   ....[0]....
.L_3750:
        /*003c*/ 	.word	0x000004d0


	//----- nvinfo : EIATTR_CBANK_PARAM_SIZE
	.align		4
.L_3751:
        /*0040*/ 	.byte	0x03, 0x19
        /*0042*/ 	.short	0x0010


	//----- nvinfo : EIATTR_PARAM_CBANK
	.align		4
        /*0044*/ 	.byte	0x04, 0x0a
        /*0046*/ 	.short	(.L_3753 - .L_3752)
	.align		4
.L_3752:
        /*0048*/ 	.word	index@(.nv.constant0.dequantize_block_q2_K_f16)
        /*004c*/ 	.short	0x0380
        /*004e*/ 	.short	0x0010


	//----- nvinfo : EIATTR_SW_WAR
	.align		4
.L_3753:
        /*0050*/ 	.byte	0x04, 0x36
        /*0052*/ 	.short	(.L_3755 - .L_3754)
.L_3754:
        /*0054*/ 	.word	0x00000008
.L_3755:


//--------------------- .nv.info.dequantize_block_q2_K_f32 --------------------------
	.section	.nv.info.dequantize_block_q2_K_f32,"",@"SHT_CUDA_INFO"
	.sectionflags	@""
	.align	4


	//----- nvinfo : EIATTR_CUDA_API_VERSION
	.align		4
        /*0000*/ 	.byte	0x04, 0x37
        /*0002*/ 	.short	(.L_3757 - .L_3756)
.L_3756:
        /*0004*/ 	.word	0x00000082


	//----- nvinfo : EIATTR_KPARAM_INFO
	.align		4
.L_3757:
        /*0008*/ 	.byte	0x04, 0x17
        /*000a*/ 	.short	(.L_3759 - .L_3758)
.L_3758:
        /*000c*/ 	.word	0x00000000
        /*0010*/ 	.short	0x0001
        /*0012*/ 	.short	0x0008
        /*0014*/ 	.byte	0x00, 0xf5, 0x21, 0x00


	//----- nvinfo : EIATTR_KPARAM_INFO
	.align		4
.L_3759:
        /*0018*/ 	.byte	0x04, 0x17
        /*001a*/ 	.short	(.L_3761 - .L_3760)
.L_3760:
        /*001c*/ 	.word	0x00000000
        /*0020*/ 	.short	0x0000
        /*0022*/ 	.short	0x0000
        /*0024*/ 	.byte	0x00, 0xf5, 0x21, 0x00


	//----- nvinfo : EIATTR_SPARSE_MMA_MASK
	.align		4
.L_3761:
        /*0028*/ 	.byte	0x03, 0x50
        /*002a*/ 	.short	0x0000


	//----- nvinfo : EIATTR_MAXREG_COUNT
	.align		4
        /*002c*/ 	.byte	0x03, 0x1b
        /*002e*/ 	.short	0x00ff


	//----- nvinfo : EIATTR_MERCURY_ISA_VERSION
	.align		4
        /*0030*/ 	.byte	0x03, 0x5f
        /*0032*/ 	.short	0x0101


	//----- nvinfo : EIATTR_VRC_CTA_INIT_COUNT
	.align		4
        /*0034*/ 	.byte	0x02, 0x4a
	.zero		1
	.zero		1


	//----- nvinfo : EIATTR_EXIT_INSTR_OFFSETS
	.align		4
        /*0038*/ 	.byte	0x04, 0x1c
        /*003a*/ 	.short	(.L_3763 - .L_3762)


	//   ....[0]....
.L_3762:
        /*003c*/ 	.word	0x00000490


	//----- nvinfo : EIATTR_CBANK_PARAM_SIZE
	.align		4
.L_3763:
        /*0040*/ 	.byte	0x03, 0x19
        /*0042*/ 	.short	0x0010


	//----- nvinfo : EIATTR_PARAM_CBANK
	.align		4
        /*0044*/ 	.byte	0x04, 0x0a
        /*0046*/ 	.short	(.L_3765 - .L_3764)
	.align		4
.L_3764:
        /*0048*/ 	.word	index@(.nv.constant0.dequantize_block_q2_K_f32)
        /*004c*/ 	.short	0x0380
        /*004e*/ 	.short	0x0010


	//----- nvinfo : EIATTR_SW_WAR
	.align		4
.L_3765:
        /*0050*/ 	.byte	0x04, 0x36
        /*0052*/ 	.short	(.L_3767 - .L_3766)
.L_3766:
        /*0054*/ 	.word	0x00000008
.L_3767:


//--------------------- .nv.callgraph             --------------------------
	.section	.nv.callgraph,"",@"SHT_CUDA_CALLGRAPH"
	.align	4
	.sectionentsize	8
	.align		4
        /*0000*/ 	.word	0x00000000
	.align		4
        /*0004*/ 	.word	0xffffffff
	.align		4
        /*0008*/ 	.word	0x00000000
	.align		4
        /*000c*/ 	.word	0xfffffffe
	.align		4
        /*0010*/ 	.word	0x00000000
	.align		4
        /*0014*/ 	.word	0xfffffffd
	.align		4
        /*0018*/ 	.word	0x00000000
	.align		4
        /*001c*/ 	.word	0xfffffffc


//--------------------- .text.mul_mat_q6_K        --------------------------
	.section	.text.mul_mat_q6_K,"ax",@progbits
	.align	128
        .global         mul_mat_q6_K
        .type           mul_mat_q6_K,@function
        .size           mul_mat_q6_K,(.L_x_728 - mul_mat_q6_K)
        .other          mul_mat_q6_K,@"STO_CUDA_ENTRY STV_DEFAULT"
mul_mat_q6_K:
.text.mul_mat_q6_K:
[----:B------:R-:W-:Y:S01]  /*0000*/  LDC R1, c[0x0][0x37c] ;  /* 0x0000df00ff017b82 */ /* 0x000fe20000000800 */
[----:B------:R-:W0:Y:S07]  /*0010*/  LDCU UR5, c[0x0][0x398] ;  /* 0x00007300ff0577ac */ /* 0x000e2e0008000800 */
[----:B------:R-:W1:Y:S01]  /*0020*/  S2UR UR12, SR_CTAID.X ;  /* 0x00000000000c79c3 */ /* 0x000e620000002500 */
[----:B------:R-:W-:Y:S01]  /*0030*/  HFMA2 R98, -RZ, RZ, 0, 0 ;  /* 0x00000000ff627431 */ /* 0x000fe200000001ff */
[----:B------:R-:W-:-:S02]  /*0040*/  CS2R R96, SRZ ;  /* 0x0000000000607805 */ /* 0x000fc4000001ff00 */
[----:B------:R-:W-:Y:S02]  /*0050*/  CS2R R36, SRZ ;  /* 0x0000000000247805 */ /* 0x000fe4000001ff00 */
[----:B------:R-:W-:Y:S02]  /*0060*/  CS2R R26, SRZ ;  /* 0x00000000001a7805 */ /* 0x000fe4000001ff00 */
[----:B------:R-:W-:Y:S02]  /*0070*/  CS2R R94, SRZ ;  /* 0x00000000005e7805 */ /* 0x000fe4000001ff00 */
[----:B------:R-:W-:Y:S02]  /*0080*/  CS2R R90, SRZ ;  /* 0x00000000005a7805 */ /* 0x000fe4000001ff00 */
[----:B------:R-:W-:Y:S02]  /*0090*/  CS2R R28, SRZ ;  /* 0x00000000001c7805 */ /* 0x000fe4000001ff00 */
[----:B------:R-:W-:-:S02]  /*00a0*/  MOV R0, RZ ;  /* 0x000000ff00007202 */ /* 0x000fc40000000f00 */
[----:B------:R-:W-:Y:S02]  /*00b0*/  CS2R R30, SRZ ;  /* 0x00000000001e7805 */ /* 0x000fe4000001ff00 */
[----:B------:R-:W-:Y:S02]  /*00c0*/  CS2R R32, SRZ ;  /* 0x0000000000207805 */ /* 0x000fe4000001ff00 */
[----:B------:R-:W-:Y:S02]  /*00d0*/  CS2R R34, SRZ ;  /* 0x0000000000227805 */ /* 0x000fe4000001ff00 */
[----:B------:R-:W-:Y:S02]  /*00e0*/  CS2R R24, SRZ ;  /* 0x0000000000187805 */ /* 0x000fe4000001ff00 */
[----:B------:R-:W-:Y:S02]  /*00f0*/  CS2R R88, SRZ ;  /* 0x0000000000587805 */ /* 0x000fe4000001ff00 */
[----:B------:R-:W-:-:S02]  /*0100*/  CS2R R92, SRZ ;  /* 0x00000000005c7805 */ /* 0x000fc4000001ff00 */
[----:B------:R-:W-:Y:S02]  /*0110*/  CS2R R38, SRZ ;  /* 0x0000000000267805 */ /* 0x000fe4000001ff00 */
[----:B------:R-:W-:Y:S01]  /*0120*/  CS2R R40, SRZ ;  /* 0x0000000000287805 */ /* 0x000fe2000001ff00 */
[----:B0-----:R-:W-:Y:S01]  /*0130*/  UISETP.GE.AND UP0, UPT, UR5, 0x100, UPT ;  /* 0x000001000500788c */ /* 0x001fe2000bf06270 */
[----:B------:R-:W-:Y:S01]  /*0140*/  CS2R R42, SRZ ;  /* 0x00000000002a7805 */ /* 0x000fe2000001ff00 */
[----:B------:R-:W-:Y:S01]  /*0150*/  USHF.R.S32.HI UR4, URZ, 0x1f, UR5 ;  /* 0x0000001fff047899 */ /* 0x000fe20008011405 */
[----:B------:R-:W0:Y:S03]  /*0160*/  LDCU.64 UR14, c[0x0][0x358] ;  /* 0x00006b00ff0e77ac */ /* 0x000e260008000a00 */
[----:B------:R-:W-:-:S03]  /*0170*/  ULEA.HI UR4, UR4, UR5, URZ, 0x8 ;  /* 0x0000000504047291 */ /* 0x000fc6000f8f40ff */
[----:B-1----:R-:W-:Y:S09]  /*0180*/  BRA.U !UP0, `(.L_x_0) ;  /* 0x000000c108087547 */ /* 0x002ff2000b800000 */
[----:B------:R-:W1:Y:S01]  /*0190*/  S2R R13, SR_TID.Y ;  /* 0x00000000000d7919 */ /* 0x000e620000002200 */
[----:B------:R-:W2:Y:S01]  /*01a0*/  LDCU UR6, c[0x0][0x39c] ;  /* 0x00007380ff0677ac */ /* 0x000ea20008000800 */
[----:B------:R-:W3:Y:S01]  /*01b0*/  LDC.64 R14, c[0x0][0x3a0] ;  /* 0x0000e800ff0e7b82 */ /* 0x000ee20000000a00 */
[----:B------:R-:W-:Y:S01]  /*01c0*/  MOV R98, RZ ;  /* 0x000000ff00627202 */ /* 0x000fe20000000f00 */
[----:B------:R-:W4:Y:S01]  /*01d0*/  S2R R5, SR_TID.X ;  /* 0x0000000000057919 */ /* 0x000f220000002100 */
[----:B------:R-:W-:Y:S01]  /*01e0*/  USHF.L.U32 UR5, UR12, 0x6, URZ ;  /* 0x000000060c057899 */ /* 0x000fe200080006ff */
[----:B------:R-:W5:Y:S04]  /*01f0*/  S2R R12, SR_CTAID.Y ;  /* 0x00000000000c7919 */ /* 0x000f680000002600 */
[----:B------:R-:W0:Y:S01]  /*0200*/  S2UR UR7, SR_CgaCtaId ;  /* 0x00000000000779c3 */ /* 0x000e220000008800 */
[----:B------:R-:W-:Y:S01]  /*0210*/  LOP3.LUT R2, RZ, UR5, RZ, 0x33, !PT ;  /* 0x00000005ff027c12 */ /* 0x000fe2000f8e33ff */
[----:B------:R-:W-:-:S03]  /*0220*/  USHF.R.S32.HI UR5, URZ, 0x8, UR4 ;  /* 0x00000008ff057899 */ /* 0x000fc60008011404 */
[----:B------:R-:W-:Y:S01]  /*0230*/  UMOV UR4, 0x400 ;  /* 0x0000040000047882 */ /* 0x000fe20000000000 */
[----:B--2---:R-:W-:Y:S01]  /*0240*/  IADD3 R2, PT, PT, R2, UR6, RZ ;  /* 0x0000000602027c10 */ /* 0x004fe2000fffe0ff */
[----:B------:R-:W-:Y:S02]  /*0250*/  UIADD3 UR6, UPT, UPT, UR4, 0x4100, URZ ;  /* 0x0000410004067890 */ /* 0x000fe4000fffe0ff */
[----:B------:R-:W-:Y:S01]  /*0260*/  UIADD3 UR4, UPT, UPT, UR4, 0x4208, URZ ;  /* 0x0000420804047890 */ /* 0x000fe2000fffe0ff */
[----:B-1----:R-:W-:Y:S02]  /*0270*/  SHF.L.U32 R4, R13, 0x3, RZ ;  /* 0x000000030d047819 */ /* 0x002fe400000006ff */
[----:B------:R-:W-:Y:S01]  /*0280*/  VIMNMX R44, PT, PT, R2, R13, PT ;  /* 0x0000000d022c7248 */ /* 0x000fe20003fe0100 */
[----:B0-----:R-:W-:Y:S01]  /*0290*/  ULEA UR6, UR7, UR6, 0x18 ;  /* 0x0000000607067291 */ /* 0x001fe2000f8ec0ff */
[----:B----4-:R-:W-:Y:S01]  /*02a0*/  LEA.HI R4, R5, R4, RZ, 0x1e ;  /* 0x0000000405047211 */ /* 0x010fe200078ff0ff */
[----:B------:R-:W-:Y:S01]  /*02b0*/  ULEA UR4, UR7, UR4, 0x18 ;  /* 0x0000000407047291 */ /* 0x000fe2000f8ec0ff */
[----:B------:R-:W-:-:S02]  /*02c0*/  LEA R3, R13, R5, 0x5 ;  /* 0x000000050d037211 */ /* 0x000fc400078e28ff */
[----:B------:R-:W-:Y:S02]  /*02d0*/  LOP3.LUT R7, R4, 0x3f, RZ, 0xc0, !PT ;  /* 0x0000003f04077812 */ /* 0x000fe400078ec0ff */
[----:B------:R-:W-:Y:S02]  /*02e0*/  LOP3.LUT R3, R3, 0x3f, RZ, 0xc0, !PT ;  /* 0x0000003f03037812 */ /* 0x000fe400078ec0ff */
[----:B------:R-:W-:Y:S02]  /*02f0*/  LOP3.LUT R9, R7, 0x20, RZ, 0x3c, !PT ;  /* 0x0000002007097812 */ /* 0x000fe400078e3cff */
[C---:B------:R-:W-:Y:S02]  /*0300*/  VIMNMX R79, PT, PT, R2.reuse, R7, PT ;  /* 0x00000007024f7248 */ /* 0x040fe40003fe0100 */
[----:B------:R-:W-:Y:S02]  /*0310*/  VIMNMX R80, PT, PT, R2, R9, PT ;  /* 0x0000000902507248 */ /* 0x000fe40003fe0100 */
[----:B------:R-:W-:-:S02]  /*0320*/  SHF.R.S32.HI R6, RZ, 0x1f, R79 ;  /* 0x0000001fff067819 */ /* 0x000fc4000001144f */
[----:B------:R-:W-:Y:S02]  /*0330*/  SHF.R.S32.HI R11, RZ, 0x1f, R80 ;  /* 0x0000001fff0b7819 */ /* 0x000fe40000011450 */
[----:B------:R-:W-:Y:S02]  /*0340*/  LOP3.LUT R5, R5, 0x3, RZ, 0xc0, !PT ;  /* 0x0000000305057812 */ /* 0x000fe400078ec0ff */
[----:B------:R-:W-:Y:S02]  /*0350*/  LEA.HI R6, R6, R79, RZ, 0x3 ;  /* 0x0000004f06067211 */ /* 0x000fe400078f18ff */
[----:B------:R-:W-:Y:S02]  /*0360*/  LEA.HI R8, R11, R80, RZ, 0x3 ;  /* 0x000000500b087211 */ /* 0x000fe400078f18ff */
[----:B------:R-:W-:Y:S02]  /*0370*/  VIMNMX R3, PT, PT, R2, R3, PT ;  /* 0x0000000302037248 */ /* 0x000fe40003fe0100 */
[----:B------:R-:W-:-:S02]  /*0380*/  VIADDMNMX R45, R13, 0x4, R2, PT ;  /* 0x000000040d2d7846 */ /* 0x000fc40003800102 */
[--C-:B------:R-:W-:Y:S01]  /*0390*/  VIADDMNMX R46, R13, 0x8, R2.reuse, PT ;  /* 0x000000080d2e7846 */ /* 0x100fe20003800102 */
[----:B------:R-:W-:Y:S01]  /*03a0*/  IMAD R78, R3, UR5, RZ ;  /* 0x00000005034e7c24 */ /* 0x000fe2000f8e02ff */
[C-C-:B------:R-:W-:Y:S02]  /*03b0*/  VIADDMNMX R47, R13.reuse, 0xc, R2.reuse, PT ;  /* 0x0000000c0d2f7846 */ /* 0x140fe40003800102 */
[C-C-:B------:R-:W-:Y:S02]  /*03c0*/  VIADDMNMX R48, R13.reuse, 0x10, R2.reuse, PT ;  /* 0x000000100d307846 */ /* 0x140fe40003800102 */
[C-C-:B------:R-:W-:Y:S02]  /*03d0*/  VIADDMNMX R49, R13.reuse, 0x14, R2.reuse, PT ;  /* 0x000000140d317846 */ /* 0x140fe40003800102 */
[C-C-:B------:R-:W-:Y:S02]  /*03e0*/  VIADDMNMX R50, R13.reuse, 0x18, R2.reuse, PT ;  /* 0x000000180d327846 */ /* 0x140fe40003800102 */
[----:B------:R-:W-:-:S02]  /*03f0*/  VIADDMNMX R51, R13, 0x1c, R2, PT ;  /* 0x0000001c0d337846 */ /* 0x000fc40003800102 */
[C-C-:B------:R-:W-:Y:S02]  /*0400*/  VIADDMNMX R52, R13.reuse, 0x20, R2.reuse, PT ;  /* 0x000000200d347846 */ /* 0x140fe40003800102 */
[C-C-:B------:R-:W-:Y:S02]  /*0410*/  VIADDMNMX R53, R13.reuse, 0x24, R2.reuse, PT ;  /* 0x000000240d357846 */ /* 0x140fe40003800102 */
[C-C-:B------:R-:W-:Y:S02]  /*0420*/  VIADDMNMX R54, R13.reuse, 0x28, R2.reuse, PT ;  /* 0x000000280d367846 */ /* 0x140fe40003800102 */
[C-C-:B------:R-:W-:Y:S02]  /*0430*/  VIADDMNMX R55, R13.reuse, 0x2c, R2.reuse, PT ;  /* 0x0000002c0d377846 */ /* 0x140fe40003800102 */
[C-C-:B------:R-:W-:Y:S02]  /*0440*/  VIADDMNMX R56, R13.reuse, 0x30, R2.reuse, PT ;  /* 0x000000300d387846 */ /* 0x140fe40003800102 */
[----:B------:R-:W-:-:S02]  /*0450*/  VIADDMNMX R57, R13, 0x34, R2, PT ;  /* 0x000000340d397846 */ /* 0x000fc40003800102 */
[C-C-:B------:R-:W-:Y:S02]  /*0460*/  VIADDMNMX R58, R13.reuse, 0x38, R2.reuse, PT ;  /* 0x000000380d3a7846 */ /* 0x140fe40003800102 */
[----:B------:R-:W-:Y:S02]  /*0470*/  VIADDMNMX R59, R13, 0x3c, R2, PT ;  /* 0x0000003c0d3b7846 */ /* 0x000fe40003800102 */
[----:B-----5:R-:W-:Y:S02]  /*0480*/  LEA R10, R12, R7, 0x6 ;  /* 0x000000070c0a7211 */ /* 0x020fe400078e30ff */
[----:B---3--:R-:W-:Y:S02]  /*0490*/  SHF.R.S32.HI R2, RZ, 0x1f, R15 ;  /* 0x0000001fff027819 */ /* 0x008fe4000001140f */
[-C--:B------:R-:W-:Y:S02]  /*04a0*/  LEA.HI.SX32 R6, R6, R5.reuse, 0x1d ;  /* 0x0000000506067211 */ /* 0x080fe400078feaff */
[----:B------:R-:W-:-:S02]  /*04b0*/  LEA.HI.SX32 R7, R8, R5, 0x1d ;  /* 0x0000000508077211 */ /* 0x000fc400078feaff */
[----:B------:R-:W-:Y:S02]  /*04c0*/  LEA R4, R12, R13, 0x6 ;  /* 0x0000000d0c047211 */ /* 0x000fe400078e30ff */
[----:B------:R-:W-:Y:S02]  /*04d0*/  IADD3 R5, PT, PT, R14, -0x1, RZ ;  /* 0xffffffff0e057810 */ /* 0x000fe40007ffe0ff */
[----:B------:R-:W-:Y:S02]  /*04e0*/  LEA R12, R12, R9, 0x6 ;  /* 0x000000090c0c7211 */ /* 0x000fe400078e30ff */
[----:B------:R-:W-:Y:S02]  /*04f0*/  LEA.HI R2, R2, R15, RZ, 0x5 ;  /* 0x0000000f02027211 */ /* 0x000fe400078f28ff */
[C---:B------:R-:W-:Y:S02]  /*0500*/  VIMNMX.U32 R9, PT, PT, R4.reuse, R5, PT ;  /* 0x0000000504097248 */ /* 0x040fe40003fe0000 */
[----:B------:R-:W-:-:S02]  /*0510*/  VIADDMNMX.U32 R61, R4, 0x4, R5, PT ;  /* 0x00000004043d7846 */ /* 0x000fc40003800005 */
[C-C-:B------:R-:W-:Y:S02]  /*0520*/  VIADDMNMX.U32 R11, R4.reuse, 0x8, R5.reuse, PT ;  /* 0x00000008040b7846 */ /* 0x140fe40003800005 */
[C-C-:B------:R-:W-:Y:S02]  /*0530*/  VIADDMNMX.U32 R63, R4.reuse, 0xc, R5.reuse, PT ;  /* 0x0000000c043f7846 */ /* 0x140fe40003800005 */
[C-C-:B------:R-:W-:Y:S02]  /*0540*/  VIADDMNMX.U32 R13, R4.reuse, 0x10, R5.reuse, PT ;  /* 0x00000010040d7846 */ /* 0x140fe40003800005 */
[C-C-:B------:R-:W-:Y:S02]  /*0550*/  VIADDMNMX.U32 R65, R4.reuse, 0x14, R5.reuse, PT ;  /* 0x0000001404417846 */ /* 0x140fe40003800005 */
[C-C-:B------:R-:W-:Y:S02]  /*0560*/  VIADDMNMX.U32 R15, R4.reuse, 0x18, R5.reuse, PT ;  /* 0x00000018040f7846 */ /* 0x140fe40003800005 */
        /* <DEDUP_REMOVED lines=8> */
[----:B------:R-:W-:Y:S02]  /*05f0*/  VIADDMNMX.U32 R75, R4, 0x3c, R5, PT ;  /* 0x0000003c044b7846 */ /* 0x000fe40003800005 */
[----:B------:R-:W-:Y:S02]  /*0600*/  SHF.R.S32.HI R4, RZ, 0x1f, R3 ;  /* 0x0000001fff047819 */ /* 0x000fe40000011403 */
[----:B------:R-:W-:Y:S02]  /*0610*/  SHF.R.S32.HI R2, RZ, 0x5, R2 ;  /* 0x00000005ff027819 */ /* 0x000fe40000011402 */
[----:B------:R-:W-:Y:S02]  /*0620*/  LEA.HI R4, R4, R3, RZ, 0x5 ;  /* 0x0000000304047211 */ /* 0x000fe400078f28ff */
[C---:B------:R-:W-:Y:S01]  /*0630*/  VIMNMX R77, PT, PT, R5.reuse, R10, PT ;  /* 0x0000000a054d7248 */ /* 0x040fe20003fe0100 */
[C---:B------:R-:W-:Y:S01]  /*0640*/  IMAD R60, R2.reuse, R9, RZ ;  /* 0x00000009023c7224 */ /* 0x040fe200078e02ff */
[----:B------:R-:W-:Y:S01]  /*0650*/  VIMNMX R5, PT, PT, R5, R12, PT ;  /* 0x0000000c05057248 */ /* 0x000fe20003fe0100 */
[----:B------:R-:W-:Y:S01]  /*0660*/  IMAD R61, R2, R61, RZ ;  /* 0x0000003d023d7224 */ /* 0x000fe200078e02ff */
[----:B------:R-:W-:Y:S01]  /*0670*/  LEA.HI.SX32 R4, R4, R3, 0x1b ;  /* 0x0000000304047211 */ /* 0x000fe200078fdaff */
[C---:B------:R-:W-:Y:S01]  /*0680*/  IMAD R76, R2.reuse, R77, RZ ;  /* 0x0000004d024c7224 */ /* 0x040fe200078e02ff */
[----:B------:R-:W-:Y:S01]  /*0690*/  LEA R6, R79, R6, 0x2 ;  /* 0x000000064f067211 */ /* 0x000fe200078e10ff */
[----:B------:R-:W-:Y:S01]  /*06a0*/  IMAD R62, R2, R11, RZ ;  /* 0x0000000b023e7224 */ /* 0x000fe200078e02ff */
[----:B------:R-:W-:Y:S01]  /*06b0*/  LEA R7, R80, R7, 0x2 ;  /* 0x0000000750077211 */ /* 0x000fe200078e10ff */
[----:B------:R-:W-:Y:S01]  /*06c0*/  IMAD R63, R2, R63, RZ ;  /* 0x0000003f023f7224 */ /* 0x000fe200078e02ff */
[----:B------:R-:W-:Y:S01]  /*06d0*/  LEA R81, R4, UR6, 0x2 ;  /* 0x0000000604517c11 */ /* 0x000fe2000f8e10ff */
[----:B------:R-:W-:Y:S01]  /*06e0*/  IMAD R64, R2, R13, RZ ;  /* 0x0000000d02407224 */ /* 0x000fe200078e02ff */
[----:B------:R-:W-:Y:S01]  /*06f0*/  LEA R82, R6, UR4, 0x2 ;  /* 0x0000000406527c11 */ /* 0x000fe2000f8e10ff */
[C---:B------:R-:W-:Y:S01]  /*0700*/  IMAD R65, R2.reuse, R65, RZ ;  /* 0x0000004102417224 */ /* 0x040fe200078e02ff */
[----:B------:R-:W-:Y:S01]  /*0710*/  LEA R83, R7, UR4, 0x2 ;  /* 0x0000000407537c11 */ /* 0x000fe2000f8e10ff */
[C---:B------:R-:W-:Y:S01]  /*0720*/  IMAD R66, R2.reuse, R15, RZ ;  /* 0x0000000f02427224 */ /* 0x040fe200078e02ff */
[----:B------:R-:W-:Y:S01]  /*0730*/  UMOV UR4, URZ ;  /* 0x000000ff00047c82 */ /* 0x000fe20008000000 */
[----:B------:R-:W-:-:S02]  /*0740*/  IMAD R67, R2, R67, RZ ;  /* 0x0000004302437224 */ /* 0x000fc400078e02ff */
[C---:B------:R-:W-:Y:S02]  /*0750*/  IMAD R68, R2.reuse, R17, RZ ;  /* 0x0000001102447224 */ /* 0x040fe400078e02ff */
[C---:B------:R-:W-:Y:S02]  /*0760*/  IMAD R69, R2.reuse, R69, RZ ;  /* 0x0000004502457224 */ /* 0x040fe400078e02ff */
[C---:B------:R-:W-:Y:S02]  /*0770*/  IMAD R70, R2.reuse, R19, RZ ;  /* 0x0000001302467224 */ /* 0x040fe400078e02ff */
[C---:B------:R-:W-:Y:S02]  /*0780*/  IMAD R71, R2.reuse, R71, RZ ;  /* 0x0000004702477224 */ /* 0x040fe400078e02ff */
[C---:B------:R-:W-:Y:S02]  /*0790*/  IMAD R72, R2.reuse, R21, RZ ;  /* 0x0000001502487224 */ /* 0x040fe400078e02ff */
[----:B------:R-:W-:-:S02]  /*07a0*/  IMAD R73, R2, R73, RZ ;  /* 0x0000004902497224 */ /* 0x000fc400078e02ff */
[C---:B------:R-:W-:Y:S02]  /*07b0*/  IMAD R74, R2.reuse, R23, RZ ;  /* 0x00000017024a7224 */ /* 0x040fe400078e02ff */
[C---:B------:R-:W-:Y:S02]  /*07c0*/  IMAD R75, R2.reuse, R75, RZ ;  /* 0x0000004b024b7224 */ /* 0x040fe400078e02ff */
[----:B------:R-:W-:Y:S02]  /*07d0*/  IMAD R77, R2, R5, RZ ;  /* 0x00000005024d7224 */ /* 0x000fe400078e02ff */
[----:B------:R-:W-:Y:S02]  /*07e0*/  IMAD R79, R79, UR5, RZ ;  /* 0x000000054f4f7c24 */ /* 0x000fe4000f8e02ff */
[----:B------:R-:W-:-:S07]  /*07f0*/  IMAD R80, R80, UR5, RZ ;  /* 0x0000000550507c24 */ /* 0x000fce000f8e02ff */
.L_x_3:
[----:B------:R-:W0:Y:S01]  /*0800*/  S2UR UR12, SR_CTAID.X ;  /* 0x00000000000c79c3 */ /* 0x000e220000002500 */
[----:B------:R-:W1:Y:S01]  /*0810*/  S2R R18, SR_TID.X ;  /* 0x0000000000127919 */ /* 0x000e620000002100 */
[----:B------:R-:W2:Y:S01]  /*0820*/  LDCU.128 UR8, c[0x0][0x380] ;  /* 0x00007000ff0877ac */ /* 0x000ea20008000c00 */
[----:B------:R-:W-:Y:S01]  /*0830*/  IMAD R7, R44, UR5, RZ ;  /* 0x000000052c077c24 */ /* 0x000fe2000f8e02ff */
[----:B------:R-:W-:Y:S01]  /*0840*/  MOV R23, 0x24 ;  /* 0x0000002400177802 */ /* 0x000fe20000000f00 */
[----:B------:R-:W-:Y:S01]  /*0850*/  IMAD R17, R49, UR5, RZ ;  /* 0x0000000531117c24 */ /* 0x000fe2000f8e02ff */
[----:B------:R-:W3:Y:S01]  /*0860*/  LDCU.64 UR16, c[0x0][0x388] ;  /* 0x00007100ff1077ac */ /* 0x000ee20008000a00 */
[----:B0-----:R-:W-:-:S04]  /*0870*/  UIMAD UR6, UR5, UR12, URZ ;  /* 0x0000000c050672a4 */ /* 0x001fc8000f8e02ff */
[----:B------:R-:W-:-:S04]  /*0880*/  USHF.L.U32 UR6, UR6, 0x6, URZ ;  /* 0x0000000606067899 */ /* 0x000fc800080006ff */
[----:B------:R-:W-:Y:S01]  /*0890*/  UIADD3 UR7, UP0, UPT, UR6, UR4, URZ ;  /* 0x0000000406077290 */ /* 0x000fe2000ff1e0ff */
[--C-:B-1----:R-:W-:Y:S02]  /*08a0*/  SHF.R.U32.HI R6, RZ, 0x5, R18.reuse ;  /* 0x00000005ff067819 */ /* 0x102fe40000011612 */
[----:B------:R-:W-:Y:S01]  /*08b0*/  SHF.R.U32.HI R4, RZ, 0x1, R18 ;  /* 0x00000001ff047819 */ /* 0x000fe20000011612 */
[----:B------:R-:W-:Y:S01]  /*08c0*/  ULEA.HI.X.SX32 UR6, UR6, URZ, 0x1, UP0 ;  /* 0x000000ff06067291 */ /* 0x000fe200080f0eff */
[C---:B------:R-:W-:Y:S01]  /*08d0*/  IADD3 R9, P0, PT, R7.reuse, R6, RZ ;  /* 0x0000000607097210 */ /* 0x040fe20007f1e0ff */
[----:B--2---:R-:W-:Y:S01]  /*08e0*/  UIMAD.WIDE.U32 UR8, UR7, 0xd2, UR8 ;  /* 0x000000d2070878a5 */ /* 0x004fe2000f8e0008 */
[----:B------:R-:W-:Y:S01]  /*08f0*/  LOP3.LUT R5, R4, 0x8, RZ, 0xc0, !PT ;  /* 0x0000000804057812 */ /* 0x000fe200078ec0ff */
[----:B------:R-:W-:Y:S01]  /*0900*/  UIMAD UR6, UR6, 0xd2, URZ ;  /* 0x000000d2060678a4 */ /* 0x000fe2000f8e02ff */
[----:B------:R-:W-:Y:S02]  /*0910*/  LEA.HI.X.SX32 R7, R7, RZ, 0x1, P0 ;  /* 0x000000ff07077211 */ /* 0x000fe400000f0eff */
[----:B------:R-:W-:Y:S01]  /*0920*/  SHF.L.U32 R133, R18, 0x2, RZ ;  /* 0x0000000212857819 */ /* 0x000fe200000006ff */
[----:B------:R-:W-:-:S02]  /*0930*/  UIADD3 UR6, UPT, UPT, UR9, UR6, URZ ;  /* 0x0000000609067290 */ /* 0x000fc4000fffe0ff */
[----:B------:R-:W-:Y:S01]  /*0940*/  MOV R3, UR9 ;  /* 0x0000000900037c02 */ /* 0x000fe20008000f00 */
[----:B------:R-:W-:Y:S01]  /*0950*/  IMAD R7, R7, 0xd2, RZ ;  /* 0x000000d207077824 */ /* 0x000fe200078e02ff */
[----:B------:R-:W-:Y:S02]  /*0960*/  MOV R2, UR8 ;  /* 0x0000000800027c02 */ /* 0x000fe40008000f00 */
[----:B------:R-:W-:Y:S02]  /*0970*/  LOP3.LUT R101, R5, 0x7, R18, 0xf8, !PT ;  /* 0x0000000705657812 */ /* 0x000fe400078ef812 */
[----:B------:R-:W-:Y:S02]  /*0980*/  MOV R3, UR6 ;  /* 0x0000000600037c02 */ /* 0x000fe40008000f00 */
[----:B------:R-:W-:Y:S02]  /*0990*/  LOP3.LUT R21, R133, 0x7c, RZ, 0xc0, !PT ;  /* 0x0000007c85157812 */ /* 0x000fe400078ec0ff */
[----:B------:R-:W-:Y:S01]  /*09a0*/  SHF.L.U32 R101, R101, 0x2, RZ ;  /* 0x0000000265657819 */ /* 0x000fe200000006ff */
[----:B------:R-:W-:-:S05]  /*09b0*/  IMAD.WIDE.U32 R4, R9, 0xd2, R2 ;  /* 0x000000d209047825 */ /* 0x000fca00078e0002 */
[----:B------:R-:W-:Y:S02]  /*09c0*/  IADD3 R5, PT, PT, R5, R7, RZ ;  /* 0x0000000705057210 */ /* 0x000fe40007ffe0ff */
[-C--:B------:R-:W-:Y:S02]  /*09d0*/  IADD3 R10, P0, PT, R21, R4.reuse, RZ ;  /* 0x00000004150a7210 */ /* 0x080fe40007f1e0ff */
[----:B------:R-:W-:Y:S02]  /*09e0*/  IADD3 R4, P1, PT, R101, R4, RZ ;  /* 0x0000000465047210 */ /* 0x000fe40007f3e0ff */
[-C--:B------:R-:W-:Y:S02]  /*09f0*/  IADD3.X R11, PT, PT, RZ, R5.reuse, RZ, P0, !PT ;  /* 0x00000005ff0b7210 */ /* 0x080fe400007fe4ff */
[----:B------:R-:W-:-:S03]  /*0a00*/  IADD3.X R5, PT, PT, RZ, R5, RZ, P1, !PT ;  /* 0x00000005ff057210 */ /* 0x000fc60000ffe4ff */
[----:B------:R-:W2:Y:S04]  /*0a10*/  LDG.E.U16.CONSTANT R15, desc[UR14][R10.64] ;  /* 0x0000000e0a0f7981 */ /* 0x000ea8000c1e9500 */
[----:B------:R-:W4:Y:S04]  /*0a20*/  LDG.E.U16.CONSTANT R151, desc[UR14][R4.64+0x80] ;  /* 0x0000800e04977981 */ /* 0x000f28000c1e9500 */
[----:B------:R0:W4:Y:S04]  /*0a30*/  LDG.E.U16.CONSTANT R136, desc[UR14][R4.64+0x82] ;  /* 0x0000820e04887981 */ /* 0x000128000c1e9500 */
[----:B------:R1:W2:Y:S01]  /*0a40*/  LDG.E.U16.CONSTANT R142, desc[UR14][R10.64+0x2] ;  /* 0x0000020e0a8e7981 */ /* 0x0002a2000c1e9500 */
[----:B------:R-:W-:-:S05]  /*0a50*/  IMAD R7, R45, UR5, RZ ;  /* 0x000000052d077c24 */ /* 0x000fca000f8e02ff */
[----:B------:R-:W-:-:S04]  /*0a60*/  IADD3 R9, P0, PT, R6, R7, RZ ;  /* 0x0000000706097210 */ /* 0x000fc80007f1e0ff */
[----:B------:R-:W-:Y:S01]  /*0a70*/  LEA.HI.X.SX32 R7, R7, RZ, 0x1, P0 ;  /* 0x000000ff07077211 */ /* 0x000fe200000f0eff */
[----:B------:R-:W-:-:S04]  /*0a80*/  IMAD.WIDE.U32 R8, R9, 0xd2, R2 ;  /* 0x000000d209087825 */ /* 0x000fc800078e0002 */
[----:B------:R-:W-:Y:S01]  /*0a90*/  IMAD R7, R7, 0xd2, RZ ;  /* 0x000000d207077824 */ /* 0x000fe200078e02ff */
[----:B------:R-:W-:-:S04]  /*0aa0*/  IADD3 R12, P1, PT, R101, R8, RZ ;  /* 0x00000008650c7210 */ /* 0x000fc80007f3e0ff */
[----:B------:R-:W-:-:S04]  /*0ab0*/  IADD3 R7, PT, PT, R9, R7, RZ ;  /* 0x0000000709077210 */ /* 0x000fc80007ffe0ff */
[----:B------:R-:W-:Y:S01]  /*0ac0*/  IADD3.X R13, PT, PT, RZ, R7, RZ, P1, !PT ;  /* 0x00000007ff0d7210 */ /* 0x000fe20000ffe4ff */
[----:B0-----:R-:W-:Y:S01]  /*0ad0*/  IMAD R5, R46, UR5, RZ ;  /* 0x000000052e057c24 */ /* 0x001fe2000f8e02ff */
[----:B------:R-:W-:-:S03]  /*0ae0*/  IADD3 R8, P0, PT, R21, R8, RZ ;  /* 0x0000000815087210 */ /* 0x000fc60007f1e0ff */
[----:B------:R-:W5:Y:S04]  /*0af0*/  LDG.E.U16.CONSTANT R143, desc[UR14][R12.64+0x80] ;  /* 0x0000800e0c8f7981 */ /* 0x000f68000c1e9500 */
[----:B------:R-:W5:Y:S01]  /*0b00*/  LDG.E.U16.CONSTANT R152, desc[UR14][R12.64+0x82] ;  /* 0x0000820e0c987981 */ /* 0x000f62000c1e9500 */
[----:B------:R-:W-:Y:S02]  /*0b10*/  IADD3.X R9, PT, PT, RZ, R7, RZ, P0, !PT ;  /* 0x00000007ff097210 */ /* 0x000fe400007fe4ff */
[----:B-1----:R-:W-:-:S03]  /*0b20*/  IADD3 R11, P0, PT, R6, R5, RZ ;  /* 0x00000005060b7210 */ /* 0x002fc60007f1e0ff */
[----:B------:R-:W3:Y:S01]  /*0b30*/  LDG.E.U16.CONSTANT R149, desc[UR14][R8.64] ;  /* 0x0000000e08957981 */ /* 0x000ee2000c1e9500 */
[----:B------:R-:W-:-:S03]  /*0b40*/  LEA.HI.X.SX32 R5, R5, RZ, 0x1, P0 ;  /* 0x000000ff05057211 */ /* 0x000fc600000f0eff */
[----:B------:R0:W3:Y:S01]  /*0b50*/  LDG.E.U16.CONSTANT R150, desc[UR14][R8.64+0x2] ;  /* 0x0000020e08967981 */ /* 0x0000e2000c1e9500 */
[----:B------:R-:W-:-:S04]  /*0b60*/  IMAD.WIDE.U32 R10, R11, 0xd2, R2 ;  /* 0x000000d20b0a7825 */ /* 0x000fc800078e0002 */
[----:B------:R-:W-:Y:S01]  /*0b70*/  IMAD R5, R5, 0xd2, RZ ;  /* 0x000000d205057824 */ /* 0x000fe200078e02ff */
[----:B------:R-:W-:-:S04]  /*0b80*/  IADD3 R4, P0, PT, R21, R10, RZ ;  /* 0x0000000a15047210 */ /* 0x000fc80007f1e0ff */
[----:B------:R-:W-:-:S04]  /*0b90*/  IADD3 R7, PT, PT, R11, R5, RZ ;  /* 0x000000050b077210 */ /* 0x000fc80007ffe0ff */
[-C--:B------:R-:W-:Y:S02]  /*0ba0*/  IADD3.X R5, PT, PT, RZ, R7.reuse, RZ, P0, !PT ;  /* 0x00000007ff057210 */ /* 0x080fe400007fe4ff */
[----:B------:R-:W-:Y:S01]  /*0bb0*/  IADD3 R10, P0, PT, R101, R10, RZ ;  /* 0x0000000a650a7210 */ /* 0x000fe20007f1e0ff */
[----:B------:R-:W-:Y:S02]  /*0bc0*/  USHF.L.U32 UR7, UR4, 0x3, URZ ;  /* 0x0000000304077899 */ /* 0x000fe400080006ff */
[----:B------:R-:W3:Y:S01]  /*0bd0*/  LDG.E.U16.CONSTANT R145, desc[UR14][R4.64] ;  /* 0x0000000e04917981 */ /* 0x000ee2000c1e9500 */
[----:B------:R-:W-:Y:S01]  /*0be0*/  IADD3.X R11, PT, PT, RZ, R7, RZ, P0, !PT ;  /* 0x00000007ff0b7210 */ /* 0x000fe200007fe4ff */
[----:B------:R-:W-:Y:S02]  /*0bf0*/  IMAD R7, R47, UR5, RZ ;  /* 0x000000052f077c24 */ /* 0x000fe4000f8e02ff */
[----:B------:R-:W3:Y:S04]  /*0c00*/  LDG.E.U16.CONSTANT R148, desc[UR14][R4.64+0x2] ;  /* 0x0000020e04947981 */ /* 0x000ee8000c1e9500 */
[----:B------:R-:W3:Y:S04]  /*0c10*/  LDG.E.U16.CONSTANT R146, desc[UR14][R10.64+0x80] ;  /* 0x0000800e0a927981 */ /* 0x000ee8000c1e9500 */
[----:B------:R1:W3:Y:S01]  /*0c20*/  LDG.E.U16.CONSTANT R147, desc[UR14][R10.64+0x82] ;  /* 0x0000820e0a937981 */ /* 0x0002e2000c1e9500 */
[----:B0-----:R-:W-:-:S04]  /*0c30*/  IADD3 R9, P0, PT, R6, R7, RZ ;  /* 0x0000000706097210 */ /* 0x001fc80007f1e0ff */
[----:B------:R-:W-:Y:S01]  /*0c40*/  LEA.HI.X.SX32 R7, R7, RZ, 0x1, P0 ;  /* 0x000000ff07077211 */ /* 0x000fe200000f0eff */
[----:B------:R-:W-:Y:S01]  /*0c50*/  IMAD.WIDE.U32 R8, R9, 0xd2, R2 ;  /* 0x000000d209087825 */ /* 0x000fe200078e0002 */
[----:B------:R-:W-:-:S03]  /*0c60*/  MOV R13, UR7 ;  /* 0x00000007000d7c02 */ /* 0x000fc60008000f00 */
[----:B------:R-:W-:Y:S01]  /*0c70*/  IMAD R7, R7, 0xd2, RZ ;  /* 0x000000d207077824 */ /* 0x000fe200078e02ff */
[-C--:B-1----:R-:W-:Y:S02]  /*0c80*/  IADD3 R10, P1, PT, R101, R8.reuse, RZ ;  /* 0x00000008650a7210 */ /* 0x082fe40007f3e0ff */
[----:B------:R-:W-:Y:S02]  /*0c90*/  LOP3.LUT R12, R13, 0x3, R18, 0xf8, !PT ;  /* 0x000000030d0c7812 */ /* 0x000fe400078ef812 */
[----:B------:R-:W-:Y:S01]  /*0ca0*/  IADD3 R7, PT, PT, R9, R7, RZ ;  /* 0x0000000709077210 */ /* 0x000fe20007ffe0ff */
[----:B------:R-:W-:Y:S01]  /*0cb0*/  HFMA2 R13, -RZ, RZ, 0, 2.1457672119140625e-06 ;  /* 0x00000024ff0d7431 */ /* 0x000fe200000001ff */
[----:B------:R-:W-:Y:S02]  /*0cc0*/  IADD3 R8, P0, PT, R21, R8, RZ ;  /* 0x0000000815087210 */ /* 0x000fe40007f1e0ff */
[----:B------:R-:W-:Y:S02]  /*0cd0*/  IADD3.X R11, PT, PT, RZ, R7, RZ, P1, !PT ;  /* 0x00000007ff0b7210 */ /* 0x000fe40000ffe4ff */
[----:B------:R-:W-:-:S02]  /*0ce0*/  IADD3 R4, PT, PT, R76, R12, RZ ;  /* 0x0000000c4c047210 */ /* 0x000fc40007ffe0ff */
[----:B------:R-:W-:Y:S01]  /*0cf0*/  IADD3.X R9, PT, PT, RZ, R7, RZ, P0, !PT ;  /* 0x00000007ff097210 */ /* 0x000fe200007fe4ff */
[----:B------:R-:W3:Y:S04]  /*0d00*/  LDG.E.U16.CONSTANT R140, desc[UR14][R10.64+0x82] ;  /* 0x0000820e0a8c7981 */ /* 0x000ee8000c1e9500 */
[----:B------:R0:W3:Y:S01]  /*0d10*/  LDG.E.U16.CONSTANT R7, desc[UR14][R10.64+0x80] ;  /* 0x0000800e0a077981 */ /* 0x0000e2000c1e9500 */
[----:B------:R-:W-:-:S03]  /*0d20*/  IMAD.WIDE R4, R4, R13, UR10 ;  /* 0x0000000a04047e25 */ /* 0x000fc6000f8e020d */
[----:B------:R-:W3:Y:S01]  /*0d30*/  LDG.E.U16.CONSTANT R141, desc[UR14][R8.64] ;  /* 0x0000000e088d7981 */ /* 0x000ee2000c1e9500 */
[----:B------:R-:W-:-:S03]  /*0d40*/  IMAD R13, R48, UR5, RZ ;  /* 0x00000005300d7c24 */ /* 0x000fc6000f8e02ff */
[----:B------:R-:W3:Y:S02]  /*0d50*/  LDG.E.U16.CONSTANT R144, desc[UR14][R8.64+0x2] ;  /* 0x0000020e08907981 */ /* 0x000ee4000c1e9500 */
[C---:B------:R-:W-:Y:S02]  /*0d60*/  IADD3 R99, P0, PT, R6.reuse, R13, RZ ;  /* 0x0000000d06637210 */ /* 0x040fe40007f1e0ff */
[----:B------:R-:W-:Y:S01]  /*0d70*/  IADD3 R12, PT, PT, R77, R12, RZ ;  /* 0x0000000c4d0c7210 */ /* 0x000fe20007ffe0ff */
[----:B------:R1:W3:Y:S01]  /*0d80*/  LDG.E.U16.CONSTANT R19, desc[UR14][R4.64] ;  /* 0x0000000e04137981 */ /* 0x0002e2000c1e9500 */
[----:B------:R-:W-:Y:S02]  /*0d90*/  LEA.HI.X.SX32 R13, R13, RZ, 0x1, P0 ;  /* 0x000000ff0d0d7211 */ /* 0x000fe400000f0eff */
[----:B------:R-:W-:-:S03]  /*0da0*/  IADD3 R87, P1, PT, R6, R17, RZ ;  /* 0x0000001106577210 */ /* 0x000fc60007f3e0ff */
[----:B0-----:R-:W-:Y:S02]  /*0db0*/  IMAD R11, R13, 0xd2, RZ ;  /* 0x000000d20d0b7824 */ /* 0x001fe400078e02ff */
[----:B-1----:R-:W-:Y:S01]  /*0dc0*/  IMAD.WIDE R4, R12, R23, UR10 ;  /* 0x0000000a0c047e25 */ /* 0x002fe2000f8e0217 */
[----:B------:R-:W-:-:S03]  /*0dd0*/  LEA.HI.X.SX32 R17, R17, RZ, 0x1, P1 ;  /* 0x000000ff11117211 */ /* 0x000fc600008f0eff */
[--C-:B------:R-:W-:Y:S01]  /*0de0*/  IMAD.WIDE.U32 R12, R99, 0xd2, R2.reuse ;  /* 0x000000d2630c7825 */ /* 0x100fe200078e0002 */
[----:B------:R0:W3:Y:S02]  /*0df0*/  LDG.E.U16.CONSTANT R20, desc[UR14][R4.64] ;  /* 0x0000000e04147981 */ /* 0x0000e4000c1e9500 */
[-C--:B------:R-:W-:Y:S02]  /*0e00*/  IADD3 R16, P4, PT, R21, R12.reuse, RZ ;  /* 0x0000000c15107210 */ /* 0x080fe40007f9e0ff */
[----:B------:R-:W-:Y:S02]  /*0e10*/  IADD3 R11, PT, PT, R13, R11, RZ ;  /* 0x0000000b0d0b7210 */ /* 0x000fe40007ffe0ff */
[----:B------:R-:W-:Y:S01]  /*0e20*/  IADD3 R12, P5, PT, R101, R12, RZ ;  /* 0x0000000c650c7210 */ /* 0x000fe20007fbe0ff */
[----:B------:R-:W-:Y:S02]  /*0e30*/  IMAD R17, R17, 0xd2, RZ ;  /* 0x000000d211117824 */ /* 0x000fe400078e02ff */
[----:B------:R-:W-:Y:S01]  /*0e40*/  IMAD.WIDE.U32 R8, R87, 0xd2, R2 ;  /* 0x000000d257087825 */ /* 0x000fe200078e0002 */
[----:B------:R-:W-:-:S03]  /*0e50*/  IADD3.X R13, PT, PT, RZ, R11, RZ, P5, !PT ;  /* 0x0000000bff0d7210 */ /* 0x000fc60002ffe4ff */
[----:B------:R-:W-:Y:S02]  /*0e60*/  IMAD R85, R51, UR5, RZ ;  /* 0x0000000533557c24 */ /* 0x000fe4000f8e02ff */
[----:B0-----:R-:W-:Y:S01]  /*0e70*/  IMAD R5, R52, UR5, RZ ;  /* 0x0000000534057c24 */ /* 0x001fe2000f8e02ff */
[----:B------:R-:W-:Y:S01]  /*0e80*/  IADD3 R14, PT, PT, R9, R17, RZ ;  /* 0x00000011090e7210 */ /* 0x000fe20007ffe0ff */
[----:B------:R-:W-:Y:S01]  /*0e90*/  IMAD R23, R50, UR5, RZ ;  /* 0x0000000532177c24 */ /* 0x000fe2000f8e02ff */
[----:B------:R-:W-:Y:S01]  /*0ea0*/  IADD3.X R17, PT, PT, RZ, R11, RZ, P4, !PT ;  /* 0x0000000bff117210 */ /* 0x000fe200027fe4ff */
[----:B------:R-:W3:Y:S01]  /*0eb0*/  LDG.E.U16.CONSTANT R135, desc[UR14][R12.64+0x80] ;  /* 0x0000800e0c877981 */ /* 0x000ee2000c1e9500 */
[C---:B------:R-:W-:Y:S01]  /*0ec0*/  IADD3 R117, P1, PT, R6.reuse, R85, RZ ;  /* 0x0000005506757210 */ /* 0x040fe20007f3e0ff */
[----:B------:R-:W-:Y:S01]  /*0ed0*/  IMAD R9, R53, UR5, RZ ;  /* 0x0000000535097c24 */ /* 0x000fe2000f8e02ff */
[C---:B------:R-:W-:Y:S01]  /*0ee0*/  IADD3 R155, P6, PT, R6.reuse, R5, RZ ;  /* 0x00000005069b7210 */ /* 0x040fe20007fde0ff */
[----:B------:R-:W3:Y:S01]  /*0ef0*/  LDG.E.U16.CONSTANT R134, desc[UR14][R12.64+0x82] ;  /* 0x0000820e0c867981 */ /* 0x000ee2000c1e9500 */
[----:B------:R-:W-:-:S02]  /*0f00*/  IADD3 R105, P0, PT, R6, R23, RZ ;  /* 0x0000001706697210 */ /* 0x000fc40007f1e0ff */
[----:B------:R-:W-:Y:S01]  /*0f10*/  LEA.HI.X.SX32 R85, R85, RZ, 0x1, P1 ;  /* 0x000000ff55557211 */ /* 0x000fe200008f0eff */
[----:B------:R-:W3:Y:S01]  /*0f20*/  LDG.E.U16.CONSTANT R132, desc[UR14][R16.64] ;  /* 0x0000000e10847981 */ /* 0x000ee2000c1e9500 */
[----:B------:R-:W-:-:S03]  /*0f30*/  LEA.HI.X.SX32 R5, R5, RZ, 0x1, P6 ;  /* 0x000000ff05057211 */ /* 0x000fc600030f0eff */
[----:B------:R0:W3:Y:S01]  /*0f40*/  LDG.E.U16.CONSTANT R137, desc[UR14][R16.64+0x2] ;  /* 0x0000020e10897981 */ /* 0x0000e2000c1e9500 */
[----:B------:R-:W-:Y:S01]  /*0f50*/  IADD3 R123, P6, PT, R6, R9, RZ ;  /* 0x00000009067b7210 */ /* 0x000fe20007fde0ff */
[----:B------:R-:W-:Y:S01]  /*0f60*/  IMAD R11, R54, UR5, RZ ;  /* 0x00000005360b7c24 */ /* 0x000fe2000f8e02ff */
[----:B------:R-:W-:Y:S01]  /*0f70*/  LEA.HI.X.SX32 R23, R23, RZ, 0x1, P0 ;  /* 0x000000ff17177211 */ /* 0x000fe200000f0eff */
[----:B------:R-:W-:Y:S01]  /*0f80*/  IMAD R85, R85, 0xd2, RZ ;  /* 0x000000d255557824 */ /* 0x000fe200078e02ff */
[----:B------:R-:W-:Y:S01]  /*0f90*/  LEA.HI.X.SX32 R9, R9, RZ, 0x1, P6 ;  /* 0x000000ff09097211 */ /* 0x000fe200030f0eff */
[----:B------:R-:W-:Y:S01]  /*0fa0*/  IMAD.WIDE.U32 R116, R117, 0xd2, R2 ;  /* 0x000000d275747825 */ /* 0x000fe200078e0002 */
[----:B------:R-:W-:-:S03]  /*0fb0*/  IADD3 R139, P6, PT, R6, R11, RZ ;  /* 0x0000000b068b7210 */ /* 0x000fc60007fde0ff */
[----:B------:R-:W-:Y:S02]  /*0fc0*/  IMAD R23, R23, 0xd2, RZ ;  /* 0x000000d217177824 */ /* 0x000fe400078e02ff */
[--C-:B------:R-:W-:Y:S01]  /*0fd0*/  IMAD.WIDE.U32 R104, R105, 0xd2, R2.reuse ;  /* 0x000000d269687825 */ /* 0x100fe200078e0002 */
[-C--:B------:R-:W-:Y:S02]  /*0fe0*/  IADD3 R10, P0, PT, R21, R8.reuse, RZ ;  /* 0x00000008150a7210 */ /* 0x080fe40007f1e0ff */
[----:B------:R-:W-:Y:S01]  /*0ff0*/  IADD3 R22, PT, PT, R117, R85, RZ ;  /* 0x0000005575167210 */ /* 0x000fe20007ffe0ff */
[----:B------:R-:W-:Y:S01]  /*1000*/  IMAD R85, R5, 0xd2, RZ ;  /* 0x000000d205557824 */ /* 0x000fe200078e02ff */
[----:B------:R-:W-:Y:S01]  /*1010*/  LEA.HI.X.SX32 R5, R11, RZ, 0x1, P6 ;  /* 0x000000ff0b057211 */ /* 0x000fe200030f0eff */
[----:B------:R-:W-:Y:S02]  /*1020*/  IMAD R9, R9, 0xd2, RZ ;  /* 0x000000d209097824 */ /* 0x000fe400078e02ff */
[----:B------:R-:W-:Y:S01]  /*1030*/  IMAD.WIDE.U32 R122, R123, 0xd2, R2 ;  /* 0x000000d27b7a7825 */ /* 0x000fe200078e0002 */
[----:B------:R-:W-:-:S02]  /*1040*/  IADD3 R8, P1, PT, R101, R8, RZ ;  /* 0x0000000865087210 */ /* 0x000fc40007f3e0ff */
[----:B------:R-:W-:Y:S02]  /*1050*/  IADD3 R23, PT, PT, R105, R23, RZ ;  /* 0x0000001769177210 */ /* 0x000fe40007ffe0ff */
[C---:B------:R-:W-:Y:S02]  /*1060*/  IADD3 R4, P2, PT, R21.reuse, R104, RZ ;  /* 0x0000006815047210 */ /* 0x040fe40007f5e0ff */
[----:B------:R-:W-:Y:S02]  /*1070*/  IADD3 R114, P4, PT, R21, R116, RZ ;  /* 0x0000007415727210 */ /* 0x000fe40007f9e0ff */
[C---:B------:R-:W-:Y:S02]  /*1080*/  IADD3 R104, P3, PT, R101.reuse, R104, RZ ;  /* 0x0000006865687210 */ /* 0x040fe40007f7e0ff */
[----:B------:R-:W-:Y:S02]  /*1090*/  IADD3 R116, P5, PT, R101, R116, RZ ;  /* 0x0000007465747210 */ /* 0x000fe40007fbe0ff */
[----:B------:R-:W-:Y:S01]  /*10a0*/  IADD3.X R11, PT, PT, RZ, R14, RZ, P0, !PT ;  /* 0x0000000eff0b7210 */ /* 0x000fe200007fe4ff */
[----:B------:R-:W-:Y:S01]  /*10b0*/  IMAD.WIDE.U32 R154, R155, 0xd2, R2 ;  /* 0x000000d29b9a7825 */ /* 0x000fe200078e0002 */
[----:B0-----:R-:W-:-:S02]  /*10c0*/  IADD3 R16, PT, PT, R123, R9, RZ ;  /* 0x000000097b107210 */ /* 0x001fc40007ffe0ff */
[----:B------:R-:W-:Y:S01]  /*10d0*/  IADD3.X R9, PT, PT, RZ, R14, RZ, P1, !PT ;  /* 0x0000000eff097210 */ /* 0x000fe20000ffe4ff */
[----:B------:R-:W-:Y:S01]  /*10e0*/  IMAD R17, R5, 0xd2, RZ ;  /* 0x000000d205117824 */ /* 0x000fe200078e02ff */
[-C--:B------:R-:W-:Y:S02]  /*10f0*/  IADD3.X R5, PT, PT, RZ, R23.reuse, RZ, P2, !PT ;  /* 0x00000017ff057210 */ /* 0x080fe400017fe4ff */
[----:B------:R-:W-:Y:S01]  /*1100*/  IADD3.X R105, PT, PT, RZ, R23, RZ, P3, !PT ;  /* 0x00000017ff697210 */ /* 0x000fe20001ffe4ff */
[----:B------:R-:W-:Y:S01]  /*1110*/  IMAD R13, R55, UR5, RZ ;  /* 0x00000005370d7c24 */ /* 0x000fe2000f8e02ff */
[-C--:B------:R-:W-:Y:S01]  /*1120*/  IADD3.X R115, PT, PT, RZ, R22.reuse, RZ, P4, !PT ;  /* 0x00000016ff737210 */ /* 0x080fe200027fe4ff */
[----:B------:R-:W3:Y:S01]  /*1130*/  LDG.E.U16.CONSTANT R23, desc[UR14][R10.64+0x2] ;  /* 0x0000020e0a177981 */ /* 0x000ee2000c1e9500 */
[----:B------:R-:W-:-:S03]  /*1140*/  IADD3.X R117, PT, PT, RZ, R22, RZ, P5, !PT ;  /* 0x00000016ff757210 */ /* 0x000fc60002ffe4ff */
[----:B------:R0:W3:Y:S01]  /*1150*/  LDG.E.U16.CONSTANT R22, desc[UR14][R10.64] ;  /* 0x0000000e0a167981 */ /* 0x0000e2000c1e9500 */
[----:B------:R-:W-:-:S03]  /*1160*/  IADD3 R86, PT, PT, R155, R85, RZ ;  /* 0x000000559b567210 */ /* 0x000fc60007ffe0ff */
[----:B------:R-:W3:Y:S04]  /*1170*/  LDG.E.U16.CONSTANT R84, desc[UR14][R8.64+0x80] ;  /* 0x0000800e08547981 */ /* 0x000ee8000c1e9500 */
[----:B------:R1:W3:Y:S01]  /*1180*/  LDG.E.U16.CONSTANT R85, desc[UR14][R8.64+0x82] ;  /* 0x0000820e08557981 */ /* 0x0002e2000c1e9500 */
[--C-:B------:R-:W-:Y:S01]  /*1190*/  IMAD.WIDE.U32 R138, R139, 0xd2, R2.reuse ;  /* 0x000000d28b8a7825 */ /* 0x100fe200078e0002 */
[----:B------:R-:W-:Y:S02]  /*11a0*/  IADD3 R131, P5, PT, R6, R13, RZ ;  /* 0x0000000d06837210 */ /* 0x000fe40007fbe0ff */
[----:B------:R-:W-:Y:S02]  /*11b0*/  IADD3 R118, P6, PT, R21, R154, RZ ;  /* 0x0000009a15767210 */ /* 0x000fe40007fde0ff */
[----:B------:R-:W-:Y:S01]  /*11c0*/  IADD3 R14, PT, PT, R139, R17, RZ ;  /* 0x000000118b0e7210 */ /* 0x000fe20007ffe0ff */
[----:B------:R-:W-:Y:S01]  /*11d0*/  IMAD R17, R56, UR5, RZ ;  /* 0x0000000538117c24 */ /* 0x000fe2000f8e02ff */
[----:B------:R-:W-:Y:S01]  /*11e0*/  LEA.HI.X.SX32 R12, R13, RZ, 0x1, P5 ;  /* 0x000000ff0d0c7211 */ /* 0x000fe200028f0eff */
[----:B------:R-:W-:Y:S01]  /*11f0*/  IMAD R13, R57, UR5, RZ ;  /* 0x00000005390d7c24 */ /* 0x000fe2000f8e02ff */
[----:B------:R-:W-:Y:S01]  /*1200*/  IADD3.X R119, PT, PT, RZ, R86, RZ, P6, !PT ;  /* 0x00000056ff777210 */ /* 0x000fe200037fe4ff */
[----:B------:R-:W-:Y:S01]  /*1210*/  IMAD.WIDE.U32 R130, R131, 0xd2, R2 ;  /* 0x000000d283827825 */ /* 0x000fe200078e0002 */
[----:B------:R-:W-:-:S03]  /*1220*/  IADD3 R103, P5, PT, R6, R17, RZ ;  /* 0x0000001106677210 */ /* 0x000fc60007fbe0ff */
[----:B------:R-:W-:Y:S01]  /*1230*/  IMAD R99, R12, 0xd2, RZ ;  /* 0x000000d20c637824 */ /* 0x000fe200078e02ff */
[----:B------:R-:W-:Y:S01]  /*1240*/  IADD3 R107, P6, PT, R6, R13, RZ ;  /* 0x0000000d066b7210 */ /* 0x000fe20007fde0ff */
[----:B------:R-:W-:Y:S01]  /*1250*/  IMAD R87, R58, UR5, RZ ;  /* 0x000000053a577c24 */ /* 0x000fe2000f8e02ff */
[----:B0-----:R-:W-:Y:S01]  /*1260*/  LEA.HI.X.SX32 R10, R17, RZ, 0x1, P5 ;  /* 0x000000ff110a7211 */ /* 0x001fe200028f0eff */
[----:B------:R-:W3:Y:S01]  /*1270*/  LDG.E.U16.CONSTANT R106, desc[UR14][R118.64+0x2] ;  /* 0x0000020e766a7981 */ /* 0x000ee2000c1e9500 */
[----:B------:R-:W-:Y:S02]  /*1280*/  IADD3 R11, PT, PT, R131, R99, RZ ;  /* 0x00000063830b7210 */ /* 0x000fe40007ffe0ff */
[----:B------:R-:W-:Y:S02]  /*1290*/  IADD3 R99, P5, PT, R6, R87, RZ ;  /* 0x0000005706637210 */ /* 0x000fe40007fbe0ff */
[----:B------:R-:W-:Y:S02]  /*12a0*/  LEA.HI.X.SX32 R13, R13, RZ, 0x1, P6 ;  /* 0x000000ff0d0d7211 */ /* 0x000fe400030f0eff */
[----:B------:R-:W-:-:S03]  /*12b0*/  LEA.HI.X.SX32 R100, R87, RZ, 0x1, P5 ;  /* 0x000000ff57647211 */ /* 0x000fc600028f0eff */
[----:B------:R-:W-:Y:S01]  /*12c0*/  IMAD R87, R13, 0xd2, RZ ;  /* 0x000000d20d577824 */ /* 0x000fe200078e02ff */
[----:B------:R-:W-:Y:S01]  /*12d0*/  IADD3 R154, P0, PT, R101, R154, RZ ;  /* 0x0000009a659a7210 */ /* 0x000fe20007f1e0ff */
[----:B------:R-:W-:-:S03]  /*12e0*/  IMAD.WIDE.U32 R12, R107, 0xd2, R2 ;  /* 0x000000d26b0c7825 */ /* 0x000fc600078e0002 */
[----:B------:R-:W-:Y:S02]  /*12f0*/  IADD3.X R155, PT, PT, RZ, R86, RZ, P0, !PT ;  /* 0x00000056ff9b7210 */ /* 0x000fe400007fe4ff */
[----:B------:R-:W-:Y:S01]  /*1300*/  IADD3 R13, PT, PT, R13, R87, RZ ;  /* 0x000000570d0d7210 */ /* 0x000fe20007ffe0ff */
[----:B------:R-:W3:Y:S04]  /*1310*/  LDG.E.U16.CONSTANT R86, desc[UR14][R4.64] ;  /* 0x0000000e04567981 */ /* 0x000ee8000c1e9500 */
[----:B------:R0:W3:Y:S01]  /*1320*/  LDG.E.U16.CONSTANT R87, desc[UR14][R4.64+0x2] ;  /* 0x0000020e04577981 */ /* 0x0000e2000c1e9500 */
[----:B------:R-:W-:Y:S01]  /*1330*/  IMAD R17, R59, UR5, RZ ;  /* 0x000000053b117c24 */ /* 0x000fe2000f8e02ff */
[-C--:B------:R-:W-:Y:S01]  /*1340*/  IADD3 R120, P1, PT, R21, R122.reuse, RZ ;  /* 0x0000007a15787210 */ /* 0x080fe20007f3e0ff */
[----:B-1----:R-:W-:Y:S01]  /*1350*/  IMAD.WIDE.U32 R8, R103, 0xd2, R2 ;  /* 0x000000d267087825 */ /* 0x002fe200078e0002 */
[----:B------:R-:W-:Y:S01]  /*1360*/  IADD3 R122, P2, PT, R101, R122, RZ ;  /* 0x0000007a657a7210 */ /* 0x000fe20007f5e0ff */
[----:B------:R-:W3:Y:S01]  /*1370*/  LDG.E.U16.CONSTANT R108, desc[UR14][R154.64+0x82] ;  /* 0x0000820e9a6c7981 */ /* 0x000ee2000c1e9500 */
[----:B------:R-:W-:Y:S01]  /*1380*/  IADD3 R103, P6, PT, R6, R17, RZ ;  /* 0x0000001106677210 */ /* 0x000fe20007fde0ff */
[----:B------:R-:W-:Y:S01]  /*1390*/  IMAD R107, R100, 0xd2, RZ ;  /* 0x000000d2646b7824 */ /* 0x000fe200078e02ff */
[-C--:B------:R-:W-:Y:S01]  /*13a0*/  IADD3.X R121, PT, PT, RZ, R16.reuse, RZ, P1, !PT ;  /* 0x00000010ff797210 */ /* 0x080fe20000ffe4ff */
[----:B------:R-:W3:Y:S01]  /*13b0*/  LDG.E.U16.CONSTANT R100, desc[UR14][R104.64+0x82] ;  /* 0x0000820e68647981 */ /* 0x000ee2000c1e9500 */
[----:B------:R-:W-:-:S02]  /*13c0*/  IADD3.X R123, PT, PT, RZ, R16, RZ, P2, !PT ;  /* 0x00000010ff7b7210 */ /* 0x000fc400017fe4ff */
[----:B------:R-:W-:Y:S01]  /*13d0*/  LEA.HI.X.SX32 R6, R17, RZ, 0x1, P6 ;  /* 0x000000ff11067211 */ /* 0x000fe200030f0eff */
[----:B------:R-:W-:-:S04]  /*13e0*/  IMAD.WIDE.U32 R16, R99, 0xd2, R2 ;  /* 0x000000d263107825 */ /* 0x000fc800078e0002 */
[----:B------:R-:W-:Y:S01]  /*13f0*/  IMAD R109, R10, 0xd2, RZ ;  /* 0x000000d20a6d7824 */ /* 0x000fe200078e02ff */
[----:B------:R-:W3:Y:S01]  /*1400*/  LDG.E.U16.CONSTANT R99, desc[UR14][R104.64+0x80] ;  /* 0x0000800e68637981 */ /* 0x000ee2000c1e9500 */
[----:B------:R-:W-:-:S03]  /*1410*/  IMAD.WIDE.U32 R102, R103, 0xd2, R2 ;  /* 0x000000d267667825 */ /* 0x000fc600078e0002 */
[----:B------:R-:W-:Y:S01]  /*1420*/  IADD3 R9, PT, PT, R9, R109, RZ ;  /* 0x0000006d09097210 */ /* 0x000fe20007ffe0ff */
[----:B------:R-:W-:Y:S01]  /*1430*/  IMAD R109, R6, 0xd2, RZ ;  /* 0x000000d2066d7824 */ /* 0x000fe200078e02ff */
[-C--:B------:R-:W-:Y:S01]  /*1440*/  IADD3 R124, P3, PT, R21, R138.reuse, RZ ;  /* 0x0000008a157c7210 */ /* 0x080fe20007f7e0ff */
[----:B------:R-:W3:Y:S03]  /*1450*/  LDG.E.U16.CONSTANT R111, desc[UR14][R122.64+0x80] ;  /* 0x0000800e7a6f7981 */ /* 0x000ee6000c1e9500 */
[----:B0-----:R-:W-:Y:S01]  /*1460*/  IADD3 R5, PT, PT, R103, R109, RZ ;  /* 0x0000006d67057210 */ /* 0x001fe20007ffe0ff */
[----:B------:R-:W3:Y:S04]  /*1470*/  LDG.E.U16.CONSTANT R104, desc[UR14][R116.64+0x82] ;  /* 0x0000820e74687981 */ /* 0x000ee8000c1e9500 */
[----:B------:R-:W3:Y:S01]  /*1480*/  LDG.E.U16.CONSTANT R103, desc[UR14][R116.64+0x80] ;  /* 0x0000800e74677981 */ /* 0x000ee2000c1e9500 */
[----:B------:R-:W-:-:S02]  /*1490*/  IADD3 R138, P4, PT, R101, R138, RZ ;  /* 0x0000008a658a7210 */ /* 0x000fc40007f9e0ff */
[-C--:B------:R-:W-:Y:S01]  /*14a0*/  IADD3 R126, P0, PT, R21, R130.reuse, RZ ;  /* 0x00000082157e7210 */ /* 0x080fe20007f1e0ff */
[----:B------:R-:W3:Y:S01]  /*14b0*/  LDG.E.U16.CONSTANT R105, desc[UR14][R118.64] ;  /* 0x0000000e76697981 */ /* 0x000ee2000c1e9500 */
[----:B------:R-:W-:Y:S02]  /*14c0*/  IADD3 R130, P1, PT, R101, R130, RZ ;  /* 0x0000008265827210 */ /* 0x000fe40007f3e0ff */
[C---:B------:R-:W-:Y:S01]  /*14d0*/  IADD3 R128, P2, PT, R21.reuse, R8, RZ ;  /* 0x0000000815807210 */ /* 0x040fe20007f5e0ff */
[----:B------:R-:W3:Y:S01]  /*14e0*/  LDG.E.U16.CONSTANT R112, desc[UR14][R122.64+0x82] ;  /* 0x0000820e7a707981 */ /* 0x000ee2000c1e9500 */
[-C--:B------:R-:W-:Y:S02]  /*14f0*/  IADD3.X R125, PT, PT, RZ, R14.reuse, RZ, P3, !PT ;  /* 0x0000000eff7d7210 */ /* 0x080fe40001ffe4ff */
[----:B------:R-:W-:Y:S01]  /*1500*/  IADD3.X R139, PT, PT, RZ, R14, RZ, P4, !PT ;  /* 0x0000000eff8b7210 */ /* 0x000fe200027fe4ff */
[----:B------:R-:W3:Y:S01]  /*1510*/  LDG.E.U16.CONSTANT R109, desc[UR14][R120.64] ;  /* 0x0000000e786d7981 */ /* 0x000ee2000c1e9500 */
[----:B------:R-:W-:-:S02]  /*1520*/  IADD3 R10, P6, PT, R21, R12, RZ ;  /* 0x0000000c150a7210 */ /* 0x000fc40007fde0ff */
[----:B------:R-:W-:Y:S01]  /*1530*/  IADD3 R14, P4, PT, R21, R16, RZ ;  /* 0x00000010150e7210 */ /* 0x000fe20007f9e0ff */
[----:B------:R-:W3:Y:S01]  /*1540*/  LDG.E.U16.CONSTANT R113, desc[UR14][R124.64] ;  /* 0x0000000e7c717981 */ /* 0x000ee2000c1e9500 */
[-C--:B------:R-:W-:Y:S02]  /*1550*/  IADD3.X R127, PT, PT, RZ, R11.reuse, RZ, P0, !PT ;  /* 0x0000000bff7f7210 */ /* 0x080fe400007fe4ff */
[----:B------:R-:W-:Y:S01]  /*1560*/  IADD3.X R131, PT, PT, RZ, R11, RZ, P1, !PT ;  /* 0x0000000bff837210 */ /* 0x000fe20000ffe4ff */
[----:B------:R-:W3:Y:S01]  /*1570*/  LDG.E.U16.CONSTANT R110, desc[UR14][R120.64+0x2] ;  /* 0x0000020e786e7981 */ /* 0x000ee2000c1e9500 */
[----:B------:R-:W-:Y:S02]  /*1580*/  IADD3.X R129, PT, PT, RZ, R9, RZ, P2, !PT ;  /* 0x00000009ff817210 */ /* 0x000fe400017fe4ff */
[C---:B------:R-:W-:Y:S01]  /*1590*/  IADD3 R8, P5, PT, R101.reuse, R8, RZ ;  /* 0x0000000865087210 */ /* 0x040fe20007fbe0ff */
[----:B------:R-:W3:Y:S01]  /*15a0*/  LDG.E.U16.CONSTANT R117, desc[UR14][R126.64] ;  /* 0x0000000e7e757981 */ /* 0x000ee2000c1e9500 */
[----:B------:R-:W-:-:S02]  /*15b0*/  IADD3 R12, P3, PT, R101, R12, RZ ;  /* 0x0000000c650c7210 */ /* 0x000fc40007f7e0ff */
[C---:B------:R-:W-:Y:S01]  /*15c0*/  IADD3 R16, P0, PT, R101.reuse, R16, RZ ;  /* 0x0000001065107210 */ /* 0x040fe20007f1e0ff */
[----:B------:R-:W3:Y:S01]  /*15d0*/  LDG.E.U16.CONSTANT R118, desc[UR14][R126.64+0x2] ;  /* 0x0000020e7e767981 */ /* 0x000ee2000c1e9500 */
[-C--:B------:R-:W-:Y:S02]  /*15e0*/  IADD3 R4, P1, PT, R101, R102.reuse, RZ ;  /* 0x0000006665047210 */ /* 0x080fe40007f3e0ff */
[----:B------:R-:W-:Y:S01]  /*15f0*/  IADD3 R6, P2, PT, R21, R102, RZ ;  /* 0x0000006615067210 */ /* 0x000fe20007f5e0ff */
[----:B------:R-:W3:Y:S04]  /*1600*/  LDG.E.U16.CONSTANT R101, desc[UR14][R114.64] ;  /* 0x0000000e72657981 */ /* 0x000ee8000c1e9500 */
[----:B------:R-:W3:Y:S01]  /*1610*/  LDG.E.U16.CONSTANT R102, desc[UR14][R114.64+0x2] ;  /* 0x0000020e72667981 */ /* 0x000ee2000c1e9500 */
[----:B------:R-:W-:-:S03]  /*1620*/  IADD3 R17, PT, PT, R17, R107, RZ ;  /* 0x0000006b11117210 */ /* 0x000fc60007ffe0ff */
[----:B------:R-:W3:Y:S01]  /*1630*/  LDG.E.U16.CONSTANT R107, desc[UR14][R154.64+0x80] ;  /* 0x0000800e9a6b7981 */ /* 0x000ee2000c1e9500 */
[----:B----4-:R-:W-:Y:S02]  /*1640*/  LEA R151, R136, R151, 0x10 ;  /* 0x0000009788977211 */ /* 0x010fe400078e80ff */
[----:B--2---:R-:W-:Y:S01]  /*1650*/  LEA R142, R142, R15, 0x10 ;  /* 0x0000000f8e8e7211 */ /* 0x004fe200078e80ff */
[----:B------:R-:W2:Y:S04]  /*1660*/  LDG.E.U16.CONSTANT R119, desc[UR14][R130.64+0x80] ;  /* 0x0000800e82777981 */ /* 0x000ea8000c1e9500 */
[----:B------:R0:W4:Y:S01]  /*1670*/  LDG.E.U16.CONSTANT R114, desc[UR14][R124.64+0x2] ;  /* 0x0000020e7c727981 */ /* 0x000122000c1e9500 */
[----:B------:R-:W-:Y:S02]  /*1680*/  IADD3.X R9, PT, PT, RZ, R9, RZ, P5, !PT ;  /* 0x00000009ff097210 */ /* 0x000fe40002ffe4ff */
[----:B------:R-:W-:Y:S01]  /*1690*/  IADD3.X R11, PT, PT, RZ, R13, RZ, P6, !PT ;  /* 0x0000000dff0b7210 */ /* 0x000fe200037fe4ff */
[----:B------:R-:W2:Y:S04]  /*16a0*/  LDG.E.U16.CONSTANT R120, desc[UR14][R130.64+0x82] ;  /* 0x0000820e82787981 */ /* 0x000ea8000c1e9500 */
[----:B------:R-:W2:Y:S01]  /*16b0*/  LDG.E.U16.CONSTANT R123, desc[UR14][R8.64+0x80] ;  /* 0x0000800e087b7981 */ /* 0x000ea2000c1e9500 */
[----:B0-----:R-:W-:-:S03]  /*16c0*/  SHF.R.U32.HI R125, RZ, 0x2, R18 ;  /* 0x00000002ff7d7819 */ /* 0x001fc60000011612 */
[----:B------:R0:W2:Y:S01]  /*16d0*/  LDG.E.U16.CONSTANT R124, desc[UR14][R8.64+0x82] ;  /* 0x0000820e087c7981 */ /* 0x0000a2000c1e9500 */
[----:B------:R-:W-:-:S03]  /*16e0*/  LOP3.LUT R126, R125, 0x2, RZ, 0xc0, !PT ;  /* 0x000000027d7e7812 */ /* 0x000fc600078ec0ff */
[----:B------:R-:W2:Y:S01]  /*16f0*/  LDG.E.U16.CONSTANT R127, desc[UR14][R10.64] ;  /* 0x0000000e0a7f7981 */ /* 0x000ea2000c1e9500 */
[----:B------:R-:W-:-:S03]  /*1700*/  SHF.R.S32.HI R151, RZ, R126, R151 ;  /* 0x0000007eff977219 */ /* 0x000fc60000011497 */
[----:B------:R1:W2:Y:S01]  /*1710*/  LDG.E.U16.CONSTANT R130, desc[UR14][R10.64+0x2] ;  /* 0x0000020e0a827981 */ /* 0x0002a2000c1e9500 */
[----:B0-----:R-:W-:Y:S02]  /*1720*/  SHF.R.U32.HI R8, RZ, 0x4, R142 ;  /* 0x00000004ff087819 */ /* 0x001fe4000001168e */
[C---:B------:R-:W-:Y:S01]  /*1730*/  LOP3.LUT R9, R151.reuse, 0x30303030, RZ, 0xc0, !PT ;  /* 0x3030303097097812 */ /* 0x040fe200078ec0ff */
[----:B------:R-:W2:Y:S01]  /*1740*/  LDG.E.U16.CONSTANT R121, desc[UR14][R128.64] ;  /* 0x0000000e80797981 */ /* 0x000ea2000c1e9500 */
[----:B------:R-:W-:Y:S02]  /*1750*/  SHF.L.U32 R151, R151, 0x4, RZ ;  /* 0x0000000497977819 */ /* 0x000fe400000006ff */
[----:B------:R-:W-:Y:S01]  /*1760*/  LOP3.LUT R153, R9, 0xf0f0f0f, R8, 0xf8, !PT ;  /* 0x0f0f0f0f09997812 */ /* 0x000fe200078ef808 */
[----:B------:R-:W2:Y:S01]  /*1770*/  LDG.E.U16.CONSTANT R122, desc[UR14][R128.64+0x2] ;  /* 0x0000020e807a7981 */ /* 0x000ea2000c1e9500 */
[----:B------:R-:W-:Y:S02]  /*1780*/  LOP3.LUT R151, R151, 0x30303030, RZ, 0xc0, !PT ;  /* 0x3030303097977812 */ /* 0x000fe400078ec0ff */
[----:B-1----:R-:W-:Y:S01]  /*1790*/  IADD3 R10, PT, PT, R153, 0x60606060, RZ ;  /* 0x60606060990a7810 */ /* 0x002fe20007ffe0ff */
[----:B------:R-:W4:Y:S01]  /*17a0*/  LDG.E.U16.CONSTANT R115, desc[UR14][R138.64+0x80] ;  /* 0x0000800e8a737981 */ /* 0x000f22000c1e9500 */
[----:B------:R-:W-:-:S02]  /*17b0*/  IADD3.X R13, PT, PT, RZ, R13, RZ, P3, !PT ;  /* 0x0000000dff0d7210 */ /* 0x000fc40001ffe4ff */
[----:B------:R-:W-:Y:S01]  /*17c0*/  LOP3.LUT R151, R151, 0xf0f0f0f, R142, 0xf8, !PT ;  /* 0x0f0f0f0f97977812 */ /* 0x000fe200078ef88e */
[----:B------:R-:W4:Y:S01]  /*17d0*/  LDG.E.U16.CONSTANT R116, desc[UR14][R138.64+0x82] ;  /* 0x0000820e8a747981 */ /* 0x000f22000c1e9500 */
[----:B------:R-:W-:Y:S02]  /*17e0*/  LOP3.LUT R11, R153, 0x20202020, R10, 0x18, !PT ;  /* 0x20202020990b7812 */ /* 0x000fe400078e180a */
[----:B------:R-:W-:Y:S01]  /*17f0*/  SHF.L.U32 R9, R18, 0x1, RZ ;  /* 0x0000000112097819 */ /* 0x000fe200000006ff */
[----:B------:R-:W2:Y:S01]  /*1800*/  LDG.E.U16.CONSTANT R128, desc[UR14][R12.64+0x80] ;  /* 0x0000800e0c807981 */ /* 0x000ea2000c1e9500 */
[----:B------:R-:W-:Y:S02]  /*1810*/  IADD3 R8, PT, PT, R151, 0x60606060, RZ ;  /* 0x6060606097087810 */ /* 0x000fe40007ffe0ff */
[----:B------:R-:W-:Y:S01]  /*1820*/  IADD3.X R15, PT, PT, RZ, R17, RZ, P4, !PT ;  /* 0x00000011ff0f7210 */ /* 0x000fe200027fe4ff */
[----:B------:R0:W2:Y:S04]  /*1830*/  LDG.E.U16.CONSTANT R131, desc[UR14][R12.64+0x82] ;  /* 0x0000820e0c837981 */ /* 0x0000a8000c1e9500 */
[----:B------:R-:W2:Y:S04]  /*1840*/  LDG.E.U16.CONSTANT R129, desc[UR14][R14.64] ;  /* 0x0000000e0e817981 */ /* 0x000ea8000c1e9500 */
[----:B------:R1:W2:Y:S01]  /*1850*/  LDG.E.U16.CONSTANT R138, desc[UR14][R14.64+0x2] ;  /* 0x0000020e0e8a7981 */ /* 0x0002a2000c1e9500 */
[----:B0-----:R-:W-:-:S02]  /*1860*/  PRMT R13, R11, 0xba98, RZ ;  /* 0x0000ba980b0d7816 */ /* 0x001fc400000000ff */
[----:B------:R-:W-:Y:S02]  /*1870*/  LOP3.LUT R11, R9, 0x20, RZ, 0xc0, !PT ;  /* 0x00000020090b7812 */ /* 0x000fe400078ec0ff */
[----:B------:R-:W-:Y:S02]  /*1880*/  LOP3.LUT R9, R151, 0x20202020, R8, 0x18, !PT ;  /* 0x2020202097097812 */ /* 0x000fe400078e1808 */
[----:B-1----:R-:W-:Y:S02]  /*1890*/  LOP3.LUT R15, R13, 0x80808080, R10, 0x6, !PT ;  /* 0x808080800d0f7812 */ /* 0x002fe400078e060a */
[----:B------:R-:W-:Y:S02]  /*18a0*/  PRMT R9, R9, 0xba98, RZ ;  /* 0x0000ba9809097816 */ /* 0x000fe400000000ff */
[----:B------:R-:W-:Y:S02]  /*18b0*/  PRMT R10, R151, 0xba98, RZ ;  /* 0x0000ba98970a7816 */ /* 0x000fe400000000ff */
[----:B------:R-:W-:-:S02]  /*18c0*/  LOP3.LUT R154, R9, 0x80808080, R8, 0x6, !PT ;  /* 0x80808080099a7812 */ /* 0x000fc400078e0608 */
[----:B------:R-:W-:Y:S01]  /*18d0*/  LOP3.LUT R9, R9, 0x7f7f7f7f, R10, 0x60, !PT ;  /* 0x7f7f7f7f09097812 */ /* 0x000fe200078e600a */
[----:B------:R-:W0:Y:S03]  /*18e0*/  S2UR UR19, SR_CgaCtaId ;  /* 0x00000000001379c3 */ /* 0x000e260000008800 */
[----:B------:R-:W-:Y:S02]  /*18f0*/  LOP3.LUT R154, R154, R9, RZ, 0xfc, !PT ;  /* 0x000000099a9a7212 */ /* 0x000fe400078efcff */
[----:B-----5:R-:W-:Y:S02]  /*1900*/  LEA R9, R152, R143, 0x10 ;  /* 0x0000008f98097211 */ /* 0x020fe400078e80ff */
[----:B------:R-:W-:Y:S02]  /*1910*/  PRMT R12, R153, 0xba98, RZ ;  /* 0x0000ba98990c7816 */ /* 0x000fe400000000ff */
[----:B------:R-:W-:-:S02]  /*1920*/  SHF.R.S32.HI R152, RZ, R126, R9 ;  /* 0x0000007eff987219 */ /* 0x000fc40000011409 */
[----:B------:R-:W-:Y:S02]  /*1930*/  LOP3.LUT R12, R13, 0x7f7f7f7f, R12, 0x60, !PT ;  /* 0x7f7f7f7f0d0c7812 */ /* 0x000fe400078e600c */
[----:B------:R-:W-:Y:S02]  /*1940*/  SHF.L.U32 R8, R152, 0x4, RZ ;  /* 0x0000000498087819 */ /* 0x000fe400000006ff */
[----:B------:R-:W-:Y:S02]  /*1950*/  LOP3.LUT R142, R133, 0x1c, RZ, 0xc0, !PT ;  /* 0x0000001c858e7812 */ /* 0x000fe400078ec0ff */
[----:B---3--:R-:W-:Y:S02]  /*1960*/  LEA R149, R150, R149, 0x10 ;  /* 0x0000009596957211 */ /* 0x008fe400078e80ff */
[----:B------:R-:W-:Y:S02]  /*1970*/  IADD3.X R17, PT, PT, RZ, R17, RZ, P0, !PT ;  /* 0x00000011ff117210 */ /* 0x000fe400007fe4ff */
[----:B------:R-:W-:-:S02]  /*1980*/  LOP3.LUT R12, R15, R12, RZ, 0xfc, !PT ;  /* 0x0000000c0f0c7212 */ /* 0x000fc400078efcff */
[----:B------:R-:W-:Y:S01]  /*1990*/  LOP3.LUT R150, R8, 0x30303030, RZ, 0xc0, !PT ;  /* 0x3030303008967812 */ /* 0x000fe200078ec0ff */
[----:B------:R-:W-:Y:S01]  /*19a0*/  UMOV UR18, 0x400 ;  /* 0x0000040000127882 */ /* 0x000fe20000000000 */
[----:B------:R-:W-:Y:S01]  /*19b0*/  IADD3 R142, P0, PT, R142, UR16, RZ ;  /* 0x000000108e8e7c10 */ /* 0x000fe2000ff1e0ff */
[----:B------:R-:W3:Y:S01]  /*19c0*/  LDG.E.U16.CONSTANT R136, desc[UR14][R16.64+0x80] ;  /* 0x0000800e10887981 */ /* 0x000ee2000c1e9500 */
[----:B------:R-:W-:Y:S02]  /*19d0*/  LEA.HI R15, R18, UR7, RZ, 0x1d ;  /* 0x00000007120f7c11 */ /* 0x000fe4000f8fe8ff */
[----:B------:R-:W-:Y:S01]  /*19e0*/  LOP3.LUT R14, R11, 0xf, R18, 0xf8, !PT ;  /* 0x0000000f0b0e7812 */ /* 0x000fe200078ef812 */
[----:B------:R-:W3:Y:S01]  /*19f0*/  LDG.E.U16.CONSTANT R139, desc[UR14][R16.64+0x82] ;  /* 0x0000820e108b7981 */ /* 0x000ee2000c1e9500 */
[----:B------:R-:W-:Y:S02]  /*1a00*/  LOP3.LUT R150, R150, 0xf0f0f0f, R149, 0xf8, !PT ;  /* 0x0f0f0f0f96967812 */ /* 0x000fe400078ef895 */
[----:B------:R-:W-:-:S02]  /*1a10*/  IADD3.X R143, PT, PT, RZ, UR17, RZ, P0, !PT ;  /* 0x00000011ff8f7c10 */ /* 0x000fc400087fe4ff */
[----:B------:R-:W-:Y:S02]  /*1a20*/  IADD3 R11, PT, PT, R60, R15, RZ ;  /* 0x0000000f3c0b7210 */ /* 0x000fe40007ffe0ff */
[C---:B------:R-:W-:Y:S01]  /*1a30*/  IADD3 R153, PT, PT, R150.reuse, 0x60606060, RZ ;  /* 0x6060606096997810 */ /* 0x040fe20007ffe0ff */
[----:B0-----:R-:W-:Y:S02]  /*1a40*/  ULEA UR13, UR19, UR18, 0x18 ;  /* 0x00000012130d7291 */ /* 0x001fe4000f8ec0ff */
[----:B------:R-:W-:Y:S01]  /*1a50*/  IMAD.WIDE R10, R11, 0x24, R142 ;  /* 0x000000240b0a7825 */ /* 0x000fe200078e028e */
[----:B------:R-:W-:-:S03]  /*1a60*/  LOP3.LUT R155, R150, 0x20202020, R153, 0x18, !PT ;  /* 0x20202020969b7812 */ /* 0x000fc600078e1899 */
[----:B------:R-:W-:Y:S01]  /*1a70*/  IMAD R151, R44, 0x41, R14 ;  /* 0x000000412c977824 */ /* 0x000fe200078e020e */
[-C--:B------:R-:W-:Y:S01]  /*1a80*/  IADD3 R9, PT, PT, R61, R15.reuse, RZ ;  /* 0x0000000f3d097210 */ /* 0x080fe20007ffe0ff */
[----:B------:R0:W5:Y:S01]  /*1a90*/  LDG.E.CONSTANT R16, desc[UR14][R10.64+0x4] ;  /* 0x0000040e0a107981 */ /* 0x000162000c1e9900 */
[----:B------:R-:W-:Y:S02]  /*1aa0*/  SHF.R.U32.HI R149, RZ, 0x4, R149 ;  /* 0x00000004ff957819 */ /* 0x000fe40000011695 */
[----:B------:R-:W-:Y:S02]  /*1ab0*/  LOP3.LUT R152, R152, 0x30303030, RZ, 0xc0, !PT ;  /* 0x3030303098987812 */ /* 0x000fe400078ec0ff */
[----:B------:R-:W-:Y:S01]  /*1ac0*/  LEA R151, R151, UR13, 0x2 ;  /* 0x0000000d97977c11 */ /* 0x000fe2000f8e10ff */
[----:B------:R-:W-:Y:S01]  /*1ad0*/  IMAD.WIDE R8, R9, 0x24, R142 ;  /* 0x0000002409087825 */ /* 0x000fe200078e028e */
[----:B------:R-:W-:Y:S02]  /*1ae0*/  IADD3 R13, PT, PT, R62, R15, RZ ;  /* 0x0000000f3e0d7210 */ /* 0x000fe40007ffe0ff */
[----:B0-----:R-:W-:-:S02]  /*1af0*/  PRMT R10, R155, 0xba98, RZ ;  /* 0x0000ba989b0a7816 */ /* 0x001fc400000000ff */
[----:B------:R-:W-:Y:S02]  /*1b00*/  PRMT R11, R150, 0xba98, RZ ;  /* 0x0000ba98960b7816 */ /* 0x000fe400000000ff */
[-C--:B------:R-:W-:Y:S02]  /*1b10*/  IADD3 R157, PT, PT, R63, R15.reuse, RZ ;  /* 0x0000000f3f9d7210 */ /* 0x080fe40007ffe0ff */
[----:B------:R-:W-:Y:S01]  /*1b20*/  LOP3.LUT R152, R152, 0xf0f0f0f, R149, 0xf8, !PT ;  /* 0x0f0f0f0f98987812 */ /* 0x000fe200078ef895 */
[----:B------:R0:W-:Y:S01]  /*1b30*/  STS [R151+0x40], R12 ;  /* 0x0000400c97007388 */ /* 0x0001e20000000800 */
[----:B------:R-:W-:Y:S02]  /*1b40*/  IADD3 R155, PT, PT, R64, R15, RZ ;  /* 0x0000000f409b7210 */ /* 0x000fe40007ffe0ff */
[C---:B------:R-:W-:Y:S01]  /*1b50*/  LOP3.LUT R149, R10.reuse, 0x80808080, R153, 0x6, !PT ;  /* 0x808080800a957812 */ /* 0x040fe200078e0699 */
[----:B------:R1:W5:Y:S01]  /*1b60*/  LDG.E.CONSTANT R17, desc[UR14][R8.64+0x4] ;  /* 0x0000040e08117981 */ /* 0x000362000c1e9900 */
[----:B------:R-:W-:Y:S01]  /*1b70*/  LOP3.LUT R150, R10, 0x7f7f7f7f, R11, 0x60, !PT ;  /* 0x7f7f7f7f0a967812 */ /* 0x000fe200078e600b */
[----:B------:R-:W-:Y:S01]  /*1b80*/  IMAD.WIDE R10, R155, 0x24, R142 ;  /* 0x000000249b0a7825 */ /* 0x000fe200078e028e */
[----:B------:R-:W-:-:S03]  /*1b90*/  LEA R155, R147, R146, 0x10 ;  /* 0x00000092939b7211 */ /* 0x000fc600078e80ff */
[----:B0-----:R-:W-:Y:S01]  /*1ba0*/  IMAD.WIDE R12, R13, 0x24, R142 ;  /* 0x000000240d0c7825 */ /* 0x001fe200078e028e */
[----:B------:R-:W-:-:S03]  /*1bb0*/  SHF.R.S32.HI R155, RZ, R126, R155 ;  /* 0x0000007eff9b7219 */ /* 0x000fc6000001149b */
[----:B-1----:R-:W-:Y:S01]  /*1bc0*/  IMAD.WIDE R8, R157, 0x24, R142 ;  /* 0x000000249d087825 */ /* 0x002fe200078e028e */
[----:B------:R0:W-:Y:S04]  /*1bd0*/  STS [R151], R154 ;  /* 0x0000009a97007388 */ /* 0x0001e80000000800 */
[----:B------:R-:W5:Y:S01]  /*1be0*/  LDG.E.CONSTANT R12, desc[UR14][R12.64+0x4] ;  /* 0x0000040e0c0c7981 */ /* 0x000f62000c1e9900 */
[----:B0-----:R-:W-:-:S03]  /*1bf0*/  IADD3 R151, PT, PT, R152, 0x60606060, RZ ;  /* 0x6060606098977810 */ /* 0x001fc60007ffe0ff */
[----:B------:R0:W5:Y:S01]  /*1c00*/  LDG.E.CONSTANT R13, desc[UR14][R8.64+0x4] ;  /* 0x0000040e080d7981 */ /* 0x000162000c1e9900 */
[----:B------:R-:W-:Y:S01]  /*1c10*/  LOP3.LUT R153, R152, 0x20202020, R151, 0x18, !PT ;  /* 0x2020202098997812 */ /* 0x000fe200078e1897 */
[----:B------:R-:W-:Y:S01]  /*1c20*/  IMAD R146, R45, 0x41, R14 ;  /* 0x000000412d927824 */ /* 0x000fe200078e020e */
[----:B------:R-:W-:Y:S02]  /*1c30*/  LEA R148, R148, R145, 0x10 ;  /* 0x0000009194947211 */ /* 0x000fe400078e80ff */
[C---:B0-----:R-:W-:Y:S01]  /*1c40*/  LOP3.LUT R9, R155.reuse, 0x30303030, RZ, 0xc0, !PT ;  /* 0x303030309b097812 */ /* 0x041fe200078ec0ff */
[----:B------:R0:W5:Y:S01]  /*1c50*/  LDG.E.CONSTANT R145, desc[UR14][R10.64+0x4] ;  /* 0x0000040e0a917981 */ /* 0x000162000c1e9900 */
[----:B------:R-:W-:Y:S02]  /*1c60*/  SHF.L.U32 R155, R155, 0x4, RZ ;  /* 0x000000049b9b7819 */ /* 0x000fe400000006ff */
[----:B------:R-:W-:Y:S02]  /*1c70*/  PRMT R154, R153, 0xba98, RZ ;  /* 0x0000ba98999a7816 */ /* 0x000fe400000000ff */
[----:B------:R-:W-:-:S02]  /*1c80*/  LOP3.LUT R155, R155, 0x30303030, RZ, 0xc0, !PT ;  /* 0x303030309b9b7812 */ /* 0x000fc400078ec0ff */
[----:B------:R-:W-:Y:S02]  /*1c90*/  PRMT R147, R152, 0xba98, RZ ;  /* 0x0000ba9898937816 */ /* 0x000fe400000000ff */
[----:B------:R-:W-:Y:S02]  /*1ca0*/  LOP3.LUT R155, R155, 0xf0f0f0f, R148, 0xf8, !PT ;  /* 0x0f0f0f0f9b9b7812 */ /* 0x000fe400078ef894 */
[C---:B------:R-:W-:Y:S02]  /*1cb0*/  LOP3.LUT R151, R154.reuse, 0x80808080, R151, 0x6, !PT ;  /* 0x808080809a977812 */ /* 0x040fe400078e0697 */
[----:B------:R-:W-:Y:S02]  /*1cc0*/  LOP3.LUT R149, R149, R150, RZ, 0xfc, !PT ;  /* 0x0000009695957212 */ /* 0x000fe400078efcff */
[----:B------:R-:W-:Y:S02]  /*1cd0*/  LOP3.LUT R154, R154, 0x7f7f7f7f, R147, 0x60, !PT ;  /* 0x7f7f7f7f9a9a7812 */ /* 0x000fe400078e6093 */
[----:B------:R-:W-:-:S02]  /*1ce0*/  LEA R150, R146, UR13, 0x2 ;  /* 0x0000000d92967c11 */ /* 0x000fc4000f8e10ff */
[----:B------:R-:W-:Y:S02]  /*1cf0*/  SHF.R.U32.HI R8, RZ, 0x4, R148 ;  /* 0x00000004ff087819 */ /* 0x000fe40000011694 */
[----:B------:R-:W-:Y:S01]  /*1d00*/  IADD3 R148, PT, PT, R155, 0x60606060, RZ ;  /* 0x606060609b947810 */ /* 0x000fe20007ffe0ff */
[----:B------:R1:W-:Y:S01]  /*1d10*/  STS [R150], R149 ;  /* 0x0000009596007388 */ /* 0x0003e20000000800 */
[----:B------:R-:W-:Y:S02]  /*1d20*/  LOP3.LUT R151, R151, R154, RZ, 0xfc, !PT ;  /* 0x0000009a97977212 */ /* 0x000fe400078efcff */
[----:B------:R-:W-:Y:S02]  /*1d30*/  LOP3.LUT R147, R9, 0xf0f0f0f, R8, 0xf8, !PT ;  /* 0x0f0f0f0f09937812 */ /* 0x000fe400078ef808 */
[----:B0-----:R-:W-:Y:S01]  /*1d40*/  IADD3 R11, PT, PT, R66, R15, RZ ;  /* 0x0000000f420b7210 */ /* 0x001fe20007ffe0ff */
[----:B------:R0:W-:Y:S01]  /*1d50*/  STS [R150+0x40], R151 ;  /* 0x0000409796007388 */ /* 0x0001e20000000800 */
[----:B------:R-:W-:-:S02]  /*1d60*/  IADD3 R152, PT, PT, R147, 0x60606060, RZ ;  /* 0x6060606093987810 */ /* 0x000fc40007ffe0ff */
[----:B-1----:R-:W-:Y:S02]  /*1d70*/  LOP3.LUT R149, R155, 0x20202020, R148, 0x18, !PT ;  /* 0x202020209b957812 */ /* 0x002fe400078e1894 */
[----:B------:R-:W-:Y:S02]  /*1d80*/  LEA R7, R140, R7, 0x10 ;  /* 0x000000078c077211 */ /* 0x000fe400078e80ff */
[----:B------:R-:W-:Y:S02]  /*1d90*/  PRMT R149, R149, 0xba98, RZ ;  /* 0x0000ba9895957816 */ /* 0x000fe400000000ff */
[----:B0-----:R-:W-:Y:S01]  /*1da0*/  PRMT R150, R155, 0xba98, RZ ;  /* 0x0000ba989b967816 */ /* 0x001fe200000000ff */
[----:B------:R-:W-:Y:S01]  /*1db0*/  IMAD.WIDE R10, R11, 0x24, R142 ;  /* 0x000000240b0a7825 */ /* 0x000fe200078e028e */
[----:B------:R-:W-:Y:S02]  /*1dc0*/  LOP3.LUT R153, R147, 0x20202020, R152, 0x18, !PT ;  /* 0x2020202093997812 */ /* 0x000fe400078e1898 */
[----:B------:R-:W-:-:S02]  /*1dd0*/  LOP3.LUT R151, R149, 0x80808080, R148, 0x6, !PT ;  /* 0x8080808095977812 */ /* 0x000fc400078e0694 */
[----:B------:R-:W-:Y:S02]  /*1de0*/  LOP3.LUT R150, R149, 0x7f7f7f7f, R150, 0x60, !PT ;  /* 0x7f7f7f7f95967812 */ /* 0x000fe400078e6096 */
[----:B------:R-:W-:Y:S02]  /*1df0*/  LEA R148, R144, R141, 0x10 ;  /* 0x0000008d90947211 */ /* 0x000fe400078e80ff */
[----:B------:R-:W-:Y:S02]  /*1e00*/  SHF.R.S32.HI R149, RZ, R126, R7 ;  /* 0x0000007eff957219 */ /* 0x000fe40000011407 */
[----:B------:R-:W-:Y:S02]  /*1e10*/  PRMT R153, R153, 0xba98, RZ ;  /* 0x0000ba9899997816 */ /* 0x000fe400000000ff */
[----:B------:R-:W-:Y:S02]  /*1e20*/  PRMT R154, R147, 0xba98, RZ ;  /* 0x0000ba98939a7816 */ /* 0x000fe400000000ff */
[----:B------:R-:W-:Y:S01]  /*1e30*/  IADD3 R9, PT, PT, R65, R15, RZ ;  /* 0x0000000f41097210 */ /* 0x000fe20007ffe0ff */
[----:B------:R0:W5:Y:S01]  /*1e40*/  LDG.E.CONSTANT R147, desc[UR14][R10.64+0x4] ;  /* 0x0000040e0a937981 */ /* 0x000162000c1e9900 */
[----:B------:R-:W-:-:S02]  /*1e50*/  LOP3.LUT R144, R149, 0x30303030, RZ, 0xc0, !PT ;  /* 0x3030303095907812 */ /* 0x000fc400078ec0ff */
[----:B------:R-:W-:Y:S01]  /*1e60*/  LOP3.LUT R152, R153, 0x80808080, R152, 0x6, !PT ;  /* 0x8080808099987812 */ /* 0x000fe200078e0698 */
[----:B------:R-:W-:Y:S01]  /*1e70*/  IMAD.WIDE R8, R9, 0x24, R142 ;  /* 0x0000002409087825 */ /* 0x000fe200078e028e */
[----:B------:R-:W-:Y:S02]  /*1e80*/  LOP3.LUT R153, R153, 0x7f7f7f7f, R154, 0x60, !PT ;  /* 0x7f7f7f7f99997812 */ /* 0x000fe400078e609a */
[----:B------:R-:W-:Y:S02]  /*1e90*/  LOP3.LUT R150, R151, R150, RZ, 0xfc, !PT ;  /* 0x0000009697967212 */ /* 0x000fe400078efcff */
[----:B0-----:R-:W-:Y:S01]  /*1ea0*/  SHF.R.U32.HI R11, RZ, 0x4, R148 ;  /* 0x00000004ff0b7819 */ /* 0x001fe20000011694 */
[----:B------:R-:W-:Y:S01]  /*1eb0*/  IMAD R10, R46, 0x41, R14 ;  /* 0x000000412e0a7824 */ /* 0x000fe200078e020e */
[----:B------:R-:W-:Y:S01]  /*1ec0*/  IADD3 R155, PT, PT, R67, R15, RZ ;  /* 0x0000000f439b7210 */ /* 0x000fe20007ffe0ff */
[----:B------:R0:W5:Y:S01]  /*1ed0*/  LDG.E.CONSTANT R146, desc[UR14][R8.64+0x4] ;  /* 0x0000040e08927981 */ /* 0x000162000c1e9900 */
[----:B------:R-:W-:-:S02]  /*1ee0*/  LOP3.LUT R151, R144, 0xf0f0f0f, R11, 0xf8, !PT ;  /* 0x0f0f0f0f90977812 */ /* 0x000fc400078ef80b */
[----:B------:R-:W-:Y:S02]  /*1ef0*/  LOP3.LUT R154, R152, R153, RZ, 0xfc, !PT ;  /* 0x00000099989a7212 */ /* 0x000fe400078efcff */
[----:B------:R-:W-:Y:S02]  /*1f00*/  IADD3 R152, PT, PT, R151, 0x60606060, RZ ;  /* 0x6060606097987810 */ /* 0x000fe40007ffe0ff */
[----:B------:R-:W-:Y:S02]  /*1f10*/  SHF.L.U32 R149, R149, 0x4, RZ ;  /* 0x0000000495957819 */ /* 0x000fe400000006ff */
[----:B------:R-:W-:Y:S01]  /*1f20*/  LEA R11, R10, UR13, 0x2 ;  /* 0x0000000d0a0b7c11 */ /* 0x000fe2000f8e10ff */
[----:B0-----:R-:W-:Y:S01]  /*1f30*/  IMAD.WIDE R8, R155, 0x24, R142 ;  /* 0x000000249b087825 */ /* 0x001fe200078e028e */
[----:B------:R-:W-:Y:S02]  /*1f40*/  LOP3.LUT R10, R151, 0x20202020, R152, 0x18, !PT ;  /* 0x20202020970a7812 */ /* 0x000fe400078e1898 */
[----:B------:R-:W-:-:S02]  /*1f50*/  LOP3.LUT R149, R149, 0x30303030, RZ, 0xc0, !PT ;  /* 0x3030303095957812 */ /* 0x000fc400078ec0ff */
[----:B------:R0:W5:Y:S01]  /*1f60*/  LDG.E.CONSTANT R140, desc[UR14][R8.64+0x4] ;  /* 0x0000040e088c7981 */ /* 0x000162000c1e9900 */
[----:B------:R-:W-:Y:S02]  /*1f70*/  IADD3 R155, PT, PT, R69, R15, RZ ;  /* 0x0000000f459b7210 */ /* 0x000fe40007ffe0ff */
[----:B------:R-:W-:Y:S01]  /*1f80*/  IADD3.X R7, PT, PT, RZ, R5, RZ, P2, !PT ;  /* 0x00000005ff077210 */ /* 0x000fe200017fe4ff */
[----:B------:R1:W-:Y:S01]  /*1f90*/  STS [R11], R150 ;  /* 0x000000960b007388 */ /* 0x0003e20000000800 */
[----:B------:R-:W-:-:S03]  /*1fa0*/  IADD3 R153, PT, PT, R68, R15, RZ ;  /* 0x0000000f44997210 */ /* 0x000fc60007ffe0ff */
[----:B------:R-:W5:Y:S01]  /*1fb0*/  LDG.E.U16.CONSTANT R141, desc[UR14][R6.64] ;  /* 0x0000000e068d7981 */ /* 0x000f62000c1e9500 */
[----:B0-----:R-:W-:Y:S02]  /*1fc0*/  PRMT R9, R10, 0xba98, RZ ;  /* 0x0000ba980a097816 */ /* 0x001fe400000000ff */
[----:B------:R-:W-:Y:S01]  /*1fd0*/  PRMT R8, R151, 0xba98, RZ ;  /* 0x0000ba9897087816 */ /* 0x000fe200000000ff */
[----:B------:R0:W5:Y:S01]  /*1fe0*/  LDG.E.U16.CONSTANT R144, desc[UR14][R6.64+0x2] ;  /* 0x0000020e06907981 */ /* 0x000162000c1e9500 */
[----:B------:R-:W-:Y:S02]  /*1ff0*/  LOP3.LUT R151, R149, 0xf0f0f0f, R148, 0xf8, !PT ;  /* 0x0f0f0f0f95977812 */ /* 0x000fe400078ef894 */
[C---:B------:R-:W-:Y:S02]  /*2000*/  LOP3.LUT R152, R9.reuse, 0x80808080, R152, 0x6, !PT ;  /* 0x8080808009987812 */ /* 0x040fe400078e0698 */
[----:B------:R-:W-:Y:S01]  /*2010*/  LOP3.LUT R157, R9, 0x7f7f7f7f, R8, 0x60, !PT ;  /* 0x7f7f7f7f099d7812 */ /* 0x000fe200078e6008 */
[----:B------:R-:W-:Y:S01]  /*2020*/  IMAD.WIDE R8, R155, 0x24, R142 ;  /* 0x000000249b087825 */ /* 0x000fe200078e028e */
[----:B-1----:R-:W-:-:S03]  /*2030*/  IADD3 R150, PT, PT, R151, 0x60606060, RZ ;  /* 0x6060606097967810 */ /* 0x002fc60007ffe0ff */
[----:B0-----:R-:W-:Y:S01]  /*2040*/  IMAD.WIDE R6, R153, 0x24, R142 ;  /* 0x0000002499067825 */ /* 0x001fe200078e028e */
[----:B------:R-:W-:Y:S01]  /*2050*/  LOP3.LUT R153, R151, 0x20202020, R150, 0x18, !PT ;  /* 0x2020202097997812 */ /* 0x000fe200078e1896 */
[----:B------:R0:W5:Y:S01]  /*2060*/  LDG.E.CONSTANT R149, desc[UR14][R8.64+0x4] ;  /* 0x0000040e08957981 */ /* 0x000162000c1e9900 */
[----:B------:R-:W-:-:S03]  /*2070*/  IADD3.X R5, PT, PT, RZ, R5, RZ, P1, !PT ;  /* 0x00000005ff057210 */ /* 0x000fc60000ffe4ff */
[----:B------:R1:W-:Y:S01]  /*2080*/  STS [R11+0x40], R154 ;  /* 0x0000409a0b007388 */ /* 0x0003e20000000800 */
[----:B------:R-:W-:Y:S02]  /*2090*/  PRMT R153, R153, 0xba98, RZ ;  /* 0x0000ba9899997816 */ /* 0x000fe400000000ff */
[----:B------:R-:W-:Y:S01]  /*20a0*/  LEA R132, R137, R132, 0x10 ;  /* 0x0000008489847211 */ /* 0x000fe200078e80ff */
[----:B------:R1:W5:Y:S01]  /*20b0*/  LDG.E.CONSTANT R148, desc[UR14][R6.64+0x4] ;  /* 0x0000040e06947981 */ /* 0x000362000c1e9900 */
[----:B0-----:R-:W-:Y:S02]  /*20c0*/  LEA R9, R134, R135, 0x10 ;  /* 0x0000008786097211 */ /* 0x001fe400078e80ff */
[----:B-1----:R-:W-:Y:S02]  /*20d0*/  IADD3 R11, PT, PT, R70, R15, RZ ;  /* 0x0000000f460b7210 */ /* 0x002fe40007ffe0ff */
[----:B------:R-:W-:Y:S02]  /*20e0*/  SHF.R.S32.HI R9, RZ, R126, R9 ;  /* 0x0000007eff097219 */ /* 0x000fe40000011409 */
[----:B------:R-:W-:Y:S01]  /*20f0*/  PRMT R154, R151, 0xba98, RZ ;  /* 0x0000ba98979a7816 */ /* 0x000fe200000000ff */
[----:B------:R-:W-:Y:S01]  /*2100*/  IMAD.WIDE R10, R11, 0x24, R142 ;  /* 0x000000240b0a7825 */ /* 0x000fe200078e028e */
[C---:B------:R-:W-:Y:S01]  /*2110*/  LOP3.LUT R155, R153.reuse, 0x80808080, R150, 0x6, !PT ;  /* 0x80808080999b7812 */ /* 0x040fe200078e0696 */
[----:B------:R-:W5:Y:S01]  /*2120*/  LDG.E.U16.CONSTANT R151, desc[UR14][R4.64+0x82] ;  /* 0x0000820e04977981 */ /* 0x000f62000c1e9500 */
[----:B------:R-:W-:Y:S01]  /*2130*/  LOP3.LUT R154, R153, 0x7f7f7f7f, R154, 0x60, !PT ;  /* 0x7f7f7f7f999a7812 */ /* 0x000fe200078e609a */
[----:B------:R-:W-:-:S02]  /*2140*/  IMAD R7, R47, 0x41, R14 ;  /* 0x000000412f077824 */ /* 0x000fc400078e020e */
[----:B------:R0:W5:Y:S01]  /*2150*/  LDG.E.U16.CONSTANT R150, desc[UR14][R4.64+0x80] ;  /* 0x0000800e04967981 */ /* 0x000162000c1e9500 */
[----:B------:R-:W-:-:S03]  /*2160*/  LOP3.LUT R154, R155, R154, RZ, 0xfc, !PT ;  /* 0x0000009a9b9a7212 */ /* 0x000fc600078efcff */
[----:B------:R1:W5:Y:S01]  /*2170*/  LDG.E.CONSTANT R10, desc[UR14][R10.64+0x4] ;  /* 0x0000040e0a0a7981 */ /* 0x000362000c1e9900 */
[----:B0-----:R-:W-:Y:S02]  /*2180*/  SHF.R.U32.HI R4, RZ, 0x4, R132 ;  /* 0x00000004ff047819 */ /* 0x001fe40000011684 */
[----:B------:R-:W-:Y:S02]  /*2190*/  LOP3.LUT R5, R9, 0x30303030, RZ, 0xc0, !PT ;  /* 0x3030303009057812 */ /* 0x000fe400078ec0ff */
[----:B-1----:R-:W-:Y:S02]  /*21a0*/  IADD3 R11, PT, PT, R71, R15, RZ ;  /* 0x0000000f470b7210 */ /* 0x002fe40007ffe0ff */
[----:B------:R-:W-:Y:S02]  /*21b0*/  LOP3.LUT R153, R5, 0xf0f0f0f, R4, 0xf8, !PT ;  /* 0x0f0f0f0f05997812 */ /* 0x000fe400078ef804 */
[----:B------:R-:W-:Y:S02]  /*21c0*/  LEA R135, R7, UR13, 0x2 ;  /* 0x0000000d07877c11 */ /* 0x000fe4000f8e10ff */
[----:B------:R-:W-:-:S02]  /*21d0*/  LOP3.LUT R6, R133, 0xc, RZ, 0xc0, !PT ;  /* 0x0000000c85067812 */ /* 0x000fc400078ec0ff */
[----:B------:R-:W-:Y:S01]  /*21e0*/  IADD3 R156, PT, PT, R153, 0x60606060, RZ ;  /* 0x60606060999c7810 */ /* 0x000fe20007ffe0ff */
[----:B------:R-:W-:Y:S01]  /*21f0*/  IMAD.WIDE R4, R11, 0x24, R142 ;  /* 0x000000240b047825 */ /* 0x000fe200078e028e */
[----:B------:R-:W-:Y:S01]  /*2200*/  IADD3 R6, P0, PT, R6, UR8, RZ ;  /* 0x0000000806067c10 */ /* 0x000fe2000ff1e0ff */
[----:B------:R0:W-:Y:S01]  /*2210*/  STS [R135], R154 ;  /* 0x0000009a87007388 */ /* 0x0001e20000000800 */
[----:B------:R-:W-:Y:S01]  /*2220*/  SHF.L.U32 R11, R9, 0x4, RZ ;  /* 0x00000004090b7819 */ /* 0x000fe200000006ff */
[----:B------:R-:W-:Y:S01]  /*2230*/  IMAD.WIDE R2, R78, 0xd2, R2 ;  /* 0x000000d24e027825 */ /* 0x000fe200078e0202 */
[----:B------:R-:W-:Y:S02]  /*2240*/  IADD3.X R7, PT, PT, RZ, UR6, RZ, P0, !PT ;  /* 0x00000006ff077c10 */ /* 0x000fe400087fe4ff */
[----:B------:R-:W-:Y:S02]  /*2250*/  LEA R22, R23, R22, 0x10 ;  /* 0x0000001617167211 */ /* 0x000fe400078e80ff */
[----:B0-----:R-:W-:Y:S01]  /*2260*/  LOP3.LUT R154, R153, 0x20202020, R156, 0x18, !PT ;  /* 0x20202020999a7812 */ /* 0x001fe200078e189c */
[----:B------:R0:W5:Y:S01]  /*2270*/  LDG.E.U16.CONSTANT R134, desc[UR14][R2.64+0xd0] ;  /* 0x0000d00e02867981 */ /* 0x000162000c1e9500 */
[----:B------:R-:W-:-:S02]  /*2280*/  LOP3.LUT R137, R11, 0x30303030, RZ, 0xc0, !PT ;  /* 0x303030300b897812 */ /* 0x000fc400078ec0ff */
[----:B------:R-:W-:Y:S01]  /*2290*/  PRMT R23, R154, 0xba98, RZ ;  /* 0x0000ba989a177816 */ /* 0x000fe200000000ff */
[----:B------:R1:W5:Y:S01]  /*22a0*/  LDG.E.CONSTANT R11, desc[UR14][R4.64+0x4] ;  /* 0x0000040e040b7981 */ /* 0x000362000c1e9900 */
[----:B------:R-:W-:Y:S02]  /*22b0*/  PRMT R154, R153, 0xba98, RZ ;  /* 0x0000ba98999a7816 */ /* 0x000fe400000000ff */
[----:B------:R-:W-:Y:S01]  /*22c0*/  LOP3.LUT R152, R152, R157, RZ, 0xfc, !PT ;  /* 0x0000009d98987212 */ /* 0x000fe200078efcff */
[----:B------:R-:W-:Y:S01]  /*22d0*/  IMAD.WIDE R8, R79, 0xd2, R6 ;  /* 0x000000d24f087825 */ /* 0x000fe200078e0206 */
[----:B------:R-:W-:Y:S02]  /*22e0*/  LOP3.LUT R137, R137, 0xf0f0f0f, R132, 0xf8, !PT ;  /* 0x0f0f0f0f89897812 */ /* 0x000fe400078ef884 */
[----:B0-----:R-:W-:Y:S02]  /*22f0*/  LOP3.LUT R2, R23, 0x80808080, R156, 0x6, !PT ;  /* 0x8080808017027812 */ /* 0x001fe400078e069c */
[----:B-1----:R-:W-:Y:S01]  /*2300*/  LEA R5, R85, R84, 0x10 ;  /* 0x0000005455057211 */ /* 0x002fe200078e80ff */
[----:B------:R0:W-:Y:S01]  /*2310*/  STS [R135+0x40], R152 ;  /* 0x0000409887007388 */ /* 0x0001e20000000800 */
[----:B------:R-:W-:-:S02]  /*2320*/  LOP3.LUT R85, R23, 0x7f7f7f7f, R154, 0x60, !PT ;  /* 0x7f7f7f7f17557812 */ /* 0x000fc400078e609a */
[----:B------:R-:W-:Y:S01]  /*2330*/  SHF.R.S32.HI R23, RZ, R126, R5 ;  /* 0x0000007eff177219 */ /* 0x000fe20000011405 */
[----:B------:R-:W5:Y:S01]  /*2340*/  LDG.E.U16.CONSTANT R132, desc[UR14][R8.64+0xc0] ;  /* 0x0000c00e08847981 */ /* 0x000f62000c1e9500 */
[----:B------:R-:W-:Y:S02]  /*2350*/  SHF.R.U32.HI R5, RZ, 0x4, R22 ;  /* 0x00000004ff057819 */ /* 0x000fe40000011616 */
[----:B0-----:R-:W-:Y:S01]  /*2360*/  IADD3 R152, PT, PT, R137, 0x60606060, RZ ;  /* 0x6060606089987810 */ /* 0x001fe20007ffe0ff */
[----:B------:R0:W5:Y:S01]  /*2370*/  LDG.E.U16.CONSTANT R135, desc[UR14][R8.64+0xc2] ;  /* 0x0000c20e08877981 */ /* 0x000162000c1e9500 */
[----:B------:R-:W-:Y:S02]  /*2380*/  LOP3.LUT R154, R23, 0x30303030, RZ, 0xc0, !PT ;  /* 0x30303030179a7812 */ /* 0x000fe400078ec0ff */
[----:B------:R-:W-:Y:S02]  /*2390*/  LOP3.LUT R4, R137, 0x20202020, R152, 0x18, !PT ;  /* 0x2020202089047812 */ /* 0x000fe400078e1898 */
[----:B0-----:R-:W-:-:S02]  /*23a0*/  SHF.L.U32 R8, R23, 0x4, RZ ;  /* 0x0000000417087819 */ /* 0x001fc400000006ff */
[----:B------:R-:W-:Y:S02]  /*23b0*/  PRMT R3, R4, 0xba98, RZ ;  /* 0x0000ba9804037816 */ /* 0x000fe400000000ff */
[----:B------:R-:W-:Y:S02]  /*23c0*/  LOP3.LUT R9, R8, 0x30303030, RZ, 0xc0, !PT ;  /* 0x3030303008097812 */ /* 0x000fe400078ec0ff */
[----:B------:R-:W-:Y:S02]  /*23d0*/  PRMT R4, R137, 0xba98, RZ ;  /* 0x0000ba9889047816 */ /* 0x000fe400000000ff */
[----:B------:R-:W-:Y:S02]  /*23e0*/  LOP3.LUT R5, R154, 0xf0f0f0f, R5, 0xf8, !PT ;  /* 0x0f0f0f0f9a057812 */ /* 0x000fe400078ef805 */
[----:B------:R-:W-:Y:S02]  /*23f0*/  LOP3.LUT R9, R9, 0xf0f0f0f, R22, 0xf8, !PT ;  /* 0x0f0f0f0f09097812 */ /* 0x000fe400078ef816 */
[----:B------:R-:W-:-:S02]  /*2400*/  LOP3.LUT R152, R3, 0x80808080, R152, 0x6, !PT ;  /* 0x8080808003987812 */ /* 0x000fc400078e0698 */
[----:B------:R-:W-:Y:S02]  /*2410*/  LOP3.LUT R3, R3, 0x7f7f7f7f, R4, 0x60, !PT ;  /* 0x7f7f7f7f03037812 */ /* 0x000fe400078e6004 */
[----:B------:R-:W-:Y:S02]  /*2420*/  IADD3 R8, PT, PT, R5, 0x60606060, RZ ;  /* 0x6060606005087810 */ /* 0x000fe40007ffe0ff */
[----:B------:R-:W-:Y:S02]  /*2430*/  IADD3 R4, PT, PT, R9, 0x60606060, RZ ;  /* 0x6060606009047810 */ /* 0x000fe40007ffe0ff */
[----:B------:R-:W-:Y:S02]  /*2440*/  LOP3.LUT R137, R5, 0x20202020, R8, 0x18, !PT ;  /* 0x2020202005897812 */ /* 0x000fe400078e1808 */
[----:B------:R-:W-:Y:S01]  /*2450*/  LOP3.LUT R85, R2, R85, RZ, 0xfc, !PT ;  /* 0x0000005502557212 */ /* 0x000fe200078efcff */
[----:B------:R-:W-:Y:S01]  /*2460*/  IMAD R84, R48, 0x41, R14 ;  /* 0x0000004130547824 */ /* 0x000fe200078e020e */
[----:B------:R-:W-:Y:S01]  /*2470*/  LOP3.LUT R2, R9, 0x20202020, R4, 0x18, !PT ;  /* 0x2020202009027812 */ /* 0x000fe200078e1804 */
[----:B------:R-:W-:Y:S01]  /*2480*/  IMAD.WIDE R6, R80, 0xd2, R6 ;  /* 0x000000d250067825 */ /* 0x000fe200078e0206 */
[----:B------:R-:W-:-:S02]  /*2490*/  LOP3.LUT R3, R152, R3, RZ, 0xfc, !PT ;  /* 0x0000000398037212 */ /* 0x000fc400078efcff */
[----:B------:R-:W-:Y:S02]  /*24a0*/  PRMT R153, R137, 0xba98, RZ ;  /* 0x0000ba9889997816 */ /* 0x000fe400000000ff */
[----:B------:R-:W-:Y:S01]  /*24b0*/  PRMT R152, R5, 0xba98, RZ ;  /* 0x0000ba9805987816 */ /* 0x000fe200000000ff */
[----:B------:R-:W5:Y:S01]  /*24c0*/  LDG.E.U16.CONSTANT R22, desc[UR14][R6.64+0xc0] ;  /* 0x0000c00e06167981 */ /* 0x000f62000c1e9500 */
[----:B------:R-:W-:Y:S02]  /*24d0*/  PRMT R5, R2, 0xba98, RZ ;  /* 0x0000ba9802057816 */ /* 0x000fe400000000ff */
[----:B------:R-:W-:Y:S01]  /*24e0*/  PRMT R154, R9, 0xba98, RZ ;  /* 0x0000ba98099a7816 */ /* 0x000fe200000000ff */
[----:B------:R0:W5:Y:S01]  /*24f0*/  LDG.E.U16.CONSTANT R23, desc[UR14][R6.64+0xc2] ;  /* 0x0000c20e06177981 */ /* 0x000162000c1e9500 */
[----:B------:R-:W-:Y:S02]  /*2500*/  LEA R84, R84, UR13, 0x2 ;  /* 0x0000000d54547c11 */ /* 0x000fe4000f8e10ff */
[----:B------:R-:W-:-:S02]  /*2510*/  LOP3.LUT R137, R153, 0x80808080, R8, 0x6, !PT ;  /* 0x8080808099897812 */ /* 0x000fc400078e0608 */
[----:B------:R-:W-:Y:S02]  /*2520*/  LOP3.LUT R152, R153, 0x7f7f7f7f, R152, 0x60, !PT ;  /* 0x7f7f7f7f99987812 */ /* 0x000fe400078e6098 */
[C---:B------:R-:W-:Y:S02]  /*2530*/  LOP3.LUT R153, R5.reuse, 0x80808080, R4, 0x6, !PT ;  /* 0x8080808005997812 */ /* 0x040fe400078e0604 */
[----:B------:R-:W-:Y:S02]  /*2540*/  LOP3.LUT R154, R5, 0x7f7f7f7f, R154, 0x60, !PT ;  /* 0x7f7f7f7f059a7812 */ /* 0x000fe400078e609a */
[-C--:B0-----:R-:W-:Y:S02]  /*2550*/  IADD3 R7, PT, PT, R73, R15.reuse, RZ ;  /* 0x0000000f49077210 */ /* 0x081fe40007ffe0ff */
[----:B------:R-:W-:Y:S02]  /*2560*/  LEA R86, R87, R86, 0x10 ;  /* 0x0000005657567211 */ /* 0x000fe400078e80ff */
[----:B------:R-:W-:-:S02]  /*2570*/  IADD3 R9, PT, PT, R74, R15, RZ ;  /* 0x0000000f4a097210 */ /* 0x000fc40007ffe0ff */
[-C--:B------:R-:W-:Y:S02]  /*2580*/  IADD3 R5, PT, PT, R72, R15.reuse, RZ ;  /* 0x0000000f48057210 */ /* 0x080fe40007ffe0ff */
[----:B------:R-:W-:Y:S01]  /*2590*/  IADD3 R87, PT, PT, R75, R15, RZ ;  /* 0x0000000f4b577210 */ /* 0x000fe20007ffe0ff */
[----:B------:R0:W-:Y:S02]  /*25a0*/  STS [R84], R3 ;  /* 0x0000000354007388 */ /* 0x0001e40000000800 */
[----:B------:R-:W-:-:S06]  /*25b0*/  IMAD.WIDE R4, R5, 0x24, R142 ;  /* 0x0000002405047825 */ /* 0x000fcc00078e028e */
[----:B------:R-:W5:Y:S01]  /*25c0*/  LDG.E.CONSTANT R4, desc[UR14][R4.64+0x4] ;  /* 0x0000040e04047981 */ /* 0x000f62000c1e9900 */
[----:B0-----:R-:W-:-:S04]  /*25d0*/  IMAD.WIDE R2, R7, 0x24, R142 ;  /* 0x0000002407027825 */ /* 0x001fc800078e028e */
[--C-:B------:R-:W-:Y:S02]  /*25e0*/  IMAD.WIDE R6, R9, 0x24, R142.reuse ;  /* 0x0000002409067825 */ /* 0x100fe400078e028e */
[----:B------:R0:W5:Y:S02]  /*25f0*/  LDG.E.CONSTANT R2, desc[UR14][R2.64+0x4] ;  /* 0x0000040e02027981 */ /* 0x000164000c1e9900 */
[----:B------:R-:W-:Y:S02]  /*2600*/  IMAD.WIDE R8, R87, 0x24, R142 ;  /* 0x0000002457087825 */ /* 0x000fe400078e028e */
[----:B------:R-:W5:Y:S04]  /*2610*/  LDG.E.CONSTANT R6, desc[UR14][R6.64+0x4] ;  /* 0x0000040e06067981 */ /* 0x000f68000c1e9900 */
[----:B------:R1:W5:Y:S01]  /*2620*/  LDG.E.CONSTANT R8, desc[UR14][R8.64+0x4] ;  /* 0x0000040e08087981 */ /* 0x000362000c1e9900 */
[----:B------:R-:W-:-:S04]  /*2630*/  LEA R99, R100, R99, 0x10 ;  /* 0x0000006364637211 */ /* 0x000fc800078e80ff */
[----:B------:R-:W-:-:S04]  /*2640*/  SHF.R.S32.HI R99, RZ, R126, R99 ;  /* 0x0000007eff637219 */ /* 0x000fc80000011463 */
[----:B------:R-:W-:-:S04]  /*2650*/  SHF.L.U32 R15, R99, 0x4, RZ ;  /* 0x00000004630f7819 */ /* 0x000fc800000006ff */
[----:B------:R-:W-:-:S04]  /*2660*/  LOP3.LUT R87, R15, 0x30303030, RZ, 0xc0, !PT ;  /* 0x303030300f577812 */ /* 0x000fc800078ec0ff */
[--C-:B------:R-:W-:Y:S02]  /*2670*/  LOP3.LUT R87, R87, 0xf0f0f0f, R86.reuse, 0xf8, !PT ;  /* 0x0f0f0f0f57577812 */ /* 0x100fe400078ef856 */
[----:B------:R-:W-:Y:S02]  /*2680*/  SHF.R.U32.HI R86, RZ, 0x4, R86 ;  /* 0x00000004ff567819 */ /* 0x000fe40000011656 */
[----:B------:R-:W-:Y:S02]  /*2690*/  IADD3 R100, PT, PT, R87, 0x60606060, RZ ;  /* 0x6060606057647810 */ /* 0x000fe40007ffe0ff */
[----:B------:R-:W-:Y:S02]  /*26a0*/  LOP3.LUT R99, R99, 0x30303030, RZ, 0xc0, !PT ;  /* 0x3030303063637812 */ /* 0x000fe400078ec0ff */
[----:B------:R-:W-:Y:S02]  /*26b0*/  LEA R103, R104, R103, 0x10 ;  /* 0x0000006768677211 */ /* 0x000fe400078e80ff */
[----:B0-----:R-:W-:-:S02]  /*26c0*/  LOP3.LUT R3, R87, 0x20202020, R100, 0x18, !PT ;  /* 0x2020202057037812 */ /* 0x001fc400078e1864 */
[----:B------:R-:W-:Y:S02]  /*26d0*/  LOP3.LUT R99, R99, 0xf0f0f0f, R86, 0xf8, !PT ;  /* 0x0f0f0f0f63637812 */ /* 0x000fe400078ef856 */
[----:B------:R-:W-:Y:S02]  /*26e0*/  SHF.R.S32.HI R103, RZ, R126, R103 ;  /* 0x0000007eff677219 */ /* 0x000fe40000011467 */
[----:B------:R-:W-:Y:S02]  /*26f0*/  PRMT R3, R3, 0xba98, RZ ;  /* 0x0000ba9803037816 */ /* 0x000fe400000000ff */
[----:B------:R-:W-:Y:S02]  /*2700*/  IADD3 R104, PT, PT, R99, 0x60606060, RZ ;  /* 0x6060606063687810 */ /* 0x000fe40007ffe0ff */
[----:B------:R-:W-:Y:S02]  /*2710*/  PRMT R86, R87, 0xba98, RZ ;  /* 0x0000ba9857567816 */ /* 0x000fe400000000ff */
[----:B-1----:R-:W-:-:S02]  /*2720*/  SHF.L.U32 R9, R103, 0x4, RZ ;  /* 0x0000000467097819 */ /* 0x002fc400000006ff */
[----:B------:R-:W-:Y:S02]  /*2730*/  LOP3.LUT R100, R3, 0x80808080, R100, 0x6, !PT ;  /* 0x8080808003647812 */ /* 0x000fe400078e0664 */
[----:B------:R-:W-:Y:S02]  /*2740*/  LOP3.LUT R5, R99, 0x20202020, R104, 0x18, !PT ;  /* 0x2020202063057812 */ /* 0x000fe400078e1868 */
[----:B------:R-:W-:Y:S02]  /*2750*/  LOP3.LUT R3, R3, 0x7f7f7f7f, R86, 0x60, !PT ;  /* 0x7f7f7f7f03037812 */ /* 0x000fe400078e6056 */
[----:B------:R-:W-:Y:S02]  /*2760*/  LEA R101, R102, R101, 0x10 ;  /* 0x0000006566657211 */ /* 0x000fe400078e80ff */
[----:B------:R-:W-:Y:S01]  /*2770*/  LOP3.LUT R86, R9, 0x30303030, RZ, 0xc0, !PT ;  /* 0x3030303009567812 */ /* 0x000fe200078ec0ff */
[----:B------:R0:W-:Y:S01]  /*2780*/  STS [R84+0x40], R85 ;  /* 0x0000405554007388 */ /* 0x0001e20000000800 */
[----:B------:R-:W-:Y:S01]  /*2790*/  PRMT R7, R5, 0xba98, RZ ;  /* 0x0000ba9805077816 */ /* 0x000fe200000000ff */
[----:B------:R-:W-:Y:S01]  /*27a0*/  IMAD R15, R49, 0x41, R14 ;  /* 0x00000041310f7824 */ /* 0x000fe200078e020e */
[----:B------:R-:W-:-:S02]  /*27b0*/  LOP3.LUT R9, R86, 0xf0f0f0f, R101, 0xf8, !PT ;  /* 0x0f0f0f0f56097812 */ /* 0x000fc400078ef865 */
[----:B------:R-:W-:Y:S02]  /*27c0*/  SHF.R.U32.HI R101, RZ, 0x4, R101 ;  /* 0x00000004ff657819 */ /* 0x000fe40000011665 */
[----:B------:R-:W-:Y:S02]  /*27d0*/  LOP3.LUT R86, R103, 0x30303030, RZ, 0xc0, !PT ;  /* 0x3030303067567812 */ /* 0x000fe400078ec0ff */
[----:B0-----:R-:W-:Y:S01]  /*27e0*/  PRMT R84, R99, 0xba98, RZ ;  /* 0x0000ba9863547816 */ /* 0x001fe200000000ff */
[----:B------:R-:W-:Y:S01]  /*27f0*/  IMAD R5, R50, 0x41, R14 ;  /* 0x0000004132057824 */ /* 0x000fe200078e020e */
[C---:B------:R-:W-:Y:S02]  /*2800*/  LOP3.LUT R104, R7.reuse, 0x80808080, R104, 0x6, !PT ;  /* 0x8080808007687812 */ /* 0x040fe400078e0668 */
[----:B------:R-:W-:Y:S02]  /*2810*/  LOP3.LUT R7, R7, 0x7f7f7f7f, R84, 0x60, !PT ;  /* 0x7f7f7f7f07077812 */ /* 0x000fe400078e6054 */
[----:B------:R-:W-:-:S02]  /*2820*/  LEA R107, R108, R107, 0x10 ;  /* 0x0000006b6c6b7211 */ /* 0x000fc400078e80ff */
[----:B------:R-:W-:Y:S02]  /*2830*/  IADD3 R102, PT, PT, R9, 0x60606060, RZ ;  /* 0x6060606009667810 */ /* 0x000fe40007ffe0ff */
[----:B------:R-:W-:Y:S02]  /*2840*/  LOP3.LUT R101, R86, 0xf0f0f0f, R101, 0xf8, !PT ;  /* 0x0f0f0f0f56657812 */ /* 0x000fe400078ef865 */
[----:B------:R-:W-:Y:S02]  /*2850*/  LOP3.LUT R154, R153, R154, RZ, 0xfc, !PT ;  /* 0x0000009a999a7212 */ /* 0x000fe400078efcff */
[----:B------:R-:W-:Y:S02]  /*2860*/  LEA R15, R15, UR13, 0x2 ;  /* 0x0000000d0f0f7c11 */ /* 0x000fe4000f8e10ff */
[----:B------:R-:W-:Y:S02]  /*2870*/  LOP3.LUT R152, R137, R152, RZ, 0xfc, !PT ;  /* 0x0000009889987212 */ /* 0x000fe400078efcff */
[----:B------:R-:W-:-:S02]  /*2880*/  LOP3.LUT R100, R100, R3, RZ, 0xfc, !PT ;  /* 0x0000000364647212 */ /* 0x000fc400078efcff */
[----:B------:R-:W-:Y:S02]  /*2890*/  LEA R3, R5, UR13, 0x2 ;  /* 0x0000000d05037c11 */ /* 0x000fe4000f8e10ff */
[----:B------:R-:W-:Y:S02]  /*28a0*/  LOP3.LUT R84, R104, R7, RZ, 0xfc, !PT ;  /* 0x0000000768547212 */ /* 0x000fe400078efcff */
[----:B------:R-:W-:Y:S02]  /*28b0*/  SHF.R.S32.HI R107, RZ, R126, R107 ;  /* 0x0000007eff6b7219 */ /* 0x000fe4000001146b */
[----:B------:R-:W-:Y:S02]  /*28c0*/  LOP3.LUT R5, R9, 0x20202020, R102, 0x18, !PT ;  /* 0x2020202009057812 */ /* 0x000fe400078e1866 */
[----:B------:R-:W-:Y:S01]  /*28d0*/  IADD3 R104, PT, PT, R101, 0x60606060, RZ ;  /* 0x6060606065687810 */ /* 0x000fe20007ffe0ff */
[----:B------:R-:W-:Y:S01]  /*28e0*/  STS [R15], R154 ;  /* 0x0000009a0f007388 */ /* 0x000fe20000000800 */
[----:B------:R-:W-:-:S03]  /*28f0*/  PRMT R5, R5, 0xba98, RZ ;  /* 0x0000ba9805057816 */ /* 0x000fc600000000ff */
[----:B------:R0:W-:Y:S01]  /*2900*/  STS [R15+0x40], R152 ;  /* 0x000040980f007388 */ /* 0x0001e20000000800 */
[----:B------:R-:W-:Y:S02]  /*2910*/  LOP3.LUT R7, R101, 0x20202020, R104, 0x18, !PT ;  /* 0x2020202065077812 */ /* 0x000fe400078e1868 */
[----:B------:R-:W-:Y:S01]  /*2920*/  PRMT R86, R9, 0xba98, RZ ;  /* 0x0000ba9809567816 */ /* 0x000fe200000000ff */
[----:B------:R1:W-:Y:S01]  /*2930*/  STS [R3], R100 ;  /* 0x0000006403007388 */ /* 0x0003e20000000800 */
[----:B------:R-:W-:Y:S02]  /*2940*/  LEA R105, R106, R105, 0x10 ;  /* 0x000000696a697211 */ /* 0x000fe400078e80ff */
[----:B0-----:R-:W-:Y:S02]  /*2950*/  SHF.L.U32 R15, R107, 0x4, RZ ;  /* 0x000000046b0f7819 */ /* 0x001fe400000006ff */
[----:B------:R-:W-:Y:S02]  /*2960*/  LOP3.LUT R102, R5, 0x80808080, R102, 0x6, !PT ;  /* 0x8080808005667812 */ /* 0x000fe400078e0666 */
[----:B-1----:R-:W-:-:S02]  /*2970*/  LOP3.LUT R100, R15, 0x30303030, RZ, 0xc0, !PT ;  /* 0x303030300f647812 */ /* 0x002fc400078ec0ff */
[----:B------:R-:W-:Y:S01]  /*2980*/  PRMT R9, R7, 0xba98, RZ ;  /* 0x0000ba9807097816 */ /* 0x000fe200000000ff */
[----:B------:R-:W-:Y:S01]  /*2990*/  IMAD R7, R51, 0x41, R14 ;  /* 0x0000004133077824 */ /* 0x000fe200078e020e */
[----:B------:R-:W-:Y:S02]  /*29a0*/  LOP3.LUT R5, R5, 0x7f7f7f7f, R86, 0x60, !PT ;  /* 0x7f7f7f7f05057812 */ /* 0x000fe400078e6056 */
[----:B------:R-:W-:Y:S02]  /*29b0*/  PRMT R86, R101, 0xba98, RZ ;  /* 0x0000ba9865567816 */ /* 0x000fe400000000ff */
[----:B------:R-:W-:Y:S02]  /*29c0*/  LOP3.LUT R100, R100, 0xf0f0f0f, R105, 0xf8, !PT ;  /* 0x0f0f0f0f64647812 */ /* 0x000fe400078ef869 */
[----:B------:R-:W-:Y:S02]  /*29d0*/  LOP3.LUT R104, R9, 0x80808080, R104, 0x6, !PT ;  /* 0x8080808009687812 */ /* 0x000fe400078e0668 */
[----:B------:R-:W-:-:S02]  /*29e0*/  LOP3.LUT R102, R102, R5, RZ, 0xfc, !PT ;  /* 0x0000000566667212 */ /* 0x000fc400078efcff */
[----:B------:R-:W-:Y:S02]  /*29f0*/  LOP3.LUT R9, R9, 0x7f7f7f7f, R86, 0x60, !PT ;  /* 0x7f7f7f7f09097812 */ /* 0x000fe400078e6056 */
[----:B------:R-:W-:Y:S02]  /*2a00*/  LEA R5, R7, UR13, 0x2 ;  /* 0x0000000d07057c11 */ /* 0x000fe4000f8e10ff */
[----:B------:R-:W-:Y:S02]  /*2a10*/  IADD3 R7, PT, PT, R100, 0x60606060, RZ ;  /* 0x6060606064077810 */ /* 0x000fe40007ffe0ff */
[----:B------:R-:W-:Y:S02]  /*2a20*/  SHF.R.U32.HI R105, RZ, 0x4, R105 ;  /* 0x00000004ff697819 */ /* 0x000fe40000011669 */
[----:B------:R-:W-:Y:S02]  /*2a30*/  LOP3.LUT R86, R107, 0x30303030, RZ, 0xc0, !PT ;  /* 0x303030306b567812 */ /* 0x000fe400078ec0ff */
[----:B------:R-:W-:-:S02]  /*2a40*/  LOP3.LUT R104, R104, R9, RZ, 0xfc, !PT ;  /* 0x0000000968687212 */ /* 0x000fc400078efcff */
[----:B------:R-:W-:Y:S02]  /*2a50*/  LOP3.LUT R9, R100, 0x20202020, R7, 0x18, !PT ;  /* 0x2020202064097812 */ /* 0x000fe400078e1807 */
[----:B------:R-:W-:Y:S02]  /*2a60*/  LEA R111, R112, R111, 0x10 ;  /* 0x0000006f706f7211 */ /* 0x000fe400078e80ff */
[----:B------:R-:W-:Y:S02]  /*2a70*/  LOP3.LUT R105, R86, 0xf0f0f0f, R105, 0xf8, !PT ;  /* 0x0f0f0f0f56697812 */ /* 0x000fe400078ef869 */
[----:B------:R-:W-:Y:S02]  /*2a80*/  PRMT R86, R9, 0xba98, RZ ;  /* 0x0000ba9809567816 */ /* 0x000fe400000000ff */
[----:B------:R-:W-:Y:S02]  /*2a90*/  PRMT R9, R100, 0xba98, RZ ;  /* 0x0000ba9864097816 */ /* 0x000fe400000000ff */
[----:B------:R-:W-:-:S02]  /*2aa0*/  SHF.R.S32.HI R111, RZ, R126, R111 ;  /* 0x0000007eff6f7219 */ /* 0x000fc4000001146f */
[----:B------:R-:W-:Y:S02]  /*2ab0*/  IADD3 R106, PT, PT, R105, 0x60606060, RZ ;  /* 0x60606060696a7810 */ /* 0x000fe40007ffe0ff */
[C---:B------:R-:W-:Y:S02]  /*2ac0*/  LOP3.LUT R7, R86.reuse, 0x80808080, R7, 0x6, !PT ;  /* 0x8080808056077812 */ /* 0x040fe400078e0607 */
[----:B------:R-:W-:Y:S02]  /*2ad0*/  LOP3.LUT R86, R86, 0x7f7f7f7f, R9, 0x60, !PT ;  /* 0x7f7f7f7f56567812 */ /* 0x000fe400078e6009 */
[----:B------:R-:W-:Y:S02]  /*2ae0*/  SHF.L.U32 R9, R111, 0x4, RZ ;  /* 0x000000046f097819 */ /* 0x000fe400000006ff */
[----:B------:R-:W-:Y:S01]  /*2af0*/  LOP3.LUT R15, R105, 0x20202020, R106, 0x18, !PT ;  /* 0x20202020690f7812 */ /* 0x000fe200078e186a */
[----:B------:R0:W-:Y:S01]  /*2b00*/  STS [R3+0x40], R84 ;  /* 0x0000405403007388 */ /* 0x0001e20000000800 */
[----:B------:R-:W-:-:S02]  /*2b10*/  LEA R109, R110, R109, 0x10 ;  /* 0x0000006d6e6d7211 */ /* 0x000fc400078e80ff */
[----:B------:R-:W-:Y:S02]  /*2b20*/  LOP3.LUT R100, R9, 0x30303030, RZ, 0xc0, !PT ;  /* 0x3030303009647812 */ /* 0x000fe400078ec0ff */
[----:B------:R-:W-:Y:S02]  /*2b30*/  PRMT R15, R15, 0xba98, RZ ;  /* 0x0000ba980f0f7816 */ /* 0x000fe400000000ff */
[----:B------:R-:W-:Y:S02]  /*2b40*/  LOP3.LUT R100, R100, 0xf0f0f0f, R109, 0xf8, !PT ;  /* 0x0f0f0f0f64647812 */ /* 0x000fe400078ef86d */
[----:B0-----:R-:W-:Y:S01]  /*2b50*/  PRMT R84, R105, 0xba98, RZ ;  /* 0x0000ba9869547816 */ /* 0x001fe200000000ff */
[----:B------:R-:W-:Y:S01]  /*2b60*/  IMAD R3, R52, 0x41, R14 ;  /* 0x0000004134037824 */ /* 0x000fe200078e020e */
[C---:B------:R-:W-:Y:S02]  /*2b70*/  LOP3.LUT R106, R15.reuse, 0x80808080, R106, 0x6, !PT ;  /* 0x808080800f6a7812 */ /* 0x040fe400078e066a */
[----:B------:R-:W-:-:S02]  /*2b80*/  LOP3.LUT R15, R15, 0x7f7f7f7f, R84, 0x60, !PT ;  /* 0x7f7f7f7f0f0f7812 */ /* 0x000fc400078e6054 */
[----:B------:R-:W-:Y:S02]  /*2b90*/  LEA R84, R3, UR13, 0x2 ;  /* 0x0000000d03547c11 */ /* 0x000fe4000f8e10ff */
[C---:B------:R-:W-:Y:S02]  /*2ba0*/  IADD3 R3, PT, PT, R100.reuse, 0x60606060, RZ ;  /* 0x6060606064037810 */ /* 0x040fe40007ffe0ff */
[----:B------:R-:W-:Y:S02]  /*2bb0*/  LOP3.LUT R7, R7, R86, RZ, 0xfc, !PT ;  /* 0x0000005607077212 */ /* 0x000fe400078efcff */
[----:B------:R-:W-:Y:S02]  /*2bc0*/  SHF.R.U32.HI R109, RZ, 0x4, R109 ;  /* 0x00000004ff6d7819 */ /* 0x000fe4000001166d */
[----:B------:R-:W-:Y:S02]  /*2bd0*/  LOP3.LUT R86, R111, 0x30303030, RZ, 0xc0, !PT ;  /* 0x303030306f567812 */ /* 0x000fe400078ec0ff */
[----:B------:R-:W-:-:S02]  /*2be0*/  LOP3.LUT R9, R100, 0x20202020, R3, 0x18, !PT ;  /* 0x2020202064097812 */ /* 0x000fc400078e1803 */
[----:B----4-:R-:W-:Y:S02]  /*2bf0*/  LEA R115, R116, R115, 0x10 ;  /* 0x0000007374737211 */ /* 0x010fe400078e80ff */
[----:B------:R-:W-:Y:S02]  /*2c00*/  LOP3.LUT R109, R86, 0xf0f0f0f, R109, 0xf8, !PT ;  /* 0x0f0f0f0f566d7812 */ /* 0x000fe400078ef86d */
[----:B------:R-:W-:Y:S02]  /*2c10*/  PRMT R86, R9, 0xba98, RZ ;  /* 0x0000ba9809567816 */ /* 0x000fe400000000ff */
[----:B------:R-:W-:Y:S02]  /*2c20*/  PRMT R9, R100, 0xba98, RZ ;  /* 0x0000ba9864097816 */ /* 0x000fe400000000ff */
[----:B------:R-:W-:Y:S02]  /*2c30*/  SHF.R.S32.HI R115, RZ, R126, R115 ;  /* 0x0000007eff737219 */ /* 0x000fe40000011473 */
[C---:B------:R-:W-:Y:S01]  /*2c40*/  LOP3.LUT R3, R86.reuse, 0x80808080, R3, 0x6, !PT ;  /* 0x8080808056037812 */ /* 0x040fe200078e0603 */
[----:B------:R0:W-:Y:S01]  /*2c50*/  STS [R5], R102 ;  /* 0x0000006605007388 */ /* 0x0001e20000000800 */
[----:B------:R-:W-:-:S02]  /*2c60*/  LOP3.LUT R86, R86, 0x7f7f7f7f, R9, 0x60, !PT ;  /* 0x7f7f7f7f56567812 */ /* 0x000fc400078e6009 */
[----:B------:R-:W-:Y:S01]  /*2c70*/  SHF.L.U32 R9, R115, 0x4, RZ ;  /* 0x0000000473097819 */ /* 0x000fe200000006ff */
[----:B------:R1:W-:Y:S01]  /*2c80*/  STS [R5+0x40], R104 ;  /* 0x0000406805007388 */ /* 0x0003e20000000800 */
[----:B------:R-:W-:Y:S02]  /*2c90*/  LEA R113, R114, R113, 0x10 ;  /* 0x0000007172717211 */ /* 0x000fe400078e80ff */
[----:B0-----:R-:W-:Y:S02]  /*2ca0*/  IADD3 R102, PT, PT, R109, 0x60606060, RZ ;  /* 0x606060606d667810 */ /* 0x001fe40007ffe0ff */
[----:B-1----:R-:W-:Y:S01]  /*2cb0*/  LOP3.LUT R104, R9, 0x30303030, RZ, 0xc0, !PT ;  /* 0x3030303009687812 */ /* 0x002fe200078ec0ff */
[----:B------:R-:W-:Y:S01]  /*2cc0*/  IMAD R5, R53, 0x41, R14 ;  /* 0x0000004135057824 */ /* 0x000fe200078e020e */
[----:B------:R-:W-:Y:S02]  /*2cd0*/  LOP3.LUT R85, R109, 0x20202020, R102, 0x18, !PT ;  /* 0x202020206d557812 */ /* 0x000fe400078e1866 */
[----:B------:R-:W-:-:S02]  /*2ce0*/  LOP3.LUT R104, R104, 0xf0f0f0f, R113, 0xf8, !PT ;  /* 0x0f0f0f0f68687812 */ /* 0x000fc400078ef871 */
[----:B------:R-:W-:Y:S02]  /*2cf0*/  PRMT R85, R85, 0xba98, RZ ;  /* 0x0000ba9855557816 */ /* 0x000fe400000000ff */
[----:B------:R-:W-:Y:S02]  /*2d00*/  PRMT R100, R109, 0xba98, RZ ;  /* 0x0000ba986d647816 */ /* 0x000fe400000000ff */
[----:B------:R-:W-:Y:S02]  /*2d10*/  LOP3.LUT R3, R3, R86, RZ, 0xfc, !PT ;  /* 0x0000005603037212 */ /* 0x000fe400078efcff */
[----:B------:R-:W-:Y:S02]  /*2d20*/  LEA R86, R5, UR13, 0x2 ;  /* 0x0000000d05567c11 */ /* 0x000fe4000f8e10ff */
[----:B------:R-:W-:Y:S02]  /*2d30*/  IADD3 R5, PT, PT, R104, 0x60606060, RZ ;  /* 0x6060606068057810 */ /* 0x000fe40007ffe0ff */
[C---:B------:R-:W-:Y:S01]  /*2d40*/  LOP3.LUT R102, R85.reuse, 0x80808080, R102, 0x6, !PT ;  /* 0x8080808055667812 */ /* 0x040fe200078e0666 */
[----:B------:R0:W-:Y:S01]  /*2d50*/  STS [R84], R7 ;  /* 0x0000000754007388 */ /* 0x0001e20000000800 */
[----:B------:R-:W-:-:S02]  /*2d60*/  LOP3.LUT R85, R85, 0x7f7f7f7f, R100, 0x60, !PT ;  /* 0x7f7f7f7f55557812 */ /* 0x000fc400078e6064 */
[----:B------:R-:W-:Y:S02]  /*2d70*/  SHF.R.U32.HI R113, RZ, 0x4, R113 ;  /* 0x00000004ff717819 */ /* 0x000fe40000011671 */
[----:B------:R-:W-:Y:S02]  /*2d80*/  LOP3.LUT R100, R115, 0x30303030, RZ, 0xc0, !PT ;  /* 0x3030303073647812 */ /* 0x000fe400078ec0ff */
[----:B--2---:R-:W-:Y:S02]  /*2d90*/  LEA R119, R120, R119, 0x10 ;  /* 0x0000007778777211 */ /* 0x004fe400078e80ff */
[----:B0-----:R-:W-:Y:S02]  /*2da0*/  LOP3.LUT R7, R104, 0x20202020, R5, 0x18, !PT ;  /* 0x2020202068077812 */ /* 0x001fe400078e1805 */
[----:B------:R-:W-:Y:S02]  /*2db0*/  LOP3.LUT R113, R100, 0xf0f0f0f, R113, 0xf8, !PT ;  /* 0x0f0f0f0f64717812 */ /* 0x000fe400078ef871 */
[----:B------:R-:W-:-:S02]  /*2dc0*/  PRMT R100, R7, 0xba98, RZ ;  /* 0x0000ba9807647816 */ /* 0x000fc400000000ff */
[----:B------:R-:W-:Y:S02]  /*2dd0*/  PRMT R7, R104, 0xba98, RZ ;  /* 0x0000ba9868077816 */ /* 0x000fe400000000ff */
[----:B------:R-:W-:Y:S02]  /*2de0*/  LOP3.LUT R85, R102, R85, RZ, 0xfc, !PT ;  /* 0x0000005566557212 */ /* 0x000fe400078efcff */
[----:B------:R-:W-:Y:S02]  /*2df0*/  SHF.R.S32.HI R119, RZ, R126, R119 ;  /* 0x0000007eff777219 */ /* 0x000fe40000011477 */
[----:B------:R-:W-:Y:S02]  /*2e00*/  IADD3 R102, PT, PT, R113, 0x60606060, RZ ;  /* 0x6060606071667810 */ /* 0x000fe40007ffe0ff */
[----:B------:R-:W-:Y:S02]  /*2e10*/  LOP3.LUT R5, R100, 0x80808080, R5, 0x6, !PT ;  /* 0x8080808064057812 */ /* 0x000fe400078e0605 */
[----:B------:R-:W-:-:S02]  /*2e20*/  LOP3.LUT R15, R106, R15, RZ, 0xfc, !PT ;  /* 0x0000000f6a0f7212 */ /* 0x000fc400078efcff */
[----:B------:R-:W-:Y:S02]  /*2e30*/  LOP3.LUT R100, R100, 0x7f7f7f7f, R7, 0x60, !PT ;  /* 0x7f7f7f7f64647812 */ /* 0x000fe400078e6007 */
[----:B------:R-:W-:Y:S02]  /*2e40*/  SHF.L.U32 R7, R119, 0x4, RZ ;  /* 0x0000000477077819 */ /* 0x000fe400000006ff */
[----:B------:R-:W-:Y:S01]  /*2e50*/  LOP3.LUT R9, R113, 0x20202020, R102, 0x18, !PT ;  /* 0x2020202071097812 */ /* 0x000fe200078e1866 */
[----:B------:R0:W-:Y:S01]  /*2e60*/  STS [R84+0x40], R15 ;  /* 0x0000400f54007388 */ /* 0x0001e20000000800 */
[----:B------:R-:W-:Y:S02]  /*2e70*/  LEA R117, R118, R117, 0x10 ;  /* 0x0000007576757211 */ /* 0x000fe400078e80ff */
[----:B------:R-:W-:Y:S01]  /*2e80*/  LOP3.LUT R104, R7, 0x30303030, RZ, 0xc0, !PT ;  /* 0x3030303007687812 */ /* 0x000fe200078ec0ff */
[----:B------:R1:W-:Y:S01]  /*2e90*/  STS [R86], R3 ;  /* 0x0000000356007388 */ /* 0x0003e20000000800 */
[----:B------:R-:W-:-:S02]  /*2ea0*/  PRMT R9, R9, 0xba98, RZ ;  /* 0x0000ba9809097816 */ /* 0x000fc400000000ff */
[----:B------:R-:W-:Y:S02]  /*2eb0*/  LOP3.LUT R104, R104, 0xf0f0f0f, R117, 0xf8, !PT ;  /* 0x0f0f0f0f68687812 */ /* 0x000fe400078ef875 */
[----:B0-----:R-:W-:Y:S01]  /*2ec0*/  PRMT R84, R113, 0xba98, RZ ;  /* 0x0000ba9871547816 */ /* 0x001fe200000000ff */
[----:B-1----:R-:W-:Y:S01]  /*2ed0*/  IMAD R3, R54, 0x41, R14 ;  /* 0x0000004136037824 */ /* 0x002fe200078e020e */
[C---:B------:R-:W-:Y:S02]  /*2ee0*/  LOP3.LUT R102, R9.reuse, 0x80808080, R102, 0x6, !PT ;  /* 0x8080808009667812 */ /* 0x040fe400078e0666 */
[----:B------:R-:W-:Y:S02]  /*2ef0*/  LOP3.LUT R9, R9, 0x7f7f7f7f, R84, 0x60, !PT ;  /* 0x7f7f7f7f09097812 */ /* 0x000fe400078e6054 */
[----:B------:R-:W-:Y:S02]  /*2f00*/  LEA R84, R3, UR13, 0x2 ;  /* 0x0000000d03547c11 */ /* 0x000fe4000f8e10ff */
[----:B------:R-:W-:-:S02]  /*2f10*/  IADD3 R3, PT, PT, R104, 0x60606060, RZ ;  /* 0x6060606068037810 */ /* 0x000fc40007ffe0ff */
[----:B------:R-:W-:Y:S02]  /*2f20*/  LOP3.LUT R5, R5, R100, RZ, 0xfc, !PT ;  /* 0x0000006405057212 */ /* 0x000fe400078efcff */
[----:B------:R-:W-:Y:S02]  /*2f30*/  SHF.R.U32.HI R117, RZ, 0x4, R117 ;  /* 0x00000004ff757819 */ /* 0x000fe40000011675 */
[----:B------:R-:W-:Y:S02]  /*2f40*/  LOP3.LUT R100, R119, 0x30303030, RZ, 0xc0, !PT ;  /* 0x3030303077647812 */ /* 0x000fe400078ec0ff */
[----:B------:R-:W-:Y:S02]  /*2f50*/  LOP3.LUT R7, R104, 0x20202020, R3, 0x18, !PT ;  /* 0x2020202068077812 */ /* 0x000fe400078e1803 */
[----:B------:R-:W-:Y:S02]  /*2f60*/  LEA R123, R124, R123, 0x10 ;  /* 0x0000007b7c7b7211 */ /* 0x000fe400078e80ff */
[----:B------:R-:W-:-:S02]  /*2f70*/  LOP3.LUT R117, R100, 0xf0f0f0f, R117, 0xf8, !PT ;  /* 0x0f0f0f0f64757812 */ /* 0x000fc400078ef875 */
[----:B------:R-:W-:Y:S02]  /*2f80*/  PRMT R100, R7, 0xba98, RZ ;  /* 0x0000ba9807647816 */ /* 0x000fe400000000ff */
[----:B------:R-:W-:Y:S02]  /*2f90*/  PRMT R7, R104, 0xba98, RZ ;  /* 0x0000ba9868077816 */ /* 0x000fe400000000ff */
[----:B------:R-:W-:Y:S02]  /*2fa0*/  LOP3.LUT R9, R102, R9, RZ, 0xfc, !PT ;  /* 0x0000000966097212 */ /* 0x000fe400078efcff */
[----:B------:R-:W-:Y:S02]  /*2fb0*/  SHF.R.S32.HI R123, RZ, R126, R123 ;  /* 0x0000007eff7b7219 */ /* 0x000fe4000001147b */
[----:B------:R-:W-:Y:S02]  /*2fc0*/  IADD3 R102, PT, PT, R117, 0x60606060, RZ ;  /* 0x6060606075667810 */ /* 0x000fe40007ffe0ff */
[----:B------:R-:W-:-:S02]  /*2fd0*/  LOP3.LUT R3, R100, 0x80808080, R3, 0x6, !PT ;  /* 0x8080808064037812 */ /* 0x000fc400078e0603 */
        /* <DEDUP_REMOVED lines=23> */
[----:B------:R-:W-:Y:S02]  /*3150*/  SHF.R.S32.HI R131, RZ, R126, R131 ;  /* 0x0000007eff837219 */ /* 0x000fe40000011483 */
[----:B------:R-:W-:Y:S02]  /*3160*/  LOP3.LUT R15, R102, R15, RZ, 0xfc, !PT ;  /* 0x0000000f660f7212 */ /* 0x000fe400078efcff */
[----:B------:R-:W-:Y:S02]  /*3170*/  LOP3.LUT R5, R100, 0x80808080, R5, 0x6, !PT ;  /* 0x8080808064057812 */ /* 0x000fe400078e0605 */
[----:B------:R-:W-:-:S02]  /*3180*/  IADD3 R102, PT, PT, R121, 0x60606060, RZ ;  /* 0x6060606079667810 */ /* 0x000fc40007ffe0ff */
[----:B------:R-:W-:Y:S02]  /*3190*/  LOP3.LUT R100, R100, 0x7f7f7f7f, R7, 0x60, !PT ;  /* 0x7f7f7f7f64647812 */ /* 0x000fe400078e6007 */
[----:B------:R-:W-:Y:S02]  /*31a0*/  SHF.L.U32 R7, R131, 0x4, RZ ;  /* 0x0000000483077819 */ /* 0x000fe400000006ff */
[----:B------:R-:W-:Y:S02]  /*31b0*/  LOP3.LUT R85, R121, 0x20202020, R102, 0x18, !PT ;  /* 0x2020202079557812 */ /* 0x000fe400078e1866 */
[----:B------:R-:W-:Y:S02]  /*31c0*/  LEA R127, R130, R127, 0x10 ;  /* 0x0000007f827f7211 */ /* 0x000fe400078e80ff */
[----:B------:R-:W-:Y:S01]  /*31d0*/  LOP3.LUT R104, R7, 0x30303030, RZ, 0xc0, !PT ;  /* 0x3030303007687812 */ /* 0x000fe200078ec0ff */
[----:B------:R0:W-:Y:S01]  /*31e0*/  STS [R84+0x40], R9 ;  /* 0x0000400954007388 */ /* 0x0001e20000000800 */
[----:B------:R-:W-:-:S02]  /*31f0*/  PRMT R85, R85, 0xba98, RZ ;  /* 0x0000ba9855557816 */ /* 0x000fc400000000ff */
[--C-:B------:R-:W-:Y:S02]  /*3200*/  LOP3.LUT R104, R104, 0xf0f0f0f, R127.reuse, 0xf8, !PT ;  /* 0x0f0f0f0f68687812 */ /* 0x100fe400078ef87f */
[----:B------:R-:W-:Y:S02]  /*3210*/  LOP3.LUT R5, R5, R100, RZ, 0xfc, !PT ;  /* 0x0000006405057212 */ /* 0x000fe400078efcff */
[----:B------:R-:W-:Y:S02]  /*3220*/  SHF.R.U32.HI R127, RZ, 0x4, R127 ;  /* 0x00000004ff7f7819 */ /* 0x000fe4000001167f */
[----:B------:R-:W-:Y:S02]  /*3230*/  LOP3.LUT R100, R131, 0x30303030, RZ, 0xc0, !PT ;  /* 0x3030303083647812 */ /* 0x000fe400078ec0ff */
[----:B0-----:R-:W-:Y:S02]  /*3240*/  PRMT R84, R121, 0xba98, RZ ;  /* 0x0000ba9879547816 */ /* 0x001fe400000000ff */
[----:B------:R-:W-:-:S02]  /*3250*/  LOP3.LUT R102, R85, 0x80808080, R102, 0x6, !PT ;  /* 0x8080808055667812 */ /* 0x000fc400078e0666 */
[----:B------:R-:W-:Y:S02]  /*3260*/  LOP3.LUT R85, R85, 0x7f7f7f7f, R84, 0x60, !PT ;  /* 0x7f7f7f7f55557812 */ /* 0x000fe400078e6054 */
[----:B------:R-:W-:Y:S02]  /*3270*/  LOP3.LUT R127, R100, 0xf0f0f0f, R127, 0xf8, !PT ;  /* 0x0f0f0f0f647f7812 */ /* 0x000fe400078ef87f */
[----:B------:R-:W-:Y:S01]  /*3280*/  LOP3.LUT R85, R102, R85, RZ, 0xfc, !PT ;  /* 0x0000005566557212 */ /* 0x000fe200078efcff */
[----:B------:R0:W-:Y:S01]  /*3290*/  STS [R86], R3 ;  /* 0x0000000356007388 */ /* 0x0001e20000000800 */
[C---:B------:R-:W-:Y:S02]  /*32a0*/  IADD3 R102, PT, PT, R127.reuse, 0x60606060, RZ ;  /* 0x606060607f667810 */ /* 0x040fe40007ffe0ff */
[----:B------:R-:W-:Y:S02]  /*32b0*/  IADD3 R7, PT, PT, R104, 0x60606060, RZ ;  /* 0x6060606068077810 */ /* 0x000fe40007ffe0ff */
[----:B------:R-:W-:Y:S01]  /*32c0*/  LOP3.LUT R9, R127, 0x20202020, R102, 0x18, !PT ;  /* 0x202020207f097812 */ /* 0x000fe200078e1866 */
[----:B0-----:R-:W-:Y:S01]  /*32d0*/  IMAD R3, R56, 0x41, R14 ;  /* 0x0000004138037824 */ /* 0x001fe200078e020e */
[----:B---3--:R-:W-:Y:S01]  /*32e0*/  LEA R139, R139, R136, 0x10 ;  /* 0x000000888b8b7211 */ /* 0x008fe200078e80ff */
[----:B------:R0:W-:Y:S01]  /*32f0*/  STS [R86+0x40], R15 ;  /* 0x0000400f56007388 */ /* 0x0001e20000000800 */
[----:B------:R-:W-:-:S02]  /*3300*/  PRMT R9, R9, 0xba98, RZ ;  /* 0x0000ba9809097816 */ /* 0x000fc400000000ff */
[----:B------:R-:W-:Y:S02]  /*3310*/  LEA R84, R3, UR13, 0x2 ;  /* 0x0000000d03547c11 */ /* 0x000fe4000f8e10ff */
[----:B------:R-:W-:Y:S02]  /*3320*/  LOP3.LUT R3, R104, 0x20202020, R7, 0x18, !PT ;  /* 0x2020202068037812 */ /* 0x000fe400078e1807 */
[----:B------:R-:W-:Y:S02]  /*3330*/  LEA R129, R138, R129, 0x10 ;  /* 0x000000818a817211 */ /* 0x000fe400078e80ff */
[----:B------:R-:W-:Y:S02]  /*3340*/  SHF.R.S32.HI R139, RZ, R126, R139 ;  /* 0x0000007eff8b7219 */ /* 0x000fe4000001148b */
[----:B0-----:R-:W-:Y:S01]  /*3350*/  PRMT R86, R127, 0xba98, RZ ;  /* 0x0000ba987f567816 */ /* 0x001fe200000000ff */
[----:B------:R0:W-:Y:S01]  /*3360*/  STS [R84], R5 ;  /* 0x0000000554007388 */ /* 0x0001e20000000800 */
[----:B------:R-:W-:-:S02]  /*3370*/  PRMT R100, R3, 0xba98, RZ ;  /* 0x0000ba9803647816 */ /* 0x000fc400000000ff */
[C---:B------:R-:W-:Y:S02]  /*3380*/  LOP3.LUT R102, R9.reuse, 0x80808080, R102, 0x6, !PT ;  /* 0x8080808009667812 */ /* 0x040fe400078e0666 */
[----:B------:R-:W-:Y:S02]  /*3390*/  PRMT R3, R104, 0xba98, RZ ;  /* 0x0000ba9868037816 */ /* 0x000fe400000000ff */
[----:B------:R-:W-:Y:S02]  /*33a0*/  LOP3.LUT R9, R9, 0x7f7f7f7f, R86, 0x60, !PT ;  /* 0x7f7f7f7f09097812 */ /* 0x000fe400078e6056 */
[----:B------:R-:W-:Y:S02]  /*33b0*/  LOP3.LUT R86, R139, 0x30303030, RZ, 0xc0, !PT ;  /* 0x303030308b567812 */ /* 0x000fe400078ec0ff */
[----:B0-----:R-:W-:Y:S02]  /*33c0*/  SHF.R.U32.HI R5, RZ, 0x4, R129 ;  /* 0x00000004ff057819 */ /* 0x001fe40000011681 */
[----:B------:R-:W-:-:S02]  /*33d0*/  LOP3.LUT R7, R100, 0x80808080, R7, 0x6, !PT ;  /* 0x8080808064077812 */ /* 0x000fc400078e0607 */
[----:B------:R-:W-:Y:S01]  /*33e0*/  LOP3.LUT R100, R100, 0x7f7f7f7f, R3, 0x60, !PT ;  /* 0x7f7f7f7f64647812 */ /* 0x000fe200078e6003 */
[----:B------:R-:W-:Y:S01]  /*33f0*/  IMAD R3, R57, 0x41, R14 ;  /* 0x0000004139037824 */ /* 0x000fe200078e020e */
[----:B------:R-:W-:Y:S02]  /*3400*/  LOP3.LUT R5, R86, 0xf0f0f0f, R5, 0xf8, !PT ;  /* 0x0f0f0f0f56057812 */ /* 0x000fe400078ef805 */
[----:B------:R-:W-:Y:S02]  /*3410*/  SHF.L.U32 R139, R139, 0x4, RZ ;  /* 0x000000048b8b7819 */ /* 0x000fe400000006ff */
[----:B------:R-:W-:Y:S02]  /*3420*/  LOP3.LUT R7, R7, R100, RZ, 0xfc, !PT ;  /* 0x0000006407077212 */ /* 0x000fe400078efcff */
[----:B-----5:R-:W-:Y:S01]  /*3430*/  LEA R151, R151, R150, 0x10 ;  /* 0x0000009697977211 */ /* 0x020fe200078e80ff */
[----:B------:R0:W-:Y:S01]  /*3440*/  STS [R84+0x40], R85 ;  /* 0x0000405554007388 */ /* 0x0001e20000000800 */
[----:B------:R-:W-:-:S02]  /*3450*/  IADD3 R100, PT, PT, R5, 0x60606060, RZ ;  /* 0x6060606005647810 */ /* 0x000fc40007ffe0ff */
[----:B------:R-:W-:Y:S02]  /*3460*/  LOP3.LUT R86, R139, 0x30303030, RZ, 0xc0, !PT ;  /* 0x303030308b567812 */ /* 0x000fe400078ec0ff */
[----:B------:R-:W-:Y:S02]  /*3470*/  LOP3.LUT R9, R102, R9, RZ, 0xfc, !PT ;  /* 0x0000000966097212 */ /* 0x000fe400078efcff */
[----:B------:R-:W-:Y:S02]  /*3480*/  SHF.R.S32.HI R151, RZ, R126, R151 ;  /* 0x0000007eff977219 */ /* 0x000fe40000011497 */
[----:B0-----:R-:W-:Y:S02]  /*3490*/  LEA R84, R3, UR13, 0x2 ;  /* 0x0000000d03547c11 */ /* 0x001fe4000f8e10ff */
[----:B------:R-:W-:Y:S02]  /*34a0*/  LOP3.LUT R3, R5, 0x20202020, R100, 0x18, !PT ;  /* 0x2020202005037812 */ /* 0x000fe400078e1864 */
[----:B------:R-:W-:Y:S01]  /*34b0*/  LOP3.LUT R86, R86, 0xf0f0f0f, R129, 0xf8, !PT ;  /* 0x0f0f0f0f56567812 */ /* 0x000fe200078ef881 */
[----:B------:R-:W-:Y:S01]  /*34c0*/  STS [R84], R7 ;  /* 0x0000000754007388 */ /* 0x000fe20000000800 */
[----:B------:R-:W-:-:S02]  /*34d0*/  SHF.L.U32 R85, R151, 0x4, RZ ;  /* 0x0000000497557819 */ /* 0x000fc400000006ff */
[----:B------:R-:W-:Y:S01]  /*34e0*/  PRMT R15, R3, 0xba98, RZ ;  /* 0x0000ba98030f7816 */ /* 0x000fe200000000ff */
[----:B------:R0:W-:Y:S01]  /*34f0*/  STS [R84+0x40], R9 ;  /* 0x0000400954007388 */ /* 0x0001e20000000800 */
[----:B------:R-:W-:Y:S02]  /*3500*/  IADD3 R3, PT, PT, R86, 0x60606060, RZ ;  /* 0x6060606056037810 */ /* 0x000fe40007ffe0ff */
[----:B------:R-:W-:Y:S02]  /*3510*/  LEA R141, R144, R141, 0x10 ;  /* 0x0000008d908d7211 */ /* 0x000fe400078e80ff */
[----:B------:R-:W-:Y:S01]  /*3520*/  LOP3.LUT R104, R85, 0x30303030, RZ, 0xc0, !PT ;  /* 0x3030303055687812 */ /* 0x000fe200078ec0ff */
[----:B0-----:R-:W0:Y:S01]  /*3530*/  S2R R84, SR_TID.Y ;  /* 0x0000000000547919 */ /* 0x001e220000002200 */
[----:B------:R-:W-:Y:S02]  /*3540*/  PRMT R102, R5, 0xba98, RZ ;  /* 0x0000ba9805667816 */ /* 0x000fe400000000ff */
[----:B------:R-:W-:-:S02]  /*3550*/  LOP3.LUT R5, R86, 0x20202020, R3, 0x18, !PT ;  /* 0x2020202056057812 */ /* 0x000fc400078e1803 */
[--C-:B------:R-:W-:Y:S02]  /*3560*/  LOP3.LUT R9, R104, 0xf0f0f0f, R141.reuse, 0xf8, !PT ;  /* 0x0f0f0f0f68097812 */ /* 0x100fe400078ef88d */
[----:B------:R-:W-:Y:S02]  /*3570*/  LOP3.LUT R7, R15, 0x80808080, R100, 0x6, !PT ;  /* 0x808080800f077812 */ /* 0x000fe400078e0664 */
[----:B------:R-:W-:Y:S02]  /*3580*/  SHF.R.U32.HI R141, RZ, 0x4, R141 ;  /* 0x00000004ff8d7819 */ /* 0x000fe4000001168d */
[----:B------:R-:W-:Y:S02]  /*3590*/  LOP3.LUT R104, R151, 0x30303030, RZ, 0xc0, !PT ;  /* 0x3030303097687812 */ /* 0x000fe400078ec0ff */
[----:B------:R-:W-:Y:S02]  /*35a0*/  PRMT R100, R5, 0xba98, RZ ;  /* 0x0000ba9805647816 */ /* 0x000fe400000000ff */
[----:B------:R-:W-:-:S02]  /*35b0*/  PRMT R5, R86, 0xba98, RZ ;  /* 0x0000ba9856057816 */ /* 0x000fc400000000ff */
[C---:B------:R-:W-:Y:S02]  /*35c0*/  IADD3 R86, PT, PT, R9.reuse, 0x60606060, RZ ;  /* 0x6060606009567810 */ /* 0x040fe40007ffe0ff */
[----:B------:R-:W-:Y:S02]  /*35d0*/  LOP3.LUT R104, R104, 0xf0f0f0f, R141, 0xf8, !PT ;  /* 0x0f0f0f0f68687812 */ /* 0x000fe400078ef88d */
[C---:B------:R-:W-:Y:S02]  /*35e0*/  LOP3.LUT R3, R100.reuse, 0x80808080, R3, 0x6, !PT ;  /* 0x8080808064037812 */ /* 0x040fe400078e0603 */
[----:B------:R-:W-:Y:S02]  /*35f0*/  LOP3.LUT R100, R100, 0x7f7f7f7f, R5, 0x60, !PT ;  /* 0x7f7f7f7f64647812 */ /* 0x000fe400078e6005 */
[----:B------:R-:W-:Y:S02]  /*3600*/  LOP3.LUT R5, R9, 0x20202020, R86, 0x18, !PT ;  /* 0x2020202009057812 */ /* 0x000fe400078e1856 */
[----:B------:R-:W-:-:S02]  /*3610*/  IADD3 R85, PT, PT, R104, 0x60606060, RZ ;  /* 0x6060606068557810 */ /* 0x000fc40007ffe0ff */
[----:B------:R-:W-:Y:S02]  /*3620*/  LOP3.LUT R102, R15, 0x7f7f7f7f, R102, 0x60, !PT ;  /* 0x7f7f7f7f0f667812 */ /* 0x000fe400078e6066 */
[----:B------:R-:W-:Y:S02]  /*3630*/  LOP3.LUT R3, R3, R100, RZ, 0xfc, !PT ;  /* 0x0000006403037212 */ /* 0x000fe400078efcff */
[----:B------:R-:W-:Y:S02]  /*3640*/  PRMT R15, R5, 0xba98, RZ ;  /* 0x0000ba98050f7816 */ /* 0x000fe400000000ff */
[----:B------:R-:W-:Y:S02]  /*3650*/  PRMT R100, R9, 0xba98, RZ ;  /* 0x0000ba9809647816 */ /* 0x000fe400000000ff */
[----:B------:R-:W-:Y:S02]  /*3660*/  LOP3.LUT R9, R104, 0x20202020, R85, 0x18, !PT ;  /* 0x2020202068097812 */ /* 0x000fe400078e1855 */
[----:B------:R-:W-:-:S02]  /*3670*/  LOP3.LUT R86, R15, 0x80808080, R86, 0x6, !PT ;  /* 0x808080800f567812 */ /* 0x000fc400078e0656 */
[----:B------:R-:W-:Y:S02]  /*3680*/  LOP3.LUT R15, R15, 0x7f7f7f7f, R100, 0x60, !PT ;  /* 0x7f7f7f7f0f0f7812 */ /* 0x000fe400078e6064 */
[----:B------:R-:W-:Y:S02]  /*3690*/  PRMT R100, R9, 0xba98, RZ ;  /* 0x0000ba9809647816 */ /* 0x000fe400000000ff */
[----:B------:R-:W-:Y:S01]  /*36a0*/  PRMT R87, R104, 0xba98, RZ ;  /* 0x0000ba9868577816 */ /* 0x000fe200000000ff */
[--C-:B------:R-:W-:Y:S01]  /*36b0*/  IMAD R5, R58, 0x41, R14.reuse ;  /* 0x000000413a057824 */ /* 0x100fe200078e020e */
[C---:B------:R-:W-:Y:S01]  /*36c0*/  LOP3.LUT R85, R100.reuse, 0x80808080, R85, 0x6, !PT ;  /* 0x8080808064557812 */ /* 0x040fe200078e0655 */
[----:B------:R-:W-:Y:S01]  /*36d0*/  IMAD R9, R59, 0x41, R14 ;  /* 0x000000413b097824 */ /* 0x000fe200078e020e */
[----:B------:R-:W-:Y:S01]  /*36e0*/  LOP3.LUT R100, R100, 0x7f7f7f7f, R87, 0x60, !PT ;  /* 0x7f7f7f7f64647812 */ /* 0x000fe200078e6057 */
[----:B------:R-:W-:Y:S01]  /*36f0*/  UIADD3 UR6, UPT, UPT, UR18, 0x4628, URZ ;  /* 0x0000462812067890 */ /* 0x000fe2000fffe0ff */
[----:B0-----:R-:W-:-:S02]  /*3700*/  LEA R125, R84, R125, 0x3 ;  /* 0x0000007d547d7211 */ /* 0x001fc400078e18ff */
[----:B------:R-:W-:Y:S01]  /*3710*/  LOP3.LUT R7, R7, R102, RZ, 0xfc, !PT ;  /* 0x0000006607077212 */ /* 0x000fe200078efcff */
[----:B------:R-:W-:Y:S01]  /*3720*/  ULEA UR6, UR19, UR6, 0x18 ;  /* 0x0000000613067291 */ /* 0x000fe2000f8ec0ff */
[----:B------:R-:W-:Y:S02]  /*3730*/  LEA R14, R5, UR13, 0x2 ;  /* 0x0000000d050e7c11 */ /* 0x000fe4000f8e10ff */
[----:B------:R-:W-:Y:S01]  /*3740*/  LOP3.LUT R15, R86, R15, RZ, 0xfc, !PT ;  /* 0x0000000f560f7212 */ /* 0x000fe200078efcff */
[----:B------:R-:W-:Y:S01]  /*3750*/  HADD2.F32 R134, -RZ, R134.H0_H0 ;  /* 0x20000086ff867230 */ /* 0x000fe20000004100 */
[----:B------:R-:W-:Y:S02]  /*3760*/  LEA R86, R9, UR13, 0x2 ;  /* 0x0000000d09567c11 */ /* 0x000fe4000f8e10ff */
[----:B------:R-:W-:Y:S02]  /*3770*/  LOP3.LUT R85, R85, R100, RZ, 0xfc, !PT ;  /* 0x0000006455557212 */ /* 0x000fe400078efcff */
[----:B------:R-:W-:-:S02]  /*3780*/  LEA R135, R135, R132, 0x10 ;  /* 0x0000008487877211 */ /* 0x000fc400078e80ff */
[----:B------:R-:W-:Y:S01]  /*3790*/  SHF.L.U32 R125, R125, 0x4, RZ ;  /* 0x000000047d7d7819 */ /* 0x000fe200000006ff */
[----:B------:R-:W-:Y:S01]  /*37a0*/  STS [R14], R3 ;  /* 0x000000030e007388 */ /* 0x000fe20000000800 */
[----:B------:R-:W-:Y:S01]  /*37b0*/  LEA R22, R23, R22, 0x10 ;  /* 0x0000001617167211 */ /* 0x000fe200078e80ff */
[----:B------:R-:W-:Y:S01]  /*37c0*/  UIADD3 UR7, UPT, UPT, UR18, 0x6628, URZ ;  /* 0x0000662812077890 */ /* 0x000fe2000fffe0ff */
[----:B------:R-:W-:Y:S01]  /*37d0*/  LEA R21, R84, R21, 0x7 ;  /* 0x0000001554157211 */ /* 0x000fe200078e38ff */
[----:B------:R0:W-:Y:S04]  /*37e0*/  STS [R14+0x40], R7 ;  /* 0x000040070e007388 */ /* 0x0001e80000000800 */
[----:B------:R-:W-:Y:S04]  /*37f0*/  STS [R86], R15 ;  /* 0x0000000f56007388 */ /* 0x000fe80000000800 */
[----:B------:R-:W-:Y:S01]  /*3800*/  STS [R86+0x40], R85 ;  /* 0x0000405556007388 */ /* 0x000fe20000000800 */
[----:B0-----:R-:W-:-:S03]  /*3810*/  LOP3.LUT R14, R125, 0x3f0, RZ, 0xc0, !PT ;  /* 0x000003f07d0e7812 */ /* 0x001fc600078ec0ff */
[----:B------:R-:W-:Y:S01]  /*3820*/  STS [R81], R134 ;  /* 0x0000008651007388 */ /* 0x000fe20000000800 */
[----:B------:R-:W-:-:S03]  /*3830*/  ULEA UR7, UR19, UR7, 0x18 ;  /* 0x0000000713077291 */ /* 0x000fc6000f8ec0ff */
[----:B------:R-:W-:Y:S04]  /*3840*/  STS [R82], R135 ;  /* 0x0000008752007388 */ /* 0x000fe80000000800 */
[----:B------:R-:W-:Y:S04]  /*3850*/  STS [R83], R22 ;  /* 0x0000001653007388 */ /* 0x000fe80000000800 */
[----:B------:R0:W-:Y:S01]  /*3860*/  STS [R21+UR6+0x400], R12 ;  /* 0x0004000c15007988 */ /* 0x0001e20008000806 */
[----:B------:R-:W-:Y:S02]  /*3870*/  HADD2.F32 R19, -RZ, R19.H0_H0 ;  /* 0x20000013ff137230 */ /* 0x000fe40000004100 */
[----:B------:R-:W-:Y:S01]  /*3880*/  HADD2.F32 R20, -RZ, R20.H0_H0 ;  /* 0x20000014ff147230 */ /* 0x000fe20000004100 */
[----:B0-----:R-:W-:-:S02]  /*3890*/  LOP3.LUT R12, R14, 0x200, RZ, 0x3c, !PT ;  /* 0x000002000e0c7812 */ /* 0x001fc400078e3cff */
[--C-:B------:R-:W-:Y:S02]  /*38a0*/  LOP3.LUT R14, R14, 0xc, R133.reuse, 0xf8, !PT ;  /* 0x0000000c0e0e7812 */ /* 0x100fe400078ef885 */
[----:B------:R-:W-:Y:S01]  /*38b0*/  LOP3.LUT R3, R12, 0xc, R133, 0xf8, !PT ;  /* 0x0000000c0c037812 */ /* 0x000fe200078ef885 */
[----:B------:R-:W-:Y:S04]  /*38c0*/  STS [R21+UR6], R16 ;  /* 0x0000001015007988 */ /* 0x000fe80008000806 */
[----:B------:R-:W-:Y:S04]  /*38d0*/  STS [R21+UR6+0x200], R17 ;  /* 0x0002001115007988 */ /* 0x000fe80008000806 */
        /* <DEDUP_REMOVED lines=9> */
[----:B------:R0:W-:Y:S04]  /*3970*/  STS [R21+UR6+0x1800], R4 ;  /* 0x0018000415007988 */ /* 0x0001e80008000806 */
[----:B------:R1:W-:Y:S04]  /*3980*/  STS [R21+UR6+0x1a00], R2 ;  /* 0x001a000215007988 */ /* 0x0003e80008000806 */
[----:B------:R1:W-:Y:S04]  /*3990*/  STS [R21+UR6+0x1c00], R6 ;  /* 0x001c000615007988 */ /* 0x0003e80008000806 */
[----:B------:R1:W-:Y:S04]  /*39a0*/  STS [R21+UR6+0x1e00], R8 ;  /* 0x001e000815007988 */ /* 0x0003e80008000806 */
[----:B------:R1:W-:Y:S04]  /*39b0*/  STS [R14+UR7], R19 ;  /* 0x000000130e007988 */ /* 0x0003e80008000807 */
[----:B------:R1:W-:Y:S01]  /*39c0*/  STS [R3+UR7], R20 ;  /* 0x0000001403007988 */ /* 0x0003e20008000807 */
[----:B0-----:R-:W-:Y:S01]  /*39d0*/  HFMA2 R4, -RZ, RZ, 0, 0 ;  /* 0x00000000ff047431 */ /* 0x001fe200000001ff */
[----:B------:R-:W-:Y:S01]  /*39e0*/  UPLOP3.LUT UP0, UPT, UPT, UPT, UPT, 0x80, 0x8 ;  /* 0x000000000008789c */ /* 0x000fe20003f0f070 */
[----:B------:R-:W-:Y:S10]  /*39f0*/  BAR.SYNC.DEFER_BLOCKING 0x0 ;  /* 0x0000000000007b1d */ /* 0x000ff40000010000 */
.L_x_1:
[----:B------:R-:W-:Y:S01]  /*3a00*/  UIADD3 UR8, UPT, UPT, UR18, 0x4208, URZ ;  /* 0x0000420812087890 */ /* 0x000fe2000fffe0ff */
[----:B------:R-:W-:Y:S01]  /*3a10*/  SHF.L.U32 R132, R4, 0x1, RZ ;  /* 0x0000000104847819 */ /* 0x000fe200000006ff */
[----:B------:R-:W-:Y:S01]  /*3a20*/  UPLOP3.LUT UP1, UPT, UPT, UPT, UP0, 0x80, 0x8 ;  /* 0x000000000008789c */ /* 0x000fe20003f2f000 */
[C---:B------:R-:W-:Y:S01]  /*3a30*/  IADD3 R85, PT, PT, R18.reuse, 0x20, RZ ;  /* 0x0000002012557810 */ /* 0x040fe20007ffe0ff */
[----:B------:R-:W-:Y:S01]  /*3a40*/  ULEA UR9, UR19, UR8, 0x18 ;  /* 0x0000000813097291 */ /* 0x000fe2000f8ec0ff */
[----:B------:R-:W-:Y:S01]  /*3a50*/  LEA.HI R86, R18, R133, RZ, 0x1d ;  /* 0x0000008512567211 */ /* 0x000fe200078fe8ff */
[----:B------:R-:W-:Y:S01]  /*3a60*/  UIADD3 UR8, UPT, UPT, UR18, 0x4100, URZ ;  /* 0x0000410012087890 */ /* 0x000fe2000fffe0ff */
[C---:B-1----:R-:W-:Y:S01]  /*3a70*/  SHF.L.U32 R6, R85.reuse, 0x2, RZ ;  /* 0x0000000255067819 */ /* 0x042fe200000006ff */
[----:B------:R-:W-:Y:S01]  /*3a80*/  IMAD R2, R85, 0x41, R132 ;  /* 0x0000004155027824 */ /* 0x000fe200078e0284 */
[----:B------:R-:W-:Y:S01]  /*3a90*/  LEA.HI R3, R4, R86, RZ, 0x1d ;  /* 0x0000005604037211 */ /* 0x000fe200078fe8ff */
[----:B------:R-:W-:Y:S01]  /*3aa0*/  ULEA UR8, UR19, UR8, 0x18 ;  /* 0x0000000813087291 */ /* 0x000fe2000f8ec0ff */
[----:B------:R-:W-:Y:S01]  /*3ab0*/  LEA R132, R84, R132, 0x5 ;  /* 0x0000008454847211 */ /* 0x000fe200078e28ff */
[----:B------:R-:W-:Y:S01]  /*3ac0*/  UPLOP3.LUT UP0, UPT, UPT, UPT, UPT, 0x40, 0x4 ;  /* 0x000000000004789c */ /* 0x000fe20003f0e870 */
[----:B------:R-:W-:-:S02]  /*3ad0*/  LEA R3, R3, UR9, 0x2 ;  /* 0x0000000903037c11 */ /* 0x000fc4000f8e10ff */
[----:B------:R-:W-:Y:S02]  /*3ae0*/  LEA R99, R2, UR13, 0x2 ;  /* 0x0000000d02637c11 */ /* 0x000fe4000f8e10ff */
[C---:B------:R-:W-:Y:S01]  /*3af0*/  LEA R134, R132.reuse, UR6, 0x2 ;  /* 0x0000000684867c11 */ /* 0x040fe2000f8e10ff */
[----:B------:R-:W0:Y:S01]  /*3b00*/  LDS.U16 R111, [R3] ;  /* 0x00000000036f7984 */ /* 0x000e220000000400 */
[----:B------:R-:W-:Y:S02]  /*3b10*/  LEA.HI R87, R85, R6, RZ, 0x1d ;  /* 0x0000000655577211 */ /* 0x000fe400078fe8ff */
[----:B------:R-:W-:Y:S01]  /*3b20*/  LEA.HI R136, R132, UR7, RZ, 0x1f ;  /* 0x0000000784887c11 */ /* 0x000fe2000f8ff8ff */
[----:B------:R-:W-:Y:S01]  /*3b30*/  LDS R131, [R99+-0x2080] ;  /* 0xffdf800063837984 */ /* 0x000fe20000000800 */
[----:B------:R-:W-:-:S03]  /*3b40*/  LEA.HI R100, R4, R87, RZ, 0x1d ;  /* 0x0000005704647211 */ /* 0x000fc600078fe8ff */
[----:B------:R-:W1:Y:S01]  /*3b50*/  LDS.64 R16, [R134] ;  /* 0x0000000086107984 */ /* 0x000e620000000a00 */
[----:B------:R-:W-:-:S03]  /*3b60*/  LEA R141, R100, UR9, 0x2 ;  /* 0x00000009648d7c11 */ /* 0x000fc6000f8e10ff */
[----:B------:R-:W-:Y:S04]  /*3b70*/  LDS R130, [R99+-0x207c] ;  /* 0xffdf840063827984 */ /* 0x000fe80000000800 */
[----:B------:R-:W-:Y:S04]  /*3b80*/  LDS R121, [R99+-0x2060] ;  /* 0xffdfa00063797984 */ /* 0x000fe80000000800 */
[----:B------:R-:W2:Y:S04]  /*3b90*/  LDS.64 R12, [R134+0x20] ;  /* 0x00002000860c7984 */ /* 0x000ea80000000a00 */
[----:B------:R-:W3:Y:S04]  /*3ba0*/  LDS.U16 R113, [R3+0x2] ;  /* 0x0000020003717984 */ /* 0x000ee80000000400 */
[----:B------:R-:W-:Y:S04]  /*3bb0*/  LDS R129, [R99+-0x2070] ;  /* 0xffdf900063817984 */ /* 0x000fe80000000800 */
[----:B------:R-:W4:Y:S04]  /*3bc0*/  LDS.64 R10, [R134+0x10] ;  /* 0x00001000860a7984 */ /* 0x000f280000000a00 */
[----:B------:R-:W-:Y:S04]  /*3bd0*/  LDS R127, [R99+-0x2078] ;  /* 0xffdf8800637f7984 */ /* 0x000fe80000000800 */
[----:B------:R-:W5:Y:S01]  /*3be0*/  LDS R120, [R99+-0x205c] ;  /* 0xffdfa40063787984 */ /* 0x000f620000000800 */
[----:B0-----:R-:W-:-:S02]  /*3bf0*/  PRMT R123, R111, 0x8880, RZ ;  /* 0x000088806f7b7816 */ /* 0x001fc400000000ff */
[----:B------:R-:W-:Y:S01]  /*3c00*/  PRMT R122, R111, 0x9991, RZ ;  /* 0x000099916f7a7816 */ /* 0x000fe200000000ff */
[----:B------:R-:W-:Y:S04]  /*3c10*/  LDS.64 R2, [R134+0x8] ;  /* 0x0000080086027984 */ /* 0x000fe80000000a00 */
[----:B------:R-:W-:Y:S01]  /*3c20*/  LDS R119, [R99+-0x2050] ;  /* 0xffdfb00063777984 */ /* 0x000fe20000000800 */
[----:B-1----:R-:W-:-:S03]  /*3c30*/  IDP.4A.S8.S8 R111, R131, R16, RZ ;  /* 0x00000010836f7226 */ /* 0x002fc600000006ff */
[----:B------:R-:W0:Y:S04]  /*3c40*/  LDS.64 R14, [R134+0x30] ;  /* 0x00003000860e7984 */ /* 0x000e280000000a00 */
[----:B------:R-:W1:Y:S04]  /*3c50*/  LDS R128, [R99+-0x206c] ;  /* 0xffdf940063807984 */ /* 0x000e680000000800 */
[----:B------:R-:W-:Y:S01]  /*3c60*/  LDS R117, [R99+-0x2058] ;  /* 0xffdfa80063757984 */ /* 0x000fe20000000800 */
[----:B--2---:R-:W-:-:S03]  /*3c70*/  IDP.4A.S8.S8 R138, R121, R12, RZ ;  /* 0x0000000c798a7226 */ /* 0x004fc600000006ff */
[----:B------:R-:W2:Y:S01]  /*3c80*/  LDS.64 R4, [R134+0x28] ;  /* 0x0000280086047984 */ /* 0x000ea20000000a00 */
[C---:B---3--:R-:W-:Y:S02]  /*3c90*/  PRMT R140, R113.reuse, 0x8880, RZ ;  /* 0x00008880718c7816 */ /* 0x048fe400000000ff */
[----:B------:R-:W-:Y:S01]  /*3ca0*/  PRMT R144, R113, 0x9991, RZ ;  /* 0x0000999171907816 */ /* 0x000fe200000000ff */
[----:B------:R-:W-:Y:S01]  /*3cb0*/  LDS R126, [R99+-0x2074] ;  /* 0xffdf8c00637e7984 */ /* 0x000fe20000000800 */
[----:B------:R-:W-:-:S03]  /*3cc0*/  MOV R113, R140 ;  /* 0x0000008c00717202 */ /* 0x000fc60000000f00 */
[----:B------:R-:W3:Y:S01]  /*3cd0*/  LDS R118, [R99+-0x204c] ;  /* 0xffdfb40063767984 */ /* 0x000ee20000000800 */
[----:B----4-:R-:W-:-:S03]  /*3ce0*/  IDP.4A.S8.S8 R137, R129, R10, RZ ;  /* 0x0000000a81897226 */ /* 0x010fc600000006ff */
[----:B------:R-:W-:Y:S04]  /*3cf0*/  LDS R125, [R99+-0x2068] ;  /* 0xffdf9800637d7984 */ /* 0x000fe80000000800 */
[----:B------:R-:W4:Y:S01]  /*3d00*/  LDS.64 R6, [R134+0x18] ;  /* 0x0000180086067984 */ /* 0x000f220000000a00 */
[----:B-----5:R-:W-:-:S03]  /*3d10*/  IDP.4A.S8.S8 R138, R120, R13, R138 ;  /* 0x0000000d788a7226 */ /* 0x020fc6000000068a */
[----:B------:R-:W-:Y:S04]  /*3d20*/  LDS R115, [R99+-0x2048] ;  /* 0xffdfb80063737984 */ /* 0x000fe80000000800 */
[----:B------:R-:W5:Y:S04]  /*3d30*/  LDS.64 R8, [R134+0x38] ;  /* 0x0000380086087984 */ /* 0x000f680000000a00 */
[----:B------:R-:W5:Y:S01]  /*3d40*/  LDS R124, [R99+-0x2064] ;  /* 0xffdf9c00637c7984 */ /* 0x000f620000000800 */
[----:B0-----:R-:W-:-:S03]  /*3d50*/  IDP.4A.S8.S8 R139, R119, R14, RZ ;  /* 0x0000000e778b7226 */ /* 0x001fc600000006ff */
[----:B------:R-:W0:Y:S01]  /*3d60*/  LDS R109, [R99] ;  /* 0x00000000636d7984 */ /* 0x000e220000000800 */
[----:B-1----:R-:W-:-:S03]  /*3d70*/  IDP.4A.S8.S8 R137, R128, R11, R137 ;  /* 0x0000000b80897226 */ /* 0x002fc60000000689 */
[----:B------:R-:W-:Y:S04]  /*3d80*/  LDS R114, [R99+-0x2044] ;  /* 0xffdfbc0063727984 */ /* 0x000fe80000000800 */
[----:B------:R-:W-:Y:S01]  /*3d90*/  LDS R107, [R99+0x10] ;  /* 0x00001000636b7984 */ /* 0x000fe20000000800 */
[----:B--2---:R-:W-:-:S03]  /*3da0*/  IDP.4A.S8.S8 R140, R117, R4, R138 ;  /* 0x00000004758c7226 */ /* 0x004fc6000000068a */
[----:B------:R-:W-:Y:S04]  /*3db0*/  LDS R112, [R99+0x4] ;  /* 0x0000040063707984 */ /* 0x000fe80000000800 */
[----:B------:R-:W1:Y:S01]  /*3dc0*/  LDS R101, [R99+0x20] ;  /* 0x0000200063657984 */ /* 0x000e620000000800 */
[----:B---3--:R-:W-:-:S03]  /*3dd0*/  IDP.4A.S8.S8 R139, R118, R15, R139 ;  /* 0x0000000f768b7226 */ /* 0x008fc6000000068b */
[----:B------:R-:W-:Y:S04]  /*3de0*/  LDS R110, [R99+0x14] ;  /* 0x00001400636e7984 */ /* 0x000fe80000000800 */
[----:B------:R-:W2:Y:S01]  /*3df0*/  LDS R23, [R99+0x30] ;  /* 0x0000300063177984 */ /* 0x000ea20000000800 */
[----:B----4-:R-:W-:-:S03]  /*3e00*/  IDP.4A.S8.S8 R137, R125, R6, R137 ;  /* 0x000000067d897226 */ /* 0x010fc60000000689 */
[----:B------:R-:W-:Y:S04]  /*3e10*/  LDS R105, [R99+0x8] ;  /* 0x0000080063697984 */ /* 0x000fe80000000800 */
[----:B------:R-:W3:Y:S01]  /*3e20*/  LDS R116, [R99+-0x2054] ;  /* 0xffdfac0063747984 */ /* 0x000ee20000000800 */
[----:B-----5:R-:W-:-:S03]  /*3e30*/  IDP.4A.S8.S8 R139, R115, R8, R139 ;  /* 0x00000008738b7226 */ /* 0x020fc6000000068b */
[----:B------:R-:W-:Y:S01]  /*3e40*/  LDS R103, [R99+0x18] ;  /* 0x0000180063677984 */ /* 0x000fe20000000800 */
[----:B------:R-:W-:-:S03]  /*3e50*/  IDP.4A.S8.S8 R137, R124, R7, R137 ;  /* 0x000000077c897226 */ /* 0x000fc60000000689 */
[----:B------:R-:W4:Y:S01]  /*3e60*/  LDS R104, [R99+0x24] ;  /* 0x0000240063687984 */ /* 0x000f220000000800 */
[----:B0-----:R-:W-:-:S03]  /*3e70*/  IDP.4A.S8.S8 R16, R109, R16, RZ ;  /* 0x000000106d107226 */ /* 0x001fc600000006ff */
[----:B------:R-:W0:Y:S04]  /*3e80*/  LDS R102, [R99+0x34] ;  /* 0x0000340063667984 */ /* 0x000e280000000800 */
[----:B------:R-:W-:Y:S04]  /*3e90*/  LDS R19, [R99+0x38] ;  /* 0x0000380063137984 */ /* 0x000fe80000000800 */
[----:B------:R-:W5:Y:S04]  /*3ea0*/  LDS R21, [R99+0x28] ;  /* 0x0000280063157984 */ /* 0x000f680000000800 */
[----:B------:R-:W-:Y:S01]  /*3eb0*/  LDS R108, [R99+0xc] ;  /* 0x00000c00636c7984 */ /* 0x000fe20000000800 */
[----:B-1----:R-:W-:-:S03]  /*3ec0*/  IDP.4A.S8.S8 R12, R101, R12, RZ ;  /* 0x0000000c650c7226 */ /* 0x002fc600000006ff */
[----:B------:R-:W-:Y:S04]  /*3ed0*/  LDS R106, [R99+0x1c] ;  /* 0x00001c00636a7984 */ /* 0x000fe80000000800 */
[----:B------:R-:W-:Y:S01]  /*3ee0*/  LDS R22, [R99+0x2c] ;  /* 0x00002c0063167984 */ /* 0x000fe20000000800 */
[----:B--2---:R-:W-:-:S03]  /*3ef0*/  IDP.4A.S8.S8 R14, R23, R14, RZ ;  /* 0x0000000e170e7226 */ /* 0x004fc600000006ff */
[----:B------:R1:W-:Y:S04]  /*3f00*/  LDS R20, [R99+0x3c] ;  /* 0x00003c0063147984 */ /* 0x0003e80000000800 */
[----:B------:R-:W2:Y:S01]  /*3f10*/  LDS.U16 R135, [R141] ;  /* 0x000000008d877984 */ /* 0x000ea20000000400 */
[----:B---3--:R-:W-:-:S03]  /*3f20*/  IDP.4A.S8.S8 R140, R116, R5, R140 ;  /* 0x00000005748c7226 */ /* 0x008fc6000000068c */
[----:B------:R-:W3:Y:S01]  /*3f30*/  LDS.U16 R100, [R141+0x2] ;  /* 0x000002008d647984 */ /* 0x000ee20000000400 */
[----:B-1----:R-:W-:Y:S01]  /*3f40*/  IDP.4A.S8.S8 R99, R130, R17, R111 ;  /* 0x0000001182637226 */ /* 0x002fe2000000066f */
[----:B------:R-:W-:Y:S01]  /*3f50*/  MOV R111, R144 ;  /* 0x00000090006f7202 */ /* 0x000fe20000000f00 */
[----:B------:R-:W-:Y:S01]  /*3f60*/  IDP.4A.S8.S8 R144, R114, R9, R139 ;  /* 0x0000000972907226 */ /* 0x000fe2000000068b */
[----:B------:R-:W-:Y:S01]  /*3f70*/  LDS R141, [R136+0x4] ;  /* 0x00000400888d7984 */ /* 0x000fe20000000800 */
[----:B------:R-:W-:Y:S02]  /*3f80*/  IDP.4A.S8.S8 R99, R127, R2, R99 ;  /* 0x000000027f637226 */ /* 0x000fe40000000663 */
[----:B------:R-:W-:Y:S02]  /*3f90*/  IMAD R140, R140, R113, RZ ;  /* 0x000000718c8c7224 */ /* 0x000fe400078e02ff */
[----:B------:R-:W-:Y:S02]  /*3fa0*/  IDP.4A.S8.S8 R138, R126, R3, R99 ;  /* 0x000000037e8a7226 */ /* 0x000fe40000000663 */
[----:B------:R3:W1:Y:S01]  /*3fb0*/  LDS R99, [R136] ;  /* 0x0000000088637984 */ /* 0x0006620000000800 */
[----:B------:R-:W-:-:S02]  /*3fc0*/  IMAD R140, R144, R111, R140 ;  /* 0x0000006f908c7224 */ /* 0x000fc400078e028c */
[----:B------:R-:W-:-:S03]  /*3fd0*/  IMAD R138, R138, R123, RZ ;  /* 0x0000007b8a8a7224 */ /* 0x000fc600078e02ff */
[----:B------:R-:W-:Y:S01]  /*3fe0*/  I2FP.F32.S32 R140, R140 ;  /* 0x0000008c008c7245 */ /* 0x000fe20000201400 */
[----:B------:R-:W-:Y:S02]  /*3ff0*/  IMAD R139, R137, R122, R138 ;  /* 0x0000007a898b7224 */ /* 0x000fe400078e028a */
[----:B------:R-:W-:Y:S02]  /*4000*/  IDP.4A.S8.S8 R137, R107, R10, RZ ;  /* 0x0000000a6b897226 */ /* 0x000fe400000006ff */
[----:B------:R-:W-:Y:S02]  /*4010*/  IDP.4A.S8.S8 R10, R112, R17, R16 ;  /* 0x00000011700a7226 */ /* 0x000fe40000000610 */
[----:B------:R-:W1:Y:S01]  /*4020*/  LDS.64 R16, [R134+0x200] ;  /* 0x0002000086107984 */ /* 0x000e620000000a00 */
[----:B------:R-:W-:Y:S02]  /*4030*/  IDP.4A.S8.S8 R137, R110, R11, R137 ;  /* 0x0000000b6e897226 */ /* 0x000fe40000000689 */
[----:B------:R-:W-:-:S02]  /*4040*/  IDP.4A.S8.S8 R10, R105, R2, R10 ;  /* 0x00000002690a7226 */ /* 0x000fc4000000060a */
[----:B----4-:R-:W-:Y:S02]  /*4050*/  IDP.4A.S8.S8 R2, R104, R13, R12 ;  /* 0x0000000d68027226 */ /* 0x010fe4000000060c */
[----:B------:R-:W-:Y:S01]  /*4060*/  IDP.4A.S8.S8 R137, R103, R6, R137 ;  /* 0x0000000667897226 */ /* 0x000fe20000000689 */
[----:B------:R-:W4:Y:S01]  /*4070*/  LDS.64 R12, [R134+0x210] ;  /* 0x00021000860c7984 */ /* 0x000f220000000a00 */
[----:B0-----:R-:W-:Y:S02]  /*4080*/  IDP.4A.S8.S8 R6, R102, R15, R14 ;  /* 0x0000000f66067226 */ /* 0x001fe4000000060e */
[----:B-----5:R-:W-:Y:S01]  /*4090*/  IDP.4A.S8.S8 R2, R21, R4, R2 ;  /* 0x0000000415027226 */ /* 0x020fe20000000602 */
[----:B------:R-:W0:Y:S01]  /*40a0*/  LDS.64 R14, [R134+0x208] ;  /* 0x00020800860e7984 */ /* 0x000e220000000a00 */
[----:B------:R-:W-:Y:S01]  /*40b0*/  IDP.4A.S8.S8 R6, R19, R8, R6 ;  /* 0x0000000813067226 */ /* 0x000fe20000000606 */
[C---:B--2---:R-:W-:Y:S01]  /*40c0*/  PRMT R138, R135.reuse, 0x8880, RZ ;  /* 0x00008880878a7816 */ /* 0x044fe200000000ff */
[----:B------:R-:W-:Y:S01]  /*40d0*/  IDP.4A.S8.S8 R3, R108, R3, R10 ;  /* 0x000000036c037226 */ /* 0x000fe2000000060a */
[----:B---3--:R-:W-:Y:S01]  /*40e0*/  PRMT R136, R100, 0x8880, RZ ;  /* 0x0000888064887816 */ /* 0x008fe200000000ff */
[----:B------:R-:W-:Y:S01]  /*40f0*/  IDP.4A.S8.S8 R144, R20, R9, R6 ;  /* 0x0000000914907226 */ /* 0x000fe20000000606 */
[----:B------:R-:W-:Y:S01]  /*4100*/  LDS.64 R10, [R134+0x220] ;  /* 0x00022000860a7984 */ /* 0x000fe20000000a00 */
[----:B------:R-:W-:Y:S01]  /*4110*/  IDP.4A.S8.S8 R5, R22, R5, R2 ;  /* 0x0000000516057226 */ /* 0x000fe20000000602 */
[----:B------:R-:W-:Y:S01]  /*4120*/  I2FP.F32.S32 R2, R139 ;  /* 0x0000008b00027245 */ /* 0x000fe20000201400 */
[----:B------:R-:W-:Y:S01]  /*4130*/  IDP.4A.S8.S8 R4, R106, R7, R137 ;  /* 0x000000076a047226 */ /* 0x000fe20000000689 */
[----:B------:R-:W2:Y:S01]  /*4140*/  LDS.64 R8, [R134+0x218] ;  /* 0x0002180086087984 */ /* 0x000ea20000000a00 */
[----:B------:R-:W-:Y:S01]  /*4150*/  PRMT R137, R135, 0x9991, RZ ;  /* 0x0000999187897816 */ /* 0x000fe200000000ff */
[----:B------:R-:W-:Y:S01]  /*4160*/  IMAD R3, R3, R138, RZ ;  /* 0x0000008a03037224 */ /* 0x000fe200078e02ff */
[----:B------:R-:W-:Y:S01]  /*4170*/  PRMT R135, R100, 0x9991, RZ ;  /* 0x0000999164877816 */ /* 0x000fe200000000ff */
[----:B------:R-:W-:Y:S01]  /*4180*/  IMAD R5, R5, R136, RZ ;  /* 0x0000008805057224 */ /* 0x000fe200078e02ff */
[----:B------:R-:W3:Y:S01]  /*4190*/  LDS.64 R6, [R134+0x230] ;  /* 0x0002300086067984 */ /* 0x000ee20000000a00 */
[----:B------:R-:W-:-:S02]  /*41a0*/  IMAD R4, R4, R137, R3 ;  /* 0x0000008904047224 */ /* 0x000fc400078e0203 */
[----:B------:R-:W-:Y:S02]  /*41b0*/  IMAD R139, R144, R135, R5 ;  /* 0x00000087908b7224 */ /* 0x000fe400078e0205 */
[----:B-1----:R-:W-:Y:S02]  /*41c0*/  FFMA R144, R99, R2, RZ ;  /* 0x0000000263907223 */ /* 0x002fe400000000ff */
[----:B------:R-:W1:Y:S01]  /*41d0*/  LDS.64 R2, [R134+0x228] ;  /* 0x0002280086027984 */ /* 0x000e620000000a00 */
[----:B------:R-:W-:Y:S01]  /*41e0*/  I2FP.F32.S32 R100, R4 ;  /* 0x0000000400647245 */ /* 0x000fe20000201400 */
[----:B------:R-:W-:Y:S01]  /*41f0*/  FFMA R144, R141, R140, R144 ;  /* 0x0000008c8d907223 */ /* 0x000fe20000000090 */
[----:B------:R-:W-:Y:S01]  /*4200*/  I2FP.F32.S32 R139, R139 ;  /* 0x0000008b008b7245 */ /* 0x000fe20000201400 */
[----:B------:R-:W5:Y:S02]  /*4210*/  LDS.64 R4, [R134+0x238] ;  /* 0x0002380086047984 */ /* 0x000f640000000a00 */
[----:B------:R-:W-:Y:S01]  /*4220*/  FFMA R100, R99, R100, RZ ;  /* 0x0000006463647223 */ /* 0x000fe200000000ff */
[----:B------:R-:W-:-:S02]  /*4230*/  IDP.4A.S8.S8 R99, R131, R16, RZ ;  /* 0x0000001083637226 */ /* 0x000fc400000006ff */
[----:B------:R-:W-:Y:S01]  /*4240*/  IDP.4A.S8.S8 R140, R109, R16, RZ ;  /* 0x000000106d8c7226 */ /* 0x000fe200000006ff */
[----:B------:R-:W-:Y:S01]  /*4250*/  IADD3 R16, PT, PT, R132, 0x80, RZ ;  /* 0x0000008084107810 */ /* 0x000fe20007ffe0ff */
[----:B------:R-:W-:Y:S02]  /*4260*/  IDP.4A.S8.S8 R99, R130, R17, R99 ;  /* 0x0000001182637226 */ /* 0x000fe40000000663 */
[----:B------:R-:W-:Y:S01]  /*4270*/  FFMA R141, R141, R139, R100 ;  /* 0x0000008b8d8d7223 */ /* 0x000fe20000000064 */
[----:B------:R-:W-:Y:S01]  /*4280*/  IDP.4A.S8.S8 R140, R112, R17, R140 ;  /* 0x00000011708c7226 */ /* 0x000fe2000000068c */
[----:B------:R-:W-:Y:S01]  /*4290*/  LEA.HI R17, R16, UR7, RZ, 0x1f ;  /* 0x0000000710117c11 */ /* 0x000fe2000f8ff8ff */
[-C--:B----4-:R-:W-:Y:S02]  /*42a0*/  IDP.4A.S8.S8 R16, R129, R12.reuse, RZ ;  /* 0x0000000c81107226 */ /* 0x090fe400000006ff */
[----:B------:R-:W-:Y:S02]  /*42b0*/  IDP.4A.S8.S8 R100, R107, R12, RZ ;  /* 0x0000000c6b647226 */ /* 0x000fe400000006ff */
[----:B0-----:R-:W-:Y:S01]  /*42c0*/  IDP.4A.S8.S8 R12, R127, R14, R99 ;  /* 0x0000000e7f0c7226 */ /* 0x001fe20000000663 */
[----:B------:R-:W-:Y:S01]  /*42d0*/  LDS R146, [R17+0x4] ;  /* 0x0000040011927984 */ /* 0x000fe20000000800 */
[----:B------:R-:W-:-:S02]  /*42e0*/  IDP.4A.S8.S8 R16, R128, R13, R16 ;  /* 0x0000000d80107226 */ /* 0x000fc40000000610 */
[----:B------:R-:W-:Y:S01]  /*42f0*/  IDP.4A.S8.S8 R100, R110, R13, R100 ;  /* 0x0000000d6e647226 */ /* 0x000fe20000000664 */
[----:B------:R-:W0:Y:S01]  /*4300*/  LDS R99, [R17] ;  /* 0x0000000011637984 */ /* 0x000e220000000800 */
[----:B------:R-:W-:Y:S02]  /*4310*/  IDP.4A.S8.S8 R139, R105, R14, R140 ;  /* 0x0000000e698b7226 */ /* 0x000fe4000000068c */
[----:B------:R-:W-:Y:S02]  /*4320*/  IDP.4A.S8.S8 R14, R126, R15, R12 ;  /* 0x0000000f7e0e7226 */ /* 0x000fe4000000060c */
[-C--:B--2---:R-:W-:Y:S01]  /*4330*/  IDP.4A.S8.S8 R16, R125, R8.reuse, R16 ;  /* 0x000000087d107226 */ /* 0x084fe20000000610 */
[----:B------:R-:W2:Y:S01]  /*4340*/  LDS.64 R12, [R134+0x400] ;  /* 0x00040000860c7984 */ /* 0x000ea20000000a00 */
[----:B------:R-:W-:Y:S02]  /*4350*/  IDP.4A.S8.S8 R100, R103, R8, R100 ;  /* 0x0000000867647226 */ /* 0x000fe40000000664 */
[----:B------:R-:W-:-:S02]  /*4360*/  IDP.4A.S8.S8 R8, R121, R10, RZ ;  /* 0x0000000a79087226 */ /* 0x000fc400000006ff */
[----:B------:R-:W-:Y:S02]  /*4370*/  IDP.4A.S8.S8 R139, R108, R15, R139 ;  /* 0x0000000f6c8b7226 */ /* 0x000fe4000000068b */
[-C--:B------:R-:W-:Y:S02]  /*4380*/  IDP.4A.S8.S8 R15, R124, R9.reuse, R16 ;  /* 0x000000097c0f7226 */ /* 0x080fe40000000610 */
[----:B------:R-:W-:Y:S01]  /*4390*/  IMAD R14, R123, R14, RZ ;  /* 0x0000000e7b0e7224 */ /* 0x000fe200078e02ff */
[----:B------:R-:W4:Y:S01]  /*43a0*/  LDS.64 R16, [R134+0x410] ;  /* 0x0004100086107984 */ /* 0x000f220000000a00 */
[----:B------:R-:W-:Y:S02]  /*43b0*/  IDP.4A.S8.S8 R10, R101, R10, RZ ;  /* 0x0000000a650a7226 */ /* 0x000fe400000006ff */
[----:B------:R-:W-:Y:S02]  /*43c0*/  IDP.4A.S8.S8 R140, R106, R9, R100 ;  /* 0x000000096a8c7226 */ /* 0x000fe40000000664 */
[----:B------:R-:W-:-:S02]  /*43d0*/  IDP.4A.S8.S8 R8, R120, R11, R8 ;  /* 0x0000000b78087226 */ /* 0x000fc40000000608 */
[----:B---3--:R-:W-:Y:S02]  /*43e0*/  IDP.4A.S8.S8 R9, R119, R6, RZ ;  /* 0x0000000677097226 */ /* 0x008fe400000006ff */
[----:B------:R-:W-:Y:S02]  /*43f0*/  IDP.4A.S8.S8 R10, R104, R11, R10 ;  /* 0x0000000b680a7226 */ /* 0x000fe4000000060a */
[----:B------:R-:W-:Y:S02]  /*4400*/  IMAD R100, R122, R15, R14 ;  /* 0x0000000f7a647224 */ /* 0x000fe400078e020e */
[----:B------:R-:W3:Y:S01]  /*4410*/  LDS.64 R14, [R134+0x408] ;  /* 0x00040800860e7984 */ /* 0x000ee20000000a00 */
[----:B-1----:R-:W-:Y:S02]  /*4420*/  IDP.4A.S8.S8 R8, R117, R2, R8 ;  /* 0x0000000275087226 */ /* 0x002fe40000000608 */
[----:B------:R-:W-:Y:S01]  /*4430*/  IDP.4A.S8.S8 R9, R118, R7, R9 ;  /* 0x0000000776097226 */ /* 0x000fe20000000609 */
[----:B------:R-:W-:Y:S01]  /*4440*/  I2FP.F32.S32 R100, R100 ;  /* 0x0000006400647245 */ /* 0x000fe20000201400 */
[----:B------:R-:W-:-:S02]  /*4450*/  IDP.4A.S8.S8 R145, R21, R2, R10 ;  /* 0x0000000215917226 */ /* 0x000fc4000000060a */
[----:B------:R-:W-:Y:S01]  /*4460*/  IDP.4A.S8.S8 R6, R23, R6, RZ ;  /* 0x0000000617067226 */ /* 0x000fe200000006ff */
[----:B------:R-:W1:Y:S01]  /*4470*/  LDS.64 R10, [R134+0x418] ;  /* 0x00041800860a7984 */ /* 0x000e620000000a00 */
[----:B------:R-:W-:Y:S02]  /*4480*/  IDP.4A.S8.S8 R8, R116, R3, R8 ;  /* 0x0000000374087226 */ /* 0x000fe40000000608 */
[----:B-----5:R-:W-:Y:S02]  /*4490*/  IDP.4A.S8.S8 R9, R115, R4, R9 ;  /* 0x0000000473097226 */ /* 0x020fe40000000609 */
[----:B0-----:R-:W-:Y:S01]  /*44a0*/  FFMA R147, R99, R100, RZ ;  /* 0x0000006463937223 */ /* 0x001fe200000000ff */
[----:B------:R-:W-:Y:S02]  /*44b0*/  IDP.4A.S8.S8 R6, R102, R7, R6 ;  /* 0x0000000766067226 */ /* 0x000fe40000000606 */
[----:B------:R-:W-:Y:S02]  /*44c0*/  IMAD R8, R113, R8, RZ ;  /* 0x0000000871087224 */ /* 0x000fe400078e02ff */
[----:B------:R-:W-:-:S02]  /*44d0*/  IDP.4A.S8.S8 R2, R114, R5, R9 ;  /* 0x0000000572027226 */ /* 0x000fc40000000609 */
[----:B------:R-:W-:Y:S02]  /*44e0*/  IMAD R139, R138, R139, RZ ;  /* 0x0000008b8a8b7224 */ /* 0x000fe400078e02ff */
[----:B------:R-:W-:Y:S02]  /*44f0*/  IDP.4A.S8.S8 R6, R19, R4, R6 ;  /* 0x0000000413067226 */ /* 0x000fe40000000606 */
[----:B------:R-:W-:Y:S02]  /*4500*/  IDP.4A.S8.S8 R145, R22, R3, R145 ;  /* 0x0000000316917226 */ /* 0x000fe40000000691 */
[----:B------:R-:W-:Y:S02]  /*4510*/  IMAD R3, R111, R2, R8 ;  /* 0x000000026f037224 */ /* 0x000fe400078e0208 */
[----:B------:R-:W0:Y:S01]  /*4520*/  LDS.64 R8, [R134+0x420] ;  /* 0x0004200086087984 */ /* 0x000e220000000a00 */
[----:B------:R-:W-:Y:S02]  /*4530*/  IMAD R139, R137, R140, R139 ;  /* 0x0000008c898b7224 */ /* 0x000fe400078e028b */
[----:B------:R-:W-:Y:S01]  /*4540*/  IDP.4A.S8.S8 R4, R20, R5, R6 ;  /* 0x0000000514047226 */ /* 0x000fe20000000606 */
[----:B------:R-:W-:Y:S01]  /*4550*/  I2FP.F32.S32 R3, R3 ;  /* 0x0000000300037245 */ /* 0x000fe20000201400 */
[----:B------:R-:W-:Y:S01]  /*4560*/  IMAD R145, R136, R145, RZ ;  /* 0x0000009188917224 */ /* 0x000fe200078e02ff */
[----:B------:R-:W5:Y:S01]  /*4570*/  LDS.64 R6, [R134+0x430] ;  /* 0x0004300086067984 */ /* 0x000f620000000a00 */
[----:B------:R-:W-:Y:S01]  /*4580*/  I2FP.F32.S32 R2, R139 ;  /* 0x0000008b00027245 */ /* 0x000fe20000201400 */
[----:B--2---:R-:W-:-:S02]  /*4590*/  IDP.4A.S8.S8 R100, R131, R12, RZ ;  /* 0x0000000c83647226 */ /* 0x004fc400000006ff */
[----:B------:R-:W-:Y:S01]  /*45a0*/  FFMA R147, R146, R3, R147 ;  /* 0x0000000392937223 */ /* 0x000fe20000000093 */
[----:B------:R-:W-:Y:S02]  /*45b0*/  IMAD R145, R135, R4, R145 ;  /* 0x0000000487917224 */ /* 0x000fe400078e0291 */
[----:B------:R-:W2:Y:S01]  /*45c0*/  LDS.64 R4, [R134+0x428] ;  /* 0x0004280086047984 */ /* 0x000ea20000000a00 */
[----:B------:R-:W-:Y:S01]  /*45d0*/  FFMA R99, R99, R2, RZ ;  /* 0x0000000263637223 */ /* 0x000fe200000000ff */
[----:B------:R-:W-:Y:S01]  /*45e0*/  IDP.4A.S8.S8 R139, R109, R12, RZ ;  /* 0x0000000c6d8b7226 */ /* 0x000fe200000006ff */
[----:B------:R-:W-:Y:S01]  /*45f0*/  I2FP.F32.S32 R145, R145 ;  /* 0x0000009100917245 */ /* 0x000fe20000201400 */
[----:B------:R-:W2:Y:S01]  /*4600*/  LDS.64 R2, [R134+0x438] ;  /* 0x0004380086027984 */ /* 0x000ea20000000a00 */
[-C--:B------:R-:W-:Y:S01]  /*4610*/  IDP.4A.S8.S8 R12, R130, R13.reuse, R100 ;  /* 0x0000000d820c7226 */ /* 0x080fe20000000664 */
[----:B------:R-:W-:Y:S01]  /*4620*/  LEA.HI R100, R85, R18, RZ, 0x1b ;  /* 0x0000001255647211 */ /* 0x000fe200078fd8ff */
[----:B------:R-:W-:-:S02]  /*4630*/  IDP.4A.S8.S8 R139, R112, R13, R139 ;  /* 0x0000000d708b7226 */ /* 0x000fc4000000068b */
[----:B------:R-:W-:Y:S01]  /*4640*/  FFMA R146, R146, R145, R99 ;  /* 0x0000009192927223 */ /* 0x000fe20000000063 */
[----:B------:R-:W-:Y:S01]  /*4650*/  LEA.HI R99, R18, R18, RZ, 0x1b ;  /* 0x0000001212637211 */ /* 0x000fe200078fd8ff */
[-C--:B----4-:R-:W-:Y:S01]  /*4660*/  IDP.4A.S8.S8 R13, R129, R16.reuse, RZ ;  /* 0x00000010810d7226 */ /* 0x090fe200000006ff */
[----:B------:R-:W-:Y:S01]  /*4670*/  LEA R100, R100, UR8, 0x2 ;  /* 0x0000000864647c11 */ /* 0x000fe2000f8e10ff */
[----:B------:R-:W-:Y:S01]  /*4680*/  IDP.4A.S8.S8 R16, R107, R16, RZ ;  /* 0x000000106b107226 */ /* 0x000fe200000006ff */
[----:B------:R-:W-:Y:S01]  /*4690*/  LEA R99, R99, UR8, 0x2 ;  /* 0x0000000863637c11 */ /* 0x000fe2000f8e10ff */
[----:B---3--:R-:W-:Y:S01]  /*46a0*/  IDP.4A.S8.S8 R150, R127, R14, R12 ;  /* 0x0000000e7f967226 */ /* 0x008fe2000000060c */
[----:B------:R-:W-:Y:S01]  /*46b0*/  IADD3 R12, PT, PT, R132, 0x100, RZ ;  /* 0x00000100840c7810 */ /* 0x000fe20007ffe0ff */
[-C--:B------:R-:W-:Y:S02]  /*46c0*/  IDP.4A.S8.S8 R13, R128, R17.reuse, R13 ;  /* 0x00000011800d7226 */ /* 0x080fe4000000060d */
[----:B------:R-:W-:Y:S01]  /*46d0*/  IDP.4A.S8.S8 R16, R110, R17, R16 ;  /* 0x000000116e107226 */ /* 0x000fe20000000610 */
[----:B------:R-:W3:Y:S01]  /*46e0*/  LDS R140, [R99] ;  /* 0x00000000638c7984 */ /* 0x000ee20000000800 */
[----:B-1----:R-:W-:-:S02]  /*46f0*/  IDP.4A.S8.S8 R13, R125, R10, R13 ;  /* 0x0000000a7d0d7226 */ /* 0x002fc4000000060d */
[----:B------:R-:W-:Y:S01]  /*4700*/  IDP.4A.S8.S8 R16, R103, R10, R16 ;  /* 0x0000000a67107226 */ /* 0x000fe20000000610 */
[----:B------:R-:W-:Y:S01]  /*4710*/  LEA.HI R10, R12, UR7, RZ, 0x1f ;  /* 0x000000070c0a7c11 */ /* 0x000fe2000f8ff8ff */
[----:B------:R-:W-:Y:S02]  /*4720*/  IDP.4A.S8.S8 R151, R105, R14, R139 ;  /* 0x0000000e69977226 */ /* 0x000fe4000000068b */
[----:B------:R-:W1:Y:S01]  /*4730*/  LDS R139, [R100+0x80] ;  /* 0x00008000648b7984 */ /* 0x000e620000000800 */
[-C--:B------:R-:W-:Y:S02]  /*4740*/  IDP.4A.S8.S8 R149, R124, R11.reuse, R13 ;  /* 0x0000000b7c957226 */ /* 0x080fe4000000060d */
[----:B------:R-:W-:Y:S01]  /*4750*/  IDP.4A.S8.S8 R152, R106, R11, R16 ;  /* 0x0000000b6a987226 */ /* 0x000fe20000000610 */
[----:B------:R-:W4:Y:S01]  /*4760*/  LDS R145, [R10] ;  /* 0x000000000a917984 */ /* 0x000f220000000800 */
[-C--:B0-----:R-:W-:Y:S02]  /*4770*/  IDP.4A.S8.S8 R11, R121, R8.reuse, RZ ;  /* 0x00000008790b7226 */ /* 0x081fe400000006ff */
[----:B------:R-:W-:Y:S01]  /*4780*/  IDP.4A.S8.S8 R14, R101, R8, RZ ;  /* 0x00000008650e7226 */ /* 0x000fe200000006ff */
[----:B------:R-:W0:Y:S01]  /*4790*/  LDS R148, [R10+0x4] ;  /* 0x000004000a947984 */ /* 0x000e220000000800 */
[----:B-----5:R-:W-:-:S02]  /*47a0*/  IDP.4A.S8.S8 R8, R119, R6, RZ ;  /* 0x0000000677087226 */ /* 0x020fc400000006ff */
[----:B------:R-:W-:Y:S01]  /*47b0*/  IDP.4A.S8.S8 R11, R120, R9, R11 ;  /* 0x00000009780b7226 */ /* 0x000fe2000000060b */
[----:B------:R-:W5:Y:S01]  /*47c0*/  LDS.64 R12, [R134+0x600] ;  /* 0x00060000860c7984 */ /* 0x000f620000000a00 */
[-C--:B------:R-:W-:Y:S02]  /*47d0*/  IDP.4A.S8.S8 R150, R126, R15.reuse, R150 ;  /* 0x0000000f7e967226 */ /* 0x080fe40000000696 */
[----:B------:R-:W-:Y:S01]  /*47e0*/  IDP.4A.S8.S8 R151, R108, R15, R151 ;  /* 0x0000000f6c977226 */ /* 0x000fe20000000697 */
[----:B------:R-:W-:Y:S01]  /*47f0*/  LDS.64 R16, [R134+0x608] ;  /* 0x0006080086107984 */ /* 0x000fe20000000a00 */
[----:B------:R-:W-:Y:S02]  /*4800*/  IDP.4A.S8.S8 R6, R23, R6, RZ ;  /* 0x0000000617067226 */ /* 0x000fe400000006ff */
[----:B------:R-:W-:Y:S02]  /*4810*/  IDP.4A.S8.S8 R9, R104, R9, R14 ;  /* 0x0000000968097226 */ /* 0x000fe4000000060e */
[----:B------:R-:W5:Y:S01]  /*4820*/  LDS.64 R14, [R134+0x610] ;  /* 0x00061000860e7984 */ /* 0x000f620000000a00 */
[----:B------:R-:W-:-:S02]  /*4830*/  IDP.4A.S8.S8 R8, R118, R7, R8 ;  /* 0x0000000776087226 */ /* 0x000fc40000000608 */
[----:B------:R-:W-:Y:S02]  /*4840*/  IDP.4A.S8.S8 R6, R102, R7, R6 ;  /* 0x0000000766067226 */ /* 0x000fe40000000606 */
[-C--:B--2---:R-:W-:Y:S02]  /*4850*/  IDP.4A.S8.S8 R11, R117, R4.reuse, R11 ;  /* 0x00000004750b7226 */ /* 0x084fe4000000060b */
[----:B------:R-:W-:Y:S02]  /*4860*/  IDP.4A.S8.S8 R9, R21, R4, R9 ;  /* 0x0000000415097226 */ /* 0x000fe40000000609 */
[-C--:B------:R-:W-:Y:S02]  /*4870*/  IDP.4A.S8.S8 R8, R115, R2.reuse, R8 ;  /* 0x0000000273087226 */ /* 0x080fe40000000608 */
[----:B------:R-:W-:Y:S02]  /*4880*/  IDP.4A.S8.S8 R6, R19, R2, R6 ;  /* 0x0000000213067226 */ /* 0x000fe40000000606 */
[----:B---3--:R-:W-:Y:S01]  /*4890*/  FFMA R43, R144, R140, R43 ;  /* 0x0000008c902b7223 */ /* 0x008fe2000000002b */
[----:B------:R-:W-:-:S02]  /*48a0*/  IDP.4A.S8.S8 R2, R116, R5, R11 ;  /* 0x0000000574027226 */ /* 0x000fc4000000060b */
[----:B------:R-:W-:Y:S01]  /*48b0*/  FFMA R42, R140, R147, R42 ;  /* 0x000000938c2a7223 */ /* 0x000fe2000000002a */
[----:B------:R-:W2:Y:S01]  /*48c0*/  LDS.64 R10, [R134+0x618] ;  /* 0x00061800860a7984 */ /* 0x000ea20000000a00 */
[----:B------:R-:W-:Y:S02]  /*48d0*/  IDP.4A.S8.S8 R9, R22, R5, R9 ;  /* 0x0000000516097226 */ /* 0x000fe40000000609 */
[----:B------:R-:W-:Y:S02]  /*48e0*/  IDP.4A.S8.S8 R6, R20, R3, R6 ;  /* 0x0000000314067226 */ /* 0x000fe40000000606 */
[----:B-1----:R-:W-:Y:S01]  /*48f0*/  FFMA R34, R141, R139, R34 ;  /* 0x0000008b8d227223 */ /* 0x002fe20000000022 */
[----:B------:R-:W-:Y:S02]  /*4900*/  IMAD R150, R123, R150, RZ ;  /* 0x000000967b967224 */ /* 0x000fe400078e02ff */
[----:B------:R-:W-:Y:S01]  /*4910*/  FFMA R33, R139, R146, R33 ;  /* 0x000000928b217223 */ /* 0x000fe20000000021 */
[----:B------:R-:W-:-:S02]  /*4920*/  IMAD R9, R136, R9, RZ ;  /* 0x0000000988097224 */ /* 0x000fc400078e02ff */
[----:B------:R-:W-:Y:S02]  /*4930*/  IDP.4A.S8.S8 R8, R114, R3, R8 ;  /* 0x0000000372087226 */ /* 0x000fe40000000608 */
[----:B------:R-:W-:Y:S02]  /*4940*/  IMAD R151, R138, R151, RZ ;  /* 0x000000978a977224 */ /* 0x000fe400078e02ff */
[----:B------:R-:W-:Y:S02]  /*4950*/  IMAD R2, R113, R2, RZ ;  /* 0x0000000271027224 */ /* 0x000fe400078e02ff */
[----:B------:R-:W-:Y:S02]  /*4960*/  IMAD R149, R122, R149, R150 ;  /* 0x000000957a957224 */ /* 0x000fe400078e0296 */
[----:B------:R-:W-:Y:S02]  /*4970*/  IMAD R150, R135, R6, R9 ;  /* 0x0000000687967224 */ /* 0x000fe400078e0209 */
[----:B------:R-:W1:Y:S01]  /*4980*/  LDS.64 R6, [R134+0x620] ;  /* 0x0006200086067984 */ /* 0x000e620000000a00 */
[----:B------:R-:W-:Y:S01]  /*4990*/  IMAD R4, R137, R152, R151 ;  /* 0x0000009889047224 */ /* 0x000fe200078e0297 */
[----:B------:R-:W-:Y:S01]  /*49a0*/  I2FP.F32.S32 R144, R149 ;  /* 0x0000009500907245 */ /* 0x000fe20000201400 */
[----:B------:R-:W-:Y:S01]  /*49b0*/  IMAD R5, R111, R8, R2 ;  /* 0x000000086f057224 */ /* 0x000fe200078e0202 */
[----:B------:R-:W-:Y:S01]  /*49c0*/  I2FP.F32.S32 R150, R150 ;  /* 0x0000009600967245 */ /* 0x000fe20000201400 */
[----:B------:R-:W3:Y:S01]  /*49d0*/  LDS.64 R8, [R134+0x630] ;  /* 0x0006300086087984 */ /* 0x000ee20000000a00 */
[----:B------:R-:W-:Y:S01]  /*49e0*/  I2FP.F32.S32 R4, R4 ;  /* 0x0000000400047245 */ /* 0x000fe20000201400 */
[C---:B----4-:R-:W-:Y:S01]  /*49f0*/  FFMA R141, R145.reuse, R144, RZ ;  /* 0x00000090918d7223 */ /* 0x050fe200000000ff */
[----:B------:R-:W-:Y:S01]  /*4a00*/  I2FP.F32.S32 R147, R5 ;  /* 0x0000000500937245 */ /* 0x000fe20000201400 */
[----:B------:R-:W4:Y:S02]  /*4a10*/  LDS.64 R2, [R134+0x628] ;  /* 0x0006280086027984 */ /* 0x000f240000000a00 */
[----:B------:R-:W-:-:S02]  /*4a20*/  FFMA R145, R145, R4, RZ ;  /* 0x0000000491917223 */ /* 0x000fc400000000ff */
[----:B------:R-:W4:Y:S01]  /*4a30*/  LDS.64 R4, [R134+0x638] ;  /* 0x0006380086047984 */ /* 0x000f220000000a00 */
[C---:B0-----:R-:W-:Y:S01]  /*4a40*/  FFMA R146, R148.reuse, R147, R141 ;  /* 0x0000009394927223 */ /* 0x041fe2000000008d */
[----:B-----5:R-:W-:Y:S02]  /*4a50*/  IDP.4A.S8.S8 R141, R131, R12, RZ ;  /* 0x0000000c838d7226 */ /* 0x020fe400000006ff */
[----:B------:R-:W-:Y:S01]  /*4a60*/  FFMA R144, R148, R150, R145 ;  /* 0x0000009694907223 */ /* 0x000fe20000000091 */
[----:B------:R-:W-:Y:S01]  /*4a70*/  IDP.4A.S8.S8 R147, R109, R12, RZ ;  /* 0x0000000c6d937226 */ /* 0x000fe200000006ff */
[----:B------:R-:W-:Y:S01]  /*4a80*/  IADD3 R12, PT, PT, R132, 0x180, RZ ;  /* 0x00000180840c7810 */ /* 0x000fe20007ffe0ff */
[----:B------:R-:W-:Y:S02]  /*4a90*/  IDP.4A.S8.S8 R145, R129, R14, RZ ;  /* 0x0000000e81917226 */ /* 0x000fe400000006ff */
[----:B------:R-:W-:Y:S01]  /*4aa0*/  FFMA R41, R140, R146, R41 ;  /* 0x000000928c297223 */ /* 0x000fe20000000029 */
[----:B------:R-:W-:Y:S01]  /*4ab0*/  IDP.4A.S8.S8 R141, R130, R13, R141 ;  /* 0x0000000d828d7226 */ /* 0x000fe2000000068d */
[----:B------:R-:W-:Y:S01]  /*4ac0*/  LEA.HI R148, R12, UR7, RZ, 0x1f ;  /* 0x000000070c947c11 */ /* 0x000fe2000f8ff8ff */
[----:B------:R-:W-:-:S02]  /*4ad0*/  IDP.4A.S8.S8 R145, R128, R15, R145 ;  /* 0x0000000f80917226 */ /* 0x000fc40000000691 */
[----:B------:R-:W-:Y:S01]  /*4ae0*/  FFMA R32, R139, R144, R32 ;  /* 0x000000908b207223 */ /* 0x000fe20000000020 */
[----:B------:R-:W-:Y:S02]  /*4af0*/  IDP.4A.S8.S8 R12, R127, R16, R141 ;  /* 0x000000107f0c7226 */ /* 0x000fe4000000068d */
[----:B------:R-:W0:Y:S01]  /*4b00*/  LDS R141, [R148] ;  /* 0x00000000948d7984 */ /* 0x000e220000000800 */
[----:B------:R-:W-:Y:S02]  /*4b10*/  IDP.4A.S8.S8 R147, R112, R13, R147 ;  /* 0x0000000d70937226 */ /* 0x000fe40000000693 */
[----:B------:R-:W-:Y:S02]  /*4b20*/  IDP.4A.S8.S8 R14, R107, R14, RZ ;  /* 0x0000000e6b0e7226 */ /* 0x000fe400000006ff */
[----:B--2---:R-:W-:Y:S02]  /*4b30*/  IDP.4A.S8.S8 R13, R125, R10, R145 ;  /* 0x0000000a7d0d7226 */ /* 0x004fe40000000691 */
[----:B------:R2:W5:Y:S01]  /*4b40*/  LDS R145, [R148+0x4] ;  /* 0x0000040094917984 */ /* 0x0005620000000800 */
[----:B------:R-:W-:-:S02]  /*4b50*/  IDP.4A.S8.S8 R14, R110, R15, R14 ;  /* 0x0000000f6e0e7226 */ /* 0x000fc4000000060e */
[----:B------:R-:W-:Y:S02]  /*4b60*/  IDP.4A.S8.S8 R12, R126, R17, R12 ;  /* 0x000000117e0c7226 */ /* 0x000fe4000000060c */
[----:B------:R-:W-:Y:S02]  /*4b70*/  IDP.4A.S8.S8 R14, R103, R10, R14 ;  /* 0x0000000a670e7226 */ /* 0x000fe4000000060e */
[----:B------:R-:W-:Y:S02]  /*4b80*/  IDP.4A.S8.S8 R147, R105, R16, R147 ;  /* 0x0000001069937226 */ /* 0x000fe40000000693 */
[-C--:B------:R-:W-:Y:S02]  /*4b90*/  IDP.4A.S8.S8 R13, R124, R11.reuse, R13 ;  /* 0x0000000b7c0d7226 */ /* 0x080fe4000000060d */
[----:B------:R-:W-:Y:S02]  /*4ba0*/  IMAD R12, R123, R12, RZ ;  /* 0x0000000c7b0c7224 */ /* 0x000fe400078e02ff */
[----:B------:R-:W-:-:S02]  /*4bb0*/  IDP.4A.S8.S8 R146, R106, R11, R14 ;  /* 0x0000000b6a927226 */ /* 0x000fc4000000060e */
[-C--:B-1----:R-:W-:Y:S01]  /*4bc0*/  IDP.4A.S8.S8 R10, R121, R6.reuse, RZ ;  /* 0x00000006790a7226 */ /* 0x082fe200000006ff */
[----:B------:R-:W-:Y:S01]  /*4bd0*/  LDS.64 R14, [R134+0x810] ;  /* 0x00081000860e7984 */ /* 0x000fe20000000a00 */
[----:B------:R-:W-:Y:S02]  /*4be0*/  IDP.4A.S8.S8 R149, R108, R17, R147 ;  /* 0x000000116c957226 */ /* 0x000fe40000000693 */
[----:B------:R-:W-:Y:S01]  /*4bf0*/  IDP.4A.S8.S8 R11, R101, R6, RZ ;  /* 0x00000006650b7226 */ /* 0x000fe200000006ff */
[----:B------:R-:W-:Y:S01]  /*4c00*/  LDS.64 R16, [R134+0x808] ;  /* 0x0008080086107984 */ /* 0x000fe20000000a00 */
[----:B------:R-:W-:Y:S02]  /*4c10*/  IMAD R147, R122, R13, R12 ;  /* 0x0000000d7a937224 */ /* 0x000fe400078e020c */
[-C--:B---3--:R-:W-:Y:S01]  /*4c20*/  IDP.4A.S8.S8 R6, R119, R8.reuse, RZ ;  /* 0x0000000877067226 */ /* 0x088fe200000006ff */
[----:B------:R-:W1:Y:S01]  /*4c30*/  LDS.64 R12, [R134+0x800] ;  /* 0x00080000860c7984 */ /* 0x000e620000000a00 */
[----:B------:R-:W-:-:S02]  /*4c40*/  IDP.4A.S8.S8 R8, R23, R8, RZ ;  /* 0x0000000817087226 */ /* 0x000fc400000006ff */
[-C--:B------:R-:W-:Y:S02]  /*4c50*/  IDP.4A.S8.S8 R10, R120, R7.reuse, R10 ;  /* 0x00000007780a7226 */ /* 0x080fe4000000060a */
[----:B------:R-:W-:Y:S02]  /*4c60*/  IDP.4A.S8.S8 R11, R104, R7, R11 ;  /* 0x00000007680b7226 */ /* 0x000fe4000000060b */
[-C--:B------:R-:W-:Y:S02]  /*4c70*/  IDP.4A.S8.S8 R6, R118, R9.reuse, R6 ;  /* 0x0000000976067226 */ /* 0x080fe40000000606 */
[----:B------:R-:W-:Y:S02]  /*4c80*/  IDP.4A.S8.S8 R8, R102, R9, R8 ;  /* 0x0000000966087226 */ /* 0x000fe40000000608 */
[-C--:B----4-:R-:W-:Y:S02]  /*4c90*/  IDP.4A.S8.S8 R7, R117, R2.reuse, R10 ;  /* 0x0000000275077226 */ /* 0x090fe4000000060a */
[----:B------:R-:W-:-:S02]  /*4ca0*/  IDP.4A.S8.S8 R9, R21, R2, R11 ;  /* 0x0000000215097226 */ /* 0x000fc4000000060b */
[-C--:B------:R-:W-:Y:S01]  /*4cb0*/  IDP.4A.S8.S8 R6, R115, R4.reuse, R6 ;  /* 0x0000000473067226 */ /* 0x080fe20000000606 */
[----:B------:R-:W3:Y:S01]  /*4cc0*/  LDS.64 R10, [R134+0x818] ;  /* 0x00081800860a7984 */ /* 0x000ee20000000a00 */
[----:B------:R-:W-:Y:S01]  /*4cd0*/  IDP.4A.S8.S8 R8, R19, R4, R8 ;  /* 0x0000000413087226 */ /* 0x000fe20000000608 */
[----:B------:R-:W-:Y:S01]  /*4ce0*/  I2FP.F32.S32 R4, R147 ;  /* 0x0000009300047245 */ /* 0x000fe20000201400 */
[-C--:B------:R-:W-:Y:S02]  /*4cf0*/  IDP.4A.S8.S8 R2, R116, R3.reuse, R7 ;  /* 0x0000000374027226 */ /* 0x080fe40000000607 */
[----:B------:R-:W-:Y:S02]  /*4d00*/  IDP.4A.S8.S8 R3, R22, R3, R9 ;  /* 0x0000000316037226 */ /* 0x000fe40000000609 */
[----:B------:R-:W-:Y:S02]  /*4d10*/  IMAD R149, R138, R149, RZ ;  /* 0x000000958a957224 */ /* 0x000fe400078e02ff */
[----:B------:R-:W-:-:S02]  /*4d20*/  IDP.4A.S8.S8 R6, R114, R5, R6 ;  /* 0x0000000572067226 */ /* 0x000fc40000000606 */
[----:B------:R-:W-:Y:S02]  /*4d30*/  IMAD R2, R113, R2, RZ ;  /* 0x0000000271027224 */ /* 0x000fe400078e02ff */
[----:B--2---:R-:W-:Y:S02]  /*4d40*/  IDP.4A.S8.S8 R148, R20, R5, R8 ;  /* 0x0000000514947226 */ /* 0x004fe40000000608 */
[----:B------:R-:W-:Y:S01]  /*4d50*/  IMAD R3, R136, R3, RZ ;  /* 0x0000000388037224 */ /* 0x000fe200078e02ff */
[----:B------:R-:W2:Y:S01]  /*4d60*/  LDS.64 R8, [R134+0x820] ;  /* 0x0008200086087984 */ /* 0x000ea20000000a00 */
[----:B------:R-:W-:Y:S02]  /*4d70*/  IMAD R146, R137, R146, R149 ;  /* 0x0000009289927224 */ /* 0x000fe400078e0295 */
[----:B------:R-:W-:Y:S02]  /*4d80*/  IMAD R5, R111, R6, R2 ;  /* 0x000000066f057224 */ /* 0x000fe400078e0202 */
[----:B------:R-:W-:Y:S01]  /*4d90*/  IMAD R148, R135, R148, R3 ;  /* 0x0000009487947224 */ /* 0x000fe200078e0203 */
[----:B------:R-:W-:Y:S01]  /*4da0*/  I2FP.F32.S32 R6, R146 ;  /* 0x0000009200067245 */ /* 0x000fe20000201400 */
[----:B------:R-:W4:Y:S01]  /*4db0*/  LDS.64 R2, [R134+0x830] ;  /* 0x0008300086027984 */ /* 0x000f220000000a00 */
[----:B------:R-:W-:Y:S01]  /*4dc0*/  I2FP.F32.S32 R7, R5 ;  /* 0x0000000500077245 */ /* 0x000fe20000201400 */
[C---:B0-----:R-:W-:Y:S01]  /*4dd0*/  FFMA R146, R141.reuse, R4, RZ ;  /* 0x000000048d927223 */ /* 0x041fe200000000ff */
[----:B------:R-:W-:Y:S01]  /*4de0*/  I2FP.F32.S32 R147, R148 ;  /* 0x0000009400937245 */ /* 0x000fe20000201400 */
[----:B------:R-:W0:Y:S01]  /*4df0*/  LDS.64 R4, [R134+0x828] ;  /* 0x0008280086047984 */ /* 0x000e220000000a00 */
[----:B------:R-:W-:Y:S01]  /*4e00*/  FFMA R148, R141, R6, RZ ;  /* 0x000000068d947223 */ /* 0x000fe200000000ff */
[----:B-----5:R-:W-:Y:S01]  /*4e10*/  FFMA R141, R145, R7, R146 ;  /* 0x00000007918d7223 */ /* 0x020fe20000000092 */
[-C--:B-1----:R-:W-:Y:S01]  /*4e20*/  IDP.4A.S8.S8 R146, R109, R12.reuse, RZ ;  /* 0x0000000c6d927226 */ /* 0x082fe200000006ff */
[----:B------:R-:W1:Y:S01]  /*4e30*/  LDS.64 R6, [R134+0x838] ;  /* 0x0008380086067984 */ /* 0x000e620000000a00 */
[----:B------:R-:W-:Y:S01]  /*4e40*/  FFMA R144, R145, R147, R148 ;  /* 0x0000009391907223 */ /* 0x000fe20000000094 */
[----:B------:R-:W-:Y:S01]  /*4e50*/  FFMA R40, R140, R141, R40 ;  /* 0x0000008d8c287223 */ /* 0x000fe20000000028 */
[----:B------:R-:W-:Y:S01]  /*4e60*/  IADD3 R141, PT, PT, R132, 0x200, RZ ;  /* 0x00000200848d7810 */ /* 0x000fe20007ffe0ff */
[----:B------:R-:W-:-:S02]  /*4e70*/  IDP.4A.S8.S8 R145, R131, R12, RZ ;  /* 0x0000000c83917226 */ /* 0x000fc400000006ff */
[----:B------:R-:W-:Y:S01]  /*4e80*/  FFMA R31, R139, R144, R31 ;  /* 0x000000908b1f7223 */ /* 0x000fe2000000001f */
[-C--:B------:R-:W-:Y:S01]  /*4e90*/  IDP.4A.S8.S8 R12, R129, R14.reuse, RZ ;  /* 0x0000000e810c7226 */ /* 0x080fe200000006ff */
[----:B------:R-:W-:Y:S01]  /*4ea0*/  LEA.HI R148, R141, UR7, RZ, 0x1f ;  /* 0x000000078d947c11 */ /* 0x000fe2000f8ff8ff */
[----:B------:R-:W-:Y:S02]  /*4eb0*/  IDP.4A.S8.S8 R14, R107, R14, RZ ;  /* 0x0000000e6b0e7226 */ /* 0x000fe400000006ff */
[-C--:B------:R-:W-:Y:S02]  /*4ec0*/  IDP.4A.S8.S8 R145, R130, R13.reuse, R145 ;  /* 0x0000000d82917226 */ /* 0x080fe40000000691 */
[----:B------:R-:W-:Y:S01]  /*4ed0*/  IDP.4A.S8.S8 R146, R112, R13, R146 ;  /* 0x0000000d70927226 */ /* 0x000fe20000000692 */
[----:B------:R-:W5:Y:S01]  /*4ee0*/  LDS R141, [R148] ;  /* 0x00000000948d7984 */ /* 0x000f620000000800 */
[-C--:B------:R-:W-:Y:S02]  /*4ef0*/  IDP.4A.S8.S8 R12, R128, R15.reuse, R12 ;  /* 0x0000000f800c7226 */ /* 0x080fe4000000060c */
[----:B------:R-:W-:-:S02]  /*4f00*/  IDP.4A.S8.S8 R14, R110, R15, R14 ;  /* 0x0000000f6e0e7226 */ /* 0x000fc4000000060e */
[-C--:B------:R-:W-:Y:S02]  /*4f10*/  IDP.4A.S8.S8 R145, R127, R16.reuse, R145 ;  /* 0x000000107f917226 */ /* 0x080fe40000000691 */
[----:B------:R-:W-:Y:S02]  /*4f20*/  IDP.4A.S8.S8 R146, R105, R16, R146 ;  /* 0x0000001069927226 */ /* 0x000fe40000000692 */
[-C--:B---3--:R-:W-:Y:S02]  /*4f30*/  IDP.4A.S8.S8 R12, R125, R10.reuse, R12 ;  /* 0x0000000a7d0c7226 */ /* 0x088fe4000000060c */
[----:B------:R-:W-:Y:S02]  /*4f40*/  IDP.4A.S8.S8 R14, R103, R10, R14 ;  /* 0x0000000a670e7226 */ /* 0x000fe4000000060e */
[-C--:B------:R-:W-:Y:S02]  /*4f50*/  IDP.4A.S8.S8 R10, R126, R17.reuse, R145 ;  /* 0x000000117e0a7226 */ /* 0x080fe40000000691 */
[----:B------:R-:W-:Y:S01]  /*4f60*/  IDP.4A.S8.S8 R147, R108, R17, R146 ;  /* 0x000000116c937226 */ /* 0x000fe20000000692 */
[----:B------:R3:W-:Y:S01]  /*4f70*/  LDS R145, [R148+0x4] ;  /* 0x0000040094917984 */ /* 0x0007e20000000800 */
[----:B------:R-:W-:-:S02]  /*4f80*/  IDP.4A.S8.S8 R17, R124, R11, R12 ;  /* 0x0000000b7c117226 */ /* 0x000fc4000000060c */
[----:B------:R-:W-:Y:S01]  /*4f90*/  IDP.4A.S8.S8 R146, R106, R11, R14 ;  /* 0x0000000b6a927226 */ /* 0x000fe2000000060e */
[----:B------:R-:W3:Y:S01]  /*4fa0*/  LDS.64 R12, [R134+0xa00] ;  /* 0x000a0000860c7984 */ /* 0x000ee20000000a00 */
[-C--:B--2---:R-:W-:Y:S02]  /*4fb0*/  IDP.4A.S8.S8 R11, R121, R8.reuse, RZ ;  /* 0x00000008790b7226 */ /* 0x084fe400000006ff */
[----:B------:R-:W-:Y:S01]  /*4fc0*/  IDP.4A.S8.S8 R16, R101, R8, RZ ;  /* 0x0000000865107226 */ /* 0x000fe200000006ff */
[----:B------:R-:W2:Y:S01]  /*4fd0*/  LDS.64 R14, [R134+0xa10] ;  /* 0x000a1000860e7984 */ /* 0x000ea20000000a00 */
[-C--:B------:R-:W-:Y:S02]  /*4fe0*/  IDP.4A.S8.S8 R149, R120, R9.reuse, R11 ;  /* 0x0000000978957226 */ /* 0x080fe4000000060b */
[----:B------:R-:W-:Y:S02]  /*4ff0*/  IDP.4A.S8.S8 R150, R104, R9, R16 ;  /* 0x0000000968967226 */ /* 0x000fe40000000610 */
[----:B----4-:R-:W-:-:S02]  /*5000*/  IDP.4A.S8.S8 R9, R119, R2, RZ ;  /* 0x0000000277097226 */ /* 0x010fc400000006ff */
[----:B------:R-:W-:Y:S02]  /*5010*/  IMAD R10, R123, R10, RZ ;  /* 0x0000000a7b0a7224 */ /* 0x000fe400078e02ff */
[----:B------:R-:W-:Y:S02]  /*5020*/  IDP.4A.S8.S8 R2, R23, R2, RZ ;  /* 0x0000000217027226 */ /* 0x000fe400000006ff */
[----:B------:R-:W-:Y:S02]  /*5030*/  IDP.4A.S8.S8 R9, R118, R3, R9 ;  /* 0x0000000376097226 */ /* 0x000fe40000000609 */
[----:B0-----:R-:W-:Y:S02]  /*5040*/  IDP.4A.S8.S8 R149, R117, R4, R149 ;  /* 0x0000000475957226 */ /* 0x001fe40000000695 */
[----:B------:R-:W-:Y:S02]  /*5050*/  IMAD R8, R122, R17, R10 ;  /* 0x000000117a087224 */ /* 0x000fe400078e020a */
[----:B------:R-:W0:Y:S01]  /*5060*/  LDS.64 R16, [R134+0xa08] ;  /* 0x000a080086107984 */ /* 0x000e220000000a00 */
[----:B------:R-:W-:-:S02]  /*5070*/  IDP.4A.S8.S8 R3, R102, R3, R2 ;  /* 0x0000000366037226 */ /* 0x000fc40000000602 */
[----:B------:R-:W-:Y:S01]  /*5080*/  IDP.4A.S8.S8 R150, R21, R4, R150 ;  /* 0x0000000415967226 */ /* 0x000fe20000000696 */
[----:B------:R-:W4:Y:S01]  /*5090*/  LDS.64 R10, [R134+0xa18] ;  /* 0x000a1800860a7984 */ /* 0x000f220000000a00 */
[-C--:B-1----:R-:W-:Y:S02]  /*50a0*/  IDP.4A.S8.S8 R9, R115, R6.reuse, R9 ;  /* 0x0000000673097226 */ /* 0x082fe40000000609 */
[----:B------:R-:W-:Y:S02]  /*50b0*/  IDP.4A.S8.S8 R2, R116, R5, R149 ;  /* 0x0000000574027226 */ /* 0x000fe40000000695 */
[----:B------:R-:W-:Y:S02]  /*50c0*/  IMAD R147, R138, R147, RZ ;  /* 0x000000938a937224 */ /* 0x000fe400078e02ff */
[----:B------:R-:W-:Y:S01]  /*50d0*/  IDP.4A.S8.S8 R3, R19, R6, R3 ;  /* 0x0000000613037226 */ /* 0x000fe20000000603 */
[----:B------:R-:W-:Y:S01]  /*50e0*/  I2FP.F32.S32 R6, R8 ;  /* 0x0000000800067245 */ /* 0x000fe20000201400 */
[----:B------:R-:W-:-:S02]  /*50f0*/  IDP.4A.S8.S8 R4, R114, R7, R9 ;  /* 0x0000000772047226 */ /* 0x000fc40000000609 */
[----:B------:R-:W-:Y:S01]  /*5100*/  IDP.4A.S8.S8 R5, R22, R5, R150 ;  /* 0x0000000516057226 */ /* 0x000fe20000000696 */
[----:B------:R-:W-:Y:S01]  /*5110*/  LDS.64 R8, [R134+0xa30] ;  /* 0x000a300086087984 */ /* 0x000fe20000000a00 */
[----:B------:R-:W-:Y:S02]  /*5120*/  IMAD R2, R113, R2, RZ ;  /* 0x0000000271027224 */ /* 0x000fe400078e02ff */
[----:B-----5:R-:W-:Y:S01]  /*5130*/  FFMA R6, R141, R6, RZ ;  /* 0x000000068d067223 */ /* 0x020fe200000000ff */
[----:B------:R-:W-:Y:S02]  /*5140*/  IMAD R146, R137, R146, R147 ;  /* 0x0000009289927224 */ /* 0x000fe400078e0293 */
[----:B---3--:R-:W-:Y:S02]  /*5150*/  IDP.4A.S8.S8 R148, R20, R7, R3 ;  /* 0x0000000714947226 */ /* 0x008fe40000000603 */
[----:B------:R-:W-:Y:S01]  /*5160*/  IMAD R3, R111, R4, R2 ;  /* 0x000000046f037224 */ /* 0x000fe200078e0202 */
[----:B------:R-:W-:Y:S01]  /*5170*/  I2FP.F32.S32 R2, R146 ;  /* 0x0000009200027245 */ /* 0x000fe20000201400 */
[----:B------:R-:W-:-:S02]  /*5180*/  IMAD R7, R136, R5, RZ ;  /* 0x0000000588077224 */ /* 0x000fc400078e02ff */
[----:B------:R-:W1:Y:S01]  /*5190*/  LDS.64 R4, [R134+0xa20] ;  /* 0x000a200086047984 */ /* 0x000e620000000a00 */
[----:B------:R-:W-:Y:S01]  /*51a0*/  I2FP.F32.S32 R146, R3 ;  /* 0x0000000300927245 */ /* 0x000fe20000201400 */
[----:B------:R-:W-:Y:S02]  /*51b0*/  IMAD R7, R135, R148, R7 ;  /* 0x0000009487077224 */ /* 0x000fe400078e0207 */
[----:B------:R-:W-:Y:S01]  /*51c0*/  FFMA R148, R141, R2, RZ ;  /* 0x000000028d947223 */ /* 0x000fe200000000ff */
[----:B------:R-:W-:Y:S01]  /*51d0*/  IDP.4A.S8.S8 R144, R131, R12, RZ ;  /* 0x0000000c83907226 */ /* 0x000fe200000006ff */
[----:B------:R-:W3:Y:S01]  /*51e0*/  LDS.64 R2, [R134+0xa28] ;  /* 0x000a280086027984 */ /* 0x000ee20000000a00 */
[----:B------:R-:W-:Y:S01]  /*51f0*/  FFMA R146, R145, R146, R6 ;  /* 0x0000009291927223 */ /* 0x000fe20000000006 */
[----:B------:R-:W-:Y:S01]  /*5200*/  I2FP.F32.S32 R141, R7 ;  /* 0x00000007008d7245 */ /* 0x000fe20000201400 */
[----:B------:R-:W-:Y:S01]  /*5210*/  IDP.4A.S8.S8 R147, R109, R12, RZ ;  /* 0x0000000c6d937226 */ /* 0x000fe200000006ff */
[----:B------:R-:W5:Y:S01]  /*5220*/  LDS.64 R6, [R134+0xa38] ;  /* 0x000a380086067984 */ /* 0x000f620000000a00 */
[----:B--2---:R-:W-:-:S02]  /*5230*/  IDP.4A.S8.S8 R12, R129, R14, RZ ;  /* 0x0000000e810c7226 */ /* 0x004fc400000006ff */
[----:B------:R-:W-:Y:S01]  /*5240*/  FFMA R39, R140, R146, R39 ;  /* 0x000000928c277223 */ /* 0x000fe20000000027 */
[----:B------:R-:W-:Y:S01]  /*5250*/  FFMA R145, R145, R141, R148 ;  /* 0x0000008d91917223 */ /* 0x000fe20000000094 */
[----:B------:R-:W-:Y:S01]  /*5260*/  IADD3 R141, PT, PT, R132, 0x280, RZ ;  /* 0x00000280848d7810 */ /* 0x000fe20007ffe0ff */
[----:B------:R-:W-:Y:S02]  /*5270*/  IDP.4A.S8.S8 R14, R107, R14, RZ ;  /* 0x0000000e6b0e7226 */ /* 0x000fe400000006ff */
[----:B------:R-:W-:Y:S01]  /*5280*/  IDP.4A.S8.S8 R144, R130, R13, R144 ;  /* 0x0000000d82907226 */ /* 0x000fe20000000690 */
[----:B------:R-:W-:Y:S01]  /*5290*/  LEA.HI R148, R141, UR7, RZ, 0x1f ;  /* 0x000000078d947c11 */ /* 0x000fe2000f8ff8ff */
[----:B------:R-:W-:Y:S02]  /*52a0*/  IDP.4A.S8.S8 R12, R128, R15, R12 ;  /* 0x0000000f800c7226 */ /* 0x000fe4000000060c */
[----:B------:R-:W-:Y:S01]  /*52b0*/  FFMA R30, R139, R145, R30 ;  /* 0x000000918b1e7223 */ /* 0x000fe2000000001e */
[----:B------:R-:W-:-:S02]  /*52c0*/  IDP.4A.S8.S8 R14, R110, R15, R14 ;  /* 0x0000000f6e0e7226 */ /* 0x000fc4000000060e */
[----:B------:R-:W-:Y:S01]  /*52d0*/  IDP.4A.S8.S8 R147, R112, R13, R147 ;  /* 0x0000000d70937226 */ /* 0x000fe20000000693 */
[----:B------:R-:W2:Y:S01]  /*52e0*/  LDS R141, [R148] ;  /* 0x00000000948d7984 */ /* 0x000ea20000000800 */
[----:B0-----:R-:W-:Y:S02]  /*52f0*/  IDP.4A.S8.S8 R144, R127, R16, R144 ;  /* 0x000000107f907226 */ /* 0x001fe40000000690 */
[-C--:B----4-:R-:W-:Y:S02]  /*5300*/  IDP.4A.S8.S8 R13, R125, R10.reuse, R12 ;  /* 0x0000000a7d0d7226 */ /* 0x090fe4000000060c */
[----:B------:R-:W-:Y:S02]  /*5310*/  IDP.4A.S8.S8 R14, R103, R10, R14 ;  /* 0x0000000a670e7226 */ /* 0x000fe4000000060e */
[----:B------:R-:W-:Y:S02]  /*5320*/  IDP.4A.S8.S8 R147, R105, R16, R147 ;  /* 0x0000001069937226 */ /* 0x000fe40000000693 */
[----:B------:R-:W-:-:S02]  /*5330*/  IDP.4A.S8.S8 R12, R126, R17, R144 ;  /* 0x000000117e0c7226 */ /* 0x000fc40000000690 */
[-C--:B------:R-:W-:Y:S01]  /*5340*/  IDP.4A.S8.S8 R15, R124, R11.reuse, R13 ;  /* 0x0000000b7c0f7226 */ /* 0x080fe2000000060d */
[----:B------:R0:W-:Y:S01]  /*5350*/  LDS R144, [R148+0x4] ;  /* 0x0000040094907984 */ /* 0x0001e20000000800 */
[----:B------:R-:W-:Y:S02]  /*5360*/  IDP.4A.S8.S8 R16, R106, R11, R14 ;  /* 0x0000000b6a107226 */ /* 0x000fe4000000060e */
[----:B------:R-:W-:Y:S01]  /*5370*/  IMAD R14, R123, R12, RZ ;  /* 0x0000000c7b0e7224 */ /* 0x000fe200078e02ff */
[----:B------:R-:W4:Y:S01]  /*5380*/  LDS.64 R10, [R134+0xc00] ;  /* 0x000c0000860a7984 */ /* 0x000f220000000a00 */
[----:B------:R-:W-:Y:S02]  /*5390*/  IDP.4A.S8.S8 R147, R108, R17, R147 ;  /* 0x000000116c937226 */ /* 0x000fe40000000693 */
[----:B-1----:R-:W-:Y:S01]  /*53a0*/  IDP.4A.S8.S8 R149, R121, R4, RZ ;  /* 0x0000000479957226 */ /* 0x002fe200000006ff */
[----:B------:R-:W1:Y:S01]  /*53b0*/  LDS.64 R12, [R134+0xc10] ;  /* 0x000c1000860c7984 */ /* 0x000e620000000a00 */
[----:B------:R-:W-:-:S02]  /*53c0*/  IMAD R147, R138, R147, RZ ;  /* 0x000000938a937224 */ /* 0x000fc400078e02ff */
[----:B------:R-:W-:Y:S02]  /*53d0*/  IMAD R146, R122, R15, R14 ;  /* 0x0000000f7a927224 */ /* 0x000fe400078e020e */
[----:B------:R-:W-:Y:S01]  /*53e0*/  IDP.4A.S8.S8 R149, R120, R5, R149 ;  /* 0x0000000578957226 */ /* 0x000fe20000000695 */
[----:B------:R-:W1:Y:S01]  /*53f0*/  LDS.64 R14, [R134+0xc08] ;  /* 0x000c0800860e7984 */ /* 0x000e620000000a00 */
[----:B------:R-:W-:Y:S01]  /*5400*/  IDP.4A.S8.S8 R4, R101, R4, RZ ;  /* 0x0000000465047226 */ /* 0x000fe200000006ff */
[----:B------:R-:W-:Y:S01]  /*5410*/  I2FP.F32.S32 R146, R146 ;  /* 0x0000009200927245 */ /* 0x000fe20000201400 */
[----:B------:R-:W-:Y:S02]  /*5420*/  IMAD R147, R137, R16, R147 ;  /* 0x0000001089937224 */ /* 0x000fe400078e0293 */
[----:B---3--:R-:W-:Y:S01]  /*5430*/  IDP.4A.S8.S8 R149, R117, R2, R149 ;  /* 0x0000000275957226 */ /* 0x008fe20000000695 */
[----:B------:R-:W3:Y:S01]  /*5440*/  LDS.64 R16, [R134+0xc18] ;  /* 0x000c180086107984 */ /* 0x000ee20000000a00 */
[----:B0-----:R-:W-:-:S02]  /*5450*/  IDP.4A.S8.S8 R148, R119, R8, RZ ;  /* 0x0000000877947226 */ /* 0x001fc400000006ff */
[----:B------:R-:W-:Y:S02]  /*5460*/  IDP.4A.S8.S8 R8, R23, R8, RZ ;  /* 0x0000000817087226 */ /* 0x000fe400000006ff */
[----:B------:R-:W-:Y:S02]  /*5470*/  IDP.4A.S8.S8 R5, R104, R5, R4 ;  /* 0x0000000568057226 */ /* 0x000fe40000000604 */
[----:B------:R-:W-:Y:S02]  /*5480*/  IDP.4A.S8.S8 R4, R116, R3, R149 ;  /* 0x0000000374047226 */ /* 0x000fe40000000695 */
[-C--:B------:R-:W-:Y:S02]  /*5490*/  IDP.4A.S8.S8 R148, R118, R9.reuse, R148 ;  /* 0x0000000976947226 */ /* 0x080fe40000000694 */
[----:B------:R-:W-:Y:S02]  /*54a0*/  IDP.4A.S8.S8 R8, R102, R9, R8 ;  /* 0x0000000966087226 */ /* 0x000fe40000000608 */
[----:B------:R-:W-:-:S02]  /*54b0*/  IDP.4A.S8.S8 R9, R21, R2, R5 ;  /* 0x0000000215097226 */ /* 0x000fc40000000605 */
[----:B-----5:R-:W-:Y:S02]  /*54c0*/  IDP.4A.S8.S8 R148, R115, R6, R148 ;  /* 0x0000000673947226 */ /* 0x020fe40000000694 */
[----:B------:R-:W-:Y:S02]  /*54d0*/  IMAD R2, R113, R4, RZ ;  /* 0x0000000471027224 */ /* 0x000fe400078e02ff */
[----:B------:R-:W-:Y:S01]  /*54e0*/  IDP.4A.S8.S8 R8, R19, R6, R8 ;  /* 0x0000000613087226 */ /* 0x000fe20000000608 */
[----:B------:R-:W0:Y:S01]  /*54f0*/  LDS.64 R4, [R134+0xc20] ;  /* 0x000c200086047984 */ /* 0x000e220000000a00 */
[----:B------:R-:W-:Y:S01]  /*5500*/  IDP.4A.S8.S8 R148, R114, R7, R148 ;  /* 0x0000000772947226 */ /* 0x000fe20000000694 */
[----:B------:R-:W-:Y:S01]  /*5510*/  I2FP.F32.S32 R6, R147 ;  /* 0x0000009300067245 */ /* 0x000fe20000201400 */
[----:B------:R-:W-:Y:S02]  /*5520*/  IDP.4A.S8.S8 R149, R22, R3, R9 ;  /* 0x0000000316957226 */ /* 0x000fe40000000609 */
[----:B--2---:R-:W-:Y:S01]  /*5530*/  FFMA R147, R141, R146, RZ ;  /* 0x000000928d937223 */ /* 0x004fe200000000ff */
[----:B------:R-:W-:-:S02]  /*5540*/  IDP.4A.S8.S8 R150, R20, R7, R8 ;  /* 0x0000000714967226 */ /* 0x000fc40000000608 */
[----:B------:R-:W2:Y:S01]  /*5550*/  LDS.64 R8, [R134+0xc30] ;  /* 0x000c300086087984 */ /* 0x000ea20000000a00 */
[----:B------:R-:W-:Y:S02]  /*5560*/  IMAD R148, R111, R148, R2 ;  /* 0x000000946f947224 */ /* 0x000fe400078e0202 */
[----:B------:R-:W-:Y:S01]  /*5570*/  FFMA R145, R141, R6, RZ ;  /* 0x000000068d917223 */ /* 0x000fe200000000ff */
[----:B----4-:R-:W-:Y:S01]  /*5580*/  IDP.4A.S8.S8 R146, R131, R10, RZ ;  /* 0x0000000a83927226 */ /* 0x010fe200000006ff */
[----:B------:R-:W4:Y:S01]  /*5590*/  LDS.64 R2, [R134+0xc28] ;  /* 0x000c280086027984 */ /* 0x000f220000000a00 */
[----:B------:R-:W-:Y:S01]  /*55a0*/  IMAD R149, R136, R149, RZ ;  /* 0x0000009588957224 */ /* 0x000fe200078e02ff */
[----:B------:R-:W-:Y:S01]  /*55b0*/  I2FP.F32.S32 R148, R148 ;  /* 0x0000009400947245 */ /* 0x000fe20000201400 */
[----:B------:R-:W-:Y:S01]  /*55c0*/  IDP.4A.S8.S8 R146, R130, R11, R146 ;  /* 0x0000000b82927226 */ /* 0x000fe20000000692 */
[----:B------:R-:W5:Y:S01]  /*55d0*/  LDS.64 R6, [R134+0xc38] ;  /* 0x000c380086067984 */ /* 0x000f620000000a00 */
[----:B------:R-:W-:-:S02]  /*55e0*/  IMAD R149, R135, R150, R149 ;  /* 0x0000009687957224 */ /* 0x000fc400078e0295 */
[----:B------:R-:W-:Y:S01]  /*55f0*/  FFMA R141, R144, R148, R147 ;  /* 0x00000094908d7223 */ /* 0x000fe20000000093 */
[----:B------:R-:W-:Y:S01]  /*5600*/  IDP.4A.S8.S8 R148, R109, R10, RZ ;  /* 0x0000000a6d947226 */ /* 0x000fe200000006ff */
[----:B------:R-:W-:Y:S01]  /*5610*/  IADD3 R10, PT, PT, R132, 0x300, RZ ;  /* 0x00000300840a7810 */ /* 0x000fe20007ffe0ff */
[-C--:B-1----:R-:W-:Y:S01]  /*5620*/  IDP.4A.S8.S8 R147, R129, R12.reuse, RZ ;  /* 0x0000000c81937226 */ /* 0x082fe200000006ff */
[----:B------:R-:W-:Y:S01]  /*5630*/  I2FP.F32.S32 R149, R149 ;  /* 0x0000009500957245 */ /* 0x000fe20000201400 */
[----:B------:R-:W-:Y:S01]  /*5640*/  IDP.4A.S8.S8 R11, R112, R11, R148 ;  /* 0x0000000b700b7226 */ /* 0x000fe20000000694 */
[----:B------:R-:W-:Y:S01]  /*5650*/  LEA.HI R148, R10, UR7, RZ, 0x1f ;  /* 0x000000070a947c11 */ /* 0x000fe2000f8ff8ff */
[----:B------:R-:W-:Y:S02]  /*5660*/  IDP.4A.S8.S8 R12, R107, R12, RZ ;  /* 0x0000000c6b0c7226 */ /* 0x000fe400000006ff */
[----:B------:R-:W-:Y:S01]  /*5670*/  FFMA R24, R140, R141, R24 ;  /* 0x0000008d8c187223 */ /* 0x000fe20000000018 */
[----:B------:R-:W-:-:S02]  /*5680*/  IDP.4A.S8.S8 R147, R128, R13, R147 ;  /* 0x0000000d80937226 */ /* 0x000fc40000000693 */
[----:B------:R-:W-:Y:S01]  /*5690*/  FFMA R144, R144, R149, R145 ;  /* 0x0000009590907223 */ /* 0x000fe20000000091 */
[----:B------:R-:W-:Y:S01]  /*56a0*/  IDP.4A.S8.S8 R146, R127, R14, R146 ;  /* 0x0000000e7f927226 */ /* 0x000fe20000000692 */
[----:B------:R-:W1:Y:S01]  /*56b0*/  LDS R10, [R148] ;  /* 0x00000000940a7984 */ /* 0x000e620000000800 */
[----:B------:R-:W-:Y:S02]  /*56c0*/  IDP.4A.S8.S8 R12, R110, R13, R12 ;  /* 0x0000000d6e0c7226 */ /* 0x000fe4000000060c */
[----:B------:R-:W-:Y:S01]  /*56d0*/  FFMA R0, R139, R144, R0 ;  /* 0x000000908b007223 */ /* 0x000fe20000000000 */
[----:B---3--:R-:W-:Y:S01]  /*56e0*/  IDP.4A.S8.S8 R147, R125, R16, R147 ;  /* 0x000000107d937226 */ /* 0x008fe20000000693 */
[----:B------:R-:W-:Y:S01]  /*56f0*/  IADD3 R141, PT, PT, R132, 0x380, RZ ;  /* 0x00000380848d7810 */ /* 0x000fe20007ffe0ff */
[----:B------:R-:W-:Y:S02]  /*5700*/  IDP.4A.S8.S8 R146, R126, R15, R146 ;  /* 0x0000000f7e927226 */ /* 0x000fe40000000692 */
[----:B------:R-:W-:-:S02]  /*5710*/  IDP.4A.S8.S8 R14, R105, R14, R11 ;  /* 0x0000000e690e7226 */ /* 0x000fc4000000060b */
[----:B------:R3:W-:Y:S01]  /*5720*/  LDS R11, [R148+0x4] ;  /* 0x00000400940b7984 */ /* 0x0007e20000000800 */
[----:B------:R-:W-:Y:S02]  /*5730*/  IDP.4A.S8.S8 R16, R103, R16, R12 ;  /* 0x0000001067107226 */ /* 0x000fe4000000060c */
[----:B------:R-:W-:Y:S02]  /*5740*/  IDP.4A.S8.S8 R13, R124, R17, R147 ;  /* 0x000000117c0d7226 */ /* 0x000fe40000000693 */
[----:B------:R-:W-:Y:S02]  /*5750*/  IMAD R12, R123, R146, RZ ;  /* 0x000000927b0c7224 */ /* 0x000fe400078e02ff */
[----:B------:R-:W-:Y:S02]  /*5760*/  IDP.4A.S8.S8 R147, R108, R15, R14 ;  /* 0x0000000f6c937226 */ /* 0x000fe4000000060e */
[----:B------:R-:W-:Y:S01]  /*5770*/  IMAD R145, R122, R13, R12 ;  /* 0x0000000d7a917224 */ /* 0x000fe200078e020c */
[----:B------:R-:W1:Y:S01]  /*5780*/  LDS.64 R14, [R134+0xe00] ;  /* 0x000e0000860e7984 */ /* 0x000e620000000a00 */
[----:B0-----:R-:W-:-:S02]  /*5790*/  IDP.4A.S8.S8 R12, R121, R4, RZ ;  /* 0x00000004790c7226 */ /* 0x001fc400000006ff */
[----:B------:R-:W-:Y:S01]  /*57a0*/  IDP.4A.S8.S8 R4, R101, R4, RZ ;  /* 0x0000000465047226 */ /* 0x000fe200000006ff */
[----:B------:R-:W-:Y:S01]  /*57b0*/  I2FP.F32.S32 R145, R145 ;  /* 0x0000009100917245 */ /* 0x000fe20000201400 */
[-C--:B------:R-:W-:Y:S02]  /*57c0*/  IDP.4A.S8.S8 R12, R120, R5.reuse, R12 ;  /* 0x00000005780c7226 */ /* 0x080fe4000000060c */
[----:B------:R-:W-:Y:S02]  /*57d0*/  IDP.4A.S8.S8 R5, R104, R5, R4 ;  /* 0x0000000568057226 */ /* 0x000fe40000000604 */
[-C--:B--2---:R-:W-:Y:S02]  /*57e0*/  IDP.4A.S8.S8 R4, R119, R8.reuse, RZ ;  /* 0x0000000877047226 */ /* 0x084fe400000006ff */
[----:B------:R-:W-:Y:S02]  /*57f0*/  IDP.4A.S8.S8 R13, R23, R8, RZ ;  /* 0x00000008170d7226 */ /* 0x000fe400000006ff */
[----:B------:R-:W-:-:S02]  /*5800*/  IDP.4A.S8.S8 R146, R106, R17, R16 ;  /* 0x000000116a927226 */ /* 0x000fc40000000610 */
[-C--:B----4-:R-:W-:Y:S01]  /*5810*/  IDP.4A.S8.S8 R8, R117, R2.reuse, R12 ;  /* 0x0000000275087226 */ /* 0x090fe2000000060c */
[----:B------:R-:W0:Y:S01]  /*5820*/  LDS.64 R16, [R134+0xe10] ;  /* 0x000e100086107984 */ /* 0x000e220000000a00 */
[----:B---3--:R-:W-:Y:S02]  /*5830*/  IDP.4A.S8.S8 R148, R21, R2, R5 ;  /* 0x0000000215947226 */ /* 0x008fe40000000605 */
[-C--:B------:R-:W-:Y:S02]  /*5840*/  IDP.4A.S8.S8 R2, R118, R9.reuse, R4 ;  /* 0x0000000976027226 */ /* 0x080fe40000000604 */
[----:B------:R-:W2:Y:S01]  /*5850*/  LDS.64 R4, [R134+0xe08] ;  /* 0x000e080086047984 */ /* 0x000ea20000000a00 */
[----:B------:R-:W-:Y:S02]  /*5860*/  IDP.4A.S8.S8 R9, R102, R9, R13 ;  /* 0x0000000966097226 */ /* 0x000fe4000000060d */
[----:B-----5:R-:W-:Y:S01]  /*5870*/  IDP.4A.S8.S8 R2, R115, R6, R2 ;  /* 0x0000000673027226 */ /* 0x020fe20000000602 */
[----:B------:R-:W3:Y:S01]  /*5880*/  LDS.64 R12, [R134+0xe18] ;  /* 0x000e1800860c7984 */ /* 0x000ee20000000a00 */
[----:B------:R-:W-:-:S02]  /*5890*/  IDP.4A.S8.S8 R8, R116, R3, R8 ;  /* 0x0000000374087226 */ /* 0x000fc40000000608 */
[----:B------:R-:W-:Y:S02]  /*58a0*/  IMAD R147, R138, R147, RZ ;  /* 0x000000938a937224 */ /* 0x000fe400078e02ff */
[----:B------:R-:W-:Y:S02]  /*58b0*/  IDP.4A.S8.S8 R6, R19, R6, R9 ;  /* 0x0000000613067226 */ /* 0x000fe40000000609 */
[----:B------:R-:W-:Y:S02]  /*58c0*/  IDP.4A.S8.S8 R2, R114, R7, R2 ;  /* 0x0000000772027226 */ /* 0x000fe40000000602 */
[----:B------:R-:W-:Y:S02]  /*58d0*/  IMAD R8, R113, R8, RZ ;  /* 0x0000000871087224 */ /* 0x000fe400078e02ff */
[----:B------:R-:W-:Y:S02]  /*58e0*/  IDP.4A.S8.S8 R3, R22, R3, R148 ;  /* 0x0000000316037226 */ /* 0x000fe40000000694 */
[----:B------:R-:W-:-:S02]  /*58f0*/  IMAD R9, R137, R146, R147 ;  /* 0x0000009289097224 */ /* 0x000fc400078e0293 */
[----:B------:R-:W-:Y:S02]  /*5900*/  IDP.4A.S8.S8 R6, R20, R7, R6 ;  /* 0x0000000714067226 */ /* 0x000fe40000000606 */
[----:B------:R-:W-:Y:S01]  /*5910*/  IMAD R8, R111, R2, R8 ;  /* 0x000000026f087224 */ /* 0x000fe200078e0208 */
[----:B------:R-:W-:Y:S01]  /*5920*/  I2FP.F32.S32 R9, R9 ;  /* 0x0000000900097245 */ /* 0x000fe20000201400 */
[----:B------:R-:W-:Y:S02]  /*5930*/  IMAD R7, R136, R3, RZ ;  /* 0x0000000388077224 */ /* 0x000fe400078e02ff */
[----:B------:R-:W4:Y:S01]  /*5940*/  LDS.64 R2, [R134+0xe20] ;  /* 0x000e200086027984 */ /* 0x000f220000000a00 */
[----:B------:R-:W-:Y:S01]  /*5950*/  I2FP.F32.S32 R146, R8 ;  /* 0x0000000800927245 */ /* 0x000fe20000201400 */
[----:B------:R-:W-:Y:S02]  /*5960*/  IMAD R147, R135, R6, R7 ;  /* 0x0000000687937224 */ /* 0x000fe400078e0207 */
[C---:B-1----:R-:W-:Y:S01]  /*5970*/  FFMA R8, R10.reuse, R145, RZ ;  /* 0x000000910a087223 */ /* 0x042fe200000000ff */
[----:B------:R-:W1:Y:S01]  /*5980*/  LDS.64 R6, [R134+0xe30] ;  /* 0x000e300086067984 */ /* 0x000e620000000a00 */
[----:B------:R-:W-:Y:S01]  /*5990*/  FFMA R10, R10, R9, RZ ;  /* 0x000000090a0a7223 */ /* 0x000fe200000000ff */
[----:B------:R-:W-:Y:S01]  /*59a0*/  IDP.4A.S8.S8 R145, R131, R14, RZ ;  /* 0x0000000e83917226 */ /* 0x000fe200000006ff */
[----:B------:R-:W-:Y:S01]  /*59b0*/  I2FP.F32.S32 R147, R147 ;  /* 0x0000009300937245 */ /* 0x000fe20000201400 */
[----:B------:R-:W-:-:S02]  /*59c0*/  FFMA R146, R11, R146, R8 ;  /* 0x000000920b927223 */ /* 0x000fc40000000008 */
[----:B------:R-:W5:Y:S01]  /*59d0*/  LDS.64 R8, [R134+0xe28] ;  /* 0x000e280086087984 */ /* 0x000f620000000a00 */
[----:B------:R-:W-:Y:S02]  /*59e0*/  IDP.4A.S8.S8 R145, R130, R15, R145 ;  /* 0x0000000f82917226 */ /* 0x000fe40000000691 */
[----:B------:R-:W-:Y:S01]  /*59f0*/  FFMA R144, R11, R147, R10 ;  /* 0x000000930b907223 */ /* 0x000fe2000000000a */
[----:B------:R-:W-:Y:S01]  /*5a00*/  FFMA R93, R140, R146, R93 ;  /* 0x000000928c5d7223 */ /* 0x000fe2000000005d */
[----:B------:R-:W5:Y:S01]  /*5a10*/  LDS.64 R10, [R134+0xe38] ;  /* 0x000e3800860a7984 */ /* 0x000f620000000a00 */
[----:B------:R-:W-:Y:S01]  /*5a20*/  IDP.4A.S8.S8 R146, R109, R14, RZ ;  /* 0x0000000e6d927226 */ /* 0x000fe200000006ff */
[----:B------:R-:W-:Y:S01]  /*5a30*/  LEA.HI R147, R141, UR7, RZ, 0x1f ;  /* 0x000000078d937c11 */ /* 0x000fe2000f8ff8ff */
[----:B0-----:R-:W-:Y:S02]  /*5a40*/  IDP.4A.S8.S8 R14, R129, R16, RZ ;  /* 0x00000010810e7226 */ /* 0x001fe400000006ff */
[----:B------:R-:W-:Y:S01]  /*5a50*/  FFMA R29, R139, R144, R29 ;  /* 0x000000908b1d7223 */ /* 0x000fe2000000001d */
[----:B------:R-:W-:-:S02]  /*5a60*/  IDP.4A.S8.S8 R16, R107, R16, RZ ;  /* 0x000000106b107226 */ /* 0x000fc400000006ff */
[----:B------:R-:W-:Y:S01]  /*5a70*/  IDP.4A.S8.S8 R146, R112, R15, R146 ;  /* 0x0000000f70927226 */ /* 0x000fe20000000692 */
[----:B------:R-:W-:Y:S01]  /*5a80*/  LDS R141, [R147] ;  /* 0x00000000938d7984 */ /* 0x000fe20000000800 */
[-C--:B--2---:R-:W-:Y:S02]  /*5a90*/  IDP.4A.S8.S8 R145, R127, R4.reuse, R145 ;  /* 0x000000047f917226 */ /* 0x084fe40000000691 */
[-C--:B------:R-:W-:Y:S02]  /*5aa0*/  IDP.4A.S8.S8 R14, R128, R17.reuse, R14 ;  /* 0x00000011800e7226 */ /* 0x080fe4000000060e */
[----:B------:R-:W-:Y:S02]  /*5ab0*/  IDP.4A.S8.S8 R16, R110, R17, R16 ;  /* 0x000000116e107226 */ /* 0x000fe40000000610 */
[----:B------:R-:W-:Y:S02]  /*5ac0*/  IDP.4A.S8.S8 R146, R105, R4, R146 ;  /* 0x0000000469927226 */ /* 0x000fe40000000692 */
[----:B------:R-:W-:-:S02]  /*5ad0*/  IDP.4A.S8.S8 R4, R126, R5, R145 ;  /* 0x000000057e047226 */ /* 0x000fc40000000691 */
[-C--:B---3--:R-:W-:Y:S01]  /*5ae0*/  IDP.4A.S8.S8 R14, R125, R12.reuse, R14 ;  /* 0x0000000c7d0e7226 */ /* 0x088fe2000000060e */
[----:B------:R1:W-:Y:S01]  /*5af0*/  LDS R145, [R147+0x4] ;  /* 0x0000040093917984 */ /* 0x0003e20000000800 */
[----:B------:R-:W-:Y:S02]  /*5b00*/  IDP.4A.S8.S8 R16, R103, R12, R16 ;  /* 0x0000000c67107226 */ /* 0x000fe40000000610 */
[----:B------:R-:W-:Y:S02]  /*5b10*/  IDP.4A.S8.S8 R149, R108, R5, R146 ;  /* 0x000000056c957226 */ /* 0x000fe40000000692 */
[-C--:B------:R-:W-:Y:S02]  /*5b20*/  IDP.4A.S8.S8 R5, R124, R13.reuse, R14 ;  /* 0x0000000d7c057226 */ /* 0x080fe4000000060e */
[----:B------:R-:W0:Y:S01]  /*5b30*/  LDS.64 R14, [R134+0x1000] ;  /* 0x00100000860e7984 */ /* 0x000e220000000a00 */
[----:B------:R-:W-:Y:S02]  /*5b40*/  IDP.4A.S8.S8 R146, R106, R13, R16 ;  /* 0x0000000d6a927226 */ /* 0x000fe40000000610 */
[----:B------:R-:W-:Y:S01]  /*5b50*/  IMAD R4, R123, R4, RZ ;  /* 0x000000047b047224 */ /* 0x000fe200078e02ff */
[----:B------:R-:W2:Y:S01]  /*5b60*/  LDS.64 R16, [R134+0x1010] ;  /* 0x0010100086107984 */ /* 0x000ea20000000a00 */
[----:B----4-:R-:W-:-:S02]  /*5b70*/  IDP.4A.S8.S8 R13, R121, R2, RZ ;  /* 0x00000002790d7226 */ /* 0x010fc400000006ff */
[----:B-1----:R-:W-:Y:S02]  /*5b80*/  IDP.4A.S8.S8 R147, R119, R6, RZ ;  /* 0x0000000677937226 */ /* 0x002fe400000006ff */
[----:B------:R-:W-:Y:S02]  /*5b90*/  IDP.4A.S8.S8 R2, R101, R2, RZ ;  /* 0x0000000265027226 */ /* 0x000fe400000006ff */
[----:B------:R-:W-:Y:S02]  /*5ba0*/  IDP.4A.S8.S8 R13, R120, R3, R13 ;  /* 0x00000003780d7226 */ /* 0x000fe4000000060d */
[----:B------:R-:W-:Y:S02]  /*5bb0*/  IDP.4A.S8.S8 R6, R23, R6, RZ ;  /* 0x0000000617067226 */ /* 0x000fe400000006ff */
[----:B------:R-:W-:Y:S02]  /*5bc0*/  IMAD R12, R122, R5, R4 ;  /* 0x000000057a0c7224 */ /* 0x000fe400078e0204 */
[----:B------:R-:W1:Y:S01]  /*5bd0*/  LDS.64 R4, [R134+0x1008] ;  /* 0x0010080086047984 */ /* 0x000e620000000a00 */
[----:B------:R-:W-:-:S02]  /*5be0*/  IDP.4A.S8.S8 R147, R118, R7, R147 ;  /* 0x0000000776937226 */ /* 0x000fc40000000693 */
[----:B------:R-:W-:Y:S02]  /*5bf0*/  IDP.4A.S8.S8 R148, R104, R3, R2 ;  /* 0x0000000368947226 */ /* 0x000fe40000000602 */
[-C--:B-----5:R-:W-:Y:S01]  /*5c00*/  IDP.4A.S8.S8 R13, R117, R8.reuse, R13 ;  /* 0x00000008750d7226 */ /* 0x0a0fe2000000060d */
[----:B------:R-:W3:Y:S01]  /*5c10*/  LDS.64 R2, [R134+0x1018] ;  /* 0x0010180086027984 */ /* 0x000ee20000000a00 */
[----:B------:R-:W-:Y:S02]  /*5c20*/  IDP.4A.S8.S8 R7, R102, R7, R6 ;  /* 0x0000000766077226 */ /* 0x000fe40000000606 */
[----:B------:R-:W-:Y:S02]  /*5c30*/  IDP.4A.S8.S8 R148, R21, R8, R148 ;  /* 0x0000000815947226 */ /* 0x000fe40000000694 */
[----:B------:R-:W-:Y:S02]  /*5c40*/  IDP.4A.S8.S8 R6, R116, R9, R13 ;  /* 0x0000000974067226 */ /* 0x000fe4000000060d */
[----:B------:R-:W-:-:S02]  /*5c50*/  IDP.4A.S8.S8 R7, R19, R10, R7 ;  /* 0x0000000a13077226 */ /* 0x000fc40000000607 */
[----:B------:R-:W-:Y:S02]  /*5c60*/  IDP.4A.S8.S8 R147, R115, R10, R147 ;  /* 0x0000000a73937226 */ /* 0x000fe40000000693 */
[----:B------:R-:W-:Y:S02]  /*5c70*/  IDP.4A.S8.S8 R13, R22, R9, R148 ;  /* 0x00000009160d7226 */ /* 0x000fe40000000694 */
[----:B------:R-:W-:Y:S02]  /*5c80*/  IMAD R9, R113, R6, RZ ;  /* 0x0000000671097224 */ /* 0x000fe400078e02ff */
[----:B------:R-:W-:Y:S02]  /*5c90*/  IDP.4A.S8.S8 R10, R20, R11, R7 ;  /* 0x0000000b140a7226 */ /* 0x000fe40000000607 */
[----:B------:R-:W-:Y:S01]  /*5ca0*/  IMAD R149, R138, R149, RZ ;  /* 0x000000958a957224 */ /* 0x000fe200078e02ff */
[----:B------:R-:W4:Y:S01]  /*5cb0*/  LDS.64 R6, [R134+0x1020] ;  /* 0x0010200086067984 */ /* 0x000f220000000a00 */
[----:B------:R-:W-:-:S02]  /*5cc0*/  IDP.4A.S8.S8 R8, R114, R11, R147 ;  /* 0x0000000b72087226 */ /* 0x000fc40000000693 */
[----:B------:R-:W-:Y:S02]  /*5cd0*/  IMAD R146, R137, R146, R149 ;  /* 0x0000009289927224 */ /* 0x000fe400078e0295 */
[----:B------:R-:W-:Y:S02]  /*5ce0*/  IMAD R11, R136, R13, RZ ;  /* 0x0000000d880b7224 */ /* 0x000fe400078e02ff */
[----:B------:R-:W-:Y:S01]  /*5cf0*/  IMAD R9, R111, R8, R9 ;  /* 0x000000086f097224 */ /* 0x000fe200078e0209 */
[----:B------:R-:W-:Y:S01]  /*5d00*/  I2FP.F32.S32 R8, R12 ;  /* 0x0000000c00087245 */ /* 0x000fe20000201400 */
[----:B------:R-:W-:Y:S01]  /*5d10*/  IMAD R147, R135, R10, R11 ;  /* 0x0000000a87937224 */ /* 0x000fe200078e020b */
[----:B------:R-:W5:Y:S01]  /*5d20*/  LDS.64 R12, [R134+0x1030] ;  /* 0x00103000860c7984 */ /* 0x000f620000000a00 */
[----:B------:R-:W-:Y:S01]  /*5d30*/  I2FP.F32.S32 R10, R146 ;  /* 0x00000092000a7245 */ /* 0x000fe20000201400 */
[----:B0-----:R-:W-:Y:S01]  /*5d40*/  IDP.4A.S8.S8 R144, R131, R14, RZ ;  /* 0x0000000e83907226 */ /* 0x001fe200000006ff */
[----:B------:R-:W-:Y:S01]  /*5d50*/  I2FP.F32.S32 R11, R9 ;  /* 0x00000009000b7245 */ /* 0x000fe20000201400 */
[C---:B------:R-:W-:Y:S01]  /*5d60*/  FFMA R146, R141.reuse, R8, RZ ;  /* 0x000000088d927223 */ /* 0x040fe200000000ff */
[----:B------:R-:W-:Y:S01]  /*5d70*/  I2FP.F32.S32 R147, R147 ;  /* 0x0000009300937245 */ /* 0x000fe20000201400 */
[----:B------:R-:W0:Y:S01]  /*5d80*/  LDS.64 R8, [R134+0x1028] ;  /* 0x0010280086087984 */ /* 0x000e220000000a00 */
[----:B------:R-:W-:Y:S01]  /*5d90*/  FFMA R148, R141, R10, RZ ;  /* 0x0000000a8d947223 */ /* 0x000fe200000000ff */
[----:B------:R-:W-:Y:S01]  /*5da0*/  FFMA R146, R145, R11, R146 ;  /* 0x0000000b91927223 */ /* 0x000fe20000000092 */
[----:B------:R-:W-:Y:S01]  /*5db0*/  IADD3 R141, PT, PT, R132, 0x400, RZ ;  /* 0x00000400848d7810 */ /* 0x000fe20007ffe0ff */
[----:B------:R-:W-:Y:S01]  /*5dc0*/  LDS.64 R10, [R134+0x1038] ;  /* 0x00103800860a7984 */ /* 0x000fe20000000a00 */
[----:B------:R-:W-:-:S02]  /*5dd0*/  IDP.4A.S8.S8 R144, R130, R15, R144 ;  /* 0x0000000f82907226 */ /* 0x000fc40000000690 */
[----:B------:R-:W-:Y:S01]  /*5de0*/  FFMA R89, R140, R146, R89 ;  /* 0x000000928c597223 */ /* 0x000fe20000000059 */
[----:B------:R-:W-:Y:S01]  /*5df0*/  IDP.4A.S8.S8 R146, R109, R14, RZ ;  /* 0x0000000e6d927226 */ /* 0x000fe200000006ff */
[----:B------:R-:W-:Y:S01]  /*5e00*/  LEA.HI R141, R141, UR7, RZ, 0x1f ;  /* 0x000000078d8d7c11 */ /* 0x000fe2000f8ff8ff */
[-C--:B--2---:R-:W-:Y:S02]  /*5e10*/  IDP.4A.S8.S8 R14, R129, R16.reuse, RZ ;  /* 0x00000010810e7226 */ /* 0x084fe400000006ff */
[----:B------:R-:W-:Y:S01]  /*5e20*/  FFMA R145, R145, R147, R148 ;  /* 0x0000009391917223 */ /* 0x000fe20000000094 */
[----:B------:R-:W-:Y:S02]  /*5e30*/  IDP.4A.S8.S8 R16, R107, R16, RZ ;  /* 0x000000106b107226 */ /* 0x000fe400000006ff */
[----:B------:R-:W-:Y:S02]  /*5e40*/  IDP.4A.S8.S8 R146, R112, R15, R146 ;  /* 0x0000000f70927226 */ /* 0x000fe40000000692 */
[----:B------:R-:W-:Y:S01]  /*5e50*/  FFMA R90, R139, R145, R90 ;  /* 0x000000918b5a7223 */ /* 0x000fe2000000005a */
[----:B------:R-:W-:-:S02]  /*5e60*/  IDP.4A.S8.S8 R14, R128, R17, R14 ;  /* 0x00000011800e7226 */ /* 0x000fc4000000060e */
[----:B------:R-:W-:Y:S02]  /*5e70*/  IDP.4A.S8.S8 R17, R110, R17, R16 ;  /* 0x000000116e117226 */ /* 0x000fe40000000610 */
[-C--:B-1----:R-:W-:Y:S01]  /*5e80*/  IDP.4A.S8.S8 R144, R127, R4.reuse, R144 ;  /* 0x000000047f907226 */ /* 0x082fe20000000690 */
[----:B------:R-:W1:Y:S01]  /*5e90*/  LDS R16, [R141] ;  /* 0x000000008d107984 */ /* 0x000e620000000800 */
[----:B------:R-:W-:Y:S02]  /*5ea0*/  IDP.4A.S8.S8 R146, R105, R4, R146 ;  /* 0x0000000469927226 */ /* 0x000fe40000000692 */
[-C--:B---3--:R-:W-:Y:S02]  /*5eb0*/  IDP.4A.S8.S8 R4, R125, R2.reuse, R14 ;  /* 0x000000027d047226 */ /* 0x088fe4000000060e */
[----:B------:R-:W-:Y:S01]  /*5ec0*/  IDP.4A.S8.S8 R147, R103, R2, R17 ;  /* 0x0000000267937226 */ /* 0x000fe20000000611 */
[----:B------:R-:W2:Y:S01]  /*5ed0*/  LDS.64 R14, [R134+0x1200] ;  /* 0x00120000860e7984 */ /* 0x000ea20000000a00 */
[----:B------:R-:W-:-:S02]  /*5ee0*/  IDP.4A.S8.S8 R2, R126, R5, R144 ;  /* 0x000000057e027226 */ /* 0x000fc40000000690 */
[----:B------:R-:W-:Y:S01]  /*5ef0*/  IDP.4A.S8.S8 R17, R124, R3, R4 ;  /* 0x000000037c117226 */ /* 0x000fe20000000604 */
[----:B------:R5:W3:Y:S01]  /*5f00*/  LDS R144, [R141+0x4] ;  /* 0x000004008d907984 */ /* 0x000ae20000000800 */
[----:B------:R-:W-:Y:S02]  /*5f10*/  IMAD R2, R123, R2, RZ ;  /* 0x000000027b027224 */ /* 0x000fe400078e02ff */
[----:B------:R-:W-:Y:S02]  /*5f20*/  IDP.4A.S8.S8 R149, R108, R5, R146 ;  /* 0x000000056c957226 */ /* 0x000fe40000000692 */
[----:B------:R-:W3:Y:S01]  /*5f30*/  LDS.64 R4, [R134+0x1210] ;  /* 0x0012100086047984 */ /* 0x000ee20000000a00 */
[----:B------:R-:W-:Y:S02]  /*5f40*/  IDP.4A.S8.S8 R146, R106, R3, R147 ;  /* 0x000000036a927226 */ /* 0x000fe40000000693 */
[-C--:B----4-:R-:W-:Y:S02]  /*5f50*/  IDP.4A.S8.S8 R147, R121, R6.reuse, RZ ;  /* 0x0000000679937226 */ /* 0x090fe400000006ff */
[----:B------:R-:W-:-:S02]  /*5f60*/  IDP.4A.S8.S8 R6, R101, R6, RZ ;  /* 0x0000000665067226 */ /* 0x000fc400000006ff */
[----:B------:R-:W-:Y:S02]  /*5f70*/  IMAD R17, R122, R17, R2 ;  /* 0x000000117a117224 */ /* 0x000fe400078e0202 */
[----:B------:R-:W4:Y:S01]  /*5f80*/  LDS.64 R2, [R134+0x1208] ;  /* 0x0012080086027984 */ /* 0x000f220000000a00 */
[-C--:B------:R-:W-:Y:S02]  /*5f90*/  IDP.4A.S8.S8 R147, R120, R7.reuse, R147 ;  /* 0x0000000778937226 */ /* 0x080fe40000000693 */
[----:B------:R-:W-:Y:S01]  /*5fa0*/  IDP.4A.S8.S8 R148, R104, R7, R6 ;  /* 0x0000000768947226 */ /* 0x000fe20000000606 */
[----:B------:R-:W-:Y:S01]  /*5fb0*/  I2FP.F32.S32 R17, R17 ;  /* 0x0000001100117245 */ /* 0x000fe20000201400 */
[-C--:B-----5:R-:W-:Y:S01]  /*5fc0*/  IDP.4A.S8.S8 R141, R119, R12.reuse, RZ ;  /* 0x0000000c778d7226 */ /* 0x0a0fe200000006ff */
[----:B------:R-:W5:Y:S01]  /*5fd0*/  LDS.64 R6, [R134+0x1218] ;  /* 0x0012180086067984 */ /* 0x000f620000000a00 */
[----:B------:R-:W-:Y:S02]  /*5fe0*/  IDP.4A.S8.S8 R12, R23, R12, RZ ;  /* 0x0000000c170c7226 */ /* 0x000fe400000006ff */
[----:B------:R-:W-:-:S02]  /*5ff0*/  IDP.4A.S8.S8 R141, R118, R13, R141 ;  /* 0x0000000d768d7226 */ /* 0x000fc4000000068d */
[-C--:B0-----:R-:W-:Y:S02]  /*6000*/  IDP.4A.S8.S8 R147, R117, R8.reuse, R147 ;  /* 0x0000000875937226 */ /* 0x081fe40000000693 */
[----:B------:R-:W-:Y:S02]  /*6010*/  IDP.4A.S8.S8 R12, R102, R13, R12 ;  /* 0x0000000d660c7226 */ /* 0x000fe4000000060c */
[----:B------:R-:W-:Y:S02]  /*6020*/  IDP.4A.S8.S8 R148, R21, R8, R148 ;  /* 0x0000000815947226 */ /* 0x000fe40000000694 */
[----:B-1----:R-:W-:Y:S01]  /*6030*/  FFMA R17, R16, R17, RZ ;  /* 0x0000001110117223 */ /* 0x002fe200000000ff */
[-C--:B------:R-:W-:Y:S02]  /*6040*/  IDP.4A.S8.S8 R141, R115, R10.reuse, R141 ;  /* 0x0000000a738d7226 */ /* 0x080fe4000000068d */
[----:B------:R-:W-:Y:S02]  /*6050*/  IDP.4A.S8.S8 R8, R116, R9, R147 ;  /* 0x0000000974087226 */ /* 0x000fe40000000693 */
[----:B------:R-:W-:-:S02]  /*6060*/  IDP.4A.S8.S8 R12, R19, R10, R12 ;  /* 0x0000000a130c7226 */ /* 0x000fc4000000060c */
[----:B------:R-:W-:Y:S02]  /*6070*/  IDP.4A.S8.S8 R10, R114, R11, R141 ;  /* 0x0000000b720a7226 */ /* 0x000fe4000000068d */
[----:B------:R-:W-:Y:S02]  /*6080*/  IMAD R149, R138, R149, RZ ;  /* 0x000000958a957224 */ /* 0x000fe400078e02ff */
[----:B------:R-:W-:Y:S02]  /*6090*/  IMAD R8, R113, R8, RZ ;  /* 0x0000000871087224 */ /* 0x000fe400078e02ff */
[----:B------:R-:W-:Y:S02]  /*60a0*/  IDP.4A.S8.S8 R141, R22, R9, R148 ;  /* 0x00000009168d7226 */ /* 0x000fe40000000694 */
[----:B------:R-:W-:Y:S02]  /*60b0*/  IDP.4A.S8.S8 R148, R20, R11, R12 ;  /* 0x0000000b14947226 */ /* 0x000fe4000000060c */
[----:B------:R-:W-:-:S02]  /*60c0*/  IMAD R13, R137, R146, R149 ;  /* 0x00000092890d7224 */ /* 0x000fc400078e0295 */
[----:B------:R-:W-:Y:S02]  /*60d0*/  IMAD R12, R111, R10, R8 ;  /* 0x0000000a6f0c7224 */ /* 0x000fe400078e0208 */
[----:B------:R-:W0:Y:S01]  /*60e0*/  LDS.64 R10, [R134+0x1220] ;  /* 0x00122000860a7984 */ /* 0x000e220000000a00 */
[----:B------:R-:W-:Y:S01]  /*60f0*/  I2FP.F32.S32 R13, R13 ;  /* 0x0000000d000d7245 */ /* 0x000fe20000201400 */
[----:B------:R-:W-:Y:S01]  /*6100*/  IMAD R141, R136, R141, RZ ;  /* 0x0000008d888d7224 */ /* 0x000fe200078e02ff */
[----:B------:R-:W-:Y:S01]  /*6110*/  I2FP.F32.S32 R12, R12 ;  /* 0x0000000c000c7245 */ /* 0x000fe20000201400 */
[----:B------:R-:W1:Y:S01]  /*6120*/  LDS.64 R8, [R134+0x1230] ;  /* 0x0012300086087984 */ /* 0x000e620000000a00 */
[----:B--2---:R-:W-:Y:S02]  /*6130*/  IDP.4A.S8.S8 R145, R109, R14, RZ ;  /* 0x0000000e6d917226 */ /* 0x004fe400000006ff */
[----:B------:R-:W-:Y:S01]  /*6140*/  FFMA R147, R16, R13, RZ ;  /* 0x0000000d10937223 */ /* 0x000fe200000000ff */
[----:B------:R-:W-:-:S02]  /*6150*/  IMAD R148, R135, R148, R141 ;  /* 0x0000009487947224 */ /* 0x000fc400078e028d */
[----:B---3--:R-:W-:Y:S01]  /*6160*/  FFMA R146, R144, R12, R17 ;  /* 0x0000000c90927223 */ /* 0x008fe20000000011 */
[----:B------:R-:W-:Y:S01]  /*6170*/  IDP.4A.S8.S8 R141, R131, R14, RZ ;  /* 0x0000000e838d7226 */ /* 0x000fe200000006ff */
[----:B------:R-:W2:Y:S01]  /*6180*/  LDS.64 R16, [R134+0x1238] ;  /* 0x0012380086107984 */ /* 0x000ea20000000a00 */
[----:B------:R-:W-:Y:S01]  /*6190*/  IDP.4A.S8.S8 R14, R129, R4, RZ ;  /* 0x00000004810e7226 */ /* 0x000fe200000006ff */
[----:B------:R-:W-:Y:S01]  /*61a0*/  I2FP.F32.S32 R148, R148 ;  /* 0x0000009400947245 */ /* 0x000fe20000201400 */
[-C--:B------:R-:W-:Y:S01]  /*61b0*/  IDP.4A.S8.S8 R141, R130, R15.reuse, R141 ;  /* 0x0000000f828d7226 */ /* 0x080fe2000000068d */
[----:B------:R-:W3:Y:S01]  /*61c0*/  LDS.64 R12, [R134+0x1228] ;  /* 0x00122800860c7984 */ /* 0x000ee20000000a00 */
[----:B------:R-:W-:Y:S01]  /*61d0*/  IDP.4A.S8.S8 R15, R112, R15, R145 ;  /* 0x0000000f700f7226 */ /* 0x000fe20000000691 */
[----:B------:R-:W-:Y:S01]  /*61e0*/  IADD3 R145, PT, PT, R132, 0x480, RZ ;  /* 0x0000048084917810 */ /* 0x000fe20007ffe0ff */
[----:B------:R-:W-:Y:S02]  /*61f0*/  IDP.4A.S8.S8 R4, R107, R4, RZ ;  /* 0x000000046b047226 */ /* 0x000fe400000006ff */
[----:B------:R-:W-:Y:S01]  /*6200*/  FFMA R144, R144, R148, R147 ;  /* 0x0000009490907223 */ /* 0x000fe20000000093 */
[----:B------:R-:W-:Y:S01]  /*6210*/  IDP.4A.S8.S8 R14, R128, R5, R14 ;  /* 0x00000005800e7226 */ /* 0x000fe2000000060e */
[----:B------:R-:W-:Y:S01]  /*6220*/  LEA.HI R145, R145, UR7, RZ, 0x1f ;  /* 0x0000000791917c11 */ /* 0x000fe2000f8ff8ff */
[----:B----4-:R-:W-:-:S02]  /*6230*/  IDP.4A.S8.S8 R141, R127, R2, R141 ;  /* 0x000000027f8d7226 */ /* 0x010fc4000000068d */
[----:B------:R-:W-:Y:S01]  /*6240*/  FFMA R35, R140, R146, R35 ;  /* 0x000000928c237223 */ /* 0x000fe20000000023 */
[----:B------:R-:W-:Y:S02]  /*6250*/  IDP.4A.S8.S8 R4, R110, R5, R4 ;  /* 0x000000056e047226 */ /* 0x000fe40000000604 */
[----:B------:R-:W-:Y:S01]  /*6260*/  FFMA R95, R139, R144, R95 ;  /* 0x000000908b5f7223 */ /* 0x000fe2000000005f */
[----:B------:R-:W-:Y:S02]  /*6270*/  IDP.4A.S8.S8 R15, R105, R2, R15 ;  /* 0x00000002690f7226 */ /* 0x000fe4000000060f */
[-C--:B-----5:R-:W-:Y:S02]  /*6280*/  IDP.4A.S8.S8 R14, R125, R6.reuse, R14 ;  /* 0x000000067d0e7226 */ /* 0x0a0fe4000000060e */
[----:B------:R-:W-:Y:S02]  /*6290*/  IDP.4A.S8.S8 R4, R103, R6, R4 ;  /* 0x0000000667047226 */ /* 0x000fe40000000604 */
[----:B------:R-:W-:-:S02]  /*62a0*/  IDP.4A.S8.S8 R2, R126, R3, R141 ;  /* 0x000000037e027226 */ /* 0x000fc4000000068d */
[----:B------:R-:W4:Y:S01]  /*62b0*/  LDS R141, [R145] ;  /* 0x00000000918d7984 */ /* 0x000f220000000800 */
[----:B------:R-:W-:Y:S02]  /*62c0*/  IDP.4A.S8.S8 R5, R108, R3, R15 ;  /* 0x000000036c057226 */ /* 0x000fe4000000060f */
[-C--:B------:R-:W-:Y:S01]  /*62d0*/  IDP.4A.S8.S8 R3, R124, R7.reuse, R14 ;  /* 0x000000077c037226 */ /* 0x080fe2000000060e */
[----:B------:R-:W-:Y:S01]  /*62e0*/  LDS R145, [R145+0x4] ;  /* 0x0000040091917984 */ /* 0x000fe20000000800 */
[----:B------:R-:W-:Y:S02]  /*62f0*/  IDP.4A.S8.S8 R4, R106, R7, R4 ;  /* 0x000000076a047226 */ /* 0x000fe40000000604 */
[----:B------:R-:W-:Y:S01]  /*6300*/  IMAD R5, R138, R5, RZ ;  /* 0x000000058a057224 */ /* 0x000fe200078e02ff */
[----:B------:R-:W5:Y:S01]  /*6310*/  LDS.64 R14, [R134+0x1400] ;  /* 0x00140000860e7984 */ /* 0x000f620000000a00 */
[----:B------:R-:W-:Y:S02]  /*6320*/  IMAD R2, R123, R2, RZ ;  /* 0x000000027b027224 */ /* 0x000fe400078e02ff */
[----:B------:R-:W-:Y:S01]  /*6330*/  IMAD R147, R137, R4, R5 ;  /* 0x0000000489937224 */ /* 0x000fe200078e0205 */
[----:B------:R-:W5:Y:S01]  /*6340*/  LDS.64 R6, [R134+0x1410] ;  /* 0x0014100086067984 */ /* 0x000f620000000a00 */
[----:B------:R-:W-:-:S02]  /*6350*/  IMAD R146, R122, R3, R2 ;  /* 0x000000037a927224 */ /* 0x000fc400078e0202 */
[-C--:B0-----:R-:W-:Y:S01]  /*6360*/  IDP.4A.S8.S8 R148, R121, R10.reuse, RZ ;  /* 0x0000000a79947226 */ /* 0x081fe200000006ff */
[----:B------:R-:W0:Y:S01]  /*6370*/  LDS.64 R4, [R134+0x1418] ;  /* 0x0014180086047984 */ /* 0x000e220000000a00 */
[----:B------:R-:W-:Y:S02]  /*6380*/  IDP.4A.S8.S8 R149, R101, R10, RZ ;  /* 0x0000000a65957226 */ /* 0x000fe400000006ff */
[-C--:B-1----:R-:W-:Y:S01]  /*6390*/  IDP.4A.S8.S8 R10, R119, R8.reuse, RZ ;  /* 0x00000008770a7226 */ /* 0x082fe200000006ff */
[----:B------:R-:W1:Y:S01]  /*63a0*/  LDS.64 R2, [R134+0x1408] ;  /* 0x0014080086027984 */ /* 0x000e620000000a00 */
[----:B------:R-:W-:Y:S02]  /*63b0*/  IDP.4A.S8.S8 R8, R23, R8, RZ ;  /* 0x0000000817087226 */ /* 0x000fe400000006ff */
[----:B------:R-:W-:Y:S02]  /*63c0*/  IDP.4A.S8.S8 R148, R120, R11, R148 ;  /* 0x0000000b78947226 */ /* 0x000fe40000000694 */
[----:B------:R-:W-:-:S02]  /*63d0*/  IDP.4A.S8.S8 R8, R102, R9, R8 ;  /* 0x0000000966087226 */ /* 0x000fc40000000608 */
[----:B------:R-:W-:Y:S02]  /*63e0*/  IDP.4A.S8.S8 R149, R104, R11, R149 ;  /* 0x0000000b68957226 */ /* 0x000fe40000000695 */
[----:B--2---:R-:W-:Y:S02]  /*63f0*/  IDP.4A.S8.S8 R8, R19, R16, R8 ;  /* 0x0000001013087226 */ /* 0x004fe40000000608 */
[----:B------:R-:W-:Y:S02]  /*6400*/  IDP.4A.S8.S8 R10, R118, R9, R10 ;  /* 0x00000009760a7226 */ /* 0x000fe4000000060a */
[-C--:B---3--:R-:W-:Y:S02]  /*6410*/  IDP.4A.S8.S8 R148, R117, R12.reuse, R148 ;  /* 0x0000000c75947226 */ /* 0x088fe40000000694 */
[----:B------:R-:W-:Y:S02]  /*6420*/  IDP.4A.S8.S8 R149, R21, R12, R149 ;  /* 0x0000000c15957226 */ /* 0x000fe40000000695 */
[----:B------:R-:W-:-:S02]  /*6430*/  IDP.4A.S8.S8 R152, R20, R17, R8 ;  /* 0x0000001114987226 */ /* 0x000fc40000000608 */
[----:B------:R-:W-:Y:S01]  /*6440*/  IDP.4A.S8.S8 R10, R115, R16, R10 ;  /* 0x00000010730a7226 */ /* 0x000fe2000000060a */
[----:B------:R-:W2:Y:S01]  /*6450*/  LDS.64 R8, [R134+0x1420] ;  /* 0x0014200086087984 */ /* 0x000ea20000000a00 */
[-C--:B------:R-:W-:Y:S01]  /*6460*/  IDP.4A.S8.S8 R148, R116, R13.reuse, R148 ;  /* 0x0000000d74947226 */ /* 0x080fe20000000694 */
[----:B------:R-:W-:Y:S01]  /*6470*/  I2FP.F32.S32 R16, R146 ;  /* 0x0000009200107245 */ /* 0x000fe20000201400 */
[----:B------:R-:W-:Y:S02]  /*6480*/  IDP.4A.S8.S8 R149, R22, R13, R149 ;  /* 0x0000000d16957226 */ /* 0x000fe40000000695 */
[----:B------:R-:W3:Y:S01]  /*6490*/  LDS.64 R12, [R134+0x1430] ;  /* 0x00143000860c7984 */ /* 0x000ee20000000a00 */
[----:B------:R-:W-:Y:S01]  /*64a0*/  IDP.4A.S8.S8 R150, R114, R17, R10 ;  /* 0x0000001172967226 */ /* 0x000fe2000000060a */
[----:B------:R-:W-:Y:S01]  /*64b0*/  I2FP.F32.S32 R10, R147 ;  /* 0x00000093000a7245 */ /* 0x000fe20000201400 */
[----:B------:R-:W-:Y:S02]  /*64c0*/  IMAD R148, R113, R148, RZ ;  /* 0x0000009471947224 */ /* 0x000fe400078e02ff */
[----:B----4-:R-:W-:Y:S01]  /*64d0*/  FFMA R144, R141, R16, RZ ;  /* 0x000000108d907223 */ /* 0x010fe200000000ff */
[----:B------:R-:W-:Y:S01]  /*64e0*/  IMAD R149, R136, R149, RZ ;  /* 0x0000009588957224 */ /* 0x000fe200078e02ff */
[----:B------:R-:W4:Y:S01]  /*64f0*/  LDS.64 R16, [R134+0x1428] ;  /* 0x0014280086107984 */ /* 0x000f220000000a00 */
[----:B------:R-:W-:-:S02]  /*6500*/  IMAD R146, R111, R150, R148 ;  /* 0x000000966f927224 */ /* 0x000fc400078e0294 */
[----:B------:R-:W-:Y:S01]  /*6510*/  FFMA R148, R141, R10, RZ ;  /* 0x0000000a8d947223 */ /* 0x000fe200000000ff */
[----:B------:R-:W-:Y:S01]  /*6520*/  IMAD R147, R135, R152, R149 ;  /* 0x0000009887937224 */ /* 0x000fe200078e0295 */
[----:B------:R-:W4:Y:S01]  /*6530*/  LDS.64 R10, [R134+0x1438] ;  /* 0x00143800860a7984 */ /* 0x000f220000000a00 */
[----:B-----5:R-:W-:Y:S01]  /*6540*/  IDP.4A.S8.S8 R141, R131, R14, RZ ;  /* 0x0000000e838d7226 */ /* 0x020fe200000006ff */
[----:B------:R-:W-:Y:S01]  /*6550*/  I2FP.F32.S32 R146, R146 ;  /* 0x0000009200927245 */ /* 0x000fe20000201400 */
[----:B------:R-:W-:Y:S02]  /*6560*/  IDP.4A.S8.S8 R149, R109, R14, RZ ;  /* 0x0000000e6d957226 */ /* 0x000fe400000006ff */
[-C--:B------:R-:W-:Y:S02]  /*6570*/  IDP.4A.S8.S8 R14, R129, R6.reuse, RZ ;  /* 0x00000006810e7226 */ /* 0x080fe400000006ff */
[----:B------:R-:W-:Y:S02]  /*6580*/  IDP.4A.S8.S8 R6, R107, R6, RZ ;  /* 0x000000066b067226 */ /* 0x000fe400000006ff */
[----:B------:R-:W-:-:S02]  /*6590*/  IDP.4A.S8.S8 R14, R128, R7, R14 ;  /* 0x00000007800e7226 */ /* 0x000fc4000000060e */
[----:B------:R-:W-:Y:S01]  /*65a0*/  IDP.4A.S8.S8 R7, R110, R7, R6 ;  /* 0x000000076e077226 */ /* 0x000fe20000000606 */
[----:B------:R-:W-:Y:S01]  /*65b0*/  IADD3 R6, PT, PT, R132, 0x500, RZ ;  /* 0x0000050084067810 */ /* 0x000fe20007ffe0ff */
[-C--:B------:R-:W-:Y:S02]  /*65c0*/  IDP.4A.S8.S8 R149, R112, R15.reuse, R149 ;  /* 0x0000000f70957226 */ /* 0x080fe40000000695 */
[----:B0-----:R-:W-:Y:S01]  /*65d0*/  IDP.4A.S8.S8 R14, R125, R4, R14 ;  /* 0x000000047d0e7226 */ /* 0x001fe2000000060e */
[----:B------:R-:W-:Y:S01]  /*65e0*/  LEA.HI R6, R6, UR7, RZ, 0x1f ;  /* 0x0000000706067c11 */ /* 0x000fe2000f8ff8ff */
[----:B------:R-:W-:Y:S02]  /*65f0*/  IDP.4A.S8.S8 R141, R130, R15, R141 ;  /* 0x0000000f828d7226 */ /* 0x000fe4000000068d */
[-C--:B-1----:R-:W-:Y:S02]  /*6600*/  IDP.4A.S8.S8 R149, R105, R2.reuse, R149 ;  /* 0x0000000269957226 */ /* 0x082fe40000000695 */
[----:B------:R-:W-:-:S02]  /*6610*/  IDP.4A.S8.S8 R141, R127, R2, R141 ;  /* 0x000000027f8d7226 */ /* 0x000fc4000000068d */
[----:B------:R-:W-:Y:S02]  /*6620*/  IDP.4A.S8.S8 R15, R124, R5, R14 ;  /* 0x000000057c0f7226 */ /* 0x000fe4000000060e */
[----:B------:R-:W-:Y:S01]  /*6630*/  IDP.4A.S8.S8 R7, R103, R4, R7 ;  /* 0x0000000467077226 */ /* 0x000fe20000000607 */
[----:B------:R-:W0:Y:S01]  /*6640*/  LDS R14, [R6] ;  /* 0x00000000060e7984 */ /* 0x000e220000000800 */
[-C--:B------:R-:W-:Y:S02]  /*6650*/  IDP.4A.S8.S8 R149, R108, R3.reuse, R149 ;  /* 0x000000036c957226 */ /* 0x080fe40000000695 */
[----:B------:R-:W-:Y:S01]  /*6660*/  IDP.4A.S8.S8 R2, R126, R3, R141 ;  /* 0x000000037e027226 */ /* 0x000fe2000000068d */
[----:B------:R-:W-:Y:S01]  /*6670*/  I2FP.F32.S32 R3, R147 ;  /* 0x0000009300037245 */ /* 0x000fe20000201400 */
[----:B------:R-:W-:Y:S02]  /*6680*/  IDP.4A.S8.S8 R4, R106, R5, R7 ;  /* 0x000000056a047226 */ /* 0x000fe40000000607 */
[----:B------:R-:W-:Y:S01]  /*6690*/  FFMA R147, R145, R146, R144 ;  /* 0x0000009291937223 */ /* 0x000fe20000000090 */
[----:B------:R-:W-:Y:S01]  /*66a0*/  IMAD R149, R138, R149, RZ ;  /* 0x000000958a957224 */ /* 0x000fe200078e02ff */
[----:B------:R-:W-:Y:S01]  /*66b0*/  LDS R141, [R6+0x4] ;  /* 0x00000400068d7984 */ /* 0x000fe20000000800 */
[----:B------:R-:W-:-:S02]  /*66c0*/  IMAD R2, R123, R2, RZ ;  /* 0x000000027b027224 */ /* 0x000fc400078e02ff */
[----:B------:R-:W-:Y:S01]  /*66d0*/  FFMA R145, R145, R3, R148 ;  /* 0x0000000391917223 */ /* 0x000fe20000000094 */
[----:B------:R-:W-:Y:S02]  /*66e0*/  IMAD R144, R137, R4, R149 ;  /* 0x0000000489907224 */ /* 0x000fe400078e0295 */
[----:B------:R-:W-:Y:S01]  /*66f0*/  FFMA R28, R140, R147, R28 ;  /* 0x000000938c1c7223 */ /* 0x000fe2000000001c */
[----:B------:R-:W1:Y:S01]  /*6700*/  LDS.64 R4, [R134+0x1600] ;  /* 0x0016000086047984 */ /* 0x000e620000000a00 */
[----:B------:R-:W-:Y:S02]  /*6710*/  IMAD R15, R122, R15, R2 ;  /* 0x0000000f7a0f7224 */ /* 0x000fe400078e0202 */
[----:B------:R-:W-:Y:S01]  /*6720*/  FFMA R94, R139, R145, R94 ;  /* 0x000000918b5e7223 */ /* 0x000fe2000000005e */
[-C--:B--2---:R-:W-:Y:S01]  /*6730*/  IDP.4A.S8.S8 R7, R121, R8.reuse, RZ ;  /* 0x0000000879077226 */ /* 0x084fe200000006ff */
[----:B------:R-:W2:Y:S01]  /*6740*/  LDS.64 R2, [R134+0x1610] ;  /* 0x0016100086027984 */ /* 0x000ea20000000a00 */
[----:B------:R-:W-:-:S02]  /*6750*/  IDP.4A.S8.S8 R146, R101, R8, RZ ;  /* 0x0000000865927226 */ /* 0x000fc400000006ff */
[-C--:B---3--:R-:W-:Y:S02]  /*6760*/  IDP.4A.S8.S8 R8, R119, R12.reuse, RZ ;  /* 0x0000000c77087226 */ /* 0x088fe400000006ff */
[----:B------:R-:W-:Y:S02]  /*6770*/  IDP.4A.S8.S8 R149, R23, R12, RZ ;  /* 0x0000000c17957226 */ /* 0x000fe400000006ff */
[-C--:B------:R-:W-:Y:S02]  /*6780*/  IDP.4A.S8.S8 R12, R120, R9.reuse, R7 ;  /* 0x00000009780c7226 */ /* 0x080fe40000000607 */
[----:B------:R-:W-:Y:S01]  /*6790*/  IDP.4A.S8.S8 R148, R104, R9, R146 ;  /* 0x0000000968947226 */ /* 0x000fe20000000692 */
[----:B------:R-:W3:Y:S01]  /*67a0*/  LDS.64 R6, [R134+0x1608] ;  /* 0x0016080086067984 */ /* 0x000ee20000000a00 */
[-C--:B------:R-:W-:Y:S02]  /*67b0*/  IDP.4A.S8.S8 R146, R118, R13.reuse, R8 ;  /* 0x0000000d76927226 */ /* 0x080fe40000000608 */
[----:B------:R-:W-:Y:S01]  /*67c0*/  IDP.4A.S8.S8 R149, R102, R13, R149 ;  /* 0x0000000d66957226 */ /* 0x000fe20000000695 */
[----:B------:R-:W5:Y:S01]  /*67d0*/  LDS.64 R8, [R134+0x1618] ;  /* 0x0016180086087984 */ /* 0x000f620000000a00 */
[----:B----4-:R-:W-:-:S02]  /*67e0*/  IDP.4A.S8.S8 R148, R21, R16, R148 ;  /* 0x0000001015947226 */ /* 0x010fc40000000694 */
[----:B------:R-:W-:Y:S02]  /*67f0*/  IDP.4A.S8.S8 R12, R117, R16, R12 ;  /* 0x00000010750c7226 */ /* 0x000fe4000000060c */
[-C--:B------:R-:W-:Y:S02]  /*6800*/  IDP.4A.S8.S8 R146, R115, R10.reuse, R146 ;  /* 0x0000000a73927226 */ /* 0x080fe40000000692 */
[----:B------:R-:W-:Y:S02]  /*6810*/  IDP.4A.S8.S8 R149, R19, R10, R149 ;  /* 0x0000000a13957226 */ /* 0x000fe40000000695 */
[-C--:B------:R-:W-:Y:S02]  /*6820*/  IDP.4A.S8.S8 R13, R22, R17.reuse, R148 ;  /* 0x00000011160d7226 */ /* 0x080fe40000000694 */
[----:B------:R-:W-:Y:S02]  /*6830*/  IDP.4A.S8.S8 R12, R116, R17, R12 ;  /* 0x00000011740c7226 */ /* 0x000fe4000000060c */
[-C--:B------:R-:W-:Y:S01]  /*6840*/  IDP.4A.S8.S8 R146, R114, R11.reuse, R146 ;  /* 0x0000000b72927226 */ /* 0x080fe20000000692 */
[----:B------:R-:W-:Y:S01]  /*6850*/  LDS.64 R16, [R134+0x1630] ;  /* 0x0016300086107984 */ /* 0x000fe20000000a00 */
[----:B------:R-:W-:Y:S01]  /*6860*/  IDP.4A.S8.S8 R148, R20, R11, R149 ;  /* 0x0000000b14947226 */ /* 0x000fe20000000695 */
[----:B------:R-:W-:Y:S01]  /*6870*/  I2FP.F32.S32 R149, R15 ;  /* 0x0000000f00957245 */ /* 0x000fe20000201400 */
[----:B------:R-:W-:Y:S01]  /*6880*/  IMAD R12, R113, R12, RZ ;  /* 0x0000000c710c7224 */ /* 0x000fe200078e02ff */
[----:B------:R-:W4:Y:S01]  /*6890*/  LDS.64 R10, [R134+0x1620] ;  /* 0x00162000860a7984 */ /* 0x000f220000000a00 */
[----:B------:R-:W-:Y:S01]  /*68a0*/  IMAD R13, R136, R13, RZ ;  /* 0x0000000d880d7224 */ /* 0x000fe200078e02ff */
[----:B------:R-:W-:Y:S01]  /*68b0*/  I2FP.F32.S32 R15, R144 ;  /* 0x00000090000f7245 */ /* 0x000fe20000201400 */
[----:B------:R-:W-:-:S02]  /*68c0*/  IMAD R146, R111, R146, R12 ;  /* 0x000000926f927224 */ /* 0x000fc400078e020c */
[C---:B0-----:R-:W-:Y:S01]  /*68d0*/  FFMA R144, R14.reuse, R149, RZ ;  /* 0x000000950e907223 */ /* 0x041fe200000000ff */
[----:B------:R-:W-:Y:S02]  /*68e0*/  IMAD R150, R135, R148, R13 ;  /* 0x0000009487967224 */ /* 0x000fe400078e020d */
[----:B------:R-:W0:Y:S01]  /*68f0*/  LDS.64 R12, [R134+0x1628] ;  /* 0x00162800860c7984 */ /* 0x000e220000000a00 */
[----:B------:R-:W-:Y:S01]  /*6900*/  FFMA R148, R14, R15, RZ ;  /* 0x0000000f0e947223 */ /* 0x000fe200000000ff */
[----:B------:R-:W-:Y:S01]  /*6910*/  I2FP.F32.S32 R146, R146 ;  /* 0x0000009200927245 */ /* 0x000fe20000201400 */
[----:B-1----:R-:W-:Y:S01]  /*6920*/  IDP.4A.S8.S8 R145, R131, R4, RZ ;  /* 0x0000000483917226 */ /* 0x002fe200000006ff */
[----:B------:R-:W1:Y:S01]  /*6930*/  LDS.64 R14, [R134+0x1638] ;  /* 0x00163800860e7984 */ /* 0x000e620000000a00 */
[----:B------:R-:W-:Y:S02]  /*6940*/  I2FP.F32.S32 R151, R150 ;  /* 0x0000009600977245 */ /* 0x000fe40000201400 */
[----:B------:R-:W-:Y:S01]  /*6950*/  FFMA R149, R141, R146, R144 ;  /* 0x000000928d957223 */ /* 0x000fe20000000090 */
[----:B------:R-:W-:-:S02]  /*6960*/  IDP.4A.S8.S8 R146, R109, R4, RZ ;  /* 0x000000046d927226 */ /* 0x000fc400000006ff */
[----:B------:R-:W-:Y:S01]  /*6970*/  FFMA R144, R141, R151, R148 ;  /* 0x000000978d907223 */ /* 0x000fe20000000094 */
[----:B------:R-:W-:Y:S01]  /*6980*/  IADD3 R141, PT, PT, R132, 0x580, RZ ;  /* 0x00000580848d7810 */ /* 0x000fe20007ffe0ff */
[-C--:B--2---:R-:W-:Y:S02]  /*6990*/  IDP.4A.S8.S8 R4, R129, R2.reuse, RZ ;  /* 0x0000000281047226 */ /* 0x084fe400000006ff */
[----:B------:R-:W-:Y:S01]  /*69a0*/  FFMA R38, R140, R149, R38 ;  /* 0x000000958c267223 */ /* 0x000fe20000000026 */
[----:B------:R-:W-:Y:S01]  /*69b0*/  IDP.4A.S8.S8 R2, R107, R2, RZ ;  /* 0x000000026b027226 */ /* 0x000fe200000006ff */
[----:B------:R-:W-:Y:S01]  /*69c0*/  LEA.HI R150, R141, UR7, RZ, 0x1f ;  /* 0x000000078d967c11 */ /* 0x000fe2000f8ff8ff */
[-C--:B------:R-:W-:Y:S02]  /*69d0*/  IDP.4A.S8.S8 R145, R130, R5.reuse, R145 ;  /* 0x0000000582917226 */ /* 0x080fe40000000691 */
[----:B------:R-:W-:Y:S01]  /*69e0*/  FFMA R26, R139, R144, R26 ;  /* 0x000000908b1a7223 */ /* 0x000fe2000000001a */
[----:B------:R-:W-:-:S02]  /*69f0*/  IDP.4A.S8.S8 R146, R112, R5, R146 ;  /* 0x0000000570927226 */ /* 0x000fc40000000692 */
[-C--:B------:R-:W-:Y:S01]  /*6a00*/  IDP.4A.S8.S8 R2, R110, R3.reuse, R2 ;  /* 0x000000036e027226 */ /* 0x080fe20000000602 */
[----:B------:R-:W-:Y:S01]  /*6a10*/  LDS R141, [R150] ;  /* 0x00000000968d7984 */ /* 0x000fe20000000800 */
[-C--:B---3--:R-:W-:Y:S02]  /*6a20*/  IDP.4A.S8.S8 R145, R127, R6.reuse, R145 ;  /* 0x000000067f917226 */ /* 0x088fe40000000691 */
[----:B------:R-:W-:Y:S02]  /*6a30*/  IDP.4A.S8.S8 R4, R128, R3, R4 ;  /* 0x0000000380047226 */ /* 0x000fe40000000604 */
[----:B------:R-:W-:Y:S02]  /*6a40*/  IDP.4A.S8.S8 R147, R105, R6, R146 ;  /* 0x0000000669937226 */ /* 0x000fe40000000692 */
[-C--:B-----5:R-:W-:Y:S02]  /*6a50*/  IDP.4A.S8.S8 R2, R103, R8.reuse, R2 ;  /* 0x0000000867027226 */ /* 0x0a0fe40000000602 */
[----:B------:R-:W-:-:S02]  /*6a60*/  IDP.4A.S8.S8 R4, R125, R8, R4 ;  /* 0x000000087d047226 */ /* 0x000fc40000000604 */
[----:B------:R-:W-:Y:S02]  /*6a70*/  IDP.4A.S8.S8 R146, R126, R7, R145 ;  /* 0x000000077e927226 */ /* 0x000fe40000000691 */
[----:B------:R-:W-:Y:S01]  /*6a80*/  LDS R145, [R150+0x4] ;  /* 0x0000040096917984 */ /* 0x000fe20000000800 */
[-C--:B------:R-:W-:Y:S02]  /*6a90*/  IDP.4A.S8.S8 R148, R106, R9.reuse, R2 ;  /* 0x000000096a947226 */ /* 0x080fe40000000602 */
[----:B------:R-:W-:Y:S01]  /*6aa0*/  IDP.4A.S8.S8 R149, R124, R9, R4 ;  /* 0x000000097c957226 */ /* 0x000fe20000000604 */
[----:B------:R-:W2:Y:S01]  /*6ab0*/  LDS.64 R2, [R134+0x1800] ;  /* 0x0018000086027984 */ /* 0x000ea20000000a00 */
[-C--:B----4-:R-:W-:Y:S02]  /*6ac0*/  IDP.4A.S8.S8 R6, R121, R10.reuse, RZ ;  /* 0x0000000a79067226 */ /* 0x090fe400000006ff */
[----:B------:R-:W-:Y:S01]  /*6ad0*/  IDP.4A.S8.S8 R147, R108, R7, R147 ;  /* 0x000000076c937226 */ /* 0x000fe20000000693 */
[----:B------:R-:W3:Y:S01]  /*6ae0*/  LDS.64 R4, [R134+0x1810] ;  /* 0x0018100086047984 */ /* 0x000ee20000000a00 */
[----:B------:R-:W-:-:S02]  /*6af0*/  IDP.4A.S8.S8 R10, R101, R10, RZ ;  /* 0x0000000a650a7226 */ /* 0x000fc400000006ff */
[-C--:B------:R-:W-:Y:S02]  /*6b00*/  IDP.4A.S8.S8 R7, R119, R16.reuse, RZ ;  /* 0x0000001077077226 */ /* 0x080fe400000006ff */
[----:B------:R-:W-:Y:S02]  /*6b10*/  IDP.4A.S8.S8 R8, R23, R16, RZ ;  /* 0x0000001017087226 */ /* 0x000fe400000006ff */
[-C--:B------:R-:W-:Y:S02]  /*6b20*/  IDP.4A.S8.S8 R6, R120, R11.reuse, R6 ;  /* 0x0000000b78067226 */ /* 0x080fe40000000606 */
[----:B------:R-:W-:Y:S02]  /*6b30*/  IDP.4A.S8.S8 R16, R104, R11, R10 ;  /* 0x0000000b68107226 */ /* 0x000fe4000000060a */
[-C--:B------:R-:W-:Y:S02]  /*6b40*/  IDP.4A.S8.S8 R10, R118, R17.reuse, R7 ;  /* 0x00000011760a7226 */ /* 0x080fe40000000607 */
[----:B------:R-:W-:-:S02]  /*6b50*/  IDP.4A.S8.S8 R17, R102, R17, R8 ;  /* 0x0000001166117226 */ /* 0x000fc40000000608 */
[----:B------:R-:W4:Y:S01]  /*6b60*/  LDS.64 R8, [R134+0x1808] ;  /* 0x0018080086087984 */ /* 0x000f220000000a00 */
[-C--:B0-----:R-:W-:Y:S02]  /*6b70*/  IDP.4A.S8.S8 R11, R117, R12.reuse, R6 ;  /* 0x0000000c750b7226 */ /* 0x081fe40000000606 */
[----:B------:R-:W-:Y:S01]  /*6b80*/  IDP.4A.S8.S8 R16, R21, R12, R16 ;  /* 0x0000000c15107226 */ /* 0x000fe20000000610 */
[----:B------:R-:W0:Y:S01]  /*6b90*/  LDS.64 R6, [R134+0x1818] ;  /* 0x0018180086067984 */ /* 0x000e220000000a00 */
[-C--:B-1----:R-:W-:Y:S02]  /*6ba0*/  IDP.4A.S8.S8 R12, R115, R14.reuse, R10 ;  /* 0x0000000e730c7226 */ /* 0x082fe4000000060a */
[-C--:B------:R-:W-:Y:S02]  /*6bb0*/  IDP.4A.S8.S8 R10, R116, R13.reuse, R11 ;  /* 0x0000000d740a7226 */ /* 0x080fe4000000060b */
[----:B------:R-:W-:Y:S02]  /*6bc0*/  IDP.4A.S8.S8 R17, R19, R14, R17 ;  /* 0x0000000e13117226 */ /* 0x000fe40000000611 */
[----:B------:R-:W-:-:S02]  /*6bd0*/  IDP.4A.S8.S8 R13, R22, R13, R16 ;  /* 0x0000000d160d7226 */ /* 0x000fc40000000610 */
[----:B------:R-:W-:Y:S02]  /*6be0*/  IMAD R146, R123, R146, RZ ;  /* 0x000000927b927224 */ /* 0x000fe400078e02ff */
[----:B------:R-:W-:Y:S02]  /*6bf0*/  IMAD R147, R138, R147, RZ ;  /* 0x000000938a937224 */ /* 0x000fe400078e02ff */
[----:B------:R-:W-:Y:S02]  /*6c00*/  IMAD R10, R113, R10, RZ ;  /* 0x0000000a710a7224 */ /* 0x000fe400078e02ff */
[-C--:B------:R-:W-:Y:S02]  /*6c10*/  IDP.4A.S8.S8 R12, R114, R15.reuse, R12 ;  /* 0x0000000f720c7226 */ /* 0x080fe4000000060c */
[----:B------:R-:W-:Y:S02]  /*6c20*/  IDP.4A.S8.S8 R16, R20, R15, R17 ;  /* 0x0000000f14107226 */ /* 0x000fe40000000611 */
[----:B------:R-:W-:-:S02]  /*6c30*/  IMAD R13, R136, R13, RZ ;  /* 0x0000000d880d7224 */ /* 0x000fc400078e02ff */
[----:B------:R-:W-:Y:S02]  /*6c40*/  IMAD R146, R122, R149, R146 ;  /* 0x000000957a927224 */ /* 0x000fe400078e0292 */
[----:B------:R-:W-:Y:S02]  /*6c50*/  IMAD R14, R137, R148, R147 ;  /* 0x00000094890e7224 */ /* 0x000fe400078e0293 */
[----:B------:R-:W-:Y:S01]  /*6c60*/  IMAD R15, R111, R12, R10 ;  /* 0x0000000c6f0f7224 */ /* 0x000fe200078e020a */
[----:B------:R-:W-:Y:S01]  /*6c70*/  I2FP.F32.S32 R146, R146 ;  /* 0x0000009200927245 */ /* 0x000fe20000201400 */
[----:B------:R-:W1:Y:S01]  /*6c80*/  LDS.64 R10, [R134+0x1820] ;  /* 0x00182000860a7984 */ /* 0x000e620000000a00 */
[----:B------:R-:W-:Y:S01]  /*6c90*/  IMAD R17, R135, R16, R13 ;  /* 0x0000001087117224 */ /* 0x000fe200078e020d */
[----:B------:R-:W-:Y:S01]  /*6ca0*/  I2FP.F32.S32 R14, R14 ;  /* 0x0000000e000e7245 */ /* 0x000fe20000201400 */
[----:B--2---:R-:W-:Y:S01]  /*6cb0*/  IDP.4A.S8.S8 R147, R109, R2, RZ ;  /* 0x000000026d937226 */ /* 0x004fe200000006ff */
[----:B------:R-:W2:Y:S01]  /*6cc0*/  LDS.64 R12, [R134+0x1830] ;  /* 0x00183000860c7984 */ /* 0x000ea20000000a00 */
[----:B------:R-:W-:Y:S01]  /*6cd0*/  I2FP.F32.S32 R16, R15 ;  /* 0x0000000f00107245 */ /* 0x000fe20000201400 */
[C---:B------:R-:W-:Y:S01]  /*6ce0*/  FFMA R146, R141.reuse, R146, RZ ;  /* 0x000000928d927223 */ /* 0x040fe200000000ff */
[----:B------:R-:W-:Y:S01]  /*6cf0*/  I2FP.F32.S32 R17, R17 ;  /* 0x0000001100117245 */ /* 0x000fe20000201400 */
[----:B------:R-:W-:Y:S01]  /*6d00*/  FFMA R148, R141, R14, RZ ;  /* 0x0000000e8d947223 */ /* 0x000fe200000000ff */
[----:B------:R-:W-:Y:S01]  /*6d10*/  IADD3 R141, PT, PT, R132, 0x600, RZ ;  /* 0x00000600848d7810 */ /* 0x000fe20007ffe0ff */
[----:B------:R-:W-:Y:S01]  /*6d20*/  LDS.64 R14, [R134+0x1828] ;  /* 0x00182800860e7984 */ /* 0x000fe20000000a00 */
[C---:B------:R-:W-:Y:S01]  /*6d30*/  FFMA R146, R145.reuse, R16, R146 ;  /* 0x0000001091927223 */ /* 0x040fe20000000092 */
[----:B------:R-:W-:Y:S01]  /*6d40*/  FFMA R144, R145, R17, R148 ;  /* 0x0000001191907223 */ /* 0x000fe20000000094 */
[----:B------:R-:W-:Y:S01]  /*6d50*/  IDP.4A.S8.S8 R145, R131, R2, RZ ;  /* 0x0000000283917226 */ /* 0x000fe200000006ff */
[----:B------:R-:W-:Y:S01]  /*6d60*/  LDS.64 R16, [R134+0x1838] ;  /* 0x0018380086107984 */ /* 0x000fe20000000a00 */
[-C--:B---3--:R-:W-:Y:S01]  /*6d70*/  IDP.4A.S8.S8 R2, R129, R4.reuse, RZ ;  /* 0x0000000481027226 */ /* 0x088fe200000006ff */
[----:B------:R-:W-:Y:S01]  /*6d80*/  LEA.HI R148, R141, UR7, RZ, 0x1f ;  /* 0x000000078d947c11 */ /* 0x000fe2000f8ff8ff */
[----:B------:R-:W-:-:S02]  /*6d90*/  IDP.4A.S8.S8 R4, R107, R4, RZ ;  /* 0x000000046b047226 */ /* 0x000fc400000006ff */
[----:B------:R-:W-:Y:S01]  /*6da0*/  FFMA R91, R140, R146, R91 ;  /* 0x000000928c5b7223 */ /* 0x000fe2000000005b */
[----:B------:R-:W-:Y:S02]  /*6db0*/  IDP.4A.S8.S8 R145, R130, R3, R145 ;  /* 0x0000000382917226 */ /* 0x000fe40000000691 */
[----:B------:R-:W-:Y:S01]  /*6dc0*/  FFMA R37, R139, R144, R37 ;  /* 0x000000908b257223 */ /* 0x000fe20000000025 */
[----:B------:R-:W-:Y:S01]  /*6dd0*/  IDP.4A.S8.S8 R4, R110, R5, R4 ;  /* 0x000000056e047226 */ /* 0x000fe20000000604 */
[----:B------:R-:W3:Y:S01]  /*6de0*/  LDS R141, [R148] ;  /* 0x00000000948d7984 */ /* 0x000ee20000000800 */
[----:B------:R-:W-:Y:S02]  /*6df0*/  IDP.4A.S8.S8 R147, R112, R3, R147 ;  /* 0x0000000370937226 */ /* 0x000fe40000000693 */
[----:B------:R-:W-:Y:S02]  /*6e00*/  IDP.4A.S8.S8 R2, R128, R5, R2 ;  /* 0x0000000580027226 */ /* 0x000fe40000000602 */
[----:B----4-:R-:W-:-:S02]  /*6e10*/  IDP.4A.S8.S8 R145, R127, R8, R145 ;  /* 0x000000087f917226 */ /* 0x010fc40000000691 */
[----:B0-----:R-:W-:Y:S02]  /*6e20*/  IDP.4A.S8.S8 R4, R103, R6, R4 ;  /* 0x0000000667047226 */ /* 0x001fe40000000604 */
[----:B------:R-:W-:Y:S02]  /*6e30*/  IDP.4A.S8.S8 R147, R105, R8, R147 ;  /* 0x0000000869937226 */ /* 0x000fe40000000693 */
[----:B------:R-:W-:Y:S02]  /*6e40*/  IDP.4A.S8.S8 R3, R125, R6, R2 ;  /* 0x000000067d037226 */ /* 0x000fe40000000602 */
[-C--:B------:R-:W-:Y:S02]  /*6e50*/  IDP.4A.S8.S8 R2, R126, R9.reuse, R145 ;  /* 0x000000097e027226 */ /* 0x080fe40000000691 */
[----:B------:R-:W-:Y:S01]  /*6e60*/  IDP.4A.S8.S8 R147, R108, R9, R147 ;  /* 0x000000096c937226 */ /* 0x000fe20000000693 */
[----:B------:R2:W-:Y:S01]  /*6e70*/  LDS R145, [R148+0x4] ;  /* 0x0000040094917984 */ /* 0x0005e20000000800 */
[----:B------:R-:W-:-:S02]  /*6e80*/  IDP.4A.S8.S8 R8, R106, R7, R4 ;  /* 0x000000076a087226 */ /* 0x000fc40000000604 */
[----:B------:R-:W-:Y:S01]  /*6e90*/  IDP.4A.S8.S8 R3, R124, R7, R3 ;  /* 0x000000077c037226 */ /* 0x000fe20000000603 */
[----:B------:R-:W0:Y:S01]  /*6ea0*/  LDS.64 R4, [R134+0x1a00] ;  /* 0x001a000086047984 */ /* 0x000e220000000a00 */
[----:B------:R-:W-:Y:S02]  /*6eb0*/  IMAD R2, R123, R2, RZ ;  /* 0x000000027b027224 */ /* 0x000fe400078e02ff */
[----:B------:R-:W-:Y:S01]  /*6ec0*/  IMAD R147, R138, R147, RZ ;  /* 0x000000938a937224 */ /* 0x000fe200078e02ff */
[----:B------:R-:W4:Y:S01]  /*6ed0*/  LDS.64 R6, [R134+0x1a10] ;  /* 0x001a100086067984 */ /* 0x000f220000000a00 */
[----:B------:R-:W-:Y:S02]  /*6ee0*/  IMAD R146, R122, R3, R2 ;  /* 0x000000037a927224 */ /* 0x000fe400078e0202 */
[----:B------:R-:W-:Y:S01]  /*6ef0*/  IMAD R147, R137, R8, R147 ;  /* 0x0000000889937224 */ /* 0x000fe200078e0293 */
[----:B------:R-:W5:Y:S01]  /*6f00*/  LDS.64 R2, [R134+0x1a08] ;  /* 0x001a080086027984 */ /* 0x000f620000000a00 */
[----:B-1----:R-:W-:Y:S01]  /*6f10*/  IDP.4A.S8.S8 R8, R121, R10, RZ ;  /* 0x0000000a79087226 */ /* 0x002fe200000006ff */
[----:B------:R-:W-:Y:S01]  /*6f20*/  I2FP.F32.S32 R146, R146 ;  /* 0x0000009200927245 */ /* 0x000fe20000201400 */
[----:B------:R-:W-:-:S02]  /*6f30*/  IDP.4A.S8.S8 R9, R101, R10, RZ ;  /* 0x0000000a65097226 */ /* 0x000fc400000006ff */
[-C--:B------:R-:W-:Y:S02]  /*6f40*/  IDP.4A.S8.S8 R10, R120, R11.reuse, R8 ;  /* 0x0000000b780a7226 */ /* 0x080fe40000000608 */
[-C--:B--2---:R-:W-:Y:S02]  /*6f50*/  IDP.4A.S8.S8 R148, R119, R12.reuse, RZ ;  /* 0x0000000c77947226 */ /* 0x084fe400000006ff */
[----:B------:R-:W-:Y:S02]  /*6f60*/  IDP.4A.S8.S8 R11, R104, R11, R9 ;  /* 0x0000000b680b7226 */ /* 0x000fe40000000609 */
[----:B------:R-:W-:Y:S01]  /*6f70*/  IDP.4A.S8.S8 R12, R23, R12, RZ ;  /* 0x0000000c170c7226 */ /* 0x000fe200000006ff */
[----:B------:R-:W1:Y:S01]  /*6f80*/  LDS.64 R8, [R134+0x1a18] ;  /* 0x001a180086087984 */ /* 0x000e620000000a00 */
[----:B------:R-:W-:Y:S02]  /*6f90*/  IDP.4A.S8.S8 R148, R118, R13, R148 ;  /* 0x0000000d76947226 */ /* 0x000fe40000000694 */
[----:B---3--:R-:W-:Y:S01]  /*6fa0*/  FFMA R146, R141, R146, RZ ;  /* 0x000000928d927223 */ /* 0x008fe200000000ff */
[----:B------:R-:W-:-:S02]  /*6fb0*/  IDP.4A.S8.S8 R10, R117, R14, R10 ;  /* 0x0000000e750a7226 */ /* 0x000fc4000000060a */
[----:B------:R-:W-:Y:S02]  /*6fc0*/  IDP.4A.S8.S8 R11, R21, R14, R11 ;  /* 0x0000000e150b7226 */ /* 0x000fe4000000060b */
[----:B------:R-:W-:Y:S02]  /*6fd0*/  IDP.4A.S8.S8 R12, R102, R13, R12 ;  /* 0x0000000d660c7226 */ /* 0x000fe4000000060c */
[-C--:B------:R-:W-:Y:S02]  /*6fe0*/  IDP.4A.S8.S8 R148, R115, R16.reuse, R148 ;  /* 0x0000001073947226 */ /* 0x080fe40000000694 */
[-C--:B------:R-:W-:Y:S02]  /*6ff0*/  IDP.4A.S8.S8 R10, R116, R15.reuse, R10 ;  /* 0x0000000f740a7226 */ /* 0x080fe4000000060a */
[----:B------:R-:W-:Y:S02]  /*7000*/  IDP.4A.S8.S8 R11, R22, R15, R11 ;  /* 0x0000000f160b7226 */ /* 0x000fe4000000060b */
[----:B------:R-:W-:-:S02]  /*7010*/  IDP.4A.S8.S8 R16, R19, R16, R12 ;  /* 0x0000001013107226 */ /* 0x000fc4000000060c */
[-C--:B------:R-:W-:Y:S02]  /*7020*/  IDP.4A.S8.S8 R148, R114, R17.reuse, R148 ;  /* 0x0000001172947226 */ /* 0x080fe40000000694 */
[----:B------:R-:W-:Y:S02]  /*7030*/  IMAD R12, R113, R10, RZ ;  /* 0x0000000a710c7224 */ /* 0x000fe400078e02ff */
[----:B------:R-:W-:Y:S02]  /*7040*/  IDP.4A.S8.S8 R16, R20, R17, R16 ;  /* 0x0000001114107226 */ /* 0x000fe40000000610 */
[----:B------:R-:W-:Y:S02]  /*7050*/  IMAD R13, R136, R11, RZ ;  /* 0x0000000b880d7224 */ /* 0x000fe400078e02ff */
[----:B------:R-:W2:Y:S01]  /*7060*/  LDS.64 R10, [R134+0x1a20] ;  /* 0x001a2000860a7984 */ /* 0x000ea20000000a00 */
[----:B------:R-:W-:Y:S01]  /*7070*/  IMAD R148, R111, R148, R12 ;  /* 0x000000946f947224 */ /* 0x000fe200078e020c */
[----:B------:R-:W-:Y:S01]  /*7080*/  I2FP.F32.S32 R12, R147 ;  /* 0x00000093000c7245 */ /* 0x000fe20000201400 */
[----:B------:R-:W-:-:S02]  /*7090*/  IMAD R13, R135, R16, R13 ;  /* 0x00000010870d7224 */ /* 0x000fc400078e020d */
[----:B------:R-:W3:Y:S01]  /*70a0*/  LDS.64 R16, [R134+0x1a30] ;  /* 0x001a300086107984 */ /* 0x000ee20000000a00 */
[----:B------:R-:W-:Y:S01]  /*70b0*/  I2FP.F32.S32 R148, R148 ;  /* 0x0000009400947245 */ /* 0x000fe20000201400 */
[----:B------:R-:W-:Y:S01]  /*70c0*/  FFMA R14, R141, R12, RZ ;  /* 0x0000000c8d0e7223 */ /* 0x000fe200000000ff */
[----:B------:R-:W-:Y:S01]  /*70d0*/  I2FP.F32.S32 R15, R13 ;  /* 0x0000000d000f7245 */ /* 0x000fe20000201400 */
[----:B0-----:R-:W-:Y:S01]  /*70e0*/  IDP.4A.S8.S8 R141, R131, R4, RZ ;  /* 0x00000004838d7226 */ /* 0x001fe200000006ff */
[----:B------:R-:W0:Y:S01]  /*70f0*/  LDS.64 R12, [R134+0x1a28] ;  /* 0x001a2800860c7984 */ /* 0x000e220000000a00 */
[----:B------:R-:W-:Y:S01]  /*7100*/  FFMA R146, R145, R148, R146 ;  /* 0x0000009491927223 */ /* 0x000fe20000000092 */
[----:B------:R-:W-:Y:S02]  /*7110*/  IDP.4A.S8.S8 R147, R109, R4, RZ ;  /* 0x000000046d937226 */ /* 0x000fe400000006ff */
[----:B------:R-:W-:Y:S01]  /*7120*/  FFMA R145, R145, R15, R14 ;  /* 0x0000000f91917223 */ /* 0x000fe2000000000e */
[----:B------:R-:W-:Y:S01]  /*7130*/  IDP.4A.S8.S8 R141, R130, R5, R141 ;  /* 0x00000005828d7226 */ /* 0x000fe2000000068d */
[----:B------:R-:W0:Y:S01]  /*7140*/  LDS.64 R14, [R134+0x1a38] ;  /* 0x001a3800860e7984 */ /* 0x000e220000000a00 */
[----:B------:R-:W-:Y:S01]  /*7150*/  IADD3 R4, PT, PT, R132, 0x680, RZ ;  /* 0x0000068084047810 */ /* 0x000fe20007ffe0ff */
[----:B----4-:R-:W-:-:S02]  /*7160*/  IDP.4A.S8.S8 R144, R129, R6, RZ ;  /* 0x0000000681907226 */ /* 0x010fc400000006ff */
[----:B------:R-:W-:Y:S01]  /*7170*/  FFMA R27, R140, R146, R27 ;  /* 0x000000928c1b7223 */ /* 0x000fe2000000001b */
[----:B------:R-:W-:Y:S01]  /*7180*/  IDP.4A.S8.S8 R5, R112, R5, R147 ;  /* 0x0000000570057226 */ /* 0x000fe20000000693 */
[----:B------:R-:W-:Y:S01]  /*7190*/  LEA.HI R147, R4, UR7, RZ, 0x1f ;  /* 0x0000000704937c11 */ /* 0x000fe2000f8ff8ff */
[-C--:B-----5:R-:W-:Y:S02]  /*71a0*/  IDP.4A.S8.S8 R141, R127, R2.reuse, R141 ;  /* 0x000000027f8d7226 */ /* 0x0a0fe4000000068d */
[----:B------:R-:W-:Y:S01]  /*71b0*/  FFMA R36, R139, R145, R36 ;  /* 0x000000918b247223 */ /* 0x000fe20000000024 */
[----:B------:R-:W-:Y:S02]  /*71c0*/  IDP.4A.S8.S8 R144, R128, R7, R144 ;  /* 0x0000000780907226 */ /* 0x000fe40000000690 */
[----:B------:R-:W-:Y:S02]  /*71d0*/  IDP.4A.S8.S8 R4, R105, R2, R5 ;  /* 0x0000000269047226 */ /* 0x000fe40000000605 */
[----:B------:R-:W-:-:S02]  /*71e0*/  IDP.4A.S8.S8 R2, R126, R3, R141 ;  /* 0x000000037e027226 */ /* 0x000fc4000000068d */
[----:B------:R-:W-:Y:S01]  /*71f0*/  IDP.4A.S8.S8 R6, R107, R6, RZ ;  /* 0x000000066b067226 */ /* 0x000fe200000006ff */
[----:B------:R-:W4:Y:S01]  /*7200*/  LDS R141, [R147] ;  /* 0x00000000938d7984 */ /* 0x000f220000000800 */
[----:B-1----:R-:W-:Y:S02]  /*7210*/  IDP.4A.S8.S8 R144, R125, R8, R144 ;  /* 0x000000087d907226 */ /* 0x002fe40000000690 */
[----:B------:R-:W-:Y:S02]  /*7220*/  IDP.4A.S8.S8 R6, R110, R7, R6 ;  /* 0x000000076e067226 */ /* 0x000fe40000000606 */
[----:B------:R-:W-:Y:S02]  /*7230*/  IMAD R2, R123, R2, RZ ;  /* 0x000000027b027224 */ /* 0x000fe400078e02ff */
[----:B------:R-:W-:Y:S02]  /*7240*/  IDP.4A.S8.S8 R5, R124, R9, R144 ;  /* 0x000000097c057226 */ /* 0x000fe40000000690 */
[----:B------:R-:W-:Y:S01]  /*7250*/  IDP.4A.S8.S8 R6, R103, R8, R6 ;  /* 0x0000000867067226 */ /* 0x000fe20000000606 */
[----:B------:R4:W1:Y:S01]  /*7260*/  LDS R144, [R147+0x4] ;  /* 0x0000040093907984 */ /* 0x0008620000000800 */
[----:B------:R-:W-:-:S02]  /*7270*/  IDP.4A.S8.S8 R7, R108, R3, R4 ;  /* 0x000000036c077226 */ /* 0x000fc40000000604 */
[----:B------:R-:W-:Y:S02]  /*7280*/  IMAD R146, R122, R5, R2 ;  /* 0x000000057a927224 */ /* 0x000fe400078e0202 */
[----:B------:R-:W5:Y:S01]  /*7290*/  LDS.64 R2, [R134+0x1c00] ;  /* 0x001c000086027984 */ /* 0x000f620000000a00 */
[----:B------:R-:W-:Y:S02]  /*72a0*/  IDP.4A.S8.S8 R8, R106, R9, R6 ;  /* 0x000000096a087226 */ /* 0x000fe40000000606 */
[----:B------:R-:W-:Y:S01]  /*72b0*/  IMAD R7, R138, R7, RZ ;  /* 0x000000078a077224 */ /* 0x000fe200078e02ff */
[----:B------:R-:W5:Y:S01]  /*72c0*/  LDS.64 R4, [R134+0x1c10] ;  /* 0x001c100086047984 */ /* 0x000f620000000a00 */
[-C--:B--2---:R-:W-:Y:S02]  /*72d0*/  IDP.4A.S8.S8 R6, R121, R10.reuse, RZ ;  /* 0x0000000a79067226 */ /* 0x084fe400000006ff */
[----:B------:R-:W-:Y:S02]  /*72e0*/  IDP.4A.S8.S8 R9, R101, R10, RZ ;  /* 0x0000000a65097226 */ /* 0x000fe400000006ff */
[----:B------:R-:W-:-:S02]  /*72f0*/  IMAD R10, R137, R8, R7 ;  /* 0x00000008890a7224 */ /* 0x000fc400078e0207 */
[-C--:B------:R-:W-:Y:S02]  /*7300*/  IDP.4A.S8.S8 R148, R120, R11.reuse, R6 ;  /* 0x0000000b78947226 */ /* 0x080fe40000000606 */
[----:B------:R-:W-:Y:S01]  /*7310*/  IDP.4A.S8.S8 R149, R104, R11, R9 ;  /* 0x0000000b68957226 */ /* 0x000fe20000000609 */
[----:B------:R-:W2:Y:S01]  /*7320*/  LDS.64 R6, [R134+0x1c08] ;  /* 0x001c080086067984 */ /* 0x000ea20000000a00 */
[----:B---3--:R-:W-:Y:S01]  /*7330*/  IDP.4A.S8.S8 R11, R119, R16, RZ ;  /* 0x00000010770b7226 */ /* 0x008fe200000006ff */
[----:B------:R-:W-:Y:S01]  /*7340*/  I2FP.F32.S32 R10, R10 ;  /* 0x0000000a000a7245 */ /* 0x000fe20000201400 */
[----:B------:R-:W-:Y:S01]  /*7350*/  IDP.4A.S8.S8 R16, R23, R16, RZ ;  /* 0x0000001017107226 */ /* 0x000fe200000006ff */
[----:B------:R-:W3:Y:S01]  /*7360*/  LDS.64 R8, [R134+0x1c18] ;  /* 0x001c180086087984 */ /* 0x000ee20000000a00 */
[----:B------:R-:W-:Y:S02]  /*7370*/  IDP.4A.S8.S8 R11, R118, R17, R11 ;  /* 0x00000011760b7226 */ /* 0x000fe4000000060b */
[----:B0-----:R-:W-:-:S02]  /*7380*/  IDP.4A.S8.S8 R148, R117, R12, R148 ;  /* 0x0000000c75947226 */ /* 0x001fc40000000694 */
[----:B------:R-:W-:Y:S02]  /*7390*/  IDP.4A.S8.S8 R16, R102, R17, R16 ;  /* 0x0000001166107226 */ /* 0x000fe40000000610 */
[----:B------:R-:W-:Y:S02]  /*73a0*/  IDP.4A.S8.S8 R11, R115, R14, R11 ;  /* 0x0000000e730b7226 */ /* 0x000fe4000000060b */
[----:B----4-:R-:W-:Y:S01]  /*73b0*/  FFMA R147, R141, R10, RZ ;  /* 0x0000000a8d937223 */ /* 0x010fe200000000ff */
[----:B------:R-:W-:Y:S01]  /*73c0*/  IDP.4A.S8.S8 R149, R21, R12, R149 ;  /* 0x0000000c15957226 */ /* 0x000fe20000000695 */
[----:B------:R-:W-:Y:S01]  /*73d0*/  I2FP.F32.S32 R12, R146 ;  /* 0x00000092000c7245 */ /* 0x000fe20000201400 */
[----:B------:R-:W-:Y:S02]  /*73e0*/  IDP.4A.S8.S8 R148, R116, R13, R148 ;  /* 0x0000000d74947226 */ /* 0x000fe40000000694 */
[----:B------:R-:W-:Y:S02]  /*73f0*/  IDP.4A.S8.S8 R16, R19, R14, R16 ;  /* 0x0000000e13107226 */ /* 0x000fe40000000610 */
[----:B------:R-:W-:Y:S01]  /*7400*/  IDP.4A.S8.S8 R14, R114, R15, R11 ;  /* 0x0000000f720e7226 */ /* 0x000fe2000000060b */
[----:B------:R-:W-:Y:S01]  /*7410*/  IADD3 R11, PT, PT, R132, 0x700, RZ ;  /* 0x00000700840b7810 */ /* 0x000fe20007ffe0ff */
[----:B------:R-:W-:Y:S01]  /*7420*/  IDP.4A.S8.S8 R149, R22, R13, R149 ;  /* 0x0000000d16957226 */ /* 0x000fe20000000695 */
[----:B------:R-:W-:Y:S01]  /*7430*/  IADD3 R132, PT, PT, R132, 0x780, RZ ;  /* 0x0000078084847810 */ /* 0x000fe20007ffe0ff */
[----:B------:R-:W-:Y:S01]  /*7440*/  IMAD R148, R113, R148, RZ ;  /* 0x0000009471947224 */ /* 0x000fe200078e02ff */
[----:B------:R-:W-:Y:S01]  /*7450*/  LEA.HI R146, R11, UR7, RZ, 0x1f ;  /* 0x000000070b927c11 */ /* 0x000fe2000f8ff8ff */
[----:B------:R-:W-:-:S02]  /*7460*/  IDP.4A.S8.S8 R150, R20, R15, R16 ;  /* 0x0000000f14967226 */ /* 0x000fc40000000610 */
[----:B------:R-:W-:Y:S01]  /*7470*/  FFMA R11, R141, R12, RZ ;  /* 0x0000000c8d0b7223 */ /* 0x000fe200000000ff */
[----:B------:R-:W-:Y:S01]  /*7480*/  IMAD R149, R136, R149, RZ ;  /* 0x0000009588957224 */ /* 0x000fe200078e02ff */
[----:B------:R-:W0:Y:S01]  /*7490*/  LDS.64 R16, [R134+0x1c20] ;  /* 0x001c200086107984 */ /* 0x000e220000000a00 */
[----:B------:R-:W-:Y:S01]  /*74a0*/  IMAD R14, R111, R14, R148 ;  /* 0x0000000e6f0e7224 */ /* 0x000fe200078e0294 */
[----:B------:R-:W-:Y:S01]  /*74b0*/  LEA.HI R132, R132, UR7, RZ, 0x1f ;  /* 0x0000000784847c11 */ /* 0x000fe2000f8ff8ff */
[----:B------:R-:W-:Y:S01]  /*74c0*/  IMAD R149, R135, R150, R149 ;  /* 0x0000009687957224 */ /* 0x000fe200078e0295 */
[----:B------:R-:W4:Y:S02]  /*74d0*/  LDS R141, [R146] ;  /* 0x00000000928d7984 */ /* 0x000f240000000800 */
[----:B------:R-:W-:Y:S02]  /*74e0*/  I2FP.F32.S32 R10, R14 ;  /* 0x0000000e000a7245 */ /* 0x000fe40000201400 */
[----:B------:R-:W4:Y:S01]  /*74f0*/  LDS.64 R14, [R134+0x1c30] ;  /* 0x001c3000860e7984 */ /* 0x000f220000000a00 */
[----:B------:R-:W-:-:S02]  /*7500*/  I2FP.F32.S32 R148, R149 ;  /* 0x0000009500947245 */ /* 0x000fc40000201400 */
[C---:B-1----:R-:W-:Y:S01]  /*7510*/  FFMA R145, R144.reuse, R10, R11 ;  /* 0x0000000a90917223 */ /* 0x042fe2000000000b */
[----:B------:R-:W1:Y:S02]  /*7520*/  LDS.64 R12, [R134+0x1c28] ;  /* 0x001c2800860c7984 */ /* 0x000e640000000a00 */
[----:B------:R-:W-:Y:S01]  /*7530*/  FFMA R144, R144, R148, R147 ;  /* 0x0000009490907223 */ /* 0x000fe20000000093 */
[-C--:B-----5:R-:W-:Y:S01]  /*7540*/  IDP.4A.S8.S8 R147, R131, R2.reuse, RZ ;  /* 0x0000000283937226 */ /* 0x0a0fe200000006ff */
[----:B------:R-:W5:Y:S01]  /*7550*/  LDS.64 R10, [R134+0x1c38] ;  /* 0x001c3800860a7984 */ /* 0x000f620000000a00 */
[----:B------:R-:W-:Y:S02]  /*7560*/  IDP.4A.S8.S8 R148, R109, R2, RZ ;  /* 0x000000026d947226 */ /* 0x000fe400000006ff */
[----:B------:R-:W-:Y:S01]  /*7570*/  FFMA R96, R139, R144, R96 ;  /* 0x000000908b607223 */ /* 0x000fe20000000060 */
[-C--:B------:R-:W-:Y:S02]  /*7580*/  IDP.4A.S8.S8 R2, R129, R4.reuse, RZ ;  /* 0x0000000481027226 */ /* 0x080fe400000006ff */
[----:B------:R-:W-:Y:S01]  /*7590*/  FFMA R92, R140, R145, R92 ;  /* 0x000000918c5c7223 */ /* 0x000fe2000000005c */
[----:B------:R-:W-:Y:S01]  /*75a0*/  IDP.4A.S8.S8 R4, R107, R4, RZ ;  /* 0x000000046b047226 */ /* 0x000fe200000006ff */
[----:B------:R-:W-:Y:S01]  /*75b0*/  LDS R146, [R146+0x4] ;  /* 0x0000040092927984 */ /* 0x000fe20000000800 */
[----:B------:R-:W-:-:S02]  /*75c0*/  IDP.4A.S8.S8 R147, R130, R3, R147 ;  /* 0x0000000382937226 */ /* 0x000fc40000000693 */
[----:B------:R-:W-:Y:S02]  /*75d0*/  IDP.4A.S8.S8 R148, R112, R3, R148 ;  /* 0x0000000370947226 */ /* 0x000fe40000000694 */
[-C--:B------:R-:W-:Y:S02]  /*75e0*/  IDP.4A.S8.S8 R2, R128, R5.reuse, R2 ;  /* 0x0000000580027226 */ /* 0x080fe40000000602 */
[----:B------:R-:W-:Y:S02]  /*75f0*/  IDP.4A.S8.S8 R4, R110, R5, R4 ;  /* 0x000000056e047226 */ /* 0x000fe40000000604 */
[-C--:B--2---:R-:W-:Y:S02]  /*7600*/  IDP.4A.S8.S8 R147, R127, R6.reuse, R147 ;  /* 0x000000067f937226 */ /* 0x084fe40000000693 */
[----:B------:R-:W-:Y:S02]  /*7610*/  IDP.4A.S8.S8 R148, R105, R6, R148 ;  /* 0x0000000669947226 */ /* 0x000fe40000000694 */
[----:B---3--:R-:W-:-:S02]  /*7620*/  IDP.4A.S8.S8 R5, R125, R8, R2 ;  /* 0x000000087d057226 */ /* 0x008fc40000000602 */
[----:B------:R-:W-:Y:S01]  /*7630*/  IDP.4A.S8.S8 R8, R103, R8, R4 ;  /* 0x0000000867087226 */ /* 0x000fe20000000604 */
[----:B------:R-:W2:Y:S01]  /*7640*/  LDS.64 R2, [R134+0x1e00] ;  /* 0x001e000086027984 */ /* 0x000ea20000000a00 */
[-C--:B------:R-:W-:Y:S02]  /*7650*/  IDP.4A.S8.S8 R4, R126, R7.reuse, R147 ;  /* 0x000000077e047226 */ /* 0x080fe40000000693 */
[----:B------:R-:W-:Y:S02]  /*7660*/  IDP.4A.S8.S8 R7, R108, R7, R148 ;  /* 0x000000076c077226 */ /* 0x000fe40000000694 */
[-C--:B------:R-:W-:Y:S02]  /*7670*/  IDP.4A.S8.S8 R5, R124, R9.reuse, R5 ;  /* 0x000000097c057226 */ /* 0x080fe40000000605 */
[----:B------:R-:W-:Y:S02]  /*7680*/  IDP.4A.S8.S8 R148, R106, R9, R8 ;  /* 0x000000096a947226 */ /* 0x000fe40000000608 */
[----:B------:R-:W-:-:S02]  /*7690*/  IMAD R4, R123, R4, RZ ;  /* 0x000000047b047224 */ /* 0x000fc400078e02ff */
[----:B------:R-:W-:Y:S02]  /*76a0*/  IMAD R9, R138, R7, RZ ;  /* 0x000000078a097224 */ /* 0x000fe400078e02ff */
[----:B------:R-:W-:Y:S01]  /*76b0*/  IMAD R8, R122, R5, R4 ;  /* 0x000000057a087224 */ /* 0x000fe200078e0204 */
[----:B------:R-:W-:Y:S01]  /*76c0*/  LDS.64 R6, [R134+0x1e08] ;  /* 0x001e080086067984 */ /* 0x000fe20000000a00 */
[----:B------:R-:W-:Y:S02]  /*76d0*/  IMAD R148, R137, R148, R9 ;  /* 0x0000009489947224 */ /* 0x000fe400078e0209 */
[----:B0-----:R-:W-:Y:S01]  /*76e0*/  IDP.4A.S8.S8 R9, R121, R16, RZ ;  /* 0x0000001079097226 */ /* 0x001fe200000006ff */
[----:B------:R-:W0:Y:S01]  /*76f0*/  LDS.64 R4, [R134+0x1e10] ;  /* 0x001e100086047984 */ /* 0x000e220000000a00 */
[----:B------:R-:W-:Y:S01]  /*7700*/  I2FP.F32.S32 R144, R8 ;  /* 0x0000000800907245 */ /* 0x000fe20000201400 */
[----:B------:R-:W-:Y:S01]  /*7710*/  IDP.4A.S8.S8 R16, R101, R16, RZ ;  /* 0x0000001065107226 */ /* 0x000fe200000006ff */
[----:B------:R-:W-:Y:S01]  /*7720*/  I2FP.F32.S32 R8, R148 ;  /* 0x0000009400087245 */ /* 0x000fe20000201400 */
[----:B------:R-:W-:-:S02]  /*7730*/  IDP.4A.S8.S8 R9, R120, R17, R9 ;  /* 0x0000001178097226 */ /* 0x000fc40000000609 */
[C---:B----4-:R-:W-:Y:S01]  /*7740*/  FFMA R144, R141.reuse, R144, RZ ;  /* 0x000000908d907223 */ /* 0x050fe200000000ff */
[----:B------:R-:W-:Y:S02]  /*7750*/  IDP.4A.S8.S8 R147, R104, R17, R16 ;  /* 0x0000001168937226 */ /* 0x000fe40000000610 */
[----:B------:R-:W-:Y:S01]  /*7760*/  FFMA R141, R141, R8, RZ ;  /* 0x000000088d8d7223 */ /* 0x000fe200000000ff */
[----:B------:R-:W-:Y:S01]  /*7770*/  IDP.4A.S8.S8 R8, R119, R14, RZ ;  /* 0x0000000e77087226 */ /* 0x000fe200000006ff */
[----:B------:R-:W-:Y:S01]  /*7780*/  LDS.64 R16, [R134+0x1e18] ;  /* 0x001e180086107984 */ /* 0x000fe20000000a00 */
[-C--:B-1----:R-:W-:Y:S02]  /*7790*/  IDP.4A.S8.S8 R145, R117, R12.reuse, R9 ;  /* 0x0000000c75917226 */ /* 0x082fe40000000609 */
[----:B------:R-:W-:Y:S02]  /*77a0*/  IDP.4A.S8.S8 R150, R21, R12, R147 ;  /* 0x0000000c15967226 */ /* 0x000fe40000000693 */
[----:B------:R-:W-:-:S02]  /*77b0*/  IDP.4A.S8.S8 R14, R23, R14, RZ ;  /* 0x0000000e170e7226 */ /* 0x000fc400000006ff */
[-C--:B------:R-:W-:Y:S02]  /*77c0*/  IDP.4A.S8.S8 R12, R118, R15.reuse, R8 ;  /* 0x0000000f760c7226 */ /* 0x080fe40000000608 */
[----:B------:R-:W1:Y:S01]  /*77d0*/  LDS.64 R8, [R134+0x1e20] ;  /* 0x001e200086087984 */ /* 0x000e620000000a00 */
[----:B------:R-:W-:Y:S02]  /*77e0*/  IDP.4A.S8.S8 R149, R102, R15, R14 ;  /* 0x0000000f66957226 */ /* 0x000fe4000000060e */
[-C--:B------:R-:W-:Y:S01]  /*77f0*/  IDP.4A.S8.S8 R148, R116, R13.reuse, R145 ;  /* 0x0000000d74947226 */ /* 0x080fe20000000691 */
[----:B------:R-:W3:Y:S01]  /*7800*/  LDS.64 R14, [R134+0x1e30] ;  /* 0x001e3000860e7984 */ /* 0x000ee20000000a00 */
[-C--:B-----5:R-:W-:Y:S02]  /*7810*/  IDP.4A.S8.S8 R147, R115, R10.reuse, R12 ;  /* 0x0000000a73937226 */ /* 0x0a0fe4000000060c */
[----:B------:R-:W-:Y:S02]  /*7820*/  IDP.4A.S8.S8 R145, R22, R13, R150 ;  /* 0x0000000d16917226 */ /* 0x000fe40000000696 */
[----:B------:R-:W-:Y:S01]  /*7830*/  IDP.4A.S8.S8 R149, R19, R10, R149 ;  /* 0x0000000a13957226 */ /* 0x000fe20000000695 */
[----:B------:R-:W4:Y:S01]  /*7840*/  LDS.64 R12, [R134+0x1e28] ;  /* 0x001e2800860c7984 */ /* 0x000f220000000a00 */
[----:B------:R-:W-:-:S02]  /*7850*/  IDP.4A.S8.S8 R150, R114, R11, R147 ;  /* 0x0000000b72967226 */ /* 0x000fc40000000693 */
[----:B------:R-:W-:Y:S02]  /*7860*/  IDP.4A.S8.S8 R152, R20, R11, R149 ;  /* 0x0000000b14987226 */ /* 0x000fe40000000695 */
[----:B------:R-:W5:Y:S01]  /*7870*/  LDS.64 R10, [R134+0x1e38] ;  /* 0x001e3800860a7984 */ /* 0x000f620000000a00 */
[-C--:B--2---:R-:W-:Y:S02]  /*7880*/  IDP.4A.S8.S8 R147, R131, R2.reuse, RZ ;  /* 0x0000000283937226 */ /* 0x084fe400000006ff */
[----:B------:R-:W-:Y:S02]  /*7890*/  IDP.4A.S8.S8 R2, R109, R2, RZ ;  /* 0x000000026d027226 */ /* 0x000fe400000006ff */
[-C--:B------:R-:W-:Y:S02]  /*78a0*/  IDP.4A.S8.S8 R147, R130, R3.reuse, R147 ;  /* 0x0000000382937226 */ /* 0x080fe40000000693 */
[----:B------:R-:W-:Y:S02]  /*78b0*/  IDP.4A.S8.S8 R2, R112, R3, R2 ;  /* 0x0000000370027226 */ /* 0x000fe40000000602 */
[----:B0-----:R-:W-:-:S02]  /*78c0*/  IDP.4A.S8.S8 R129, R129, R4, RZ ;  /* 0x0000000481817226 */ /* 0x001fc400000006ff */
[----:B------:R-:W-:Y:S02]  /*78d0*/  IDP.4A.S8.S8 R147, R127, R6, R147 ;  /* 0x000000067f937226 */ /* 0x000fe40000000693 */
[----:B------:R-:W-:Y:S02]  /*78e0*/  IDP.4A.S8.S8 R4, R107, R4, RZ ;  /* 0x000000046b047226 */ /* 0x000fe400000006ff */
[----:B------:R-:W-:Y:S02]  /*78f0*/  IDP.4A.S8.S8 R6, R105, R6, R2 ;  /* 0x0000000669067226 */ /* 0x000fe40000000602 */
[----:B------:R-:W0:Y:S01]  /*7900*/  LDS R2, [R132] ;  /* 0x0000000084027984 */ /* 0x000e220000000800 */
[-C--:B------:R-:W-:Y:S02]  /*7910*/  IDP.4A.S8.S8 R129, R128, R5.reuse, R129 ;  /* 0x0000000580817226 */ /* 0x080fe40000000681 */
[----:B------:R-:W-:Y:S02]  /*7920*/  IDP.4A.S8.S8 R5, R110, R5, R4 ;  /* 0x000000056e057226 */ /* 0x000fe40000000604 */
[----:B------:R-:W2:Y:S01]  /*7930*/  LDS R4, [R132+0x4] ;  /* 0x0000040084047984 */ /* 0x000ea20000000800 */
[----:B------:R-:W-:-:S02]  /*7940*/  IDP.4A.S8.S8 R126, R126, R7, R147 ;  /* 0x000000077e7e7226 */ /* 0x000fc40000000693 */
[-C--:B-1----:R-:W-:Y:S02]  /*7950*/  IDP.4A.S8.S8 R121, R121, R8.reuse, RZ ;  /* 0x0000000879797226 */ /* 0x082fe400000006ff */
[----:B------:R-:W-:Y:S02]  /*7960*/  IDP.4A.S8.S8 R8, R101, R8, RZ ;  /* 0x0000000865087226 */ /* 0x000fe400000006ff */
[-C--:B---3--:R-:W-:Y:S02]  /*7970*/  IDP.4A.S8.S8 R119, R119, R14.reuse, RZ ;  /* 0x0000000e77777226 */ /* 0x088fe400000006ff */
[-C--:B------:R-:W-:Y:S02]  /*7980*/  IDP.4A.S8.S8 R121, R120, R9.reuse, R121 ;  /* 0x0000000978797226 */ /* 0x080fe40000000679 */
[----:B------:R-:W-:Y:S02]  /*7990*/  IDP.4A.S8.S8 R14, R23, R14, RZ ;  /* 0x0000000e170e7226 */ /* 0x000fe400000006ff */
[----:B------:R-:W-:-:S02]  /*79a0*/  IDP.4A.S8.S8 R8, R104, R9, R8 ;  /* 0x0000000968087226 */ /* 0x000fc40000000608 */
[----:B----4-:R-:W-:Y:S02]  /*79b0*/  IDP.4A.S8.S8 R121, R117, R12, R121 ;  /* 0x0000000c75797226 */ /* 0x010fe40000000679 */
[----:B------:R-:W-:Y:S02]  /*79c0*/  IDP.4A.S8.S8 R7, R108, R7, R6 ;  /* 0x000000076c077226 */ /* 0x000fe40000000606 */
[-C--:B------:R-:W-:Y:S02]  /*79d0*/  IDP.4A.S8.S8 R129, R125, R16.reuse, R129 ;  /* 0x000000107d817226 */ /* 0x080fe40000000681 */
[----:B------:R-:W-:Y:S02]  /*79e0*/  IDP.4A.S8.S8 R5, R103, R16, R5 ;  /* 0x0000001067057226 */ /* 0x000fe40000000605 */
[-C--:B------:R-:W-:Y:S02]  /*79f0*/  IDP.4A.S8.S8 R119, R118, R15.reuse, R119 ;  /* 0x0000000f76777226 */ /* 0x080fe40000000677 */
[----:B------:R-:W-:-:S02]  /*7a00*/  IDP.4A.S8.S8 R14, R102, R15, R14 ;  /* 0x0000000f660e7226 */ /* 0x000fc4000000060e */
[----:B------:R-:W-:Y:S02]  /*7a10*/  IDP.4A.S8.S8 R8, R21, R12, R8 ;  /* 0x0000000c15087226 */ /* 0x000fe40000000608 */
[----:B------:R-:W-:Y:S02]  /*7a20*/  IMAD R145, R136, R145, RZ ;  /* 0x0000009188917224 */ /* 0x000fe400078e02ff */
[----:B------:R-:W-:Y:S02]  /*7a30*/  IDP.4A.S8.S8 R116, R116, R13, R121 ;  /* 0x0000000d74747226 */ /* 0x000fe40000000679 */
[----:B------:R-:W-:Y:S02]  /*7a40*/  IMAD R126, R123, R126, RZ ;  /* 0x0000007e7b7e7224 */ /* 0x000fe400078e02ff */
[----:B------:R-:W-:Y:S02]  /*7a50*/  IDP.4A.S8.S8 R129, R124, R17, R129 ;  /* 0x000000117c817226 */ /* 0x000fe40000000681 */
[----:B------:R-:W-:-:S02]  /*7a60*/  IMAD R7, R138, R7, RZ ;  /* 0x000000078a077224 */ /* 0x000fc400078e02ff */
[----:B------:R-:W-:Y:S02]  /*7a70*/  IDP.4A.S8.S8 R106, R106, R17, R5 ;  /* 0x000000116a6a7226 */ /* 0x000fe40000000605 */
[-C--:B-----5:R-:W-:Y:S02]  /*7a80*/  IDP.4A.S8.S8 R119, R115, R10.reuse, R119 ;  /* 0x0000000a73777226 */ /* 0x0a0fe40000000677 */
[----:B------:R-:W-:Y:S02]  /*7a90*/  IDP.4A.S8.S8 R14, R19, R10, R14 ;  /* 0x0000000a130e7226 */ /* 0x000fe4000000060e */
[----:B------:R-:W-:Y:S02]  /*7aa0*/  IDP.4A.S8.S8 R13, R22, R13, R8 ;  /* 0x0000000d160d7226 */ /* 0x000fe40000000608 */
[----:B------:R-:W-:Y:S02]  /*7ab0*/  IMAD R148, R113, R148, RZ ;  /* 0x0000009471947224 */ /* 0x000fe400078e02ff */
[----:B------:R-:W-:-:S02]  /*7ac0*/  IMAD R3, R135, R152, R145 ;  /* 0x0000009887037224 */ /* 0x000fc400078e0291 */
[----:B------:R-:W-:Y:S02]  /*7ad0*/  IMAD R126, R122, R129, R126 ;  /* 0x000000817a7e7224 */ /* 0x000fe400078e027e */
[----:B------:R-:W-:Y:S01]  /*7ae0*/  IMAD R106, R137, R106, R7 ;  /* 0x0000006a896a7224 */ /* 0x000fe200078e0207 */
[----:B------:R-:W-:Y:S01]  /*7af0*/  I2FP.F32.S32 R5, R3 ;  /* 0x0000000300057245 */ /* 0x000fe20000201400 */
[-C--:B------:R-:W-:Y:S01]  /*7b00*/  IDP.4A.S8.S8 R114, R114, R11.reuse, R119 ;  /* 0x0000000b72727226 */ /* 0x080fe20000000677 */
[----:B------:R-:W-:Y:S01]  /*7b10*/  I2FP.F32.S32 R7, R126 ;  /* 0x0000007e00077245 */ /* 0x000fe20000201400 */
[----:B------:R-:W-:Y:S01]  /*7b20*/  IMAD R116, R113, R116, RZ ;  /* 0x0000007471747224 */ /* 0x000fe200078e02ff */
[----:B------:R-:W-:Y:S01]  /*7b30*/  I2FP.F32.S32 R3, R106 ;  /* 0x0000006a00037245 */ /* 0x000fe20000201400 */
[----:B------:R-:W-:Y:S02]  /*7b40*/  IDP.4A.S8.S8 R14, R20, R11, R14 ;  /* 0x0000000b140e7226 */ /* 0x000fe4000000060e */
[----:B------:R-:W-:-:S02]  /*7b50*/  IMAD R13, R136, R13, RZ ;  /* 0x0000000d880d7224 */ /* 0x000fc400078e02ff */
[C---:B0-----:R-:W-:Y:S01]  /*7b60*/  FFMA R7, R2.reuse, R7, RZ ;  /* 0x0000000702077223 */ /* 0x041fe200000000ff */
[C---:B------:R-:W-:Y:S02]  /*7b70*/  IMAD R131, R111.reuse, R150, R148 ;  /* 0x000000966f837224 */ /* 0x040fe400078e0294 */
[----:B------:R-:W-:Y:S01]  /*7b80*/  FFMA R3, R2, R3, RZ ;  /* 0x0000000302037223 */ /* 0x000fe200000000ff */
[----:B------:R-:W-:Y:S02]  /*7b90*/  IMAD R114, R111, R114, R116 ;  /* 0x000000726f727224 */ /* 0x000fe400078e0274 */
[----:B------:R-:W-:Y:S01]  /*7ba0*/  IMAD R13, R135, R14, R13 ;  /* 0x0000000e870d7224 */ /* 0x000fe200078e020d */
[----:B------:R-:W-:Y:S02]  /*7bb0*/  I2FP.F32.S32 R131, R131 ;  /* 0x0000008300837245 */ /* 0x000fe40000201400 */
[----:B------:R-:W-:Y:S02]  /*7bc0*/  I2FP.F32.S32 R114, R114 ;  /* 0x0000007200727245 */ /* 0x000fe40000201400 */
[----:B------:R-:W-:Y:S01]  /*7bd0*/  I2FP.F32.S32 R6, R13 ;  /* 0x0000000d00067245 */ /* 0x000fe20000201400 */
[C---:B------:R-:W-:Y:S01]  /*7be0*/  FFMA R131, R146.reuse, R131, R144 ;  /* 0x0000008392837223 */ /* 0x040fe20000000090 */
[----:B------:R-:W-:Y:S01]  /*7bf0*/  FFMA R146, R146, R5, R141 ;  /* 0x0000000592927223 */ /* 0x000fe2000000008d */
[----:B--2---:R-:W-:-:S02]  /*7c00*/  FFMA R7, R4, R114, R7 ;  /* 0x0000007204077223 */ /* 0x004fc40000000007 */
[----:B------:R-:W-:Y:S01]  /*7c10*/  FFMA R3, R4, R6, R3 ;  /* 0x0000000604037223 */ /* 0x000fe20000000003 */
[C---:B------:R-:W-:Y:S01]  /*7c20*/  FFMA R88, R140.reuse, R131, R88 ;  /* 0x000000838c587223 */ /* 0x040fe20000000058 */
[C---:B------:R-:W-:Y:S01]  /*7c30*/  FFMA R97, R139.reuse, R146, R97 ;  /* 0x000000928b617223 */ /* 0x040fe20000000061 */
[----:B------:R-:W-:Y:S01]  /*7c40*/  FFMA R25, R140, R7, R25 ;  /* 0x000000078c197223 */ /* 0x000fe20000000019 */
[----:B------:R-:W-:Y:S01]  /*7c50*/  FFMA R98, R139, R3, R98 ;  /* 0x000000038b627223 */ /* 0x000fe20000000062 */
[----:B------:R-:W-:Y:S01]  /*7c60*/  MOV R4, 0x8 ;  /* 0x0000000800047802 */ /* 0x000fe20000000f00 */
[----:B------:R-:W-:Y:S06]  /*7c70*/  BRA.U UP1, `(.L_x_1) ;  /* 0xffffffbd01607547 */ /* 0x000fec000b83ffff */
[----:B------:R-:W-:Y:S01]  /*7c80*/  USHF.L.U32 UR8, UR4, 0x3, URZ ;  /* 0x0000000304087899 */ /* 0x000fe200080006ff */
[----:B------:R-:W-:Y:S01]  /*7c90*/  HFMA2 R118, -RZ, RZ, 0, 2.1457672119140625e-06 ;  /* 0x00000024ff767431 */ /* 0x000fe200000001ff */
[----:B------:R-:W-:Y:S01]  /*7ca0*/  MOV R116, 0x24 ;  /* 0x0000002400747802 */ /* 0x000fe20000000f00 */
[----:B------:R-:W-:Y:S03]  /*7cb0*/  BAR.SYNC.DEFER_BLOCKING 0x0 ;  /* 0x0000000000007b1d */ /* 0x000fe60000010000 */
[----:B------:R-:W-:-:S04]  /*7cc0*/  LEA.HI R2, R85, UR8, RZ, 0x1d ;  /* 0x0000000855027c11 */ /* 0x000fc8000f8fe8ff */
[-C--:B------:R-:W-:Y:S02]  /*7cd0*/  IADD3 R111, PT, PT, R60, R2.reuse, RZ ;  /* 0x000000023c6f7210 */ /* 0x080fe40007ffe0ff */
[-C--:B------:R-:W-:Y:S02]  /*7ce0*/  IADD3 R109, PT, PT, R61, R2.reuse, RZ ;  /* 0x000000023d6d7210 */ /* 0x080fe40007ffe0ff */
[-C--:B------:R-:W-:Y:S01]  /*7cf0*/  IADD3 R107, PT, PT, R62, R2.reuse, RZ ;  /* 0x000000023e6b7210 */ /* 0x080fe20007ffe0ff */
[--C-:B------:R-:W-:Y:S01]  /*7d00*/  IMAD.WIDE R110, R111, 0x24, R142.reuse ;  /* 0x000000246f6e7825 */ /* 0x100fe200078e028e */
[-C--:B------:R-:W-:Y:S02]  /*7d10*/  IADD3 R105, PT, PT, R63, R2.reuse, RZ ;  /* 0x000000023f697210 */ /* 0x080fe40007ffe0ff */
[-C--:B------:R-:W-:Y:S01]  /*7d20*/  IADD3 R103, PT, PT, R64, R2.reuse, RZ ;  /* 0x0000000240677210 */ /* 0x080fe20007ffe0ff */
[--C-:B------:R-:W-:Y:S01]  /*7d30*/  IMAD.WIDE R108, R109, 0x24, R142.reuse ;  /* 0x000000246d6c7825 */ /* 0x100fe200078e028e */
[-C--:B------:R-:W-:Y:S01]  /*7d40*/  IADD3 R23, PT, PT, R65, R2.reuse, RZ ;  /* 0x0000000241177210 */ /* 0x080fe20007ffe0ff */
[----:B------:R-:W2:Y:S01]  /*7d50*/  LDG.E.CONSTANT R110, desc[UR14][R110.64+0x4] ;  /* 0x0000040e6e6e7981 */ /* 0x000ea2000c1e9900 */
[-C--:B------:R-:W-:Y:S01]  /*7d60*/  IADD3 R21, PT, PT, R66, R2.reuse, RZ ;  /* 0x0000000242157210 */ /* 0x080fe20007ffe0ff */
[--C-:B------:R-:W-:Y:S01]  /*7d70*/  IMAD.WIDE R106, R107, 0x24, R142.reuse ;  /* 0x000000246b6a7825 */ /* 0x100fe200078e028e */
[-C--:B------:R-:W-:Y:S01]  /*7d80*/  IADD3 R17, PT, PT, R67, R2.reuse, RZ ;  /* 0x0000000243117210 */ /* 0x080fe20007ffe0ff */
[----:B------:R-:W3:Y:S01]  /*7d90*/  LDG.E.CONSTANT R108, desc[UR14][R108.64+0x4] ;  /* 0x0000040e6c6c7981 */ /* 0x000ee2000c1e9900 */
[-C--:B------:R-:W-:Y:S01]  /*7da0*/  IADD3 R15, PT, PT, R68, R2.reuse, RZ ;  /* 0x00000002440f7210 */ /* 0x080fe20007ffe0ff */
[--C-:B------:R-:W-:Y:S01]  /*7db0*/  IMAD.WIDE R104, R105, 0x24, R142.reuse ;  /* 0x0000002469687825 */ /* 0x100fe200078e028e */
[-C--:B------:R-:W-:Y:S01]  /*7dc0*/  IADD3 R13, PT, PT, R69, R2.reuse, RZ ;  /* 0x00000002450d7210 */ /* 0x080fe20007ffe0ff */
[----:B------:R-:W4:Y:S01]  /*7dd0*/  LDG.E.CONSTANT R106, desc[UR14][R106.64+0x4] ;  /* 0x0000040e6a6a7981 */ /* 0x000f22000c1e9900 */
[-C--:B------:R-:W-:Y:S01]  /*7de0*/  IADD3 R11, PT, PT, R70, R2.reuse, RZ ;  /* 0x00000002460b7210 */ /* 0x080fe20007ffe0ff */
[--C-:B------:R-:W-:Y:S01]  /*7df0*/  IMAD.WIDE R102, R103, 0x24, R142.reuse ;  /* 0x0000002467667825 */ /* 0x100fe200078e028e */
[-C--:B------:R-:W-:Y:S01]  /*7e00*/  IADD3 R9, PT, PT, R71, R2.reuse, RZ ;  /* 0x0000000247097210 */ /* 0x080fe20007ffe0ff */
[----:B------:R-:W5:Y:S01]  /*7e10*/  LDG.E.CONSTANT R104, desc[UR14][R104.64+0x4] ;  /* 0x0000040e68687981 */ /* 0x000f62000c1e9900 */
[-C--:B------:R-:W-:Y:S01]  /*7e20*/  IADD3 R7, PT, PT, R72, R2.reuse, RZ ;  /* 0x0000000248077210 */ /* 0x080fe20007ffe0ff */
[--C-:B------:R-:W-:Y:S01]  /*7e30*/  IMAD.WIDE R22, R23, 0x24, R142.reuse ;  /* 0x0000002417167825 */ /* 0x100fe200078e028e */
[-C--:B------:R-:W-:Y:S01]  /*7e40*/  IADD3 R5, PT, PT, R73, R2.reuse, RZ ;  /* 0x0000000249057210 */ /* 0x080fe20007ffe0ff */
[----:B------:R0:W5:Y:S01]  /*7e50*/  LDG.E.CONSTANT R112, desc[UR14][R102.64+0x4] ;  /* 0x0000040e66707981 */ /* 0x000162000c1e9900 */
[-C--:B------:R-:W-:Y:S01]  /*7e60*/  IADD3 R3, PT, PT, R74, R2.reuse, RZ ;  /* 0x000000024a037210 */ /* 0x080fe20007ffe0ff */
[--C-:B------:R-:W-:Y:S01]  /*7e70*/  IMAD.WIDE R20, R21, 0x24, R142.reuse ;  /* 0x0000002415147825 */ /* 0x100fe200078e028e */
[----:B------:R-:W-:Y:S01]  /*7e80*/  IADD3 R19, PT, PT, R75, R2, RZ ;  /* 0x000000024b137210 */ /* 0x000fe20007ffe0ff */
[----:B------:R1:W5:Y:S02]  /*7e90*/  LDG.E.CONSTANT R114, desc[UR14][R22.64+0x4] ;  /* 0x0000040e16727981 */ /* 0x000364000c1e9900 */
[----:B------:R-:W-:-:S02]  /*7ea0*/  IMAD.WIDE R16, R17, 0x24, R142 ;  /* 0x0000002411107825 */ /* 0x000fc400078e028e */
[----:B------:R-:W5:Y:S02]  /*7eb0*/  LDG.E.CONSTANT R20, desc[UR14][R20.64+0x4] ;  /* 0x0000040e14147981 */ /* 0x000f64000c1e9900 */
[--C-:B------:R-:W-:Y:S02]  /*7ec0*/  IMAD.WIDE R14, R15, 0x24, R142.reuse ;  /* 0x000000240f0e7825 */ /* 0x100fe400078e028e */
[----:B------:R-:W5:Y:S02]  /*7ed0*/  LDG.E.CONSTANT R16, desc[UR14][R16.64+0x4] ;  /* 0x0000040e10107981 */ /* 0x000f64000c1e9900 */
[--C-:B------:R-:W-:Y:S02]  /*7ee0*/  IMAD.WIDE R12, R13, 0x24, R142.reuse ;  /* 0x000000240d0c7825 */ /* 0x100fe400078e028e */
[----:B------:R-:W5:Y:S02]  /*7ef0*/  LDG.E.CONSTANT R14, desc[UR14][R14.64+0x4] ;  /* 0x0000040e0e0e7981 */ /* 0x000f64000c1e9900 */
[----:B------:R-:W-:-:S02]  /*7f00*/  IMAD.WIDE R10, R11, 0x24, R142 ;  /* 0x000000240b0a7825 */ /* 0x000fc400078e028e */
[----:B------:R1:W5:Y:S02]  /*7f10*/  LDG.E.CONSTANT R12, desc[UR14][R12.64+0x4] ;  /* 0x0000040e0c0c7981 */ /* 0x000364000c1e9900 */
[--C-:B------:R-:W-:Y:S02]  /*7f20*/  IMAD.WIDE R8, R9, 0x24, R142.reuse ;  /* 0x0000002409087825 */ /* 0x100fe400078e028e */
[----:B------:R1:W5:Y:S02]  /*7f30*/  LDG.E.CONSTANT R10, desc[UR14][R10.64+0x4] ;  /* 0x0000040e0a0a7981 */ /* 0x000364000c1e9900 */
[--C-:B------:R-:W-:Y:S02]  /*7f40*/  IMAD.WIDE R6, R7, 0x24, R142.reuse ;  /* 0x0000002407067825 */ /* 0x100fe400078e028e */
[----:B------:R-:W5:Y:S02]  /*7f50*/  LDG.E.CONSTANT R8, desc[UR14][R8.64+0x4] ;  /* 0x0000040e08087981 */ /* 0x000f64000c1e9900 */
[----:B------:R-:W-:-:S02]  /*7f60*/  IMAD.WIDE R4, R5, 0x24, R142 ;  /* 0x0000002405047825 */ /* 0x000fc400078e028e */
[----:B------:R-:W5:Y:S02]  /*7f70*/  LDG.E.CONSTANT R6, desc[UR14][R6.64+0x4] ;  /* 0x0000040e06067981 */ /* 0x000f64000c1e9900 */
[--C-:B------:R-:W-:Y:S02]  /*7f80*/  IMAD.WIDE R2, R3, 0x24, R142.reuse ;  /* 0x0000002403027825 */ /* 0x100fe400078e028e */
[----:B------:R1:W5:Y:S02]  /*7f90*/  LDG.E.CONSTANT R4, desc[UR14][R4.64+0x4] ;  /* 0x0000040e04047981 */ /* 0x000364000c1e9900 */
[----:B------:R-:W-:Y:S01]  /*7fa0*/  IMAD.WIDE R142, R19, 0x24, R142 ;  /* 0x00000024138e7825 */ /* 0x000fe200078e028e */
[----:B------:R-:W-:Y:S01]  /*7fb0*/  MOV R19, UR8 ;  /* 0x0000000800137c02 */ /* 0x000fe20008000f00 */
[----:B------:R-:W5:Y:S03]  /*7fc0*/  LDG.E.CONSTANT R2, desc[UR14][R2.64+0x4] ;  /* 0x0000040e02027981 */ /* 0x000f66000c1e9900 */
[----:B------:R-:W-:Y:S01]  /*7fd0*/  LOP3.LUT R19, R19, 0x3, R18, 0xf8, !PT ;  /* 0x0000000313137812 */ /* 0x000fe200078ef812 */
[----:B------:R-:W5:Y:S03]  /*7fe0*/  LDG.E.CONSTANT R142, desc[UR14][R142.64+0x4] ;  /* 0x0000040e8e8e7981 */ /* 0x000f66000c1e9900 */
[----:B------:R-:W-:-:S02]  /*7ff0*/  IADD3 R101, PT, PT, R76, R19, RZ ;  /* 0x000000134c657210 */ /* 0x000fc40007ffe0ff */
[----:B------:R-:W-:-:S03]  /*8000*/  IADD3 R19, PT, PT, R77, R19, RZ ;  /* 0x000000134d137210 */ /* 0x000fc60007ffe0ff */
[----:B0-----:R-:W-:-:S04]  /*8010*/  IMAD.WIDE R102, R101, R116, UR10 ;  /* 0x0000000a65667e25 */ /* 0x001fc8000f8e0274 */
[----:B-1----:R-:W-:Y:S02]  /*8020*/  IMAD.WIDE R22, R19, R118, UR10 ;  /* 0x0000000a13167e25 */ /* 0x002fe4000f8e0276 */
[----:B------:R-:W5:Y:S04]  /*8030*/  LDG.E.U16.CONSTANT R102, desc[UR14][R102.64+0x90] ;  /* 0x0000900e66667981 */ /* 0x000f68000c1e9500 */
[----:B------:R-:W5:Y:S01]  /*8040*/  LDG.E.U16.CONSTANT R22, desc[UR14][R22.64+0x90] ;  /* 0x0000900e16167981 */ /* 0x000f62000c1e9500 */
[----:B------:R-:W-:-:S04]  /*8050*/  SHF.L.U32 R13, R84, 0x3, RZ ;  /* 0x00000003540d7819 */ /* 0x000fc800000006ff */
[C---:B------:R-:W-:Y:S02]  /*8060*/  LEA.HI R13, R18.reuse, R13, RZ, 0x1e ;  /* 0x0000000d120d7211 */ /* 0x040fe400078ff0ff */
[----:B------:R-:W-:Y:S02]  /*8070*/  LOP3.LUT R11, R18, 0x1f, RZ, 0xc0, !PT ;  /* 0x0000001f120b7812 */ /* 0x000fe400078ec0ff */
[----:B------:R-:W-:Y:S02]  /*8080*/  SHF.L.U32 R13, R13, 0x4, RZ ;  /* 0x000000040d0d7819 */ /* 0x000fe400000006ff */
[----:B------:R-:W-:Y:S02]  /*8090*/  LEA R11, R84, R11, 0x5 ;  /* 0x0000000b540b7211 */ /* 0x000fe400078e28ff */
[----:B------:R-:W-:Y:S02]  /*80a0*/  LOP3.LUT R18, R13, 0x3f0, RZ, 0xc0, !PT ;  /* 0x000003f00d127812 */ /* 0x000fe400078ec0ff */
[----:B------:R-:W-:-:S02]  /*80b0*/  LEA R11, R11, UR6, 0x2 ;  /* 0x000000060b0b7c11 */ /* 0x000fc4000f8e10ff */
[C---:B------:R-:W-:Y:S02]  /*80c0*/  LOP3.LUT R116, R18.reuse, 0x200, RZ, 0x3c, !PT ;  /* 0x0000020012747812 */ /* 0x040fe400078e3cff */
[--C-:B------:R-:W-:Y:S02]  /*80d0*/  LOP3.LUT R5, R18, 0xc, R133.reuse, 0xf8, !PT ;  /* 0x0000000c12057812 */ /* 0x100fe400078ef885 */
[----:B------:R-:W-:Y:S01]  /*80e0*/  LOP3.LUT R133, R116, 0xc, R133, 0xf8, !PT ;  /* 0x0000000c74857812 */ /* 0x000fe200078ef885 */
[----:B------:R-:W-:Y:S01]  /*80f0*/  UMOV UR10, 0x10 ;  /* 0x00000010000a7882 */ /* 0x000fe20000000000 */
[----:B--2---:R0:W-:Y:S04]  /*8100*/  STS [R11], R110 ;  /* 0x0000006e0b007388 */ /* 0x0041e80000000800 */
[----:B---3--:R0:W-:Y:S04]  /*8110*/  STS [R11+0x200], R108 ;  /* 0x0002006c0b007388 */ /* 0x0081e80000000800 */
[----:B----4-:R0:W-:Y:S04]  /*8120*/  STS [R11+0x400], R106 ;  /* 0x0004006a0b007388 */ /* 0x0101e80000000800 */
[----:B-----5:R0:W-:Y:S04]  /*8130*/  STS [R11+0x600], R104 ;  /* 0x000600680b007388 */ /* 0x0201e80000000800 */
[----:B------:R0:W-:Y:S04]  /*8140*/  STS [R11+0x800], R112 ;  /* 0x000800700b007388 */ /* 0x0001e80000000800 */
        /* <DEDUP_REMOVED lines=10> */
[----:B------:R0:W-:Y:S01]  /*81f0*/  STS [R11+0x1e00], R142 ;  /* 0x001e008e0b007388 */ /* 0x0001e20000000800 */
[----:B------:R-:W-:-:S02]  /*8200*/  HADD2.F32 R102, -RZ, R102.H0_H0 ;  /* 0x20000066ff667230 */ /* 0x000fc40000004100 */
[----:B------:R-:W-:-:S03]  /*8210*/  HADD2.F32 R22, -RZ, R22.H0_H0 ;  /* 0x20000016ff167230 */ /* 0x000fc60000004100 */
[----:B------:R0:W-:Y:S04]  /*8220*/  STS [R5+UR7], R102 ;  /* 0x0000006605007988 */ /* 0x0001e80008000807 */
[----:B------:R0:W-:Y:S01]  /*8230*/  STS [R133+UR7], R22 ;  /* 0x0000001685007988 */ /* 0x0001e20008000807 */
[----:B------:R-:W-:Y:S06]  /*8240*/  BAR.SYNC.DEFER_BLOCKING 0x0 ;  /* 0x0000000000007b1d */ /* 0x000fec0000010000 */
.L_x_2:
[----:B------:R-:W-:Y:S02]  /*8250*/  USHF.L.U32 UR8, UR10, 0x1, URZ ;  /* 0x000000010a087899 */ /* 0x000fe400080006ff */
[----:B------:R-:W-:Y:S01]  /*8260*/  MOV R3, UR10 ;  /* 0x0000000a00037c02 */ /* 0x000fe20008000f00 */
[----:B------:R-:W-:Y:S01]  /*8270*/  LDS R145, [R100+0x80] ;  /* 0x0000800064917984 */ /* 0x000fe20000000800 */
[----:B0-----:R-:W-:Y:S01]  /*8280*/  MOV R8, UR10 ;  /* 0x0000000a00087c02 */ /* 0x001fe20008000f00 */
[----:B------:R-:W-:Y:S01]  /*8290*/  UIADD3 UR10, UPT, UPT, UR10, 0x8, URZ ;  /* 0x000000080a0a7890 */ /* 0x000fe2000fffe0ff */
[----:B------:R-:W-:Y:S02]  /*82a0*/  LEA.HI R6, R3, R86, RZ, 0x1d ;  /* 0x0000005603067211 */ /* 0x000fe400078fe8ff */
[----:B------:R-:W-:Y:S01]  /*82b0*/  MOV R2, UR8 ;  /* 0x0000000800027c02 */ /* 0x000fe20008000f00 */
[----:B------:R-:W-:Y:S01]  /*82c0*/  ULOP3.LUT UR8, UR8, 0x10, URZ, 0xc0, !UPT ;  /* 0x0000001008087892 */ /* 0x000fe2000f8ec0ff */
[----:B------:R-:W-:Y:S01]  /*82d0*/  LEA R23, R6, UR9, 0x2 ;  /* 0x0000000906177c11 */ /* 0x000fe2000f8e10ff */
[----:B------:R-:W-:Y:S01]  /*82e0*/  UISETP.GE.U32.AND UP0, UPT, UR10, 0x20, UPT ;  /* 0x000000200a00788c */ /* 0x000fe2000bf06070 */
[----:B------:R-:W-:Y:S01]  /*82f0*/  LEA.HI R7, R8, R87, RZ, 0x1d ;  /* 0x0000005708077211 */ /* 0x000fe200078fe8ff */
[----:B------:R-:W-:-:S02]  /*8300*/  IMAD R2, R85, 0x41, R2 ;  /* 0x0000004155027824 */ /* 0x000fc400078e0202 */
[----:B------:R-:W-:Y:S01]  /*8310*/  LEA R17, R84, UR8, 0x5 ;  /* 0x0000000854117c11 */ /* 0x000fe2000f8e28ff */
[----:B------:R-:W0:Y:S01]  /*8320*/  LDS.U16 R20, [R23] ;  /* 0x0000000017147984 */ /* 0x000e220000000400 */
[----:B------:R-:W-:Y:S02]  /*8330*/  LEA R136, R7, UR9, 0x2 ;  /* 0x0000000907887c11 */ /* 0x000fe4000f8e10ff */
[----:B------:R-:W-:Y:S01]  /*8340*/  LEA R16, R2, UR13, 0x2 ;  /* 0x0000000d02107c11 */ /* 0x000fe2000f8e10ff */
[----:B------:R-:W1:Y:S01]  /*8350*/  LDS.U16 R23, [R23+0x2] ;  /* 0x0000020017177984 */ /* 0x000e620000000400 */
[C---:B------:R-:W-:Y:S02]  /*8360*/  LEA R135, R17.reuse, UR6, 0x2 ;  /* 0x0000000611877c11 */ /* 0x040fe4000f8e10ff */
[----:B------:R-:W-:Y:S01]  /*8370*/  LOP3.LUT R17, R17, 0xffff, RZ, 0xc0, !PT ;  /* 0x0000ffff11117812 */ /* 0x000fe200078ec0ff */
[----:B------:R-:W-:Y:S04]  /*8380*/  LDS R127, [R16+-0x2080] ;  /* 0xffdf8000107f7984 */ /* 0x000fe80000000800 */
[----:B------:R-:W2:Y:S04]  /*8390*/  LDS.64 R4, [R135] ;  /* 0x0000000087047984 */ /* 0x000ea80000000a00 */
[----:B------:R-:W3:Y:S04]  /*83a0*/  LDS R126, [R16+-0x207c] ;  /* 0xffdf8400107e7984 */ /* 0x000ee80000000800 */
[----:B------:R-:W4:Y:S04]  /*83b0*/  LDS R113, [R16] ;  /* 0x0000000010717984 */ /* 0x000f280000000800 */
[----:B------:R-:W-:Y:S04]  /*83c0*/  LDS R125, [R16+-0x2070] ;  /* 0xffdf9000107d7984 */ /* 0x000fe80000000800 */
[----:B------:R-:W5:Y:S04]  /*83d0*/  LDS.64 R2, [R135+0x10] ;  /* 0x0000100087027984 */ /* 0x000f680000000a00 */
[----:B------:R-:W5:Y:S04]  /*83e0*/  LDS R111, [R16+0x10] ;  /* 0x00001000106f7984 */ /* 0x000f680000000800 */
[----:B------:R-:W5:Y:S04]  /*83f0*/  LDS R112, [R16+0x4] ;  /* 0x0000040010707984 */ /* 0x000f680000000800 */
[----:B------:R-:W5:Y:S01]  /*8400*/  LDS R102, [R16+0x14] ;  /* 0x0000140010667984 */ /* 0x000f620000000800 */
[----:B0-----:R-:W-:-:S02]  /*8410*/  PRMT R134, R20, 0x8880, RZ ;  /* 0x0000888014867816 */ /* 0x001fc400000000ff */
[----:B------:R-:W-:Y:S01]  /*8420*/  PRMT R133, R20, 0x9991, RZ ;  /* 0x0000999114857816 */ /* 0x000fe200000000ff */
[----:B------:R-:W-:Y:S01]  /*8430*/  LDS R123, [R16+-0x2078] ;  /* 0xffdf8800107b7984 */ /* 0x000fe20000000800 */
[C---:B-1----:R-:W-:Y:S02]  /*8440*/  PRMT R142, R23.reuse, 0x8880, RZ ;  /* 0x00008880178e7816 */ /* 0x042fe400000000ff */
[----:B------:R-:W-:Y:S01]  /*8450*/  PRMT R141, R23, 0x9991, RZ ;  /* 0x00009991178d7816 */ /* 0x000fe200000000ff */
[----:B------:R-:W0:Y:S04]  /*8460*/  LDS.64 R12, [R135+0x8] ;  /* 0x00000800870c7984 */ /* 0x000e280000000a00 */
[----:B------:R-:W1:Y:S01]  /*8470*/  LDS R124, [R16+-0x206c] ;  /* 0xffdf9400107c7984 */ /* 0x000e620000000800 */
[----:B--2---:R-:W-:-:S03]  /*8480*/  IDP.4A.S8.S8 R6, R127, R4, RZ ;  /* 0x000000047f067226 */ /* 0x004fc600000006ff */
[----:B------:R-:W-:Y:S01]  /*8490*/  LDS.64 R14, [R135+0x18] ;  /* 0x00001800870e7984 */ /* 0x000fe20000000a00 */
[----:B---3--:R-:W-:-:S03]  /*84a0*/  IDP.4A.S8.S8 R18, R126, R5, R6 ;  /* 0x000000057e127226 */ /* 0x008fc60000000606 */
[----:B------:R-:W2:Y:S01]  /*84b0*/  LDS R109, [R16+0x18] ;  /* 0x00001800106d7984 */ /* 0x000ea20000000800 */
[----:B----4-:R-:W-:-:S03]  /*84c0*/  IDP.4A.S8.S8 R4, R113, R4, RZ ;  /* 0x0000000471047226 */ /* 0x010fc600000006ff */
[----:B------:R-:W3:Y:S04]  /*84d0*/  LDS R122, [R16+-0x2074] ;  /* 0xffdf8c00107a7984 */ /* 0x000ee80000000800 */
[----:B------:R-:W4:Y:S01]  /*84e0*/  LDS R101, [R16+-0x2068] ;  /* 0xffdf980010657984 */ /* 0x000f220000000800 */
[----:B-----5:R-:W-:-:S03]  /*84f0*/  IDP.4A.S8.S8 R19, R125, R2, RZ ;  /* 0x000000027d137226 */ /* 0x020fc600000006ff */
[----:B------:R-:W5:Y:S01]  /*8500*/  LDS R131, [R16+0x8] ;  /* 0x0000080010837984 */ /* 0x000f620000000800 */
[----:B------:R-:W-:-:S03]  /*8510*/  IDP.4A.S8.S8 R2, R111, R2, RZ ;  /* 0x000000026f027226 */ /* 0x000fc600000006ff */
[----:B------:R-:W5:Y:S01]  /*8520*/  LDS R108, [R16+0x1c] ;  /* 0x00001c00106c7984 */ /* 0x000f620000000800 */
[----:B------:R-:W-:-:S03]  /*8530*/  IDP.4A.S8.S8 R137, R112, R5, R4 ;  /* 0x0000000570897226 */ /* 0x000fc60000000604 */
[----:B------:R-:W-:Y:S01]  /*8540*/  LDS R121, [R16+-0x2060] ;  /* 0xffdfa00010797984 */ /* 0x000fe20000000800 */
[----:B------:R-:W-:-:S03]  /*8550*/  IDP.4A.S8.S8 R2, R102, R3, R2 ;  /* 0x0000000366027226 */ /* 0x000fc60000000602 */
[----:B------:R-:W5:Y:S04]  /*8560*/  LDS.64 R8, [R135+0x20] ;  /* 0x0000200087087984 */ /* 0x000f680000000a00 */
[----:B------:R-:W5:Y:S01]  /*8570*/  LDS R120, [R16+-0x2064] ;  /* 0xffdf9c0010787984 */ /* 0x000f620000000800 */
[----:B0-----:R-:W-:-:S03]  /*8580*/  IDP.4A.S8.S8 R18, R123, R12, R18 ;  /* 0x0000000c7b127226 */ /* 0x001fc60000000612 */
[----:B------:R-:W0:Y:S01]  /*8590*/  LDS R110, [R16+0xc] ;  /* 0x00000c00106e7984 */ /* 0x000e220000000800 */
[----:B-1----:R-:W-:-:S03]  /*85a0*/  IDP.4A.S8.S8 R19, R124, R3, R19 ;  /* 0x000000037c137226 */ /* 0x002fc60000000613 */
[----:B------:R-:W1:Y:S04]  /*85b0*/  LDS R107, [R16+0x20] ;  /* 0x00002000106b7984 */ /* 0x000e680000000800 */
[----:B------:R-:W1:Y:S01]  /*85c0*/  LDS R118, [R16+-0x205c] ;  /* 0xffdfa40010767984 */ /* 0x000e620000000800 */
[----:B--2---:R-:W-:-:S03]  /*85d0*/  IDP.4A.S8.S8 R2, R109, R14, R2 ;  /* 0x0000000e6d027226 */ /* 0x004fc60000000602 */
[----:B------:R-:W2:Y:S01]  /*85e0*/  LDS R106, [R16+0x24] ;  /* 0x00002400106a7984 */ /* 0x000ea20000000800 */
[----:B---3--:R-:W-:-:S03]  /*85f0*/  IDP.4A.S8.S8 R3, R122, R13, R18 ;  /* 0x0000000d7a037226 */ /* 0x008fc60000000612 */
[----:B------:R-:W-:Y:S01]  /*8600*/  LDS R119, [R16+-0x2050] ;  /* 0xffdfb00010777984 */ /* 0x000fe20000000800 */
[----:B----4-:R-:W-:Y:S02]  /*8610*/  IDP.4A.S8.S8 R19, R101, R14, R19 ;  /* 0x0000000e65137226 */ /* 0x010fe40000000613 */
[----:B------:R-:W-:Y:S01]  /*8620*/  IMAD R3, R3, R134, RZ ;  /* 0x0000008603037224 */ /* 0x000fe200078e02ff */
[----:B------:R-:W3:Y:S01]  /*8630*/  LDS.64 R10, [R135+0x30] ;  /* 0x00003000870a7984 */ /* 0x000ee20000000a00 */
[----:B-----5:R-:W-:-:S03]  /*8640*/  IDP.4A.S8.S8 R137, R131, R12, R137 ;  /* 0x0000000c83897226 */ /* 0x020fc60000000689 */
[----:B------:R-:W4:Y:S01]  /*8650*/  LDS R105, [R16+0x30] ;  /* 0x0000300010697984 */ /* 0x000f220000000800 */
[----:B------:R-:W-:-:S03]  /*8660*/  IDP.4A.S8.S8 R144, R108, R15, R2 ;  /* 0x0000000f6c907226 */ /* 0x000fc60000000602 */
[----:B------:R-:W-:Y:S04]  /*8670*/  LDS R117, [R16+-0x2058] ;  /* 0xffdfa80010757984 */ /* 0x000fe80000000800 */
[----:B------:R-:W-:Y:S01]  /*8680*/  LDS R103, [R16+0x28] ;  /* 0x0000280010677984 */ /* 0x000fe20000000800 */
[----:B------:R-:W-:-:S03]  /*8690*/  IDP.4A.S8.S8 R2, R121, R8, RZ ;  /* 0x0000000879027226 */ /* 0x000fc600000006ff */
[----:B------:R-:W5:Y:S01]  /*86a0*/  LDS.64 R6, [R135+0x28] ;  /* 0x0000280087067984 */ /* 0x000f620000000a00 */
[----:B------:R-:W-:-:S03]  /*86b0*/  IDP.4A.S8.S8 R20, R120, R15, R19 ;  /* 0x0000000f78147226 */ /* 0x000fc60000000613 */
[----:B------:R-:W5:Y:S01]  /*86c0*/  LDS R116, [R16+-0x204c] ;  /* 0xffdfb40010747984 */ /* 0x000f620000000800 */
[----:B0-----:R-:W-:Y:S02]  /*86d0*/  IDP.4A.S8.S8 R137, R110, R13, R137 ;  /* 0x0000000d6e897226 */ /* 0x001fe40000000689 */
[----:B------:R-:W-:Y:S01]  /*86e0*/  IMAD R20, R20, R133, R3 ;  /* 0x0000008514147224 */ /* 0x000fe200078e0203 */
[----:B------:R-:W0:Y:S01]  /*86f0*/  LDS R104, [R16+0x34] ;  /* 0x0000340010687984 */ /* 0x000e220000000800 */
[----:B-1----:R-:W-:-:S03]  /*8700*/  IDP.4A.S8.S8 R13, R107, R8, RZ ;  /* 0x000000086b0d7226 */ /* 0x002fc600000006ff */
[----:B------:R-:W1:Y:S01]  /*8710*/  LDS R114, [R16+-0x2054] ;  /* 0xffdfac0010727984 */ /* 0x000e620000000800 */
[----:B------:R-:W-:-:S03]  /*8720*/  IDP.4A.S8.S8 R8, R118, R9, R2 ;  /* 0x0000000976087226 */ /* 0x000fc60000000602 */
[----:B------:R-:W1:Y:S01]  /*8730*/  LDS R128, [R16+0x2c] ;  /* 0x00002c0010807984 */ /* 0x000e620000000800 */
[----:B--2---:R-:W-:-:S03]  /*8740*/  IDP.4A.S8.S8 R13, R106, R9, R13 ;  /* 0x000000096a0d7226 */ /* 0x004fc6000000060d */
[----:B------:R-:W-:Y:S04]  /*8750*/  LDS R115, [R16+-0x2048] ;  /* 0xffdfb80010737984 */ /* 0x000fe80000000800 */
[----:B------:R-:W2:Y:S01]  /*8760*/  LDS.64 R4, [R135+0x38] ;  /* 0x0000380087047984 */ /* 0x000ea20000000a00 */
[----:B---3--:R-:W-:-:S03]  /*8770*/  IDP.4A.S8.S8 R12, R119, R10, RZ ;  /* 0x0000000a770c7226 */ /* 0x008fc600000006ff */
[----:B------:R-:W3:Y:S01]  /*8780*/  LDS R129, [R16+0x38] ;  /* 0x0000380010817984 */ /* 0x000ee20000000800 */
[----:B----4-:R-:W-:-:S03]  /*8790*/  IDP.4A.S8.S8 R10, R105, R10, RZ ;  /* 0x0000000a690a7226 */ /* 0x010fc600000006ff */
[----:B------:R-:W4:Y:S04]  /*87a0*/  LDS.U16 R21, [R136] ;  /* 0x0000000088157984 */ /* 0x000f280000000400 */
[----:B------:R0:W4:Y:S04]  /*87b0*/  LDS.U16 R22, [R136+0x2] ;  /* 0x0000020088167984 */ /* 0x0001280000000400 */
[----:B------:R-:W4:Y:S01]  /*87c0*/  LDS R132, [R16+-0x2044] ;  /* 0xffdfbc0010847984 */ /* 0x000f220000000800 */
[-C--:B-----5:R-:W-:Y:S02]  /*87d0*/  IDP.4A.S8.S8 R8, R117, R6.reuse, R8 ;  /* 0x0000000675087226 */ /* 0x0a0fe40000000608 */
[----:B------:R-:W-:Y:S01]  /*87e0*/  IDP.4A.S8.S8 R13, R103, R6, R13 ;  /* 0x00000006670d7226 */ /* 0x000fe2000000060d */
[----:B------:R-:W5:Y:S01]  /*87f0*/  LDS R130, [R16+0x3c] ;  /* 0x00003c0010827984 */ /* 0x000f620000000800 */
[----:B0-----:R-:W-:Y:S01]  /*8800*/  SHF.R.U32.HI R136, RZ, 0x1, R17 ;  /* 0x00000001ff887819 */ /* 0x001fe20000011611 */
[----:B------:R-:W-:-:S02]  /*8810*/  IDP.4A.S8.S8 R12, R116, R11, R12 ;  /* 0x0000000b740c7226 */ /* 0x000fc4000000060c */
[----:B------:R-:W-:Y:S01]  /*8820*/  LDS.64 R14, [R135+0x200] ;  /* 0x00020000870e7984 */ /* 0x000fe20000000a00 */
[----:B------:R-:W-:Y:S01]  /*8830*/  LOP3.LUT R136, R136, 0xffff, RZ, 0xc0, !PT ;  /* 0x0000ffff88887812 */ /* 0x000fe200078ec0ff */
[----:B------:R-:W-:Y:S02]  /*8840*/  IDP.4A.S8.S8 R10, R104, R11, R10 ;  /* 0x0000000b680a7226 */ /* 0x000fe4000000060a */
[----:B------:R-:W-:Y:S01]  /*8850*/  LDS.64 R16, [R135+0x210] ;  /* 0x0002100087107984 */ /* 0x000fe20000000a00 */
[----:B-1----:R-:W-:-:S03]  /*8860*/  IDP.4A.S8.S8 R9, R114, R7, R8 ;  /* 0x0000000772097226 */ /* 0x002fc60000000608 */
[----:B------:R-:W0:Y:S01]  /*8870*/  LDS.64 R2, [R136+UR7] ;  /* 0x0000000788027984 */ /* 0x000e220008000a00 */
[----:B------:R-:W-:Y:S02]  /*8880*/  IDP.4A.S8.S8 R11, R128, R7, R13 ;  /* 0x00000007800b7226 */ /* 0x000fe4000000060d */
[----:B------:R-:W-:Y:S01]  /*8890*/  IMAD R9, R9, R142, RZ ;  /* 0x0000008e09097224 */ /* 0x000fe200078e02ff */
[----:B------:R-:W1:Y:S04]  /*88a0*/  LDS.64 R18, [R135+0x208] ;  /* 0x0002080087127984 */ /* 0x000e680000000a00 */
[----:B------:R-:W1:Y:S01]  /*88b0*/  LDS.64 R6, [R135+0x218] ;  /* 0x0002180087067984 */ /* 0x000e620000000a00 */
[-C--:B--2---:R-:W-:Y:S02]  /*88c0*/  IDP.4A.S8.S8 R12, R115, R4.reuse, R12 ;  /* 0x00000004730c7226 */ /* 0x084fe4000000060c */
[----:B---3--:R-:W-:Y:S01]  /*88d0*/  IDP.4A.S8.S8 R10, R129, R4, R10 ;  /* 0x00000004810a7226 */ /* 0x008fe2000000060a */
[----:B----4-:R-:W-:-:S02]  /*88e0*/  PRMT R140, R21, 0x8880, RZ ;  /* 0x00008880158c7816 */ /* 0x010fc400000000ff */
[----:B------:R-:W-:Y:S02]  /*88f0*/  PRMT R139, R21, 0x9991, RZ ;  /* 0x00009991158b7816 */ /* 0x000fe400000000ff */
[C---:B------:R-:W-:Y:S02]  /*8900*/  PRMT R138, R22.reuse, 0x8880, RZ ;  /* 0x00008880168a7816 */ /* 0x040fe400000000ff */
[----:B------:R-:W-:Y:S01]  /*8910*/  PRMT R22, R22, 0x9991, RZ ;  /* 0x0000999116167816 */ /* 0x000fe200000000ff */
[-C--:B------:R-:W-:Y:S02]  /*8920*/  IDP.4A.S8.S8 R8, R132, R5.reuse, R12 ;  /* 0x0000000584087226 */ /* 0x080fe4000000060c */
[----:B------:R-:W2:Y:S01]  /*8930*/  LDS.64 R12, [R135+0x220] ;  /* 0x00022000870c7984 */ /* 0x000ea20000000a00 */
[----:B-----5:R-:W-:Y:S02]  /*8940*/  IDP.4A.S8.S8 R146, R130, R5, R10 ;  /* 0x0000000582927226 */ /* 0x020fe4000000060a */
[----:B------:R-:W-:Y:S01]  /*8950*/  IMAD R10, R137, R140, RZ ;  /* 0x0000008c890a7224 */ /* 0x000fe200078e02ff */
[----:B------:R-:W3:Y:S01]  /*8960*/  LDS.64 R4, [R135+0x230] ;  /* 0x0002300087047984 */ /* 0x000ee20000000a00 */
[----:B------:R-:W-:Y:S01]  /*8970*/  MOV R137, R22 ;  /* 0x0000001600897202 */ /* 0x000fe20000000f00 */
[----:B------:R-:W-:Y:S01]  /*8980*/  IMAD R22, R11, R138, RZ ;  /* 0x0000008a0b167224 */ /* 0x000fe200078e02ff */
[----:B------:R-:W-:Y:S01]  /*8990*/  I2FP.F32.S32 R11, R20 ;  /* 0x00000014000b7245 */ /* 0x000fe20000201400 */
[----:B------:R-:W-:-:S02]  /*89a0*/  IMAD R21, R144, R139, R10 ;  /* 0x0000008b90157224 */ /* 0x000fc400078e020a */
[----:B------:R-:W-:Y:S02]  /*89b0*/  IMAD R10, R8, R141, R9 ;  /* 0x0000008d080a7224 */ /* 0x000fe400078e0209 */
[----:B------:R-:W-:Y:S01]  /*89c0*/  IMAD R22, R146, R137, R22 ;  /* 0x0000008992167224 */ /* 0x000fe200078e0216 */
[----:B------:R-:W-:Y:S01]  /*89d0*/  LDS.64 R8, [R135+0x228] ;  /* 0x0002280087087984 */ /* 0x000fe20000000a00 */
[----:B------:R-:W-:Y:S01]  /*89e0*/  I2FP.F32.S32 R21, R21 ;  /* 0x0000001500157245 */ /* 0x000fe20000201400 */
[C---:B0-----:R-:W-:Y:S01]  /*89f0*/  FFMA R20, R2.reuse, R11, RZ ;  /* 0x0000000b02147223 */ /* 0x041fe200000000ff */
[----:B------:R-:W-:Y:S02]  /*8a00*/  I2FP.F32.S32 R23, R10 ;  /* 0x0000000a00177245 */ /* 0x000fe40000201400 */
[----:B------:R-:W-:Y:S01]  /*8a10*/  LDS.64 R10, [R135+0x238] ;  /* 0x00023800870a7984 */ /* 0x000fe20000000a00 */
[----:B------:R-:W-:Y:S01]  /*8a20*/  I2FP.F32.S32 R143, R22 ;  /* 0x00000016008f7245 */ /* 0x000fe20000201400 */
[----:B------:R-:W-:Y:S01]  /*8a30*/  FFMA R2, R2, R21, RZ ;  /* 0x0000001502027223 */ /* 0x000fe200000000ff */
[----:B------:R-:W-:Y:S01]  /*8a40*/  FFMA R20, R23, R3, R20 ;  /* 0x0000000317147223 */ /* 0x000fe20000000014 */
[----:B------:R-:W-:-:S02]  /*8a50*/  IDP.4A.S8.S8 R21, R127, R14, RZ ;  /* 0x0000000e7f157226 */ /* 0x000fc400000006ff */
[----:B------:R-:W-:Y:S01]  /*8a60*/  FFMA R23, R143, R3, R2 ;  /* 0x000000038f177223 */ /* 0x000fe20000000002 */
[----:B------:R-:W-:Y:S01]  /*8a70*/  IDP.4A.S8.S8 R14, R113, R14, RZ ;  /* 0x0000000e710e7226 */ /* 0x000fe200000006ff */
[----:B------:R-:W0:Y:S01]  /*8a80*/  LDS R143, [R99] ;  /* 0x00000000638f7984 */ /* 0x000e220000000800 */
[-C--:B------:R-:W-:Y:S02]  /*8a90*/  IDP.4A.S8.S8 R2, R125, R16.reuse, RZ ;  /* 0x000000107d027226 */ /* 0x080fe400000006ff */
[----:B------:R-:W-:Y:S01]  /*8aa0*/  FFMA R34, R23, R145, R34 ;  /* 0x0000009117227223 */ /* 0x000fe20000000022 */
[----:B------:R-:W-:Y:S02]  /*8ab0*/  IDP.4A.S8.S8 R16, R111, R16, RZ ;  /* 0x000000106f107226 */ /* 0x000fe400000006ff */
[-C--:B------:R-:W-:Y:S02]  /*8ac0*/  IDP.4A.S8.S8 R21, R126, R15.reuse, R21 ;  /* 0x0000000f7e157226 */ /* 0x080fe40000000615 */
[----:B------:R-:W-:-:S02]  /*8ad0*/  IDP.4A.S8.S8 R14, R112, R15, R14 ;  /* 0x0000000f700e7226 */ /* 0x000fc4000000060e */
[-C--:B------:R-:W-:Y:S02]  /*8ae0*/  IDP.4A.S8.S8 R2, R124, R17.reuse, R2 ;  /* 0x000000117c027226 */ /* 0x080fe40000000602 */
[----:B------:R-:W-:Y:S02]  /*8af0*/  IDP.4A.S8.S8 R16, R102, R17, R16 ;  /* 0x0000001166107226 */ /* 0x000fe40000000610 */
[-C--:B-1----:R-:W-:Y:S02]  /*8b00*/  IDP.4A.S8.S8 R21, R123, R18.reuse, R21 ;  /* 0x000000127b157226 */ /* 0x082fe40000000615 */
[----:B------:R-:W-:Y:S02]  /*8b10*/  IDP.4A.S8.S8 R18, R131, R18, R14 ;  /* 0x0000001283127226 */ /* 0x000fe4000000060e */
[-C--:B------:R-:W-:Y:S02]  /*8b20*/  IDP.4A.S8.S8 R14, R101, R6.reuse, R2 ;  /* 0x00000006650e7226 */ /* 0x080fe40000000602 */
[----:B------:R-:W-:Y:S01]  /*8b30*/  IDP.4A.S8.S8 R16, R109, R6, R16 ;  /* 0x000000066d107226 */ /* 0x000fe20000000610 */
[----:B------:R-:W1:Y:S01]  /*8b40*/  LDS.64 R2, [R136+UR7+0x40] ;  /* 0x0000400788027984 */ /* 0x000e620008000a00 */
[----:B------:R-:W-:-:S02]  /*8b50*/  IDP.4A.S8.S8 R15, R122, R19, R21 ;  /* 0x000000137a0f7226 */ /* 0x000fc40000000615 */
[-C--:B------:R-:W-:Y:S02]  /*8b60*/  IDP.4A.S8.S8 R22, R108, R7.reuse, R16 ;  /* 0x000000076c167226 */ /* 0x080fe40000000610 */
[----:B------:R-:W-:Y:S01]  /*8b70*/  IDP.4A.S8.S8 R14, R120, R7, R14 ;  /* 0x00000007780e7226 */ /* 0x000fe2000000060e */
[----:B------:R-:W4:Y:S01]  /*8b80*/  LDS.64 R16, [R135+0x400] ;  /* 0x0004000087107984 */ /* 0x000f220000000a00 */
[----:B------:R-:W-:Y:S02]  /*8b90*/  IMAD R15, R134, R15, RZ ;  /* 0x0000000f860f7224 */ /* 0x000fe400078e02ff */
[----:B------:R-:W-:Y:S01]  /*8ba0*/  IDP.4A.S8.S8 R21, R110, R19, R18 ;  /* 0x000000136e157226 */ /* 0x000fe20000000612 */
[----:B------:R-:W-:Y:S01]  /*8bb0*/  LDS.64 R6, [R135+0x408] ;  /* 0x0004080087067984 */ /* 0x000fe20000000a00 */
[----:B------:R-:W-:Y:S02]  /*8bc0*/  IMAD R144, R133, R14, R15 ;  /* 0x0000000e85907224 */ /* 0x000fe400078e020f */
[-C--:B--2---:R-:W-:Y:S01]  /*8bd0*/  IDP.4A.S8.S8 R14, R121, R12.reuse, RZ ;  /* 0x0000000c790e7226 */ /* 0x084fe200000006ff */
[----:B------:R-:W2:Y:S01]  /*8be0*/  LDS.64 R18, [R135+0x410] ;  /* 0x0004100087127984 */ /* 0x000ea20000000a00 */
[----:B------:R-:W-:-:S02]  /*8bf0*/  IDP.4A.S8.S8 R15, R107, R12, RZ ;  /* 0x0000000c6b0f7226 */ /* 0x000fc400000006ff */
[-C--:B---3--:R-:W-:Y:S02]  /*8c00*/  IDP.4A.S8.S8 R12, R119, R4.reuse, RZ ;  /* 0x00000004770c7226 */ /* 0x088fe400000006ff */
[----:B------:R-:W-:Y:S02]  /*8c10*/  IDP.4A.S8.S8 R146, R105, R4, RZ ;  /* 0x0000000469927226 */ /* 0x000fe400000006ff */
[----:B0-----:R-:W-:Y:S01]  /*8c20*/  FFMA R43, R20, R143, R43 ;  /* 0x0000008f142b7223 */ /* 0x001fe2000000002b */
[-C--:B------:R-:W-:Y:S02]  /*8c30*/  IDP.4A.S8.S8 R4, R118, R13.reuse, R14 ;  /* 0x0000000d76047226 */ /* 0x080fe4000000060e */
[----:B------:R-:W-:Y:S02]  /*8c40*/  IDP.4A.S8.S8 R13, R106, R13, R15 ;  /* 0x0000000d6a0d7226 */ /* 0x000fe4000000060f */
[----:B------:R-:W0:Y:S01]  /*8c50*/  LDS.64 R14, [R135+0x418] ;  /* 0x00041800870e7984 */ /* 0x000e220000000a00 */
[----:B------:R-:W-:-:S02]  /*8c60*/  IDP.4A.S8.S8 R12, R116, R5, R12 ;  /* 0x00000005740c7226 */ /* 0x000fc4000000060c */
[-C--:B------:R-:W-:Y:S02]  /*8c70*/  IDP.4A.S8.S8 R4, R117, R8.reuse, R4 ;  /* 0x0000000875047226 */ /* 0x080fe40000000604 */
[----:B------:R-:W-:Y:S02]  /*8c80*/  IDP.4A.S8.S8 R13, R103, R8, R13 ;  /* 0x00000008670d7226 */ /* 0x000fe4000000060d */
[-C--:B------:R-:W-:Y:S02]  /*8c90*/  IDP.4A.S8.S8 R12, R115, R10.reuse, R12 ;  /* 0x0000000a730c7226 */ /* 0x080fe4000000060c */
[----:B------:R-:W-:Y:S02]  /*8ca0*/  IDP.4A.S8.S8 R146, R104, R5, R146 ;  /* 0x0000000568927226 */ /* 0x000fe40000000692 */
[----:B------:R-:W-:Y:S02]  /*8cb0*/  IDP.4A.S8.S8 R5, R114, R9, R4 ;  /* 0x0000000972057226 */ /* 0x000fe40000000604 */
[----:B------:R-:W-:-:S02]  /*8cc0*/  IDP.4A.S8.S8 R146, R129, R10, R146 ;  /* 0x0000000a81927226 */ /* 0x000fc40000000692 */
[----:B------:R-:W-:Y:S02]  /*8cd0*/  IDP.4A.S8.S8 R147, R128, R9, R13 ;  /* 0x0000000980937226 */ /* 0x000fe4000000060d */
[----:B------:R-:W-:Y:S02]  /*8ce0*/  IDP.4A.S8.S8 R8, R132, R11, R12 ;  /* 0x0000000b84087226 */ /* 0x000fe4000000060c */
[----:B------:R-:W3:Y:S01]  /*8cf0*/  LDS.64 R12, [R135+0x420] ;  /* 0x00042000870c7984 */ /* 0x000ee20000000a00 */
[----:B------:R-:W-:Y:S02]  /*8d00*/  IMAD R21, R140, R21, RZ ;  /* 0x000000158c157224 */ /* 0x000fe400078e02ff */
[----:B------:R-:W-:Y:S02]  /*8d10*/  IMAD R9, R142, R5, RZ ;  /* 0x000000058e097224 */ /* 0x000fe400078e02ff */
[----:B------:R-:W-:Y:S01]  /*8d20*/  IDP.4A.S8.S8 R146, R130, R11, R146 ;  /* 0x0000000b82927226 */ /* 0x000fe20000000692 */
[----:B------:R-:W5:Y:S01]  /*8d30*/  LDS.64 R4, [R135+0x430] ;  /* 0x0004300087047984 */ /* 0x000f620000000a00 */
[----:B------:R-:W-:-:S02]  /*8d40*/  IMAD R147, R138, R147, RZ ;  /* 0x000000938a937224 */ /* 0x000fc400078e02ff */
[----:B------:R-:W-:Y:S01]  /*8d50*/  IMAD R21, R139, R22, R21 ;  /* 0x000000168b157224 */ /* 0x000fe200078e0215 */
[----:B------:R-:W-:Y:S01]  /*8d60*/  LDS.64 R10, [R135+0x438] ;  /* 0x00043800870a7984 */ /* 0x000fe20000000a00 */
[----:B------:R-:W-:Y:S01]  /*8d70*/  IMAD R146, R137, R146, R147 ;  /* 0x0000009289927224 */ /* 0x000fe200078e0293 */
[----:B------:R-:W-:Y:S01]  /*8d80*/  I2FP.F32.S32 R147, R144 ;  /* 0x0000009000937245 */ /* 0x000fe20000201400 */
[----:B------:R-:W-:Y:S01]  /*8d90*/  IMAD R22, R141, R8, R9 ;  /* 0x000000088d167224 */ /* 0x000fe200078e0209 */
[----:B------:R-:W-:Y:S01]  /*8da0*/  I2FP.F32.S32 R21, R21 ;  /* 0x0000001500157245 */ /* 0x000fe20000201400 */
[----:B------:R-:W5:Y:S02]  /*8db0*/  LDS.64 R8, [R135+0x428] ;  /* 0x0004280087087984 */ /* 0x000f640000000a00 */
[C---:B-1----:R-:W-:Y:S01]  /*8dc0*/  FFMA R20, R2.reuse, R147, RZ ;  /* 0x0000009302147223 */ /* 0x042fe200000000ff */
[----:B------:R-:W-:Y:S01]  /*8dd0*/  I2FP.F32.S32 R149, R22 ;  /* 0x0000001600957245 */ /* 0x000fe20000201400 */
[----:B------:R-:W-:Y:S01]  /*8de0*/  FFMA R2, R2, R21, RZ ;  /* 0x0000001502027223 */ /* 0x000fe200000000ff */
[----:B------:R-:W-:Y:S01]  /*8df0*/  I2FP.F32.S32 R147, R146 ;  /* 0x0000009200937245 */ /* 0x000fe20000201400 */
[----:B----4-:R-:W-:-:S02]  /*8e00*/  IDP.4A.S8.S8 R22, R127, R16, RZ ;  /* 0x000000107f167226 */ /* 0x010fc400000006ff */
[-C--:B------:R-:W-:Y:S01]  /*8e10*/  FFMA R21, R149, R3.reuse, R20 ;  /* 0x0000000395157223 */ /* 0x080fe20000000014 */
[----:B------:R-:W-:Y:S02]  /*8e20*/  IDP.4A.S8.S8 R16, R113, R16, RZ ;  /* 0x0000001071107226 */ /* 0x000fe400000006ff */
[----:B------:R-:W-:Y:S01]  /*8e30*/  FFMA R20, R147, R3, R2 ;  /* 0x0000000393147223 */ /* 0x000fe20000000002 */
[----:B--2---:R-:W-:Y:S02]  /*8e40*/  IDP.4A.S8.S8 R2, R125, R18, RZ ;  /* 0x000000127d027226 */ /* 0x004fe400000006ff */
[----:B------:R-:W-:Y:S01]  /*8e50*/  FFMA R42, R143, R21, R42 ;  /* 0x000000158f2a7223 */ /* 0x000fe2000000002a */
[----:B------:R-:W-:Y:S02]  /*8e60*/  IDP.4A.S8.S8 R22, R126, R17, R22 ;  /* 0x000000117e167226 */ /* 0x000fe40000000616 */
[----:B------:R-:W-:Y:S01]  /*8e70*/  FFMA R33, R145, R20, R33 ;  /* 0x0000001491217223 */ /* 0x000fe20000000021 */
[----:B------:R-:W-:-:S02]  /*8e80*/  IDP.4A.S8.S8 R18, R111, R18, RZ ;  /* 0x000000126f127226 */ /* 0x000fc400000006ff */
[----:B------:R-:W-:Y:S02]  /*8e90*/  IDP.4A.S8.S8 R16, R112, R17, R16 ;  /* 0x0000001170107226 */ /* 0x000fe40000000610 */
[-C--:B------:R-:W-:Y:S02]  /*8ea0*/  IDP.4A.S8.S8 R2, R124, R19.reuse, R2 ;  /* 0x000000137c027226 */ /* 0x080fe40000000602 */
[-C--:B------:R-:W-:Y:S02]  /*8eb0*/  IDP.4A.S8.S8 R22, R123, R6.reuse, R22 ;  /* 0x000000067b167226 */ /* 0x080fe40000000616 */
[----:B------:R-:W-:Y:S02]  /*8ec0*/  IDP.4A.S8.S8 R18, R102, R19, R18 ;  /* 0x0000001366127226 */ /* 0x000fe40000000612 */
[----:B------:R-:W-:Y:S02]  /*8ed0*/  IDP.4A.S8.S8 R16, R131, R6, R16 ;  /* 0x0000000683107226 */ /* 0x000fe40000000610 */
[----:B0-----:R-:W-:-:S02]  /*8ee0*/  IDP.4A.S8.S8 R6, R101, R14, R2 ;  /* 0x0000000e65067226 */ /* 0x001fc40000000602 */
[----:B------:R-:W-:Y:S01]  /*8ef0*/  IDP.4A.S8.S8 R17, R122, R7, R22 ;  /* 0x000000077a117226 */ /* 0x000fe20000000616 */
[----:B------:R-:W0:Y:S01]  /*8f00*/  LDS.64 R2, [R136+UR7+0x80] ;  /* 0x0000800788027984 */ /* 0x000e220008000a00 */
[----:B------:R-:W-:Y:S02]  /*8f10*/  IDP.4A.S8.S8 R18, R109, R14, R18 ;  /* 0x0000000e6d127226 */ /* 0x000fe40000000612 */
[----:B------:R-:W-:Y:S02]  /*8f20*/  IMAD R22, R134, R17, RZ ;  /* 0x0000001186167224 */ /* 0x000fe400078e02ff */
[----:B------:R-:W-:Y:S02]  /*8f30*/  IDP.4A.S8.S8 R23, R110, R7, R16 ;  /* 0x000000076e177226 */ /* 0x000fe40000000610 */
[-C--:B------:R-:W-:Y:S01]  /*8f40*/  IDP.4A.S8.S8 R144, R108, R15.reuse, R18 ;  /* 0x0000000f6c907226 */ /* 0x080fe20000000612 */
[----:B------:R-:W1:Y:S01]  /*8f50*/  LDS.64 R16, [R135+0x600] ;  /* 0x0006000087107984 */ /* 0x000e620000000a00 */
[----:B------:R-:W-:-:S02]  /*8f60*/  IDP.4A.S8.S8 R6, R120, R15, R6 ;  /* 0x0000000f78067226 */ /* 0x000fc40000000606 */
[-C--:B---3--:R-:W-:Y:S01]  /*8f70*/  IDP.4A.S8.S8 R14, R121, R12.reuse, RZ ;  /* 0x0000000c790e7226 */ /* 0x088fe200000006ff */
[----:B------:R-:W2:Y:S01]  /*8f80*/  LDS.64 R18, [R135+0x610] ;  /* 0x0006100087127984 */ /* 0x000ea20000000a00 */
[----:B------:R-:W-:Y:S02]  /*8f90*/  IDP.4A.S8.S8 R15, R107, R12, RZ ;  /* 0x0000000c6b0f7226 */ /* 0x000fe400000006ff */
[-C--:B-----5:R-:W-:Y:S02]  /*8fa0*/  IDP.4A.S8.S8 R12, R119, R4.reuse, RZ ;  /* 0x00000004770c7226 */ /* 0x0a0fe400000006ff */
[----:B------:R-:W-:Y:S02]  /*8fb0*/  IDP.4A.S8.S8 R146, R105, R4, RZ ;  /* 0x0000000469927226 */ /* 0x000fe400000006ff */
[----:B------:R-:W-:Y:S02]  /*8fc0*/  IMAD R22, R133, R6, R22 ;  /* 0x0000000685167224 */ /* 0x000fe400078e0216 */
[-C--:B------:R-:W-:Y:S01]  /*8fd0*/  IDP.4A.S8.S8 R4, R118, R13.reuse, R14 ;  /* 0x0000000d76047226 */ /* 0x080fe2000000060e */
[----:B------:R-:W3:Y:S01]  /*8fe0*/  LDS.64 R6, [R135+0x608] ;  /* 0x0006080087067984 */ /* 0x000ee20000000a00 */
[----:B------:R-:W-:-:S02]  /*8ff0*/  IDP.4A.S8.S8 R13, R106, R13, R15 ;  /* 0x0000000d6a0d7226 */ /* 0x000fc4000000060f */
[-C--:B------:R-:W-:Y:S01]  /*9000*/  IDP.4A.S8.S8 R12, R116, R5.reuse, R12 ;  /* 0x00000005740c7226 */ /* 0x080fe2000000060c */
[----:B------:R-:W4:Y:S01]  /*9010*/  LDS.64 R14, [R135+0x618] ;  /* 0x00061800870e7984 */ /* 0x000f220000000a00 */
[-C--:B------:R-:W-:Y:S02]  /*9020*/  IDP.4A.S8.S8 R4, R117, R8.reuse, R4 ;  /* 0x0000000875047226 */ /* 0x080fe40000000604 */
[----:B------:R-:W-:Y:S02]  /*9030*/  IDP.4A.S8.S8 R13, R103, R8, R13 ;  /* 0x00000008670d7226 */ /* 0x000fe4000000060d */
[----:B------:R-:W-:Y:S02]  /*9040*/  IDP.4A.S8.S8 R12, R115, R10, R12 ;  /* 0x0000000a730c7226 */ /* 0x000fe4000000060c */
[----:B------:R-:W-:Y:S02]  /*9050*/  IDP.4A.S8.S8 R146, R104, R5, R146 ;  /* 0x0000000568927226 */ /* 0x000fe40000000692 */
[----:B------:R-:W-:-:S02]  /*9060*/  IDP.4A.S8.S8 R147, R114, R9, R4 ;  /* 0x0000000972937226 */ /* 0x000fc40000000604 */
[----:B------:R-:W-:Y:S01]  /*9070*/  IDP.4A.S8.S8 R9, R128, R9, R13 ;  /* 0x0000000980097226 */ /* 0x000fe2000000060d */
[----:B------:R-:W-:Y:S01]  /*9080*/  LDS.64 R4, [R135+0x630] ;  /* 0x0006300087047984 */ /* 0x000fe20000000a00 */
[----:B------:R-:W-:Y:S02]  /*9090*/  IDP.4A.S8.S8 R8, R132, R11, R12 ;  /* 0x0000000b84087226 */ /* 0x000fe4000000060c */
[----:B------:R-:W-:Y:S01]  /*90a0*/  IDP.4A.S8.S8 R146, R129, R10, R146 ;  /* 0x0000000a81927226 */ /* 0x000fe20000000692 */
[----:B------:R-:W5:Y:S01]  /*90b0*/  LDS.64 R12, [R135+0x620] ;  /* 0x00062000870c7984 */ /* 0x000f620000000a00 */
[----:B------:R-:W-:Y:S02]  /*90c0*/  IMAD R23, R140, R23, RZ ;  /* 0x000000178c177224 */ /* 0x000fe400078e02ff */
[----:B------:R-:W-:Y:S02]  /*90d0*/  IDP.4A.S8.S8 R146, R130, R11, R146 ;  /* 0x0000000b82927226 */ /* 0x000fe40000000692 */
[----:B------:R-:W-:Y:S01]  /*90e0*/  IMAD R9, R138, R9, RZ ;  /* 0x000000098a097224 */ /* 0x000fe200078e02ff */
[----:B------:R-:W-:Y:S01]  /*90f0*/  LDS.64 R10, [R135+0x638] ;  /* 0x00063800870a7984 */ /* 0x000fe20000000a00 */
[----:B------:R-:W-:Y:S01]  /*9100*/  IMAD R21, R139, R144, R23 ;  /* 0x000000908b157224 */ /* 0x000fe200078e0217 */
[----:B------:R-:W-:Y:S01]  /*9110*/  I2FP.F32.S32 R23, R22 ;  /* 0x0000001600177245 */ /* 0x000fe20000201400 */
[----:B------:R-:W-:-:S02]  /*9120*/  IMAD R147, R142, R147, RZ ;  /* 0x000000938e937224 */ /* 0x000fc400078e02ff */
[----:B------:R-:W-:Y:S01]  /*9130*/  IMAD R146, R137, R146, R9 ;  /* 0x0000009289927224 */ /* 0x000fe200078e0209 */
[----:B------:R-:W-:Y:S01]  /*9140*/  I2FP.F32.S32 R21, R21 ;  /* 0x0000001500157245 */ /* 0x000fe20000201400 */
[----:B------:R-:W-:Y:S02]  /*9150*/  IMAD R147, R141, R8, R147 ;  /* 0x000000088d937224 */ /* 0x000fe400078e0293 */
[C---:B0-----:R-:W-:Y:S01]  /*9160*/  FFMA R22, R2.reuse, R23, RZ ;  /* 0x0000001702167223 */ /* 0x041fe200000000ff */
[----:B------:R-:W0:Y:S01]  /*9170*/  LDS.64 R8, [R135+0x628] ;  /* 0x0006280087087984 */ /* 0x000e220000000a00 */
[----:B------:R-:W-:Y:S01]  /*9180*/  I2FP.F32.S32 R23, R146 ;  /* 0x0000009200177245 */ /* 0x000fe20000201400 */
[----:B------:R-:W-:Y:S01]  /*9190*/  FFMA R2, R2, R21, RZ ;  /* 0x0000001502027223 */ /* 0x000fe200000000ff */
[-C--:B-1----:R-:W-:Y:S01]  /*91a0*/  IDP.4A.S8.S8 R21, R127, R16.reuse, RZ ;  /* 0x000000107f157226 */ /* 0x082fe200000006ff */
[----:B------:R-:W-:Y:S01]  /*91b0*/  I2FP.F32.S32 R147, R147 ;  /* 0x0000009300937245 */ /* 0x000fe20000201400 */
[----:B------:R-:W-:-:S02]  /*91c0*/  IDP.4A.S8.S8 R16, R113, R16, RZ ;  /* 0x0000001071107226 */ /* 0x000fc400000006ff */
[-C--:B------:R-:W-:Y:S01]  /*91d0*/  FFMA R20, R23, R3.reuse, R2 ;  /* 0x0000000317147223 */ /* 0x080fe20000000002 */
[-C--:B--2---:R-:W-:Y:S02]  /*91e0*/  IDP.4A.S8.S8 R2, R125, R18.reuse, RZ ;  /* 0x000000127d027226 */ /* 0x084fe400000006ff */
[----:B------:R-:W-:Y:S02]  /*91f0*/  IDP.4A.S8.S8 R18, R111, R18, RZ ;  /* 0x000000126f127226 */ /* 0x000fe400000006ff */
[----:B------:R-:W-:Y:S01]  /*9200*/  FFMA R22, R147, R3, R22 ;  /* 0x0000000393167223 */ /* 0x000fe20000000016 */
[-C--:B------:R-:W-:Y:S02]  /*9210*/  IDP.4A.S8.S8 R21, R126, R17.reuse, R21 ;  /* 0x000000117e157226 */ /* 0x080fe40000000615 */
[----:B------:R-:W-:Y:S01]  /*9220*/  FFMA R32, R145, R20, R32 ;  /* 0x0000001491207223 */ /* 0x000fe20000000020 */
[----:B------:R-:W-:Y:S02]  /*9230*/  IDP.4A.S8.S8 R16, R112, R17, R16 ;  /* 0x0000001170107226 */ /* 0x000fe40000000610 */
[----:B------:R-:W-:Y:S01]  /*9240*/  FFMA R41, R143, R22, R41 ;  /* 0x000000168f297223 */ /* 0x000fe20000000029 */
[----:B------:R-:W-:-:S02]  /*9250*/  IDP.4A.S8.S8 R2, R124, R19, R2 ;  /* 0x000000137c027226 */ /* 0x000fc40000000602 */
[----:B------:R-:W-:Y:S02]  /*9260*/  IDP.4A.S8.S8 R18, R102, R19, R18 ;  /* 0x0000001366127226 */ /* 0x000fe40000000612 */
[-C--:B---3--:R-:W-:Y:S02]  /*9270*/  IDP.4A.S8.S8 R21, R123, R6.reuse, R21 ;  /* 0x000000067b157226 */ /* 0x088fe40000000615 */
[----:B------:R-:W-:Y:S02]  /*9280*/  IDP.4A.S8.S8 R16, R131, R6, R16 ;  /* 0x0000000683107226 */ /* 0x000fe40000000610 */
[-C--:B----4-:R-:W-:Y:S02]  /*9290*/  IDP.4A.S8.S8 R6, R101, R14.reuse, R2 ;  /* 0x0000000e65067226 */ /* 0x090fe40000000602 */
[----:B------:R-:W1:Y:S01]  /*92a0*/  LDS.64 R2, [R136+UR7+0xc0] ;  /* 0x0000c00788027984 */ /* 0x000e620008000a00 */
[----:B------:R-:W-:Y:S02]  /*92b0*/  IDP.4A.S8.S8 R18, R109, R14, R18 ;  /* 0x0000000e6d127226 */ /* 0x000fe40000000612 */
[----:B------:R-:W-:-:S02]  /*92c0*/  IDP.4A.S8.S8 R21, R122, R7, R21 ;  /* 0x000000077a157226 */ /* 0x000fc40000000615 */
[----:B------:R-:W-:Y:S02]  /*92d0*/  IDP.4A.S8.S8 R23, R110, R7, R16 ;  /* 0x000000076e177226 */ /* 0x000fe40000000610 */
[----:B------:R-:W2:Y:S01]  /*92e0*/  LDS.64 R16, [R135+0x800] ;  /* 0x0008000087107984 */ /* 0x000ea20000000a00 */
[-C--:B------:R-:W-:Y:S02]  /*92f0*/  IDP.4A.S8.S8 R144, R108, R15.reuse, R18 ;  /* 0x0000000f6c907226 */ /* 0x080fe40000000612 */
[----:B------:R-:W-:Y:S01]  /*9300*/  IDP.4A.S8.S8 R6, R120, R15, R6 ;  /* 0x0000000f78067226 */ /* 0x000fe20000000606 */
[----:B------:R-:W3:Y:S01]  /*9310*/  LDS.64 R18, [R135+0x810] ;  /* 0x0008100087127984 */ /* 0x000ee20000000a00 */
[----:B------:R-:W-:Y:S02]  /*9320*/  IMAD R21, R134, R21, RZ ;  /* 0x0000001586157224 */ /* 0x000fe400078e02ff */
[-C--:B-----5:R-:W-:Y:S02]  /*9330*/  IDP.4A.S8.S8 R14, R121, R12.reuse, RZ ;  /* 0x0000000c790e7226 */ /* 0x0a0fe400000006ff */
[----:B------:R-:W-:-:S02]  /*9340*/  IDP.4A.S8.S8 R15, R107, R12, RZ ;  /* 0x0000000c6b0f7226 */ /* 0x000fc400000006ff */
[----:B------:R-:W-:Y:S02]  /*9350*/  IMAD R21, R133, R6, R21 ;  /* 0x0000000685157224 */ /* 0x000fe400078e0215 */
[----:B------:R-:W4:Y:S01]  /*9360*/  LDS.64 R6, [R135+0x808] ;  /* 0x0008080087067984 */ /* 0x000f220000000a00 */
[-C--:B------:R-:W-:Y:S02]  /*9370*/  IDP.4A.S8.S8 R12, R119, R4.reuse, RZ ;  /* 0x00000004770c7226 */ /* 0x080fe400000006ff */
[----:B------:R-:W-:Y:S02]  /*9380*/  IDP.4A.S8.S8 R146, R105, R4, RZ ;  /* 0x0000000469927226 */ /* 0x000fe400000006ff */
[-C--:B------:R-:W-:Y:S02]  /*9390*/  IDP.4A.S8.S8 R4, R118, R13.reuse, R14 ;  /* 0x0000000d76047226 */ /* 0x080fe4000000060e */
[----:B------:R-:W-:Y:S02]  /*93a0*/  IDP.4A.S8.S8 R13, R106, R13, R15 ;  /* 0x0000000d6a0d7226 */ /* 0x000fe4000000060f */
[----:B------:R-:W5:Y:S01]  /*93b0*/  LDS.64 R14, [R135+0x818] ;  /* 0x00081800870e7984 */ /* 0x000f620000000a00 */
[----:B------:R-:W-:-:S02]  /*93c0*/  IDP.4A.S8.S8 R12, R116, R5, R12 ;  /* 0x00000005740c7226 */ /* 0x000fc4000000060c */
[-C--:B0-----:R-:W-:Y:S02]  /*93d0*/  IDP.4A.S8.S8 R4, R117, R8.reuse, R4 ;  /* 0x0000000875047226 */ /* 0x081fe40000000604 */
[----:B------:R-:W-:Y:S02]  /*93e0*/  IDP.4A.S8.S8 R13, R103, R8, R13 ;  /* 0x00000008670d7226 */ /* 0x000fe4000000060d */
[----:B------:R-:W-:Y:S02]  /*93f0*/  IDP.4A.S8.S8 R12, R115, R10, R12 ;  /* 0x0000000a730c7226 */ /* 0x000fe4000000060c */
[----:B------:R-:W-:Y:S02]  /*9400*/  IDP.4A.S8.S8 R146, R104, R5, R146 ;  /* 0x0000000568927226 */ /* 0x000fe40000000692 */
[-C--:B------:R-:W-:Y:S02]  /*9410*/  IDP.4A.S8.S8 R147, R114, R9.reuse, R4 ;  /* 0x0000000972937226 */ /* 0x080fe40000000604 */
[----:B------:R-:W-:Y:S01]  /*9420*/  IDP.4A.S8.S8 R9, R128, R9, R13 ;  /* 0x0000000980097226 */ /* 0x000fe2000000060d */
[----:B------:R-:W-:Y:S01]  /*9430*/  LDS.64 R4, [R135+0x830] ;  /* 0x0008300087047984 */ /* 0x000fe20000000a00 */
[----:B------:R-:W-:-:S02]  /*9440*/  IDP.4A.S8.S8 R8, R132, R11, R12 ;  /* 0x0000000b84087226 */ /* 0x000fc4000000060c */
[----:B------:R-:W-:Y:S01]  /*9450*/  IDP.4A.S8.S8 R146, R129, R10, R146 ;  /* 0x0000000a81927226 */ /* 0x000fe20000000692 */
[----:B------:R-:W0:Y:S01]  /*9460*/  LDS.64 R12, [R135+0x820] ;  /* 0x00082000870c7984 */ /* 0x000e220000000a00 */
[----:B------:R-:W-:Y:S02]  /*9470*/  IMAD R23, R140, R23, RZ ;  /* 0x000000178c177224 */ /* 0x000fe400078e02ff */
[----:B------:R-:W-:Y:S02]  /*9480*/  IMAD R147, R142, R147, RZ ;  /* 0x000000938e937224 */ /* 0x000fe400078e02ff */
[----:B------:R-:W-:Y:S02]  /*9490*/  IDP.4A.S8.S8 R146, R130, R11, R146 ;  /* 0x0000000b82927226 */ /* 0x000fe40000000692 */
[----:B------:R-:W-:Y:S01]  /*94a0*/  IMAD R9, R138, R9, RZ ;  /* 0x000000098a097224 */ /* 0x000fe200078e02ff */
[----:B------:R-:W-:Y:S01]  /*94b0*/  LDS.64 R10, [R135+0x838] ;  /* 0x00083800870a7984 */ /* 0x000fe20000000a00 */
[----:B------:R-:W-:Y:S01]  /*94c0*/  IMAD R144, R139, R144, R23 ;  /* 0x000000908b907224 */ /* 0x000fe200078e0217 */
[----:B------:R-:W-:Y:S01]  /*94d0*/  I2FP.F32.S32 R23, R21 ;  /* 0x0000001500177245 */ /* 0x000fe20000201400 */
[----:B------:R-:W-:-:S02]  /*94e0*/  IMAD R147, R141, R8, R147 ;  /* 0x000000088d937224 */ /* 0x000fc400078e0293 */
[----:B------:R-:W-:Y:S01]  /*94f0*/  IMAD R146, R137, R146, R9 ;  /* 0x0000009289927224 */ /* 0x000fe200078e0209 */
[----:B------:R-:W-:Y:S01]  /*9500*/  I2FP.F32.S32 R21, R144 ;  /* 0x0000009000157245 */ /* 0x000fe20000201400 */
[----:B------:R-:W0:Y:S01]  /*9510*/  LDS.64 R8, [R135+0x828] ;  /* 0x0008280087087984 */ /* 0x000e220000000a00 */
[----:B------:R-:W-:Y:S01]  /*9520*/  I2FP.F32.S32 R147, R147 ;  /* 0x0000009300937245 */ /* 0x000fe20000201400 */
[C---:B-1----:R-:W-:Y:S01]  /*9530*/  FFMA R22, R2.reuse, R23, RZ ;  /* 0x0000001702167223 */ /* 0x042fe200000000ff */
[----:B------:R-:W-:Y:S01]  /*9540*/  I2FP.F32.S32 R23, R146 ;  /* 0x0000009200177245 */ /* 0x000fe20000201400 */
[----:B------:R-:W-:Y:S02]  /*9550*/  FFMA R2, R2, R21, RZ ;  /* 0x0000001502027223 */ /* 0x000fe400000000ff */
[-C--:B------:R-:W-:Y:S01]  /*9560*/  FFMA R21, R147, R3.reuse, R22 ;  /* 0x0000000393157223 */ /* 0x080fe20000000016 */
[-C--:B--2---:R-:W-:Y:S02]  /*9570*/  IDP.4A.S8.S8 R22, R127, R16.reuse, RZ ;  /* 0x000000107f167226 */ /* 0x084fe400000006ff */
[----:B------:R-:W-:Y:S01]  /*9580*/  FFMA R20, R23, R3, R2 ;  /* 0x0000000317147223 */ /* 0x000fe20000000002 */
[----:B------:R-:W-:-:S02]  /*9590*/  IDP.4A.S8.S8 R16, R113, R16, RZ ;  /* 0x0000001071107226 */ /* 0x000fc400000006ff */
[----:B------:R-:W-:Y:S01]  /*95a0*/  FFMA R40, R143, R21, R40 ;  /* 0x000000158f287223 */ /* 0x000fe20000000028 */
[----:B---3--:R-:W-:Y:S02]  /*95b0*/  IDP.4A.S8.S8 R2, R125, R18, RZ ;  /* 0x000000127d027226 */ /* 0x008fe400000006ff */
[----:B------:R-:W-:Y:S01]  /*95c0*/  FFMA R31, R145, R20, R31 ;  /* 0x00000014911f7223 */ /* 0x000fe2000000001f */
[-C--:B------:R-:W-:Y:S02]  /*95d0*/  IDP.4A.S8.S8 R22, R126, R17.reuse, R22 ;  /* 0x000000117e167226 */ /* 0x080fe40000000616 */
[----:B------:R-:W-:Y:S02]  /*95e0*/  IDP.4A.S8.S8 R18, R111, R18, RZ ;  /* 0x000000126f127226 */ /* 0x000fe400000006ff */
[----:B------:R-:W-:Y:S02]  /*95f0*/  IDP.4A.S8.S8 R16, R112, R17, R16 ;  /* 0x0000001170107226 */ /* 0x000fe40000000610 */
[----:B------:R-:W-:-:S02]  /*9600*/  IDP.4A.S8.S8 R2, R124, R19, R2 ;  /* 0x000000137c027226 */ /* 0x000fc40000000602 */
[-C--:B----4-:R-:W-:Y:S02]  /*9610*/  IDP.4A.S8.S8 R22, R123, R6.reuse, R22 ;  /* 0x000000067b167226 */ /* 0x090fe40000000616 */
[----:B------:R-:W-:Y:S02]  /*9620*/  IDP.4A.S8.S8 R18, R102, R19, R18 ;  /* 0x0000001366127226 */ /* 0x000fe40000000612 */
[----:B------:R-:W-:Y:S02]  /*9630*/  IDP.4A.S8.S8 R16, R131, R6, R16 ;  /* 0x0000000683107226 */ /* 0x000fe40000000610 */
[-C--:B-----5:R-:W-:Y:S02]  /*9640*/  IDP.4A.S8.S8 R6, R101, R14.reuse, R2 ;  /* 0x0000000e65067226 */ /* 0x0a0fe40000000602 */
[----:B------:R-:W-:Y:S01]  /*9650*/  IDP.4A.S8.S8 R17, R122, R7, R22 ;  /* 0x000000077a117226 */ /* 0x000fe20000000616 */
[----:B------:R-:W1:Y:S01]  /*9660*/  LDS.64 R2, [R136+UR7+0x100] ;  /* 0x0001000788027984 */ /* 0x000e620008000a00 */
[----:B------:R-:W-:-:S02]  /*9670*/  IDP.4A.S8.S8 R18, R109, R14, R18 ;  /* 0x0000000e6d127226 */ /* 0x000fc40000000612 */
[----:B------:R-:W-:Y:S02]  /*9680*/  IMAD R22, R134, R17, RZ ;  /* 0x0000001186167224 */ /* 0x000fe400078e02ff */
[----:B------:R-:W-:Y:S02]  /*9690*/  IDP.4A.S8.S8 R23, R110, R7, R16 ;  /* 0x000000076e177226 */ /* 0x000fe40000000610 */
[-C--:B------:R-:W-:Y:S01]  /*96a0*/  IDP.4A.S8.S8 R144, R108, R15.reuse, R18 ;  /* 0x0000000f6c907226 */ /* 0x080fe20000000612 */
[----:B------:R-:W2:Y:S01]  /*96b0*/  LDS.64 R16, [R135+0xa00] ;  /* 0x000a000087107984 */ /* 0x000ea20000000a00 */
[----:B------:R-:W-:Y:S02]  /*96c0*/  IDP.4A.S8.S8 R6, R120, R15, R6 ;  /* 0x0000000f78067226 */ /* 0x000fe40000000606 */
[-C--:B0-----:R-:W-:Y:S01]  /*96d0*/  IDP.4A.S8.S8 R14, R121, R12.reuse, RZ ;  /* 0x0000000c790e7226 */ /* 0x081fe200000006ff */
[----:B------:R-:W0:Y:S01]  /*96e0*/  LDS.64 R18, [R135+0xa10] ;  /* 0x000a100087127984 */ /* 0x000e220000000a00 */
[----:B------:R-:W-:-:S02]  /*96f0*/  IDP.4A.S8.S8 R15, R107, R12, RZ ;  /* 0x0000000c6b0f7226 */ /* 0x000fc400000006ff */
[-C--:B------:R-:W-:Y:S02]  /*9700*/  IDP.4A.S8.S8 R12, R119, R4.reuse, RZ ;  /* 0x00000004770c7226 */ /* 0x080fe400000006ff */
[----:B------:R-:W-:Y:S02]  /*9710*/  IDP.4A.S8.S8 R146, R105, R4, RZ ;  /* 0x0000000469927226 */ /* 0x000fe400000006ff */
[----:B------:R-:W-:Y:S02]  /*9720*/  IMAD R22, R133, R6, R22 ;  /* 0x0000000685167224 */ /* 0x000fe400078e0216 */
[-C--:B------:R-:W-:Y:S01]  /*9730*/  IDP.4A.S8.S8 R4, R118, R13.reuse, R14 ;  /* 0x0000000d76047226 */ /* 0x080fe2000000060e */
[----:B------:R-:W3:Y:S01]  /*9740*/  LDS.64 R6, [R135+0xa08] ;  /* 0x000a080087067984 */ /* 0x000ee20000000a00 */
[----:B------:R-:W-:Y:S02]  /*9750*/  IDP.4A.S8.S8 R13, R106, R13, R15 ;  /* 0x0000000d6a0d7226 */ /* 0x000fe4000000060f */
[----:B------:R-:W-:Y:S01]  /*9760*/  IDP.4A.S8.S8 R12, R116, R5, R12 ;  /* 0x00000005740c7226 */ /* 0x000fe2000000060c */
[----:B------:R-:W4:Y:S01]  /*9770*/  LDS.64 R14, [R135+0xa18] ;  /* 0x000a1800870e7984 */ /* 0x000f220000000a00 */
[----:B------:R-:W-:-:S02]  /*9780*/  IDP.4A.S8.S8 R4, R117, R8, R4 ;  /* 0x0000000875047226 */ /* 0x000fc40000000604 */
        /* <DEDUP_REMOVED lines=19> */
[C---:B-1----:R-:W-:Y:S01]  /*98c0*/  FFMA R22, R2.reuse, R23, RZ ;  /* 0x0000001702167223 */ /* 0x042fe200000000ff */
[----:B------:R-:W1:Y:S01]  /*98d0*/  LDS.64 R8, [R135+0xa28] ;  /* 0x000a280087087984 */ /* 0x000e620000000a00 */
[----:B------:R-:W-:Y:S01]  /*98e0*/  I2FP.F32.S32 R23, R146 ;  /* 0x0000009200177245 */ /* 0x000fe20000201400 */
[----:B------:R-:W-:Y:S01]  /*98f0*/  FFMA R2, R2, R21, RZ ;  /* 0x0000001502027223 */ /* 0x000fe200000000ff */
[-C--:B--2---:R-:W-:Y:S01]  /*9900*/  IDP.4A.S8.S8 R21, R127, R16.reuse, RZ ;  /* 0x000000107f157226 */ /* 0x084fe200000006ff */
[----:B------:R-:W-:Y:S01]  /*9910*/  I2FP.F32.S32 R147, R147 ;  /* 0x0000009300937245 */ /* 0x000fe20000201400 */
[----:B------:R-:W-:-:S02]  /*9920*/  IDP.4A.S8.S8 R16, R113, R16, RZ ;  /* 0x0000001071107226 */ /* 0x000fc400000006ff */
[-C--:B------:R-:W-:Y:S01]  /*9930*/  FFMA R20, R23, R3.reuse, R2 ;  /* 0x0000000317147223 */ /* 0x080fe20000000002 */
[-C--:B0-----:R-:W-:Y:S02]  /*9940*/  IDP.4A.S8.S8 R2, R125, R18.reuse, RZ ;  /* 0x000000127d027226 */ /* 0x081fe400000006ff */
        /* <DEDUP_REMOVED lines=11> */
[----:B------:R-:W0:Y:S01]  /*9a00*/  LDS.64 R2, [R136+UR7+0x140] ;  /* 0x0001400788027984 */ /* 0x000e220008000a00 */
        /* <DEDUP_REMOVED lines=18> */
[-C--:B-1----:R-:W-:Y:S02]  /*9b30*/  IDP.4A.S8.S8 R4, R117, R8.reuse, R4 ;  /* 0x0000000875047226 */ /* 0x082fe40000000604 */
        /* <DEDUP_REMOVED lines=8> */
[----:B------:R-:W1:Y:S01]  /*9bc0*/  LDS.64 R12, [R135+0xc20] ;  /* 0x000c2000870c7984 */ /* 0x000e620000000a00 */
        /* <DEDUP_REMOVED lines=10> */
[----:B------:R-:W1:Y:S01]  /*9c70*/  LDS.64 R8, [R135+0xc28] ;  /* 0x000c280087087984 */ /* 0x000e620000000a00 */
[----:B------:R-:W-:Y:S01]  /*9c80*/  I2FP.F32.S32 R147, R147 ;  /* 0x0000009300937245 */ /* 0x000fe20000201400 */
[C---:B0-----:R-:W-:Y:S01]  /*9c90*/  FFMA R22, R2.reuse, R23, RZ ;  /* 0x0000001702167223 */ /* 0x041fe200000000ff */
        /* <DEDUP_REMOVED lines=18> */
[----:B------:R-:W0:Y:S01]  /*9dc0*/  LDS.64 R2, [R136+UR7+0x180] ;  /* 0x0001800788027984 */ /* 0x000e220008000a00 */
[----:B------:R-:W-:-:S02]  /*9dd0*/  IDP.4A.S8.S8 R18, R109, R14, R18 ;  /* 0x0000000e6d127226 */ /* 0x000fc40000000612 */
[----:B------:R-:W-:Y:S02]  /*9de0*/  IMAD R22, R134, R17, RZ ;  /* 0x0000001186167224 */ /* 0x000fe400078e02ff */
[----:B------:R-:W-:Y:S02]  /*9df0*/  IDP.4A.S8.S8 R23, R110, R7, R16 ;  /* 0x000000076e177226 */ /* 0x000fe40000000610 */
[-C--:B------:R-:W-:Y:S01]  /*9e00*/  IDP.4A.S8.S8 R144, R108, R15.reuse, R18 ;  /* 0x0000000f6c907226 */ /* 0x080fe20000000612 */
[----:B------:R-:W2:Y:S01]  /*9e10*/  LDS.64 R16, [R135+0xe00] ;  /* 0x000e000087107984 */ /* 0x000ea20000000a00 */
[----:B------:R-:W-:Y:S02]  /*9e20*/  IDP.4A.S8.S8 R6, R120, R15, R6 ;  /* 0x0000000f78067226 */ /* 0x000fe40000000606 */
[-C--:B-1----:R-:W-:Y:S01]  /*9e30*/  IDP.4A.S8.S8 R14, R121, R12.reuse, RZ ;  /* 0x0000000c790e7226 */ /* 0x082fe200000006ff */
[----:B------:R-:W1:Y:S01]  /*9e40*/  LDS.64 R18, [R135+0xe10] ;  /* 0x000e100087127984 */ /* 0x000e620000000a00 */
        /* <DEDUP_REMOVED lines=29> */
[----:B------:R-:W5:Y:S01]  /*a020*/  LDS.64 R8, [R135+0xe28] ;  /* 0x000e280087087984 */ /* 0x000f620000000a00 */
[C---:B0-----:R-:W-:Y:S01]  /*a030*/  FFMA R22, R2.reuse, R23, RZ ;  /* 0x0000001702167223 */ /* 0x041fe200000000ff */
[----:B------:R-:W-:Y:S02]  /*a040*/  I2FP.F32.S32 R147, R147 ;  /* 0x0000009300937245 */ /* 0x000fe40000201400 */
[----:B------:R-:W-:Y:S01]  /*a050*/  I2FP.F32.S32 R23, R146 ;  /* 0x0000009200177245 */ /* 0x000fe20000201400 */
[----:B------:R-:W-:Y:S01]  /*a060*/  FFMA R2, R2, R21, RZ ;  /* 0x0000001502027223 */ /* 0x000fe200000000ff */
[-C--:B--2---:R-:W-:Y:S02]  /*a070*/  IDP.4A.S8.S8 R21, R127, R16.reuse, RZ ;  /* 0x000000107f157226 */ /* 0x084fe400000006ff */
[----:B------:R-:W-:Y:S01]  /*a080*/  FFMA R22, R147, R3, R22 ;  /* 0x0000000393167223 */ /* 0x000fe20000000016 */
[----:B------:R-:W-:-:S02]  /*a090*/  IDP.4A.S8.S8 R16, R113, R16, RZ ;  /* 0x0000001071107226 */ /* 0x000fc400000006ff */
[----:B------:R-:W-:Y:S01]  /*a0a0*/  FFMA R20, R23, R3, R2 ;  /* 0x0000000317147223 */ /* 0x000fe20000000002 */
[----:B-1----:R-:W-:Y:S02]  /*a0b0*/  IDP.4A.S8.S8 R2, R125, R18, RZ ;  /* 0x000000127d027226 */ /* 0x002fe400000006ff */
[----:B------:R-:W-:Y:S01]  /*a0c0*/  FFMA R93, R143, R22, R93 ;  /* 0x000000168f5d7223 */ /* 0x000fe2000000005d */
[----:B------:R-:W-:Y:S02]  /*a0d0*/  IDP.4A.S8.S8 R18, R111, R18, RZ ;  /* 0x000000126f127226 */ /* 0x000fe400000006ff */
[----:B------:R-:W-:Y:S01]  /*a0e0*/  FFMA R29, R145, R20, R29 ;  /* 0x00000014911d7223 */ /* 0x000fe2000000001d */
[-C--:B------:R-:W-:Y:S02]  /*a0f0*/  IDP.4A.S8.S8 R21, R126, R17.reuse, R21 ;  /* 0x000000117e157226 */ /* 0x080fe40000000615 */
[----:B------:R-:W-:Y:S02]  /*a100*/  IDP.4A.S8.S8 R16, R112, R17, R16 ;  /* 0x0000001170107226 */ /* 0x000fe40000000610 */
        /* <DEDUP_REMOVED lines=8> */
[----:B------:R-:W-:Y:S01]  /*a190*/  IDP.4A.S8.S8 R21, R122, R7, R21 ;  /* 0x000000077a157226 */ /* 0x000fe20000000615 */
[----:B------:R-:W1:Y:S01]  /*a1a0*/  LDS.64 R16, [R135+0x1000] ;  /* 0x0010000087107984 */ /* 0x000e620000000a00 */
[-C--:B------:R-:W-:Y:S02]  /*a1b0*/  IDP.4A.S8.S8 R144, R108, R15.reuse, R18 ;  /* 0x0000000f6c907226 */ /* 0x080fe40000000612 */
[----:B------:R-:W-:Y:S01]  /*a1c0*/  IDP.4A.S8.S8 R6, R120, R15, R6 ;  /* 0x0000000f78067226 */ /* 0x000fe20000000606 */
[----:B------:R-:W2:Y:S01]  /*a1d0*/  LDS.64 R18, [R135+0x1010] ;  /* 0x0010100087127984 */ /* 0x000ea20000000a00 */
[----:B------:R-:W-:Y:S02]  /*a1e0*/  IMAD R21, R134, R21, RZ ;  /* 0x0000001586157224 */ /* 0x000fe400078e02ff */
[-C--:B-----5:R-:W-:Y:S02]  /*a1f0*/  IDP.4A.S8.S8 R14, R121, R12.reuse, RZ ;  /* 0x0000000c790e7226 */ /* 0x0a0fe400000006ff */
[----:B------:R-:W-:-:S02]  /*a200*/  IDP.4A.S8.S8 R15, R107, R12, RZ ;  /* 0x0000000c6b0f7226 */ /* 0x000fc400000006ff */
[----:B------:R-:W-:Y:S02]  /*a210*/  IMAD R21, R133, R6, R21 ;  /* 0x0000000685157224 */ /* 0x000fe400078e0215 */
[----:B------:R-:W3:Y:S01]  /*a220*/  LDS.64 R6, [R135+0x1008] ;  /* 0x0010080087067984 */ /* 0x000ee20000000a00 */
[-C--:B------:R-:W-:Y:S02]  /*a230*/  IDP.4A.S8.S8 R12, R119, R4.reuse, RZ ;  /* 0x00000004770c7226 */ /* 0x080fe400000006ff */
[----:B------:R-:W-:Y:S02]  /*a240*/  IDP.4A.S8.S8 R146, R105, R4, RZ ;  /* 0x0000000469927226 */ /* 0x000fe400000006ff */
[-C--:B------:R-:W-:Y:S02]  /*a250*/  IDP.4A.S8.S8 R4, R118, R13.reuse, R14 ;  /* 0x0000000d76047226 */ /* 0x080fe4000000060e */
[----:B------:R-:W-:Y:S02]  /*a260*/  IDP.4A.S8.S8 R13, R106, R13, R15 ;  /* 0x0000000d6a0d7226 */ /* 0x000fe4000000060f */
[----:B------:R-:W4:Y:S01]  /*a270*/  LDS.64 R14, [R135+0x1018] ;  /* 0x00101800870e7984 */ /* 0x000f220000000a00 */
[----:B------:R-:W-:-:S02]  /*a280*/  IDP.4A.S8.S8 R12, R116, R5, R12 ;  /* 0x00000005740c7226 */ /* 0x000fc4000000060c */
[-C--:B------:R-:W-:Y:S02]  /*a290*/  IDP.4A.S8.S8 R4, R117, R8.reuse, R4 ;  /* 0x0000000875047226 */ /* 0x080fe40000000604 */
[----:B------:R-:W-:Y:S02]  /*a2a0*/  IDP.4A.S8.S8 R13, R103, R8, R13 ;  /* 0x00000008670d7226 */ /* 0x000fe4000000060d */
[-C--:B------:R-:W-:Y:S02]  /*a2b0*/  IDP.4A.S8.S8 R12, R115, R10.reuse, R12 ;  /* 0x0000000a730c7226 */ /* 0x080fe4000000060c */
[----:B------:R-:W-:Y:S02]  /*a2c0*/  IDP.4A.S8.S8 R146, R104, R5, R146 ;  /* 0x0000000568927226 */ /* 0x000fe40000000692 */
[-C--:B------:R-:W-:Y:S02]  /*a2d0*/  IDP.4A.S8.S8 R147, R114, R9.reuse, R4 ;  /* 0x0000000972937226 */ /* 0x080fe40000000604 */
[----:B------:R-:W-:Y:S01]  /*a2e0*/  IDP.4A.S8.S8 R9, R128, R9, R13 ;  /* 0x0000000980097226 */ /* 0x000fe2000000060d */
[----:B------:R-:W-:Y:S01]  /*a2f0*/  LDS.64 R4, [R135+0x1030] ;  /* 0x0010300087047984 */ /* 0x000fe20000000a00 */
[----:B------:R-:W-:-:S02]  /*a300*/  IDP.4A.S8.S8 R146, R129, R10, R146 ;  /* 0x0000000a81927226 */ /* 0x000fc40000000692 */
[----:B------:R-:W-:Y:S02]  /*a310*/  IDP.4A.S8.S8 R8, R132, R11, R12 ;  /* 0x0000000b84087226 */ /* 0x000fe4000000060c */
        /* <DEDUP_REMOVED lines=16> */
[-C--:B-1----:R-:W-:Y:S02]  /*a420*/  IDP.4A.S8.S8 R21, R127, R16.reuse, RZ ;  /* 0x000000107f157226 */ /* 0x082fe400000006ff */
[----:B------:R-:W-:Y:S01]  /*a430*/  FFMA R22, R147, R3, R22 ;  /* 0x0000000393167223 */ /* 0x000fe20000000016 */
[----:B------:R-:W-:-:S02]  /*a440*/  IDP.4A.S8.S8 R16, R113, R16, RZ ;  /* 0x0000001071107226 */ /* 0x000fc400000006ff */
[----:B------:R-:W-:Y:S01]  /*a450*/  FFMA R20, R23, R3, R2 ;  /* 0x0000000317147223 */ /* 0x000fe20000000002 */
[----:B--2---:R-:W-:Y:S02]  /*a460*/  IDP.4A.S8.S8 R2, R125, R18, RZ ;  /* 0x000000127d027226 */ /* 0x004fe400000006ff */
[----:B------:R-:W-:Y:S01]  /*a470*/  FFMA R89, R143, R22, R89 ;  /* 0x000000168f597223 */ /* 0x000fe20000000059 */
[-C--:B------:R-:W-:Y:S02]  /*a480*/  IDP.4A.S8.S8 R16, R112, R17.reuse, R16 ;  /* 0x0000001170107226 */ /* 0x080fe40000000610 */
[----:B------:R-:W-:Y:S01]  /*a490*/  FFMA R90, R145, R20, R90 ;  /* 0x00000014915a7223 */ /* 0x000fe2000000005a */
[----:B------:R-:W-:Y:S02]  /*a4a0*/  IDP.4A.S8.S8 R21, R126, R17, R21 ;  /* 0x000000117e157226 */ /* 0x000fe40000000615 */
[----:B------:R-:W-:Y:S02]  /*a4b0*/  IDP.4A.S8.S8 R18, R111, R18, RZ ;  /* 0x000000126f127226 */ /* 0x000fe400000006ff */
[----:B------:R-:W-:-:S02]  /*a4c0*/  IDP.4A.S8.S8 R2, R124, R19, R2 ;  /* 0x000000137c027226 */ /* 0x000fc40000000602 */
[-C--:B---3--:R-:W-:Y:S02]  /*a4d0*/  IDP.4A.S8.S8 R16, R131, R6.reuse, R16 ;  /* 0x0000000683107226 */ /* 0x088fe40000000610 */
[----:B------:R-:W-:Y:S02]  /*a4e0*/  IDP.4A.S8.S8 R21, R123, R6, R21 ;  /* 0x000000067b157226 */ /* 0x000fe40000000615 */
[----:B------:R-:W-:Y:S02]  /*a4f0*/  IDP.4A.S8.S8 R18, R102, R19, R18 ;  /* 0x0000001366127226 */ /* 0x000fe40000000612 */
[-C--:B----4-:R-:W-:Y:S02]  /*a500*/  IDP.4A.S8.S8 R6, R101, R14.reuse, R2 ;  /* 0x0000000e65067226 */ /* 0x090fe40000000602 */
[----:B------:R-:W0:Y:S01]  /*a510*/  LDS.64 R2, [R136+UR7+0x200] ;  /* 0x0002000788027984 */ /* 0x000e220008000a00 */
[----:B------:R-:W-:Y:S02]  /*a520*/  IDP.4A.S8.S8 R21, R122, R7, R21 ;  /* 0x000000077a157226 */ /* 0x000fe40000000615 */
[----:B------:R-:W-:-:S02]  /*a530*/  IDP.4A.S8.S8 R18, R109, R14, R18 ;  /* 0x0000000e6d127226 */ /* 0x000fc40000000612 */
[----:B------:R-:W-:Y:S02]  /*a540*/  IDP.4A.S8.S8 R23, R110, R7, R16 ;  /* 0x000000076e177226 */ /* 0x000fe40000000610 */
[----:B------:R-:W1:Y:S01]  /*a550*/  LDS.64 R16, [R135+0x1200] ;  /* 0x0012000087107984 */ /* 0x000e620000000a00 */
[----:B------:R-:W-:Y:S02]  /*a560*/  IDP.4A.S8.S8 R6, R120, R15, R6 ;  /* 0x0000000f78067226 */ /* 0x000fe40000000606 */
[----:B------:R-:W-:Y:S02]  /*a570*/  IMAD R21, R134, R21, RZ ;  /* 0x0000001586157224 */ /* 0x000fe400078e02ff */
[----:B------:R-:W-:Y:S02]  /*a580*/  IDP.4A.S8.S8 R144, R108, R15, R18 ;  /* 0x0000000f6c907226 */ /* 0x000fe40000000612 */
[----:B------:R-:W2:Y:S01]  /*a590*/  LDS.64 R18, [R135+0x1210] ;  /* 0x0012100087127984 */ /* 0x000ea20000000a00 */
[----:B------:R-:W-:-:S02]  /*a5a0*/  IMAD R21, R133, R6, R21 ;  /* 0x0000000685157224 */ /* 0x000fc400078e0215 */
[-C--:B-----5:R-:W-:Y:S01]  /*a5b0*/  IDP.4A.S8.S8 R14, R121, R12.reuse, RZ ;  /* 0x0000000c790e7226 */ /* 0x0a0fe200000006ff */
[----:B------:R-:W3:Y:S01]  /*a5c0*/  LDS.64 R6, [R135+0x1208] ;  /* 0x0012080087067984 */ /* 0x000ee20000000a00 */
[----:B------:R-:W-:Y:S02]  /*a5d0*/  IDP.4A.S8.S8 R15, R107, R12, RZ ;  /* 0x0000000c6b0f7226 */ /* 0x000fe400000006ff */
[-C--:B------:R-:W-:Y:S02]  /*a5e0*/  IDP.4A.S8.S8 R12, R119, R4.reuse, RZ ;  /* 0x00000004770c7226 */ /* 0x080fe400000006ff */
[----:B------:R-:W-:Y:S02]  /*a5f0*/  IDP.4A.S8.S8 R146, R105, R4, RZ ;  /* 0x0000000469927226 */ /* 0x000fe400000006ff */
[-C--:B------:R-:W-:Y:S02]  /*a600*/  IDP.4A.S8.S8 R4, R118, R13.reuse, R14 ;  /* 0x0000000d76047226 */ /* 0x080fe4000000060e */
[----:B------:R-:W-:-:S02]  /*a610*/  IDP.4A.S8.S8 R13, R106, R13, R15 ;  /* 0x0000000d6a0d7226 */ /* 0x000fc4000000060f */
[----:B------:R-:W4:Y:S01]  /*a620*/  LDS.64 R14, [R135+0x1218] ;  /* 0x00121800870e7984 */ /* 0x000f220000000a00 */
        /* <DEDUP_REMOVED lines=8> */
[----:B------:R-:W-:Y:S01]  /*a6b0*/  IMAD R23, R140, R23, RZ ;  /* 0x000000178c177224 */ /* 0x000fe200078e02ff */
[----:B------:R-:W5:Y:S01]  /*a6c0*/  LDS.64 R8, [R135+0x1220] ;  /* 0x0012200087087984 */ /* 0x000f620000000a00 */
[----:B------:R-:W-:Y:S02]  /*a6d0*/  IDP.4A.S8.S8 R146, R129, R10, R146 ;  /* 0x0000000a81927226 */ /* 0x000fe40000000692 */
[----:B------:R-:W-:Y:S02]  /*a6e0*/  IDP.4A.S8.S8 R12, R132, R11, R12 ;  /* 0x0000000b840c7226 */ /* 0x000fe4000000060c */
[----:B------:R-:W-:Y:S02]  /*a6f0*/  IMAD R13, R142, R13, RZ ;  /* 0x0000000d8e0d7224 */ /* 0x000fe400078e02ff */
[----:B------:R-:W-:Y:S01]  /*a700*/  IMAD R144, R139, R144, R23 ;  /* 0x000000908b907224 */ /* 0x000fe200078e0217 */
[----:B------:R-:W-:Y:S01]  /*a710*/  I2FP.F32.S32 R23, R21 ;  /* 0x0000001500177245 */ /* 0x000fe20000201400 */
[----:B------:R-:W-:-:S02]  /*a720*/  IDP.4A.S8.S8 R146, R130, R11, R146 ;  /* 0x0000000b82927226 */ /* 0x000fc40000000692 */
[----:B------:R-:W-:Y:S01]  /*a730*/  IMAD R147, R138, R147, RZ ;  /* 0x000000938a937224 */ /* 0x000fe200078e02ff */
[----:B------:R-:W5:Y:S01]  /*a740*/  LDS.64 R10, [R135+0x1228] ;  /* 0x00122800870a7984 */ /* 0x000f620000000a00 */
[----:B------:R-:W-:Y:S01]  /*a750*/  IMAD R22, R141, R12, R13 ;  /* 0x0000000c8d167224 */ /* 0x000fe200078e020d */
[----:B------:R-:W-:Y:S01]  /*a760*/  I2FP.F32.S32 R21, R144 ;  /* 0x0000009000157245 */ /* 0x000fe20000201400 */
[----:B------:R-:W-:Y:S01]  /*a770*/  IMAD R146, R137, R146, R147 ;  /* 0x0000009289927224 */ /* 0x000fe200078e0293 */
[----:B------:R-:W5:Y:S02]  /*a780*/  LDS.64 R12, [R135+0x1238] ;  /* 0x00123800870c7984 */ /* 0x000f640000000a00 */
[----:B------:R-:W-:Y:S01]  /*a790*/  I2FP.F32.S32 R147, R22 ;  /* 0x0000001600937245 */ /* 0x000fe20000201400 */
[C---:B0-----:R-:W-:Y:S01]  /*a7a0*/  FFMA R22, R2.reuse, R23, RZ ;  /* 0x0000001702167223 */ /* 0x041fe200000000ff */
[----:B------:R-:W-:Y:S01]  /*a7b0*/  I2FP.F32.S32 R23, R146 ;  /* 0x0000009200177245 */ /* 0x000fe20000201400 */
[----:B------:R-:W-:Y:S01]  /*a7c0*/  FFMA R2, R2, R21, RZ ;  /* 0x0000001502027223 */ /* 0x000fe200000000ff */
[----:B-1----:R-:W-:-:S02]  /*a7d0*/  IDP.4A.S8.S8 R21, R127, R16, RZ ;  /* 0x000000107f157226 */ /* 0x002fc400000006ff */
[-C--:B------:R-:W-:Y:S01]  /*a7e0*/  FFMA R22, R147, R3.reuse, R22 ;  /* 0x0000000393167223 */ /* 0x080fe20000000016 */
[----:B------:R-:W-:Y:S02]  /*a7f0*/  IDP.4A.S8.S8 R16, R113, R16, RZ ;  /* 0x0000001071107226 */ /* 0x000fe400000006ff */
[----:B------:R-:W-:Y:S01]  /*a800*/  FFMA R20, R23, R3, R2 ;  /* 0x0000000317147223 */ /* 0x000fe20000000002 */
[----:B------:R-:W-:Y:S02]  /*a810*/  IDP.4A.S8.S8 R21, R126, R17, R21 ;  /* 0x000000117e157226 */ /* 0x000fe40000000615 */
[----:B------:R-:W-:Y:S01]  /*a820*/  FFMA R35, R143, R22, R35 ;  /* 0x000000168f237223 */ /* 0x000fe20000000023 */
[----:B--2---:R-:W-:Y:S02]  /*a830*/  IDP.4A.S8.S8 R2, R125, R18, RZ ;  /* 0x000000127d027226 */ /* 0x004fe400000006ff */
[----:B------:R-:W-:Y:S01]  /*a840*/  FFMA R95, R145, R20, R95 ;  /* 0x00000014915f7223 */ /* 0x000fe2000000005f */
[----:B------:R-:W-:-:S02]  /*a850*/  IDP.4A.S8.S8 R18, R111, R18, RZ ;  /* 0x000000126f127226 */ /* 0x000fc400000006ff */
[----:B------:R-:W-:Y:S02]  /*a860*/  IDP.4A.S8.S8 R16, R112, R17, R16 ;  /* 0x0000001170107226 */ /* 0x000fe40000000610 */
[-C--:B---3--:R-:W-:Y:S02]  /*a870*/  IDP.4A.S8.S8 R21, R123, R6.reuse, R21 ;  /* 0x000000067b157226 */ /* 0x088fe40000000615 */
[-C--:B------:R-:W-:Y:S02]  /*a880*/  IDP.4A.S8.S8 R2, R124, R19.reuse, R2 ;  /* 0x000000137c027226 */ /* 0x080fe40000000602 */
[----:B------:R-:W-:Y:S02]  /*a890*/  IDP.4A.S8.S8 R18, R102, R19, R18 ;  /* 0x0000001366127226 */ /* 0x000fe40000000612 */
[----:B------:R-:W-:Y:S02]  /*a8a0*/  IDP.4A.S8.S8 R16, R131, R6, R16 ;  /* 0x0000000683107226 */ /* 0x000fe40000000610 */
[----:B------:R-:W-:-:S02]  /*a8b0*/  IDP.4A.S8.S8 R21, R122, R7, R21 ;  /* 0x000000077a157226 */ /* 0x000fc40000000615 */
[-C--:B----4-:R-:W-:Y:S02]  /*a8c0*/  IDP.4A.S8.S8 R6, R101, R14.reuse, R2 ;  /* 0x0000000e65067226 */ /* 0x090fe40000000602 */
[----:B------:R-:W-:Y:S01]  /*a8d0*/  IDP.4A.S8.S8 R18, R109, R14, R18 ;  /* 0x0000000e6d127226 */ /* 0x000fe20000000612 */
[----:B------:R-:W0:Y:S01]  /*a8e0*/  LDS.64 R2, [R136+UR7+0x240] ;  /* 0x0002400788027984 */ /* 0x000e220008000a00 */
[----:B------:R-:W-:Y:S02]  /*a8f0*/  IMAD R14, R134, R21, RZ ;  /* 0x00000015860e7224 */ /* 0x000fe400078e02ff */
[----:B------:R-:W-:Y:S02]  /*a900*/  IDP.4A.S8.S8 R21, R110, R7, R16 ;  /* 0x000000076e157226 */ /* 0x000fe40000000610 */
[----:B------:R-:W1:Y:S01]  /*a910*/  LDS.64 R16, [R135+0x1400] ;  /* 0x0014000087107984 */ /* 0x000e620000000a00 */
[-C--:B------:R-:W-:Y:S02]  /*a920*/  IDP.4A.S8.S8 R6, R120, R15.reuse, R6 ;  /* 0x0000000f78067226 */ /* 0x080fe40000000606 */
[----:B------:R-:W-:-:S02]  /*a930*/  IDP.4A.S8.S8 R144, R108, R15, R18 ;  /* 0x0000000f6c907226 */ /* 0x000fc40000000612 */
[----:B------:R-:W2:Y:S01]  /*a940*/  LDS.64 R18, [R135+0x1410] ;  /* 0x0014100087127984 */ /* 0x000ea20000000a00 */
[-C--:B-----5:R-:W-:Y:S02]  /*a950*/  IDP.4A.S8.S8 R15, R121, R8.reuse, RZ ;  /* 0x00000008790f7226 */ /* 0x0a0fe400000006ff */
[----:B------:R-:W-:Y:S02]  /*a960*/  IDP.4A.S8.S8 R8, R107, R8, RZ ;  /* 0x000000086b087226 */ /* 0x000fe400000006ff */
[----:B------:R-:W-:Y:S02]  /*a970*/  IMAD R14, R133, R6, R14 ;  /* 0x00000006850e7224 */ /* 0x000fe400078e020e */
[----:B------:R-:W3:Y:S01]  /*a980*/  LDS.64 R6, [R135+0x1408] ;  /* 0x0014080087067984 */ /* 0x000ee20000000a00 */
[-C--:B------:R-:W-:Y:S02]  /*a990*/  IDP.4A.S8.S8 R23, R119, R4.reuse, RZ ;  /* 0x0000000477177226 */ /* 0x080fe400000006ff */
[----:B------:R-:W-:-:S02]  /*a9a0*/  IDP.4A.S8.S8 R146, R105, R4, RZ ;  /* 0x0000000469927226 */ /* 0x000fc400000006ff */
[-C--:B------:R-:W-:Y:S02]  /*a9b0*/  IDP.4A.S8.S8 R15, R118, R9.reuse, R15 ;  /* 0x00000009760f7226 */ /* 0x080fe4000000060f */
[----:B------:R-:W-:Y:S02]  /*a9c0*/  IDP.4A.S8.S8 R4, R106, R9, R8 ;  /* 0x000000096a047226 */ /* 0x000fe40000000608 */
[----:B------:R-:W4:Y:S01]  /*a9d0*/  LDS.64 R8, [R135+0x1418] ;  /* 0x0014180087087984 */ /* 0x000f220000000a00 */
[-C--:B------:R-:W-:Y:S02]  /*a9e0*/  IDP.4A.S8.S8 R23, R116, R5.reuse, R23 ;  /* 0x0000000574177226 */ /* 0x080fe40000000617 */
[----:B------:R-:W-:Y:S02]  /*a9f0*/  IDP.4A.S8.S8 R146, R104, R5, R146 ;  /* 0x0000000568927226 */ /* 0x000fe40000000692 */
[-C--:B------:R-:W-:Y:S02]  /*aa00*/  IDP.4A.S8.S8 R15, R117, R10.reuse, R15 ;  /* 0x0000000a750f7226 */ /* 0x080fe4000000060f */
[----:B------:R-:W-:-:S02]  /*aa10*/  IDP.4A.S8.S8 R4, R103, R10, R4 ;  /* 0x0000000a67047226 */ /* 0x000fc40000000604 */
        /* <DEDUP_REMOVED lines=9> */
[----:B------:R-:W5:Y:S01]  /*aab0*/  LDS.64 R12, [R135+0x1420] ;  /* 0x00142000870c7984 */ /* 0x000f620000000a00 */
[----:B------:R-:W-:-:S02]  /*aac0*/  IMAD R21, R140, R21, RZ ;  /* 0x000000158c157224 */ /* 0x000fc400078e02ff */
[----:B------:R-:W-:Y:S02]  /*aad0*/  IMAD R15, R142, R15, RZ ;  /* 0x0000000f8e0f7224 */ /* 0x000fe400078e02ff */
[----:B------:R-:W-:Y:S02]  /*aae0*/  IMAD R21, R139, R144, R21 ;  /* 0x000000908b157224 */ /* 0x000fe400078e0215 */
[----:B------:R-:W-:Y:S02]  /*aaf0*/  IMAD R22, R141, R10, R15 ;  /* 0x0000000a8d167224 */ /* 0x000fe400078e020f */
[----:B------:R-:W-:Y:S01]  /*ab00*/  IMAD R146, R137, R146, R11 ;  /* 0x0000009289927224 */ /* 0x000fe200078e020b */
[----:B------:R-:W-:Y:S01]  /*ab10*/  I2FP.F32.S32 R21, R21 ;  /* 0x0000001500157245 */ /* 0x000fe20000201400 */
[----:B------:R-:W5:Y:S01]  /*ab20*/  LDS.64 R10, [R135+0x1428] ;  /* 0x00142800870a7984 */ /* 0x000f620000000a00 */
[----:B------:R-:W-:Y:S01]  /*ab30*/  I2FP.F32.S32 R147, R22 ;  /* 0x0000001600937245 */ /* 0x000fe20000201400 */
[C---:B0-----:R-:W-:Y:S01]  /*ab40*/  FFMA R22, R2.reuse, R23, RZ ;  /* 0x0000001702167223 */ /* 0x041fe200000000ff */
[----:B------:R-:W-:Y:S01]  /*ab50*/  I2FP.F32.S32 R23, R146 ;  /* 0x0000009200177245 */ /* 0x000fe20000201400 */
[----:B------:R-:W0:Y:S01]  /*ab60*/  LDS.64 R14, [R135+0x1438] ;  /* 0x00143800870e7984 */ /* 0x000e220000000a00 */
[----:B------:R-:W-:Y:S01]  /*ab70*/  FFMA R2, R2, R21, RZ ;  /* 0x0000001502027223 */ /* 0x000fe200000000ff */
[----:B-1----:R-:W-:-:S02]  /*ab80*/  IDP.4A.S8.S8 R21, R127, R16, RZ ;  /* 0x000000107f157226 */ /* 0x002fc400000006ff */
[-C--:B------:R-:W-:Y:S01]  /*ab90*/  FFMA R22, R147, R3.reuse, R22 ;  /* 0x0000000393167223 */ /* 0x080fe20000000016 */
[----:B------:R-:W-:Y:S02]  /*aba0*/  IDP.4A.S8.S8 R16, R113, R16, RZ ;  /* 0x0000001071107226 */ /* 0x000fe400000006ff */
[----:B------:R-:W-:Y:S01]  /*abb0*/  FFMA R20, R23, R3, R2 ;  /* 0x0000000317147223 */ /* 0x000fe20000000002 */
[----:B--2---:R-:W-:Y:S02]  /*abc0*/  IDP.4A.S8.S8 R2, R125, R18, RZ ;  /* 0x000000127d027226 */ /* 0x004fe400000006ff */
[----:B------:R-:W-:Y:S01]  /*abd0*/  FFMA R28, R143, R22, R28 ;  /* 0x000000168f1c7223 */ /* 0x000fe2000000001c */
[-C--:B------:R-:W-:Y:S02]  /*abe0*/  IDP.4A.S8.S8 R21, R126, R17.reuse, R21 ;  /* 0x000000117e157226 */ /* 0x080fe40000000615 */
[----:B------:R-:W-:Y:S01]  /*abf0*/  FFMA R94, R145, R20, R94 ;  /* 0x00000014915e7223 */ /* 0x000fe2000000005e */
[----:B------:R-:W-:-:S02]  /*ac00*/  IDP.4A.S8.S8 R17, R112, R17, R16 ;  /* 0x0000001170117226 */ /* 0x000fc40000000610 */
[----:B------:R-:W-:Y:S02]  /*ac10*/  IDP.4A.S8.S8 R16, R124, R19, R2 ;  /* 0x000000137c107226 */ /* 0x000fe40000000602 */
[----:B---3--:R-:W-:Y:S01]  /*ac20*/  IDP.4A.S8.S8 R21, R123, R6, R21 ;  /* 0x000000067b157226 */ /* 0x008fe20000000615 */
[----:B------:R-:W1:Y:S01]  /*ac30*/  LDS.64 R2, [R136+UR7+0x280] ;  /* 0x0002800788027984 */ /* 0x000e620008000a00 */
[----:B------:R-:W-:Y:S02]  /*ac40*/  IDP.4A.S8.S8 R18, R111, R18, RZ ;  /* 0x000000126f127226 */ /* 0x000fe400000006ff */
[----:B----4-:R-:W-:Y:S02]  /*ac50*/  IDP.4A.S8.S8 R16, R101, R8, R16 ;  /* 0x0000000865107226 */ /* 0x010fe40000000610 */
[----:B------:R-:W-:Y:S02]  /*ac60*/  IDP.4A.S8.S8 R21, R122, R7, R21 ;  /* 0x000000077a157226 */ /* 0x000fe40000000615 */
[----:B------:R-:W-:-:S02]  /*ac70*/  IDP.4A.S8.S8 R18, R102, R19, R18 ;  /* 0x0000001366127226 */ /* 0x000fc40000000612 */
[----:B------:R-:W-:Y:S02]  /*ac80*/  IDP.4A.S8.S8 R17, R131, R6, R17 ;  /* 0x0000000683117226 */ /* 0x000fe40000000611 */
[----:B------:R-:W-:Y:S02]  /*ac90*/  IDP.4A.S8.S8 R16, R120, R9, R16 ;  /* 0x0000000978107226 */ /* 0x000fe40000000610 */
[----:B------:R-:W-:Y:S02]  /*aca0*/  IMAD R21, R134, R21, RZ ;  /* 0x0000001586157224 */ /* 0x000fe400078e02ff */
[----:B------:R-:W-:Y:S02]  /*acb0*/  IDP.4A.S8.S8 R18, R109, R8, R18 ;  /* 0x000000086d127226 */ /* 0x000fe40000000612 */
[----:B------:R-:W-:Y:S02]  /*acc0*/  IDP.4A.S8.S8 R23, R110, R7, R17 ;  /* 0x000000076e177226 */ /* 0x000fe40000000611 */
[----:B------:R-:W-:Y:S01]  /*acd0*/  IMAD R21, R133, R16, R21 ;  /* 0x0000001085157224 */ /* 0x000fe200078e0215 */
[----:B------:R-:W2:Y:S01]  /*ace0*/  LDS.64 R6, [R135+0x1600] ;  /* 0x0016000087067984 */ /* 0x000ea20000000a00 */
[----:B-----5:R-:W-:-:S02]  /*acf0*/  IDP.4A.S8.S8 R16, R121, R12, RZ ;  /* 0x0000000c79107226 */ /* 0x020fc400000006ff */
[----:B------:R-:W-:Y:S01]  /*ad00*/  IDP.4A.S8.S8 R12, R107, R12, RZ ;  /* 0x0000000c6b0c7226 */ /* 0x000fe200000006ff */
[----:B------:R-:W-:Y:S01]  /*ad10*/  I2FP.F32.S32 R21, R21 ;  /* 0x0000001500157245 */ /* 0x000fe20000201400 */
[----:B------:R-:W-:Y:S02]  /*ad20*/  IDP.4A.S8.S8 R22, R108, R9, R18 ;  /* 0x000000096c167226 */ /* 0x000fe40000000612 */
[----:B------:R-:W3:Y:S01]  /*ad30*/  LDS.64 R8, [R135+0x1610] ;  /* 0x0016100087087984 */ /* 0x000ee20000000a00 */
[-C--:B------:R-:W-:Y:S02]  /*ad40*/  IDP.4A.S8.S8 R16, R118, R13.reuse, R16 ;  /* 0x0000000d76107226 */ /* 0x080fe40000000610 */
[----:B------:R-:W-:Y:S02]  /*ad50*/  IDP.4A.S8.S8 R18, R106, R13, R12 ;  /* 0x0000000d6a127226 */ /* 0x000fe4000000060c */
[----:B------:R-:W4:Y:S01]  /*ad60*/  LDS.64 R12, [R135+0x1608] ;  /* 0x00160800870c7984 */ /* 0x000f220000000a00 */
[----:B------:R-:W-:-:S02]  /*ad70*/  IDP.4A.S8.S8 R16, R117, R10, R16 ;  /* 0x0000000a75107226 */ /* 0x000fc40000000610 */
[----:B------:R-:W-:Y:S02]  /*ad80*/  IDP.4A.S8.S8 R17, R119, R4, RZ ;  /* 0x0000000477117226 */ /* 0x000fe400000006ff */
[----:B------:R-:W-:Y:S02]  /*ad90*/  IDP.4A.S8.S8 R10, R103, R10, R18 ;  /* 0x0000000a670a7226 */ /* 0x000fe40000000612 */
[----:B------:R-:W5:Y:S01]  /*ada0*/  LDS.64 R18, [R135+0x1618] ;  /* 0x0016180087127984 */ /* 0x000f620000000a00 */
[----:B------:R-:W-:Y:S02]  /*adb0*/  IDP.4A.S8.S8 R4, R105, R4, RZ ;  /* 0x0000000469047226 */ /* 0x000fe400000006ff */
[-C--:B------:R-:W-:Y:S02]  /*adc0*/  IDP.4A.S8.S8 R17, R116, R5.reuse, R17 ;  /* 0x0000000574117226 */ /* 0x080fe40000000611 */
[----:B------:R-:W-:Y:S02]  /*add0*/  IDP.4A.S8.S8 R4, R104, R5, R4 ;  /* 0x0000000568047226 */ /* 0x000fe40000000604 */
[----:B0-----:R-:W-:-:S02]  /*ade0*/  IDP.4A.S8.S8 R17, R115, R14, R17 ;  /* 0x0000000e73117226 */ /* 0x001fc40000000611 */
[-C--:B------:R-:W-:Y:S02]  /*adf0*/  IDP.4A.S8.S8 R5, R114, R11.reuse, R16 ;  /* 0x0000000b72057226 */ /* 0x080fe40000000610 */
[----:B------:R-:W-:Y:S02]  /*ae00*/  IDP.4A.S8.S8 R11, R128, R11, R10 ;  /* 0x0000000b800b7226 */ /* 0x000fe4000000060a */
[----:B------:R-:W-:Y:S02]  /*ae10*/  IMAD R23, R140, R23, RZ ;  /* 0x000000178c177224 */ /* 0x000fe400078e02ff */
[----:B------:R-:W-:Y:S02]  /*ae20*/  IDP.4A.S8.S8 R14, R129, R14, R4 ;  /* 0x0000000e810e7226 */ /* 0x000fe40000000604 */
[----:B------:R-:W-:Y:S02]  /*ae30*/  IDP.4A.S8.S8 R4, R132, R15, R17 ;  /* 0x0000000f84047226 */ /* 0x000fe40000000611 */
[----:B------:R-:W-:Y:S01]  /*ae40*/  IMAD R5, R142, R5, RZ ;  /* 0x000000058e057224 */ /* 0x000fe200078e02ff */
[----:B------:R-:W0:Y:S01]  /*ae50*/  LDS.64 R16, [R135+0x1620] ;  /* 0x0016200087107984 */ /* 0x000e220000000a00 */
[----:B------:R-:W-:-:S02]  /*ae60*/  IMAD R22, R139, R22, R23 ;  /* 0x000000168b167224 */ /* 0x000fc400078e0217 */
[----:B------:R-:W-:Y:S02]  /*ae70*/  IDP.4A.S8.S8 R14, R130, R15, R14 ;  /* 0x0000000f820e7226 */ /* 0x000fe4000000060e */
[----:B------:R-:W-:Y:S02]  /*ae80*/  IMAD R11, R138, R11, RZ ;  /* 0x0000000b8a0b7224 */ /* 0x000fe400078e02ff */
[----:B------:R-:W-:Y:S01]  /*ae90*/  IMAD R4, R141, R4, R5 ;  /* 0x000000048d047224 */ /* 0x000fe200078e0205 */
[----:B------:R-:W-:Y:S01]  /*aea0*/  I2FP.F32.S32 R5, R22 ;  /* 0x0000001600057245 */ /* 0x000fe20000201400 */
[----:B------:R-:W-:Y:S02]  /*aeb0*/  IMAD R144, R137, R14, R11 ;  /* 0x0000000e89907224 */ /* 0x000fe400078e020b */
[----:B------:R-:W0:Y:S01]  /*aec0*/  LDS.64 R14, [R135+0x1630] ;  /* 0x00163000870e7984 */ /* 0x000e220000000a00 */
[----:B------:R-:W-:Y:S01]  /*aed0*/  I2FP.F32.S32 R23, R4 ;  /* 0x0000000400177245 */ /* 0x000fe20000201400 */
[C---:B-1----:R-:W-:Y:S01]  /*aee0*/  FFMA R4, R2.reuse, R21, RZ ;  /* 0x0000001502047223 */ /* 0x042fe200000000ff */
[----:B------:R-:W-:Y:S01]  /*aef0*/  I2FP.F32.S32 R21, R144 ;  /* 0x0000009000157245 */ /* 0x000fe20000201400 */
[----:B------:R-:W1:Y:S01]  /*af00*/  LDS.64 R10, [R135+0x1628] ;  /* 0x00162800870a7984 */ /* 0x000e620000000a00 */
[----:B------:R-:W-:Y:S01]  /*af10*/  FFMA R2, R2, R5, RZ ;  /* 0x0000000502027223 */ /* 0x000fe200000000ff */
[----:B------:R-:W-:-:S02]  /*af20*/  FFMA R23, R23, R3, R4 ;  /* 0x0000000317177223 */ /* 0x000fc40000000004 */
[----:B------:R-:W1:Y:S01]  /*af30*/  LDS.64 R4, [R135+0x1638] ;  /* 0x0016380087047984 */ /* 0x000e620000000a00 */
[----:B------:R-:W-:Y:S01]  /*af40*/  FFMA R2, R21, R3, R2 ;  /* 0x0000000315027223 */ /* 0x000fe20000000002 */
[-C--:B--2---:R-:W-:Y:S02]  /*af50*/  IDP.4A.S8.S8 R3, R127, R6.reuse, RZ ;  /* 0x000000067f037226 */ /* 0x084fe400000006ff */
[----:B------:R-:W-:Y:S01]  /*af60*/  FFMA R38, R143, R23, R38 ;  /* 0x000000178f267223 */ /* 0x000fe20000000026 */
[----:B------:R-:W-:Y:S02]  /*af70*/  IDP.4A.S8.S8 R6, R113, R6, RZ ;  /* 0x0000000671067226 */ /* 0x000fe400000006ff */
[----:B------:R-:W-:Y:S01]  /*af80*/  FFMA R26, R145, R2, R26 ;  /* 0x00000002911a7223 */ /* 0x000fe2000000001a */
[----:B---3--:R-:W-:Y:S02]  /*af90*/  IDP.4A.S8.S8 R2, R125, R8, RZ ;  /* 0x000000087d027226 */ /* 0x008fe400000006ff */
[----:B------:R-:W-:-:S02]  /*afa0*/  IDP.4A.S8.S8 R3, R126, R7, R3 ;  /* 0x000000077e037226 */ /* 0x000fc40000000603 */
[----:B------:R-:W-:Y:S02]  /*afb0*/  IDP.4A.S8.S8 R20, R112, R7, R6 ;  /* 0x0000000770147226 */ /* 0x000fe40000000606 */
[----:B------:R-:W-:Y:S02]  /*afc0*/  IDP.4A.S8.S8 R8, R111, R8, RZ ;  /* 0x000000086f087226 */ /* 0x000fe400000006ff */
[-C--:B------:R-:W-:Y:S02]  /*afd0*/  IDP.4A.S8.S8 R6, R124, R9.reuse, R2 ;  /* 0x000000097c067226 */ /* 0x080fe40000000602 */
[-C--:B----4-:R-:W-:Y:S02]  /*afe0*/  IDP.4A.S8.S8 R7, R123, R12.reuse, R3 ;  /* 0x0000000c7b077226 */ /* 0x090fe40000000603 */
[----:B------:R-:W-:Y:S01]  /*aff0*/  IDP.4A.S8.S8 R20, R131, R12, R20 ;  /* 0x0000000c83147226 */ /* 0x000fe20000000614 */
[----:B------:R-:W2:Y:S01]  /*b000*/  LDS.64 R2, [R136+UR7+0x2c0] ;  /* 0x0002c00788027984 */ /* 0x000ea20008000a00 */
[----:B------:R-:W-:-:S02]  /*b010*/  IDP.4A.S8.S8 R12, R102, R9, R8 ;  /* 0x00000009660c7226 */ /* 0x000fc40000000608 */
[-C--:B-----5:R-:W-:Y:S02]  /*b020*/  IDP.4A.S8.S8 R8, R101, R18.reuse, R6 ;  /* 0x0000001265087226 */ /* 0x0a0fe40000000606 */
[----:B------:R-:W-:Y:S02]  /*b030*/  IDP.4A.S8.S8 R9, R122, R13, R7 ;  /* 0x0000000d7a097226 */ /* 0x000fe40000000607 */
[----:B------:R-:W3:Y:S01]  /*b040*/  LDS.64 R6, [R135+0x1800] ;  /* 0x0018000087067984 */ /* 0x000ee20000000a00 */
[----:B------:R-:W-:Y:S02]  /*b050*/  IDP.4A.S8.S8 R18, R109, R18, R12 ;  /* 0x000000126d127226 */ /* 0x000fe4000000060c */
[----:B------:R-:W-:Y:S02]  /*b060*/  IDP.4A.S8.S8 R22, R120, R19, R8 ;  /* 0x0000001378167226 */ /* 0x000fe40000000608 */
[----:B------:R-:W-:Y:S02]  /*b070*/  IMAD R12, R134, R9, RZ ;  /* 0x00000009860c7224 */ /* 0x000fe400078e02ff */
[----:B------:R-:W4:Y:S01]  /*b080*/  LDS.64 R8, [R135+0x1810] ;  /* 0x0018100087087984 */ /* 0x000f220000000a00 */
[----:B------:R-:W-:-:S02]  /*b090*/  IDP.4A.S8.S8 R13, R110, R13, R20 ;  /* 0x0000000d6e0d7226 */ /* 0x000fc40000000614 */
[----:B------:R-:W-:Y:S02]  /*b0a0*/  IDP.4A.S8.S8 R144, R108, R19, R18 ;  /* 0x000000136c907226 */ /* 0x000fe40000000612 */
[----:B------:R-:W5:Y:S01]  /*b0b0*/  LDS.64 R18, [R135+0x1808] ;  /* 0x0018080087127984 */ /* 0x000f620000000a00 */
[----:B------:R-:W-:Y:S02]  /*b0c0*/  IMAD R22, R133, R22, R12 ;  /* 0x0000001685167224 */ /* 0x000fe400078e020c */
[----:B------:R-:W-:Y:S02]  /*b0d0*/  IMAD R23, R140, R13, RZ ;  /* 0x0000000d8c177224 */ /* 0x000fe400078e02ff */
[----:B------:R-:W5:Y:S01]  /*b0e0*/  LDS.64 R12, [R135+0x1818] ;  /* 0x00181800870c7984 */ /* 0x000f620000000a00 */
[----:B0-----:R-:W-:Y:S01]  /*b0f0*/  IDP.4A.S8.S8 R20, R121, R16, RZ ;  /* 0x0000001079147226 */ /* 0x001fe200000006ff */
[----:B------:R-:W-:Y:S01]  /*b100*/  I2FP.F32.S32 R147, R22 ;  /* 0x0000001600937245 */ /* 0x000fe20000201400 */
[----:B------:R-:W-:-:S02]  /*b110*/  IDP.4A.S8.S8 R21, R107, R16, RZ ;  /* 0x000000106b157226 */ /* 0x000fc400000006ff */
[----:B------:R-:W-:Y:S02]  /*b120*/  IMAD R23, R139, R144, R23 ;  /* 0x000000908b177224 */ /* 0x000fe400078e0217 */
[----:B------:R-:W-:Y:S02]  /*b130*/  IDP.4A.S8.S8 R144, R119, R14, RZ ;  /* 0x0000000e77907226 */ /* 0x000fe400000006ff */
[----:B------:R-:W-:Y:S01]  /*b140*/  IDP.4A.S8.S8 R16, R118, R17, R20 ;  /* 0x0000001176107226 */ /* 0x000fe20000000614 */
[----:B------:R-:W-:Y:S01]  /*b150*/  I2FP.F32.S32 R23, R23 ;  /* 0x0000001700177245 */ /* 0x000fe20000201400 */
[----:B------:R-:W-:Y:S02]  /*b160*/  IDP.4A.S8.S8 R17, R106, R17, R21 ;  /* 0x000000116a117226 */ /* 0x000fe40000000615 */
[----:B------:R-:W0:Y:S01]  /*b170*/  LDS.64 R20, [R135+0x1820] ;  /* 0x0018200087147984 */ /* 0x000e220000000a00 */
[----:B------:R-:W-:Y:S02]  /*b180*/  IDP.4A.S8.S8 R144, R116, R15, R144 ;  /* 0x0000000f74907226 */ /* 0x000fe40000000690 */
[----:B-1----:R-:W-:-:S02]  /*b190*/  IDP.4A.S8.S8 R16, R117, R10, R16 ;  /* 0x0000000a75107226 */ /* 0x002fc40000000610 */
[----:B------:R-:W-:Y:S02]  /*b1a0*/  IDP.4A.S8.S8 R14, R105, R14, RZ ;  /* 0x0000000e690e7226 */ /* 0x000fe400000006ff */
[----:B------:R-:W-:Y:S02]  /*b1b0*/  IDP.4A.S8.S8 R146, R103, R10, R17 ;  /* 0x0000000a67927226 */ /* 0x000fe40000000611 */
[----:B------:R-:W-:Y:S02]  /*b1c0*/  IDP.4A.S8.S8 R144, R115, R4, R144 ;  /* 0x0000000473907226 */ /* 0x000fe40000000690 */
[----:B------:R-:W-:Y:S02]  /*b1d0*/  IDP.4A.S8.S8 R17, R114, R11, R16 ;  /* 0x0000000b72117226 */ /* 0x000fe40000000610 */
[----:B------:R-:W-:Y:S02]  /*b1e0*/  IDP.4A.S8.S8 R16, R104, R15, R14 ;  /* 0x0000000f68107226 */ /* 0x000fe4000000060e */
[----:B------:R-:W1:Y:S01]  /*b1f0*/  LDS.64 R14, [R135+0x1830] ;  /* 0x00183000870e7984 */ /* 0x000e620000000a00 */
[----:B------:R-:W-:-:S02]  /*b200*/  IDP.4A.S8.S8 R144, R132, R5, R144 ;  /* 0x0000000584907226 */ /* 0x000fc40000000690 */
[----:B------:R-:W-:Y:S02]  /*b210*/  IMAD R10, R142, R17, RZ ;  /* 0x000000118e0a7224 */ /* 0x000fe400078e02ff */
[----:B------:R-:W-:Y:S02]  /*b220*/  IDP.4A.S8.S8 R149, R128, R11, R146 ;  /* 0x0000000b80957226 */ /* 0x000fe40000000692 */
[----:B------:R-:W-:Y:S02]  /*b230*/  IDP.4A.S8.S8 R4, R129, R4, R16 ;  /* 0x0000000481047226 */ /* 0x000fe40000000610 */
[----:B------:R-:W1:Y:S01]  /*b240*/  LDS.64 R16, [R135+0x1828] ;  /* 0x0018280087107984 */ /* 0x000e620000000a00 */
[----:B------:R-:W-:Y:S02]  /*b250*/  IMAD R144, R141, R144, R10 ;  /* 0x000000908d907224 */ /* 0x000fe400078e020a */
[----:B------:R-:W-:Y:S01]  /*b260*/  IDP.4A.S8.S8 R4, R130, R5, R4 ;  /* 0x0000000582047226 */ /* 0x000fe20000000604 */
[----:B------:R-:W1:Y:S01]  /*b270*/  LDS.64 R10, [R135+0x1838] ;  /* 0x00183800870a7984 */ /* 0x000e620000000a00 */
[----:B------:R-:W-:Y:S01]  /*b280*/  IMAD R146, R138, R149, RZ ;  /* 0x000000958a927224 */ /* 0x000fe200078e02ff */
[----:B------:R-:W-:Y:S01]  /*b290*/  I2FP.F32.S32 R5, R144 ;  /* 0x0000009000057245 */ /* 0x000fe20000201400 */
[C---:B--2---:R-:W-:Y:S01]  /*b2a0*/  FFMA R144, R2.reuse, R147, RZ ;  /* 0x0000009302907223 */ /* 0x044fe200000000ff */
[----:B------:R-:W-:Y:S01]  /*b2b0*/  FFMA R2, R2, R23, RZ ;  /* 0x0000001702027223 */ /* 0x000fe200000000ff */
[----:B------:R-:W-:-:S02]  /*b2c0*/  IMAD R146, R137, R4, R146 ;  /* 0x0000000489927224 */ /* 0x000fc400078e0292 */
[-C--:B---3--:R-:W-:Y:S02]  /*b2d0*/  IDP.4A.S8.S8 R4, R127, R6.reuse, RZ ;  /* 0x000000067f047226 */ /* 0x088fe400000006ff */
[----:B------:R-:W-:Y:S01]  /*b2e0*/  FFMA R144, R5, R3, R144 ;  /* 0x0000000305907223 */ /* 0x000fe20000000090 */
[----:B------:R-:W-:Y:S02]  /*b2f0*/  IDP.4A.S8.S8 R6, R113, R6, RZ ;  /* 0x0000000671067226 */ /* 0x000fe400000006ff */
[----:B----4-:R-:W-:Y:S02]  /*b300*/  IDP.4A.S8.S8 R5, R125, R8, RZ ;  /* 0x000000087d057226 */ /* 0x010fe400000006ff */
[----:B------:R-:W-:Y:S01]  /*b310*/  FFMA R91, R143, R144, R91 ;  /* 0x000000908f5b7223 */ /* 0x000fe2000000005b */
[-C--:B------:R-:W-:Y:S02]  /*b320*/  IDP.4A.S8.S8 R4, R126, R7.reuse, R4 ;  /* 0x000000077e047226 */ /* 0x080fe40000000604 */
[----:B------:R-:W-:-:S02]  /*b330*/  IDP.4A.S8.S8 R6, R112, R7, R6 ;  /* 0x0000000770067226 */ /* 0x000fc40000000606 */
[----:B------:R-:W-:Y:S02]  /*b340*/  IDP.4A.S8.S8 R5, R124, R9, R5 ;  /* 0x000000097c057226 */ /* 0x000fe40000000605 */
[----:B-----5:R-:W-:Y:S02]  /*b350*/  IDP.4A.S8.S8 R4, R123, R18, R4 ;  /* 0x000000127b047226 */ /* 0x020fe40000000604 */
[----:B------:R-:W-:Y:S02]  /*b360*/  IDP.4A.S8.S8 R8, R111, R8, RZ ;  /* 0x000000086f087226 */ /* 0x000fe400000006ff */
[----:B------:R-:W-:Y:S02]  /*b370*/  IDP.4A.S8.S8 R18, R131, R18, R6 ;  /* 0x0000001283127226 */ /* 0x000fe40000000606 */
[----:B------:R-:W-:Y:S02]  /*b380*/  IDP.4A.S8.S8 R6, R101, R12, R5 ;  /* 0x0000000c65067226 */ /* 0x000fe40000000605 */
[----:B------:R-:W-:-:S02]  /*b390*/  IDP.4A.S8.S8 R7, R122, R19, R4 ;  /* 0x000000137a077226 */ /* 0x000fc40000000604 */
[----:B------:R-:W-:Y:S01]  /*b3a0*/  IDP.4A.S8.S8 R8, R102, R9, R8 ;  /* 0x0000000966087226 */ /* 0x000fe20000000608 */
[----:B------:R-:W2:Y:S01]  /*b3b0*/  LDS.64 R4, [R136+UR7+0x300] ;  /* 0x0003000788047984 */ /* 0x000ea20008000a00 */
[----:B------:R-:W-:Y:S02]  /*b3c0*/  IDP.4A.S8.S8 R6, R120, R13, R6 ;  /* 0x0000000d78067226 */ /* 0x000fe40000000606 */
[----:B------:R-:W-:Y:S02]  /*b3d0*/  IDP.4A.S8.S8 R8, R109, R12, R8 ;  /* 0x0000000c6d087226 */ /* 0x000fe40000000608 */
[----:B------:R-:W-:Y:S02]  /*b3e0*/  IMAD R7, R134, R7, RZ ;  /* 0x0000000786077224 */ /* 0x000fe400078e02ff */
[----:B0-----:R-:W-:Y:S02]  /*b3f0*/  IDP.4A.S8.S8 R12, R121, R20, RZ ;  /* 0x00000014790c7226 */ /* 0x001fe400000006ff */
[----:B------:R-:W-:-:S02]  /*b400*/  IMAD R147, R133, R6, R7 ;  /* 0x0000000685937224 */ /* 0x000fc400078e0207 */
[----:B------:R-:W-:Y:S02]  /*b410*/  IDP.4A.S8.S8 R8, R108, R13, R8 ;  /* 0x0000000d6c087226 */ /* 0x000fe40000000608 */
[----:B------:R-:W-:Y:S01]  /*b420*/  IDP.4A.S8.S8 R6, R118, R21, R12 ;  /* 0x0000001576067226 */ /* 0x000fe2000000060c */
[----:B------:R-:W-:Y:S01]  /*b430*/  I2FP.F32.S32 R147, R147 ;  /* 0x0000009300937245 */ /* 0x000fe20000201400 */
[----:B------:R-:W-:Y:S01]  /*b440*/  IDP.4A.S8.S8 R20, R107, R20, RZ ;  /* 0x000000146b147226 */ /* 0x000fe200000006ff */
[----:B------:R-:W0:Y:S01]  /*b450*/  LDS.64 R12, [R135+0x1a00] ;  /* 0x001a0000870c7984 */ /* 0x000e220000000a00 */
[----:B------:R-:W-:Y:S02]  /*b460*/  IDP.4A.S8.S8 R9, R110, R19, R18 ;  /* 0x000000136e097226 */ /* 0x000fe40000000612 */
[----:B------:R-:W-:Y:S01]  /*b470*/  IDP.4A.S8.S8 R21, R106, R21, R20 ;  /* 0x000000156a157226 */ /* 0x000fe20000000614 */
[----:B------:R-:W3:Y:S01]  /*b480*/  LDS.64 R18, [R135+0x1a10] ;  /* 0x001a100087127984 */ /* 0x000ee20000000a00 */
[----:B-1----:R-:W-:-:S02]  /*b490*/  IDP.4A.S8.S8 R7, R119, R14, RZ ;  /* 0x0000000e77077226 */ /* 0x002fc400000006ff */
[----:B------:R-:W-:Y:S02]  /*b4a0*/  IDP.4A.S8.S8 R22, R105, R14, RZ ;  /* 0x0000000e69167226 */ /* 0x000fe400000006ff */
[-C--:B------:R-:W-:Y:S02]  /*b4b0*/  IDP.4A.S8.S8 R20, R117, R16.reuse, R6 ;  /* 0x0000001075147226 */ /* 0x080fe40000000606 */
[----:B------:R-:W-:Y:S02]  /*b4c0*/  IDP.4A.S8.S8 R21, R103, R16, R21 ;  /* 0x0000001067157226 */ /* 0x000fe40000000615 */
[-C--:B------:R-:W-:Y:S02]  /*b4d0*/  IDP.4A.S8.S8 R14, R116, R15.reuse, R7 ;  /* 0x0000000f740e7226 */ /* 0x080fe40000000607 */
[----:B------:R-:W-:Y:S01]  /*b4e0*/  IDP.4A.S8.S8 R22, R104, R15, R22 ;  /* 0x0000000f68167226 */ /* 0x000fe20000000616 */
[----:B------:R-:W1:Y:S01]  /*b4f0*/  LDS.64 R6, [R135+0x1a08] ;  /* 0x001a080087067984 */ /* 0x000e620000000a00 */
[----:B------:R-:W-:-:S02]  /*b500*/  IDP.4A.S8.S8 R15, R114, R17, R20 ;  /* 0x00000011720f7226 */ /* 0x000fc40000000614 */
[----:B------:R-:W-:Y:S02]  /*b510*/  IDP.4A.S8.S8 R21, R128, R17, R21 ;  /* 0x0000001180157226 */ /* 0x000fe40000000615 */
[----:B------:R-:W4:Y:S01]  /*b520*/  LDS.64 R16, [R135+0x1a18] ;  /* 0x001a180087107984 */ /* 0x000f220000000a00 */
[-C--:B------:R-:W-:Y:S02]  /*b530*/  IDP.4A.S8.S8 R22, R129, R10.reuse, R22 ;  /* 0x0000000a81167226 */ /* 0x080fe40000000616 */
[----:B------:R-:W-:Y:S02]  /*b540*/  IDP.4A.S8.S8 R14, R115, R10, R14 ;  /* 0x0000000a730e7226 */ /* 0x000fe4000000060e */
[----:B------:R-:W-:Y:S02]  /*b550*/  IMAD R9, R140, R9, RZ ;  /* 0x000000098c097224 */ /* 0x000fe400078e02ff */
[-C--:B------:R-:W-:Y:S02]  /*b560*/  IDP.4A.S8.S8 R22, R130, R11.reuse, R22 ;  /* 0x0000000b82167226 */ /* 0x080fe40000000616 */
[----:B------:R-:W-:-:S02]  /*b570*/  IDP.4A.S8.S8 R14, R132, R11, R14 ;  /* 0x0000000b840e7226 */ /* 0x000fc4000000060e */
[----:B------:R-:W-:Y:S02]  /*b580*/  IMAD R10, R138, R21, RZ ;  /* 0x000000158a0a7224 */ /* 0x000fe400078e02ff */
[----:B------:R-:W-:Y:S01]  /*b590*/  IMAD R15, R142, R15, RZ ;  /* 0x0000000f8e0f7224 */ /* 0x000fe200078e02ff */
[----:B------:R-:W5:Y:S01]  /*b5a0*/  LDS.64 R20, [R135+0x1a20] ;  /* 0x001a200087147984 */ /* 0x000f620000000a00 */
[----:B------:R-:W-:Y:S02]  /*b5b0*/  IMAD R11, R139, R8, R9 ;  /* 0x000000088b0b7224 */ /* 0x000fe400078e0209 */
[----:B------:R-:W-:Y:S01]  /*b5c0*/  IMAD R10, R137, R22, R10 ;  /* 0x00000016890a7224 */ /* 0x000fe200078e020a */
[----:B------:R-:W-:Y:S01]  /*b5d0*/  LDS.64 R8, [R135+0x1a28] ;  /* 0x001a280087087984 */ /* 0x000fe20000000a00 */
[----:B------:R-:W-:Y:S01]  /*b5e0*/  IMAD R14, R141, R14, R15 ;  /* 0x0000000e8d0e7224 */ /* 0x000fe200078e020f */
[----:B------:R-:W-:Y:S02]  /*b5f0*/  I2FP.F32.S32 R11, R11 ;  /* 0x0000000b000b7245 */ /* 0x000fe40000201400 */
[----:B------:R-:W5:Y:S01]  /*b600*/  LDS.64 R22, [R135+0x1a30] ;  /* 0x001a300087167984 */ /* 0x000f620000000a00 */
[----:B------:R-:W-:-:S02]  /*b610*/  I2FP.F32.S32 R15, R146 ;  /* 0x00000092000f7245 */ /* 0x000fc40000201400 */
[----:B------:R-:W-:Y:S01]  /*b620*/  I2FP.F32.S32 R149, R14 ;  /* 0x0000000e00957245 */ /* 0x000fe20000201400 */
[C---:B--2---:R-:W-:Y:S01]  /*b630*/  FFMA R14, R4.reuse, R11, RZ ;  /* 0x0000000b040e7223 */ /* 0x044fe200000000ff */
[----:B------:R-:W-:Y:S01]  /*b640*/  I2FP.F32.S32 R151, R10 ;  /* 0x0000000a00977245 */ /* 0x000fe20000201400 */
[----:B------:R-:W-:Y:S01]  /*b650*/  FFMA R10, R4, R147, RZ ;  /* 0x00000093040a7223 */ /* 0x000fe200000000ff */
[----:B------:R-:W-:Y:S02]  /*b660*/  FFMA R4, R15, R3, R2 ;  /* 0x000000030f047223 */ /* 0x000fe40000000002 */
[----:B------:R-:W2:Y:S01]  /*b670*/  LDS.64 R2, [R135+0x1a38] ;  /* 0x001a380087027984 */ /* 0x000ea20000000a00 */
[-C--:B------:R-:W-:Y:S01]  /*b680*/  FFMA R10, R149, R5.reuse, R10 ;  /* 0x00000005950a7223 */ /* 0x080fe2000000000a */
[----:B------:R-:W-:Y:S01]  /*b690*/  FFMA R37, R145, R4, R37 ;  /* 0x0000000491257223 */ /* 0x000fe20000000025 */
[----:B0-----:R-:W-:Y:S02]  /*b6a0*/  IDP.4A.S8.S8 R4, R127, R12, RZ ;  /* 0x0000000c7f047226 */ /* 0x001fe400000006ff */
[----:B------:R-:W-:Y:S01]  /*b6b0*/  FFMA R151, R151, R5, R14 ;  /* 0x0000000597977223 */ /* 0x000fe2000000000e */
[----:B------:R-:W-:Y:S01]  /*b6c0*/  FFMA R27, R143, R10, R27 ;  /* 0x0000000a8f1b7223 */ /* 0x000fe2000000001b */
[----:B------:R-:W-:Y:S01]  /*b6d0*/  IDP.4A.S8.S8 R12, R113, R12, RZ ;  /* 0x0000000c710c7226 */ /* 0x000fe200000006ff */
[----:B------:R-:W0:Y:S01]  /*b6e0*/  LDS.64 R10, [R135+0x1c00] ;  /* 0x001c0000870a7984 */ /* 0x000e220000000a00 */
[----:B---3--:R-:W-:-:S02]  /*b6f0*/  IDP.4A.S8.S8 R5, R125, R18, RZ ;  /* 0x000000127d057226 */ /* 0x008fc400000006ff */
[----:B------:R-:W-:Y:S01]  /*b700*/  FFMA R36, R145, R151, R36 ;  /* 0x0000009791247223 */ /* 0x000fe20000000024 */
[----:B------:R-:W-:Y:S01]  /*b710*/  IDP.4A.S8.S8 R18, R111, R18, RZ ;  /* 0x000000126f127226 */ /* 0x000fe200000006ff */
[----:B------:R-:W3:Y:S01]  /*b720*/  LDS.64 R14, [R135+0x1c08] ;  /* 0x001c0800870e7984 */ /* 0x000ee20000000a00 */
[-C--:B------:R-:W-:Y:S02]  /*b730*/  IDP.4A.S8.S8 R12, R112, R13.reuse, R12 ;  /* 0x0000000d700c7226 */ /* 0x080fe4000000060c */
[----:B------:R-:W-:Y:S02]  /*b740*/  IDP.4A.S8.S8 R4, R126, R13, R4 ;  /* 0x0000000d7e047226 */ /* 0x000fe40000000604 */
[-C--:B------:R-:W-:Y:S02]  /*b750*/  IDP.4A.S8.S8 R5, R124, R19.reuse, R5 ;  /* 0x000000137c057226 */ /* 0x080fe40000000605 */
[----:B------:R-:W-:Y:S02]  /*b760*/  IDP.4A.S8.S8 R18, R102, R19, R18 ;  /* 0x0000001366127226 */ /* 0x000fe40000000612 */
[----:B-1----:R-:W-:-:S02]  /*b770*/  IDP.4A.S8.S8 R4, R123, R6, R4 ;  /* 0x000000067b047226 */ /* 0x002fc40000000604 */
[----:B------:R-:W-:Y:S02]  /*b780*/  IDP.4A.S8.S8 R19, R131, R6, R12 ;  /* 0x0000000683137226 */ /* 0x000fe4000000060c */
[----:B------:R-:W1:Y:S01]  /*b790*/  LDS.64 R12, [R135+0x1c10] ;  /* 0x001c1000870c7984 */ /* 0x000e620000000a00 */
[-C--:B----4-:R-:W-:Y:S02]  /*b7a0*/  IDP.4A.S8.S8 R6, R101, R16.reuse, R5 ;  /* 0x0000001065067226 */ /* 0x090fe40000000605 */
[----:B------:R-:W-:Y:S02]  /*b7b0*/  IDP.4A.S8.S8 R5, R122, R7, R4 ;  /* 0x000000077a057226 */ /* 0x000fe40000000604 */
[----:B------:R-:W-:Y:S02]  /*b7c0*/  IDP.4A.S8.S8 R18, R109, R16, R18 ;  /* 0x000000106d127226 */ /* 0x000fe40000000612 */
[----:B------:R-:W-:Y:S02]  /*b7d0*/  IDP.4A.S8.S8 R6, R120, R17, R6 ;  /* 0x0000001178067226 */ /* 0x000fe40000000606 */
[----:B------:R-:W-:-:S02]  /*b7e0*/  IMAD R5, R134, R5, RZ ;  /* 0x0000000586057224 */ /* 0x000fc400078e02ff */
[----:B------:R-:W-:Y:S02]  /*b7f0*/  IDP.4A.S8.S8 R18, R108, R17, R18 ;  /* 0x000000116c127226 */ /* 0x000fe40000000612 */
[-C--:B-----5:R-:W-:Y:S01]  /*b800*/  IDP.4A.S8.S8 R4, R121, R20.reuse, RZ ;  /* 0x0000001479047226 */ /* 0x0a0fe200000006ff */
[----:B------:R-:W-:Y:S01]  /*b810*/  LDS.64 R16, [R135+0x1c18] ;  /* 0x001c180087107984 */ /* 0x000fe20000000a00 */
[----:B------:R-:W-:Y:S02]  /*b820*/  IDP.4A.S8.S8 R19, R110, R7, R19 ;  /* 0x000000076e137226 */ /* 0x000fe40000000613 */
[----:B------:R-:W-:Y:S02]  /*b830*/  IDP.4A.S8.S8 R7, R107, R20, RZ ;  /* 0x000000146b077226 */ /* 0x000fe400000006ff */
[----:B------:R-:W-:Y:S02]  /*b840*/  IMAD R20, R133, R6, R5 ;  /* 0x0000000685147224 */ /* 0x000fe400078e0205 */
[----:B------:R-:W-:-:S02]  /*b850*/  IDP.4A.S8.S8 R5, R119, R22, RZ ;  /* 0x0000001677057226 */ /* 0x000fc400000006ff */
[-C--:B------:R-:W-:Y:S01]  /*b860*/  IDP.4A.S8.S8 R4, R118, R21.reuse, R4 ;  /* 0x0000001576047226 */ /* 0x080fe20000000604 */
[----:B------:R-:W-:Y:S01]  /*b870*/  I2FP.F32.S32 R147, R20 ;  /* 0x0000001400937245 */ /* 0x000fe20000201400 */
[----:B------:R-:W-:Y:S02]  /*b880*/  IDP.4A.S8.S8 R22, R105, R22, RZ ;  /* 0x0000001669167226 */ /* 0x000fe400000006ff */
[----:B------:R-:W-:Y:S02]  /*b890*/  IDP.4A.S8.S8 R21, R106, R21, R7 ;  /* 0x000000156a157226 */ /* 0x000fe40000000607 */
[-C--:B------:R-:W-:Y:S02]  /*b8a0*/  IDP.4A.S8.S8 R6, R116, R23.reuse, R5 ;  /* 0x0000001774067226 */ /* 0x080fe40000000605 */
[-C--:B------:R-:W-:Y:S02]  /*b8b0*/  IDP.4A.S8.S8 R7, R117, R8.reuse, R4 ;  /* 0x0000000875077226 */ /* 0x080fe40000000604 */
[----:B------:R-:W-:Y:S01]  /*b8c0*/  IDP.4A.S8.S8 R22, R104, R23, R22 ;  /* 0x0000001768167226 */ /* 0x000fe20000000616 */
[----:B------:R-:W4:Y:S01]  /*b8d0*/  LDS.64 R4, [R136+UR7+0x340] ;  /* 0x0003400788047984 */ /* 0x000f220008000a00 */
[----:B------:R-:W-:-:S02]  /*b8e0*/  IDP.4A.S8.S8 R21, R103, R8, R21 ;  /* 0x0000000867157226 */ /* 0x000fc40000000615 */
[-C--:B--2---:R-:W-:Y:S02]  /*b8f0*/  IDP.4A.S8.S8 R6, R115, R2.reuse, R6 ;  /* 0x0000000273067226 */ /* 0x084fe40000000606 */
[----:B------:R-:W-:Y:S02]  /*b900*/  IDP.4A.S8.S8 R7, R114, R9, R7 ;  /* 0x0000000972077226 */ /* 0x000fe40000000607 */
[----:B------:R-:W-:Y:S02]  /*b910*/  IDP.4A.S8.S8 R22, R129, R2, R22 ;  /* 0x0000000281167226 */ /* 0x000fe40000000616 */
[----:B------:R-:W-:Y:S02]  /*b920*/  IMAD R19, R140, R19, RZ ;  /* 0x000000138c137224 */ /* 0x000fe400078e02ff */
[----:B------:R-:W-:Y:S02]  /*b930*/  IDP.4A.S8.S8 R9, R128, R9, R21 ;  /* 0x0000000980097226 */ /* 0x000fe40000000615 */
[----:B------:R-:W-:-:S02]  /*b940*/  IDP.4A.S8.S8 R6, R132, R3, R6 ;  /* 0x0000000384067226 */ /* 0x000fc40000000606 */
[----:B------:R-:W-:Y:S02]  /*b950*/  IMAD R7, R142, R7, RZ ;  /* 0x000000078e077224 */ /* 0x000fe400078e02ff */
[----:B------:R-:W-:Y:S02]  /*b960*/  IDP.4A.S8.S8 R2, R130, R3, R22 ;  /* 0x0000000382027226 */ /* 0x000fe40000000616 */
[----:B------:R-:W-:Y:S02]  /*b970*/  IMAD R21, R139, R18, R19 ;  /* 0x000000128b157224 */ /* 0x000fe400078e0213 */
[----:B------:R-:W-:Y:S01]  /*b980*/  IMAD R9, R138, R9, RZ ;  /* 0x000000098a097224 */ /* 0x000fe200078e02ff */
[----:B------:R-:W2:Y:S01]  /*b990*/  LDS.64 R18, [R135+0x1c20] ;  /* 0x001c200087127984 */ /* 0x000ea20000000a00 */
[----:B------:R-:W-:Y:S01]  /*b9a0*/  IMAD R22, R141, R6, R7 ;  /* 0x000000068d167224 */ /* 0x000fe200078e0207 */
[----:B------:R-:W-:Y:S01]  /*b9b0*/  I2FP.F32.S32 R21, R21 ;  /* 0x0000001500157245 */ /* 0x000fe20000201400 */
[----:B0-----:R-:W-:-:S02]  /*b9c0*/  IDP.4A.S8.S8 R6, R127, R10, RZ ;  /* 0x0000000a7f067226 */ /* 0x001fc400000006ff */
[----:B------:R-:W-:Y:S02]  /*b9d0*/  IDP.4A.S8.S8 R10, R113, R10, RZ ;  /* 0x0000000a710a7226 */ /* 0x000fe400000006ff */
[----:B------:R-:W-:Y:S02]  /*b9e0*/  IMAD R23, R137, R2, R9 ;  /* 0x0000000289177224 */ /* 0x000fe400078e0209 */
[----:B------:R-:W0:Y:S01]  /*b9f0*/  LDS.64 R2, [R136+UR7+0x380] ;  /* 0x0003800788027984 */ /* 0x000e220008000a00 */
[-C--:B------:R-:W-:Y:S02]  /*ba00*/  IDP.4A.S8.S8 R6, R126, R11.reuse, R6 ;  /* 0x0000000b7e067226 */ /* 0x080fe40000000606 */
[----:B------:R-:W-:Y:S01]  /*ba10*/  IDP.4A.S8.S8 R7, R112, R11, R10 ;  /* 0x0000000b70077226 */ /* 0x000fe2000000060a */
[----:B------:R-:W5:Y:S01]  /*ba20*/  LDS.64 R8, [R135+0x1c30] ;  /* 0x001c300087087984 */ /* 0x000f620000000a00 */
[-C--:B---3--:R-:W-:Y:S01]  /*ba30*/  IDP.4A.S8.S8 R11, R123, R14.reuse, R6 ;  /* 0x0000000e7b0b7226 */ /* 0x088fe20000000606 */
[----:B------:R-:W-:Y:S01]  /*ba40*/  I2FP.F32.S32 R23, R23 ;  /* 0x0000001700177245 */ /* 0x000fe20000201400 */
[----:B------:R-:W-:-:S02]  /*ba50*/  IDP.4A.S8.S8 R14, R131, R14, R7 ;  /* 0x0000000e830e7226 */ /* 0x000fc40000000607 */
[-C--:B-1----:R-:W-:Y:S01]  /*ba60*/  IDP.4A.S8.S8 R10, R125, R12.reuse, RZ ;  /* 0x0000000c7d0a7226 */ /* 0x082fe200000006ff */
[----:B------:R-:W1:Y:S01]  /*ba70*/  LDS.64 R6, [R135+0x1c28] ;  /* 0x001c280087067984 */ /* 0x000e620000000a00 */
[----:B------:R-:W-:Y:S02]  /*ba80*/  IDP.4A.S8.S8 R12, R111, R12, RZ ;  /* 0x0000000c6f0c7226 */ /* 0x000fe400000006ff */
[----:B----4-:R-:W-:Y:S01]  /*ba90*/  FFMA R20, R4, R147, RZ ;  /* 0x0000009304147223 */ /* 0x010fe200000000ff */
[----:B------:R-:W-:Y:S02]  /*baa0*/  IDP.4A.S8.S8 R10, R124, R13, R10 ;  /* 0x0000000d7c0a7226 */ /* 0x000fe4000000060a */
[----:B------:R-:W-:Y:S01]  /*bab0*/  FFMA R4, R4, R21, RZ ;  /* 0x0000001504047223 */ /* 0x000fe200000000ff */
[-C--:B------:R-:W-:Y:S02]  /*bac0*/  IDP.4A.S8.S8 R151, R110, R15.reuse, R14 ;  /* 0x0000000f6e977226 */ /* 0x080fe4000000060e */
[----:B------:R-:W-:-:S02]  /*bad0*/  IDP.4A.S8.S8 R149, R122, R15, R11 ;  /* 0x0000000f7a957226 */ /* 0x000fc4000000060b */
[----:B------:R-:W-:Y:S01]  /*bae0*/  FFMA R23, R23, R5, R4 ;  /* 0x0000000517177223 */ /* 0x000fe20000000004 */
[----:B------:R-:W-:Y:S02]  /*baf0*/  IDP.4A.S8.S8 R14, R101, R16, R10 ;  /* 0x00000010650e7226 */ /* 0x000fe4000000060a */
[----:B------:R-:W3:Y:S01]  /*bb00*/  LDS.64 R10, [R135+0x1c38] ;  /* 0x001c3800870a7984 */ /* 0x000ee20000000a00 */
[----:B------:R-:W-:Y:S02]  /*bb10*/  IDP.4A.S8.S8 R12, R102, R13, R12 ;  /* 0x0000000d660c7226 */ /* 0x000fe4000000060c */
[----:B------:R-:W-:Y:S01]  /*bb20*/  FFMA R96, R145, R23, R96 ;  /* 0x0000001791607223 */ /* 0x000fe20000000060 */
[----:B------:R-:W-:Y:S01]  /*bb30*/  IMAD R146, R134, R149, RZ ;  /* 0x0000009586927224 */ /* 0x000fe200078e02ff */
[----:B------:R-:W-:Y:S01]  /*bb40*/  I2FP.F32.S32 R149, R22 ;  /* 0x0000001600957245 */ /* 0x000fe20000201400 */
[----:B------:R-:W-:Y:S02]  /*bb50*/  IDP.4A.S8.S8 R16, R109, R16, R12 ;  /* 0x000000106d107226 */ /* 0x000fe4000000060c */
[-C--:B------:R-:W-:Y:S01]  /*bb60*/  IDP.4A.S8.S8 R144, R120, R17.reuse, R14 ;  /* 0x0000001178907226 */ /* 0x080fe2000000060e */
[----:B------:R-:W4:Y:S01]  /*bb70*/  LDS.64 R12, [R135+0x1e00] ;  /* 0x001e0000870c7984 */ /* 0x000f220000000a00 */
[----:B------:R-:W-:-:S02]  /*bb80*/  IDP.4A.S8.S8 R148, R108, R17, R16 ;  /* 0x000000116c947226 */ /* 0x000fc40000000610 */
[----:B------:R-:W-:Y:S01]  /*bb90*/  FFMA R20, R149, R5, R20 ;  /* 0x0000000595147223 */ /* 0x000fe20000000014 */
[----:B------:R-:W-:Y:S01]  /*bba0*/  IMAD R151, R140, R151, RZ ;  /* 0x000000978c977224 */ /* 0x000fe200078e02ff */
[----:B------:R-:W4:Y:S01]  /*bbb0*/  LDS.64 R16, [R135+0x1e10] ;  /* 0x001e100087107984 */ /* 0x000f220000000a00 */
[----:B------:R-:W-:Y:S02]  /*bbc0*/  IMAD R144, R133, R144, R146 ;  /* 0x0000009085907224 */ /* 0x000fe400078e0292 */
[----:B------:R-:W-:Y:S01]  /*bbd0*/  FFMA R92, R143, R20, R92 ;  /* 0x000000148f5c7223 */ /* 0x000fe2000000005c */
[----:B------:R-:W-:Y:S01]  /*bbe0*/  IMAD R21, R139, R148, R151 ;  /* 0x000000948b157224 */ /* 0x000fe200078e0297 */
[----:B------:R-:W4:Y:S01]  /*bbf0*/  LDS.64 R14, [R135+0x1e08] ;  /* 0x001e0800870e7984 */ /* 0x000f220000000a00 */
[----:B--2---:R-:W-:Y:S01]  /*bc00*/  IDP.4A.S8.S8 R20, R121, R18, RZ ;  /* 0x0000001279147226 */ /* 0x004fe200000006ff */
[----:B------:R-:W-:Y:S01]  /*bc10*/  I2FP.F32.S32 R147, R144 ;  /* 0x0000009000937245 */ /* 0x000fe20000201400 */
[----:B------:R-:W-:Y:S01]  /*bc20*/  IDP.4A.S8.S8 R18, R107, R18, RZ ;  /* 0x000000126b127226 */ /* 0x000fe200000006ff */
[----:B------:R-:W-:Y:S01]  /*bc30*/  I2FP.F32.S32 R21, R21 ;  /* 0x0000001500157245 */ /* 0x000fe20000201400 */
[----:B------:R-:W-:Y:S01]  /*bc40*/  IDP.4A.S8.S8 R22, R118, R19, R20 ;  /* 0x0000001376167226 */ /* 0x000fe20000000614 */
[----:B------:R-:W-:Y:S01]  /*bc50*/  LDS.64 R4, [R135+0x1e18] ;  /* 0x001e180087047984 */ /* 0x000fe20000000a00 */
[----:B0-----:R-:W-:Y:S01]  /*bc60*/  FFMA R144, R2, R147, RZ ;  /* 0x0000009302907223 */ /* 0x001fe200000000ff */
[----:B------:R-:W-:-:S02]  /*bc70*/  IDP.4A.S8.S8 R147, R106, R19, R18 ;  /* 0x000000136a937226 */ /* 0x000fc40000000612 */
[----:B------:R-:W-:Y:S01]  /*bc80*/  FFMA R2, R2, R21, RZ ;  /* 0x0000001502027223 */ /* 0x000fe200000000ff */
[-C--:B-----5:R-:W-:Y:S01]  /*bc90*/  IDP.4A.S8.S8 R23, R119, R8.reuse, RZ ;  /* 0x0000000877177226 */ /* 0x0a0fe200000006ff */
[----:B------:R-:W0:Y:S01]  /*bca0*/  LDS.64 R20, [R135+0x1e20] ;  /* 0x001e200087147984 */ /* 0x000e220000000a00 */
[----:B------:R-:W-:Y:S02]  /*bcb0*/  IDP.4A.S8.S8 R8, R105, R8, RZ ;  /* 0x0000000869087226 */ /* 0x000fe400000006ff */
[-C--:B-1----:R-:W-:Y:S01]  /*bcc0*/  IDP.4A.S8.S8 R146, R117, R6.reuse, R22 ;  /* 0x0000000675927226 */ /* 0x082fe20000000616 */
[----:B------:R-:W1:Y:S01]  /*bcd0*/  LDS.64 R18, [R135+0x1e30] ;  /* 0x001e300087127984 */ /* 0x000e620000000a00 */
[----:B------:R-:W-:Y:S02]  /*bce0*/  IDP.4A.S8.S8 R147, R103, R6, R147 ;  /* 0x0000000667937226 */ /* 0x000fe40000000693 */
[-C--:B------:R-:W-:Y:S02]  /*bcf0*/  IDP.4A.S8.S8 R6, R116, R9.reuse, R23 ;  /* 0x0000000974067226 */ /* 0x080fe40000000617 */
[----:B------:R-:W2:Y:S01]  /*bd00*/  LDS.64 R22, [R135+0x1e28] ;  /* 0x001e280087167984 */ /* 0x000ea20000000a00 */
[----:B------:R-:W-:-:S02]  /*bd10*/  IDP.4A.S8.S8 R148, R104, R9, R8 ;  /* 0x0000000968947226 */ /* 0x000fc40000000608 */
[----:B------:R-:W-:Y:S01]  /*bd20*/  IDP.4A.S8.S8 R149, R114, R7, R146 ;  /* 0x0000000772957226 */ /* 0x000fe20000000692 */
[----:B------:R-:W5:Y:S01]  /*bd30*/  LDS.64 R8, [R135+0x1e38] ;  /* 0x001e380087087984 */ /* 0x000f620000000a00 */
[-C--:B---3--:R-:W-:Y:S02]  /*bd40*/  IDP.4A.S8.S8 R6, R115, R10.reuse, R6 ;  /* 0x0000000a73067226 */ /* 0x088fe40000000606 */
[----:B------:R-:W-:Y:S02]  /*bd50*/  IDP.4A.S8.S8 R148, R129, R10, R148 ;  /* 0x0000000a81947226 */ /* 0x000fe40000000694 */
[----:B------:R-:W-:Y:S02]  /*bd60*/  IDP.4A.S8.S8 R6, R132, R11, R6 ;  /* 0x0000000b84067226 */ /* 0x000fe40000000606 */
[----:B------:R-:W-:Y:S02]  /*bd70*/  IMAD R10, R142, R149, RZ ;  /* 0x000000958e0a7224 */ /* 0x000fe400078e02ff */
[----:B------:R-:W-:-:S02]  /*bd80*/  IDP.4A.S8.S8 R147, R128, R7, R147 ;  /* 0x0000000780937226 */ /* 0x000fc40000000693 */
[----:B------:R-:W-:Y:S02]  /*bd90*/  IMAD R10, R141, R6, R10 ;  /* 0x000000068d0a7224 */ /* 0x000fe400078e020a */
[----:B------:R-:W3:Y:S01]  /*bda0*/  LDS.64 R6, [R136+UR7+0x3c0] ;  /* 0x0003c00788067984 */ /* 0x000ee20008000a00 */
[-C--:B----4-:R-:W-:Y:S02]  /*bdb0*/  IDP.4A.S8.S8 R127, R127, R12.reuse, RZ ;  /* 0x0000000c7f7f7226 */ /* 0x090fe400000006ff */
[----:B------:R-:W-:Y:S02]  /*bdc0*/  IDP.4A.S8.S8 R12, R113, R12, RZ ;  /* 0x0000000c710c7226 */ /* 0x000fe400000006ff */
[-C--:B------:R-:W-:Y:S02]  /*bdd0*/  IDP.4A.S8.S8 R127, R126, R13.reuse, R127 ;  /* 0x0000000d7e7f7226 */ /* 0x080fe4000000067f */
[----:B------:R-:W-:Y:S02]  /*bde0*/  IDP.4A.S8.S8 R125, R125, R16, RZ ;  /* 0x000000107d7d7226 */ /* 0x000fe400000006ff */
[----:B------:R-:W-:-:S02]  /*bdf0*/  IDP.4A.S8.S8 R12, R112, R13, R12 ;  /* 0x0000000d700c7226 */ /* 0x000fc4000000060c */
[----:B------:R-:W-:Y:S02]  /*be00*/  IDP.4A.S8.S8 R16, R111, R16, RZ ;  /* 0x000000106f107226 */ /* 0x000fe400000006ff */
[----:B------:R-:W-:Y:S02]  /*be10*/  IDP.4A.S8.S8 R127, R123, R14, R127 ;  /* 0x0000000e7b7f7226 */ /* 0x000fe4000000067f */
[-C--:B0-----:R-:W-:Y:S02]  /*be20*/  IDP.4A.S8.S8 R121, R121, R20.reuse, RZ ;  /* 0x0000001479797226 */ /* 0x081fe400000006ff */
[----:B------:R-:W-:Y:S02]  /*be30*/  IDP.4A.S8.S8 R20, R107, R20, RZ ;  /* 0x000000146b147226 */ /* 0x000fe400000006ff */
[----:B------:R-:W-:Y:S02]  /*be40*/  IDP.4A.S8.S8 R125, R124, R17, R125 ;  /* 0x000000117c7d7226 */ /* 0x000fe4000000067d */
[----:B-1----:R-:W-:-:S02]  /*be50*/  IDP.4A.S8.S8 R119, R119, R18, RZ ;  /* 0x0000001277777226 */ /* 0x002fc400000006ff */
[----:B------:R-:W-:Y:S02]  /*be60*/  IDP.4A.S8.S8 R121, R118, R21, R121 ;  /* 0x0000001576797226 */ /* 0x000fe40000000679 */
[----:B------:R-:W-:Y:S02]  /*be70*/  IDP.4A.S8.S8 R12, R131, R14, R12 ;  /* 0x0000000e830c7226 */ /* 0x000fe4000000060c */
[----:B------:R-:W-:Y:S02]  /*be80*/  IDP.4A.S8.S8 R16, R102, R17, R16 ;  /* 0x0000001166107226 */ /* 0x000fe40000000610 */
[----:B------:R-:W-:Y:S02]  /*be90*/  IDP.4A.S8.S8 R18, R105, R18, RZ ;  /* 0x0000001269127226 */ /* 0x000fe400000006ff */
[----:B------:R-:W-:Y:S02]  /*bea0*/  IDP.4A.S8.S8 R20, R106, R21, R20 ;  /* 0x000000156a147226 */ /* 0x000fe40000000614 */
[----:B------:R-:W-:-:S02]  /*beb0*/  IDP.4A.S8.S8 R127, R122, R15, R127 ;  /* 0x0000000f7a7f7226 */ /* 0x000fc4000000067f */
[----:B------:R-:W-:Y:S02]  /*bec0*/  IDP.4A.S8.S8 R125, R101, R4, R125 ;  /* 0x00000004657d7226 */ /* 0x000fe4000000067d */
[----:B--2---:R-:W-:Y:S02]  /*bed0*/  IDP.4A.S8.S8 R121, R117, R22, R121 ;  /* 0x0000001675797226 */ /* 0x004fe40000000679 */
[----:B------:R-:W-:Y:S02]  /*bee0*/  IDP.4A.S8.S8 R15, R110, R15, R12 ;  /* 0x0000000f6e0f7226 */ /* 0x000fe4000000060c */
[----:B------:R-:W-:Y:S02]  /*bef0*/  IDP.4A.S8.S8 R16, R109, R4, R16 ;  /* 0x000000046d107226 */ /* 0x000fe40000000610 */
[-C--:B------:R-:W-:Y:S02]  /*bf00*/  IDP.4A.S8.S8 R119, R116, R19.reuse, R119 ;  /* 0x0000001374777226 */ /* 0x080fe40000000677 */
[----:B------:R-:W-:-:S02]  /*bf10*/  IDP.4A.S8.S8 R18, R104, R19, R18 ;  /* 0x0000001368127226 */ /* 0x000fc40000000612 */
[----:B------:R-:W-:Y:S02]  /*bf20*/  IDP.4A.S8.S8 R20, R103, R22, R20 ;  /* 0x0000001667147226 */ /* 0x000fe40000000614 */
[----:B------:R-:W-:Y:S02]  /*bf30*/  IMAD R127, R134, R127, RZ ;  /* 0x0000007f867f7224 */ /* 0x000fe400078e02ff */
[----:B------:R-:W-:Y:S02]  /*bf40*/  IDP.4A.S8.S8 R120, R120, R5, R125 ;  /* 0x0000000578787226 */ /* 0x000fe4000000067d */
[----:B------:R-:W-:Y:S02]  /*bf50*/  IDP.4A.S8.S8 R121, R114, R23, R121 ;  /* 0x0000001772797226 */ /* 0x000fe40000000679 */
[----:B------:R-:W-:Y:S02]  /*bf60*/  IMAD R15, R140, R15, RZ ;  /* 0x0000000f8c0f7224 */ /* 0x000fe400078e02ff */
[----:B------:R-:W-:Y:S01]  /*bf70*/  IDP.4A.S8.S8 R16, R108, R5, R16 ;  /* 0x000000056c107226 */ /* 0x000fe20000000610 */
[----:B------:R-:W-:Y:S01]  /*bf80*/  I2FP.F32.S32 R5, R10 ;  /* 0x0000000a00057245 */ /* 0x000fe20000201400 */
[----:B-----5:R-:W-:-:S02]  /*bf90*/  IDP.4A.S8.S8 R119, R115, R8, R119 ;  /* 0x0000000873777226 */ /* 0x020fc40000000677 */
[----:B------:R-:W-:Y:S02]  /*bfa0*/  IDP.4A.S8.S8 R18, R129, R8, R18 ;  /* 0x0000000881127226 */ /* 0x000fe40000000612 */
[----:B------:R-:W-:Y:S02]  /*bfb0*/  IDP.4A.S8.S8 R23, R128, R23, R20 ;  /* 0x0000001780177226 */ /* 0x000fe40000000614 */
[----:B------:R-:W-:Y:S01]  /*bfc0*/  FFMA R144, R5, R3, R144 ;  /* 0x0000000305907223 */ /* 0x000fe20000000090 */
[----:B------:R-:W-:Y:S02]  /*bfd0*/  IMAD R120, R133, R120, R127 ;  /* 0x0000007885787224 */ /* 0x000fe400078e027f */
[----:B------:R-:W-:Y:S02]  /*bfe0*/  IDP.4A.S8.S8 R148, R130, R11, R148 ;  /* 0x0000000b82947226 */ /* 0x000fe40000000694 */
[----:B------:R-:W-:Y:S01]  /*bff0*/  FFMA R88, R143, R144, R88 ;  /* 0x000000908f587223 */ /* 0x000fe20000000058 */
[----:B------:R-:W-:-:S02]  /*c000*/  IMAD R147, R138, R147, RZ ;  /* 0x000000938a937224 */ /* 0x000fc400078e02ff */
[-C--:B------:R-:W-:Y:S02]  /*c010*/  IDP.4A.S8.S8 R132, R132, R9.reuse, R119 ;  /* 0x0000000984847226 */ /* 0x080fe40000000677 */
[----:B------:R-:W-:Y:S01]  /*c020*/  IDP.4A.S8.S8 R18, R130, R9, R18 ;  /* 0x0000000982127226 */ /* 0x000fe20000000612 */
[----:B------:R-:W-:Y:S01]  /*c030*/  I2FP.F32.S32 R9, R120 ;  /* 0x0000007800097245 */ /* 0x000fe20000201400 */
[----:B------:R-:W-:Y:S02]  /*c040*/  IMAD R121, R142, R121, RZ ;  /* 0x000000798e797224 */ /* 0x000fe400078e02ff */
[----:B------:R-:W-:Y:S02]  /*c050*/  IMAD R23, R138, R23, RZ ;  /* 0x000000178a177224 */ /* 0x000fe400078e02ff */
[----:B------:R-:W-:Y:S02]  /*c060*/  IMAD R15, R139, R16, R15 ;  /* 0x000000108b0f7224 */ /* 0x000fe400078e020f */
[----:B---3--:R-:W-:Y:S01]  /*c070*/  FFMA R4, R6, R9, RZ ;  /* 0x0000000906047223 */ /* 0x008fe200000000ff */
[----:B------:R-:W-:-:S02]  /*c080*/  IMAD R147, R137, R148, R147 ;  /* 0x0000009489937224 */ /* 0x000fc400078e0293 */
[----:B------:R-:W-:Y:S01]  /*c090*/  IMAD R121, R141, R132, R121 ;  /* 0x000000848d797224 */ /* 0x000fe200078e0279 */
[----:B------:R-:W-:Y:S01]  /*c0a0*/  I2FP.F32.S32 R5, R15 ;  /* 0x0000000f00057245 */ /* 0x000fe20000201400 */
[----:B------:R-:W-:Y:S01]  /*c0b0*/  IMAD R18, R137, R18, R23 ;  /* 0x0000001289127224 */ /* 0x000fe200078e0217 */
[----:B------:R-:W-:Y:S02]  /*c0c0*/  I2FP.F32.S32 R147, R147 ;  /* 0x0000009300937245 */ /* 0x000fe40000201400 */
[----:B------:R-:W-:Y:S01]  /*c0d0*/  I2FP.F32.S32 R121, R121 ;  /* 0x0000007900797245 */ /* 0x000fe20000201400 */
[----:B------:R-:W-:Y:S01]  /*c0e0*/  FFMA R6, R6, R5, RZ ;  /* 0x0000000506067223 */ /* 0x000fe200000000ff */
[----:B------:R-:W-:Y:S01]  /*c0f0*/  I2FP.F32.S32 R11, R18 ;  /* 0x00000012000b7245 */ /* 0x000fe20000201400 */
[----:B------:R-:W-:Y:S02]  /*c100*/  FFMA R2, R147, R3, R2 ;  /* 0x0000000393027223 */ /* 0x000fe40000000002 */
[----:B------:R-:W-:-:S02]  /*c110*/  FFMA R4, R121, R7, R4 ;  /* 0x0000000779047223 */ /* 0x000fc40000000004 */
[----:B------:R-:W-:Y:S01]  /*c120*/  FFMA R11, R11, R7, R6 ;  /* 0x000000070b0b7223 */ /* 0x000fe20000000006 */
[----:B------:R-:W-:Y:S01]  /*c130*/  FFMA R97, R145, R2, R97 ;  /* 0x0000000291617223 */ /* 0x000fe20000000061 */
[----:B------:R-:W-:Y:S02]  /*c140*/  FFMA R25, R143, R4, R25 ;  /* 0x000000048f197223 */ /* 0x000fe40000000019 */
[----:B------:R-:W-:Y:S01]  /*c150*/  FFMA R98, R145, R11, R98 ;  /* 0x0000000b91627223 */ /* 0x000fe20000000062 */
[----:B------:R-:W-:Y:S06]  /*c160*/  BRA.U !UP0, `(.L_x_2) ;  /* 0xffffffc108387547 */ /* 0x000fec000b83ffff */
[----:B------:R-:W-:Y:S01]  /*c170*/  BAR.SYNC.DEFER_BLOCKING 0x0 ;  /* 0x0000000000007b1d */ /* 0x000fe20000010000 */
[----:B------:R-:W-:-:S04]  /*c180*/  UIADD3 UR4, UPT, UPT, UR4, 0x1, URZ ;  /* 0x0000000104047890 */ /* 0x000fc8000fffe0ff */
[----:B------:R-:W-:-:S09]  /*c190*/  UISETP.NE.AND UP0, UPT, UR4, UR5, UPT ;  /* 0x000000050400728c */ /* 0x000fd2000bf05270 */
[----:B------:R-:W-:Y:S05]  /*c1a0*/  BRA.U UP0, `(.L_x_3) ;  /* 0xffffff4500947547 */ /* 0x000fea000b83ffff */
.L_x_0:
[----:B------:R-:W1:Y:S01]  /*c1b0*/  S2R R2, SR_TID.Y ;  /* 0x0000000000027919 */ /* 0x000e620000002200 */
[----:B------:R-:W2:Y:S01]  /*c1c0*/  LDCU UR4, c[0x0][0x3a0] ;  /* 0x00007400ff0477ac */ /* 0x000ea20008000800 */
[----:B------:R-:W-:Y:S01]  /*c1d0*/  MOV R5, UR12 ;  /* 0x0000000c00057c02 */ /* 0x000fe20008000f00 */
[----:B------:R-:W1:Y:S01]  /*c1e0*/  S2R R3, SR_CTAID.Y ;  /* 0x0000000000037919 */ /* 0x000e620000002600 */
[----:B------:R-:W3:Y:S01]  /*c1f0*/  S2R R4, SR_TID.X ;  /* 0x0000000000047919 */ /* 0x000ee20000002100 */
[----:B-1----:R-:W-:-:S04]  /*c200*/  LEA R11, R3, R2, 0x6 ;  /* 0x00000002030b7211 */ /* 0x002fc800078e30ff */
[----:B--2---:R-:W-:-:S13]  /*c210*/  ISETP.GE.AND P0, PT, R11, UR4, PT ;  /* 0x000000040b007c0c */ /* 0x004fda000bf06270 */
[----:B0--3--:R-:W-:Y:S05]  /*c220*/  @P0 EXIT ;  /* 0x000000000000094d */ /* 0x009fea0003800000 */
[----:B------:R-:W0:Y:S01]  /*c230*/  LDC R6, c[0x0][0x3a8] ;  /* 0x0000ea00ff067b82 */ /* 0x000e220000000800 */
[----:B------:R-:W-:-:S04]  /*c240*/  LEA R4, R5, R4, 0x6 ;  /* 0x0000000405047211 */ /* 0x000fc800078e30ff */
[----:B------:R-:W-:-:S03]  /*c250*/  IADD3 R5, PT, PT, R4, 0x20, RZ ;  /* 0x0000002004057810 */ /* 0x000fc60007ffe0ff */
[----:B------:R-:W1:Y:S01]  /*c260*/  LDC.64 R2, c[0x0][0x390] ;  /* 0x0000e400ff027b82 */ /* 0x000e620000000a00 */
[-C--:B0-----:R-:W-:Y:S01]  /*c270*/  ISETP.GE.AND P1, PT, R5, R6.reuse, PT ;  /* 0x000000060500720c */ /* 0x081fe20003f26270 */
[CC--:B------:R-:W-:Y:S01]  /*c280*/  IMAD R7, R11.reuse, R6.reuse, R4 ;  /* 0x000000060b077224 */ /* 0x0c0fe200078e0204 */
[----:B------:R-:W-:Y:S02]  /*c290*/  IADD3 R5, PT, PT, R11, 0x4, RZ ;  /* 0x000000040b057810 */ /* 0x000fe40007ffe0ff */
[----:B------:R-:W-:Y:S02]  /*c2a0*/  ISETP.GE.AND P0, PT, R4, R6, PT ;  /* 0x000000060400720c */ /* 0x000fe40003f06270 */
[----:B------:R-:W-:Y:S01]  /*c2b0*/  ISETP.GE.AND P2, PT, R5, UR4, PT ;  /* 0x0000000405007c0c */ /* 0x000fe2000bf46270 */
[----:B-1----:R-:W-:-:S06]  /*c2c0*/  IMAD.WIDE R4, R7, 0x4, R2 ;  /* 0x0000000407047825 */ /* 0x002fcc00078e0202 */
[----:B------:R0:W-:Y:S04]  /*c2d0*/  @!P1 STG.E desc[UR14][R4.64+0x80], R34 ;  /* 0x0000802204009986 */ /* 0x0001e8000c10190e */
[----:B------:R0:W-:Y:S02]  /*c2e0*/  @!P0 STG.E desc[UR14][R4.64], R43 ;  /* 0x0000002b04008986 */ /* 0x0001e4000c10190e */
[----:B------:R-:W-:Y:S05]  /*c2f0*/  @P2 EXIT ;  /* 0x000000000000294d */ /* 0x000fea0003800000 */
[----:B0-----:R-:W-:Y:S02]  /*c300*/  IADD3 R4, PT, PT, R11, 0x8, RZ ;  /* 0x000000080b047810 */ /* 0x001fe40007ffe0ff */
[----:B------:R-:W-:Y:S02]  /*c310*/  LEA R5, R6, R7, 0x2 ;  /* 0x0000000706057211 */ /* 0x000fe400078e10ff */
[----:B------:R-:W-:-:S03]  /*c320*/  ISETP.GE.AND P2, PT, R4, UR4, PT ;  /* 0x0000000404007c0c */ /* 0x000fc6000bf46270 */
[----:B------:R-:W-:-:S05]  /*c330*/  IMAD.WIDE R4, R5, 0x4, R2 ;  /* 0x0000000405047825 */ /* 0x000fca00078e0202 */
[----:B------:R0:W-:Y:S04]  /*c340*/  @!P0 STG.E desc[UR14][R4.64], R42 ;  /* 0x0000002a04008986 */ /* 0x0001e8000c10190e */
[----:B------:R0:W-:Y:S01]  /*c350*/  @!P1 STG.E desc[UR14][R4.64+0x80], R33 ;  /* 0x0000802104009986 */ /* 0x0001e2000c10190e */
        /* <DEDUP_REMOVED lines=36> */
[----:B------:R-:W-:Y:S02]  /*c5a0*/  IADD3 R0, PT, PT, R11, 0x20, RZ ;  /* 0x000000200b007810 */ /* 0x000fe40007ffe0ff */
[----:B0-----:R-:W-:Y:S02]  /*c5b0*/  LEA R5, R6, R9, 0x2 ;  /* 0x0000000906057211 */ /* 0x001fe400078e10ff */
[----:B------:R-:W-:-:S03]  /*c5c0*/  ISETP.GE.AND P2, PT, R0, UR4, PT ;  /* 0x0000000400007c0c */ /* 0x000fc6000bf46270 */
[----:B------:R-:W-:-:S05]  /*c5d0*/  IMAD.WIDE R4, R5, 0x4, R2 ;  /* 0x0000000405047825 */ /* 0x000fca00078e0202 */
[----:B------:R0:W-:Y:S04]  /*c5e0*/  @!P0 STG.E desc[UR14][R4.64], R89 ;  /* 0x0000005904008986 */ /* 0x0001e8000c10190e */
[----:B------:R0:W-:Y:S01]  /*c5f0*/  @!P1 STG.E desc[UR14][R4.64+0x80], R90 ;  /* 0x0000805a04009986 */ /* 0x0001e2000c10190e */
[----:B------:R-:W-:Y:S05]  /*c600*/  @P2 EXIT ;  /* 0x000000000000294d */ /* 0x000fea0003800000 */
[----:B------:R-:W-:Y:S02]  /*c610*/  IADD3 R0, PT, PT, R11, 0x24, RZ ;  /* 0x000000240b007810 */ /* 0x000fe40007ffe0ff */
[----:B------:R-:W-:Y:S02]  /*c620*/  LEA R7, R6, R7, 0x5 ;  /* 0x0000000706077211 */ /* 0x000fe400078e28ff */
[----:B------:R-:W-:-:S03]  /*c630*/  ISETP.GE.AND P2, PT, R0, UR4, PT ;  /* 0x0000000400007c0c */ /* 0x000fc6000bf46270 */
[----:B0-----:R-:W-:-:S05]  /*c640*/  IMAD.WIDE R4, R7, 0x4, R2 ;  /* 0x0000000407047825 */ /* 0x001fca00078e0202 */
        /* <DEDUP_REMOVED lines=45> */
[----:B------:R-:W-:-:S05]  /*c920*/  LEA R7, R6, R7, 0x2 ;  /* 0x0000000706077211 */ /* 0x000fca00078e10ff */
[----:B------:R-:W-:-:S05]  /*c930*/  IMAD.WIDE R2, R7, 0x4, R2 ;  /* 0x0000000407027825 */ /* 0x000fca00078e0202 */
[----:B------:R1:W-:Y:S01]  /*c940*/  @!P0 STG.E desc[UR14][R2.64], R25 ;  /* 0x0000001902008986 */ /* 0x0003e2000c10190e */
[----:B------:R-:W-:Y:S05]  /*c950*/  @P1 EXIT ;  /* 0x000000000000194d */ /* 0x000fea0003800000 */
[----:B------:R-:W-:Y:S01]  /*c960*/  STG.E desc[UR14][R2.64+0x80], R98 ;  /* 0x0000806202007986 */ /* 0x000fe2000c10190e */
[----:B------:R-:W-:Y:S05]  /*c970*/  EXIT ;  /* 0x000000000000794d */ /* 0x000fea0003800000 */
.L_x_4:
[----:B------:R-:W-:-:S00]  /*c980*/  BRA `(.L_x_4) ;  /* 0xfffffffc00fc7947 */ /* 0x000fc0000383ffff */
[----:B------:R-:W-:-:S00]  /*c990*/  NOP ;  /* 0x0000000000007918 */ /* 0x000fc00000000000 */
        /* <DEDUP_REMOVED lines=14> */
.L_x_728:


//--------------------- .text.mul_mat_q5_K        --------------------------
	.section	.text.mul_mat_q5_K,"ax",@progbits
	.align	128
        .global         mul_mat_q5_K
        .type           mul_mat_q5_K,@function
        .size           mul_mat_q5_K,(.L_x_729 - mul_mat_q5_K)
        .other          mul_mat_q5_K,@"STO_CUDA_ENTRY STV_DEFAULT"
mul_mat_q5_K:
.text.mul_mat_q5_K:
[----:B------:R-:W0:Y:S01]  /*0000*/  LDC R1, c[0x0][0x37c] ;  /* 0x0000df00ff017b82 */ /* 0x000e220000000800 */
[----:B------:R-:W1:Y:S07]  /*0010*/  LDCU UR5, c[0x0][0x398] ;  /* 0x00007300ff0577ac */ /* 0x000e6e0008000800 */
[----:B------:R-:W2:Y:S01]  /*0020*/  S2UR UR12, SR_CTAID.X ;  /* 0x00000000000c79c3 */ /* 0x000ea20000002500 */
[----:B------:R-:W-:Y:S01]  /*0030*/  HFMA2 R107, -RZ, RZ, 0, 0 ;  /* 0x00000000ff6b7431 */ /* 0x000fe200000001ff */
[----:B0-----:R-:W-:-:S02]  /*0040*/  IADD3 R1, PT, PT, R1, -0x10, RZ ;  /* 0xfffffff001017810 */ /* 0x001fc40007ffe0ff */
[----:B------:R-:W-:Y:S02]  /*0050*/  CS2R R170, SRZ ;  /* 0x0000000000aa7805 */ /* 0x000fe4000001ff00 */
[----:B------:R-:W-:Y:S02]  /*0060*/  MOV R172, RZ ;  /* 0x000000ff00ac7202 */ /* 0x000fe40000000f00 */
[----:B------:R-:W-:Y:S02]  /*0070*/  CS2R R168, SRZ ;  /* 0x0000000000a87805 */ /* 0x000fe4000001ff00 */
[----:B------:R-:W-:Y:S02]  /*0080*/  CS2R R166, SRZ ;  /* 0x0000000000a67805 */ /* 0x000fe4000001ff00 */
[----:B------:R-:W-:Y:S02]  /*0090*/  CS2R R164, SRZ ;  /* 0x0000000000a47805 */ /* 0x000fe4000001ff00 */
[----:B------:R-:W-:-:S02]  /*00a0*/  CS2R R162, SRZ ;  /* 0x0000000000a27805 */ /* 0x000fc4000001ff00 */
        /* <DEDUP_REMOVED lines=8> */
[----:B-1----:R-:W-:Y:S01]  /*0130*/  UISETP.GE.AND UP0, UPT, UR5, 0x100, UPT ;  /* 0x000001000500788c */ /* 0x002fe2000bf06270 */
[----:B------:R-:W-:Y:S01]  /*0140*/  CS2R R144, SRZ ;  /* 0x0000000000907805 */ /* 0x000fe2000001ff00 */
[----:B------:R-:W-:Y:S01]  /*0150*/  USHF.R.S32.HI UR4, URZ, 0x1f, UR5 ;  /* 0x0000001fff047899 */ /* 0x000fe20008011405 */
        /* <DEDUP_REMOVED lines=17> */
[----:B------:R-:W0:Y:S01]  /*0270*/  LDCU.64 UR14, c[0x0][0x358] ;  /* 0x00006b00ff0e77ac */ /* 0x000e220008000a00 */
[----:B------:R-:W-:Y:S01]  /*0280*/  ULEA.HI UR4, UR4, UR5, URZ, 0x8 ;  /* 0x0000000504047291 */ /* 0x000fe2000f8f40ff */
[----:B--2---:R-:W-:Y:S11]  /*0290*/  BRA.U !UP0, `(.L_x_5) ;  /* 0x0000014908f47547 */ /* 0x004ff6000b800000 */
[----:B------:R-:W1:Y:S01]  /*02a0*/  S2R R31, SR_TID.X ;  /* 0x00000000001f7919 */ /* 0x000e620000002100 */
[----:B------:R-:W2:Y:S01]  /*02b0*/  LDCU UR6, c[0x0][0x39c] ;  /* 0x00007380ff0677ac */ /* 0x000ea20008000800 */
[----:B------:R-:W3:Y:S01]  /*02c0*/  LDC.64 R14, c[0x0][0x3a0] ;  /* 0x0000e800ff0e7b82 */ /* 0x000ee20000000a00 */
[----:B------:R-:W-:Y:S01]  /*02d0*/  MOV R107, RZ ;  /* 0x000000ff006b7202 */ /* 0x000fe20000000f00 */
[----:B------:R-:W4:Y:S01]  /*02e0*/  S2R R12, SR_TID.Y ;  /* 0x00000000000c7919 */ /* 0x000f220000002200 */
[----:B------:R-:W-:Y:S01]  /*02f0*/  USHF.L.U32 UR5, UR12, 0x7, URZ ;  /* 0x000000070c057899 */ /* 0x000fe200080006ff */
[----:B------:R-:W5:Y:S04]  /*0300*/  S2R R5, SR_CTAID.Y ;  /* 0x0000000000057919 */ /* 0x000f680000002600 */
[----:B------:R-:W0:Y:S01]  /*0310*/  S2UR UR7, SR_CgaCtaId ;  /* 0x00000000000779c3 */ /* 0x000e220000008800 */
[----:B---3--:R-:W-:-:S02]  /*0320*/  IADD3 R6, PT, PT, R14, -0x1, RZ ;  /* 0xffffffff0e067810 */ /* 0x008fc40007ffe0ff */
[----:B-1----:R-:W-:Y:S02]  /*0330*/  SHF.R.U32.HI R0, RZ, 0x2, R31 ;  /* 0x00000002ff007819 */ /* 0x002fe4000001161f */
[C---:B------:R-:W-:Y:S02]  /*0340*/  LOP3.LUT R4, R31.reuse, 0x3, RZ, 0xc0, !PT ;  /* 0x000000031f047812 */ /* 0x040fe400078ec0ff */
[----:B----4-:R-:W-:Y:S02]  /*0350*/  LEA R3, R12, R0, 0x3 ;  /* 0x000000000c037211 */ /* 0x010fe400078e18ff */
[----:B------:R-:W-:Y:S02]  /*0360*/  LEA.HI R180, R31, R31, RZ, 0x1b ;  /* 0x0000001f1fb47211 */ /* 0x000fe400078fd8ff */
[C---:B------:R-:W-:Y:S02]  /*0370*/  LOP3.LUT R0, R3.reuse, 0x3f, RZ, 0xc0, !PT ;  /* 0x0000003f03007812 */ /* 0x040fe400078ec0ff */
[----:B------:R-:W-:-:S02]  /*0380*/  LOP3.LUT R7, R3, 0x7f, RZ, 0xc0, !PT ;  /* 0x0000007f03077812 */ /* 0x000fc400078ec0ff */
[----:B------:R-:W-:Y:S02]  /*0390*/  LOP3.LUT R2, R0, 0x20, RZ, 0x3c, !PT ;  /* 0x0000002000027812 */ /* 0x000fe400078e3cff */
[----:B------:R-:W-:Y:S02]  /*03a0*/  IADD3 R8, PT, PT, R3, 0x20, RZ ;  /* 0x0000002003087810 */ /* 0x000fe40007ffe0ff */
[----:B-----5:R-:W-:Y:S02]  /*03b0*/  LEA R29, R5, R2, 0x6 ;  /* 0x00000002051d7211 */ /* 0x020fe400078e30ff */
[----:B------:R-:W-:Y:S01]  /*03c0*/  LOP3.LUT R2, RZ, UR5, RZ, 0x33, !PT ;  /* 0x00000005ff027c12 */ /* 0x000fe2000f8e33ff */
[----:B------:R-:W-:Y:S01]  /*03d0*/  USHF.R.S32.HI UR5, URZ, 0x8, UR4 ;  /* 0x00000008ff057899 */ /* 0x000fe20008011404 */
[----:B------:R-:W-:Y:S02]  /*03e0*/  LOP3.LUT R9, R7, 0x40, RZ, 0x3c, !PT ;  /* 0x0000004007097812 */ /* 0x000fe400078e3cff */
[----:B--2---:R-:W-:Y:S01]  /*03f0*/  IADD3 R2, PT, PT, R2, UR6, RZ ;  /* 0x0000000602027c10 */ /* 0x004fe2000fffe0ff */
[----:B------:R-:W-:Y:S01]  /*0400*/  UMOV UR4, 0x400 ;  /* 0x0000040000047882 */ /* 0x000fe20000000000 */
[----:B------:R-:W-:Y:S01]  /*0410*/  IADD3 R10, PT, PT, R3, 0x60, RZ ;  /* 0x00000060030a7810 */ /* 0x000fe20007ffe0ff */
[----:B------:R-:W-:Y:S01]  /*0420*/  UIADD3 UR6, UPT, UPT, UR4, 0x8200, URZ ;  /* 0x0000820004067890 */ /* 0x000fe2000fffe0ff */
[----:B------:R-:W-:Y:S01]  /*0430*/  VIMNMX R7, PT, PT, R2, R7, PT ;  /* 0x0000000702077248 */ /* 0x000fe20003fe0100 */
[----:B------:R-:W-:Y:S01]  /*0440*/  UIADD3 UR4, UPT, UPT, UR4, 0x8410, URZ ;  /* 0x0000841004047890 */ /* 0x000fe2000fffe0ff */
[----:B------:R-:W-:Y:S01]  /*0450*/  LOP3.LUT R3, R8, 0x7f, RZ, 0xc0, !PT ;  /* 0x0000007f08037812 */ /* 0x000fe200078ec0ff */
[----:B0-----:R-:W-:Y:S01]  /*0460*/  ULEA UR6, UR7, UR6, 0x18 ;  /* 0x0000000607067291 */ /* 0x001fe2000f8ec0ff */
[----:B------:R-:W-:Y:S01]  /*0470*/  SHF.R.S32.HI R8, RZ, 0x1f, R7 ;  /* 0x0000001fff087819 */ /* 0x000fe20000011407 */
[----:B------:R-:W-:Y:S01]  /*0480*/  ULEA UR4, UR7, UR4, 0x18 ;  /* 0x0000000407047291 */ /* 0x000fe2000f8ec0ff */
[----:B------:R-:W-:-:S02]  /*0490*/  LEA R27, R5, R0, 0x6 ;  /* 0x00000000051b7211 */ /* 0x000fc400078e30ff */
[----:B------:R-:W-:Y:S02]  /*04a0*/  SHF.R.S32.HI R0, RZ, 0x1f, R15 ;  /* 0x0000001fff007819 */ /* 0x000fe4000001140f */
[----:B------:R-:W-:Y:S02]  /*04b0*/  VIMNMX R252, PT, PT, R2, R3, PT ;  /* 0x0000000302fc7248 */ /* 0x000fe40003fe0100 */
[----:B------:R-:W-:Y:S02]  /*04c0*/  LEA.HI R3, R8, R7, RZ, 0x3 ;  /* 0x0000000708037211 */ /* 0x000fe400078f18ff */
[----:B------:R-:W-:Y:S02]  /*04d0*/  LEA R5, R5, R12, 0x6 ;  /* 0x0000000c05057211 */ /* 0x000fe400078e30ff */
[----:B------:R-:W-:Y:S02]  /*04e0*/  LEA.HI R0, R0, R15, RZ, 0x5 ;  /* 0x0000000f00007211 */ /* 0x000fe400078f28ff */
[----:B------:R-:W-:-:S02]  /*04f0*/  LEA.HI.SX32 R8, R3, R4, 0x1d ;  /* 0x0000000403087211 */ /* 0x000fc400078feaff */
[C---:B------:R-:W-:Y:S02]  /*0500*/  VIMNMX.U32 R245, PT, PT, R5.reuse, R6, PT ;  /* 0x0000000605f57248 */ /* 0x040fe40003fe0000 */
        /* <DEDUP_REMOVED lines=14> */
[----:B------:R-:W-:Y:S02]  /*05f0*/  VIADDMNMX.U32 R5, R5, 0x3c, R6, PT ;  /* 0x0000003c05057846 */ /* 0x000fe40003800006 */
[C---:B------:R-:W-:Y:S02]  /*0600*/  VIMNMX R27, PT, PT, R6.reuse, R27, PT ;  /* 0x0000001b061b7248 */ /* 0x040fe40003fe0100 */
[----:B------:R-:W-:-:S02]  /*0610*/  VIMNMX R29, PT, PT, R6, R29, PT ;  /* 0x0000001d061d7248 */ /* 0x000fc40003fe0100 */
[----:B------:R-:W-:Y:S02]  /*0620*/  SHF.R.S32.HI R0, RZ, 0x5, R0 ;  /* 0x00000005ff007819 */ /* 0x000fe40000011400 */
[----:B------:R-:W-:Y:S02]  /*0630*/  LOP3.LUT R11, R10, 0x7f, RZ, 0xc0, !PT ;  /* 0x0000007f0a0b7812 */ /* 0x000fe400078ec0ff */
[----:B------:R-:W-:Y:S01]  /*0640*/  VIMNMX R250, PT, PT, R2, R9, PT ;  /* 0x0000000902fa7248 */ /* 0x000fe20003fe0100 */
[----:B------:R-:W-:Y:S01]  /*0650*/  IMAD R245, R0, R245, RZ ;  /* 0x000000f500f57224 */ /* 0x000fe200078e02ff */
[----:B------:R-:W-:Y:S01]  /*0660*/  VIMNMX R248, PT, PT, R2, R11, PT ;  /* 0x0000000b02f87248 */ /* 0x000fe20003fe0100 */
[----:B------:R-:W-:Y:S01]  /*0670*/  IMAD R244, R0, R3, RZ ;  /* 0x0000000300f47224 */ /* 0x000fe200078e02ff */
[----:B------:R-:W-:Y:S01]  /*0680*/  VIMNMX R225, PT, PT, R2, R12, PT ;  /* 0x0000000c02e17248 */ /* 0x000fe20003fe0100 */
[----:B------:R-:W-:Y:S01]  /*0690*/  IMAD R243, R0, R243, RZ ;  /* 0x000000f300f37224 */ /* 0x000fe200078e02ff */
[--C-:B------:R-:W-:Y:S01]  /*06a0*/  VIADDMNMX R224, R12, 0x4, R2.reuse, PT ;  /* 0x000000040ce07846 */ /* 0x100fe20003800102 */
        /* <DEDUP_REMOVED lines=27> */
[----:B------:R-:W-:Y:S01]  /*0860*/  VIADDMNMX R210, R12, 0x3c, R2, PT ;  /* 0x0000003c0cd27846 */ /* 0x000fe20003800102 */
[----:B------:R-:W-:Y:S01]  /*0870*/  IMAD R228, R0, R29, RZ ;  /* 0x0000001d00e47224 */ /* 0x000fe200078e02ff */
[----:B------:R-:W-:-:S02]  /*0880*/  LEA R0, R12, R31, 0x5 ;  /* 0x0000001f0c007211 */ /* 0x000fc400078e28ff */
[--C-:B------:R-:W-:Y:S02]  /*0890*/  VIADDMNMX R209, R12, 0x40, R2.reuse, PT ;  /* 0x000000400cd17846 */ /* 0x100fe40003800102 */
[----:B------:R-:W-:Y:S02]  /*08a0*/  LOP3.LUT R3, R0, 0x7f, RZ, 0xc0, !PT ;  /* 0x0000007f00037812 */ /* 0x000fe400078ec0ff */
[--C-:B------:R-:W-:Y:S02]  /*08b0*/  VIADDMNMX R208, R12, 0x44, R2.reuse, PT ;  /* 0x000000440cd07846 */ /* 0x100fe40003800102 */
[----:B------:R-:W-:Y:S02]  /*08c0*/  VIMNMX R3, PT, PT, R2, R3, PT ;  /* 0x0000000302037248 */ /* 0x000fe40003fe0100 */
[----:B------:R-:W-:Y:S02]  /*08d0*/  VIADDMNMX R207, R12, 0x48, R2, PT ;  /* 0x000000480ccf7846 */ /* 0x000fe40003800102 */
[----:B------:R-:W-:-:S02]  /*08e0*/  SHF.R.S32.HI R0, RZ, 0x1f, R3 ;  /* 0x0000001fff007819 */ /* 0x000fc40000011403 */
[--C-:B------:R-:W-:Y:S02]  /*08f0*/  VIADDMNMX R206, R12, 0x4c, R2.reuse, PT ;  /* 0x0000004c0cce7846 */ /* 0x100fe40003800102 */
[-C--:B------:R-:W-:Y:S02]  /*0900*/  LEA.HI R0, R0, R3.reuse, RZ, 0x5 ;  /* 0x0000000300007211 */ /* 0x080fe400078f28ff */
[--C-:B------:R-:W-:Y:S02]  /*0910*/  VIADDMNMX R205, R12, 0x50, R2.reuse, PT ;  /* 0x000000500ccd7846 */ /* 0x100fe40003800102 */
[----:B------:R-:W-:Y:S01]  /*0920*/  LEA.HI.SX32 R0, R0, R3, 0x1b ;  /* 0x0000000300007211 */ /* 0x000fe200078fdaff */
[----:B------:R-:W-:Y:S01]  /*0930*/  IMAD R3, R3, UR5, RZ ;  /* 0x0000000503037c24 */ /* 0x000fe2000f8e02ff */
[C-C-:B------:R-:W-:Y:S02]  /*0940*/  VIADDMNMX R204, R12.reuse, 0x54, R2.reuse, PT ;  /* 0x000000540ccc7846 */ /* 0x140fe40003800102 */
[----:B------:R-:W-:-:S02]  /*0950*/  VIADDMNMX R203, R12, 0x58, R2, PT ;  /* 0x000000580ccb7846 */ /* 0x000fc40003800102 */
[C-C-:B------:R-:W-:Y:S01]  /*0960*/  VIADDMNMX R202, R12.reuse, 0x5c, R2.reuse, PT ;  /* 0x0000005c0cca7846 */ /* 0x140fe20003800102 */
[----:B------:R-:W-:Y:S01]  /*0970*/  STL [R1+0xc], R3 ;  /* 0x00000c0301007387 */ /* 0x000fe20000100800 */
[C-C-:B------:R-:W-:Y:S02]  /*0980*/  VIADDMNMX R201, R12.reuse, 0x60, R2.reuse, PT ;  /* 0x000000600cc97846 */ /* 0x140fe40003800102 */
[C-C-:B------:R-:W-:Y:S02]  /*0990*/  VIADDMNMX R200, R12.reuse, 0x64, R2.reuse, PT ;  /* 0x000000640cc87846 */ /* 0x140fe40003800102 */
[C-C-:B------:R-:W-:Y:S02]  /*09a0*/  VIADDMNMX R199, R12.reuse, 0x68, R2.reuse, PT ;  /* 0x000000680cc77846 */ /* 0x140fe40003800102 */
[C-C-:B------:R-:W-:Y:S02]  /*09b0*/  VIADDMNMX R198, R12.reuse, 0x6c, R2.reuse, PT ;  /* 0x0000006c0cc67846 */ /* 0x140fe40003800102 */
[----:B------:R-:W-:-:S02]  /*09c0*/  VIADDMNMX R197, R12, 0x70, R2, PT ;  /* 0x000000700cc57846 */ /* 0x000fc40003800102 */
[C-C-:B------:R-:W-:Y:S02]  /*09d0*/  VIADDMNMX R185, R12.reuse, 0x74, R2.reuse, PT ;  /* 0x000000740cb97846 */ /* 0x140fe40003800102 */
[C-C-:B------:R-:W-:Y:S02]  /*09e0*/  VIADDMNMX R227, R12.reuse, 0x78, R2.reuse, PT ;  /* 0x000000780ce37846 */ /* 0x140fe40003800102 */
[----:B------:R-:W-:Y:S01]  /*09f0*/  VIADDMNMX R226, R12, 0x7c, R2, PT ;  /* 0x0000007c0ce27846 */ /* 0x000fe20003800102 */
[C---:B------:R-:W-:Y:S01]  /*0a00*/  IMAD R2, R7.reuse, UR5, RZ ;  /* 0x0000000507027c24 */ /* 0x040fe2000f8e02ff */
[----:B------:R-:W-:Y:S02]  /*0a10*/  LEA R8, R7, R8, 0x2 ;  /* 0x0000000807087211 */ /* 0x000fe400078e10ff */
[----:B------:R-:W-:Y:S02]  /*0a20*/  SHF.R.S32.HI R9, RZ, 0x1f, R252 ;  /* 0x0000001fff097819 */ /* 0x000fe400000114fc */
[----:B------:R0:W-:Y:S01]  /*0a30*/  STL [R1+0x4], R2 ;  /* 0x0000040201007387 */ /* 0x0001e20000100800 */
[----:B------:R-:W-:-:S02]  /*0a40*/  SHF.R.S32.HI R11, RZ, 0x1f, R250 ;  /* 0x0000001fff0b7819 */ /* 0x000fc400000114fa */
[----:B------:R-:W-:Y:S02]  /*0a50*/  SHF.R.S32.HI R13, RZ, 0x1f, R248 ;  /* 0x0000001fff0d7819 */ /* 0x000fe400000114f8 */
[----:B------:R-:W-:Y:S02]  /*0a60*/  LEA.HI R9, R9, R252, RZ, 0x3 ;  /* 0x000000fc09097211 */ /* 0x000fe400078f18ff */
[----:B------:R-:W-:Y:S02]  /*0a70*/  LEA.HI R11, R11, R250, RZ, 0x3 ;  /* 0x000000fa0b0b7211 */ /* 0x000fe400078f18ff */
[----:B------:R-:W-:Y:S02]  /*0a80*/  LEA.HI R13, R13, R248, RZ, 0x3 ;  /* 0x000000f80d0d7211 */ /* 0x000fe400078f18ff */
[----:B0-----:R-:W-:Y:S02]  /*0a90*/  LEA R2, R0, UR6, 0x2 ;  /* 0x0000000600027c11 */ /* 0x001fe4000f8e10ff */
[----:B------:R-:W-:-:S02]  /*0aa0*/  LEA R0, R8, UR4, 0x2 ;  /* 0x0000000408007c11 */ /* 0x000fc4000f8e10ff */
[-C--:B------:R-:W-:Y:S01]  /*0ab0*/  LEA.HI.SX32 R9, R9, R4.reuse, 0x1d ;  /* 0x0000000409097211 */ /* 0x080fe200078feaff */
[----:B------:R0:W-:Y:S01]  /*0ac0*/  STL [R1+0x8], R2 ;  /* 0x0000080201007387 */ /* 0x0001e20000100800 */
[-C--:B------:R-:W-:Y:S02]  /*0ad0*/  LEA.HI.SX32 R11, R11, R4.reuse, 0x1d ;  /* 0x000000040b0b7211 */ /* 0x080fe400078feaff */
[----:B------:R-:W-:Y:S01]  /*0ae0*/  LEA.HI.SX32 R13, R13, R4, 0x1d ;  /* 0x000000040d0d7211 */ /* 0x000fe200078feaff */
[----:B------:R0:W-:Y:S01]  /*0af0*/  STL [R1], R0 ;  /* 0x0000000001007387 */ /* 0x0001e20000100800 */
[----:B------:R-:W-:Y:S02]  /*0b00*/  MOV R4, 0x41 ;  /* 0x0000004100047802 */ /* 0x000fe40000000f00 */
[C---:B------:R-:W-:Y:S02]  /*0b10*/  IADD3 R5, PT, PT, R31.reuse, 0x20, RZ ;  /* 0x000000201f057810 */ /* 0x040fe40007ffe0ff */
[C---:B------:R-:W-:Y:S01]  /*0b20*/  IADD3 R10, PT, PT, R31.reuse, 0x40, RZ ;  /* 0x000000401f0a7810 */ /* 0x040fe20007ffe0ff */
[C---:B------:R-:W-:Y:S01]  /*0b30*/  IMAD R183, R31.reuse, R4, 0x1860 ;  /* 0x000018601fb77424 */ /* 0x040fe200078e0204 */
[----:B------:R-:W-:-:S02]  /*0b40*/  IADD3 R4, PT, PT, R31, 0x60, RZ ;  /* 0x000000601f047810 */ /* 0x000fc40007ffe0ff */
[----:B------:R-:W-:Y:S02]  /*0b50*/  SHF.R.U32.HI R6, RZ, 0x3, R5 ;  /* 0x00000003ff067819 */ /* 0x000fe40000011605 */
[----:B------:R-:W-:Y:S02]  /*0b60*/  SHF.L.U32 R177, R10, 0x2, RZ ;  /* 0x000000020ab17819 */ /* 0x000fe400000006ff */
[----:B------:R-:W-:Y:S02]  /*0b70*/  SHF.L.U32 R175, R4, 0x2, RZ ;  /* 0x0000000204af7819 */ /* 0x000fe400000006ff */
[-C--:B------:R-:W-:Y:S02]  /*0b80*/  LEA.HI R178, R5, R31.reuse, RZ, 0x1b ;  /* 0x0000001f05b27211 */ /* 0x080fe400078fd8ff */
[-C--:B------:R-:W-:Y:S02]  /*0b90*/  LEA.HI R176, R10, R31.reuse, RZ, 0x1b ;  /* 0x0000001f0ab07211 */ /* 0x080fe400078fd8ff */
[----:B------:R-:W-:-:S02]  /*0ba0*/  LEA.HI R174, R4, R31, RZ, 0x1b ;  /* 0x0000001f04ae7211 */ /* 0x000fc400078fd8ff */
[C---:B------:R-:W-:Y:S01]  /*0bb0*/  LEA R9, R252.reuse, R9, 0x2 ;  /* 0x00000009fc097211 */ /* 0x040fe200078e10ff */
[----:B------:R-:W-:Y:S01]  /*0bc0*/  IMAD R252, R252, UR5, RZ ;  /* 0x00000005fcfc7c24 */ /* 0x000fe2000f8e02ff */
[C---:B------:R-:W-:Y:S01]  /*0bd0*/  LEA R11, R250.reuse, R11, 0x2 ;  /* 0x0000000bfa0b7211 */ /* 0x040fe200078e10ff */
[----:B------:R-:W-:Y:S01]  /*0be0*/  IMAD R250, R250, UR5, RZ ;  /* 0x00000005fafa7c24 */ /* 0x000fe2000f8e02ff */
[C---:B------:R-:W-:Y:S01]  /*0bf0*/  LEA R13, R248.reuse, R13, 0x2 ;  /* 0x0000000df80d7211 */ /* 0x040fe200078e10ff */
[----:B------:R-:W-:Y:S01]  /*0c00*/  IMAD R248, R248, UR5, RZ ;  /* 0x00000005f8f87c24 */ /* 0x000fe2000f8e02ff */
[----:B------:R-:W-:Y:S02]  /*0c10*/  LEA R179, R5, R6, 0x2 ;  /* 0x0000000605b37211 */ /* 0x000fe400078e10ff */
[----:B------:R-:W-:Y:S02]  /*0c20*/  LEA.HI R177, R10, R177, RZ, 0x1d ;  /* 0x000000b10ab17211 */ /* 0x000fe400078fe8ff */
[----:B------:R-:W-:-:S02]  /*0c30*/  LEA.HI R175, R4, R175, RZ, 0x1d ;  /* 0x000000af04af7211 */ /* 0x000fc400078fe8ff */
[----:B------:R-:W-:Y:S02]  /*0c40*/  SHF.L.U32 R184, R12, 0x5, RZ ;  /* 0x000000050cb87819 */ /* 0x000fe400000006ff */
[----:B------:R-:W-:Y:S02]  /*0c50*/  LEA R178, R178, UR6, 0x2 ;  /* 0x00000006b2b27c11 */ /* 0x000fe4000f8e10ff */
[----:B------:R-:W-:Y:S02]  /*0c60*/  LEA R176, R176, UR6, 0x2 ;  /* 0x00000006b0b07c11 */ /* 0x000fe4000f8e10ff */
[----:B------:R-:W-:Y:S02]  /*0c70*/  LEA R180, R180, UR6, 0x2 ;  /* 0x00000006b4b47c11 */ /* 0x000fe4000f8e10ff */
[----:B------:R-:W-:Y:S02]  /*0c80*/  LEA R174, R174, UR6, 0x2 ;  /* 0x00000006aeae7c11 */ /* 0x000fe4000f8e10ff */
[----:B------:R-:W-:-:S02]  /*0c90*/  LEA R251, R9, UR4, 0x2 ;  /* 0x0000000409fb7c11 */ /* 0x000fc4000f8e10ff */
[----:B------:R-:W-:Y:S02]  /*0ca0*/  LEA R249, R11, UR4, 0x2 ;  /* 0x000000040bf97c11 */ /* 0x000fe4000f8e10ff */
[----:B------:R-:W-:Y:S01]  /*0cb0*/  LEA R247, R13, UR4, 0x2 ;  /* 0x000000040df77c11 */ /* 0x000fe2000f8e10ff */
[----:B0-----:R-:W-:-:S06]  /*0cc0*/  UMOV UR4, URZ ;  /* 0x000000ff00047c82 */ /* 0x001fcc0008000000 */
.L_x_8:
[----:B------:R-:W0:Y:S01]  /*0cd0*/  S2UR UR12, SR_CTAID.X ;  /* 0x00000000000c79c3 */ /* 0x000e220000002500 */
[----:B------:R-:W1:Y:S01]  /*0ce0*/  S2R R135, SR_TID.X ;  /* 0x0000000000877919 */ /* 0x000e620000002100 */
[----:B------:R-:W2:Y:S01]  /*0cf0*/  LDCU.128 UR8, c[0x0][0x380] ;  /* 0x00007000ff0877ac */ /* 0x000ea20008000c00 */
[----:B------:R-:W-:Y:S01]  /*0d00*/  IMAD R3, R225, UR5, RZ ;  /* 0x00000005e1037c24 */ /* 0x000fe2000f8e02ff */
[----:B------:R-:W3:Y:S01]  /*0d10*/  S2R R194, SR_TID.X ;  /* 0x0000000000c27919 */ /* 0x000ee20000002100 */
[----:B0-----:R-:W-:-:S04]  /*0d20*/  UIMAD UR6, UR5, UR12, URZ ;  /* 0x0000000c050672a4 */ /* 0x001fc8000f8e02ff */
[----:B------:R-:W-:-:S04]  /*0d30*/  USHF.L.U32 UR6, UR6, 0x7, URZ ;  /* 0x0000000706067899 */ /* 0x000fc800080006ff */
[----:B------:R-:W-:Y:S01]  /*0d40*/  UIADD3 UR7, UP0, UPT, UR6, UR4, URZ ;  /* 0x0000000406077290 */ /* 0x000fe2000ff1e0ff */
[----:B-1----:R-:W-:Y:S02]  /*0d50*/  SHF.R.U32.HI R182, RZ, 0x5, R135 ;  /* 0x00000005ffb67819 */ /* 0x002fe40000011687 */
[----:B------:R-:W-:Y:S01]  /*0d60*/  SHF.L.U32 R181, R135, 0x2, RZ ;  /* 0x0000000287b57819 */ /* 0x000fe200000006ff */
[----:B------:R-:W-:Y:S01]  /*0d70*/  ULEA.HI.X.SX32 UR13, UR6, URZ, 0x1, UP0 ;  /* 0x000000ff060d7291 */ /* 0x000fe200080f0eff */
[C---:B------:R-:W-:Y:S01]  /*0d80*/  IADD3 R5, P0, PT, R3.reuse, R182, RZ ;  /* 0x000000b603057210 */ /* 0x040fe20007f1e0ff */
[----:B--2---:R-:W-:Y:S01]  /*0d90*/  UIMAD.WIDE.U32 UR6, UR7, 0xb0, UR8 ;  /* 0x000000b0070678a5 */ /* 0x004fe2000f8e0008 */
[----:B---3--:R-:W-:Y:S01]  /*0da0*/  SHF.L.U32 R27, R194, 0x2, RZ ;  /* 0x00000002c21b7819 */ /* 0x008fe200000006ff */
[----:B------:R-:W-:Y:S01]  /*0db0*/  UIMAD UR8, UR13, 0xb0, URZ ;  /* 0x000000b00d0878a4 */ /* 0x000fe2000f8e02ff */
[----:B------:R-:W-:Y:S02]  /*0dc0*/  LEA.HI.X.SX32 R3, R3, RZ, 0x1, P0 ;  /* 0x000000ff03037211 */ /* 0x000fe400000f0eff */
[----:B------:R-:W-:Y:S01]  /*0dd0*/  LOP3.LUT R27, R27, 0x1c, RZ, 0xc0, !PT ;  /* 0x0000001c1b1b7812 */ /* 0x000fe200078ec0ff */
[----:B------:R-:W-:-:S02]  /*0de0*/  UIADD3 UR8, UPT, UPT, UR7, UR8, URZ ;  /* 0x0000000807087290 */ /* 0x000fc4000fffe0ff */
[----:B------:R-:W-:Y:S01]  /*0df0*/  MOV R41, UR7 ;  /* 0x0000000700297c02 */ /* 0x000fe20008000f00 */
[----:B------:R-:W-:Y:S01]  /*0e00*/  IMAD R7, R3, 0xb0, RZ ;  /* 0x000000b003077824 */ /* 0x000fe200078e02ff */
[----:B------:R-:W-:Y:S02]  /*0e10*/  MOV R40, UR6 ;  /* 0x0000000600287c02 */ /* 0x000fe40008000f00 */
[----:B------:R-:W-:Y:S02]  /*0e20*/  LOP3.LUT R181, R181, 0x7c, RZ, 0xc0, !PT ;  /* 0x0000007cb5b57812 */ /* 0x000fe400078ec0ff */
[----:B------:R-:W-:Y:S01]  /*0e30*/  MOV R41, UR8 ;  /* 0x0000000800297c02 */ /* 0x000fe20008000f00 */
[----:B------:R-:W-:Y:S01]  /*0e40*/  IMAD R9, R223, UR5, RZ ;  /* 0x00000005df097c24 */ /* 0x000fe2000f8e02ff */
[----:B------:R-:W-:Y:S01]  /*0e50*/  SHF.R.U32.HI R173, RZ, 0x2, R194 ;  /* 0x00000002ffad7819 */ /* 0x000fe200000116c2 */
[----:B------:R-:W0:Y:S01]  /*0e60*/  S2UR UR16, SR_CgaCtaId ;  /* 0x00000000001079c3 */ /* 0x000e220000008800 */
[----:B------:R-:W-:Y:S01]  /*0e70*/  SHF.L.U32 R12, R135, 0x1, RZ ;  /* 0x00000001870c7819 */ /* 0x000fe200000006ff */
[----:B------:R-:W-:-:S04]  /*0e80*/  IMAD.WIDE.U32 R2, R5, 0xb0, R40 ;  /* 0x000000b005027825 */ /* 0x000fc800078e0028 */
[----:B------:R-:W-:Y:S01]  /*0e90*/  IMAD R25, R201, UR5, RZ ;  /* 0x00000005c9197c24 */ /* 0x000fe2000f8e02ff */
[----:B------:R-:W-:Y:S01]  /*0ea0*/  IADD3 R0, PT, PT, R3, R7, RZ ;  /* 0x0000000703007210 */ /* 0x000fe20007ffe0ff */
[----:B------:R-:W-:Y:S01]  /*0eb0*/  UMOV UR7, 0x400 ;  /* 0x0000040000077882 */ /* 0x000fe20000000000 */
[----:B------:R-:W-:Y:S01]  /*0ec0*/  IADD3 R4, P0, PT, R27, R2, RZ ;  /* 0x000000021b047210 */ /* 0x000fe20007f1e0ff */
[----:B------:R-:W1:Y:S03]  /*0ed0*/  LDCU.64 UR8, c[0x0][0x388] ;  /* 0x00007100ff0877ac */ /* 0x000e660008000a00 */
[----:B------:R-:W-:Y:S02]  /*0ee0*/  IADD3.X R5, PT, PT, RZ, R0, RZ, P0, !PT ;  /* 0x00000000ff057210 */ /* 0x000fe400007fe4ff */
[----:B------:R-:W-:-:S04]  /*0ef0*/  IADD3 R2, P0, PT, R181, R2, RZ ;  /* 0x00000002b5027210 */ /* 0x000fc80007f1e0ff */
[----:B------:R-:W2:Y:S01]  /*0f00*/  LDG.E.CONSTANT R5, desc[UR14][R4.64+0x10] ;  /* 0x0000100e04057981 */ /* 0x000ea2000c1e9900 */
[----:B------:R-:W-:-:S05]  /*0f10*/  IADD3.X R3, PT, PT, RZ, R0, RZ, P0, !PT ;  /* 0x00000000ff037210 */ /* 0x000fca00007fe4ff */
[----:B------:R3:W4:Y:S01]  /*0f20*/  LDG.E.CONSTANT R4, desc[UR14][R2.64+0x30] ;  /* 0x0000300e02047981 */ /* 0x000722000c1e9900 */
[----:B------:R-:W-:Y:S01]  /*0f30*/  IMAD R7, R224, UR5, RZ ;  /* 0x00000005e0077c24 */ /* 0x000fe2000f8e02ff */
[----:B------:R-:W-:-:S04]  /*0f40*/  IADD3 R21, P1, PT, R182, R9, RZ ;  /* 0x00000009b6157210 */ /* 0x000fc80007f3e0ff */
[----:B------:R-:W-:Y:S01]  /*0f50*/  IADD3 R11, P0, PT, R182, R7, RZ ;  /* 0x00000007b60b7210 */ /* 0x000fe20007f1e0ff */
[--C-:B------:R-:W-:Y:S01]  /*0f60*/  IMAD.WIDE.U32 R20, R21, 0xb0, R40.reuse ;  /* 0x000000b015147825 */ /* 0x100fe200078e0028 */
[----:B------:R-:W-:Y:S02]  /*0f70*/  LEA.HI.X.SX32 R9, R9, RZ, 0x1, P1 ;  /* 0x000000ff09097211 */ /* 0x000fe400008f0eff */
[----:B------:R-:W-:Y:S01]  /*0f80*/  LEA.HI.X.SX32 R0, R7, RZ, 0x1, P0 ;  /* 0x000000ff07007211 */ /* 0x000fe200000f0eff */
[----:B---3--:R-:W-:Y:S01]  /*0f90*/  IMAD.WIDE.U32 R2, R11, 0xb0, R40 ;  /* 0x000000b00b027825 */ /* 0x008fe200078e0028 */
[----:B------:R-:W-:-:S03]  /*0fa0*/  IADD3 R22, P6, PT, R181, R20, RZ ;  /* 0x00000014b5167210 */ /* 0x000fc60007fde0ff */
[----:B------:R-:W-:Y:S01]  /*0fb0*/  IMAD R13, R0, 0xb0, RZ ;  /* 0x000000b0000d7824 */ /* 0x000fe200078e02ff */
[-C--:B------:R-:W-:Y:S01]  /*0fc0*/  IADD3 R190, P0, PT, R181, R2.reuse, RZ ;  /* 0x00000002b5be7210 */ /* 0x080fe20007f1e0ff */
[----:B------:R-:W-:Y:S01]  /*0fd0*/  IMAD R7, R222, UR5, RZ ;  /* 0x00000005de077c24 */ /* 0x000fe2000f8e02ff */
[----:B------:R-:W-:Y:S01]  /*0fe0*/  IADD3 R2, P1, PT, R27, R2, RZ ;  /* 0x000000021b027210 */ /* 0x000fe20007f3e0ff */
[----:B------:R-:W-:Y:S01]  /*0ff0*/  IMAD R11, R9, 0xb0, RZ ;  /* 0x000000b0090b7824 */ /* 0x000fe200078e02ff */
[----:B------:R-:W-:Y:S01]  /*1000*/  IADD3 R0, PT, PT, R3, R13, RZ ;  /* 0x0000000d03007210 */ /* 0x000fe20007ffe0ff */
[----:B------:R-:W-:Y:S01]  /*1010*/  IMAD R9, R221, UR5, RZ ;  /* 0x00000005dd097c24 */ /* 0x000fe2000f8e02ff */
[----:B------:R-:W-:Y:S02]  /*1020*/  IADD3 R105, P2, PT, R182, R7, RZ ;  /* 0x00000007b6697210 */ /* 0x000fe40007f5e0ff */
[-C--:B------:R-:W-:Y:S02]  /*1030*/  IADD3.X R3, PT, PT, RZ, R0.reuse, RZ, P1, !PT ;  /* 0x00000000ff037210 */ /* 0x080fe40000ffe4ff */
[----:B------:R-:W-:Y:S01]  /*1040*/  IADD3.X R191, PT, PT, RZ, R0, RZ, P0, !PT ;  /* 0x00000000ffbf7210 */ /* 0x000fe200007fe4ff */
[----:B------:R-:W-:Y:S01]  /*1050*/  IMAD.WIDE.U32 R104, R105, 0xb0, R40 ;  /* 0x000000b069687825 */ /* 0x000fe200078e0028 */
[----:B------:R-:W-:Y:S01]  /*1060*/  LEA.HI.X.SX32 R7, R7, RZ, 0x1, P2 ;  /* 0x000000ff07077211 */ /* 0x000fe200010f0eff */
[----:B------:R3:W5:Y:S01]  /*1070*/  LDG.E.CONSTANT R189, desc[UR14][R2.64+0x10] ;  /* 0x0000100e02bd7981 */ /* 0x000762000c1e9900 */
[----:B------:R-:W-:-:S02]  /*1080*/  IADD3 R6, PT, PT, R21, R11, RZ ;  /* 0x0000000b15067210 */ /* 0x000fc40007ffe0ff */
[----:B------:R-:W-:Y:S01]  /*1090*/  IADD3 R31, P1, PT, R182, R9, RZ ;  /* 0x00000009b61f7210 */ /* 0x000fe20007f3e0ff */
[----:B------:R-:W5:Y:S01]  /*10a0*/  LDG.E.CONSTANT R190, desc[UR14][R190.64+0x30] ;  /* 0x0000300ebebe7981 */ /* 0x000f62000c1e9900 */
[----:B------:R-:W-:Y:S01]  /*10b0*/  IMAD R11, R7, 0xb0, RZ ;  /* 0x000000b0070b7824 */ /* 0x000fe200078e02ff */
[----:B------:R-:W-:Y:S01]  /*10c0*/  IADD3 R20, P2, PT, R27, R20, RZ ;  /* 0x000000141b147210 */ /* 0x000fe20007f5e0ff */
[----:B------:R-:W-:Y:S01]  /*10d0*/  IMAD R7, R220, UR5, RZ ;  /* 0x00000005dc077c24 */ /* 0x000fe2000f8e02ff */
[----:B------:R-:W-:Y:S01]  /*10e0*/  LEA.HI.X.SX32 R9, R9, RZ, 0x1, P1 ;  /* 0x000000ff09097211 */ /* 0x000fe200008f0eff */
[----:B---3--:R-:W-:-:S03]  /*10f0*/  IMAD R3, R219, UR5, RZ ;  /* 0x00000005db037c24 */ /* 0x008fc6000f8e02ff */
[C---:B------:R-:W-:Y:S01]  /*1100*/  IADD3 R45, P1, PT, R182.reuse, R7, RZ ;  /* 0x00000007b62d7210 */ /* 0x040fe20007f3e0ff */
[----:B------:R-:W-:Y:S02]  /*1110*/  IMAD R9, R9, 0xb0, RZ ;  /* 0x000000b009097824 */ /* 0x000fe400078e02ff */
[--C-:B------:R-:W-:Y:S01]  /*1120*/  IMAD.WIDE.U32 R30, R31, 0xb0, R40.reuse ;  /* 0x000000b01f1e7825 */ /* 0x100fe200078e0028 */
[----:B------:R-:W-:Y:S02]  /*1130*/  LEA.HI.X.SX32 R0, R7, RZ, 0x1, P1 ;  /* 0x000000ff07007211 */ /* 0x000fe400008f0eff */
[----:B------:R-:W-:Y:S01]  /*1140*/  IADD3 R49, P4, PT, R182, R3, RZ ;  /* 0x00000003b6317210 */ /* 0x000fe20007f9e0ff */
[----:B------:R-:W-:Y:S01]  /*1150*/  IMAD R7, R218, UR5, RZ ;  /* 0x00000005da077c24 */ /* 0x000fe2000f8e02ff */
[----:B------:R-:W-:Y:S01]  /*1160*/  IADD3 R10, PT, PT, R31, R9, RZ ;  /* 0x000000091f0a7210 */ /* 0x000fe20007ffe0ff */
[----:B------:R-:W-:Y:S01]  /*1170*/  IMAD R13, R0, 0xb0, RZ ;  /* 0x000000b0000d7824 */ /* 0x000fe200078e02ff */
[----:B------:R-:W-:Y:S01]  /*1180*/  IADD3.X R23, PT, PT, RZ, R6, RZ, P6, !PT ;  /* 0x00000006ff177210 */ /* 0x000fe200037fe4ff */
[----:B------:R-:W-:Y:S01]  /*1190*/  IMAD.WIDE.U32 R44, R45, 0xb0, R40 ;  /* 0x000000b02d2c7825 */ /* 0x000fe200078e0028 */
[----:B------:R-:W-:-:S02]  /*11a0*/  IADD3 R53, P6, PT, R182, R7, RZ ;  /* 0x00000007b6357210 */ /* 0x000fc40007fde0ff */
[----:B------:R-:W-:Y:S01]  /*11b0*/  LEA.HI.X.SX32 R3, R3, RZ, 0x1, P4 ;  /* 0x000000ff03037211 */ /* 0x000fe200020f0eff */
[----:B------:R-:W-:Y:S01]  /*11c0*/  IMAD R9, R217, UR5, RZ ;  /* 0x00000005d9097c24 */ /* 0x000fe2000f8e02ff */
[----:B------:R-:W-:Y:S01]  /*11d0*/  IADD3 R8, PT, PT, R45, R13, RZ ;  /* 0x0000000d2d087210 */ /* 0x000fe20007ffe0ff */
[----:B------:R-:W-:Y:S01]  /*11e0*/  IMAD.WIDE.U32 R48, R49, 0xb0, R40 ;  /* 0x000000b031307825 */ /* 0x000fe200078e0028 */
[----:B------:R-:W-:Y:S02]  /*11f0*/  LEA.HI.X.SX32 R7, R7, RZ, 0x1, P6 ;  /* 0x000000ff07077211 */ /* 0x000fe400030f0eff */
[----:B------:R-:W-:Y:S01]  /*1200*/  LOP3.LUT R173, R173, 0x6, RZ, 0xc0, !PT ;  /* 0x00000006adad7812 */ /* 0x000fe200078ec0ff */
[----:B------:R-:W-:Y:S01]  /*1210*/  IMAD R13, R3, 0xb0, RZ ;  /* 0x000000b0030d7824 */ /* 0x000fe200078e02ff */
[----:B------:R-:W-:Y:S01]  /*1220*/  IADD3 R57, P6, PT, R182, R9, RZ ;  /* 0x00000009b6397210 */ /* 0x000fe20007fde0ff */
[----:B0-----:R-:W-:Y:S01]  /*1230*/  ULEA UR13, UR16, UR7, 0x18 ;  /* 0x00000007100d7291 */ /* 0x001fe2000f8ec0ff */
[----:B------:R-:W-:Y:S01]  /*1240*/  IADD3.X R21, PT, PT, RZ, R6, RZ, P2, !PT ;  /* 0x00000006ff157210 */ /* 0x000fe200017fe4ff */
[----:B------:R0:W3:Y:S01]  /*1250*/  LDG.E.CONSTANT R186, desc[UR14][R22.64+0x30] ;  /* 0x0000300e16ba7981 */ /* 0x0000e2000c1e9900 */
[----:B------:R-:W-:-:S02]  /*1260*/  LEA.HI.X.SX32 R9, R9, RZ, 0x1, P6 ;  /* 0x000000ff09097211 */ /* 0x000fc400030f0eff */
[----:B------:R-:W-:Y:S01]  /*1270*/  IADD3 R6, PT, PT, R49, R13, RZ ;  /* 0x0000000d31067210 */ /* 0x000fe20007ffe0ff */
[----:B------:R-:W-:Y:S01]  /*1280*/  IMAD.WIDE.U32 R52, R53, 0xb0, R40 ;  /* 0x000000b035347825 */ /* 0x000fe200078e0028 */
[----:B------:R-:W-:Y:S01]  /*1290*/  IADD3 R46, P6, PT, R181, R48, RZ ;  /* 0x00000030b52e7210 */ /* 0x000fe20007fde0ff */
[----:B------:R-:W3:Y:S03]  /*12a0*/  LDG.E.CONSTANT R187, desc[UR14][R20.64+0x10] ;  /* 0x0000100e14bb7981 */ /* 0x000ee6000c1e9900 */
[----:B------:R-:W-:-:S05]  /*12b0*/  IADD3.X R47, PT, PT, RZ, R6, RZ, P6, !PT ;  /* 0x00000006ff2f7210 */ /* 0x000fca00037fe4ff */
[----:B------:R1:W3:Y:S01]  /*12c0*/  LDG.E.CONSTANT R192, desc[UR14][R46.64+0x30] ;  /* 0x0000300e2ec07981 */ /* 0x0002e2000c1e9900 */
[----:B------:R-:W-:-:S03]  /*12d0*/  IADD3 R32, P3, PT, R181, R30, RZ ;  /* 0x0000001eb5207210 */ /* 0x000fc60007f7e0ff */
[----:B------:R-:W1:Y:S01]  /*12e0*/  LDL R47, [R1+0x4] ;  /* 0x00000400012f7983 */ /* 0x000e620000100800 */
[----:B------:R-:W-:Y:S01]  /*12f0*/  IADD3 R30, P1, PT, R27, R30, RZ ;  /* 0x0000001e1b1e7210 */ /* 0x000fe20007f3e0ff */
[----:B------:R-:W-:Y:S01]  /*1300*/  IMAD R7, R7, 0xb0, RZ ;  /* 0x000000b007077824 */ /* 0x000fe200078e02ff */
[----:B------:R-:W-:Y:S02]  /*1310*/  IADD3.X R33, PT, PT, RZ, R10, RZ, P3, !PT ;  /* 0x0000000aff217210 */ /* 0x000fe40001ffe4ff */
[----:B------:R-:W-:Y:S02]  /*1320*/  IADD3 R50, P3, PT, R181, R52, RZ ;  /* 0x00000034b5327210 */ /* 0x000fe40007f7e0ff */
[----:B------:R-:W-:Y:S02]  /*1330*/  IADD3.X R31, PT, PT, RZ, R10, RZ, P1, !PT ;  /* 0x0000000aff1f7210 */ /* 0x000fe40000ffe4ff */
[----:B------:R-:W-:Y:S02]  /*1340*/  IADD3 R2, PT, PT, R53, R7, RZ ;  /* 0x0000000735027210 */ /* 0x000fe40007ffe0ff */
[----:B------:R-:W-:-:S04]  /*1350*/  IADD3 R52, P1, PT, R27, R52, RZ ;  /* 0x000000341b347210 */ /* 0x000fc80007f3e0ff */
[----:B------:R-:W-:-:S05]  /*1360*/  IADD3.X R53, PT, PT, RZ, R2, RZ, P1, !PT ;  /* 0x00000002ff357210 */ /* 0x000fca0000ffe4ff */
[----:B------:R-:W3:Y:S04]  /*1370*/  LDG.E.CONSTANT R195, desc[UR14][R52.64+0x10] ;  /* 0x0000100e34c37981 */ /* 0x000ee8000c1e9900 */
[----:B------:R-:W3:Y:S01]  /*1380*/  LDL R53, [R1+0xc] ;  /* 0x00000c0001357983 */ /* 0x000ee20000100800 */
[----:B------:R-:W-:Y:S01]  /*1390*/  IADD3 R11, PT, PT, R105, R11, RZ ;  /* 0x0000000b690b7210 */ /* 0x000fe20007ffe0ff */
[----:B------:R-:W-:Y:S01]  /*13a0*/  IMAD R3, R216, UR5, RZ ;  /* 0x00000005d8037c24 */ /* 0x000fe2000f8e02ff */
[----:B------:R-:W-:-:S04]  /*13b0*/  IADD3 R18, P5, PT, R181, R104, RZ ;  /* 0x00000068b5127210 */ /* 0x000fc80007fbe0ff */
[----:B------:R-:W-:Y:S02]  /*13c0*/  IADD3.X R19, PT, PT, RZ, R11, RZ, P5, !PT ;  /* 0x0000000bff137210 */ /* 0x000fe40002ffe4ff */
[----:B------:R-:W-:Y:S01]  /*13d0*/  IADD3 R61, P5, PT, R182, R3, RZ ;  /* 0x00000003b63d7210 */ /* 0x000fe20007fbe0ff */
[----:B------:R-:W-:Y:S01]  /*13e0*/  IMAD R9, R9, 0xb0, RZ ;  /* 0x000000b009097824 */ /* 0x000fe200078e02ff */
[-C--:B------:R-:W-:Y:S01]  /*13f0*/  IADD3 R42, P4, PT, R181, R44.reuse, RZ ;  /* 0x0000002cb52a7210 */ /* 0x080fe20007f9e0ff */
[----:B------:R-:W-:Y:S01]  /*1400*/  IMAD.WIDE.U32 R56, R57, 0xb0, R40 ;  /* 0x000000b039387825 */ /* 0x000fe200078e0028 */
[----:B------:R-:W-:Y:S01]  /*1410*/  LEA.HI.X.SX32 R0, R3, RZ, 0x1, P5 ;  /* 0x000000ff03007211 */ /* 0x000fe200028f0eff */
[----:B------:R1:W3:Y:S01]  /*1420*/  LDG.E.CONSTANT R188, desc[UR14][R18.64+0x30] ;  /* 0x0000300e12bc7981 */ /* 0x0002e2000c1e9900 */
[----:B------:R-:W-:Y:S01]  /*1430*/  IADD3 R44, P2, PT, R27, R44, RZ ;  /* 0x0000002c1b2c7210 */ /* 0x000fe20007f5e0ff */
[----:B------:R-:W-:Y:S02]  /*1440*/  IMAD R7, R215, UR5, RZ ;  /* 0x00000005d7077c24 */ /* 0x000fe4000f8e02ff */
[----:B------:R-:W-:Y:S01]  /*1450*/  IMAD R3, R214, UR5, RZ ;  /* 0x00000005d6037c24 */ /* 0x000fe2000f8e02ff */
[----:B------:R-:W-:-:S02]  /*1460*/  IADD3 R104, P0, PT, R27, R104, RZ ;  /* 0x000000681b687210 */ /* 0x000fc40007f1e0ff */
[----:B------:R-:W-:Y:S01]  /*1470*/  IADD3 R10, PT, PT, R57, R9, RZ ;  /* 0x00000009390a7210 */ /* 0x000fe20007ffe0ff */
[----:B------:R-:W-:Y:S01]  /*1480*/  IMAD R9, R213, UR5, RZ ;  /* 0x00000005d5097c24 */ /* 0x000fe2000f8e02ff */
[----:B------:R-:W-:Y:S02]  /*1490*/  IADD3.X R45, PT, PT, RZ, R8, RZ, P2, !PT ;  /* 0x00000008ff2d7210 */ /* 0x000fe400017fe4ff */
[C---:B------:R-:W-:Y:S02]  /*14a0*/  IADD3 R65, P2, PT, R182.reuse, R7, RZ ;  /* 0x00000007b6417210 */ /* 0x040fe40007f5e0ff */
[----:B------:R-:W-:Y:S02]  /*14b0*/  IADD3 R69, P6, PT, R182, R3, RZ ;  /* 0x00000003b6457210 */ /* 0x000fe40007fde0ff */
[----:B------:R-:W-:Y:S01]  /*14c0*/  IADD3.X R105, PT, PT, RZ, R11, RZ, P0, !PT ;  /* 0x0000000bff697210 */ /* 0x000fe200007fe4ff */
[----:B------:R-:W-:Y:S01]  /*14d0*/  IMAD R11, R0, 0xb0, RZ ;  /* 0x000000b0000b7824 */ /* 0x000fe200078e02ff */
[----:B------:R-:W-:-:S02]  /*14e0*/  LEA.HI.X.SX32 R7, R7, RZ, 0x1, P2 ;  /* 0x000000ff07077211 */ /* 0x000fc400010f0eff */
[----:B------:R-:W-:Y:S01]  /*14f0*/  LEA.HI.X.SX32 R0, R3, RZ, 0x1, P6 ;  /* 0x000000ff03007211 */ /* 0x000fe200030f0eff */
[----:B------:R-:W-:Y:S01]  /*1500*/  IMAD R3, R212, UR5, RZ ;  /* 0x00000005d4037c24 */ /* 0x000fe2000f8e02ff */
[C---:B------:R-:W-:Y:S01]  /*1510*/  IADD3 R73, P6, PT, R182.reuse, R9, RZ ;  /* 0x00000009b6497210 */ /* 0x040fe20007fde0ff */
[--C-:B------:R-:W-:Y:S01]  /*1520*/  IMAD.WIDE.U32 R60, R61, 0xb0, R40.reuse ;  /* 0x000000b03d3c7825 */ /* 0x100fe200078e0028 */
[----:B------:R-:W-:Y:S01]  /*1530*/  IADD3 R48, P0, PT, R27, R48, RZ ;  /* 0x000000301b307210 */ /* 0x000fe20007f1e0ff */
[----:B------:R-:W3:Y:S01]  /*1540*/  LDG.E.CONSTANT R104, desc[UR14][R104.64+0x10] ;  /* 0x0000100e68687981 */ /* 0x000ee2000c1e9900 */
[----:B------:R-:W-:Y:S01]  /*1550*/  LEA.HI.X.SX32 R9, R9, RZ, 0x1, P6 ;  /* 0x000000ff09097211 */ /* 0x000fe200030f0eff */
[----:B------:R-:W-:Y:S01]  /*1560*/  IMAD R7, R7, 0xb0, RZ ;  /* 0x000000b007077824 */ /* 0x000fe200078e02ff */
[----:B------:R-:W-:Y:S01]  /*1570*/  IADD3.X R51, PT, PT, RZ, R2, RZ, P3, !PT ;  /* 0x00000002ff337210 */ /* 0x000fe20001ffe4ff */
[----:B------:R-:W-:Y:S01]  /*1580*/  IMAD.WIDE.U32 R64, R65, 0xb0, R40 ;  /* 0x000000b041407825 */ /* 0x000fe200078e0028 */
[----:B------:R-:W-:-:S02]  /*1590*/  IADD3 R77, P3, PT, R182, R3, RZ ;  /* 0x00000003b64d7210 */ /* 0x000fc40007f7e0ff */
[----:B------:R-:W-:Y:S02]  /*15a0*/  IADD3.X R43, PT, PT, RZ, R8, RZ, P4, !PT ;  /* 0x00000008ff2b7210 */ /* 0x000fe400027fe4ff */
[----:B------:R-:W-:Y:S01]  /*15b0*/  IADD3 R8, PT, PT, R61, R11, RZ ;  /* 0x0000000b3d087210 */ /* 0x000fe20007ffe0ff */
[----:B------:R-:W-:Y:S01]  /*15c0*/  IMAD R11, R0, 0xb0, RZ ;  /* 0x000000b0000b7824 */ /* 0x000fe200078e02ff */
[----:B------:R-:W-:Y:S01]  /*15d0*/  IADD3 R54, P5, PT, R181, R56, RZ ;  /* 0x00000038b5367210 */ /* 0x000fe20007fbe0ff */
[----:B------:R-:W-:Y:S01]  /*15e0*/  IMAD R9, R9, 0xb0, RZ ;  /* 0x000000b009097824 */ /* 0x000fe200078e02ff */
[----:B------:R-:W-:Y:S01]  /*15f0*/  IADD3.X R49, PT, PT, RZ, R6, RZ, P0, !PT ;  /* 0x00000006ff317210 */ /* 0x000fe200007fe4ff */
[----:B------:R-:W-:Y:S01]  /*1600*/  IMAD.WIDE.U32 R72, R73, 0xb0, R40 ;  /* 0x000000b049487825 */ /* 0x000fe200078e0028 */
[----:B------:R-:W-:Y:S01]  /*1610*/  IADD3 R56, P4, PT, R27, R56, RZ ;  /* 0x000000381b387210 */ /* 0x000fe20007f9e0ff */
[----:B------:R1:W3:Y:S01]  /*1620*/  LDG.E.CONSTANT R105, desc[UR14][R32.64+0x30] ;  /* 0x0000300e20697981 */ /* 0x0002e2000c1e9900 */
[----:B------:R-:W-:Y:S01]  /*1630*/  IADD3 R6, PT, PT, R65, R7, RZ ;  /* 0x0000000741067210 */ /* 0x000fe20007ffe0ff */
[----:B------:R-:W-:Y:S01]  /*1640*/  IMAD R7, R211, UR5, RZ ;  /* 0x00000005d3077c24 */ /* 0x000fe2000f8e02ff */
[----:B------:R-:W-:Y:S01]  /*1650*/  LEA.HI.X.SX32 R0, R3, RZ, 0x1, P3 ;  /* 0x000000ff03007211 */ /* 0x000fe200018f0eff */
[----:B------:R-:W-:Y:S01]  /*1660*/  IMAD R3, R210, UR5, RZ ;  /* 0x00000005d2037c24 */ /* 0x000fe2000f8e02ff */
[----:B------:R-:W-:-:S02]  /*1670*/  IADD3 R58, P2, PT, R181, R60, RZ ;  /* 0x0000003cb53a7210 */ /* 0x000fc40007f5e0ff */
[----:B------:R-:W-:Y:S01]  /*1680*/  IADD3 R62, P6, PT, R181, R64, RZ ;  /* 0x00000040b53e7210 */ /* 0x000fe20007fde0ff */
[--C-:B------:R-:W-:Y:S01]  /*1690*/  IMAD.WIDE.U32 R68, R69, 0xb0, R40.reuse ;  /* 0x000000b045447825 */ /* 0x100fe200078e0028 */
[-C--:B------:R-:W-:Y:S01]  /*16a0*/  IADD3.X R55, PT, PT, RZ, R10.reuse, RZ, P5, !PT ;  /* 0x0000000aff377210 */ /* 0x080fe20002ffe4ff */
[----:B------:R-:W3:Y:S01]  /*16b0*/  LDG.E.CONSTANT R193, desc[UR14][R48.64+0x10] ;  /* 0x0000100e30c17981 */ /* 0x000ee2000c1e9900 */
[----:B------:R-:W-:Y:S02]  /*16c0*/  IADD3.X R57, PT, PT, RZ, R10, RZ, P4, !PT ;  /* 0x0000000aff397210 */ /* 0x000fe400027fe4ff */
[----:B------:R-:W-:Y:S01]  /*16d0*/  IADD3 R10, PT, PT, R73, R9, RZ ;  /* 0x00000009490a7210 */ /* 0x000fe20007ffe0ff */
[----:B------:R-:W-:Y:S01]  /*16e0*/  IMAD R9, R209, UR5, RZ ;  /* 0x00000005d1097c24 */ /* 0x000fe2000f8e02ff */
[----:B------:R-:W-:Y:S01]  /*16f0*/  IADD3.X R59, PT, PT, RZ, R8, RZ, P2, !PT ;  /* 0x00000008ff3b7210 */ /* 0x000fe200017fe4ff */
[----:B------:R-:W-:Y:S01]  /*1700*/  IMAD.WIDE.U32 R76, R77, 0xb0, R40 ;  /* 0x000000b04d4c7825 */ /* 0x000fe200078e0028 */
[----:B------:R-:W-:Y:S01]  /*1710*/  IADD3.X R63, PT, PT, RZ, R6, RZ, P6, !PT ;  /* 0x00000006ff3f7210 */ /* 0x000fe200037fe4ff */
[----:B------:R-:W3:Y:S01]  /*1720*/  LDG.E.CONSTANT R56, desc[UR14][R56.64+0x10] ;  /* 0x0000100e38387981 */ /* 0x000ee2000c1e9900 */
[----:B------:R-:W-:-:S02]  /*1730*/  IADD3 R81, P2, PT, R182, R7, RZ ;  /* 0x00000007b6517210 */ /* 0x000fc40007f5e0ff */
[----:B------:R-:W-:Y:S02]  /*1740*/  IADD3 R85, P6, PT, R182, R3, RZ ;  /* 0x00000003b6557210 */ /* 0x000fe40007fde0ff */
[----:B------:R-:W-:Y:S02]  /*1750*/  IADD3 R106, PT, PT, R173, 0x1, RZ ;  /* 0x00000001ad6a7810 */ /* 0x000fe40007ffe0ff */
[----:B------:R-:W-:Y:S01]  /*1760*/  LOP3.LUT R134, R134, 0xfffffff7, RZ, 0xc0, !PT ;  /* 0xfffffff786867812 */ /* 0x000fe200078ec0ff */
[----:B0-----:R-:W-:Y:S01]  /*1770*/  IMAD R23, R185, UR5, RZ ;  /* 0x00000005b9177c24 */ /* 0x001fe2000f8e02ff */
[----:B------:R-:W-:Y:S01]  /*1780*/  IADD3 R2, PT, PT, R69, R11, RZ ;  /* 0x0000000b45027210 */ /* 0x000fe20007ffe0ff */
[----:B------:R-:W-:Y:S01]  /*1790*/  IMAD R11, R0, 0xb0, RZ ;  /* 0x000000b0000b7824 */ /* 0x000fe200078e02ff */
[----:B------:R-:W-:Y:S01]  /*17a0*/  LEA.HI.X.SX32 R7, R7, RZ, 0x1, P2 ;  /* 0x000000ff07077211 */ /* 0x000fe200010f0eff */
[----:B------:R-:W3:Y:S01]  /*17b0*/  LDG.E.CONSTANT R58, desc[UR14][R58.64+0x30] ;  /* 0x0000300e3a3a7981 */ /* 0x000ee2000c1e9900 */
[----:B------:R-:W-:-:S02]  /*17c0*/  LEA.HI.X.SX32 R0, R3, RZ, 0x1, P6 ;  /* 0x000000ff03007211 */ /* 0x000fc400030f0eff */
[----:B------:R-:W-:Y:S01]  /*17d0*/  IADD3 R89, P6, PT, R182, R9, RZ ;  /* 0x00000009b6597210 */ /* 0x000fe20007fde0ff */
[----:B------:R-:W-:Y:S01]  /*17e0*/  IMAD R7, R7, 0xb0, RZ ;  /* 0x000000b007077824 */ /* 0x000fe200078e02ff */
[----:B------:R-:W-:Y:S01]  /*17f0*/  IADD3 R64, P1, PT, R27, R64, RZ ;  /* 0x000000401b407210 */ /* 0x000fe20007f3e0ff */
[--C-:B------:R-:W-:Y:S01]  /*1800*/  IMAD.WIDE.U32 R80, R81, 0xb0, R40.reuse ;  /* 0x000000b051507825 */ /* 0x100fe200078e0028 */
[----:B------:R-:W-:Y:S01]  /*1810*/  LEA.HI.X.SX32 R9, R9, RZ, 0x1, P6 ;  /* 0x000000ff09097211 */ /* 0x000fe200030f0eff */
[----:B------:R-:W3:Y:S02]  /*1820*/  LDG.E.CONSTANT R196, desc[UR14][R54.64+0x30] ;  /* 0x0000300e36c47981 */ /* 0x000ee4000c1e9900 */
[----:B------:R-:W-:Y:S01]  /*1830*/  IMAD R3, R208, UR5, RZ ;  /* 0x00000005d0037c24 */ /* 0x000fe2000f8e02ff */
[----:B------:R-:W-:Y:S01]  /*1840*/  IADD3 R60, P0, PT, R27, R60, RZ ;  /* 0x0000003c1b3c7210 */ /* 0x000fe20007f1e0ff */
[----:B------:R-:W-:Y:S01]  /*1850*/  IMAD R9, R9, 0xb0, RZ ;  /* 0x000000b009097824 */ /* 0x000fe200078e02ff */
[----:B------:R-:W-:Y:S01]  /*1860*/  IADD3.X R65, PT, PT, RZ, R6, RZ, P1, !PT ;  /* 0x00000006ff417210 */ /* 0x000fe20000ffe4ff */
[--C-:B------:R-:W-:Y:S01]  /*1870*/  IMAD.WIDE.U32 R88, R89, 0xb0, R40.reuse ;  /* 0x000000b059587825 */ /* 0x100fe200078e0028 */
[----:B------:R-:W-:Y:S01]  /*1880*/  IADD3 R6, PT, PT, R81, R7, RZ ;  /* 0x0000000751067210 */ /* 0x000fe20007ffe0ff */
[----:B------:R-:W3:Y:S01]  /*1890*/  LDG.E.CONSTANT R62, desc[UR14][R62.64+0x30] ;  /* 0x0000300e3e3e7981 */ /* 0x000ee2000c1e9900 */
[----:B------:R-:W-:Y:S01]  /*18a0*/  IADD3 R66, P5, PT, R181, R68, RZ ;  /* 0x00000044b5427210 */ /* 0x000fe20007fbe0ff */
[----:B------:R-:W-:Y:S01]  /*18b0*/  IMAD R7, R207, UR5, RZ ;  /* 0x00000005cf077c24 */ /* 0x000fe2000f8e02ff */
[----:B------:R-:W-:Y:S01]  /*18c0*/  IADD3 R93, P6, PT, R182, R3, RZ ;  /* 0x00000003b65d7210 */ /* 0x000fe20007fde0ff */
[----:B------:R-:W-:Y:S01]  /*18d0*/  IMAD.WIDE.U32 R84, R85, 0xb0, R40 ;  /* 0x000000b055547825 */ /* 0x000fe200078e0028 */
[----:B------:R-:W-:Y:S01]  /*18e0*/  IADD3.X R61, PT, PT, RZ, R8, RZ, P0, !PT ;  /* 0x00000008ff3d7210 */ /* 0x000fe200007fe4ff */
[----:B------:R-:W3:Y:S01]  /*18f0*/  LDG.E.CONSTANT R64, desc[UR14][R64.64+0x10] ;  /* 0x0000100e40407981 */ /* 0x000ee2000c1e9900 */
[----:B------:R-:W-:Y:S01]  /*1900*/  IADD3 R8, PT, PT, R77, R11, RZ ;  /* 0x0000000b4d087210 */ /* 0x000fe20007ffe0ff */
[----:B------:R-:W-:Y:S01]  /*1910*/  IMAD R11, R0, 0xb0, RZ ;  /* 0x000000b0000b7824 */ /* 0x000fe200078e02ff */
[----:B------:R-:W-:-:S02]  /*1920*/  IADD3 R68, P4, PT, R27, R68, RZ ;  /* 0x000000441b447210 */ /* 0x000fc40007f9e0ff */
[----:B------:R-:W-:Y:S01]  /*1930*/  IADD3.X R67, PT, PT, RZ, R2, RZ, P5, !PT ;  /* 0x00000002ff437210 */ /* 0x000fe20002ffe4ff */
[----:B------:R-:W-:Y:S01]  /*1940*/  IMAD.WIDE.U32 R92, R93, 0xb0, R40 ;  /* 0x000000b05d5c7825 */ /* 0x000fe200078e0028 */
[----:B------:R-:W-:Y:S01]  /*1950*/  LEA.HI.X.SX32 R3, R3, RZ, 0x1, P6 ;  /* 0x000000ff03037211 */ /* 0x000fe200030f0eff */
[----:B------:R-:W3:Y:S01]  /*1960*/  LDG.E.CONSTANT R60, desc[UR14][R60.64+0x10] ;  /* 0x0000100e3c3c7981 */ /* 0x000ee2000c1e9900 */
[----:B------:R-:W-:Y:S01]  /*1970*/  IADD3 R0, PT, PT, R89, R9, RZ ;  /* 0x0000000959007210 */ /* 0x000fe20007ffe0ff */
[----:B------:R-:W-:Y:S01]  /*1980*/  IMAD R9, R206, UR5, RZ ;  /* 0x00000005ce097c24 */ /* 0x000fe2000f8e02ff */
[----:B------:R-:W-:Y:S02]  /*1990*/  IADD3 R78, P5, PT, R181, R80, RZ ;  /* 0x00000050b54e7210 */ /* 0x000fe40007fbe0ff */
[----:B------:R-:W-:Y:S01]  /*19a0*/  LOP3.LUT R246, R194, 0x3, RZ, 0xc0, !PT ;  /* 0x00000003c2f67812 */ /* 0x000fe200078ec0ff */
[----:B------:R-:W-:Y:S01]  /*19b0*/  USHF.L.U32 UR6, UR4, 0x3, URZ ;  /* 0x0000000304067899 */ /* 0x000fe200080006ff */
[----:B------:R-:W-:-:S02]  /*19c0*/  IADD3 R97, P6, PT, R182, R7, RZ ;  /* 0x00000007b6617210 */ /* 0x000fc40007fde0ff */
[----:B------:R-:W-:Y:S01]  /*19d0*/  IADD3.X R69, PT, PT, RZ, R2, RZ, P4, !PT ;  /* 0x00000002ff457210 */ /* 0x000fe200027fe4ff */
[----:B------:R-:W-:Y:S01]  /*19e0*/  IMAD R3, R3, 0xb0, RZ ;  /* 0x000000b003037824 */ /* 0x000fe200078e02ff */
[----:B------:R-:W-:Y:S01]  /*19f0*/  IADD3 R2, PT, PT, R85, R11, RZ ;  /* 0x0000000b55027210 */ /* 0x000fe20007ffe0ff */
[----:B------:R-:W-:Y:S01]  /*1a00*/  IMAD R11, R205, UR5, RZ ;  /* 0x00000005cd0b7c24 */ /* 0x000fe2000f8e02ff */
[----:B------:R-:W-:Y:S02]  /*1a10*/  IADD3.X R79, PT, PT, RZ, R6, RZ, P5, !PT ;  /* 0x00000006ff4f7210 */ /* 0x000fe40002ffe4ff */
[----:B------:R-:W-:Y:S01]  /*1a20*/  IADD3 R74, P1, PT, R181, R76, RZ ;  /* 0x0000004cb54a7210 */ /* 0x000fe20007f3e0ff */
[----:B------:R-:W-:Y:S01]  /*1a30*/  IMAD.WIDE.U32 R96, R97, 0xb0, R40 ;  /* 0x000000b061607825 */ /* 0x000fe200078e0028 */
[----:B------:R-:W-:Y:S01]  /*1a40*/  LEA.HI.X.SX32 R7, R7, RZ, 0x1, P6 ;  /* 0x000000ff07077211 */ /* 0x000fe200030f0eff */
[----:B------:R-:W3:Y:S01]  /*1a50*/  LDG.E.CONSTANT R194, desc[UR14][R50.64+0x30] ;  /* 0x0000300e32c27981 */ /* 0x000ee2000c1e9900 */
[----:B------:R-:W-:-:S02]  /*1a60*/  IADD3 R101, P5, PT, R182, R9, RZ ;  /* 0x00000009b6657210 */ /* 0x000fc40007fbe0ff */
[----:B------:R-:W-:Y:S01]  /*1a70*/  IADD3 R80, P4, PT, R27, R80, RZ ;  /* 0x000000501b507210 */ /* 0x000fe20007f9e0ff */
[----:B------:R-:W-:Y:S01]  /*1a80*/  IMAD R13, R7, 0xb0, RZ ;  /* 0x000000b0070d7824 */ /* 0x000fe200078e02ff */
[----:B------:R-:W-:Y:S01]  /*1a90*/  LEA.HI.X.SX32 R9, R9, RZ, 0x1, P5 ;  /* 0x000000ff09097211 */ /* 0x000fe200028f0eff */
[----:B------:R-:W-:Y:S01]  /*1aa0*/  IMAD R7, R204, UR5, RZ ;  /* 0x00000005cc077c24 */ /* 0x000fe2000f8e02ff */
[----:B------:R-:W-:Y:S01]  /*1ab0*/  IADD3 R35, P5, PT, R182, R11, RZ ;  /* 0x0000000bb6237210 */ /* 0x000fe20007fbe0ff */
[----:B------:R-:W3:Y:S01]  /*1ac0*/  LDG.E.CONSTANT R68, desc[UR14][R68.64+0x10] ;  /* 0x0000100e44447981 */ /* 0x000ee2000c1e9900 */
[----:B------:R-:W-:Y:S02]  /*1ad0*/  IADD3 R70, P3, PT, R181, R72, RZ ;  /* 0x00000048b5467210 */ /* 0x000fe40007f7e0ff */
[----:B------:R-:W-:Y:S01]  /*1ae0*/  IADD3 R76, P2, PT, R27, R76, RZ ;  /* 0x0000004c1b4c7210 */ /* 0x000fe20007f5e0ff */
[----:B------:R-:W3:Y:S01]  /*1af0*/  LDG.E.CONSTANT R66, desc[UR14][R66.64+0x30] ;  /* 0x0000300e42427981 */ /* 0x000ee2000c1e9900 */
[----:B------:R-:W-:-:S02]  /*1b00*/  IADD3.X R81, PT, PT, RZ, R6, RZ, P4, !PT ;  /* 0x00000006ff517210 */ /* 0x000fc400027fe4ff */
[----:B------:R-:W-:Y:S01]  /*1b10*/  LEA.HI.X.SX32 R11, R11, RZ, 0x1, P5 ;  /* 0x000000ff0b0b7211 */ /* 0x000fe200028f0eff */
[----:B------:R-:W3:Y:S01]  /*1b20*/  LDG.E.CONSTANT R78, desc[UR14][R78.64+0x30] ;  /* 0x0000300e4e4e7981 */ /* 0x000ee2000c1e9900 */
[----:B------:R-:W-:Y:S02]  /*1b30*/  IADD3 R72, P0, PT, R27, R72, RZ ;  /* 0x000000481b487210 */ /* 0x000fe40007f1e0ff */
[----:B------:R-:W-:Y:S02]  /*1b40*/  IADD3 R90, P4, PT, R181, R92, RZ ;  /* 0x0000005cb55a7210 */ /* 0x000fe40007f9e0ff */
[----:B------:R-:W-:Y:S02]  /*1b50*/  IADD3 R3, PT, PT, R93, R3, RZ ;  /* 0x000000035d037210 */ /* 0x000fe40007ffe0ff */
[----:B------:R-:W-:Y:S01]  /*1b60*/  IADD3.X R75, PT, PT, RZ, R8, RZ, P1, !PT ;  /* 0x00000008ff4b7210 */ /* 0x000fe20000ffe4ff */
[----:B------:R-:W-:Y:S01]  /*1b70*/  IMAD R9, R9, 0xb0, RZ ;  /* 0x000000b009097824 */ /* 0x000fe200078e02ff */
[----:B------:R-:W-:Y:S01]  /*1b80*/  IADD3 R39, P5, PT, R182, R7, RZ ;  /* 0x00000007b6277210 */ /* 0x000fe20007fbe0ff */
[----:B------:R-:W-:Y:S01]  /*1b90*/  IMAD.WIDE.U32 R100, R101, 0xb0, R40 ;  /* 0x000000b065647825 */ /* 0x000fe200078e0028 */
[----:B------:R-:W-:Y:S01]  /*1ba0*/  IADD3 R92, P6, PT, R27, R92, RZ ;  /* 0x0000005c1b5c7210 */ /* 0x000fe20007fde0ff */
[----:B------:R-:W3:Y:S01]  /*1bb0*/  LDG.E.CONSTANT R80, desc[UR14][R80.64+0x10] ;  /* 0x0000100e50507981 */ /* 0x000ee2000c1e9900 */
[----:B------:R-:W-:-:S02]  /*1bc0*/  IADD3.X R71, PT, PT, RZ, R10, RZ, P3, !PT ;  /* 0x0000000aff477210 */ /* 0x000fc40001ffe4ff */
[----:B------:R-:W-:Y:S01]  /*1bd0*/  IADD3.X R77, PT, PT, RZ, R8, RZ, P2, !PT ;  /* 0x00000008ff4d7210 */ /* 0x000fe200017fe4ff */
[----:B------:R-:W-:Y:S01]  /*1be0*/  IMAD R11, R11, 0xb0, RZ ;  /* 0x000000b00b0b7824 */ /* 0x000fe200078e02ff */
[----:B------:R-:W-:Y:S01]  /*1bf0*/  IADD3 R82, P3, PT, R181, R84, RZ ;  /* 0x00000054b5527210 */ /* 0x000fe20007f7e0ff */
[----:B------:R-:W-:Y:S01]  /*1c00*/  IMAD.WIDE.U32 R34, R35, 0xb0, R40 ;  /* 0x000000b023227825 */ /* 0x000fe200078e0028 */
[----:B------:R-:W-:Y:S01]  /*1c10*/  IADD3.X R73, PT, PT, RZ, R10, RZ, P0, !PT ;  /* 0x0000000aff497210 */ /* 0x000fe200007fe4ff */
[----:B------:R-:W3:Y:S01]  /*1c20*/  LDG.E.CONSTANT R76, desc[UR14][R76.64+0x10] ;  /* 0x0000100e4c4c7981 */ /* 0x000ee2000c1e9900 */
[----:B------:R-:W-:Y:S02]  /*1c30*/  IADD3 R86, P1, PT, R181, R88, RZ ;  /* 0x00000058b5567210 */ /* 0x000fe40007f3e0ff */
[----:B------:R-:W-:Y:S02]  /*1c40*/  LEA.HI.X.SX32 R8, R7, RZ, 0x1, P5 ;  /* 0x000000ff07087211 */ /* 0x000fe400028f0eff */
[----:B------:R-:W-:Y:S01]  /*1c50*/  IADD3 R6, PT, PT, R97, R13, RZ ;  /* 0x0000000d61067210 */ /* 0x000fe20007ffe0ff */
[----:B------:R-:W-:Y:S01]  /*1c60*/  IMAD R13, R203, UR5, RZ ;  /* 0x00000005cb0d7c24 */ /* 0x000fe2000f8e02ff */
[----:B------:R-:W-:-:S02]  /*1c70*/  IADD3 R84, P0, PT, R27, R84, RZ ;  /* 0x000000541b547210 */ /* 0x000fc40007f1e0ff */
[-C--:B------:R-:W-:Y:S01]  /*1c80*/  IADD3.X R91, PT, PT, RZ, R3.reuse, RZ, P4, !PT ;  /* 0x00000003ff5b7210 */ /* 0x080fe200027fe4ff */
[----:B------:R-:W-:Y:S01]  /*1c90*/  IMAD.WIDE.U32 R38, R39, 0xb0, R40 ;  /* 0x000000b027267825 */ /* 0x000fe200078e0028 */
[----:B------:R-:W-:Y:S01]  /*1ca0*/  IADD3 R88, P2, PT, R27, R88, RZ ;  /* 0x000000581b587210 */ /* 0x000fe20007f5e0ff */
[----:B------:R-:W3:Y:S01]  /*1cb0*/  LDG.E.CONSTANT R72, desc[UR14][R72.64+0x10] ;  /* 0x0000100e48487981 */ /* 0x000ee2000c1e9900 */
[----:B------:R-:W-:Y:S02]  /*1cc0*/  IADD3.X R93, PT, PT, RZ, R3, RZ, P6, !PT ;  /* 0x00000003ff5d7210 */ /* 0x000fe400037fe4ff */
[----:B--2---:R-:W-:Y:S01]  /*1cd0*/  SHF.R.S32.HI R3, RZ, R173, R5 ;  /* 0x000000adff037219 */ /* 0x004fe20000011405 */
[----:B------:R-:W-:Y:S01]  /*1ce0*/  IMAD R15, R8, 0xb0, RZ ;  /* 0x000000b0080f7824 */ /* 0x000fe200078e02ff */
[-C--:B------:R-:W-:Y:S01]  /*1cf0*/  IADD3.X R83, PT, PT, RZ, R2.reuse, RZ, P3, !PT ;  /* 0x00000002ff537210 */ /* 0x080fe20001ffe4ff */
[----:B------:R-:W2:Y:S01]  /*1d00*/  LDG.E.CONSTANT R70, desc[UR14][R70.64+0x30] ;  /* 0x0000300e46467981 */ /* 0x000ea2000c1e9900 */
[----:B------:R-:W-:-:S02]  /*1d10*/  IADD3.X R85, PT, PT, RZ, R2, RZ, P0, !PT ;  /* 0x00000002ff557210 */ /* 0x000fc400007fe4ff */
[-C--:B------:R-:W-:Y:S01]  /*1d20*/  IADD3.X R87, PT, PT, RZ, R0.reuse, RZ, P1, !PT ;  /* 0x00000000ff577210 */ /* 0x080fe20000ffe4ff */
[----:B------:R-:W2:Y:S01]  /*1d30*/  LDG.E.CONSTANT R74, desc[UR14][R74.64+0x30] ;  /* 0x0000300e4a4a7981 */ /* 0x000ea2000c1e9900 */
[----:B------:R-:W-:Y:S02]  /*1d40*/  IADD3.X R89, PT, PT, RZ, R0, RZ, P2, !PT ;  /* 0x00000000ff597210 */ /* 0x000fe400017fe4ff */
[----:B------:R-:W-:Y:S01]  /*1d50*/  IADD3 R2, PT, PT, R101, R9, RZ ;  /* 0x0000000965027210 */ /* 0x000fe20007ffe0ff */
[----:B------:R-:W-:Y:S01]  /*1d60*/  IMAD R9, R202, UR5, RZ ;  /* 0x00000005ca097c24 */ /* 0x000fe2000f8e02ff */
[----:B------:R-:W-:Y:S01]  /*1d70*/  IADD3 R7, PT, PT, R35, R11, RZ ;  /* 0x0000000b23077210 */ /* 0x000fe20007ffe0ff */
[----:B------:R-:W2:Y:S01]  /*1d80*/  LDG.E.CONSTANT R84, desc[UR14][R84.64+0x10] ;  /* 0x0000100e54547981 */ /* 0x000ea2000c1e9900 */
[----:B------:R-:W-:Y:S02]  /*1d90*/  LOP3.LUT R0, R12, 0x30, RZ, 0xc0, !PT ;  /* 0x000000300c007812 */ /* 0x000fe400078ec0ff */
[----:B------:R-:W-:Y:S01]  /*1da0*/  SHF.L.U32 R8, R3, 0x4, RZ ;  /* 0x0000000403087819 */ /* 0x000fe200000006ff */
[----:B------:R-:W2:Y:S01]  /*1db0*/  LDG.E.CONSTANT R88, desc[UR14][R88.64+0x10] ;  /* 0x0000100e58587981 */ /* 0x000ea2000c1e9900 */
[----:B------:R-:W-:-:S02]  /*1dc0*/  IADD3 R11, P6, PT, R182, R13, RZ ;  /* 0x0000000db60b7210 */ /* 0x000fc40007fde0ff */
[----:B------:R-:W-:Y:S01]  /*1dd0*/  SHF.R.S32.HI R12, RZ, R106, R5 ;  /* 0x0000006aff0c7219 */ /* 0x000fe20000011405 */
[----:B------:R-:W2:Y:S01]  /*1de0*/  LDG.E.CONSTANT R92, desc[UR14][R92.64+0x10] ;  /* 0x0000100e5c5c7981 */ /* 0x000ea2000c1e9900 */
[----:B------:R-:W-:Y:S02]  /*1df0*/  LOP3.LUT R5, R8, 0x10101010, RZ, 0xc0, !PT ;  /* 0x1010101008057812 */ /* 0x000fe400078ec0ff */
[----:B------:R-:W-:Y:S01]  /*1e00*/  SHF.L.U32 R12, R12, 0x4, RZ ;  /* 0x000000040c0c7819 */ /* 0x000fe200000006ff */
[----:B------:R-:W2:Y:S01]  /*1e10*/  LDG.E.CONSTANT R82, desc[UR14][R82.64+0x30] ;  /* 0x0000300e52527981 */ /* 0x000ea2000c1e9900 */
[----:B------:R-:W-:Y:S02]  /*1e20*/  LEA.HI.X.SX32 R13, R13, RZ, 0x1, P6 ;  /* 0x000000ff0d0d7211 */ /* 0x000fe400030f0eff */
[----:B------:R-:W-:Y:S01]  /*1e30*/  IADD3 R29, P6, PT, R182, R9, RZ ;  /* 0x00000009b61d7210 */ /* 0x000fe20007fde0ff */
[----:B------:R-:W2:Y:S01]  /*1e40*/  LDG.E.CONSTANT R86, desc[UR14][R86.64+0x30] ;  /* 0x0000300e56567981 */ /* 0x000ea2000c1e9900 */
[----:B------:R-:W-:-:S02]  /*1e50*/  IADD3 R3, PT, PT, R39, R15, RZ ;  /* 0x0000000f27037210 */ /* 0x000fc40007ffe0ff */
[--C-:B----4-:R-:W-:Y:S01]  /*1e60*/  LOP3.LUT R15, R5, 0xf0f0f0f, R4.reuse, 0xf8, !PT ;  /* 0x0f0f0f0f050f7812 */ /* 0x110fe200078ef804 */
[----:B------:R-:W4:Y:S01]  /*1e70*/  LDG.E.CONSTANT R90, desc[UR14][R90.64+0x30] ;  /* 0x0000300e5a5a7981 */ /* 0x000f22000c1e9900 */
[----:B------:R-:W-:Y:S02]  /*1e80*/  SHF.R.U32.HI R4, RZ, 0x4, R4 ;  /* 0x00000004ff047819 */ /* 0x000fe40000011604 */
[----:B------:R-:W-:Y:S02]  /*1e90*/  LOP3.LUT R5, R12, 0x10101010, RZ, 0xc0, !PT ;  /* 0x101010100c057812 */ /* 0x000fe400078ec0ff */
[----:B------:R-:W-:Y:S02]  /*1ea0*/  LEA.HI.X.SX32 R9, R9, RZ, 0x1, P6 ;  /* 0x000000ff09097211 */ /* 0x000fe400030f0eff */
[----:B------:R-:W-:Y:S01]  /*1eb0*/  LOP3.LUT R17, R5, 0xf0f0f0f, R4, 0xf8, !PT ;  /* 0x0f0f0f0f05117812 */ /* 0x000fe200078ef804 */
[----:B------:R-:W-:Y:S01]  /*1ec0*/  IMAD.WIDE.U32 R4, R11, 0xb0, R40 ;  /* 0x000000b00b047825 */ /* 0x000fe200078e0028 */
[----:B------:R-:W-:-:S02]  /*1ed0*/  IADD3 R94, P3, PT, R181, R96, RZ ;  /* 0x00000060b55e7210 */ /* 0x000fc40007f7e0ff */
[----:B------:R-:W-:Y:S01]  /*1ee0*/  IADD3 R96, P0, PT, R27, R96, RZ ;  /* 0x000000601b607210 */ /* 0x000fe20007f1e0ff */
[----:B------:R-:W-:Y:S01]  /*1ef0*/  IMAD R35, R13, 0xb0, RZ ;  /* 0x000000b00d237824 */ /* 0x000fe200078e02ff */
[----:B------:R-:W-:Y:S01]  /*1f00*/  IADD3 R13, P6, PT, R182, R25, RZ ;  /* 0x00000019b60d7210 */ /* 0x000fe20007fde0ff */
[----:B------:R-:W-:Y:S01]  /*1f10*/  IMAD R11, R9, 0xb0, RZ ;  /* 0x000000b0090b7824 */ /* 0x000fe200078e02ff */
[----:B------:R-:W-:Y:S01]  /*1f20*/  LOP3.LUT R0, R0, 0x7, R135, 0xf8, !PT ;  /* 0x0000000700007812 */ /* 0x000fe200078ef887 */
[----:B------:R-:W-:Y:S01]  /*1f30*/  IMAD.WIDE.U32 R8, R29, 0xb0, R40 ;  /* 0x000000b01d087825 */ /* 0x000fe200078e0028 */
[-C--:B------:R-:W-:Y:S02]  /*1f40*/  IADD3.X R95, PT, PT, RZ, R6.reuse, RZ, P3, !PT ;  /* 0x00000006ff5f7210 */ /* 0x080fe40001ffe4ff */
[----:B------:R-:W-:Y:S02]  /*1f50*/  IADD3.X R97, PT, PT, RZ, R6, RZ, P0, !PT ;  /* 0x00000006ff617210 */ /* 0x000fe400007fe4ff */
[----:B------:R-:W-:Y:S01]  /*1f60*/  LEA.HI.X.SX32 R25, R25, RZ, 0x1, P6 ;  /* 0x000000ff19197211 */ /* 0x000fe200030f0eff */
[----:B------:R-:W-:Y:S01]  /*1f70*/  IMAD R10, R225, 0x41, R0 ;  /* 0x00000041e10a7824 */ /* 0x000fe200078e0200 */
[----:B------:R-:W-:-:S02]  /*1f80*/  IADD3 R6, P6, PT, R181, R8, RZ ;  /* 0x00000008b5067210 */ /* 0x000fc40007fde0ff */
[-C--:B------:R-:W-:Y:S01]  /*1f90*/  IADD3 R102, P5, PT, R181, R34.reuse, RZ ;  /* 0x00000022b5667210 */ /* 0x080fe20007fbe0ff */
[----:B------:R-:W-:Y:S01]  /*1fa0*/  IMAD.WIDE.U32 R12, R13, 0xb0, R40 ;  /* 0x000000b00d0c7825 */ /* 0x000fe200078e0028 */
[----:B------:R-:W-:Y:S01]  /*1fb0*/  IADD3 R34, P4, PT, R27, R34, RZ ;  /* 0x000000221b227210 */ /* 0x000fe20007f9e0ff */
[----:B------:R-:W4:Y:S01]  /*1fc0*/  LDG.E.CONSTANT R96, desc[UR14][R96.64+0x10] ;  /* 0x0000100e60607981 */ /* 0x000f22000c1e9900 */
[----:B------:R-:W-:Y:S01]  /*1fd0*/  IADD3 R5, PT, PT, R5, R35, RZ ;  /* 0x0000002305057210 */ /* 0x000fe20007ffe0ff */
[----:B------:R-:W-:Y:S01]  /*1fe0*/  IMAD R25, R25, 0xb0, RZ ;  /* 0x000000b019197824 */ /* 0x000fe200078e02ff */
[----:B------:R-:W-:Y:S01]  /*1ff0*/  LEA R10, R10, UR13, 0x2 ;  /* 0x0000000d0a0a7c11 */ /* 0x000fe2000f8e10ff */
[----:B------:R-:W4:Y:S01]  /*2000*/  LDG.E.CONSTANT R94, desc[UR14][R94.64+0x30] ;  /* 0x0000300e5e5e7981 */ /* 0x000f22000c1e9900 */
[----:B------:R-:W-:Y:S02]  /*2010*/  IADD3 R36, P3, PT, R181, R38, RZ ;  /* 0x00000026b5247210 */ /* 0x000fe40007f7e0ff */
[----:B------:R-:W-:-:S02]  /*2020*/  IADD3.X R103, PT, PT, RZ, R7, RZ, P5, !PT ;  /* 0x00000007ff677210 */ /* 0x000fc40002ffe4ff */
[----:B------:R-:W-:Y:S01]  /*2030*/  IADD3.X R35, PT, PT, RZ, R7, RZ, P4, !PT ;  /* 0x00000007ff237210 */ /* 0x000fe200027fe4ff */
[----:B------:R-:W-:Y:S01]  /*2040*/  IMAD R7, R200, UR5, RZ ;  /* 0x00000005c8077c24 */ /* 0x000fe2000f8e02ff */
[C---:B------:R-:W-:Y:S01]  /*2050*/  IADD3 R38, P0, PT, R27.reuse, R38, RZ ;  /* 0x000000261b267210 */ /* 0x040fe20007f1e0ff */
[----:B------:R0:W-:Y:S01]  /*2060*/  STS [R10+0x20], R17 ;  /* 0x000020110a007388 */ /* 0x0001e20000000800 */
[----:B------:R-:W-:Y:S02]  /*2070*/  IADD3 R8, P5, PT, R27, R8, RZ ;  /* 0x000000081b087210 */ /* 0x000fe40007fbe0ff */
[----:B------:R-:W-:Y:S01]  /*2080*/  IADD3 R13, PT, PT, R13, R25, RZ ;  /* 0x000000190d0d7210 */ /* 0x000fe20007ffe0ff */
[----:B------:R-:W-:Y:S01]  /*2090*/  IMAD R25, R199, UR5, RZ ;  /* 0x00000005c7197c24 */ /* 0x000fe2000f8e02ff */
[----:B------:R-:W-:Y:S02]  /*20a0*/  IADD3.X R39, PT, PT, RZ, R3, RZ, P0, !PT ;  /* 0x00000003ff277210 */ /* 0x000fe400007fe4ff */
[----:B------:R-:W-:Y:S01]  /*20b0*/  @P6 LOP3.LUT R134, R134, 0x8, RZ, 0xfc, !PT ;  /* 0x0000000886866812 */ /* 0x000fe200078efcff */
[----:B------:R1:W-:Y:S01]  /*20c0*/  STS [R10], R15 ;  /* 0x0000000f0a007388 */ /* 0x0003e20000000800 */
[----:B0-----:R-:W-:-:S02]  /*20d0*/  IADD3 R17, P0, PT, R182, R7, RZ ;  /* 0x00000007b6117210 */ /* 0x001fc40007f1e0ff */
[----:B------:R-:W-:Y:S01]  /*20e0*/  IADD3.X R37, PT, PT, RZ, R3, RZ, P3, !PT ;  /* 0x00000003ff257210 */ /* 0x000fe20001ffe4ff */
[----:B------:R-:W4:Y:S01]  /*20f0*/  LDG.E.CONSTANT R38, desc[UR14][R38.64+0x10] ;  /* 0x0000100e26267981 */ /* 0x000f22000c1e9900 */
[----:B------:R-:W-:Y:S02]  /*2100*/  IADD3 R9, PT, PT, R9, R11, RZ ;  /* 0x0000000b09097210 */ /* 0x000fe40007ffe0ff */
[----:B------:R-:W-:Y:S02]  /*2110*/  LEA.HI.X.SX32 R3, R7, RZ, 0x1, P0 ;  /* 0x000000ff07037211 */ /* 0x000fe400000f0eff */
[----:B-----5:R-:W-:Y:S01]  /*2120*/  SHF.R.S32.HI R191, RZ, R173, R189 ;  /* 0x000000adffbf7219 */ /* 0x020fe200000114bd */
[----:B-1----:R-:W-:Y:S01]  /*2130*/  IMAD R15, R198, UR5, RZ ;  /* 0x00000005c60f7c24 */ /* 0x002fe2000f8e02ff */
[----:B------:R-:W-:Y:S01]  /*2140*/  IADD3 R10, P4, PT, R181, R12, RZ ;  /* 0x0000000cb50a7210 */ /* 0x000fe20007f9e0ff */
[----:B------:R-:W-:Y:S01]  /*2150*/  IMAD.WIDE R46, R47, 0xb0, R40 ;  /* 0x000000b02f2e7825 */ /* 0x000fe200078e0228 */
[----:B------:R-:W-:Y:S01]  /*2160*/  LOP3.LUT R134, R134, 0xfffffffb, RZ, 0xc0, !PT ;  /* 0xfffffffb86867812 */ /* 0x000fe200078ec0ff */
[----:B------:R-:W5:Y:S01]  /*2170*/  LDG.E.CONSTANT R102, desc[UR14][R102.64+0x30] ;  /* 0x0000300e66667981 */ /* 0x000f62000c1e9900 */
[----:B------:R-:W-:Y:S01]  /*2180*/  IADD3 R11, P0, PT, R182, R25, RZ ;  /* 0x00000019b60b7210 */ /* 0x000fe20007f1e0ff */
[----:B------:R-:W-:Y:S01]  /*2190*/  IMAD R7, R197, UR5, RZ ;  /* 0x00000005c5077c24 */ /* 0x000fe2000f8e02ff */
[----:B------:R-:W-:-:S02]  /*21a0*/  @P5 LOP3.LUT R134, R134, 0x4, RZ, 0xfc, !PT ;  /* 0x0000000486865812 */ /* 0x000fc400078efcff */
[----:B------:R-:W-:Y:S02]  /*21b0*/  LEA.HI.X.SX32 R25, R25, RZ, 0x1, P0 ;  /* 0x000000ff19197211 */ /* 0x000fe400000f0eff */
[----:B------:R-:W-:Y:S02]  /*21c0*/  IADD3 R24, P0, PT, R182, R15, RZ ;  /* 0x0000000fb6187210 */ /* 0x000fe40007f1e0ff */
[----:B------:R-:W-:Y:S02]  /*21d0*/  IADD3 R12, P3, PT, R27, R12, RZ ;  /* 0x0000000c1b0c7210 */ /* 0x000fe40007f7e0ff */
[----:B------:R-:W-:Y:S01]  /*21e0*/  LOP3.LUT R134, R134, 0xfffffffd, RZ, 0xc0, !PT ;  /* 0xfffffffd86867812 */ /* 0x000fe200078ec0ff */
[----:B------:R-:W-:Y:S01]  /*21f0*/  IMAD.WIDE.U32 R16, R17, 0xb0, R40 ;  /* 0x000000b011107825 */ /* 0x000fe200078e0028 */
[----:B------:R-:W-:Y:S02]  /*2200*/  LEA.HI.X.SX32 R15, R15, RZ, 0x1, P0 ;  /* 0x000000ff0f0f7211 */ /* 0x000fe400000f0eff */
[----:B------:R-:W-:-:S02]  /*2210*/  IADD3 R28, P0, PT, R182, R7, RZ ;  /* 0x00000007b61c7210 */ /* 0x000fc40007f1e0ff */
[----:B------:R-:W-:Y:S02]  /*2220*/  @P4 LOP3.LUT R134, R134, 0x2, RZ, 0xfc, !PT ;  /* 0x0000000286864812 */ /* 0x000fe400078efcff */
[----:B------:R-:W-:Y:S02]  /*2230*/  LEA.HI.X.SX32 R7, R7, RZ, 0x1, P0 ;  /* 0x000000ff07077211 */ /* 0x000fe400000f0eff */
[C---:B------:R-:W-:Y:S02]  /*2240*/  IADD3 R14, P0, PT, R181.reuse, R16, RZ ;  /* 0x00000010b50e7210 */ /* 0x040fe40007f1e0ff */
[----:B------:R-:W-:Y:S02]  /*2250*/  LOP3.LUT R134, R134, 0xfffffffe, RZ, 0xc0, !PT ;  /* 0xfffffffe86867812 */ /* 0x000fe400078ec0ff */
[-C--:B------:R-:W-:Y:S02]  /*2260*/  IADD3 R98, P1, PT, R181, R100.reuse, RZ ;  /* 0x00000064b5627210 */ /* 0x080fe40007f3e0ff */
[----:B------:R-:W-:-:S02]  /*2270*/  IADD3 R100, P2, PT, R27, R100, RZ ;  /* 0x000000641b647210 */ /* 0x000fc40007f5e0ff */
[----:B------:R-:W-:Y:S01]  /*2280*/  @P3 LOP3.LUT R134, R134, 0x1, RZ, 0xfc, !PT ;  /* 0x0000000186863812 */ /* 0x000fe200078efcff */
[----:B------:R-:W-:Y:S01]  /*2290*/  IMAD R3, R3, 0xb0, RZ ;  /* 0x000000b003037824 */ /* 0x000fe200078e02ff */
[-C--:B------:R-:W-:Y:S02]  /*22a0*/  IADD3.X R99, PT, PT, RZ, R2.reuse, RZ, P1, !PT ;  /* 0x00000002ff637210 */ /* 0x080fe40000ffe4ff */
[----:B------:R-:W-:Y:S02]  /*22b0*/  IADD3.X R101, PT, PT, RZ, R2, RZ, P2, !PT ;  /* 0x00000002ff657210 */ /* 0x000fe400017fe4ff */
[----:B------:R-:W-:Y:S02]  /*22c0*/  SHF.L.U32 R191, R191, 0x4, RZ ;  /* 0x00000004bfbf7819 */ /* 0x000fe400000006ff */
[----:B------:R-:W-:Y:S01]  /*22d0*/  SHF.R.S32.HI R189, RZ, R106, R189 ;  /* 0x0000006affbd7219 */ /* 0x000fe200000114bd */
[----:B------:R-:W-:Y:S01]  /*22e0*/  IMAD R18, R25, 0xb0, RZ ;  /* 0x000000b019127824 */ /* 0x000fe200078e02ff */
[-C--:B------:R-:W-:Y:S01]  /*22f0*/  IADD3 R2, P1, PT, R181, R4.reuse, RZ ;  /* 0x00000004b5027210 */ /* 0x080fe20007f3e0ff */
[----:B------:R-:W-:Y:S01]  /*2300*/  IMAD.WIDE.U32 R20, R11, 0xb0, R40 ;  /* 0x000000b00b147825 */ /* 0x000fe200078e0028 */
[----:B------:R-:W-:Y:S01]  /*2310*/  LOP3.LUT R134, R134, 0xffffffbf, RZ, 0xc0, !PT ;  /* 0xffffffbf86867812 */ /* 0x000fe200078ec0ff */
[----:B------:R-:W5:Y:S01]  /*2320*/  LDG.E.CONSTANT R100, desc[UR14][R100.64+0x10] ;  /* 0x0000100e64647981 */ /* 0x000f62000c1e9900 */
[----:B------:R-:W-:-:S02]  /*2330*/  IADD3 R4, P2, PT, R27, R4, RZ ;  /* 0x000000041b047210 */ /* 0x000fc40007f5e0ff */
[----:B------:R-:W-:Y:S01]  /*2340*/  IADD3 R17, PT, PT, R17, R3, RZ ;  /* 0x0000000311117210 */ /* 0x000fe20007ffe0ff */
[--C-:B------:R-:W-:Y:S01]  /*2350*/  IMAD.WIDE.U32 R28, R28, 0xb0, R40.reuse ;  /* 0x000000b01c1c7825 */ /* 0x100fe200078e0028 */
[----:B------:R-:W-:Y:S01]  /*2360*/  LOP3.LUT R191, R191, 0x10101010, RZ, 0xc0, !PT ;  /* 0x10101010bfbf7812 */ /* 0x000fe200078ec0ff */
[----:B------:R-:W5:Y:S01]  /*2370*/  LDG.E.CONSTANT R98, desc[UR14][R98.64+0x30] ;  /* 0x0000300e62627981 */ /* 0x000f62000c1e9900 */
[-C--:B------:R-:W-:Y:S02]  /*2380*/  IADD3.X R3, PT, PT, RZ, R5.reuse, RZ, P1, !PT ;  /* 0x00000005ff037210 */ /* 0x080fe40000ffe4ff */
[----:B------:R-:W-:Y:S02]  /*2390*/  @P0 LOP3.LUT R134, R134, 0x40, RZ, 0xfc, !PT ;  /* 0x0000004086860812 */ /* 0x000fe400078efcff */
[----:B------:R-:W-:Y:S01]  /*23a0*/  SHF.L.U32 R189, R189, 0x4, RZ ;  /* 0x00000004bdbd7819 */ /* 0x000fe200000006ff */
[----:B------:R-:W-:Y:S01]  /*23b0*/  IMAD R7, R7, 0xb0, RZ ;  /* 0x000000b007077824 */ /* 0x000fe200078e02ff */
[----:B------:R-:W-:Y:S01]  /*23c0*/  IADD3.X R5, PT, PT, RZ, R5, RZ, P2, !PT ;  /* 0x00000005ff057210 */ /* 0x000fe200017fe4ff */
[----:B------:R-:W-:Y:S01]  /*23d0*/  IMAD R15, R15, 0xb0, RZ ;  /* 0x000000b00f0f7824 */ /* 0x000fe200078e02ff */
[----:B------:R-:W-:Y:S01]  /*23e0*/  IADD3 R19, P2, PT, R182, R23, RZ ;  /* 0x00000017b6137210 */ /* 0x000fe20007f5e0ff */
[----:B------:R-:W-:Y:S01]  /*23f0*/  IMAD.WIDE.U32 R24, R24, 0xb0, R40 ;  /* 0x000000b018187825 */ /* 0x000fe200078e0028 */
[----:B------:R-:W-:Y:S01]  /*2400*/  LOP3.LUT R191, R191, 0xf0f0f0f, R190, 0xf8, !PT ;  /* 0x0f0f0f0fbfbf7812 */ /* 0x000fe200078ef8be */
[----:B------:R-:W5:Y:S01]  /*2410*/  LDG.E.CONSTANT R4, desc[UR14][R4.64+0x10] ;  /* 0x0000100e04047981 */ /* 0x000f62000c1e9900 */
[----:B------:R-:W-:-:S02]  /*2420*/  LOP3.LUT P0, RZ, R134, 0x2, RZ, 0xc0, !PT ;  /* 0x0000000286ff7812 */ /* 0x000fc4000780c0ff */
[----:B------:R-:W-:Y:S01]  /*2430*/  SHF.R.U32.HI R190, RZ, 0x4, R190 ;  /* 0x00000004ffbe7819 */ /* 0x000fe200000116be */
[----:B------:R-:W5:Y:S01]  /*2440*/  LDG.E.CONSTANT R2, desc[UR14][R2.64+0x30] ;  /* 0x0000300e02027981 */ /* 0x000f62000c1e9900 */
[----:B------:R-:W-:Y:S02]  /*2450*/  LOP3.LUT R189, R189, 0x10101010, RZ, 0xc0, !PT ;  /* 0x10101010bdbd7812 */ /* 0x000fe400078ec0ff */
[----:B------:R-:W-:Y:S01]  /*2460*/  LEA.HI.X.SX32 R23, R23, RZ, 0x1, P2 ;  /* 0x000000ff17177211 */ /* 0x000fe200010f0eff */
[----:B------:R-:W5:Y:S01]  /*2470*/  LDL R99, [R1+0x8] ;  /* 0x0000080001637983 */ /* 0x000f620000100800 */
[----:B------:R-:W-:Y:S01]  /*2480*/  LOP3.LUT R189, R189, 0xf0f0f0f, R190, 0xf8, !PT ;  /* 0x0f0f0f0fbdbd7812 */ /* 0x000fe200078ef8be */
[----:B------:R-:W-:Y:S02]  /*2490*/  IMAD R190, R224, 0x41, R0 ;  /* 0x00000041e0be7824 */ /* 0x000fe400078e0200 */
[----:B------:R-:W-:Y:S02]  /*24a0*/  IMAD R23, R23, 0xb0, RZ ;  /* 0x000000b017177824 */ /* 0x000fe400078e02ff */
[----:B------:R-:W-:Y:S01]  /*24b0*/  IMAD.WIDE.U32 R32, R19, 0xb0, R40 ;  /* 0x000000b013207825 */ /* 0x000fe200078e0028 */
[----:B------:R-:W-:-:S02]  /*24c0*/  LOP3.LUT R134, R134, 0xffffff7f, RZ, 0xc0, !PT ;  /* 0xffffff7f86867812 */ /* 0x000fc400078ec0ff */
[----:B------:R-:W-:Y:S02]  /*24d0*/  LEA R190, R190, UR13, 0x2 ;  /* 0x0000000dbebe7c11 */ /* 0x000fe4000f8e10ff */
[----:B------:R-:W-:Y:S02]  /*24e0*/  IADD3 R21, PT, PT, R21, R18, RZ ;  /* 0x0000001215157210 */ /* 0x000fe40007ffe0ff */
[----:B------:R-:W-:Y:S01]  /*24f0*/  IADD3 R33, PT, PT, R33, R23, RZ ;  /* 0x0000001721217210 */ /* 0x000fe20007ffe0ff */
[----:B------:R-:W-:Y:S01]  /*2500*/  IMAD R23, R227, UR5, RZ ;  /* 0x00000005e3177c24 */ /* 0x000fe2000f8e02ff */
[----:B------:R-:W-:Y:S02]  /*2510*/  @P0 LOP3.LUT R134, R134, 0x80, RZ, 0xfc, !PT ;  /* 0x0000008086860812 */ /* 0x000fe400078efcff */
[----:B------:R-:W-:Y:S01]  /*2520*/  IADD3 R18, P2, PT, R181, R20, RZ ;  /* 0x00000014b5127210 */ /* 0x000fe20007f5e0ff */
[----:B------:R0:W-:Y:S01]  /*2530*/  STS [R190+0x20], R189 ;  /* 0x000020bdbe007388 */ /* 0x0001e20000000800 */
[----:B------:R-:W-:-:S02]  /*2540*/  LOP3.LUT P0, RZ, R134, 0x4, RZ, 0xc0, !PT ;  /* 0x0000000486ff7812 */ /* 0x000fc4000780c0ff */
[----:B------:R-:W-:Y:S01]  /*2550*/  IADD3.X R19, PT, PT, RZ, R21, RZ, P2, !PT ;  /* 0x00000015ff137210 */ /* 0x000fe200017fe4ff */
[----:B------:R1:W-:Y:S04]  /*2560*/  STS [R190], R191 ;  /* 0x000000bfbe007388 */ /* 0x0003e80000000800 */
[----:B0-----:R-:W2:Y:S04]  /*2570*/  LDG.E.CONSTANT R189, desc[UR14][R30.64+0x10] ;  /* 0x0000100e1ebd7981 */ /* 0x001ea8000c1e9900 */
[----:B-1----:R0:W4:Y:S04]  /*2580*/  LDG.E.CONSTANT R190, desc[UR14][R42.64+0x30] ;  /* 0x0000300e2abe7981 */ /* 0x002128000c1e9900 */
[----:B------:R1:W5:Y:S01]  /*2590*/  LDG.E.CONSTANT R191, desc[UR14][R44.64+0x10] ;  /* 0x0000100e2cbf7981 */ /* 0x000362000c1e9900 */
[----:B------:R-:W-:-:S02]  /*25a0*/  LOP3.LUT R134, R134, 0xfffffeff, RZ, 0xc0, !PT ;  /* 0xfffffeff86867812 */ /* 0x000fc400078ec0ff */
[----:B------:R-:W-:Y:S01]  /*25b0*/  IADD3 R26, P6, PT, R181, R28, RZ ;  /* 0x0000001cb51a7210 */ /* 0x000fe20007fde0ff */
[----:B------:R-:W4:Y:S01]  /*25c0*/  LDG.E.CONSTANT R18, desc[UR14][R18.64+0x30] ;  /* 0x0000300e12127981 */ /* 0x000f22000c1e9900 */
[----:B0-----:R-:W-:Y:S01]  /*25d0*/  IMAD R43, R226, UR5, RZ ;  /* 0x00000005e22b7c24 */ /* 0x001fe2000f8e02ff */
[----:B-1----:R-:W-:-:S04]  /*25e0*/  IADD3 R44, P2, PT, R182, R23, RZ ;  /* 0x00000017b62c7210 */ /* 0x002fc80007f5e0ff */
[----:B------:R-:W-:Y:S02]  /*25f0*/  LEA.HI.X.SX32 R23, R23, RZ, 0x1, P2 ;  /* 0x000000ff17177211 */ /* 0x000fe400010f0eff */
[----:B------:R-:W-:-:S04]  /*2600*/  IADD3 R182, P2, PT, R182, R43, RZ ;  /* 0x0000002bb6b67210 */ /* 0x000fc80007f5e0ff */
[----:B------:R-:W-:Y:S02]  /*2610*/  LEA.HI.X.SX32 R43, R43, RZ, 0x1, P2 ;  /* 0x000000ff2b2b7211 */ /* 0x000fe400010f0eff */
[----:B------:R-:W-:Y:S02]  /*2620*/  ISETP.NE.AND P2, PT, R246, RZ, PT ;  /* 0x000000fff600720c */ /* 0x000fe40003f45270 */
[----:B------:R-:W-:Y:S02]  /*2630*/  @P0 LOP3.LUT R134, R134, 0x100, RZ, 0xfc, !PT ;  /* 0x0000010086860812 */ /* 0x000fe400078efcff */
[----:B------:R-:W-:Y:S02]  /*2640*/  LOP3.LUT R42, R135, 0x1, RZ, 0xc0, !PT ;  /* 0x00000001872a7812 */ /* 0x000fe400078ec0ff */
[C---:B------:R-:W-:Y:S02]  /*2650*/  LOP3.LUT P0, RZ, R134.reuse, 0x8, RZ, 0xc0, !PT ;  /* 0x0000000886ff7812 */ /* 0x040fe4000780c0ff */
[----:B------:R-:W-:-:S02]  /*2660*/  LOP3.LUT R134, R134, 0xffffffef, RZ, 0xc0, !PT ;  /* 0xffffffef86867812 */ /* 0x000fc400078ec0ff */
[----:B------:R-:W-:Y:S02]  /*2670*/  IADD3 R31, PT, PT, R42, 0x1, RZ ;  /* 0x000000012a1f7810 */ /* 0x000fe40007ffe0ff */
[----:B------:R-:W-:Y:S02]  /*2680*/  @P6 LOP3.LUT R134, R134, 0x10, RZ, 0xfc, !PT ;  /* 0x0000001086866812 */ /* 0x000fe400078efcff */
[----:B------:R-:W-:Y:S02]  /*2690*/  IADD3 R28, P6, PT, R27, R28, RZ ;  /* 0x0000001c1b1c7210 */ /* 0x000fe40007fde0ff */
[----:B------:R-:W-:Y:S01]  /*26a0*/  @!P2 IADD3 R31, PT, PT, R42, RZ, RZ ;  /* 0x000000ff2a1fa210 */ /* 0x000fe20007ffe0ff */
[----:B------:R-:W-:Y:S02]  /*26b0*/  IMAD.WIDE.U32 R50, R182, 0xb0, R40 ;  /* 0x000000b0b6327825 */ /* 0x000fe400078e0028 */
[----:B------:R-:W0:Y:S01]  /*26c0*/  S2R R182, SR_TID.X ;  /* 0x0000000000b67919 */ /* 0x000e220000002100 */
[----:B------:R-:W-:Y:S01]  /*26d0*/  SHF.R.U32.HI R246, RZ, 0x1, R246 ;  /* 0x00000001fff67819 */ /* 0x000fe200000116f6 */
[----:B------:R-:W-:Y:S01]  /*26e0*/  IMAD.WIDE.U32 R48, R31, 0x4, R46 ;  /* 0x000000041f307825 */ /* 0x000fe200078e002e */
[----:B------:R-:W-:-:S03]  /*26f0*/  LOP3.LUT R134, R134, 0xffffffdf, RZ, 0xc0, !PT ;  /* 0xffffffdf86867812 */ /* 0x000fc600078ec0ff */
[----:B------:R-:W-:Y:S01]  /*2700*/  IMAD.WIDE.U32 R46, R246, 0x4, R46 ;  /* 0x00000004f62e7825 */ /* 0x000fe200078e002e */
[----:B------:R1:W4:Y:S01]  /*2710*/  LDG.E.CONSTANT R57, desc[UR14][R48.64+0x4] ;  /* 0x0000040e30397981 */ /* 0x000322000c1e9900 */
[----:B------:R-:W-:Y:S02]  /*2720*/  @P6 LOP3.LUT R134, R134, 0x20, RZ, 0xfc, !PT ;  /* 0x0000002086866812 */ /* 0x000fe400078efcff */
[----:B------:R-:W-:Y:S01]  /*2730*/  IADD3 R29, PT, PT, R29, R7, RZ ;  /* 0x000000071d1d7210 */ /* 0x000fe20007ffe0ff */
[----:B------:R1:W4:Y:S01]  /*2740*/  LDG.E.CONSTANT R59, desc[UR14][R46.64+0x4] ;  /* 0x0000040e2e3b7981 */ /* 0x000322000c1e9900 */
[----:B------:R-:W-:Y:S01]  /*2750*/  IADD3.X R7, PT, PT, RZ, R9, RZ, P0, !PT ;  /* 0x00000009ff077210 */ /* 0x000fe200007fe4ff */
[----:B-1----:R-:W-:Y:S01]  /*2760*/  IMAD.WIDE R48, R252, 0xb0, R40 ;  /* 0x000000b0fc307825 */ /* 0x002fe200078e0228 */
[----:B------:R-:W-:-:S03]  /*2770*/  LOP3.LUT P0, RZ, R134, 0x100, RZ, 0xc0, !PT ;  /* 0x0000010086ff7812 */ /* 0x000fc6000780c0ff */
[----:B------:R-:W4:Y:S01]  /*2780*/  LDG.E.CONSTANT R6, desc[UR14][R6.64+0x30] ;  /* 0x0000300e06067981 */ /* 0x000f22000c1e9900 */
[----:B------:R-:W-:Y:S02]  /*2790*/  IMAD R23, R23, 0xb0, RZ ;  /* 0x000000b017177824 */ /* 0x000fe400078e02ff */
[----:B------:R-:W-:Y:S01]  /*27a0*/  IMAD.WIDE.U32 R46, R31, 0x4, R48 ;  /* 0x000000041f2e7825 */ /* 0x000fe200078e0030 */
[----:B------:R-:W-:-:S03]  /*27b0*/  IADD3.X R9, PT, PT, RZ, R9, RZ, P0, !PT ;  /* 0x00000009ff097210 */ /* 0x000fc600007fe4ff */
[----:B------:R-:W-:Y:S01]  /*27c0*/  IMAD.WIDE.U32 R44, R44, 0xb0, R40 ;  /* 0x000000b02c2c7825 */ /* 0x000fe200078e0028 */
[----:B------:R-:W-:Y:S01]  /*27d0*/  IADD3 R25, PT, PT, R25, R15, RZ ;  /* 0x0000000f19197210 */ /* 0x000fe20007ffe0ff */
[----:B------:R3:W4:Y:S01]  /*27e0*/  LDG.E.CONSTANT R61, desc[UR14][R46.64+0x4] ;  /* 0x0000040e2e3d7981 */ /* 0x000722000c1e9900 */
[----:B------:R-:W-:Y:S01]  /*27f0*/  IADD3 R22, P4, PT, R181, R24, RZ ;  /* 0x00000018b5167210 */ /* 0x000fe20007f9e0ff */
[----:B------:R-:W-:Y:S01]  /*2800*/  IMAD.WIDE.U32 R48, R246, 0x4, R48 ;  /* 0x00000004f6307825 */ /* 0x000fe200078e0030 */
[C---:B------:R-:W-:Y:S01]  /*2810*/  LOP3.LUT P0, RZ, R134.reuse, 0x80, RZ, 0xc0, !PT ;  /* 0x0000008086ff7812 */ /* 0x040fe2000780c0ff */
[----:B------:R-:W4:Y:S01]  /*2820*/  LDG.E.CONSTANT R8, desc[UR14][R8.64+0x10] ;  /* 0x0000100e08087981 */ /* 0x000f22000c1e9900 */
[----:B------:R-:W-:Y:S02]  /*2830*/  LOP3.LUT P6, RZ, R134, 0x1, RZ, 0xc0, !PT ;  /* 0x0000000186ff7812 */ /* 0x000fe400078cc0ff */
[----:B------:R-:W-:Y:S01]  /*2840*/  IADD3 R45, PT, PT, R45, R23, RZ ;  /* 0x000000172d2d7210 */ /* 0x000fe20007ffe0ff */
[----:B------:R1:W4:Y:S01]  /*2850*/  LDG.E.CONSTANT R63, desc[UR14][R48.64+0x4] ;  /* 0x0000040e303f7981 */ /* 0x000322000c1e9900 */
[----:B---3--:R-:W-:Y:S01]  /*2860*/  IMAD.WIDE R46, R53, 0xb0, R40 ;  /* 0x000000b0352e7825 */ /* 0x008fe200078e0228 */
[----:B------:R-:W-:-:S02]  /*2870*/  IADD3.X R11, PT, PT, RZ, R13, RZ, P0, !PT ;  /* 0x0000000dff0b7210 */ /* 0x000fc400007fe4ff */
[----:B------:R-:W-:Y:S01]  /*2880*/  IADD3.X R23, PT, PT, RZ, R25, RZ, P4, !PT ;  /* 0x00000019ff177210 */ /* 0x000fe200027fe4ff */
[----:B------:R-:W-:Y:S01]  /*2890*/  IMAD.WIDE R52, R250, 0xb0, R40 ;  /* 0x000000b0fa347825 */ /* 0x000fe200078e0228 */
[C---:B------:R-:W-:Y:S01]  /*28a0*/  IADD3 R20, P3, PT, R27.reuse, R20, RZ ;  /* 0x000000141b147210 */ /* 0x040fe20007f7e0ff */
[----:B------:R3:W4:Y:S01]  /*28b0*/  LDG.E.CONSTANT R65, desc[UR14][R46.64] ;  /* 0x0000000e2e417981 */ /* 0x000722000c1e9900 */
[----:B------:R-:W-:Y:S02]  /*28c0*/  LOP3.LUT P0, RZ, R134, 0x40, RZ, 0xc0, !PT ;  /* 0x0000004086ff7812 */ /* 0x000fe4000780c0ff */
[C---:B-1----:R-:W-:Y:S02]  /*28d0*/  IADD3 R48, P4, PT, R27.reuse, UR8, RZ ;  /* 0x000000081b307c10 */ /* 0x042fe4000ff9e0ff */
[C---:B------:R-:W-:Y:S02]  /*28e0*/  IADD3 R16, P1, PT, R27.reuse, R16, RZ ;  /* 0x000000101b107210 */ /* 0x040fe40007f3e0ff */
[----:B------:R-:W-:-:S02]  /*28f0*/  IADD3 R24, P5, PT, R27, R24, RZ ;  /* 0x000000181b187210 */ /* 0x000fc40007fbe0ff */
[----:B------:R-:W-:Y:S01]  /*2900*/  IADD3.X R13, PT, PT, RZ, R13, RZ, P6, !PT ;  /* 0x0000000dff0d7210 */ /* 0x000fe200037fe4ff */
[----:B------:R-:W-:Y:S01]  /*2910*/  IMAD.WIDE.U32 R54, R31, 0x4, R52 ;  /* 0x000000041f367825 */ /* 0x000fe200078e0034 */
[----:B------:R-:W-:Y:S01]  /*2920*/  LOP3.LUT P6, RZ, R134, 0x10, RZ, 0xc0, !PT ;  /* 0x0000001086ff7812 */ /* 0x000fe200078cc0ff */
[----:B------:R-:W4:Y:S01]  /*2930*/  LDG.E.CONSTANT R10, desc[UR14][R10.64+0x30] ;  /* 0x0000300e0a0a7981 */ /* 0x000f22000c1e9900 */
[----:B------:R-:W-:Y:S02]  /*2940*/  IADD3.X R15, PT, PT, RZ, R17, RZ, P0, !PT ;  /* 0x00000011ff0f7210 */ /* 0x000fe400007fe4ff */
[----:B------:R-:W-:Y:S01]  /*2950*/  IADD3.X R21, PT, PT, RZ, R21, RZ, P3, !PT ;  /* 0x00000015ff157210 */ /* 0x000fe20001ffe4ff */
[----:B------:R-:W-:Y:S01]  /*2960*/  IMAD R43, R43, 0xb0, RZ ;  /* 0x000000b02b2b7824 */ /* 0x000fe200078e02ff */
[----:B------:R-:W-:Y:S01]  /*2970*/  IADD3.X R49, PT, PT, RZ, UR9, RZ, P4, !PT ;  /* 0x00000009ff317c10 */ /* 0x000fe2000a7fe4ff */
[----:B------:R-:W-:Y:S01]  /*2980*/  IMAD.WIDE R40, R248, 0xb0, R40 ;  /* 0x000000b0f8287825 */ /* 0x000fe200078e0228 */
[----:B------:R-:W-:Y:S01]  /*2990*/  IADD3.X R17, PT, PT, RZ, R17, RZ, P1, !PT ;  /* 0x00000011ff117210 */ /* 0x000fe20000ffe4ff */
[----:B------:R-:W4:Y:S01]  /*29a0*/  LDG.E.CONSTANT R54, desc[UR14][R54.64+0x4] ;  /* 0x0000040e36367981 */ /* 0x000f22000c1e9900 */
[C---:B------:R-:W-:Y:S01]  /*29b0*/  IADD3 R30, P0, PT, R181.reuse, R32, RZ ;  /* 0x00000020b51e7210 */ /* 0x040fe20007f1e0ff */
[----:B------:R-:W-:Y:S01]  /*29c0*/  IMAD.WIDE.U32 R52, R246, 0x4, R52 ;  /* 0x00000004f6347825 */ /* 0x000fe200078e0034 */
[----:B------:R-:W-:Y:S01]  /*29d0*/  IADD3 R42, P3, PT, R181, R44, RZ ;  /* 0x0000002cb52a7210 */ /* 0x000fe20007f7e0ff */
[----:B------:R-:W4:Y:S01]  /*29e0*/  LDG.E.CONSTANT R12, desc[UR14][R12.64+0x10] ;  /* 0x0000100e0c0c7981 */ /* 0x000f22000c1e9900 */
[----:B------:R-:W-:-:S02]  /*29f0*/  IADD3.X R25, PT, PT, RZ, R25, RZ, P5, !PT ;  /* 0x00000019ff197210 */ /* 0x000fc40002ffe4ff */
[----:B---3--:R-:W-:Y:S01]  /*2a00*/  IADD3 R46, P4, PT, R181, R50, RZ ;  /* 0x00000032b52e7210 */ /* 0x008fe20007f9e0ff */
[----:B------:R-:W3:Y:S01]  /*2a10*/  LDG.E.CONSTANT R16, desc[UR14][R16.64+0x10] ;  /* 0x0000100e10107981 */ /* 0x000ee2000c1e9900 */
[C---:B------:R-:W-:Y:S02]  /*2a20*/  IADD3 R32, P1, PT, R27.reuse, R32, RZ ;  /* 0x000000201b207210 */ /* 0x040fe40007f3e0ff */
[C---:B------:R-:W-:Y:S01]  /*2a30*/  IADD3 R44, P2, PT, R27.reuse, R44, RZ ;  /* 0x0000002c1b2c7210 */ /* 0x040fe20007f5e0ff */
[----:B------:R1:W3:Y:S01]  /*2a40*/  LDG.E.CONSTANT R55, desc[UR14][R52.64+0x4] ;  /* 0x0000040e34377981 */ /* 0x0002e2000c1e9900 */
[----:B------:R-:W-:Y:S02]  /*2a50*/  IADD3 R50, P5, PT, R27, R50, RZ ;  /* 0x000000321b327210 */ /* 0x000fe40007fbe0ff */
[----:B------:R-:W-:Y:S01]  /*2a60*/  IADD3.X R27, PT, PT, RZ, R29, RZ, P6, !PT ;  /* 0x0000001dff1b7210 */ /* 0x000fe200037fe4ff */
[----:B------:R-:W3:Y:S01]  /*2a70*/  LDG.E.CONSTANT R20, desc[UR14][R20.64+0x10] ;  /* 0x0000100e14147981 */ /* 0x000ee2000c1e9900 */
[----:B------:R-:W-:-:S02]  /*2a80*/  LOP3.LUT P6, RZ, R134, 0x20, RZ, 0xc0, !PT ;  /* 0x0000002086ff7812 */ /* 0x000fc400078cc0ff */
[----:B0-----:R-:W-:Y:S01]  /*2a90*/  SHF.R.U32.HI R134, RZ, 0x3, R182 ;  /* 0x00000003ff867819 */ /* 0x001fe200000116b6 */
[----:B------:R-:W3:Y:S01]  /*2aa0*/  LDG.E.CONSTANT R14, desc[UR14][R14.64+0x30] ;  /* 0x0000300e0e0e7981 */ /* 0x000ee2000c1e9900 */
[--C-:B-1----:R-:W-:Y:S02]  /*2ab0*/  IMAD.WIDE.U32 R52, R31, 0x4, R40.reuse ;  /* 0x000000041f347825 */ /* 0x102fe400078e0028 */
[----:B------:R-:W-:Y:S01]  /*2ac0*/  IADD3 R31, PT, PT, R134, UR6, RZ ;  /* 0x00000006861f7c10 */ /* 0x000fe2000fffe0ff */
[----:B------:R-:W3:Y:S01]  /*2ad0*/  LDG.E.CONSTANT R22, desc[UR14][R22.64+0x30] ;  /* 0x0000300e16167981 */ /* 0x000ee2000c1e9900 */
[----:B------:R-:W-:Y:S01]  /*2ae0*/  IMAD.WIDE.U32 R40, R246, 0x4, R40 ;  /* 0x00000004f6287825 */ /* 0x000fe200078e0028 */
[----:B------:R-:W-:Y:S02]  /*2af0*/  IADD3 R51, PT, PT, R51, R43, RZ ;  /* 0x0000002b33337210 */ /* 0x000fe40007ffe0ff */
[----:B------:R-:W3:Y:S01]  /*2b00*/  LDG.E.CONSTANT R52, desc[UR14][R52.64+0x4] ;  /* 0x0000040e34347981 */ /* 0x000ee2000c1e9900 */
[----:B------:R-:W-:-:S03]  /*2b10*/  IADD3 R43, PT, PT, R245, R31, RZ ;  /* 0x0000001ff52b7210 */ /* 0x000fc60007ffe0ff */
[----:B------:R-:W3:Y:S01]  /*2b20*/  LDG.E.CONSTANT R40, desc[UR14][R40.64+0x4] ;  /* 0x0000040e28287981 */ /* 0x000ee2000c1e9900 */
[----:B------:R-:W0:Y:S03]  /*2b30*/  S2R R181, SR_TID.Y ;  /* 0x0000000000b57919 */ /* 0x000e260000002200 */
[----:B------:R-:W3:Y:S04]  /*2b40*/  LDG.E.CONSTANT R53, desc[UR14][R36.64+0x30] ;  /* 0x0000300e24357981 */ /* 0x000ee8000c1e9900 */
[----:B------:R1:W3:Y:S01]  /*2b50*/  LDG.E.CONSTANT R41, desc[UR14][R34.64+0x10] ;  /* 0x0000100e22297981 */ /* 0x0002e2000c1e9900 */
[----:B------:R-:W-:-:S03]  /*2b60*/  LOP3.LUT R39, R135, 0x1f, RZ, 0xc0, !PT ;  /* 0x0000001f87277812 */ /* 0x000fc600078ec0ff */
[----:B------:R-:W3:Y:S04]  /*2b70*/  LDG.E.CONSTANT R24, desc[UR14][R24.64+0x10] ;  /* 0x0000100e18187981 */ /* 0x000ee8000c1e9900 */
[----:B------:R-:W3:Y:S01]  /*2b80*/  LDG.E.CONSTANT R26, desc[UR14][R26.64+0x30] ;  /* 0x0000300e1a1a7981 */ /* 0x000ee2000c1e9900 */
[----:B-1----:R-:W-:Y:S01]  /*2b90*/  IMAD.WIDE R34, R43, 0x24, R48 ;  /* 0x000000242b227825 */ /* 0x002fe200078e0230 */
[----:B------:R-:W-:-:S04]  /*2ba0*/  IADD3 R43, PT, PT, R244, R31, RZ ;  /* 0x0000001ff42b7210 */ /* 0x000fc80007ffe0ff */
[----:B------:R1:W3:Y:S02]  /*2bb0*/  LDG.E.CONSTANT R67, desc[UR14][R34.64+0x4] ;  /* 0x0000040e22437981 */ /* 0x0002e4000c1e9900 */
[----:B-1----:R-:W-:Y:S01]  /*2bc0*/  IMAD.WIDE R34, R43, 0x24, R48 ;  /* 0x000000242b227825 */ /* 0x002fe200078e0230 */
[----:B------:R-:W-:-:S04]  /*2bd0*/  IADD3 R43, PT, PT, R243, R31, RZ ;  /* 0x0000001ff32b7210 */ /* 0x000fc80007ffe0ff */
[----:B------:R1:W3:Y:S01]  /*2be0*/  LDG.E.CONSTANT R69, desc[UR14][R34.64+0x4] ;  /* 0x0000040e22457981 */ /* 0x0002e2000c1e9900 */
[-C--:B------:R-:W-:Y:S01]  /*2bf0*/  IADD3 R37, PT, PT, R241, R31.reuse, RZ ;  /* 0x0000001ff1257210 */ /* 0x080fe20007ffe0ff */
[----:B-1----:R-:W-:Y:S01]  /*2c00*/  IMAD.WIDE R34, R43, 0x24, R48 ;  /* 0x000000242b227825 */ /* 0x002fe200078e0230 */
[----:B------:R-:W-:-:S04]  /*2c10*/  IADD3 R43, PT, PT, R242, R31, RZ ;  /* 0x0000001ff22b7210 */ /* 0x000fc80007ffe0ff */
[----:B------:R1:W3:Y:S02]  /*2c20*/  LDG.E.CONSTANT R71, desc[UR14][R34.64+0x4] ;  /* 0x0000040e22477981 */ /* 0x0002e4000c1e9900 */
[----:B-1----:R-:W-:-:S05]  /*2c30*/  IMAD.WIDE R34, R43, 0x24, R48 ;  /* 0x000000242b227825 */ /* 0x002fca00078e0230 */
[----:B------:R1:W3:Y:S02]  /*2c40*/  LDG.E.CONSTANT R73, desc[UR14][R34.64+0x4] ;  /* 0x0000040e22497981 */ /* 0x0002e4000c1e9900 */
[----:B-1----:R-:W-:Y:S01]  /*2c50*/  IMAD.WIDE R34, R37, 0x24, R48 ;  /* 0x0000002425227825 */ /* 0x002fe200078e0230 */
[----:B------:R-:W-:-:S04]  /*2c60*/  IADD3 R37, PT, PT, R240, R31, RZ ;  /* 0x0000001ff0257210 */ /* 0x000fc80007ffe0ff */
        /* <DEDUP_REMOVED lines=15> */
[----:B------:R1:W3:Y:S01]  /*2d60*/  LDG.E.CONSTANT R85, desc[UR14][R34.64+0x4] ;  /* 0x0000040e22557981 */ /* 0x0002e2000c1e9900 */
[----:B------:R-:W2:Y:S01]  /*2d70*/  S2R R43, SR_TID.Y ;  /* 0x00000000002b7919 */ /* 0x000ea20000002200 */
        /* <DEDUP_REMOVED lines=9> */
[--C-:B-1----:R-:W-:Y:S01]  /*2e10*/  IMAD.WIDE R34, R36, 0x24, R48.reuse ;  /* 0x0000002424227825 */ /* 0x102fe200078e0230 */
[-C--:B------:R-:W-:Y:S02]  /*2e20*/  IADD3 R36, PT, PT, R231, R31.reuse, RZ ;  /* 0x0000001fe7247210 */ /* 0x080fe40007ffe0ff */
[----:B------:R-:W-:Y:S02]  /*2e30*/  IADD3 R31, PT, PT, R230, R31, RZ ;  /* 0x0000001fe61f7210 */ /* 0x000fe40007ffe0ff */
[----:B------:R1:W3:Y:S02]  /*2e40*/  LDG.E.CONSTANT R93, desc[UR14][R34.64+0x4] ;  /* 0x0000040e225d7981 */ /* 0x0002e4000c1e9900 */
[----:B-1----:R-:W-:-:S04]  /*2e50*/  IMAD.WIDE R34, R36, 0x24, R48 ;  /* 0x0000002424227825 */ /* 0x002fc800078e0230 */
[----:B------:R-:W-:Y:S01]  /*2e60*/  IMAD.WIDE R48, R31, 0x24, R48 ;  /* 0x000000241f307825 */ /* 0x000fe200078e0230 */
[----:B------:R-:W-:Y:S01]  /*2e70*/  MOV R31, UR6 ;  /* 0x00000006001f7c02 */ /* 0x000fe20008000f00 */
[----:B------:R1:W3:Y:S03]  /*2e80*/  LDG.E.CONSTANT R95, desc[UR14][R34.64+0x4] ;  /* 0x0000040e225f7981 */ /* 0x0002e6000c1e9900 */
[----:B------:R-:W-:Y:S01]  /*2e90*/  LOP3.LUT R31, R31, 0x3, R182, 0xf8, !PT ;  /* 0x000000031f1f7812 */ /* 0x000fe200078ef8b6 */
[----:B------:R-:W3:Y:S01]  /*2ea0*/  LDG.E.CONSTANT R48, desc[UR14][R48.64+0x4] ;  /* 0x0000040e30307981 */ /* 0x000ee2000c1e9900 */
[----:B------:R-:W-:Y:S02]  /*2eb0*/  MOV R36, UR10 ;  /* 0x0000000a00247c02 */ /* 0x000fe40008000f00 */
[----:B------:R-:W-:Y:S02]  /*2ec0*/  MOV R37, UR11 ;  /* 0x0000000b00257c02 */ /* 0x000fe40008000f00 */
[----:B0-----:R-:W-:-:S02]  /*2ed0*/  LEA R39, R181, R39, 0x5 ;  /* 0x00000027b5277211 */ /* 0x001fc400078e28ff */
[-C--:B-1----:R-:W-:Y:S02]  /*2ee0*/  IADD3 R34, PT, PT, R229, R31.reuse, RZ ;  /* 0x0000001fe5227210 */ /* 0x082fe40007ffe0ff */
[----:B------:R-:W-:Y:S01]  /*2ef0*/  IADD3 R31, PT, PT, R228, R31, RZ ;  /* 0x0000001fe41f7210 */ /* 0x000fe20007ffe0ff */
[----:B------:R-:W3:Y:S01]  /*2f00*/  LDL R49, [R1] ;  /* 0x0000000001317983 */ /* 0x000ee20000100800 */
[----:B------:R-:W-:Y:S02]  /*2f10*/  LOP3.LUT R181, R182, 0x3, RZ, 0xc0, !PT ;  /* 0x00000003b6b57812 */ /* 0x000fe400078ec0ff */
[----:B--2---:R-:W-:Y:S01]  /*2f20*/  SHF.L.U32 R182, R43, 0x3, RZ ;  /* 0x000000032bb67819 */ /* 0x004fe200000006ff */
[----:B------:R-:W-:Y:S01]  /*2f30*/  IMAD.WIDE R34, R34, 0x24, R36 ;  /* 0x0000002422227825 */ /* 0x000fe200078e0224 */
[----:B------:R-:W-:-:S03]  /*2f40*/  IADD3.X R29, PT, PT, RZ, R29, RZ, P6, !PT ;  /* 0x0000001dff1d7210 */ /* 0x000fc600037fe4ff */
[----:B------:R-:W-:Y:S01]  /*2f50*/  IMAD.WIDE R36, R31, 0x24, R36 ;  /* 0x000000241f247825 */ /* 0x000fe200078e0224 */
[----:B------:R-:W-:Y:S01]  /*2f60*/  LEA.HI R31, R135, R182, RZ, 0x1e ;  /* 0x000000b6871f7211 */ /* 0x000fe200078ff0ff */
[----:B------:R-:W2:Y:S03]  /*2f70*/  LDG.E.CONSTANT R28, desc[UR14][R28.64+0x10] ;  /* 0x0000100e1c1c7981 */ /* 0x000ea6000c1e9900 */
[----:B------:R-:W-:Y:S01]  /*2f80*/  SHF.L.U32 R31, R31, 0x4, RZ ;  /* 0x000000041f1f7819 */ /* 0x000fe200000006ff */
[----:B------:R0:W2:Y:S01]  /*2f90*/  LDG.E.CONSTANT R34, desc[UR14][R34.64] ;  /* 0x0000000e22227981 */ /* 0x0000a2000c1e9900 */
[----:B------:R-:W-:Y:S02]  /*2fa0*/  IADD3.X R43, PT, PT, RZ, R45, RZ, P3, !PT ;  /* 0x0000002dff2b7210 */ /* 0x000fe40001ffe4ff */
[----:B------:R-:W-:Y:S01]  /*2fb0*/  IADD3.X R47, PT, PT, RZ, R51, RZ, P4, !PT ;  /* 0x00000033ff2f7210 */ /* 0x000fe200027fe4ff */
[----:B------:R-:W2:Y:S01]  /*2fc0*/  LDG.E.CONSTANT R36, desc[UR14][R36.64] ;  /* 0x0000000e24247981 */ /* 0x000ea2000c1e9900 */
[----:B0-----:R-:W-:-:S03]  /*2fd0*/  SHF.L.U32 R35, R181, 0x2, RZ ;  /* 0x00000002b5237819 */ /* 0x001fc600000006ff */
[----:B------:R-:W2:Y:S01]  /*2fe0*/  LDG.E.CONSTANT R42, desc[UR14][R42.64+0x30] ;  /* 0x0000300e2a2a7981 */ /* 0x000ea2000c1e9900 */
[----:B------:R-:W-:Y:S02]  /*2ff0*/  LOP3.LUT R181, R31, 0x3f0, RZ, 0xc0, !PT ;  /* 0x000003f01fb57812 */ /* 0x000fe400078ec0ff */
[-C--:B------:R-:W-:Y:S01]  /*3000*/  IADD3.X R31, PT, PT, RZ, R33.reuse, RZ, P0, !PT ;  /* 0x00000021ff1f7210 */ /* 0x080fe200007fe4ff */
[----:B------:R-:W2:Y:S01]  /*3010*/  LDG.E.CONSTANT R46, desc[UR14][R46.64+0x30] ;  /* 0x0000300e2e2e7981 */ /* 0x000ea2000c1e9900 */
[----:B------:R-:W-:Y:S02]  /*3020*/  IADD3.X R33, PT, PT, RZ, R33, RZ, P1, !PT ;  /* 0x00000021ff217210 */ /* 0x000fe40000ffe4ff */
[----:B------:R-:W-:Y:S01]  /*3030*/  IADD3.X R45, PT, PT, RZ, R45, RZ, P2, !PT ;  /* 0x0000002dff2d7210 */ /* 0x000fe200017fe4ff */
[----:B------:R-:W2:Y:S04]  /*3040*/  LDG.E.CONSTANT R30, desc[UR14][R30.64+0x30] ;  /* 0x0000300e1e1e7981 */ /* 0x000ea8000c1e9900 */
[----:B------:R-:W2:Y:S01]  /*3050*/  LDG.E.CONSTANT R32, desc[UR14][R32.64+0x10] ;  /* 0x0000100e20207981 */ /* 0x000ea2000c1e9900 */
[----:B------:R-:W-:-:S03]  /*3060*/  IADD3.X R51, PT, PT, RZ, R51, RZ, P5, !PT ;  /* 0x00000033ff337210 */ /* 0x000fc60002ffe4ff */
[----:B------:R-:W2:Y:S04]  /*3070*/  LDG.E.CONSTANT R44, desc[UR14][R44.64+0x10] ;  /* 0x0000100e2c2c7981 */ /* 0x000ea8000c1e9900 */
[----:B------:R-:W2:Y:S01]  /*3080*/  LDG.E.CONSTANT R50, desc[UR14][R50.64+0x10] ;  /* 0x0000100e32327981 */ /* 0x000ea2000c1e9900 */
[--C-:B------:R-:W-:Y:S02]  /*3090*/  SHF.R.S32.HI R3, RZ, R173, R187.reuse ;  /* 0x000000adff037219 */ /* 0x100fe400000114bb */
[----:B------:R-:W-:Y:S02]  /*30a0*/  SHF.R.S32.HI R187, RZ, R106, R187 ;  /* 0x0000006affbb7219 */ /* 0x000fe400000114bb */
[----:B------:R-:W-:Y:S02]  /*30b0*/  SHF.L.U32 R3, R3, 0x4, RZ ;  /* 0x0000000403037819 */ /* 0x000fe400000006ff */
[----:B------:R-:W-:-:S02]  /*30c0*/  SHF.L.U32 R187, R187, 0x4, RZ ;  /* 0x00000004bbbb7819 */ /* 0x000fc400000006ff */
[----:B------:R-:W-:Y:S01]  /*30d0*/  LOP3.LUT R3, R3, 0x10101010, RZ, 0xc0, !PT ;  /* 0x1010101003037812 */ /* 0x000fe200078ec0ff */
[----:B------:R-:W-:Y:S01]  /*30e0*/  IMAD R5, R223, 0x41, R0 ;  /* 0x00000041df057824 */ /* 0x000fe200078e0200 */
[----:B------:R-:W-:Y:S02]  /*30f0*/  LOP3.LUT R187, R187, 0x10101010, RZ, 0xc0, !PT ;  /* 0x10101010bbbb7812 */ /* 0x000fe400078ec0ff */
[--C-:B------:R-:W-:Y:S02]  /*3100*/  LOP3.LUT R3, R3, 0xf0f0f0f, R186.reuse, 0xf8, !PT ;  /* 0x0f0f0f0f03037812 */ /* 0x100fe400078ef8ba */
[----:B------:R-:W-:-:S04]  /*3110*/  SHF.R.U32.HI R186, RZ, 0x4, R186 ;  /* 0x00000004ffba7819 */ /* 0x000fc800000116ba */
[----:B------:R-:W-:Y:S02]  /*3120*/  LOP3.LUT R187, R187, 0xf0f0f0f, R186, 0xf8, !PT ;  /* 0x0f0f0f0fbbbb7812 */ /* 0x000fe400078ef8ba */
[----:B------:R-:W-:Y:S02]  /*3130*/  LEA R186, R5, UR13, 0x2 ;  /* 0x0000000d05ba7c11 */ /* 0x000fe4000f8e10ff */
[--C-:B------:R-:W-:Y:S02]  /*3140*/  SHF.R.S32.HI R5, RZ, R173, R104.reuse ;  /* 0x000000adff057219 */ /* 0x100fe40000011468 */
[----:B------:R-:W-:Y:S02]  /*3150*/  SHF.R.S32.HI R104, RZ, R106, R104 ;  /* 0x0000006aff687219 */ /* 0x000fe40000011468 */
[----:B------:R-:W-:Y:S02]  /*3160*/  SHF.L.U32 R5, R5, 0x4, RZ ;  /* 0x0000000405057819 */ /* 0x000fe400000006ff */
[----:B------:R-:W-:-:S02]  /*3170*/  SHF.L.U32 R104, R104, 0x4, RZ ;  /* 0x0000000468687819 */ /* 0x000fc400000006ff */
[----:B------:R-:W-:Y:S02]  /*3180*/  LOP3.LUT R5, R5, 0x10101010, RZ, 0xc0, !PT ;  /* 0x1010101005057812 */ /* 0x000fe400078ec0ff */
[--C-:B------:R-:W-:Y:S02]  /*3190*/  SHF.R.S32.HI R9, RZ, R173, R189.reuse ;  /* 0x000000adff097219 */ /* 0x100fe400000114bd */
[----:B------:R-:W-:Y:S01]  /*31a0*/  SHF.R.S32.HI R189, RZ, R106, R189 ;  /* 0x0000006affbd7219 */ /* 0x000fe200000114bd */
[----:B------:R0:W-:Y:S01]  /*31b0*/  STS [R186], R3 ;  /* 0x00000003ba007388 */ /* 0x0001e20000000800 */
[--C-:B------:R-:W-:Y:S02]  /*31c0*/  LOP3.LUT R5, R5, 0xf0f0f0f, R188.reuse, 0xf8, !PT ;  /* 0x0f0f0f0f05057812 */ /* 0x100fe400078ef8bc */
[----:B------:R-:W-:Y:S02]  /*31d0*/  SHF.R.U32.HI R188, RZ, 0x4, R188 ;  /* 0x00000004ffbc7819 */ /* 0x000fe400000116bc */
[----:B------:R-:W-:Y:S01]  /*31e0*/  SHF.L.U32 R189, R189, 0x4, RZ ;  /* 0x00000004bdbd7819 */ /* 0x000fe200000006ff */
[----:B------:R-:W-:Y:S01]  /*31f0*/  IMAD R7, R222, 0x41, R0 ;  /* 0x00000041de077824 */ /* 0x000fe200078e0200 */
[----:B0-----:R-:W-:Y:S01]  /*3200*/  LOP3.LUT R3, R104, 0x10101010, RZ, 0xc0, !PT ;  /* 0x1010101068037812 */ /* 0x001fe200078ec0ff */
[----:B------:R0:W-:Y:S01]  /*3210*/  STS [R186+0x20], R187 ;  /* 0x000020bbba007388 */ /* 0x0001e20000000800 */
[----:B------:R-:W-:-:S02]  /*3220*/  SHF.L.U32 R9, R9, 0x4, RZ ;  /* 0x0000000409097819 */ /* 0x000fc400000006ff */
[----:B------:R-:W-:Y:S02]  /*3230*/  LOP3.LUT R188, R3, 0xf0f0f0f, R188, 0xf8, !PT ;  /* 0x0f0f0f0f03bc7812 */ /* 0x000fe400078ef8bc */
[----:B------:R-:W-:Y:S01]  /*3240*/  SHF.R.U32.HI R3, RZ, 0x4, R105 ;  /* 0x00000004ff037819 */ /* 0x000fe20000011669 */
[----:B------:R-:W-:Y:S01]  /*3250*/  IMAD R11, R221, 0x41, R0 ;  /* 0x00000041dd0b7824 */ /* 0x000fe200078e0200 */
[----:B------:R-:W-:Y:S02]  /*3260*/  LEA R7, R7, UR13, 0x2 ;  /* 0x0000000d07077c11 */ /* 0x000fe4000f8e10ff */
[----:B0-----:R-:W-:Y:S02]  /*3270*/  LOP3.LUT R186, R189, 0x10101010, RZ, 0xc0, !PT ;  /* 0x10101010bdba7812 */ /* 0x001fe400078ec0ff */
[----:B------:R-:W-:Y:S02]  /*3280*/  LOP3.LUT R104, R9, 0x10101010, RZ, 0xc0, !PT ;  /* 0x1010101009687812 */ /* 0x000fe400078ec0ff */
[----:B------:R-:W-:-:S02]  /*3290*/  LOP3.LUT R186, R186, 0xf0f0f0f, R3, 0xf8, !PT ;  /* 0x0f0f0f0fbaba7812 */ /* 0x000fc400078ef803 */
[-C--:B-----5:R-:W-:Y:S02]  /*32a0*/  SHF.R.S32.HI R9, RZ, R173.reuse, R191 ;  /* 0x000000adff097219 */ /* 0x0a0fe400000114bf */
[----:B------:R-:W-:Y:S01]  /*32b0*/  SHF.R.S32.HI R3, RZ, R173, R193 ;  /* 0x000000adff037219 */ /* 0x000fe200000114c1 */
[----:B------:R0:W-:Y:S01]  /*32c0*/  STS [R7], R5 ;  /* 0x0000000507007388 */ /* 0x0001e20000000800 */
[----:B------:R-:W-:Y:S02]  /*32d0*/  LOP3.LUT R104, R104, 0xf0f0f0f, R105, 0xf8, !PT ;  /* 0x0f0f0f0f68687812 */ /* 0x000fe400078ef869 */
[----:B------:R-:W-:Y:S02]  /*32e0*/  LEA R11, R11, UR13, 0x2 ;  /* 0x0000000d0b0b7c11 */ /* 0x000fe4000f8e10ff */
[----:B------:R-:W-:Y:S02]  /*32f0*/  SHF.L.U32 R9, R9, 0x4, RZ ;  /* 0x0000000409097819 */ /* 0x000fe400000006ff */
[----:B------:R-:W-:-:S02]  /*3300*/  SHF.R.S32.HI R191, RZ, R106, R191 ;  /* 0x0000006affbf7219 */ /* 0x000fc400000114bf */
[----:B0-----:R-:W-:Y:S01]  /*3310*/  SHF.L.U32 R5, R3, 0x4, RZ ;  /* 0x0000000403057819 */ /* 0x001fe200000006ff */
[----:B------:R-:W-:Y:S01]  /*3320*/  IMAD R3, R220, 0x41, R0 ;  /* 0x00000041dc037824 */ /* 0x000fe200078e0200 */
[----:B------:R0:W-:Y:S01]  /*3330*/  STS [R7+0x20], R188 ;  /* 0x000020bc07007388 */ /* 0x0001e20000000800 */
[----:B------:R-:W-:Y:S02]  /*3340*/  LOP3.LUT R9, R9, 0x10101010, RZ, 0xc0, !PT ;  /* 0x1010101009097812 */ /* 0x000fe400078ec0ff */
[----:B------:R-:W-:Y:S01]  /*3350*/  SHF.L.U32 R191, R191, 0x4, RZ ;  /* 0x00000004bfbf7819 */ /* 0x000fe200000006ff */
[----:B------:R1:W-:Y:S01]  /*3360*/  STS [R11], R104 ;  /* 0x000000680b007388 */ /* 0x0003e20000000800 */
[--C-:B----4-:R-:W-:Y:S02]  /*3370*/  LOP3.LUT R9, R9, 0xf0f0f0f, R190.reuse, 0xf8, !PT ;  /* 0x0f0f0f0f09097812 */ /* 0x110fe400078ef8be */
[----:B------:R-:W-:Y:S02]  /*3380*/  SHF.R.U32.HI R190, RZ, 0x4, R190 ;  /* 0x00000004ffbe7819 */ /* 0x000fe400000116be */
[----:B------:R-:W-:Y:S01]  /*3390*/  LOP3.LUT R191, R191, 0x10101010, RZ, 0xc0, !PT ;  /* 0x10101010bfbf7812 */ /* 0x000fe200078ec0ff */
[----:B0-----:R-:W-:Y:S01]  /*33a0*/  IMAD R7, R219, 0x41, R0 ;  /* 0x00000041db077824 */ /* 0x001fe200078e0200 */
[----:B-1----:R-:W-:-:S02]  /*33b0*/  LEA R104, R3, UR13, 0x2 ;  /* 0x0000000d03687c11 */ /* 0x002fc4000f8e10ff */
[----:B------:R-:W-:Y:S01]  /*33c0*/  SHF.R.S32.HI R3, RZ, R173, R195 ;  /* 0x000000adff037219 */ /* 0x000fe200000114c3 */
[----:B------:R0:W-:Y:S01]  /*33d0*/  STS [R11+0x20], R186 ;  /* 0x000020ba0b007388 */ /* 0x0001e20000000800 */
[-C--:B------:R-:W-:Y:S02]  /*33e0*/  SHF.R.S32.HI R193, RZ, R106.reuse, R193 ;  /* 0x0000006affc17219 */ /* 0x080fe400000114c1 */
[----:B------:R-:W-:Y:S02]  /*33f0*/  SHF.L.U32 R3, R3, 0x4, RZ ;  /* 0x0000000403037819 */ /* 0x000fe400000006ff */
[----:B------:R-:W-:Y:S02]  /*3400*/  SHF.R.S32.HI R195, RZ, R106, R195 ;  /* 0x0000006affc37219 */ /* 0x000fe400000114c3 */
[----:B------:R-:W-:Y:S02]  /*3410*/  LOP3.LUT R191, R191, 0xf0f0f0f, R190, 0xf8, !PT ;  /* 0x0f0f0f0fbfbf7812 */ /* 0x000fe400078ef8be */
[----:B------:R-:W-:-:S02]  /*3420*/  LOP3.LUT R5, R5, 0x10101010, RZ, 0xc0, !PT ;  /* 0x1010101005057812 */ /* 0x000fc400078ec0ff */
[----:B0-----:R-:W-:Y:S01]  /*3430*/  LEA R186, R7, UR13, 0x2 ;  /* 0x0000000d07ba7c11 */ /* 0x001fe2000f8e10ff */
[----:B------:R-:W-:Y:S01]  /*3440*/  IMAD R7, R218, 0x41, R0 ;  /* 0x00000041da077824 */ /* 0x000fe200078e0200 */
[--C-:B------:R-:W-:Y:S02]  /*3450*/  SHF.R.S32.HI R11, RZ, R173, R56.reuse ;  /* 0x000000adff0b7219 */ /* 0x100fe40000011438 */
[----:B------:R-:W-:Y:S02]  /*3460*/  SHF.L.U32 R193, R193, 0x4, RZ ;  /* 0x00000004c1c17819 */ /* 0x000fe400000006ff */
[----:B------:R-:W-:Y:S02]  /*3470*/  LOP3.LUT R3, R3, 0x10101010, RZ, 0xc0, !PT ;  /* 0x1010101003037812 */ /* 0x000fe400078ec0ff */
[----:B------:R-:W-:Y:S02]  /*3480*/  SHF.L.U32 R195, R195, 0x4, RZ ;  /* 0x00000004c3c37819 */ /* 0x000fe400000006ff */
[----:B------:R-:W-:Y:S01]  /*3490*/  SHF.R.S32.HI R56, RZ, R106, R56 ;  /* 0x0000006aff387219 */ /* 0x000fe20000011438 */
[----:B------:R-:W-:Y:S01]  /*34a0*/  STS [R104], R9 ;  /* 0x0000000968007388 */ /* 0x000fe20000000800 */
[----:B------:R-:W-:-:S02]  /*34b0*/  SHF.L.U32 R11, R11, 0x4, RZ ;  /* 0x000000040b0b7819 */ /* 0x000fc400000006ff */
[--C-:B------:R-:W-:Y:S01]  /*34c0*/  LOP3.LUT R5, R5, 0xf0f0f0f, R192.reuse, 0xf8, !PT ;  /* 0x0f0f0f0f05057812 */ /* 0x100fe200078ef8c0 */
[----:B------:R0:W-:Y:S01]  /*34d0*/  STS [R104+0x20], R191 ;  /* 0x000020bf68007388 */ /* 0x0001e20000000800 */
[----:B------:R-:W-:Y:S02]  /*34e0*/  SHF.R.U32.HI R192, RZ, 0x4, R192 ;  /* 0x00000004ffc07819 */ /* 0x000fe400000116c0 */
[----:B------:R-:W-:Y:S02]  /*34f0*/  LOP3.LUT R193, R193, 0x10101010, RZ, 0xc0, !PT ;  /* 0x10101010c1c17812 */ /* 0x000fe400078ec0ff */
[--C-:B------:R-:W-:Y:S02]  /*3500*/  LOP3.LUT R3, R3, 0xf0f0f0f, R194.reuse, 0xf8, !PT ;  /* 0x0f0f0f0f03037812 */ /* 0x100fe400078ef8c2 */
[----:B------:R-:W-:Y:S02]  /*3510*/  SHF.R.U32.HI R194, RZ, 0x4, R194 ;  /* 0x00000004ffc27819 */ /* 0x000fe400000116c2 */
[----:B------:R-:W-:-:S02]  /*3520*/  LOP3.LUT R195, R195, 0x10101010, RZ, 0xc0, !PT ;  /* 0x10101010c3c37812 */ /* 0x000fc400078ec0ff */
[----:B0-----:R-:W-:Y:S01]  /*3530*/  LEA R104, R7, UR13, 0x2 ;  /* 0x0000000d07687c11 */ /* 0x001fe2000f8e10ff */
[----:B------:R-:W-:Y:S01]  /*3540*/  IMAD R7, R217, 0x41, R0 ;  /* 0x00000041d9077824 */ /* 0x000fe200078e0200 */
[----:B------:R-:W-:Y:S02]  /*3550*/  SHF.L.U32 R56, R56, 0x4, RZ ;  /* 0x0000000438387819 */ /* 0x000fe400000006ff */
[----:B------:R-:W-:Y:S01]  /*3560*/  LOP3.LUT R11, R11, 0x10101010, RZ, 0xc0, !PT ;  /* 0x101010100b0b7812 */ /* 0x000fe200078ec0ff */
[----:B------:R0:W-:Y:S01]  /*3570*/  STS [R186], R5 ;  /* 0x00000005ba007388 */ /* 0x0001e20000000800 */
[----:B------:R-:W-:Y:S02]  /*3580*/  LOP3.LUT R193, R193, 0xf0f0f0f, R192, 0xf8, !PT ;  /* 0x0f0f0f0fc1c17812 */ /* 0x000fe400078ef8c0 */
[----:B------:R-:W-:Y:S01]  /*3590*/  LOP3.LUT R195, R195, 0xf0f0f0f, R194, 0xf8, !PT ;  /* 0x0f0f0f0fc3c37812 */ /* 0x000fe200078ef8c2 */
[----:B------:R-:W-:Y:S01]  /*35a0*/  IMAD R9, R216, 0x41, R0 ;  /* 0x00000041d8097824 */ /* 0x000fe200078e0200 */
[----:B------:R-:W-:-:S02]  /*35b0*/  LOP3.LUT R11, R11, 0xf0f0f0f, R196, 0xf8, !PT ;  /* 0x0f0f0f0f0b0b7812 */ /* 0x000fc400078ef8c4 */
[----:B------:R-:W-:Y:S02]  /*35c0*/  SHF.R.U32.HI R196, RZ, 0x4, R196 ;  /* 0x00000004ffc47819 */ /* 0x000fe400000116c4 */
[----:B0-----:R-:W-:Y:S02]  /*35d0*/  LOP3.LUT R5, R56, 0x10101010, RZ, 0xc0, !PT ;  /* 0x1010101038057812 */ /* 0x001fe400078ec0ff */
[----:B------:R-:W-:Y:S01]  /*35e0*/  LEA R56, R7, UR13, 0x2 ;  /* 0x0000000d07387c11 */ /* 0x000fe2000f8e10ff */
[----:B------:R0:W-:Y:S01]  /*35f0*/  STS [R186+0x20], R193 ;  /* 0x000020c1ba007388 */ /* 0x0001e20000000800 */
[----:B------:R-:W-:Y:S02]  /*3600*/  SHF.R.S32.HI R7, RZ, R173, R60 ;  /* 0x000000adff077219 */ /* 0x000fe4000001143c */
[----:B------:R-:W-:Y:S01]  /*3610*/  LOP3.LUT R5, R5, 0xf0f0f0f, R196, 0xf8, !PT ;  /* 0x0f0f0f0f05057812 */ /* 0x000fe200078ef8c4 */
[----:B------:R-:W-:Y:S01]  /*3620*/  STS [R104], R3 ;  /* 0x0000000368007388 */ /* 0x000fe20000000800 */
[----:B------:R-:W-:-:S03]  /*3630*/  SHF.L.U32 R7, R7, 0x4, RZ ;  /* 0x0000000407077819 */ /* 0x000fc600000006ff */
[----:B------:R-:W-:Y:S01]  /*3640*/  STS [R104+0x20], R195 ;  /* 0x000020c368007388 */ /* 0x000fe20000000800 */
[----:B0-----:R-:W-:-:S03]  /*3650*/  LEA R186, R9, UR13, 0x2 ;  /* 0x0000000d09ba7c11 */ /* 0x001fc6000f8e10ff */
[----:B------:R0:W-:Y:S01]  /*3660*/  STS [R56], R11 ;  /* 0x0000000b38007388 */ /* 0x0001e20000000800 */
[----:B------:R-:W-:Y:S02]  /*3670*/  SHF.R.S32.HI R9, RZ, R173, R64 ;  /* 0x000000adff097219 */ /* 0x000fe40000011440 */
[-C--:B------:R-:W-:Y:S01]  /*3680*/  SHF.R.S32.HI R60, RZ, R106.reuse, R60 ;  /* 0x0000006aff3c7219 */ /* 0x080fe2000001143c */
[----:B------:R1:W-:Y:S01]  /*3690*/  STS [R56+0x20], R5 ;  /* 0x0000200538007388 */ /* 0x0003e20000000800 */
[----:B------:R-:W-:Y:S01]  /*36a0*/  LOP3.LUT R7, R7, 0x10101010, RZ, 0xc0, !PT ;  /* 0x1010101007077812 */ /* 0x000fe200078ec0ff */
[----:B0-----:R-:W-:Y:S01]  /*36b0*/  IMAD R11, R215, 0x41, R0 ;  /* 0x00000041d70b7824 */ /* 0x001fe200078e0200 */
[----:B------:R-:W-:Y:S02]  /*36c0*/  SHF.L.U32 R9, R9, 0x4, RZ ;  /* 0x0000000409097819 */ /* 0x000fe400000006ff */
[----:B------:R-:W-:Y:S02]  /*36d0*/  SHF.R.S32.HI R64, RZ, R106, R64 ;  /* 0x0000006aff407219 */ /* 0x000fe40000011440 */
[----:B-1----:R-:W-:-:S02]  /*36e0*/  LEA R56, R11, UR13, 0x2 ;  /* 0x0000000d0b387c11 */ /* 0x002fc4000f8e10ff */
[--C-:B------:R-:W-:Y:S02]  /*36f0*/  SHF.R.S32.HI R11, RZ, R173, R68.reuse ;  /* 0x000000adff0b7219 */ /* 0x100fe40000011444 */
[----:B------:R-:W-:Y:S02]  /*3700*/  SHF.R.S32.HI R68, RZ, R106, R68 ;  /* 0x0000006aff447219 */ /* 0x000fe40000011444 */
[----:B------:R-:W-:Y:S02]  /*3710*/  SHF.L.U32 R60, R60, 0x4, RZ ;  /* 0x000000043c3c7819 */ /* 0x000fe400000006ff */
[----:B------:R-:W-:Y:S02]  /*3720*/  LOP3.LUT R7, R7, 0xf0f0f0f, R58, 0xf8, !PT ;  /* 0x0f0f0f0f07077812 */ /* 0x000fe400078ef83a */
[----:B------:R-:W-:Y:S02]  /*3730*/  LOP3.LUT R9, R9, 0x10101010, RZ, 0xc0, !PT ;  /* 0x1010101009097812 */ /* 0x000fe400078ec0ff */
[----:B------:R-:W-:-:S02]  /*3740*/  SHF.L.U32 R64, R64, 0x4, RZ ;  /* 0x0000000440407819 */ /* 0x000fc400000006ff */
[----:B------:R-:W-:Y:S02]  /*3750*/  SHF.L.U32 R68, R68, 0x4, RZ ;  /* 0x0000000444447819 */ /* 0x000fe400000006ff */
[----:B------:R-:W-:Y:S02]  /*3760*/  SHF.R.U32.HI R58, RZ, 0x4, R58 ;  /* 0x00000004ff3a7819 */ /* 0x000fe4000001163a */
[----:B------:R-:W-:Y:S01]  /*3770*/  LOP3.LUT R3, R60, 0x10101010, RZ, 0xc0, !PT ;  /* 0x101010103c037812 */ /* 0x000fe200078ec0ff */
[----:B------:R0:W-:Y:S01]  /*3780*/  STS [R186], R7 ;  /* 0x00000007ba007388 */ /* 0x0001e20000000800 */
[----:B------:R-:W-:Y:S01]  /*3790*/  LOP3.LUT R9, R9, 0xf0f0f0f, R62, 0xf8, !PT ;  /* 0x0f0f0f0f09097812 */ /* 0x000fe200078ef83e */
[----:B------:R-:W-:Y:S01]  /*37a0*/  IMAD R13, R214, 0x41, R0 ;  /* 0x00000041d60d7824 */ /* 0x000fe200078e0200 */
[----:B------:R-:W-:Y:S02]  /*37b0*/  SHF.R.U32.HI R62, RZ, 0x4, R62 ;  /* 0x00000004ff3e7819 */ /* 0x000fe4000001163e */
[----:B------:R-:W-:-:S02]  /*37c0*/  LOP3.LUT R5, R64, 0x10101010, RZ, 0xc0, !PT ;  /* 0x1010101040057812 */ /* 0x000fc400078ec0ff */
[----:B------:R-:W-:Y:S02]  /*37d0*/  LOP3.LUT R68, R68, 0x10101010, RZ, 0xc0, !PT ;  /* 0x1010101044447812 */ /* 0x000fe400078ec0ff */
[----:B------:R-:W-:Y:S02]  /*37e0*/  LOP3.LUT R3, R3, 0xf0f0f0f, R58, 0xf8, !PT ;  /* 0x0f0f0f0f03037812 */ /* 0x000fe400078ef83a */
[----:B0-----:R-:W-:Y:S02]  /*37f0*/  SHF.R.U32.HI R7, RZ, 0x4, R66 ;  /* 0x00000004ff077819 */ /* 0x001fe40000011642 */
[----:B------:R-:W-:Y:S02]  /*3800*/  SHF.L.U32 R11, R11, 0x4, RZ ;  /* 0x000000040b0b7819 */ /* 0x000fe400000006ff */
[----:B------:R-:W-:Y:S02]  /*3810*/  SHF.R.S32.HI R15, RZ, R173, R72 ;  /* 0x000000adff0f7219 */ /* 0x000fe40000011448 */
[----:B------:R-:W-:-:S02]  /*3820*/  LOP3.LUT R5, R5, 0xf0f0f0f, R62, 0xf8, !PT ;  /* 0x0f0f0f0f05057812 */ /* 0x000fc400078ef83e */
[----:B------:R-:W-:Y:S02]  /*3830*/  LEA R58, R13, UR13, 0x2 ;  /* 0x0000000d0d3a7c11 */ /* 0x000fe4000f8e10ff */
[----:B------:R-:W-:Y:S01]  /*3840*/  LOP3.LUT R7, R68, 0xf0f0f0f, R7, 0xf8, !PT ;  /* 0x0f0f0f0f44077812 */ /* 0x000fe200078ef807 */
[----:B------:R-:W-:Y:S01]  /*3850*/  STS [R186+0x20], R3 ;  /* 0x00002003ba007388 */ /* 0x000fe20000000800 */
[----:B------:R-:W-:Y:S02]  /*3860*/  LOP3.LUT R11, R11, 0x10101010, RZ, 0xc0, !PT ;  /* 0x101010100b0b7812 */ /* 0x000fe400078ec0ff */
[----:B------:R-:W-:Y:S01]  /*3870*/  SHF.L.U32 R15, R15, 0x4, RZ ;  /* 0x000000040f0f7819 */ /* 0x000fe200000006ff */
[----:B------:R0:W-:Y:S01]  /*3880*/  STS [R56], R9 ;  /* 0x0000000938007388 */ /* 0x0001e20000000800 */
[----:B------:R-:W-:Y:S02]  /*3890*/  SHF.R.S32.HI R72, RZ, R106, R72 ;  /* 0x0000006aff487219 */ /* 0x000fe40000011448 */
[----:B------:R-:W-:Y:S01]  /*38a0*/  LOP3.LUT R11, R11, 0xf0f0f0f, R66, 0xf8, !PT ;  /* 0x0f0f0f0f0b0b7812 */ /* 0x000fe200078ef842 */
[----:B------:R-:W-:Y:S01]  /*38b0*/  STS [R56+0x20], R5 ;  /* 0x0000200538007388 */ /* 0x000fe20000000800 */
[----:B------:R-:W-:-:S03]  /*38c0*/  LOP3.LUT R15, R15, 0x10101010, RZ, 0xc0, !PT ;  /* 0x101010100f0f7812 */ /* 0x000fc600078ec0ff */
[----:B------:R1:W-:Y:S01]  /*38d0*/  STS [R58+0x20], R7 ;  /* 0x000020073a007388 */ /* 0x0003e20000000800 */
[----:B0-----:R-:W-:Y:S02]  /*38e0*/  SHF.R.S32.HI R9, RZ, R173, R76 ;  /* 0x000000adff097219 */ /* 0x001fe4000001144c */
[----:B------:R-:W-:Y:S02]  /*38f0*/  SHF.L.U32 R72, R72, 0x4, RZ ;  /* 0x0000000448487819 */ /* 0x000fe400000006ff */
[----:B------:R-:W-:Y:S01]  /*3900*/  SHF.L.U32 R9, R9, 0x4, RZ ;  /* 0x0000000409097819 */ /* 0x000fe200000006ff */
[----:B-1----:R-:W-:Y:S01]  /*3910*/  IMAD R7, R212, 0x41, R0 ;  /* 0x00000041d4077824 */ /* 0x002fe200078e0200 */
[----:B------:R-:W-:Y:S01]  /*3920*/  SHF.R.S32.HI R76, RZ, R106, R76 ;  /* 0x0000006aff4c7219 */ /* 0x000fe2000001144c */
[----:B------:R0:W-:Y:S01]  /*3930*/  STS [R58], R11 ;  /* 0x0000000b3a007388 */ /* 0x0001e20000000800 */
[----:B------:R-:W-:Y:S01]  /*3940*/  LOP3.LUT R15, R15, 0xf0f0f0f, R70, 0xf8, !PT ;  /* 0x0f0f0f0f0f0f7812 */ /* 0x000fe200078ef846 */
[----:B------:R-:W-:Y:S01]  /*3950*/  IMAD R5, R213, 0x41, R0 ;  /* 0x00000041d5057824 */ /* 0x000fe200078e0200 */
[----:B------:R-:W-:-:S02]  /*3960*/  SHF.R.U32.HI R70, RZ, 0x4, R70 ;  /* 0x00000004ff467819 */ /* 0x000fc40000011646 */
[----:B------:R-:W-:Y:S02]  /*3970*/  LOP3.LUT R3, R72, 0x10101010, RZ, 0xc0, !PT ;  /* 0x1010101048037812 */ /* 0x000fe400078ec0ff */
[----:B------:R-:W-:Y:S02]  /*3980*/  LOP3.LUT R9, R9, 0x10101010, RZ, 0xc0, !PT ;  /* 0x1010101009097812 */ /* 0x000fe400078ec0ff */
[----:B0-----:R-:W-:Y:S02]  /*3990*/  LEA R58, R7, UR13, 0x2 ;  /* 0x0000000d073a7c11 */ /* 0x001fe4000f8e10ff */
[----:B------:R-:W-:Y:S02]  /*39a0*/  SHF.R.S32.HI R7, RZ, R173, R80 ;  /* 0x000000adff077219 */ /* 0x000fe40000011450 */
[----:B------:R-:W-:Y:S02]  /*39b0*/  SHF.L.U32 R76, R76, 0x4, RZ ;  /* 0x000000044c4c7819 */ /* 0x000fe400000006ff */
[----:B------:R-:W-:-:S02]  /*39c0*/  LOP3.LUT R3, R3, 0xf0f0f0f, R70, 0xf8, !PT ;  /* 0x0f0f0f0f03037812 */ /* 0x000fc400078ef846 */
[----:B------:R-:W-:Y:S02]  /*39d0*/  LEA R56, R5, UR13, 0x2 ;  /* 0x0000000d05387c11 */ /* 0x000fe4000f8e10ff */
[--C-:B------:R-:W-:Y:S02]  /*39e0*/  LOP3.LUT R9, R9, 0xf0f0f0f, R74.reuse, 0xf8, !PT ;  /* 0x0f0f0f0f09097812 */ /* 0x100fe400078ef84a */
[----:B------:R-:W-:Y:S02]  /*39f0*/  SHF.L.U32 R7, R7, 0x4, RZ ;  /* 0x0000000407077819 */ /* 0x000fe400000006ff */
[----:B------:R-:W-:Y:S02]  /*3a00*/  SHF.R.U32.HI R74, RZ, 0x4, R74 ;  /* 0x00000004ff4a7819 */ /* 0x000fe4000001164a */
[----:B------:R-:W-:Y:S01]  /*3a10*/  LOP3.LUT R5, R76, 0x10101010, RZ, 0xc0, !PT ;  /* 0x101010104c057812 */ /* 0x000fe200078ec0ff */
[----:B------:R-:W-:Y:S01]  /*3a20*/  IMAD R11, R211, 0x41, R0 ;  /* 0x00000041d30b7824 */ /* 0x000fe200078e0200 */
[----:B------:R-:W-:Y:S01]  /*3a30*/  STS [R56], R15 ;  /* 0x0000000f38007388 */ /* 0x000fe20000000800 */
[----:B------:R-:W-:-:S02]  /*3a40*/  SHF.R.S32.HI R80, RZ, R106, R80 ;  /* 0x0000006aff507219 */ /* 0x000fc40000011450 */
[----:B------:R-:W-:Y:S01]  /*3a50*/  LOP3.LUT R7, R7, 0x10101010, RZ, 0xc0, !PT ;  /* 0x1010101007077812 */ /* 0x000fe200078ec0ff */
[----:B------:R0:W-:Y:S01]  /*3a60*/  STS [R56+0x20], R3 ;  /* 0x0000200338007388 */ /* 0x0001e20000000800 */
[----:B------:R-:W-:Y:S02]  /*3a70*/  SHF.R.S32.HI R13, RZ, R173, R84 ;  /* 0x000000adff0d7219 */ /* 0x000fe40000011454 */
[----:B------:R-:W-:Y:S01]  /*3a80*/  LOP3.LUT R5, R5, 0xf0f0f0f, R74, 0xf8, !PT ;  /* 0x0f0f0f0f05057812 */ /* 0x000fe200078ef84a */
[----:B------:R1:W-:Y:S01]  /*3a90*/  STS [R58], R9 ;  /* 0x000000093a007388 */ /* 0x0003e20000000800 */
[----:B------:R-:W-:Y:S02]  /*3aa0*/  SHF.L.U32 R80, R80, 0x4, RZ ;  /* 0x0000000450507819 */ /* 0x000fe400000006ff */
[----:B------:R-:W-:Y:S02]  /*3ab0*/  LOP3.LUT R7, R7, 0xf0f0f0f, R78, 0xf8, !PT ;  /* 0x0f0f0f0f07077812 */ /* 0x000fe400078ef84e */
[----:B------:R-:W-:-:S02]  /*3ac0*/  SHF.L.U32 R13, R13, 0x4, RZ ;  /* 0x000000040d0d7819 */ /* 0x000fc400000006ff */
[----:B0-----:R-:W-:Y:S01]  /*3ad0*/  LEA R56, R11, UR13, 0x2 ;  /* 0x0000000d0b387c11 */ /* 0x001fe2000f8e10ff */
[----:B-1----:R-:W-:Y:S01]  /*3ae0*/  IMAD R9, R210, 0x41, R0 ;  /* 0x00000041d2097824 */ /* 0x002fe200078e0200 */
[----:B------:R-:W-:Y:S01]  /*3af0*/  SHF.R.S32.HI R84, RZ, R106, R84 ;  /* 0x0000006aff547219 */ /* 0x000fe20000011454 */
[----:B------:R0:W-:Y:S01]  /*3b00*/  STS [R58+0x20], R5 ;  /* 0x000020053a007388 */ /* 0x0001e20000000800 */
[----:B------:R-:W-:Y:S01]  /*3b10*/  IMAD R11, R209, 0x41, R0 ;  /* 0x00000041d10b7824 */ /* 0x000fe200078e0200 */
[----:B------:R-:W-:Y:S02]  /*3b20*/  SHF.R.U32.HI R78, RZ, 0x4, R78 ;  /* 0x00000004ff4e7819 */ /* 0x000fe4000001164e */
[----:B------:R-:W-:Y:S01]  /*3b30*/  LOP3.LUT R3, R80, 0x10101010, RZ, 0xc0, !PT ;  /* 0x1010101050037812 */ /* 0x000fe200078ec0ff */
[----:B------:R1:W-:Y:S01]  /*3b40*/  STS [R56], R7 ;  /* 0x0000000738007388 */ /* 0x0003e20000000800 */
[----:B------:R-:W-:Y:S02]  /*3b50*/  LOP3.LUT R13, R13, 0x10101010, RZ, 0xc0, !PT ;  /* 0x101010100d0d7812 */ /* 0x000fe400078ec0ff */
[----:B------:R-:W-:-:S02]  /*3b60*/  SHF.L.U32 R84, R84, 0x4, RZ ;  /* 0x0000000454547819 */ /* 0x000fc400000006ff */
[----:B0-----:R-:W-:Y:S02]  /*3b70*/  LEA R58, R9, UR13, 0x2 ;  /* 0x0000000d093a7c11 */ /* 0x001fe4000f8e10ff */
[-C--:B------:R-:W-:Y:S02]  /*3b80*/  SHF.R.S32.HI R9, RZ, R173.reuse, R88 ;  /* 0x000000adff097219 */ /* 0x080fe40000011458 */
[----:B-1----:R-:W-:Y:S02]  /*3b90*/  SHF.R.S32.HI R7, RZ, R173, R92 ;  /* 0x000000adff077219 */ /* 0x002fe4000001145c */
[----:B------:R-:W-:Y:S02]  /*3ba0*/  LOP3.LUT R3, R3, 0xf0f0f0f, R78, 0xf8, !PT ;  /* 0x0f0f0f0f03037812 */ /* 0x000fe400078ef84e */
[----:B------:R-:W-:Y:S02]  /*3bb0*/  LOP3.LUT R13, R13, 0xf0f0f0f, R82, 0xf8, !PT ;  /* 0x0f0f0f0f0d0d7812 */ /* 0x000fe400078ef852 */
[----:B------:R-:W-:-:S02]  /*3bc0*/  SHF.L.U32 R9, R9, 0x4, RZ ;  /* 0x0000000409097819 */ /* 0x000fc400000006ff */
[----:B------:R-:W-:Y:S01]  /*3bd0*/  LEA R60, R11, UR13, 0x2 ;  /* 0x0000000d0b3c7c11 */ /* 0x000fe2000f8e10ff */
[----:B------:R-:W-:Y:S01]  /*3be0*/  IMAD R11, R208, 0x41, R0 ;  /* 0x00000041d00b7824 */ /* 0x000fe200078e0200 */
[----:B------:R-:W-:Y:S02]  /*3bf0*/  SHF.R.U32.HI R82, RZ, 0x4, R82 ;  /* 0x00000004ff527819 */ /* 0x000fe40000011652 */
[----:B------:R-:W-:Y:S02]  /*3c00*/  LOP3.LUT R5, R84, 0x10101010, RZ, 0xc0, !PT ;  /* 0x1010101054057812 */ /* 0x000fe400078ec0ff */
[-C--:B------:R-:W-:Y:S02]  /*3c10*/  SHF.R.S32.HI R88, RZ, R106.reuse, R88 ;  /* 0x0000006aff587219 */ /* 0x080fe40000011458 */
[----:B------:R-:W-:Y:S02]  /*3c20*/  SHF.L.U32 R7, R7, 0x4, RZ ;  /* 0x0000000407077819 */ /* 0x000fe400000006ff */
[----:B------:R-:W-:Y:S01]  /*3c30*/  SHF.R.S32.HI R92, RZ, R106, R92 ;  /* 0x0000006aff5c7219 */ /* 0x000fe2000001145c */
[----:B------:R0:W-:Y:S01]  /*3c40*/  STS [R56+0x20], R3 ;  /* 0x0000200338007388 */ /* 0x0001e20000000800 */
[----:B------:R-:W-:-:S02]  /*3c50*/  LOP3.LUT R9, R9, 0x10101010, RZ, 0xc0, !PT ;  /* 0x1010101009097812 */ /* 0x000fc400078ec0ff */
[----:B------:R-:W-:Y:S02]  /*3c60*/  LOP3.LUT R5, R5, 0xf0f0f0f, R82, 0xf8, !PT ;  /* 0x0f0f0f0f05057812 */ /* 0x000fe400078ef852 */
[----:B------:R-:W-:Y:S02]  /*3c70*/  SHF.L.U32 R88, R88, 0x4, RZ ;  /* 0x0000000458587819 */ /* 0x000fe400000006ff */
[----:B------:R-:W-:Y:S02]  /*3c80*/  LOP3.LUT R7, R7, 0x10101010, RZ, 0xc0, !PT ;  /* 0x1010101007077812 */ /* 0x000fe400078ec0ff */
[----:B------:R-:W-:Y:S02]  /*3c90*/  SHF.L.U32 R92, R92, 0x4, RZ ;  /* 0x000000045c5c7819 */ /* 0x000fe400000006ff */
[----:B0-----:R-:W-:Y:S02]  /*3ca0*/  LEA R56, R11, UR13, 0x2 ;  /* 0x0000000d0b387c11 */ /* 0x001fe4000f8e10ff */
[----:B------:R-:W-:-:S02]  /*3cb0*/  SHF.R.S32.HI R11, RZ, R173, R96 ;  /* 0x000000adff0b7219 */ /* 0x000fc40000011460 */
[----:B------:R-:W-:Y:S02]  /*3cc0*/  LOP3.LUT R9, R9, 0xf0f0f0f, R86, 0xf8, !PT ;  /* 0x0f0f0f0f09097812 */ /* 0x000fe400078ef856 */
[----:B------:R-:W-:Y:S01]  /*3cd0*/  SHF.R.S32.HI R96, RZ, R106, R96 ;  /* 0x0000006aff607219 */ /* 0x000fe20000011460 */
[----:B------:R0:W-:Y:S01]  /*3ce0*/  STS [R58+0x20], R5 ;  /* 0x000020053a007388 */ /* 0x0001e20000000800 */
[----:B------:R-:W-:Y:S02]  /*3cf0*/  SHF.R.U32.HI R86, RZ, 0x4, R86 ;  /* 0x00000004ff567819 */ /* 0x000fe40000011656 */
[----:B------:R-:W-:Y:S02]  /*3d00*/  LOP3.LUT R3, R88, 0x10101010, RZ, 0xc0, !PT ;  /* 0x1010101058037812 */ /* 0x000fe400078ec0ff */
[--C-:B------:R-:W-:Y:S02]  /*3d10*/  LOP3.LUT R7, R7, 0xf0f0f0f, R90.reuse, 0xf8, !PT ;  /* 0x0f0f0f0f07077812 */ /* 0x100fe400078ef85a */
[----:B------:R-:W-:-:S02]  /*3d20*/  SHF.R.U32.HI R90, RZ, 0x4, R90 ;  /* 0x00000004ff5a7819 */ /* 0x000fc4000001165a */
[----:B------:R-:W-:Y:S02]  /*3d30*/  SHF.L.U32 R96, R96, 0x4, RZ ;  /* 0x0000000460607819 */ /* 0x000fe400000006ff */
[----:B0-----:R-:W-:Y:S01]  /*3d40*/  LOP3.LUT R5, R92, 0x10101010, RZ, 0xc0, !PT ;  /* 0x101010105c057812 */ /* 0x001fe200078ec0ff */
[----:B------:R0:W-:Y:S01]  /*3d50*/  STS [R58], R13 ;  /* 0x0000000d3a007388 */ /* 0x0001e20000000800 */
[----:B------:R-:W-:Y:S02]  /*3d60*/  LOP3.LUT R3, R3, 0xf0f0f0f, R86, 0xf8, !PT ;  /* 0x0f0f0f0f03037812 */ /* 0x000fe400078ef856 */
[----:B------:R-:W-:Y:S01]  /*3d70*/  SHF.R.S32.HI R15, RZ, R173, R100 ;  /* 0x000000adff0f7219 */ /* 0x000fe20000011464 */
[----:B------:R1:W-:Y:S01]  /*3d80*/  STS [R60], R9 ;  /* 0x000000093c007388 */ /* 0x0003e20000000800 */
[----:B------:R-:W-:Y:S02]  /*3d90*/  LOP3.LUT R5, R5, 0xf0f0f0f, R90, 0xf8, !PT ;  /* 0x0f0f0f0f05057812 */ /* 0x000fe400078ef85a */
[----:B------:R-:W-:Y:S01]  /*3da0*/  LOP3.LUT R96, R96, 0x10101010, RZ, 0xc0, !PT ;  /* 0x1010101060607812 */ /* 0x000fe200078ec0ff */
[----:B0-----:R-:W-:Y:S01]  /*3db0*/  IMAD R13, R207, 0x41, R0 ;  /* 0x00000041cf0d7824 */ /* 0x001fe200078e0200 */
[----:B------:R-:W-:Y:S01]  /*3dc0*/  SHF.L.U32 R11, R11, 0x4, RZ ;  /* 0x000000040b0b7819 */ /* 0x000fe200000006ff */
[----:B------:R-:W-:Y:S01]  /*3dd0*/  STS [R60+0x20], R3 ;  /* 0x000020033c007388 */ /* 0x000fe20000000800 */
[----:B-1----:R-:W-:-:S02]  /*3de0*/  SHF.R.U32.HI R9, RZ, 0x4, R94 ;  /* 0x00000004ff097819 */ /* 0x002fc4000001165e */
[----:B------:R-:W-:Y:S01]  /*3df0*/  SHF.L.U32 R15, R15, 0x4, RZ ;  /* 0x000000040f0f7819 */ /* 0x000fe200000006ff */
[----:B------:R3:W-:Y:S01]  /*3e00*/  STS [R56], R7 ;  /* 0x0000000738007388 */ /* 0x0007e20000000800 */
[----:B------:R-:W-:Y:S02]  /*3e10*/  SHF.R.S32.HI R100, RZ, R106, R100 ;  /* 0x0000006aff647219 */ /* 0x000fe40000011464 */
[----:B------:R-:W-:Y:S01]  /*3e20*/  LEA R58, R13, UR13, 0x2 ;  /* 0x0000000d0d3a7c11 */ /* 0x000fe2000f8e10ff */
[----:B------:R0:W-:Y:S01]  /*3e30*/  STS [R56+0x20], R5 ;  /* 0x0000200538007388 */ /* 0x0001e20000000800 */
[----:B------:R-:W-:Y:S02]  /*3e40*/  LOP3.LUT R9, R96, 0xf0f0f0f, R9, 0xf8, !PT ;  /* 0x0f0f0f0f60097812 */ /* 0x000fe400078ef809 */
[----:B------:R-:W-:Y:S02]  /*3e50*/  LOP3.LUT R11, R11, 0x10101010, RZ, 0xc0, !PT ;  /* 0x101010100b0b7812 */ /* 0x000fe400078ec0ff */
[----:B---3--:R-:W-:-:S02]  /*3e60*/  SHF.R.S32.HI R7, RZ, R173, R41 ;  /* 0x000000adff077219 */ /* 0x008fc40000011429 */
[----:B------:R-:W-:Y:S01]  /*3e70*/  LOP3.LUT R15, R15, 0x10101010, RZ, 0xc0, !PT ;  /* 0x101010100f0f7812 */ /* 0x000fe200078ec0ff */
[----:B0-----:R-:W-:Y:S01]  /*3e80*/  IMAD R5, R206, 0x41, R0 ;  /* 0x00000041ce057824 */ /* 0x001fe200078e0200 */
[----:B------:R-:W-:Y:S01]  /*3e90*/  SHF.L.U32 R100, R100, 0x4, RZ ;  /* 0x0000000464647819 */ /* 0x000fe200000006ff */
[----:B------:R0:W-:Y:S01]  /*3ea0*/  STS [R58+0x20], R9 ;  /* 0x000020093a007388 */ /* 0x0001e20000000800 */
[----:B------:R-:W-:Y:S02]  /*3eb0*/  SHF.L.U32 R7, R7, 0x4, RZ ;  /* 0x0000000407077819 */ /* 0x000fe400000006ff */
[----:B------:R-:W-:Y:S02]  /*3ec0*/  LOP3.LUT R11, R11, 0xf0f0f0f, R94, 0xf8, !PT ;  /* 0x0f0f0f0f0b0b7812 */ /* 0x000fe400078ef85e */
[----:B------:R-:W-:Y:S02]  /*3ed0*/  LOP3.LUT R15, R15, 0xf0f0f0f, R98, 0xf8, !PT ;  /* 0x0f0f0f0f0f0f7812 */ /* 0x000fe400078ef862 */
[----:B------:R-:W-:-:S02]  /*3ee0*/  LEA R56, R5, UR13, 0x2 ;  /* 0x0000000d05387c11 */ /* 0x000fc4000f8e10ff */
[----:B------:R-:W-:Y:S01]  /*3ef0*/  SHF.R.U32.HI R98, RZ, 0x4, R98 ;  /* 0x00000004ff627819 */ /* 0x000fe20000011662 */
[----:B0-----:R-:W-:Y:S01]  /*3f00*/  IMAD R9, R205, 0x41, R0 ;  /* 0x00000041cd097824 */ /* 0x001fe200078e0200 */
[----:B------:R-:W-:Y:S02]  /*3f10*/  LOP3.LUT R3, R100, 0x10101010, RZ, 0xc0, !PT ;  /* 0x1010101064037812 */ /* 0x000fe400078ec0ff */
[----:B------:R-:W-:Y:S02]  /*3f20*/  SHF.R.S32.HI R5, RZ, R173, R38 ;  /* 0x000000adff057219 */ /* 0x000fe40000011426 */
[----:B------:R-:W-:Y:S01]  /*3f30*/  LOP3.LUT R7, R7, 0x10101010, RZ, 0xc0, !PT ;  /* 0x1010101007077812 */ /* 0x000fe200078ec0ff */
[----:B------:R0:W-:Y:S01]  /*3f40*/  STS [R58], R11 ;  /* 0x0000000b3a007388 */ /* 0x0001e20000000800 */
[----:B------:R-:W-:Y:S02]  /*3f50*/  LOP3.LUT R3, R3, 0xf0f0f0f, R98, 0xf8, !PT ;  /* 0x0f0f0f0f03037812 */ /* 0x000fe400078ef862 */
[----:B------:R-:W-:-:S02]  /*3f60*/  SHF.L.U32 R5, R5, 0x4, RZ ;  /* 0x0000000405057819 */ /* 0x000fc400000006ff */
[----:B------:R-:W-:Y:S02]  /*3f70*/  SHF.R.S32.HI R13, RZ, R173, R4 ;  /* 0x000000adff0d7219 */ /* 0x000fe40000011404 */
[----:B------:R-:W-:Y:S02]  /*3f80*/  LOP3.LUT R7, R7, 0xf0f0f0f, R102, 0xf8, !PT ;  /* 0x0f0f0f0f07077812 */ /* 0x000fe400078ef866 */
[----:B0-----:R-:W-:Y:S02]  /*3f90*/  LEA R58, R9, UR13, 0x2 ;  /* 0x0000000d093a7c11 */ /* 0x001fe4000f8e10ff */
[-C--:B------:R-:W-:Y:S02]  /*3fa0*/  SHF.R.S32.HI R9, RZ, R106.reuse, R38 ;  /* 0x0000006aff097219 */ /* 0x080fe40000011426 */
[-C--:B------:R-:W-:Y:S02]  /*3fb0*/  SHF.R.S32.HI R41, RZ, R106.reuse, R41 ;  /* 0x0000006aff297219 */ /* 0x080fe40000011429 */
[----:B------:R-:W-:Y:S01]  /*3fc0*/  SHF.R.S32.HI R4, RZ, R106, R4 ;  /* 0x0000006aff047219 */ /* 0x000fe20000011404 */
[----:B------:R-:W-:Y:S01]  /*3fd0*/  STS [R56], R15 ;  /* 0x0000000f38007388 */ /* 0x000fe20000000800 */
[----:B------:R-:W-:-:S02]  /*3fe0*/  LOP3.LUT R38, R5, 0x10101010, RZ, 0xc0, !PT ;  /* 0x1010101005267812 */ /* 0x000fc400078ec0ff */
[----:B------:R-:W-:Y:S01]  /*3ff0*/  SHF.L.U32 R13, R13, 0x4, RZ ;  /* 0x000000040d0d7819 */ /* 0x000fe200000006ff */
[----:B------:R-:W-:Y:S01]  /*4000*/  STS [R56+0x20], R3 ;  /* 0x0000200338007388 */ /* 0x000fe20000000800 */
[----:B------:R-:W-:Y:S02]  /*4010*/  SHF.L.U32 R9, R9, 0x4, RZ ;  /* 0x0000000409097819 */ /* 0x000fe400000006ff */
[----:B------:R-:W-:Y:S01]  /*4020*/  SHF.L.U32 R41, R41, 0x4, RZ ;  /* 0x0000000429297819 */ /* 0x000fe200000006ff */
[----:B------:R0:W-:Y:S01]  /*4030*/  STS [R58], R7 ;  /* 0x000000073a007388 */ /* 0x0001e20000000800 */
[----:B------:R-:W-:Y:S02]  /*4040*/  SHF.L.U32 R4, R4, 0x4, RZ ;  /* 0x0000000404047819 */ /* 0x000fe400000006ff */
[----:B------:R-:W-:Y:S02]  /*4050*/  LOP3.LUT R5, R38, 0xf0f0f0f, R53, 0xf8, !PT ;  /* 0x0f0f0f0f26057812 */ /* 0x000fe400078ef835 */
[----:B------:R-:W-:-:S02]  /*4060*/  LOP3.LUT R13, R13, 0x10101010, RZ, 0xc0, !PT ;  /* 0x101010100d0d7812 */ /* 0x000fc400078ec0ff */
[----:B------:R-:W-:Y:S01]  /*4070*/  LOP3.LUT R38, R9, 0x10101010, RZ, 0xc0, !PT ;  /* 0x1010101009267812 */ /* 0x000fe200078ec0ff */
[----:B0-----:R-:W-:Y:S01]  /*4080*/  IMAD R7, R203, 0x41, R0 ;  /* 0x00000041cb077824 */ /* 0x001fe200078e0200 */
[----:B------:R-:W-:Y:S01]  /*4090*/  SHF.R.S32.HI R9, RZ, R173, R12 ;  /* 0x000000adff097219 */ /* 0x000fe2000001140c */
[----:B------:R-:W-:Y:S01]  /*40a0*/  IMAD R11, R204, 0x41, R0 ;  /* 0x00000041cc0b7824 */ /* 0x000fe200078e0200 */
[----:B------:R-:W-:Y:S02]  /*40b0*/  SHF.R.U32.HI R102, RZ, 0x4, R102 ;  /* 0x00000004ff667819 */ /* 0x000fe40000011666 */
[----:B------:R-:W-:Y:S02]  /*40c0*/  LOP3.LUT R41, R41, 0x10101010, RZ, 0xc0, !PT ;  /* 0x1010101029297812 */ /* 0x000fe400078ec0ff */
[----:B------:R-:W-:Y:S02]  /*40d0*/  LOP3.LUT R3, R4, 0x10101010, RZ, 0xc0, !PT ;  /* 0x1010101004037812 */ /* 0x000fe400078ec0ff */
[----:B------:R-:W-:-:S02]  /*40e0*/  SHF.R.U32.HI R53, RZ, 0x4, R53 ;  /* 0x00000004ff357819 */ /* 0x000fc40000011635 */
[--C-:B------:R-:W-:Y:S02]  /*40f0*/  LOP3.LUT R13, R13, 0xf0f0f0f, R2.reuse, 0xf8, !PT ;  /* 0x0f0f0f0f0d0d7812 */ /* 0x100fe400078ef802 */
[----:B------:R-:W-:Y:S02]  /*4100*/  LEA R4, R7, UR13, 0x2 ;  /* 0x0000000d07047c11 */ /* 0x000fe4000f8e10ff */
[----:B------:R-:W-:Y:S02]  /*4110*/  SHF.R.U32.HI R2, RZ, 0x4, R2 ;  /* 0x00000004ff027819 */ /* 0x000fe40000011602 */
[----:B------:R-:W-:Y:S02]  /*4120*/  SHF.R.S32.HI R7, RZ, R173, R8 ;  /* 0x000000adff077219 */ /* 0x000fe40000011408 */
[----:B------:R-:W-:Y:S02]  /*4130*/  SHF.L.U32 R9, R9, 0x4, RZ ;  /* 0x0000000409097819 */ /* 0x000fe400000006ff */
[----:B------:R-:W-:-:S02]  /*4140*/  LOP3.LUT R41, R41, 0xf0f0f0f, R102, 0xf8, !PT ;  /* 0x0f0f0f0f29297812 */ /* 0x000fc400078ef866 */
[-C--:B------:R-:W-:Y:S02]  /*4150*/  SHF.R.S32.HI R12, RZ, R106.reuse, R12 ;  /* 0x0000006aff0c7219 */ /* 0x080fe4000001140c */
[----:B------:R-:W-:Y:S02]  /*4160*/  LEA R56, R11, UR13, 0x2 ;  /* 0x0000000d0b387c11 */ /* 0x000fe4000f8e10ff */
[----:B------:R-:W-:Y:S02]  /*4170*/  LOP3.LUT R53, R38, 0xf0f0f0f, R53, 0xf8, !PT ;  /* 0x0f0f0f0f26357812 */ /* 0x000fe400078ef835 */
[----:B------:R-:W-:Y:S02]  /*4180*/  LOP3.LUT R3, R3, 0xf0f0f0f, R2, 0xf8, !PT ;  /* 0x0f0f0f0f03037812 */ /* 0x000fe400078ef802 */
[----:B------:R-:W-:Y:S02]  /*4190*/  SHF.L.U32 R7, R7, 0x4, RZ ;  /* 0x0000000407077819 */ /* 0x000fe400000006ff */
[----:B------:R-:W-:-:S02]  /*41a0*/  SHF.R.S32.HI R8, RZ, R106, R8 ;  /* 0x0000006aff087219 */ /* 0x000fc40000011408 */
[----:B------:R-:W-:Y:S01]  /*41b0*/  LOP3.LUT R9, R9, 0x10101010, RZ, 0xc0, !PT ;  /* 0x1010101009097812 */ /* 0x000fe200078ec0ff */
[----:B------:R-:W-:Y:S01]  /*41c0*/  STS [R58+0x20], R41 ;  /* 0x000020293a007388 */ /* 0x000fe20000000800 */
[----:B------:R-:W-:Y:S01]  /*41d0*/  SHF.L.U32 R12, R12, 0x4, RZ ;  /* 0x000000040c0c7819 */ /* 0x000fe200000006ff */
[----:B------:R-:W-:Y:S01]  /*41e0*/  IMAD R2, R202, 0x41, R0 ;  /* 0x00000041ca027824 */ /* 0x000fe200078e0200 */
[----:B------:R-:W-:Y:S01]  /*41f0*/  LOP3.LUT R7, R7, 0x10101010, RZ, 0xc0, !PT ;  /* 0x1010101007077812 */ /* 0x000fe200078ec0ff */
[----:B------:R-:W-:Y:S01]  /*4200*/  STS [R56], R5 ;  /* 0x0000000538007388 */ /* 0x000fe20000000800 */
[----:B------:R-:W-:Y:S02]  /*4210*/  SHF.L.U32 R8, R8, 0x4, RZ ;  /* 0x0000000408087819 */ /* 0x000fe400000006ff */
[--C-:B------:R-:W-:Y:S01]  /*4220*/  LOP3.LUT R9, R9, 0xf0f0f0f, R10.reuse, 0xf8, !PT ;  /* 0x0f0f0f0f09097812 */ /* 0x100fe200078ef80a */
[----:B------:R-:W-:Y:S01]  /*4230*/  STS [R56+0x20], R53 ;  /* 0x0000203538007388 */ /* 0x000fe20000000800 */
[----:B------:R-:W-:-:S03]  /*4240*/  SHF.R.U32.HI R10, RZ, 0x4, R10 ;  /* 0x00000004ff0a7819 */ /* 0x000fc6000001160a */
[----:B------:R0:W-:Y:S01]  /*4250*/  STS [R4+0x20], R3 ;  /* 0x0000200304007388 */ /* 0x0001e20000000800 */
[----:B------:R-:W-:-:S03]  /*4260*/  LOP3.LUT R7, R7, 0xf0f0f0f, R6, 0xf8, !PT ;  /* 0x0f0f0f0f07077812 */ /* 0x000fc600078ef806 */
[----:B------:R1:W-:Y:S01]  /*4270*/  STS [R4], R13 ;  /* 0x0000000d04007388 */ /* 0x0003e20000000800 */
[----:B------:R-:W-:Y:S02]  /*4280*/  LEA R2, R2, UR13, 0x2 ;  /* 0x0000000d02027c11 */ /* 0x000fe4000f8e10ff */
[----:B------:R-:W-:Y:S02]  /*4290*/  SHF.R.U32.HI R6, RZ, 0x4, R6 ;  /* 0x00000004ff067819 */ /* 0x000fe40000011606 */
[----:B0-----:R-:W-:Y:S02]  /*42a0*/  LOP3.LUT R3, R12, 0x10101010, RZ, 0xc0, !PT ;  /* 0x101010100c037812 */ /* 0x001fe400078ec0ff */
[----:B------:R-:W-:Y:S02]  /*42b0*/  LOP3.LUT R5, R8, 0x10101010, RZ, 0xc0, !PT ;  /* 0x1010101008057812 */ /* 0x000fe400078ec0ff */
[--C-:B-1----:R-:W-:Y:S02]  /*42c0*/  SHF.R.S32.HI R4, RZ, R173, R16.reuse ;  /* 0x000000adff047219 */ /* 0x102fe40000011410 */
[----:B------:R-:W-:-:S02]  /*42d0*/  SHF.R.S32.HI R16, RZ, R106, R16 ;  /* 0x0000006aff107219 */ /* 0x000fc40000011410 */
[----:B------:R-:W-:Y:S02]  /*42e0*/  LOP3.LUT R3, R3, 0xf0f0f0f, R10, 0xf8, !PT ;  /* 0x0f0f0f0f03037812 */ /* 0x000fe400078ef80a */
[----:B------:R-:W-:Y:S02]  /*42f0*/  SHF.L.U32 R4, R4, 0x4, RZ ;  /* 0x0000000404047819 */ /* 0x000fe400000006ff */
[----:B------:R-:W-:Y:S02]  /*4300*/  SHF.R.S32.HI R10, RZ, R173, R20 ;  /* 0x000000adff0a7219 */ /* 0x000fe40000011414 */
[----:B------:R-:W-:Y:S01]  /*4310*/  SHF.L.U32 R16, R16, 0x4, RZ ;  /* 0x0000000410107819 */ /* 0x000fe200000006ff */
[----:B------:R0:W-:Y:S01]  /*4320*/  STS [R2], R7 ;  /* 0x0000000702007388 */ /* 0x0001e20000000800 */
[----:B------:R-:W-:Y:S02]  /*4330*/  LOP3.LUT R5, R5, 0xf0f0f0f, R6, 0xf8, !PT ;  /* 0x0f0f0f0f05057812 */ /* 0x000fe400078ef806 */
[----:B------:R-:W-:-:S02]  /*4340*/  SHF.L.U32 R10, R10, 0x4, RZ ;  /* 0x000000040a0a7819 */ /* 0x000fc400000006ff */
[----:B------:R-:W-:Y:S02]  /*4350*/  LOP3.LUT R11, R16, 0x10101010, RZ, 0xc0, !PT ;  /* 0x10101010100b7812 */ /* 0x000fe400078ec0ff */
[----:B------:R-:W-:Y:S02]  /*4360*/  SHF.R.S32.HI R20, RZ, R106, R20 ;  /* 0x0000006aff147219 */ /* 0x000fe40000011414 */
[----:B0-----:R-:W-:Y:S02]  /*4370*/  LOP3.LUT R7, R4, 0x10101010, RZ, 0xc0, !PT ;  /* 0x1010101004077812 */ /* 0x001fe400078ec0ff */
[----:B------:R-:W-:Y:S01]  /*4380*/  SHF.R.U32.HI R4, RZ, 0x4, R14 ;  /* 0x00000004ff047819 */ /* 0x000fe2000001160e */
[----:B------:R0:W-:Y:S01]  /*4390*/  STS [R2+0x20], R5 ;  /* 0x0000200502007388 */ /* 0x0001e20000000800 */
[----:B------:R-:W-:Y:S01]  /*43a0*/  IMAD R8, R201, 0x41, R0 ;  /* 0x00000041c9087824 */ /* 0x000fe200078e0200 */
[----:B------:R-:W-:Y:S02]  /*43b0*/  SHF.L.U32 R20, R20, 0x4, RZ ;  /* 0x0000000414147819 */ /* 0x000fe400000006ff */
[----:B------:R-:W-:-:S02]  /*43c0*/  LOP3.LUT R11, R11, 0xf0f0f0f, R4, 0xf8, !PT ;  /* 0x0f0f0f0f0b0b7812 */ /* 0x000fc400078ef804 */
[----:B------:R-:W-:Y:S02]  /*43d0*/  SHF.R.S32.HI R4, RZ, R173, R24 ;  /* 0x000000adff047219 */ /* 0x000fe40000011418 */
[----:B0-----:R-:W-:Y:S02]  /*43e0*/  LOP3.LUT R5, R10, 0x10101010, RZ, 0xc0, !PT ;  /* 0x101010100a057812 */ /* 0x001fe400078ec0ff */
[----:B------:R-:W-:Y:S02]  /*43f0*/  LEA R8, R8, UR13, 0x2 ;  /* 0x0000000d08087c11 */ /* 0x000fe4000f8e10ff */
[--C-:B------:R-:W-:Y:S02]  /*4400*/  LOP3.LUT R2, R5, 0xf0f0f0f, R18.reuse, 0xf8, !PT ;  /* 0x0f0f0f0f05027812 */ /* 0x100fe400078ef812 */
[----:B------:R-:W-:Y:S02]  /*4410*/  SHF.R.U32.HI R18, RZ, 0x4, R18 ;  /* 0x00000004ff127819 */ /* 0x000fe40000011612 */
[----:B------:R-:W-:Y:S01]  /*4420*/  LOP3.LUT R5, R20, 0x10101010, RZ, 0xc0, !PT ;  /* 0x1010101014057812 */ /* 0x000fe200078ec0ff */
[----:B------:R-:W-:Y:S01]  /*4430*/  IMAD R6, R200, 0x41, R0 ;  /* 0x00000041c8067824 */ /* 0x000fe200078e0200 */
[----:B------:R-:W-:-:S02]  /*4440*/  SHF.L.U32 R4, R4, 0x4, RZ ;  /* 0x0000000404047819 */ /* 0x000fc400000006ff */
[----:B------:R-:W-:Y:S01]  /*4450*/  SHF.R.S32.HI R24, RZ, R106, R24 ;  /* 0x0000006aff187219 */ /* 0x000fe20000011418 */
[----:B------:R0:W-:Y:S01]  /*4460*/  STS [R8+0x20], R3 ;  /* 0x0000200308007388 */ /* 0x0001e20000000800 */
[----:B------:R-:W-:Y:S02]  /*4470*/  LOP3.LUT R18, R5, 0xf0f0f0f, R18, 0xf8, !PT ;  /* 0x0f0f0f0f05127812 */ /* 0x000fe400078ef812 */
[----:B------:R-:W-:Y:S01]  /*4480*/  LOP3.LUT R5, R4, 0x10101010, RZ, 0xc0, !PT ;  /* 0x1010101004057812 */ /* 0x000fe200078ec0ff */
[----:B------:R2:W-:Y:S01]  /*4490*/  STS [R8], R9 ;  /* 0x0000000908007388 */ /* 0x0005e20000000800 */
[----:B------:R-:W-:Y:S02]  /*44a0*/  SHF.L.U32 R24, R24, 0x4, RZ ;  /* 0x0000000418187819 */ /* 0x000fe400000006ff */
[----:B------:R-:W-:Y:S02]  /*44b0*/  LOP3.LUT R7, R7, 0xf0f0f0f, R14, 0xf8, !PT ;  /* 0x0f0f0f0f07077812 */ /* 0x000fe400078ef80e */
[----:B------:R-:W-:Y:S01]  /*44c0*/  LEA R6, R6, UR13, 0x2 ;  /* 0x0000000d06067c11 */ /* 0x000fe2000f8e10ff */
[----:B0-----:R-:W-:Y:S01]  /*44d0*/  IMAD R3, R199, 0x41, R0 ;  /* 0x00000041c7037824 */ /* 0x001fe200078e0200 */
[----:B------:R-:W-:-:S02]  /*44e0*/  LOP3.LUT R4, R5, 0xf0f0f0f, R22, 0xf8, !PT ;  /* 0x0f0f0f0f05047812 */ /* 0x000fc400078ef816 */
[----:B--2---:R-:W-:Y:S02]  /*44f0*/  SHF.R.S32.HI R8, RZ, R173, R28 ;  /* 0x000000adff087219 */ /* 0x004fe4000001141c */
[----:B------:R-:W-:Y:S02]  /*4500*/  SHF.R.U32.HI R22, RZ, 0x4, R22 ;  /* 0x00000004ff167819 */ /* 0x000fe40000011616 */
[----:B------:R-:W-:Y:S01]  /*4510*/  LOP3.LUT R5, R24, 0x10101010, RZ, 0xc0, !PT ;  /* 0x1010101018057812 */ /* 0x000fe200078ec0ff */
[----:B------:R-:W-:Y:S01]  /*4520*/  STS [R6], R7 ;  /* 0x0000000706007388 */ /* 0x000fe20000000800 */
[----:B------:R-:W-:Y:S02]  /*4530*/  LEA R3, R3, UR13, 0x2 ;  /* 0x0000000d03037c11 */ /* 0x000fe4000f8e10ff */
[----:B------:R-:W-:Y:S01]  /*4540*/  SHF.L.U32 R8, R8, 0x4, RZ ;  /* 0x0000000408087819 */ /* 0x000fe200000006ff */
[----:B------:R0:W-:Y:S01]  /*4550*/  STS [R6+0x20], R11 ;  /* 0x0000200b06007388 */ /* 0x0001e20000000800 */
[----:B------:R-:W-:-:S02]  /*4560*/  SHF.R.S32.HI R28, RZ, R106, R28 ;  /* 0x0000006aff1c7219 */ /* 0x000fc4000001141c */
[----:B------:R-:W-:Y:S01]  /*4570*/  LOP3.LUT R22, R5, 0xf0f0f0f, R22, 0xf8, !PT ;  /* 0x0f0f0f0f05167812 */ /* 0x000fe200078ef816 */
[----:B------:R1:W-:Y:S01]  /*4580*/  STS [R3], R2 ;  /* 0x0000000203007388 */ /* 0x0003e20000000800 */
[----:B------:R-:W-:Y:S01]  /*4590*/  LOP3.LUT R5, R8, 0x10101010, RZ, 0xc0, !PT ;  /* 0x1010101008057812 */ /* 0x000fe200078ec0ff */
[--C-:B------:R-:W-:Y:S01]  /*45a0*/  IMAD R8, R197, 0x41, R0.reuse ;  /* 0x00000041c5087824 */ /* 0x100fe200078e0200 */
[----:B------:R-:W-:Y:S01]  /*45b0*/  SHF.L.U32 R28, R28, 0x4, RZ ;  /* 0x000000041c1c7819 */ /* 0x000fe200000006ff */
[----:B0-----:R-:W-:Y:S01]  /*45c0*/  IMAD R6, R198, 0x41, R0 ;  /* 0x00000041c6067824 */ /* 0x001fe200078e0200 */
[----:B------:R0:W-:Y:S01]  /*45d0*/  STS [R3+0x20], R18 ;  /* 0x0000201203007388 */ /* 0x0001e20000000800 */
[----:B-1----:R-:W-:-:S03]  /*45e0*/  SHF.R.S32.HI R2, RZ, R173, R32 ;  /* 0x000000adff027219 */ /* 0x002fc60000011420 */
[----:B------:R-:W-:Y:S02]  /*45f0*/  LEA R7, R6, UR13, 0x2 ;  /* 0x0000000d06077c11 */ /* 0x000fe4000f8e10ff */
[----:B------:R-:W-:Y:S02]  /*4600*/  SHF.R.S32.HI R32, RZ, R106, R32 ;  /* 0x0000006aff207219 */ /* 0x000fe40000011420 */
[--C-:B------:R-:W-:Y:S02]  /*4610*/  LOP3.LUT R6, R5, 0xf0f0f0f, R26.reuse, 0xf8, !PT ;  /* 0x0f0f0f0f05067812 */ /* 0x100fe400078ef81a */
[----:B------:R-:W-:Y:S02]  /*4620*/  SHF.R.U32.HI R26, RZ, 0x4, R26 ;  /* 0x00000004ff1a7819 */ /* 0x000fe4000001161a */
[----:B------:R-:W-:Y:S02]  /*4630*/  LOP3.LUT R5, R28, 0x10101010, RZ, 0xc0, !PT ;  /* 0x101010101c057812 */ /* 0x000fe400078ec0ff */
[----:B0-----:R-:W-:-:S02]  /*4640*/  LEA R3, R8, UR13, 0x2 ;  /* 0x0000000d08037c11 */ /* 0x001fc4000f8e10ff */
[----:B------:R-:W-:Y:S02]  /*4650*/  SHF.L.U32 R2, R2, 0x4, RZ ;  /* 0x0000000402027819 */ /* 0x000fe400000006ff */
[----:B------:R-:W-:Y:S02]  /*4660*/  SHF.L.U32 R32, R32, 0x4, RZ ;  /* 0x0000000420207819 */ /* 0x000fe400000006ff */
[--C-:B------:R-:W-:Y:S01]  /*4670*/  SHF.R.S32.HI R8, RZ, R173, R44.reuse ;  /* 0x000000adff087219 */ /* 0x100fe2000001142c */
[----:B------:R0:W-:Y:S01]  /*4680*/  STS [R7], R4 ;  /* 0x0000000407007388 */ /* 0x0001e20000000800 */
[----:B------:R-:W-:Y:S02]  /*4690*/  SHF.R.S32.HI R44, RZ, R106, R44 ;  /* 0x0000006aff2c7219 */ /* 0x000fe4000001142c */
[----:B------:R-:W-:Y:S01]  /*46a0*/  LOP3.LUT R26, R5, 0xf0f0f0f, R26, 0xf8, !PT ;  /* 0x0f0f0f0f051a7812 */ /* 0x000fe200078ef81a */
[----:B------:R1:W-:Y:S01]  /*46b0*/  STS [R7+0x20], R22 ;  /* 0x0000201607007388 */ /* 0x0003e20000000800 */
[----:B------:R-:W-:-:S02]  /*46c0*/  LOP3.LUT R5, R2, 0x10101010, RZ, 0xc0, !PT ;  /* 0x1010101002057812 */ /* 0x000fc400078ec0ff */
[----:B------:R-:W-:Y:S01]  /*46d0*/  SHF.R.U32.HI R2, RZ, 0x4, R30 ;  /* 0x00000004ff027819 */ /* 0x000fe2000001161e */
[----:B0-----:R-:W-:Y:S01]  /*46e0*/  IMAD R4, R185, 0x41, R0 ;  /* 0x00000041b9047824 */ /* 0x001fe200078e0200 */
[----:B------:R-:W-:Y:S02]  /*46f0*/  SHF.L.U32 R44, R44, 0x4, RZ ;  /* 0x000000042c2c7819 */ /* 0x000fe400000006ff */
[----:B-1----:R-:W-:Y:S02]  /*4700*/  LOP3.LUT R7, R32, 0x10101010, RZ, 0xc0, !PT ;  /* 0x1010101020077812 */ /* 0x002fe400078ec0ff */
[--C-:B------:R-:W-:Y:S02]  /*4710*/  SHF.R.S32.HI R173, RZ, R173, R50.reuse ;  /* 0x000000adffad7219 */ /* 0x100fe40000011432 */
[----:B------:R-:W-:Y:S02]  /*4720*/  SHF.R.S32.HI R50, RZ, R106, R50 ;  /* 0x0000006aff327219 */ /* 0x000fe40000011432 */
[----:B------:R-:W-:-:S02]  /*4730*/  LOP3.LUT R5, R5, 0xf0f0f0f, R30, 0xf8, !PT ;  /* 0x0f0f0f0f05057812 */ /* 0x000fc400078ef81e */
[----:B------:R-:W-:Y:S02]  /*4740*/  LEA R4, R4, UR13, 0x2 ;  /* 0x0000000d04047c11 */ /* 0x000fe4000f8e10ff */
[----:B------:R-:W-:Y:S02]  /*4750*/  LOP3.LUT R7, R7, 0xf0f0f0f, R2, 0xf8, !PT ;  /* 0x0f0f0f0f07077812 */ /* 0x000fe400078ef802 */
[----:B------:R-:W-:Y:S02]  /*4760*/  SHF.R.U32.HI R2, RZ, 0x4, R42 ;  /* 0x00000004ff027819 */ /* 0x000fe4000001162a */
[----:B------:R-:W-:Y:S01]  /*4770*/  LOP3.LUT R11, R44, 0x10101010, RZ, 0xc0, !PT ;  /* 0x101010102c0b7812 */ /* 0x000fe200078ec0ff */
[----:B------:R-:W-:Y:S01]  /*4780*/  STS [R3], R6 ;  /* 0x0000000603007388 */ /* 0x000fe20000000800 */
[----:B------:R-:W-:Y:S02]  /*4790*/  SHF.L.U32 R50, R50, 0x4, RZ ;  /* 0x0000000432327819 */ /* 0x000fe400000006ff */
[----:B------:R-:W-:Y:S01]  /*47a0*/  LOP3.LUT R11, R11, 0xf0f0f0f, R2, 0xf8, !PT ;  /* 0x0f0f0f0f0b0b7812 */ /* 0x000fe200078ef802 */
[----:B------:R0:W-:Y:S01]  /*47b0*/  STS [R3+0x20], R26 ;  /* 0x0000201a03007388 */ /* 0x0001e20000000800 */
[----:B------:R-:W-:Y:S01]  /*47c0*/  IMAD R2, R227, 0x41, R0 ;  /* 0x00000041e3027824 */ /* 0x000fe200078e0200 */
[----:B------:R-:W-:-:S02]  /*47d0*/  SHF.L.U32 R8, R8, 0x4, RZ ;  /* 0x0000000408087819 */ /* 0x000fc400000006ff */
[----:B------:R-:W-:Y:S01]  /*47e0*/  STS [R4], R5 ;  /* 0x0000000504007388 */ /* 0x000fe20000000800 */
[----:B------:R-:W-:-:S03]  /*47f0*/  SHF.L.U32 R97, R135, 0x1, RZ ;  /* 0x0000000187617819 */ /* 0x000fc600000006ff */
[----:B------:R1:W-:Y:S01]  /*4800*/  STS [R4+0x20], R7 ;  /* 0x0000200704007388 */ /* 0x0003e20000000800 */
[----:B0-----:R-:W-:Y:S02]  /*4810*/  LOP3.LUT R3, R50, 0x10101010, RZ, 0xc0, !PT ;  /* 0x1010101032037812 */ /* 0x001fe400078ec0ff */
[----:B------:R-:W-:Y:S01]  /*4820*/  LOP3.LUT R9, R8, 0x10101010, RZ, 0xc0, !PT ;  /* 0x1010101008097812 */ /* 0x000fe200078ec0ff */
[----:B-1----:R-:W-:Y:S01]  /*4830*/  IMAD R4, R226, 0x41, R0 ;  /* 0x00000041e2047824 */ /* 0x002fe200078e0200 */
[----:B------:R-:W-:Y:S02]  /*4840*/  SHF.R.U32.HI R0, RZ, 0x4, R46 ;  /* 0x00000004ff007819 */ /* 0x000fe4000001162e */
[----:B------:R-:W-:Y:S02]  /*4850*/  LOP3.LUT R246, R246, R135, RZ, 0xc0, !PT ;  /* 0x00000087f6f67212 */ /* 0x000fe400078ec0ff */
[----:B------:R-:W-:Y:S02]  /*4860*/  LOP3.LUT R3, R3, 0xf0f0f0f, R0, 0xf8, !PT ;  /* 0x0f0f0f0f03037812 */ /* 0x000fe400078ef800 */
[----:B------:R-:W-:-:S02]  /*4870*/  LOP3.LUT R0, R97, 0x2, RZ, 0xc0, !PT ;  /* 0x0000000261007812 */ /* 0x000fc400078ec0ff */
[----:B------:R-:W-:Y:S02]  /*4880*/  SHF.L.U32 R173, R173, 0x4, RZ ;  /* 0x00000004adad7819 */ /* 0x000fe400000006ff */
[----:B------:R-:W-:Y:S02]  /*4890*/  LOP3.LUT R9, R9, 0xf0f0f0f, R42, 0xf8, !PT ;  /* 0x0f0f0f0f09097812 */ /* 0x000fe400078ef82a */
[----:B------:R-:W-:Y:S02]  /*48a0*/  LEA R2, R2, UR13, 0x2 ;  /* 0x0000000d02027c11 */ /* 0x000fe4000f8e10ff */
[----:B------:R-:W-:Y:S02]  /*48b0*/  SHF.L.U32 R246, R246, 0x2, RZ ;  /* 0x00000002f6f67819 */ /* 0x000fe400000006ff */
[----:B------:R-:W-:Y:S01]  /*48c0*/  SHF.R.S32.HI R59, RZ, R0, R59 ;  /* 0x00000000ff3b7219 */ /* 0x000fe2000001143b */
[----:B------:R-:W-:Y:S01]  /*48d0*/  UIADD3 UR6, UPT, UPT, UR7, 0x8c50, URZ ;  /* 0x00008c5007067890 */ /* 0x000fe2000fffe0ff */
[----:B------:R-:W-:-:S02]  /*48e0*/  LEA R4, R4, UR13, 0x2 ;  /* 0x0000000d04047c11 */ /* 0x000fc4000f8e10ff */
[-C--:B------:R-:W-:Y:S02]  /*48f0*/  SHF.R.S32.HI R63, RZ, R0.reuse, R63 ;  /* 0x00000000ff3f7219 */ /* 0x080fe4000001143f */
[----:B------:R-:W-:Y:S02]  /*4900*/  LOP3.LUT R173, R173, 0x10101010, RZ, 0xc0, !PT ;  /* 0x10101010adad7812 */ /* 0x000fe400078ec0ff */
[-C--:B------:R-:W-:Y:S01]  /*4910*/  SHF.R.S32.HI R55, RZ, R0.reuse, R55 ;  /* 0x00000000ff377219 */ /* 0x080fe20000011437 */
[----:B------:R-:W-:Y:S01]  /*4920*/  STS [R2], R9 ;  /* 0x0000000902007388 */ /* 0x000fe20000000800 */
[----:B------:R-:W-:Y:S01]  /*4930*/  SHF.R.S32.HI R40, RZ, R0, R40 ;  /* 0x00000000ff287219 */ /* 0x000fe20000011428 */
[----:B------:R-:W-:Y:S01]  /*4940*/  UIADD3 UR7, UPT, UPT, UR7, 0xac50, URZ ;  /* 0x0000ac5007077890 */ /* 0x000fe2000fffe0ff */
[-C--:B------:R-:W-:Y:S01]  /*4950*/  SHF.R.S32.HI R57, RZ, R246.reuse, R57 ;  /* 0x000000f6ff397219 */ /* 0x080fe20000011439 */
[----:B------:R0:W-:Y:S01]  /*4960*/  STS [R2+0x20], R11 ;  /* 0x0000200b02007388 */ /* 0x0001e20000000800 */
[----:B------:R-:W-:Y:S01]  /*4970*/  LOP3.LUT R0, R59, 0x30303030, RZ, 0xc0, !PT ;  /* 0x303030303b007812 */ /* 0x000fe200078ec0ff */
[----:B------:R-:W-:Y:S01]  /*4980*/  ULEA UR6, UR16, UR6, 0x18 ;  /* 0x0000000610067291 */ /* 0x000fe2000f8ec0ff */
[----:B------:R-:W-:Y:S01]  /*4990*/  SHF.R.S32.HI R61, RZ, R246, R61 ;  /* 0x000000f6ff3d7219 */ /* 0x000fe2000001143d */
[----:B------:R1:W-:Y:S01]  /*49a0*/  STS [R4+0x20], R3 ;  /* 0x0000200304007388 */ /* 0x0003e20000000800 */
[----:B------:R-:W-:-:S02]  /*49b0*/  LOP3.LUT R173, R173, 0xf0f0f0f, R46, 0xf8, !PT ;  /* 0x0f0f0f0fadad7812 */ /* 0x000fc400078ef82e */
[-C--:B------:R-:W-:Y:S02]  /*49c0*/  SHF.R.S32.HI R54, RZ, R246.reuse, R54 ;  /* 0x000000f6ff367219 */ /* 0x080fe40000011436 */
[----:B------:R-:W-:Y:S02]  /*49d0*/  LOP3.LUT R55, R55, 0x30303030, RZ, 0xc0, !PT ;  /* 0x3030303037377812 */ /* 0x000fe400078ec0ff */
[----:B0-----:R-:W-:Y:S02]  /*49e0*/  LOP3.LUT R2, R63, 0x30303030, RZ, 0xc0, !PT ;  /* 0x303030303f027812 */ /* 0x001fe400078ec0ff */
[----:B------:R-:W-:Y:S02]  /*49f0*/  SHF.R.S32.HI R52, RZ, R246, R52 ;  /* 0x000000f6ff347219 */ /* 0x000fe40000011434 */
[----:B-1----:R-:W-:Y:S01]  /*4a00*/  LOP3.LUT R3, R40, 0x30303030, RZ, 0xc0, !PT ;  /* 0x3030303028037812 */ /* 0x002fe200078ec0ff */
[----:B------:R-:W-:Y:S01]  /*4a10*/  ULEA UR7, UR16, UR7, 0x18 ;  /* 0x0000000710077291 */ /* 0x000fe2000f8ec0ff */
[----:B------:R-:W-:-:S02]  /*4a20*/  LOP3.LUT R0, R0, 0xf0f0f0f, R57, 0xf8, !PT ;  /* 0x0f0f0f0f00007812 */ /* 0x000fc400078ef839 */
[----:B------:R-:W-:Y:S01]  /*4a30*/  LOP3.LUT R2, R2, 0xf0f0f0f, R61, 0xf8, !PT ;  /* 0x0f0f0f0f02027812 */ /* 0x000fe200078ef83d */
[----:B------:R0:W-:Y:S01]  /*4a40*/  STS [R4], R173 ;  /* 0x000000ad04007388 */ /* 0x0001e20000000800 */
[----:B------:R-:W-:Y:S02]  /*4a50*/  LOP3.LUT R54, R55, 0xf0f0f0f, R54, 0xf8, !PT ;  /* 0x0f0f0f0f37367812 */ /* 0x000fe400078ef836 */
[----:B------:R-:W-:Y:S01]  /*4a60*/  LOP3.LUT R52, R3, 0xf0f0f0f, R52, 0xf8, !PT ;  /* 0x0f0f0f0f03347812 */ /* 0x000fe200078ef834 */
[----:B------:R-:W-:Y:S01]  /*4a70*/  STS [R99], R65 ;  /* 0x0000004163007388 */ /* 0x000fe20000000800 */
[----:B------:R-:W-:Y:S02]  /*4a80*/  LOP3.LUT R182, R181, R35, RZ, 0xfc, !PT ;  /* 0x00000023b5b67212 */ /* 0x000fe400078efcff */
[----:B------:R-:W-:Y:S01]  /*4a90*/  LOP3.LUT R181, R35, 0x200, R181, 0xf6, !PT ;  /* 0x0000020023b57812 */ /* 0x000fe200078ef6b5 */
[----:B------:R-:W-:Y:S01]  /*4aa0*/  STS [R49], R0 ;  /* 0x0000000031007388 */ /* 0x000fe20000000800 */
[----:B0-----:R-:W-:-:S03]  /*4ab0*/  LEA R4, R39, UR6, 0x2 ;  /* 0x0000000627047c11 */ /* 0x001fc6000f8e10ff */
[----:B------:R0:W-:Y:S04]  /*4ac0*/  STS [R251], R2 ;  /* 0x00000002fb007388 */ /* 0x0001e80000000800 */
[----:B------:R1:W-:Y:S04]  /*4ad0*/  STS [R249], R54 ;  /* 0x00000036f9007388 */ /* 0x0003e80000000800 */
[----:B------:R1:W-:Y:S04]  /*4ae0*/  STS [R247], R52 ;  /* 0x00000034f7007388 */ /* 0x0003e80000000800 */
[----:B------:R1:W-:Y:S04]  /*4af0*/  STS [R4], R67 ;  /* 0x0000004304007388 */ /* 0x0003e80000000800 */
        /* <DEDUP_REMOVED lines=15> */
[----:B------:R1:W-:Y:S04]  /*4bf0*/  STS [R182+UR7], R34 ;  /* 0x00000022b6007988 */ /* 0x0003e80008000807 */
[----:B------:R1:W-:Y:S01]  /*4c00*/  STS [R181+UR7], R36 ;  /* 0x00000024b5007988 */ /* 0x0003e20008000807 */
[----:B0-----:R-:W-:Y:S01]  /*4c10*/  HFMA2 R2, -RZ, RZ, 0, 0 ;  /* 0x00000000ff027431 */ /* 0x001fe200000001ff */
[----:B------:R-:W-:Y:S01]  /*4c20*/  UPLOP3.LUT UP0, UPT, UPT, UPT, UPT, 0x80, 0x8 ;  /* 0x000000000008789c */ /* 0x000fe20003f0f070 */
[----:B------:R-:W-:Y:S10]  /*4c30*/  BAR.SYNC.DEFER_BLOCKING 0x0 ;  /* 0x0000000000007b1d */ /* 0x000ff40000010000 */
.L_x_6:
[C---:B------:R-:W-:Y:S01]  /*4c40*/  LEA R0, R2.reuse, R183, 0x1 ;  /* 0x000000b702007211 */ /* 0x040fe200078e08ff */
[----:B------:R-:W-:Y:S01]  /*4c50*/  UMOV UR8, 0x400 ;  /* 0x0000040000087882 */ /* 0x000fe20000000000 */
[----:B------:R-:W-:Y:S01]  /*4c60*/  LEA R98, R2, R184, 0x1 ;  /* 0x000000b802627211 */ /* 0x000fe200078e08ff */
[----:B------:R-:W-:Y:S01]  /*4c70*/  UIADD3 UR8, UPT, UPT, UR8, 0x8410, URZ ;  /* 0x0000841008087890 */ /* 0x000fe2000fffe0ff */
[----:B------:R-:W-:Y:S01]  /*4c80*/  LEA R0, R0, UR13, 0x2 ;  /* 0x0000000d00007c11 */ /* 0x000fe2000f8e10ff */
[----:B------:R-:W0:Y:S01]  /*4c90*/  LDS R106, [R180] ;  /* 0x00000000b46a7984 */ /* 0x000e220000000800 */
[C---:B------:R-:W-:Y:S01]  /*4ca0*/  LEA R6, R98.reuse, UR6, 0x2 ;  /* 0x0000000662067c11 */ /* 0x040fe2000f8e10ff */
[----:B------:R-:W-:Y:S01]  /*4cb0*/  ULEA UR9, UR16, UR8, 0x18 ;  /* 0x0000000810097291 */ /* 0x000fe2000f8ec0ff */
[----:B------:R-:W-:Y:S01]  /*4cc0*/  LEA R173, R135, R134, 0x2 ;  /* 0x0000008687ad7211 */ /* 0x000fe200078e10ff */
[----:B-1----:R-:W-:Y:S01]  /*4cd0*/  LDS R4, [R0+-0x6180] ;  /* 0xff9e800000047984 */ /* 0x002fe20000000800 */
[----:B------:R-:W-:Y:S01]  /*4ce0*/  LEA.HI R75, R98, UR7, RZ, 0x1f ;  /* 0x00000007624b7c11 */ /* 0x000fe2000f8ff8ff */
[----:B------:R-:W-:-:S02]  /*4cf0*/  UPLOP3.LUT UP1, UPT, UPT, UPT, UP0, 0x80, 0x8 ;  /* 0x000000000008789c */ /* 0x000fc40003f2f000 */
[----:B------:R-:W1:Y:S01]  /*4d00*/  LDS.128 R12, [R6] ;  /* 0x00000000060c7984 */ /* 0x000e620000000c00 */
[----:B------:R-:W-:Y:S01]  /*4d10*/  LEA.HI R30, R2, UR9, RZ, 0x1e ;  /* 0x00000009021e7c11 */ /* 0x000fe2000f8ff0ff */
[----:B------:R-:W-:Y:S02]  /*4d20*/  UPLOP3.LUT UP0, UPT, UPT, UPT, UPT, 0x40, 0x4 ;  /* 0x000000000004789c */ /* 0x000fe40003f0e870 */
[----:B------:R-:W2:Y:S01]  /*4d30*/  LDS R83, [R0+-0x617c] ;  /* 0xff9e840000537984 */ /* 0x000ea20000000800 */
[-C--:B------:R-:W-:Y:S02]  /*4d40*/  LEA R73, R173, R30.reuse, 0x2 ;  /* 0x0000001ead497211 */ /* 0x080fe400078e10ff */
[-C--:B------:R-:W-:Y:S01]  /*4d50*/  LEA R74, R179, R30.reuse, 0x2 ;  /* 0x0000001eb34a7211 */ /* 0x080fe200078e10ff */
[----:B------:R-:W3:Y:S01]  /*4d60*/  LDS R31, [R0+-0x4100] ;  /* 0xffbf0000001f7984 */ /* 0x000ee20000000800 */
[-C--:B------:R-:W-:Y:S02]  /*4d70*/  LEA R2, R177, R30.reuse, 0x2 ;  /* 0x0000001eb1027211 */ /* 0x080fe400078e10ff */
[----:B------:R-:W-:Y:S01]  /*4d80*/  LEA R30, R175, R30, 0x2 ;  /* 0x0000001eaf1e7211 */ /* 0x000fe200078e10ff */
[----:B------:R-:W4:Y:S04]  /*4d90*/  LDS R97, [R0+-0x6178] ;  /* 0xff9e880000617984 */ /* 0x000f280000000800 */
[----:B------:R-:W5:Y:S04]  /*4da0*/  LDS R11, [R0+-0x2080] ;  /* 0xffdf8000000b7984 */ /* 0x000f680000000800 */
[----:B------:R-:W5:Y:S04]  /*4db0*/  LDS R50, [R0] ;  /* 0x0000000000327984 */ /* 0x000f680000000800 */
[----:B------:R-:W5:Y:S04]  /*4dc0*/  LDS R79, [R0+-0x40fc] ;  /* 0xffbf0400004f7984 */ /* 0x000f680000000800 */
[----:B------:R-:W5:Y:S04]  /*4dd0*/  LDS R96, [R0+-0x6174] ;  /* 0xff9e8c0000607984 */ /* 0x000f680000000800 */
[----:B------:R-:W5:Y:S01]  /*4de0*/  LDS R5, [R0+-0x207c] ;  /* 0xffdf840000057984 */ /* 0x000f620000000800 */
[----:B0-----:R-:W-:-:S02]  /*4df0*/  HADD2.F32 R105, -RZ, R106.H1_H1 ;  /* 0x3000006aff697230 */ /* 0x001fc40000004100 */
[----:B------:R-:W-:Y:S01]  /*4e00*/  HADD2.F32 R106, -RZ, R106.H0_H0 ;  /* 0x2000006aff6a7230 */ /* 0x000fe20000004100 */
[----:B------:R-:W0:Y:S04]  /*4e10*/  LDS R9, [R0+0x4] ;  /* 0x0000040000097984 */ /* 0x000e280000000800 */
[----:B------:R-:W0:Y:S01]  /*4e20*/  LDS R78, [R0+-0x40f8] ;  /* 0xffbf0800004e7984 */ /* 0x000e220000000800 */
[----:B-1----:R-:W-:-:S03]  /*4e30*/  IDP.4A.S8.S8 R10, R4, R12, RZ ;  /* 0x0000000c040a7226 */ /* 0x002fc600000006ff */
[----:B------:R-:W-:Y:S01]  /*4e40*/  LDS R95, [R0+-0x6170] ;  /* 0xff9e9000005f7984 */ /* 0x000fe20000000800 */
[----:B--2---:R-:W-:-:S03]  /*4e50*/  IDP.4A.S8.S8 R10, R83, R13, R10 ;  /* 0x0000000d530a7226 */ /* 0x004fc6000000060a */
[----:B------:R-:W1:Y:S01]  /*4e60*/  LDS.128 R16, [R6+0x10] ;  /* 0x0000100006107984 */ /* 0x000e620000000c00 */
[----:B---3--:R-:W-:-:S03]  /*4e70*/  IDP.4A.S8.S8 R20, R31, R12, RZ ;  /* 0x0000000c1f147226 */ /* 0x008fc600000006ff */
[----:B------:R-:W2:Y:S01]  /*4e80*/  LDS R77, [R0+-0x40f4] ;  /* 0xffbf0c00004d7984 */ /* 0x000ea20000000800 */
[----:B----4-:R-:W-:-:S03]  /*4e90*/  IDP.4A.S8.S8 R10, R97, R14, R10 ;  /* 0x0000000e610a7226 */ /* 0x010fc6000000060a */
[----:B------:R-:W3:Y:S01]  /*4ea0*/  LDS R94, [R0+-0x616c] ;  /* 0xff9e9400005e7984 */ /* 0x000ee20000000800 */
[----:B-----5:R-:W-:-:S03]  /*4eb0*/  IDP.4A.S8.S8 R22, R11, R12, RZ ;  /* 0x0000000c0b167226 */ /* 0x020fc600000006ff */
[----:B------:R-:W4:Y:S01]  /*4ec0*/  LDS R76, [R0+-0x40f0] ;  /* 0xffbf1000004c7984 */ /* 0x000f220000000800 */
[----:B------:R-:W-:-:S03]  /*4ed0*/  IDP.4A.S8.S8 R12, R50, R12, RZ ;  /* 0x0000000c320c7226 */ /* 0x000fc600000006ff */
[----:B------:R-:W5:Y:S01]  /*4ee0*/  LDS R93, [R0+-0x6168] ;  /* 0xff9e9800005d7984 */ /* 0x000f620000000800 */
[----:B------:R-:W-:-:S03]  /*4ef0*/  IDP.4A.S8.S8 R3, R79, R13, R20 ;  /* 0x0000000d4f037226 */ /* 0x000fc60000000614 */
[----:B------:R-:W5:Y:S01]  /*4f00*/  LDS R55, [R0+-0x40ec] ;  /* 0xffbf140000377984 */ /* 0x000f620000000800 */
[----:B------:R-:W-:-:S03]  /*4f10*/  IDP.4A.S8.S8 R10, R96, R15, R10 ;  /* 0x0000000f600a7226 */ /* 0x000fc6000000060a */
[----:B------:R-:W5:Y:S01]  /*4f20*/  LDS R92, [R0+-0x6164] ;  /* 0xff9e9c00005c7984 */ /* 0x000f620000000800 */
[----:B------:R-:W-:-:S03]  /*4f30*/  IDP.4A.S8.S8 R22, R5, R13, R22 ;  /* 0x0000000d05167226 */ /* 0x000fc60000000616 */
[----:B------:R-:W5:Y:S01]  /*4f40*/  LDS R35, [R0+-0x2078] ;  /* 0xffdf880000237984 */ /* 0x000f620000000800 */
[----:B0-----:R-:W-:-:S03]  /*4f50*/  IDP.4A.S8.S8 R13, R9, R13, R12 ;  /* 0x0000000d090d7226 */ /* 0x001fc6000000060c */
[----:B------:R-:W0:Y:S01]  /*4f60*/  LDS R8, [R0+0x8] ;  /* 0x0000080000087984 */ /* 0x000e220000000800 */
[----:B------:R-:W-:-:S03]  /*4f70*/  IDP.4A.S8.S8 R12, R78, R14, R3 ;  /* 0x0000000e4e0c7226 */ /* 0x000fc60000000603 */
[----:B------:R-:W0:Y:S04]  /*4f80*/  LDS R59, [R0+-0x2074] ;  /* 0xffdf8c00003b7984 */ /* 0x000e280000000800 */
[----:B------:R-:W0:Y:S01]  /*4f90*/  LDS R58, [R0+0xc] ;  /* 0x00000c00003a7984 */ /* 0x000e220000000800 */
[----:B-1----:R-:W-:-:S03]  /*4fa0*/  IDP.4A.S8.S8 R10, R95, R16, R10 ;  /* 0x000000105f0a7226 */ /* 0x002fc6000000060a */
[----:B------:R-:W1:Y:S01]  /*4fb0*/  LDS R57, [R0+-0x2070] ;  /* 0xffdf900000397984 */ /* 0x000e620000000800 */
[----:B--2---:R-:W-:-:S03]  /*4fc0*/  IDP.4A.S8.S8 R3, R77, R15, R12 ;  /* 0x0000000f4d037226 */ /* 0x004fc6000000060c */
[----:B------:R-:W2:Y:S01]  /*4fd0*/  LDS R56, [R0+0x10] ;  /* 0x0000100000387984 */ /* 0x000ea20000000800 */
[----:B---3--:R-:W-:-:S03]  /*4fe0*/  IDP.4A.S8.S8 R10, R94, R17, R10 ;  /* 0x000000115e0a7226 */ /* 0x008fc6000000060a */
[----:B------:R-:W3:Y:S01]  /*4ff0*/  LDS R54, [R0+-0x206c] ;  /* 0xffdf940000367984 */ /* 0x000ee20000000800 */
[----:B----4-:R-:W-:-:S03]  /*5000*/  IDP.4A.S8.S8 R12, R76, R16, R3 ;  /* 0x000000104c0c7226 */ /* 0x010fc60000000603 */
[----:B------:R-:W4:Y:S01]  /*5010*/  LDS R53, [R0+0x14] ;  /* 0x0000140000357984 */ /* 0x000f220000000800 */
[----:B-----5:R-:W-:-:S03]  /*5020*/  IDP.4A.S8.S8 R10, R93, R18, R10 ;  /* 0x000000125d0a7226 */ /* 0x020fc6000000060a */
[----:B------:R-:W5:Y:S01]  /*5030*/  LDS R52, [R0+-0x40e8] ;  /* 0xffbf180000347984 */ /* 0x000f620000000800 */
[----:B------:R-:W-:-:S03]  /*5040*/  IDP.4A.S8.S8 R3, R55, R17, R12 ;  /* 0x0000001137037226 */ /* 0x000fc6000000060c */
[----:B------:R-:W5:Y:S01]  /*5050*/  LDS R51, [R0+-0x2068] ;  /* 0xffdf980000337984 */ /* 0x000f620000000800 */
[----:B------:R-:W-:-:S03]  /*5060*/  IDP.4A.S8.S8 R72, R92, R19, R10 ;  /* 0x000000135c487226 */ /* 0x000fc6000000060a */
[----:B------:R-:W5:Y:S01]  /*5070*/  LDS R49, [R0+0x18] ;  /* 0x0000180000317984 */ /* 0x000f620000000800 */
[----:B------:R-:W-:-:S03]  /*5080*/  IDP.4A.S8.S8 R22, R35, R14, R22 ;  /* 0x0000000e23167226 */ /* 0x000fc60000000616 */
[----:B------:R-:W5:Y:S01]  /*5090*/  LDS R48, [R0+-0x40e4] ;  /* 0xffbf1c0000307984 */ /* 0x000f620000000800 */
[----:B0-----:R-:W-:-:S03]  /*50a0*/  IDP.4A.S8.S8 R13, R8, R14, R13 ;  /* 0x0000000e080d7226 */ /* 0x001fc6000000060d */
[----:B------:R-:W0:Y:S01]  /*50b0*/  LDS R47, [R0+-0x2064] ;  /* 0xffdf9c00002f7984 */ /* 0x000e220000000800 */
[----:B------:R-:W-:-:S03]  /*50c0*/  IDP.4A.S8.S8 R22, R59, R15, R22 ;  /* 0x0000000f3b167226 */ /* 0x000fc60000000616 */
[----:B------:R-:W0:Y:S01]  /*50d0*/  LDS R46, [R0+0x1c] ;  /* 0x00001c00002e7984 */ /* 0x000e220000000800 */
[----:B------:R-:W-:-:S03]  /*50e0*/  IDP.4A.S8.S8 R13, R58, R15, R13 ;  /* 0x0000000f3a0d7226 */ /* 0x000fc6000000060d */
[----:B------:R-:W-:Y:S01]  /*50f0*/  LDS.128 R64, [R6+0x20] ;  /* 0x0000200006407984 */ /* 0x000fe20000000c00 */
[----:B-1----:R-:W-:-:S03]  /*5100*/  IDP.4A.S8.S8 R22, R57, R16, R22 ;  /* 0x0000001039167226 */ /* 0x002fc60000000616 */
[----:B------:R-:W-:Y:S01]  /*5110*/  LDS R7, [R0+-0x40e0] ;  /* 0xffbf200000077984 */ /* 0x000fe20000000800 */
[----:B--2---:R-:W-:-:S03]  /*5120*/  IDP.4A.S8.S8 R16, R56, R16, R13 ;  /* 0x0000001038107226 */ /* 0x004fc6000000060d */
[----:B------:R-:W1:Y:S01]  /*5130*/  LDS R10, [R0+-0x6160] ;  /* 0xff9ea000000a7984 */ /* 0x000e620000000800 */
[----:B---3--:R-:W-:-:S03]  /*5140*/  IDP.4A.S8.S8 R22, R54, R17, R22 ;  /* 0x0000001136167226 */ /* 0x008fc60000000616 */
[----:B------:R-:W2:Y:S01]  /*5150*/  LDS R12, [R0+-0x2060] ;  /* 0xffdfa000000c7984 */ /* 0x000ea20000000800 */
[----:B----4-:R-:W-:-:S03]  /*5160*/  IDP.4A.S8.S8 R16, R53, R17, R16 ;  /* 0x0000001135107226 */ /* 0x010fc60000000610 */
[----:B------:R-:W-:Y:S01]  /*5170*/  LDS R20, [R0+0x20] ;  /* 0x0000200000147984 */ /* 0x000fe20000000800 */
[----:B-----5:R-:W-:-:S03]  /*5180*/  IDP.4A.S8.S8 R3, R52, R18, R3 ;  /* 0x0000001234037226 */ /* 0x020fc60000000603 */
[----:B------:R-:W-:Y:S01]  /*5190*/  LDS R43, [R0+-0x40dc] ;  /* 0xffbf2400002b7984 */ /* 0x000fe20000000800 */
[----:B------:R-:W-:-:S03]  /*51a0*/  IDP.4A.S8.S8 R22, R51, R18, R22 ;  /* 0x0000001233167226 */ /* 0x000fc60000000616 */
[----:B------:R-:W3:Y:S01]  /*51b0*/  LDS R90, [R0+-0x615c] ;  /* 0xff9ea400005a7984 */ /* 0x000ee20000000800 */
[----:B------:R-:W-:-:S03]  /*51c0*/  IDP.4A.S8.S8 R16, R49, R18, R16 ;  /* 0x0000001231107226 */ /* 0x000fc60000000610 */
[----:B------:R-:W4:Y:S01]  /*51d0*/  LDS R42, [R0+-0x205c] ;  /* 0xffdfa400002a7984 */ /* 0x000f220000000800 */
[----:B------:R-:W-:-:S03]  /*51e0*/  IDP.4A.S8.S8 R80, R48, R19, R3 ;  /* 0x0000001330507226 */ /* 0x000fc60000000603 */
[----:B------:R-:W5:Y:S01]  /*51f0*/  LDS R41, [R0+0x24] ;  /* 0x0000240000297984 */ /* 0x000f620000000800 */
[----:B0-----:R-:W-:-:S03]  /*5200*/  IDP.4A.S8.S8 R3, R47, R19, R22 ;  /* 0x000000132f037226 */ /* 0x001fc60000000616 */
[----:B------:R-:W0:Y:S01]  /*5210*/  LDS R40, [R0+-0x40d8] ;  /* 0xffbf280000287984 */ /* 0x000e220000000800 */
[----:B------:R-:W-:-:S03]  /*5220*/  IDP.4A.S8.S8 R33, R46, R19, R16 ;  /* 0x000000132e217226 */ /* 0x000fc60000000610 */
[----:B------:R-:W0:Y:S04]  /*5230*/  LDS R89, [R0+-0x6158] ;  /* 0xff9ea80000597984 */ /* 0x000e280000000800 */
[----:B------:R-:W0:Y:S04]  /*5240*/  LDS R39, [R0+-0x2058] ;  /* 0xffdfa80000277984 */ /* 0x000e280000000800 */
[----:B------:R-:W0:Y:S01]  /*5250*/  LDS R38, [R0+0x28] ;  /* 0x0000280000267984 */ /* 0x000e220000000800 */
[----:B-1----:R-:W-:-:S03]  /*5260*/  IDP.4A.S8.S8 R13, R10, R64, RZ ;  /* 0x000000400a0d7226 */ /* 0x002fc600000006ff */
[----:B------:R-:W1:Y:S01]  /*5270*/  LDS R88, [R0+-0x6154] ;  /* 0xff9eac0000587984 */ /* 0x000e620000000800 */
[----:B--2---:R-:W-:-:S03]  /*5280*/  IDP.4A.S8.S8 R14, R12, R64, RZ ;  /* 0x000000400c0e7226 */ /* 0x004fc600000006ff */
[----:B------:R-:W2:Y:S04]  /*5290*/  LDS R37, [R0+-0x40d4] ;  /* 0xffbf2c0000257984 */ /* 0x000ea80000000800 */
[----:B------:R-:W2:Y:S04]  /*52a0*/  LDS R36, [R0+-0x2054] ;  /* 0xffdfac0000247984 */ /* 0x000ea80000000800 */
[----:B------:R-:W2:Y:S01]  /*52b0*/  LDS R34, [R0+0x2c] ;  /* 0x00002c0000227984 */ /* 0x000ea20000000800 */
[----:B---3--:R-:W-:-:S03]  /*52c0*/  IDP.4A.S8.S8 R13, R90, R65, R13 ;  /* 0x000000415a0d7226 */ /* 0x008fc6000000060d */
[----:B------:R-:W-:Y:S01]  /*52d0*/  LDS R87, [R0+-0x6150] ;  /* 0xff9eb00000577984 */ /* 0x000fe20000000800 */
[----:B----4-:R-:W-:-:S03]  /*52e0*/  IDP.4A.S8.S8 R14, R42, R65, R14 ;  /* 0x000000412a0e7226 */ /* 0x010fc6000000060e */
[----:B------:R-:W-:Y:S04]  /*52f0*/  LDS R29, [R0+-0x40d0] ;  /* 0xffbf3000001d7984 */ /* 0x000fe80000000800 */
[----:B------:R-:W3:Y:S04]  /*5300*/  LDS.128 R60, [R6+0x30] ;  /* 0x00003000063c7984 */ /* 0x000ee80000000c00 */
[----:B------:R-:W4:Y:S04]  /*5310*/  LDS R28, [R0+-0x2050] ;  /* 0xffdfb000001c7984 */ /* 0x000f280000000800 */
[----:B------:R-:W4:Y:S04]  /*5320*/  LDS R27, [R0+0x30] ;  /* 0x00003000001b7984 */ /* 0x000f280000000800 */
[----:B------:R-:W4:Y:S04]  /*5330*/  LDS R86, [R0+-0x614c] ;  /* 0xff9eb40000567984 */ /* 0x000f280000000800 */
[----:B------:R-:W4:Y:S04]  /*5340*/  LDS R26, [R0+-0x40cc] ;  /* 0xffbf3400001a7984 */ /* 0x000f280000000800 */
[----:B------:R-:W4:Y:S04]  /*5350*/  LDS R25, [R0+-0x204c] ;  /* 0xffdfb40000197984 */ /* 0x000f280000000800 */
[----:B------:R-:W4:Y:S04]  /*5360*/  LDS R23, [R0+0x34] ;  /* 0x0000340000177984 */ /* 0x000f280000000800 */
[----:B------:R-:W4:Y:S04]  /*5370*/  LDS R85, [R0+-0x6148] ;  /* 0xff9eb80000557984 */ /* 0x000f280000000800 */
[----:B------:R-:W4:Y:S04]  /*5380*/  LDS R22, [R0+-0x40c8] ;  /* 0xffbf380000167984 */ /* 0x000f280000000800 */
[----:B------:R-:W4:Y:S04]  /*5390*/  LDS R21, [R0+-0x2048] ;  /* 0xffdfb80000157984 */ /* 0x000f280000000800 */
[----:B------:R-:W4:Y:S04]  /*53a0*/  LDS R19, [R0+0x38] ;  /* 0x0000380000137984 */ /* 0x000f280000000800 */
[----:B------:R-:W4:Y:S04]  /*53b0*/  LDS.U8 R24, [R30] ;  /* 0x000000001e187984 */ /* 0x000f280000000000 */
[----:B------:R-:W4:Y:S04]  /*53c0*/  LDS R84, [R0+-0x6144] ;  /* 0xff9ebc0000547984 */ /* 0x000f280000000800 */
[----:B------:R-:W4:Y:S04]  /*53d0*/  LDS.U8 R91, [R73] ;  /* 0x00000000495b7984 */ /* 0x000f280000000000 */
[----:B------:R-:W4:Y:S04]  /*53e0*/  LDS R32, [R75] ;  /* 0x000000004b207984 */ /* 0x000f280000000800 */
[----:B------:R-:W4:Y:S04]  /*53f0*/  LDS.U8 R44, [R2] ;  /* 0x00000000022c7984 */ /* 0x000f280000000000 */
[----:B------:R-:W4:Y:S04]  /*5400*/  LDS R18, [R0+-0x40c4] ;  /* 0xffbf3c0000127984 */ /* 0x000f280000000800 */
[----:B------:R-:W4:Y:S04]  /*5410*/  LDS R17, [R0+-0x2044] ;  /* 0xffdfbc0000117984 */ /* 0x000f280000000800 */
[----:B------:R5:W4:Y:S04]  /*5420*/  LDS R16, [R0+0x3c] ;  /* 0x00003c0000107984 */ /* 0x000b280000000800 */
[----:B------:R-:W4:Y:S01]  /*5430*/  LDS.U8 R45, [R74] ;  /* 0x000000004a2d7984 */ /* 0x000f220000000000 */
[----:B-----5:R-:W-:-:S03]  /*5440*/  IDP.4A.S8.S8 R0, R7, R64, RZ ;  /* 0x0000004007007226 */ /* 0x020fc600000006ff */
[----:B------:R-:W-:Y:S01]  /*5450*/  LDS.U8 R81, [R73+0x1] ;  /* 0x0000010049517984 */ /* 0x000fe20000000000 */
[----:B------:R-:W-:Y:S02]  /*5460*/  IDP.4A.S8.S8 R64, R20, R64, RZ ;  /* 0x0000004014407226 */ /* 0x000fe400000006ff */
[-C--:B------:R-:W-:Y:S01]  /*5470*/  IDP.4A.S8.S8 R15, R43, R65.reuse, R0 ;  /* 0x000000412b0f7226 */ /* 0x080fe20000000600 */
[----:B------:R-:W-:Y:S01]  /*5480*/  LDS R75, [R75+0x4] ;  /* 0x000004004b4b7984 */ /* 0x000fe20000000800 */
[----:B------:R-:W-:Y:S02]  /*5490*/  IDP.4A.S8.S8 R69, R41, R65, R64 ;  /* 0x0000004129457226 */ /* 0x000fe40000000640 */
[-C--:B0-----:R-:W-:Y:S01]  /*54a0*/  IDP.4A.S8.S8 R64, R40, R66.reuse, R15 ;  /* 0x0000004228407226 */ /* 0x081fe2000000060f */
[----:B------:R-:W-:Y:S01]  /*54b0*/  LDS R104, [R178+0x80] ;  /* 0x00008000b2687984 */ /* 0x000fe20000000800 */
[-C--:B------:R-:W-:Y:S02]  /*54c0*/  IDP.4A.S8.S8 R0, R89, R66.reuse, R13 ;  /* 0x0000004259007226 */ /* 0x080fe4000000060d */
[-C--:B------:R-:W-:Y:S01]  /*54d0*/  IDP.4A.S8.S8 R65, R39, R66.reuse, R14 ;  /* 0x0000004227417226 */ /* 0x080fe2000000060e */
[----:B------:R-:W0:Y:S01]  /*54e0*/  LDS.U8 R15, [R74+0x1] ;  /* 0x000001004a0f7984 */ /* 0x000e220000000000 */
[----:B------:R-:W-:-:S02]  /*54f0*/  IDP.4A.S8.S8 R69, R38, R66, R69 ;  /* 0x0000004226457226 */ /* 0x000fc40000000645 */
[-C--:B-1----:R-:W-:Y:S01]  /*5500*/  IDP.4A.S8.S8 R0, R88, R67.reuse, R0 ;  /* 0x0000004358007226 */ /* 0x082fe20000000600 */
[----:B------:R-:W1:Y:S01]  /*5510*/  LDS.U8 R13, [R30+0x1] ;  /* 0x000001001e0d7984 */ /* 0x000e620000000000 */
[-C--:B--2---:R-:W-:Y:S02]  /*5520*/  IDP.4A.S8.S8 R64, R37, R67.reuse, R64 ;  /* 0x0000004325407226 */ /* 0x084fe40000000640 */
[-C--:B------:R-:W-:Y:S01]  /*5530*/  IDP.4A.S8.S8 R65, R36, R67.reuse, R65 ;  /* 0x0000004324417226 */ /* 0x080fe20000000641 */
[----:B------:R-:W2:Y:S01]  /*5540*/  LDS.U8 R14, [R2+0x1] ;  /* 0x00000100020e7984 */ /* 0x000ea20000000000 */
[----:B------:R-:W-:Y:S02]  /*5550*/  IDP.4A.S8.S8 R69, R34, R67, R69 ;  /* 0x0000004322457226 */ /* 0x000fe40000000645 */
[-C--:B---3--:R-:W-:Y:S02]  /*5560*/  IDP.4A.S8.S8 R0, R87, R60.reuse, R0 ;  /* 0x0000003c57007226 */ /* 0x088fe40000000600 */
[----:B------:R-:W-:-:S02]  /*5570*/  IDP.4A.S8.S8 R64, R29, R60, R64 ;  /* 0x0000003c1d407226 */ /* 0x000fc40000000640 */
[-C--:B----4-:R-:W-:Y:S02]  /*5580*/  IDP.4A.S8.S8 R66, R28, R60.reuse, R65 ;  /* 0x0000003c1c427226 */ /* 0x090fe40000000641 */
[----:B------:R-:W-:Y:S02]  /*5590*/  IDP.4A.S8.S8 R60, R27, R60, R69 ;  /* 0x0000003c1b3c7226 */ /* 0x000fe40000000645 */
[----:B------:R-:W3:Y:S01]  /*55a0*/  LDS.128 R68, [R6+0x200] ;  /* 0x0002000006447984 */ /* 0x000ee20000000c00 */
[-C--:B------:R-:W-:Y:S02]  /*55b0*/  IDP.4A.S8.S8 R0, R86, R61.reuse, R0 ;  /* 0x0000003d56007226 */ /* 0x080fe40000000600 */
[-C--:B------:R-:W-:Y:S02]  /*55c0*/  IDP.4A.S8.S8 R65, R26, R61.reuse, R64 ;  /* 0x0000003d1a417226 */ /* 0x080fe40000000640 */
[-C--:B------:R-:W-:Y:S02]  /*55d0*/  IDP.4A.S8.S8 R66, R25, R61.reuse, R66 ;  /* 0x0000003d19427226 */ /* 0x080fe40000000642 */
[----:B------:R-:W-:-:S02]  /*55e0*/  IDP.4A.S8.S8 R61, R23, R61, R60 ;  /* 0x0000003d173d7226 */ /* 0x000fc4000000063c */
[-C--:B------:R-:W-:Y:S02]  /*55f0*/  IDP.4A.S8.S8 R60, R85, R62.reuse, R0 ;  /* 0x0000003e553c7226 */ /* 0x080fe40000000600 */
[-C--:B------:R-:W-:Y:S02]  /*5600*/  IDP.4A.S8.S8 R65, R22, R62.reuse, R65 ;  /* 0x0000003e16417226 */ /* 0x080fe40000000641 */
[-C--:B------:R-:W-:Y:S02]  /*5610*/  IDP.4A.S8.S8 R82, R21, R62.reuse, R66 ;  /* 0x0000003e15527226 */ /* 0x080fe40000000642 */
[----:B------:R-:W-:Y:S02]  /*5620*/  IDP.4A.S8.S8 R62, R19, R62, R61 ;  /* 0x0000003e133e7226 */ /* 0x000fe4000000063d */
[----:B------:R-:W-:Y:S02]  /*5630*/  IMAD R61, R33, R24, RZ ;  /* 0x00000018213d7224 */ /* 0x000fe400078e02ff */
[----:B------:R-:W-:-:S02]  /*5640*/  IDP.4A.S8.S8 R64, R84, R63, R60 ;  /* 0x0000003f54407226 */ /* 0x000fc4000000063c */
[----:B------:R-:W-:Y:S01]  /*5650*/  IMAD R72, R72, R91, RZ ;  /* 0x0000005b48487224 */ /* 0x000fe200078e02ff */
[----:B------:R-:W-:Y:S01]  /*5660*/  I2FP.F32.S32 R61, R61 ;  /* 0x0000003d003d7245 */ /* 0x000fe20000201400 */
[----:B------:R-:W-:Y:S02]  /*5670*/  HADD2.F32 R0, -RZ, R32.H0_H0 ;  /* 0x20000020ff007230 */ /* 0x000fe40000004100 */
[----:B------:R-:W-:Y:S02]  /*5680*/  IMAD R60, R3, R44, RZ ;  /* 0x0000002c033c7224 */ /* 0x000fe400078e02ff */
[-C--:B------:R-:W-:Y:S01]  /*5690*/  IDP.4A.S8.S8 R66, R18, R63.reuse, R65 ;  /* 0x0000003f12427226 */ /* 0x080fe20000000641 */
[----:B------:R-:W-:Y:S01]  /*56a0*/  I2FP.F32.S32 R65, R72 ;  /* 0x0000004800417245 */ /* 0x000fe20000201400 */
[-C--:B------:R-:W-:Y:S01]  /*56b0*/  IDP.4A.S8.S8 R67, R17, R63.reuse, R82 ;  /* 0x0000003f11437226 */ /* 0x080fe20000000652 */
[----:B------:R-:W-:Y:S01]  /*56c0*/  I2FP.F32.S32 R33, R60 ;  /* 0x0000003c00217245 */ /* 0x000fe20000201400 */
[----:B------:R-:W-:-:S02]  /*56d0*/  IDP.4A.S8.S8 R72, R16, R63, R62 ;  /* 0x0000003f10487226 */ /* 0x000fc4000000063e */
[----:B------:R-:W-:Y:S01]  /*56e0*/  FFMA R103, R0, R61, RZ ;  /* 0x0000003d00677223 */ /* 0x000fe200000000ff */
[----:B------:R-:W-:Y:S01]  /*56f0*/  IMAD R80, R80, R45, RZ ;  /* 0x0000002d50507224 */ /* 0x000fe200078e02ff */
[----:B------:R-:W4:Y:S01]  /*5700*/  LDS.128 R60, [R6+0x210] ;  /* 0x00021000063c7984 */ /* 0x000f220000000c00 */
[----:B0-----:R-:W-:Y:S02]  /*5710*/  IMAD R66, R66, R15, RZ ;  /* 0x0000000f42427224 */ /* 0x001fe400078e02ff */
[----:B------:R-:W-:Y:S01]  /*5720*/  FFMA R65, R0, R65, RZ ;  /* 0x0000004100417223 */ /* 0x000fe200000000ff */
[----:B------:R-:W-:Y:S01]  /*5730*/  IMAD R64, R64, R81, RZ ;  /* 0x0000005140407224 */ /* 0x000fe200078e02ff */
[----:B------:R-:W-:Y:S01]  /*5740*/  I2FP.F32.S32 R3, R80 ;  /* 0x0000005000037245 */ /* 0x000fe20000201400 */
[----:B-1----:R-:W-:Y:S01]  /*5750*/  IMAD R80, R72, R13, RZ ;  /* 0x0000000d48507224 */ /* 0x002fe200078e02ff */
[----:B------:R-:W-:Y:S01]  /*5760*/  I2FP.F32.S32 R66, R66 ;  /* 0x0000004200427245 */ /* 0x000fe20000201400 */
[----:B------:R-:W-:Y:S01]  /*5770*/  HADD2.F32 R72, -RZ, R75.H0_H0 ;  /* 0x2000004bff487230 */ /* 0x000fe20000004100 */
[----:B------:R-:W-:Y:S01]  /*5780*/  I2FP.F32.S32 R64, R64 ;  /* 0x0000004000407245 */ /* 0x000fe20000201400 */
[----:B------:R-:W-:Y:S01]  /*5790*/  FFMA R3, R0, R3, RZ ;  /* 0x0000000300037223 */ /* 0x000fe200000000ff */
[----:B--2---:R-:W-:-:S02]  /*57a0*/  IMAD R67, R67, R14, RZ ;  /* 0x0000000e43437224 */ /* 0x004fc400078e02ff */
[----:B------:R-:W-:Y:S01]  /*57b0*/  FFMA R33, R0, R33, RZ ;  /* 0x0000002100217223 */ /* 0x000fe200000000ff */
[----:B------:R-:W-:Y:S01]  /*57c0*/  I2FP.F32.S32 R80, R80 ;  /* 0x0000005000507245 */ /* 0x000fe20000201400 */
[C---:B------:R-:W-:Y:S01]  /*57d0*/  FFMA R99, R72.reuse, R66, R3 ;  /* 0x0000004248637223 */ /* 0x040fe20000000003 */
[----:B---3--:R-:W-:Y:S01]  /*57e0*/  IDP.4A.S8.S8 R66, R11, R68, RZ ;  /* 0x000000440b427226 */ /* 0x008fe200000006ff */
[----:B------:R-:W-:Y:S01]  /*57f0*/  I2FP.F32.S32 R0, R67 ;  /* 0x0000004300007245 */ /* 0x000fe20000201400 */
[C---:B------:R-:W-:Y:S01]  /*5800*/  FFMA R101, R72.reuse, R64, R65 ;  /* 0x0000004048657223 */ /* 0x040fe20000000041 */
[----:B------:R-:W-:Y:S02]  /*5810*/  IDP.4A.S8.S8 R64, R31, R68, RZ ;  /* 0x000000441f407226 */ /* 0x000fe400000006ff */
[----:B------:R-:W-:Y:S02]  /*5820*/  IDP.4A.S8.S8 R66, R5, R69, R66 ;  /* 0x0000004505427226 */ /* 0x000fe40000000642 */
[----:B------:R-:W-:Y:S01]  /*5830*/  FFMA R3, R72, R0, R33 ;  /* 0x0000000048037223 */ /* 0x000fe20000000021 */
[----:B------:R-:W-:-:S02]  /*5840*/  IDP.4A.S8.S8 R0, R4, R68, RZ ;  /* 0x0000004404007226 */ /* 0x000fc400000006ff */
[----:B------:R-:W-:Y:S01]  /*5850*/  FFMA R72, R72, R80, R103 ;  /* 0x0000005048487223 */ /* 0x000fe20000000067 */
[----:B------:R-:W-:Y:S02]  /*5860*/  IDP.4A.S8.S8 R68, R50, R68, RZ ;  /* 0x0000004432447226 */ /* 0x000fe400000006ff */
[-C--:B------:R-:W-:Y:S02]  /*5870*/  IDP.4A.S8.S8 R33, R79, R69.reuse, R64 ;  /* 0x000000454f217226 */ /* 0x080fe40000000640 */
[-C--:B------:R-:W-:Y:S02]  /*5880*/  IDP.4A.S8.S8 R80, R35, R70.reuse, R66 ;  /* 0x0000004623507226 */ /* 0x080fe40000000642 */
[-C--:B------:R-:W-:Y:S01]  /*5890*/  IDP.4A.S8.S8 R0, R83, R69.reuse, R0 ;  /* 0x0000004553007226 */ /* 0x080fe20000000600 */
[----:B------:R-:W0:Y:S01]  /*58a0*/  LDS.128 R64, [R6+0x220] ;  /* 0x0002200006407984 */ /* 0x000e220000000c00 */
[----:B------:R-:W-:Y:S02]  /*58b0*/  IDP.4A.S8.S8 R69, R9, R69, R68 ;  /* 0x0000004509457226 */ /* 0x000fe40000000644 */
[----:B------:R-:W-:-:S02]  /*58c0*/  IDP.4A.S8.S8 R68, R78, R70, R33 ;  /* 0x000000464e447226 */ /* 0x000fc40000000621 */
[-C--:B------:R-:W-:Y:S02]  /*58d0*/  IDP.4A.S8.S8 R0, R97, R70.reuse, R0 ;  /* 0x0000004661007226 */ /* 0x080fe40000000600 */
[----:B------:R-:W-:Y:S02]  /*58e0*/  IDP.4A.S8.S8 R69, R8, R70, R69 ;  /* 0x0000004608457226 */ /* 0x000fe40000000645 */
[-C--:B------:R-:W-:Y:S02]  /*58f0*/  IDP.4A.S8.S8 R33, R77, R71.reuse, R68 ;  /* 0x000000474d217226 */ /* 0x080fe40000000644 */
[-C--:B------:R-:W-:Y:S02]  /*5900*/  IDP.4A.S8.S8 R0, R96, R71.reuse, R0 ;  /* 0x0000004760007226 */ /* 0x080fe40000000600 */
[-C--:B------:R-:W-:Y:S02]  /*5910*/  IDP.4A.S8.S8 R80, R59, R71.reuse, R80 ;  /* 0x000000473b507226 */ /* 0x080fe40000000650 */
[----:B------:R-:W-:-:S02]  /*5920*/  IDP.4A.S8.S8 R69, R58, R71, R69 ;  /* 0x000000473a457226 */ /* 0x000fc40000000645 */
[-C--:B----4-:R-:W-:Y:S02]  /*5930*/  IDP.4A.S8.S8 R68, R76, R60.reuse, R33 ;  /* 0x0000003c4c447226 */ /* 0x090fe40000000621 */
[-C--:B------:R-:W-:Y:S02]  /*5940*/  IDP.4A.S8.S8 R0, R95, R60.reuse, R0 ;  /* 0x0000003c5f007226 */ /* 0x080fe40000000600 */
[-C--:B------:R-:W-:Y:S02]  /*5950*/  IDP.4A.S8.S8 R80, R57, R60.reuse, R80 ;  /* 0x0000003c39507226 */ /* 0x080fe40000000650 */
[----:B------:R-:W-:Y:S02]  /*5960*/  IDP.4A.S8.S8 R60, R56, R60, R69 ;  /* 0x0000003c383c7226 */ /* 0x000fe40000000645 */
[-C--:B------:R-:W-:Y:S02]  /*5970*/  IDP.4A.S8.S8 R33, R55, R61.reuse, R68 ;  /* 0x0000003d37217226 */ /* 0x080fe40000000644 */
[----:B------:R-:W1:Y:S01]  /*5980*/  LDS.128 R68, [R6+0x230] ;  /* 0x0002300006447984 */ /* 0x000e620000000c00 */
[----:B------:R-:W-:-:S02]  /*5990*/  IDP.4A.S8.S8 R82, R54, R61, R80 ;  /* 0x0000003d36527226 */ /* 0x000fc40000000650 */
[-C--:B------:R-:W-:Y:S02]  /*59a0*/  IDP.4A.S8.S8 R0, R94, R61.reuse, R0 ;  /* 0x0000003d5e007226 */ /* 0x080fe40000000600 */
[----:B------:R-:W-:Y:S02]  /*59b0*/  IDP.4A.S8.S8 R61, R53, R61, R60 ;  /* 0x0000003d353d7226 */ /* 0x000fe4000000063c */
[-C--:B------:R-:W-:Y:S02]  /*59c0*/  IDP.4A.S8.S8 R82, R51, R62.reuse, R82 ;  /* 0x0000003e33527226 */ /* 0x080fe40000000652 */
[-C--:B------:R-:W-:Y:S01]  /*59d0*/  IDP.4A.S8.S8 R80, R93, R62.reuse, R0 ;  /* 0x0000003e5d507226 */ /* 0x080fe20000000600 */
[----:B------:R-:W-:Y:S01]  /*59e0*/  IADD3 R0, PT, PT, R98, 0x80, RZ ;  /* 0x0000008062007810 */ /* 0x000fe20007ffe0ff */
[-C--:B------:R-:W-:Y:S02]  /*59f0*/  IDP.4A.S8.S8 R60, R52, R62.reuse, R33 ;  /* 0x0000003e343c7226 */ /* 0x080fe40000000621 */
[----:B------:R-:W-:Y:S01]  /*5a00*/  IDP.4A.S8.S8 R62, R49, R62, R61 ;  /* 0x0000003e313e7226 */ /* 0x000fe2000000063d */
[----:B------:R-:W-:Y:S01]  /*5a10*/  LEA.HI R33, R0, UR7, RZ, 0x1f ;  /* 0x0000000700217c11 */ /* 0x000fe2000f8ff8ff */
[----:B------:R-:W-:-:S02]  /*5a20*/  IDP.4A.S8.S8 R61, R47, R63, R82 ;  /* 0x0000003f2f3d7226 */ /* 0x000fc40000000652 */
[----:B0-----:R-:W-:Y:S02]  /*5a30*/  IDP.4A.S8.S8 R82, R10, R64, RZ ;  /* 0x000000400a527226 */ /* 0x001fe400000006ff */
[----:B------:R-:W-:Y:S02]  /*5a40*/  IDP.4A.S8.S8 R80, R92, R63, R80 ;  /* 0x0000003f5c507226 */ /* 0x000fe40000000650 */
[----:B------:R-:W-:Y:S02]  /*5a50*/  IDP.4A.S8.S8 R82, R90, R65, R82 ;  /* 0x000000415a527226 */ /* 0x000fe40000000652 */
[-C--:B------:R-:W-:Y:S02]  /*5a60*/  IDP.4A.S8.S8 R0, R48, R63.reuse, R60 ;  /* 0x0000003f30007226 */ /* 0x080fe4000000063c */
[----:B------:R-:W-:Y:S01]  /*5a70*/  IDP.4A.S8.S8 R63, R46, R63, R62 ;  /* 0x0000003f2e3f7226 */ /* 0x000fe2000000063e */
[----:B------:R-:W-:Y:S01]  /*5a80*/  LDS R60, [R33+0x4] ;  /* 0x00000400213c7984 */ /* 0x000fe20000000800 */
[----:B------:R-:W-:-:S02]  /*5a90*/  IDP.4A.S8.S8 R82, R89, R66, R82 ;  /* 0x0000004259527226 */ /* 0x000fc40000000652 */
[-C--:B------:R-:W-:Y:S01]  /*5aa0*/  IDP.4A.S8.S8 R100, R7, R64.reuse, RZ ;  /* 0x0000004007647226 */ /* 0x080fe200000006ff */
[----:B------:R0:W2:Y:S01]  /*5ab0*/  LDS R62, [R33] ;  /* 0x00000000213e7984 */ /* 0x0000a20000000800 */
[----:B------:R-:W-:Y:S02]  /*5ac0*/  IDP.4A.S8.S8 R82, R88, R67, R82 ;  /* 0x0000004358527226 */ /* 0x000fe40000000652 */
[-C--:B------:R-:W-:Y:S02]  /*5ad0*/  IDP.4A.S8.S8 R102, R12, R64.reuse, RZ ;  /* 0x000000400c667226 */ /* 0x080fe400000006ff */
[----:B------:R-:W-:Y:S02]  /*5ae0*/  IDP.4A.S8.S8 R64, R20, R64, RZ ;  /* 0x0000004014407226 */ /* 0x000fe400000006ff */
[-C--:B------:R-:W-:Y:S02]  /*5af0*/  IDP.4A.S8.S8 R103, R43, R65.reuse, R100 ;  /* 0x000000412b677226 */ /* 0x080fe40000000664 */
[----:B------:R-:W-:Y:S01]  /*5b00*/  IDP.4A.S8.S8 R102, R42, R65, R102 ;  /* 0x000000412a667226 */ /* 0x000fe20000000666 */
[----:B------:R-:W-:Y:S01]  /*5b10*/  LDS R100, [R174+0x180] ;  /* 0x00018000ae647984 */ /* 0x000fe20000000800 */
[----:B-1----:R-:W-:-:S02]  /*5b20*/  IDP.4A.S8.S8 R82, R87, R68, R82 ;  /* 0x0000004457527226 */ /* 0x002fc40000000652 */
[----:B------:R-:W-:Y:S02]  /*5b30*/  IDP.4A.S8.S8 R65, R41, R65, R64 ;  /* 0x0000004129417226 */ /* 0x000fe40000000640 */
[----:B------:R-:W-:Y:S02]  /*5b40*/  IDP.4A.S8.S8 R82, R86, R69, R82 ;  /* 0x0000004556527226 */ /* 0x000fe40000000652 */
[----:B------:R-:W-:Y:S02]  /*5b50*/  IDP.4A.S8.S8 R64, R40, R66, R103 ;  /* 0x0000004228407226 */ /* 0x000fe40000000667 */
[----:B------:R-:W-:Y:S02]  /*5b60*/  IDP.4A.S8.S8 R82, R85, R70, R82 ;  /* 0x0000004655527226 */ /* 0x000fe40000000652 */
[----:B------:R-:W-:Y:S02]  /*5b70*/  IDP.4A.S8.S8 R102, R39, R66, R102 ;  /* 0x0000004227667226 */ /* 0x000fe40000000666 */
[----:B------:R-:W-:-:S02]  /*5b80*/  IDP.4A.S8.S8 R64, R37, R67, R64 ;  /* 0x0000004325407226 */ /* 0x000fc40000000640 */
[----:B------:R-:W-:Y:S02]  /*5b90*/  IDP.4A.S8.S8 R82, R84, R71, R82 ;  /* 0x0000004754527226 */ /* 0x000fe40000000652 */
[----:B0-----:R-:W-:Y:S02]  /*5ba0*/  IDP.4A.S8.S8 R33, R36, R67, R102 ;  /* 0x0000004324217226 */ /* 0x001fe40000000666 */
[----:B------:R-:W-:Y:S02]  /*5bb0*/  IDP.4A.S8.S8 R64, R29, R68, R64 ;  /* 0x000000441d407226 */ /* 0x000fe40000000640 */
[----:B------:R-:W-:Y:S02]  /*5bc0*/  IMAD R82, R81, R82, RZ ;  /* 0x0000005251527224 */ /* 0x000fe400078e02ff */
[----:B------:R-:W-:Y:S02]  /*5bd0*/  IDP.4A.S8.S8 R65, R38, R66, R65 ;  /* 0x0000004226417226 */ /* 0x000fe40000000641 */
[----:B------:R-:W-:Y:S01]  /*5be0*/  IDP.4A.S8.S8 R66, R28, R68, R33 ;  /* 0x000000441c427226 */ /* 0x000fe20000000621 */
[----:B------:R-:W-:Y:S01]  /*5bf0*/  I2FP.F32.S32 R187, R82 ;  /* 0x0000005200bb7245 */ /* 0x000fe20000201400 */
[----:B------:R-:W-:Y:S01]  /*5c00*/  IDP.4A.S8.S8 R33, R26, R69, R64 ;  /* 0x000000451a217226 */ /* 0x000fe20000000640 */
[----:B------:R-:W0:Y:S01]  /*5c10*/  LDS.U8 R82, [R73+0x8] ;  /* 0x0000080049527984 */ /* 0x000e220000000000 */
[----:B------:R-:W-:-:S02]  /*5c20*/  IMAD R80, R91, R80, RZ ;  /* 0x000000505b507224 */ /* 0x000fc400078e02ff */
[----:B------:R-:W-:Y:S02]  /*5c30*/  IDP.4A.S8.S8 R33, R22, R70, R33 ;  /* 0x0000004616217226 */ /* 0x000fe40000000621 */
[----:B------:R-:W-:Y:S01]  /*5c40*/  IDP.4A.S8.S8 R65, R34, R67, R65 ;  /* 0x0000004322417226 */ /* 0x000fe20000000641 */
[----:B------:R-:W-:Y:S01]  /*5c50*/  I2FP.F32.S32 R67, R80 ;  /* 0x0000005000437245 */ /* 0x000fe20000201400 */
[----:B------:R-:W-:Y:S01]  /*5c60*/  IDP.4A.S8.S8 R64, R25, R69, R66 ;  /* 0x0000004519407226 */ /* 0x000fe20000000642 */
[----:B------:R-:W1:Y:S01]  /*5c70*/  LDS.U8 R80, [R73+0x9] ;  /* 0x0000090049507984 */ /* 0x000e620000000000 */
[----:B------:R-:W-:Y:S02]  /*5c80*/  IDP.4A.S8.S8 R66, R18, R71, R33 ;  /* 0x0000004712427226 */ /* 0x000fe40000000621 */
[----:B------:R-:W-:Y:S02]  /*5c90*/  IMAD R33, R45, R0, RZ ;  /* 0x000000002d217224 */ /* 0x000fe400078e02ff */
[----:B------:R-:W-:-:S02]  /*5ca0*/  IDP.4A.S8.S8 R68, R27, R68, R65 ;  /* 0x000000441b447226 */ /* 0x000fc40000000641 */
[----:B------:R-:W-:Y:S01]  /*5cb0*/  IMAD R66, R15, R66, RZ ;  /* 0x000000420f427224 */ /* 0x000fe200078e02ff */
[----:B------:R-:W-:Y:S01]  /*5cc0*/  I2FP.F32.S32 R33, R33 ;  /* 0x0000002100217245 */ /* 0x000fe20000201400 */
[----:B--2---:R-:W-:Y:S02]  /*5cd0*/  HADD2.F32 R0, -RZ, R62.H0_H0 ;  /* 0x2000003eff007230 */ /* 0x004fe40000004100 */
[----:B------:R-:W-:Y:S02]  /*5ce0*/  IDP.4A.S8.S8 R64, R21, R70, R64 ;  /* 0x0000004615407226 */ /* 0x000fe40000000640 */
[----:B------:R-:W-:Y:S01]  /*5cf0*/  IDP.4A.S8.S8 R65, R23, R69, R68 ;  /* 0x0000004517417226 */ /* 0x000fe20000000644 */
[----:B------:R-:W-:Y:S01]  /*5d00*/  I2FP.F32.S32 R69, R66 ;  /* 0x0000004200457245 */ /* 0x000fe20000201400 */
[C---:B------:R-:W-:Y:S01]  /*5d10*/  FFMA R66, R0.reuse, R67, RZ ;  /* 0x0000004300427223 */ /* 0x040fe200000000ff */
[----:B------:R-:W-:Y:S02]  /*5d20*/  HADD2.F32 R67, -RZ, R60.H0_H0 ;  /* 0x2000003cff437230 */ /* 0x000fe40000004100 */
[----:B------:R-:W-:Y:S01]  /*5d30*/  FFMA R68, R0, R33, RZ ;  /* 0x0000002100447223 */ /* 0x000fe200000000ff */
[----:B------:R-:W-:-:S02]  /*5d40*/  IDP.4A.S8.S8 R33, R17, R71, R64 ;  /* 0x0000004711217226 */ /* 0x000fc40000000640 */
[----:B------:R-:W2:Y:S01]  /*5d50*/  LDS.U8 R64, [R74+0x8] ;  /* 0x000008004a407984 */ /* 0x000ea20000000000 */
[----:B------:R-:W-:Y:S01]  /*5d60*/  FFMA R187, R67, R187, R66 ;  /* 0x000000bb43bb7223 */ /* 0x000fe20000000042 */
[----:B------:R-:W-:Y:S02]  /*5d70*/  IDP.4A.S8.S8 R65, R19, R70, R65 ;  /* 0x0000004613417226 */ /* 0x000fe40000000641 */
[----:B------:R-:W-:Y:S01]  /*5d80*/  FFMA R69, R67, R69, R68 ;  /* 0x0000004543457223 */ /* 0x000fe20000000044 */
[----:B------:R-:W3:Y:S01]  /*5d90*/  LDS.U8 R66, [R74+0x9] ;  /* 0x000009004a427984 */ /* 0x000ee20000000000 */
[----:B------:R-:W-:Y:S02]  /*5da0*/  IMAD R61, R44, R61, RZ ;  /* 0x0000003d2c3d7224 */ /* 0x000fe400078e02ff */
[----:B------:R-:W-:Y:S02]  /*5db0*/  IDP.4A.S8.S8 R70, R16, R71, R65 ;  /* 0x0000004710467226 */ /* 0x000fe40000000641 */
[----:B------:R-:W-:Y:S01]  /*5dc0*/  IMAD R33, R14, R33, RZ ;  /* 0x000000210e217224 */ /* 0x000fe200078e02ff */
[----:B------:R-:W-:Y:S01]  /*5dd0*/  I2FP.F32.S32 R61, R61 ;  /* 0x0000003d003d7245 */ /* 0x000fe20000201400 */
[----:B------:R-:W-:Y:S01]  /*5de0*/  IMAD R65, R24, R63, RZ ;  /* 0x0000003f18417224 */ /* 0x000fe200078e02ff */
[----:B0-----:R-:W-:Y:S01]  /*5df0*/  I2FP.F32.U32 R82, R82 ;  /* 0x0000005200527245 */ /* 0x001fe20000201000 */
[----:B------:R-:W-:Y:S01]  /*5e00*/  IMAD R70, R13, R70, RZ ;  /* 0x000000460d467224 */ /* 0x000fe200078e02ff */
[----:B------:R-:W-:Y:S01]  /*5e10*/  I2FP.F32.S32 R63, R33 ;  /* 0x00000021003f7245 */ /* 0x000fe20000201400 */
[C---:B------:R-:W-:Y:S01]  /*5e20*/  FFMA R68, R0.reuse, R61, RZ ;  /* 0x0000003d00447223 */ /* 0x040fe200000000ff */
[----:B------:R-:W-:Y:S01]  /*5e30*/  I2FP.F32.S32 R33, R65 ;  /* 0x0000004100217245 */ /* 0x000fe20000201400 */
[----:B------:R-:W-:Y:S01]  /*5e40*/  HADD2.F32 R61, -RZ, R32.H1_H1 ;  /* 0x30000020ff3d7230 */ /* 0x000fe20000004100 */
[----:B------:R-:W-:Y:S01]  /*5e50*/  I2FP.F32.S32 R70, R70 ;  /* 0x0000004600467245 */ /* 0x000fe20000201400 */
[----:B------:R-:W-:Y:S01]  /*5e60*/  HADD2.F32 R75, -RZ, R75.H1_H1 ;  /* 0x3000004bff4b7230 */ /* 0x000fe20000004100 */
[----:B-1----:R-:W-:Y:S01]  /*5e70*/  I2FP.F32.U32 R80, R80 ;  /* 0x0000005000507245 */ /* 0x002fe20000201000 */
[----:B------:R-:W-:Y:S01]  /*5e80*/  FFMA R0, R0, R33, RZ ;  /* 0x0000002100007223 */ /* 0x000fe200000000ff */
[----:B------:R-:W-:-:S02]  /*5e90*/  HADD2.F32 R65, -RZ, R62.H1_H1 ;  /* 0x3000003eff417230 */ /* 0x000fc40000004100 */
[C---:B------:R-:W-:Y:S01]  /*5ea0*/  FFMA R63, R67.reuse, R63, R68 ;  /* 0x0000003f433f7223 */ /* 0x040fe20000000044 */
[----:B------:R-:W0:Y:S01]  /*5eb0*/  LDS.U8 R32, [R2+0x8] ;  /* 0x0000080002207984 */ /* 0x000e220000000000 */
[----:B------:R-:W-:Y:S01]  /*5ec0*/  FFMA R73, R67, R70, R0 ;  /* 0x0000004643497223 */ /* 0x000fe20000000000 */
[----:B------:R-:W-:Y:S01]  /*5ed0*/  FFMA R0, R61, R82, RZ ;  /* 0x000000523d007223 */ /* 0x000fe200000000ff */
[----:B------:R-:W-:Y:S02]  /*5ee0*/  HADD2.F32 R67, -RZ, R60.H1_H1 ;  /* 0x3000003cff437230 */ /* 0x000fe40000004100 */
[----:B------:R-:W-:Y:S01]  /*5ef0*/  FFMA R103, R82, R65, RZ ;  /* 0x0000004152677223 */ /* 0x000fe200000000ff */
[----:B------:R-:W-:-:S03]  /*5f00*/  FFMA R0, R75, R80, R0 ;  /* 0x000000504b007223 */ /* 0x000fc60000000000 */
[----:B------:R-:W-:Y:S01]  /*5f10*/  FFMA R62, R80, R67, R103 ;  /* 0x00000043503e7223 */ /* 0x000fe20000000067 */
[--C-:B------:R-:W-:Y:S02]  /*5f20*/  HADD2.F32 R103, -RZ, R104.reuse.H1_H1 ;  /* 0x30000068ff677230 */ /* 0x100fe40000004100 */
[----:B------:R-:W-:Y:S01]  /*5f30*/  FMUL R0, R0, R105 ;  /* 0x0000006900007220 */ /* 0x000fe20000400000 */
[----:B------:R-:W-:Y:S02]  /*5f40*/  HADD2.F32 R104, -RZ, R104.H0_H0 ;  /* 0x20000068ff687230 */ /* 0x000fe40000004100 */
[----:B------:R-:W-:Y:S01]  /*5f50*/  FMUL R189, R105, R62 ;  /* 0x0000003e69bd7220 */ /* 0x000fe20000400000 */
[----:B------:R-:W-:Y:S01]  /*5f60*/  FFMA R71, R101, R106, -R0 ;  /* 0x0000006a65477223 */ /* 0x000fe20000000800 */
[----:B------:R-:W-:Y:S01]  /*5f70*/  LDS.U8 R62, [R30+0x8] ;  /* 0x000008001e3e7984 */ /* 0x000fe20000000000 */
[----:B--2---:R-:W-:Y:S02]  /*5f80*/  I2FP.F32.U32 R0, R64 ;  /* 0x0000004000007245 */ /* 0x004fe40000201000 */
[----:B------:R-:W-:Y:S01]  /*5f90*/  FADD R108, R71, R108 ;  /* 0x0000006c476c7221 */ /* 0x000fe20000000000 */
[----:B------:R1:W2:Y:S01]  /*5fa0*/  LDS.U8 R64, [R2+0x9] ;  /* 0x0000090002407984 */ /* 0x0002a20000000000 */
[----:B---3--:R-:W-:Y:S01]  /*5fb0*/  I2FP.F32.U32 R33, R66 ;  /* 0x0000004200217245 */ /* 0x008fe20000201000 */
[----:B------:R-:W-:-:S02]  /*5fc0*/  FFMA R60, R61, R0, RZ ;  /* 0x000000003d3c7223 */ /* 0x000fc400000000ff */
[----:B------:R-:W3:Y:S02]  /*5fd0*/  LDS R101, [R176+0x100] ;  /* 0x00010000b0657984 */ /* 0x000ee40000000800 */
[----:B------:R-:W-:Y:S01]  /*5fe0*/  FFMA R60, R75, R33, R60 ;  /* 0x000000214b3c7223 */ /* 0x000fe2000000003c */
[----:B-1----:R-:W-:-:S03]  /*5ff0*/  FFMA R2, R106, R187, -R189 ;  /* 0x000000bb6a027223 */ /* 0x002fc600000008bd */
[----:B------:R-:W-:Y:S01]  /*6000*/  FMUL R60, R60, R103 ;  /* 0x000000673c3c7220 */ /* 0x000fe20000400000 */
[----:B------:R-:W-:-:S03]  /*6010*/  FADD R109, R2, R109 ;  /* 0x0000006d026d7221 */ /* 0x000fc60000000000 */
[----:B------:R-:W-:Y:S01]  /*6020*/  FFMA R99, R99, R104, -R60 ;  /* 0x0000006863637223 */ /* 0x000fe2000000083c */
[----:B------:R-:W-:-:S03]  /*6030*/  FFMA R60, R0, R65, RZ ;  /* 0x00000041003c7223 */ /* 0x000fc600000000ff */
[----:B------:R-:W-:Y:S01]  /*6040*/  FADD R124, R99, R124 ;  /* 0x0000007c637c7221 */ /* 0x000fe20000000000 */
[----:B------:R-:W-:Y:S02]  /*6050*/  FFMA R66, R33, R67, R60 ;  /* 0x0000004321427223 */ /* 0x000fe4000000003c */
[----:B------:R1:W4:Y:S01]  /*6060*/  LDS.U8 R60, [R30+0x9] ;  /* 0x000009001e3c7984 */ /* 0x0003220000000000 */
[----:B0-----:R-:W-:Y:S01]  /*6070*/  I2FP.F32.U32 R2, R32 ;  /* 0x0000002000027245 */ /* 0x001fe20000201000 */
[----:B------:R-:W-:-:S04]  /*6080*/  FMUL R187, R103, R66 ;  /* 0x0000004267bb7220 */ /* 0x000fc80000400000 */
[----:B------:R-:W-:Y:S01]  /*6090*/  FFMA R66, R104, R69, -R187 ;  /* 0x0000004568427223 */ /* 0x000fe200000008bb */
[----:B------:R-:W-:Y:S01]  /*60a0*/  FFMA R99, R2, R65, RZ ;  /* 0x0000004102637223 */ /* 0x000fe200000000ff */
[----:B------:R-:W0:Y:S02]  /*60b0*/  LDS.128 R68, [R6+0x400] ;  /* 0x0004000006447984 */ /* 0x000e240000000c00 */
[----:B------:R-:W-:Y:S01]  /*60c0*/  FADD R125, R66, R125 ;  /* 0x0000007d427d7221 */ /* 0x000fe20000000000 */
[----:B--2---:R-:W-:Y:S01]  /*60d0*/  I2FP.F32.U32 R32, R64 ;  /* 0x0000004000207245 */ /* 0x004fe20000201000 */
[----:B------:R-:W-:Y:S01]  /*60e0*/  FFMA R64, R61, R2, RZ ;  /* 0x000000023d407223 */ /* 0x000fe200000000ff */
[----:B---3--:R-:W-:-:S03]  /*60f0*/  HADD2.F32 R102, -RZ, R101.H0_H0 ;  /* 0x20000065ff667230 */ /* 0x008fc60000004100 */
[----:B------:R-:W-:Y:S01]  /*6100*/  FFMA R64, R75, R32, R64 ;  /* 0x000000204b407223 */ /* 0x000fe20000000040 */
[----:B------:R-:W-:Y:S02]  /*6110*/  HADD2.F32 R101, -RZ, R101.H1_H1 ;  /* 0x30000065ff657230 */ /* 0x000fe40000004100 */
[----:B-1----:R-:W-:-:S03]  /*6120*/  FFMA R30, R32, R67, R99 ;  /* 0x00000043201e7223 */ /* 0x002fc60000000063 */
[----:B------:R-:W-:Y:S01]  /*6130*/  FMUL R64, R64, R101 ;  /* 0x0000006540407220 */ /* 0x000fe20000400000 */
[----:B------:R-:W-:-:S03]  /*6140*/  FMUL R187, R101, R30 ;  /* 0x0000001e65bb7220 */ /* 0x000fc60000400000 */
[----:B------:R-:W-:Y:S01]  /*6150*/  FFMA R99, R3, R102, -R64 ;  /* 0x0000006603637223 */ /* 0x000fe20000000840 */
[----:B------:R-:W-:Y:S01]  /*6160*/  I2FP.F32.U32 R3, R62 ;  /* 0x0000003e00037245 */ /* 0x000fe20000201000 */
[----:B------:R-:W-:Y:S01]  /*6170*/  FFMA R74, R102, R63, -R187 ;  /* 0x0000003f664a7223 */ /* 0x000fe200000008bb */
[----:B------:R-:W-:Y:S01]  /*6180*/  IADD3 R187, PT, PT, R98, 0x100, RZ ;  /* 0x0000010062bb7810 */ /* 0x000fe20007ffe0ff */
[----:B------:R-:W-:Y:S01]  /*6190*/  FADD R142, R99, R142 ;  /* 0x0000008e638e7221 */ /* 0x000fe20000000000 */
[--C-:B------:R-:W-:Y:S01]  /*61a0*/  HADD2.F32 R99, -RZ, R100.reuse.H1_H1 ;  /* 0x30000064ff637230 */ /* 0x100fe20000004100 */
[----:B----4-:R-:W-:Y:S01]  /*61b0*/  I2FP.F32.U32 R30, R60 ;  /* 0x0000003c001e7245 */ /* 0x010fe20000201000 */
[----:B------:R-:W-:Y:S01]  /*61c0*/  FFMA R60, R61, R3, RZ ;  /* 0x000000033d3c7223 */ /* 0x000fe200000000ff */
[----:B------:R-:W-:Y:S02]  /*61d0*/  HADD2.F32 R100, -RZ, R100.H0_H0 ;  /* 0x20000064ff647230 */ /* 0x000fe40000004100 */
[----:B------:R-:W-:Y:S01]  /*61e0*/  FFMA R65, R3, R65, RZ ;  /* 0x0000004103417223 */ /* 0x000fe200000000ff */
[----:B------:R-:W-:Y:S01]  /*61f0*/  LEA.HI R187, R187, UR7, RZ, 0x1f ;  /* 0x00000007bbbb7c11 */ /* 0x000fe2000f8ff8ff */
[----:B------:R-:W-:Y:S01]  /*6200*/  FFMA R64, R75, R30, R60 ;  /* 0x0000001e4b407223 */ /* 0x000fe2000000003c */
[----:B------:R-:W-:Y:S01]  /*6210*/  FADD R143, R74, R143 ;  /* 0x0000008f4a8f7221 */ /* 0x000fe20000000000 */
[----:B------:R-:W1:Y:S01]  /*6220*/  LDS.128 R60, [R6+0x410] ;  /* 0x00041000063c7984 */ /* 0x000e620000000c00 */
[----:B0-----:R-:W-:-:S02]  /*6230*/  IDP.4A.S8.S8 R66, R31, R68, RZ ;  /* 0x000000441f427226 */ /* 0x001fc400000006ff */
[----:B------:R-:W-:Y:S01]  /*6240*/  FMUL R75, R64, R99 ;  /* 0x00000063404b7220 */ /* 0x000fe20000400000 */
[----:B------:R-:W-:Y:S02]  /*6250*/  IDP.4A.S8.S8 R64, R4, R68, RZ ;  /* 0x0000004404407226 */ /* 0x000fe400000006ff */
[----:B------:R-:W-:Y:S01]  /*6260*/  FFMA R186, R30, R67, R65 ;  /* 0x000000431eba7223 */ /* 0x000fe20000000041 */
[-C--:B------:R-:W-:Y:S02]  /*6270*/  IDP.4A.S8.S8 R65, R79, R69.reuse, R66 ;  /* 0x000000454f417226 */ /* 0x080fe40000000642 */
[----:B------:R-:W-:Y:S01]  /*6280*/  FFMA R75, R72, R100, -R75 ;  /* 0x00000064484b7223 */ /* 0x000fe2000000084b */
[-C--:B------:R-:W-:Y:S02]  /*6290*/  IDP.4A.S8.S8 R72, R11, R68.reuse, RZ ;  /* 0x000000440b487226 */ /* 0x080fe400000006ff */
[----:B------:R-:W-:Y:S02]  /*62a0*/  IDP.4A.S8.S8 R68, R50, R68, RZ ;  /* 0x0000004432447226 */ /* 0x000fe400000006ff */
[----:B------:R-:W-:Y:S01]  /*62b0*/  FADD R158, R75, R158 ;  /* 0x0000009e4b9e7221 */ /* 0x000fe20000000000 */
[----:B------:R-:W-:-:S02]  /*62c0*/  IDP.4A.S8.S8 R64, R83, R69, R64 ;  /* 0x0000004553407226 */ /* 0x000fc40000000640 */
[-C--:B------:R-:W-:Y:S02]  /*62d0*/  IDP.4A.S8.S8 R66, R5, R69.reuse, R72 ;  /* 0x0000004505427226 */ /* 0x080fe40000000648 */
[----:B------:R-:W-:Y:S02]  /*62e0*/  IDP.4A.S8.S8 R69, R9, R69, R68 ;  /* 0x0000004509457226 */ /* 0x000fe40000000644 */
[-C--:B------:R-:W-:Y:S02]  /*62f0*/  IDP.4A.S8.S8 R68, R97, R70.reuse, R64 ;  /* 0x0000004661447226 */ /* 0x080fe40000000640 */
[-C--:B------:R-:W-:Y:S02]  /*6300*/  IDP.4A.S8.S8 R72, R78, R70.reuse, R65 ;  /* 0x000000464e487226 */ /* 0x080fe40000000641 */
[-C--:B------:R-:W-:Y:S02]  /*6310*/  IDP.4A.S8.S8 R188, R35, R70.reuse, R66 ;  /* 0x0000004623bc7226 */ /* 0x080fe40000000642 */
[----:B------:R-:W0:Y:S01]  /*6320*/  LDS.128 R64, [R6+0x420] ;  /* 0x0004200006407984 */ /* 0x000e220000000c00 */
[----:B------:R-:W-:-:S02]  /*6330*/  IDP.4A.S8.S8 R70, R8, R70, R69 ;  /* 0x0000004608467226 */ /* 0x000fc40000000645 */
[-C--:B------:R-:W-:Y:S02]  /*6340*/  IDP.4A.S8.S8 R69, R77, R71.reuse, R72 ;  /* 0x000000474d457226 */ /* 0x080fe40000000648 */
[-C--:B------:R-:W-:Y:S02]  /*6350*/  IDP.4A.S8.S8 R68, R96, R71.reuse, R68 ;  /* 0x0000004760447226 */ /* 0x080fe40000000644 */
[-C--:B------:R-:W-:Y:S02]  /*6360*/  IDP.4A.S8.S8 R72, R59, R71.reuse, R188 ;  /* 0x000000473b487226 */ /* 0x080fe400000006bc */
[----:B------:R-:W-:Y:S02]  /*6370*/  IDP.4A.S8.S8 R71, R58, R71, R70 ;  /* 0x000000473a477226 */ /* 0x000fe40000000646 */
[-C--:B-1----:R-:W-:Y:S02]  /*6380*/  IDP.4A.S8.S8 R188, R95, R60.reuse, R68 ;  /* 0x0000003c5fbc7226 */ /* 0x082fe40000000644 */
[----:B------:R-:W-:-:S02]  /*6390*/  IDP.4A.S8.S8 R190, R76, R60, R69 ;  /* 0x0000003c4cbe7226 */ /* 0x000fc40000000645 */
[-C--:B------:R-:W-:Y:S02]  /*63a0*/  IDP.4A.S8.S8 R72, R57, R60.reuse, R72 ;  /* 0x0000003c39487226 */ /* 0x080fe40000000648 */
[----:B------:R-:W-:Y:S02]  /*63b0*/  IDP.4A.S8.S8 R60, R56, R60, R71 ;  /* 0x0000003c383c7226 */ /* 0x000fe40000000647 */
[----:B------:R-:W1:Y:S01]  /*63c0*/  LDS.128 R68, [R6+0x430] ;  /* 0x0004300006447984 */ /* 0x000e620000000c00 */
[-C--:B------:R-:W-:Y:S02]  /*63d0*/  IDP.4A.S8.S8 R191, R54, R61.reuse, R72 ;  /* 0x0000003d36bf7226 */ /* 0x080fe40000000648 */
[-C--:B------:R-:W-:Y:S01]  /*63e0*/  IDP.4A.S8.S8 R188, R94, R61.reuse, R188 ;  /* 0x0000003d5ebc7226 */ /* 0x080fe200000006bc */
[----:B------:R-:W2:Y:S01]  /*63f0*/  LDS R72, [R187] ;  /* 0x00000000bb487984 */ /* 0x000ea20000000800 */
[-C--:B------:R-:W-:Y:S02]  /*6400*/  IDP.4A.S8.S8 R189, R55, R61.reuse, R190 ;  /* 0x0000003d37bd7226 */ /* 0x080fe400000006be */
[----:B------:R-:W-:-:S02]  /*6410*/  IDP.4A.S8.S8 R61, R53, R61, R60 ;  /* 0x0000003d353d7226 */ /* 0x000fc4000000063c */
[-C--:B------:R-:W-:Y:S02]  /*6420*/  IDP.4A.S8.S8 R190, R93, R62.reuse, R188 ;  /* 0x0000003e5dbe7226 */ /* 0x080fe400000006bc */
[-C--:B------:R-:W-:Y:S02]  /*6430*/  IDP.4A.S8.S8 R189, R52, R62.reuse, R189 ;  /* 0x0000003e34bd7226 */ /* 0x080fe400000006bd */
[-C--:B------:R-:W-:Y:S02]  /*6440*/  IDP.4A.S8.S8 R60, R51, R62.reuse, R191 ;  /* 0x0000003e333c7226 */ /* 0x080fe400000006bf */
[----:B------:R-:W-:Y:S02]  /*6450*/  IDP.4A.S8.S8 R61, R49, R62, R61 ;  /* 0x0000003e313d7226 */ /* 0x000fe4000000063d */
[----:B------:R3:W4:Y:S01]  /*6460*/  LDS R62, [R187+0x4] ;  /* 0x00000400bb3e7984 */ /* 0x0007220000000800 */
[----:B0-----:R-:W-:Y:S02]  /*6470*/  IDP.4A.S8.S8 R188, R10, R64, RZ ;  /* 0x000000400abc7226 */ /* 0x001fe400000006ff */
[----:B------:R-:W-:-:S02]  /*6480*/  IDP.4A.S8.S8 R192, R92, R63, R190 ;  /* 0x0000003f5cc07226 */ /* 0x000fc400000006be */
[----:B------:R-:W-:Y:S02]  /*6490*/  IDP.4A.S8.S8 R188, R90, R65, R188 ;  /* 0x000000415abc7226 */ /* 0x000fe400000006bc */
[-C--:B------:R-:W-:Y:S02]  /*64a0*/  IDP.4A.S8.S8 R190, R48, R63.reuse, R189 ;  /* 0x0000003f30be7226 */ /* 0x080fe400000006bd */
[----:B------:R-:W-:Y:S02]  /*64b0*/  IDP.4A.S8.S8 R188, R89, R66, R188 ;  /* 0x0000004259bc7226 */ /* 0x000fe400000006bc */
[----:B------:R-:W-:Y:S02]  /*64c0*/  IDP.4A.S8.S8 R189, R47, R63, R60 ;  /* 0x0000003f2fbd7226 */ /* 0x000fe4000000063c */
[----:B------:R-:W-:Y:S02]  /*64d0*/  IDP.4A.S8.S8 R188, R88, R67, R188 ;  /* 0x0000004358bc7226 */ /* 0x000fe400000006bc */
[----:B------:R-:W-:-:S02]  /*64e0*/  IDP.4A.S8.S8 R61, R46, R63, R61 ;  /* 0x0000003f2e3d7226 */ /* 0x000fc4000000063d */
[----:B------:R-:W-:Y:S02]  /*64f0*/  IMAD R191, R91, R192, RZ ;  /* 0x000000c05bbf7224 */ /* 0x000fe400078e02ff */
[----:B------:R-:W-:Y:S02]  /*6500*/  IMAD R63, R45, R190, RZ ;  /* 0x000000be2d3f7224 */ /* 0x000fe400078e02ff */
[----:B---3--:R-:W-:Y:S01]  /*6510*/  IMAD R187, R44, R189, RZ ;  /* 0x000000bd2cbb7224 */ /* 0x008fe200078e02ff */
[----:B------:R-:W-:Y:S01]  /*6520*/  I2FP.F32.S32 R191, R191 ;  /* 0x000000bf00bf7245 */ /* 0x000fe20000201400 */
[----:B-1----:R-:W-:Y:S01]  /*6530*/  IDP.4A.S8.S8 R188, R87, R68, R188 ;  /* 0x0000004457bc7226 */ /* 0x002fe200000006bc */
[----:B------:R-:W-:Y:S01]  /*6540*/  I2FP.F32.S32 R63, R63 ;  /* 0x0000003f003f7245 */ /* 0x000fe20000201400 */
[----:B------:R-:W-:Y:S01]  /*6550*/  IMAD R61, R24, R61, RZ ;  /* 0x0000003d183d7224 */ /* 0x000fe200078e02ff */
[----:B------:R-:W-:Y:S01]  /*6560*/  I2FP.F32.S32 R187, R187 ;  /* 0x000000bb00bb7245 */ /* 0x000fe20000201400 */
[----:B------:R-:W-:-:S02]  /*6570*/  IDP.4A.S8.S8 R188, R86, R69, R188 ;  /* 0x0000004556bc7226 */ /* 0x000fc400000006bc */
[----:B--2---:R-:W-:Y:S01]  /*6580*/  HADD2.F32 R60, -RZ, R72.H0_H0 ;  /* 0x20000048ff3c7230 */ /* 0x004fe20000004100 */
[----:B------:R-:W-:Y:S01]  /*6590*/  I2FP.F32.S32 R61, R61 ;  /* 0x0000003d003d7245 */ /* 0x000fe20000201400 */
[----:B------:R-:W-:-:S03]  /*65a0*/  IDP.4A.S8.S8 R188, R85, R70, R188 ;  /* 0x0000004655bc7226 */ /* 0x000fc600000006bc */
[----:B------:R-:W-:Y:S01]  /*65b0*/  FFMA R63, R60, R63, RZ ;  /* 0x0000003f3c3f7223 */ /* 0x000fe200000000ff */
[----:B------:R-:W-:Y:S02]  /*65c0*/  IDP.4A.S8.S8 R188, R84, R71, R188 ;  /* 0x0000004754bc7226 */ /* 0x000fe400000006bc */
[C---:B------:R-:W-:Y:S02]  /*65d0*/  FFMA R187, R60.reuse, R187, RZ ;  /* 0x000000bb3cbb7223 */ /* 0x040fe400000000ff */
[----:B------:R-:W-:Y:S02]  /*65e0*/  IMAD R189, R81, R188, RZ ;  /* 0x000000bc51bd7224 */ /* 0x000fe400078e02ff */
[C---:B------:R-:W-:Y:S01]  /*65f0*/  FFMA R188, R60.reuse, R191, RZ ;  /* 0x000000bf3cbc7223 */ /* 0x040fe200000000ff */
[----:B------:R-:W-:Y:S01]  /*6600*/  FFMA R60, R60, R61, RZ ;  /* 0x0000003d3c3c7223 */ /* 0x000fe200000000ff */
[----:B----4-:R-:W-:Y:S01]  /*6610*/  HADD2.F32 R190, -RZ, R62.H0_H0 ;  /* 0x2000003effbe7230 */ /* 0x010fe20000004100 */
[----:B------:R-:W-:-:S05]  /*6620*/  I2FP.F32.S32 R61, R189 ;  /* 0x000000bd003d7245 */ /* 0x000fca0000201400 */
[----:B------:R-:W-:Y:S01]  /*6630*/  FFMA R61, R190, R61, R188 ;  /* 0x0000003dbe3d7223 */ /* 0x000fe200000000bc */
[----:B------:R-:W-:-:S04]  /*6640*/  IDP.4A.S8.S8 R188, R7, R64, RZ ;  /* 0x0000004007bc7226 */ /* 0x000fc800000006ff */
[----:B------:R-:W-:-:S04]  /*6650*/  IDP.4A.S8.S8 R189, R43, R65, R188 ;  /* 0x000000412bbd7226 */ /* 0x000fc800000006bc */
[----:B------:R-:W-:-:S04]  /*6660*/  IDP.4A.S8.S8 R188, R40, R66, R189 ;  /* 0x0000004228bc7226 */ /* 0x000fc800000006bd */
[----:B------:R-:W-:-:S04]  /*6670*/  IDP.4A.S8.S8 R188, R37, R67, R188 ;  /* 0x0000004325bc7226 */ /* 0x000fc800000006bc */
[----:B------:R-:W-:-:S04]  /*6680*/  IDP.4A.S8.S8 R188, R29, R68, R188 ;  /* 0x000000441dbc7226 */ /* 0x000fc800000006bc */
[----:B------:R-:W-:-:S04]  /*6690*/  IDP.4A.S8.S8 R189, R26, R69, R188 ;  /* 0x000000451abd7226 */ /* 0x000fc800000006bc */
[----:B------:R-:W-:-:S04]  /*66a0*/  IDP.4A.S8.S8 R189, R22, R70, R189 ;  /* 0x0000004616bd7226 */ /* 0x000fc800000006bd */
[----:B------:R-:W-:-:S04]  /*66b0*/  IDP.4A.S8.S8 R188, R18, R71, R189 ;  /* 0x0000004712bc7226 */ /* 0x000fc800000006bd */
[----:B------:R-:W-:-:S05]  /*66c0*/  IMAD R188, R15, R188, RZ ;  /* 0x000000bc0fbc7224 */ /* 0x000fca00078e02ff */
[----:B------:R-:W-:-:S05]  /*66d0*/  I2FP.F32.S32 R188, R188 ;  /* 0x000000bc00bc7245 */ /* 0x000fca0000201400 */
[----:B------:R-:W-:Y:S01]  /*66e0*/  FFMA R63, R190, R188, R63 ;  /* 0x000000bcbe3f7223 */ /* 0x000fe2000000003f */
[-C--:B------:R-:W-:Y:S02]  /*66f0*/  IDP.4A.S8.S8 R188, R12, R64.reuse, RZ ;  /* 0x000000400cbc7226 */ /* 0x080fe400000006ff */
[----:B------:R-:W-:Y:S02]  /*6700*/  IDP.4A.S8.S8 R64, R20, R64, RZ ;  /* 0x0000004014407226 */ /* 0x000fe400000006ff */
        /* <DEDUP_REMOVED lines=14> */
[----:B------:R-:W-:Y:S02]  /*67f0*/  IMAD R65, R14, R65, RZ ;  /* 0x000000410e417224 */ /* 0x000fe400078e02ff */
[----:B------:R-:W-:-:S02]  /*6800*/  IMAD R66, R13, R66, RZ ;  /* 0x000000420d427224 */ /* 0x000fc400078e02ff */
[----:B------:R-:W-:Y:S01]  /*6810*/  HADD2.F32 R71, -RZ, R62.H1_H1 ;  /* 0x3000003eff477230 */ /* 0x000fe20000004100 */
[----:B------:R-:W-:Y:S02]  /*6820*/  I2FP.F32.S32 R65, R65 ;  /* 0x0000004100417245 */ /* 0x000fe40000201400 */
[----:B------:R-:W-:-:S03]  /*6830*/  I2FP.F32.S32 R67, R66 ;  /* 0x0000004200437245 */ /* 0x000fc60000201400 */
[C---:B------:R-:W-:Y:S02]  /*6840*/  FFMA R187, R190.reuse, R65, R187 ;  /* 0x00000041bebb7223 */ /* 0x040fe400000000bb */
[----:B------:R-:W-:Y:S01]  /*6850*/  FFMA R65, R190, R67, R60 ;  /* 0x00000043be417223 */ /* 0x000fe2000000003c */
[----:B------:R-:W-:Y:S01]  /*6860*/  FMUL R67, R99, R186 ;  /* 0x000000ba63437220 */ /* 0x000fe20000400000 */
[----:B------:R-:W-:-:S03]  /*6870*/  IADD3 R186, PT, PT, R98, 0x180, RZ ;  /* 0x0000018062ba7810 */ /* 0x000fc60007ffe0ff */
[----:B------:R-:W-:Y:S01]  /*6880*/  FFMA R60, R100, R73, -R67 ;  /* 0x00000049643c7223 */ /* 0x000fe20000000843 */
[----:B------:R-:W-:Y:S01]  /*6890*/  HADD2.F32 R67, -RZ, R72.H1_H1 ;  /* 0x30000048ff437230 */ /* 0x000fe20000004100 */
[----:B------:R-:W-:Y:S02]  /*68a0*/  LEA.HI R186, R186, UR7, RZ, 0x1f ;  /* 0x00000007baba7c11 */ /* 0x000fe4000f8ff8ff */
[----:B------:R-:W-:Y:S02]  /*68b0*/  FADD R159, R60, R159 ;  /* 0x0000009f3c9f7221 */ /* 0x000fe40000000000 */
[-C--:B------:R-:W-:Y:S01]  /*68c0*/  FFMA R69, R82, R67.reuse, RZ ;  /* 0x0000004352457223 */ /* 0x080fe200000000ff */
[-C--:B------:R-:W-:Y:S01]  /*68d0*/  FFMA R62, R0, R67.reuse, RZ ;  /* 0x00000043003e7223 */ /* 0x080fe200000000ff */
[-C--:B------:R-:W-:Y:S01]  /*68e0*/  FFMA R73, R2, R67.reuse, RZ ;  /* 0x0000004302497223 */ /* 0x080fe200000000ff */
[----:B------:R-:W-:Y:S01]  /*68f0*/  FFMA R67, R3, R67, RZ ;  /* 0x0000004303437223 */ /* 0x000fe200000000ff */
[-C--:B------:R-:W-:Y:S01]  /*6900*/  FFMA R60, R80, R71.reuse, R69 ;  /* 0x00000047503c7223 */ /* 0x080fe20000000045 */
[-C--:B------:R-:W-:Y:S01]  /*6910*/  FFMA R62, R33, R71.reuse, R62 ;  /* 0x00000047213e7223 */ /* 0x080fe2000000003e */
[-C--:B------:R-:W-:Y:S01]  /*6920*/  FFMA R64, R32, R71.reuse, R73 ;  /* 0x0000004720407223 */ /* 0x080fe20000000049 */
[----:B------:R-:W-:Y:S01]  /*6930*/  FFMA R66, R30, R71, R67 ;  /* 0x000000471e427223 */ /* 0x000fe20000000043 */
[----:B------:R-:W-:Y:S01]  /*6940*/  FMUL R67, R105, R60 ;  /* 0x0000003c69437220 */ /* 0x000fe20000400000 */
[----:B------:R-:W-:Y:S01]  /*6950*/  FMUL R71, R103, R62 ;  /* 0x0000003e67477220 */ /* 0x000fe20000400000 */
[----:B------:R-:W-:Y:S02]  /*6960*/  LDS.128 R72, [R6+0x630] ;  /* 0x0006300006487984 */ /* 0x000fe40000000c00 */
[----:B------:R-:W-:Y:S01]  /*6970*/  FFMA R69, R106, R61, -R67 ;  /* 0x0000003d6a457223 */ /* 0x000fe20000000843 */
[----:B------:R-:W-:Y:S01]  /*6980*/  FFMA R71, R104, R63, -R71 ;  /* 0x0000003f68477223 */ /* 0x000fe20000000847 */
[----:B------:R-:W-:Y:S01]  /*6990*/  FMUL R61, R101, R64 ;  /* 0x00000040653d7220 */ /* 0x000fe20000400000 */
[----:B------:R-:W-:Y:S01]  /*69a0*/  FMUL R63, R99, R66 ;  /* 0x00000042633f7220 */ /* 0x000fe20000400000 */
[----:B------:R-:W-:Y:S01]  /*69b0*/  FADD R110, R69, R110 ;  /* 0x0000006e456e7221 */ /* 0x000fe20000000000 */
[----:B------:R-:W-:Y:S01]  /*69c0*/  FADD R126, R71, R126 ;  /* 0x0000007e477e7221 */ /* 0x000fe20000000000 */
[----:B------:R-:W-:Y:S01]  /*69d0*/  FFMA R187, R102, R187, -R61 ;  /* 0x000000bb66bb7223 */ /* 0x000fe2000000083d */
[----:B------:R-:W-:Y:S01]  /*69e0*/  FFMA R189, R100, R65, -R63 ;  /* 0x0000004164bd7223 */ /* 0x000fe2000000083f */
[----:B------:R-:W-:Y:S02]  /*69f0*/  LDS.128 R68, [R6+0x610] ;  /* 0x0006100006447984 */ /* 0x000fe40000000c00 */
[----:B------:R-:W-:Y:S01]  /*6a00*/  FADD R144, R187, R144 ;  /* 0x00000090bb907221 */ /* 0x000fe20000000000 */
[----:B------:R-:W-:Y:S01]  /*6a10*/  FADD R160, R189, R160 ;  /* 0x000000a0bda07221 */ /* 0x000fe20000000000 */
[----:B------:R-:W0:Y:S04]  /*6a20*/  LDS.128 R60, [R6+0x600] ;  /* 0x00060000063c7984 */ /* 0x000e280000000c00 */
[----:B------:R-:W1:Y:S04]  /*6a30*/  LDS.128 R64, [R6+0x620] ;  /* 0x0006200006407984 */ /* 0x000e680000000c00 */
[----:B------:R-:W2:Y:S04]  /*6a40*/  LDS R187, [R186] ;  /* 0x00000000babb7984 */ /* 0x000ea80000000800 */
[----:B------:R2:W3:Y:S01]  /*6a50*/  LDS R189, [R186+0x4] ;  /* 0x00000400babd7984 */ /* 0x0004e20000000800 */
[----:B0-----:R-:W-:-:S04]  /*6a60*/  IDP.4A.S8.S8 R188, R4, R60, RZ ;  /* 0x0000003c04bc7226 */ /* 0x001fc800000006ff */
[----:B------:R-:W-:Y:S02]  /*6a70*/  IDP.4A.S8.S8 R188, R83, R61, R188 ;  /* 0x0000003d53bc7226 */ /* 0x000fe400000006bc */
[----:B-1----:R-:W-:Y:S02]  /*6a80*/  IDP.4A.S8.S8 R190, R10, R64, RZ ;  /* 0x000000400abe7226 */ /* 0x002fe400000006ff */
[----:B------:R-:W-:Y:S02]  /*6a90*/  IDP.4A.S8.S8 R188, R97, R62, R188 ;  /* 0x0000003e61bc7226 */ /* 0x000fe400000006bc */
[----:B------:R-:W-:Y:S02]  /*6aa0*/  IDP.4A.S8.S8 R190, R90, R65, R190 ;  /* 0x000000415abe7226 */ /* 0x000fe400000006be */
[----:B------:R-:W-:Y:S02]  /*6ab0*/  IDP.4A.S8.S8 R188, R96, R63, R188 ;  /* 0x0000003f60bc7226 */ /* 0x000fe400000006bc */
[----:B------:R-:W-:-:S02]  /*6ac0*/  IDP.4A.S8.S8 R190, R89, R66, R190 ;  /* 0x0000004259be7226 */ /* 0x000fc400000006be */
[----:B------:R-:W-:Y:S02]  /*6ad0*/  IDP.4A.S8.S8 R188, R95, R68, R188 ;  /* 0x000000445fbc7226 */ /* 0x000fe400000006bc */
[----:B------:R-:W-:Y:S02]  /*6ae0*/  IDP.4A.S8.S8 R190, R88, R67, R190 ;  /* 0x0000004358be7226 */ /* 0x000fe400000006be */
        /* <DEDUP_REMOVED lines=8> */
[--C-:B--2---:R-:W-:Y:S01]  /*6b70*/  HADD2.F32 R186, -RZ, R187.reuse.H0_H0 ;  /* 0x200000bbffba7230 */ /* 0x104fe20000004100 */
[----:B------:R-:W-:Y:S01]  /*6b80*/  I2FP.F32.S32 R191, R188 ;  /* 0x000000bc00bf7245 */ /* 0x000fe20000201400 */
[----:B------:R-:W-:-:S02]  /*6b90*/  HADD2.F32 R187, -RZ, R187.H1_H1 ;  /* 0x300000bbffbb7230 */ /* 0x000fc40000004100 */
[----:B------:R-:W-:Y:S02]  /*6ba0*/  IMAD R195, R81, R190, RZ ;  /* 0x000000be51c37224 */ /* 0x000fe400078e02ff */
[--C-:B---3--:R-:W-:Y:S02]  /*6bb0*/  HADD2.F32 R188, -RZ, R189.reuse.H0_H0 ;  /* 0x200000bdffbc7230 */ /* 0x108fe40000004100 */
[----:B------:R-:W-:Y:S01]  /*6bc0*/  FFMA R193, R82, R187, RZ ;  /* 0x000000bb52c17223 */ /* 0x000fe200000000ff */
[----:B------:R-:W-:Y:S01]  /*6bd0*/  HADD2.F32 R189, -RZ, R189.H1_H1 ;  /* 0x300000bdffbd7230 */ /* 0x000fe20000004100 */
[----:B------:R-:W-:Y:S01]  /*6be0*/  I2FP.F32.S32 R195, R195 ;  /* 0x000000c300c37245 */ /* 0x000fe20000201400 */
[----:B------:R-:W-:-:S03]  /*6bf0*/  FFMA R191, R186, R191, RZ ;  /* 0x000000bfbabf7223 */ /* 0x000fc600000000ff */
[----:B------:R-:W-:Y:S01]  /*6c00*/  FFMA R190, R80, R189, R193 ;  /* 0x000000bd50be7223 */ /* 0x000fe200000000c1 */
[----:B------:R-:W-:-:S03]  /*6c10*/  FFMA R191, R188, R195, R191 ;  /* 0x000000c3bcbf7223 */ /* 0x000fc600000000bf */
[----:B------:R-:W-:-:S04]  /*6c20*/  FMUL R193, R105, R190 ;  /* 0x000000be69c17220 */ /* 0x000fc80000400000 */
[----:B------:R-:W-:-:S04]  /*6c30*/  FFMA R190, R106, R191, -R193 ;  /* 0x000000bf6abe7223 */ /* 0x000fc800000008c1 */
[----:B------:R-:W-:Y:S01]  /*6c40*/  FADD R111, R190, R111 ;  /* 0x0000006fbe6f7221 */ /* 0x000fe20000000000 */
[----:B------:R-:W-:-:S04]  /*6c50*/  IDP.4A.S8.S8 R190, R31, R60, RZ ;  /* 0x0000003c1fbe7226 */ /* 0x000fc800000006ff */
[----:B------:R-:W-:Y:S02]  /*6c60*/  IDP.4A.S8.S8 R191, R79, R61, R190 ;  /* 0x0000003d4fbf7226 */ /* 0x000fe400000006be */
[----:B------:R-:W-:-:S04]  /*6c70*/  IDP.4A.S8.S8 R190, R7, R64, RZ ;  /* 0x0000004007be7226 */ /* 0x000fc800000006ff */
        /* <DEDUP_REMOVED lines=13> */
[----:B------:R-:W-:Y:S02]  /*6d50*/  IMAD R190, R45, R190, RZ ;  /* 0x000000be2dbe7224 */ /* 0x000fe400078e02ff */
[----:B------:R-:W-:-:S03]  /*6d60*/  IMAD R191, R15, R192, RZ ;  /* 0x000000c00fbf7224 */ /* 0x000fc600078e02ff */
[----:B------:R-:W-:Y:S01]  /*6d70*/  I2FP.F32.S32 R193, R190 ;  /* 0x000000be00c17245 */ /* 0x000fe20000201400 */
[----:B------:R-:W-:Y:S01]  /*6d80*/  FFMA R190, R0, R187, RZ ;  /* 0x000000bb00be7223 */ /* 0x000fe200000000ff */
[----:B------:R-:W-:-:S03]  /*6d90*/  I2FP.F32.S32 R191, R191 ;  /* 0x000000bf00bf7245 */ /* 0x000fc60000201400 */
[----:B------:R-:W-:Y:S01]  /*6da0*/  FFMA R193, R186, R193, RZ ;  /* 0x000000c1bac17223 */ /* 0x000fe200000000ff */
[----:B------:R-:W-:-:S03]  /*6db0*/  FFMA R190, R33, R189, R190 ;  /* 0x000000bd21be7223 */ /* 0x000fc600000000be */
[----:B------:R-:W-:Y:S01]  /*6dc0*/  FFMA R191, R188, R191, R193 ;  /* 0x000000bfbcbf7223 */ /* 0x000fe200000000c1 */
[----:B------:R-:W-:-:S04]  /*6dd0*/  FMUL R193, R103, R190 ;  /* 0x000000be67c17220 */ /* 0x000fc80000400000 */
[----:B------:R-:W-:Y:S01]  /*6de0*/  FFMA R190, R104, R191, -R193 ;  /* 0x000000bf68be7223 */ /* 0x000fe200000008c1 */
[-C--:B------:R-:W-:Y:S02]  /*6df0*/  IDP.4A.S8.S8 R191, R12, R64.reuse, RZ ;  /* 0x000000400cbf7226 */ /* 0x080fe400000006ff */
[----:B------:R-:W-:Y:S02]  /*6e00*/  IDP.4A.S8.S8 R64, R20, R64, RZ ;  /* 0x0000004014407226 */ /* 0x000fe400000006ff */
[----:B------:R-:W-:Y:S01]  /*6e10*/  FADD R127, R190, R127 ;  /* 0x0000007fbe7f7221 */ /* 0x000fe20000000000 */
[----:B------:R-:W-:Y:S02]  /*6e20*/  IDP.4A.S8.S8 R190, R11, R60, RZ ;  /* 0x0000003c0bbe7226 */ /* 0x000fe400000006ff */
[----:B------:R-:W-:Y:S02]  /*6e30*/  IDP.4A.S8.S8 R191, R42, R65, R191 ;  /* 0x000000412abf7226 */ /* 0x000fe400000006bf */
[----:B------:R-:W-:-:S02]  /*6e40*/  IDP.4A.S8.S8 R190, R5, R61, R190 ;  /* 0x0000003d05be7226 */ /* 0x000fc400000006be */
[----:B------:R-:W-:Y:S02]  /*6e50*/  IDP.4A.S8.S8 R60, R50, R60, RZ ;  /* 0x0000003c323c7226 */ /* 0x000fe400000006ff */
        /* <DEDUP_REMOVED lines=15> */
[----:B------:R-:W-:Y:S01]  /*6f50*/  IDP.4A.S8.S8 R65, R34, R67, R65 ;  /* 0x0000004322417226 */ /* 0x000fe20000000641 */
[----:B------:R-:W0:Y:S01]  /*6f60*/  LDS.128 R60, [R6+0x800] ;  /* 0x00080000063c7984 */ /* 0x000e220000000c00 */
[----:B------:R-:W-:-:S02]  /*6f70*/  IDP.4A.S8.S8 R192, R21, R74, R192 ;  /* 0x0000004a15c07226 */ /* 0x000fc400000006c0 */
[----:B------:R-:W-:Y:S02]  /*6f80*/  IDP.4A.S8.S8 R191, R47, R71, R190 ;  /* 0x000000472fbf7226 */ /* 0x000fe400000006be */
[----:B------:R-:W-:Y:S02]  /*6f90*/  IDP.4A.S8.S8 R68, R53, R69, R68 ;  /* 0x0000004535447226 */ /* 0x000fe40000000644 */
[----:B------:R-:W-:Y:S02]  /*6fa0*/  IDP.4A.S8.S8 R72, R27, R72, R65 ;  /* 0x000000481b487226 */ /* 0x000fe40000000641 */
[----:B------:R-:W-:Y:S01]  /*6fb0*/  IDP.4A.S8.S8 R193, R17, R75, R192 ;  /* 0x0000004b11c17226 */ /* 0x000fe200000006c0 */
[----:B------:R-:W1:Y:S01]  /*6fc0*/  LDS.128 R64, [R6+0x820] ;  /* 0x0008200006407984 */ /* 0x000e620000000c00 */
[----:B------:R-:W-:Y:S02]  /*6fd0*/  IMAD R191, R44, R191, RZ ;  /* 0x000000bf2cbf7224 */ /* 0x000fe400078e02ff */
[----:B------:R-:W-:-:S02]  /*6fe0*/  IDP.4A.S8.S8 R68, R49, R70, R68 ;  /* 0x0000004631447226 */ /* 0x000fc40000000644 */
[----:B------:R-:W-:Y:S01]  /*6ff0*/  IDP.4A.S8.S8 R72, R23, R73, R72 ;  /* 0x0000004917487226 */ /* 0x000fe20000000648 */
[----:B------:R-:W-:Y:S01]  /*7000*/  I2FP.F32.S32 R191, R191 ;  /* 0x000000bf00bf7245 */ /* 0x000fe20000201400 */
[----:B------:R-:W-:Y:S02]  /*7010*/  IMAD R193, R14, R193, RZ ;  /* 0x000000c10ec17224 */ /* 0x000fe400078e02ff */
[----:B------:R-:W-:Y:S02]  /*7020*/  IDP.4A.S8.S8 R71, R46, R71, R68 ;  /* 0x000000472e477226 */ /* 0x000fe40000000644 */
[----:B------:R-:W-:Y:S01]  /*7030*/  IDP.4A.S8.S8 R72, R19, R74, R72 ;  /* 0x0000004a13487226 */ /* 0x000fe20000000648 */
[----:B------:R-:W-:Y:S01]  /*7040*/  I2FP.F32.S32 R193, R193 ;  /* 0x000000c100c17245 */ /* 0x000fe20000201400 */
[----:B------:R-:W-:Y:S01]  /*7050*/  FFMA R191, R186, R191, RZ ;  /* 0x000000bfbabf7223 */ /* 0x000fe200000000ff */
[----:B------:R-:W-:Y:S02]  /*7060*/  IMAD R71, R24, R71, RZ ;  /* 0x0000004718477224 */ /* 0x000fe400078e02ff */
[----:B------:R-:W-:-:S02]  /*7070*/  IDP.4A.S8.S8 R72, R16, R75, R72 ;  /* 0x0000004b10487226 */ /* 0x000fc40000000648 */
[----:B------:R-:W-:Y:S01]  /*7080*/  FFMA R191, R188, R193, R191 ;  /* 0x000000c1bcbf7223 */ /* 0x000fe200000000bf */
[----:B------:R-:W-:Y:S01]  /*7090*/  FFMA R193, R2, R187, RZ ;  /* 0x000000bb02c17223 */ /* 0x000fe200000000ff */
[----:B------:R-:W-:Y:S01]  /*70a0*/  I2FP.F32.S32 R71, R71 ;  /* 0x0000004700477245 */ /* 0x000fe20000201400 */
[----:B------:R-:W-:Y:S02]  /*70b0*/  IMAD R72, R13, R72, RZ ;  /* 0x000000480d487224 */ /* 0x000fe400078e02ff */
[----:B------:R-:W-:Y:S01]  /*70c0*/  FFMA R187, R3, R187, RZ ;  /* 0x000000bb03bb7223 */ /* 0x000fe200000000ff */
[----:B------:R-:W-:Y:S01]  /*70d0*/  FFMA R190, R32, R189, R193 ;  /* 0x000000bd20be7223 */ /* 0x000fe200000000c1 */
[----:B------:R-:W-:Y:S01]  /*70e0*/  FFMA R71, R186, R71, RZ ;  /* 0x00000047ba477223 */ /* 0x000fe200000000ff */
[----:B------:R-:W-:Y:S01]  /*70f0*/  I2FP.F32.S32 R72, R72 ;  /* 0x0000004800487245 */ /* 0x000fe20000201400 */
[----:B------:R-:W-:Y:S01]  /*7100*/  FFMA R68, R30, R189, R187 ;  /* 0x000000bd1e447223 */ /* 0x000fe200000000bb */
[----:B------:R-:W-:Y:S01]  /*7110*/  IADD3 R187, PT, PT, R98, 0x200, RZ ;  /* 0x0000020062bb7810 */ /* 0x000fe20007ffe0ff */
[----:B------:R-:W-:-:S02]  /*7120*/  FMUL R193, R101, R190 ;  /* 0x000000be65c17220 */ /* 0x000fc40000400000 */
[----:B------:R-:W-:Y:S01]  /*7130*/  FFMA R71, R188, R72, R71 ;  /* 0x00000048bc477223 */ /* 0x000fe20000000047 */
[----:B------:R-:W-:Y:S01]  /*7140*/  FMUL R69, R99, R68 ;  /* 0x0000004463457220 */ /* 0x000fe20000400000 */
[----:B------:R-:W2:Y:S01]  /*7150*/  LDS.128 R72, [R6+0x830] ;  /* 0x0008300006487984 */ /* 0x000ea20000000c00 */
[----:B------:R-:W-:Y:S01]  /*7160*/  LEA.HI R188, R187, UR7, RZ, 0x1f ;  /* 0x00000007bbbc7c11 */ /* 0x000fe2000f8ff8ff */
[----:B------:R-:W-:Y:S01]  /*7170*/  FFMA R190, R102, R191, -R193 ;  /* 0x000000bf66be7223 */ /* 0x000fe200000008c1 */
[----:B------:R-:W-:Y:S02]  /*7180*/  FFMA R186, R100, R71, -R69 ;  /* 0x0000004764ba7223 */ /* 0x000fe40000000845 */
[----:B------:R-:W3:Y:S01]  /*7190*/  LDS.128 R68, [R6+0x810] ;  /* 0x0008100006447984 */ /* 0x000ee20000000c00 */
[----:B------:R-:W-:Y:S01]  /*71a0*/  FADD R145, R190, R145 ;  /* 0x00000091be917221 */ /* 0x000fe20000000000 */
[----:B------:R-:W-:Y:S01]  /*71b0*/  FADD R161, R186, R161 ;  /* 0x000000a1baa17221 */ /* 0x000fe20000000000 */
[----:B0-----:R-:W-:Y:S01]  /*71c0*/  IDP.4A.S8.S8 R186, R4, R60, RZ ;  /* 0x0000003c04ba7226 */ /* 0x001fe200000006ff */
[----:B------:R-:W-:Y:S01]  /*71d0*/  LDS R187, [R188] ;  /* 0x00000000bcbb7984 */ /* 0x000fe20000000800 */
[----:B-1----:R-:W-:-:S02]  /*71e0*/  IDP.4A.S8.S8 R190, R10, R64, RZ ;  /* 0x000000400abe7226 */ /* 0x002fc400000006ff */
[----:B------:R-:W-:Y:S01]  /*71f0*/  IDP.4A.S8.S8 R186, R83, R61, R186 ;  /* 0x0000003d53ba7226 */ /* 0x000fe200000006ba */
[----:B------:R-:W0:Y:S01]  /*7200*/  LDS R189, [R188+0x4] ;  /* 0x00000400bcbd7984 */ /* 0x000e220000000800 */
[----:B------:R-:W-:Y:S02]  /*7210*/  IDP.4A.S8.S8 R190, R90, R65, R190 ;  /* 0x000000415abe7226 */ /* 0x000fe400000006be */
[----:B------:R-:W-:Y:S02]  /*7220*/  IDP.4A.S8.S8 R186, R97, R62, R186 ;  /* 0x0000003e61ba7226 */ /* 0x000fe400000006ba */
[----:B------:R-:W-:Y:S02]  /*7230*/  IDP.4A.S8.S8 R190, R89, R66, R190 ;  /* 0x0000004259be7226 */ /* 0x000fe400000006be */
[----:B------:R-:W-:Y:S02]  /*7240*/  IDP.4A.S8.S8 R186, R96, R63, R186 ;  /* 0x0000003f60ba7226 */ /* 0x000fe400000006ba */
[----:B------:R-:W-:-:S04]  /*7250*/  IDP.4A.S8.S8 R190, R88, R67, R190 ;  /* 0x0000004358be7226 */ /* 0x000fc800000006be */
[----:B--2---:R-:W-:-:S04]  /*7260*/  IDP.4A.S8.S8 R190, R87, R72, R190 ;  /* 0x0000004857be7226 */ /* 0x004fc800000006be */
[----:B------:R-:W-:Y:S02]  /*7270*/  IDP.4A.S8.S8 R190, R86, R73, R190 ;  /* 0x0000004956be7226 */ /* 0x000fe400000006be */
[----:B---3--:R-:W-:Y:S02]  /*7280*/  IDP.4A.S8.S8 R186, R95, R68, R186 ;  /* 0x000000445fba7226 */ /* 0x008fe400000006ba */
[----:B------:R-:W-:Y:S02]  /*7290*/  IDP.4A.S8.S8 R190, R85, R74, R190 ;  /* 0x0000004a55be7226 */ /* 0x000fe400000006be */
[----:B------:R-:W-:Y:S02]  /*72a0*/  IDP.4A.S8.S8 R186, R94, R69, R186 ;  /* 0x000000455eba7226 */ /* 0x000fe400000006ba */
[----:B------:R-:W-:Y:S02]  /*72b0*/  IDP.4A.S8.S8 R190, R84, R75, R190 ;  /* 0x0000004b54be7226 */ /* 0x000fe400000006be */
[----:B------:R-:W-:-:S02]  /*72c0*/  IDP.4A.S8.S8 R186, R93, R70, R186 ;  /* 0x000000465dba7226 */ /* 0x000fc400000006ba */
[----:B------:R-:W-:Y:S02]  /*72d0*/  IMAD R195, R81, R190, RZ ;  /* 0x000000be51c37224 */ /* 0x000fe400078e02ff */
[----:B------:R-:W-:Y:S02]  /*72e0*/  IDP.4A.S8.S8 R186, R92, R71, R186 ;  /* 0x000000475cba7226 */ /* 0x000fe400000006ba */
[----:B0-----:R-:W-:Y:S01]  /*72f0*/  HADD2.F32 R188, -RZ, R189.H0_H0 ;  /* 0x200000bdffbc7230 */ /* 0x001fe20000004100 */
[----:B------:R-:W-:Y:S01]  /*7300*/  I2FP.F32.S32 R195, R195 ;  /* 0x000000c300c37245 */ /* 0x000fe20000201400 */
[----:B------:R-:W-:Y:S02]  /*7310*/  IMAD R191, R91, R186, RZ ;  /* 0x000000ba5bbf7224 */ /* 0x000fe400078e02ff */
[--C-:B------:R-:W-:Y:S02]  /*7320*/  HADD2.F32 R186, -RZ, R187.reuse.H0_H0 ;  /* 0x200000bbffba7230 */ /* 0x100fe40000004100 */
[----:B------:R-:W-:Y:S01]  /*7330*/  HADD2.F32 R187, -RZ, R187.H1_H1 ;  /* 0x300000bbffbb7230 */ /* 0x000fe20000004100 */
[----:B------:R-:W-:Y:S01]  /*7340*/  I2FP.F32.S32 R191, R191 ;  /* 0x000000bf00bf7245 */ /* 0x000fe20000201400 */
[----:B------:R-:W-:-:S03]  /*7350*/  HADD2.F32 R189, -RZ, R189.H1_H1 ;  /* 0x300000bdffbd7230 */ /* 0x000fc60000004100 */
[----:B------:R-:W-:Y:S01]  /*7360*/  FFMA R193, R82, R187, RZ ;  /* 0x000000bb52c17223 */ /* 0x000fe200000000ff */
[----:B------:R-:W-:-:S03]  /*7370*/  FFMA R191, R186, R191, RZ ;  /* 0x000000bfbabf7223 */ /* 0x000fc600000000ff */
[----:B------:R-:W-:Y:S01]  /*7380*/  FFMA R190, R80, R189, R193 ;  /* 0x000000bd50be7223 */ /* 0x000fe200000000c1 */
[----:B------:R-:W-:-:S03]  /*7390*/  FFMA R191, R188, R195, R191 ;  /* 0x000000c3bcbf7223 */ /* 0x000fc600000000bf */
[----:B------:R-:W-:Y:S01]  /*73a0*/  FMUL R193, R105, R190 ;  /* 0x000000be69c17220 */ /* 0x000fe20000400000 */
[----:B------:R-:W-:-:S03]  /*73b0*/  IDP.4A.S8.S8 R190, R31, R60, RZ ;  /* 0x0000003c1fbe7226 */ /* 0x000fc600000006ff */
[----:B------:R-:W-:-:S04]  /*73c0*/  FFMA R191, R106, R191, -R193 ;  /* 0x000000bf6abf7223 */ /* 0x000fc800000008c1 */
[----:B------:R-:W-:Y:S01]  /*73d0*/  FADD R112, R191, R112 ;  /* 0x00000070bf707221 */ /* 0x000fe20000000000 */
        /* <DEDUP_REMOVED lines=23> */
[----:B------:R-:W-:Y:S01]  /*7550*/  FMUL R193, R103, R190 ;  /* 0x000000be67c17220 */ /* 0x000fe20000400000 */
[-C--:B------:R-:W-:Y:S02]  /*7560*/  IDP.4A.S8.S8 R190, R11, R60.reuse, RZ ;  /* 0x0000003c0bbe7226 */ /* 0x080fe400000006ff */
[----:B------:R-:W-:Y:S02]  /*7570*/  IDP.4A.S8.S8 R60, R50, R60, RZ ;  /* 0x0000003c323c7226 */ /* 0x000fe400000006ff */
[----:B------:R-:W-:Y:S01]  /*7580*/  FFMA R191, R104, R191, -R193 ;  /* 0x000000bf68bf7223 */ /* 0x000fe200000008c1 */
[-C--:B------:R-:W-:Y:S02]  /*7590*/  IDP.4A.S8.S8 R190, R5, R61.reuse, R190 ;  /* 0x0000003d05be7226 */ /* 0x080fe400000006be */
[----:B------:R-:W-:Y:S02]  /*75a0*/  IDP.4A.S8.S8 R61, R9, R61, R60 ;  /* 0x0000003d093d7226 */ /* 0x000fe4000000063c */
[----:B------:R-:W-:Y:S01]  /*75b0*/  FADD R128, R191, R128 ;  /* 0x00000080bf807221 */ /* 0x000fe20000000000 */
[----:B------:R-:W-:-:S02]  /*75c0*/  IDP.4A.S8.S8 R191, R12, R64, RZ ;  /* 0x000000400cbf7226 */ /* 0x000fc400000006ff */
[----:B------:R-:W-:Y:S02]  /*75d0*/  IDP.4A.S8.S8 R190, R35, R62, R190 ;  /* 0x0000003e23be7226 */ /* 0x000fe400000006be */
[----:B------:R-:W-:Y:S02]  /*75e0*/  IDP.4A.S8.S8 R191, R42, R65, R191 ;  /* 0x000000412abf7226 */ /* 0x000fe400000006bf */
[----:B------:R-:W-:Y:S02]  /*75f0*/  IDP.4A.S8.S8 R190, R59, R63, R190 ;  /* 0x0000003f3bbe7226 */ /* 0x000fe400000006be */
[----:B------:R-:W-:Y:S02]  /*7600*/  IDP.4A.S8.S8 R191, R39, R66, R191 ;  /* 0x0000004227bf7226 */ /* 0x000fe400000006bf */
[----:B------:R-:W-:Y:S02]  /*7610*/  IDP.4A.S8.S8 R64, R20, R64, RZ ;  /* 0x0000004014407226 */ /* 0x000fe400000006ff */
        /* <DEDUP_REMOVED lines=45> */
[----:B0-----:R-:W-:Y:S02]  /*78f0*/  IDP.4A.S8.S8 R188, R4, R60, RZ ;  /* 0x0000003c04bc7226 */ /* 0x001fe400000006ff */
[----:B------:R-:W-:Y:S01]  /*7900*/  FFMA R187, R100, R71, -R69 ;  /* 0x0000004764bb7223 */ /* 0x000fe20000000845 */
[----:B------:R-:W-:Y:S01]  /*7910*/  FFMA R191, R102, R191, -R193 ;  /* 0x000000bf66bf7223 */ /* 0x000fe200000008c1 */
[----:B------:R-:W0:Y:S01]  /*7920*/  LDS.128 R68, [R6+0xa10] ;  /* 0x000a100006447984 */ /* 0x000e220000000c00 */
[----:B------:R-:W-:Y:S02]  /*7930*/  IDP.4A.S8.S8 R188, R83, R61, R188 ;  /* 0x0000003d53bc7226 */ /* 0x000fe400000006bc */
[----:B------:R-:W-:Y:S01]  /*7940*/  FADD R162, R187, R162 ;  /* 0x000000a2bba27221 */ /* 0x000fe20000000000 */
[----:B-1----:R-:W-:Y:S01]  /*7950*/  IDP.4A.S8.S8 R190, R10, R64, RZ ;  /* 0x000000400abe7226 */ /* 0x002fe200000006ff */
[----:B------:R-:W1:Y:S01]  /*7960*/  LDS R187, [R186] ;  /* 0x00000000babb7984 */ /* 0x000e620000000800 */
[----:B------:R-:W-:-:S02]  /*7970*/  IDP.4A.S8.S8 R188, R97, R62, R188 ;  /* 0x0000003e61bc7226 */ /* 0x000fc400000006bc */
[----:B------:R-:W-:Y:S01]  /*7980*/  FADD R146, R191, R146 ;  /* 0x00000092bf927221 */ /* 0x000fe20000000000 */
[----:B------:R-:W-:Y:S01]  /*7990*/  IDP.4A.S8.S8 R190, R90, R65, R190 ;  /* 0x000000415abe7226 */ /* 0x000fe200000006be */
[----:B------:R1:W3:Y:S01]  /*79a0*/  LDS R189, [R186+0x4] ;  /* 0x00000400babd7984 */ /* 0x0002e20000000800 */
[----:B------:R-:W-:Y:S02]  /*79b0*/  IDP.4A.S8.S8 R188, R96, R63, R188 ;  /* 0x0000003f60bc7226 */ /* 0x000fe400000006bc */
[----:B------:R-:W-:-:S04]  /*79c0*/  IDP.4A.S8.S8 R190, R89, R66, R190 ;  /* 0x0000004259be7226 */ /* 0x000fc800000006be */
[----:B------:R-:W-:-:S04]  /*79d0*/  IDP.4A.S8.S8 R190, R88, R67, R190 ;  /* 0x0000004358be7226 */ /* 0x000fc800000006be */
[----:B--2---:R-:W-:-:S04]  /*79e0*/  IDP.4A.S8.S8 R190, R87, R72, R190 ;  /* 0x0000004857be7226 */ /* 0x004fc800000006be */
[----:B------:R-:W-:Y:S02]  /*79f0*/  IDP.4A.S8.S8 R190, R86, R73, R190 ;  /* 0x0000004956be7226 */ /* 0x000fe400000006be */
[----:B0-----:R-:W-:Y:S02]  /*7a00*/  IDP.4A.S8.S8 R188, R95, R68, R188 ;  /* 0x000000445fbc7226 */ /* 0x001fe400000006bc */
[----:B------:R-:W-:Y:S02]  /*7a10*/  IDP.4A.S8.S8 R190, R85, R74, R190 ;  /* 0x0000004a55be7226 */ /* 0x000fe400000006be */
[----:B------:R-:W-:Y:S02]  /*7a20*/  IDP.4A.S8.S8 R188, R94, R69, R188 ;  /* 0x000000455ebc7226 */ /* 0x000fe400000006bc */
[----:B------:R-:W-:Y:S02]  /*7a30*/  IDP.4A.S8.S8 R190, R84, R75, R190 ;  /* 0x0000004b54be7226 */ /* 0x000fe400000006be */
[----:B------:R-:W-:-:S02]  /*7a40*/  IDP.4A.S8.S8 R188, R93, R70, R188 ;  /* 0x000000465dbc7226 */ /* 0x000fc400000006bc */
[--C-:B-1----:R-:W-:Y:S02]  /*7a50*/  HADD2.F32 R186, -RZ, R187.reuse.H0_H0 ;  /* 0x200000bbffba7230 */ /* 0x102fe40000004100 */
[----:B------:R-:W-:Y:S02]  /*7a60*/  IDP.4A.S8.S8 R188, R92, R71, R188 ;  /* 0x000000475cbc7226 */ /* 0x000fe400000006bc */
[----:B------:R-:W-:Y:S02]  /*7a70*/  HADD2.F32 R187, -RZ, R187.H1_H1 ;  /* 0x300000bbffbb7230 */ /* 0x000fe40000004100 */
[----:B------:R-:W-:Y:S02]  /*7a80*/  IMAD R188, R91, R188, RZ ;  /* 0x000000bc5bbc7224 */ /* 0x000fe400078e02ff */
[----:B------:R-:W-:Y:S02]  /*7a90*/  IMAD R195, R81, R190, RZ ;  /* 0x000000be51c37224 */ /* 0x000fe400078e02ff */
[----:B------:R-:W-:Y:S01]  /*7aa0*/  FFMA R193, R82, R187, RZ ;  /* 0x000000bb52c17223 */ /* 0x000fe200000000ff */
[----:B------:R-:W-:Y:S01]  /*7ab0*/  I2FP.F32.S32 R191, R188 ;  /* 0x000000bc00bf7245 */ /* 0x000fe20000201400 */
[--C-:B---3--:R-:W-:Y:S01]  /*7ac0*/  HADD2.F32 R188, -RZ, R189.reuse.H0_H0 ;  /* 0x200000bdffbc7230 */ /* 0x108fe20000004100 */
[----:B------:R-:W-:Y:S01]  /*7ad0*/  I2FP.F32.S32 R195, R195 ;  /* 0x000000c300c37245 */ /* 0x000fe20000201400 */
[----:B------:R-:W-:-:S02]  /*7ae0*/  HADD2.F32 R189, -RZ, R189.H1_H1 ;  /* 0x300000bdffbd7230 */ /* 0x000fc40000004100 */
        /* <DEDUP_REMOVED lines=1042> */
[C---:B------:R-:W-:Y:S01]  /*bc10*/  IADD3 R187, PT, PT, R98.reuse, 0x700, RZ ;  /* 0x0000070062bb7810 */ /* 0x040fe20007ffe0ff */
[----:B------:R-:W-:Y:S01]  /*bc20*/  FMUL R193, R101, R190 ;  /* 0x000000be65c17220 */ /* 0x000fe20000400000 */
[----:B------:R-:W-:Y:S01]  /*bc30*/  IADD3 R98, PT, PT, R98, 0x780, RZ ;  /* 0x0000078062627810 */ /* 0x000fe20007ffe0ff */
[----:B------:R-:W-:Y:S01]  /*bc40*/  FFMA R71, R188, R72, R71 ;  /* 0x00000048bc477223 */ /* 0x000fe20000000047 */
[----:B------:R-:W-:Y:S01]  /*bc50*/  FMUL R69, R99, R68 ;  /* 0x0000004463457220 */ /* 0x000fe20000400000 */
[----:B------:R-:W2:Y:S01]  /*bc60*/  LDS.128 R72, [R6+0x1c30] ;  /* 0x001c300006487984 */ /* 0x000ea20000000c00 */
[----:B------:R-:W-:Y:S01]  /*bc70*/  LEA.HI R188, R187, UR7, RZ, 0x1f ;  /* 0x00000007bbbc7c11 */ /* 0x000fe2000f8ff8ff */
[----:B------:R-:W-:Y:S01]  /*bc80*/  FFMA R190, R102, R191, -R193 ;  /* 0x000000bf66be7223 */ /* 0x000fe200000008c1 */
[----:B------:R-:W-:Y:S01]  /*bc90*/  FFMA R186, R100, R71, -R69 ;  /* 0x0000004764ba7223 */ /* 0x000fe20000000845 */
[----:B------:R-:W-:Y:S01]  /*bca0*/  LEA.HI R98, R98, UR7, RZ, 0x1f ;  /* 0x0000000762627c11 */ /* 0x000fe2000f8ff8ff */
        /* <DEDUP_REMOVED lines=91> */
[----:B------:R-:W-:Y:S02]  /*c260*/  IMAD R191, R44, R191, RZ ;  /* 0x000000bf2cbf7224 */ /* 0x000fe400078e02ff */
[----:B------:R-:W-:Y:S02]  /*c270*/  IDP.4A.S8.S8 R72, R23, R73, R72 ;  /* 0x0000004917487226 */ /* 0x000fe40000000648 */
[----:B------:R-:W-:Y:S01]  /*c280*/  IDP.4A.S8.S8 R68, R49, R70, R68 ;  /* 0x0000004631447226 */ /* 0x000fe20000000644 */
[----:B------:R-:W-:Y:S01]  /*c290*/  I2FP.F32.S32 R191, R191 ;  /* 0x000000bf00bf7245 */ /* 0x000fe20000201400 */
[----:B------:R-:W-:-:S02]  /*c2a0*/  IMAD R193, R14, R193, RZ ;  /* 0x000000c10ec17224 */ /* 0x000fc400078e02ff */
[----:B------:R-:W-:Y:S02]  /*c2b0*/  IDP.4A.S8.S8 R72, R19, R74, R72 ;  /* 0x0000004a13487226 */ /* 0x000fe40000000648 */
[----:B------:R-:W-:Y:S01]  /*c2c0*/  IDP.4A.S8.S8 R71, R46, R71, R68 ;  /* 0x000000472e477226 */ /* 0x000fe20000000644 */
[----:B------:R-:W-:Y:S01]  /*c2d0*/  I2FP.F32.S32 R193, R193 ;  /* 0x000000c100c17245 */ /* 0x000fe20000201400 */
[----:B------:R-:W-:Y:S01]  /*c2e0*/  FFMA R191, R186, R191, RZ ;  /* 0x000000bfbabf7223 */ /* 0x000fe200000000ff */
[----:B------:R-:W-:Y:S02]  /*c2f0*/  IDP.4A.S8.S8 R72, R16, R75, R72 ;  /* 0x0000004b10487226 */ /* 0x000fe40000000648 */
[----:B------:R-:W-:Y:S02]  /*c300*/  IMAD R71, R24, R71, RZ ;  /* 0x0000004718477224 */ /* 0x000fe400078e02ff */
[----:B------:R-:W-:Y:S01]  /*c310*/  FFMA R191, R188, R193, R191 ;  /* 0x000000c1bcbf7223 */ /* 0x000fe200000000bf */
[----:B------:R-:W-:Y:S01]  /*c320*/  FFMA R193, R2, R187, RZ ;  /* 0x000000bb02c17223 */ /* 0x000fe200000000ff */
[----:B------:R-:W-:-:S02]  /*c330*/  IMAD R72, R13, R72, RZ ;  /* 0x000000480d487224 */ /* 0x000fc400078e02ff */
[----:B------:R-:W-:Y:S01]  /*c340*/  FFMA R187, R3, R187, RZ ;  /* 0x000000bb03bb7223 */ /* 0x000fe200000000ff */
[----:B------:R-:W-:Y:S01]  /*c350*/  I2FP.F32.S32 R71, R71 ;  /* 0x0000004700477245 */ /* 0x000fe20000201400 */
[-C--:B------:R-:W-:Y:S02]  /*c360*/  FFMA R190, R32, R189.reuse, R193 ;  /* 0x000000bd20be7223 */ /* 0x080fe400000000c1 */
[----:B------:R-:W-:Y:S01]  /*c370*/  FFMA R64, R30, R189, R187 ;  /* 0x000000bd1e407223 */ /* 0x000fe200000000bb */
[----:B------:R-:W-:Y:S01]  /*c380*/  I2FP.F32.S32 R72, R72 ;  /* 0x0000004800487245 */ /* 0x000fe20000201400 */
[----:B------:R-:W-:Y:S01]  /*c390*/  FFMA R71, R186, R71, RZ ;  /* 0x00000047ba477223 */ /* 0x000fe200000000ff */
[----:B------:R-:W-:Y:S01]  /*c3a0*/  FMUL R193, R101, R190 ;  /* 0x000000be65c17220 */ /* 0x000fe20000400000 */
[----:B------:R-:W-:Y:S02]  /*c3b0*/  FMUL R65, R99, R64 ;  /* 0x0000004063417220 */ /* 0x000fe40000400000 */
[----:B------:R-:W-:Y:S01]  /*c3c0*/  FFMA R71, R188, R72, R71 ;  /* 0x00000048bc477223 */ /* 0x000fe20000000047 */
[----:B------:R-:W-:Y:S01]  /*c3d0*/  FFMA R191, R102, R191, -R193 ;  /* 0x000000bf66bf7223 */ /* 0x000fe200000008c1 */
[----:B0-----:R-:W-:-:S02]  /*c3e0*/  IDP.4A.S8.S8 R70, R11, R60, RZ ;  /* 0x0000003c0b467226 */ /* 0x001fc400000006ff */
[----:B------:R-:W-:Y:S01]  /*c3f0*/  FFMA R71, R100, R71, -R65 ;  /* 0x0000004764477223 */ /* 0x000fe20000000841 */
[-C--:B------:R-:W-:Y:S01]  /*c400*/  IDP.4A.S8.S8 R68, R31, R60.reuse, RZ ;  /* 0x0000003c1f447226 */ /* 0x080fe200000006ff */
[----:B------:R-:W0:Y:S01]  /*c410*/  LDS.128 R64, [R6+0x1e10] ;  /* 0x001e100006407984 */ /* 0x000e220000000c00 */
[-C--:B------:R-:W-:Y:S02]  /*c420*/  IDP.4A.S8.S8 R50, R50, R60.reuse, RZ ;  /* 0x0000003c32327226 */ /* 0x080fe400000006ff */
[----:B------:R-:W-:Y:S01]  /*c430*/  FADD R172, R71, R172 ;  /* 0x000000ac47ac7221 */ /* 0x000fe20000000000 */
[----:B------:R-:W-:Y:S02]  /*c440*/  IDP.4A.S8.S8 R4, R4, R60, RZ ;  /* 0x0000003c04047226 */ /* 0x000fe400000006ff */
[----:B------:R-:W-:Y:S01]  /*c450*/  FADD R156, R191, R156 ;  /* 0x0000009cbf9c7221 */ /* 0x000fe20000000000 */
[-C--:B------:R-:W-:Y:S02]  /*c460*/  IDP.4A.S8.S8 R5, R5, R61.reuse, R70 ;  /* 0x0000003d05057226 */ /* 0x080fe40000000646 */
[----:B------:R-:W-:-:S02]  /*c470*/  IDP.4A.S8.S8 R79, R79, R61, R68 ;  /* 0x0000003d4f4f7226 */ /* 0x000fc40000000644 */
[-C--:B------:R-:W-:Y:S01]  /*c480*/  IDP.4A.S8.S8 R9, R9, R61.reuse, R50 ;  /* 0x0000003d09097226 */ /* 0x080fe20000000632 */
[----:B------:R-:W1:Y:S01]  /*c490*/  LDS.128 R68, [R6+0x1e20] ;  /* 0x001e200006447984 */ /* 0x000e620000000c00 */
[----:B------:R-:W-:Y:S02]  /*c4a0*/  IDP.4A.S8.S8 R4, R83, R61, R4 ;  /* 0x0000003d53047226 */ /* 0x000fe40000000604 */
[-C--:B------:R-:W-:Y:S02]  /*c4b0*/  IDP.4A.S8.S8 R50, R35, R62.reuse, R5 ;  /* 0x0000003e23327226 */ /* 0x080fe40000000605 */
[-C--:B------:R-:W-:Y:S02]  /*c4c0*/  IDP.4A.S8.S8 R78, R78, R62.reuse, R79 ;  /* 0x0000003e4e4e7226 */ /* 0x080fe4000000064f */
[-C--:B------:R-:W-:Y:S02]  /*c4d0*/  IDP.4A.S8.S8 R97, R97, R62.reuse, R4 ;  /* 0x0000003e61617226 */ /* 0x080fe40000000604 */
[----:B------:R-:W-:Y:S01]  /*c4e0*/  IDP.4A.S8.S8 R50, R59, R63, R50 ;  /* 0x0000003f3b327226 */ /* 0x000fe20000000632 */
[----:B------:R-:W2:Y:S01]  /*c4f0*/  LDS R4, [R98] ;  /* 0x0000000062047984 */ /* 0x000ea20000000800 */
[----:B------:R-:W-:-:S02]  /*c500*/  IDP.4A.S8.S8 R9, R8, R62, R9 ;  /* 0x0000003e08097226 */ /* 0x000fc40000000609 */
[-C--:B------:R-:W-:Y:S01]  /*c510*/  IDP.4A.S8.S8 R77, R77, R63.reuse, R78 ;  /* 0x0000003f4d4d7226 */ /* 0x080fe2000000064e */
[----:B------:R-:W-:Y:S01]  /*c520*/  LDS R8, [R98+0x4] ;  /* 0x0000040062087984 */ /* 0x000fe20000000800 */
[-C--:B------:R-:W-:Y:S02]  /*c530*/  IDP.4A.S8.S8 R97, R96, R63.reuse, R97 ;  /* 0x0000003f60617226 */ /* 0x080fe40000000661 */
[----:B------:R-:W-:Y:S02]  /*c540*/  IDP.4A.S8.S8 R9, R58, R63, R9 ;  /* 0x0000003f3a097226 */ /* 0x000fe40000000609 */
[-C--:B0-----:R-:W-:Y:S02]  /*c550*/  IDP.4A.S8.S8 R50, R57, R64.reuse, R50 ;  /* 0x0000004039327226 */ /* 0x081fe40000000632 */
[-C--:B------:R-:W-:Y:S02]  /*c560*/  IDP.4A.S8.S8 R76, R76, R64.reuse, R77 ;  /* 0x000000404c4c7226 */ /* 0x080fe4000000064d */
[----:B------:R-:W-:-:S02]  /*c570*/  IDP.4A.S8.S8 R97, R95, R64, R97 ;  /* 0x000000405f617226 */ /* 0x000fc40000000661 */
[-C--:B------:R-:W-:Y:S02]  /*c580*/  IDP.4A.S8.S8 R50, R54, R65.reuse, R50 ;  /* 0x0000004136327226 */ /* 0x080fe40000000632 */
[----:B------:R-:W-:Y:S02]  /*c590*/  IDP.4A.S8.S8 R56, R56, R64, R9 ;  /* 0x0000004038387226 */ /* 0x000fe40000000609 */
[-C--:B------:R-:W-:Y:S02]  /*c5a0*/  IDP.4A.S8.S8 R55, R55, R65.reuse, R76 ;  /* 0x0000004137377226 */ /* 0x080fe4000000064c */
[-C--:B------:R-:W-:Y:S02]  /*c5b0*/  IDP.4A.S8.S8 R97, R94, R65.reuse, R97 ;  /* 0x000000415e617226 */ /* 0x080fe40000000661 */
[----:B------:R-:W-:Y:S02]  /*c5c0*/  IDP.4A.S8.S8 R50, R51, R66, R50 ;  /* 0x0000004233327226 */ /* 0x000fe40000000632 */
[----:B------:R-:W-:-:S02]  /*c5d0*/  IDP.4A.S8.S8 R56, R53, R65, R56 ;  /* 0x0000004135387226 */ /* 0x000fc40000000638 */
[-C--:B------:R-:W-:Y:S02]  /*c5e0*/  IDP.4A.S8.S8 R55, R52, R66.reuse, R55 ;  /* 0x0000004234377226 */ /* 0x080fe40000000637 */
[-C--:B------:R-:W-:Y:S02]  /*c5f0*/  IDP.4A.S8.S8 R97, R93, R66.reuse, R97 ;  /* 0x000000425d617226 */ /* 0x080fe40000000661 */
[-C--:B------:R-:W-:Y:S02]  /*c600*/  IDP.4A.S8.S8 R47, R47, R67.reuse, R50 ;  /* 0x000000432f2f7226 */ /* 0x080fe40000000632 */
[----:B------:R-:W-:Y:S02]  /*c610*/  IDP.4A.S8.S8 R56, R49, R66, R56 ;  /* 0x0000004231387226 */ /* 0x000fe40000000638 */
[-C--:B------:R-:W-:Y:S02]  /*c620*/  IDP.4A.S8.S8 R48, R48, R67.reuse, R55 ;  /* 0x0000004330307226 */ /* 0x080fe40000000637 */
[----:B------:R-:W-:-:S02]  /*c630*/  IDP.4A.S8.S8 R92, R92, R67, R97 ;  /* 0x000000435c5c7226 */ /* 0x000fc40000000661 */
[----:B------:R-:W-:Y:S02]  /*c640*/  IDP.4A.S8.S8 R67, R46, R67, R56 ;  /* 0x000000432e437226 */ /* 0x000fe40000000638 */
[----:B------:R-:W-:Y:S02]  /*c650*/  IMAD R48, R45, R48, RZ ;  /* 0x000000302d307224 */ /* 0x000fe400078e02ff */
[----:B------:R-:W-:Y:S02]  /*c660*/  IMAD R31, R44, R47, RZ ;  /* 0x0000002f2c1f7224 */ /* 0x000fe400078e02ff */
[----:B------:R0:W3:Y:S01]  /*c670*/  LDS.128 R44, [R6+0x1e30] ;  /* 0x001e3000062c7984 */ /* 0x0000e20000000c00 */
[----:B------:R-:W-:Y:S02]  /*c680*/  IMAD R67, R24, R67, RZ ;  /* 0x0000004318437224 */ /* 0x000fe400078e02ff */
[-C--:B-1----:R-:W-:Y:S02]  /*c690*/  IDP.4A.S8.S8 R10, R10, R68.reuse, RZ ;  /* 0x000000440a0a7226 */ /* 0x082fe400000006ff */
[-C--:B------:R-:W-:Y:S01]  /*c6a0*/  IDP.4A.S8.S8 R24, R7, R68.reuse, RZ ;  /* 0x0000004407187226 */ /* 0x080fe200000006ff */
[----:B------:R-:W-:Y:S01]  /*c6b0*/  I2FP.F32.S32 R7, R67 ;  /* 0x0000004300077245 */ /* 0x000fe20000201400 */
[----:B------:R-:W-:-:S02]  /*c6c0*/  IDP.4A.S8.S8 R12, R12, R68, RZ ;  /* 0x000000440c0c7226 */ /* 0x000fc400000006ff */
[----:B------:R-:W-:Y:S02]  /*c6d0*/  IDP.4A.S8.S8 R20, R20, R68, RZ ;  /* 0x0000004414147226 */ /* 0x000fe400000006ff */
[-C--:B------:R-:W-:Y:S02]  /*c6e0*/  IDP.4A.S8.S8 R10, R90, R69.reuse, R10 ;  /* 0x000000455a0a7226 */ /* 0x080fe4000000060a */
[-C--:B------:R-:W-:Y:S02]  /*c6f0*/  IDP.4A.S8.S8 R43, R43, R69.reuse, R24 ;  /* 0x000000452b2b7226 */ /* 0x080fe40000000618 */
[-C--:B------:R-:W-:Y:S02]  /*c700*/  IDP.4A.S8.S8 R12, R42, R69.reuse, R12 ;  /* 0x000000452a0c7226 */ /* 0x080fe4000000060c */
[----:B------:R-:W-:Y:S02]  /*c710*/  IDP.4A.S8.S8 R41, R41, R69, R20 ;  /* 0x0000004529297226 */ /* 0x000fe40000000614 */
[----:B------:R-:W-:-:S02]  /*c720*/  IDP.4A.S8.S8 R10, R89, R70, R10 ;  /* 0x00000046590a7226 */ /* 0x000fc4000000060a */
[-C--:B------:R-:W-:Y:S02]  /*c730*/  IDP.4A.S8.S8 R40, R40, R70.reuse, R43 ;  /* 0x0000004628287226 */ /* 0x080fe4000000062b */
[-C--:B------:R-:W-:Y:S02]  /*c740*/  IDP.4A.S8.S8 R12, R39, R70.reuse, R12 ;  /* 0x00000046270c7226 */ /* 0x080fe4000000060c */
[----:B------:R-:W-:Y:S02]  /*c750*/  IDP.4A.S8.S8 R41, R38, R70, R41 ;  /* 0x0000004626297226 */ /* 0x000fe40000000629 */
[----:B--2---:R-:W-:Y:S02]  /*c760*/  HADD2.F32 R5, -RZ, R4.H1_H1 ;  /* 0x30000004ff057230 */ /* 0x004fe40000004100 */
[-C--:B------:R-:W-:Y:S02]  /*c770*/  IDP.4A.S8.S8 R10, R88, R71.reuse, R10 ;  /* 0x00000047580a7226 */ /* 0x080fe4000000060a */
[----:B------:R-:W-:-:S02]  /*c780*/  IDP.4A.S8.S8 R40, R37, R71, R40 ;  /* 0x0000004725287226 */ /* 0x000fc40000000628 */
[----:B------:R-:W-:Y:S01]  /*c790*/  FFMA R11, R82, R5, RZ ;  /* 0x00000005520b7223 */ /* 0x000fe200000000ff */
[----:B------:R-:W-:Y:S02]  /*c7a0*/  IDP.4A.S8.S8 R39, R36, R71, R12 ;  /* 0x0000004724277226 */ /* 0x000fe4000000060c */
[----:B0-----:R-:W-:Y:S01]  /*c7b0*/  FFMA R6, R0, R5, RZ ;  /* 0x0000000500067223 */ /* 0x001fe200000000ff */
[----:B------:R-:W-:Y:S02]  /*c7c0*/  IDP.4A.S8.S8 R34, R34, R71, R41 ;  /* 0x0000004722227226 */ /* 0x000fe40000000629 */
[-C--:B------:R-:W-:Y:S01]  /*c7d0*/  FFMA R35, R2, R5.reuse, RZ ;  /* 0x0000000502237223 */ /* 0x080fe200000000ff */
[----:B------:R-:W-:Y:S01]  /*c7e0*/  FFMA R41, R3, R5, RZ ;  /* 0x0000000503297223 */ /* 0x000fe200000000ff */
[----:B------:R-:W-:Y:S01]  /*c7f0*/  HADD2.F32 R0, -RZ, R4.H0_H0 ;  /* 0x20000004ff007230 */ /* 0x000fe20000004100 */
[----:B------:R-:W-:Y:S01]  /*c800*/  I2FP.F32.S32 R5, R31 ;  /* 0x0000001f00057245 */ /* 0x000fe20000201400 */
[----:B---3--:R-:W-:Y:S01]  /*c810*/  IDP.4A.S8.S8 R10, R87, R44, R10 ;  /* 0x0000002c570a7226 */ /* 0x008fe2000000060a */
[----:B------:R-:W-:Y:S01]  /*c820*/  I2FP.F32.S32 R3, R48 ;  /* 0x0000003000037245 */ /* 0x000fe20000201400 */
[----:B------:R-:W-:-:S02]  /*c830*/  IDP.4A.S8.S8 R40, R29, R44, R40 ;  /* 0x0000002c1d287226 */ /* 0x000fc40000000628 */
[----:B------:R-:W-:Y:S01]  /*c840*/  FFMA R7, R0, R7, RZ ;  /* 0x0000000700077223 */ /* 0x000fe200000000ff */
[-C--:B------:R-:W-:Y:S02]  /*c850*/  IDP.4A.S8.S8 R28, R28, R44.reuse, R39 ;  /* 0x0000002c1c1c7226 */ /* 0x080fe40000000627 */
[C---:B------:R-:W-:Y:S01]  /*c860*/  FFMA R37, R0.reuse, R5, RZ ;  /* 0x0000000500257223 */ /* 0x040fe200000000ff */
[----:B------:R-:W-:Y:S02]  /*c870*/  IDP.4A.S8.S8 R34, R27, R44, R34 ;  /* 0x0000002c1b227226 */ /* 0x000fe40000000622 */
[----:B------:R-:W-:Y:S01]  /*c880*/  FFMA R3, R0, R3, RZ ;  /* 0x0000000300037223 */ /* 0x000fe200000000ff */
[-C--:B------:R-:W-:Y:S01]  /*c890*/  IDP.4A.S8.S8 R10, R86, R45.reuse, R10 ;  /* 0x0000002d560a7226 */ /* 0x080fe2000000060a */
[----:B------:R-:W-:Y:S01]  /*c8a0*/  MOV R2, 0x8 ;  /* 0x0000000800027802 */ /* 0x000fe20000000f00 */
[-C--:B------:R-:W-:Y:S02]  /*c8b0*/  IDP.4A.S8.S8 R5, R26, R45.reuse, R40 ;  /* 0x0000002d1a057226 */ /* 0x080fe40000000628 */
[----:B------:R-:W-:-:S02]  /*c8c0*/  IDP.4A.S8.S8 R28, R25, R45, R28 ;  /* 0x0000002d191c7226 */ /* 0x000fc4000000061c */
[----:B------:R-:W-:Y:S02]  /*c8d0*/  IDP.4A.S8.S8 R34, R23, R45, R34 ;  /* 0x0000002d17227226 */ /* 0x000fe40000000622 */
[-C--:B------:R-:W-:Y:S02]  /*c8e0*/  IDP.4A.S8.S8 R10, R85, R46.reuse, R10 ;  /* 0x0000002e550a7226 */ /* 0x080fe4000000060a */
[-C--:B------:R-:W-:Y:S02]  /*c8f0*/  IDP.4A.S8.S8 R5, R22, R46.reuse, R5 ;  /* 0x0000002e16057226 */ /* 0x080fe40000000605 */
[-C--:B------:R-:W-:Y:S02]  /*c900*/  IDP.4A.S8.S8 R28, R21, R46.reuse, R28 ;  /* 0x0000002e151c7226 */ /* 0x080fe4000000061c */
[----:B------:R-:W-:Y:S02]  /*c910*/  IDP.4A.S8.S8 R34, R19, R46, R34 ;  /* 0x0000002e13227226 */ /* 0x000fe40000000622 */
[----:B------:R-:W-:-:S02]  /*c920*/  IMAD R92, R91, R92, RZ ;  /* 0x0000005c5b5c7224 */ /* 0x000fc400078e02ff */
[-C--:B------:R-:W-:Y:S02]  /*c930*/  IDP.4A.S8.S8 R10, R84, R47.reuse, R10 ;  /* 0x0000002f540a7226 */ /* 0x080fe4000000060a */
[-C--:B------:R-:W-:Y:S01]  /*c940*/  IDP.4A.S8.S8 R18, R18, R47.reuse, R5 ;  /* 0x0000002f12127226 */ /* 0x080fe20000000605 */
[----:B------:R-:W-:Y:S01]  /*c950*/  I2FP.F32.S32 R9, R92 ;  /* 0x0000005c00097245 */ /* 0x000fe20000201400 */
[-C--:B------:R-:W-:Y:S02]  /*c960*/  IDP.4A.S8.S8 R17, R17, R47.reuse, R28 ;  /* 0x0000002f11117226 */ /* 0x080fe4000000061c */
[----:B------:R-:W-:Y:S02]  /*c970*/  IDP.4A.S8.S8 R34, R16, R47, R34 ;  /* 0x0000002f10227226 */ /* 0x000fe40000000622 */
[----:B------:R-:W-:Y:S02]  /*c980*/  IMAD R10, R81, R10, RZ ;  /* 0x0000000a510a7224 */ /* 0x000fe400078e02ff */
[----:B------:R-:W-:Y:S01]  /*c990*/  FFMA R9, R0, R9, RZ ;  /* 0x0000000900097223 */ /* 0x000fe200000000ff */
[----:B------:R-:W-:-:S02]  /*c9a0*/  IMAD R18, R15, R18, RZ ;  /* 0x000000120f127224 */ /* 0x000fc400078e02ff */
[----:B------:R-:W-:Y:S01]  /*c9b0*/  IMAD R17, R14, R17, RZ ;  /* 0x000000110e117224 */ /* 0x000fe200078e02ff */
[----:B------:R-:W-:Y:S01]  /*c9c0*/  I2FP.F32.S32 R10, R10 ;  /* 0x0000000a000a7245 */ /* 0x000fe20000201400 */
[----:B------:R-:W-:Y:S01]  /*c9d0*/  IMAD R34, R13, R34, RZ ;  /* 0x000000220d227224 */ /* 0x000fe200078e02ff */
[----:B------:R-:W-:Y:S01]  /*c9e0*/  I2FP.F32.S32 R18, R18 ;  /* 0x0000001200127245 */ /* 0x000fe20000201400 */
[--C-:B------:R-:W-:Y:S01]  /*c9f0*/  HADD2.F32 R31, -RZ, R8.reuse.H1_H1 ;  /* 0x30000008ff1f7230 */ /* 0x100fe20000004100 */
[----:B------:R-:W-:Y:S01]  /*ca00*/  I2FP.F32.S32 R0, R17 ;  /* 0x0000001100007245 */ /* 0x000fe20000201400 */
[----:B------:R-:W-:Y:S01]  /*ca10*/  HADD2.F32 R8, -RZ, R8.H0_H0 ;  /* 0x20000008ff087230 */ /* 0x000fe20000004100 */
[----:B------:R-:W-:Y:S02]  /*ca20*/  I2FP.F32.S32 R34, R34 ;  /* 0x0000002200227245 */ /* 0x000fe40000201400 */
[-C--:B------:R-:W-:Y:S01]  /*ca30*/  FFMA R80, R80, R31.reuse, R11 ;  /* 0x0000001f50507223 */ /* 0x080fe2000000000b */
[-C--:B------:R-:W-:Y:S01]  /*ca40*/  FFMA R6, R33, R31.reuse, R6 ;  /* 0x0000001f21067223 */ /* 0x080fe20000000006 */
[-C--:B------:R-:W-:Y:S01]  /*ca50*/  FFMA R32, R32, R31.reuse, R35 ;  /* 0x0000001f20207223 */ /* 0x080fe20000000023 */
[----:B------:R-:W-:Y:S01]  /*ca60*/  FFMA R30, R30, R31, R41 ;  /* 0x0000001f1e1e7223 */ /* 0x000fe20000000029 */
[----:B------:R-:W-:Y:S01]  /*ca70*/  FMUL R105, R105, R80 ;  /* 0x0000005069697220 */ /* 0x000fe20000400000 */
[----:B------:R-:W-:Y:S01]  /*ca80*/  FMUL R103, R103, R6 ;  /* 0x0000000667677220 */ /* 0x000fe20000400000 */
[----:B------:R-:W-:Y:S01]  /*ca90*/  FMUL R101, R101, R32 ;  /* 0x0000002065657220 */ /* 0x000fe20000400000 */
[----:B------:R-:W-:Y:S01]  /*caa0*/  FMUL R99, R99, R30 ;  /* 0x0000001e63637220 */ /* 0x000fe20000400000 */
[C---:B------:R-:W-:Y:S01]  /*cab0*/  FFMA R9, R8.reuse, R10, R9 ;  /* 0x0000000a08097223 */ /* 0x040fe20000000009 */
[C---:B------:R-:W-:Y:S01]  /*cac0*/  FFMA R3, R8.reuse, R18, R3 ;  /* 0x0000001208037223 */ /* 0x040fe20000000003 */
[C---:B------:R-:W-:Y:S01]  /*cad0*/  FFMA R37, R8.reuse, R0, R37 ;  /* 0x0000000008257223 */ /* 0x040fe20000000025 */
[----:B------:R-:W-:Y:S01]  /*cae0*/  FFMA R7, R8, R34, R7 ;  /* 0x0000002208077223 */ /* 0x000fe20000000007 */
[----:B------:R-:W-:Y:S01]  /*caf0*/  FFMA R106, R106, R9, -R105 ;  /* 0x000000096a6a7223 */ /* 0x000fe20000000869 */
[----:B------:R-:W-:Y:S01]  /*cb00*/  FFMA R104, R104, R3, -R103 ;  /* 0x0000000368687223 */ /* 0x000fe20000000867 */
[----:B------:R-:W-:Y:S01]  /*cb10*/  FFMA R102, R102, R37, -R101 ;  /* 0x0000002566667223 */ /* 0x000fe20000000865 */
[----:B------:R-:W-:Y:S01]  /*cb20*/  FFMA R100, R100, R7, -R99 ;  /* 0x0000000764647223 */ /* 0x000fe20000000863 */
[----:B------:R-:W-:Y:S01]  /*cb30*/  FADD R123, R106, R123 ;  /* 0x0000007b6a7b7221 */ /* 0x000fe20000000000 */
[----:B------:R-:W-:Y:S01]  /*cb40*/  FADD R141, R104, R141 ;  /* 0x0000008d688d7221 */ /* 0x000fe20000000000 */
[----:B------:R-:W-:Y:S01]  /*cb50*/  FADD R157, R102, R157 ;  /* 0x0000009d669d7221 */ /* 0x000fe20000000000 */
[----:B------:R-:W-:Y:S01]  /*cb60*/  FADD R107, R100, R107 ;  /* 0x0000006b646b7221 */ /* 0x000fe20000000000 */
[----:B------:R-:W-:Y:S06]  /*cb70*/  BRA.U UP1, `(.L_x_6) ;  /* 0xffffff8101307547 */ /* 0x000fec000b83ffff */
[----:B------:R-:W0:Y:S01]  /*cb80*/  S2R R39, SR_TID.X ;  /* 0x0000000000277919 */ /* 0x000e220000002100 */
[----:B------:R-:W1:Y:S01]  /*cb90*/  LDCU.64 UR10, c[0x0][0x388] ;  /* 0x00007100ff0a77ac */ /* 0x000e620008000a00 */
[----:B------:R-:W2:Y:S01]  /*cba0*/  LDC.64 R34, c[0x0][0x388] ;  /* 0x0000e200ff227b82 */ /* 0x000ea20000000a00 */
[----:B------:R-:W-:-:S06]  /*cbb0*/  USHF.L.U32 UR8, UR4, 0x3, URZ ;  /* 0x0000000304087899 */ /* 0x000fcc00080006ff */
[----:B------:R-:W-:Y:S02]  /*cbc0*/  MOV R4, UR8 ;  /* 0x0000000800047c02 */ /* 0x000fe40008000f00 */
[C---:B0-----:R-:W-:Y:S02]  /*cbd0*/  SHF.L.U32 R0, R39.reuse, 0x2, RZ ;  /* 0x0000000227007819 */ /* 0x041fe400000006ff */
[----:B------:R-:W-:Y:S02]  /*cbe0*/  IADD3 R2, PT, PT, R39, 0x20, RZ ;  /* 0x0000002027027810 */ /* 0x000fe40007ffe0ff */
[----:B------:R-:W-:Y:S02]  /*cbf0*/  LOP3.LUT R0, R0, 0x1c, RZ, 0xc0, !PT ;  /* 0x0000001c00007812 */ /* 0x000fe400078ec0ff */
[----:B------:R-:W-:Y:S01]  /*cc00*/  SHF.R.U32.HI R2, RZ, 0x3, R2 ;  /* 0x00000003ff027819 */ /* 0x000fe20000011602 */
[----:B------:R-:W-:Y:S01]  /*cc10*/  BAR.SYNC.DEFER_BLOCKING 0x0 ;  /* 0x0000000000007b1d */ /* 0x000fe20000010000 */
[----:B-1----:R-:W-:-:S02]  /*cc20*/  IADD3 R32, P0, PT, R0, UR10, RZ ;  /* 0x0000000a00207c10 */ /* 0x002fc4000ff1e0ff */
[----:B------:R-:W-:Y:S02]  /*cc30*/  IADD3 R0, PT, PT, R2, UR8, RZ ;  /* 0x0000000802007c10 */ /* 0x000fe4000fffe0ff */
[----:B------:R-:W-:Y:S02]  /*cc40*/  IADD3.X R33, PT, PT, RZ, UR11, RZ, P0, !PT ;  /* 0x0000000bff217c10 */ /* 0x000fe400087fe4ff */
[-C--:B------:R-:W-:Y:S02]  /*cc50*/  IADD3 R31, PT, PT, R245, R0.reuse, RZ ;  /* 0x00000000f51f7210 */ /* 0x080fe40007ffe0ff */
[-C--:B------:R-:W-:Y:S02]  /*cc60*/  IADD3 R7, PT, PT, R244, R0.reuse, RZ ;  /* 0x00000000f4077210 */ /* 0x080fe40007ffe0ff */
[-C--:B------:R-:W-:Y:S01]  /*cc70*/  IADD3 R3, PT, PT, R243, R0.reuse, RZ ;  /* 0x00000000f3037210 */ /* 0x080fe20007ffe0ff */
[----:B------:R-:W-:Y:S01]  /*cc80*/  IMAD.WIDE R30, R31, 0x24, R32 ;  /* 0x000000241f1e7825 */ /* 0x000fe200078e0220 */
[----:B------:R-:W-:-:S02]  /*cc90*/  IADD3 R29, PT, PT, R242, R0, RZ ;  /* 0x00000000f21d7210 */ /* 0x000fc40007ffe0ff */
        /* <DEDUP_REMOVED lines=11> */
[----:B------:R2:W5:Y:S01]  /*cd50*/  LDG.E.CONSTANT R38, desc[UR14][R2.64+0x4] ;  /* 0x0000040e02267981 */ /* 0x000562000c1e9900 */
[-C--:B------:R-:W-:Y:S01]  /*cd60*/  IADD3 R15, PT, PT, R235, R0.reuse, RZ ;  /* 0x00000000eb0f7210 */ /* 0x080fe20007ffe0ff */
[--C-:B------:R-:W-:Y:S01]  /*cd70*/  IMAD.WIDE R26, R27, 0x24, R32.reuse ;  /* 0x000000241b1a7825 */ /* 0x100fe200078e0220 */
[-C--:B------:R-:W-:Y:S01]  /*cd80*/  IADD3 R13, PT, PT, R234, R0.reuse, RZ ;  /* 0x00000000ea0d7210 */ /* 0x080fe20007ffe0ff */
[----:B------:R-:W5:Y:S01]  /*cd90*/  LDG.E.CONSTANT R28, desc[UR14][R28.64+0x4] ;  /* 0x0000040e1c1c7981 */ /* 0x000f62000c1e9900 */
[-C--:B------:R-:W-:Y:S01]  /*cda0*/  IADD3 R11, PT, PT, R233, R0.reuse, RZ ;  /* 0x00000000e90b7210 */ /* 0x080fe20007ffe0ff */
[--C-:B------:R-:W-:Y:S01]  /*cdb0*/  IMAD.WIDE R24, R25, 0x24, R32.reuse ;  /* 0x0000002419187825 */ /* 0x100fe200078e0220 */
[-C--:B------:R-:W-:Y:S01]  /*cdc0*/  IADD3 R5, PT, PT, R232, R0.reuse, RZ ;  /* 0x00000000e8057210 */ /* 0x080fe20007ffe0ff */
[----:B------:R-:W5:Y:S01]  /*cdd0*/  LDG.E.CONSTANT R26, desc[UR14][R26.64+0x4] ;  /* 0x0000040e1a1a7981 */ /* 0x000f62000c1e9900 */
[-C--:B------:R-:W-:Y:S01]  /*cde0*/  IADD3 R9, PT, PT, R231, R0.reuse, RZ ;  /* 0x00000000e7097210 */ /* 0x080fe20007ffe0ff */
[----:B------:R-:W-:Y:S01]  /*cdf0*/  IMAD.WIDE R22, R23, 0x24, R32 ;  /* 0x0000002417167825 */ /* 0x000fe200078e0220 */
[----:B------:R-:W-:Y:S01]  /*ce00*/  IADD3 R37, PT, PT, R230, R0, RZ ;  /* 0x00000000e6257210 */ /* 0x000fe20007ffe0ff */
[----:B------:R-:W5:Y:S01]  /*ce10*/  LDG.E.CONSTANT R24, desc[UR14][R24.64+0x4] ;  /* 0x0000040e18187981 */ /* 0x000f62000c1e9900 */
[----:B------:R-:W-:Y:S01]  /*ce20*/  LOP3.LUT R39, R4, 0x3, R39, 0xf8, !PT ;  /* 0x0000000304277812 */ /* 0x000fe200078ef827 */
[----:B------:R-:W-:-:S02]  /*ce30*/  IMAD.WIDE R20, R21, 0x24, R32 ;  /* 0x0000002415147825 */ /* 0x000fc400078e0220 */
[----:B------:R-:W5:Y:S02]  /*ce40*/  LDG.E.CONSTANT R22, desc[UR14][R22.64+0x4] ;  /* 0x0000040e16167981 */ /* 0x000f64000c1e9900 */
[--C-:B------:R-:W-:Y:S02]  /*ce50*/  IMAD.WIDE R18, R19, 0x24, R32.reuse ;  /* 0x0000002413127825 */ /* 0x100fe400078e0220 */
[----:B------:R-:W5:Y:S02]  /*ce60*/  LDG.E.CONSTANT R20, desc[UR14][R20.64+0x4] ;  /* 0x0000040e14147981 */ /* 0x000f64000c1e9900 */
[--C-:B------:R-:W-:Y:S02]  /*ce70*/  IMAD.WIDE R16, R17, 0x24, R32.reuse ;  /* 0x0000002411107825 */ /* 0x100fe400078e0220 */
[----:B------:R-:W5:Y:S02]  /*ce80*/  LDG.E.CONSTANT R18, desc[UR14][R18.64+0x4] ;  /* 0x0000040e12127981 */ /* 0x000f64000c1e9900 */
[----:B------:R-:W-:-:S02]  /*ce90*/  IMAD.WIDE R14, R15, 0x24, R32 ;  /* 0x000000240f0e7825 */ /* 0x000fc400078e0220 */
[----:B------:R-:W5:Y:S02]  /*cea0*/  LDG.E.CONSTANT R16, desc[UR14][R16.64+0x4] ;  /* 0x0000040e10107981 */ /* 0x000f64000c1e9900 */
[--C-:B------:R-:W-:Y:S02]  /*ceb0*/  IMAD.WIDE R12, R13, 0x24, R32.reuse ;  /* 0x000000240d0c7825 */ /* 0x100fe400078e0220 */
[----:B------:R0:W5:Y:S02]  /*cec0*/  LDG.E.CONSTANT R14, desc[UR14][R14.64+0x4] ;  /* 0x0000040e0e0e7981 */ /* 0x000164000c1e9900 */
[--C-:B------:R-:W-:Y:S02]  /*ced0*/  IMAD.WIDE R10, R11, 0x24, R32.reuse ;  /* 0x000000240b0a7825 */ /* 0x100fe400078e0220 */
[----:B------:R-:W5:Y:S02]  /*cee0*/  LDG.E.CONSTANT R12, desc[UR14][R12.64+0x4] ;  /* 0x0000040e0c0c7981 */ /* 0x000f64000c1e9900 */
[----:B------:R-:W-:-:S02]  /*cef0*/  IMAD.WIDE R4, R5, 0x24, R32 ;  /* 0x0000002405047825 */ /* 0x000fc400078e0220 */
[----:B------:R1:W5:Y:S02]  /*cf00*/  LDG.E.CONSTANT R10, desc[UR14][R10.64+0x4] ;  /* 0x0000040e0a0a7981 */ /* 0x000364000c1e9900 */
[--C-:B------:R-:W-:Y:S02]  /*cf10*/  IMAD.WIDE R8, R9, 0x24, R32.reuse ;  /* 0x0000002409087825 */ /* 0x100fe400078e0220 */
[----:B------:R-:W5:Y:S02]  /*cf20*/  LDG.E.CONSTANT R4, desc[UR14][R4.64+0x4] ;  /* 0x0000040e04047981 */ /* 0x000f64000c1e9900 */
[----:B------:R-:W-:Y:S01]  /*cf30*/  IMAD.WIDE R32, R37, 0x24, R32 ;  /* 0x0000002425207825 */ /* 0x000fe200078e0220 */
[-C--:B------:R-:W-:Y:S01]  /*cf40*/  IADD3 R37, PT, PT, R229, R39.reuse, RZ ;  /* 0x00000027e5257210 */ /* 0x080fe20007ffe0ff */
[----:B------:R-:W5:Y:S01]  /*cf50*/  LDG.E.CONSTANT R8, desc[UR14][R8.64+0x4] ;  /* 0x0000040e08087981 */ /* 0x000f62000c1e9900 */
[----:B------:R-:W-:-:S03]  /*cf60*/  IADD3 R39, PT, PT, R228, R39, RZ ;  /* 0x00000027e4277210 */ /* 0x000fc60007ffe0ff */
[--C-:B--2---:R-:W-:Y:S01]  /*cf70*/  IMAD.WIDE R2, R37, 0x24, R34.reuse ;  /* 0x0000002425027825 */ /* 0x104fe200078e0222 */
[----:B------:R-:W2:Y:S03]  /*cf80*/  LDG.E.CONSTANT R32, desc[UR14][R32.64+0x4] ;  /* 0x0000040e20207981 */ /* 0x000ea6000c1e9900 */
[----:B------:R-:W-:Y:S02]  /*cf90*/  IMAD.WIDE R6, R39, 0x24, R34 ;  /* 0x0000002427067825 */ /* 0x000fe400078e0222 */
[----:B------:R-:W2:Y:S04]  /*cfa0*/  LDG.E.CONSTANT R3, desc[UR14][R2.64+0x90] ;  /* 0x0000900e02037981 */ /* 0x000ea8000c1e9900 */
[----:B------:R-:W2:Y:S01]  /*cfb0*/  LDG.E.CONSTANT R6, desc[UR14][R6.64+0x90] ;  /* 0x0000900e06067981 */ /* 0x000ea2000c1e9900 */
[----:B------:R-:W0:Y:S02]  /*cfc0*/  S2R R0, SR_TID.X ;  /* 0x0000000000007919 */ /* 0x000e240000002100 */
[----:B0-----:R-:W-:-:S04]  /*cfd0*/  LOP3.LUT R15, R0, 0x1f, RZ, 0xc0, !PT ;  /* 0x0000001f000f7812 */ /* 0x001fc800078ec0ff */
[----:B------:R-:W-:-:S04]  /*cfe0*/  IADD3 R0, PT, PT, R184, R15, RZ ;  /* 0x0000000fb8007210 */ /* 0x000fc80007ffe0ff */
[----:B-1----:R-:W-:Y:S01]  /*cff0*/  LEA R11, R0, UR6, 0x2 ;  /* 0x00000006000b7c11 */ /* 0x002fe2000f8e10ff */
[----:B------:R-:W-:-:S04]  /*d000*/  UMOV UR10, 0x10 ;  /* 0x00000010000a7882 */ /* 0x000fc80000000000 */
[----:B---3--:R0:W-:Y:S04]  /*d010*/  STS [R11], R30 ;  /* 0x0000001e0b007388 */ /* 0x0081e80000000800 */
        /* <DEDUP_REMOVED lines=14> */
[----:B--2---:R0:W-:Y:S04]  /*d100*/  STS [R11+0x1e00], R32 ;  /* 0x001e00200b007388 */ /* 0x0041e80000000800 */
[----:B------:R0:W-:Y:S04]  /*d110*/  STS [R182+UR7], R3 ;  /* 0x00000003b6007988 */ /* 0x0001e80008000807 */
[----:B------:R0:W-:Y:S01]  /*d120*/  STS [R181+UR7], R6 ;  /* 0x00000006b5007988 */ /* 0x0001e20008000807 */
[----:B------:R-:W-:Y:S06]  /*d130*/  BAR.SYNC.DEFER_BLOCKING 0x0 ;  /* 0x0000000000007b1d */ /* 0x000fec0000010000 */
.L_x_7:
[----:B------:R-:W-:Y:S02]  /*d140*/  USHF.L.U32 UR8, UR10, 0x1, URZ ;  /* 0x000000010a087899 */ /* 0x000fe400080006ff */
[----:B------:R-:W-:Y:S01]  /*d150*/  MOV R100, UR10 ;  /* 0x0000000a00647c02 */ /* 0x000fe20008000f00 */
[----:B------:R-:W1:Y:S01]  /*d160*/  LDS R106, [R180] ;  /* 0x00000000b46a7984 */ /* 0x000e620000000800 */
[----:B------:R-:W-:Y:S01]  /*d170*/  MOV R72, UR10 ;  /* 0x0000000a00487c02 */ /* 0x000fe20008000f00 */
[----:B------:R-:W-:Y:S01]  /*d180*/  ULOP3.LUT UR11, UR8, 0x10, URZ, 0xc0, !UPT ;  /* 0x00000010080b7892 */ /* 0x000fe2000f8ec0ff */
[----:B------:R-:W-:Y:S02]  /*d190*/  LEA.HI R100, R100, R173, RZ, 0x1c ;  /* 0x000000ad64647211 */ /* 0x000fe400078fe0ff */
[----:B------:R-:W-:Y:S01]  /*d1a0*/  IADD3 R0, PT, PT, R183, UR8, RZ ;  /* 0x00000008b7007c10 */ /* 0x000fe2000fffe0ff */
[----:B------:R-:W-:Y:S01]  /*d1b0*/  USHF.R.U32.HI UR8, URZ, 0x2, UR10 ;  /* 0x00000002ff087899 */ /* 0x000fe2000801160a */
[----:B------:R-:W-:-:S02]  /*d1c0*/  LEA.HI R72, R72, R179, RZ, 0x1c ;  /* 0x000000b348487211 */ /* 0x000fc400078fe0ff */
[----:B------:R-:W-:Y:S01]  /*d1d0*/  IADD3 R2, PT, PT, R184, UR11, RZ ;  /* 0x0000000bb8027c10 */ /* 0x000fe2000fffe0ff */
[----:B------:R-:W-:Y:S01]  /*d1e0*/  ULOP3.LUT UR8, UR8, 0x2, URZ, 0xc0, !UPT ;  /* 0x0000000208087892 */ /* 0x000fe2000f8ec0ff */
[----:B------:R-:W-:Y:S02]  /*d1f0*/  LEA R0, R0, UR13, 0x2 ;  /* 0x0000000d00007c11 */ /* 0x000fe4000f8e10ff */
[C---:B0-----:R-:W-:Y:S01]  /*d200*/  LEA R10, R2.reuse, UR6, 0x2 ;  /* 0x00000006020a7c11 */ /* 0x041fe2000f8e10ff */
[----:B------:R-:W-:Y:S01]  /*d210*/  UIADD3 UR8, UPT, UPT, UR9, UR8, URZ ;  /* 0x0000000809087290 */ /* 0x000fe2000fffe0ff */
[----:B------:R-:W-:Y:S01]  /*d220*/  LOP3.LUT R83, R2, 0xffff, RZ, 0xc0, !PT ;  /* 0x0000ffff02537812 */ /* 0x000fe200078ec0ff */
[----:B------:R-:W-:Y:S01]  /*d230*/  LDS R4, [R0+-0x6180] ;  /* 0xff9e800000047984 */ /* 0x000fe20000000800 */
[----:B------:R-:W-:Y:S02]  /*d240*/  MOV R70, UR10 ;  /* 0x0000000a00467c02 */ /* 0x000fe40008000f00 */
[----:B------:R-:W-:Y:S01]  /*d250*/  SHF.R.U32.HI R83, RZ, 0x1, R83 ;  /* 0x00000001ff537819 */ /* 0x000fe20000011653 */
[----:B------:R-:W0:Y:S01]  /*d260*/  LDS.128 R12, [R10] ;  /* 0x000000000a0c7984 */ /* 0x000e220000000c00 */
[----:B------:R-:W-:-:S02]  /*d270*/  LEA R100, R100, UR8, 0x2 ;  /* 0x0000000864647c11 */ /* 0x000fc4000f8e10ff */
[----:B------:R-:W-:Y:S01]  /*d280*/  LEA R72, R72, UR8, 0x2 ;  /* 0x0000000848487c11 */ /* 0x000fe2000f8e10ff */
[----:B------:R-:W2:Y:S01]  /*d290*/  LDS R8, [R0+-0x4100] ;  /* 0xffbf000000087984 */ /* 0x000ea20000000800 */
[----:B------:R-:W-:Y:S02]  /*d2a0*/  LOP3.LUT R83, R83, 0xffff, RZ, 0xc0, !PT ;  /* 0x0000ffff53537812 */ /* 0x000fe400078ec0ff */
[----:B------:R-:W-:Y:S01]  /*d2b0*/  LEA.HI R70, R70, R175, RZ, 0x1c ;  /* 0x000000af46467211 */ /* 0x000fe200078fe0ff */
[----:B------:R-:W3:Y:S03]  /*d2c0*/  LDS R11, [R0+-0x2080] ;  /* 0xffdf8000000b7984 */ /* 0x000ee60000000800 */
[----:B------:R-:W-:Y:S01]  /*d2d0*/  LEA R70, R70, UR8, 0x2 ;  /* 0x0000000846467c11 */ /* 0x000fe2000f8e10ff */
[----:B------:R-:W4:Y:S04]  /*d2e0*/  LDS R57, [R0] ;  /* 0x0000000000397984 */ /* 0x000f280000000800 */
[----:B------:R-:W5:Y:S04]  /*d2f0*/  LDS R98, [R0+-0x617c] ;  /* 0xff9e840000627984 */ /* 0x000f680000000800 */
[----:B------:R-:W5:Y:S01]  /*d300*/  LDS R91, [R0+-0x40fc] ;  /* 0xffbf0400005b7984 */ /* 0x000f620000000800 */
[----:B-1----:R-:W-:-:S02]  /*d310*/  HADD2.F32 R105, -RZ, R106.H1_H1 ;  /* 0x3000006aff697230 */ /* 0x002fc40000004100 */
[----:B------:R-:W-:Y:S01]  /*d320*/  HADD2.F32 R106, -RZ, R106.H0_H0 ;  /* 0x2000006aff6a7230 */ /* 0x000fe20000004100 */
[----:B------:R-:W1:Y:S04]  /*d330*/  LDS R84, [R0+-0x207c] ;  /* 0xffdf840000547984 */ /* 0x000e680000000800 */
[----:B------:R-:W1:Y:S04]  /*d340*/  LDS R5, [R0+0x4] ;  /* 0x0000040000057984 */ /* 0x000e680000000800 */
[----:B------:R-:W1:Y:S04]  /*d350*/  LDS R97, [R0+-0x6178] ;  /* 0xff9e880000617984 */ /* 0x000e680000000800 */
[----:B------:R-:W1:Y:S04]  /*d360*/  LDS R90, [R0+-0x40f8] ;  /* 0xffbf0800005a7984 */ /* 0x000e680000000800 */
[----:B------:R-:W1:Y:S01]  /*d370*/  LDS R76, [R0+-0x2078] ;  /* 0xffdf8800004c7984 */ /* 0x000e620000000800 */
[----:B0-----:R-:W-:-:S03]  /*d380*/  IDP.4A.S8.S8 R3, R4, R12, RZ ;  /* 0x0000000c04037226 */ /* 0x001fc600000006ff */
[----:B------:R-:W0:Y:S01]  /*d390*/  LDS R59, [R0+0x8] ;  /* 0x00000800003b7984 */ /* 0x000e220000000800 */
[----:B--2---:R-:W-:-:S03]  /*d3a0*/  IDP.4A.S8.S8 R6, R8, R12, RZ ;  /* 0x0000000c08067226 */ /* 0x004fc600000006ff */
[----:B------:R-:W2:Y:S01]  /*d3b0*/  LDS R96, [R0+-0x6174] ;  /* 0xff9e8c0000607984 */ /* 0x000ea20000000800 */
[----:B---3--:R-:W-:-:S03]  /*d3c0*/  IDP.4A.S8.S8 R9, R11, R12, RZ ;  /* 0x0000000c0b097226 */ /* 0x008fc600000006ff */
[----:B------:R-:W3:Y:S01]  /*d3d0*/  LDS R89, [R0+-0x40f4] ;  /* 0xffbf0c0000597984 */ /* 0x000ee20000000800 */
[----:B----4-:R-:W-:-:S03]  /*d3e0*/  IDP.4A.S8.S8 R12, R57, R12, RZ ;  /* 0x0000000c390c7226 */ /* 0x010fc600000006ff */
[----:B------:R-:W4:Y:S01]  /*d3f0*/  LDS R58, [R0+-0x2074] ;  /* 0xffdf8c00003a7984 */ /* 0x000f220000000800 */
[----:B-----5:R-:W-:-:S03]  /*d400*/  IDP.4A.S8.S8 R3, R98, R13, R3 ;  /* 0x0000000d62037226 */ /* 0x020fc60000000603 */
[----:B------:R-:W5:Y:S01]  /*d410*/  LDS R56, [R0+0xc] ;  /* 0x00000c0000387984 */ /* 0x000f620000000800 */
[----:B------:R-:W-:-:S03]  /*d420*/  IDP.4A.S8.S8 R7, R91, R13, R6 ;  /* 0x0000000d5b077226 */ /* 0x000fc60000000606 */
[----:B------:R-:W5:Y:S01]  /*d430*/  LDS.128 R16, [R10+0x200] ;  /* 0x000200000a107984 */ /* 0x000f620000000c00 */
[----:B-1----:R-:W-:-:S03]  /*d440*/  IDP.4A.S8.S8 R9, R84, R13, R9 ;  /* 0x0000000d54097226 */ /* 0x002fc60000000609 */
[----:B------:R-:W-:Y:S01]  /*d450*/  LDS.128 R24, [R10+0x10] ;  /* 0x000010000a187984 */ /* 0x000fe20000000c00 */
[----:B------:R-:W-:-:S03]  /*d460*/  IDP.4A.S8.S8 R12, R5, R13, R12 ;  /* 0x0000000d050c7226 */ /* 0x000fc6000000060c */
[----:B------:R-:W1:Y:S01]  /*d470*/  LDS R55, [R0+-0x2070] ;  /* 0xffdf900000377984 */ /* 0x000e620000000800 */
[----:B------:R-:W-:-:S03]  /*d480*/  IDP.4A.S8.S8 R3, R97, R14, R3 ;  /* 0x0000000e61037226 */ /* 0x000fc60000000603 */
[----:B------:R-:W1:Y:S01]  /*d490*/  LDS R88, [R0+-0x40f0] ;  /* 0xffbf100000587984 */ /* 0x000e620000000800 */
[----:B------:R-:W-:-:S03]  /*d4a0*/  IDP.4A.S8.S8 R6, R90, R14, R7 ;  /* 0x0000000e5a067226 */ /* 0x000fc60000000607 */
[----:B------:R-:W1:Y:S01]  /*d4b0*/  LDS R53, [R0+-0x206c] ;  /* 0xffdf940000357984 */ /* 0x000e620000000800 */
[----:B------:R-:W-:-:S03]  /*d4c0*/  IDP.4A.S8.S8 R9, R76, R14, R9 ;  /* 0x0000000e4c097226 */ /* 0x000fc60000000609 */
[----:B------:R-:W1:Y:S01]  /*d4d0*/  LDS R87, [R0+-0x40ec] ;  /* 0xffbf140000577984 */ /* 0x000e620000000800 */
[----:B0-----:R-:W-:-:S03]  /*d4e0*/  IDP.4A.S8.S8 R12, R59, R14, R12 ;  /* 0x0000000e3b0c7226 */ /* 0x001fc6000000060c */
[----:B------:R-:W0:Y:S01]  /*d4f0*/  LDS R51, [R0+-0x2068] ;  /* 0xffdf980000337984 */ /* 0x000e220000000800 */
[----:B--2---:R-:W-:-:S03]  /*d500*/  IDP.4A.S8.S8 R3, R96, R15, R3 ;  /* 0x0000000f60037226 */ /* 0x004fc60000000603 */
[----:B------:R-:W2:Y:S01]  /*d510*/  LDS R86, [R0+-0x40e8] ;  /* 0xffbf180000567984 */ /* 0x000ea20000000800 */
[----:B---3--:R-:W-:-:S03]  /*d520*/  IDP.4A.S8.S8 R7, R89, R15, R6 ;  /* 0x0000000f59077226 */ /* 0x008fc60000000606 */
[----:B------:R-:W3:Y:S01]  /*d530*/  LDS R50, [R0+-0x2064] ;  /* 0xffdf9c0000327984 */ /* 0x000ee20000000800 */
[----:B----4-:R-:W-:-:S03]  /*d540*/  IDP.4A.S8.S8 R9, R58, R15, R9 ;  /* 0x0000000f3a097226 */ /* 0x010fc60000000609 */
[----:B------:R-:W4:Y:S01]  /*d550*/  LDS R85, [R0+-0x40e4] ;  /* 0xffbf1c0000557984 */ /* 0x000f220000000800 */
[----:B-----5:R-:W-:Y:S02]  /*d560*/  IDP.4A.S8.S8 R15, R56, R15, R12 ;  /* 0x0000000f380f7226 */ /* 0x020fe4000000060c */
[-C--:B------:R-:W-:Y:S01]  /*d570*/  IDP.4A.S8.S8 R12, R8, R16.reuse, RZ ;  /* 0x00000010080c7226 */ /* 0x080fe200000006ff */
[----:B------:R-:W5:Y:S01]  /*d580*/  LDS R95, [R0+-0x6170] ;  /* 0xff9e9000005f7984 */ /* 0x000f620000000800 */
[----:B------:R-:W-:Y:S02]  /*d590*/  IDP.4A.S8.S8 R6, R4, R16, RZ ;  /* 0x0000001004067226 */ /* 0x000fe400000006ff */
[-C--:B------:R-:W-:Y:S01]  /*d5a0*/  IDP.4A.S8.S8 R13, R91, R17.reuse, R12 ;  /* 0x000000115b0d7226 */ /* 0x080fe2000000060c */
[----:B------:R-:W5:Y:S01]  /*d5b0*/  LDS R54, [R0+0x10] ;  /* 0x0000100000367984 */ /* 0x000f620000000800 */
[----:B------:R-:W-:Y:S02]  /*d5c0*/  IDP.4A.S8.S8 R6, R98, R17, R6 ;  /* 0x0000001162067226 */ /* 0x000fe40000000606 */
[-C--:B------:R-:W-:Y:S01]  /*d5d0*/  IDP.4A.S8.S8 R12, R90, R18.reuse, R13 ;  /* 0x000000125a0c7226 */ /* 0x080fe2000000060d */
[----:B------:R-:W5:Y:S01]  /*d5e0*/  LDS.128 R32, [R10+0x210] ;  /* 0x000210000a207984 */ /* 0x000f620000000c00 */
[----:B------:R-:W-:-:S02]  /*d5f0*/  IDP.4A.S8.S8 R6, R97, R18, R6 ;  /* 0x0000001261067226 */ /* 0x000fc40000000606 */
[-C--:B------:R-:W-:Y:S01]  /*d600*/  IDP.4A.S8.S8 R13, R89, R19.reuse, R12 ;  /* 0x00000013590d7226 */ /* 0x080fe2000000060c */
[----:B------:R-:W5:Y:S01]  /*d610*/  LDS R94, [R0+-0x616c] ;  /* 0xff9e9400005e7984 */ /* 0x000f620000000800 */
[-C--:B-1----:R-:W-:Y:S02]  /*d620*/  IDP.4A.S8.S8 R12, R55, R24.reuse, R9 ;  /* 0x00000018370c7226 */ /* 0x082fe40000000609 */
[----:B------:R-:W-:Y:S01]  /*d630*/  IDP.4A.S8.S8 R68, R96, R19, R6 ;  /* 0x0000001360447226 */ /* 0x000fe20000000606 */
[----:B------:R-:W1:Y:S01]  /*d640*/  LDS R52, [R0+0x14] ;  /* 0x0000140000347984 */ /* 0x000e620000000800 */
[----:B------:R-:W-:Y:S02]  /*d650*/  IDP.4A.S8.S8 R6, R88, R24, R7 ;  /* 0x0000001858067226 */ /* 0x000fe40000000607 */
[-C--:B------:R-:W-:Y:S01]  /*d660*/  IDP.4A.S8.S8 R12, R53, R25.reuse, R12 ;  /* 0x00000019350c7226 */ /* 0x080fe2000000060c */
[----:B------:R-:W1:Y:S01]  /*d670*/  LDS R93, [R0+-0x6168] ;  /* 0xff9e9800005d7984 */ /* 0x000e620000000800 */
[----:B------:R-:W-:-:S02]  /*d680*/  IDP.4A.S8.S8 R7, R87, R25, R6 ;  /* 0x0000001957077226 */ /* 0x000fc40000000606 */
[----:B0-----:R-:W-:Y:S01]  /*d690*/  IDP.4A.S8.S8 R12, R51, R26, R12 ;  /* 0x0000001a330c7226 */ /* 0x001fe2000000060c */
[----:B------:R-:W0:Y:S01]  /*d6a0*/  LDS R22, [R0+0x18] ;  /* 0x0000180000167984 */ /* 0x000e220000000800 */
[----:B------:R-:W-:Y:S02]  /*d6b0*/  IDP.4A.S8.S8 R14, R11, R16, RZ ;  /* 0x000000100b0e7226 */ /* 0x000fe400000006ff */
[----:B--2---:R-:W-:Y:S01]  /*d6c0*/  IDP.4A.S8.S8 R6, R86, R26, R7 ;  /* 0x0000001a56067226 */ /* 0x004fe20000000607 */
[----:B------:R-:W2:Y:S01]  /*d6d0*/  LDS R92, [R0+-0x6164] ;  /* 0xff9e9c00005c7984 */ /* 0x000ea20000000800 */
[----:B------:R-:W-:Y:S02]  /*d6e0*/  IDP.4A.S8.S8 R16, R57, R16, RZ ;  /* 0x0000001039107226 */ /* 0x000fe400000006ff */
[----:B---3--:R-:W-:Y:S01]  /*d6f0*/  IDP.4A.S8.S8 R102, R50, R27, R12 ;  /* 0x0000001b32667226 */ /* 0x008fe2000000060c */
[----:B------:R-:W3:Y:S01]  /*d700*/  LDS R49, [R0+0x1c] ;  /* 0x00001c0000317984 */ /* 0x000ee20000000800 */
[----:B------:R-:W-:-:S02]  /*d710*/  IDP.4A.S8.S8 R21, R84, R17, R14 ;  /* 0x0000001154157226 */ /* 0x000fc4000000060e */
[----:B----4-:R-:W-:Y:S01]  /*d720*/  IDP.4A.S8.S8 R73, R85, R27, R6 ;  /* 0x0000001b55497226 */ /* 0x010fe20000000606 */
[----:B------:R-:W-:Y:S01]  /*d730*/  LDS R9, [R0+-0x6160] ;  /* 0xff9ea00000097984 */ /* 0x000fe20000000800 */
[----:B------:R-:W-:Y:S01]  /*d740*/  IDP.4A.S8.S8 R16, R5, R17, R16 ;  /* 0x0000001105107226 */ /* 0x000fe20000000610 */
[----:B------:R-:W-:Y:S01]  /*d750*/  MOV R6, UR10 ;  /* 0x0000000a00067c02 */ /* 0x000fe20008000f00 */
[-C--:B------:R-:W-:Y:S01]  /*d760*/  IDP.4A.S8.S8 R21, R76, R18.reuse, R21 ;  /* 0x000000124c157226 */ /* 0x080fe20000000615 */
[----:B------:R-:W4:Y:S01]  /*d770*/  LDS.128 R64, [R10+0x20] ;  /* 0x000020000a407984 */ /* 0x000f220000000c00 */
[----:B------:R-:W-:Y:S01]  /*d780*/  IDP.4A.S8.S8 R16, R59, R18, R16 ;  /* 0x000000123b107226 */ /* 0x000fe20000000610 */
[----:B------:R-:W-:Y:S01]  /*d790*/  LEA.HI R71, R6, R177, RZ, 0x1c ;  /* 0x000000b106477211 */ /* 0x000fe200078fe0ff */
[-C--:B------:R-:W-:Y:S01]  /*d7a0*/  IDP.4A.S8.S8 R21, R58, R19.reuse, R21 ;  /* 0x000000133a157226 */ /* 0x080fe20000000615 */
[----:B------:R-:W4:Y:S01]  /*d7b0*/  LDS R7, [R0+-0x40e0] ;  /* 0xffbf200000077984 */ /* 0x000f220000000800 */
[----:B------:R-:W-:Y:S01]  /*d7c0*/  IDP.4A.S8.S8 R81, R56, R19, R16 ;  /* 0x0000001338517226 */ /* 0x000fe20000000610 */
[----:B------:R-:W-:Y:S01]  /*d7d0*/  LEA R71, R71, UR8, 0x2 ;  /* 0x0000000847477c11 */ /* 0x000fe2000f8e10ff */
[CC--:B-----5:R-:W-:Y:S01]  /*d7e0*/  IDP.4A.S8.S8 R3, R95.reuse, R24.reuse, R3 ;  /* 0x000000185f037226 */ /* 0x0e0fe20000000603 */
[----:B------:R-:W5:Y:S01]  /*d7f0*/  LDS R12, [R0+-0x2060] ;  /* 0xffdfa000000c7984 */ /* 0x000f620000000800 */
[----:B------:R-:W-:Y:S01]  /*d800*/  IDP.4A.S8.S8 R15, R54, R24, R15 ;  /* 0x00000018360f7226 */ /* 0x000fe2000000060f */
[----:B------:R-:W-:Y:S01]  /*d810*/  UIADD3 UR10, UPT, UPT, UR10, 0x8, URZ ;  /* 0x000000080a0a7890 */ /* 0x000fe2000fffe0ff */
[-C--:B------:R-:W-:Y:S01]  /*d820*/  IDP.4A.S8.S8 R68, R95, R32.reuse, R68 ;  /* 0x000000205f447226 */ /* 0x080fe20000000644 */
[----:B------:R-:W5:Y:S01]  /*d830*/  LDS R80, [R0+-0x615c] ;  /* 0xff9ea40000507984 */ /* 0x000f620000000800 */
[-C--:B------:R-:W-:Y:S01]  /*d840*/  IDP.4A.S8.S8 R36, R88, R32.reuse, R13 ;  /* 0x0000002058247226 */ /* 0x080fe2000000060d */
[----:B------:R-:W-:Y:S01]  /*d850*/  UISETP.GE.U32.AND UP0, UPT, UR10, 0x20, UPT ;  /* 0x000000200a00788c */ /* 0x000fe2000bf06070 */
[-C--:B------:R-:W-:Y:S01]  /*d860*/  IDP.4A.S8.S8 R74, R55, R32.reuse, R21 ;  /* 0x00000020374a7226 */ /* 0x080fe20000000615 */
[----:B------:R-:W5:Y:S01]  /*d870*/  LDS R45, [R0+0x20] ;  /* 0x00002000002d7984 */ /* 0x000f620000000800 */
[----:B------:R-:W-:-:S02]  /*d880*/  IDP.4A.S8.S8 R81, R54, R32, R81 ;  /* 0x0000002036517226 */ /* 0x000fc40000000651 */
[-C--:B------:R-:W-:Y:S01]  /*d890*/  IDP.4A.S8.S8 R3, R94, R25.reuse, R3 ;  /* 0x000000195e037226 */ /* 0x080fe20000000603 */
[----:B------:R-:W5:Y:S01]  /*d8a0*/  LDS R44, [R0+-0x40dc] ;  /* 0xffbf2400002c7984 */ /* 0x000f620000000800 */
[----:B-1----:R-:W-:Y:S02]  /*d8b0*/  IDP.4A.S8.S8 R15, R52, R25, R15 ;  /* 0x00000019340f7226 */ /* 0x002fe4000000060f */
[-C--:B------:R-:W-:Y:S01]  /*d8c0*/  IDP.4A.S8.S8 R3, R93, R26.reuse, R3 ;  /* 0x0000001a5d037226 */ /* 0x080fe20000000603 */
[----:B------:R-:W1:Y:S01]  /*d8d0*/  LDS R43, [R0+-0x205c] ;  /* 0xffdfa400002b7984 */ /* 0x000e620000000800 */
[----:B0-----:R-:W-:Y:S02]  /*d8e0*/  IDP.4A.S8.S8 R26, R22, R26, R15 ;  /* 0x0000001a161a7226 */ /* 0x001fe4000000060f */
[----:B------:R-:W-:Y:S01]  /*d8f0*/  IDP.4A.S8.S8 R68, R94, R33, R68 ;  /* 0x000000215e447226 */ /* 0x000fe20000000644 */
[----:B------:R-:W0:Y:S01]  /*d900*/  LDS R79, [R0+-0x6158] ;  /* 0xff9ea800004f7984 */ /* 0x000e220000000800 */
[----:B--2---:R-:W-:-:S02]  /*d910*/  IDP.4A.S8.S8 R75, R92, R27, R3 ;  /* 0x0000001b5c4b7226 */ /* 0x004fc40000000603 */
[----:B------:R-:W-:Y:S01]  /*d920*/  IDP.4A.S8.S8 R103, R87, R33, R36 ;  /* 0x0000002157677226 */ /* 0x000fe20000000624 */
[----:B------:R-:W2:Y:S01]  /*d930*/  LDS R42, [R0+0x24] ;  /* 0x00002400002a7984 */ /* 0x000ea20000000800 */
[----:B---3--:R-:W-:Y:S02]  /*d940*/  IDP.4A.S8.S8 R69, R49, R27, R26 ;  /* 0x0000001b31457226 */ /* 0x008fe4000000061a */
[-C--:B------:R-:W-:Y:S01]  /*d950*/  IDP.4A.S8.S8 R74, R53, R33.reuse, R74 ;  /* 0x00000021354a7226 */ /* 0x080fe2000000064a */
[----:B------:R-:W3:Y:S01]  /*d960*/  LDS R41, [R0+-0x40d8] ;  /* 0xffbf280000297984 */ /* 0x000ee20000000800 */
[----:B------:R-:W-:Y:S02]  /*d970*/  IDP.4A.S8.S8 R81, R52, R33, R81 ;  /* 0x0000002134517226 */ /* 0x000fe40000000651 */
[----:B------:R-:W-:Y:S01]  /*d980*/  IDP.4A.S8.S8 R68, R93, R34, R68 ;  /* 0x000000225d447226 */ /* 0x000fe20000000644 */
[----:B------:R-:W3:Y:S01]  /*d990*/  LDS R40, [R0+-0x2058] ;  /* 0xffdfa80000287984 */ /* 0x000ee20000000800 */
[----:B----4-:R-:W-:-:S02]  /*d9a0*/  IDP.4A.S8.S8 R13, R9, R64, RZ ;  /* 0x00000040090d7226 */ /* 0x010fc400000006ff */
[----:B------:R-:W-:Y:S01]  /*d9b0*/  IDP.4A.S8.S8 R36, R86, R34, R103 ;  /* 0x0000002256247226 */ /* 0x000fe20000000667 */
[----:B------:R-:W4:Y:S01]  /*d9c0*/  LDS R78, [R0+-0x6154] ;  /* 0xff9eac00004e7984 */ /* 0x000f220000000800 */
[----:B------:R-:W-:Y:S02]  /*d9d0*/  IDP.4A.S8.S8 R14, R7, R64, RZ ;  /* 0x00000040070e7226 */ /* 0x000fe400000006ff */
[----:B------:R-:W-:Y:S01]  /*d9e0*/  IDP.4A.S8.S8 R74, R51, R34, R74 ;  /* 0x00000022334a7226 */ /* 0x000fe2000000064a */
[----:B------:R-:W4:Y:S01]  /*d9f0*/  LDS R39, [R0+0x28] ;  /* 0x0000280000277984 */ /* 0x000f220000000800 */
[----:B-----5:R-:W-:Y:S02]  /*da00*/  IDP.4A.S8.S8 R18, R12, R64, RZ ;  /* 0x000000400c127226 */ /* 0x020fe400000006ff */
[----:B------:R-:W-:Y:S01]  /*da10*/  IDP.4A.S8.S8 R34, R22, R34, R81 ;  /* 0x0000002216227226 */ /* 0x000fe20000000651 */
[----:B------:R-:W5:Y:S01]  /*da20*/  LDS R6, [R0+-0x40d4] ;  /* 0xffbf2c0000067984 */ /* 0x000f620000000800 */
[----:B------:R-:W-:-:S02]  /*da30*/  IDP.4A.S8.S8 R13, R80, R65, R13 ;  /* 0x00000041500d7226 */ /* 0x000fc4000000060d */
[-C--:B------:R-:W-:Y:S01]  /*da40*/  IDP.4A.S8.S8 R135, R92, R35.reuse, R68 ;  /* 0x000000235c877226 */ /* 0x080fe20000000644 */
[----:B------:R-:W5:Y:S01]  /*da50*/  LDS R38, [R0+-0x2054] ;  /* 0xffdfac0000267984 */ /* 0x000f620000000800 */
[----:B------:R-:W-:Y:S02]  /*da60*/  IDP.4A.S8.S8 R64, R45, R64, RZ ;  /* 0x000000402d407226 */ /* 0x000fe400000006ff */
[----:B------:R-:W-:Y:S01]  /*da70*/  IDP.4A.S8.S8 R103, R85, R35, R36 ;  /* 0x0000002355677226 */ /* 0x000fe20000000624 */
[----:B------:R-:W-:Y:S01]  /*da80*/  LDS R77, [R0+-0x6150] ;  /* 0xff9eb000004d7984 */ /* 0x000fe20000000800 */
[----:B------:R-:W-:Y:S02]  /*da90*/  IDP.4A.S8.S8 R14, R44, R65, R14 ;  /* 0x000000412c0e7226 */ /* 0x000fe4000000060e */
[----:B------:R-:W-:Y:S01]  /*daa0*/  IDP.4A.S8.S8 R33, R49, R35, R34 ;  /* 0x0000002331217226 */ /* 0x000fe20000000622 */
[----:B------:R-:W5:Y:S01]  /*dab0*/  LDS.128 R60, [R10+0x30] ;  /* 0x000030000a3c7984 */ /* 0x000f620000000c00 */
[----:B-1----:R-:W-:-:S03]  /*dac0*/  IDP.4A.S8.S8 R17, R43, R65, R18 ;  /* 0x000000412b117226 */ /* 0x002fc60000000612 */
[----:B------:R-:W1:Y:S01]  /*dad0*/  LDS R32, [R0+-0x40d0] ;  /* 0xffbf300000207984 */ /* 0x000e620000000800 */
[----:B0-----:R-:W-:-:S03]  /*dae0*/  IDP.4A.S8.S8 R13, R79, R66, R13 ;  /* 0x000000424f0d7226 */ /* 0x001fc6000000060d */
[----:B------:R-:W0:Y:S01]  /*daf0*/  LDS R29, [R0+-0x614c] ;  /* 0xff9eb400001d7984 */ /* 0x000e220000000800 */
[----:B--2---:R-:W-:-:S03]  /*db00*/  IDP.4A.S8.S8 R65, R42, R65, R64 ;  /* 0x000000412a417226 */ /* 0x004fc60000000640 */
[----:B------:R-:W2:Y:S01]  /*db10*/  LDS R37, [R0+0x2c] ;  /* 0x00002c0000257984 */ /* 0x000ea20000000800 */
[----:B---3--:R-:W-:-:S03]  /*db20*/  IDP.4A.S8.S8 R14, R41, R66, R14 ;  /* 0x00000042290e7226 */ /* 0x008fc6000000060e */
[----:B------:R-:W3:Y:S01]  /*db30*/  LDS R28, [R0+-0x40cc] ;  /* 0xffbf3400001c7984 */ /* 0x000ee20000000800 */
[----:B------:R-:W-:-:S03]  /*db40*/  IDP.4A.S8.S8 R64, R40, R66, R17 ;  /* 0x0000004228407226 */ /* 0x000fc60000000611 */
[----:B------:R-:W-:Y:S01]  /*db50*/  LDS R25, [R0+-0x6148] ;  /* 0xff9eb80000197984 */ /* 0x000fe20000000800 */
[----:B----4-:R-:W-:-:S03]  /*db60*/  IDP.4A.S8.S8 R13, R78, R67, R13 ;  /* 0x000000434e0d7226 */ /* 0x010fc6000000060d */
[----:B------:R-:W4:Y:S01]  /*db70*/  LDS R31, [R0+-0x2050] ;  /* 0xffdfb000001f7984 */ /* 0x000f220000000800 */
[----:B------:R-:W-:-:S03]  /*db80*/  IDP.4A.S8.S8 R104, R39, R66, R65 ;  /* 0x0000004227687226 */ /* 0x000fc60000000641 */
[----:B------:R-:W4:Y:S01]  /*db90*/  LDS R30, [R0+0x30] ;  /* 0x00003000001e7984 */ /* 0x000f220000000800 */
[----:B-----5:R-:W-:-:S03]  /*dba0*/  IDP.4A.S8.S8 R65, R6, R67, R14 ;  /* 0x0000004306417226 */ /* 0x020fc6000000060e */
[----:B------:R-:W5:Y:S01]  /*dbb0*/  LDS R24, [R0+-0x40c8] ;  /* 0xffbf380000187984 */ /* 0x000f620000000800 */
[----:B------:R-:W-:-:S03]  /*dbc0*/  IDP.4A.S8.S8 R66, R38, R67, R64 ;  /* 0x0000004326427226 */ /* 0x000fc60000000640 */
[----:B------:R-:W-:Y:S04]  /*dbd0*/  LDS R20, [R0+-0x6144] ;  /* 0xff9ebc0000147984 */ /* 0x000fe80000000800 */
[----:B------:R-:W5:Y:S01]  /*dbe0*/  LDS.U8 R82, [R100] ;  /* 0x0000000064527984 */ /* 0x000f620000000000 */
[----:B------:R-:W-:-:S03]  /*dbf0*/  IDP.4A.S8.S8 R64, R77, R60, R13 ;  /* 0x0000003c4d407226 */ /* 0x000fc6000000060d */
[----:B------:R-:W5:Y:S01]  /*dc00*/  LDS R19, [R0+-0x40c4] ;  /* 0xffbf3c0000137984 */ /* 0x000f620000000800 */
[----:B-1----:R-:W-:-:S03]  /*dc10*/  IDP.4A.S8.S8 R65, R32, R60, R65 ;  /* 0x0000003c20417226 */ /* 0x002fc60000000641 */
[----:B------:R-:W-:Y:S01]  /*dc20*/  LDS R27, [R0+-0x204c] ;  /* 0xffdfb400001b7984 */ /* 0x000fe20000000800 */
[----:B0-----:R-:W-:-:S03]  /*dc30*/  IDP.4A.S8.S8 R64, R29, R61, R64 ;  /* 0x0000003d1d407226 */ /* 0x001fc60000000640 */
[----:B------:R-:W0:Y:S01]  /*dc40*/  LDS R26, [R0+0x34] ;  /* 0x00003400001a7984 */ /* 0x000e220000000800 */
[----:B--2---:R-:W-:-:S03]  /*dc50*/  IDP.4A.S8.S8 R67, R37, R67, R104 ;  /* 0x0000004325437226 */ /* 0x004fc60000000668 */
[----:B------:R-:W-:Y:S01]  /*dc60*/  LDS.U8 R16, [R100+0x1] ;  /* 0x0000010064107984 */ /* 0x000fe20000000000 */
[----:B---3--:R-:W-:-:S03]  /*dc70*/  IDP.4A.S8.S8 R65, R28, R61, R65 ;  /* 0x0000003d1c417226 */ /* 0x008fc60000000641 */
[----:B------:R-:W1:Y:S04]  /*dc80*/  LDS.U8 R48, [R72] ;  /* 0x0000000048307984 */ /* 0x000e680000000000 */
[----:B------:R-:W2:Y:S01]  /*dc90*/  LDS.64 R2, [R83+UR7] ;  /* 0x0000000753027984 */ /* 0x000ea20008000a00 */
[----:B----4-:R-:W-:-:S03]  /*dca0*/  IDP.4A.S8.S8 R66, R31, R60, R66 ;  /* 0x0000003c1f427226 */ /* 0x010fc60000000642 */
[----:B------:R-:W3:Y:S01]  /*dcb0*/  LDS.U8 R15, [R72+0x1] ;  /* 0x00000100480f7984 */ /* 0x000ee20000000000 */
[----:B------:R-:W-:-:S03]  /*dcc0*/  IDP.4A.S8.S8 R67, R30, R60, R67 ;  /* 0x0000003c1e437226 */ /* 0x000fc60000000643 */
[----:B------:R-:W-:Y:S01]  /*dcd0*/  LDS.U8 R46, [R70] ;  /* 0x00000000462e7984 */ /* 0x000fe20000000000 */
[----:B-----5:R-:W-:-:S03]  /*dce0*/  IDP.4A.S8.S8 R60, R24, R62, R65 ;  /* 0x0000003e183c7226 */ /* 0x020fc60000000641 */
[----:B------:R-:W4:Y:S04]  /*dcf0*/  LDS R23, [R0+-0x2048] ;  /* 0xffdfb80000177984 */ /* 0x000f280000000800 */
[----:B------:R-:W5:Y:S01]  /*dd00*/  LDS R21, [R0+0x38] ;  /* 0x0000380000157984 */ /* 0x000f620000000800 */
[----:B------:R-:W-:Y:S02]  /*dd10*/  IMAD R75, R75, R82, RZ ;  /* 0x000000524b4b7224 */ /* 0x000fe400078e02ff */
[----:B------:R-:W-:Y:S01]  /*dd20*/  IMAD R135, R82, R135, RZ ;  /* 0x0000008752877224 */ /* 0x000fe200078e02ff */
[----:B------:R-:W5:Y:S01]  /*dd30*/  LDS R18, [R0+-0x2044] ;  /* 0xffdfbc0000127984 */ /* 0x000f620000000800 */
[----:B------:R-:W-:Y:S01]  /*dd40*/  IDP.4A.S8.S8 R60, R19, R63, R60 ;  /* 0x0000003f133c7226 */ /* 0x000fe2000000063c */
[----:B------:R-:W-:-:S02]  /*dd50*/  I2FP.F32.S32 R75, R75 ;  /* 0x0000004b004b7245 */ /* 0x000fc40000201400 */
[----:B------:R-:W5:Y:S01]  /*dd60*/  LDS.U8 R47, [R71] ;  /* 0x00000000472f7984 */ /* 0x000f620000000000 */
[----:B------:R-:W-:-:S03]  /*dd70*/  I2FP.F32.S32 R135, R135 ;  /* 0x0000008700877245 */ /* 0x000fc60000201400 */
[----:B------:R1:W5:Y:S01]  /*dd80*/  LDS R17, [R0+0x3c] ;  /* 0x00003c0000117984 */ /* 0x0003620000000800 */
[----:B0-----:R-:W-:-:S03]  /*dd90*/  IDP.4A.S8.S8 R67, R26, R61, R67 ;  /* 0x0000003d1a437226 */ /* 0x001fc60000000643 */
[----:B------:R-:W0:Y:S04]  /*dda0*/  LDS.U8 R14, [R71+0x1] ;  /* 0x00000100470e7984 */ /* 0x000e280000000000 */
[----:B------:R-:W0:Y:S01]  /*ddb0*/  LDS.U8 R13, [R70+0x1] ;  /* 0x00000100460d7984 */ /* 0x000e220000000000 */
[----:B-1----:R-:W-:Y:S02]  /*ddc0*/  IDP.4A.S8.S8 R0, R25, R62, R64 ;  /* 0x0000003e19007226 */ /* 0x002fe40000000640 */
[----:B------:R-:W-:Y:S01]  /*ddd0*/  IDP.4A.S8.S8 R64, R27, R61, R66 ;  /* 0x0000003d1b407226 */ /* 0x000fe20000000642 */
[----:B------:R-:W1:Y:S01]  /*dde0*/  LDS.U8 R101, [R100+0x8] ;  /* 0x0000080064657984 */ /* 0x000e620000000000 */
[----:B------:R-:W-:Y:S02]  /*ddf0*/  IDP.4A.S8.S8 R65, R20, R63, R0 ;  /* 0x0000003f14417226 */ /* 0x000fe40000000600 */
[----:B------:R-:W-:Y:S01]  /*de00*/  IMAD R61, R73, R48, RZ ;  /* 0x00000030493d7224 */ /* 0x000fe200078e02ff */
[----:B------:R-:W-:Y:S01]  /*de10*/  LDS R104, [R178+0x80] ;  /* 0x00008000b2687984 */ /* 0x000fe20000000800 */
[----:B------:R-:W-:-:S02]  /*de20*/  IMAD R65, R65, R16, RZ ;  /* 0x0000001041417224 */ /* 0x000fc400078e02ff */
[----:B--2---:R-:W-:Y:S01]  /*de30*/  HADD2.F32 R0, -RZ, R2.H0_H0 ;  /* 0x20000002ff007230 */ /* 0x004fe20000004100 */
[----:B------:R-:W-:Y:S01]  /*de40*/  I2FP.F32.S32 R61, R61 ;  /* 0x0000003d003d7245 */ /* 0x000fe20000201400 */
[----:B---3--:R-:W-:Y:S01]  /*de50*/  IMAD R66, R60, R15, RZ ;  /* 0x0000000f3c427224 */ /* 0x008fe200078e02ff */
[----:B------:R-:W-:Y:S01]  /*de60*/  I2FP.F32.S32 R65, R65 ;  /* 0x0000004100417245 */ /* 0x000fe20000201400 */
[----:B------:R-:W-:Y:S02]  /*de70*/  HADD2.F32 R60, -RZ, R3.H0_H0 ;  /* 0x20000003ff3c7230 */ /* 0x000fe40000004100 */
[C---:B------:R-:W-:Y:S01]  /*de80*/  FFMA R75, R0.reuse, R75, RZ ;  /* 0x0000004b004b7223 */ /* 0x040fe200000000ff */
[----:B------:R-:W-:Y:S01]  /*de90*/  FFMA R61, R0, R61, RZ ;  /* 0x0000003d003d7223 */ /* 0x000fe200000000ff */
[----:B------:R-:W-:Y:S01]  /*dea0*/  I2FP.F32.S32 R66, R66 ;  /* 0x0000004200427245 */ /* 0x000fe20000201400 */
[----:B----4-:R-:W-:Y:S02]  /*deb0*/  IDP.4A.S8.S8 R64, R23, R62, R64 ;  /* 0x0000003e17407226 */ /* 0x010fe40000000640 */
[----:B------:R-:W-:Y:S01]  /*dec0*/  FFMA R99, R60, R65, R75 ;  /* 0x000000413c637223 */ /* 0x000fe2000000004b */
[----:B------:R-:W-:-:S02]  /*ded0*/  IMAD R65, R69, R46, RZ ;  /* 0x0000002e45417224 */ /* 0x000fc400078e02ff */
[----:B-----5:R-:W-:Y:S02]  /*dee0*/  IDP.4A.S8.S8 R62, R21, R62, R67 ;  /* 0x0000003e153e7226 */ /* 0x020fe40000000643 */
[----:B------:R-:W-:Y:S01]  /*def0*/  FFMA R75, R60, R66, R61 ;  /* 0x000000423c4b7223 */ /* 0x000fe2000000003d */
[----:B------:R-:W-:Y:S01]  /*df00*/  IDP.4A.S8.S8 R73, R18, R63, R64 ;  /* 0x0000003f12497226 */ /* 0x000fe20000000640 */
[----:B------:R-:W-:Y:S01]  /*df10*/  I2FP.F32.S32 R61, R65 ;  /* 0x00000041003d7245 */ /* 0x000fe20000201400 */
[----:B------:R-:W-:Y:S01]  /*df20*/  HADD2.F32 R68, -RZ, R2.H1_H1 ;  /* 0x30000002ff447230 */ /* 0x000fe20000004100 */
[----:B------:R-:W2:Y:S01]  /*df30*/  LDS.128 R64, [R10+0x220] ;  /* 0x000220000a407984 */ /* 0x000ea20000000c00 */
[----:B------:R-:W-:Y:S02]  /*df40*/  IMAD R102, R102, R47, RZ ;  /* 0x0000002f66667224 */ /* 0x000fe400078e02ff */
[----:B------:R-:W-:Y:S01]  /*df50*/  FFMA R61, R0, R61, RZ ;  /* 0x0000003d003d7223 */ /* 0x000fe200000000ff */
[----:B------:R-:W-:-:S02]  /*df60*/  IDP.4A.S8.S8 R62, R17, R63, R62 ;  /* 0x0000003f113e7226 */ /* 0x000fc4000000063e */
[----:B------:R-:W-:Y:S01]  /*df70*/  I2FP.F32.S32 R69, R102 ;  /* 0x0000006600457245 */ /* 0x000fe20000201400 */
[----:B------:R-:W-:Y:S02]  /*df80*/  IDP.4A.S8.S8 R102, R50, R35, R74 ;  /* 0x0000002332667226 */ /* 0x000fe4000000064a */
[----:B0-----:R-:W-:Y:S01]  /*df90*/  IMAD R73, R73, R14, RZ ;  /* 0x0000000e49497224 */ /* 0x001fe200078e02ff */
[----:B------:R-:W0:Y:S01]  /*dfa0*/  LDS.64 R34, [R83+UR7+0x40] ;  /* 0x0000400753227984 */ /* 0x000e220008000a00 */
[----:B------:R-:W-:Y:S01]  /*dfb0*/  FFMA R69, R0, R69, RZ ;  /* 0x0000004500457223 */ /* 0x000fe200000000ff */
[----:B------:R-:W-:Y:S02]  /*dfc0*/  IMAD R62, R62, R13, RZ ;  /* 0x0000000d3e3e7224 */ /* 0x000fe400078e02ff */
[----:B------:R-:W-:Y:S01]  /*dfd0*/  I2FP.F32.S32 R73, R73 ;  /* 0x0000004900497245 */ /* 0x000fe20000201400 */
[----:B------:R3:W4:Y:S01]  /*dfe0*/  LDS.U8 R0, [R100+0x9] ;  /* 0x0000090064007984 */ /* 0x0007220000000000 */
[----:B-1----:R-:W-:Y:S01]  /*dff0*/  I2FP.F32.U32 R81, R101 ;  /* 0x0000006500517245 */ /* 0x002fe20000201000 */
[----:B------:R-:W-:Y:S01]  /*e000*/  HADD2.F32 R74, -RZ, R3.H1_H1 ;  /* 0x30000003ff4a7230 */ /* 0x000fe20000004100 */
[----:B------:R-:W-:Y:S01]  /*e010*/  I2FP.F32.S32 R62, R62 ;  /* 0x0000003e003e7245 */ /* 0x000fe20000201400 */
[----:B------:R-:W-:Y:S01]  /*e020*/  FFMA R73, R60, R73, R69 ;  /* 0x000000493c497223 */ /* 0x000fe20000000045 */
[----:B------:R-:W-:-:S02]  /*e030*/  IMAD R103, R48, R103, RZ ;  /* 0x0000006730677224 */ /* 0x000fc400078e02ff */
[----:B------:R-:W-:Y:S01]  /*e040*/  FFMA R3, R68, R81, RZ ;  /* 0x0000005144037223 */ /* 0x000fe200000000ff */
[----:B------:R-:W-:Y:S02]  /*e050*/  IMAD R102, R47, R102, RZ ;  /* 0x000000662f667224 */ /* 0x000fe400078e02ff */
[----:B------:R-:W-:Y:S02]  /*e060*/  FFMA R69, R60, R62, R61 ;  /* 0x0000003e3c457223 */ /* 0x000fe4000000003d */
[----:B------:R-:W1:Y:S01]  /*e070*/  LDS.128 R60, [R10+0x230] ;  /* 0x000230000a3c7984 */ /* 0x000e620000000c00 */
[----:B------:R-:W-:Y:S01]  /*e080*/  I2FP.F32.S32 R103, R103 ;  /* 0x0000006700677245 */ /* 0x000fe20000201400 */
[----:B--2---:R-:W-:-:S04]  /*e090*/  IDP.4A.S8.S8 R36, R9, R64, RZ ;  /* 0x0000004009247226 */ /* 0x004fc800000006ff */
[----:B------:R-:W-:-:S04]  /*e0a0*/  IDP.4A.S8.S8 R36, R80, R65, R36 ;  /* 0x0000004150247226 */ /* 0x000fc80000000624 */
[----:B------:R-:W-:Y:S02]  /*e0b0*/  IDP.4A.S8.S8 R2, R79, R66, R36 ;  /* 0x000000424f027226 */ /* 0x000fe40000000624 */
[--C-:B0-----:R-:W-:Y:S02]  /*e0c0*/  HADD2.F32 R101, -RZ, R35.reuse.H0_H0 ;  /* 0x20000023ff657230 */ /* 0x101fe40000004100 */
[----:B------:R-:W-:Y:S02]  /*e0d0*/  IDP.4A.S8.S8 R2, R78, R67, R2 ;  /* 0x000000434e027226 */ /* 0x000fe40000000602 */
[----:B---3--:R-:W-:Y:S01]  /*e0e0*/  HADD2.F32 R100, -RZ, R35.H1_H1 ;  /* 0x30000023ff647230 */ /* 0x008fe20000004100 */
[----:B----4-:R-:W-:-:S05]  /*e0f0*/  I2FP.F32.U32 R36, R0 ;  /* 0x0000000000247245 */ /* 0x010fca0000201000 */
[----:B------:R-:W-:-:S04]  /*e100*/  FFMA R0, R74, R36, R3 ;  /* 0x000000244a007223 */ /* 0x000fc80000000003 */
[----:B------:R-:W-:Y:S01]  /*e110*/  FMUL R0, R0, R105 ;  /* 0x0000006900007220 */ /* 0x000fe20000400000 */
[----:B-1----:R-:W-:-:S03]  /*e120*/  IDP.4A.S8.S8 R2, R77, R60, R2 ;  /* 0x0000003c4d027226 */ /* 0x002fc60000000602 */
[----:B------:R-:W-:Y:S01]  /*e130*/  FFMA R99, R99, R106, -R0 ;  /* 0x0000006a63637223 */ /* 0x000fe20000000800 */
[----:B------:R-:W-:Y:S02]  /*e140*/  IDP.4A.S8.S8 R2, R29, R61, R2 ;  /* 0x0000003d1d027226 */ /* 0x000fe40000000602 */
[--C-:B------:R-:W-:Y:S02]  /*e150*/  HADD2.F32 R0, -RZ, R34.reuse.H0_H0 ;  /* 0x20000022ff007230 */ /* 0x100fe40000004100 */
[----:B------:R-:W-:Y:S01]  /*e160*/  FADD R108, R99, R108 ;  /* 0x0000006c636c7221 */ /* 0x000fe20000000000 */
[----:B------:R-:W-:Y:S02]  /*e170*/  IDP.4A.S8.S8 R2, R25, R62, R2 ;  /* 0x0000003e19027226 */ /* 0x000fe40000000602 */
[----:B------:R-:W-:Y:S02]  /*e180*/  HADD2.F32 R99, -RZ, R34.H1_H1 ;  /* 0x30000022ff637230 */ /* 0x000fe40000004100 */
[----:B------:R-:W-:-:S02]  /*e190*/  IDP.4A.S8.S8 R3, R20, R63, R2 ;  /* 0x0000003f14037226 */ /* 0x000fc40000000602 */
[----:B------:R-:W-:Y:S01]  /*e1a0*/  FFMA R2, R0, R135, RZ ;  /* 0x0000008700027223 */ /* 0x000fe200000000ff */
[----:B------:R-:W-:Y:S01]  /*e1b0*/  FFMA R35, R81, R99, RZ ;  /* 0x0000006351237223 */ /* 0x000fe200000000ff */
[----:B------:R-:W-:-:S05]  /*e1c0*/  IMAD R3, R16, R3, RZ ;  /* 0x0000000310037224 */ /* 0x000fca00078e02ff */
[----:B------:R-:W-:-:S05]  /*e1d0*/  I2FP.F32.S32 R3, R3 ;  /* 0x0000000300037245 */ /* 0x000fca0000201400 */
[----:B------:R-:W-:Y:S01]  /*e1e0*/  FFMA R135, R101, R3, R2 ;  /* 0x0000000365877223 */ /* 0x000fe20000000002 */
[----:B------:R-:W-:-:S04]  /*e1f0*/  IDP.4A.S8.S8 R2, R7, R64, RZ ;  /* 0x0000004007027226 */ /* 0x000fc800000006ff */
[----:B------:R-:W-:Y:S02]  /*e200*/  IDP.4A.S8.S8 R3, R44, R65, R2 ;  /* 0x000000412c037226 */ /* 0x000fe40000000602 */
[----:B------:R-:W0:Y:S02]  /*e210*/  LDS.U8 R2, [R72+0x8] ;  /* 0x0000080048027984 */ /* 0x000e240000000000 */
[----:B------:R-:W-:Y:S02]  /*e220*/  IDP.4A.S8.S8 R34, R41, R66, R3 ;  /* 0x0000004229227226 */ /* 0x000fe40000000603 */
[----:B------:R1:W2:Y:S02]  /*e230*/  LDS.U8 R3, [R72+0x9] ;  /* 0x0000090048037984 */ /* 0x0002a40000000000 */
[----:B------:R-:W-:Y:S02]  /*e240*/  IDP.4A.S8.S8 R181, R6, R67, R34 ;  /* 0x0000004306b57226 */ /* 0x000fe40000000622 */
[----:B------:R-:W-:-:S02]  /*e250*/  FFMA R34, R36, R100, R35 ;  /* 0x0000006424227223 */ /* 0x000fc40000000023 */
[----:B------:R-:W-:Y:S02]  /*e260*/  IDP.4A.S8.S8 R181, R32, R60, R181 ;  /* 0x0000003c20b57226 */ /* 0x000fe400000006b5 */
[----:B------:R-:W-:Y:S01]  /*e270*/  FMUL R35, R105, R34 ;  /* 0x0000002269237220 */ /* 0x000fe20000400000 */
[-C--:B-1----:R-:W-:Y:S02]  /*e280*/  IDP.4A.S8.S8 R72, R12, R64.reuse, RZ ;  /* 0x000000400c487226 */ /* 0x082fe400000006ff */
[----:B------:R-:W-:Y:S02]  /*e290*/  IDP.4A.S8.S8 R181, R28, R61, R181 ;  /* 0x0000003d1cb57226 */ /* 0x000fe400000006b5 */
[----:B------:R-:W-:Y:S01]  /*e2a0*/  FFMA R34, R106, R135, -R35 ;  /* 0x000000876a227223 */ /* 0x000fe20000000823 */
[----:B------:R-:W-:Y:S02]  /*e2b0*/  IDP.4A.S8.S8 R64, R45, R64, RZ ;  /* 0x000000402d407226 */ /* 0x000fe400000006ff */
[----:B------:R-:W-:-:S02]  /*e2c0*/  IDP.4A.S8.S8 R134, R24, R62, R181 ;  /* 0x0000003e18867226 */ /* 0x000fc400000006b5 */
[----:B------:R-:W-:Y:S01]  /*e2d0*/  FADD R109, R34, R109 ;  /* 0x0000006d226d7221 */ /* 0x000fe20000000000 */
[----:B------:R-:W-:Y:S02]  /*e2e0*/  IDP.4A.S8.S8 R35, R43, R65, R72 ;  /* 0x000000412b237226 */ /* 0x000fe40000000648 */
[----:B------:R-:W-:Y:S02]  /*e2f0*/  IDP.4A.S8.S8 R134, R19, R63, R134 ;  /* 0x0000003f13867226 */ /* 0x000fe40000000686 */
[----:B------:R-:W-:Y:S02]  /*e300*/  IDP.4A.S8.S8 R72, R42, R65, R64 ;  /* 0x000000412a487226 */ /* 0x000fe40000000640 */
[----:B------:R-:W-:Y:S01]  /*e310*/  FFMA R64, R0, R103, RZ ;  /* 0x0000006700407223 */ /* 0x000fe200000000ff */
[----:B------:R-:W-:Y:S02]  /*e320*/  IMAD R134, R15, R134, RZ ;  /* 0x000000860f867224 */ /* 0x000fe400078e02ff */
[----:B------:R-:W-:-:S02]  /*e330*/  IDP.4A.S8.S8 R35, R40, R66, R35 ;  /* 0x0000004228237226 */ /* 0x000fc40000000623 */
[----:B------:R-:W-:Y:S01]  /*e340*/  IDP.4A.S8.S8 R72, R39, R66, R72 ;  /* 0x0000004227487226 */ /* 0x000fe20000000648 */
[----:B------:R-:W-:Y:S01]  /*e350*/  I2FP.F32.S32 R65, R134 ;  /* 0x0000008600417245 */ /* 0x000fe20000201400 */
[----:B------:R-:W-:Y:S02]  /*e360*/  IDP.4A.S8.S8 R66, R38, R67, R35 ;  /* 0x0000004326427226 */ /* 0x000fe40000000623 */
[--C-:B------:R-:W-:Y:S02]  /*e370*/  HADD2.F32 R103, -RZ, R104.reuse.H1_H1 ;  /* 0x30000068ff677230 */ /* 0x100fe40000004100 */
[----:B------:R-:W-:Y:S01]  /*e380*/  FFMA R65, R101, R65, R64 ;  /* 0x0000004165417223 */ /* 0x000fe20000000040 */
[----:B------:R-:W-:Y:S02]  /*e390*/  HADD2.F32 R104, -RZ, R104.H0_H0 ;  /* 0x20000068ff687230 */ /* 0x000fe40000004100 */
[----:B------:R-:W-:Y:S01]  /*e3a0*/  IDP.4A.S8.S8 R67, R37, R67, R72 ;  /* 0x0000004325437226 */ /* 0x000fe20000000648 */
[----:B0-----:R-:W-:Y:S01]  /*e3b0*/  I2FP.F32.U32 R2, R2 ;  /* 0x0000000200027245 */ /* 0x001fe20000201000 */
[----:B------:R-:W-:-:S02]  /*e3c0*/  IDP.4A.S8.S8 R66, R31, R60, R66 ;  /* 0x0000003c1f427226 */ /* 0x000fc40000000642 */
[----:B------:R-:W-:Y:S01]  /*e3d0*/  IDP.4A.S8.S8 R67, R30, R60, R67 ;  /* 0x0000003c1e437226 */ /* 0x000fe20000000643 */
[----:B--2---:R-:W-:Y:S01]  /*e3e0*/  I2FP.F32.U32 R35, R3 ;  /* 0x0000000300237245 */ /* 0x004fe20000201000 */
[----:B------:R-:W-:Y:S01]  /*e3f0*/  FFMA R64, R2, R99, RZ ;  /* 0x0000006302407223 */ /* 0x000fe200000000ff */
[----:B------:R-:W-:Y:S01]  /*e400*/  FFMA R3, R68, R2, RZ ;  /* 0x0000000244037223 */ /* 0x000fe200000000ff */
[----:B------:R-:W-:Y:S01]  /*e410*/  IDP.4A.S8.S8 R66, R27, R61, R66 ;  /* 0x0000003d1b427226 */ /* 0x000fe20000000642 */
[----:B------:R-:W0:Y:S01]  /*e420*/  LDS R60, [R176+0x100] ;  /* 0x00010000b03c7984 */ /* 0x000e220000000800 */
[----:B------:R-:W-:Y:S01]  /*e430*/  FFMA R64, R35, R100, R64 ;  /* 0x0000006423407223 */ /* 0x000fe20000000040 */
[----:B------:R-:W-:Y:S01]  /*e440*/  FFMA R34, R74, R35, R3 ;  /* 0x000000234a227223 */ /* 0x000fe20000000003 */
[----:B------:R-:W-:Y:S01]  /*e450*/  IDP.4A.S8.S8 R67, R26, R61, R67 ;  /* 0x0000003d1a437226 */ /* 0x000fe20000000643 */
[----:B------:R-:W-:Y:S01]  /*e460*/  I2FP.F32.S32 R61, R102 ;  /* 0x00000066003d7245 */ /* 0x000fe20000201400 */
[----:B------:R-:W-:Y:S01]  /*e470*/  FMUL R3, R103, R64 ;  /* 0x0000004067037220 */ /* 0x000fe20000400000 */
[----:B------:R-:W-:Y:S01]  /*e480*/  FMUL R34, R34, R103 ;  /* 0x0000006722227220 */ /* 0x000fe20000400000 */
[----:B------:R-:W-:-:S02]  /*e490*/  IDP.4A.S8.S8 R66, R23, R62, R66 ;  /* 0x0000003e17427226 */ /* 0x000fc40000000642 */
[----:B------:R-:W-:Y:S01]  /*e4a0*/  FFMA R64, R104, R65, -R3 ;  /* 0x0000004168407223 */ /* 0x000fe20000000803 */
[----:B------:R-:W-:Y:S01]  /*e4b0*/  FFMA R75, R75, R104, -R34 ;  /* 0x000000684b4b7223 */ /* 0x000fe20000000822 */
[----:B------:R-:W1:Y:S01]  /*e4c0*/  LDS.U8 R65, [R71+0x8] ;  /* 0x0000080047417984 */ /* 0x000e620000000000 */
[----:B------:R-:W-:Y:S02]  /*e4d0*/  IMAD R3, R46, R33, RZ ;  /* 0x000000212e037224 */ /* 0x000fe400078e02ff */
[----:B------:R-:W-:Y:S01]  /*e4e0*/  FADD R125, R64, R125 ;  /* 0x0000007d407d7221 */ /* 0x000fe20000000000 */
[----:B------:R-:W-:Y:S01]  /*e4f0*/  IDP.4A.S8.S8 R62, R21, R62, R67 ;  /* 0x0000003e153e7226 */ /* 0x000fe20000000643 */
[----:B------:R2:W3:Y:S01]  /*e500*/  LDS.U8 R34, [R71+0x9] ;  /* 0x0000090047227984 */ /* 0x0004e20000000000 */
[----:B------:R-:W-:Y:S01]  /*e510*/  IDP.4A.S8.S8 R67, R18, R63, R66 ;  /* 0x0000003f12437226 */ /* 0x000fe20000000642 */
[----:B------:R-:W-:Y:S01]  /*e520*/  I2FP.F32.S32 R3, R3 ;  /* 0x0000000300037245 */ /* 0x000fe20000201400 */
[----:B------:R-:W-:Y:S01]  /*e530*/  IDP.4A.S8.S8 R72, R17, R63, R62 ;  /* 0x0000003f11487226 */ /* 0x000fe2000000063e */
[----:B------:R-:W4:Y:S01]  /*e540*/  LDS.U8 R33, [R70+0x8] ;  /* 0x0000080046217984 */ /* 0x000f220000000000 */
[----:B------:R-:W-:Y:S01]  /*e550*/  FFMA R62, R0, R61, RZ ;  /* 0x0000003d003e7223 */ /* 0x000fe200000000ff */
[----:B------:R-:W-:-:S02]  /*e560*/  IMAD R67, R14, R67, RZ ;  /* 0x000000430e437224 */ /* 0x000fc400078e02ff */
[----:B------:R-:W-:Y:S01]  /*e570*/  FFMA R66, R0, R3, RZ ;  /* 0x0000000300427223 */ /* 0x000fe200000000ff */
[----:B------:R-:W-:Y:S01]  /*e580*/  LDS.U8 R61, [R70+0x9] ;  /* 0x00000900463d7984 */ /* 0x000fe20000000000 */
[----:B------:R-:W-:Y:S02]  /*e590*/  IMAD R72, R13, R72, RZ ;  /* 0x000000480d487224 */ /* 0x000fe400078e02ff */
[----:B------:R-:W-:Y:S01]  /*e5a0*/  FADD R124, R75, R124 ;  /* 0x0000007c4b7c7221 */ /* 0x000fe20000000000 */
[----:B------:R-:W-:Y:S02]  /*e5b0*/  I2FP.F32.S32 R67, R67 ;  /* 0x0000004300437245 */ /* 0x000fe40000201400 */
[----:B--2---:R-:W-:Y:S02]  /*e5c0*/  I2FP.F32.S32 R71, R72 ;  /* 0x0000004800477245 */ /* 0x004fe40000201400 */
[----:B------:R-:W2:Y:S01]  /*e5d0*/  LDS R72, [R174+0x180] ;  /* 0x00018000ae487984 */ /* 0x000ea20000000800 */
[----:B------:R-:W-:-:S02]  /*e5e0*/  FFMA R63, R101, R67, R62 ;  /* 0x00000043653f7223 */ /* 0x000fc4000000003e */
[----:B------:R-:W-:Y:S01]  /*e5f0*/  FFMA R71, R101, R71, R66 ;  /* 0x0000004765477223 */ /* 0x000fe20000000042 */
[--C-:B0-----:R-:W-:Y:S02]  /*e600*/  HADD2.F32 R101, -RZ, R60.reuse.H1_H1 ;  /* 0x3000003cff657230 */ /* 0x101fe40000004100 */
[----:B------:R-:W-:Y:S01]  /*e610*/  HADD2.F32 R102, -RZ, R60.H0_H0 ;  /* 0x2000003cff667230 */ /* 0x000fe20000004100 */
[----:B-1----:R-:W-:Y:S02]  /*e620*/  I2FP.F32.U32 R0, R65 ;  /* 0x0000004100007245 */ /* 0x002fe40000201000 */
[----:B------:R-:W0:Y:S01]  /*e630*/  LDS.128 R64, [R10+0x400] ;  /* 0x000400000a407984 */ /* 0x000e220000000c00 */
[----:B---3--:R-:W-:Y:S02]  /*e640*/  I2FP.F32.U32 R34, R34 ;  /* 0x0000002200227245 */ /* 0x008fe40000201000 */
[----:B------:R-:W-:-:S04]  /*e650*/  FFMA R3, R68, R0, RZ ;  /* 0x0000000044037223 */ /* 0x000fc800000000ff */
[----:B------:R-:W-:Y:S01]  /*e660*/  FFMA R62, R74, R34, R3 ;  /* 0x000000224a3e7223 */ /* 0x000fe20000000003 */
[----:B------:R-:W-:-:S03]  /*e670*/  FFMA R3, R0, R99, RZ ;  /* 0x0000006300037223 */ /* 0x000fc600000000ff */
[----:B------:R-:W-:Y:S01]  /*e680*/  FMUL R62, R62, R101 ;  /* 0x000000653e3e7220 */ /* 0x000fe20000400000 */
[----:B------:R-:W-:Y:S01]  /*e690*/  FFMA R60, R34, R100, R3 ;  /* 0x00000064223c7223 */ /* 0x000fe20000000003 */
[----:B----4-:R-:W-:Y:S02]  /*e6a0*/  I2FP.F32.U32 R3, R33 ;  /* 0x0000002100037245 */ /* 0x010fe40000201000 */
[----:B------:R-:W-:Y:S01]  /*e6b0*/  FFMA R73, R73, R102, -R62 ;  /* 0x0000006649497223 */ /* 0x000fe2000000083e */
[----:B------:R-:W-:Y:S02]  /*e6c0*/  FMUL R33, R101, R60 ;  /* 0x0000003c65217220 */ /* 0x000fe40000400000 */
[----:B------:R-:W-:Y:S01]  /*e6d0*/  FFMA R60, R3, R99, RZ ;  /* 0x00000063033c7223 */ /* 0x000fe200000000ff */
[----:B--2---:R-:W-:Y:S02]  /*e6e0*/  HADD2.F32 R99, -RZ, R72.H1_H1 ;  /* 0x30000048ff637230 */ /* 0x004fe40000004100 */
[----:B------:R-:W-:Y:S01]  /*e6f0*/  FFMA R70, R102, R63, -R33 ;  /* 0x0000003f66467223 */ /* 0x000fe20000000821 */
[----:B------:R-:W-:Y:S01]  /*e700*/  I2FP.F32.U32 R33, R61 ;  /* 0x0000003d00217245 */ /* 0x000fe20000201000 */
[----:B------:R-:W-:Y:S01]  /*e710*/  FFMA R61, R68, R3, RZ ;  /* 0x00000003443d7223 */ /* 0x000fe200000000ff */
[----:B------:R-:W-:Y:S01]  /*e720*/  FADD R142, R73, R142 ;  /* 0x0000008e498e7221 */ /* 0x000fe20000000000 */
[----:B------:R-:W-:-:S02]  /*e730*/  FADD R143, R70, R143 ;  /* 0x0000008f468f7221 */ /* 0x000fc40000000000 */
[----:B------:R-:W-:Y:S01]  /*e740*/  FFMA R74, R74, R33, R61 ;  /* 0x000000214a4a7223 */ /* 0x000fe2000000003d */
[----:B------:R-:W-:Y:S01]  /*e750*/  FFMA R68, R33, R100, R60 ;  /* 0x0000006421447223 */ /* 0x000fe2000000003c */
[----:B------:R-:W-:Y:S01]  /*e760*/  HADD2.F32 R100, -RZ, R72.H0_H0 ;  /* 0x20000048ff647230 */ /* 0x000fe20000004100 */
[----:B------:R-:W1:Y:S01]  /*e770*/  LDS.128 R60, [R10+0x410] ;  /* 0x000410000a3c7984 */ /* 0x000e620000000c00 */
[----:B------:R-:W-:Y:S01]  /*e780*/  FMUL R74, R74, R99 ;  /* 0x000000634a4a7220 */ /* 0x000fe20000400000 */
[----:B------:R-:W-:Y:S02]  /*e790*/  FMUL R75, R99, R68 ;  /* 0x00000044634b7220 */ /* 0x000fe40000400000 */
[----:B------:R-:W2:Y:S01]  /*e7a0*/  LDS.64 R72, [R83+UR7+0x80] ;  /* 0x0000800753487984 */ /* 0x000ea20008000a00 */
[----:B------:R-:W-:Y:S01]  /*e7b0*/  FFMA R69, R69, R100, -R74 ;  /* 0x0000006445457223 */ /* 0x000fe2000000084a */
[----:B------:R-:W-:-:S03]  /*e7c0*/  FFMA R68, R100, R71, -R75 ;  /* 0x0000004764447223 */ /* 0x000fc6000000084b */
[----:B------:R-:W-:Y:S01]  /*e7d0*/  FADD R158, R69, R158 ;  /* 0x0000009e459e7221 */ /* 0x000fe20000000000 */
[----:B------:R-:W-:Y:S01]  /*e7e0*/  FADD R159, R68, R159 ;  /* 0x0000009f449f7221 */ /* 0x000fe20000000000 */
[-C--:B0-----:R-:W-:Y:S02]  /*e7f0*/  IDP.4A.S8.S8 R68, R4, R64.reuse, RZ ;  /* 0x0000004004447226 */ /* 0x081fe400000006ff */
[-C--:B------:R-:W-:Y:S02]  /*e800*/  IDP.4A.S8.S8 R70, R8, R64.reuse, RZ ;  /* 0x0000004008467226 */ /* 0x080fe400000006ff */
[-C--:B------:R-:W-:Y:S02]  /*e810*/  IDP.4A.S8.S8 R71, R11, R64.reuse, RZ ;  /* 0x000000400b477226 */ /* 0x080fe400000006ff */
[----:B------:R-:W-:Y:S02]  /*e820*/  IDP.4A.S8.S8 R64, R57, R64, RZ ;  /* 0x0000004039407226 */ /* 0x000fe400000006ff */
[----:B------:R-:W-:-:S02]  /*e830*/  IDP.4A.S8.S8 R68, R98, R65, R68 ;  /* 0x0000004162447226 */ /* 0x000fc40000000644 */
[-C--:B------:R-:W-:Y:S02]  /*e840*/  IDP.4A.S8.S8 R69, R91, R65.reuse, R70 ;  /* 0x000000415b457226 */ /* 0x080fe40000000646 */
[-C--:B------:R-:W-:Y:S02]  /*e850*/  IDP.4A.S8.S8 R71, R84, R65.reuse, R71 ;  /* 0x0000004154477226 */ /* 0x080fe40000000647 */
[----:B------:R-:W-:Y:S02]  /*e860*/  IDP.4A.S8.S8 R65, R5, R65, R64 ;  /* 0x0000004105417226 */ /* 0x000fe40000000640 */
[-C--:B------:R-:W-:Y:S02]  /*e870*/  IDP.4A.S8.S8 R68, R97, R66.reuse, R68 ;  /* 0x0000004261447226 */ /* 0x080fe40000000644 */
[-C--:B------:R-:W-:Y:S02]  /*e880*/  IDP.4A.S8.S8 R64, R90, R66.reuse, R69 ;  /* 0x000000425a407226 */ /* 0x080fe40000000645 */
[----:B------:R-:W-:-:S02]  /*e890*/  IDP.4A.S8.S8 R71, R76, R66, R71 ;  /* 0x000000424c477226 */ /* 0x000fc40000000647 */
[----:B------:R-:W-:Y:S02]  /*e8a0*/  IDP.4A.S8.S8 R66, R59, R66, R65 ;  /* 0x000000423b427226 */ /* 0x000fe40000000641 */
[-C--:B------:R-:W-:Y:S02]  /*e8b0*/  IDP.4A.S8.S8 R68, R96, R67.reuse, R68 ;  /* 0x0000004360447226 */ /* 0x080fe40000000644 */
[-C--:B------:R-:W-:Y:S02]  /*e8c0*/  IDP.4A.S8.S8 R65, R89, R67.reuse, R64 ;  /* 0x0000004359417226 */ /* 0x080fe40000000640 */
[-C--:B------:R-:W-:Y:S02]  /*e8d0*/  IDP.4A.S8.S8 R71, R58, R67.reuse, R71 ;  /* 0x000000433a477226 */ /* 0x080fe40000000647 */
[----:B------:R-:W-:Y:S02]  /*e8e0*/  IDP.4A.S8.S8 R67, R56, R67, R66 ;  /* 0x0000004338437226 */ /* 0x000fe40000000642 */
[----:B-1----:R-:W-:-:S02]  /*e8f0*/  IDP.4A.S8.S8 R68, R95, R60, R68 ;  /* 0x0000003c5f447226 */ /* 0x002fc40000000644 */
[-C--:B------:R-:W-:Y:S02]  /*e900*/  IDP.4A.S8.S8 R64, R88, R60.reuse, R65 ;  /* 0x0000003c58407226 */ /* 0x080fe40000000641 */
[-C--:B------:R-:W-:Y:S02]  /*e910*/  IDP.4A.S8.S8 R66, R55, R60.reuse, R71 ;  /* 0x0000003c37427226 */ /* 0x080fe40000000647 */
[----:B------:R-:W-:Y:S02]  /*e920*/  IDP.4A.S8.S8 R67, R54, R60, R67 ;  /* 0x0000003c36437226 */ /* 0x000fe40000000643 */
[-C--:B------:R-:W-:Y:S02]  /*e930*/  IDP.4A.S8.S8 R68, R94, R61.reuse, R68 ;  /* 0x0000003d5e447226 */ /* 0x080fe40000000644 */
[-C--:B------:R-:W-:Y:S02]  /*e940*/  IDP.4A.S8.S8 R69, R87, R61.reuse, R64 ;  /* 0x0000003d57457226 */ /* 0x080fe40000000640 */
[----:B------:R-:W-:-:S02]  /*e950*/  IDP.4A.S8.S8 R70, R53, R61, R66 ;  /* 0x0000003d35467226 */ /* 0x000fc40000000642 */
[----:B------:R-:W-:Y:S02]  /*e960*/  IDP.4A.S8.S8 R61, R52, R61, R67 ;  /* 0x0000003d343d7226 */ /* 0x000fe40000000643 */
[----:B------:R-:W0:Y:S01]  /*e970*/  LDS.128 R64, [R10+0x420] ;  /* 0x000420000a407984 */ /* 0x000e220000000c00 */
        /* <DEDUP_REMOVED lines=8> */
[----:B------:R-:W1:Y:S01]  /*ea00*/  LDS.128 R60, [R10+0x430] ;  /* 0x000430000a3c7984 */ /* 0x000e620000000c00 */
[----:B------:R-:W-:Y:S02]  /*ea10*/  IMAD R69, R82, R69, RZ ;  /* 0x0000004552457224 */ /* 0x000fe400078e02ff */
[----:B------:R-:W-:Y:S02]  /*ea20*/  IMAD R71, R48, R71, RZ ;  /* 0x0000004730477224 */ /* 0x000fe400078e02ff */
[----:B------:R-:W-:Y:S01]  /*ea30*/  IMAD R70, R47, R70, RZ ;  /* 0x000000462f467224 */ /* 0x000fe200078e02ff */
[----:B------:R-:W-:Y:S01]  /*ea40*/  I2FP.F32.S32 R135, R69 ;  /* 0x0000004500877245 */ /* 0x000fe20000201400 */
[----:B------:R-:W-:Y:S01]  /*ea50*/  IMAD R75, R46, R75, RZ ;  /* 0x0000004b2e4b7224 */ /* 0x000fe200078e02ff */
[----:B------:R-:W-:Y:S01]  /*ea60*/  I2FP.F32.S32 R69, R71 ;  /* 0x0000004700457245 */ /* 0x000fe20000201400 */
[--C-:B--2---:R-:W-:Y:S01]  /*ea70*/  HADD2.F32 R68, -RZ, R72.reuse.H0_H0 ;  /* 0x20000048ff447230 */ /* 0x104fe20000004100 */
[----:B------:R-:W-:Y:S01]  /*ea80*/  I2FP.F32.S32 R71, R70 ;  /* 0x0000004600477245 */ /* 0x000fe20000201400 */
[----:B------:R-:W-:Y:S01]  /*ea90*/  HADD2.F32 R72, -RZ, R72.H1_H1 ;  /* 0x30000048ff487230 */ /* 0x000fe20000004100 */
[----:B------:R-:W-:-:S02]  /*eaa0*/  I2FP.F32.S32 R75, R75 ;  /* 0x0000004b004b7245 */ /* 0x000fc40000201400 */
[C---:B------:R-:W-:Y:S01]  /*eab0*/  FFMA R70, R68.reuse, R135, RZ ;  /* 0x0000008744467223 */ /* 0x040fe200000000ff */
[C---:B------:R-:W-:Y:S01]  /*eac0*/  FFMA R69, R68.reuse, R69, RZ ;  /* 0x0000004544457223 */ /* 0x040fe200000000ff */
[C---:B------:R-:W-:Y:S01]  /*ead0*/  FFMA R71, R68.reuse, R71, RZ ;  /* 0x0000004744477223 */ /* 0x040fe200000000ff */
[----:B------:R-:W-:Y:S01]  /*eae0*/  FFMA R75, R68, R75, RZ ;  /* 0x0000004b444b7223 */ /* 0x000fe200000000ff */
[-C--:B0-----:R-:W-:Y:S02]  /*eaf0*/  IDP.4A.S8.S8 R74, R7, R64.reuse, RZ ;  /* 0x00000040074a7226 */ /* 0x081fe400000006ff */
[-C--:B------:R-:W-:Y:S02]  /*eb00*/  IDP.4A.S8.S8 R68, R9, R64.reuse, RZ ;  /* 0x0000004009447226 */ /* 0x080fe400000006ff */
[-C--:B------:R-:W-:Y:S02]  /*eb10*/  IDP.4A.S8.S8 R134, R12, R64.reuse, RZ ;  /* 0x000000400c867226 */ /* 0x080fe400000006ff */
[----:B------:R-:W-:-:S02]  /*eb20*/  IDP.4A.S8.S8 R64, R45, R64, RZ ;  /* 0x000000402d407226 */ /* 0x000fc400000006ff */
[-C--:B------:R-:W-:Y:S02]  /*eb30*/  IDP.4A.S8.S8 R74, R44, R65.reuse, R74 ;  /* 0x000000412c4a7226 */ /* 0x080fe4000000064a */
[-C--:B------:R-:W-:Y:S02]  /*eb40*/  IDP.4A.S8.S8 R68, R80, R65.reuse, R68 ;  /* 0x0000004150447226 */ /* 0x080fe40000000644 */
[-C--:B------:R-:W-:Y:S02]  /*eb50*/  IDP.4A.S8.S8 R135, R43, R65.reuse, R134 ;  /* 0x000000412b877226 */ /* 0x080fe40000000686 */
[----:B------:R-:W-:Y:S02]  /*eb60*/  IDP.4A.S8.S8 R64, R42, R65, R64 ;  /* 0x000000412a407226 */ /* 0x000fe40000000640 */
[-C--:B------:R-:W-:Y:S02]  /*eb70*/  IDP.4A.S8.S8 R74, R41, R66.reuse, R74 ;  /* 0x00000042294a7226 */ /* 0x080fe4000000064a */
[----:B------:R-:W-:-:S02]  /*eb80*/  IDP.4A.S8.S8 R68, R79, R66, R68 ;  /* 0x000000424f447226 */ /* 0x000fc40000000644 */
[-C--:B------:R-:W-:Y:S02]  /*eb90*/  IDP.4A.S8.S8 R135, R40, R66.reuse, R135 ;  /* 0x0000004228877226 */ /* 0x080fe40000000687 */
[----:B------:R-:W-:Y:S02]  /*eba0*/  IDP.4A.S8.S8 R64, R39, R66, R64 ;  /* 0x0000004227407226 */ /* 0x000fe40000000640 */
[-C--:B------:R-:W-:Y:S02]  /*ebb0*/  IDP.4A.S8.S8 R65, R6, R67.reuse, R74 ;  /* 0x0000004306417226 */ /* 0x080fe4000000064a */
[-C--:B------:R-:W-:Y:S02]  /*ebc0*/  IDP.4A.S8.S8 R68, R78, R67.reuse, R68 ;  /* 0x000000434e447226 */ /* 0x080fe40000000644 */
[-C--:B------:R-:W-:Y:S02]  /*ebd0*/  IDP.4A.S8.S8 R135, R38, R67.reuse, R135 ;  /* 0x0000004326877226 */ /* 0x080fe40000000687 */
[----:B------:R-:W-:-:S02]  /*ebe0*/  IDP.4A.S8.S8 R67, R37, R67, R64 ;  /* 0x0000004325437226 */ /* 0x000fc40000000640 */
[-C--:B-1----:R-:W-:Y:S02]  /*ebf0*/  IDP.4A.S8.S8 R65, R32, R60.reuse, R65 ;  /* 0x0000003c20417226 */ /* 0x082fe40000000641 */
        /* <DEDUP_REMOVED lines=11> */
[----:B------:R-:W-:Y:S01]  /*ecb0*/  FFMA R67, R81, R72, RZ ;  /* 0x0000004851437223 */ /* 0x000fe200000000ff */
[-C--:B------:R-:W-:Y:S02]  /*ecc0*/  IDP.4A.S8.S8 R60, R19, R63.reuse, R60 ;  /* 0x0000003f133c7226 */ /* 0x080fe4000000063c */
[-C--:B------:R-:W-:Y:S02]  /*ecd0*/  IDP.4A.S8.S8 R61, R20, R63.reuse, R68 ;  /* 0x0000003f143d7226 */ /* 0x080fe40000000644 */
[-C--:B------:R-:W-:Y:S02]  /*ece0*/  IDP.4A.S8.S8 R65, R18, R63.reuse, R64 ;  /* 0x0000003f12417226 */ /* 0x080fe40000000640 */
[----:B------:R-:W-:Y:S02]  /*ecf0*/  IDP.4A.S8.S8 R62, R17, R63, R62 ;  /* 0x0000003f113e7226 */ /* 0x000fe4000000063e */
[----:B------:R-:W-:Y:S02]  /*ed00*/  IMAD R60, R15, R60, RZ ;  /* 0x0000003c0f3c7224 */ /* 0x000fe400078e02ff */
[----:B------:R-:W-:-:S02]  /*ed10*/  IMAD R61, R16, R61, RZ ;  /* 0x0000003d103d7224 */ /* 0x000fc400078e02ff */
[----:B------:R-:W-:Y:S02]  /*ed20*/  IMAD R65, R14, R65, RZ ;  /* 0x000000410e417224 */ /* 0x000fe400078e02ff */
[----:B------:R-:W-:Y:S01]  /*ed30*/  IMAD R63, R13, R62, RZ ;  /* 0x0000003e0d3f7224 */ /* 0x000fe200078e02ff */
[----:B------:R-:W-:Y:S01]  /*ed40*/  I2FP.F32.S32 R62, R60 ;  /* 0x0000003c003e7245 */ /* 0x000fe20000201400 */
[--C-:B------:R-:W-:Y:S01]  /*ed50*/  HADD2.F32 R60, -RZ, R73.reuse.H0_H0 ;  /* 0x20000049ff3c7230 */ /* 0x100fe20000004100 */
[----:B------:R-:W-:Y:S02]  /*ed60*/  I2FP.F32.S32 R61, R61 ;  /* 0x0000003d003d7245 */ /* 0x000fe40000201400 */
[----:B------:R-:W-:Y:S02]  /*ed70*/  I2FP.F32.S32 R64, R65 ;  /* 0x0000004100407245 */ /* 0x000fe40000201400 */
[----:B------:R-:W-:Y:S01]  /*ed80*/  I2FP.F32.S32 R66, R63 ;  /* 0x0000003f00427245 */ /* 0x000fe20000201400 */
[C---:B------:R-:W-:Y:S01]  /*ed90*/  FFMA R61, R60.reuse, R61, R70 ;  /* 0x0000003d3c3d7223 */ /* 0x040fe20000000046 */
[C---:B------:R-:W-:Y:S01]  /*eda0*/  FFMA R65, R60.reuse, R62, R69 ;  /* 0x0000003e3c417223 */ /* 0x040fe20000000045 */
[----:B------:R-:W-:Y:S01]  /*edb0*/  FFMA R63, R60, R64, R71 ;  /* 0x000000403c3f7223 */ /* 0x000fe20000000047 */
[----:B------:R-:W-:Y:S01]  /*edc0*/  FFMA R64, R2, R72, RZ ;  /* 0x0000004802407223 */ /* 0x000fe200000000ff */
[----:B------:R-:W0:Y:S01]  /*edd0*/  LDS.128 R68, [R10+0x600] ;  /* 0x000600000a447984 */ /* 0x000e220000000c00 */
[----:B------:R-:W-:Y:S01]  /*ede0*/  FFMA R75, R60, R66, R75 ;  /* 0x000000423c4b7223 */ /* 0x000fe2000000004b */
[----:B------:R-:W-:-:S02]  /*edf0*/  HADD2.F32 R60, -RZ, R73.H1_H1 ;  /* 0x30000049ff3c7230 */ /* 0x000fc40000004100 */
[-C--:B------:R-:W-:Y:S01]  /*ee00*/  FFMA R73, R0, R72.reuse, RZ ;  /* 0x0000004800497223 */ /* 0x080fe200000000ff */
[----:B------:R-:W-:Y:S02]  /*ee10*/  FFMA R72, R3, R72, RZ ;  /* 0x0000004803487223 */ /* 0x000fe400000000ff */
[-C--:B------:R-:W-:Y:S01]  /*ee20*/  FFMA R62, R36, R60.reuse, R67 ;  /* 0x0000003c243e7223 */ /* 0x080fe20000000043 */
[-C--:B------:R-:W-:Y:S01]  /*ee30*/  FFMA R64, R35, R60.reuse, R64 ;  /* 0x0000003c23407223 */ /* 0x080fe20000000040 */
[-C--:B------:R-:W-:Y:S01]  /*ee40*/  FFMA R66, R34, R60.reuse, R73 ;  /* 0x0000003c22427223 */ /* 0x080fe20000000049 */
[----:B------:R-:W-:Y:S01]  /*ee50*/  FFMA R72, R33, R60, R72 ;  /* 0x0000003c21487223 */ /* 0x000fe20000000048 */
[----:B------:R-:W-:Y:S01]  /*ee60*/  FMUL R67, R105, R62 ;  /* 0x0000003e69437220 */ /* 0x000fe20000400000 */
[----:B------:R-:W-:Y:S02]  /*ee70*/  FMUL R73, R103, R64 ;  /* 0x0000004067497220 */ /* 0x000fe40000400000 */
[----:B------:R-:W-:Y:S01]  /*ee80*/  FMUL R135, R99, R72 ;  /* 0x0000004863877220 */ /* 0x000fe20000400000 */
[----:B------:R-:W-:Y:S01]  /*ee90*/  FFMA R67, R106, R61, -R67 ;  /* 0x0000003d6a437223 */ /* 0x000fe20000000843 */
[----:B------:R-:W-:Y:S01]  /*eea0*/  FMUL R61, R101, R66 ;  /* 0x00000042653d7220 */ /* 0x000fe20000400000 */
[----:B------:R-:W-:Y:S01]  /*eeb0*/  FFMA R65, R104, R65, -R73 ;  /* 0x0000004168417223 */ /* 0x000fe20000000849 */
[----:B------:R-:W-:Y:S01]  /*eec0*/  FFMA R75, R100, R75, -R135 ;  /* 0x0000004b644b7223 */ /* 0x000fe20000000887 */
[----:B------:R-:W-:Y:S01]  /*eed0*/  FADD R110, R67, R110 ;  /* 0x0000006e436e7221 */ /* 0x000fe20000000000 */
[----:B------:R-:W-:Y:S01]  /*eee0*/  FFMA R73, R102, R63, -R61 ;  /* 0x0000003f66497223 */ /* 0x000fe2000000083d */
[----:B------:R-:W-:Y:S01]  /*eef0*/  FADD R126, R65, R126 ;  /* 0x0000007e417e7221 */ /* 0x000fe20000000000 */
[----:B------:R-:W1:Y:S01]  /*ef00*/  LDS.128 R60, [R10+0x610] ;  /* 0x000610000a3c7984 */ /* 0x000e620000000c00 */
[----:B------:R-:W-:Y:S01]  /*ef10*/  FADD R160, R75, R160 ;  /* 0x000000a04ba07221 */ /* 0x000fe20000000000 */
[----:B------:R-:W-:Y:S01]  /*ef20*/  FADD R144, R73, R144 ;  /* 0x0000009049907221 */ /* 0x000fe20000000000 */
[----:B0-----:R-:W-:-:S02]  /*ef30*/  IDP.4A.S8.S8 R64, R4, R68, RZ ;  /* 0x0000004404407226 */ /* 0x001fc400000006ff */
[-C--:B------:R-:W-:Y:S02]  /*ef40*/  IDP.4A.S8.S8 R66, R8, R68.reuse, RZ ;  /* 0x0000004408427226 */ /* 0x080fe400000006ff */
[-C--:B------:R-:W-:Y:S02]  /*ef50*/  IDP.4A.S8.S8 R67, R11, R68.reuse, RZ ;  /* 0x000000440b437226 */ /* 0x080fe400000006ff */
[----:B------:R-:W-:Y:S02]  /*ef60*/  IDP.4A.S8.S8 R68, R57, R68, RZ ;  /* 0x0000004439447226 */ /* 0x000fe400000006ff */
[-C--:B------:R-:W-:Y:S02]  /*ef70*/  IDP.4A.S8.S8 R64, R98, R69.reuse, R64 ;  /* 0x0000004562407226 */ /* 0x080fe40000000640 */
[-C--:B------:R-:W-:Y:S02]  /*ef80*/  IDP.4A.S8.S8 R65, R91, R69.reuse, R66 ;  /* 0x000000455b417226 */ /* 0x080fe40000000642 */
[----:B------:R-:W-:-:S02]  /*ef90*/  IDP.4A.S8.S8 R67, R84, R69, R67 ;  /* 0x0000004554437226 */ /* 0x000fc40000000643 */
[----:B------:R-:W-:Y:S02]  /*efa0*/  IDP.4A.S8.S8 R69, R5, R69, R68 ;  /* 0x0000004505457226 */ /* 0x000fe40000000644 */
[-C--:B------:R-:W-:Y:S02]  /*efb0*/  IDP.4A.S8.S8 R68, R97, R70.reuse, R64 ;  /* 0x0000004661447226 */ /* 0x080fe40000000640 */
[-C--:B------:R-:W-:Y:S02]  /*efc0*/  IDP.4A.S8.S8 R72, R90, R70.reuse, R65 ;  /* 0x000000465a487226 */ /* 0x080fe40000000641 */
[-C--:B------:R-:W-:Y:S02]  /*efd0*/  IDP.4A.S8.S8 R73, R76, R70.reuse, R67 ;  /* 0x000000464c497226 */ /* 0x080fe40000000643 */
[----:B------:R-:W0:Y:S01]  /*efe0*/  LDS.128 R64, [R10+0x620] ;  /* 0x000620000a407984 */ /* 0x000e220000000c00 */
[----:B------:R-:W-:Y:S02]  /*eff0*/  IDP.4A.S8.S8 R70, R59, R70, R69 ;  /* 0x000000463b467226 */ /* 0x000fe40000000645 */
[----:B------:R-:W-:-:S02]  /*f000*/  IDP.4A.S8.S8 R68, R96, R71, R68 ;  /* 0x0000004760447226 */ /* 0x000fc40000000644 */
[-C--:B------:R-:W-:Y:S02]  /*f010*/  IDP.4A.S8.S8 R69, R89, R71.reuse, R72 ;  /* 0x0000004759457226 */ /* 0x080fe40000000648 */
[-C--:B------:R-:W-:Y:S02]  /*f020*/  IDP.4A.S8.S8 R73, R58, R71.reuse, R73 ;  /* 0x000000473a497226 */ /* 0x080fe40000000649 */
[----:B------:R-:W-:Y:S02]  /*f030*/  IDP.4A.S8.S8 R71, R56, R71, R70 ;  /* 0x0000004738477226 */ /* 0x000fe40000000646 */
[-C--:B-1----:R-:W-:Y:S02]  /*f040*/  IDP.4A.S8.S8 R72, R95, R60.reuse, R68 ;  /* 0x0000003c5f487226 */ /* 0x082fe40000000644 */
[-C--:B------:R-:W-:Y:S02]  /*f050*/  IDP.4A.S8.S8 R74, R88, R60.reuse, R69 ;  /* 0x0000003c584a7226 */ /* 0x080fe40000000645 */
[----:B------:R-:W-:-:S02]  /*f060*/  IDP.4A.S8.S8 R134, R55, R60, R73 ;  /* 0x0000003c37867226 */ /* 0x000fc40000000649 */
[----:B------:R-:W-:Y:S02]  /*f070*/  IDP.4A.S8.S8 R60, R54, R60, R71 ;  /* 0x0000003c363c7226 */ /* 0x000fe40000000647 */
[----:B------:R-:W1:Y:S01]  /*f080*/  LDS.128 R68, [R10+0x630] ;  /* 0x000630000a447984 */ /* 0x000e620000000c00 */
[-C--:B------:R-:W-:Y:S02]  /*f090*/  IDP.4A.S8.S8 R73, R87, R61.reuse, R74 ;  /* 0x0000003d57497226 */ /* 0x080fe4000000064a */
[-C--:B------:R-:W-:Y:S02]  /*f0a0*/  IDP.4A.S8.S8 R72, R94, R61.reuse, R72 ;  /* 0x0000003d5e487226 */ /* 0x080fe40000000648 */
[-C--:B------:R-:W-:Y:S02]  /*f0b0*/  IDP.4A.S8.S8 R134, R53, R61.reuse, R134 ;  /* 0x0000003d35867226 */ /* 0x080fe40000000686 */
[----:B------:R-:W-:Y:S02]  /*f0c0*/  IDP.4A.S8.S8 R61, R52, R61, R60 ;  /* 0x0000003d343d7226 */ /* 0x000fe4000000063c */
[----:B------:R-:W-:-:S02]  /*f0d0*/  IDP.4A.S8.S8 R60, R86, R62, R73 ;  /* 0x0000003e563c7226 */ /* 0x000fc40000000649 */
[-C--:B------:R-:W-:Y:S02]  /*f0e0*/  IDP.4A.S8.S8 R74, R22, R62.reuse, R61 ;  /* 0x0000003e164a7226 */ /* 0x080fe4000000063d */
[-C--:B------:R-:W-:Y:S02]  /*f0f0*/  IDP.4A.S8.S8 R73, R85, R63.reuse, R60 ;  /* 0x0000003f55497226 */ /* 0x080fe4000000063c */
[----:B------:R-:W2:Y:S01]  /*f100*/  LDS.64 R60, [R83+UR7+0xc0] ;  /* 0x0000c007533c7984 */ /* 0x000ea20008000a00 */
[-C--:B------:R-:W-:Y:S02]  /*f110*/  IDP.4A.S8.S8 R72, R93, R62.reuse, R72 ;  /* 0x0000003e5d487226 */ /* 0x080fe40000000648 */
[----:B------:R-:W-:Y:S02]  /*f120*/  IDP.4A.S8.S8 R134, R51, R62, R134 ;  /* 0x0000003e33867226 */ /* 0x000fe40000000686 */
[-C--:B------:R-:W-:Y:S02]  /*f130*/  IDP.4A.S8.S8 R75, R92, R63.reuse, R72 ;  /* 0x0000003f5c4b7226 */ /* 0x080fe40000000648 */
[----:B------:R-:W-:-:S02]  /*f140*/  IDP.4A.S8.S8 R62, R50, R63, R134 ;  /* 0x0000003f323e7226 */ /* 0x000fc40000000686 */
[----:B------:R-:W-:Y:S02]  /*f150*/  IDP.4A.S8.S8 R63, R49, R63, R74 ;  /* 0x0000003f313f7226 */ /* 0x000fe4000000064a */
        /* <DEDUP_REMOVED lines=29> */
[----:B------:R-:W-:Y:S02]  /*f330*/  IMAD R73, R48, R73, RZ ;  /* 0x0000004930497224 */ /* 0x000fe400078e02ff */
[----:B------:R-:W-:Y:S01]  /*f340*/  IMAD R65, R47, R62, RZ ;  /* 0x0000003e2f417224 */ /* 0x000fe200078e02ff */
[----:B------:R-:W-:Y:S01]  /*f350*/  I2FP.F32.S32 R75, R75 ;  /* 0x0000004b004b7245 */ /* 0x000fe20000201400 */
[----:B------:R-:W-:Y:S01]  /*f360*/  IMAD R67, R46, R63, RZ ;  /* 0x0000003f2e437224 */ /* 0x000fe200078e02ff */
[----:B------:R-:W-:Y:S01]  /*f370*/  I2FP.F32.S32 R63, R73 ;  /* 0x00000049003f7245 */ /* 0x000fe20000201400 */
[----:B------:R-:W-:Y:S01]  /*f380*/  IDP.4A.S8.S8 R69, R20, R71, R72 ;  /* 0x0000004714457226 */ /* 0x000fe20000000648 */
[----:B------:R-:W-:Y:S01]  /*f390*/  I2FP.F32.S32 R65, R65 ;  /* 0x0000004100417245 */ /* 0x000fe20000201400 */
[----:B------:R-:W-:Y:S01]  /*f3a0*/  IDP.4A.S8.S8 R64, R19, R71, R64 ;  /* 0x0000004713407226 */ /* 0x000fe20000000640 */
[----:B------:R-:W-:Y:S01]  /*f3b0*/  I2FP.F32.S32 R67, R67 ;  /* 0x0000004300437245 */ /* 0x000fe20000201400 */
[----:B------:R-:W-:-:S02]  /*f3c0*/  IDP.4A.S8.S8 R70, R17, R71, R70 ;  /* 0x0000004711467226 */ /* 0x000fc40000000646 */
[----:B--2---:R-:W-:Y:S02]  /*f3d0*/  HADD2.F32 R62, -RZ, R60.H0_H0 ;  /* 0x2000003cff3e7230 */ /* 0x004fe40000004100 */
[----:B------:R-:W-:Y:S02]  /*f3e0*/  IMAD R69, R16, R69, RZ ;  /* 0x0000004510457224 */ /* 0x000fe400078e02ff */
[----:B------:R-:W-:Y:S02]  /*f3f0*/  IDP.4A.S8.S8 R135, R18, R71, R66 ;  /* 0x0000004712877226 */ /* 0x000fe40000000642 */
[C---:B------:R-:W-:Y:S01]  /*f400*/  FFMA R75, R62.reuse, R75, RZ ;  /* 0x0000004b3e4b7223 */ /* 0x040fe200000000ff */
[----:B------:R-:W-:Y:S02]  /*f410*/  IMAD R64, R15, R64, RZ ;  /* 0x000000400f407224 */ /* 0x000fe400078e02ff */
[----:B------:R-:W-:Y:S01]  /*f420*/  FFMA R71, R62, R63, RZ ;  /* 0x0000003f3e477223 */ /* 0x000fe200000000ff */
[----:B------:R-:W-:-:S02]  /*f430*/  IMAD R70, R13, R70, RZ ;  /* 0x000000460d467224 */ /* 0x000fc400078e02ff */
[C---:B------:R-:W-:Y:S01]  /*f440*/  FFMA R65, R62.reuse, R65, RZ ;  /* 0x000000413e417223 */ /* 0x040fe200000000ff */
[----:B------:R-:W-:Y:S01]  /*f450*/  FFMA R73, R62, R67, RZ ;  /* 0x000000433e497223 */ /* 0x000fe200000000ff */
[----:B------:R-:W-:Y:S01]  /*f460*/  IMAD R135, R14, R135, RZ ;  /* 0x000000870e877224 */ /* 0x000fe200078e02ff */
[----:B------:R-:W-:Y:S01]  /*f470*/  I2FP.F32.S32 R63, R69 ;  /* 0x00000045003f7245 */ /* 0x000fe20000201400 */
[--C-:B------:R-:W-:Y:S01]  /*f480*/  HADD2.F32 R62, -RZ, R61.reuse.H0_H0 ;  /* 0x2000003dff3e7230 */ /* 0x100fe20000004100 */
[----:B------:R-:W-:Y:S01]  /*f490*/  I2FP.F32.S32 R64, R64 ;  /* 0x0000004000407245 */ /* 0x000fe20000201400 */
[----:B------:R-:W-:Y:S01]  /*f4a0*/  HADD2.F32 R60, -RZ, R60.H1_H1 ;  /* 0x3000003cff3c7230 */ /* 0x000fe20000004100 */
        /* <DEDUP_REMOVED lines=10> */
[-C--:B------:R-:W-:Y:S01]  /*f550*/  FFMA R73, R0, R60.reuse, RZ ;  /* 0x0000003c00497223 */ /* 0x080fe200000000ff */
[----:B------:R-:W-:Y:S02]  /*f560*/  FFMA R66, R3, R60, RZ ;  /* 0x0000003c03427223 */ /* 0x000fe400000000ff */
[-C--:B------:R-:W-:Y:S01]  /*f570*/  FFMA R60, R36, R62.reuse, R61 ;  /* 0x0000003e243c7223 */ /* 0x080fe2000000003d */
[-C--:B------:R-:W-:Y:S01]  /*f580*/  FFMA R64, R35, R62.reuse, R64 ;  /* 0x0000003e23407223 */ /* 0x080fe20000000040 */
[-C--:B------:R-:W-:Y:S01]  /*f590*/  FFMA R72, R34, R62.reuse, R73 ;  /* 0x0000003e22487223 */ /* 0x080fe20000000049 */
[----:B------:R-:W-:Y:S01]  /*f5a0*/  FFMA R62, R33, R62, R66 ;  /* 0x0000003e213e7223 */ /* 0x000fe20000000042 */
[----:B------:R-:W-:Y:S01]  /*f5b0*/  FMUL R61, R105, R60 ;  /* 0x0000003c693d7220 */ /* 0x000fe20000400000 */
[----:B------:R-:W-:-:S03]  /*f5c0*/  FMUL R73, R103, R64 ;  /* 0x0000004067497220 */ /* 0x000fc60000400000 */
[----:B------:R-:W-:Y:S01]  /*f5d0*/  FFMA R64, R106, R63, -R61 ;  /* 0x0000003f6a407223 */ /* 0x000fe2000000083d */
[----:B------:R-:W-:Y:S01]  /*f5e0*/  FMUL R61, R101, R72 ;  /* 0x00000048653d7220 */ /* 0x000fe20000400000 */
[----:B------:R-:W-:Y:S01]  /*f5f0*/  FMUL R63, R99, R62 ;  /* 0x0000003e633f7220 */ /* 0x000fe20000400000 */
[----:B------:R-:W-:Y:S01]  /*f600*/  FFMA R66, R104, R67, -R73 ;  /* 0x0000004368427223 */ /* 0x000fe20000000849 */
[----:B------:R-:W-:Y:S01]  /*f610*/  FADD R111, R64, R111 ;  /* 0x0000006f406f7221 */ /* 0x000fe20000000000 */
[----:B------:R-:W-:Y:S01]  /*f620*/  FFMA R72, R102, R65, -R61 ;  /* 0x0000004166487223 */ /* 0x000fe2000000083d */
        /* <DEDUP_REMOVED lines=78> */
[----:B--2---:R-:W-:-:S02]  /*fb10*/  HADD2.F32 R62, -RZ, R60.H0_H0 ;  /* 0x2000003cff3e7230 */ /* 0x004fc40000004100 */
[-C--:B------:R-:W-:Y:S02]  /*fb20*/  IDP.4A.S8.S8 R69, R20, R71.reuse, R72 ;  /* 0x0000004714457226 */ /* 0x080fe40000000648 */
[----:B------:R-:W-:Y:S02]  /*fb30*/  IDP.4A.S8.S8 R135, R18, R71, R66 ;  /* 0x0000004712877226 */ /* 0x000fe40000000642 */
[C---:B------:R-:W-:Y:S01]  /*fb40*/  FFMA R75, R62.reuse, R75, RZ ;  /* 0x0000004b3e4b7223 */ /* 0x040fe200000000ff */
[----:B------:R-:W-:Y:S02]  /*fb50*/  IMAD R64, R15, R64, RZ ;  /* 0x000000400f407224 */ /* 0x000fe400078e02ff */
[C---:B------:R-:W-:Y:S01]  /*fb60*/  FFMA R71, R62.reuse, R63, RZ ;  /* 0x0000003f3e477223 */ /* 0x040fe200000000ff */
[----:B------:R-:W-:Y:S02]  /*fb70*/  IMAD R70, R13, R70, RZ ;  /* 0x000000460d467224 */ /* 0x000fe400078e02ff */
[C---:B------:R-:W-:Y:S01]  /*fb80*/  FFMA R65, R62.reuse, R65, RZ ;  /* 0x000000413e417223 */ /* 0x040fe200000000ff */
[----:B------:R-:W-:Y:S01]  /*fb90*/  FFMA R73, R62, R67, RZ ;  /* 0x000000433e497223 */ /* 0x000fe200000000ff */
[----:B------:R-:W-:Y:S01]  /*fba0*/  IMAD R69, R16, R69, RZ ;  /* 0x0000004510457224 */ /* 0x000fe200078e02ff */
[----:B------:R-:W-:Y:S01]  /*fbb0*/  I2FP.F32.S32 R64, R64 ;  /* 0x0000004000407245 */ /* 0x000fe20000201400 */
[----:B------:R-:W-:Y:S01]  /*fbc0*/  IMAD R135, R14, R135, RZ ;  /* 0x000000870e877224 */ /* 0x000fe200078e02ff */
[----:B------:R-:W-:Y:S01]  /*fbd0*/  I2FP.F32.S32 R70, R70 ;  /* 0x0000004600467245 */ /* 0x000fe20000201400 */
[----:B------:R-:W-:Y:S01]  /*fbe0*/  HADD2.F32 R62, -RZ, R61.H0_H0 ;  /* 0x2000003dff3e7230 */ /* 0x000fe20000004100 */
[----:B------:R-:W-:Y:S01]  /*fbf0*/  I2FP.F32.S32 R63, R69 ;  /* 0x00000045003f7245 */ /* 0x000fe20000201400 */
[----:B------:R-:W-:Y:S01]  /*fc00*/  HADD2.F32 R60, -RZ, R60.H1_H1 ;  /* 0x3000003cff3c7230 */ /* 0x000fe20000004100 */
[----:B------:R-:W-:-:S02]  /*fc10*/  I2FP.F32.S32 R66, R135 ;  /* 0x0000008700427245 */ /* 0x000fc40000201400 */
[C---:B------:R-:W-:Y:S01]  /*fc20*/  FFMA R67, R62.reuse, R64, R71 ;  /* 0x000000403e437223 */ /* 0x040fe20000000047 */
[C---:B------:R-:W-:Y:S01]  /*fc30*/  FFMA R135, R62.reuse, R70, R73 ;  /* 0x000000463e877223 */ /* 0x040fe20000000049 */
[C---:B------:R-:W-:Y:S01]  /*fc40*/  FFMA R63, R62.reuse, R63, R75 ;  /* 0x0000003f3e3f7223 */ /* 0x040fe2000000004b */
[----:B------:R-:W0:Y:S01]  /*fc50*/  LDS.128 R68, [R10+0xa00] ;  /* 0x000a00000a447984 */ /* 0x000e220000000c00 */
[----:B------:R-:W-:Y:S01]  /*fc60*/  FFMA R65, R62, R66, R65 ;  /* 0x000000423e417223 */ /* 0x000fe20000000041 */
[----:B------:R-:W-:Y:S02]  /*fc70*/  HADD2.F32 R62, -RZ, R61.H1_H1 ;  /* 0x3000003dff3e7230 */ /* 0x000fe40000004100 */
        /* <DEDUP_REMOVED lines=402> */
[-C--:B------:R-:W-:Y:S02]  /*115a0*/  IDP.4A.S8.S8 R73, R85, R63.reuse, R60 ;  /* 0x0000003f55497226 */ /* 0x080fe4000000063c */
[----:B------:R-:W2:Y:S01]  /*115b0*/  LDS.64 R60, [R83+UR7+0x200] ;  /* 0x00020007533c7984 */ /* 0x000ea20008000a00 */
        /* <DEDUP_REMOVED lines=31> */
[----:B------:R-:W-:-:S02]  /*117b0*/  IDP.4A.S8.S8 R68, R19, R71, R64 ;  /* 0x0000004713447226 */ /* 0x000fc40000000640 */
[-C--:B------:R-:W-:Y:S02]  /*117c0*/  IDP.4A.S8.S8 R65, R20, R71.reuse, R72 ;  /* 0x0000004714417226 */ /* 0x080fe40000000648 */
[----:B------:R-:W-:Y:S02]  /*117d0*/  IDP.4A.S8.S8 R64, R17, R71, R70 ;  /* 0x0000004711407226 */ /* 0x000fe40000000646 */
[----:B------:R-:W-:Y:S02]  /*117e0*/  IMAD R67, R47, R62, RZ ;  /* 0x0000003e2f437224 */ /* 0x000fe400078e02ff */
[----:B------:R-:W-:Y:S02]  /*117f0*/  IMAD R70, R46, R63, RZ ;  /* 0x0000003f2e467224 */ /* 0x000fe400078e02ff */
[----:B------:R-:W-:Y:S02]  /*11800*/  IDP.4A.S8.S8 R69, R18, R71, R66 ;  /* 0x0000004712457226 */ /* 0x000fe40000000642 */
[----:B------:R-:W-:Y:S01]  /*11810*/  IMAD R66, R16, R65, RZ ;  /* 0x0000004110427224 */ /* 0x000fe200078e02ff */
[----:B------:R-:W-:Y:S01]  /*11820*/  I2FP.F32.S32 R65, R67 ;  /* 0x0000004300417245 */ /* 0x000fe20000201400 */
[----:B------:R-:W-:Y:S01]  /*11830*/  IMAD R75, R82, R75, RZ ;  /* 0x0000004b524b7224 */ /* 0x000fe200078e02ff */
[----:B------:R-:W-:Y:S01]  /*11840*/  I2FP.F32.S32 R67, R70 ;  /* 0x0000004600437245 */ /* 0x000fe20000201400 */
[----:B------:R-:W-:Y:S01]  /*11850*/  IMAD R73, R48, R73, RZ ;  /* 0x0000004930497224 */ /* 0x000fe200078e02ff */
[----:B------:R-:W-:Y:S01]  /*11860*/  I2FP.F32.S32 R66, R66 ;  /* 0x0000004200427245 */ /* 0x000fe20000201400 */
[----:B--2---:R-:W-:Y:S01]  /*11870*/  HADD2.F32 R62, -RZ, R60.H0_H0 ;  /* 0x2000003cff3e7230 */ /* 0x004fe20000004100 */
[----:B------:R-:W-:Y:S01]  /*11880*/  I2FP.F32.S32 R75, R75 ;  /* 0x0000004b004b7245 */ /* 0x000fe20000201400 */
[----:B------:R-:W-:Y:S01]  /*11890*/  IMAD R68, R15, R68, RZ ;  /* 0x000000440f447224 */ /* 0x000fe200078e02ff */
[----:B------:R-:W-:Y:S01]  /*118a0*/  I2FP.F32.S32 R63, R73 ;  /* 0x00000049003f7245 */ /* 0x000fe20000201400 */
[----:B------:R-:W-:-:S02]  /*118b0*/  IMAD R64, R13, R64, RZ ;  /* 0x000000400d407224 */ /* 0x000fc400078e02ff */
[----:B------:R-:W-:Y:S01]  /*118c0*/  FFMA R181, R62, R67, RZ ;  /* 0x000000433eb57223 */ /* 0x000fe200000000ff */
[----:B------:R-:W-:Y:S02]  /*118d0*/  IMAD R67, R14, R69, RZ ;  /* 0x000000450e437224 */ /* 0x000fe400078e02ff */
[C---:B------:R-:W-:Y:S01]  /*118e0*/  FFMA R75, R62.reuse, R75, RZ ;  /* 0x0000004b3e4b7223 */ /* 0x040fe200000000ff */
[----:B------:R-:W-:Y:S02]  /*118f0*/  HADD2.F32 R60, -RZ, R60.H1_H1 ;  /* 0x3000003cff3c7230 */ /* 0x000fe40000004100 */
[C---:B------:R-:W-:Y:S01]  /*11900*/  FFMA R63, R62.reuse, R63, RZ ;  /* 0x0000003f3e3f7223 */ /* 0x040fe200000000ff */
[----:B------:R-:W-:Y:S01]  /*11910*/  FFMA R65, R62, R65, RZ ;  /* 0x000000413e417223 */ /* 0x000fe200000000ff */
[----:B------:R-:W-:Y:S01]  /*11920*/  I2FP.F32.S32 R68, R68 ;  /* 0x0000004400447245 */ /* 0x000fe20000201400 */
[--C-:B------:R-:W-:Y:S01]  /*11930*/  HADD2.F32 R62, -RZ, R61.reuse.H0_H0 ;  /* 0x2000003dff3e7230 */ /* 0x100fe20000004100 */
[----:B------:R-:W-:Y:S01]  /*11940*/  I2FP.F32.S32 R67, R67 ;  /* 0x0000004300437245 */ /* 0x000fe20000201400 */
[----:B------:R-:W-:Y:S01]  /*11950*/  HADD2.F32 R182, -RZ, R61.H1_H1 ;  /* 0x3000003dffb67230 */ /* 0x000fe20000004100 */
[----:B------:R-:W-:Y:S01]  /*11960*/  I2FP.F32.S32 R64, R64 ;  /* 0x0000004000407245 */ /* 0x000fe20000201400 */
[----:B------:R-:W-:Y:S01]  /*11970*/  FFMA R61, R81, R60, RZ ;  /* 0x0000003c513d7223 */ /* 0x000fe200000000ff */
[C---:B------:R-:W-:Y:S01]  /*11980*/  FFMA R69, R62.reuse, R66, R75 ;  /* 0x000000423e457223 */ /* 0x040fe2000000004b */
[C---:B------:R-:W-:Y:S01]  /*11990*/  FFMA R71, R62.reuse, R68, R63 ;  /* 0x000000443e477223 */ /* 0x040fe2000000003f */
[C---:B------:R-:W-:Y:S01]  /*119a0*/  FFMA R135, R62.reuse, R67, R65 ;  /* 0x000000433e877223 */ /* 0x040fe20000000041 */
[----:B------:R-:W-:Y:S01]  /*119b0*/  FFMA R181, R62, R64, R181 ;  /* 0x000000403eb57223 */ /* 0x000fe200000000b5 */
        /* <DEDUP_REMOVED lines=8> */
[----:B------:R-:W0:Y:S01]  /*11a40*/  LDS.128 R64, [R10+0x1220] ;  /* 0x001220000a407984 */ /* 0x000e220000000c00 */
[----:B------:R-:W-:Y:S01]  /*11a50*/  FMUL R73, R103, R68 ;  /* 0x0000004467497220 */ /* 0x000fe20000400000 */
[----:B------:R-:W-:Y:S01]  /*11a60*/  FMUL R191, R101, R134 ;  /* 0x0000008665bf7220 */ /* 0x000fe20000400000 */
[----:B------:R-:W-:Y:S01]  /*11a70*/  FFMA R187, R106, R69, -R187 ;  /* 0x000000456abb7223 */ /* 0x000fe200000008bb */
[----:B------:R-:W1:Y:S01]  /*11a80*/  LDS.128 R60, [R10+0x1200] ;  /* 0x001200000a3c7984 */ /* 0x000e620000000c00 */
[----:B------:R-:W-:Y:S01]  /*11a90*/  FFMA R189, R104, R71, -R73 ;  /* 0x0000004768bd7223 */ /* 0x000fe20000000849 */
[----:B------:R-:W-:Y:S01]  /*11aa0*/  FFMA R135, R102, R135, -R191 ;  /* 0x0000008766877223 */ /* 0x000fe200000008bf */
[----:B------:R-:W-:Y:S01]  /*11ab0*/  FMUL R193, R99, R182 ;  /* 0x000000b663c17220 */ /* 0x000fe20000400000 */
[----:B------:R-:W-:Y:S01]  /*11ac0*/  LDS.128 R68, [R10+0x1210] ;  /* 0x001210000a447984 */ /* 0x000fe20000000c00 */
[----:B------:R-:W-:Y:S01]  /*11ad0*/  FADD R116, R187, R116 ;  /* 0x00000074bb747221 */ /* 0x000fe20000000000 */
[----:B------:R-:W-:Y:S01]  /*11ae0*/  FADD R150, R135, R150 ;  /* 0x0000009687967221 */ /* 0x000fe20000000000 */
[----:B------:R-:W-:Y:S01]  /*11af0*/  FADD R132, R189, R132 ;  /* 0x00000084bd847221 */ /* 0x000fe20000000000 */
[----:B------:R-:W2:Y:S01]  /*11b00*/  LDS.128 R72, [R10+0x1230] ;  /* 0x001230000a487984 */ /* 0x000ea20000000c00 */
[----:B------:R-:W-:-:S03]  /*11b10*/  FFMA R181, R100, R181, -R193 ;  /* 0x000000b564b57223 */ /* 0x000fc600000008c1 */
[----:B------:R-:W3:Y:S01]  /*11b20*/  LDS.64 R134, [R83+UR7+0x240] ;  /* 0x0002400753867984 */ /* 0x000ee20008000a00 */
[----:B------:R-:W-:Y:S01]  /*11b30*/  FADD R166, R181, R166 ;  /* 0x000000a6b5a67221 */ /* 0x000fe20000000000 */
[-C--:B0-----:R-:W-:Y:S02]  /*11b40*/  IDP.4A.S8.S8 R186, R9, R64.reuse, RZ ;  /* 0x0000004009ba7226 */ /* 0x081fe400000006ff */
[----:B------:R-:W-:Y:S02]  /*11b50*/  IDP.4A.S8.S8 R188, R7, R64, RZ ;  /* 0x0000004007bc7226 */ /* 0x000fe400000006ff */
[----:B-1----:R-:W-:Y:S02]  /*11b60*/  IDP.4A.S8.S8 R182, R4, R60, RZ ;  /* 0x0000003c04b67226 */ /* 0x002fe400000006ff */
[----:B------:R-:W-:Y:S02]  /*11b70*/  IDP.4A.S8.S8 R186, R80, R65, R186 ;  /* 0x0000004150ba7226 */ /* 0x000fe400000006ba */
[----:B------:R-:W-:-:S02]  /*11b80*/  IDP.4A.S8.S8 R182, R98, R61, R182 ;  /* 0x0000003d62b67226 */ /* 0x000fc400000006b6 */
[----:B------:R-:W-:Y:S02]  /*11b90*/  IDP.4A.S8.S8 R186, R79, R66, R186 ;  /* 0x000000424fba7226 */ /* 0x000fe400000006ba */
[----:B------:R-:W-:Y:S02]  /*11ba0*/  IDP.4A.S8.S8 R182, R97, R62, R182 ;  /* 0x0000003e61b67226 */ /* 0x000fe400000006b6 */
[----:B------:R-:W-:Y:S02]  /*11bb0*/  IDP.4A.S8.S8 R186, R78, R67, R186 ;  /* 0x000000434eba7226 */ /* 0x000fe400000006ba */
[----:B------:R-:W-:Y:S02]  /*11bc0*/  IDP.4A.S8.S8 R182, R96, R63, R182 ;  /* 0x0000003f60b67226 */ /* 0x000fe400000006b6 */
[----:B--2---:R-:W-:Y:S02]  /*11bd0*/  IDP.4A.S8.S8 R186, R77, R72, R186 ;  /* 0x000000484dba7226 */ /* 0x004fe400000006ba */
[----:B------:R-:W-:-:S02]  /*11be0*/  IDP.4A.S8.S8 R182, R95, R68, R182 ;  /* 0x000000445fb67226 */ /* 0x000fc400000006b6 */
[----:B------:R-:W-:Y:S02]  /*11bf0*/  IDP.4A.S8.S8 R186, R29, R73, R186 ;  /* 0x000000491dba7226 */ /* 0x000fe400000006ba */
[----:B------:R-:W-:Y:S02]  /*11c00*/  IDP.4A.S8.S8 R182, R94, R69, R182 ;  /* 0x000000455eb67226 */ /* 0x000fe400000006b6 */
[----:B------:R-:W-:Y:S02]  /*11c10*/  IDP.4A.S8.S8 R186, R25, R74, R186 ;  /* 0x0000004a19ba7226 */ /* 0x000fe400000006ba */
[----:B------:R-:W-:Y:S02]  /*11c20*/  IDP.4A.S8.S8 R182, R93, R70, R182 ;  /* 0x000000465db67226 */ /* 0x000fe400000006b6 */
[----:B------:R-:W-:Y:S02]  /*11c30*/  IDP.4A.S8.S8 R189, R20, R75, R186 ;  /* 0x0000004b14bd7226 */ /* 0x000fe400000006ba */
[----:B------:R-:W-:-:S02]  /*11c40*/  IDP.4A.S8.S8 R187, R92, R71, R182 ;  /* 0x000000475cbb7226 */ /* 0x000fc400000006b6 */
[----:B---3--:R-:W-:Y:S02]  /*11c50*/  HADD2.F32 R186, -RZ, R134.H0_H0 ;  /* 0x20000086ffba7230 */ /* 0x008fe40000004100 */
[----:B------:R-:W-:Y:S02]  /*11c60*/  IMAD R187, R82, R187, RZ ;  /* 0x000000bb52bb7224 */ /* 0x000fe400078e02ff */
[----:B------:R-:W-:Y:S02]  /*11c70*/  IMAD R189, R16, R189, RZ ;  /* 0x000000bd10bd7224 */ /* 0x000fe400078e02ff */
[----:B------:R-:W-:Y:S01]  /*11c80*/  IDP.4A.S8.S8 R188, R44, R65, R188 ;  /* 0x000000412cbc7226 */ /* 0x000fe200000006bc */
[----:B------:R-:W-:Y:S02]  /*11c90*/  I2FP.F32.S32 R187, R187 ;  /* 0x000000bb00bb7245 */ /* 0x000fe40000201400 */
[----:B------:R-:W-:Y:S01]  /*11ca0*/  I2FP.F32.S32 R189, R189 ;  /* 0x000000bd00bd7245 */ /* 0x000fe20000201400 */
[----:B------:R-:W-:-:S02]  /*11cb0*/  IDP.4A.S8.S8 R188, R41, R66, R188 ;  /* 0x0000004229bc7226 */ /* 0x000fc400000006bc */
[----:B------:R-:W-:Y:S01]  /*11cc0*/  FFMA R182, R186, R187, RZ ;  /* 0x000000bbbab67223 */ /* 0x000fe200000000ff */
[----:B------:R-:W-:Y:S02]  /*11cd0*/  HADD2.F32 R187, -RZ, R135.H0_H0 ;  /* 0x20000087ffbb7230 */ /* 0x000fe40000004100 */
[----:B------:R-:W-:-:S03]  /*11ce0*/  IDP.4A.S8.S8 R191, R6, R67, R188 ;  /* 0x0000004306bf7226 */ /* 0x000fc600000006bc */
[----:B------:R-:W-:Y:S01]  /*11cf0*/  FFMA R189, R187, R189, R182 ;  /* 0x000000bdbbbd7223 */ /* 0x000fe200000000b6 */
        /* <DEDUP_REMOVED lines=9> */
[----:B------:R-:W-:Y:S02]  /*11d90*/  IMAD R188, R15, R188, RZ ;  /* 0x000000bc0fbc7224 */ /* 0x000fe400078e02ff */
[----:B------:R-:W-:-:S04]  /*11da0*/  IDP.4A.S8.S8 R181, R87, R69, R182 ;  /* 0x0000004557b57226 */ /* 0x000fc800000006b6 */
[----:B------:R-:W-:Y:S02]  /*11db0*/  IDP.4A.S8.S8 R182, R86, R70, R181 ;  /* 0x0000004656b67226 */ /* 0x000fe400000006b5 */
[----:B------:R-:W-:Y:S02]  /*11dc0*/  HADD2.F32 R181, -RZ, R134.H1_H1 ;  /* 0x30000086ffb57230 */ /* 0x000fe40000004100 */
[----:B------:R-:W-:Y:S02]  /*11dd0*/  IDP.4A.S8.S8 R191, R85, R71, R182 ;  /* 0x0000004755bf7226 */ /* 0x000fe400000006b6 */
[----:B------:R-:W-:Y:S02]  /*11de0*/  HADD2.F32 R182, -RZ, R135.H1_H1 ;  /* 0x30000087ffb67230 */ /* 0x000fe40000004100 */
[----:B------:R-:W-:Y:S01]  /*11df0*/  FFMA R135, R81, R181, RZ ;  /* 0x000000b551877223 */ /* 0x000fe200000000ff */
[----:B------:R-:W-:-:S03]  /*11e00*/  IMAD R191, R48, R191, RZ ;  /* 0x000000bf30bf7224 */ /* 0x000fc600078e02ff */
[----:B------:R-:W-:Y:S01]  /*11e10*/  FFMA R134, R36, R182, R135 ;  /* 0x000000b624867223 */ /* 0x000fe20000000087 */
[----:B------:R-:W-:Y:S02]  /*11e20*/  I2FP.F32.S32 R135, R188 ;  /* 0x000000bc00877245 */ /* 0x000fe40000201400 */
[----:B------:R-:W-:-:S05]  /*11e30*/  I2FP.F32.S32 R191, R191 ;  /* 0x000000bf00bf7245 */ /* 0x000fca0000201400 */
[----:B------:R-:W-:Y:S01]  /*11e40*/  FFMA R188, R186, R191, RZ ;  /* 0x000000bfbabc7223 */ /* 0x000fe200000000ff */
[----:B------:R-:W-:-:S03]  /*11e50*/  FMUL R191, R105, R134 ;  /* 0x0000008669bf7220 */ /* 0x000fc60000400000 */
[----:B------:R-:W-:Y:S01]  /*11e60*/  FFMA R135, R187, R135, R188 ;  /* 0x00000087bb877223 */ /* 0x000fe200000000bc */
[----:B------:R-:W-:Y:S01]  /*11e70*/  FFMA R188, R2, R181, RZ ;  /* 0x000000b502bc7223 */ /* 0x000fe200000000ff */
[----:B------:R-:W-:Y:S01]  /*11e80*/  FFMA R134, R106, R189, -R191 ;  /* 0x000000bd6a867223 */ /* 0x000fe200000008bf */
[-C--:B------:R-:W-:Y:S02]  /*11e90*/  IDP.4A.S8.S8 R189, R11, R60.reuse, RZ ;  /* 0x0000003c0bbd7226 */ /* 0x080fe400000006ff */
[----:B------:R-:W-:Y:S02]  /*11ea0*/  IDP.4A.S8.S8 R60, R57, R60, RZ ;  /* 0x0000003c393c7226 */ /* 0x000fe400000006ff */
[----:B------:R-:W-:Y:S01]  /*11eb0*/  FFMA R188, R35, R182, R188 ;  /* 0x000000b623bc7223 */ /* 0x000fe200000000bc */
[-C--:B------:R-:W-:Y:S02]  /*11ec0*/  IDP.4A.S8.S8 R189, R84, R61.reuse, R189 ;  /* 0x0000003d54bd7226 */ /* 0x080fe400000006bd */
[----:B------:R-:W-:Y:S01]  /*11ed0*/  FADD R117, R134, R117 ;  /* 0x0000007586757221 */ /* 0x000fe20000000000 */
[----:B------:R-:W-:-:S02]  /*11ee0*/  IDP.4A.S8.S8 R190, R5, R61, R60 ;  /* 0x0000003d05be7226 */ /* 0x000fc4000000063c */
[----:B------:R-:W-:Y:S01]  /*11ef0*/  FMUL R61, R103, R188 ;  /* 0x000000bc673d7220 */ /* 0x000fe20000400000 */
[-C--:B------:R-:W-:Y:S02]  /*11f00*/  IDP.4A.S8.S8 R188, R12, R64.reuse, RZ ;  /* 0x000000400cbc7226 */ /* 0x080fe400000006ff */
[----:B------:R-:W-:Y:S02]  /*11f10*/  IDP.4A.S8.S8 R64, R45, R64, RZ ;  /* 0x000000402d407226 */ /* 0x000fe400000006ff */
[----:B------:R-:W-:Y:S01]  /*11f20*/  FFMA R135, R104, R135, -R61 ;  /* 0x0000008768877223 */ /* 0x000fe2000000083d */
[-C--:B------:R-:W-:Y:S02]  /*11f30*/  IDP.4A.S8.S8 R60, R76, R62.reuse, R189 ;  /* 0x0000003e4c3c7226 */ /* 0x080fe400000006bd */
[----:B------:R-:W-:Y:S02]  /*11f40*/  IDP.4A.S8.S8 R62, R59, R62, R190 ;  /* 0x0000003e3b3e7226 */ /* 0x000fe400000006be */
[----:B------:R-:W-:Y:S01]  /*11f50*/  FADD R133, R135, R133 ;  /* 0x0000008587857221 */ /* 0x000fe20000000000 */
[-C--:B------:R-:W-:Y:S01]  /*11f60*/  IDP.4A.S8.S8 R61, R43, R65.reuse, R188 ;  /* 0x000000412b3d7226 */ /* 0x080fe200000006bc */
[----:B------:R-:W-:Y:S01]  /*11f70*/  LDS.64 R134, [R83+UR7+0x280] ;  /* 0x0002800753867984 */ /* 0x000fe20008000a00 */
[----:B------:R-:W-:-:S02]  /*11f80*/  IDP.4A.S8.S8 R64, R42, R65, R64 ;  /* 0x000000412a407226 */ /* 0x000fc40000000640 */
[-C--:B------:R-:W-:Y:S02]  /*11f90*/  IDP.4A.S8.S8 R60, R58, R63.reuse, R60 ;  /* 0x0000003f3a3c7226 */ /* 0x080fe4000000063c */
[----:B------:R-:W-:Y:S02]  /*11fa0*/  IDP.4A.S8.S8 R63, R56, R63, R62 ;  /* 0x0000003f383f7226 */ /* 0x000fe4000000063e */
[-C--:B------:R-:W-:Y:S02]  /*11fb0*/  IDP.4A.S8.S8 R61, R40, R66.reuse, R61 ;  /* 0x00000042283d7226 */ /* 0x080fe4000000063d */
[----:B------:R-:W-:Y:S02]  /*11fc0*/  IDP.4A.S8.S8 R64, R39, R66, R64 ;  /* 0x0000004227407226 */ /* 0x000fe40000000640 */
[-C--:B------:R-:W-:Y:S02]  /*11fd0*/  IDP.4A.S8.S8 R60, R55, R68.reuse, R60 ;  /* 0x00000044373c7226 */ /* 0x080fe4000000063c */
[----:B------:R-:W-:-:S02]  /*11fe0*/  IDP.4A.S8.S8 R63, R54, R68, R63 ;  /* 0x00000044363f7226 */ /* 0x000fc4000000063f */
[----:B------:R-:W-:Y:S01]  /*11ff0*/  FFMA R68, R3, R181, RZ ;  /* 0x000000b503447223 */ /* 0x000fe200000000ff */
[-C--:B------:R-:W-:Y:S02]  /*12000*/  IDP.4A.S8.S8 R61, R38, R67.reuse, R61 ;  /* 0x00000043263d7226 */ /* 0x080fe4000000063d */
[----:B------:R-:W-:Y:S02]  /*12010*/  IDP.4A.S8.S8 R67, R37, R67, R64 ;  /* 0x0000004325437226 */ /* 0x000fe40000000640 */
[-C--:B------:R-:W-:Y:S02]  /*12020*/  IDP.4A.S8.S8 R60, R53, R69.reuse, R60 ;  /* 0x00000045353c7226 */ /* 0x080fe4000000063c */
[----:B------:R-:W-:Y:S02]  /*12030*/  IDP.4A.S8.S8 R63, R52, R69, R63 ;  /* 0x00000045343f7226 */ /* 0x000fe4000000063f */
[----:B------:R-:W-:Y:S01]  /*12040*/  FFMA R69, R0, R181, RZ ;  /* 0x000000b500457223 */ /* 0x000fe200000000ff */
[----:B------:R-:W-:-:S02]  /*12050*/  IDP.4A.S8.S8 R62, R31, R72, R61 ;  /* 0x000000481f3e7226 */ /* 0x000fc4000000063d */
[----:B------:R-:W-:Y:S02]  /*12060*/  IDP.4A.S8.S8 R67, R30, R72, R67 ;  /* 0x000000481e437226 */ /* 0x000fe40000000643 */
[-C--:B------:R-:W-:Y:S02]  /*12070*/  IDP.4A.S8.S8 R60, R51, R70.reuse, R60 ;  /* 0x00000046333c7226 */ /* 0x080fe4000000063c */
[----:B------:R-:W-:Y:S02]  /*12080*/  IDP.4A.S8.S8 R70, R22, R70, R63 ;  /* 0x0000004616467226 */ /* 0x000fe4000000063f */
[-C--:B------:R-:W-:Y:S02]  /*12090*/  IDP.4A.S8.S8 R62, R27, R73.reuse, R62 ;  /* 0x000000491b3e7226 */ /* 0x080fe4000000063e */
[----:B------:R-:W-:Y:S02]  /*120a0*/  IDP.4A.S8.S8 R67, R26, R73, R67 ;  /* 0x000000491a437226 */ /* 0x000fe40000000643 */
[----:B------:R-:W-:-:S02]  /*120b0*/  IDP.4A.S8.S8 R60, R50, R71, R60 ;  /* 0x00000047323c7226 */ /* 0x000fc4000000063c */
[----:B------:R-:W-:Y:S02]  /*120c0*/  IDP.4A.S8.S8 R71, R49, R71, R70 ;  /* 0x0000004731477226 */ /* 0x000fe40000000646 */
[-C--:B------:R-:W-:Y:S02]  /*120d0*/  IDP.4A.S8.S8 R62, R23, R74.reuse, R62 ;  /* 0x0000004a173e7226 */ /* 0x080fe4000000063e */
[----:B------:R-:W-:Y:S02]  /*120e0*/  IDP.4A.S8.S8 R74, R21, R74, R67 ;  /* 0x0000004a154a7226 */ /* 0x000fe40000000643 */
[----:B------:R-:W-:Y:S02]  /*120f0*/  IMAD R60, R47, R60, RZ ;  /* 0x0000003c2f3c7224 */ /* 0x000fe400078e02ff */
[----:B------:R-:W-:Y:S02]  /*12100*/  IMAD R61, R46, R71, RZ ;  /* 0x000000472e3d7224 */ /* 0x000fe400078e02ff */
[-C--:B------:R-:W-:Y:S01]  /*12110*/  IDP.4A.S8.S8 R65, R18, R75.reuse, R62 ;  /* 0x0000004b12417226 */ /* 0x080fe2000000063e */
[----:B------:R-:W-:Y:S01]  /*12120*/  I2FP.F32.S32 R63, R60 ;  /* 0x0000003c003f7245 */ /* 0x000fe20000201400 */
[----:B------:R-:W-:Y:S01]  /*12130*/  IDP.4A.S8.S8 R74, R17, R75, R74 ;  /* 0x0000004b114a7226 */ /* 0x000fe2000000064a */
[----:B------:R-:W-:Y:S01]  /*12140*/  I2FP.F32.S32 R61, R61 ;  /* 0x0000003d003d7245 */ /* 0x000fe20000201400 */
[----:B------:R-:W-:-:S02]  /*12150*/  IMAD R65, R14, R65, RZ ;  /* 0x000000410e417224 */ /* 0x000fc400078e02ff */
[----:B------:R-:W-:Y:S02]  /*12160*/  IMAD R74, R13, R74, RZ ;  /* 0x0000004a0d4a7224 */ /* 0x000fe400078e02ff */
[C---:B------:R-:W-:Y:S01]  /*12170*/  FFMA R60, R186.reuse, R63, RZ ;  /* 0x0000003fba3c7223 */ /* 0x040fe200000000ff */
[----:B------:R-:W-:Y:S01]  /*12180*/  FFMA R186, R186, R61, RZ ;  /* 0x0000003dbaba7223 */ /* 0x000fe200000000ff */
[----:B------:R-:W-:Y:S02]  /*12190*/  I2FP.F32.S32 R65, R65 ;  /* 0x0000004100417245 */ /* 0x000fe40000201400 */
[----:B------:R-:W-:Y:S02]  /*121a0*/  I2FP.F32.S32 R61, R74 ;  /* 0x0000004a003d7245 */ /* 0x000fe40000201400 */
[----:B------:R-:W-:Y:S01]  /*121b0*/  LDS.128 R72, [R10+0x1430] ;  /* 0x001430000a487984 */ /* 0x000fe20000000c00 */
[C---:B------:R-:W-:Y:S02]  /*121c0*/  FFMA R189, R187.reuse, R65, R60 ;  /* 0x00000041bbbd7223 */ /* 0x040fe4000000003c */
[----:B------:R-:W-:Y:S01]  /*121d0*/  FFMA R187, R187, R61, R186 ;  /* 0x0000003dbbbb7223 */ /* 0x000fe200000000ba */
[----:B------:R-:W0:Y:S01]  /*121e0*/  LDS.128 R64, [R10+0x1420] ;  /* 0x001420000a407984 */ /* 0x000e220000000c00 */
[-C--:B------:R-:W-:Y:S01]  /*121f0*/  FFMA R186, R34, R182.reuse, R69 ;  /* 0x000000b622ba7223 */ /* 0x080fe20000000045 */
[----:B------:R-:W-:-:S02]  /*12200*/  FFMA R182, R33, R182, R68 ;  /* 0x000000b621b67223 */ /* 0x000fc40000000044 */
[----:B------:R-:W1:Y:S01]  /*12210*/  LDS.128 R60, [R10+0x1400] ;  /* 0x001400000a3c7984 */ /* 0x000e620000000c00 */
[----:B------:R-:W-:Y:S01]  /*12220*/  FMUL R181, R101, R186 ;  /* 0x000000ba65b57220 */ /* 0x000fe20000400000 */
[----:B------:R-:W-:Y:S02]  /*12230*/  FMUL R191, R99, R182 ;  /* 0x000000b663bf7220 */ /* 0x000fe40000400000 */
[----:B------:R-:W2:Y:S01]  /*12240*/  LDS.128 R68, [R10+0x1410] ;  /* 0x001410000a447984 */ /* 0x000ea20000000c00 */
[----:B------:R-:W-:Y:S01]  /*12250*/  FFMA R186, R102, R189, -R181 ;  /* 0x000000bd66ba7223 */ /* 0x000fe200000008b5 */
[----:B------:R-:W-:-:S03]  /*12260*/  FFMA R182, R100, R187, -R191 ;  /* 0x000000bb64b67223 */ /* 0x000fc600000008bf */
[----:B------:R-:W-:Y:S01]  /*12270*/  FADD R151, R186, R151 ;  /* 0x00000097ba977221 */ /* 0x000fe20000000000 */
        /* <DEDUP_REMOVED lines=10> */
[----:B------:R-:W-:Y:S02]  /*12320*/  IDP.4A.S8.S8 R186, R77, R72, R186 ;  /* 0x000000484dba7226 */ /* 0x000fe400000006ba */
[----:B--2---:R-:W-:-:S02]  /*12330*/  IDP.4A.S8.S8 R181, R95, R68, R181 ;  /* 0x000000445fb57226 */ /* 0x004fc400000006b5 */
[----:B------:R-:W-:Y:S02]  /*12340*/  IDP.4A.S8.S8 R186, R29, R73, R186 ;  /* 0x000000491dba7226 */ /* 0x000fe400000006ba */
[----:B------:R-:W-:Y:S02]  /*12350*/  IDP.4A.S8.S8 R181, R94, R69, R181 ;  /* 0x000000455eb57226 */ /* 0x000fe400000006b5 */
[----:B------:R-:W-:Y:S02]  /*12360*/  IDP.4A.S8.S8 R186, R25, R74, R186 ;  /* 0x0000004a19ba7226 */ /* 0x000fe400000006ba */
[----:B------:R-:W-:Y:S02]  /*12370*/  IDP.4A.S8.S8 R181, R93, R70, R181 ;  /* 0x000000465db57226 */ /* 0x000fe400000006b5 */
[----:B------:R-:W-:Y:S02]  /*12380*/  IDP.4A.S8.S8 R187, R20, R75, R186 ;  /* 0x0000004b14bb7226 */ /* 0x000fe400000006ba */
[----:B------:R-:W-:-:S02]  /*12390*/  IDP.4A.S8.S8 R181, R92, R71, R181 ;  /* 0x000000475cb57226 */ /* 0x000fc400000006b5 */
[----:B------:R-:W-:Y:S02]  /*123a0*/  IMAD R187, R16, R187, RZ ;  /* 0x000000bb10bb7224 */ /* 0x000fe400078e02ff */
[----:B------:R-:W-:Y:S02]  /*123b0*/  IMAD R181, R82, R181, RZ ;  /* 0x000000b552b57224 */ /* 0x000fe400078e02ff */
[----:B------:R-:W-:Y:S01]  /*123c0*/  HADD2.F32 R186, -RZ, R134.H0_H0 ;  /* 0x20000086ffba7230 */ /* 0x000fe20000004100 */
[----:B------:R-:W-:Y:S01]  /*123d0*/  I2FP.F32.S32 R189, R187 ;  /* 0x000000bb00bd7245 */ /* 0x000fe20000201400 */
[----:B------:R-:W-:Y:S01]  /*123e0*/  HADD2.F32 R187, -RZ, R135.H0_H0 ;  /* 0x20000087ffbb7230 */ /* 0x000fe20000004100 */
[----:B------:R-:W-:Y:S01]  /*123f0*/  I2FP.F32.S32 R181, R181 ;  /* 0x000000b500b57245 */ /* 0x000fe20000201400 */
[----:B------:R-:W-:-:S04]  /*12400*/  IDP.4A.S8.S8 R188, R44, R65, R188 ;  /* 0x000000412cbc7226 */ /* 0x000fc800000006bc */
[----:B------:R-:W-:Y:S01]  /*12410*/  FFMA R182, R186, R181, RZ ;  /* 0x000000b5bab67223 */ /* 0x000fe200000000ff */
        /* <DEDUP_REMOVED lines=13> */
[----:B------:R-:W-:-:S02]  /*124f0*/  IMAD R188, R15, R188, RZ ;  /* 0x000000bc0fbc7224 */ /* 0x000fc400078e02ff */
        /* <DEDUP_REMOVED lines=28> */
[----:B------:R-:W0:Y:S01]  /*126c0*/  LDS.64 R134, [R83+UR7+0x2c0] ;  /* 0x0002c00753867984 */ /* 0x000e220008000a00 */
        /* <DEDUP_REMOVED lines=38> */
[----:B------:R-:W1:Y:S01]  /*12930*/  LDS.128 R64, [R10+0x1620] ;  /* 0x001620000a407984 */ /* 0x000e620000000c00 */
[-C--:B------:R-:W-:Y:S01]  /*12940*/  FFMA R186, R34, R182.reuse, R69 ;  /* 0x000000b622ba7223 */ /* 0x080fe20000000045 */
[----:B------:R-:W-:-:S02]  /*12950*/  FFMA R182, R33, R182, R68 ;  /* 0x000000b621b67223 */ /* 0x000fc40000000044 */
[----:B------:R-:W2:Y:S01]  /*12960*/  LDS.128 R60, [R10+0x1600] ;  /* 0x001600000a3c7984 */ /* 0x000ea20000000c00 */
[----:B------:R-:W-:Y:S01]  /*12970*/  FMUL R181, R101, R186 ;  /* 0x000000ba65b57220 */ /* 0x000fe20000400000 */
[----:B------:R-:W-:Y:S01]  /*12980*/  FMUL R191, R99, R182 ;  /* 0x000000b663bf7220 */ /* 0x000fe20000400000 */
[----:B0-----:R-:W-:Y:S01]  /*12990*/  HADD2.F32 R186, -RZ, R134.H0_H0 ;  /* 0x20000086ffba7230 */ /* 0x001fe20000004100 */
[----:B------:R-:W0:Y:S01]  /*129a0*/  LDS.128 R68, [R10+0x1610] ;  /* 0x001610000a447984 */ /* 0x000e220000000c00 */
[----:B------:R-:W-:Y:S01]  /*129b0*/  FFMA R181, R102, R189, -R181 ;  /* 0x000000bd66b57223 */ /* 0x000fe200000008b5 */
[----:B------:R-:W-:-:S03]  /*129c0*/  FFMA R187, R100, R187, -R191 ;  /* 0x000000bb64bb7223 */ /* 0x000fc600000008bf */
[----:B------:R-:W-:Y:S01]  /*129d0*/  FADD R152, R181, R152 ;  /* 0x00000098b5987221 */ /* 0x000fe20000000000 */
[----:B------:R-:W-:Y:S01]  /*129e0*/  FADD R168, R187, R168 ;  /* 0x000000a8bba87221 */ /* 0x000fe20000000000 */
[----:B------:R-:W-:Y:S02]  /*129f0*/  HADD2.F32 R187, -RZ, R135.H0_H0 ;  /* 0x20000087ffbb7230 */ /* 0x000fe40000004100 */
[-C--:B-1----:R-:W-:Y:S02]  /*12a00*/  IDP.4A.S8.S8 R182, R9, R64.reuse, RZ ;  /* 0x0000004009b67226 */ /* 0x082fe400000006ff */
[----:B------:R-:W-:Y:S02]  /*12a10*/  IDP.4A.S8.S8 R188, R7, R64, RZ ;  /* 0x0000004007bc7226 */ /* 0x000fe400000006ff */
[----:B--2---:R-:W-:Y:S02]  /*12a20*/  IDP.4A.S8.S8 R181, R4, R60, RZ ;  /* 0x0000003c04b57226 */ /* 0x004fe400000006ff */
[----:B------:R-:W-:-:S02]  /*12a30*/  IDP.4A.S8.S8 R182, R80, R65, R182 ;  /* 0x0000004150b67226 */ /* 0x000fc400000006b6 */
[----:B------:R-:W-:Y:S02]  /*12a40*/  IDP.4A.S8.S8 R181, R98, R61, R181 ;  /* 0x0000003d62b57226 */ /* 0x000fe400000006b5 */
[----:B------:R-:W-:Y:S02]  /*12a50*/  IDP.4A.S8.S8 R182, R79, R66, R182 ;  /* 0x000000424fb67226 */ /* 0x000fe400000006b6 */
[----:B------:R-:W-:Y:S02]  /*12a60*/  IDP.4A.S8.S8 R181, R97, R62, R181 ;  /* 0x0000003e61b57226 */ /* 0x000fe400000006b5 */
[----:B------:R-:W-:Y:S02]  /*12a70*/  IDP.4A.S8.S8 R182, R78, R67, R182 ;  /* 0x000000434eb67226 */ /* 0x000fe400000006b6 */
[----:B------:R-:W-:Y:S02]  /*12a80*/  IDP.4A.S8.S8 R181, R96, R63, R181 ;  /* 0x0000003f60b57226 */ /* 0x000fe400000006b5 */
[----:B------:R-:W-:-:S02]  /*12a90*/  IDP.4A.S8.S8 R182, R77, R72, R182 ;  /* 0x000000484db67226 */ /* 0x000fc400000006b6 */
[----:B0-----:R-:W-:Y:S02]  /*12aa0*/  IDP.4A.S8.S8 R181, R95, R68, R181 ;  /* 0x000000445fb57226 */ /* 0x001fe400000006b5 */
[----:B------:R-:W-:Y:S02]  /*12ab0*/  IDP.4A.S8.S8 R182, R29, R73, R182 ;  /* 0x000000491db67226 */ /* 0x000fe400000006b6 */
[----:B------:R-:W-:Y:S02]  /*12ac0*/  IDP.4A.S8.S8 R181, R94, R69, R181 ;  /* 0x000000455eb57226 */ /* 0x000fe400000006b5 */
[----:B------:R-:W-:Y:S02]  /*12ad0*/  IDP.4A.S8.S8 R182, R25, R74, R182 ;  /* 0x0000004a19b67226 */ /* 0x000fe400000006b6 */
[----:B------:R-:W-:Y:S02]  /*12ae0*/  IDP.4A.S8.S8 R181, R93, R70, R181 ;  /* 0x000000465db57226 */ /* 0x000fe400000006b5 */
[----:B------:R-:W-:-:S02]  /*12af0*/  IDP.4A.S8.S8 R189, R20, R75, R182 ;  /* 0x0000004b14bd7226 */ /* 0x000fc400000006b6 */
[----:B------:R-:W-:Y:S02]  /*12b00*/  IDP.4A.S8.S8 R181, R92, R71, R181 ;  /* 0x000000475cb57226 */ /* 0x000fe400000006b5 */
[----:B------:R-:W-:Y:S02]  /*12b10*/  IMAD R189, R16, R189, RZ ;  /* 0x000000bd10bd7224 */ /* 0x000fe400078e02ff */
[----:B------:R-:W-:Y:S02]  /*12b20*/  IMAD R181, R82, R181, RZ ;  /* 0x000000b552b57224 */ /* 0x000fe400078e02ff */
[----:B------:R-:W-:Y:S01]  /*12b30*/  IDP.4A.S8.S8 R188, R44, R65, R188 ;  /* 0x000000412cbc7226 */ /* 0x000fe200000006bc */
[----:B------:R-:W-:Y:S02]  /*12b40*/  I2FP.F32.S32 R189, R189 ;  /* 0x000000bd00bd7245 */ /* 0x000fe40000201400 */
        /* <DEDUP_REMOVED lines=347> */
[----:B------:R-:W-:Y:S01]  /*14100*/  IDP.4A.S8.S8 R188, R44, R65, R188 ;  /* 0x000000412cbc7226 */ /* 0x000fe200000006bc */
[----:B------:R-:W-:Y:S02]  /*14110*/  I2FP.F32.S32 R186, R187 ;  /* 0x000000bb00ba7245 */ /* 0x000fe40000201400 */
[----:B------:R-:W-:Y:S01]  /*14120*/  I2FP.F32.S32 R182, R181 ;  /* 0x000000b500b67245 */ /* 0x000fe20000201400 */
[----:B------:R-:W-:Y:S02]  /*14130*/  HADD2.F32 R181, -RZ, R134.H0_H0 ;  /* 0x20000086ffb57230 */ /* 0x000fe40000004100 */
[----:B------:R-:W-:-:S02]  /*14140*/  IDP.4A.S8.S8 R188, R41, R66, R188 ;  /* 0x0000004229bc7226 */ /* 0x000fc400000006bc */
[----:B------:R-:W-:Y:S02]  /*14150*/  HADD2.F32 R134, -RZ, R134.H1_H1 ;  /* 0x30000086ff867230 */ /* 0x000fe40000004100 */
        /* <DEDUP_REMOVED lines=14> */
[----:B------:R-:W-:-:S03]  /*14240*/  IDP.4A.S8.S8 R189, R87, R69, R186 ;  /* 0x0000004557bd7226 */ /* 0x000fc600000006ba */
[----:B------:R-:W-:Y:S01]  /*14250*/  I2FP.F32.S32 R191, R191 ;  /* 0x000000bf00bf7245 */ /* 0x000fe20000201400 */
[----:B------:R-:W-:-:S04]  /*14260*/  IDP.4A.S8.S8 R186, R86, R70, R189 ;  /* 0x0000004656ba7226 */ /* 0x000fc800000006bd */
[----:B------:R-:W-:Y:S02]  /*14270*/  IDP.4A.S8.S8 R189, R85, R71, R186 ;  /* 0x0000004755bd7226 */ /* 0x000fe400000006ba */
[----:B------:R-:W-:Y:S02]  /*14280*/  HADD2.F32 R186, -RZ, R135.H1_H1 ;  /* 0x30000087ffba7230 */ /* 0x000fe40000004100 */
[----:B------:R-:W-:Y:S01]  /*14290*/  FFMA R135, R81, R134, RZ ;  /* 0x0000008651877223 */ /* 0x000fe200000000ff */
[----:B------:R-:W-:-:S03]  /*142a0*/  IMAD R189, R48, R189, RZ ;  /* 0x000000bd30bd7224 */ /* 0x000fc600078e02ff */
[----:B------:R-:W-:Y:S02]  /*142b0*/  FFMA R188, R36, R186, R135 ;  /* 0x000000ba24bc7223 */ /* 0x000fe40000000087 */
[----:B------:R-:W-:Y:S02]  /*142c0*/  I2FP.F32.S32 R190, R189 ;  /* 0x000000bd00be7245 */ /* 0x000fe40000201400 */
[----:B------:R-:W-:Y:S01]  /*142d0*/  FMUL R135, R105, R188 ;  /* 0x000000bc69877220 */ /* 0x000fe20000400000 */
[----:B------:R-:W-:Y:S02]  /*142e0*/  FFMA R188, R2, R134, RZ ;  /* 0x0000008602bc7223 */ /* 0x000fe400000000ff */
[----:B------:R-:W-:Y:S01]  /*142f0*/  FFMA R189, R181, R190, RZ ;  /* 0x000000beb5bd7223 */ /* 0x000fe200000000ff */
[----:B------:R-:W-:Y:S01]  /*14300*/  FFMA R135, R106, R187, -R135 ;  /* 0x000000bb6a877223 */ /* 0x000fe20000000887 */
[----:B------:R-:W-:Y:S02]  /*14310*/  IDP.4A.S8.S8 R187, R11, R60, RZ ;  /* 0x0000003c0bbb7226 */ /* 0x000fe400000006ff */
[----:B------:R-:W-:Y:S01]  /*14320*/  FFMA R188, R35, R186, R188 ;  /* 0x000000ba23bc7223 */ /* 0x000fe200000000bc */
[----:B------:R-:W-:-:S02]  /*14330*/  IDP.4A.S8.S8 R60, R57, R60, RZ ;  /* 0x0000003c393c7226 */ /* 0x000fc400000006ff */
[----:B------:R-:W-:Y:S01]  /*14340*/  FFMA R189, R182, R191, R189 ;  /* 0x000000bfb6bd7223 */ /* 0x000fe200000000bd */
[-C--:B------:R-:W-:Y:S02]  /*14350*/  IDP.4A.S8.S8 R191, R84, R61.reuse, R187 ;  /* 0x0000003d54bf7226 */ /* 0x080fe400000006bb */
[----:B------:R-:W-:Y:S01]  /*14360*/  FMUL R187, R103, R188 ;  /* 0x000000bc67bb7220 */ /* 0x000fe20000400000 */
[----:B------:R-:W-:Y:S02]  /*14370*/  IDP.4A.S8.S8 R61, R5, R61, R60 ;  /* 0x0000003d053d7226 */ /* 0x000fe4000000063c */
[----:B------:R-:W-:Y:S01]  /*14380*/  FADD R122, R135, R122 ;  /* 0x0000007a877a7221 */ /* 0x000fe20000000000 */
[----:B------:R-:W-:Y:S02]  /*14390*/  IDP.4A.S8.S8 R188, R12, R64, RZ ;  /* 0x000000400cbc7226 */ /* 0x000fe400000006ff */
[----:B------:R-:W-:Y:S01]  /*143a0*/  FFMA R187, R104, R189, -R187 ;  /* 0x000000bd68bb7223 */ /* 0x000fe200000008bb */
[----:B------:R-:W-:-:S02]  /*143b0*/  IDP.4A.S8.S8 R60, R76, R62, R191 ;  /* 0x0000003e4c3c7226 */ /* 0x000fc400000006bf */
[----:B------:R-:W-:Y:S02]  /*143c0*/  IDP.4A.S8.S8 R62, R59, R62, R61 ;  /* 0x0000003e3b3e7226 */ /* 0x000fe4000000063d */
[----:B------:R-:W-:Y:S01]  /*143d0*/  FADD R140, R187, R140 ;  /* 0x0000008cbb8c7221 */ /* 0x000fe20000000000 */
[----:B------:R-:W-:Y:S02]  /*143e0*/  IDP.4A.S8.S8 R61, R43, R65, R188 ;  /* 0x000000412b3d7226 */ /* 0x000fe400000006bc */
[-C--:B------:R-:W-:Y:S02]  /*143f0*/  IDP.4A.S8.S8 R60, R58, R63.reuse, R60 ;  /* 0x0000003f3a3c7226 */ /* 0x080fe4000000063c */
[----:B------:R-:W-:Y:S02]  /*14400*/  IDP.4A.S8.S8 R63, R56, R63, R62 ;  /* 0x0000003f383f7226 */ /* 0x000fe4000000063e */
[----:B------:R-:W-:Y:S02]  /*14410*/  IDP.4A.S8.S8 R61, R40, R66, R61 ;  /* 0x00000042283d7226 */ /* 0x000fe4000000063d */
[----:B------:R-:W-:-:S02]  /*14420*/  IDP.4A.S8.S8 R60, R55, R68, R60 ;  /* 0x00000044373c7226 */ /* 0x000fc4000000063c */
[----:B------:R-:W-:Y:S02]  /*14430*/  IDP.4A.S8.S8 R63, R54, R68, R63 ;  /* 0x00000044363f7226 */ /* 0x000fe4000000063f */
        /* <DEDUP_REMOVED lines=9> */
[----:B------:R-:W-:Y:S02]  /*144d0*/  IDP.4A.S8.S8 R64, R45, R64, RZ ;  /* 0x000000402d407226 */ /* 0x000fe400000006ff */
[----:B------:R-:W-:-:S02]  /*144e0*/  IDP.4A.S8.S8 R62, R23, R74, R62 ;  /* 0x0000004a173e7226 */ /* 0x000fc4000000063e */
[----:B------:R-:W-:Y:S02]  /*144f0*/  IMAD R60, R47, R60, RZ ;  /* 0x0000003c2f3c7224 */ /* 0x000fe400078e02ff */
[----:B------:R-:W-:Y:S02]  /*14500*/  IMAD R71, R46, R71, RZ ;  /* 0x000000472e477224 */ /* 0x000fe400078e02ff */
[----:B------:R-:W-:Y:S02]  /*14510*/  IDP.4A.S8.S8 R64, R42, R65, R64 ;  /* 0x000000412a407226 */ /* 0x000fe40000000640 */
[----:B------:R-:W-:Y:S01]  /*14520*/  IDP.4A.S8.S8 R61, R18, R75, R62 ;  /* 0x0000004b123d7226 */ /* 0x000fe2000000063e */
[----:B------:R-:W-:Y:S01]  /*14530*/  I2FP.F32.S32 R62, R60 ;  /* 0x0000003c003e7245 */ /* 0x000fe20000201400 */
[----:B------:R-:W-:Y:S01]  /*14540*/  IDP.4A.S8.S8 R64, R39, R66, R64 ;  /* 0x0000004227407226 */ /* 0x000fe20000000640 */
[----:B------:R-:W-:Y:S01]  /*14550*/  I2FP.F32.S32 R60, R71 ;  /* 0x00000047003c7245 */ /* 0x000fe20000201400 */
[----:B------:R-:W-:-:S02]  /*14560*/  IMAD R61, R14, R61, RZ ;  /* 0x0000003d0e3d7224 */ /* 0x000fc400078e02ff */
[----:B------:R-:W-:Y:S02]  /*14570*/  IDP.4A.S8.S8 R67, R37, R67, R64 ;  /* 0x0000004325437226 */ /* 0x000fe40000000640 */
[C---:B------:R-:W-:Y:S01]  /*14580*/  FFMA R65, R181.reuse, R62, RZ ;  /* 0x0000003eb5417223 */ /* 0x040fe200000000ff */
[----:B------:R-:W-:Y:S01]  /*14590*/  FFMA R181, R181, R60, RZ ;  /* 0x0000003cb5b57223 */ /* 0x000fe200000000ff */
[----:B------:R-:W-:Y:S01]  /*145a0*/  I2FP.F32.S32 R64, R61 ;  /* 0x0000003d00407245 */ /* 0x000fe20000201400 */
[----:B------:R-:W-:Y:S01]  /*145b0*/  IDP.4A.S8.S8 R67, R30, R72, R67 ;  /* 0x000000481e437226 */ /* 0x000fe20000000643 */
[----:B------:R-:W0:Y:S03]  /*145c0*/  LDS.128 R60, [R10+0x1e00] ;  /* 0x001e00000a3c7984 */ /* 0x000e260000000c00 */
[----:B------:R-:W-:Y:S01]  /*145d0*/  FFMA R69, R182, R64, R65 ;  /* 0x00000040b6457223 */ /* 0x000fe20000000041 */
[----:B------:R-:W-:Y:S01]  /*145e0*/  FFMA R65, R0, R134, RZ ;  /* 0x0000008600417223 */ /* 0x000fe200000000ff */
[----:B------:R-:W-:-:S02]  /*145f0*/  IDP.4A.S8.S8 R67, R26, R73, R67 ;  /* 0x000000491a437226 */ /* 0x000fc40000000643 */
[----:B------:R-:W-:Y:S01]  /*14600*/  FFMA R134, R3, R134, RZ ;  /* 0x0000008603867223 */ /* 0x000fe200000000ff */
[----:B------:R-:W-:Y:S01]  /*14610*/  FFMA R64, R34, R186, R65 ;  /* 0x000000ba22407223 */ /* 0x000fe20000000041 */
[----:B------:R-:W-:Y:S02]  /*14620*/  IDP.4A.S8.S8 R74, R21, R74, R67 ;  /* 0x0000004a154a7226 */ /* 0x000fe40000000643 */
[----:B------:R-:W-:Y:S01]  /*14630*/  FFMA R134, R33, R186, R134 ;  /* 0x000000ba21867223 */ /* 0x000fe20000000086 */
[----:B------:R-:W-:Y:S01]  /*14640*/  FMUL R71, R101, R64 ;  /* 0x0000004065477220 */ /* 0x000fe20000400000 */
[----:B------:R-:W-:Y:S01]  /*14650*/  IDP.4A.S8.S8 R74, R17, R75, R74 ;  /* 0x0000004b114a7226 */ /* 0x000fe2000000064a */
[----:B------:R-:W1:Y:S01]  /*14660*/  LDS.128 R64, [R10+0x1e10] ;  /* 0x001e10000a407984 */ /* 0x000e620000000c00 */
[----:B------:R-:W-:Y:S01]  /*14670*/  FMUL R73, R99, R134 ;  /* 0x0000008663497220 */ /* 0x000fe20000400000 */
[----:B------:R-:W-:Y:S01]  /*14680*/  FFMA R69, R102, R69, -R71 ;  /* 0x0000004566457223 */ /* 0x000fe20000000847 */
[----:B------:R-:W-:-:S03]  /*14690*/  IMAD R74, R13, R74, RZ ;  /* 0x0000004a0d4a7224 */ /* 0x000fc600078e02ff */
[----:B------:R-:W-:Y:S02]  /*146a0*/  FADD R156, R69, R156 ;  /* 0x0000009c459c7221 */ /* 0x000fe40000000000 */
[----:B------:R-:W2:Y:S01]  /*146b0*/  LDS.128 R68, [R10+0x1e20] ;  /* 0x001e20000a447984 */ /* 0x000ea20000000c00 */
[----:B------:R-:W-:-:S05]  /*146c0*/  I2FP.F32.S32 R74, R74 ;  /* 0x0000004a004a7245 */ /* 0x000fca0000201400 */
[----:B------:R-:W-:-:S04]  /*146d0*/  FFMA R181, R182, R74, R181 ;  /* 0x0000004ab6b57223 */ /* 0x000fc800000000b5 */
[----:B------:R-:W-:-:S04]  /*146e0*/  FFMA R73, R100, R181, -R73 ;  /* 0x000000b564497223 */ /* 0x000fc80000000849 */
[----:B------:R-:W-:Y:S01]  /*146f0*/  FADD R172, R73, R172 ;  /* 0x000000ac49ac7221 */ /* 0x000fe20000000000 */
[-C--:B0-----:R-:W-:Y:S02]  /*14700*/  IDP.4A.S8.S8 R4, R4, R60.reuse, RZ ;  /* 0x0000003c04047226 */ /* 0x081fe400000006ff */
[-C--:B------:R-:W-:Y:S02]  /*14710*/  IDP.4A.S8.S8 R8, R8, R60.reuse, RZ ;  /* 0x0000003c08087226 */ /* 0x080fe400000006ff */
[-C--:B------:R-:W-:Y:S02]  /*14720*/  IDP.4A.S8.S8 R11, R11, R60.reuse, RZ ;  /* 0x0000003c0b0b7226 */ /* 0x080fe400000006ff */
[----:B------:R-:W-:Y:S02]  /*14730*/  IDP.4A.S8.S8 R60, R57, R60, RZ ;  /* 0x0000003c393c7226 */ /* 0x000fe400000006ff */
[-C--:B------:R-:W-:Y:S02]  /*14740*/  IDP.4A.S8.S8 R4, R98, R61.reuse, R4 ;  /* 0x0000003d62047226 */ /* 0x080fe40000000604 */
[----:B------:R-:W-:-:S02]  /*14750*/  IDP.4A.S8.S8 R91, R91, R61, R8 ;  /* 0x0000003d5b5b7226 */ /* 0x000fc40000000608 */
[-C--:B------:R-:W-:Y:S02]  /*14760*/  IDP.4A.S8.S8 R11, R84, R61.reuse, R11 ;  /* 0x0000003d540b7226 */ /* 0x080fe4000000060b */
[----:B------:R-:W-:Y:S02]  /*14770*/  IDP.4A.S8.S8 R60, R5, R61, R60 ;  /* 0x0000003d053c7226 */ /* 0x000fe4000000063c */
[-C--:B------:R-:W-:Y:S02]  /*14780*/  IDP.4A.S8.S8 R97, R97, R62.reuse, R4 ;  /* 0x0000003e61617226 */ /* 0x080fe40000000604 */
[----:B------:R-:W0:Y:S01]  /*14790*/  LDS.64 R4, [R83+UR7+0x3c0] ;  /* 0x0003c00753047984 */ /* 0x000e220008000a00 */
[-C--:B------:R-:W-:Y:S02]  /*147a0*/  IDP.4A.S8.S8 R90, R90, R62.reuse, R91 ;  /* 0x0000003e5a5a7226 */ /* 0x080fe4000000065b */
[-C--:B------:R-:W-:Y:S02]  /*147b0*/  IDP.4A.S8.S8 R11, R76, R62.reuse, R11 ;  /* 0x0000003e4c0b7226 */ /* 0x080fe4000000060b */
        /* <DEDUP_REMOVED lines=10> */
[-C--:B--2---:R-:W-:Y:S02]  /*14860*/  IDP.4A.S8.S8 R7, R7, R68.reuse, RZ ;  /* 0x0000004407077226 */ /* 0x084fe400000006ff */
[-C--:B------:R-:W-:Y:S02]  /*14870*/  IDP.4A.S8.S8 R9, R9, R68.reuse, RZ ;  /* 0x0000004409097226 */ /* 0x080fe400000006ff */
[----:B------:R-:W-:Y:S02]  /*14880*/  IDP.4A.S8.S8 R7, R44, R69, R7 ;  /* 0x000000452c077226 */ /* 0x000fe40000000607 */
[----:B------:R-:W-:-:S02]  /*14890*/  IDP.4A.S8.S8 R12, R12, R68, RZ ;  /* 0x000000440c0c7226 */ /* 0x000fc400000006ff */
[----:B------:R-:W-:Y:S02]  /*148a0*/  IDP.4A.S8.S8 R41, R41, R70, R7 ;  /* 0x0000004629297226 */ /* 0x000fe40000000607 */
[----:B------:R-:W-:Y:S02]  /*148b0*/  IDP.4A.S8.S8 R45, R45, R68, RZ ;  /* 0x000000442d2d7226 */ /* 0x000fe400000006ff */
[-C--:B------:R-:W-:Y:S02]  /*148c0*/  IDP.4A.S8.S8 R9, R80, R69.reuse, R9 ;  /* 0x0000004550097226 */ /* 0x080fe40000000609 */
[-C--:B------:R-:W-:Y:S02]  /*148d0*/  IDP.4A.S8.S8 R43, R43, R69.reuse, R12 ;  /* 0x000000452b2b7226 */ /* 0x080fe4000000060c */
[----:B0-----:R-:W-:Y:S02]  /*148e0*/  HADD2.F32 R7, -RZ, R4.H1_H1 ;  /* 0x30000004ff077230 */ /* 0x001fe40000004100 */
[----:B------:R-:W-:-:S02]  /*148f0*/  IDP.4A.S8.S8 R45, R42, R69, R45 ;  /* 0x000000452a2d7226 */ /* 0x000fc4000000062d */
[----:B------:R-:W-:Y:S02]  /*14900*/  IDP.4A.S8.S8 R41, R6, R71, R41 ;  /* 0x0000004706297226 */ /* 0x000fe40000000629 */
[-C--:B------:R-:W-:Y:S01]  /*14910*/  FFMA R11, R0, R7.reuse, RZ ;  /* 0x00000007000b7223 */ /* 0x080fe200000000ff */
[----:B------:R-:W-:Y:S02]  /*14920*/  HADD2.F32 R6, -RZ, R5.H1_H1 ;  /* 0x30000005ff067230 */ /* 0x000fe40000004100 */
[-C--:B------:R-:W-:Y:S01]  /*14930*/  FFMA R2, R2, R7.reuse, RZ ;  /* 0x0000000702027223 */ /* 0x080fe200000000ff */
[-C--:B------:R-:W-:Y:S01]  /*14940*/  FFMA R0, R3, R7.reuse, RZ ;  /* 0x0000000703007223 */ /* 0x080fe200000000ff */
[-C--:B------:R-:W-:Y:S02]  /*14950*/  IDP.4A.S8.S8 R9, R79, R70.reuse, R9 ;  /* 0x000000464f097226 */ /* 0x080fe40000000609 */
[----:B------:R-:W-:Y:S01]  /*14960*/  FFMA R81, R81, R7, RZ ;  /* 0x0000000751517223 */ /* 0x000fe200000000ff */
[----:B------:R-:W-:-:S02]  /*14970*/  IDP.4A.S8.S8 R43, R40, R70, R43 ;  /* 0x00000046282b7226 */ /* 0x000fc4000000062b */
[----:B------:R-:W-:Y:S01]  /*14980*/  FFMA R2, R35, R6, R2 ;  /* 0x0000000623027223 */ /* 0x000fe20000000002 */
[----:B------:R-:W-:Y:S02]  /*14990*/  IDP.4A.S8.S8 R70, R39, R70, R45 ;  /* 0x0000004627467226 */ /* 0x000fe4000000062d */
[----:B------:R-:W-:Y:S01]  /*149a0*/  FFMA R0, R33, R6, R0 ;  /* 0x0000000621007223 */ /* 0x000fe20000000000 */
[-C--:B------:R-:W-:Y:S02]  /*149b0*/  IDP.4A.S8.S8 R9, R78, R71.reuse, R9 ;  /* 0x000000474e097226 */ /* 0x080fe40000000609 */
[----:B------:R-:W-:Y:S01]  /*149c0*/  FMUL R103, R103, R2 ;  /* 0x0000000267677220 */ /* 0x000fe20000400000 */
[----:B------:R-:W-:Y:S02]  /*149d0*/  IDP.4A.S8.S8 R43, R38, R71, R43 ;  /* 0x00000047262b7226 */ /* 0x000fe4000000062b */
[----:B------:R-:W-:Y:S01]  /*149e0*/  FMUL R99, R99, R0 ;  /* 0x0000000063637220 */ /* 0x000fe20000400000 */
[----:B------:R-:W-:-:S02]  /*149f0*/  IDP.4A.S8.S8 R97, R95, R64, R97 ;  /* 0x000000405f617226 */ /* 0x000fc40000000661 */
[----:B------:R-:W-:Y:S01]  /*14a00*/  FFMA R36, R36, R6, R81 ;  /* 0x0000000624247223 */ /* 0x000fe20000000051 */
[----:B------:R-:W-:Y:S02]  /*14a10*/  IDP.4A.S8.S8 R88, R88, R64, R89 ;  /* 0x0000004058587226 */ /* 0x000fe40000000659 */
[----:B------:R-:W-:Y:S01]  /*14a20*/  FFMA R34, R34, R6, R11 ;  /* 0x0000000622227223 */ /* 0x000fe2000000000b */
[----:B------:R-:W-:Y:S02]  /*14a30*/  IDP.4A.S8.S8 R37, R37, R71, R70 ;  /* 0x0000004725257226 */ /* 0x000fe40000000646 */
[----:B------:R-:W-:Y:S01]  /*14a40*/  FMUL R105, R105, R36 ;  /* 0x0000002469697220 */ /* 0x000fe20000400000 */
[----:B-1----:R-:W-:Y:S02]  /*14a50*/  IDP.4A.S8.S8 R0, R77, R52, R9 ;  /* 0x000000344d007226 */ /* 0x002fe40000000609 */
[----:B------:R-:W-:Y:S01]  /*14a60*/  FMUL R101, R101, R34 ;  /* 0x0000002265657220 */ /* 0x000fe20000400000 */
[----:B------:R-:W-:-:S02]  /*14a70*/  IDP.4A.S8.S8 R41, R32, R52, R41 ;  /* 0x0000003420297226 */ /* 0x000fc40000000629 */
[-C--:B------:R-:W-:Y:S02]  /*14a80*/  IDP.4A.S8.S8 R2, R31, R52.reuse, R43 ;  /* 0x000000341f027226 */ /* 0x080fe4000000062b */
[-C--:B------:R-:W-:Y:S02]  /*14a90*/  IDP.4A.S8.S8 R97, R94, R65.reuse, R97 ;  /* 0x000000415e617226 */ /* 0x080fe40000000661 */
[----:B------:R-:W-:Y:S02]  /*14aa0*/  IDP.4A.S8.S8 R87, R87, R65, R88 ;  /* 0x0000004157577226 */ /* 0x000fe40000000658 */
[----:B------:R-:W-:Y:S02]  /*14ab0*/  IDP.4A.S8.S8 R37, R30, R52, R37 ;  /* 0x000000341e257226 */ /* 0x000fe40000000625 */
[-C--:B------:R-:W-:Y:S02]  /*14ac0*/  IDP.4A.S8.S8 R0, R29, R53.reuse, R0 ;  /* 0x000000351d007226 */ /* 0x080fe40000000600 */
[----:B------:R-:W-:-:S02]  /*14ad0*/  IDP.4A.S8.S8 R41, R28, R53, R41 ;  /* 0x000000351c297226 */ /* 0x000fc40000000629 */
[-C--:B------:R-:W-:Y:S02]  /*14ae0*/  IDP.4A.S8.S8 R2, R27, R53.reuse, R2 ;  /* 0x000000351b027226 */ /* 0x080fe40000000602 */
        /* <DEDUP_REMOVED lines=12> */
[----:B------:R-:W-:Y:S02]  /*14bb0*/  IDP.4A.S8.S8 R54, R21, R54, R37 ;  /* 0x0000003615367226 */ /* 0x000fe40000000625 */
[----:B------:R-:W-:Y:S02]  /*14bc0*/  IMAD R82, R82, R97, RZ ;  /* 0x0000006152527224 */ /* 0x000fe400078e02ff */
[----:B------:R-:W-:Y:S02]  /*14bd0*/  IMAD R48, R48, R85, RZ ;  /* 0x0000005530307224 */ /* 0x000fe400078e02ff */
[----:B------:R-:W-:Y:S01]  /*14be0*/  IMAD R47, R47, R8, RZ ;  /* 0x000000082f2f7224 */ /* 0x000fe200078e02ff */
[----:B------:R-:W-:Y:S01]  /*14bf0*/  I2FP.F32.S32 R9, R82 ;  /* 0x0000005200097245 */ /* 0x000fe20000201400 */
[----:B------:R-:W-:-:S02]  /*14c00*/  IMAD R46, R46, R49, RZ ;  /* 0x000000312e2e7224 */ /* 0x000fc400078e02ff */
[-C--:B------:R-:W-:Y:S02]  /*14c10*/  IDP.4A.S8.S8 R3, R20, R55.reuse, R0 ;  /* 0x0000003714037226 */ /* 0x080fe40000000600 */
[-C--:B------:R-:W-:Y:S02]  /*14c20*/  IDP.4A.S8.S8 R24, R19, R55.reuse, R24 ;  /* 0x0000003713187226 */ /* 0x080fe40000000618 */
[-C--:B------:R-:W-:Y:S02]  /*14c30*/  IDP.4A.S8.S8 R7, R18, R55.reuse, R2 ;  /* 0x0000003712077226 */ /* 0x080fe40000000602 */
[----:B------:R-:W-:Y:S02]  /*14c40*/  IDP.4A.S8.S8 R54, R17, R55, R54 ;  /* 0x0000003711367226 */ /* 0x000fe40000000636 */
[----:B------:R-:W-:Y:S01]  /*14c50*/  IMAD R16, R16, R3, RZ ;  /* 0x0000000310107224 */ /* 0x000fe200078e02ff */
[----:B------:R-:W-:Y:S01]  /*14c60*/  I2FP.F32.S32 R3, R48 ;  /* 0x0000003000037245 */ /* 0x000fe20000201400 */
[----:B------:R-:W-:-:S02]  /*14c70*/  IMAD R24, R15, R24, RZ ;  /* 0x000000180f187224 */ /* 0x000fc400078e02ff */
[----:B------:R-:W-:Y:S01]  /*14c80*/  IMAD R14, R14, R7, RZ ;  /* 0x000000070e0e7224 */ /* 0x000fe200078e02ff */
[----:B------:R-:W-:Y:S01]  /*14c90*/  I2FP.F32.S32 R7, R46 ;  /* 0x0000002e00077245 */ /* 0x000fe20000201400 */
[----:B------:R-:W-:Y:S01]  /*14ca0*/  IMAD R54, R13, R54, RZ ;  /* 0x000000360d367224 */ /* 0x000fe200078e02ff */
[----:B------:R-:W-:Y:S01]  /*14cb0*/  I2FP.F32.S32 R16, R16 ;  /* 0x0000001000107245 */ /* 0x000fe20000201400 */
[----:B------:R-:W-:Y:S01]  /*14cc0*/  HADD2.F32 R0, -RZ, R5.H0_H0 ;  /* 0x20000005ff007230 */ /* 0x000fe20000004100 */
[----:B------:R-:W-:Y:S01]  /*14cd0*/  I2FP.F32.S32 R5, R47 ;  /* 0x0000002f00057245 */ /* 0x000fe20000201400 */
[----:B------:R-:W-:Y:S01]  /*14ce0*/  HADD2.F32 R4, -RZ, R4.H0_H0 ;  /* 0x20000004ff047230 */ /* 0x000fe20000004100 */
[----:B------:R-:W-:Y:S02]  /*14cf0*/  I2FP.F32.S32 R24, R24 ;  /* 0x0000001800187245 */ /* 0x000fe40000201400 */
[----:B------:R-:W-:Y:S02]  /*14d00*/  I2FP.F32.S32 R14, R14 ;  /* 0x0000000e000e7245 */ /* 0x000fe40000201400 */
[----:B------:R-:W-:Y:S01]  /*14d10*/  I2FP.F32.S32 R54, R54 ;  /* 0x0000003600367245 */ /* 0x000fe20000201400 */
[C---:B------:R-:W-:Y:S01]  /*14d20*/  FFMA R9, R4.reuse, R9, RZ ;  /* 0x0000000904097223 */ /* 0x040fe200000000ff */
[C---:B------:R-:W-:Y:S01]  /*14d30*/  FFMA R3, R4.reuse, R3, RZ ;  /* 0x0000000304037223 */ /* 0x040fe200000000ff */
[C---:B------:R-:W-:Y:S01]  /*14d40*/  FFMA R5, R4.reuse, R5, RZ ;  /* 0x0000000504057223 */ /* 0x040fe200000000ff */
[----:B------:R-:W-:Y:S01]  /*14d50*/  FFMA R7, R4, R7, RZ ;  /* 0x0000000704077223 */ /* 0x000fe200000000ff */
        /* <DEDUP_REMOVED lines=12> */
[----:B------:R-:W-:Y:S06]  /*14e20*/  BRA.U !UP0, `(.L_x_7) ;  /* 0xffffff8108c47547 */ /* 0x000fec000b83ffff */
[----:B------:R-:W-:Y:S01]  /*14e30*/  BAR.SYNC.DEFER_BLOCKING 0x0 ;  /* 0x0000000000007b1d */ /* 0x000fe20000010000 */
[----:B------:R-:W-:-:S04]  /*14e40*/  UIADD3 UR4, UPT, UPT, UR4, 0x1, URZ ;  /* 0x0000000104047890 */ /* 0x000fc8000fffe0ff */
[----:B------:R-:W-:-:S09]  /*14e50*/  UISETP.NE.AND UP0, UPT, UR4, UR5, UPT ;  /* 0x000000050400728c */ /* 0x000fd2000bf05270 */
[----:B------:R-:W-:Y:S05]  /*14e60*/  BRA.U UP0, `(.L_x_8) ;  /* 0xfffffebd00987547 */ /* 0x000fea000b83ffff */
.L_x_5:
[----:B------:R-:W1:Y:S01]  /*14e70*/  S2R R0, SR_TID.Y ;  /* 0x0000000000007919 */ /* 0x000e620000002200 */
[----:B------:R-:W2:Y:S01]  /*14e80*/  LDCU UR4, c[0x0][0x3a0] ;  /* 0x00007400ff0477ac */ /* 0x000ea20008000800 */
[----:B------:R-:W1:Y:S02]  /*14e90*/  S2R R3, SR_CTAID.Y ;  /* 0x0000000000037919 */ /* 0x000e640000002600 */
[----:B-1----:R-:W-:Y:S02]  /*14ea0*/  LEA R11, R3, R0, 0x6 ;  /* 0x00000000030b7211 */ /* 0x002fe400078e30ff */
[----:B------:R-:W1:Y:S01]  /*14eb0*/  S2R R0, SR_TID.X ;  /* 0x0000000000007919 */ /* 0x000e620000002100 */
[----:B------:R-:W-:Y:S02]  /*14ec0*/  MOV R3, UR12 ;  /* 0x0000000c00037c02 */ /* 0x000fe40008000f00 */
[----:B--2---:R-:W-:-:S13]  /*14ed0*/  ISETP.GE.AND P0, PT, R11, UR4, PT ;  /* 0x000000040b007c0c */ /* 0x004fda000bf06270 */
[----:B0-----:R-:W-:Y:S05]  /*14ee0*/  @P0 EXIT ;  /* 0x000000000000094d */ /* 0x001fea0003800000 */
[----:B------:R-:W0:Y:S01]  /*14ef0*/  LDC R8, c[0x0][0x3a8] ;  /* 0x0000ea00ff087b82 */ /* 0x000e220000000800 */
[----:B-1----:R-:W-:-:S04]  /*14f00*/  LEA R0, R3, R0, 0x7 ;  /* 0x0000000003007211 */ /* 0x002fc800078e38ff */
[C---:B------:R-:W-:Y:S02]  /*14f10*/  IADD3 R2, PT, PT, R0.reuse, 0x20, RZ ;  /* 0x0000002000027810 */ /* 0x040fe40007ffe0ff */
[C---:B------:R-:W-:Y:S01]  /*14f20*/  IADD3 R3, PT, PT, R0.reuse, 0x40, RZ ;  /* 0x0000004000037810 */ /* 0x040fe20007ffe0ff */
[----:B------:R-:W1:Y:S01]  /*14f30*/  LDC.64 R4, c[0x0][0x390] ;  /* 0x0000e400ff047b82 */ /* 0x000e620000000a00 */
[C---:B------:R-:W-:Y:S02]  /*14f40*/  IADD3 R6, PT, PT, R0.reuse, 0x60, RZ ;  /* 0x0000006000067810 */ /* 0x040fe40007ffe0ff */
[-C--:B0-----:R-:W-:Y:S01]  /*14f50*/  ISETP.GE.AND P0, PT, R0, R8.reuse, PT ;  /* 0x000000080000720c */ /* 0x081fe20003f06270 */
[CC--:B------:R-:W-:Y:S01]  /*14f60*/  IMAD R7, R11.reuse, R8.reuse, R0 ;  /* 0x000000080b077224 */ /* 0x0c0fe200078e0200 */
[----:B------:R-:W-:Y:S02]  /*14f70*/  IADD3 R0, PT, PT, R11, 0x4, RZ ;  /* 0x000000040b007810 */ /* 0x000fe40007ffe0ff */
[----:B------:R-:W-:-:S02]  /*14f80*/  ISETP.GE.AND P1, PT, R2, R8, PT ;  /* 0x000000080200720c */ /* 0x000fc40003f26270 */
[-C--:B------:R-:W-:Y:S02]  /*14f90*/  ISETP.GE.AND P2, PT, R3, R8.reuse, PT ;  /* 0x000000080300720c */ /* 0x080fe40003f46270 */
[----:B------:R-:W-:Y:S01]  /*14fa0*/  ISETP.GE.AND P3, PT, R6, R8, PT ;  /* 0x000000080600720c */ /* 0x000fe20003f66270 */
[----:B-1----:R-:W-:Y:S01]  /*14fb0*/  IMAD.WIDE R2, R7, 0x4, R4 ;  /* 0x0000000407027825 */ /* 0x002fe200078e0204 */
[----:B------:R-:W-:-:S04]  /*14fc0*/  ISETP.GE.AND P4, PT, R0, UR4, PT ;  /* 0x0000000400007c0c */ /* 0x000fc8000bf86270 */
[----:B------:R0:W-:Y:S04]  /*14fd0*/  @!P0 STG.E desc[UR14][R2.64], R108 ;  /* 0x0000006c02008986 */ /* 0x0001e8000c10190e */
[----:B------:R0:W-:Y:S04]  /*14fe0*/  @!P1 STG.E desc[UR14][R2.64+0x80], R124 ;  /* 0x0000807c02009986 */ /* 0x0001e8000c10190e */
        /* <DEDUP_REMOVED lines=8> */
[----:B------:R0:W-:Y:S04]  /*15070*/  @!P1 STG.E desc[UR14][R2.64+0x80], R125 ;  /* 0x0000807d02009986 */ /* 0x0001e8000c10190e */
        /* <DEDUP_REMOVED lines=120> */
[----:B0-----:R-:W-:-:S05]  /*15800*/  LEA R3, R8, R7, 0x2 ;  /* 0x0000000708037211 */ /* 0x001fca00078e10ff */
[----:B------:R-:W-:-:S05]  /*15810*/  IMAD.WIDE R2, R3, 0x4, R4 ;  /* 0x0000000403027825 */ /* 0x000fca00078e0204 */
[----:B------:R0:W-:Y:S04]  /*15820*/  @!P0 STG.E desc[UR14][R2.64], R123 ;  /* 0x0000007b02008986 */ /* 0x0001e8000c10190e */
[----:B------:R0:W-:Y:S04]  /*15830*/  @!P1 STG.E desc[UR14][R2.64+0x80], R141 ;  /* 0x0000808d02009986 */ /* 0x0001e8000c10190e */
[----:B------:R0:W-:Y:S01]  /*15840*/  @!P2 STG.E desc[UR14][R2.64+0x100], R157 ;  /* 0x0001009d0200a986 */ /* 0x0001e2000c10190e */
[----:B------:R-:W-:Y:S05]  /*15850*/  @P3 EXIT ;  /* 0x000000000000394d */ /* 0x000fea0003800000 */
[----:B------:R-:W-:Y:S01]  /*15860*/  STG.E desc[UR14][R2.64+0x180], R107 ;  /* 0x0001806b02007986 */ /* 0x000fe2000c10190e */
[----:B------:R-:W-:Y:S05]  /*15870*/  EXIT ;  /* 0x000000000000794d */ /* 0x000fea0003800000 */
.L_x_9:
        /* <DEDUP_REMOVED lines=16> */
.L_x_729:


//--------------------- .text.mul_mat_q4_K        --------------------------
	.section	.text.mul_mat_q4_K,"ax",@progbits
	.align	128
        .global         mul_mat_q4_K
        .type           mul_mat_q4_K,@function
        .size           mul_mat_q4_K,(.L_x_730 - mul_mat_q4_K)
        .other          mul_mat_q4_K,@"STO_CUDA_ENTRY STV_DEFAULT"
mul_mat_q4_K:
.text.mul_mat_q4_K:
[----:B------:R-:W0:Y:S01]  /*0000*/  LDC R1, c[0x0][0x37c] ;  /* 0x0000df00ff017b82 */ /* 0x000e220000000800 */
[----:B------:R-:W1:Y:S07]  /*0010*/  LDCU UR5, c[0x0][0x398] ;  /* 0x00007300ff0577ac */ /* 0x000e6e0008000800 */
[----:B------:R-:W2:Y:S01]  /*0020*/  S2UR UR12, SR_CTAID.X ;  /* 0x00000000000c79c3 */ /* 0x000ea20000002500 */
[----:B------:R-:W3:Y:S01]  /*0030*/  S2R R18, SR_CTAID.Y ;  /* 0x0000000000127919 */ /* 0x000ee20000002600 */
        /* <DEDUP_REMOVED lines=14> */
[----:B------:R-:W-:Y:S01]  /*0120*/  CS2R R148, SRZ ;  /* 0x0000000000947805 */ /* 0x000fe2000001ff00 */
[----:B-1----:R-:W-:Y:S01]  /*0130*/  UISETP.GE.AND UP0, UPT, UR5, 0x100, UPT ;  /* 0x000001000500788c */ /* 0x002fe2000bf06270 */
[----:B------:R-:W-:Y:S01]  /*0140*/  CS2R R146, SRZ ;  /* 0x0000000000927805 */ /* 0x000fe2000001ff00 */
[----:B------:R-:W-:Y:S01]  /*0150*/  USHF.R.S32.HI UR4, URZ, 0x1f, UR5 ;  /* 0x0000001fff047899 */ /* 0x000fe20008011405 */
        /* <DEDUP_REMOVED lines=19> */
[----:B--2---:R-:W-:Y:S02]  /*0290*/  USHF.L.U32 UR12, UR12, 0x7, URZ ;  /* 0x000000070c0c7899 */ /* 0x004fe400080006ff */
[----:B------:R-:W-:Y:S01]  /*02a0*/  ULEA.HI UR4, UR4, UR5, URZ, 0x8 ;  /* 0x0000000504047291 */ /* 0x000fe2000f8f40ff */
[----:B---3--:R-:W-:Y:S11]  /*02b0*/  BRA.U !UP0, `(.L_x_10) ;  /* 0x00000131089c7547 */ /* 0x008ff6000b800000 */
[----:B------:R-:W1:Y:S01]  /*02c0*/  S2R R16, SR_TID.Y ;  /* 0x0000000000107919 */ /* 0x000e620000002200 */
[----:B------:R-:W2:Y:S01]  /*02d0*/  LDCU UR5, c[0x0][0x39c] ;  /* 0x00007380ff0577ac */ /* 0x000ea20008000800 */
[----:B------:R-:W-:Y:S01]  /*02e0*/  LOP3.LUT R0, RZ, UR12, RZ, 0x33, !PT ;  /* 0x0000000cff007c12 */ /* 0x000fe2000f8e33ff */
[----:B------:R-:W3:Y:S01]  /*02f0*/  S2UR UR13, SR_CgaCtaId ;  /* 0x00000000000d79c3 */ /* 0x000ee20000008800 */
[----:B------:R-:W4:Y:S01]  /*0300*/  S2R R183, SR_TID.X ;  /* 0x0000000000b77919 */ /* 0x000f220000002100 */
[----:B------:R-:W5:Y:S01]  /*0310*/  LDCU.64 UR8, c[0x0][0x388] ;  /* 0x00007100ff0877ac */ /* 0x000f620008000a00 */
[----:B------:R-:W-:Y:S02]  /*0320*/  MOV R107, RZ ;  /* 0x000000ff006b7202 */ /* 0x000fe40000000f00 */
[----:B--2---:R-:W-:Y:S01]  /*0330*/  IADD3 R187, PT, PT, R0, UR5, RZ ;  /* 0x0000000500bb7c10 */ /* 0x004fe2000fffe0ff */
[----:B------:R-:W-:-:S03]  /*0340*/  USHF.R.S32.HI UR5, URZ, 0x8, UR4 ;  /* 0x00000008ff057899 */ /* 0x000fc60008011404 */
[----:B------:R-:W-:Y:S02]  /*0350*/  UMOV UR4, 0x400 ;  /* 0x0000040000047882 */ /* 0x000fe40000000000 */
[----:B------:R-:W-:Y:S02]  /*0360*/  UIADD3 UR6, UPT, UPT, UR4, 0x4200, URZ ;  /* 0x0000420004067890 */ /* 0x000fe4000fffe0ff */
[----:B------:R-:W-:Y:S02]  /*0370*/  UIADD3 UR7, UPT, UPT, UR4, 0x4410, URZ ;  /* 0x0000441004077890 */ /* 0x000fe4000fffe0ff */
[----:B---3--:R-:W-:Y:S02]  /*0380*/  ULEA UR6, UR13, UR6, 0x18 ;  /* 0x000000060d067291 */ /* 0x008fe4000f8ec0ff */
[----:B------:R-:W-:Y:S01]  /*0390*/  ULEA UR7, UR13, UR7, 0x18 ;  /* 0x000000070d077291 */ /* 0x000fe2000f8ec0ff */
[C---:B-1----:R-:W-:Y:S02]  /*03a0*/  SHF.L.U32 R2, R16.reuse, 0x3, RZ ;  /* 0x0000000310027819 */ /* 0x042fe400000006ff */
[----:B------:R-:W-:-:S02]  /*03b0*/  SHF.L.U32 R219, R16, 0x5, RZ ;  /* 0x0000000510db7819 */ /* 0x000fc400000006ff */
[C---:B----4-:R-:W-:Y:S02]  /*03c0*/  LEA.HI R5, R183.reuse, R2, RZ, 0x1e ;  /* 0x00000002b7057211 */ /* 0x050fe400078ff0ff */
[----:B------:R-:W1:Y:S01]  /*03d0*/  LDC.64 R2, c[0x0][0x3a0] ;  /* 0x0000e800ff027b82 */ /* 0x000e620000000a00 */
[----:B------:R-:W-:Y:S02]  /*03e0*/  LOP3.LUT R0, R183, 0x3, RZ, 0xc0, !PT ;  /* 0x00000003b7007812 */ /* 0x000fe400078ec0ff */
[C---:B------:R-:W-:Y:S02]  /*03f0*/  IADD3 R6, PT, PT, R5.reuse, 0x20, RZ ;  /* 0x0000002005067810 */ /* 0x040fe40007ffe0ff */
[C---:B------:R-:W-:Y:S02]  /*0400*/  LOP3.LUT R4, R5.reuse, 0x7f, RZ, 0xc0, !PT ;  /* 0x0000007f05047812 */ /* 0x040fe400078ec0ff */
[----:B------:R-:W-:Y:S02]  /*0410*/  IADD3 R7, PT, PT, R5, 0x60, RZ ;  /* 0x0000006005077810 */ /* 0x000fe40007ffe0ff */
[----:B------:R-:W-:-:S02]  /*0420*/  LOP3.LUT R6, R6, 0x7f, RZ, 0xc0, !PT ;  /* 0x0000007f06067812 */ /* 0x000fc400078ec0ff */
[----:B------:R-:W-:Y:S02]  /*0430*/  LOP3.LUT R10, R4, 0x40, RZ, 0x3c, !PT ;  /* 0x00000040040a7812 */ /* 0x000fe400078e3cff */
[----:B------:R-:W-:Y:S02]  /*0440*/  LOP3.LUT R12, R7, 0x7f, RZ, 0xc0, !PT ;  /* 0x0000007f070c7812 */ /* 0x000fe400078ec0ff */
[C---:B------:R-:W-:Y:S02]  /*0450*/  VIMNMX R8, PT, PT, R187.reuse, R4, PT ;  /* 0x00000004bb087248 */ /* 0x040fe40003fe0100 */
[C---:B------:R-:W-:Y:S02]  /*0460*/  VIMNMX R249, PT, PT, R187.reuse, R6, PT ;  /* 0x00000006bbf97248 */ /* 0x040fe40003fe0100 */
[C---:B------:R-:W-:Y:S02]  /*0470*/  VIMNMX R247, PT, PT, R187.reuse, R10, PT ;  /* 0x0000000abbf77248 */ /* 0x040fe40003fe0100 */
[----:B------:R-:W-:-:S02]  /*0480*/  VIMNMX R245, PT, PT, R187, R12, PT ;  /* 0x0000000cbbf57248 */ /* 0x000fc40003fe0100 */
[----:B------:R-:W-:Y:S02]  /*0490*/  SHF.R.S32.HI R7, RZ, 0x1f, R8 ;  /* 0x0000001fff077819 */ /* 0x000fe40000011408 */
[----:B------:R-:W-:Y:S02]  /*04a0*/  SHF.R.S32.HI R4, RZ, 0x1f, R249 ;  /* 0x0000001fff047819 */ /* 0x000fe400000114f9 */
[----:B------:R-:W-:Y:S02]  /*04b0*/  SHF.R.S32.HI R6, RZ, 0x1f, R247 ;  /* 0x0000001fff067819 */ /* 0x000fe400000114f7 */
[----:B------:R-:W-:Y:S02]  /*04c0*/  SHF.R.S32.HI R10, RZ, 0x1f, R245 ;  /* 0x0000001fff0a7819 */ /* 0x000fe400000114f5 */
[----:B------:R-:W-:Y:S02]  /*04d0*/  LEA.HI R7, R7, R8, RZ, 0x3 ;  /* 0x0000000807077211 */ /* 0x000fe400078f18ff */
[----:B------:R-:W-:-:S02]  /*04e0*/  LEA.HI R11, R4, R249, RZ, 0x3 ;  /* 0x000000f9040b7211 */ /* 0x000fc400078f18ff */
[----:B------:R-:W-:Y:S02]  /*04f0*/  LEA.HI R13, R6, R247, RZ, 0x3 ;  /* 0x000000f7060d7211 */ /* 0x000fe400078f18ff */
[----:B------:R-:W-:Y:S02]  /*0500*/  LEA.HI R15, R10, R245, RZ, 0x3 ;  /* 0x000000f50a0f7211 */ /* 0x000fe400078f18ff */
[----:B------:R-:W-:Y:S02]  /*0510*/  IADD3 R4, PT, PT, R219, R183, RZ ;  /* 0x000000b7db047210 */ /* 0x000fe40007ffe0ff */
[-C--:B------:R-:W-:Y:S02]  /*0520*/  LEA.HI.SX32 R9, R7, R0.reuse, 0x1d ;  /* 0x0000000007097211 */ /* 0x080fe400078feaff */
[-C--:B------:R-:W-:Y:S02]  /*0530*/  LEA.HI.SX32 R10, R11, R0.reuse, 0x1d ;  /* 0x000000000b0a7211 */ /* 0x080fe400078feaff */
[----:B------:R-:W-:-:S02]  /*0540*/  LEA.HI.SX32 R12, R13, R0, 0x1d ;  /* 0x000000000d0c7211 */ /* 0x000fc400078feaff */
[----:B------:R-:W-:Y:S02]  /*0550*/  LEA.HI.SX32 R14, R15, R0, 0x1d ;  /* 0x000000000f0e7211 */ /* 0x000fe400078feaff */
[----:B-1----:R-:W-:Y:S02]  /*0560*/  SHF.R.S32.HI R0, RZ, 0x1f, R3 ;  /* 0x0000001fff007819 */ /* 0x002fe40000011403 */
[----:B------:R-:W-:Y:S02]  /*0570*/  LOP3.LUT R4, R4, 0x7f, RZ, 0xc0, !PT ;  /* 0x0000007f04047812 */ /* 0x000fe400078ec0ff */
[----:B------:R-:W-:Y:S02]  /*0580*/  IADD3 R7, PT, PT, R2, -0x1, RZ ;  /* 0xffffffff02077810 */ /* 0x000fe40007ffe0ff */
[----:B------:R-:W-:Y:S02]  /*0590*/  LEA R6, R18, R16, 0x6 ;  /* 0x0000001012067211 */ /* 0x000fe400078e30ff */
[----:B------:R-:W-:-:S02]  /*05a0*/  LEA.HI R0, R0, R3, RZ, 0x5 ;  /* 0x0000000300007211 */ /* 0x000fc400078f28ff */
[----:B------:R-:W-:Y:S02]  /*05b0*/  LOP3.LUT R2, R5, 0x3f, RZ, 0xc0, !PT ;  /* 0x0000003f05027812 */ /* 0x000fe400078ec0ff */
[----:B------:R-:W-:Y:S02]  /*05c0*/  VIMNMX R218, PT, PT, R187, R16, PT ;  /* 0x00000010bbda7248 */ /* 0x000fe40003fe0100 */
        /* <DEDUP_REMOVED lines=30> */
[----:B------:R-:W-:Y:S02]  /*07b0*/  VIMNMX R4, PT, PT, R187, R4, PT ;  /* 0x00000004bb047248 */ /* 0x000fe40003fe0100 */
[----:B------:R-:W-:Y:S02]  /*07c0*/  SHF.L.U32 R5, R5, 0x4, RZ ;  /* 0x0000000405057819 */ /* 0x000fe400000006ff */
[----:B------:R-:W-:Y:S02]  /*07d0*/  VIADDMNMX R187, R16, 0x7c, R187, PT ;  /* 0x0000007c10bb7846 */ /* 0x000fe400038001bb */
[----:B------:R-:W-:-:S02]  /*07e0*/  VIADDMNMX.U32 R3, R6, 0x4, R7, PT ;  /* 0x0000000406037846 */ /* 0x000fc40003800007 */
[----:B------:R-:W-:Y:S02]  /*07f0*/  LOP3.LUT R16, R2, 0x20, RZ, 0x3c, !PT ;  /* 0x0000002002107812 */ /* 0x000fe400078e3cff */
[----:B------:R-:W-:Y:S02]  /*0800*/  SHF.R.S32.HI R0, RZ, 0x5, R0 ;  /* 0x00000005ff007819 */ /* 0x000fe40000011400 */
[----:B------:R-:W-:Y:S02]  /*0810*/  LEA R2, R18, R2, 0x6 ;  /* 0x0000000212027211 */ /* 0x000fe400078e30ff */
[----:B------:R-:W-:Y:S01]  /*0820*/  LOP3.LUT R5, R5, 0x3f0, RZ, 0xc0, !PT ;  /* 0x000003f005057812 */ /* 0x000fe200078ec0ff */
[----:B------:R-:W-:Y:S01]  /*0830*/  IMAD R236, R0, R3, RZ ;  /* 0x0000000300ec7224 */ /* 0x000fe200078e02ff */
[----:B------:R-:W-:Y:S02]  /*0840*/  LEA R16, R18, R16, 0x6 ;  /* 0x0000001012107211 */ /* 0x000fe400078e30ff */
[----:B------:R-:W-:-:S02]  /*0850*/  SHF.L.U32 R182, R183, 0x2, RZ ;  /* 0x00000002b7b67819 */ /* 0x000fc400000006ff */
[----:B------:R-:W-:Y:S02]  /*0860*/  VIMNMX R243, PT, PT, R7, R2, PT ;  /* 0x0000000207f37248 */ /* 0x000fe40003fe0100 */
[----:B------:R-:W-:Y:S02]  /*0870*/  LOP3.LUT R3, R5, 0x200, RZ, 0x3c, !PT ;  /* 0x0000020005037812 */ /* 0x000fe400078e3cff */
[----:B------:R-:W-:Y:S01]  /*0880*/  VIMNMX.U32 R241, PT, PT, R6, R7, PT ;  /* 0x0000000706f17248 */ /* 0x000fe20003fe0000 */
[----:B------:R-:W-:Y:S01]  /*0890*/  IMAD R243, R0, R243, RZ ;  /* 0x000000f300f37224 */ /* 0x000fe200078e02ff */
[C-C-:B------:R-:W-:Y:S02]  /*08a0*/  VIADDMNMX.U32 R235, R6.reuse, 0x8, R7.reuse, PT ;  /* 0x0000000806eb7846 */ /* 0x140fe40003800007 */
[--C-:B------:R-:W-:Y:S01]  /*08b0*/  VIADDMNMX.U32 R11, R6, 0xc, R7.reuse, PT ;  /* 0x0000000c060b7846 */ /* 0x100fe20003800007 */
[----:B------:R-:W-:Y:S01]  /*08c0*/  IMAD R241, R0, R241, RZ ;  /* 0x000000f100f17224 */ /* 0x000fe200078e02ff */
        /* <DEDUP_REMOVED lines=22> */
[----:B------:R-:W-:Y:S01]  /*0a30*/  VIADDMNMX.U32 R23, R6, 0x3c, R7, PT ;  /* 0x0000003c06177846 */ /* 0x000fe20003800007 */
[C---:B------:R-:W-:Y:S01]  /*0a40*/  IMAD R224, R0.reuse, R21, RZ ;  /* 0x0000001500e07224 */ /* 0x040fe200078e02ff */
[----:B------:R-:W-:Y:S01]  /*0a50*/  IADD3 R2, PT, PT, R183, 0x40, RZ ;  /* 0x00000040b7027810 */ /* 0x000fe20007ffe0ff */
[C---:B------:R-:W-:Y:S01]  /*0a60*/  IMAD R223, R0.reuse, R223, RZ ;  /* 0x000000df00df7224 */ /* 0x040fe200078e02ff */
[----:B------:R-:W-:Y:S01]  /*0a70*/  VIMNMX R7, PT, PT, R7, R16, PT ;  /* 0x0000001007077248 */ /* 0x000fe20003fe0100 */
[----:B------:R-:W-:Y:S01]  /*0a80*/  IMAD R222, R0, R23, RZ ;  /* 0x0000001700de7224 */ /* 0x000fe200078e02ff */
[----:B------:R-:W-:-:S02]  /*0a90*/  LOP3.LUT R220, R3, 0xc, R182, 0xf8, !PT ;  /* 0x0000000c03dc7812 */ /* 0x000fc400078ef8b6 */
[----:B------:R-:W-:Y:S01]  /*0aa0*/  SHF.L.U32 R3, R2, 0x2, RZ ;  /* 0x0000000202037819 */ /* 0x000fe200000006ff */
[----:B------:R-:W-:Y:S01]  /*0ab0*/  IMAD R242, R0, R7, RZ ;  /* 0x0000000700f27224 */ /* 0x000fe200078e02ff */
[----:B------:R-:W-:Y:S02]  /*0ac0*/  IADD3 R0, PT, PT, R183, 0x20, RZ ;  /* 0x00000020b7007810 */ /* 0x000fe40007ffe0ff */
[----:B------:R-:W-:Y:S02]  /*0ad0*/  LEA.HI R178, R2, R3, RZ, 0x1d ;  /* 0x0000000302b27211 */ /* 0x000fe400078fe8ff */
[----:B------:R-:W-:Y:S02]  /*0ae0*/  SHF.R.S32.HI R3, RZ, 0x1f, R4 ;  /* 0x0000001fff037819 */ /* 0x000fe40000011404 */
[----:B------:R-:W-:Y:S02]  /*0af0*/  SHF.R.U32.HI R7, RZ, 0x3, R0 ;  /* 0x00000003ff077819 */ /* 0x000fe40000011600 */
[----:B------:R-:W-:-:S02]  /*0b00*/  LEA.HI R3, R3, R4, RZ, 0x5 ;  /* 0x0000000403037211 */ /* 0x000fc400078f28ff */
[----:B------:R-:W-:Y:S01]  /*0b10*/  LEA.HI R177, R2, R183, RZ, 0x1b ;  /* 0x000000b702b17211 */ /* 0x000fe200078fd8ff */
[----:B------:R-:W-:Y:S01]  /*0b20*/  IMAD R2, R4, UR5, RZ ;  /* 0x0000000504027c24 */ /* 0x000fe2000f8e02ff */
[C---:B------:R-:W-:Y:S02]  /*0b30*/  LEA R180, R0.reuse, R7, 0x2 ;  /* 0x0000000700b47211 */ /* 0x040fe400078e10ff */
[----:B------:R-:W-:Y:S01]  /*0b40*/  LEA.HI R179, R0, R183, RZ, 0x1b ;  /* 0x000000b700b37211 */ /* 0x000fe200078fd8ff */
[C---:B------:R-:W-:Y:S01]  /*0b50*/  IMAD R0, R8.reuse, UR5, RZ ;  /* 0x0000000508007c24 */ /* 0x040fe2000f8e02ff */
[----:B------:R-:W-:Y:S01]  /*0b60*/  LEA.HI.SX32 R3, R3, R4, 0x1b ;  /* 0x0000000403037211 */ /* 0x000fe200078fdaff */
[----:B------:R1:W-:Y:S01]  /*0b70*/  STL [R1+0xc], R2 ;  /* 0x00000c0201007387 */ /* 0x0003e20000100800 */
[----:B------:R-:W-:Y:S02]  /*0b80*/  LEA R9, R8, R9, 0x2 ;  /* 0x0000000908097211 */ /* 0x000fe400078e10ff */
[----:B------:R-:W-:Y:S01]  /*0b90*/  LOP3.LUT R174, R182, 0x1c, RZ, 0xc0, !PT ;  /* 0x0000001cb6ae7812 */ /* 0x000fe200078ec0ff */
[----:B------:R2:W-:Y:S01]  /*0ba0*/  STL [R1+0x4], R0 ;  /* 0x0000040001007387 */ /* 0x0005e20000100800 */
[----:B------:R-:W-:-:S02]  /*0bb0*/  IADD3 R6, PT, PT, R183, 0x60, RZ ;  /* 0x00000060b7067810 */ /* 0x000fc40007ffe0ff */
[----:B-----5:R-:W-:Y:S01]  /*0bc0*/  IADD3 R174, P0, PT, R174, UR8, RZ ;  /* 0x00000008aeae7c10 */ /* 0x020fe2000ff1e0ff */
[----:B------:R-:W-:Y:S01]  /*0bd0*/  UIADD3 UR8, UPT, UPT, UR4, 0x4c50, URZ ;  /* 0x00004c5004087890 */ /* 0x000fe2000fffe0ff */
[----:B------:R-:W-:Y:S01]  /*0be0*/  LOP3.LUT R221, R5, 0xc, R182, 0xf8, !PT ;  /* 0x0000000c05dd7812 */ /* 0x000fe200078ef8b6 */
[----:B------:R-:W-:Y:S01]  /*0bf0*/  UIADD3 UR4, UPT, UPT, UR4, 0x6c50, URZ ;  /* 0x00006c5004047890 */ /* 0x000fe2000fffe0ff */
[----:B-1----:R-:W-:Y:S01]  /*0c00*/  LEA R2, R3, UR6, 0x2 ;  /* 0x0000000603027c11 */ /* 0x002fe2000f8e10ff */
[----:B------:R-:W-:Y:S01]  /*0c10*/  ULEA UR8, UR13, UR8, 0x18 ;  /* 0x000000080d087291 */ /* 0x000fe2000f8ec0ff */
[-C--:B------:R-:W-:Y:S01]  /*0c20*/  LEA.HI R181, R183, R183.reuse, RZ, 0x1b ;  /* 0x000000b7b7b57211 */ /* 0x080fe200078fd8ff */
[----:B------:R-:W-:Y:S01]  /*0c30*/  ULEA UR13, UR13, UR4, 0x18 ;  /* 0x000000040d0d7291 */ /* 0x000fe2000f8ec0ff */
[----:B--2---:R-:W-:Y:S01]  /*0c40*/  LEA R0, R9, UR7, 0x2 ;  /* 0x0000000709007c11 */ /* 0x004fe2000f8e10ff */
[----:B------:R1:W-:Y:S01]  /*0c50*/  STL [R1+0x8], R2 ;  /* 0x0000080201007387 */ /* 0x0003e20000100800 */
[----:B------:R-:W-:Y:S01]  /*0c60*/  LEA.HI R182, R183, R182, RZ, 0x1d ;  /* 0x000000b6b7b67211 */ /* 0x000fe200078fe8ff */
[----:B------:R-:W-:Y:S01]  /*0c70*/  UMOV UR4, URZ ;  /* 0x000000ff00047c82 */ /* 0x000fe20008000000 */
[C---:B------:R-:W-:Y:S01]  /*0c80*/  LEA.HI R173, R6.reuse, R183, RZ, 0x1b ;  /* 0x000000b706ad7211 */ /* 0x040fe200078fd8ff */
[----:B------:R1:W-:Y:S01]  /*0c90*/  STL [R1], R0 ;  /* 0x0000000001007387 */ /* 0x0003e20000100800 */
[----:B------:R-:W-:-:S02]  /*0ca0*/  SHF.L.U32 R5, R6, 0x2, RZ ;  /* 0x0000000206057819 */ /* 0x000fc400000006ff */
[----:B------:R-:W-:Y:S02]  /*0cb0*/  LOP3.LUT R183, R219, 0x1f, R183, 0xf8, !PT ;  /* 0x0000001fdbb77812 */ /* 0x000fe400078ef8b7 */
[C---:B------:R-:W-:Y:S01]  /*0cc0*/  LEA R10, R249.reuse, R10, 0x2 ;  /* 0x0000000af90a7211 */ /* 0x040fe200078e10ff */
[----:B------:R-:W-:Y:S01]  /*0cd0*/  IMAD R249, R249, UR5, RZ ;  /* 0x00000005f9f97c24 */ /* 0x000fe2000f8e02ff */
[C---:B------:R-:W-:Y:S01]  /*0ce0*/  LEA R12, R247.reuse, R12, 0x2 ;  /* 0x0000000cf70c7211 */ /* 0x040fe200078e10ff */
[----:B------:R-:W-:Y:S01]  /*0cf0*/  IMAD R247, R247, UR5, RZ ;  /* 0x00000005f7f77c24 */ /* 0x000fe2000f8e02ff */
[C---:B------:R-:W-:Y:S01]  /*0d00*/  LEA R14, R245.reuse, R14, 0x2 ;  /* 0x0000000ef50e7211 */ /* 0x040fe200078e10ff */
[----:B------:R-:W-:Y:S01]  /*0d10*/  IMAD R245, R245, UR5, RZ ;  /* 0x00000005f5f57c24 */ /* 0x000fe2000f8e02ff */
[----:B------:R-:W-:Y:S02]  /*0d20*/  IADD3.X R175, PT, PT, RZ, UR9, RZ, P0, !PT ;  /* 0x00000009ffaf7c10 */ /* 0x000fe400087fe4ff */
[----:B------:R-:W-:-:S02]  /*0d30*/  LEA.HI R176, R6, R5, RZ, 0x1d ;  /* 0x0000000506b07211 */ /* 0x000fc400078fe8ff */
[----:B------:R-:W-:Y:S02]  /*0d40*/  LEA R179, R179, UR6, 0x2 ;  /* 0x00000006b3b37c11 */ /* 0x000fe4000f8e10ff */
[----:B------:R-:W-:Y:S02]  /*0d50*/  LEA R177, R177, UR6, 0x2 ;  /* 0x00000006b1b17c11 */ /* 0x000fe4000f8e10ff */
[----:B------:R-:W-:Y:S02]  /*0d60*/  LEA R183, R183, UR8, 0x2 ;  /* 0x00000008b7b77c11 */ /* 0x000fe4000f8e10ff */
[----:B------:R-:W-:Y:S02]  /*0d70*/  LEA R181, R181, UR6, 0x2 ;  /* 0x00000006b5b57c11 */ /* 0x000fe4000f8e10ff */
[----:B------:R-:W-:Y:S02]  /*0d80*/  LEA R173, R173, UR6, 0x2 ;  /* 0x00000006adad7c11 */ /* 0x000fe4000f8e10ff */
[----:B------:R-:W-:-:S02]  /*0d90*/  LEA R248, R10, UR7, 0x2 ;  /* 0x000000070af87c11 */ /* 0x000fc4000f8e10ff */
[----:B------:R-:W-:Y:S02]  /*0da0*/  LEA R246, R12, UR7, 0x2 ;  /* 0x000000070cf67c11 */ /* 0x000fe4000f8e10ff */
[----:B-1----:R-:W-:-:S07]  /*0db0*/  LEA R244, R14, UR7, 0x2 ;  /* 0x000000070ef47c11 */ /* 0x002fce000f8e10ff */
.L_x_13:
[----:B------:R-:W1:Y:S01]  /*0dc0*/  S2R R186, SR_TID.X ;  /* 0x0000000000ba7919 */ /* 0x000e620000002100 */
[----:B------:R-:W2:Y:S01]  /*0dd0*/  S2R R72, SR_TID.X ;  /* 0x0000000000487919 */ /* 0x000ea20000002100 */
[----:B------:R-:W-:Y:S01]  /*0de0*/  USHF.L.U32 UR15, UR4, 0x3, URZ ;  /* 0x00000003040f7899 */ /* 0x000fe200080006ff */
[----:B------:R-:W3:Y:S01]  /*0df0*/  LDCU.128 UR8, c[0x0][0x380] ;  /* 0x00007000ff0877ac */ /* 0x000ee20008000c00 */
[----:B------:R-:W4:Y:S01]  /*0e00*/  LDL R90, [R1+0x4] ;  /* 0x00000400015a7983 */ /* 0x000f220000100800 */
[----:B------:R-:W-:Y:S02]  /*0e10*/  UIMAD UR6, UR5, UR12, URZ ;  /* 0x0000000c050672a4 */ /* 0x000fe4000f8e02ff */
[----:B------:R-:W-:Y:S02]  /*0e20*/  IMAD R11, R218, UR5, RZ ;  /* 0x00000005da0b7c24 */ /* 0x000fe4000f8e02ff */
[----:B------:R-:W-:-:S04]  /*0e30*/  UIADD3 UR7, UP0, UPT, UR6, UR4, URZ ;  /* 0x0000000406077290 */ /* 0x000fc8000ff1e0ff */
[----:B------:R-:W-:Y:S01]  /*0e40*/  ULEA.HI.X.SX32 UR14, UR6, URZ, 0x1, UP0 ;  /* 0x000000ff060e7291 */ /* 0x000fe200080f0eff */
[----:B-1----:R-:W-:Y:S02]  /*0e50*/  LEA.HI R73, R186, UR15, RZ, 0x1d ;  /* 0x0000000fba497c11 */ /* 0x002fe4000f8fe8ff */
[----:B------:R-:W-:Y:S02]  /*0e60*/  SHF.R.U32.HI R36, RZ, 0x5, R186 ;  /* 0x00000005ff247819 */ /* 0x000fe400000116ba */
[----:B--2---:R-:W-:Y:S02]  /*0e70*/  LOP3.LUT R86, R72, 0x3, RZ, 0xc0, !PT ;  /* 0x0000000348567812 */ /* 0x004fe400078ec0ff */
[-C--:B------:R-:W-:Y:S02]  /*0e80*/  IADD3 R7, PT, PT, R236, R73.reuse, RZ ;  /* 0x00000049ec077210 */ /* 0x080fe40007ffe0ff */
[----:B------:R-:W-:Y:S02]  /*0e90*/  ISETP.NE.AND P0, PT, R86, RZ, PT ;  /* 0x000000ff5600720c */ /* 0x000fe40003f05270 */
[-C--:B------:R-:W-:Y:S01]  /*0ea0*/  IADD3 R3, PT, PT, R234, R73.reuse, RZ ;  /* 0x00000049ea037210 */ /* 0x080fe20007ffe0ff */
[----:B------:R-:W-:Y:S01]  /*0eb0*/  IMAD.WIDE R6, R7, 0x24, R174 ;  /* 0x0000002407067825 */ /* 0x000fe200078e02ae */
[----:B------:R-:W-:-:S02]  /*0ec0*/  IADD3 R9, PT, PT, R241, R73, RZ ;  /* 0x00000049f1097210 */ /* 0x000fc40007ffe0ff */
[C---:B------:R-:W-:Y:S01]  /*0ed0*/  LOP3.LUT R0, R186.reuse, 0x1, RZ, 0xc0, !PT ;  /* 0x00000001ba007812 */ /* 0x040fe200078ec0ff */
[--C-:B------:R-:W-:Y:S01]  /*0ee0*/  IMAD.WIDE R2, R3, 0x24, R174.reuse ;  /* 0x0000002403027825 */ /* 0x100fe200078e02ae */
[----:B0-----:R0:W2:Y:S01]  /*0ef0*/  LDG.E.CONSTANT R70, desc[UR16][R6.64+0x4] ;  /* 0x0000041006467981 */ /* 0x0010a2000c1e9900 */
[----:B------:R-:W-:Y:S02]  /*0f00*/  SHF.L.U32 R62, R186, 0x2, RZ ;  /* 0x00000002ba3e7819 */ /* 0x000fe400000006ff */
[-C--:B------:R-:W-:Y:S01]  /*0f10*/  IADD3 R15, PT, PT, R232, R73.reuse, RZ ;  /* 0x00000049e80f7210 */ /* 0x080fe20007ffe0ff */
[----:B---3--:R-:W-:Y:S01]  /*0f20*/  UIMAD.WIDE.U32 UR6, UR7, 0x90, UR8 ;  /* 0x00000090070678a5 */ /* 0x008fe2000f8e0008 */
[----:B------:R-:W-:Y:S01]  /*0f30*/  IADD3 R33, P1, PT, R11, R36, RZ ;  /* 0x000000240b217210 */ /* 0x000fe20007f3e0ff */
[----:B------:R-:W-:Y:S01]  /*0f40*/  UIMAD UR14, UR14, 0x90, URZ ;  /* 0x000000900e0e78a4 */ /* 0x000fe2000f8e02ff */
[----:B------:R-:W-:Y:S01]  /*0f50*/  IADD3 R74, PT, PT, R0, 0x1, RZ ;  /* 0x00000001004a7810 */ /* 0x000fe20007ffe0ff */
[----:B------:R-:W-:Y:S01]  /*0f60*/  IMAD.WIDE R8, R9, 0x24, R174 ;  /* 0x0000002409087825 */ /* 0x000fe200078e02ae */
[-C--:B------:R-:W-:Y:S01]  /*0f70*/  IADD3 R5, PT, PT, R235, R73.reuse, RZ ;  /* 0x00000049eb057210 */ /* 0x080fe20007ffe0ff */
[----:B------:R1:W3:Y:S01]  /*0f80*/  LDG.E.CONSTANT R68, desc[UR16][R2.64+0x4] ;  /* 0x0000041002447981 */ /* 0x0002e2000c1e9900 */
[----:B0-----:R-:W-:-:S02]  /*0f90*/  IADD3 R7, PT, PT, R230, R73, RZ ;  /* 0x00000049e6077210 */ /* 0x001fc40007ffe0ff */
[----:B------:R-:W-:Y:S02]  /*0fa0*/  @!P0 IADD3 R74, PT, PT, R0, RZ, RZ ;  /* 0x000000ff004a8210 */ /* 0x000fe40007ffe0ff */
[----:B------:R-:W-:Y:S01]  /*0fb0*/  LOP3.LUT R62, R62, 0x7c, RZ, 0xc0, !PT ;  /* 0x0000007c3e3e7812 */ /* 0x000fe200078ec0ff */
[----:B------:R-:W-:Y:S01]  /*0fc0*/  UIADD3 UR14, UPT, UPT, UR7, UR14, URZ ;  /* 0x0000000e070e7290 */ /* 0x000fe2000fffe0ff */
[----:B------:R-:W-:Y:S01]  /*0fd0*/  LEA.HI.X.SX32 R0, R11, RZ, 0x1, P1 ;  /* 0x000000ff0b007211 */ /* 0x000fe200008f0eff */
[--C-:B------:R-:W-:Y:S01]  /*0fe0*/  IMAD.WIDE R6, R7, 0x24, R174.reuse ;  /* 0x0000002407067825 */ /* 0x100fe200078e02ae */
[----:B------:R-:W-:Y:S01]  /*0ff0*/  IADD3 R11, PT, PT, R229, R73, RZ ;  /* 0x00000049e50b7210 */ /* 0x000fe20007ffe0ff */
[----:B------:R0:W5:Y:S02]  /*1000*/  LDG.E.CONSTANT R71, desc[UR16][R8.64+0x4] ;  /* 0x0000041008477981 */ /* 0x000164000c1e9900 */
[----:B-1----:R-:W-:Y:S01]  /*1010*/  IMAD.WIDE R2, R15, 0x24, R174 ;  /* 0x000000240f027825 */ /* 0x002fe200078e02ae */
[----:B------:R-:W-:Y:S01]  /*1020*/  IADD3 R62, P0, PT, R62, UR6, RZ ;  /* 0x000000063e3e7c10 */ /* 0x000fe2000ff1e0ff */
[----:B------:R1:W3:Y:S02]  /*1030*/  LDG.E.CONSTANT R64, desc[UR16][R6.64+0x4] ;  /* 0x0000041006407981 */ /* 0x0002e4000c1e9900 */
[----:B------:R-:W-:-:S02]  /*1040*/  IMAD R15, R215, UR5, RZ ;  /* 0x00000005d70f7c24 */ /* 0x000fc4000f8e02ff */
[----:B------:R-:W-:Y:S01]  /*1050*/  IMAD R17, R214, UR5, RZ ;  /* 0x00000005d6117c24 */ /* 0x000fe2000f8e02ff */
[-C--:B------:R-:W-:Y:S01]  /*1060*/  IADD3 R13, PT, PT, R233, R73.reuse, RZ ;  /* 0x00000049e90d7210 */ /* 0x080fe20007ffe0ff */
[--C-:B------:R-:W-:Y:S01]  /*1070*/  IMAD.WIDE R4, R5, 0x24, R174.reuse ;  /* 0x0000002405047825 */ /* 0x100fe200078e02ae */
[----:B0-----:R-:W-:Y:S01]  /*1080*/  IADD3 R9, PT, PT, R231, R73, RZ ;  /* 0x00000049e7097210 */ /* 0x001fe20007ffe0ff */
[----:B------:R0:W3:Y:S01]  /*1090*/  LDG.E.CONSTANT R66, desc[UR16][R2.64+0x4] ;  /* 0x0000041002427981 */ /* 0x0000e2000c1e9900 */
[C---:B------:R-:W-:Y:S01]  /*10a0*/  IADD3 R27, P2, PT, R36.reuse, R15, RZ ;  /* 0x0000000f241b7210 */ /* 0x040fe20007f5e0ff */
[----:B------:R-:W-:Y:S01]  /*10b0*/  IMAD R19, R213, UR5, RZ ;  /* 0x00000005d5137c24 */ /* 0x000fe2000f8e02ff */
[----:B------:R-:W-:Y:S01]  /*10c0*/  IADD3.X R63, PT, PT, RZ, UR14, RZ, P0, !PT ;  /* 0x0000000eff3f7c10 */ /* 0x000fe200087fe4ff */
[----:B------:R0:W3:Y:S01]  /*10d0*/  LDG.E.CONSTANT R69, desc[UR16][R4.64+0x4] ;  /* 0x0000041004457981 */ /* 0x0000e2000c1e9900 */
[----:B-1----:R-:W-:Y:S01]  /*10e0*/  IADD3 R7, P3, PT, R36, R17, RZ ;  /* 0x0000001124077210 */ /* 0x002fe20007f7e0ff */
[----:B------:R-:W-:-:S04]  /*10f0*/  IMAD.WIDE R8, R9, 0x24, R174 ;  /* 0x0000002409087825 */ /* 0x000fc800078e02ae */
[--C-:B0-----:R-:W-:Y:S01]  /*1100*/  IMAD.WIDE R2, R11, 0x24, R174.reuse ;  /* 0x000000240b027825 */ /* 0x101fe200078e02ae */
[----:B------:R-:W-:Y:S01]  /*1110*/  LEA.HI.X.SX32 R15, R15, RZ, 0x1, P2 ;  /* 0x000000ff0f0f7211 */ /* 0x000fe200010f0eff */
[----:B------:R0:W3:Y:S02]  /*1120*/  LDG.E.CONSTANT R65, desc[UR16][R8.64+0x4] ;  /* 0x0000041008417981 */ /* 0x0000e4000c1e9900 */
[----:B------:R-:W-:Y:S01]  /*1130*/  IMAD.WIDE R4, R13, 0x24, R174 ;  /* 0x000000240d047825 */ /* 0x000fe200078e02ae */
[----:B------:R-:W-:-:S03]  /*1140*/  LEA.HI.X.SX32 R17, R17, RZ, 0x1, P3 ;  /* 0x000000ff11117211 */ /* 0x000fc600018f0eff */
[----:B------:R-:W-:Y:S01]  /*1150*/  IMAD R13, R0, 0x90, RZ ;  /* 0x00000090000d7824 */ /* 0x000fe200078e02ff */
[----:B------:R-:W3:Y:S01]  /*1160*/  LDG.E.CONSTANT R67, desc[UR16][R4.64+0x4] ;  /* 0x0000041004437981 */ /* 0x000ee2000c1e9900 */
[----:B------:R-:W-:-:S03]  /*1170*/  IMAD.WIDE.U32 R32, R33, 0x90, R62 ;  /* 0x0000009021207825 */ /* 0x000fc600078e003e */
[----:B------:R1:W3:Y:S01]  /*1180*/  LDG.E.CONSTANT R0, desc[UR16][R2.64+0x4] ;  /* 0x0000041002007981 */ /* 0x0002e2000c1e9900 */
[----:B0-----:R-:W-:Y:S01]  /*1190*/  IMAD R9, R15, 0x90, RZ ;  /* 0x000000900f097824 */ /* 0x001fe200078e02ff */
[----:B------:R-:W-:Y:S01]  /*11a0*/  IADD3 R33, PT, PT, R33, R13, RZ ;  /* 0x0000000d21217210 */ /* 0x000fe20007ffe0ff */
[----:B------:R-:W-:Y:S02]  /*11b0*/  IMAD R11, R217, UR5, RZ ;  /* 0x00000005d90b7c24 */ /* 0x000fe4000f8e02ff */
[----:B------:R-:W-:Y:S01]  /*11c0*/  IMAD R17, R17, 0x90, RZ ;  /* 0x0000009011117824 */ /* 0x000fe200078e02ff */
[----:B-1----:R-:W-:Y:S01]  /*11d0*/  IADD3 R3, P4, PT, R36, R19, RZ ;  /* 0x0000001324037210 */ /* 0x002fe20007f9e0ff */
[--C-:B------:R-:W-:Y:S01]  /*11e0*/  IMAD.WIDE.U32 R14, R7, 0x90, R62.reuse ;  /* 0x00000090070e7825 */ /* 0x100fe200078e003e */
[----:B------:R-:W2:Y:S02]  /*11f0*/  LDG.E.CONSTANT R76, desc[UR16][R32.64+0x10] ;  /* 0x00001010204c7981 */ /* 0x000ea4000c1e9900 */
[----:B------:R-:W-:Y:S01]  /*1200*/  LEA.HI.X.SX32 R19, R19, RZ, 0x1, P4 ;  /* 0x000000ff13137211 */ /* 0x000fe200020f0eff */
[----:B------:R-:W-:Y:S01]  /*1210*/  IMAD R13, R216, UR5, RZ ;  /* 0x00000005d80d7c24 */ /* 0x000fe2000f8e02ff */
[----:B------:R-:W-:Y:S01]  /*1220*/  IADD3 R35, P0, PT, R36, R11, RZ ;  /* 0x0000000b24237210 */ /* 0x000fe20007f1e0ff */
[----:B------:R-:W-:Y:S01]  /*1230*/  IMAD.WIDE.U32 R2, R3, 0x90, R62 ;  /* 0x0000009003027825 */ /* 0x000fe200078e003e */
[----:B------:R-:W-:-:S03]  /*1240*/  IADD3 R15, PT, PT, R15, R17, RZ ;  /* 0x000000110f0f7210 */ /* 0x000fc60007ffe0ff */
[----:B------:R-:W-:Y:S02]  /*1250*/  IMAD R19, R19, 0x90, RZ ;  /* 0x0000009013137824 */ /* 0x000fe400078e02ff */
[----:B------:R-:W-:Y:S01]  /*1260*/  IMAD R7, R212, UR5, RZ ;  /* 0x00000005d4077c24 */ /* 0x000fe2000f8e02ff */
[----:B------:R-:W-:Y:S01]  /*1270*/  IADD3 R31, P1, PT, R36, R13, RZ ;  /* 0x0000000d241f7210 */ /* 0x000fe20007f3e0ff */
[----:B------:R-:W-:Y:S01]  /*1280*/  IMAD R17, R208, UR5, RZ ;  /* 0x00000005d0117c24 */ /* 0x000fe2000f8e02ff */
[----:B------:R-:W-:Y:S02]  /*1290*/  LEA.HI.X.SX32 R11, R11, RZ, 0x1, P0 ;  /* 0x000000ff0b0b7211 */ /* 0x000fe400000f0eff */
[----:B------:R-:W-:Y:S02]  /*12a0*/  IADD3 R3, PT, PT, R3, R19, RZ ;  /* 0x0000001303037210 */ /* 0x000fe40007ffe0ff */
[----:B------:R-:W-:Y:S02]  /*12b0*/  IADD3 R25, P0, PT, R36, R7, RZ ;  /* 0x0000000724197210 */ /* 0x000fe40007f1e0ff */
[----:B------:R-:W-:-:S02]  /*12c0*/  LEA.HI.X.SX32 R13, R13, RZ, 0x1, P1 ;  /* 0x000000ff0d0d7211 */ /* 0x000fc400008f0eff */
[----:B------:R-:W-:Y:S01]  /*12d0*/  IADD3 R19, P4, PT, R36, R17, RZ ;  /* 0x0000001124137210 */ /* 0x000fe20007f9e0ff */
[----:B------:R-:W-:Y:S01]  /*12e0*/  IMAD R11, R11, 0x90, RZ ;  /* 0x000000900b0b7824 */ /* 0x000fe200078e02ff */
[----:B------:R-:W-:Y:S01]  /*12f0*/  LEA.HI.X.SX32 R7, R7, RZ, 0x1, P0 ;  /* 0x000000ff07077211 */ /* 0x000fe200000f0eff */
[----:B------:R-:W-:Y:S01]  /*1300*/  IMAD.WIDE.U32 R34, R35, 0x90, R62 ;  /* 0x0000009023227825 */ /* 0x000fe200078e003e */
[----:B------:R-:W-:-:S03]  /*1310*/  LEA.HI.X.SX32 R17, R17, RZ, 0x1, P4 ;  /* 0x000000ff11117211 */ /* 0x000fc600020f0eff */
[----:B------:R-:W-:Y:S02]  /*1320*/  IMAD R13, R13, 0x90, RZ ;  /* 0x000000900d0d7824 */ /* 0x000fe400078e02ff */
[----:B------:R-:W-:Y:S01]  /*1330*/  IMAD.WIDE.U32 R30, R31, 0x90, R62 ;  /* 0x000000901f1e7825 */ /* 0x000fe200078e003e */
[----:B------:R-:W-:-:S03]  /*1340*/  IADD3 R35, PT, PT, R35, R11, RZ ;  /* 0x0000000b23237210 */ /* 0x000fc60007ffe0ff */
[----:B------:R-:W-:Y:S01]  /*1350*/  IMAD R37, R7, 0x90, RZ ;  /* 0x0000009007257824 */ /* 0x000fe200078e02ff */
[----:B------:R-:W-:Y:S01]  /*1360*/  IADD3 R31, PT, PT, R31, R13, RZ ;  /* 0x0000000d1f1f7210 */ /* 0x000fe20007ffe0ff */
[----:B------:R-:W-:Y:S01]  /*1370*/  IMAD R17, R17, 0x90, RZ ;  /* 0x0000009011117824 */ /* 0x000fe200078e02ff */
[----:B------:R0:W5:Y:S01]  /*1380*/  LDG.E.CONSTANT R77, desc[UR16][R34.64+0x10] ;  /* 0x00001010224d7981 */ /* 0x000162000c1e9900 */
[----:B------:R-:W-:-:S03]  /*1390*/  IMAD.WIDE.U32 R6, R19, 0x90, R62 ;  /* 0x0000009013067825 */ /* 0x000fc600078e003e */
[----:B------:R-:W3:Y:S01]  /*13a0*/  LDG.E.CONSTANT R30, desc[UR16][R30.64+0x10] ;  /* 0x000010101e1e7981 */ /* 0x000ee2000c1e9900 */
[----:B------:R-:W-:Y:S02]  /*13b0*/  IMAD R11, R210, UR5, RZ ;  /* 0x00000005d20b7c24 */ /* 0x000fe4000f8e02ff */
[----:B------:R-:W-:Y:S01]  /*13c0*/  IMAD R13, R209, UR5, RZ ;  /* 0x00000005d10d7c24 */ /* 0x000fe2000f8e02ff */
[----:B------:R-:W-:Y:S01]  /*13d0*/  IADD3 R7, PT, PT, R7, R17, RZ ;  /* 0x0000001107077210 */ /* 0x000fe20007ffe0ff */
[----:B------:R-:W-:Y:S01]  /*13e0*/  IMAD R17, R205, UR5, RZ ;  /* 0x00000005cd117c24 */ /* 0x000fe2000f8e02ff */
[C---:B------:R-:W-:Y:S02]  /*13f0*/  IADD3 R23, P2, PT, R36.reuse, R11, RZ ;  /* 0x0000000b24177210 */ /* 0x040fe40007f5e0ff */
[----:B------:R-:W-:Y:S02]  /*1400*/  IADD3 R21, P3, PT, R36, R13, RZ ;  /* 0x0000000d24157210 */ /* 0x000fe40007f7e0ff */
[----:B------:R-:W-:Y:S01]  /*1410*/  LEA.HI.X.SX32 R11, R11, RZ, 0x1, P2 ;  /* 0x000000ff0b0b7211 */ /* 0x000fe200010f0eff */
[----:B------:R-:W-:Y:S01]  /*1420*/  IMAD R19, R204, UR5, RZ ;  /* 0x00000005cc137c24 */ /* 0x000fe2000f8e02ff */
[----:B------:R-:W-:Y:S01]  /*1430*/  LEA.HI.X.SX32 R13, R13, RZ, 0x1, P3 ;  /* 0x000000ff0d0d7211 */ /* 0x000fe200018f0eff */
[--C-:B------:R-:W-:Y:S01]  /*1440*/  IMAD.WIDE.U32 R26, R27, 0x90, R62.reuse ;  /* 0x000000901b1a7825 */ /* 0x100fe200078e003e */
[----:B------:R-:W-:Y:S01]  /*1450*/  IADD3 R41, P2, PT, R36, R17, RZ ;  /* 0x0000001124297210 */ /* 0x000fe20007f5e0ff */
[----:B------:R1:W3:Y:S02]  /*1460*/  LDG.E.CONSTANT R31, desc[UR16][R2.64+0x10] ;  /* 0x00001010021f7981 */ /* 0x0002e4000c1e9900 */
[----:B------:R-:W-:Y:S01]  /*1470*/  IMAD R39, R13, 0x90, RZ ;  /* 0x000000900d277824 */ /* 0x000fe200078e02ff */
[----:B------:R-:W-:Y:S01]  /*1480*/  LEA.HI.X.SX32 R17, R17, RZ, 0x1, P2 ;  /* 0x000000ff11117211 */ /* 0x000fe200010f0eff */
[----:B------:R-:W-:-:S04]  /*1490*/  IMAD.WIDE.U32 R20, R21, 0x90, R62 ;  /* 0x0000009015147825 */ /* 0x000fc800078e003e */
[----:B------:R-:W-:Y:S01]  /*14a0*/  IMAD R51, R17, 0x90, RZ ;  /* 0x0000009011337824 */ /* 0x000fe200078e02ff */
[----:B------:R-:W-:Y:S01]  /*14b0*/  IADD3 R21, PT, PT, R21, R39, RZ ;  /* 0x0000002715157210 */ /* 0x000fe20007ffe0ff */
[----:B------:R-:W-:Y:S01]  /*14c0*/  IMAD.WIDE.U32 R16, R41, 0x90, R62 ;  /* 0x0000009029107825 */ /* 0x000fe200078e003e */
[----:B------:R-:W-:-:S03]  /*14d0*/  IADD3 R39, P3, PT, R36, R19, RZ ;  /* 0x0000001324277210 */ /* 0x000fc60007f7e0ff */
[----:B------:R-:W-:Y:S01]  /*14e0*/  IMAD R41, R200, UR5, RZ ;  /* 0x00000005c8297c24 */ /* 0x000fe2000f8e02ff */
[----:B------:R-:W-:Y:S01]  /*14f0*/  LEA.HI.X.SX32 R19, R19, RZ, 0x1, P3 ;  /* 0x000000ff13137211 */ /* 0x000fe200018f0eff */
[----:B------:R-:W-:Y:S01]  /*1500*/  IMAD R11, R11, 0x90, RZ ;  /* 0x000000900b0b7824 */ /* 0x000fe200078e02ff */
[----:B------:R-:W-:Y:S01]  /*1510*/  IADD3 R27, PT, PT, R27, R9, RZ ;  /* 0x000000091b1b7210 */ /* 0x000fe20007ffe0ff */
[--C-:B------:R-:W-:Y:S01]  /*1520*/  IMAD.WIDE.U32 R12, R23, 0x90, R62.reuse ;  /* 0x00000090170c7825 */ /* 0x100fe200078e003e */
[----:B0-----:R-:W-:Y:S01]  /*1530*/  IADD3 R35, P3, PT, R36, R41, RZ ;  /* 0x0000002924237210 */ /* 0x001fe20007f7e0ff */
[----:B------:R-:W3:Y:S03]  /*1540*/  LDG.E.CONSTANT R20, desc[UR16][R20.64+0x10] ;  /* 0x0000101014147981 */ /* 0x000ee6000c1e9900 */
[----:B------:R-:W-:Y:S01]  /*1550*/  LEA.HI.X.SX32 R93, R41, RZ, 0x1, P3 ;  /* 0x000000ff295d7211 */ /* 0x000fe200018f0eff */
[----:B------:R-:W-:Y:S01]  /*1560*/  IMAD.WIDE.U32 R34, R35, 0x90, R62 ;  /* 0x0000009023227825 */ /* 0x000fe200078e003e */
[----:B------:R-:W3:Y:S03]  /*1570*/  LDG.E.CONSTANT R26, desc[UR16][R26.64+0x10] ;  /* 0x000010101a1a7981 */ /* 0x000ee6000c1e9900 */
[----:B------:R-:W-:-:S02]  /*1580*/  IMAD R93, R93, 0x90, RZ ;  /* 0x000000905d5d7824 */ /* 0x000fc400078e02ff */
[----:B------:R-:W-:Y:S01]  /*1590*/  IMAD R9, R211, UR5, RZ ;  /* 0x00000005d3097c24 */ /* 0x000fe2000f8e02ff */
[----:B------:R-:W-:Y:S01]  /*15a0*/  IADD3 R13, PT, PT, R13, R11, RZ ;  /* 0x0000000b0d0d7210 */ /* 0x000fe20007ffe0ff */
[----:B------:R-:W-:Y:S01]  /*15b0*/  IMAD.WIDE.U32 R24, R25, 0x90, R62 ;  /* 0x0000009019187825 */ /* 0x000fe200078e003e */
[----:B------:R-:W-:Y:S01]  /*15c0*/  IADD3 R35, PT, PT, R35, R93, RZ ;  /* 0x0000005d23237210 */ /* 0x000fe20007ffe0ff */
[----:B------:R0:W3:Y:S04]  /*15d0*/  LDG.E.CONSTANT R21, desc[UR16][R6.64+0x10] ;  /* 0x0000101006157981 */ /* 0x0000e8000c1e9900 */
[----:B------:R-:W3:Y:S01]  /*15e0*/  LDG.E.CONSTANT R34, desc[UR16][R34.64+0x10] ;  /* 0x0000101022227981 */ /* 0x000ee2000c1e9900 */
[----:B------:R-:W-:Y:S02]  /*15f0*/  IMAD R23, R203, UR5, RZ ;  /* 0x00000005cb177c24 */ /* 0x000fe4000f8e02ff */
[----:B------:R-:W-:Y:S01]  /*1600*/  IMAD R53, R19, 0x90, RZ ;  /* 0x0000009013357824 */ /* 0x000fe200078e02ff */
[----:B------:R-:W3:Y:S04]  /*1610*/  LDG.E.CONSTANT R27, desc[UR16][R14.64+0x10] ;  /* 0x000010100e1b7981 */ /* 0x000ee8000c1e9900 */
[----:B------:R-:W2:Y:S01]  /*1620*/  LDL R35, [R1+0xc] ;  /* 0x00000c0001237983 */ /* 0x000ea20000100800 */
[----:B------:R-:W-:Y:S01]  /*1630*/  IADD3 R29, P1, PT, R36, R9, RZ ;  /* 0x00000009241d7210 */ /* 0x000fe20007f3e0ff */
[----:B------:R-:W-:-:S03]  /*1640*/  IMAD R11, R206, UR5, RZ ;  /* 0x00000005ce0b7c24 */ /* 0x000fc6000f8e02ff */
[----:B------:R-:W-:Y:S02]  /*1650*/  LEA.HI.X.SX32 R9, R9, RZ, 0x1, P1 ;  /* 0x000000ff09097211 */ /* 0x000fe400008f0eff */
[----:B------:R-:W-:-:S04]  /*1660*/  IADD3 R43, P1, PT, R36, R11, RZ ;  /* 0x0000000b242b7210 */ /* 0x000fc80007f3e0ff */
[----:B------:R-:W-:Y:S01]  /*1670*/  LEA.HI.X.SX32 R11, R11, RZ, 0x1, P1 ;  /* 0x000000ff0b0b7211 */ /* 0x000fe200008f0eff */
[----:B------:R-:W-:Y:S02]  /*1680*/  IMAD R9, R9, 0x90, RZ ;  /* 0x0000009009097824 */ /* 0x000fe400078e02ff */
[----:B------:R-:W-:Y:S01]  /*1690*/  IMAD.WIDE.U32 R28, R29, 0x90, R62 ;  /* 0x000000901d1c7825 */ /* 0x000fe200078e003e */
[----:B------:R-:W-:-:S03]  /*16a0*/  IADD3 R25, PT, PT, R25, R37, RZ ;  /* 0x0000002519197210 */ /* 0x000fc60007ffe0ff */
[----:B------:R-:W-:Y:S01]  /*16b0*/  IMAD R49, R11, 0x90, RZ ;  /* 0x000000900b317824 */ /* 0x000fe200078e02ff */
[----:B------:R-:W-:Y:S01]  /*16c0*/  IADD3 R37, P4, PT, R36, R23, RZ ;  /* 0x0000001724257210 */ /* 0x000fe20007f9e0ff */
[--C-:B------:R-:W-:Y:S01]  /*16d0*/  IMAD.WIDE.U32 R10, R43, 0x90, R62.reuse ;  /* 0x000000902b0a7825 */ /* 0x100fe200078e003e */
[----:B------:R-:W-:Y:S01]  /*16e0*/  IADD3 R29, PT, PT, R29, R9, RZ ;  /* 0x000000091d1d7210 */ /* 0x000fe20007ffe0ff */
[----:B------:R-:W3:Y:S02]  /*16f0*/  LDG.E.CONSTANT R24, desc[UR16][R24.64+0x10] ;  /* 0x0000101018187981 */ /* 0x000ee4000c1e9900 */
[----:B------:R-:W-:-:S04]  /*1700*/  IMAD.WIDE.U32 R18, R39, 0x90, R62 ;  /* 0x0000009027127825 */ /* 0x000fc800078e003e */
[----:B------:R-:W-:Y:S01]  /*1710*/  IMAD R43, R199, UR5, RZ ;  /* 0x00000005c72b7c24 */ /* 0x000fe2000f8e02ff */
[----:B------:R-:W-:Y:S01]  /*1720*/  LEA.HI.X.SX32 R23, R23, RZ, 0x1, P4 ;  /* 0x000000ff17177211 */ /* 0x000fe200020f0eff */
[----:B------:R-:W-:Y:S02]  /*1730*/  IMAD R39, R201, UR5, RZ ;  /* 0x00000005c9277c24 */ /* 0x000fe4000f8e02ff */
[----:B------:R-:W-:Y:S02]  /*1740*/  IMAD R33, R193, UR5, RZ ;  /* 0x00000005c1217c24 */ /* 0x000fe4000f8e02ff */
[----:B------:R-:W-:Y:S01]  /*1750*/  IMAD R9, R207, UR5, RZ ;  /* 0x00000005cf097c24 */ /* 0x000fe2000f8e02ff */
[C---:B------:R-:W-:Y:S01]  /*1760*/  IADD3 R105, P4, PT, R36.reuse, R43, RZ ;  /* 0x0000002b24697210 */ /* 0x040fe20007f9e0ff */
[----:B------:R-:W-:Y:S01]  /*1770*/  IMAD R89, R195, UR5, RZ ;  /* 0x00000005c3597c24 */ /* 0x000fe2000f8e02ff */
[----:B------:R-:W-:Y:S01]  /*1780*/  IADD3 R135, P2, PT, R36, R39, RZ ;  /* 0x0000002724877210 */ /* 0x000fe20007f5e0ff */
[----:B------:R-:W-:Y:S01]  /*1790*/  IMAD R79, R198, UR5, RZ ;  /* 0x00000005c64f7c24 */ /* 0x000fe2000f8e02ff */
[----:B------:R-:W-:Y:S01]  /*17a0*/  IADD3 R45, P0, PT, R36, R9, RZ ;  /* 0x00000009242d7210 */ /* 0x000fe20007f1e0ff */
[----:B------:R-:W-:Y:S01]  /*17b0*/  IMAD R80, R189, UR5, RZ ;  /* 0x00000005bd507c24 */ /* 0x000fe2000f8e02ff */
[----:B------:R-:W-:Y:S01]  /*17c0*/  IADD3 R11, PT, PT, R11, R49, RZ ;  /* 0x000000310b0b7210 */ /* 0x000fe20007ffe0ff */
[----:B------:R-:W-:Y:S01]  /*17d0*/  IMAD R87, R197, UR5, RZ ;  /* 0x00000005c5577c24 */ /* 0x000fe2000f8e02ff */
[----:B------:R-:W-:Y:S01]  /*17e0*/  LEA.HI.X.SX32 R91, R43, RZ, 0x1, P4 ;  /* 0x000000ff2b5b7211 */ /* 0x000fe200020f0eff */
[----:B------:R-:W-:Y:S01]  /*17f0*/  IMAD R55, R23, 0x90, RZ ;  /* 0x0000009017377824 */ /* 0x000fe200078e02ff */
[----:B------:R-:W-:Y:S01]  /*1800*/  LEA.HI.X.SX32 R39, R39, RZ, 0x1, P2 ;  /* 0x000000ff27277211 */ /* 0x000fe200010f0eff */
[----:B------:R-:W-:Y:S01]  /*1810*/  IMAD R85, R194, UR5, RZ ;  /* 0x00000005c2557c24 */ /* 0x000fe2000f8e02ff */
[C---:B------:R-:W-:Y:S01]  /*1820*/  IADD3 R49, P4, PT, R36.reuse, R33, RZ ;  /* 0x0000002124317210 */ /* 0x040fe20007f9e0ff */
[--C-:B------:R-:W-:Y:S01]  /*1830*/  IMAD.WIDE.U32 R22, R37, 0x90, R62.reuse ;  /* 0x0000009025167825 */ /* 0x100fe200078e003e */
[----:B------:R-:W-:Y:S01]  /*1840*/  IADD3 R97, P2, PT, R36, R89, RZ ;  /* 0x0000005924617210 */ /* 0x000fe20007f5e0ff */
[----:B------:R-:W3:Y:S01]  /*1850*/  LDG.E.CONSTANT R28, desc[UR16][R28.64+0x10] ;  /* 0x000010101c1c7981 */ /* 0x000ee2000c1e9900 */
[----:B------:R-:W-:Y:S01]  /*1860*/  LEA.HI.X.SX32 R9, R9, RZ, 0x1, P0 ;  /* 0x000000ff09097211 */ /* 0x000fe200000f0eff */
[----:B------:R-:W-:Y:S01]  /*1870*/  IMAD R37, R202, UR5, RZ ;  /* 0x00000005ca257c24 */ /* 0x000fe2000f8e02ff */
[----:B------:R-:W-:Y:S01]  /*1880*/  IADD3 R103, P5, PT, R36, R79, RZ ;  /* 0x0000004f24677210 */ /* 0x000fe20007fbe0ff */
[----:B------:R-:W-:Y:S01]  /*1890*/  IMAD R83, R192, UR5, RZ ;  /* 0x00000005c0537c24 */ /* 0x000fe2000f8e02ff */
[----:B------:R-:W-:Y:S01]  /*18a0*/  LEA.HI.X.SX32 R82, R33, RZ, 0x1, P4 ;  /* 0x000000ff21527211 */ /* 0x000fe200020f0eff */
[----:B------:R-:W-:Y:S01]  /*18b0*/  IMAD R84, R191, UR5, RZ ;  /* 0x00000005bf547c24 */ /* 0x000fe2000f8e02ff */
[----:B------:R-:W-:Y:S01]  /*18c0*/  LEA.HI.X.SX32 R89, R89, RZ, 0x1, P2 ;  /* 0x000000ff59597211 */ /* 0x000fe200010f0eff */
[----:B------:R-:W-:Y:S01]  /*18d0*/  IMAD R47, R9, 0x90, RZ ;  /* 0x00000090092f7824 */ /* 0x000fe200078e02ff */
[C---:B------:R-:W-:Y:S01]  /*18e0*/  IADD3 R57, P2, PT, R36.reuse, R80, RZ ;  /* 0x0000005024397210 */ /* 0x040fe20007f5e0ff */
[--C-:B------:R-:W-:Y:S01]  /*18f0*/  IMAD.WIDE.U32 R8, R45, 0x90, R62.reuse ;  /* 0x000000902d087825 */ /* 0x100fe200078e003e */
[----:B------:R-:W-:Y:S01]  /*1900*/  IADD3 R61, P1, PT, R36, R37, RZ ;  /* 0x00000025243d7210 */ /* 0x000fe20007f3e0ff */
[----:B------:R-:W3:Y:S01]  /*1910*/  LDG.E.CONSTANT R25, desc[UR16][R12.64+0x10] ;  /* 0x000010100c197981 */ /* 0x000ee2000c1e9900 */
[----:B------:R-:W-:Y:S01]  /*1920*/  LEA.HI.X.SX32 R79, R79, RZ, 0x1, P5 ;  /* 0x000000ff4f4f7211 */ /* 0x000fe200028f0eff */
[----:B------:R-:W-:Y:S01]  /*1930*/  IMAD R45, R196, UR5, RZ ;  /* 0x00000005c42d7c24 */ /* 0x000fe2000f8e02ff */
[----:B------:R-:W-:Y:S01]  /*1940*/  LEA.HI.X.SX32 R80, R80, RZ, 0x1, P2 ;  /* 0x000000ff50507211 */ /* 0x000fe200010f0eff */
[----:B------:R-:W-:Y:S01]  /*1950*/  IMAD.WIDE.U32 R48, R49, 0x90, R62 ;  /* 0x0000009031307825 */ /* 0x000fe200078e003e */
[----:B------:R-:W-:-:S03]  /*1960*/  LEA.HI.X.SX32 R37, R37, RZ, 0x1, P1 ;  /* 0x000000ff25257211 */ /* 0x000fc600008f0eff */
[----:B-1----:R-:W-:Y:S01]  /*1970*/  IMAD R3, R82, 0x90, RZ ;  /* 0x0000009052037824 */ /* 0x002fe200078e02ff */
[----:B------:R-:W-:Y:S01]  /*1980*/  IADD3 R9, PT, PT, R9, R47, RZ ;  /* 0x0000002f09097210 */ /* 0x000fe20007ffe0ff */
[----:B------:R-:W-:Y:S01]  /*1990*/  IMAD R237, R39, 0x90, RZ ;  /* 0x0000009027ed7824 */ /* 0x000fe200078e02ff */
[C---:B------:R-:W-:Y:S01]  /*19a0*/  IADD3 R101, P0, PT, R36.reuse, R87, RZ ;  /* 0x0000005724657210 */ /* 0x040fe20007f1e0ff */
[--C-:B------:R-:W-:Y:S01]  /*19b0*/  IMAD.WIDE.U32 R38, R103, 0x90, R62.reuse ;  /* 0x0000009067267825 */ /* 0x100fe200078e003e */
[C---:B------:R-:W-:Y:S01]  /*19c0*/  IADD3 R99, P1, PT, R36.reuse, R45, RZ ;  /* 0x0000002d24637210 */ /* 0x040fe20007f3e0ff */
[----:B------:R-:W3:Y:S01]  /*19d0*/  LDG.E.CONSTANT R29, desc[UR16][R8.64+0x10] ;  /* 0x00001010081d7981 */ /* 0x000ee2000c1e9900 */
[----:B------:R-:W-:Y:S01]  /*19e0*/  IADD3 R47, P3, PT, R36, R85, RZ ;  /* 0x00000055242f7210 */ /* 0x000fe20007f7e0ff */
[----:B------:R-:W-:Y:S01]  /*19f0*/  IMAD R79, R79, 0x90, RZ ;  /* 0x000000904f4f7824 */ /* 0x000fe200078e02ff */
[----:B------:R-:W-:Y:S01]  /*1a00*/  IADD3 R49, PT, PT, R49, R3, RZ ;  /* 0x0000000331317210 */ /* 0x000fe20007ffe0ff */
[----:B------:R-:W-:Y:S01]  /*1a10*/  IMAD R75, R190, UR5, RZ ;  /* 0x00000005be4b7c24 */ /* 0x000fe2000f8e02ff */
[----:B------:R-:W-:Y:S01]  /*1a20*/  MOV R5, UR7 ;  /* 0x0000000700057c02 */ /* 0x000fe20008000f00 */
[----:B------:R-:W-:Y:S01]  /*1a30*/  IMAD R81, R188, UR5, RZ ;  /* 0x00000005bc517c24 */ /* 0x000fe2000f8e02ff */
[----:B------:R-:W-:Y:S01]  /*1a40*/  IADD3 R17, PT, PT, R17, R51, RZ ;  /* 0x0000003311117210 */ /* 0x000fe20007ffe0ff */
[----:B------:R-:W-:Y:S01]  /*1a50*/  IMAD R78, R187, UR5, RZ ;  /* 0x00000005bb4e7c24 */ /* 0x000fe2000f8e02ff */
[----:B------:R-:W-:Y:S01]  /*1a60*/  MOV R4, UR6 ;  /* 0x0000000600047c02 */ /* 0x000fe20008000f00 */
[--C-:B------:R-:W-:Y:S01]  /*1a70*/  IMAD.WIDE.U32 R56, R57, 0x90, R62.reuse ;  /* 0x0000009039387825 */ /* 0x100fe200078e003e */
[----:B------:R-:W-:Y:S01]  /*1a80*/  MOV R5, UR14 ;  /* 0x0000000e00057c02 */ /* 0x000fe20008000f00 */
[----:B------:R1:W3:Y:S02]  /*1a90*/  LDG.E.CONSTANT R16, desc[UR16][R16.64+0x10] ;  /* 0x0000101010107981 */ /* 0x0002e4000c1e9900 */
[----:B------:R-:W-:Y:S01]  /*1aa0*/  IMAD R3, R80, 0x90, RZ ;  /* 0x0000009050037824 */ /* 0x000fe200078e02ff */
[----:B------:R-:W-:Y:S01]  /*1ab0*/  IADD3 R19, PT, PT, R19, R53, RZ ;  /* 0x0000003513137210 */ /* 0x000fe20007ffe0ff */
[----:B------:R-:W-:Y:S01]  /*1ac0*/  IMAD R185, R37, 0x90, RZ ;  /* 0x0000009025b97824 */ /* 0x000fe200078e02ff */
[----:B------:R-:W-:Y:S01]  /*1ad0*/  IADD3 R23, PT, PT, R23, R55, RZ ;  /* 0x0000003717177210 */ /* 0x000fe20007ffe0ff */
[----:B------:R-:W-:Y:S01]  /*1ae0*/  IMAD.WIDE.U32 R60, R61, 0x90, R62 ;  /* 0x000000903d3c7825 */ /* 0x000fe200078e003e */
[----:B------:R-:W-:Y:S01]  /*1af0*/  LEA.HI.X.SX32 R87, R87, RZ, 0x1, P0 ;  /* 0x000000ff57577211 */ /* 0x000fe200000f0eff */
[----:B------:R-:W3:Y:S01]  /*1b00*/  LDG.E.CONSTANT R18, desc[UR16][R18.64+0x10] ;  /* 0x0000101012127981 */ /* 0x000ee2000c1e9900 */
[----:B------:R-:W-:-:S02]  /*1b10*/  LEA.HI.X.SX32 R88, R45, RZ, 0x1, P1 ;  /* 0x000000ff2d587211 */ /* 0x000fc400008f0eff */
[----:B------:R-:W-:Y:S01]  /*1b20*/  LEA.HI.X.SX32 R85, R85, RZ, 0x1, P3 ;  /* 0x000000ff55557211 */ /* 0x000fe200018f0eff */
[----:B------:R-:W-:Y:S01]  /*1b30*/  IMAD R91, R91, 0x90, RZ ;  /* 0x000000905b5b7824 */ /* 0x000fe200078e02ff */
[----:B------:R-:W-:Y:S01]  /*1b40*/  IADD3 R39, PT, PT, R39, R79, RZ ;  /* 0x0000004f27277210 */ /* 0x000fe20007ffe0ff */
[--C-:B------:R-:W-:Y:S01]  /*1b50*/  IMAD.WIDE.U32 R32, R135, 0x90, R62.reuse ;  /* 0x0000009087207825 */ /* 0x100fe200078e003e */
[C---:B------:R-:W-:Y:S01]  /*1b60*/  IADD3 R51, P5, PT, R36.reuse, R83, RZ ;  /* 0x0000005324337210 */ /* 0x040fe20007fbe0ff */
[----:B------:R-:W3:Y:S01]  /*1b70*/  LDG.E.CONSTANT R79, desc[UR16][R10.64+0x10] ;  /* 0x000010100a4f7981 */ /* 0x000ee2000c1e9900 */
[C---:B------:R-:W-:Y:S02]  /*1b80*/  IADD3 R53, P0, PT, R36.reuse, R84, RZ ;  /* 0x0000005424357210 */ /* 0x040fe40007f1e0ff */
[C---:B------:R-:W-:Y:S01]  /*1b90*/  IADD3 R55, P1, PT, R36.reuse, R75, RZ ;  /* 0x0000004b24377210 */ /* 0x040fe20007f3e0ff */
[--C-:B------:R-:W-:Y:S01]  /*1ba0*/  IMAD.WIDE.U32 R40, R101, 0x90, R62.reuse ;  /* 0x0000009065287825 */ /* 0x100fe200078e003e */
[C---:B------:R-:W-:Y:S01]  /*1bb0*/  IADD3 R59, P3, PT, R36.reuse, R81, RZ ;  /* 0x00000051243b7210 */ /* 0x040fe20007f7e0ff */
[----:B------:R-:W3:Y:S01]  /*1bc0*/  LDG.E.CONSTANT R22, desc[UR16][R22.64+0x10] ;  /* 0x0000101016167981 */ /* 0x000ee2000c1e9900 */
[----:B------:R-:W-:Y:S01]  /*1bd0*/  IADD3 R95, P4, PT, R36, R78, RZ ;  /* 0x0000004e245f7210 */ /* 0x000fe20007f9e0ff */
[----:B------:R-:W-:Y:S01]  /*1be0*/  IMAD.WIDE.U32 R36, R105, 0x90, R62 ;  /* 0x0000009069247825 */ /* 0x000fe200078e003e */
[----:B------:R-:W-:Y:S01]  /*1bf0*/  IADD3 R57, PT, PT, R57, R3, RZ ;  /* 0x0000000339397210 */ /* 0x000fe20007ffe0ff */
[----:B------:R-:W3:Y:S01]  /*1c00*/  LDG.E.CONSTANT R38, desc[UR16][R38.64+0x10] ;  /* 0x0000101026267981 */ /* 0x000ee2000c1e9900 */
[----:B------:R-:W-:Y:S01]  /*1c10*/  IADD3 R61, PT, PT, R61, R185, RZ ;  /* 0x000000b93d3d7210 */ /* 0x000fe20007ffe0ff */
[----:B----4-:R-:W-:Y:S01]  /*1c20*/  IMAD.WIDE R2, R90, 0x90, R4 ;  /* 0x000000905a027825 */ /* 0x010fe200078e0204 */
[----:B------:R-:W-:Y:S01]  /*1c30*/  IADD3 R37, PT, PT, R37, R91, RZ ;  /* 0x0000005b25257210 */ /* 0x000fe20007ffe0ff */
[----:B------:R-:W4:Y:S01]  /*1c40*/  LDG.E.CONSTANT R48, desc[UR16][R48.64+0x10] ;  /* 0x0000101030307981 */ /* 0x000f22000c1e9900 */
[----:B------:R-:W-:Y:S01]  /*1c50*/  IADD3 R33, PT, PT, R33, R237, RZ ;  /* 0x000000ed21217210 */ /* 0x000fe20007ffe0ff */
[----:B------:R-:W-:Y:S01]  /*1c60*/  IMAD R87, R87, 0x90, RZ ;  /* 0x0000009057577824 */ /* 0x000fe200078e02ff */
[----:B------:R-:W-:Y:S01]  /*1c70*/  LEA.HI.X.SX32 R84, R84, RZ, 0x1, P0 ;  /* 0x000000ff54547211 */ /* 0x000fe200000f0eff */
[----:B------:R-:W-:Y:S01]  /*1c80*/  IMAD.WIDE.U32 R42, R99, 0x90, R62 ;  /* 0x00000090632a7825 */ /* 0x000fe200078e003e */
[----:B------:R-:W4:Y:S03]  /*1c90*/  LDG.E.CONSTANT R60, desc[UR16][R60.64+0x10] ;  /* 0x000010103c3c7981 */ /* 0x000f26000c1e9900 */
[----:B------:R-:W-:-:S02]  /*1ca0*/  IMAD R91, R88, 0x90, RZ ;  /* 0x00000090585b7824 */ /* 0x000fc400078e02ff */
[----:B------:R-:W-:Y:S01]  /*1cb0*/  IMAD.WIDE.U32 R44, R97, 0x90, R62 ;  /* 0x00000090612c7825 */ /* 0x000fe200078e003e */
[----:B------:R-:W-:Y:S01]  /*1cc0*/  LEA.HI.X.SX32 R75, R75, RZ, 0x1, P1 ;  /* 0x000000ff4b4b7211 */ /* 0x000fe200008f0eff */
[----:B------:R-:W4:Y:S02]  /*1cd0*/  LDG.E.CONSTANT R32, desc[UR16][R32.64+0x10] ;  /* 0x0000101020207981 */ /* 0x000f24000c1e9900 */
[----:B------:R-:W-:Y:S02]  /*1ce0*/  IMAD R89, R89, 0x90, RZ ;  /* 0x0000009059597824 */ /* 0x000fe400078e02ff */
[----:B0-----:R-:W-:Y:S01]  /*1cf0*/  IMAD.WIDE.U32 R6, R74, 0x4, R2 ;  /* 0x000000044a067825 */ /* 0x001fe200078e0002 */
[----:B------:R-:W-:Y:S01]  /*1d00*/  IADD3 R41, PT, PT, R41, R87, RZ ;  /* 0x0000005729297210 */ /* 0x000fe20007ffe0ff */
[----:B------:R-:W4:Y:S02]  /*1d10*/  LDG.E.CONSTANT R36, desc[UR16][R36.64+0x10] ;  /* 0x0000101024247981 */ /* 0x000f24000c1e9900 */
[--C-:B------:R-:W-:Y:S01]  /*1d20*/  IMAD.WIDE.U32 R46, R47, 0x90, R62.reuse ;  /* 0x000000902f2e7825 */ /* 0x100fe200078e003e */
[----:B------:R-:W-:Y:S01]  /*1d30*/  IADD3 R43, PT, PT, R43, R91, RZ ;  /* 0x0000005b2b2b7210 */ /* 0x000fe20007ffe0ff */
[----:B------:R0:W4:Y:S02]  /*1d40*/  LDG.E.CONSTANT R19, desc[UR16][R6.64+0x4] ;  /* 0x0000041006137981 */ /* 0x000124000c1e9900 */
[----:B------:R-:W-:Y:S01]  /*1d50*/  IMAD R85, R85, 0x90, RZ ;  /* 0x0000009055557824 */ /* 0x000fe200078e02ff */
[----:B------:R-:W-:Y:S01]  /*1d60*/  IADD3 R45, PT, PT, R45, R89, RZ ;  /* 0x000000592d2d7210 */ /* 0x000fe20007ffe0ff */
[----:B------:R-:W-:Y:S01]  /*1d70*/  IMAD.WIDE.U32 R52, R53, 0x90, R62 ;  /* 0x0000009035347825 */ /* 0x000fe200078e003e */
[----:B-1----:R-:W-:Y:S01]  /*1d80*/  SHF.R.U32.HI R17, RZ, 0x1, R86 ;  /* 0x00000001ff117819 */ /* 0x002fe20000011656 */
[----:B------:R-:W4:Y:S01]  /*1d90*/  LDG.E.CONSTANT R40, desc[UR16][R40.64+0x10] ;  /* 0x0000101028287981 */ /* 0x000f22000c1e9900 */
[----:B------:R-:W-:Y:S01]  /*1da0*/  IADD3 R47, PT, PT, R47, R85, RZ ;  /* 0x000000552f2f7210 */ /* 0x000fe20007ffe0ff */
[----:B------:R-:W-:Y:S01]  /*1db0*/  IMAD R13, R84, 0x90, RZ ;  /* 0x00000090540d7824 */ /* 0x000fe200078e02ff */
[----:B------:R-:W-:Y:S01]  /*1dc0*/  LEA.HI.X.SX32 R83, R83, RZ, 0x1, P5 ;  /* 0x000000ff53537211 */ /* 0x000fe200028f0eff */
[--C-:B------:R-:W-:Y:S01]  /*1dd0*/  IMAD.WIDE R8, R249, 0x90, R4.reuse ;  /* 0x00000090f9087825 */ /* 0x100fe200078e0204 */
[----:B------:R-:W4:Y:S03]  /*1de0*/  LDG.E.CONSTANT R42, desc[UR16][R42.64+0x10] ;  /* 0x000010102a2a7981 */ /* 0x000f26000c1e9900 */
[----:B0-----:R-:W-:Y:S01]  /*1df0*/  IMAD.WIDE R6, R247, 0x90, R4 ;  /* 0x00000090f7067825 */ /* 0x001fe200078e0204 */
[----:B------:R-:W-:Y:S01]  /*1e00*/  IADD3 R53, PT, PT, R53, R13, RZ ;  /* 0x0000000d35357210 */ /* 0x000fe20007ffe0ff */
[----:B------:R-:W4:Y:S02]  /*1e10*/  LDG.E.CONSTANT R44, desc[UR16][R44.64+0x10] ;  /* 0x000010102c2c7981 */ /* 0x000f24000c1e9900 */
[----:B------:R-:W-:-:S04]  /*1e20*/  IMAD.WIDE.U32 R54, R55, 0x90, R62 ;  /* 0x0000009037367825 */ /* 0x000fc800078e003e */
[----:B------:R-:W-:Y:S01]  /*1e30*/  IMAD.WIDE R10, R245, 0x90, R4 ;  /* 0x00000090f50a7825 */ /* 0x000fe200078e0204 */
[----:B------:R-:W-:Y:S01]  /*1e40*/  LEA.HI.X.SX32 R81, R81, RZ, 0x1, P3 ;  /* 0x000000ff51517211 */ /* 0x000fe200018f0eff */
[----:B------:R-:W4:Y:S02]  /*1e50*/  LDG.E.CONSTANT R46, desc[UR16][R46.64+0x10] ;  /* 0x000010102e2e7981 */ /* 0x000f24000c1e9900 */
[----:B------:R-:W-:Y:S01]  /*1e60*/  IMAD R75, R75, 0x90, RZ ;  /* 0x000000904b4b7824 */ /* 0x000fe200078e02ff */
[----:B------:R-:W-:Y:S01]  /*1e70*/  LEA.HI.X.SX32 R78, R78, RZ, 0x1, P4 ;  /* 0x000000ff4e4e7211 */ /* 0x000fe200020f0eff */
[----:B------:R-:W-:-:S04]  /*1e80*/  IMAD.WIDE.U32 R12, R17, 0x4, R2 ;  /* 0x00000004110c7825 */ /* 0x000fc800078e0002 */
[----:B------:R-:W-:Y:S01]  /*1e90*/  IMAD.WIDE.U32 R50, R51, 0x90, R62 ;  /* 0x0000009033327825 */ /* 0x000fe200078e003e */
[----:B------:R-:W-:Y:S01]  /*1ea0*/  IADD3 R55, PT, PT, R55, R75, RZ ;  /* 0x0000004b37377210 */ /* 0x000fe20007ffe0ff */
[----:B------:R-:W4:Y:S02]  /*1eb0*/  LDG.E.CONSTANT R12, desc[UR16][R12.64+0x4] ;  /* 0x000004100c0c7981 */ /* 0x000f24000c1e9900 */
[----:B------:R-:W-:Y:S02]  /*1ec0*/  IMAD R83, R83, 0x90, RZ ;  /* 0x0000009053537824 */ /* 0x000fe400078e02ff */
[----:B------:R-:W-:-:S04]  /*1ed0*/  IMAD.WIDE.U32 R2, R74, 0x4, R8 ;  /* 0x000000044a027825 */ /* 0x000fc800078e0008 */
[----:B------:R-:W-:Y:S01]  /*1ee0*/  IMAD.WIDE.U32 R58, R59, 0x90, R62 ;  /* 0x000000903b3a7825 */ /* 0x000fe200078e003e */
[----:B------:R-:W-:Y:S01]  /*1ef0*/  IADD3 R37, PT, PT, R226, R73, RZ ;  /* 0x00000049e2257210 */ /* 0x000fe20007ffe0ff */
[----:B------:R0:W4:Y:S02]  /*1f00*/  LDG.E.CONSTANT R23, desc[UR16][R2.64+0x4] ;  /* 0x0000041002177981 */ /* 0x000124000c1e9900 */
[C---:B------:R-:W-:Y:S02]  /*1f10*/  IMAD.WIDE.U32 R14, R74.reuse, 0x4, R6 ;  /* 0x000000044a0e7825 */ /* 0x040fe400078e0006 */
[----:B------:R-:W4:Y:S02]  /*1f20*/  LDG.E.CONSTANT R52, desc[UR16][R52.64+0x10] ;  /* 0x0000101034347981 */ /* 0x000f24000c1e9900 */
[--C-:B------:R-:W-:Y:S01]  /*1f30*/  IMAD.WIDE.U32 R74, R74, 0x4, R10.reuse ;  /* 0x000000044a4a7825 */ /* 0x100fe200078e000a */
[----:B------:R-:W-:Y:S01]  /*1f40*/  IADD3 R51, PT, PT, R51, R83, RZ ;  /* 0x0000005333337210 */ /* 0x000fe20007ffe0ff */
[----:B------:R-:W4:Y:S02]  /*1f50*/  LDG.E.CONSTANT R14, desc[UR16][R14.64+0x4] ;  /* 0x000004100e0e7981 */ /* 0x000f24000c1e9900 */
[----:B------:R-:W-:Y:S01]  /*1f60*/  IMAD.WIDE.U32 R10, R17, 0x4, R10 ;  /* 0x00000004110a7825 */ /* 0x000fe200078e000a */
[----:B0-----:R-:W-:Y:S01]  /*1f70*/  IADD3 R3, PT, PT, R228, R73, RZ ;  /* 0x00000049e4037210 */ /* 0x001fe20007ffe0ff */
[----:B------:R-:W4:Y:S02]  /*1f80*/  LDG.E.CONSTANT R50, desc[UR16][R50.64+0x10] ;  /* 0x0000101032327981 */ /* 0x000f24000c1e9900 */
[----:B------:R-:W-:-:S02]  /*1f90*/  IMAD R81, R81, 0x90, RZ ;  /* 0x0000009051517824 */ /* 0x000fc400078e02ff */
[----:B------:R-:W-:Y:S01]  /*1fa0*/  IMAD.WIDE.U32 R62, R95, 0x90, R62 ;  /* 0x000000905f3e7825 */ /* 0x000fe200078e003e */
[----:B------:R0:W4:Y:S03]  /*1fb0*/  LDG.E.CONSTANT R10, desc[UR16][R10.64+0x4] ;  /* 0x000004100a0a7981 */ /* 0x000126000c1e9900 */
[C---:B------:R-:W-:Y:S01]  /*1fc0*/  IMAD.WIDE.U32 R8, R17.reuse, 0x4, R8 ;  /* 0x0000000411087825 */ /* 0x040fe200078e0008 */
[----:B------:R-:W4:Y:S03]  /*1fd0*/  LDG.E.CONSTANT R56, desc[UR16][R56.64+0x10] ;  /* 0x0000101038387981 */ /* 0x000f26000c1e9900 */
[----:B------:R-:W-:Y:S01]  /*1fe0*/  IMAD R33, R78, 0x90, RZ ;  /* 0x000000904e217824 */ /* 0x000fe200078e02ff */
[----:B------:R-:W4:Y:S01]  /*1ff0*/  LDG.E.CONSTANT R54, desc[UR16][R54.64+0x10] ;  /* 0x0000101036367981 */ /* 0x000f22000c1e9900 */
[----:B------:R-:W-:Y:S01]  /*2000*/  IMAD.WIDE.U32 R6, R17, 0x4, R6 ;  /* 0x0000000411067825 */ /* 0x000fe200078e0006 */
[----:B------:R-:W-:-:S02]  /*2010*/  IADD3 R59, PT, PT, R59, R81, RZ ;  /* 0x000000513b3b7210 */ /* 0x000fc40007ffe0ff */
[----:B0-----:R-:W-:Y:S01]  /*2020*/  MOV R11, UR15 ;  /* 0x0000000f000b7c02 */ /* 0x001fe20008000f00 */
[----:B------:R-:W4:Y:S01]  /*2030*/  LDG.E.CONSTANT R13, desc[UR16][R8.64+0x4] ;  /* 0x00000410080d7981 */ /* 0x000f22000c1e9900 */
[----:B------:R-:W-:-:S03]  /*2040*/  IADD3 R63, PT, PT, R63, R33, RZ ;  /* 0x000000213f3f7210 */ /* 0x000fc60007ffe0ff */
[----:B------:R0:W4:Y:S01]  /*2050*/  LDG.E.CONSTANT R15, desc[UR16][R6.64+0x4] ;  /* 0x00000410060f7981 */ /* 0x000122000c1e9900 */
[----:B------:R-:W-:Y:S02]  /*2060*/  LOP3.LUT R11, R11, 0x3, R72, 0xf8, !PT ;  /* 0x000000030b0b7812 */ /* 0x000fe400078ef848 */
[-C--:B------:R-:W-:Y:S01]  /*2070*/  IADD3 R39, PT, PT, R225, R73.reuse, RZ ;  /* 0x00000049e1277210 */ /* 0x080fe20007ffe0ff */
[----:B------:R-:W4:Y:S01]  /*2080*/  LDG.E.CONSTANT R58, desc[UR16][R58.64+0x10] ;  /* 0x000010103a3a7981 */ /* 0x000f22000c1e9900 */
[----:B------:R-:W-:Y:S02]  /*2090*/  MOV R134, UR10 ;  /* 0x0000000a00867c02 */ /* 0x000fe40008000f00 */
[----:B------:R-:W-:Y:S01]  /*20a0*/  MOV R135, UR11 ;  /* 0x0000000b00877c02 */ /* 0x000fe20008000f00 */
[----:B------:R-:W4:Y:S01]  /*20b0*/  LDG.E.CONSTANT R74, desc[UR16][R74.64+0x4] ;  /* 0x000004104a4a7981 */ /* 0x000f22000c1e9900 */
[----:B0-----:R-:W-:Y:S01]  /*20c0*/  IMAD.WIDE R6, R37, 0x24, R174 ;  /* 0x0000002425067825 */ /* 0x001fe200078e02ae */
[----:B------:R-:W-:-:S02]  /*20d0*/  IADD3 R37, PT, PT, R223, R73, RZ ;  /* 0x00000049df257210 */ /* 0x000fc40007ffe0ff */
[----:B------:R-:W4:Y:S01]  /*20e0*/  LDG.E.CONSTANT R62, desc[UR16][R62.64+0x10] ;  /* 0x000010103e3e7981 */ /* 0x000f22000c1e9900 */
[-C--:B------:R-:W-:Y:S02]  /*20f0*/  IADD3 R185, PT, PT, R243, R11.reuse, RZ ;  /* 0x0000000bf3b97210 */ /* 0x080fe40007ffe0ff */
[----:B------:R-:W-:Y:S01]  /*2100*/  IADD3 R11, PT, PT, R242, R11, RZ ;  /* 0x0000000bf20b7210 */ /* 0x000fe20007ffe0ff */
[----:B------:R-:W4:Y:S01]  /*2110*/  LDG.E.CONSTANT R82, desc[UR16][R6.64+0x4] ;  /* 0x0000041006527981 */ /* 0x000f22000c1e9900 */
[----:B------:R-:W-:-:S03]  /*2120*/  IMAD.WIDE R8, R39, 0x24, R174 ;  /* 0x0000002427087825 */ /* 0x000fc600078e02ae */
[----:B------:R-:W4:Y:S01]  /*2130*/  LDL R43, [R1+0x8] ;  /* 0x00000800012b7983 */ /* 0x000f220000100800 */
[----:B------:R-:W-:-:S03]  /*2140*/  IMAD.WIDE R184, R185, 0x24, R134 ;  /* 0x00000024b9b87825 */ /* 0x000fc600078e0286 */
[----:B------:R-:W4:Y:S01]  /*2150*/  LDL R41, [R1] ;  /* 0x0000000001297983 */ /* 0x000f220000100800 */
[----:B------:R-:W-:-:S03]  /*2160*/  IMAD.WIDE R134, R11, 0x24, R134 ;  /* 0x000000240b867825 */ /* 0x000fc600078e0286 */
[----:B------:R-:W4:Y:S04]  /*2170*/  LDG.E.CONSTANT R8, desc[UR16][R8.64+0x4] ;  /* 0x0000041008087981 */ /* 0x000f28000c1e9900 */
[----:B------:R-:W4:Y:S04]  /*2180*/  LDG.E.CONSTANT R84, desc[UR16][R184.64] ;  /* 0x00000010b8547981 */ /* 0x000f28000c1e9900 */
[----:B------:R-:W4:Y:S01]  /*2190*/  LDG.E.CONSTANT R9, desc[UR16][R134.64] ;  /* 0x0000001086097981 */ /* 0x000f22000c1e9900 */
[----:B--2---:R-:W-:Y:S01]  /*21a0*/  IMAD.WIDE R4, R35, 0x90, R4 ;  /* 0x0000009023047825 */ /* 0x004fe200078e0204 */
[----:B------:R-:W-:-:S04]  /*21b0*/  IADD3 R35, PT, PT, R227, R73, RZ ;  /* 0x00000049e3237210 */ /* 0x000fc80007ffe0ff */
[----:B------:R0:W2:Y:S02]  /*21c0*/  LDG.E.CONSTANT R33, desc[UR16][R4.64] ;  /* 0x0000001004217981 */ /* 0x0000a4000c1e9900 */
[----:B0-----:R-:W-:-:S04]  /*21d0*/  IMAD.WIDE R4, R3, 0x24, R174 ;  /* 0x0000002403047825 */ /* 0x001fc800078e02ae */
[----:B------:R-:W-:Y:S01]  /*21e0*/  IMAD.WIDE R2, R35, 0x24, R174 ;  /* 0x0000002423027825 */ /* 0x000fe200078e02ae */
[-C--:B------:R-:W-:Y:S01]  /*21f0*/  IADD3 R35, PT, PT, R224, R73.reuse, RZ ;  /* 0x00000049e0237210 */ /* 0x080fe20007ffe0ff */
[----:B------:R0:W2:Y:S01]  /*2200*/  LDG.E.CONSTANT R78, desc[UR16][R4.64+0x4] ;  /* 0x00000410044e7981 */ /* 0x0000a2000c1e9900 */
[----:B------:R-:W-:-:S03]  /*2210*/  IADD3 R73, PT, PT, R222, R73, RZ ;  /* 0x00000049de497210 */ /* 0x000fc60007ffe0ff */
[----:B------:R1:W2:Y:S02]  /*2220*/  LDG.E.CONSTANT R80, desc[UR16][R2.64+0x4] ;  /* 0x0000041002507981 */ /* 0x0002a4000c1e9900 */
[----:B------:R-:W-:-:S04]  /*2230*/  IMAD.WIDE R6, R73, 0x24, R174 ;  /* 0x0000002449067825 */ /* 0x000fc800078e02ae */
[--C-:B0-----:R-:W-:Y:S02]  /*2240*/  IMAD.WIDE R4, R37, 0x24, R174.reuse ;  /* 0x0000002425047825 */ /* 0x101fe400078e02ae */
[----:B------:R-:W2:Y:S02]  /*2250*/  LDG.E.CONSTANT R6, desc[UR16][R6.64+0x4] ;  /* 0x0000041006067981 */ /* 0x000ea4000c1e9900 */
[----:B-1----:R-:W-:Y:S02]  /*2260*/  IMAD.WIDE R2, R35, 0x24, R174 ;  /* 0x0000002423027825 */ /* 0x002fe400078e02ae */
[----:B------:R-:W2:Y:S04]  /*2270*/  LDG.E.CONSTANT R4, desc[UR16][R4.64+0x4] ;  /* 0x0000041004047981 */ /* 0x000ea8000c1e9900 */
[----:B------:R0:W2:Y:S01]  /*2280*/  LDG.E.CONSTANT R2, desc[UR16][R2.64+0x4] ;  /* 0x0000041002027981 */ /* 0x0000a2000c1e9900 */
[----:B------:R-:W1:Y:S08]  /*2290*/  S2UR UR7, SR_CgaCtaId ;  /* 0x00000000000779c3 */ /* 0x000e700000008800 */
[----:B------:R-:W5:Y:S01]  /*22a0*/  S2UR UR11, SR_CgaCtaId ;  /* 0x00000000000b79c3 */ /* 0x000f620000008800 */
[----:B------:R-:W-:Y:S01]  /*22b0*/  UMOV UR6, 0x400 ;  /* 0x0000040000067882 */ /* 0x000fe20000000000 */
[----:B------:R-:W-:-:S02]  /*22c0*/  IMAD R11, R218, 0x21, R72 ;  /* 0x00000021da0b7824 */ /* 0x000fc400078e0248 */
[--C-:B0-----:R-:W-:Y:S02]  /*22d0*/  IMAD R3, R217, 0x21, R186.reuse ;  /* 0x00000021d9037824 */ /* 0x101fe400078e02ba */
[----:B------:R-:W-:Y:S01]  /*22e0*/  IMAD R5, R216, 0x21, R186 ;  /* 0x00000021d8057824 */ /* 0x000fe200078e02ba */
[----:B-1----:R-:W-:Y:S02]  /*22f0*/  ULEA UR8, UR7, UR6, 0x18 ;  /* 0x0000000607087291 */ /* 0x002fe4000f8ec0ff */
[----:B-----5:R-:W-:-:S04]  /*2300*/  ULEA UR7, UR11, UR6, 0x18 ;  /* 0x000000060b077291 */ /* 0x020fc8000f8ec0ff */
[----:B------:R-:W-:Y:S01]  /*2310*/  LEA R35, R11, UR8, 0x2 ;  /* 0x000000080b237c11 */ /* 0x000fe2000f8e10ff */
[--C-:B------:R-:W-:Y:S01]  /*2320*/  IMAD R7, R214, 0x21, R186.reuse ;  /* 0x00000021d6077824 */ /* 0x100fe200078e02ba */
[----:B------:R-:W-:Y:S02]  /*2330*/  LEA R86, R3, UR7, 0x2 ;  /* 0x0000000703567c11 */ /* 0x000fe4000f8e10ff */
[----:B------:R-:W-:Y:S01]  /*2340*/  LEA R5, R5, UR7, 0x2 ;  /* 0x0000000705057c11 */ /* 0x000fe2000f8e10ff */
[----:B------:R0:W-:Y:S01]  /*2350*/  STS [R35], R76 ;  /* 0x0000004c23007388 */ /* 0x0001e20000000800 */
[--C-:B------:R-:W-:Y:S02]  /*2360*/  IMAD R3, R215, 0x21, R186.reuse ;  /* 0x00000021d7037824 */ /* 0x100fe400078e02ba */
[----:B------:R-:W-:Y:S01]  /*2370*/  IMAD R11, R213, 0x21, R186 ;  /* 0x00000021d50b7824 */ /* 0x000fe200078e02ba */
[----:B------:R-:W-:Y:S01]  /*2380*/  STS [R86], R77 ;  /* 0x0000004d56007388 */ /* 0x000fe20000000800 */
[----:B------:R-:W-:-:S03]  /*2390*/  LEA R88, R7, UR7, 0x2 ;  /* 0x0000000707587c11 */ /* 0x000fc6000f8e10ff */
[----:B---3--:R1:W-:Y:S01]  /*23a0*/  STS [R5], R30 ;  /* 0x0000001e05007388 */ /* 0x0083e20000000800 */
[----:B0-----:R-:W-:Y:S01]  /*23b0*/  IMAD R35, R210, 0x21, R72 ;  /* 0x00000021d2237824 */ /* 0x001fe200078e0248 */
[----:B------:R-:W-:Y:S01]  /*23c0*/  LEA R3, R3, UR7, 0x2 ;  /* 0x0000000703037c11 */ /* 0x000fe2000f8e10ff */
[----:B------:R-:W-:Y:S01]  /*23d0*/  IMAD R7, R212, 0x21, R186 ;  /* 0x00000021d4077824 */ /* 0x000fe200078e02ba */
[----:B------:R-:W-:Y:S01]  /*23e0*/  LEA R90, R11, UR7, 0x2 ;  /* 0x000000070b5a7c11 */ /* 0x000fe2000f8e10ff */
[----:B-1----:R-:W-:Y:S01]  /*23f0*/  IMAD R5, R209, 0x21, R72 ;  /* 0x00000021d1057824 */ /* 0x002fe200078e0248 */
[----:B------:R-:W-:Y:S01]  /*2400*/  LEA R30, R35, UR8, 0x2 ;  /* 0x00000008231e7c11 */ /* 0x000fe2000f8e10ff */
[----:B------:R-:W-:Y:S01]  /*2410*/  IMAD R11, R211, 0x21, R186 ;  /* 0x00000021d30b7824 */ /* 0x000fe200078e02ba */
[----:B------:R0:W-:Y:S02]  /*2420*/  STS [R3], R26 ;  /* 0x0000001a03007388 */ /* 0x0001e40000000800 */
[----:B------:R-:W-:Y:S01]  /*2430*/  LEA R35, R5, UR8, 0x2 ;  /* 0x0000000805237c11 */ /* 0x000fe2000f8e10ff */
[--C-:B------:R-:W-:Y:S01]  /*2440*/  IMAD R5, R207, 0x21, R72.reuse ;  /* 0x00000021cf057824 */ /* 0x100fe200078e0248 */
[----:B------:R-:W-:Y:S01]  /*2450*/  LEA R7, R7, UR7, 0x2 ;  /* 0x0000000707077c11 */ /* 0x000fe2000f8e10ff */
[----:B------:R-:W-:Y:S01]  /*2460*/  IMAD R37, R208, 0x21, R72 ;  /* 0x00000021d0257824 */ /* 0x000fe200078e0248 */
[----:B------:R-:W-:Y:S01]  /*2470*/  STS [R88], R27 ;  /* 0x0000001b58007388 */ /* 0x000fe20000000800 */
[----:B------:R-:W-:Y:S01]  /*2480*/  LEA R11, R11, UR7, 0x2 ;  /* 0x000000070b0b7c11 */ /* 0x000fe2000f8e10ff */
[----:B0-----:R-:W-:-:S02]  /*2490*/  IMAD R3, R206, 0x21, R186 ;  /* 0x00000021ce037824 */ /* 0x001fc400078e02ba */
[----:B------:R-:W-:Y:S01]  /*24a0*/  STS [R90], R31 ;  /* 0x0000001f5a007388 */ /* 0x000fe20000000800 */
[----:B------:R-:W-:Y:S01]  /*24b0*/  LEA R76, R5, UR8, 0x2 ;  /* 0x00000008054c7c11 */ /* 0x000fe2000f8e10ff */
[----:B------:R-:W-:Y:S02]  /*24c0*/  IMAD R5, R205, 0x21, R186 ;  /* 0x00000021cd057824 */ /* 0x000fe400078e02ba */
[----:B------:R0:W-:Y:S01]  /*24d0*/  STS [R7], R24 ;  /* 0x0000001807007388 */ /* 0x0001e20000000800 */
[----:B------:R-:W-:-:S03]  /*24e0*/  LEA R26, R37, UR8, 0x2 ;  /* 0x00000008251a7c11 */ /* 0x000fc6000f8e10ff */
[----:B------:R1:W-:Y:S01]  /*24f0*/  STS [R11], R28 ;  /* 0x0000001c0b007388 */ /* 0x0003e20000000800 */
[----:B------:R-:W-:Y:S02]  /*2500*/  LEA R5, R5, UR7, 0x2 ;  /* 0x0000000705057c11 */ /* 0x000fe4000f8e10ff */
[----:B0-----:R-:W-:Y:S01]  /*2510*/  LEA R24, R3, UR7, 0x2 ;  /* 0x0000000703187c11 */ /* 0x001fe2000f8e10ff */
[--C-:B------:R-:W-:Y:S01]  /*2520*/  IMAD R3, R204, 0x21, R186.reuse ;  /* 0x00000021cc037824 */ /* 0x100fe200078e02ba */
[----:B------:R-:W-:Y:S01]  /*2530*/  STS [R30], R25 ;  /* 0x000000191e007388 */ /* 0x000fe20000000800 */
[----:B------:R-:W-:-:S03]  /*2540*/  IMAD R7, R203, 0x21, R186 ;  /* 0x00000021cb077824 */ /* 0x000fc600078e02ba */
[----:B------:R0:W-:Y:S01]  /*2550*/  STS [R35], R20 ;  /* 0x0000001423007388 */ /* 0x0001e20000000800 */
[----:B------:R-:W-:Y:S01]  /*2560*/  LEA R3, R3, UR7, 0x2 ;  /* 0x0000000703037c11 */ /* 0x000fe2000f8e10ff */
[----:B-1----:R-:W-:Y:S02]  /*2570*/  IMAD R11, R202, 0x21, R186 ;  /* 0x00000021ca0b7824 */ /* 0x002fe400078e02ba */
[----:B------:R1:W-:Y:S01]  /*2580*/  STS [R26], R21 ;  /* 0x000000151a007388 */ /* 0x0003e20000000800 */
[----:B------:R-:W-:-:S03]  /*2590*/  LEA R7, R7, UR7, 0x2 ;  /* 0x0000000707077c11 */ /* 0x000fc6000f8e10ff */
[----:B------:R-:W-:Y:S01]  /*25a0*/  STS [R76], R29 ;  /* 0x0000001d4c007388 */ /* 0x000fe20000000800 */
[----:B0-----:R-:W-:-:S03]  /*25b0*/  IMAD R20, R201, 0x21, R186 ;  /* 0x00000021c9147824 */ /* 0x001fc600078e02ba */
[----:B------:R0:W-:Y:S01]  /*25c0*/  STS [R24], R79 ;  /* 0x0000004f18007388 */ /* 0x0001e20000000800 */
[----:B------:R-:W-:Y:S01]  /*25d0*/  LEA R11, R11, UR7, 0x2 ;  /* 0x000000070b0b7c11 */ /* 0x000fe2000f8e10ff */
[--C-:B------:R-:W-:Y:S01]  /*25e0*/  IMAD R25, R200, 0x21, R186.reuse ;  /* 0x00000021c8197824 */ /* 0x100fe200078e02ba */
[----:B-1----:R-:W-:Y:S01]  /*25f0*/  LEA R21, R20, UR7, 0x2 ;  /* 0x0000000714157c11 */ /* 0x002fe2000f8e10ff */
[----:B------:R1:W-:Y:S01]  /*2600*/  STS [R5], R16 ;  /* 0x0000001005007388 */ /* 0x0003e20000000800 */
[----:B------:R-:W-:-:S03]  /*2610*/  IMAD R20, R199, 0x21, R186 ;  /* 0x00000021c7147824 */ /* 0x000fc600078e02ba */
[----:B------:R3:W-:Y:S01]  /*2620*/  STS [R3], R18 ;  /* 0x0000001203007388 */ /* 0x0007e20000000800 */
[--C-:B0-----:R-:W-:Y:S02]  /*2630*/  IMAD R24, R198, 0x21, R186.reuse ;  /* 0x00000021c6187824 */ /* 0x101fe400078e02ba */
[--C-:B-1----:R-:W-:Y:S01]  /*2640*/  IMAD R16, R197, 0x21, R186.reuse ;  /* 0x00000021c5107824 */ /* 0x102fe200078e02ba */
[----:B------:R0:W-:Y:S01]  /*2650*/  STS [R7], R22 ;  /* 0x0000001607007388 */ /* 0x0001e20000000800 */
[----:B---3--:R-:W-:-:S03]  /*2660*/  IMAD R18, R196, 0x21, R186 ;  /* 0x00000021c4127824 */ /* 0x008fc600078e02ba */
[----:B----4-:R1:W-:Y:S01]  /*2670*/  STS [R11], R60 ;  /* 0x0000003c0b007388 */ /* 0x0103e20000000800 */
[----:B------:R-:W-:Y:S02]  /*2680*/  LEA R25, R25, UR7, 0x2 ;  /* 0x0000000719197c11 */ /* 0x000fe4000f8e10ff */
[----:B------:R-:W-:Y:S01]  /*2690*/  LEA R5, R20, UR7, 0x2 ;  /* 0x0000000714057c11 */ /* 0x000fe2000f8e10ff */
[----:B------:R-:W-:Y:S01]  /*26a0*/  IMAD R20, R194, 0x21, R72 ;  /* 0x00000021c2147824 */ /* 0x000fe200078e0248 */
[----:B0-----:R-:W-:Y:S01]  /*26b0*/  LEA R7, R16, UR7, 0x2 ;  /* 0x0000000710077c11 */ /* 0x001fe2000f8e10ff */
[----:B------:R-:W-:Y:S01]  /*26c0*/  IMAD R16, R195, 0x21, R186 ;  /* 0x00000021c3107824 */ /* 0x000fe200078e02ba */
[----:B------:R-:W-:Y:S02]  /*26d0*/  LEA R3, R24, UR7, 0x2 ;  /* 0x0000000718037c11 */ /* 0x000fe4000f8e10ff */
[----:B-1----:R-:W-:Y:S01]  /*26e0*/  LEA R11, R18, UR7, 0x2 ;  /* 0x00000007120b7c11 */ /* 0x002fe2000f8e10ff */
[----:B------:R-:W-:Y:S01]  /*26f0*/  IMAD R18, R193, 0x21, R72 ;  /* 0x00000021c1127824 */ /* 0x000fe200078e0248 */
[----:B------:R0:W-:Y:S01]  /*2700*/  STS [R21], R32 ;  /* 0x0000002015007388 */ /* 0x0001e20000000800 */
[----:B------:R-:W-:-:S03]  /*2710*/  LEA R27, R20, UR8, 0x2 ;  /* 0x00000008141b7c11 */ /* 0x000fc6000f8e10ff */
[----:B------:R-:W-:Y:S04]  /*2720*/  STS [R25], R34 ;  /* 0x0000002219007388 */ /* 0x000fe80000000800 */
[----:B------:R1:W-:Y:S01]  /*2730*/  STS [R5], R36 ;  /* 0x0000002405007388 */ /* 0x0003e20000000800 */
[----:B0-----:R-:W-:Y:S01]  /*2740*/  LEA R21, R16, UR7, 0x2 ;  /* 0x0000000710157c11 */ /* 0x001fe2000f8e10ff */
[----:B------:R-:W-:Y:S02]  /*2750*/  IMAD R16, R192, 0x21, R72 ;  /* 0x00000021c0107824 */ /* 0x000fe400078e0248 */
[----:B------:R0:W-:Y:S04]  /*2760*/  STS [R3], R38 ;  /* 0x0000002603007388 */ /* 0x0001e80000000800 */
[----:B------:R3:W-:Y:S01]  /*2770*/  STS [R7], R40 ;  /* 0x0000002807007388 */ /* 0x0007e20000000800 */
[----:B-1----:R-:W-:-:S03]  /*2780*/  LEA R5, R18, UR8, 0x2 ;  /* 0x0000000812057c11 */ /* 0x002fc6000f8e10ff */
[----:B------:R-:W-:Y:S01]  /*2790*/  STS [R11], R42 ;  /* 0x0000002a0b007388 */ /* 0x000fe20000000800 */
[----:B0-----:R-:W-:-:S03]  /*27a0*/  IMAD R3, R191, 0x21, R72 ;  /* 0x00000021bf037824 */ /* 0x001fc600078e0248 */
[----:B------:R-:W-:Y:S01]  /*27b0*/  STS [R21], R44 ;  /* 0x0000002c15007388 */ /* 0x000fe20000000800 */
[----:B------:R-:W-:-:S03]  /*27c0*/  LEA R25, R16, UR8, 0x2 ;  /* 0x0000000810197c11 */ /* 0x000fc6000f8e10ff */
[----:B------:R-:W-:Y:S01]  /*27d0*/  STS [R27], R46 ;  /* 0x0000002e1b007388 */ /* 0x000fe20000000800 */
[----:B------:R-:W-:-:S03]  /*27e0*/  IMAD R16, R190, 0x21, R72 ;  /* 0x00000021be107824 */ /* 0x000fc600078e0248 */
[----:B------:R0:W-:Y:S01]  /*27f0*/  STS [R5], R48 ;  /* 0x0000003005007388 */ /* 0x0001e20000000800 */
[----:B---3--:R-:W-:Y:S01]  /*2800*/  LEA R7, R3, UR8, 0x2 ;  /* 0x0000000803077c11 */ /* 0x008fe2000f8e10ff */
[----:B------:R-:W-:Y:S01]  /*2810*/  IMAD R18, R189, 0x21, R72 ;  /* 0x00000021bd127824 */ /* 0x000fe200078e0248 */
[----:B------:R-:W-:Y:S01]  /*2820*/  LOP3.LUT R17, R17, R186, RZ, 0xc0, !PT ;  /* 0x000000ba11117212 */ /* 0x000fe200078ec0ff */
[----:B------:R-:W-:Y:S01]  /*2830*/  IMAD R3, R188, 0x21, R186 ;  /* 0x00000021bc037824 */ /* 0x000fe200078e02ba */
[----:B0-----:R-:W-:Y:S02]  /*2840*/  SHF.L.U32 R5, R186, 0x1, RZ ;  /* 0x00000001ba057819 */ /* 0x001fe400000006ff */
[----:B------:R-:W-:Y:S02]  /*2850*/  LEA R11, R16, UR8, 0x2 ;  /* 0x00000008100b7c11 */ /* 0x000fe4000f8e10ff */
[----:B------:R-:W-:Y:S02]  /*2860*/  LOP3.LUT R5, R5, 0x2, RZ, 0xc0, !PT ;  /* 0x0000000205057812 */ /* 0x000fe400078ec0ff */
[----:B------:R-:W-:Y:S01]  /*2870*/  LEA R21, R18, UR8, 0x2 ;  /* 0x0000000812157c11 */ /* 0x000fe2000f8e10ff */
[----:B------:R-:W-:Y:S01]  /*2880*/  STS [R25], R50 ;  /* 0x0000003219007388 */ /* 0x000fe20000000800 */
[----:B------:R-:W-:Y:S01]  /*2890*/  LEA R3, R3, UR7, 0x2 ;  /* 0x0000000703037c11 */ /* 0x000fe2000f8e10ff */
[----:B------:R-:W-:Y:S01]  /*28a0*/  IMAD R72, R187, 0x21, R72 ;  /* 0x00000021bb487824 */ /* 0x000fe200078e0248 */
[----:B------:R-:W-:-:S02]  /*28b0*/  SHF.L.U32 R17, R17, 0x2, RZ ;  /* 0x0000000211117819 */ /* 0x000fc400000006ff */
[-C--:B------:R-:W-:Y:S01]  /*28c0*/  SHF.R.S32.HI R12, RZ, R5.reuse, R12 ;  /* 0x00000005ff0c7219 */ /* 0x080fe2000001140c */
[----:B------:R-:W-:Y:S01]  /*28d0*/  STS [R7], R52 ;  /* 0x0000003407007388 */ /* 0x000fe20000000800 */
[-C--:B------:R-:W-:Y:S02]  /*28e0*/  SHF.R.S32.HI R13, RZ, R5.reuse, R13 ;  /* 0x00000005ff0d7219 */ /* 0x080fe4000001140d */
[-C--:B------:R-:W-:Y:S01]  /*28f0*/  SHF.R.S32.HI R15, RZ, R5.reuse, R15 ;  /* 0x00000005ff0f7219 */ /* 0x080fe2000001140f */
[----:B------:R-:W-:Y:S01]  /*2900*/  STS [R11], R54 ;  /* 0x000000360b007388 */ /* 0x000fe20000000800 */
[----:B------:R-:W-:Y:S02]  /*2910*/  SHF.R.S32.HI R5, RZ, R5, R10 ;  /* 0x00000005ff057219 */ /* 0x000fe4000001140a */
[----:B------:R-:W-:Y:S01]  /*2920*/  SHF.R.S32.HI R19, RZ, R17, R19 ;  /* 0x00000011ff137219 */ /* 0x000fe20000011413 */
[----:B------:R-:W-:Y:S01]  /*2930*/  STS [R21], R56 ;  /* 0x0000003815007388 */ /* 0x000fe20000000800 */
[----:B------:R-:W-:-:S02]  /*2940*/  LOP3.LUT R12, R12, 0x30303030, RZ, 0xc0, !PT ;  /* 0x303030300c0c7812 */ /* 0x000fc400078ec0ff */
[-C--:B------:R-:W-:Y:S01]  /*2950*/  SHF.R.S32.HI R23, RZ, R17.reuse, R23 ;  /* 0x00000011ff177219 */ /* 0x080fe20000011417 */
[----:B------:R0:W-:Y:S01]  /*2960*/  STS [R3], R58 ;  /* 0x0000003a03007388 */ /* 0x0001e20000000800 */
[----:B------:R-:W-:Y:S02]  /*2970*/  LOP3.LUT R10, R13, 0x30303030, RZ, 0xc0, !PT ;  /* 0x303030300d0a7812 */ /* 0x000fe400078ec0ff */
[-C--:B------:R-:W-:Y:S02]  /*2980*/  SHF.R.S32.HI R14, RZ, R17.reuse, R14 ;  /* 0x00000011ff0e7219 */ /* 0x080fe4000001140e */
[----:B------:R-:W-:Y:S02]  /*2990*/  LOP3.LUT R15, R15, 0x30303030, RZ, 0xc0, !PT ;  /* 0x303030300f0f7812 */ /* 0x000fe400078ec0ff */
[----:B------:R-:W-:Y:S02]  /*29a0*/  SHF.R.S32.HI R74, RZ, R17, R74 ;  /* 0x00000011ff4a7219 */ /* 0x000fe4000001144a */
[----:B------:R-:W-:-:S02]  /*29b0*/  LOP3.LUT R5, R5, 0x30303030, RZ, 0xc0, !PT ;  /* 0x3030303005057812 */ /* 0x000fc400078ec0ff */
[----:B0-----:R-:W-:Y:S02]  /*29c0*/  LEA R3, R72, UR8, 0x2 ;  /* 0x0000000848037c11 */ /* 0x001fe4000f8e10ff */
[----:B------:R-:W-:Y:S02]  /*29d0*/  LOP3.LUT R12, R12, 0xf0f0f0f, R19, 0xf8, !PT ;  /* 0x0f0f0f0f0c0c7812 */ /* 0x000fe400078ef813 */
[----:B------:R-:W-:Y:S01]  /*29e0*/  LOP3.LUT R23, R10, 0xf0f0f0f, R23, 0xf8, !PT ;  /* 0x0f0f0f0f0a177812 */ /* 0x000fe200078ef817 */
[----:B------:R-:W-:Y:S01]  /*29f0*/  STS [R3], R62 ;  /* 0x0000003e03007388 */ /* 0x000fe20000000800 */
[----:B------:R-:W-:Y:S02]  /*2a00*/  LOP3.LUT R15, R15, 0xf0f0f0f, R14, 0xf8, !PT ;  /* 0x0f0f0f0f0f0f7812 */ /* 0x000fe400078ef80e */
[----:B------:R-:W-:Y:S01]  /*2a10*/  LOP3.LUT R5, R5, 0xf0f0f0f, R74, 0xf8, !PT ;  /* 0x0f0f0f0f05057812 */ /* 0x000fe200078ef84a */
[----:B------:R-:W-:Y:S01]  /*2a20*/  UPLOP3.LUT UP0, UPT, UPT, UPT, UPT, 0x80, 0x8 ;  /* 0x000000000008789c */ /* 0x000fe20003f0f070 */
[----:B--2---:R-:W-:Y:S04]  /*2a30*/  STS [R43], R33 ;  /* 0x000000212b007388 */ /* 0x004fe80000000800 */
[----:B------:R-:W-:Y:S04]  /*2a40*/  STS [R41], R12 ;  /* 0x0000000c29007388 */ /* 0x000fe80000000800 */
[----:B------:R-:W-:Y:S04]  /*2a50*/  STS [R248], R23 ;  /* 0x00000017f8007388 */ /* 0x000fe80000000800 */
[----:B------:R-:W-:Y:S04]  /*2a60*/  STS [R246], R15 ;  /* 0x0000000ff6007388 */ /* 0x000fe80000000800 */
[----:B------:R-:W-:Y:S04]  /*2a70*/  STS [R244], R5 ;  /* 0x00000005f4007388 */ /* 0x000fe80000000800 */
[----:B------:R-:W-:Y:S04]  /*2a80*/  STS [R183], R71 ;  /* 0x00000047b7007388 */ /* 0x000fe80000000800 */
[----:B------:R-:W-:Y:S04]  /*2a90*/  STS [R183+0x200], R70 ;  /* 0x00020046b7007388 */ /* 0x000fe80000000800 */
[----:B------:R-:W-:Y:S04]  /*2aa0*/  STS [R183+0x400], R69 ;  /* 0x00040045b7007388 */ /* 0x000fe80000000800 */
[----:B------:R-:W-:Y:S04]  /*2ab0*/  STS [R183+0x600], R68 ;  /* 0x00060044b7007388 */ /* 0x000fe80000000800 */
[----:B------:R-:W-:Y:S04]  /*2ac0*/  STS [R183+0x800], R67 ;  /* 0x00080043b7007388 */ /* 0x000fe80000000800 */
[----:B------:R-:W-:Y:S04]  /*2ad0*/  STS [R183+0xa00], R66 ;  /* 0x000a0042b7007388 */ /* 0x000fe80000000800 */
[----:B------:R-:W-:Y:S04]  /*2ae0*/  STS [R183+0xc00], R65 ;  /* 0x000c0041b7007388 */ /* 0x000fe80000000800 */
[----:B------:R-:W-:Y:S04]  /*2af0*/  STS [R183+0xe00], R64 ;  /* 0x000e0040b7007388 */ /* 0x000fe80000000800 */
        /* <DEDUP_REMOVED lines=11> */
[----:B------:R-:W-:Y:S06]  /*2bb0*/  BAR.SYNC.DEFER_BLOCKING 0x0 ;  /* 0x0000000000007b1d */ /* 0x000fec0000010000 */
.L_x_11:
[----:B------:R-:W-:Y:S01]  /*2bc0*/  UMOV UR9, 0x400 ;  /* 0x0000040000097882 */ /* 0x000fe20000000000 */
[----:B-1----:R-:W-:Y:S01]  /*2bd0*/  IMAD R2, R186, 0x21, R0 ;  /* 0x00000021ba027824 */ /* 0x002fe200078e0200 */
[----:B------:R-:W-:Y:S01]  /*2be0*/  UIADD3 UR6, UPT, UPT, UR9, 0x4c50, URZ ;  /* 0x00004c5009067890 */ /* 0x000fe2000fffe0ff */
[----:B------:R-:W-:Y:S01]  /*2bf0*/  LEA R5, R0, R219, 0x1 ;  /* 0x000000db00057211 */ /* 0x000fe200078e08ff */
[----:B------:R-:W-:Y:S02]  /*2c00*/  UPLOP3.LUT UP1, UPT, UPT, UPT, UP0, 0x80, 0x8 ;  /* 0x000000000008789c */ /* 0x000fe40003f2f000 */
[----:B------:R-:W-:Y:S01]  /*2c10*/  ULEA UR10, UR11, UR6, 0x18 ;  /* 0x000000060b0a7291 */ /* 0x000fe2000f8ec0ff */
[----:B------:R-:W-:Y:S01]  /*2c20*/  LEA R2, R2, UR7, 0x2 ;  /* 0x0000000702027c11 */ /* 0x000fe2000f8e10ff */
[----:B------:R-:W-:Y:S02]  /*2c30*/  UIADD3 UR6, UPT, UPT, UR9, 0x4410, URZ ;  /* 0x0000441009067890 */ /* 0x000fe4000fffe0ff */
[----:B------:R-:W-:-:S02]  /*2c40*/  UIADD3 UR9, UPT, UPT, UR9, 0x6c50, URZ ;  /* 0x00006c5009097890 */ /* 0x000fc4000fffe0ff */
[----:B------:R-:W0:Y:S01]  /*2c50*/  LDS R11, [R2+0x1080] ;  /* 0x00108000020b7984 */ /* 0x000e220000000800 */
[----:B------:R-:W-:Y:S01]  /*2c60*/  LEA R6, R5, UR10, 0x2 ;  /* 0x0000000a05067c11 */ /* 0x000fe2000f8e10ff */
[----:B------:R-:W-:Y:S02]  /*2c70*/  ULEA UR8, UR11, UR6, 0x18 ;  /* 0x000000060b087291 */ /* 0x000fe4000f8ec0ff */
[----:B------:R-:W1:Y:S01]  /*2c80*/  LDS R17, [R2+0x1084] ;  /* 0x0010840002117984 */ /* 0x000e620000000800 */
[----:B------:R-:W-:Y:S02]  /*2c90*/  ULEA UR9, UR11, UR9, 0x18 ;  /* 0x000000090b097291 */ /* 0x000fe4000f8ec0ff */
[----:B------:R-:W-:Y:S01]  /*2ca0*/  UPLOP3.LUT UP0, UPT, UPT, UPT, UPT, 0x40, 0x4 ;  /* 0x000000000004789c */ /* 0x000fe20003f0e870 */
[----:B------:R-:W2:Y:S04]  /*2cb0*/  LDS.128 R20, [R6] ;  /* 0x0000000006147984 */ /* 0x000ea80000000c00 */
[----:B------:R-:W3:Y:S04]  /*2cc0*/  LDS R4, [R2] ;  /* 0x0000000002047984 */ /* 0x000ee80000000800 */
[----:B------:R-:W4:Y:S04]  /*2cd0*/  LDS R19, [R2+0x2100] ;  /* 0x0021000002137984 */ /* 0x000f280000000800 */
[----:B------:R-:W5:Y:S04]  /*2ce0*/  LDS R29, [R2+0x3180] ;  /* 0x00318000021d7984 */ /* 0x000f680000000800 */
[----:B------:R-:W5:Y:S04]  /*2cf0*/  LDS R30, [R2+0x3184] ;  /* 0x00318400021e7984 */ /* 0x000f680000000800 */
[----:B------:R-:W5:Y:S04]  /*2d00*/  LDS R7, [R2+0x4] ;  /* 0x0000040002077984 */ /* 0x000f680000000800 */
[----:B------:R-:W5:Y:S04]  /*2d10*/  LDS R25, [R2+0x2104] ;  /* 0x0021040002197984 */ /* 0x000f680000000800 */
[----:B------:R-:W5:Y:S04]  /*2d20*/  LDS R16, [R2+0x8] ;  /* 0x0000080002107984 */ /* 0x000f680000000800 */
[----:B------:R-:W5:Y:S01]  /*2d30*/  LDS R18, [R2+0x1088] ;  /* 0x0010880002127984 */ /* 0x000f620000000800 */
[----:B0-----:R-:W-:-:S02]  /*2d40*/  LOP3.LUT R79, R11, 0xf0f0f0f, RZ, 0xc0, !PT ;  /* 0x0f0f0f0f0b4f7812 */ /* 0x001fc400078ec0ff */
[----:B------:R-:W-:Y:S01]  /*2d50*/  SHF.R.U32.HI R97, RZ, 0x4, R11 ;  /* 0x00000004ff617819 */ /* 0x000fe2000001160b */
[----:B------:R-:W0:Y:S01]  /*2d60*/  LDS.128 R12, [R6+0x20] ;  /* 0x00002000060c7984 */ /* 0x000e220000000c00 */
[----:B-1----:R-:W-:Y:S02]  /*2d70*/  LOP3.LUT R82, R17, 0xf0f0f0f, RZ, 0xc0, !PT ;  /* 0x0f0f0f0f11527812 */ /* 0x002fe400078ec0ff */
[----:B------:R-:W-:Y:S01]  /*2d80*/  SHF.R.U32.HI R95, RZ, 0x4, R17 ;  /* 0x00000004ff5f7819 */ /* 0x000fe20000011611 */
[----:B------:R-:W1:Y:S01]  /*2d90*/  LDS R26, [R2+0x2108] ;  /* 0x00210800021a7984 */ /* 0x000e620000000800 */
[-C--:B--2---:R-:W-:Y:S01]  /*2da0*/  IDP.4A.S8.S8 R3, R79, R20.reuse, RZ ;  /* 0x000000144f037226 */ /* 0x084fe200000006ff */
[----:B------:R-:W-:Y:S02]  /*2db0*/  LOP3.LUT R97, R97, 0xf0f0f0f, RZ, 0xc0, !PT ;  /* 0x0f0f0f0f61617812 */ /* 0x000fe400078ec0ff */
[----:B------:R-:W2:Y:S01]  /*2dc0*/  LDS R36, [R2+0x3188] ;  /* 0x0031880002247984 */ /* 0x000ea20000000800 */
[----:B---3--:R-:W-:Y:S01]  /*2dd0*/  LOP3.LUT R80, R4, 0xf0f0f0f, RZ, 0xc0, !PT ;  /* 0x0f0f0f0f04507812 */ /* 0x008fe200078ec0ff */
[-C--:B------:R-:W-:Y:S01]  /*2de0*/  IDP.4A.S8.S8 R27, R82, R21.reuse, R3 ;  /* 0x00000015521b7226 */ /* 0x080fe20000000603 */
[----:B------:R-:W-:Y:S01]  /*2df0*/  SHF.R.U32.HI R104, RZ, 0x4, R4 ;  /* 0x00000004ff687819 */ /* 0x000fe20000011604 */
[----:B------:R-:W3:Y:S01]  /*2e00*/  LDS R3, [R2+0x318c] ;  /* 0x00318c0002037984 */ /* 0x000ee20000000800 */
[----:B----4-:R-:W-:Y:S01]  /*2e10*/  LOP3.LUT R10, R19, 0xf0f0f0f, RZ, 0xc0, !PT ;  /* 0x0f0f0f0f130a7812 */ /* 0x010fe200078ec0ff */
[-C--:B------:R-:W-:Y:S01]  /*2e20*/  IDP.4A.S8.S8 R8, R80, R20.reuse, RZ ;  /* 0x0000001450087226 */ /* 0x080fe200000006ff */
[----:B------:R-:W-:Y:S01]  /*2e30*/  SHF.R.U32.HI R11, RZ, 0x4, R19 ;  /* 0x00000004ff0b7819 */ /* 0x000fe20000011613 */
[----:B------:R-:W4:Y:S01]  /*2e40*/  LDS R28, [R2+0x108c] ;  /* 0x00108c00021c7984 */ /* 0x000f220000000800 */
[----:B-----5:R-:W-:Y:S01]  /*2e50*/  LOP3.LUT R39, R29, 0xf0f0f0f, RZ, 0xc0, !PT ;  /* 0x0f0f0f0f1d277812 */ /* 0x020fe200078ec0ff */
[-C--:B------:R-:W-:Y:S01]  /*2e60*/  IDP.4A.S8.S8 R24, R10, R20.reuse, RZ ;  /* 0x000000140a187226 */ /* 0x080fe200000006ff */
[----:B------:R-:W-:Y:S01]  /*2e70*/  LOP3.LUT R104, R104, 0xf0f0f0f, RZ, 0xc0, !PT ;  /* 0x0f0f0f0f68687812 */ /* 0x000fe200078ec0ff */
[----:B------:R-:W5:Y:S01]  /*2e80*/  LDS R32, [R2+0x210c] ;  /* 0x00210c0002207984 */ /* 0x000f620000000800 */
[----:B------:R-:W-:Y:S01]  /*2e90*/  LOP3.LUT R76, R30, 0xf0f0f0f, RZ, 0xc0, !PT ;  /* 0x0f0f0f0f1e4c7812 */ /* 0x000fe200078ec0ff */
[----:B------:R-:W-:Y:S01]  /*2ea0*/  IDP.4A.S8.S8 R20, R39, R20, RZ ;  /* 0x0000001427147226 */ /* 0x000fe200000006ff */
[----:B------:R-:W-:Y:S01]  /*2eb0*/  LOP3.LUT R11, R11, 0xf0f0f0f, RZ, 0xc0, !PT ;  /* 0x0f0f0f0f0b0b7812 */ /* 0x000fe200078ec0ff */
[----:B------:R-:W-:Y:S01]  /*2ec0*/  LDS.128 R60, [R6+0x30] ;  /* 0x00003000063c7984 */ /* 0x000fe20000000c00 */
[----:B------:R-:W-:Y:S01]  /*2ed0*/  LOP3.LUT R85, R7, 0xf0f0f0f, RZ, 0xc0, !PT ;  /* 0x0f0f0f0f07557812 */ /* 0x000fe200078ec0ff */
[-C--:B------:R-:W-:Y:S01]  /*2ee0*/  IDP.4A.S8.S8 R37, R76, R21.reuse, R20 ;  /* 0x000000154c257226 */ /* 0x080fe20000000614 */
[----:B------:R-:W-:Y:S01]  /*2ef0*/  SHF.R.U32.HI R103, RZ, 0x4, R7 ;  /* 0x00000004ff677819 */ /* 0x000fe20000011607 */
[----:B------:R-:W5:Y:S01]  /*2f00*/  LDS R20, [R2+0xc] ;  /* 0x00000c0002147984 */ /* 0x000f620000000800 */
[----:B------:R-:W-:Y:S01]  /*2f10*/  LOP3.LUT R50, R25, 0xf0f0f0f, RZ, 0xc0, !PT ;  /* 0x0f0f0f0f19327812 */ /* 0x000fe200078ec0ff */
[-C--:B------:R-:W-:Y:S01]  /*2f20*/  IDP.4A.S8.S8 R9, R85, R21.reuse, R8 ;  /* 0x0000001555097226 */ /* 0x080fe20000000608 */
[----:B------:R-:W-:Y:S01]  /*2f30*/  SHF.R.U32.HI R45, RZ, 0x4, R25 ;  /* 0x00000004ff2d7819 */ /* 0x000fe20000011619 */
[----:B------:R-:W-:Y:S01]  /*2f40*/  LDS R7, [R2+0x2110] ;  /* 0x0021100002077984 */ /* 0x000fe20000000800 */
[----:B------:R-:W-:Y:S01]  /*2f50*/  LOP3.LUT R84, R16, 0xf0f0f0f, RZ, 0xc0, !PT ;  /* 0x0f0f0f0f10547812 */ /* 0x000fe200078ec0ff */
[----:B------:R-:W-:Y:S01]  /*2f60*/  IDP.4A.S8.S8 R33, R50, R21, R24 ;  /* 0x0000001532217226 */ /* 0x000fe20000000618 */
[----:B------:R-:W-:Y:S01]  /*2f70*/  SHF.R.U32.HI R21, RZ, 0x4, R29 ;  /* 0x00000004ff157819 */ /* 0x000fe2000001161d */
[----:B------:R-:W-:Y:S01]  /*2f80*/  LDS R46, [R2+0x3198] ;  /* 0x00319800022e7984 */ /* 0x000fe20000000800 */
[----:B------:R-:W-:Y:S01]  /*2f90*/  SHF.R.U32.HI R102, RZ, 0x4, R16 ;  /* 0x00000004ff667819 */ /* 0x000fe20000011610 */
[----:B------:R-:W-:Y:S01]  /*2fa0*/  IDP.4A.S8.S8 R9, R84, R22, R9 ;  /* 0x0000001654097226 */ /* 0x000fe20000000609 */
[----:B------:R-:W-:Y:S01]  /*2fb0*/  LOP3.LUT R100, R18, 0xf0f0f0f, RZ, 0xc0, !PT ;  /* 0x0f0f0f0f12647812 */ /* 0x000fe200078ec0ff */
[----:B------:R-:W5:Y:S01]  /*2fc0*/  LDS R29, [R2+0x1090] ;  /* 0x00109000021d7984 */ /* 0x000f620000000800 */
[----:B------:R-:W-:Y:S01]  /*2fd0*/  SHF.R.U32.HI R94, RZ, 0x4, R18 ;  /* 0x00000004ff5e7819 */ /* 0x000fe20000011612 */
[-C--:B0-----:R-:W-:Y:S01]  /*2fe0*/  IDP.4A.S8.S8 R4, R104, R12.reuse, RZ ;  /* 0x0000000c68047226 */ /* 0x081fe200000006ff */
[----:B------:R-:W-:Y:S01]  /*2ff0*/  SHF.R.U32.HI R44, RZ, 0x4, R30 ;  /* 0x00000004ff2c7819 */ /* 0x000fe2000001161e */
[----:B------:R-:W0:Y:S01]  /*3000*/  LDS.128 R16, [R6+0x10] ;  /* 0x0000100006107984 */ /* 0x000e220000000c00 */
[----:B------:R-:W-:Y:S01]  /*3010*/  LOP3.LUT R21, R21, 0xf0f0f0f, RZ, 0xc0, !PT ;  /* 0x0f0f0f0f15157812 */ /* 0x000fe200078ec0ff */
[-C--:B------:R-:W-:Y:S01]  /*3020*/  IDP.4A.S8.S8 R8, R97, R12.reuse, RZ ;  /* 0x0000000c61087226 */ /* 0x080fe200000006ff */
[----:B------:R-:W-:Y:S01]  /*3030*/  LOP3.LUT R103, R103, 0xf0f0f0f, RZ, 0xc0, !PT ;  /* 0x0f0f0f0f67677812 */ /* 0x000fe200078ec0ff */
[-C--:B------:R-:W-:Y:S01]  /*3040*/  IDP.4A.S8.S8 R24, R11, R12.reuse, RZ ;  /* 0x0000000c0b187226 */ /* 0x080fe200000006ff */
[----:B------:R-:W-:Y:S01]  /*3050*/  LOP3.LUT R95, R95, 0xf0f0f0f, RZ, 0xc0, !PT ;  /* 0x0f0f0f0f5f5f7812 */ /* 0x000fe200078ec0ff */
[----:B------:R-:W-:Y:S01]  /*3060*/  IDP.4A.S8.S8 R12, R21, R12, RZ ;  /* 0x0000000c150c7226 */ /* 0x000fe200000006ff */
[----:B------:R-:W-:Y:S01]  /*3070*/  LOP3.LUT R45, R45, 0xf0f0f0f, RZ, 0xc0, !PT ;  /* 0x0f0f0f0f2d2d7812 */ /* 0x000fe200078ec0ff */
[-C--:B------:R-:W-:Y:S01]  /*3080*/  IDP.4A.S8.S8 R25, R103, R13.reuse, R4 ;  /* 0x0000000d67197226 */ /* 0x080fe20000000604 */
[----:B------:R-:W-:Y:S01]  /*3090*/  LOP3.LUT R44, R44, 0xf0f0f0f, RZ, 0xc0, !PT ;  /* 0x0f0f0f0f2c2c7812 */ /* 0x000fe200078ec0ff */
[-C--:B------:R-:W-:Y:S01]  /*30a0*/  IDP.4A.S8.S8 R31, R95, R13.reuse, R8 ;  /* 0x0000000d5f1f7226 */ /* 0x080fe20000000608 */
[----:B-1----:R-:W-:Y:S01]  /*30b0*/  LOP3.LUT R42, R26, 0xf0f0f0f, RZ, 0xc0, !PT ;  /* 0x0f0f0f0f1a2a7812 */ /* 0x002fe200078ec0ff */
[-C--:B------:R-:W-:Y:S01]  /*30c0*/  IDP.4A.S8.S8 R35, R45, R13.reuse, R24 ;  /* 0x0000000d2d237226 */ /* 0x080fe20000000618 */
[----:B------:R-:W-:Y:S01]  /*30d0*/  SHF.R.U32.HI R43, RZ, 0x4, R26 ;  /* 0x00000004ff2b7819 */ /* 0x000fe2000001161a */
[----:B------:R-:W-:Y:S01]  /*30e0*/  IDP.4A.S8.S8 R13, R44, R13, R12 ;  /* 0x0000000d2c0d7226 */ /* 0x000fe2000000060c */
[----:B--2---:R-:W-:Y:S01]  /*30f0*/  LOP3.LUT R34, R36, 0xf0f0f0f, RZ, 0xc0, !PT ;  /* 0x0f0f0f0f24227812 */ /* 0x004fe200078ec0ff */
[-C--:B------:R-:W-:Y:S01]  /*3100*/  IDP.4A.S8.S8 R8, R100, R22.reuse, R27 ;  /* 0x0000001664087226 */ /* 0x080fe2000000061b */
[----:B------:R-:W-:Y:S01]  /*3110*/  SHF.R.U32.HI R41, RZ, 0x4, R36 ;  /* 0x00000004ff297819 */ /* 0x000fe20000011624 */
[-C--:B------:R-:W-:Y:S01]  /*3120*/  IDP.4A.S8.S8 R12, R42, R22.reuse, R33 ;  /* 0x000000162a0c7226 */ /* 0x080fe20000000621 */
[----:B------:R-:W-:Y:S01]  /*3130*/  LOP3.LUT R102, R102, 0xf0f0f0f, RZ, 0xc0, !PT ;  /* 0x0f0f0f0f66667812 */ /* 0x000fe200078ec0ff */
[----:B------:R-:W-:Y:S01]  /*3140*/  IDP.4A.S8.S8 R22, R34, R22, R37 ;  /* 0x0000001622167226 */ /* 0x000fe20000000625 */
[----:B------:R-:W-:Y:S01]  /*3150*/  LOP3.LUT R94, R94, 0xf0f0f0f, RZ, 0xc0, !PT ;  /* 0x0f0f0f0f5e5e7812 */ /* 0x000fe200078ec0ff */
[----:B------:R-:W1:Y:S01]  /*3160*/  LDS R24, [R2+0x10] ;  /* 0x0000100002187984 */ /* 0x000e620000000800 */
[----:B------:R-:W-:Y:S01]  /*3170*/  LOP3.LUT R43, R43, 0xf0f0f0f, RZ, 0xc0, !PT ;  /* 0x0f0f0f0f2b2b7812 */ /* 0x000fe200078ec0ff */
[-C--:B------:R-:W-:Y:S01]  /*3180*/  IDP.4A.S8.S8 R26, R102, R14.reuse, R25 ;  /* 0x0000000e661a7226 */ /* 0x080fe20000000619 */
[----:B------:R-:W-:Y:S01]  /*3190*/  LOP3.LUT R41, R41, 0xf0f0f0f, RZ, 0xc0, !PT ;  /* 0x0f0f0f0f29297812 */ /* 0x000fe200078ec0ff */
[----:B------:R-:W2:Y:S01]  /*31a0*/  LDS R4, [R2+0x3190] ;  /* 0x0031900002047984 */ /* 0x000ea20000000800 */
[----:B---3--:R-:W-:Y:S01]  /*31b0*/  LOP3.LUT R59, R3, 0xf0f0f0f, RZ, 0xc0, !PT ;  /* 0x0f0f0f0f033b7812 */ /* 0x008fe200078ec0ff */
[-C--:B------:R-:W-:Y:S01]  /*31c0*/  IDP.4A.S8.S8 R30, R94, R14.reuse, R31 ;  /* 0x0000000e5e1e7226 */ /* 0x080fe2000000061f */
[----:B----4-:R-:W-:Y:S01]  /*31d0*/  LOP3.LUT R99, R28, 0xf0f0f0f, RZ, 0xc0, !PT ;  /* 0x0f0f0f0f1c637812 */ /* 0x010fe200078ec0ff */
[-C--:B------:R-:W-:Y:S01]  /*31e0*/  IDP.4A.S8.S8 R35, R43, R14.reuse, R35 ;  /* 0x0000000e2b237226 */ /* 0x080fe20000000623 */
[----:B-----5:R-:W-:Y:S01]  /*31f0*/  LOP3.LUT R77, R32, 0xf0f0f0f, RZ, 0xc0, !PT ;  /* 0x0f0f0f0f204d7812 */ /* 0x020fe200078ec0ff */
[----:B------:R-:W-:Y:S01]  /*3200*/  IDP.4A.S8.S8 R33, R41, R14, R13 ;  /* 0x0000000e29217226 */ /* 0x000fe2000000060d */
[----:B------:R-:W-:Y:S01]  /*3210*/  SHF.R.U32.HI R101, RZ, 0x4, R20 ;  /* 0x00000004ff657819 */ /* 0x000fe20000011614 */
[-C--:B------:R-:W-:Y:S01]  /*3220*/  IDP.4A.S8.S8 R14, R59, R23.reuse, R22 ;  /* 0x000000173b0e7226 */ /* 0x080fe20000000616 */
[----:B------:R-:W-:Y:S01]  /*3230*/  LDS R13, [R2+0x1094] ;  /* 0x00109400020d7984 */ /* 0x000fe20000000800 */
[-C--:B------:R-:W-:Y:S01]  /*3240*/  IDP.4A.S8.S8 R25, R99, R23.reuse, R8 ;  /* 0x0000001763197226 */ /* 0x080fe20000000608 */
[----:B------:R-:W-:Y:S01]  /*3250*/  LOP3.LUT R106, R20, 0xf0f0f0f, RZ, 0xc0, !PT ;  /* 0x0f0f0f0f146a7812 */ /* 0x000fe200078ec0ff */
[----:B------:R-:W-:Y:S01]  /*3260*/  IDP.4A.S8.S8 R31, R77, R23, R12 ;  /* 0x000000174d1f7226 */ /* 0x000fe2000000060c */
[----:B------:R-:W3:Y:S01]  /*3270*/  LDS R22, [R2+0x14] ;  /* 0x0000140002167984 */ /* 0x000ee20000000800 */
[----:B------:R-:W-:-:S02]  /*3280*/  LOP3.LUT R101, R101, 0xf0f0f0f, RZ, 0xc0, !PT ;  /* 0x0f0f0f0f65657812 */ /* 0x000fc400078ec0ff */
[----:B------:R-:W-:Y:S01]  /*3290*/  SHF.R.U32.HI R38, RZ, 0x4, R3 ;  /* 0x00000004ff267819 */ /* 0x000fe20000011603 */
[----:B------:R-:W4:Y:S01]  /*32a0*/  LDS R12, [R2+0x2114] ;  /* 0x00211400020c7984 */ /* 0x000f220000000800 */
[----:B------:R-:W-:Y:S01]  /*32b0*/  LOP3.LUT R98, R29, 0xf0f0f0f, RZ, 0xc0, !PT ;  /* 0x0f0f0f0f1d627812 */ /* 0x000fe200078ec0ff */
[----:B------:R-:W-:Y:S01]  /*32c0*/  IDP.4A.S8.S8 R9, R106, R23, R9 ;  /* 0x000000176a097226 */ /* 0x000fe20000000609 */
[----:B------:R-:W-:Y:S01]  /*32d0*/  SHF.R.U32.HI R93, RZ, 0x4, R28 ;  /* 0x00000004ff5d7819 */ /* 0x000fe2000001161c */
[----:B------:R-:W5:Y:S01]  /*32e0*/  LDS R8, [R2+0x3194] ;  /* 0x0031940002087984 */ /* 0x000f620000000800 */
[----:B------:R-:W-:Y:S01]  /*32f0*/  IDP.4A.S8.S8 R23, R101, R15, R26 ;  /* 0x0000000f65177226 */ /* 0x000fe2000000061a */
[----:B------:R-:W-:Y:S01]  /*3300*/  SHF.R.U32.HI R40, RZ, 0x4, R32 ;  /* 0x00000004ff287819 */ /* 0x000fe20000011620 */
[----:B0-----:R-:W-:Y:S01]  /*3310*/  IDP.4A.S8.S8 R26, R98, R16, R25 ;  /* 0x00000010621a7226 */ /* 0x001fe20000000619 */
[----:B------:R-:W0:Y:S01]  /*3320*/  LDS R3, [R2+0x2118] ;  /* 0x0021180002037984 */ /* 0x000e220000000800 */
[----:B------:R-:W-:-:S02]  /*3330*/  LOP3.LUT R93, R93, 0xf0f0f0f, RZ, 0xc0, !PT ;  /* 0x0f0f0f0f5d5d7812 */ /* 0x000fc400078ec0ff */
[----:B------:R-:W-:Y:S01]  /*3340*/  LOP3.LUT R40, R40, 0xf0f0f0f, RZ, 0xc0, !PT ;  /* 0x0f0f0f0f28287812 */ /* 0x000fe200078ec0ff */
[----:B------:R-:W0:Y:S01]  /*3350*/  LDS R20, [R2+0x18] ;  /* 0x0000180002147984 */ /* 0x000e220000000800 */
[----:B------:R-:W-:Y:S01]  /*3360*/  LOP3.LUT R58, R7, 0xf0f0f0f, RZ, 0xc0, !PT ;  /* 0x0f0f0f0f073a7812 */ /* 0x000fe200078ec0ff */
[-C--:B------:R-:W-:Y:S01]  /*3370*/  IDP.4A.S8.S8 R27, R93, R15.reuse, R30 ;  /* 0x0000000f5d1b7226 */ /* 0x080fe2000000061e */
[----:B------:R-:W-:Y:S01]  /*3380*/  SHF.R.U32.HI R30, RZ, 0x4, R29 ;  /* 0x00000004ff1e7819 */ /* 0x000fe2000001161d */
[----:B------:R-:W0:Y:S01]  /*3390*/  LDS R25, [R2+0x1098] ;  /* 0x0010980002197984 */ /* 0x000e220000000800 */
[----:B------:R-:W-:Y:S01]  /*33a0*/  SHF.R.U32.HI R29, RZ, 0x4, R7 ;  /* 0x00000004ff1d7819 */ /* 0x000fe20000011607 */
[----:B------:R-:W-:Y:S01]  /*33b0*/  IDP.4A.S8.S8 R35, R40, R15, R35 ;  /* 0x0000000f28237226 */ /* 0x000fe20000000623 */
[----:B-1----:R-:W-:Y:S01]  /*33c0*/  LOP3.LUT R105, R24, 0xf0f0f0f, RZ, 0xc0, !PT ;  /* 0x0f0f0f0f18697812 */ /* 0x002fe200078ec0ff */
[-C--:B------:R-:W-:Y:S01]  /*33d0*/  IDP.4A.S8.S8 R31, R58, R16.reuse, R31 ;  /* 0x000000103a1f7226 */ /* 0x080fe2000000061f */
[----:B------:R-:W-:Y:S01]  /*33e0*/  SHF.R.U32.HI R96, RZ, 0x4, R24 ;  /* 0x00000004ff607819 */ /* 0x000fe20000011618 */
[----:B------:R-:W-:Y:S01]  /*33f0*/  LDS R7, [R2+0x109c] ;  /* 0x00109c0002077984 */ /* 0x000fe20000000800 */
[----:B------:R-:W-:Y:S01]  /*3400*/  LOP3.LUT R38, R38, 0xf0f0f0f, RZ, 0xc0, !PT ;  /* 0x0f0f0f0f26267812 */ /* 0x000fe200078ec0ff */
[----:B------:R-:W-:Y:S01]  /*3410*/  IDP.4A.S8.S8 R9, R105, R16, R9 ;  /* 0x0000001069097226 */ /* 0x000fe20000000609 */
[----:B--2---:R-:W-:-:S02]  /*3420*/  SHF.R.U32.HI R28, RZ, 0x4, R4 ;  /* 0x00000004ff1c7819 */ /* 0x004fc40000011604 */
[----:B------:R-:W-:Y:S01]  /*3430*/  LOP3.LUT R57, R4, 0xf0f0f0f, RZ, 0xc0, !PT ;  /* 0x0f0f0f0f04397812 */ /* 0x000fe200078ec0ff */
[----:B------:R-:W-:Y:S01]  /*3440*/  IDP.4A.S8.S8 R33, R38, R15, R33 ;  /* 0x0000000f26217226 */ /* 0x000fe20000000621 */
[----:B------:R-:W-:Y:S01]  /*3450*/  LOP3.LUT R96, R96, 0xf0f0f0f, RZ, 0xc0, !PT ;  /* 0x0f0f0f0f60607812 */ /* 0x000fe200078ec0ff */
[----:B------:R-:W1:Y:S01]  /*3460*/  LDS R4, [R2+0x1c] ;  /* 0x00001c0002047984 */ /* 0x000e620000000800 */
[----:B------:R-:W-:Y:S01]  /*3470*/  LOP3.LUT R30, R30, 0xf0f0f0f, RZ, 0xc0, !PT ;  /* 0x0f0f0f0f1e1e7812 */ /* 0x000fe200078ec0ff */
[----:B------:R-:W-:Y:S01]  /*3480*/  IDP.4A.S8.S8 R16, R57, R16, R14 ;  /* 0x0000001039107226 */ /* 0x000fe2000000060e */
[----:B------:R-:W-:Y:S01]  /*3490*/  LOP3.LUT R29, R29, 0xf0f0f0f, RZ, 0xc0, !PT ;  /* 0x0f0f0f0f1d1d7812 */ /* 0x000fe200078ec0ff */
[-C--:B------:R-:W-:Y:S01]  /*34a0*/  IDP.4A.S8.S8 R32, R96, R60.reuse, R23 ;  /* 0x0000003c60207226 */ /* 0x080fe20000000617 */
[----:B------:R-:W-:Y:S01]  /*34b0*/  LOP3.LUT R28, R28, 0xf0f0f0f, RZ, 0xc0, !PT ;  /* 0x0f0f0f0f1c1c7812 */ /* 0x000fe200078ec0ff */
[-C--:B------:R-:W-:Y:S01]  /*34c0*/  IDP.4A.S8.S8 R36, R30, R60.reuse, R27 ;  /* 0x0000003c1e247226 */ /* 0x080fe2000000061b */
[----:B---3--:R-:W-:Y:S01]  /*34d0*/  LOP3.LUT R92, R22, 0xf0f0f0f, RZ, 0xc0, !PT ;  /* 0x0f0f0f0f165c7812 */ /* 0x008fe200078ec0ff */
[-C--:B------:R-:W-:Y:S01]  /*34e0*/  IDP.4A.S8.S8 R35, R29, R60.reuse, R35 ;  /* 0x0000003c1d237226 */ /* 0x080fe20000000623 */
[----:B------:R-:W-:Y:S01]  /*34f0*/  LOP3.LUT R81, R13, 0xf0f0f0f, RZ, 0xc0, !PT ;  /* 0x0f0f0f0f0d517812 */ /* 0x000fe200078ec0ff */
[----:B------:R-:W-:Y:S01]  /*3500*/  IDP.4A.S8.S8 R60, R28, R60, R33 ;  /* 0x0000003c1c3c7226 */ /* 0x000fe20000000621 */
[----:B----4-:R-:W-:Y:S01]  /*3510*/  LOP3.LUT R56, R12, 0xf0f0f0f, RZ, 0xc0, !PT ;  /* 0x0f0f0f0f0c387812 */ /* 0x010fe200078ec0ff */
[-C--:B------:R-:W-:Y:S01]  /*3520*/  IDP.4A.S8.S8 R14, R92, R17.reuse, R9 ;  /* 0x000000115c0e7226 */ /* 0x080fe20000000609 */
[----:B------:R-:W-:Y:S01]  /*3530*/  SHF.R.U32.HI R27, RZ, 0x4, R13 ;  /* 0x00000004ff1b7819 */ /* 0x000fe2000001160d */
[-C--:B------:R-:W-:Y:S01]  /*3540*/  IDP.4A.S8.S8 R15, R81, R17.reuse, R26 ;  /* 0x00000011510f7226 */ /* 0x080fe2000000061a */
[----:B-----5:R-:W-:Y:S01]  /*3550*/  LOP3.LUT R55, R8, 0xf0f0f0f, RZ, 0xc0, !PT ;  /* 0x0f0f0f0f08377812 */ /* 0x020fe200078ec0ff */
[----:B------:R-:W-:Y:S01]  /*3560*/  IDP.4A.S8.S8 R33, R56, R17, R31 ;  /* 0x0000001138217226 */ /* 0x000fe2000000061f */
[----:B------:R-:W2:Y:S01]  /*3570*/  LDS R9, [R2+0x211c] ;  /* 0x00211c0002097984 */ /* 0x000ea20000000800 */
[----:B------:R-:W-:-:S02]  /*3580*/  LEA.HI R13, R0, UR8, RZ, 0x1e ;  /* 0x00000008000d7c11 */ /* 0x000fc4000f8ff0ff */
[----:B------:R-:W-:Y:S01]  /*3590*/  IDP.4A.S8.S8 R16, R55, R17, R16 ;  /* 0x0000001137107226 */ /* 0x000fe20000000610 */
[----:B------:R-:W-:Y:S01]  /*35a0*/  SHF.R.U32.HI R89, RZ, 0x4, R22 ;  /* 0x00000004ff597819 */ /* 0x000fe20000011616 */
[----:B------:R3:W4:Y:S01]  /*35b0*/  LDS R17, [R2+0x319c] ;  /* 0x00319c0002117984 */ /* 0x0007220000000800 */
[----:B0-----:R-:W-:Y:S02]  /*35c0*/  LOP3.LUT R54, R3, 0xf0f0f0f, RZ, 0xc0, !PT ;  /* 0x0f0f0f0f03367812 */ /* 0x001fe400078ec0ff */
[----:B------:R-:W-:Y:S02]  /*35d0*/  SHF.R.U32.HI R22, RZ, 0x4, R3 ;  /* 0x00000004ff167819 */ /* 0x000fe40000011603 */
[-C--:B------:R-:W-:Y:S01]  /*35e0*/  LEA R31, R182, R13.reuse, 0x2 ;  /* 0x0000000db61f7211 */ /* 0x080fe200078e10ff */
[----:B------:R-:W-:Y:S01]  /*35f0*/  IDP.4A.S8.S8 R64, R54, R18, R33 ;  /* 0x0000001236407226 */ /* 0x000fe20000000621 */
[-C--:B------:R-:W-:Y:S02]  /*3600*/  LEA R3, R180, R13.reuse, 0x2 ;  /* 0x0000000db4037211 */ /* 0x080fe400078e10ff */
[-C--:B------:R-:W-:Y:S01]  /*3610*/  LEA R0, R178, R13.reuse, 0x2 ;  /* 0x0000000db2007211 */ /* 0x080fe200078e10ff */
[----:B------:R-:W0:Y:S01]  /*3620*/  LDS.U8 R48, [R31] ;  /* 0x000000001f307984 */ /* 0x000e220000000000 */
[----:B---3--:R-:W-:-:S02]  /*3630*/  LEA R2, R176, R13, 0x2 ;  /* 0x0000000db0027211 */ /* 0x008fc400078e10ff */
[----:B------:R-:W-:Y:S01]  /*3640*/  SHF.R.U32.HI R26, RZ, 0x4, R12 ;  /* 0x00000004ff1a7819 */ /* 0x000fe2000001160c */
[----:B------:R-:W3:Y:S01]  /*3650*/  LDS.U8 R47, [R3] ;  /* 0x00000000032f7984 */ /* 0x000ee20000000000 */
[----:B------:R-:W-:Y:S02]  /*3660*/  LOP3.LUT R91, R20, 0xf0f0f0f, RZ, 0xc0, !PT ;  /* 0x0f0f0f0f145b7812 */ /* 0x000fe400078ec0ff */
[----:B------:R-:W-:Y:S01]  /*3670*/  SHF.R.U32.HI R88, RZ, 0x4, R20 ;  /* 0x00000004ff587819 */ /* 0x000fe20000011614 */
[----:B------:R-:W-:Y:S01]  /*3680*/  LDS.U8 R13, [R2+0x1] ;  /* 0x00000100020d7984 */ /* 0x000fe20000000000 */
[----:B------:R-:W-:Y:S02]  /*3690*/  LEA.HI R12, R5, UR9, RZ, 0x1f ;  /* 0x00000009050c7c11 */ /* 0x000fe4000f8ff8ff */
[----:B------:R-:W-:Y:S02]  /*36a0*/  LOP3.LUT R78, R25, 0xf0f0f0f, RZ, 0xc0, !PT ;  /* 0x0f0f0f0f194e7812 */ /* 0x000fe400078ec0ff */
[----:B------:R-:W-:-:S02]  /*36b0*/  SHF.R.U32.HI R23, RZ, 0x4, R25 ;  /* 0x00000004ff177819 */ /* 0x000fc40000011619 */
[----:B------:R-:W-:Y:S01]  /*36c0*/  LOP3.LUT R53, R46, 0xf0f0f0f, RZ, 0xc0, !PT ;  /* 0x0f0f0f0f2e357812 */ /* 0x000fe200078ec0ff */
[----:B------:R-:W-:Y:S01]  /*36d0*/  LDS.U8 R25, [R2] ;  /* 0x0000000002197984 */ /* 0x000fe20000000000 */
[----:B------:R-:W-:Y:S02]  /*36e0*/  SHF.R.U32.HI R20, RZ, 0x4, R46 ;  /* 0x00000004ff147819 */ /* 0x000fe4000001162e */
[----:B------:R-:W-:Y:S01]  /*36f0*/  SHF.R.U32.HI R24, RZ, 0x4, R8 ;  /* 0x00000004ff187819 */ /* 0x000fe20000011608 */
[----:B------:R-:W5:Y:S01]  /*3700*/  LDS.U8 R46, [R0] ;  /* 0x00000000002e7984 */ /* 0x000f620000000000 */
[----:B------:R-:W-:Y:S01]  /*3710*/  IDP.4A.S8.S8 R68, R53, R18, R16 ;  /* 0x0000001235447226 */ /* 0x000fe20000000610 */
[----:B------:R-:W-:Y:S02]  /*3720*/  LOP3.LUT R26, R26, 0xf0f0f0f, RZ, 0xc0, !PT ;  /* 0x0f0f0f0f1a1a7812 */ /* 0x000fe400078ec0ff */
[----:B------:R-:W5:Y:S01]  /*3730*/  LDS R8, [R12] ;  /* 0x000000000c087984 */ /* 0x000f620000000800 */
[----:B------:R-:W-:-:S02]  /*3740*/  LOP3.LUT R89, R89, 0xf0f0f0f, RZ, 0xc0, !PT ;  /* 0x0f0f0f0f59597812 */ /* 0x000fc400078ec0ff */
[----:B------:R-:W-:Y:S01]  /*3750*/  LOP3.LUT R27, R27, 0xf0f0f0f, RZ, 0xc0, !PT ;  /* 0x0f0f0f0f1b1b7812 */ /* 0x000fe200078ec0ff */
[----:B------:R-:W5:Y:S01]  /*3760*/  LDS.U8 R16, [R31+0x1] ;  /* 0x000001001f107984 */ /* 0x000f620000000000 */
[----:B------:R-:W-:Y:S01]  /*3770*/  LOP3.LUT R24, R24, 0xf0f0f0f, RZ, 0xc0, !PT ;  /* 0x0f0f0f0f18187812 */ /* 0x000fe200078ec0ff */
[-C--:B------:R-:W-:Y:S01]  /*3780*/  IDP.4A.S8.S8 R49, R26, R61.reuse, R35 ;  /* 0x0000003d1a317226 */ /* 0x080fe20000000623 */
[----:B------:R-:W-:Y:S01]  /*3790*/  LOP3.LUT R22, R22, 0xf0f0f0f, RZ, 0xc0, !PT ;  /* 0x0f0f0f0f16167812 */ /* 0x000fe200078ec0ff */
[-C--:B------:R-:W-:Y:S01]  /*37a0*/  IDP.4A.S8.S8 R37, R89, R61.reuse, R32 ;  /* 0x0000003d59257226 */ /* 0x080fe20000000620 */
[----:B------:R-:W-:Y:S01]  /*37b0*/  LOP3.LUT R88, R88, 0xf0f0f0f, RZ, 0xc0, !PT ;  /* 0x0f0f0f0f58587812 */ /* 0x000fe200078ec0ff */
[-C--:B------:R-:W-:Y:S01]  /*37c0*/  IDP.4A.S8.S8 R36, R27, R61.reuse, R36 ;  /* 0x0000003d1b247226 */ /* 0x080fe20000000624 */
[----:B------:R-:W-:Y:S01]  /*37d0*/  LDS R12, [R12+0x4] ;  /* 0x000004000c0c7984 */ /* 0x000fe20000000800 */
[-C--:B------:R-:W-:Y:S01]  /*37e0*/  IDP.4A.S8.S8 R35, R91, R18.reuse, R14 ;  /* 0x000000125b237226 */ /* 0x080fe2000000060e */
[----:B-1----:R-:W-:Y:S01]  /*37f0*/  LOP3.LUT R90, R4, 0xf0f0f0f, RZ, 0xc0, !PT ;  /* 0x0f0f0f0f045a7812 */ /* 0x002fe200078ec0ff */
[----:B------:R-:W-:Y:S01]  /*3800*/  IDP.4A.S8.S8 R61, R24, R61, R60 ;  /* 0x0000003d183d7226 */ /* 0x000fe2000000063c */
[----:B------:R-:W1:Y:S01]  /*3810*/  LDS.U8 R14, [R0+0x1] ;  /* 0x00000100000e7984 */ /* 0x000e620000000000 */
[----:B------:R-:W-:Y:S01]  /*3820*/  IDP.4A.S8.S8 R60, R78, R18, R15 ;  /* 0x000000124e3c7226 */ /* 0x000fe2000000060f */
[----:B--2---:R-:W-:Y:S01]  /*3830*/  LOP3.LUT R51, R9, 0xf0f0f0f, RZ, 0xc0, !PT ;  /* 0x0f0f0f0f09337812 */ /* 0x004fe200078ec0ff */
[-C--:B------:R-:W-:Y:S01]  /*3840*/  IDP.4A.S8.S8 R33, R22, R62.reuse, R49 ;  /* 0x0000003e16217226 */ /* 0x080fe20000000631 */
[----:B------:R-:W2:Y:S01]  /*3850*/  LDS.U8 R15, [R3+0x1] ;  /* 0x00000100030f7984 */ /* 0x000ea20000000000 */
[----:B------:R-:W-:Y:S01]  /*3860*/  SHF.R.U32.HI R18, RZ, 0x4, R9 ;  /* 0x00000004ff127819 */ /* 0x000fe20000011609 */
[-C--:B------:R-:W-:Y:S01]  /*3870*/  IDP.4A.S8.S8 R32, R88, R62.reuse, R37 ;  /* 0x0000003e58207226 */ /* 0x080fe20000000625 */
[----:B------:R-:W-:Y:S01]  /*3880*/  LOP3.LUT R52, R7, 0xf0f0f0f, RZ, 0xc0, !PT ;  /* 0x0f0f0f0f07347812 */ /* 0x000fe200078ec0ff */
[-C--:B------:R-:W-:Y:S01]  /*3890*/  IDP.4A.S8.S8 R35, R90, R19.reuse, R35 ;  /* 0x000000135a237226 */ /* 0x080fe20000000623 */
[----:B----4-:R-:W-:Y:S01]  /*38a0*/  LOP3.LUT R49, R17, 0xf0f0f0f, RZ, 0xc0, !PT ;  /* 0x0f0f0f0f11317812 */ /* 0x010fe200078ec0ff */
[-C--:B------:R-:W-:Y:S01]  /*38b0*/  IDP.4A.S8.S8 R37, R51, R19.reuse, R64 ;  /* 0x0000001333257226 */ /* 0x080fe20000000640 */
[----:B------:R-:W-:Y:S01]  /*38c0*/  LOP3.LUT R23, R23, 0xf0f0f0f, RZ, 0xc0, !PT ;  /* 0x0f0f0f0f17177812 */ /* 0x000fe200078ec0ff */
[-C--:B------:R-:W-:Y:S01]  /*38d0*/  IDP.4A.S8.S8 R60, R52, R19.reuse, R60 ;  /* 0x00000013343c7226 */ /* 0x080fe2000000063c */
[----:B------:R-:W-:Y:S01]  /*38e0*/  LOP3.LUT R20, R20, 0xf0f0f0f, RZ, 0xc0, !PT ;  /* 0x0f0f0f0f14147812 */ /* 0x000fe200078ec0ff */
[----:B------:R-:W-:Y:S01]  /*38f0*/  IDP.4A.S8.S8 R68, R49, R19, R68 ;  /* 0x0000001331447226 */ /* 0x000fe20000000644 */
[----:B------:R-:W-:Y:S01]  /*3900*/  LOP3.LUT R18, R18, 0xf0f0f0f, RZ, 0xc0, !PT ;  /* 0x0f0f0f0f12127812 */ /* 0x000fe200078ec0ff */
[----:B------:R-:W4:Y:S01]  /*3910*/  LDS.128 R64, [R6+0x200] ;  /* 0x0002000006407984 */ /* 0x000f220000000c00 */
[-C--:B------:R-:W-:Y:S01]  /*3920*/  IDP.4A.S8.S8 R36, R23, R62.reuse, R36 ;  /* 0x0000003e17247226 */ /* 0x080fe20000000624 */
[----:B------:R-:W-:Y:S01]  /*3930*/  SHF.R.U32.HI R87, RZ, 0x4, R4 ;  /* 0x00000004ff577819 */ /* 0x000fe20000011604 */
[----:B------:R-:W-:Y:S01]  /*3940*/  IDP.4A.S8.S8 R62, R20, R62, R61 ;  /* 0x0000003e143e7226 */ /* 0x000fe2000000063d */
[----:B------:R-:W-:Y:S01]  /*3950*/  SHF.R.U32.HI R19, RZ, 0x4, R7 ;  /* 0x00000004ff137819 */ /* 0x000fe20000011607 */
[----:B------:R-:W-:Y:S01]  /*3960*/  IDP.4A.S8.S8 R61, R18, R63, R33 ;  /* 0x0000003f123d7226 */ /* 0x000fe20000000621 */
[----:B------:R-:W-:Y:S01]  /*3970*/  LOP3.LUT R87, R87, 0xf0f0f0f, RZ, 0xc0, !PT ;  /* 0x0f0f0f0f57577812 */ /* 0x000fe200078ec0ff */
[----:B0-----:R-:W-:Y:S01]  /*3980*/  IMAD R35, R35, R48, RZ ;  /* 0x0000003023237224 */ /* 0x001fe200078e02ff */
[----:B------:R-:W-:Y:S01]  /*3990*/  SHF.R.U32.HI R17, RZ, 0x4, R17 ;  /* 0x00000004ff117819 */ /* 0x000fe20000011611 */
[----:B---3--:R-:W-:Y:S01]  /*39a0*/  IMAD R7, R60, R47, RZ ;  /* 0x0000002f3c077224 */ /* 0x008fe200078e02ff */
[----:B------:R-:W-:Y:S01]  /*39b0*/  LOP3.LUT R19, R19, 0xf0f0f0f, RZ, 0xc0, !PT ;  /* 0x0f0f0f0f13137812 */ /* 0x000fe200078ec0ff */
[----:B-----5:R-:W-:Y:S01]  /*39c0*/  IMAD R9, R37, R46, RZ ;  /* 0x0000002e25097224 */ /* 0x020fe200078e02ff */
[----:B------:R-:W-:Y:S01]  /*39d0*/  I2FP.F32.S32 R35, R35 ;  /* 0x0000002300237245 */ /* 0x000fe20000201400 */
[----:B------:R-:W-:Y:S01]  /*39e0*/  IMAD R33, R68, R25, RZ ;  /* 0x0000001944217224 */ /* 0x000fe200078e02ff */
[----:B------:R-:W-:Y:S01]  /*39f0*/  I2FP.F32.S32 R7, R7 ;  /* 0x0000000700077245 */ /* 0x000fe20000201400 */
[----:B------:R-:W-:Y:S01]  /*3a00*/  HADD2.F32 R4, -RZ, R8.H0_H0 ;  /* 0x20000008ff047230 */ /* 0x000fe20000004100 */
[----:B------:R-:W-:Y:S01]  /*3a10*/  I2FP.F32.S32 R9, R9 ;  /* 0x0000000900097245 */ /* 0x000fe20000201400 */
[----:B------:R-:W-:Y:S01]  /*3a20*/  IDP.4A.S8.S8 R69, R87, R63, R32 ;  /* 0x0000003f57457226 */ /* 0x000fe20000000620 */
[----:B------:R-:W-:Y:S01]  /*3a30*/  I2FP.F32.S32 R33, R33 ;  /* 0x0000002100217245 */ /* 0x000fe20000201400 */
[----:B------:R-:W-:-:S02]  /*3a40*/  IDP.4A.S8.S8 R36, R19, R63, R36 ;  /* 0x0000003f13247226 */ /* 0x000fc40000000624 */
[C---:B------:R-:W-:Y:S01]  /*3a50*/  FFMA R37, R4.reuse, R35, RZ ;  /* 0x0000002304257223 */ /* 0x040fe200000000ff */
[C---:B------:R-:W-:Y:S01]  /*3a60*/  FFMA R7, R4.reuse, R7, RZ ;  /* 0x0000000704077223 */ /* 0x040fe200000000ff */
[C---:B------:R-:W-:Y:S01]  /*3a70*/  FFMA R35, R4.reuse, R9, RZ ;  /* 0x0000000904237223 */ /* 0x040fe200000000ff */
[----:B------:R-:W-:Y:S01]  /*3a80*/  FFMA R33, R4, R33, RZ ;  /* 0x0000002104217223 */ /* 0x000fe200000000ff */
[----:B------:R-:W-:Y:S01]  /*3a90*/  IMAD R4, R69, R16, RZ ;  /* 0x0000001045047224 */ /* 0x000fe200078e02ff */
[----:B------:R-:W-:Y:S01]  /*3aa0*/  LOP3.LUT R17, R17, 0xf0f0f0f, RZ, 0xc0, !PT ;  /* 0x0f0f0f0f11117812 */ /* 0x000fe200078ec0ff */
[----:B------:R-:W0:Y:S01]  /*3ab0*/  LDS.128 R68, [R6+0x210] ;  /* 0x0002100006447984 */ /* 0x000e220000000c00 */
[----:B-1----:R-:W-:Y:S02]  /*3ac0*/  IMAD R61, R61, R14, RZ ;  /* 0x0000000e3d3d7224 */ /* 0x002fe400078e02ff */
[----:B--2---:R-:W-:Y:S01]  /*3ad0*/  IMAD R36, R36, R15, RZ ;  /* 0x0000000f24247224 */ /* 0x004fe200078e02ff */
[----:B------:R-:W-:Y:S01]  /*3ae0*/  I2FP.F32.S32 R4, R4 ;  /* 0x0000000400047245 */ /* 0x000fe20000201400 */
[----:B------:R-:W-:-:S02]  /*3af0*/  IDP.4A.S8.S8 R32, R17, R63, R62 ;  /* 0x0000003f11207226 */ /* 0x000fc4000000063e */
[--C-:B------:R-:W-:Y:S01]  /*3b00*/  HADD2.F32 R72, -RZ, R12.reuse.H0_H0 ;  /* 0x2000000cff487230 */ /* 0x100fe20000004100 */
[----:B------:R-:W-:Y:S01]  /*3b10*/  I2FP.F32.S32 R36, R36 ;  /* 0x0000002400247245 */ /* 0x000fe20000201400 */
[----:B------:R-:W-:Y:S01]  /*3b20*/  IMAD R9, R32, R13, RZ ;  /* 0x0000000d20097224 */ /* 0x000fe200078e02ff */
[----:B------:R-:W-:Y:S01]  /*3b30*/  I2FP.F32.S32 R32, R61 ;  /* 0x0000003d00207245 */ /* 0x000fe20000201400 */
[----:B------:R-:W-:Y:S02]  /*3b40*/  HADD2.F32 R12, -RZ, R12.H1_H1 ;  /* 0x3000000cff0c7230 */ /* 0x000fe40000004100 */
[C---:B------:R-:W-:Y:S01]  /*3b50*/  FFMA R7, R72.reuse, R36, R7 ;  /* 0x0000002448077223 */ /* 0x040fe20000000007 */
[----:B------:R-:W-:Y:S01]  /*3b60*/  I2FP.F32.S32 R60, R9 ;  /* 0x00000009003c7245 */ /* 0x000fe20000201400 */
[C---:B------:R-:W-:Y:S01]  /*3b70*/  FFMA R9, R72.reuse, R4, R37 ;  /* 0x0000000448097223 */ /* 0x040fe20000000025 */
[----:B------:R-:W-:Y:S01]  /*3b80*/  FFMA R4, R72, R32, R35 ;  /* 0x0000002048047223 */ /* 0x000fe20000000023 */
[----:B----4-:R-:W-:-:S02]  /*3b90*/  IDP.4A.S8.S8 R35, R79, R64, RZ ;  /* 0x000000404f237226 */ /* 0x010fc400000006ff */
[----:B------:R-:W-:Y:S02]  /*3ba0*/  IDP.4A.S8.S8 R32, R80, R64, RZ ;  /* 0x0000004050207226 */ /* 0x000fe400000006ff */
[----:B------:R-:W-:Y:S01]  /*3bb0*/  FFMA R72, R72, R60, R33 ;  /* 0x0000003c48487223 */ /* 0x000fe20000000021 */
[-C--:B------:R-:W-:Y:S01]  /*3bc0*/  IDP.4A.S8.S8 R36, R10, R64.reuse, RZ ;  /* 0x000000400a247226 */ /* 0x080fe200000006ff */
[----:B------:R-:W1:Y:S01]  /*3bd0*/  LDS.128 R60, [R6+0x220] ;  /* 0x00022000063c7984 */ /* 0x000e620000000c00 */
        /* <DEDUP_REMOVED lines=13> */
[-C--:B0-----:R-:W-:Y:S01]  /*3cb0*/  IDP.4A.S8.S8 R32, R98, R68.reuse, R35 ;  /* 0x0000004462207226 */ /* 0x081fe20000000623 */
[----:B------:R-:W-:Y:S01]  /*3cc0*/  IADD3 R35, PT, PT, R5, 0x80, RZ ;  /* 0x0000008005237810 */ /* 0x000fe20007ffe0ff */
[-C--:B------:R-:W-:Y:S02]  /*3cd0*/  IDP.4A.S8.S8 R33, R105, R68.reuse, R33 ;  /* 0x0000004469217226 */ /* 0x080fe40000000621 */
[-C--:B------:R-:W-:Y:S01]  /*3ce0*/  IDP.4A.S8.S8 R36, R58, R68.reuse, R37 ;  /* 0x000000443a247226 */ /* 0x080fe20000000625 */
[----:B------:R-:W-:Y:S01]  /*3cf0*/  LEA.HI R35, R35, UR9, RZ, 0x1f ;  /* 0x0000000923237c11 */ /* 0x000fe2000f8ff8ff */
[----:B------:R-:W-:-:S02]  /*3d00*/  IDP.4A.S8.S8 R66, R57, R68, R66 ;  /* 0x0000004439427226 */ /* 0x000fc40000000642 */
[-C--:B------:R-:W-:Y:S02]  /*3d10*/  IDP.4A.S8.S8 R33, R92, R69.reuse, R33 ;  /* 0x000000455c217226 */ /* 0x080fe40000000621 */
[-C--:B------:R-:W-:Y:S02]  /*3d20*/  IDP.4A.S8.S8 R65, R56, R69.reuse, R36 ;  /* 0x0000004538417226 */ /* 0x080fe40000000624 */
[-C--:B------:R-:W-:Y:S02]  /*3d30*/  IDP.4A.S8.S8 R66, R55, R69.reuse, R66 ;  /* 0x0000004537427226 */ /* 0x080fe40000000642 */
[----:B------:R-:W-:Y:S02]  /*3d40*/  IDP.4A.S8.S8 R37, R81, R69, R32 ;  /* 0x0000004551257226 */ /* 0x000fe40000000620 */
[----:B------:R-:W0:Y:S01]  /*3d50*/  LDS R32, [R35] ;  /* 0x0000000023207984 */ /* 0x000e220000000800 */
[-C--:B------:R-:W-:Y:S02]  /*3d60*/  IDP.4A.S8.S8 R33, R91, R70.reuse, R33 ;  /* 0x000000465b217226 */ /* 0x080fe40000000621 */
[-C--:B------:R-:W-:Y:S01]  /*3d70*/  IDP.4A.S8.S8 R64, R54, R70.reuse, R65 ;  /* 0x0000004636407226 */ /* 0x080fe20000000641 */
[----:B------:R-:W-:Y:S01]  /*3d80*/  LDS R35, [R35+0x4] ;  /* 0x0000040023237984 */ /* 0x000fe20000000800 */
[----:B------:R-:W-:-:S02]  /*3d90*/  IDP.4A.S8.S8 R66, R53, R70, R66 ;  /* 0x0000004635427226 */ /* 0x000fc40000000642 */
[----:B------:R-:W-:Y:S02]  /*3da0*/  IDP.4A.S8.S8 R36, R78, R70, R37 ;  /* 0x000000464e247226 */ /* 0x000fe40000000625 */
[-C--:B------:R-:W-:Y:S02]  /*3db0*/  IDP.4A.S8.S8 R37, R90, R71.reuse, R33 ;  /* 0x000000475a257226 */ /* 0x080fe40000000621 */
[-C--:B------:R-:W-:Y:S02]  /*3dc0*/  IDP.4A.S8.S8 R33, R51, R71.reuse, R64 ;  /* 0x0000004733217226 */ /* 0x080fe40000000640 */
[----:B------:R-:W-:Y:S02]  /*3dd0*/  IDP.4A.S8.S8 R68, R49, R71, R66 ;  /* 0x0000004731447226 */ /* 0x000fe40000000642 */
[----:B------:R-:W2:Y:S01]  /*3de0*/  LDS.128 R64, [R6+0x230] ;  /* 0x0002300006407984 */ /* 0x000ea20000000c00 */
[-C--:B-1----:R-:W-:Y:S02]  /*3df0*/  IDP.4A.S8.S8 R70, R104, R60.reuse, RZ ;  /* 0x0000003c68467226 */ /* 0x082fe400000006ff */
[----:B------:R-:W-:-:S02]  /*3e00*/  IDP.4A.S8.S8 R74, R97, R60, RZ ;  /* 0x0000003c614a7226 */ /* 0x000fc400000006ff */
[-C--:B------:R-:W-:Y:S02]  /*3e10*/  IDP.4A.S8.S8 R86, R11, R60.reuse, RZ ;  /* 0x0000003c0b567226 */ /* 0x080fe400000006ff */
[----:B------:R-:W-:Y:S02]  /*3e20*/  IDP.4A.S8.S8 R60, R21, R60, RZ ;  /* 0x0000003c153c7226 */ /* 0x000fe400000006ff */
        /* <DEDUP_REMOVED lines=10> */
[----:B------:R-:W-:Y:S02]  /*3ed0*/  IMAD R37, R48, R37, RZ ;  /* 0x0000002530257224 */ /* 0x000fe400078e02ff */
[----:B------:R-:W-:Y:S02]  /*3ee0*/  IDP.4A.S8.S8 R61, R93, R63, R70 ;  /* 0x0000003f5d3d7226 */ /* 0x000fe40000000646 */
[----:B------:R-:W-:Y:S02]  /*3ef0*/  IMAD R36, R47, R36, RZ ;  /* 0x000000242f247224 */ /* 0x000fe400078e02ff */
[----:B------:R-:W-:Y:S02]  /*3f00*/  IMAD R60, R46, R33, RZ ;  /* 0x000000212e3c7224 */ /* 0x000fe400078e02ff */
[-C--:B------:R-:W-:Y:S01]  /*3f10*/  IDP.4A.S8.S8 R70, R40, R63.reuse, R86 ;  /* 0x0000003f28467226 */ /* 0x080fe20000000656 */
[----:B------:R-:W-:Y:S01]  /*3f20*/  I2FP.F32.S32 R36, R36 ;  /* 0x0000002400247245 */ /* 0x000fe20000201400 */
[----:B------:R-:W-:Y:S01]  /*3f30*/  IDP.4A.S8.S8 R63, R38, R63, R62 ;  /* 0x0000003f263f7226 */ /* 0x000fe2000000063e */
[----:B------:R-:W-:Y:S01]  /*3f40*/  I2FP.F32.S32 R60, R60 ;  /* 0x0000003c003c7245 */ /* 0x000fe20000201400 */
[----:B------:R-:W-:Y:S01]  /*3f50*/  IMAD R62, R25, R68, RZ ;  /* 0x00000044193e7224 */ /* 0x000fe200078e02ff */
[----:B------:R-:W-:Y:S01]  /*3f60*/  I2FP.F32.S32 R68, R37 ;  /* 0x0000002500447245 */ /* 0x000fe20000201400 */
[----:B0-----:R-:W-:-:S02]  /*3f70*/  HADD2.F32 R33, -RZ, R32.H0_H0 ;  /* 0x20000020ff217230 */ /* 0x001fc40000004100 */
[----:B--2---:R-:W-:Y:S01]  /*3f80*/  IDP.4A.S8.S8 R70, R29, R64, R70 ;  /* 0x000000401d467226 */ /* 0x004fe20000000646 */
[----:B------:R-:W-:Y:S01]  /*3f90*/  I2FP.F32.S32 R62, R62 ;  /* 0x0000003e003e7245 */ /* 0x000fe20000201400 */
[----:B------:R-:W-:Y:S02]  /*3fa0*/  IDP.4A.S8.S8 R63, R28, R64, R63 ;  /* 0x000000401c3f7226 */ /* 0x000fe4000000063f */
[C---:B------:R-:W-:Y:S01]  /*3fb0*/  FFMA R37, R33.reuse, R68, RZ ;  /* 0x0000004421257223 */ /* 0x040fe200000000ff */
[C---:B------:R-:W-:Y:S01]  /*3fc0*/  FFMA R74, R33.reuse, R36, RZ ;  /* 0x00000024214a7223 */ /* 0x040fe200000000ff */
[C---:B------:R-:W-:Y:S01]  /*3fd0*/  FFMA R68, R33.reuse, R60, RZ ;  /* 0x0000003c21447223 */ /* 0x040fe200000000ff */
[----:B------:R-:W-:Y:S02]  /*3fe0*/  IDP.4A.S8.S8 R36, R96, R64, R69 ;  /* 0x0000004060247226 */ /* 0x000fe40000000645 */
[----:B------:R-:W-:Y:S01]  /*3ff0*/  FFMA R73, R33, R62, RZ ;  /* 0x0000003e21497223 */ /* 0x000fe200000000ff */
[----:B------:R-:W-:-:S02]  /*4000*/  IDP.4A.S8.S8 R60, R30, R64, R61 ;  /* 0x000000401e3c7226 */ /* 0x000fc4000000063d */
[-C--:B------:R-:W-:Y:S02]  /*4010*/  IDP.4A.S8.S8 R33, R89, R65.reuse, R36 ;  /* 0x0000004159217226 */ /* 0x080fe40000000624 */
[-C--:B------:R-:W-:Y:S02]  /*4020*/  IDP.4A.S8.S8 R64, R27, R65.reuse, R60 ;  /* 0x000000411b407226 */ /* 0x080fe4000000063c */
[-C--:B------:R-:W-:Y:S02]  /*4030*/  IDP.4A.S8.S8 R69, R26, R65.reuse, R70 ;  /* 0x000000411a457226 */ /* 0x080fe40000000646 */
[----:B------:R-:W-:Y:S02]  /*4040*/  IDP.4A.S8.S8 R65, R24, R65, R63 ;  /* 0x0000004118417226 */ /* 0x000fe4000000063f */
[----:B------:R-:W0:Y:S01]  /*4050*/  LDS.128 R60, [R6+0x400] ;  /* 0x00040000063c7984 */ /* 0x000e220000000c00 */
[-C--:B------:R-:W-:Y:S02]  /*4060*/  IDP.4A.S8.S8 R64, R23, R66.reuse, R64 ;  /* 0x0000004217407226 */ /* 0x080fe40000000640 */
[----:B------:R-:W-:-:S02]  /*4070*/  IDP.4A.S8.S8 R36, R88, R66, R33 ;  /* 0x0000004258247226 */ /* 0x000fc40000000621 */
[-C--:B------:R-:W-:Y:S02]  /*4080*/  IDP.4A.S8.S8 R69, R22, R66.reuse, R69 ;  /* 0x0000004216457226 */ /* 0x080fe40000000645 */
[----:B------:R-:W-:Y:S02]  /*4090*/  IDP.4A.S8.S8 R66, R20, R66, R65 ;  /* 0x0000004214427226 */ /* 0x000fe40000000641 */
[-C--:B------:R-:W-:Y:S02]  /*40a0*/  IDP.4A.S8.S8 R64, R19, R67.reuse, R64 ;  /* 0x0000004313407226 */ /* 0x080fe40000000640 */
[-C--:B------:R-:W-:Y:S02]  /*40b0*/  IDP.4A.S8.S8 R69, R18, R67.reuse, R69 ;  /* 0x0000004312457226 */ /* 0x080fe40000000645 */
[----:B------:R-:W-:Y:S02]  /*40c0*/  IDP.4A.S8.S8 R66, R17, R67, R66 ;  /* 0x0000004311427226 */ /* 0x000fe40000000642 */
[----:B------:R-:W-:-:S02]  /*40d0*/  IMAD R64, R15, R64, RZ ;  /* 0x000000400f407224 */ /* 0x000fc400078e02ff */
[----:B------:R-:W-:Y:S02]  /*40e0*/  IDP.4A.S8.S8 R33, R87, R67, R36 ;  /* 0x0000004357217226 */ /* 0x000fe40000000624 */
[----:B------:R-:W-:Y:S01]  /*40f0*/  IMAD R36, R14, R69, RZ ;  /* 0x000000450e247224 */ /* 0x000fe200078e02ff */
[----:B------:R-:W-:Y:S01]  /*4100*/  I2FP.F32.S32 R69, R64 ;  /* 0x0000004000457245 */ /* 0x000fe20000201400 */
[----:B------:R-:W-:Y:S02]  /*4110*/  IMAD R75, R13, R66, RZ ;  /* 0x000000420d4b7224 */ /* 0x000fe400078e02ff */
[----:B------:R-:W1:Y:S01]  /*4120*/  LDS.128 R64, [R6+0x410] ;  /* 0x0004100006407984 */ /* 0x000e620000000c00 */
[----:B------:R-:W-:Y:S01]  /*4130*/  IMAD R33, R16, R33, RZ ;  /* 0x0000002110217224 */ /* 0x000fe200078e02ff */
[----:B------:R-:W-:Y:S01]  /*4140*/  I2FP.F32.S32 R71, R36 ;  /* 0x0000002400477245 */ /* 0x000fe20000201400 */
[----:B------:R-:W-:Y:S01]  /*4150*/  HADD2.F32 R70, -RZ, R35.H0_H0 ;  /* 0x20000023ff467230 */ /* 0x000fe20000004100 */
[----:B------:R-:W-:-:S02]  /*4160*/  I2FP.F32.S32 R86, R75 ;  /* 0x0000004b00567245 */ /* 0x000fc40000201400 */
[----:B------:R-:W-:Y:S02]  /*4170*/  I2FP.F32.S32 R33, R33 ;  /* 0x0000002100217245 */ /* 0x000fe40000201400 */
[C---:B------:R-:W-:Y:S01]  /*4180*/  FFMA R74, R70.reuse, R69, R74 ;  /* 0x00000045464a7223 */ /* 0x040fe2000000004a */
[C---:B------:R-:W-:Y:S02]  /*4190*/  FFMA R73, R70.reuse, R86, R73 ;  /* 0x0000005646497223 */ /* 0x040fe40000000049 */
[C---:B------:R-:W-:Y:S01]  /*41a0*/  FFMA R36, R70.reuse, R33, R37 ;  /* 0x0000002146247223 */ /* 0x040fe20000000025 */
[----:B------:R-:W-:Y:S01]  /*41b0*/  FFMA R33, R70, R71, R68 ;  /* 0x0000004746217223 */ /* 0x000fe20000000044 */
[-C--:B0-----:R-:W-:Y:S02]  /*41c0*/  IDP.4A.S8.S8 R68, R80, R60.reuse, RZ ;  /* 0x0000003c50447226 */ /* 0x081fe400000006ff */
[-C--:B------:R-:W-:Y:S02]  /*41d0*/  IDP.4A.S8.S8 R69, R79, R60.reuse, RZ ;  /* 0x0000003c4f457226 */ /* 0x080fe400000006ff */
        /* <DEDUP_REMOVED lines=15> */
[-C--:B-1----:R-:W-:Y:S02]  /*42d0*/  IDP.4A.S8.S8 R37, R105, R64.reuse, R37 ;  /* 0x0000004069257226 */ /* 0x082fe40000000625 */
        /* <DEDUP_REMOVED lines=11> */
[----:B------:R-:W1:Y:S01]  /*4390*/  LDS.128 R68, [R6+0x430] ;  /* 0x0004300006447984 */ /* 0x000e620000000c00 */
[-C--:B------:R-:W-:Y:S02]  /*43a0*/  IDP.4A.S8.S8 R37, R90, R67.reuse, R37 ;  /* 0x000000435a257226 */ /* 0x080fe40000000625 */
[-C--:B------:R-:W-:Y:S02]  /*43b0*/  IDP.4A.S8.S8 R64, R52, R67.reuse, R64 ;  /* 0x0000004334407226 */ /* 0x080fe40000000640 */
[-C--:B------:R-:W-:Y:S02]  /*43c0*/  IDP.4A.S8.S8 R65, R51, R67.reuse, R86 ;  /* 0x0000004333417226 */ /* 0x080fe40000000656 */
[----:B------:R-:W-:Y:S01]  /*43d0*/  IDP.4A.S8.S8 R66, R49, R67, R66 ;  /* 0x0000004331427226 */ /* 0x000fe20000000642 */
[----:B------:R-:W-:Y:S01]  /*43e0*/  IADD3 R67, PT, PT, R5, 0x100, RZ ;  /* 0x0000010005437810 */ /* 0x000fe20007ffe0ff */
[----:B------:R-:W-:-:S02]  /*43f0*/  IMAD R37, R48, R37, RZ ;  /* 0x0000002530257224 */ /* 0x000fc400078e02ff */
[----:B------:R-:W-:Y:S01]  /*4400*/  IMAD R66, R25, R66, RZ ;  /* 0x0000004219427224 */ /* 0x000fe200078e02ff */
[----:B------:R-:W-:Y:S01]  /*4410*/  LEA.HI R67, R67, UR9, RZ, 0x1f ;  /* 0x0000000943437c11 */ /* 0x000fe2000f8ff8ff */
[----:B0-----:R-:W-:-:S03]  /*4420*/  IDP.4A.S8.S8 R238, R104, R60, RZ ;  /* 0x0000003c68ee7226 */ /* 0x001fc600000006ff */
[----:B------:R-:W-:Y:S01]  /*4430*/  I2FP.F32.S32 R66, R66 ;  /* 0x0000004200427245 */ /* 0x000fe20000201400 */
[-C--:B------:R-:W-:Y:S02]  /*4440*/  IDP.4A.S8.S8 R240, R97, R60.reuse, RZ ;  /* 0x0000003c61f07226 */ /* 0x080fe400000006ff */
[-C--:B------:R-:W-:Y:S02]  /*4450*/  IDP.4A.S8.S8 R86, R11, R60.reuse, RZ ;  /* 0x0000003c0b567226 */ /* 0x080fe400000006ff */
[----:B------:R-:W-:Y:S02]  /*4460*/  IDP.4A.S8.S8 R60, R21, R60, RZ ;  /* 0x0000003c153c7226 */ /* 0x000fe400000006ff */
[-C--:B------:R-:W-:Y:S02]  /*4470*/  IDP.4A.S8.S8 R75, R103, R61.reuse, R238 ;  /* 0x0000003d674b7226 */ /* 0x080fe400000006ee */
[-C--:B------:R-:W-:Y:S02]  /*4480*/  IDP.4A.S8.S8 R83, R95, R61.reuse, R240 ;  /* 0x0000003d5f537226 */ /* 0x080fe400000006f0 */
[----:B------:R-:W-:-:S02]  /*4490*/  IDP.4A.S8.S8 R86, R45, R61, R86 ;  /* 0x0000003d2d567226 */ /* 0x000fc40000000656 */
[----:B------:R-:W-:Y:S02]  /*44a0*/  IDP.4A.S8.S8 R61, R44, R61, R60 ;  /* 0x0000003d2c3d7226 */ /* 0x000fe4000000063c */
[----:B------:R-:W0:Y:S01]  /*44b0*/  LDS R60, [R67] ;  /* 0x00000000433c7984 */ /* 0x000e220000000800 */
[-C--:B------:R-:W-:Y:S02]  /*44c0*/  IDP.4A.S8.S8 R240, R102, R62.reuse, R75 ;  /* 0x0000003e66f07226 */ /* 0x080fe4000000064b */
[-C--:B------:R-:W-:Y:S02]  /*44d0*/  IDP.4A.S8.S8 R238, R94, R62.reuse, R83 ;  /* 0x0000003e5eee7226 */ /* 0x080fe40000000653 */
[-C--:B------:R-:W-:Y:S02]  /*44e0*/  IDP.4A.S8.S8 R86, R43, R62.reuse, R86 ;  /* 0x0000003e2b567226 */ /* 0x080fe40000000656 */
[----:B------:R-:W-:Y:S02]  /*44f0*/  IDP.4A.S8.S8 R62, R41, R62, R61 ;  /* 0x0000003e293e7226 */ /* 0x000fe4000000063d */
[----:B------:R-:W-:-:S02]  /*4500*/  IDP.4A.S8.S8 R61, R101, R63, R240 ;  /* 0x0000003f653d7226 */ /* 0x000fc400000006f0 */
[----:B------:R-:W-:Y:S01]  /*4510*/  IDP.4A.S8.S8 R75, R93, R63, R238 ;  /* 0x0000003f5d4b7226 */ /* 0x000fe200000006ee */
[----:B------:R-:W-:Y:S01]  /*4520*/  I2FP.F32.S32 R238, R37 ;  /* 0x0000002500ee7245 */ /* 0x000fe20000201400 */
[-C--:B------:R-:W-:Y:S02]  /*4530*/  IDP.4A.S8.S8 R83, R40, R63.reuse, R86 ;  /* 0x0000003f28537226 */ /* 0x080fe40000000656 */
[----:B------:R-:W-:Y:S02]  /*4540*/  IDP.4A.S8.S8 R63, R38, R63, R62 ;  /* 0x0000003f263f7226 */ /* 0x000fe4000000063e */
[-C--:B-1----:R-:W-:Y:S02]  /*4550*/  IDP.4A.S8.S8 R62, R96, R68.reuse, R61 ;  /* 0x00000044603e7226 */ /* 0x082fe4000000063d */
[----:B------:R-:W1:Y:S01]  /*4560*/  LDS R61, [R67+0x4] ;  /* 0x00000400433d7984 */ /* 0x000e620000000800 */
[-C--:B------:R-:W-:Y:S02]  /*4570*/  IDP.4A.S8.S8 R86, R30, R68.reuse, R75 ;  /* 0x000000441e567226 */ /* 0x080fe4000000064b */
[-C--:B------:R-:W-:Y:S01]  /*4580*/  IDP.4A.S8.S8 R83, R29, R68.reuse, R83 ;  /* 0x000000441d537226 */ /* 0x080fe20000000653 */
[----:B------:R-:W-:Y:S01]  /*4590*/  LDS.U8 R67, [R31+0x8] ;  /* 0x000008001f437984 */ /* 0x000fe20000000000 */
[----:B------:R-:W-:-:S02]  /*45a0*/  IDP.4A.S8.S8 R68, R28, R68, R63 ;  /* 0x000000441c447226 */ /* 0x000fc4000000063f */
[-C--:B------:R-:W-:Y:S02]  /*45b0*/  IDP.4A.S8.S8 R63, R89, R69.reuse, R62 ;  /* 0x00000045593f7226 */ /* 0x080fe4000000063e */
[-C--:B------:R-:W-:Y:S02]  /*45c0*/  IDP.4A.S8.S8 R86, R27, R69.reuse, R86 ;  /* 0x000000451b567226 */ /* 0x080fe40000000656 */
[-C--:B------:R-:W-:Y:S02]  /*45d0*/  IDP.4A.S8.S8 R83, R26, R69.reuse, R83 ;  /* 0x000000451a537226 */ /* 0x080fe40000000653 */
[----:B------:R-:W-:Y:S02]  /*45e0*/  IDP.4A.S8.S8 R69, R24, R69, R68 ;  /* 0x0000004518457226 */ /* 0x000fe40000000644 */
[-C--:B------:R-:W-:Y:S02]  /*45f0*/  IDP.4A.S8.S8 R62, R88, R70.reuse, R63 ;  /* 0x00000046583e7226 */ /* 0x080fe4000000063f */
[-C--:B------:R-:W-:Y:S01]  /*4600*/  IDP.4A.S8.S8 R68, R23, R70.reuse, R86 ;  /* 0x0000004617447226 */ /* 0x080fe20000000656 */
[----:B------:R2:W3:Y:S01]  /*4610*/  LDS.U8 R63, [R31+0x9] ;  /* 0x000009001f3f7984 */ /* 0x0004e20000000000 */
[----:B------:R-:W-:-:S02]  /*4620*/  IDP.4A.S8.S8 R75, R22, R70, R83 ;  /* 0x00000046164b7226 */ /* 0x000fc40000000653 */
[----:B------:R-:W-:Y:S01]  /*4630*/  IDP.4A.S8.S8 R70, R20, R70, R69 ;  /* 0x0000004614467226 */ /* 0x000fe20000000645 */
[----:B------:R-:W4:Y:S01]  /*4640*/  LDS R86, [R181] ;  /* 0x00000000b5567984 */ /* 0x000f220000000800 */
[----:B------:R-:W-:Y:S02]  /*4650*/  IDP.4A.S8.S8 R69, R87, R71, R62 ;  /* 0x0000004757457226 */ /* 0x000fe4000000063e */
[----:B------:R-:W-:Y:S02]  /*4660*/  IMAD R62, R47, R64, RZ ;  /* 0x000000402f3e7224 */ /* 0x000fe400078e02ff */
[----:B------:R-:W-:Y:S02]  /*4670*/  IMAD R64, R46, R65, RZ ;  /* 0x000000412e407224 */ /* 0x000fe400078e02ff */
[----:B0-----:R-:W-:Y:S01]  /*4680*/  HADD2.F32 R37, -RZ, R60.H0_H0 ;  /* 0x2000003cff257230 */ /* 0x001fe20000004100 */
[----:B------:R-:W-:Y:S01]  /*4690*/  I2FP.F32.S32 R62, R62 ;  /* 0x0000003e003e7245 */ /* 0x000fe20000201400 */
[-C--:B------:R-:W-:Y:S01]  /*46a0*/  IDP.4A.S8.S8 R68, R19, R71.reuse, R68 ;  /* 0x0000004713447226 */ /* 0x080fe20000000644 */
[----:B------:R-:W-:Y:S01]  /*46b0*/  I2FP.F32.S32 R64, R64 ;  /* 0x0000004000407245 */ /* 0x000fe20000201400 */
[----:B------:R-:W-:-:S02]  /*46c0*/  IDP.4A.S8.S8 R75, R18, R71, R75 ;  /* 0x00000047124b7226 */ /* 0x000fc4000000064b */
[----:B--2---:R-:W-:Y:S01]  /*46d0*/  FFMA R31, R37, R238, RZ ;  /* 0x000000ee251f7223 */ /* 0x004fe200000000ff */
[----:B------:R-:W-:Y:S02]  /*46e0*/  IDP.4A.S8.S8 R70, R17, R71, R70 ;  /* 0x0000004711467226 */ /* 0x000fe40000000646 */
[C---:B------:R-:W-:Y:S01]  /*46f0*/  FFMA R62, R37.reuse, R62, RZ ;  /* 0x0000003e253e7223 */ /* 0x040fe200000000ff */
[C---:B------:R-:W-:Y:S01]  /*4700*/  FFMA R64, R37.reuse, R64, RZ ;  /* 0x0000004025407223 */ /* 0x040fe200000000ff */
[----:B------:R-:W-:Y:S01]  /*4710*/  FFMA R66, R37, R66, RZ ;  /* 0x0000004225427223 */ /* 0x000fe200000000ff */
[----:B------:R-:W-:Y:S02]  /*4720*/  IMAD R69, R16, R69, RZ ;  /* 0x0000004510457224 */ /* 0x000fe400078e02ff */
[----:B------:R-:W-:Y:S02]  /*4730*/  IMAD R37, R15, R68, RZ ;  /* 0x000000440f257224 */ /* 0x000fe400078e02ff */
[----:B------:R-:W-:Y:S01]  /*4740*/  IMAD R75, R14, R75, RZ ;  /* 0x0000004b0e4b7224 */ /* 0x000fe200078e02ff */
[----:B------:R-:W-:Y:S01]  /*4750*/  I2FP.F32.S32 R68, R69 ;  /* 0x0000004500447245 */ /* 0x000fe20000201400 */
[----:B------:R-:W-:Y:S01]  /*4760*/  IMAD R70, R13, R70, RZ ;  /* 0x000000460d467224 */ /* 0x000fe200078e02ff */
[----:B------:R-:W-:Y:S01]  /*4770*/  I2FP.F32.S32 R37, R37 ;  /* 0x0000002500257245 */ /* 0x000fe20000201400 */
[--C-:B-1----:R-:W-:Y:S01]  /*4780*/  HADD2.F32 R71, -RZ, R61.reuse.H0_H0 ;  /* 0x2000003dff477230 */ /* 0x102fe20000004100 */
[----:B------:R-:W-:Y:S01]  /*4790*/  I2FP.F32.S32 R75, R75 ;  /* 0x0000004b004b7245 */ /* 0x000fe20000201400 */
[----:B------:R-:W-:Y:S01]  /*47a0*/  HADD2.F32 R240, -RZ, R61.H1_H1 ;  /* 0x3000003dfff07230 */ /* 0x000fe20000004100 */
[----:B------:R-:W-:-:S02]  /*47b0*/  I2FP.F32.S32 R65, R70 ;  /* 0x0000004600417245 */ /* 0x000fc40000201400 */
[C---:B------:R-:W-:Y:S01]  /*47c0*/  FFMA R68, R71.reuse, R68, R31 ;  /* 0x0000004447447223 */ /* 0x040fe2000000001f */
[C---:B------:R-:W-:Y:S01]  /*47d0*/  FFMA R69, R71.reuse, R37, R62 ;  /* 0x0000002547457223 */ /* 0x040fe2000000003e */
[C---:B------:R-:W-:Y:S01]  /*47e0*/  FFMA R70, R71.reuse, R75, R64 ;  /* 0x0000004b47467223 */ /* 0x040fe20000000040 */
[----:B------:R-:W-:Y:S01]  /*47f0*/  FFMA R71, R71, R65, R66 ;  /* 0x0000004147477223 */ /* 0x000fe20000000042 */
[----:B------:R-:W0:Y:S01]  /*4800*/  LDS R31, [R179+0x80] ;  /* 0x00008000b31f7984 */ /* 0x000e220000000800 */
[----:B------:R-:W-:Y:S01]  /*4810*/  HADD2.F32 R62, -RZ, R8.H1_H1 ;  /* 0x30000008ff3e7230 */ /* 0x000fe20000004100 */
[----:B---3--:R-:W-:Y:S01]  /*4820*/  I2FP.F32.U32 R37, R63 ;  /* 0x0000003f00257245 */ /* 0x008fe20000201000 */
[----:B------:R-:W-:Y:S01]  /*4830*/  HADD2.F32 R64, -RZ, R35.H1_H1 ;  /* 0x30000023ff407230 */ /* 0x000fe20000004100 */
[----:B------:R-:W1:Y:S01]  /*4840*/  LDS.U8 R65, [R3+0x8] ;  /* 0x0000080003417984 */ /* 0x000e620000000000 */
[----:B----4-:R-:W-:-:S03]  /*4850*/  HADD2.F32 R83, -RZ, R86.H1_H1 ;  /* 0x30000056ff537230 */ /* 0x010fc60000004100 */
[----:B------:R2:W3:Y:S01]  /*4860*/  LDS.U8 R66, [R3+0x9] ;  /* 0x0000090003427984 */ /* 0x0004e20000000000 */
[----:B------:R-:W-:-:S03]  /*4870*/  HADD2.F32 R86, -RZ, R86.H0_H0 ;  /* 0x20000056ff567230 */ /* 0x000fc60000004100 */
[----:B------:R-:W4:Y:S01]  /*4880*/  LDS.U8 R35, [R0+0x8] ;  /* 0x0000080000237984 */ /* 0x000f220000000000 */
[----:B--2---:R-:W-:-:S03]  /*4890*/  I2FP.F32.U32 R3, R67 ;  /* 0x0000004300037245 */ /* 0x004fc60000201000 */
[----:B------:R1:W2:Y:S02]  /*48a0*/  LDS.U8 R67, [R0+0x9] ;  /* 0x0000090000437984 */ /* 0x0002a40000000000 */
[----:B------:R-:W-:-:S04]  /*48b0*/  FFMA R63, R62, R3, RZ ;  /* 0x000000033e3f7223 */ /* 0x000fc800000000ff */
[----:B------:R-:W-:Y:S01]  /*48c0*/  FFMA R8, R12, R37, R63 ;  /* 0x000000250c087223 */ /* 0x000fe2000000003f */
[----:B------:R-:W-:-:S03]  /*48d0*/  HADD2.F32 R63, -RZ, R32.H1_H1 ;  /* 0x30000020ff3f7230 */ /* 0x000fc60000004100 */
[----:B------:R-:W-:-:S04]  /*48e0*/  FMUL R8, R8, R83 ;  /* 0x0000005308087220 */ /* 0x000fc80000400000 */
[----:B------:R-:W-:Y:S01]  /*48f0*/  FFMA R9, R9, R86, -R8 ;  /* 0x0000005609097223 */ /* 0x000fe20000000808 */
[----:B------:R-:W-:-:S03]  /*4900*/  FFMA R8, R3, R63, RZ ;  /* 0x0000003f03087223 */ /* 0x000fc600000000ff */
[----:B------:R-:W-:Y:S01]  /*4910*/  FADD R108, R9, R108 ;  /* 0x0000006c096c7221 */ /* 0x000fe20000000000 */
[----:B------:R-:W-:Y:S01]  /*4920*/  FFMA R8, R37, R64, R8 ;  /* 0x0000004025087223 */ /* 0x000fe20000000008 */
[----:B0-----:R-:W-:-:S03]  /*4930*/  HADD2.F32 R32, -RZ, R31.H1_H1 ;  /* 0x3000001fff207230 */ /* 0x001fc60000004100 */
[----:B------:R-:W-:Y:S01]  /*4940*/  FMUL R9, R83, R8 ;  /* 0x0000000853097220 */ /* 0x000fe20000400000 */
[----:B-1----:R-:W-:Y:S01]  /*4950*/  I2FP.F32.U32 R0, R65 ;  /* 0x0000004100007245 */ /* 0x002fe20000201000 */
[----:B------:R-:W0:Y:S02]  /*4960*/  LDS R8, [R177+0x100] ;  /* 0x00010000b1087984 */ /* 0x000e240000000800 */
[----:B------:R-:W-:Y:S01]  /*4970*/  FFMA R238, R86, R36, -R9 ;  /* 0x0000002456ee7223 */ /* 0x000fe20000000809 */
[----:B---3--:R-:W-:Y:S01]  /*4980*/  I2FP.F32.U32 R36, R66 ;  /* 0x0000004200247245 */ /* 0x008fe20000201000 */
[----:B------:R-:W-:Y:S02]  /*4990*/  FFMA R9, R62, R0, RZ ;  /* 0x000000003e097223 */ /* 0x000fe400000000ff */
[----:B------:R-:W-:Y:S02]  /*49a0*/  FADD R109, R238, R109 ;  /* 0x0000006dee6d7221 */ /* 0x000fe40000000000 */
[----:B------:R-:W-:Y:S01]  /*49b0*/  FFMA R65, R12, R36, R9 ;  /* 0x000000240c417223 */ /* 0x000fe20000000009 */
[----:B------:R-:W-:-:S02]  /*49c0*/  HADD2.F32 R9, -RZ, R31.H0_H0 ;  /* 0x2000001fff097230 */ /* 0x000fc40000004100 */
[----:B------:R-:W-:Y:S01]  /*49d0*/  FFMA R31, R0, R63, RZ ;  /* 0x0000003f001f7223 */ /* 0x000fe200000000ff */
[----:B------:R-:W-:Y:S02]  /*49e0*/  FMUL R66, R65, R32 ;  /* 0x0000002041427220 */ /* 0x000fe40000400000 */
[----:B------:R-:W-:Y:S01]  /*49f0*/  LDS.U8 R65, [R2+0x9] ;  /* 0x0000090002417984 */ /* 0x000fe20000000000 */
[----:B------:R-:W-:Y:S01]  /*4a00*/  FFMA R31, R36, R64, R31 ;  /* 0x00000040241f7223 */ /* 0x000fe2000000001f */
[----:B------:R-:W-:Y:S02]  /*4a10*/  FFMA R7, R7, R9, -R66 ;  /* 0x0000000907077223 */ /* 0x000fe40000000842 */
[----:B------:R4:W1:Y:S01]  /*4a20*/  LDS.U8 R66, [R2+0x8] ;  /* 0x0000080002427984 */ /* 0x0008620000000000 */
[----:B------:R-:W-:Y:S01]  /*4a30*/  FMUL R238, R32, R31 ;  /* 0x0000001f20ee7220 */ /* 0x000fe20000400000 */
[----:B------:R-:W-:-:S03]  /*4a40*/  FADD R124, R7, R124 ;  /* 0x0000007c077c7221 */ /* 0x000fc60000000000 */
[----:B------:R-:W-:Y:S01]  /*4a50*/  FFMA R74, R9, R74, -R238 ;  /* 0x0000004a094a7223 */ /* 0x000fe200000008ee */
[----:B----4-:R-:W-:-:S03]  /*4a60*/  I2FP.F32.U32 R2, R35 ;  /* 0x0000002300027245 */ /* 0x010fc60000201000 */
[----:B------:R-:W-:Y:S01]  /*4a70*/  FADD R125, R74, R125 ;  /* 0x0000007d4a7d7221 */ /* 0x000fe20000000000 */
[----:B--2---:R-:W-:Y:S01]  /*4a80*/  I2FP.F32.U32 R35, R67 ;  /* 0x0000004300237245 */ /* 0x004fe20000201000 */
[----:B------:R-:W-:-:S04]  /*4a90*/  FFMA R7, R62, R2, RZ ;  /* 0x000000023e077223 */ /* 0x000fc800000000ff */
[----:B------:R-:W-:Y:S02]  /*4aa0*/  FFMA R74, R12, R35, R7 ;  /* 0x000000230c4a7223 */ /* 0x000fe40000000007 */
[----:B------:R-:W2:Y:S01]  /*4ab0*/  LDS R7, [R173+0x180] ;  /* 0x00018000ad077984 */ /* 0x000ea20000000800 */
[--C-:B0-----:R-:W-:Y:S02]  /*4ac0*/  HADD2.F32 R31, -RZ, R8.reuse.H1_H1 ;  /* 0x30000008ff1f7230 */ /* 0x101fe40000004100 */
[----:B------:R-:W-:-:S03]  /*4ad0*/  HADD2.F32 R8, -RZ, R8.H0_H0 ;  /* 0x20000008ff087230 */ /* 0x000fc60000004100 */
[----:B------:R-:W-:-:S04]  /*4ae0*/  FMUL R67, R74, R31 ;  /* 0x0000001f4a437220 */ /* 0x000fc80000400000 */
[----:B------:R-:W-:Y:S01]  /*4af0*/  FFMA R74, R4, R8, -R67 ;  /* 0x00000008044a7223 */ /* 0x000fe20000000843 */
[----:B------:R-:W-:-:S03]  /*4b00*/  FFMA R4, R2, R63, RZ ;  /* 0x0000003f02047223 */ /* 0x000fc600000000ff */
[----:B------:R-:W-:Y:S01]  /*4b10*/  FADD R142, R74, R142 ;  /* 0x0000008e4a8e7221 */ /* 0x000fe20000000000 */
[----:B------:R-:W-:-:S04]  /*4b20*/  FFMA R4, R35, R64, R4 ;  /* 0x0000004023047223 */ /* 0x000fc80000000004 */
[----:B------:R-:W-:Y:S01]  /*4b30*/  FMUL R75, R31, R4 ;  /* 0x000000041f4b7220 */ /* 0x000fe20000400000 */
[----:B-1----:R-:W-:-:S03]  /*4b40*/  I2FP.F32.U32 R4, R66 ;  /* 0x0000004200047245 */ /* 0x002fc60000201000 */
[----:B------:R-:W-:Y:S01]  /*4b50*/  FFMA R75, R8, R33, -R75 ;  /* 0x00000021084b7223 */ /* 0x000fe2000000084b */
[----:B------:R-:W-:Y:S01]  /*4b60*/  I2FP.F32.U32 R33, R65 ;  /* 0x0000004100217245 */ /* 0x000fe20000201000 */
[----:B------:R-:W-:Y:S01]  /*4b70*/  FFMA R237, R62, R4, RZ ;  /* 0x000000043eed7223 */ /* 0x000fe200000000ff */
[----:B------:R-:W-:Y:S01]  /*4b80*/  FFMA R62, R4, R63, RZ ;  /* 0x0000003f043e7223 */ /* 0x000fe200000000ff */
[----:B------:R-:W-:Y:S02]  /*4b90*/  FADD R143, R75, R143 ;  /* 0x0000008f4b8f7221 */ /* 0x000fe40000000000 */
[----:B------:R-:W-:Y:S01]  /*4ba0*/  FFMA R237, R12, R33, R237 ;  /* 0x000000210ced7223 */ /* 0x000fe200000000ed */
[----:B------:R-:W-:Y:S02]  /*4bb0*/  FFMA R63, R33, R64, R62 ;  /* 0x00000040213f7223 */ /* 0x000fe4000000003e */
[----:B------:R-:W0:Y:S01]  /*4bc0*/  LDS.128 R64, [R6+0x600] ;  /* 0x0006000006407984 */ /* 0x000e220000000c00 */
[----:B--2---:R-:W-:-:S02]  /*4bd0*/  HADD2.F32 R12, -RZ, R7.H1_H1 ;  /* 0x30000007ff0c7230 */ /* 0x004fc40000004100 */
[----:B------:R-:W-:-:S03]  /*4be0*/  HADD2.F32 R7, -RZ, R7.H0_H0 ;  /* 0x20000007ff077230 */ /* 0x000fc60000004100 */
[----:B------:R-:W-:Y:S01]  /*4bf0*/  FMUL R62, R12, R63 ;  /* 0x0000003f0c3e7220 */ /* 0x000fe20000400000 */
[----:B------:R-:W-:Y:S01]  /*4c00*/  FMUL R237, R237, R12 ;  /* 0x0000000ceded7220 */ /* 0x000fe20000400000 */
[----:B------:R-:W-:Y:S02]  /*4c10*/  HADD2.F32 R63, -RZ, R60.H1_H1 ;  /* 0x3000003cff3f7230 */ /* 0x000fe40000004100 */
[----:B------:R-:W-:Y:S01]  /*4c20*/  FFMA R62, R7, R73, -R62 ;  /* 0x00000049073e7223 */ /* 0x000fe2000000083e */
[----:B------:R-:W-:Y:S02]  /*4c30*/  FFMA R237, R72, R7, -R237 ;  /* 0x0000000748ed7223 */ /* 0x000fe400000008ed */
[-C--:B------:R-:W-:Y:S01]  /*4c40*/  FFMA R60, R3, R63.reuse, RZ ;  /* 0x0000003f033c7223 */ /* 0x080fe200000000ff */
[----:B------:R-:W-:Y:S01]  /*4c50*/  FADD R159, R62, R159 ;  /* 0x0000009f3e9f7221 */ /* 0x000fe20000000000 */
[-C--:B------:R-:W-:Y:S01]  /*4c60*/  FFMA R61, R0, R63.reuse, RZ ;  /* 0x0000003f003d7223 */ /* 0x080fe200000000ff */
[-C--:B------:R-:W-:Y:S01]  /*4c70*/  FFMA R62, R2, R63.reuse, RZ ;  /* 0x0000003f023e7223 */ /* 0x080fe200000000ff */
[----:B------:R-:W-:Y:S01]  /*4c80*/  FFMA R72, R4, R63, RZ ;  /* 0x0000003f04487223 */ /* 0x000fe200000000ff */
[----:B------:R-:W-:Y:S01]  /*4c90*/  FADD R158, R237, R158 ;  /* 0x0000009eed9e7221 */ /* 0x000fe20000000000 */
[-C--:B------:R-:W-:Y:S01]  /*4ca0*/  FFMA R237, R37, R240.reuse, R60 ;  /* 0x000000f025ed7223 */ /* 0x080fe2000000003c */
[-C--:B------:R-:W-:Y:S01]  /*4cb0*/  FFMA R238, R36, R240.reuse, R61 ;  /* 0x000000f024ee7223 */ /* 0x080fe2000000003d */
[-C--:B------:R-:W-:Y:S01]  /*4cc0*/  FFMA R239, R35, R240.reuse, R62 ;  /* 0x000000f023ef7223 */ /* 0x080fe2000000003e */
[----:B------:R-:W-:Y:S01]  /*4cd0*/  FFMA R240, R33, R240, R72 ;  /* 0x000000f021f07223 */ /* 0x000fe20000000048 */
[----:B------:R-:W1:Y:S01]  /*4ce0*/  LDS.128 R60, [R6+0x610] ;  /* 0x00061000063c7984 */ /* 0x000e620000000c00 */
[----:B------:R-:W-:Y:S01]  /*4cf0*/  FMUL R237, R83, R237 ;  /* 0x000000ed53ed7220 */ /* 0x000fe20000400000 */
[----:B------:R-:W-:Y:S01]  /*4d00*/  FMUL R239, R31, R239 ;  /* 0x000000ef1fef7220 */ /* 0x000fe20000400000 */
[----:B------:R-:W-:Y:S01]  /*4d10*/  FMUL R240, R12, R240 ;  /* 0x000000f00cf07220 */ /* 0x000fe20000400000 */
[----:B------:R-:W-:Y:S01]  /*4d20*/  FMUL R238, R32, R238 ;  /* 0x000000ee20ee7220 */ /* 0x000fe20000400000 */
[----:B------:R-:W-:Y:S01]  /*4d30*/  FFMA R237, R86, R68, -R237 ;  /* 0x0000004456ed7223 */ /* 0x000fe200000008ed */
[----:B------:R-:W-:Y:S01]  /*4d40*/  FFMA R239, R8, R70, -R239 ;  /* 0x0000004608ef7223 */ /* 0x000fe200000008ef */
[----:B------:R-:W-:Y:S01]  /*4d50*/  FFMA R71, R7, R71, -R240 ;  /* 0x0000004707477223 */ /* 0x000fe200000008f0 */
[----:B------:R-:W-:Y:S01]  /*4d60*/  FFMA R69, R9, R69, -R238 ;  /* 0x0000004509457223 */ /* 0x000fe200000008ee */
[----:B------:R-:W-:Y:S01]  /*4d70*/  FADD R110, R237, R110 ;  /* 0x0000006eed6e7221 */ /* 0x000fe20000000000 */
[----:B------:R-:W-:Y:S01]  /*4d80*/  FADD R144, R239, R144 ;  /* 0x00000090ef907221 */ /* 0x000fe20000000000 */
[----:B------:R-:W-:Y:S01]  /*4d90*/  FADD R160, R71, R160 ;  /* 0x000000a047a07221 */ /* 0x000fe20000000000 */
[----:B0-----:R-:W-:-:S02]  /*4da0*/  IDP.4A.S8.S8 R72, R80, R64, RZ ;  /* 0x0000004050487226 */ /* 0x001fc400000006ff */
[----:B------:R-:W-:Y:S01]  /*4db0*/  FADD R126, R69, R126 ;  /* 0x0000007e457e7221 */ /* 0x000fe20000000000 */
        /* <DEDUP_REMOVED lines=15> */
[----:B------:R-:W0:Y:S01]  /*4eb0*/  LDS.128 R64, [R6+0x620] ;  /* 0x0006200006407984 */ /* 0x000e220000000c00 */
[-C--:B-1----:R-:W-:Y:S02]  /*4ec0*/  IDP.4A.S8.S8 R72, R105, R60.reuse, R72 ;  /* 0x0000003c69487226 */ /* 0x082fe40000000648 */
        /* <DEDUP_REMOVED lines=15> */
[----:B------:R-:W-:Y:S02]  /*4fc0*/  IMAD R74, R48, R74, RZ ;  /* 0x0000004a304a7224 */ /* 0x000fe400078e02ff */
        /* <DEDUP_REMOVED lines=17> */
[-C--:B0-----:R-:W-:Y:S01]  /*50e0*/  IDP.4A.S8.S8 R67, R29, R60.reuse, R64 ;  /* 0x0000003c1d437226 */ /* 0x081fe20000000640 */
[----:B------:R-:W-:Y:S01]  /*50f0*/  IADD3 R64, PT, PT, R5, 0x180, RZ ;  /* 0x0000018005407810 */ /* 0x000fe20007ffe0ff */
[-C--:B------:R-:W-:Y:S02]  /*5100*/  IDP.4A.S8.S8 R65, R96, R60.reuse, R65 ;  /* 0x0000003c60417226 */ /* 0x080fe40000000641 */
[-C--:B------:R-:W-:Y:S01]  /*5110*/  IDP.4A.S8.S8 R66, R30, R60.reuse, R66 ;  /* 0x0000003c1e427226 */ /* 0x080fe20000000642 */
[----:B------:R-:W-:Y:S01]  /*5120*/  LEA.HI R64, R64, UR9, RZ, 0x1f ;  /* 0x0000000940407c11 */ /* 0x000fe2000f8ff8ff */
[----:B------:R-:W-:Y:S02]  /*5130*/  IDP.4A.S8.S8 R250, R28, R60, R250 ;  /* 0x0000003c1cfa7226 */ /* 0x000fe400000006fa */
[-C--:B------:R-:W-:Y:S02]  /*5140*/  IDP.4A.S8.S8 R65, R89, R61.reuse, R65 ;  /* 0x0000003d59417226 */ /* 0x080fe40000000641 */
[----:B------:R-:W0:Y:S01]  /*5150*/  LDS R60, [R64] ;  /* 0x00000000403c7984 */ /* 0x000e220000000800 */
[----:B------:R-:W-:-:S02]  /*5160*/  IDP.4A.S8.S8 R66, R27, R61, R66 ;  /* 0x0000003d1b427226 */ /* 0x000fc40000000642 */
[-C--:B------:R-:W-:Y:S02]  /*5170*/  IDP.4A.S8.S8 R67, R26, R61.reuse, R67 ;  /* 0x0000003d1a437226 */ /* 0x080fe40000000643 */
[----:B------:R-:W-:Y:S02]  /*5180*/  IDP.4A.S8.S8 R250, R24, R61, R250 ;  /* 0x0000003d18fa7226 */ /* 0x000fe400000006fa */
[----:B------:R1:W2:Y:S01]  /*5190*/  LDS R61, [R64+0x4] ;  /* 0x00000400403d7984 */ /* 0x0002a20000000800 */
[-C--:B------:R-:W-:Y:S02]  /*51a0*/  IDP.4A.S8.S8 R65, R88, R62.reuse, R65 ;  /* 0x0000003e58417226 */ /* 0x080fe40000000641 */
[-C--:B------:R-:W-:Y:S02]  /*51b0*/  IDP.4A.S8.S8 R66, R23, R62.reuse, R66 ;  /* 0x0000003e17427226 */ /* 0x080fe40000000642 */
[-C--:B------:R-:W-:Y:S02]  /*51c0*/  IDP.4A.S8.S8 R67, R22, R62.reuse, R67 ;  /* 0x0000003e16437226 */ /* 0x080fe40000000643 */
[----:B------:R-:W-:-:S02]  /*51d0*/  IDP.4A.S8.S8 R250, R20, R62, R250 ;  /* 0x0000003e14fa7226 */ /* 0x000fc400000006fa */
[----:B-1----:R-:W-:Y:S02]  /*51e0*/  IMAD R64, R47, R72, RZ ;  /* 0x000000482f407224 */ /* 0x002fe400078e02ff */
[----:B------:R-:W-:Y:S01]  /*51f0*/  IMAD R72, R46, R73, RZ ;  /* 0x000000492e487224 */ /* 0x000fe200078e02ff */
[----:B------:R-:W-:Y:S01]  /*5200*/  I2FP.F32.S32 R73, R74 ;  /* 0x0000004a00497245 */ /* 0x000fe20000201400 */
[-C--:B------:R-:W-:Y:S01]  /*5210*/  IDP.4A.S8.S8 R65, R87, R63.reuse, R65 ;  /* 0x0000003f57417226 */ /* 0x080fe20000000641 */
[----:B------:R-:W-:Y:S01]  /*5220*/  I2FP.F32.S32 R64, R64 ;  /* 0x0000004000407245 */ /* 0x000fe20000201400 */
[-C--:B------:R-:W-:Y:S01]  /*5230*/  IDP.4A.S8.S8 R66, R19, R63.reuse, R66 ;  /* 0x0000003f13427226 */ /* 0x080fe20000000642 */
[----:B------:R-:W-:Y:S01]  /*5240*/  I2FP.F32.S32 R72, R72 ;  /* 0x0000004800487245 */ /* 0x000fe20000201400 */
[-C--:B------:R-:W-:Y:S02]  /*5250*/  IDP.4A.S8.S8 R67, R18, R63.reuse, R67 ;  /* 0x0000003f12437226 */ /* 0x080fe40000000643 */
[----:B------:R-:W-:-:S02]  /*5260*/  IDP.4A.S8.S8 R250, R17, R63, R250 ;  /* 0x0000003f11fa7226 */ /* 0x000fc400000006fa */
[----:B------:R-:W-:Y:S02]  /*5270*/  IMAD R63, R25, R75, RZ ;  /* 0x0000004b193f7224 */ /* 0x000fe400078e02ff */
[----:B------:R-:W-:Y:S02]  /*5280*/  IMAD R74, R15, R66, RZ ;  /* 0x000000420f4a7224 */ /* 0x000fe400078e02ff */
[----:B------:R-:W-:Y:S01]  /*5290*/  IMAD R66, R14, R67, RZ ;  /* 0x000000430e427224 */ /* 0x000fe200078e02ff */
[----:B------:R-:W-:Y:S02]  /*52a0*/  I2FP.F32.S32 R63, R63 ;  /* 0x0000003f003f7245 */ /* 0x000fe40000201400 */
[----:B------:R-:W-:Y:S02]  /*52b0*/  I2FP.F32.S32 R74, R74 ;  /* 0x0000004a004a7245 */ /* 0x000fe40000201400 */
[----:B------:R-:W-:Y:S01]  /*52c0*/  I2FP.F32.S32 R66, R66 ;  /* 0x0000004200427245 */ /* 0x000fe20000201400 */
[----:B0-----:R-:W-:-:S05]  /*52d0*/  HADD2.F32 R62, -RZ, R60.H0_H0 ;  /* 0x2000003cff3e7230 */ /* 0x001fca0000004100 */
[----:B------:R-:W-:Y:S01]  /*52e0*/  FFMA R75, R62, R72, RZ ;  /* 0x000000483e4b7223 */ /* 0x000fe200000000ff */
[----:B------:R-:W-:Y:S02]  /*52f0*/  IMAD R72, R16, R65, RZ ;  /* 0x0000004110487224 */ /* 0x000fe400078e02ff */
[C---:B------:R-:W-:Y:S01]  /*5300*/  FFMA R73, R62.reuse, R73, RZ ;  /* 0x000000493e497223 */ /* 0x040fe200000000ff */
[----:B------:R-:W-:Y:S02]  /*5310*/  IMAD R65, R13, R250, RZ ;  /* 0x000000fa0d417224 */ /* 0x000fe400078e02ff */
[C---:B------:R-:W-:Y:S01]  /*5320*/  FFMA R64, R62.reuse, R64, RZ ;  /* 0x000000403e407223 */ /* 0x040fe200000000ff */
[----:B------:R-:W-:Y:S01]  /*5330*/  FFMA R63, R62, R63, RZ ;  /* 0x0000003f3e3f7223 */ /* 0x000fe200000000ff */
[----:B------:R-:W-:Y:S01]  /*5340*/  I2FP.F32.S32 R72, R72 ;  /* 0x0000004800487245 */ /* 0x000fe20000201400 */
[--C-:B--2---:R-:W-:Y:S01]  /*5350*/  HADD2.F32 R62, -RZ, R61.reuse.H0_H0 ;  /* 0x2000003dff3e7230 */ /* 0x104fe20000004100 */
[----:B------:R-:W-:Y:S01]  /*5360*/  I2FP.F32.S32 R65, R65 ;  /* 0x0000004100417245 */ /* 0x000fe20000201400 */
[----:B------:R-:W-:-:S03]  /*5370*/  HADD2.F32 R240, -RZ, R61.H1_H1 ;  /* 0x3000003dfff07230 */ /* 0x000fc60000004100 */
[C---:B------:R-:W-:Y:S01]  /*5380*/  FFMA R72, R62.reuse, R72, R73 ;  /* 0x000000483e487223 */ /* 0x040fe20000000049 */
[C---:B------:R-:W-:Y:S01]  /*5390*/  FFMA R74, R62.reuse, R74, R64 ;  /* 0x0000004a3e4a7223 */ /* 0x040fe20000000040 */
[C---:B------:R-:W-:Y:S01]  /*53a0*/  FFMA R75, R62.reuse, R66, R75 ;  /* 0x000000423e4b7223 */ /* 0x040fe2000000004b */
[----:B------:R-:W-:Y:S01]  /*53b0*/  FFMA R73, R62, R65, R63 ;  /* 0x000000413e497223 */ /* 0x000fe2000000003f */
[----:B------:R-:W-:Y:S01]  /*53c0*/  HADD2.F32 R63, -RZ, R60.H1_H1 ;  /* 0x3000003cff3f7230 */ /* 0x000fe20000004100 */
[----:B------:R-:W0:Y:S04]  /*53d0*/  LDS.128 R64, [R6+0x800] ;  /* 0x0008000006407984 */ /* 0x000e280000000c00 */
        /* <DEDUP_REMOVED lines=13> */
[----:B------:R-:W-:-:S02]  /*54b0*/  FFMA R72, R86, R72, -R237 ;  /* 0x0000004856487223 */ /* 0x000fc400000008ed */
[----:B------:R-:W-:Y:S01]  /*54c0*/  FFMA R240, R7, R73, -R240 ;  /* 0x0000004907f07223 */ /* 0x000fe200000008f0 */
[----:B------:R-:W-:Y:S01]  /*54d0*/  FFMA R74, R9, R74, -R238 ;  /* 0x0000004a094a7223 */ /* 0x000fe200000008ee */
[----:B------:R-:W-:Y:S02]  /*54e0*/  FADD R111, R72, R111 ;  /* 0x0000006f486f7221 */ /* 0x000fe40000000000 */
[----:B------:R-:W-:Y:S01]  /*54f0*/  FADD R161, R240, R161 ;  /* 0x000000a1f0a17221 */ /* 0x000fe20000000000 */
[----:B------:R-:W-:Y:S01]  /*5500*/  FADD R127, R74, R127 ;  /* 0x0000007f4a7f7221 */ /* 0x000fe20000000000 */
        /* <DEDUP_REMOVED lines=34> */
[----:B------:R-:W-:-:S03]  /*5730*/  IMAD R70, R48, R70, RZ ;  /* 0x0000004630467224 */ /* 0x000fc600078e02ff */
[----:B------:R-:W-:Y:S01]  /*5740*/  I2FP.F32.S32 R68, R68 ;  /* 0x0000004400447245 */ /* 0x000fe20000201400 */
        /* <DEDUP_REMOVED lines=12> */
[-C--:B------:R-:W-:Y:S02]  /*5810*/  IDP.4A.S8.S8 R65, R101, R67.reuse, R62 ;  /* 0x0000004365417226 */ /* 0x080fe4000000063e */
[-C--:B------:R-:W-:Y:S02]  /*5820*/  IDP.4A.S8.S8 R66, R93, R67.reuse, R61 ;  /* 0x000000435d427226 */ /* 0x080fe4000000063d */
[-C--:B------:R-:W-:Y:S02]  /*5830*/  IDP.4A.S8.S8 R64, R40, R67.reuse, R60 ;  /* 0x0000004328407226 */ /* 0x080fe4000000063c */
[----:B------:R-:W0:Y:S01]  /*5840*/  LDS.128 R60, [R6+0x830] ;  /* 0x00083000063c7984 */ /* 0x000e220000000c00 */
[----:B------:R-:W-:Y:S02]  /*5850*/  IDP.4A.S8.S8 R250, R38, R67, R250 ;  /* 0x0000004326fa7226 */ /* 0x000fe400000006fa */
[-C--:B0-----:R-:W-:Y:S01]  /*5860*/  IDP.4A.S8.S8 R67, R29, R60.reuse, R64 ;  /* 0x0000003c1d437226 */ /* 0x081fe20000000640 */
[----:B------:R-:W-:Y:S01]  /*5870*/  IADD3 R64, PT, PT, R5, 0x200, RZ ;  /* 0x0000020005407810 */ /* 0x000fe20007ffe0ff */
[----:B------:R-:W-:-:S02]  /*5880*/  IDP.4A.S8.S8 R65, R96, R60, R65 ;  /* 0x0000003c60417226 */ /* 0x000fc40000000641 */
[-C--:B------:R-:W-:Y:S01]  /*5890*/  IDP.4A.S8.S8 R66, R30, R60.reuse, R66 ;  /* 0x0000003c1e427226 */ /* 0x080fe20000000642 */
[----:B------:R-:W-:Y:S01]  /*58a0*/  LEA.HI R64, R64, UR9, RZ, 0x1f ;  /* 0x0000000940407c11 */ /* 0x000fe2000f8ff8ff */
[----:B------:R-:W-:Y:S02]  /*58b0*/  IDP.4A.S8.S8 R250, R28, R60, R250 ;  /* 0x0000003c1cfa7226 */ /* 0x000fe400000006fa */
[-C--:B------:R-:W-:Y:S02]  /*58c0*/  IDP.4A.S8.S8 R65, R89, R61.reuse, R65 ;  /* 0x0000003d59417226 */ /* 0x080fe40000000641 */
[----:B------:R-:W0:Y:S01]  /*58d0*/  LDS R60, [R64] ;  /* 0x00000000403c7984 */ /* 0x000e220000000800 */
[-C--:B------:R-:W-:Y:S02]  /*58e0*/  IDP.4A.S8.S8 R66, R27, R61.reuse, R66 ;  /* 0x0000003d1b427226 */ /* 0x080fe40000000642 */
[-C--:B------:R-:W-:Y:S02]  /*58f0*/  IDP.4A.S8.S8 R67, R26, R61.reuse, R67 ;  /* 0x0000003d1a437226 */ /* 0x080fe40000000643 */
[----:B------:R-:W-:-:S02]  /*5900*/  IDP.4A.S8.S8 R250, R24, R61, R250 ;  /* 0x0000003d18fa7226 */ /* 0x000fc400000006fa */
[----:B------:R1:W2:Y:S01]  /*5910*/  LDS R61, [R64+0x4] ;  /* 0x00000400403d7984 */ /* 0x0002a20000000800 */
        /* <DEDUP_REMOVED lines=8> */
[----:B-1----:R-:W-:Y:S01]  /*59a0*/  IMAD R64, R47, R69, RZ ;  /* 0x000000452f407224 */ /* 0x002fe200078e02ff */
[----:B------:R-:W-:Y:S01]  /*59b0*/  I2FP.F32.S32 R69, R70 ;  /* 0x0000004600457245 */ /* 0x000fe20000201400 */
[----:B------:R-:W-:Y:S02]  /*59c0*/  IMAD R63, R25, R71, RZ ;  /* 0x00000047193f7224 */ /* 0x000fe400078e02ff */
[----:B------:R-:W-:Y:S01]  /*59d0*/  IMAD R70, R15, R66, RZ ;  /* 0x000000420f467224 */ /* 0x000fe200078e02ff */
[----:B------:R-:W-:Y:S02]  /*59e0*/  I2FP.F32.S32 R64, R64 ;  /* 0x0000004000407245 */ /* 0x000fe40000201400 */
[----:B------:R-:W-:Y:S01]  /*59f0*/  I2FP.F32.S32 R63, R63 ;  /* 0x0000003f003f7245 */ /* 0x000fe20000201400 */
[----:B0-----:R-:W-:-:S05]  /*5a00*/  HADD2.F32 R62, -RZ, R60.H0_H0 ;  /* 0x2000003cff3e7230 */ /* 0x001fca0000004100 */
[----:B------:R-:W-:Y:S01]  /*5a10*/  FFMA R71, R62, R68, RZ ;  /* 0x000000443e477223 */ /* 0x000fe200000000ff */
[----:B------:R-:W-:Y:S02]  /*5a20*/  IMAD R68, R16, R65, RZ ;  /* 0x0000004110447224 */ /* 0x000fe400078e02ff */
[----:B------:R-:W-:Y:S01]  /*5a30*/  FFMA R64, R62, R64, RZ ;  /* 0x000000403e407223 */ /* 0x000fe200000000ff */
[----:B------:R-:W-:Y:S02]  /*5a40*/  IMAD R65, R14, R67, RZ ;  /* 0x000000430e417224 */ /* 0x000fe400078e02ff */
[C---:B------:R-:W-:Y:S01]  /*5a50*/  FFMA R69, R62.reuse, R69, RZ ;  /* 0x000000453e457223 */ /* 0x040fe200000000ff */
[----:B------:R-:W-:Y:S01]  /*5a60*/  FFMA R63, R62, R63, RZ ;  /* 0x0000003f3e3f7223 */ /* 0x000fe200000000ff */
[----:B------:R-:W-:Y:S01]  /*5a70*/  I2FP.F32.S32 R66, R68 ;  /* 0x0000004400427245 */ /* 0x000fe20000201400 */
[----:B------:R-:W-:Y:S01]  /*5a80*/  IMAD R62, R13, R250, RZ ;  /* 0x000000fa0d3e7224 */ /* 0x000fe200078e02ff */
[----:B------:R-:W-:Y:S01]  /*5a90*/  I2FP.F32.S32 R68, R70 ;  /* 0x0000004600447245 */ /* 0x000fe20000201400 */
[--C-:B--2---:R-:W-:Y:S01]  /*5aa0*/  HADD2.F32 R70, -RZ, R61.reuse.H0_H0 ;  /* 0x2000003dff467230 */ /* 0x104fe20000004100 */
[----:B------:R-:W-:Y:S01]  /*5ab0*/  I2FP.F32.S32 R65, R65 ;  /* 0x0000004100417245 */ /* 0x000fe20000201400 */
[----:B------:R-:W-:Y:S01]  /*5ac0*/  HADD2.F32 R240, -RZ, R61.H1_H1 ;  /* 0x3000003dfff07230 */ /* 0x000fe20000004100 */
[----:B------:R-:W-:-:S02]  /*5ad0*/  I2FP.F32.S32 R62, R62 ;  /* 0x0000003e003e7245 */ /* 0x000fc40000201400 */
[C---:B------:R-:W-:Y:S01]  /*5ae0*/  FFMA R69, R70.reuse, R66, R69 ;  /* 0x0000004246457223 */ /* 0x040fe20000000045 */
[C---:B------:R-:W-:Y:S01]  /*5af0*/  FFMA R68, R70.reuse, R68, R64 ;  /* 0x0000004446447223 */ /* 0x040fe20000000040 */
[C---:B------:R-:W-:Y:S01]  /*5b00*/  FFMA R71, R70.reuse, R65, R71 ;  /* 0x0000004146477223 */ /* 0x040fe20000000047 */
[----:B------:R-:W-:Y:S01]  /*5b10*/  FFMA R70, R70, R62, R63 ;  /* 0x0000003e46467223 */ /* 0x000fe2000000003f */
[----:B------:R-:W0:Y:S01]  /*5b20*/  LDS.128 R64, [R6+0xa00] ;  /* 0x000a000006407984 */ /* 0x000e220000000c00 */
[----:B------:R-:W-:Y:S01]  /*5b30*/  FFMA R62, R8, R75, -R239 ;  /* 0x0000004b083e7223 */ /* 0x000fe200000008ef */
[----:B------:R-:W-:-:S03]  /*5b40*/  HADD2.F32 R63, -RZ, R60.H1_H1 ;  /* 0x3000003cff3f7230 */ /* 0x000fc60000004100 */
        /* <DEDUP_REMOVED lines=13> */
[----:B------:R-:W-:-:S02]  /*5c20*/  FMUL R240, R12, R240 ;  /* 0x000000f00cf07220 */ /* 0x000fc40000400000 */
[----:B------:R-:W-:Y:S01]  /*5c30*/  FFMA R69, R86, R69, -R237 ;  /* 0x0000004556457223 */ /* 0x000fe200000008ed */
[----:B------:R-:W-:Y:S01]  /*5c40*/  FFMA R71, R8, R71, -R239 ;  /* 0x0000004708477223 */ /* 0x000fe200000008ef */
[----:B------:R-:W-:Y:S02]  /*5c50*/  FFMA R237, R7, R70, -R240 ;  /* 0x0000004607ed7223 */ /* 0x000fe400000008f0 */
[----:B------:R-:W-:Y:S01]  /*5c60*/  FADD R112, R69, R112 ;  /* 0x0000007045707221 */ /* 0x000fe20000000000 */
        /* <DEDUP_REMOVED lines=69> */
[----:B-1----:R-:W-:Y:S02]  /*60c0*/  IMAD R64, R47, R72, RZ ;  /* 0x000000482f407224 */ /* 0x002fe400078e02ff */
[----:B------:R-:W-:Y:S01]  /*60d0*/  IMAD R72, R46, R73, RZ ;  /* 0x000000492e487224 */ /* 0x000fe200078e02ff */
[----:B------:R-:W-:Y:S01]  /*60e0*/  I2FP.F32.S32 R73, R74 ;  /* 0x0000004a00497245 */ /* 0x000fe20000201400 */
[-C--:B------:R-:W-:Y:S01]  /*60f0*/  IDP.4A.S8.S8 R65, R87, R63.reuse, R65 ;  /* 0x0000003f57417226 */ /* 0x080fe20000000641 */
[----:B------:R-:W-:Y:S01]  /*6100*/  I2FP.F32.S32 R64, R64 ;  /* 0x0000004000407245 */ /* 0x000fe20000201400 */
[-C--:B------:R-:W-:Y:S01]  /*6110*/  IDP.4A.S8.S8 R66, R19, R63.reuse, R66 ;  /* 0x0000003f13427226 */ /* 0x080fe20000000642 */
[----:B------:R-:W-:Y:S01]  /*6120*/  I2FP.F32.S32 R72, R72 ;  /* 0x0000004800487245 */ /* 0x000fe20000201400 */
[----:B------:R-:W-:-:S02]  /*6130*/  IDP.4A.S8.S8 R67, R18, R63, R67 ;  /* 0x0000003f12437226 */ /* 0x000fc40000000643 */
[----:B------:R-:W-:Y:S02]  /*6140*/  IDP.4A.S8.S8 R250, R17, R63, R250 ;  /* 0x0000003f11fa7226 */ /* 0x000fe400000006fa */
        /* <DEDUP_REMOVED lines=14> */
[----:B--2---:R-:W-:Y:S01]  /*6230*/  HADD2.F32 R62, -RZ, R61.H0_H0 ;  /* 0x2000003dff3e7230 */ /* 0x004fe20000004100 */
[----:B------:R-:W-:-:S04]  /*6240*/  I2FP.F32.S32 R65, R65 ;  /* 0x0000004100417245 */ /* 0x000fc80000201400 */
[C---:B------:R-:W-:Y:S01]  /*6250*/  FFMA R72, R62.reuse, R72, R73 ;  /* 0x000000483e487223 */ /* 0x040fe20000000049 */
[C---:B------:R-:W-:Y:S01]  /*6260*/  FFMA R75, R62.reuse, R75, R64 ;  /* 0x0000004b3e4b7223 */ /* 0x040fe20000000040 */
[C---:B------:R-:W-:Y:S01]  /*6270*/  FFMA R74, R62.reuse, R66, R74 ;  /* 0x000000423e4a7223 */ /* 0x040fe2000000004a */
[----:B------:R-:W-:Y:S01]  /*6280*/  FFMA R73, R62, R65, R63 ;  /* 0x000000413e497223 */ /* 0x000fe2000000003f */
[----:B------:R-:W-:Y:S01]  /*6290*/  FFMA R63, R9, R68, -R238 ;  /* 0x00000044093f7223 */ /* 0x000fe200000008ee */
[----:B------:R-:W0:Y:S03]  /*62a0*/  LDS.128 R64, [R6+0xc00] ;  /* 0x000c000006407984 */ /* 0x000e260000000c00 */
[----:B------:R-:W-:Y:S01]  /*62b0*/  FADD R128, R63, R128 ;  /* 0x000000803f807221 */ /* 0x000fe20000000000 */
[----:B------:R-:W-:Y:S02]  /*62c0*/  HADD2.F32 R63, -RZ, R60.H1_H1 ;  /* 0x3000003cff3f7230 */ /* 0x000fe40000004100 */
[----:B------:R-:W-:-:S03]  /*62d0*/  HADD2.F32 R60, -RZ, R61.H1_H1 ;  /* 0x3000003dff3c7230 */ /* 0x000fc60000004100 */
        /* <DEDUP_REMOVED lines=8> */
[-C--:B0-----:R-:W-:Y:S02]  /*6360*/  IDP.4A.S8.S8 R60, R80, R64.reuse, RZ ;  /* 0x00000040503c7226 */ /* 0x081fe400000006ff */
[----:B------:R-:W-:-:S02]  /*6370*/  IDP.4A.S8.S8 R239, R79, R64, RZ ;  /* 0x000000404fef7226 */ /* 0x000fc400000006ff */
[-C--:B------:R-:W-:Y:S02]  /*6380*/  IDP.4A.S8.S8 R237, R85, R65.reuse, R60 ;  /* 0x0000004155ed7226 */ /* 0x080fe4000000063c */
[-C--:B------:R-:W-:Y:S01]  /*6390*/  IDP.4A.S8.S8 R238, R10, R64.reuse, RZ ;  /* 0x000000400aee7226 */ /* 0x080fe200000006ff */
[----:B------:R-:W0:Y:S01]  /*63a0*/  LDS.128 R60, [R6+0xc10] ;  /* 0x000c1000063c7984 */ /* 0x000e220000000c00 */
[----:B------:R-:W-:Y:S02]  /*63b0*/  IDP.4A.S8.S8 R240, R39, R64, RZ ;  /* 0x0000004027f07226 */ /* 0x000fe400000006ff */
[-C--:B------:R-:W-:Y:S02]  /*63c0*/  IDP.4A.S8.S8 R239, R82, R65.reuse, R239 ;  /* 0x0000004152ef7226 */ /* 0x080fe400000006ef */
[-C--:B------:R-:W-:Y:S02]  /*63d0*/  IDP.4A.S8.S8 R238, R50, R65.reuse, R238 ;  /* 0x0000004132ee7226 */ /* 0x080fe400000006ee */
[----:B------:R-:W-:-:S02]  /*63e0*/  IDP.4A.S8.S8 R240, R76, R65, R240 ;  /* 0x000000414cf07226 */ /* 0x000fc400000006f0 */
        /* <DEDUP_REMOVED lines=8> */
[----:B------:R-:W1:Y:S01]  /*6470*/  LDS.128 R64, [R6+0xc20] ;  /* 0x000c200006407984 */ /* 0x000e620000000c00 */
[-C--:B0-----:R-:W-:Y:S02]  /*6480*/  IDP.4A.S8.S8 R237, R105, R60.reuse, R237 ;  /* 0x0000003c69ed7226 */ /* 0x081fe400000006ed */
        /* <DEDUP_REMOVED lines=11> */
[----:B------:R-:W-:Y:S02]  /*6540*/  IDP.4A.S8.S8 R239, R90, R63, R60 ;  /* 0x0000003f5aef7226 */ /* 0x000fe4000000063c */
[-C--:B-1----:R-:W-:Y:S02]  /*6550*/  IDP.4A.S8.S8 R62, R104, R64.reuse, RZ ;  /* 0x00000040683e7226 */ /* 0x082fe400000006ff */
        /* <DEDUP_REMOVED lines=19> */
[----:B------:R-:W-:Y:S02]  /*6690*/  IMAD R239, R48, R239, RZ ;  /* 0x000000ef30ef7224 */ /* 0x000fe400078e02ff */
        /* <DEDUP_REMOVED lines=21> */
[----:B------:R-:W-:Y:S01]  /*67f0*/  IDP.4A.S8.S8 R66, R19, R63, R66 ;  /* 0x0000003f13427226 */ /* 0x000fe20000000642 */
[----:B------:R-:W-:Y:S01]  /*6800*/  I2FP.F32.S32 R237, R237 ;  /* 0x000000ed00ed7245 */ /* 0x000fe20000201400 */
[----:B------:R-:W-:-:S02]  /*6810*/  IDP.4A.S8.S8 R67, R18, R63, R67 ;  /* 0x0000003f12437226 */ /* 0x000fc40000000643 */
[----:B------:R-:W-:Y:S02]  /*6820*/  IMAD R66, R15, R66, RZ ;  /* 0x000000420f427224 */ /* 0x000fe400078e02ff */
[----:B------:R-:W-:Y:S02]  /*6830*/  IDP.4A.S8.S8 R250, R17, R63, R250 ;  /* 0x0000003f11fa7226 */ /* 0x000fe400000006fa */
[----:B------:R-:W-:Y:S01]  /*6840*/  IMAD R63, R25, R240, RZ ;  /* 0x000000f0193f7224 */ /* 0x000fe200078e02ff */
[----:B------:R-:W-:-:S04]  /*6850*/  I2FP.F32.S32 R66, R66 ;  /* 0x0000004200427245 */ /* 0x000fc80000201400 */
[----:B------:R-:W-:Y:S01]  /*6860*/  I2FP.F32.S32 R63, R63 ;  /* 0x0000003f003f7245 */ /* 0x000fe20000201400 */
[----:B0-----:R-:W-:-:S05]  /*6870*/  HADD2.F32 R62, -RZ, R60.H0_H0 ;  /* 0x2000003cff3e7230 */ /* 0x001fca0000004100 */
[----:B------:R-:W-:Y:S01]  /*6880*/  FFMA R239, R62, R237, RZ ;  /* 0x000000ed3eef7223 */ /* 0x000fe200000000ff */
[----:B------:R-:W-:Y:S02]  /*6890*/  IMAD R237, R16, R65, RZ ;  /* 0x0000004110ed7224 */ /* 0x000fe400078e02ff */
[----:B------:R-:W-:Y:S01]  /*68a0*/  FFMA R238, R62, R238, RZ ;  /* 0x000000ee3eee7223 */ /* 0x000fe200000000ff */
[----:B------:R-:W-:Y:S02]  /*68b0*/  IMAD R65, R14, R67, RZ ;  /* 0x000000430e417224 */ /* 0x000fe400078e02ff */
[C---:B------:R-:W-:Y:S01]  /*68c0*/  FFMA R64, R62.reuse, R64, RZ ;  /* 0x000000403e407223 */ /* 0x040fe200000000ff */
[----:B--2---:R-:W-:Y:S01]  /*68d0*/  HADD2.F32 R240, -RZ, R61.H0_H0 ;  /* 0x2000003dfff07230 */ /* 0x004fe20000004100 */
[----:B------:R-:W-:Y:S01]  /*68e0*/  I2FP.F32.S32 R237, R237 ;  /* 0x000000ed00ed7245 */ /* 0x000fe20000201400 */
[----:B------:R-:W-:Y:S01]  /*68f0*/  FFMA R63, R62, R63, RZ ;  /* 0x0000003f3e3f7223 */ /* 0x000fe200000000ff */
[----:B------:R-:W-:Y:S01]  /*6900*/  I2FP.F32.S32 R65, R65 ;  /* 0x0000004100417245 */ /* 0x000fe20000201400 */
[----:B------:R-:W-:-:S02]  /*6910*/  IMAD R62, R13, R250, RZ ;  /* 0x000000fa0d3e7224 */ /* 0x000fc400078e02ff */
[C---:B------:R-:W-:Y:S01]  /*6920*/  FFMA R237, R240.reuse, R237, R238 ;  /* 0x000000edf0ed7223 */ /* 0x040fe200000000ee */
[C---:B------:R-:W-:Y:S01]  /*6930*/  FFMA R238, R240.reuse, R66, R64 ;  /* 0x00000042f0ee7223 */ /* 0x040fe20000000040 */
[C---:B------:R-:W-:Y:S01]  /*6940*/  FFMA R239, R240.reuse, R65, R239 ;  /* 0x00000041f0ef7223 */ /* 0x040fe200000000ef */
[----:B------:R-:W-:Y:S01]  /*6950*/  I2FP.F32.S32 R62, R62 ;  /* 0x0000003e003e7245 */ /* 0x000fe20000201400 */
[----:B------:R-:W0:Y:S04]  /*6960*/  LDS.128 R64, [R6+0xe00] ;  /* 0x000e000006407984 */ /* 0x000e280000000c00 */
[----:B------:R-:W-:Y:S01]  /*6970*/  FFMA R240, R240, R62, R63 ;  /* 0x0000003ef0f07223 */ /* 0x000fe2000000003f */
[----:B------:R-:W-:Y:S01]  /*6980*/  FMUL R63, R83, R68 ;  /* 0x00000044533f7220 */ /* 0x000fe20000400000 */
[----:B------:R-:W-:Y:S01]  /*6990*/  FMUL R62, R32, R69 ;  /* 0x00000045203e7220 */ /* 0x000fe20000400000 */
[----:B------:R-:W-:-:S02]  /*69a0*/  FMUL R68, R12, R71 ;  /* 0x000000470c447220 */ /* 0x000fc40000400000 */
[----:B------:R-:W-:Y:S01]  /*69b0*/  FFMA R72, R86, R72, -R63 ;  /* 0x0000004856487223 */ /* 0x000fe2000000083f */
[----:B------:R-:W-:Y:S01]  /*69c0*/  FMUL R63, R31, R70 ;  /* 0x000000461f3f7220 */ /* 0x000fe20000400000 */
[----:B------:R-:W-:Y:S01]  /*69d0*/  FFMA R62, R9, R75, -R62 ;  /* 0x0000004b093e7223 */ /* 0x000fe2000000083e */
[----:B------:R-:W-:Y:S01]  /*69e0*/  FFMA R68, R7, R73, -R68 ;  /* 0x0000004907447223 */ /* 0x000fe20000000844 */
[----:B------:R-:W-:Y:S01]  /*69f0*/  FADD R113, R72, R113 ;  /* 0x0000007148717221 */ /* 0x000fe20000000000 */
[----:B------:R-:W-:Y:S01]  /*6a00*/  FFMA R74, R8, R74, -R63 ;  /* 0x0000004a084a7223 */ /* 0x000fe2000000083f */
[----:B------:R-:W-:Y:S02]  /*6a10*/  HADD2.F32 R63, -RZ, R60.H1_H1 ;  /* 0x3000003cff3f7230 */ /* 0x000fe40000004100 */
[----:B------:R-:W-:Y:S01]  /*6a20*/  FADD R129, R62, R129 ;  /* 0x000000813e817221 */ /* 0x000fe20000000000 */
[----:B------:R-:W-:Y:S01]  /*6a30*/  FADD R163, R68, R163 ;  /* 0x000000a344a37221 */ /* 0x000fe20000000000 */
[----:B------:R-:W-:-:S02]  /*6a40*/  HADD2.F32 R60, -RZ, R61.H1_H1 ;  /* 0x3000003dff3c7230 */ /* 0x000fc40000004100 */
[----:B------:R-:W-:Y:S01]  /*6a50*/  FADD R147, R74, R147 ;  /* 0x000000934a937221 */ /* 0x000fe20000000000 */
        /* <DEDUP_REMOVED lines=40> */
[-C--:B-1----:R-:W-:Y:S02]  /*6ce0*/  IDP.4A.S8.S8 R62, R104, R64.reuse, RZ ;  /* 0x00000040683e7226 */ /* 0x082fe400000006ff */
[----:B------:R-:W-:-:S02]  /*6cf0*/  IDP.4A.S8.S8 R61, R97, R64, RZ ;  /* 0x00000040613d7226 */ /* 0x000fc400000006ff */
[-C--:B------:R-:W-:Y:S02]  /*6d00*/  IDP.4A.S8.S8 R60, R11, R64.reuse, RZ ;  /* 0x000000400b3c7226 */ /* 0x080fe400000006ff */
[----:B------:R-:W-:Y:S02]  /*6d10*/  IDP.4A.S8.S8 R64, R21, R64, RZ ;  /* 0x0000004015407226 */ /* 0x000fe400000006ff */
        /* <DEDUP_REMOVED lines=63> */
[----:B------:R-:W-:-:S03]  /*7110*/  FMUL R62, R32, R71 ;  /* 0x00000047203e7220 */ /* 0x000fc60000400000 */
[----:B------:R-:W-:Y:S01]  /*7120*/  FFMA R63, R86, R237, -R63 ;  /* 0x000000ed563f7223 */ /* 0x000fe2000000083f */
[----:B------:R-:W-:Y:S01]  /*7130*/  FFMA R71, R9, R238, -R62 ;  /* 0x000000ee09477223 */ /* 0x000fe2000000083e */
[----:B------:R-:W-:Y:S01]  /*7140*/  FMUL R62, R12, R69 ;  /* 0x000000450c3e7220 */ /* 0x000fe20000400000 */
[----:B------:R-:W-:Y:S01]  /*7150*/  FMUL R237, R31, R70 ;  /* 0x000000461fed7220 */ /* 0x000fe20000400000 */
[----:B------:R-:W-:Y:S01]  /*7160*/  FADD R114, R63, R114 ;  /* 0x000000723f727221 */ /* 0x000fe20000000000 */
[----:B------:R-:W-:Y:S02]  /*7170*/  HADD2.F32 R63, -RZ, R60.H1_H1 ;  /* 0x3000003cff3f7230 */ /* 0x000fe40000004100 */
[----:B------:R-:W-:Y:S01]  /*7180*/  FFMA R69, R7, R240, -R62 ;  /* 0x000000f007457223 */ /* 0x000fe2000000083e */
[----:B------:R-:W-:Y:S02]  /*7190*/  HADD2.F32 R60, -RZ, R61.H1_H1 ;  /* 0x3000003dff3c7230 */ /* 0x000fe40000004100 */
[----:B------:R-:W-:Y:S01]  /*71a0*/  FADD R130, R71, R130 ;  /* 0x0000008247827221 */ /* 0x000fe20000000000 */
[----:B------:R-:W-:Y:S01]  /*71b0*/  FFMA R237, R8, R239, -R237 ;  /* 0x000000ef08ed7223 */ /* 0x000fe200000008ed */
        /* <DEDUP_REMOVED lines=9> */
[----:B------:R-:W-:Y:S01]  /*7250*/  FADD R148, R237, R148 ;  /* 0x00000094ed947221 */ /* 0x000fe20000000000 */
[----:B0-----:R-:W-:-:S02]  /*7260*/  IDP.4A.S8.S8 R60, R80, R64, RZ ;  /* 0x00000040503c7226 */ /* 0x001fc400000006ff */
[-C--:B------:R-:W-:Y:S02]  /*7270*/  IDP.4A.S8.S8 R239, R79, R64.reuse, RZ ;  /* 0x000000404fef7226 */ /* 0x080fe400000006ff */
[-C--:B------:R-:W-:Y:S02]  /*7280*/  IDP.4A.S8.S8 R237, R85, R65.reuse, R60 ;  /* 0x0000004155ed7226 */ /* 0x080fe4000000063c */
[-C--:B------:R-:W-:Y:S01]  /*7290*/  IDP.4A.S8.S8 R238, R10, R64.reuse, RZ ;  /* 0x000000400aee7226 */ /* 0x080fe200000006ff */
[----:B------:R-:W0:Y:S01]  /*72a0*/  LDS.128 R60, [R6+0x1010] ;  /* 0x00101000063c7984 */ /* 0x000e220000000c00 */
[----:B------:R-:W-:Y:S02]  /*72b0*/  IDP.4A.S8.S8 R240, R39, R64, RZ ;  /* 0x0000004027f07226 */ /* 0x000fe400000006ff */
        /* <DEDUP_REMOVED lines=12> */
[-C--:B0-----:R-:W-:Y:S02]  /*7380*/  IDP.4A.S8.S8 R237, R105, R60.reuse, R237 ;  /* 0x0000003c69ed7226 */ /* 0x081fe400000006ed */
        /* <DEDUP_REMOVED lines=12> */
[----:B------:R-:W-:Y:S02]  /*7450*/  IDP.4A.S8.S8 R238, R52, R63, R60 ;  /* 0x0000003f34ee7226 */ /* 0x000fe4000000063c */
[----:B-1----:R-:W-:-:S02]  /*7460*/  IDP.4A.S8.S8 R62, R104, R64, RZ ;  /* 0x00000040683e7226 */ /* 0x002fc400000006ff */
        /* <DEDUP_REMOVED lines=17> */
[----:B------:R-:W0:Y:S01]  /*7580*/  LDS.128 R60, [R6+0x1030] ;  /* 0x00103000063c7984 */ /* 0x000e220000000c00 */
[----:B------:R-:W-:-:S02]  /*7590*/  IMAD R239, R48, R239, RZ ;  /* 0x000000ef30ef7224 */ /* 0x000fc400078e02ff */
[----:B------:R-:W-:Y:S02]  /*75a0*/  IMAD R237, R46, R237, RZ ;  /* 0x000000ed2eed7224 */ /* 0x000fe400078e02ff */
[----:B------:R-:W-:Y:S01]  /*75b0*/  IMAD R240, R25, R240, RZ ;  /* 0x000000f019f07224 */ /* 0x000fe200078e02ff */
[----:B------:R-:W-:Y:S02]  /*75c0*/  I2FP.F32.S32 R239, R239 ;  /* 0x000000ef00ef7245 */ /* 0x000fe40000201400 */
[----:B------:R-:W-:Y:S02]  /*75d0*/  I2FP.F32.S32 R237, R237 ;  /* 0x000000ed00ed7245 */ /* 0x000fe40000201400 */
[----:B------:R-:W-:Y:S01]  /*75e0*/  I2FP.F32.S32 R240, R240 ;  /* 0x000000f000f07245 */ /* 0x000fe20000201400 */
[-C--:B0-----:R-:W-:Y:S02]  /*75f0*/  IDP.4A.S8.S8 R66, R96, R60.reuse, R66 ;  /* 0x0000003c60427226 */ /* 0x081fe40000000642 */
[----:B------:R-:W-:-:S02]  /*7600*/  IDP.4A.S8.S8 R65, R30, R60, R65 ;  /* 0x0000003c1e417226 */ /* 0x000fc40000000641 */
[-C--:B------:R-:W-:Y:S02]  /*7610*/  IDP.4A.S8.S8 R64, R29, R60.reuse, R64 ;  /* 0x0000003c1d407226 */ /* 0x080fe40000000640 */
[----:B------:R-:W-:Y:S01]  /*7620*/  IDP.4A.S8.S8 R67, R28, R60, R67 ;  /* 0x0000003c1c437226 */ /* 0x000fe20000000643 */
[----:B------:R-:W-:Y:S01]  /*7630*/  IADD3 R60, PT, PT, R5, 0x400, RZ ;  /* 0x00000400053c7810 */ /* 0x000fe20007ffe0ff */
[-C--:B------:R-:W-:Y:S02]  /*7640*/  IDP.4A.S8.S8 R66, R89, R61.reuse, R66 ;  /* 0x0000003d59427226 */ /* 0x080fe40000000642 */
[-C--:B------:R-:W-:Y:S01]  /*7650*/  IDP.4A.S8.S8 R65, R27, R61.reuse, R65 ;  /* 0x0000003d1b417226 */ /* 0x080fe20000000641 */
[----:B------:R-:W-:Y:S01]  /*7660*/  LEA.HI R60, R60, UR9, RZ, 0x1f ;  /* 0x000000093c3c7c11 */ /* 0x000fe2000f8ff8ff */
[-C--:B------:R-:W-:Y:S02]  /*7670*/  IDP.4A.S8.S8 R64, R26, R61.reuse, R64 ;  /* 0x0000003d1a407226 */ /* 0x080fe40000000640 */
[----:B------:R-:W-:-:S02]  /*7680*/  IDP.4A.S8.S8 R67, R24, R61, R67 ;  /* 0x0000003d18437226 */ /* 0x000fc40000000643 */
[----:B------:R-:W0:Y:S01]  /*7690*/  LDS R61, [R60] ;  /* 0x000000003c3d7984 */ /* 0x000e220000000800 */
[-C--:B------:R-:W-:Y:S02]  /*76a0*/  IDP.4A.S8.S8 R64, R22, R62.reuse, R64 ;  /* 0x0000003e16407226 */ /* 0x080fe40000000640 */
[-C--:B------:R-:W-:Y:S01]  /*76b0*/  IDP.4A.S8.S8 R66, R88, R62.reuse, R66 ;  /* 0x0000003e58427226 */ /* 0x080fe20000000642 */
[----:B------:R-:W1:Y:S01]  /*76c0*/  LDS R60, [R60+0x4] ;  /* 0x000004003c3c7984 */ /* 0x000e620000000800 */
[-C--:B------:R-:W-:Y:S02]  /*76d0*/  IDP.4A.S8.S8 R65, R23, R62.reuse, R65 ;  /* 0x0000003e17417226 */ /* 0x080fe40000000641 */
[----:B------:R-:W-:Y:S02]  /*76e0*/  IDP.4A.S8.S8 R67, R20, R62, R67 ;  /* 0x0000003e14437226 */ /* 0x000fe40000000643 */
[----:B------:R-:W-:Y:S02]  /*76f0*/  IMAD R62, R47, R238, RZ ;  /* 0x000000ee2f3e7224 */ /* 0x000fe400078e02ff */
[----:B------:R-:W-:-:S02]  /*7700*/  IDP.4A.S8.S8 R64, R18, R63, R64 ;  /* 0x0000003f12407226 */ /* 0x000fc40000000640 */
[-C--:B------:R-:W-:Y:S01]  /*7710*/  IDP.4A.S8.S8 R66, R87, R63.reuse, R66 ;  /* 0x0000003f57427226 */ /* 0x080fe20000000642 */
[----:B------:R-:W-:Y:S01]  /*7720*/  I2FP.F32.S32 R62, R62 ;  /* 0x0000003e003e7245 */ /* 0x000fe20000201400 */
[-C--:B------:R-:W-:Y:S02]  /*7730*/  IDP.4A.S8.S8 R65, R19, R63.reuse, R65 ;  /* 0x0000003f13417226 */ /* 0x080fe40000000641 */
[----:B------:R-:W-:Y:S02]  /*7740*/  IDP.4A.S8.S8 R67, R17, R63, R67 ;  /* 0x0000003f11437226 */ /* 0x000fe40000000643 */
[----:B------:R-:W-:Y:S02]  /*7750*/  IMAD R64, R14, R64, RZ ;  /* 0x000000400e407224 */ /* 0x000fe400078e02ff */
[----:B------:R-:W-:Y:S02]  /*7760*/  IMAD R66, R16, R66, RZ ;  /* 0x0000004210427224 */ /* 0x000fe400078e02ff */
[----:B------:R-:W-:Y:S01]  /*7770*/  IMAD R65, R15, R65, RZ ;  /* 0x000000410f417224 */ /* 0x000fe200078e02ff */
[----:B------:R-:W-:Y:S01]  /*7780*/  I2FP.F32.S32 R64, R64 ;  /* 0x0000004000407245 */ /* 0x000fe20000201400 */
[----:B------:R-:W-:Y:S01]  /*7790*/  IMAD R67, R13, R67, RZ ;  /* 0x000000430d437224 */ /* 0x000fe200078e02ff */
[----:B------:R-:W-:-:S02]  /*77a0*/  I2FP.F32.S32 R66, R66 ;  /* 0x0000004200427245 */ /* 0x000fc40000201400 */
[----:B------:R-:W-:Y:S02]  /*77b0*/  I2FP.F32.S32 R65, R65 ;  /* 0x0000004100417245 */ /* 0x000fe40000201400 */
[----:B------:R-:W-:Y:S01]  /*77c0*/  I2FP.F32.S32 R67, R67 ;  /* 0x0000004300437245 */ /* 0x000fe20000201400 */
[--C-:B0-----:R-:W-:Y:S02]  /*77d0*/  HADD2.F32 R63, -RZ, R61.reuse.H0_H0 ;  /* 0x2000003dff3f7230 */ /* 0x101fe40000004100 */
[----:B------:R-:W-:-:S03]  /*77e0*/  HADD2.F32 R61, -RZ, R61.H1_H1 ;  /* 0x3000003dff3d7230 */ /* 0x000fc60000004100 */
[C---:B------:R-:W-:Y:S01]  /*77f0*/  FFMA R239, R63.reuse, R239, RZ ;  /* 0x000000ef3fef7223 */ /* 0x040fe200000000ff */
[C---:B------:R-:W-:Y:S01]  /*7800*/  FFMA R62, R63.reuse, R62, RZ ;  /* 0x0000003e3f3e7223 */ /* 0x040fe200000000ff */
[C---:B------:R-:W-:Y:S01]  /*7810*/  FFMA R237, R63.reuse, R237, RZ ;  /* 0x000000ed3fed7223 */ /* 0x040fe200000000ff */
[----:B------:R-:W-:Y:S01]  /*7820*/  FFMA R240, R63, R240, RZ ;  /* 0x000000f03ff07223 */ /* 0x000fe200000000ff */
[----:B-1----:R-:W-:-:S05]  /*7830*/  HADD2.F32 R63, -RZ, R60.H0_H0 ;  /* 0x2000003cff3f7230 */ /* 0x002fca0000004100 */
[C---:B------:R-:W-:Y:S01]  /*7840*/  FFMA R237, R63.reuse, R64, R237 ;  /* 0x000000403fed7223 */ /* 0x040fe200000000ed */
[C---:B------:R-:W-:Y:S01]  /*7850*/  FFMA R239, R63.reuse, R66, R239 ;  /* 0x000000423fef7223 */ /* 0x040fe200000000ef */
[C---:B------:R-:W-:Y:S01]  /*7860*/  FFMA R62, R63.reuse, R65, R62 ;  /* 0x000000413f3e7223 */ /* 0x040fe2000000003e */
[----:B------:R-:W-:Y:S01]  /*7870*/  FFMA R240, R63, R67, R240 ;  /* 0x000000433ff07223 */ /* 0x000fe200000000f0 */
[----:B------:R-:W-:Y:S01]  /*7880*/  FMUL R64, R32, R69 ;  /* 0x0000004520407220 */ /* 0x000fe20000400000 */
[----:B------:R-:W-:Y:S01]  /*7890*/  FMUL R63, R83, R68 ;  /* 0x00000044533f7220 */ /* 0x000fe20000400000 */
[----:B------:R-:W-:Y:S01]  /*78a0*/  FMUL R66, R12, R71 ;  /* 0x000000470c427220 */ /* 0x000fe20000400000 */
[----:B------:R-:W-:Y:S01]  /*78b0*/  FFMA R68, R4, R61, RZ ;  /* 0x0000003d04447223 */ /* 0x000fe200000000ff */
[----:B------:R-:W-:Y:S01]  /*78c0*/  FFMA R64, R9, R73, -R64 ;  /* 0x0000004909407223 */ /* 0x000fe20000000840 */
[----:B------:R-:W-:Y:S01]  /*78d0*/  FFMA R72, R86, R72, -R63 ;  /* 0x0000004856487223 */ /* 0x000fe2000000083f */
[----:B------:R-:W-:Y:S01]  /*78e0*/  FMUL R63, R31, R70 ;  /* 0x000000461f3f7220 */ /* 0x000fe20000400000 */
[----:B------:R-:W-:Y:S01]  /*78f0*/  FFMA R66, R7, R75, -R66 ;  /* 0x0000004b07427223 */ /* 0x000fe20000000842 */
[----:B------:R-:W-:Y:S01]  /*7900*/  FADD R131, R64, R131 ;  /* 0x0000008340837221 */ /* 0x000fe20000000000 */
[----:B------:R-:W-:-:S02]  /*7910*/  HADD2.F32 R64, -RZ, R60.H1_H1 ;  /* 0x3000003cff407230 */ /* 0x000fc40000004100 */
[----:B------:R-:W-:Y:S01]  /*7920*/  FFMA R74, R8, R74, -R63 ;  /* 0x0000004a084a7223 */ /* 0x000fe2000000083f */
[-C--:B------:R-:W-:Y:S01]  /*7930*/  FFMA R60, R3, R61.reuse, RZ ;  /* 0x0000003d033c7223 */ /* 0x080fe200000000ff */
[-C--:B------:R-:W-:Y:S01]  /*7940*/  FFMA R63, R0, R61.reuse, RZ ;  /* 0x0000003d003f7223 */ /* 0x080fe200000000ff */
[----:B------:R-:W-:Y:S01]  /*7950*/  FADD R165, R66, R165 ;  /* 0x000000a542a57221 */ /* 0x000fe20000000000 */
[----:B------:R-:W-:Y:S01]  /*7960*/  FFMA R66, R2, R61, RZ ;  /* 0x0000003d02427223 */ /* 0x000fe200000000ff */
[-C--:B------:R-:W-:Y:S01]  /*7970*/  FFMA R60, R37, R64.reuse, R60 ;  /* 0x00000040253c7223 */ /* 0x080fe2000000003c */
[-C--:B------:R-:W-:Y:S01]  /*7980*/  FFMA R63, R36, R64.reuse, R63 ;  /* 0x00000040243f7223 */ /* 0x080fe2000000003f */
[-C--:B------:R-:W-:Y:S01]  /*7990*/  FFMA R65, R33, R64.reuse, R68 ;  /* 0x0000004021417223 */ /* 0x080fe20000000044 */
[----:B------:R-:W-:Y:S01]  /*79a0*/  FFMA R66, R35, R64, R66 ;  /* 0x0000004023427223 */ /* 0x000fe20000000042 */
[----:B------:R-:W-:Y:S01]  /*79b0*/  FMUL R61, R83, R60 ;  /* 0x0000003c533d7220 */ /* 0x000fe20000400000 */
[----:B------:R-:W-:Y:S01]  /*79c0*/  FMUL R60, R32, R63 ;  /* 0x0000003f203c7220 */ /* 0x000fe20000400000 */
[----:B------:R-:W-:Y:S01]  /*79d0*/  FADD R115, R72, R115 ;  /* 0x0000007348737221 */ /* 0x000fe20000000000 */
[----:B------:R-:W-:Y:S01]  /*79e0*/  FADD R149, R74, R149 ;  /* 0x000000954a957221 */ /* 0x000fe20000000000 */
[----:B------:R-:W-:Y:S01]  /*79f0*/  FFMA R239, R86, R239, -R61 ;  /* 0x000000ef56ef7223 */ /* 0x000fe2000000083d */
[----:B------:R-:W-:Y:S01]  /*7a00*/  FFMA R69, R9, R62, -R60 ;  /* 0x0000003e09457223 */ /* 0x000fe2000000083c */
[----:B------:R-:W-:Y:S01]  /*7a10*/  FMUL R61, R31, R66 ;  /* 0x000000421f3d7220 */ /* 0x000fe20000400000 */
[----:B------:R-:W-:Y:S01]  /*7a20*/  FMUL R60, R12, R65 ;  /* 0x000000410c3c7220 */ /* 0x000fe20000400000 */
[----:B------:R-:W-:Y:S01]  /*7a30*/  LDS.128 R72, [R6+0x1230] ;  /* 0x0012300006487984 */ /* 0x000fe20000000c00 */
[----:B------:R-:W-:Y:S01]  /*7a40*/  FADD R132, R69, R132 ;  /* 0x0000008445847221 */ /* 0x000fe20000000000 */
[----:B------:R-:W-:Y:S01]  /*7a50*/  FFMA R238, R8, R237, -R61 ;  /* 0x000000ed08ee7223 */ /* 0x000fe2000000083d */
[----:B------:R-:W-:Y:S01]  /*7a60*/  FFMA R237, R7, R240, -R60 ;  /* 0x000000f007ed7223 */ /* 0x000fe2000000083c */
[----:B------:R-:W0:Y:S01]  /*7a70*/  LDS.128 R64, [R6+0x1220] ;  /* 0x0012200006407984 */ /* 0x000e220000000c00 */
[----:B------:R-:W-:Y:S01]  /*7a80*/  FADD R116, R239, R116 ;  /* 0x00000074ef747221 */ /* 0x000fe20000000000 */
[----:B------:R-:W-:Y:S01]  /*7a90*/  IADD3 R239, PT, PT, R5, 0x480, RZ ;  /* 0x0000048005ef7810 */ /* 0x000fe20007ffe0ff */
[----:B------:R-:W-:Y:S01]  /*7aa0*/  FADD R150, R238, R150 ;  /* 0x00000096ee967221 */ /* 0x000fe20000000000 */
[----:B------:R-:W1:Y:S01]  /*7ab0*/  LDS.128 R60, [R6+0x1200] ;  /* 0x00120000063c7984 */ /* 0x000e620000000c00 */
[----:B------:R-:W-:Y:S01]  /*7ac0*/  FADD R166, R237, R166 ;  /* 0x000000a6eda67221 */ /* 0x000fe20000000000 */
[----:B------:R-:W-:-:S02]  /*7ad0*/  LEA.HI R239, R239, UR9, RZ, 0x1f ;  /* 0x00000009efef7c11 */ /* 0x000fc4000f8ff8ff */
[----:B------:R-:W2:Y:S04]  /*7ae0*/  LDS.128 R68, [R6+0x1210] ;  /* 0x0012100006447984 */ /* 0x000ea80000000c00 */
[----:B------:R-:W3:Y:S04]  /*7af0*/  LDS R238, [R239] ;  /* 0x00000000efee7984 */ /* 0x000ee80000000800 */
[----:B------:R-:W4:Y:S01]  /*7b00*/  LDS R239, [R239+0x4] ;  /* 0x00000400efef7984 */ /* 0x000f220000000800 */
[----:B0-----:R-:W-:Y:S02]  /*7b10*/  IDP.4A.S8.S8 R250, R104, R64, RZ ;  /* 0x0000004068fa7226 */ /* 0x001fe400000006ff */
[----:B-1----:R-:W-:-:S02]  /*7b20*/  IDP.4A.S8.S8 R252, R80, R60, RZ ;  /* 0x0000003c50fc7226 */ /* 0x002fc400000006ff */
[----:B------:R-:W-:Y:S02]  /*7b30*/  IDP.4A.S8.S8 R250, R103, R65, R250 ;  /* 0x0000004167fa7226 */ /* 0x000fe400000006fa */
[----:B------:R-:W-:Y:S02]  /*7b40*/  IDP.4A.S8.S8 R252, R85, R61, R252 ;  /* 0x0000003d55fc7226 */ /* 0x000fe400000006fc */
[----:B------:R-:W-:Y:S02]  /*7b50*/  IDP.4A.S8.S8 R250, R102, R66, R250 ;  /* 0x0000004266fa7226 */ /* 0x000fe400000006fa */
[----:B------:R-:W-:Y:S02]  /*7b60*/  IDP.4A.S8.S8 R252, R84, R62, R252 ;  /* 0x0000003e54fc7226 */ /* 0x000fe400000006fc */
[----:B------:R-:W-:Y:S02]  /*7b70*/  IDP.4A.S8.S8 R250, R101, R67, R250 ;  /* 0x0000004365fa7226 */ /* 0x000fe400000006fa */
[----:B------:R-:W-:-:S02]  /*7b80*/  IDP.4A.S8.S8 R252, R106, R63, R252 ;  /* 0x0000003f6afc7226 */ /* 0x000fc400000006fc */
[----:B------:R-:W-:Y:S02]  /*7b90*/  IDP.4A.S8.S8 R250, R96, R72, R250 ;  /* 0x0000004860fa7226 */ /* 0x000fe400000006fa */
[----:B--2---:R-:W-:Y:S02]  /*7ba0*/  IDP.4A.S8.S8 R252, R105, R68, R252 ;  /* 0x0000004469fc7226 */ /* 0x004fe400000006fc */
[----:B------:R-:W-:Y:S02]  /*7bb0*/  IDP.4A.S8.S8 R250, R89, R73, R250 ;  /* 0x0000004959fa7226 */ /* 0x000fe400000006fa */
[----:B------:R-:W-:Y:S02]  /*7bc0*/  IDP.4A.S8.S8 R252, R92, R69, R252 ;  /* 0x000000455cfc7226 */ /* 0x000fe400000006fc */
[----:B------:R-:W-:Y:S02]  /*7bd0*/  IDP.4A.S8.S8 R250, R88, R74, R250 ;  /* 0x0000004a58fa7226 */ /* 0x000fe400000006fa */
[----:B------:R-:W-:-:S02]  /*7be0*/  IDP.4A.S8.S8 R252, R91, R70, R252 ;  /* 0x000000465bfc7226 */ /* 0x000fc400000006fc */
[----:B------:R-:W-:Y:S02]  /*7bf0*/  IDP.4A.S8.S8 R250, R87, R75, R250 ;  /* 0x0000004b57fa7226 */ /* 0x000fe400000006fa */
[----:B------:R-:W-:Y:S02]  /*7c00*/  IDP.4A.S8.S8 R252, R90, R71, R252 ;  /* 0x000000475afc7226 */ /* 0x000fe400000006fc */
[--C-:B---3--:R-:W-:Y:S02]  /*7c10*/  HADD2.F32 R237, -RZ, R238.reuse.H0_H0 ;  /* 0x200000eeffed7230 */ /* 0x108fe40000004100 */
[----:B------:R-:W-:Y:S02]  /*7c20*/  IMAD R252, R48, R252, RZ ;  /* 0x000000fc30fc7224 */ /* 0x000fe400078e02ff */
[----:B------:R-:W-:Y:S02]  /*7c30*/  HADD2.F32 R238, -RZ, R238.H1_H1 ;  /* 0x300000eeffee7230 */ /* 0x000fe40000004100 */
[----:B------:R-:W-:Y:S01]  /*7c40*/  IMAD R250, R16, R250, RZ ;  /* 0x000000fa10fa7224 */ /* 0x000fe200078e02ff */
[----:B------:R-:W-:Y:S01]  /*7c50*/  I2FP.F32.S32 R252, R252 ;  /* 0x000000fc00fc7245 */ /* 0x000fe20000201400 */
[----:B----4-:R-:W-:-:S02]  /*7c60*/  HADD2.F32 R240, -RZ, R239.H0_H0 ;  /* 0x200000effff07230 */ /* 0x010fc40000004100 */
[----:B------:R-:W-:Y:S01]  /*7c70*/  FFMA R251, R3, R238, RZ ;  /* 0x000000ee03fb7223 */ /* 0x000fe200000000ff */
[----:B------:R-:W-:Y:S01]  /*7c80*/  HADD2.F32 R239, -RZ, R239.H1_H1 ;  /* 0x300000efffef7230 */ /* 0x000fe20000004100 */
[----:B------:R-:W-:Y:S01]  /*7c90*/  I2FP.F32.S32 R250, R250 ;  /* 0x000000fa00fa7245 */ /* 0x000fe20000201400 */
[----:B------:R-:W-:-:S03]  /*7ca0*/  FFMA R252, R237, R252, RZ ;  /* 0x000000fcedfc7223 */ /* 0x000fc600000000ff */
[----:B------:R-:W-:Y:S01]  /*7cb0*/  FFMA R251, R37, R239, R251 ;  /* 0x000000ef25fb7223 */ /* 0x000fe200000000fb */
[----:B------:R-:W-:Y:S01]  /*7cc0*/  FFMA R250, R240, R250, R252 ;  /* 0x000000faf0fa7223 */ /* 0x000fe200000000fc */
[----:B------:R-:W-:Y:S02]  /*7cd0*/  IDP.4A.S8.S8 R252, R79, R60, RZ ;  /* 0x0000003c4ffc7226 */ /* 0x000fe400000006ff */
[----:B------:R-:W-:Y:S02]  /*7ce0*/  FMUL R251, R83, R251 ;  /* 0x000000fb53fb7220 */ /* 0x000fe40000400000 */
[----:B------:R-:W-:Y:S02]  /*7cf0*/  IDP.4A.S8.S8 R252, R82, R61, R252 ;  /* 0x0000003d52fc7226 */ /* 0x000fe400000006fc */
[----:B------:R-:W-:Y:S01]  /*7d00*/  FFMA R250, R86, R250, -R251 ;  /* 0x000000fa56fa7223 */ /* 0x000fe200000008fb */
[----:B------:R-:W-:Y:S01]  /*7d10*/  FFMA R251, R0, R238, RZ ;  /* 0x000000ee00fb7223 */ /* 0x000fe200000000ff */
[----:B------:R-:W-:-:S02]  /*7d20*/  IDP.4A.S8.S8 R252, R100, R62, R252 ;  /* 0x0000003e64fc7226 */ /* 0x000fc400000006fc */
[----:B------:R-:W-:Y:S01]  /*7d30*/  FADD R117, R250, R117 ;  /* 0x00000075fa757221 */ /* 0x000fe20000000000 */
[----:B------:R-:W-:Y:S02]  /*7d40*/  IDP.4A.S8.S8 R250, R97, R64, RZ ;  /* 0x0000004061fa7226 */ /* 0x000fe400000006ff */
[----:B------:R-:W-:Y:S01]  /*7d50*/  FFMA R251, R36, R239, R251 ;  /* 0x000000ef24fb7223 */ /* 0x000fe200000000fb */
[----:B------:R-:W-:Y:S02]  /*7d60*/  IDP.4A.S8.S8 R252, R99, R63, R252 ;  /* 0x0000003f63fc7226 */ /* 0x000fe400000006fc */
[----:B------:R-:W-:Y:S02]  /*7d70*/  IDP.4A.S8.S8 R250, R95, R65, R250 ;  /* 0x000000415ffa7226 */ /* 0x000fe400000006fa */
[----:B------:R-:W-:Y:S01]  /*7d80*/  FMUL R251, R32, R251 ;  /* 0x000000fb20fb7220 */ /* 0x000fe20000400000 */
        /* <DEDUP_REMOVED lines=8> */
[----:B------:R-:W-:Y:S02]  /*7e10*/  IMAD R252, R47, R252, RZ ;  /* 0x000000fc2ffc7224 */ /* 0x000fe400078e02ff */
[----:B------:R-:W-:-:S03]  /*7e20*/  IDP.4A.S8.S8 R250, R23, R74, R250 ;  /* 0x0000004a17fa7226 */ /* 0x000fc600000006fa */
[----:B------:R-:W-:Y:S01]  /*7e30*/  I2FP.F32.S32 R252, R252 ;  /* 0x000000fc00fc7245 */ /* 0x000fe20000201400 */
[----:B------:R-:W-:-:S04]  /*7e40*/  IDP.4A.S8.S8 R250, R19, R75, R250 ;  /* 0x0000004b13fa7226 */ /* 0x000fc800000006fa */
[----:B------:R-:W-:Y:S02]  /*7e50*/  IMAD R250, R15, R250, RZ ;  /* 0x000000fa0ffa7224 */ /* 0x000fe400078e02ff */
[----:B------:R-:W-:-:S03]  /*7e60*/  FFMA R252, R237, R252, RZ ;  /* 0x000000fcedfc7223 */ /* 0x000fc600000000ff */
[----:B------:R-:W-:-:S05]  /*7e70*/  I2FP.F32.S32 R250, R250 ;  /* 0x000000fa00fa7245 */ /* 0x000fca0000201400 */
[----:B------:R-:W-:-:S04]  /*7e80*/  FFMA R250, R240, R250, R252 ;  /* 0x000000faf0fa7223 */ /* 0x000fc800000000fc */
[----:B------:R-:W-:Y:S01]  /*7e90*/  FFMA R250, R9, R250, -R251 ;  /* 0x000000fa09fa7223 */ /* 0x000fe200000008fb */
[-C--:B------:R-:W-:Y:S02]  /*7ea0*/  IDP.4A.S8.S8 R251, R11, R64.reuse, RZ ;  /* 0x000000400bfb7226 */ /* 0x080fe400000006ff */
[----:B------:R-:W-:Y:S02]  /*7eb0*/  IDP.4A.S8.S8 R64, R21, R64, RZ ;  /* 0x0000004015407226 */ /* 0x000fe400000006ff */
[----:B------:R-:W-:Y:S01]  /*7ec0*/  FADD R133, R250, R133 ;  /* 0x00000085fa857221 */ /* 0x000fe20000000000 */
[-C--:B------:R-:W-:Y:S02]  /*7ed0*/  IDP.4A.S8.S8 R250, R10, R60.reuse, RZ ;  /* 0x0000003c0afa7226 */ /* 0x080fe400000006ff */
[----:B------:R-:W-:Y:S02]  /*7ee0*/  IDP.4A.S8.S8 R60, R39, R60, RZ ;  /* 0x0000003c273c7226 */ /* 0x000fe400000006ff */
[----:B------:R-:W-:-:S02]  /*7ef0*/  IDP.4A.S8.S8 R250, R50, R61, R250 ;  /* 0x0000003d32fa7226 */ /* 0x000fc400000006fa */
[----:B------:R-:W-:Y:S02]  /*7f00*/  IDP.4A.S8.S8 R60, R76, R61, R60 ;  /* 0x0000003d4c3c7226 */ /* 0x000fe4000000063c */
[-C--:B------:R-:W-:Y:S02]  /*7f10*/  IDP.4A.S8.S8 R250, R42, R62.reuse, R250 ;  /* 0x0000003e2afa7226 */ /* 0x080fe400000006fa */
[----:B------:R-:W-:Y:S02]  /*7f20*/  IDP.4A.S8.S8 R60, R34, R62, R60 ;  /* 0x0000003e223c7226 */ /* 0x000fe4000000063c */
[----:B------:R-:W-:Y:S02]  /*7f30*/  IDP.4A.S8.S8 R251, R45, R65, R251 ;  /* 0x000000412dfb7226 */ /* 0x000fe400000006fb */
[-C--:B------:R-:W-:Y:S02]  /*7f40*/  IDP.4A.S8.S8 R250, R77, R63.reuse, R250 ;  /* 0x0000003f4dfa7226 */ /* 0x080fe400000006fa */
[----:B------:R-:W-:-:S02]  /*7f50*/  IDP.4A.S8.S8 R60, R59, R63, R60 ;  /* 0x0000003f3b3c7226 */ /* 0x000fc4000000063c */
[----:B------:R-:W-:Y:S02]  /*7f60*/  IDP.4A.S8.S8 R251, R43, R66, R251 ;  /* 0x000000422bfb7226 */ /* 0x000fe400000006fb */
[-C--:B------:R-:W-:Y:S02]  /*7f70*/  IDP.4A.S8.S8 R250, R58, R68.reuse, R250 ;  /* 0x000000443afa7226 */ /* 0x080fe400000006fa */
        /* <DEDUP_REMOVED lines=13> */
[----:B------:R-:W-:Y:S01]  /*8050*/  IDP.4A.S8.S8 R251, R22, R74, R251 ;  /* 0x0000004a16fb7226 */ /* 0x000fe200000006fb */
[----:B------:R-:W-:Y:S01]  /*8060*/  LDS.128 R68, [R6+0x1410] ;  /* 0x0014100006447984 */ /* 0x000fe20000000c00 */
[----:B------:R-:W-:Y:S02]  /*8070*/  IMAD R250, R46, R250, RZ ;  /* 0x000000fa2efa7224 */ /* 0x000fe400078e02ff */
[----:B------:R-:W-:-:S02]  /*8080*/  IDP.4A.S8.S8 R67, R28, R72, R67 ;  /* 0x000000481c437226 */ /* 0x000fc40000000643 */
[----:B------:R-:W-:Y:S01]  /*8090*/  IMAD R60, R25, R60, RZ ;  /* 0x0000003c193c7224 */ /* 0x000fe200078e02ff */
[----:B------:R-:W-:Y:S01]  /*80a0*/  I2FP.F32.S32 R250, R250 ;  /* 0x000000fa00fa7245 */ /* 0x000fe20000201400 */
[----:B------:R-:W-:Y:S02]  /*80b0*/  IDP.4A.S8.S8 R251, R18, R75, R251 ;  /* 0x0000004b12fb7226 */ /* 0x000fe400000006fb */
[----:B------:R-:W-:Y:S01]  /*80c0*/  IDP.4A.S8.S8 R67, R24, R73, R67 ;  /* 0x0000004918437226 */ /* 0x000fe20000000643 */
[----:B------:R-:W-:Y:S01]  /*80d0*/  I2FP.F32.S32 R60, R60 ;  /* 0x0000003c003c7245 */ /* 0x000fe20000201400 */
[----:B------:R-:W-:Y:S02]  /*80e0*/  IMAD R251, R14, R251, RZ ;  /* 0x000000fb0efb7224 */ /* 0x000fe400078e02ff */
[C---:B------:R-:W-:Y:S01]  /*80f0*/  FFMA R250, R237.reuse, R250, RZ ;  /* 0x000000faedfa7223 */ /* 0x040fe200000000ff */
[----:B------:R-:W-:Y:S02]  /*8100*/  IDP.4A.S8.S8 R74, R20, R74, R67 ;  /* 0x0000004a144a7226 */ /* 0x000fe40000000643 */
[----:B------:R-:W-:Y:S01]  /*8110*/  FFMA R237, R237, R60, RZ ;  /* 0x0000003ceded7223 */ /* 0x000fe200000000ff */
[----:B------:R-:W-:Y:S01]  /*8120*/  I2FP.F32.S32 R251, R251 ;  /* 0x000000fb00fb7245 */ /* 0x000fe20000201400 */
[----:B------:R-:W-:Y:S01]  /*8130*/  IDP.4A.S8.S8 R74, R17, R75, R74 ;  /* 0x0000004b114a7226 */ /* 0x000fe2000000064a */
[----:B------:R-:W0:Y:S03]  /*8140*/  LDS.128 R60, [R6+0x1400] ;  /* 0x00140000063c7984 */ /* 0x000e260000000c00 */
[----:B------:R-:W-:Y:S01]  /*8150*/  IMAD R74, R13, R74, RZ ;  /* 0x0000004a0d4a7224 */ /* 0x000fe200078e02ff */
[----:B------:R-:W1:Y:S01]  /*8160*/  LDS.128 R64, [R6+0x1420] ;  /* 0x0014200006407984 */ /* 0x000e620000000c00 */
[----:B------:R-:W-:Y:S01]  /*8170*/  FFMA R250, R240, R251, R250 ;  /* 0x000000fbf0fa7223 */ /* 0x000fe200000000fa */
[-C--:B------:R-:W-:Y:S01]  /*8180*/  FFMA R251, R2, R238.reuse, RZ ;  /* 0x000000ee02fb7223 */ /* 0x080fe200000000ff */
[----:B------:R-:W-:Y:S01]  /*8190*/  FFMA R238, R4, R238, RZ ;  /* 0x000000ee04ee7223 */ /* 0x000fe200000000ff */
[----:B------:R-:W-:-:S02]  /*81a0*/  I2FP.F32.S32 R74, R74 ;  /* 0x0000004a004a7245 */ /* 0x000fc40000201400 */
[-C--:B------:R-:W-:Y:S01]  /*81b0*/  FFMA R251, R35, R239.reuse, R251 ;  /* 0x000000ef23fb7223 */ /* 0x080fe200000000fb */
[----:B------:R-:W-:Y:S02]  /*81c0*/  FFMA R239, R33, R239, R238 ;  /* 0x000000ef21ef7223 */ /* 0x000fe400000000ee */
[----:B------:R-:W-:Y:S01]  /*81d0*/  FFMA R74, R240, R74, R237 ;  /* 0x0000004af04a7223 */ /* 0x000fe200000000ed */
[----:B------:R-:W-:Y:S01]  /*81e0*/  IADD3 R237, PT, PT, R5, 0x500, RZ ;  /* 0x0000050005ed7810 */ /* 0x000fe20007ffe0ff */
[----:B------:R-:W-:Y:S01]  /*81f0*/  FMUL R238, R12, R239 ;  /* 0x000000ef0cee7220 */ /* 0x000fe20000400000 */
[----:B------:R-:W-:Y:S02]  /*8200*/  FMUL R251, R31, R251 ;  /* 0x000000fb1ffb7220 */ /* 0x000fe40000400000 */
[----:B------:R-:W-:Y:S01]  /*8210*/  LEA.HI R237, R237, UR9, RZ, 0x1f ;  /* 0x00000009eded7c11 */ /* 0x000fe2000f8ff8ff */
[----:B------:R-:W-:Y:S01]  /*8220*/  FFMA R238, R7, R74, -R238 ;  /* 0x0000004a07ee7223 */ /* 0x000fe200000008ee */
[----:B------:R-:W-:Y:S01]  /*8230*/  FFMA R250, R8, R250, -R251 ;  /* 0x000000fa08fa7223 */ /* 0x000fe200000008fb */
[----:B------:R-:W2:Y:S02]  /*8240*/  LDS.128 R72, [R6+0x1430] ;  /* 0x0014300006487984 */ /* 0x000ea40000000c00 */
[----:B------:R-:W-:Y:S01]  /*8250*/  FADD R167, R238, R167 ;  /* 0x000000a7eea77221 */ /* 0x000fe20000000000 */
[----:B------:R-:W-:Y:S01]  /*8260*/  FADD R151, R250, R151 ;  /* 0x00000097fa977221 */ /* 0x000fe20000000000 */
[----:B------:R-:W3:Y:S04]  /*8270*/  LDS R238, [R237] ;  /* 0x00000000edee7984 */ /* 0x000ee80000000800 */
[----:B------:R3:W4:Y:S01]  /*8280*/  LDS R239, [R237+0x4] ;  /* 0x00000400edef7984 */ /* 0x0007220000000800 */
        /* <DEDUP_REMOVED lines=10> */
[----:B--2---:R-:W-:Y:S02]  /*8330*/  IDP.4A.S8.S8 R250, R96, R72, R250 ;  /* 0x0000004860fa7226 */ /* 0x004fe400000006fa */
[----:B------:R-:W-:Y:S02]  /*8340*/  IDP.4A.S8.S8 R252, R91, R70, R252 ;  /* 0x000000465bfc7226 */ /* 0x000fe400000006fc */
[----:B------:R-:W-:-:S02]  /*8350*/  IDP.4A.S8.S8 R250, R89, R73, R250 ;  /* 0x0000004959fa7226 */ /* 0x000fc400000006fa */
[----:B------:R-:W-:Y:S02]  /*8360*/  IDP.4A.S8.S8 R252, R90, R71, R252 ;  /* 0x000000475afc7226 */ /* 0x000fe400000006fc */
[----:B------:R-:W-:Y:S02]  /*8370*/  IDP.4A.S8.S8 R250, R88, R74, R250 ;  /* 0x0000004a58fa7226 */ /* 0x000fe400000006fa */
[----:B------:R-:W-:Y:S02]  /*8380*/  IMAD R252, R48, R252, RZ ;  /* 0x000000fc30fc7224 */ /* 0x000fe400078e02ff */
[----:B------:R-:W-:Y:S02]  /*8390*/  IDP.4A.S8.S8 R250, R87, R75, R250 ;  /* 0x0000004b57fa7226 */ /* 0x000fe400000006fa */
[--C-:B---3--:R-:W-:Y:S01]  /*83a0*/  HADD2.F32 R237, -RZ, R238.reuse.H0_H0 ;  /* 0x200000eeffed7230 */ /* 0x108fe20000004100 */
[----:B------:R-:W-:Y:S01]  /*83b0*/  I2FP.F32.S32 R252, R252 ;  /* 0x000000fc00fc7245 */ /* 0x000fe20000201400 */
[----:B------:R-:W-:-:S02]  /*83c0*/  HADD2.F32 R238, -RZ, R238.H1_H1 ;  /* 0x300000eeffee7230 */ /* 0x000fc40000004100 */
[----:B------:R-:W-:Y:S02]  /*83d0*/  IMAD R250, R16, R250, RZ ;  /* 0x000000fa10fa7224 */ /* 0x000fe400078e02ff */
[--C-:B----4-:R-:W-:Y:S02]  /*83e0*/  HADD2.F32 R240, -RZ, R239.reuse.H0_H0 ;  /* 0x200000effff07230 */ /* 0x110fe40000004100 */
        /* <DEDUP_REMOVED lines=53> */
[-C--:B------:R-:W-:Y:S02]  /*8740*/  IDP.4A.S8.S8 R250, R56, R69.reuse, R250 ;  /* 0x0000004538fa7226 */ /* 0x080fe400000006fa */
[----:B------:R-:W-:Y:S02]  /*8750*/  IDP.4A.S8.S8 R64, R41, R66, R64 ;  /* 0x0000004229407226 */ /* 0x000fe40000000640 */
[----:B------:R-:W-:Y:S02]  /*8760*/  IDP.4A.S8.S8 R60, R55, R69, R60 ;  /* 0x00000045373c7226 */ /* 0x000fe4000000063c */
        /* <DEDUP_REMOVED lines=9> */
[----:B------:R-:W-:Y:S02]  /*8800*/  IMAD R250, R46, R250, RZ ;  /* 0x000000fa2efa7224 */ /* 0x000fe400078e02ff */
[----:B------:R-:W-:Y:S02]  /*8810*/  IDP.4A.S8.S8 R67, R24, R73, R67 ;  /* 0x0000004918437226 */ /* 0x000fe40000000643 */
[----:B------:R-:W-:Y:S01]  /*8820*/  IMAD R60, R25, R60, RZ ;  /* 0x0000003c193c7224 */ /* 0x000fe200078e02ff */
[----:B------:R-:W-:Y:S01]  /*8830*/  I2FP.F32.S32 R250, R250 ;  /* 0x000000fa00fa7245 */ /* 0x000fe20000201400 */
[----:B------:R-:W-:Y:S02]  /*8840*/  IMAD R251, R14, R251, RZ ;  /* 0x000000fb0efb7224 */ /* 0x000fe400078e02ff */
[----:B------:R-:W-:Y:S01]  /*8850*/  IDP.4A.S8.S8 R74, R20, R74, R67 ;  /* 0x0000004a144a7226 */ /* 0x000fe20000000643 */
[----:B------:R-:W-:Y:S01]  /*8860*/  I2FP.F32.S32 R60, R60 ;  /* 0x0000003c003c7245 */ /* 0x000fe20000201400 */
[----:B------:R-:W-:Y:S01]  /*8870*/  FFMA R250, R237, R250, RZ ;  /* 0x000000faedfa7223 */ /* 0x000fe200000000ff */
[----:B------:R-:W-:Y:S01]  /*8880*/  I2FP.F32.S32 R251, R251 ;  /* 0x000000fb00fb7245 */ /* 0x000fe20000201400 */
[----:B------:R-:W-:Y:S01]  /*8890*/  IDP.4A.S8.S8 R74, R17, R75, R74 ;  /* 0x0000004b114a7226 */ /* 0x000fe2000000064a */
[----:B------:R-:W0:Y:S01]  /*88a0*/  LDS.128 R64, [R6+0x1620] ;  /* 0x0016200006407984 */ /* 0x000e220000000c00 */
[----:B------:R-:W-:-:S02]  /*88b0*/  FFMA R237, R237, R60, RZ ;  /* 0x0000003ceded7223 */ /* 0x000fc400000000ff */
[----:B------:R-:W-:Y:S01]  /*88c0*/  FFMA R250, R240, R251, R250 ;  /* 0x000000fbf0fa7223 */ /* 0x000fe200000000fa */
[----:B------:R-:W1:Y:S01]  /*88d0*/  LDS.128 R60, [R6+0x1600] ;  /* 0x00160000063c7984 */ /* 0x000e620000000c00 */
[----:B------:R-:W-:Y:S01]  /*88e0*/  FFMA R251, R2, R238, RZ ;  /* 0x000000ee02fb7223 */ /* 0x000fe200000000ff */
[----:B------:R-:W-:Y:S02]  /*88f0*/  IMAD R74, R13, R74, RZ ;  /* 0x0000004a0d4a7224 */ /* 0x000fe400078e02ff */
[----:B------:R-:W-:Y:S01]  /*8900*/  FFMA R238, R4, R238, RZ ;  /* 0x000000ee04ee7223 */ /* 0x000fe200000000ff */
[-C--:B------:R-:W-:Y:S02]  /*8910*/  FFMA R251, R35, R239.reuse, R251 ;  /* 0x000000ef23fb7223 */ /* 0x080fe400000000fb */
[----:B------:R-:W-:Y:S01]  /*8920*/  I2FP.F32.S32 R74, R74 ;  /* 0x0000004a004a7245 */ /* 0x000fe20000201400 */
[----:B------:R-:W-:Y:S01]  /*8930*/  FFMA R239, R33, R239, R238 ;  /* 0x000000ef21ef7223 */ /* 0x000fe200000000ee */
[----:B------:R-:W-:-:S03]  /*8940*/  FMUL R251, R31, R251 ;  /* 0x000000fb1ffb7220 */ /* 0x000fc60000400000 */
[----:B------:R-:W-:Y:S01]  /*8950*/  FMUL R68, R12, R239 ;  /* 0x000000ef0c447220 */ /* 0x000fe20000400000 */
[----:B------:R-:W-:Y:S01]  /*8960*/  FFMA R74, R240, R74, R237 ;  /* 0x0000004af04a7223 */ /* 0x000fe200000000ed */
[----:B------:R-:W-:Y:S01]  /*8970*/  IADD3 R237, PT, PT, R5, 0x580, RZ ;  /* 0x0000058005ed7810 */ /* 0x000fe20007ffe0ff */
[----:B------:R-:W-:Y:S02]  /*8980*/  FFMA R250, R8, R250, -R251 ;  /* 0x000000fa08fa7223 */ /* 0x000fe400000008fb */
[----:B------:R-:W-:Y:S01]  /*8990*/  FFMA R239, R7, R74, -R68 ;  /* 0x0000004a07ef7223 */ /* 0x000fe20000000844 */
[----:B------:R-:W-:Y:S01]  /*89a0*/  LEA.HI R237, R237, UR9, RZ, 0x1f ;  /* 0x00000009eded7c11 */ /* 0x000fe2000f8ff8ff */
[----:B------:R-:W2:Y:S01]  /*89b0*/  LDS.128 R68, [R6+0x1610] ;  /* 0x0016100006447984 */ /* 0x000ea20000000c00 */
[----:B------:R-:W-:Y:S01]  /*89c0*/  FADD R152, R250, R152 ;  /* 0x00000098fa987221 */ /* 0x000fe20000000000 */
[----:B------:R-:W-:Y:S02]  /*89d0*/  FADD R168, R239, R168 ;  /* 0x000000a8efa87221 */ /* 0x000fe40000000000 */
[----:B------:R-:W3:Y:S04]  /*89e0*/  LDS.128 R72, [R6+0x1630] ;  /* 0x0016300006487984 */ /* 0x000ee80000000c00 */
[----:B------:R-:W4:Y:S04]  /*89f0*/  LDS R238, [R237] ;  /* 0x00000000edee7984 */ /* 0x000f280000000800 */
[----:B------:R4:W5:Y:S01]  /*8a00*/  LDS R239, [R237+0x4] ;  /* 0x00000400edef7984 */ /* 0x0009620000000800 */
[----:B0-----:R-:W-:-:S02]  /*8a10*/  IDP.4A.S8.S8 R250, R104, R64, RZ ;  /* 0x0000004068fa7226 */ /* 0x001fc400000006ff */
[----:B-1----:R-:W-:Y:S02]  /*8a20*/  IDP.4A.S8.S8 R252, R80, R60, RZ ;  /* 0x0000003c50fc7226 */ /* 0x002fe400000006ff */
[----:B------:R-:W-:Y:S02]  /*8a30*/  IDP.4A.S8.S8 R250, R103, R65, R250 ;  /* 0x0000004167fa7226 */ /* 0x000fe400000006fa */
[----:B------:R-:W-:Y:S02]  /*8a40*/  IDP.4A.S8.S8 R252, R85, R61, R252 ;  /* 0x0000003d55fc7226 */ /* 0x000fe400000006fc */
[----:B------:R-:W-:Y:S02]  /*8a50*/  IDP.4A.S8.S8 R250, R102, R66, R250 ;  /* 0x0000004266fa7226 */ /* 0x000fe400000006fa */
[----:B------:R-:W-:Y:S02]  /*8a60*/  IDP.4A.S8.S8 R252, R84, R62, R252 ;  /* 0x0000003e54fc7226 */ /* 0x000fe400000006fc */
[----:B------:R-:W-:-:S02]  /*8a70*/  IDP.4A.S8.S8 R250, R101, R67, R250 ;  /* 0x0000004365fa7226 */ /* 0x000fc400000006fa */
[----:B------:R-:W-:-:S04]  /*8a80*/  IDP.4A.S8.S8 R252, R106, R63, R252 ;  /* 0x0000003f6afc7226 */ /* 0x000fc800000006fc */
[----:B--2---:R-:W-:Y:S02]  /*8a90*/  IDP.4A.S8.S8 R252, R105, R68, R252 ;  /* 0x0000004469fc7226 */ /* 0x004fe400000006fc */
[----:B---3--:R-:W-:Y:S02]  /*8aa0*/  IDP.4A.S8.S8 R250, R96, R72, R250 ;  /* 0x0000004860fa7226 */ /* 0x008fe400000006fa */
[----:B------:R-:W-:Y:S02]  /*8ab0*/  IDP.4A.S8.S8 R252, R92, R69, R252 ;  /* 0x000000455cfc7226 */ /* 0x000fe400000006fc */
[----:B------:R-:W-:Y:S02]  /*8ac0*/  IDP.4A.S8.S8 R250, R89, R73, R250 ;  /* 0x0000004959fa7226 */ /* 0x000fe400000006fa */
[----:B------:R-:W-:Y:S02]  /*8ad0*/  IDP.4A.S8.S8 R252, R91, R70, R252 ;  /* 0x000000465bfc7226 */ /* 0x000fe400000006fc */
[----:B------:R-:W-:-:S02]  /*8ae0*/  IDP.4A.S8.S8 R250, R88, R74, R250 ;  /* 0x0000004a58fa7226 */ /* 0x000fc400000006fa */
[----:B------:R-:W-:Y:S02]  /*8af0*/  IDP.4A.S8.S8 R252, R90, R71, R252 ;  /* 0x000000475afc7226 */ /* 0x000fe400000006fc */
[----:B------:R-:W-:Y:S02]  /*8b00*/  IDP.4A.S8.S8 R250, R87, R75, R250 ;  /* 0x0000004b57fa7226 */ /* 0x000fe400000006fa */
[----:B------:R-:W-:Y:S02]  /*8b10*/  IMAD R252, R48, R252, RZ ;  /* 0x000000fc30fc7224 */ /* 0x000fe400078e02ff */
[--C-:B----4-:R-:W-:Y:S02]  /*8b20*/  HADD2.F32 R237, -RZ, R238.reuse.H0_H0 ;  /* 0x200000eeffed7230 */ /* 0x110fe40000004100 */
[----:B------:R-:W-:Y:S01]  /*8b30*/  HADD2.F32 R238, -RZ, R238.H1_H1 ;  /* 0x300000eeffee7230 */ /* 0x000fe20000004100 */
[----:B------:R-:W-:Y:S01]  /*8b40*/  I2FP.F32.S32 R252, R252 ;  /* 0x000000fc00fc7245 */ /* 0x000fe20000201400 */
[----:B------:R-:W-:-:S02]  /*8b50*/  IMAD R250, R16, R250, RZ ;  /* 0x000000fa10fa7224 */ /* 0x000fc400078e02ff */
[--C-:B-----5:R-:W-:Y:S02]  /*8b60*/  HADD2.F32 R240, -RZ, R239.reuse.H0_H0 ;  /* 0x200000effff07230 */ /* 0x120fe40000004100 */
        /* <DEDUP_REMOVED lines=416> */
[----:B------:R-:W0:Y:S01]  /*a570*/  LDS.128 R60, [R6+0x1e00] ;  /* 0x001e0000063c7984 */ /* 0x000e220000000c00 */
[-C--:B------:R-:W-:Y:S02]  /*a580*/  IDP.4A.S8.S8 R251, R40, R67.reuse, R251 ;  /* 0x0000004328fb7226 */ /* 0x080fe400000006fb */
[----:B------:R-:W-:Y:S02]  /*a590*/  IDP.4A.S8.S8 R67, R38, R67, R64 ;  /* 0x0000004326437226 */ /* 0x000fe40000000640 */
[----:B------:R-:W-:-:S02]  /*a5a0*/  IDP.4A.S8.S8 R251, R29, R72, R251 ;  /* 0x000000481dfb7226 */ /* 0x000fc400000006fb */
[----:B------:R-:W-:Y:S02]  /*a5b0*/  IDP.4A.S8.S8 R67, R28, R72, R67 ;  /* 0x000000481c437226 */ /* 0x000fe40000000643 */
[-C--:B------:R-:W-:Y:S02]  /*a5c0*/  IDP.4A.S8.S8 R251, R26, R73.reuse, R251 ;  /* 0x000000491afb7226 */ /* 0x080fe400000006fb */
[----:B------:R-:W-:Y:S02]  /*a5d0*/  IDP.4A.S8.S8 R67, R24, R73, R67 ;  /* 0x0000004918437226 */ /* 0x000fe40000000643 */
[-C--:B------:R-:W-:Y:S02]  /*a5e0*/  IDP.4A.S8.S8 R251, R22, R74.reuse, R251 ;  /* 0x0000004a16fb7226 */ /* 0x080fe400000006fb */
[----:B------:R-:W-:Y:S02]  /*a5f0*/  IDP.4A.S8.S8 R74, R20, R74, R67 ;  /* 0x0000004a144a7226 */ /* 0x000fe40000000643 */
[----:B------:R-:W1:Y:S01]  /*a600*/  LDS.128 R64, [R6+0x1e10] ;  /* 0x001e100006407984 */ /* 0x000e620000000c00 */
[----:B------:R-:W-:-:S02]  /*a610*/  IDP.4A.S8.S8 R250, R51, R71, R250 ;  /* 0x0000004733fa7226 */ /* 0x000fc400000006fa */
[----:B------:R-:W-:Y:S02]  /*a620*/  IDP.4A.S8.S8 R251, R18, R75, R251 ;  /* 0x0000004b12fb7226 */ /* 0x000fe400000006fb */
[----:B------:R-:W-:Y:S02]  /*a630*/  IMAD R250, R46, R250, RZ ;  /* 0x000000fa2efa7224 */ /* 0x000fe400078e02ff */
[----:B------:R-:W-:Y:S02]  /*a640*/  IMAD R251, R14, R251, RZ ;  /* 0x000000fb0efb7224 */ /* 0x000fe400078e02ff */
[----:B------:R-:W-:Y:S01]  /*a650*/  IDP.4A.S8.S8 R70, R49, R71, R70 ;  /* 0x0000004731467226 */ /* 0x000fe20000000646 */
[----:B------:R-:W-:Y:S01]  /*a660*/  I2FP.F32.S32 R250, R250 ;  /* 0x000000fa00fa7245 */ /* 0x000fe20000201400 */
[----:B------:R-:W-:Y:S01]  /*a670*/  IDP.4A.S8.S8 R74, R17, R75, R74 ;  /* 0x0000004b114a7226 */ /* 0x000fe2000000064a */
[----:B------:R-:W-:Y:S01]  /*a680*/  I2FP.F32.S32 R251, R251 ;  /* 0x000000fb00fb7245 */ /* 0x000fe20000201400 */
[----:B------:R-:W-:-:S02]  /*a690*/  IMAD R70, R25, R70, RZ ;  /* 0x0000004619467224 */ /* 0x000fc400078e02ff */
[----:B------:R-:W-:Y:S01]  /*a6a0*/  FFMA R250, R237, R250, RZ ;  /* 0x000000faedfa7223 */ /* 0x000fe200000000ff */
[----:B------:R-:W-:Y:S02]  /*a6b0*/  IMAD R74, R13, R74, RZ ;  /* 0x0000004a0d4a7224 */ /* 0x000fe400078e02ff */
[----:B------:R-:W-:Y:S01]  /*a6c0*/  I2FP.F32.S32 R70, R70 ;  /* 0x0000004600467245 */ /* 0x000fe20000201400 */
[----:B------:R-:W-:Y:S01]  /*a6d0*/  FFMA R250, R239, R251, R250 ;  /* 0x000000fbeffa7223 */ /* 0x000fe200000000fa */
[-C--:B------:R-:W-:Y:S01]  /*a6e0*/  FFMA R251, R2, R238.reuse, RZ ;  /* 0x000000ee02fb7223 */ /* 0x080fe200000000ff */
[----:B------:R-:W-:Y:S01]  /*a6f0*/  FFMA R238, R4, R238, RZ ;  /* 0x000000ee04ee7223 */ /* 0x000fe200000000ff */
[----:B------:R-:W-:Y:S01]  /*a700*/  I2FP.F32.S32 R74, R74 ;  /* 0x0000004a004a7245 */ /* 0x000fe20000201400 */
[----:B0-----:R-:W-:Y:S02]  /*a710*/  IDP.4A.S8.S8 R10, R10, R60, RZ ;  /* 0x0000003c0a0a7226 */ /* 0x001fe400000006ff */
[----:B------:R-:W-:Y:S01]  /*a720*/  FFMA R68, R237, R70, RZ ;  /* 0x00000046ed447223 */ /* 0x000fe200000000ff */
[----:B------:R-:W-:-:S02]  /*a730*/  IDP.4A.S8.S8 R80, R80, R60, RZ ;  /* 0x0000003c50507226 */ /* 0x000fc400000006ff */
[----:B------:R-:W-:Y:S01]  /*a740*/  FFMA R69, R33, R240, R238 ;  /* 0x000000f021457223 */ /* 0x000fe200000000ee */
[----:B------:R-:W-:Y:S02]  /*a750*/  IDP.4A.S8.S8 R79, R79, R60, RZ ;  /* 0x0000003c4f4f7226 */ /* 0x000fe400000006ff */
[----:B------:R-:W-:Y:S01]  /*a760*/  FFMA R68, R239, R74, R68 ;  /* 0x0000004aef447223 */ /* 0x000fe20000000044 */
[----:B------:R-:W-:Y:S02]  /*a770*/  IDP.4A.S8.S8 R73, R50, R61, R10 ;  /* 0x0000003d32497226 */ /* 0x000fe4000000060a */
[----:B------:R-:W-:Y:S01]  /*a780*/  FMUL R10, R12, R69 ;  /* 0x000000450c0a7220 */ /* 0x000fe20000400000 */
[----:B------:R-:W-:Y:S02]  /*a790*/  IDP.4A.S8.S8 R39, R39, R60, RZ ;  /* 0x0000003c27277226 */ /* 0x000fe400000006ff */
[----:B------:R-:W-:Y:S01]  /*a7a0*/  FFMA R251, R35, R240, R251 ;  /* 0x000000f023fb7223 */ /* 0x000fe200000000fb */
[----:B------:R-:W-:-:S02]  /*a7b0*/  IDP.4A.S8.S8 R85, R85, R61, R80 ;  /* 0x0000003d55557226 */ /* 0x000fc40000000650 */
[----:B------:R-:W-:Y:S02]  /*a7c0*/  IDP.4A.S8.S8 R79, R82, R61, R79 ;  /* 0x0000003d524f7226 */ /* 0x000fe4000000064f */
[----:B------:R-:W-:Y:S01]  /*a7d0*/  FMUL R251, R31, R251 ;  /* 0x000000fb1ffb7220 */ /* 0x000fe20000400000 */
[----:B------:R-:W-:Y:S02]  /*a7e0*/  IDP.4A.S8.S8 R42, R42, R62, R73 ;  /* 0x0000003e2a2a7226 */ /* 0x000fe40000000649 */
[----:B------:R-:W-:Y:S02]  /*a7f0*/  IDP.4A.S8.S8 R61, R76, R61, R39 ;  /* 0x0000003d4c3d7226 */ /* 0x000fe40000000627 */
[----:B------:R-:W-:Y:S01]  /*a800*/  FFMA R39, R7, R68, -R10 ;  /* 0x0000004407277223 */ /* 0x000fe2000000080a */
[-C--:B------:R-:W-:Y:S01]  /*a810*/  IDP.4A.S8.S8 R85, R84, R62.reuse, R85 ;  /* 0x0000003e54557226 */ /* 0x080fe20000000655 */
[----:B------:R-:W-:Y:S01]  /*a820*/  IADD3 R10, PT, PT, R5, 0x780, RZ ;  /* 0x00000780050a7810 */ /* 0x000fe20007ffe0ff */
[-C--:B------:R-:W-:Y:S01]  /*a830*/  IDP.4A.S8.S8 R77, R77, R63.reuse, R42 ;  /* 0x0000003f4d4d7226 */ /* 0x080fe2000000062a */
[----:B------:R-:W0:Y:S01]  /*a840*/  LDS.128 R68, [R6+0x1e20] ;  /* 0x001e200006447984 */ /* 0x000e220000000c00 */
[----:B------:R-:W-:Y:S01]  /*a850*/  IDP.4A.S8.S8 R34, R34, R62, R61 ;  /* 0x0000003e22227226 */ /* 0x000fe2000000063d */
[----:B------:R-:W-:Y:S01]  /*a860*/  LEA.HI R10, R10, UR9, RZ, 0x1f ;  /* 0x000000090a0a7c11 */ /* 0x000fe2000f8ff8ff */
[----:B------:R-:W-:-:S02]  /*a870*/  IDP.4A.S8.S8 R85, R106, R63, R85 ;  /* 0x0000003f6a557226 */ /* 0x000fc40000000655 */
[----:B------:R-:W-:Y:S01]  /*a880*/  FFMA R250, R8, R250, -R251 ;  /* 0x000000fa08fa7223 */ /* 0x000fe200000008fb */
[-C--:B-1----:R-:W-:Y:S02]  /*a890*/  IDP.4A.S8.S8 R77, R58, R64.reuse, R77 ;  /* 0x000000403a4d7226 */ /* 0x082fe4000000064d */
[----:B------:R-:W-:Y:S01]  /*a8a0*/  FADD R172, R39, R172 ;  /* 0x000000ac27ac7221 */ /* 0x000fe20000000000 */
[----:B------:R-:W-:Y:S01]  /*a8b0*/  IDP.4A.S8.S8 R34, R59, R63, R34 ;  /* 0x0000003f3b227226 */ /* 0x000fe20000000622 */
[----:B------:R-:W1:Y:S01]  /*a8c0*/  LDS R5, [R10] ;  /* 0x000000000a057984 */ /* 0x000e620000000800 */
[-C--:B------:R-:W-:Y:S02]  /*a8d0*/  IDP.4A.S8.S8 R85, R105, R64.reuse, R85 ;  /* 0x0000004069557226 */ /* 0x080fe40000000655 */
[----:B------:R-:W-:Y:S01]  /*a8e0*/  FADD R156, R250, R156 ;  /* 0x0000009cfa9c7221 */ /* 0x000fe20000000000 */
[----:B------:R-:W-:Y:S01]  /*a8f0*/  IDP.4A.S8.S8 R77, R56, R65, R77 ;  /* 0x00000041384d7226 */ /* 0x000fe2000000064d */
[----:B------:R-:W-:Y:S01]  /*a900*/  LDS R10, [R10+0x4] ;  /* 0x000004000a0a7984 */ /* 0x000fe20000000800 */
[----:B------:R-:W-:-:S02]  /*a910*/  IDP.4A.S8.S8 R34, R57, R64, R34 ;  /* 0x0000004039227226 */ /* 0x000fc40000000622 */
[-C--:B------:R-:W-:Y:S02]  /*a920*/  IDP.4A.S8.S8 R85, R92, R65.reuse, R85 ;  /* 0x000000415c557226 */ /* 0x080fe40000000655 */
[-C--:B------:R-:W-:Y:S02]  /*a930*/  IDP.4A.S8.S8 R54, R54, R66.reuse, R77 ;  /* 0x0000004236367226 */ /* 0x080fe4000000064d */
[----:B------:R-:W-:Y:S02]  /*a940*/  IDP.4A.S8.S8 R34, R55, R65, R34 ;  /* 0x0000004137227226 */ /* 0x000fe40000000622 */
[-C--:B------:R-:W-:Y:S02]  /*a950*/  IDP.4A.S8.S8 R85, R91, R66.reuse, R85 ;  /* 0x000000425b557226 */ /* 0x080fe40000000655 */
[----:B------:R-:W-:Y:S02]  /*a960*/  IDP.4A.S8.S8 R51, R51, R67, R54 ;  /* 0x0000004333337226 */ /* 0x000fe40000000636 */
[----:B------:R-:W-:-:S02]  /*a970*/  IDP.4A.S8.S8 R34, R53, R66, R34 ;  /* 0x0000004235227226 */ /* 0x000fc40000000622 */
[-C--:B------:R-:W-:Y:S02]  /*a980*/  IDP.4A.S8.S8 R85, R90, R67.reuse, R85 ;  /* 0x000000435a557226 */ /* 0x080fe40000000655 */
[----:B------:R-:W-:Y:S02]  /*a990*/  IDP.4A.S8.S8 R34, R49, R67, R34 ;  /* 0x0000004331227226 */ /* 0x000fe40000000622 */
[----:B------:R-:W-:Y:S02]  /*a9a0*/  IMAD R85, R48, R85, RZ ;  /* 0x0000005530557224 */ /* 0x000fe400078e02ff */
[----:B------:R-:W-:Y:S02]  /*a9b0*/  IMAD R46, R46, R51, RZ ;  /* 0x000000332e2e7224 */ /* 0x000fe400078e02ff */
[----:B------:R2:W3:Y:S01]  /*a9c0*/  LDS.128 R48, [R6+0x1e30] ;  /* 0x001e300006307984 */ /* 0x0004e20000000c00 */
[----:B------:R-:W-:Y:S01]  /*a9d0*/  IMAD R25, R25, R34, RZ ;  /* 0x0000002219197224 */ /* 0x000fe200078e02ff */
[----:B------:R-:W-:Y:S01]  /*a9e0*/  I2FP.F32.S32 R85, R85 ;  /* 0x0000005500557245 */ /* 0x000fe20000201400 */
[----:B------:R-:W-:-:S02]  /*a9f0*/  IDP.4A.S8.S8 R100, R100, R62, R79 ;  /* 0x0000003e64647226 */ /* 0x000fc4000000064f */
        /* <DEDUP_REMOVED lines=8> */
[----:B------:R-:W-:Y:S02]  /*aa80*/  IDP.4A.S8.S8 R99, R99, R63, R100 ;  /* 0x0000003f63637226 */ /* 0x000fe40000000664 */
[-C--:B------:R-:W-:Y:S02]  /*aa90*/  IDP.4A.S8.S8 R102, R102, R70.reuse, R103 ;  /* 0x0000004666667226 */ /* 0x080fe40000000667 */
[-C--:B------:R-:W-:Y:S02]  /*aaa0*/  IDP.4A.S8.S8 R94, R94, R70.reuse, R95 ;  /* 0x000000465e5e7226 */ /* 0x080fe4000000065f */
[----:B------:R-:W-:-:S02]  /*aab0*/  IDP.4A.S8.S8 R42, R43, R70, R42 ;  /* 0x000000462b2a7226 */ /* 0x000fc4000000062a */
[----:B------:R-:W-:Y:S02]  /*aac0*/  IDP.4A.S8.S8 R21, R41, R70, R21 ;  /* 0x0000004629157226 */ /* 0x000fe40000000615 */
[----:B-1----:R-:W-:Y:S02]  /*aad0*/  HADD2.F32 R11, -RZ, R5.H1_H1 ;  /* 0x30000005ff0b7230 */ /* 0x002fe40000004100 */
[----:B------:R-:W-:Y:S02]  /*aae0*/  IDP.4A.S8.S8 R98, R98, R64, R99 ;  /* 0x0000004062627226 */ /* 0x000fe40000000663 */
[----:B------:R-:W-:Y:S02]  /*aaf0*/  IDP.4A.S8.S8 R101, R101, R71, R102 ;  /* 0x0000004765657226 */ /* 0x000fe40000000666 */
[----:B--2---:R-:W-:Y:S01]  /*ab00*/  FFMA R6, R3, R11, RZ ;  /* 0x0000000b03067223 */ /* 0x004fe200000000ff */
[----:B------:R-:W-:Y:S02]  /*ab10*/  IDP.4A.S8.S8 R93, R93, R71, R94 ;  /* 0x000000475d5d7226 */ /* 0x000fe4000000065e */
[----:B------:R-:W-:Y:S01]  /*ab20*/  FFMA R34, R2, R11, RZ ;  /* 0x0000000b02227223 */ /* 0x000fe200000000ff */
[----:B------:R-:W-:-:S02]  /*ab30*/  IDP.4A.S8.S8 R42, R40, R71, R42 ;  /* 0x00000047282a7226 */ /* 0x000fc4000000062a */
[----:B------:R-:W-:Y:S01]  /*ab40*/  FFMA R4, R4, R11, RZ ;  /* 0x0000000b04047223 */ /* 0x000fe200000000ff */
[----:B------:R-:W-:Y:S02]  /*ab50*/  IDP.4A.S8.S8 R71, R38, R71, R21 ;  /* 0x0000004726477226 */ /* 0x000fe40000000615 */
[----:B------:R-:W-:Y:S01]  /*ab60*/  FFMA R21, R0, R11, RZ ;  /* 0x0000000b00157223 */ /* 0x000fe200000000ff */
[----:B------:R-:W-:Y:S01]  /*ab70*/  IDP.4A.S8.S8 R81, R81, R65, R98 ;  /* 0x0000004151517226 */ /* 0x000fe20000000662 */
[----:B------:R-:W-:Y:S01]  /*ab80*/  I2FP.F32.S32 R11, R25 ;  /* 0x00000019000b7245 */ /* 0x000fe20000201400 */
[----:B------:R-:W-:Y:S01]  /*ab90*/  HADD2.F32 R0, -RZ, R5.H0_H0 ;  /* 0x20000005ff007230 */ /* 0x000fe20000004100 */
[----:B------:R-:W-:Y:S01]  /*aba0*/  I2FP.F32.S32 R5, R46 ;  /* 0x0000002e00057245 */ /* 0x000fe20000201400 */
[-C--:B---3--:R-:W-:Y:S02]  /*abb0*/  IDP.4A.S8.S8 R96, R96, R48.reuse, R101 ;  /* 0x0000003060607226 */ /* 0x088fe40000000665 */
[----:B------:R-:W-:-:S02]  /*abc0*/  IDP.4A.S8.S8 R30, R30, R48, R93 ;  /* 0x000000301e1e7226 */ /* 0x000fc4000000065d */
[C---:B------:R-:W-:Y:S01]  /*abd0*/  FFMA R25, R0.reuse, R11, RZ ;  /* 0x0000000b00197223 */ /* 0x040fe200000000ff */
[-C--:B------:R-:W-:Y:S02]  /*abe0*/  IDP.4A.S8.S8 R42, R29, R48.reuse, R42 ;  /* 0x000000301d2a7226 */ /* 0x080fe4000000062a */
[----:B------:R-:W-:Y:S01]  /*abf0*/  FFMA R85, R0, R85, RZ ;  /* 0x0000005500557223 */ /* 0x000fe200000000ff */
[----:B------:R-:W-:Y:S02]  /*ac00*/  IDP.4A.S8.S8 R71, R28, R48, R71 ;  /* 0x000000301c477226 */ /* 0x000fe40000000647 */
[----:B------:R-:W-:Y:S01]  /*ac10*/  FFMA R5, R0, R5, RZ ;  /* 0x0000000500057223 */ /* 0x000fe200000000ff */
[----:B------:R-:W-:Y:S02]  /*ac20*/  IDP.4A.S8.S8 R81, R78, R66, R81 ;  /* 0x000000424e517226 */ /* 0x000fe40000000651 */
        /* <DEDUP_REMOVED lines=9> */
[----:B------:R-:W-:Y:S02]  /*acc0*/  IMAD R52, R47, R52, RZ ;  /* 0x000000342f347224 */ /* 0x000fe400078e02ff */
[-C--:B------:R-:W-:Y:S02]  /*acd0*/  IDP.4A.S8.S8 R87, R87, R51.reuse, R88 ;  /* 0x0000003357577226 */ /* 0x080fe40000000658 */
[-C--:B------:R-:W-:Y:S01]  /*ace0*/  IDP.4A.S8.S8 R30, R19, R51.reuse, R30 ;  /* 0x00000033131e7226 */ /* 0x080fe2000000061e */
[----:B------:R-:W-:Y:S01]  /*acf0*/  I2FP.F32.S32 R3, R52 ;  /* 0x0000003400037245 */ /* 0x000fe20000201400 */
[-C--:B------:R-:W-:Y:S02]  /*ad00*/  IDP.4A.S8.S8 R11, R18, R51.reuse, R11 ;  /* 0x00000033120b7226 */ /* 0x080fe4000000060b */
[----:B------:R-:W-:-:S02]  /*ad10*/  IDP.4A.S8.S8 R20, R17, R51, R20 ;  /* 0x0000003311147226 */ /* 0x000fc40000000614 */
[----:B------:R-:W-:Y:S02]  /*ad20*/  IMAD R87, R16, R87, RZ ;  /* 0x0000005710577224 */ /* 0x000fe400078e02ff */
[----:B------:R-:W-:Y:S01]  /*ad30*/  FFMA R3, R0, R3, RZ ;  /* 0x0000000300037223 */ /* 0x000fe200000000ff */
[----:B------:R-:W-:Y:S02]  /*ad40*/  IMAD R30, R15, R30, RZ ;  /* 0x0000001e0f1e7224 */ /* 0x000fe400078e02ff */
[----:B------:R-:W-:Y:S01]  /*ad50*/  IMAD R11, R14, R11, RZ ;  /* 0x0000000b0e0b7224 */ /* 0x000fe200078e02ff */
[----:B------:R-:W-:Y:S01]  /*ad60*/  I2FP.F32.S32 R87, R87 ;  /* 0x0000005700577245 */ /* 0x000fe20000201400 */
[----:B------:R-:W-:Y:S01]  /*ad70*/  IMAD R20, R13, R20, RZ ;  /* 0x000000140d147224 */ /* 0x000fe200078e02ff */
[----:B------:R-:W-:Y:S01]  /*ad80*/  I2FP.F32.S32 R30, R30 ;  /* 0x0000001e001e7245 */ /* 0x000fe20000201400 */
[--C-:B------:R-:W-:Y:S01]  /*ad90*/  HADD2.F32 R2, -RZ, R10.reuse.H1_H1 ;  /* 0x3000000aff027230 */ /* 0x100fe20000004100 */
[----:B------:R-:W-:Y:S01]  /*ada0*/  I2FP.F32.S32 R0, R11 ;  /* 0x0000000b00007245 */ /* 0x000fe20000201400 */
[----:B------:R-:W-:Y:S01]  /*adb0*/  HADD2.F32 R10, -RZ, R10.H0_H0 ;  /* 0x2000000aff0a7230 */ /* 0x000fe20000004100 */
[----:B------:R-:W-:-:S02]  /*adc0*/  I2FP.F32.S32 R20, R20 ;  /* 0x0000001400147245 */ /* 0x000fc40000201400 */
        /* <DEDUP_REMOVED lines=20> */
[----:B------:R-:W-:Y:S01]  /*af10*/  MOV R0, 0x8 ;  /* 0x0000000800007802 */ /* 0x000fe20000000f00 */
[----:B------:R-:W-:Y:S06]  /*af20*/  BRA.U UP1, `(.L_x_11) ;  /* 0xffffff7d01247547 */ /* 0x000fec000b83ffff */
[----:B------:R-:W0:Y:S01]  /*af30*/  S2R R0, SR_TID.X ;  /* 0x0000000000007919 */ /* 0x000e220000002100 */
[----:B------:R-:W-:Y:S01]  /*af40*/  USHF.L.U32 UR6, UR4, 0x3, URZ ;  /* 0x0000000304067899 */ /* 0x000fe200080006ff */
[----:B------:R-:W2:Y:S04]  /*af50*/  LDG.E.CONSTANT R184, desc[UR16][R184.64+0x90] ;  /* 0x00009010b8b87981 */ /* 0x000ea8000c1e9900 */
[----:B------:R-:W3:Y:S01]  /*af60*/  LDG.E.CONSTANT R135, desc[UR16][R134.64+0x90] ;  /* 0x0000901086877981 */ /* 0x000ee2000c1e9900 */
[----:B0-----:R-:W-:-:S04]  /*af70*/  IADD3 R0, PT, PT, R0, 0x20, RZ ;  /* 0x0000002000007810 */ /* 0x001fc80007ffe0ff */
[----:B------:R-:W-:-:S04]  /*af80*/  SHF.R.U32.HI R0, RZ, 0x3, R0 ;  /* 0x00000003ff007819 */ /* 0x000fc80000011600 */
[----:B------:R-:W-:-:S04]  /*af90*/  IADD3 R0, PT, PT, R0, UR6, RZ ;  /* 0x0000000600007c10 */ /* 0x000fc8000fffe0ff */
[-C--:B------:R-:W-:Y:S02]  /*afa0*/  IADD3 R3, PT, PT, R241, R0.reuse, RZ ;  /* 0x00000000f1037210 */ /* 0x080fe40007ffe0ff */
[-C--:B------:R-:W-:Y:S02]  /*afb0*/  IADD3 R5, PT, PT, R236, R0.reuse, RZ ;  /* 0x00000000ec057210 */ /* 0x080fe40007ffe0ff */
[-C--:B------:R-:W-:Y:S01]  /*afc0*/  IADD3 R7, PT, PT, R235, R0.reuse, RZ ;  /* 0x00000000eb077210 */ /* 0x080fe20007ffe0ff */
[----:B------:R-:W-:Y:S01]  /*afd0*/  IMAD.WIDE R2, R3, 0x24, R174 ;  /* 0x0000002403027825 */ /* 0x000fe200078e02ae */
[-C--:B------:R-:W-:Y:S02]  /*afe0*/  IADD3 R9, PT, PT, R234, R0.reuse, RZ ;  /* 0x00000000ea097210 */ /* 0x080fe40007ffe0ff */
[-C--:B------:R-:W-:Y:S02]  /*aff0*/  IADD3 R11, PT, PT, R233, R0.reuse, RZ ;  /* 0x00000000e90b7210 */ /* 0x080fe40007ffe0ff */
[----:B------:R0:W4:Y:S01]  /*b000*/  LDG.E.CONSTANT R12, desc[UR16][R2.64+0x4] ;  /* 0x00000410020c7981 */ /* 0x000122000c1e9900 */
[----:B------:R-:W-:-:S02]  /*b010*/  IADD3 R13, PT, PT, R232, R0, RZ ;  /* 0x00000000e80d7210 */ /* 0x000fc40007ffe0ff */
[-C--:B------:R-:W-:Y:S01]  /*b020*/  IADD3 R15, PT, PT, R230, R0.reuse, RZ ;  /* 0x00000000e60f7210 */ /* 0x080fe20007ffe0ff */
[----:B------:R-:W-:Y:S01]  /*b030*/  BAR.SYNC.DEFER_BLOCKING 0x0 ;  /* 0x0000000000007b1d */ /* 0x000fe20000010000 */
[----:B------:R-:W-:Y:S01]  /*b040*/  IADD3 R17, PT, PT, R229, R0, RZ ;  /* 0x00000000e5117210 */ /* 0x000fe20007ffe0ff */
[----:B0-----:R-:W-:-:S04]  /*b050*/  IMAD.WIDE R2, R5, 0x24, R174 ;  /* 0x0000002405027825 */ /* 0x001fc800078e02ae */
[--C-:B------:R-:W-:Y:S01]  /*b060*/  IMAD.WIDE R4, R7, 0x24, R174.reuse ;  /* 0x0000002407047825 */ /* 0x100fe200078e02ae */
[-C--:B------:R-:W-:Y:S01]  /*b070*/  IADD3 R19, PT, PT, R228, R0.reuse, RZ ;  /* 0x00000000e4137210 */ /* 0x080fe20007ffe0ff */
[----:B------:R-:W5:Y:S02]  /*b080*/  LDG.E.CONSTANT R14, desc[UR16][R2.64+0x4] ;  /* 0x00000410020e7981 */ /* 0x000f64000c1e9900 */
[--C-:B------:R-:W-:Y:S01]  /*b090*/  IMAD.WIDE R6, R9, 0x24, R174.reuse ;  /* 0x0000002409067825 */ /* 0x100fe200078e02ae */
[-C--:B------:R-:W-:Y:S01]  /*b0a0*/  IADD3 R21, PT, PT, R227, R0.reuse, RZ ;  /* 0x00000000e3157210 */ /* 0x080fe20007ffe0ff */
[----:B------:R0:W2:Y:S02]  /*b0b0*/  LDG.E.CONSTANT R16, desc[UR16][R4.64+0x4] ;  /* 0x0000041004107981 */ /* 0x0000a4000c1e9900 */
[--C-:B------:R-:W-:Y:S02]  /*b0c0*/  IMAD.WIDE R8, R11, 0x24, R174.reuse ;  /* 0x000000240b087825 */ /* 0x100fe400078e02ae */
[----:B------:R1:W3:Y:S02]  /*b0d0*/  LDG.E.CONSTANT R18, desc[UR16][R6.64+0x4] ;  /* 0x0000041006127981 */ /* 0x0002e4000c1e9900 */
[--C-:B------:R-:W-:Y:S01]  /*b0e0*/  IMAD.WIDE R10, R13, 0x24, R174.reuse ;  /* 0x000000240d0a7825 */ /* 0x100fe200078e02ae */
[----:B------:R-:W-:Y:S01]  /*b0f0*/  IADD3 R13, PT, PT, R231, R0, RZ ;  /* 0x00000000e70d7210 */ /* 0x000fe20007ffe0ff */
[----:B------:R1:W3:Y:S02]  /*b100*/  LDG.E.CONSTANT R20, desc[UR16][R8.64+0x4] ;  /* 0x0000041008147981 */ /* 0x0002e4000c1e9900 */
[----:B0-----:R-:W-:-:S02]  /*b110*/  IMAD.WIDE R4, R15, 0x24, R174 ;  /* 0x000000240f047825 */ /* 0x001fc400078e02ae */
[----:B------:R0:W3:Y:S01]  /*b120*/  LDG.E.CONSTANT R22, desc[UR16][R10.64+0x4] ;  /* 0x000004100a167981 */ /* 0x0000e2000c1e9900 */
[-C--:B------:R-:W-:Y:S01]  /*b130*/  IADD3 R15, PT, PT, R225, R0.reuse, RZ ;  /* 0x00000000e10f7210 */ /* 0x080fe20007ffe0ff */
[--C-:B------:R-:W-:Y:S01]  /*b140*/  IMAD.WIDE R2, R13, 0x24, R174.reuse ;  /* 0x000000240d027825 */ /* 0x100fe200078e02ae */
[-C--:B------:R-:W-:Y:S01]  /*b150*/  IADD3 R13, PT, PT, R226, R0.reuse, RZ ;  /* 0x00000000e20d7210 */ /* 0x080fe20007ffe0ff */
[----:B------:R-:W3:Y:S02]  /*b160*/  LDG.E.CONSTANT R26, desc[UR16][R4.64+0x4] ;  /* 0x00000410041a7981 */ /* 0x000ee4000c1e9900 */
[--C-:B-1----:R-:W-:Y:S01]  /*b170*/  IMAD.WIDE R6, R17, 0x24, R174.reuse ;  /* 0x0000002411067825 */ /* 0x102fe200078e02ae */
[-C--:B------:R-:W-:Y:S01]  /*b180*/  IADD3 R17, PT, PT, R224, R0.reuse, RZ ;  /* 0x00000000e0117210 */ /* 0x080fe20007ffe0ff */
[----:B------:R1:W3:Y:S02]  /*b190*/  LDG.E.CONSTANT R24, desc[UR16][R2.64+0x4] ;  /* 0x0000041002187981 */ /* 0x0002e4000c1e9900 */
[--C-:B------:R-:W-:Y:S01]  /*b1a0*/  IMAD.WIDE R8, R19, 0x24, R174.reuse ;  /* 0x0000002413087825 */ /* 0x100fe200078e02ae */
[-C--:B------:R-:W-:Y:S01]  /*b1b0*/  IADD3 R19, PT, PT, R223, R0.reuse, RZ ;  /* 0x00000000df137210 */ /* 0x080fe20007ffe0ff */
[----:B------:R1:W3:Y:S02]  /*b1c0*/  LDG.E.CONSTANT R28, desc[UR16][R6.64+0x4] ;  /* 0x00000410061c7981 */ /* 0x0002e4000c1e9900 */
[--C-:B0-----:R-:W-:Y:S01]  /*b1d0*/  IMAD.WIDE R10, R21, 0x24, R174.reuse ;  /* 0x00000024150a7825 */ /* 0x101fe200078e02ae */
[----:B------:R-:W-:Y:S01]  /*b1e0*/  IADD3 R21, PT, PT, R222, R0, RZ ;  /* 0x00000000de157210 */ /* 0x000fe20007ffe0ff */
[----:B------:R0:W3:Y:S02]  /*b1f0*/  LDG.E.CONSTANT R30, desc[UR16][R8.64+0x4] ;  /* 0x00000410081e7981 */ /* 0x0000e4000c1e9900 */
[----:B-1----:R-:W-:-:S02]  /*b200*/  IMAD.WIDE R2, R13, 0x24, R174 ;  /* 0x000000240d027825 */ /* 0x002fc400078e02ae */
[----:B------:R1:W3:Y:S02]  /*b210*/  LDG.E.CONSTANT R32, desc[UR16][R10.64+0x4] ;  /* 0x000004100a207981 */ /* 0x0002e4000c1e9900 */
[--C-:B------:R-:W-:Y:S02]  /*b220*/  IMAD.WIDE R4, R15, 0x24, R174.reuse ;  /* 0x000000240f047825 */ /* 0x100fe400078e02ae */
[----:B------:R-:W3:Y:S02]  /*b230*/  LDG.E.CONSTANT R2, desc[UR16][R2.64+0x4] ;  /* 0x0000041002027981 */ /* 0x000ee4000c1e9900 */
[--C-:B------:R-:W-:Y:S02]  /*b240*/  IMAD.WIDE R6, R17, 0x24, R174.reuse ;  /* 0x0000002411067825 */ /* 0x100fe400078e02ae */
[----:B------:R-:W3:Y:S02]  /*b250*/  LDG.E.CONSTANT R4, desc[UR16][R4.64+0x4] ;  /* 0x0000041004047981 */ /* 0x000ee4000c1e9900 */
[----:B0-----:R-:W-:-:S02]  /*b260*/  IMAD.WIDE R8, R19, 0x24, R174 ;  /* 0x0000002413087825 */ /* 0x001fc400078e02ae */
[----:B------:R-:W3:Y:S02]  /*b270*/  LDG.E.CONSTANT R6, desc[UR16][R6.64+0x4] ;  /* 0x0000041006067981 */ /* 0x000ee4000c1e9900 */
[----:B-1----:R-:W-:Y:S02]  /*b280*/  IMAD.WIDE R10, R21, 0x24, R174 ;  /* 0x00000024150a7825 */ /* 0x002fe400078e02ae */
[----:B------:R-:W3:Y:S04]  /*b290*/  LDG.E.CONSTANT R8, desc[UR16][R8.64+0x4] ;  /* 0x0000041008087981 */ /* 0x000ee8000c1e9900 */
[----:B------:R-:W3:Y:S01]  /*b2a0*/  LDG.E.CONSTANT R10, desc[UR16][R10.64+0x4] ;  /* 0x000004100a0a7981 */ /* 0x000ee2000c1e9900 */
[----:B------:R-:W-:-:S03]  /*b2b0*/  UMOV UR11, 0x10 ;  /* 0x00000010000b7882 */ /* 0x000fc60000000000 */
[----:B----4-:R0:W-:Y:S04]  /*b2c0*/  STS [R183], R12 ;  /* 0x0000000cb7007388 */ /* 0x0101e80000000800 */
[----:B-----5:R0:W-:Y:S04]  /*b2d0*/  STS [R183+0x200], R14 ;  /* 0x0002000eb7007388 */ /* 0x0201e80000000800 */
[----:B--2---:R0:W-:Y:S04]  /*b2e0*/  STS [R183+0x400], R16 ;  /* 0x00040010b7007388 */ /* 0x0041e80000000800 */
[----:B---3--:R0:W-:Y:S04]  /*b2f0*/  STS [R183+0x600], R18 ;  /* 0x00060012b7007388 */ /* 0x0081e80000000800 */
        /* <DEDUP_REMOVED lines=14> */
[----:B------:R-:W-:Y:S06]  /*b3e0*/  BAR.SYNC.DEFER_BLOCKING 0x0 ;  /* 0x0000000000007b1d */ /* 0x000fec0000010000 */
.L_x_12:
[----:B------:R-:W-:Y:S01]  /*b3f0*/  HFMA2 R3, -RZ, RZ, 0, 1.966953277587890625e-06 ;  /* 0x00000021ff037431 */ /* 0x000fe200000001ff */
[----:B------:R-:W-:Y:S02]  /*b400*/  USHF.L.U32 UR6, UR11, 0x1, URZ ;  /* 0x000000010b067899 */ /* 0x000fe400080006ff */
[----:B------:R-:W-:Y:S01]  /*b410*/  MOV R65, UR11 ;  /* 0x0000000b00417c02 */ /* 0x000fe20008000f00 */
[----:B------:R-:W1:Y:S01]  /*b420*/  LDS R86, [R181] ;  /* 0x00000000b5567984 */ /* 0x000e620000000800 */
[----:B------:R-:W-:Y:S02]  /*b430*/  ULOP3.LUT UR6, UR6, 0x10, URZ, 0xc0, !UPT ;  /* 0x0000001006067892 */ /* 0x000fe4000f8ec0ff */
[----:B------:R-:W-:Y:S01]  /*b440*/  LEA.HI R65, R65, R176, RZ, 0x1c ;  /* 0x000000b041417211 */ /* 0x000fe200078fe0ff */
[----:B------:R-:W-:Y:S01]  /*b450*/  LDS R76, [R173+0x180] ;  /* 0x00018000ad4c7984 */ /* 0x000fe20000000800 */
[----:B0-----:R-:W-:Y:S02]  /*b460*/  IMAD R2, R186, R3, UR11 ;  /* 0x0000000bba027e24 */ /* 0x001fe4000f8e0203 */
[----:B------:R-:W-:Y:S01]  /*b470*/  IADD3 R0, PT, PT, R219, UR6, RZ ;  /* 0x00000006db007c10 */ /* 0x000fe2000fffe0ff */
[----:B------:R-:W-:-:S02]  /*b480*/  USHF.R.U32.HI UR6, URZ, 0x2, UR11 ;  /* 0x00000002ff067899 */ /* 0x000fc4000801160b */
[----:B------:R-:W-:Y:S02]  /*b490*/  LEA R2, R2, UR7, 0x2 ;  /* 0x0000000702027c11 */ /* 0x000fe4000f8e10ff */
[----:B------:R-:W-:Y:S01]  /*b4a0*/  ULOP3.LUT UR6, UR6, 0x2, URZ, 0xc0, !UPT ;  /* 0x0000000206067892 */ /* 0x000fe2000f8ec0ff */
[----:B------:R-:W-:Y:S02]  /*b4b0*/  LEA R12, R0, UR10, 0x2 ;  /* 0x0000000a000c7c11 */ /* 0x000fe4000f8e10ff */
[----:B------:R-:W0:Y:S01]  /*b4c0*/  LDS R3, [R2] ;  /* 0x0000000002037984 */ /* 0x000e220000000800 */
[----:B------:R-:W-:-:S03]  /*b4d0*/  UIADD3 UR6, UPT, UPT, UR8, UR6, URZ ;  /* 0x0000000608067290 */ /* 0x000fc6000fffe0ff */
[----:B------:R-:W2:Y:S03]  /*b4e0*/  LDS R7, [R2+0x1080] ;  /* 0x0010800002077984 */ /* 0x000ea60000000800 */
[----:B------:R-:W-:Y:S01]  /*b4f0*/  LEA R65, R65, UR6, 0x2 ;  /* 0x0000000641417c11 */ /* 0x000fe2000f8e10ff */
[----:B------:R-:W3:Y:S04]  /*b500*/  LDS R14, [R2+0x2100] ;  /* 0x00210000020e7984 */ /* 0x000ee80000000800 */
[----:B------:R-:W4:Y:S04]  /*b510*/  LDS R29, [R2+0x3180] ;  /* 0x00318000021d7984 */ /* 0x000f280000000800 */
[----:B------:R-:W5:Y:S04]  /*b520*/  LDS.128 R20, [R12] ;  /* 0x000000000c147984 */ /* 0x000f680000000c00 */
[----:B------:R-:W5:Y:S01]  /*b530*/  LDS R11, [R2+0x1084] ;  /* 0x00108400020b7984 */ /* 0x000f620000000800 */
[----:B-1----:R-:W-:-:S03]  /*b540*/  HADD2.F32 R85, -RZ, R86.H1_H1 ;  /* 0x30000056ff557230 */ /* 0x002fc60000004100 */
[----:B------:R-:W1:Y:S01]  /*b550*/  LDS R28, [R2+0x2104] ;  /* 0x00210400021c7984 */ /* 0x000e620000000800 */
[----:B------:R-:W-:-:S03]  /*b560*/  HADD2.F32 R86, -RZ, R86.H0_H0 ;  /* 0x20000056ff567230 */ /* 0x000fc60000004100 */
[----:B------:R-:W1:Y:S04]  /*b570*/  LDS R32, [R2+0x3184] ;  /* 0x0031840002207984 */ /* 0x000e680000000800 */
[----:B------:R-:W1:Y:S04]  /*b580*/  LDS R6, [R2+0x4] ;  /* 0x0000040002067984 */ /* 0x000e680000000800 */
[----:B------:R-:W1:Y:S04]  /*b590*/  LDS R8, [R2+0x8] ;  /* 0x0000080002087984 */ /* 0x000e680000000800 */
[----:B------:R-:W1:Y:S01]  /*b5a0*/  LDS R18, [R2+0x1088] ;  /* 0x0010880002127984 */ /* 0x000e620000000800 */
[----:B0-----:R-:W-:-:S02]  /*b5b0*/  LOP3.LUT R83, R3, 0xf0f0f0f, RZ, 0xc0, !PT ;  /* 0x0f0f0f0f03537812 */ /* 0x001fc400078ec0ff */
[----:B------:R-:W-:Y:S01]  /*b5c0*/  SHF.R.U32.HI R106, RZ, 0x4, R3 ;  /* 0x00000004ff6a7819 */ /* 0x000fe20000011603 */
[----:B------:R-:W-:Y:S01]  /*b5d0*/  LDS R31, [R2+0x2108] ;  /* 0x00210800021f7984 */ /* 0x000fe20000000800 */
[----:B--2---:R-:W-:Y:S02]  /*b5e0*/  LOP3.LUT R81, R7, 0xf0f0f0f, RZ, 0xc0, !PT ;  /* 0x0f0f0f0f07517812 */ /* 0x004fe400078ec0ff */
[----:B------:R-:W-:Y:S01]  /*b5f0*/  SHF.R.U32.HI R95, RZ, 0x4, R7 ;  /* 0x00000004ff5f7819 */ /* 0x000fe20000011607 */
[----:B------:R-:W-:Y:S01]  /*b600*/  LDS R37, [R2+0x3188] ;  /* 0x0031880002257984 */ /* 0x000fe20000000800 */
[----:B---3--:R-:W-:Y:S02]  /*b610*/  LOP3.LUT R5, R14, 0xf0f0f0f, RZ, 0xc0, !PT ;  /* 0x0f0f0f0f0e057812 */ /* 0x008fe400078ec0ff */
[----:B------:R-:W-:Y:S01]  /*b620*/  LOP3.LUT R106, R106, 0xf0f0f0f, RZ, 0xc0, !PT ;  /* 0x0f0f0f0f6a6a7812 */ /* 0x000fe200078ec0ff */
[----:B------:R-:W0:Y:S01]  /*b630*/  LDS.128 R24, [R12+0x20] ;  /* 0x000020000c187984 */ /* 0x000e220000000c00 */
[----:B----4-:R-:W-:-:S02]  /*b640*/  LOP3.LUT R15, R29, 0xf0f0f0f, RZ, 0xc0, !PT ;  /* 0x0f0f0f0f1d0f7812 */ /* 0x010fc400078ec0ff */
[----:B------:R-:W-:Y:S01]  /*b650*/  LOP3.LUT R95, R95, 0xf0f0f0f, RZ, 0xc0, !PT ;  /* 0x0f0f0f0f5f5f7812 */ /* 0x000fe200078ec0ff */
[-C--:B-----5:R-:W-:Y:S01]  /*b660*/  IDP.4A.S8.S8 R4, R83, R20.reuse, RZ ;  /* 0x0000001453047226 */ /* 0x0a0fe200000006ff */
[----:B------:R-:W-:Y:S01]  /*b670*/  LDS R34, [R2+0x210c] ;  /* 0x00210c0002227984 */ /* 0x000fe20000000800 */
[-C--:B------:R-:W-:Y:S02]  /*b680*/  IDP.4A.S8.S8 R9, R81, R20.reuse, RZ ;  /* 0x0000001451097226 */ /* 0x080fe400000006ff */
[-C--:B------:R-:W-:Y:S01]  /*b690*/  IDP.4A.S8.S8 R16, R5, R20.reuse, RZ ;  /* 0x0000001405107226 */ /* 0x080fe200000006ff */
[----:B------:R-:W-:Y:S01]  /*b6a0*/  LOP3.LUT R80, R11, 0xf0f0f0f, RZ, 0xc0, !PT ;  /* 0x0f0f0f0f0b507812 */ /* 0x000fe200078ec0ff */
[----:B------:R-:W-:Y:S01]  /*b6b0*/  IDP.4A.S8.S8 R20, R15, R20, RZ ;  /* 0x000000140f147226 */ /* 0x000fe200000006ff */
[----:B------:R-:W-:Y:S01]  /*b6c0*/  SHF.R.U32.HI R94, RZ, 0x4, R11 ;  /* 0x00000004ff5e7819 */ /* 0x000fe2000001160b */
[----:B------:R-:W-:Y:S01]  /*b6d0*/  LDS R39, [R2+0x318c] ;  /* 0x00318c0002277984 */ /* 0x000fe20000000800 */
[----:B-1----:R-:W-:Y:S01]  /*b6e0*/  LOP3.LUT R10, R28, 0xf0f0f0f, RZ, 0xc0, !PT ;  /* 0x0f0f0f0f1c0a7812 */ /* 0x002fe200078ec0ff */
[-C--:B------:R-:W-:Y:S01]  /*b6f0*/  IDP.4A.S8.S8 R19, R80, R21.reuse, R9 ;  /* 0x0000001550137226 */ /* 0x080fe20000000609 */
[----:B------:R-:W-:Y:S01]  /*b700*/  SHF.R.U32.HI R11, RZ, 0x4, R14 ;  /* 0x00000004ff0b7819 */ /* 0x000fe2000001160e */
[----:B------:R-:W-:Y:S01]  /*b710*/  LDS R41, [R2+0x3190] ;  /* 0x0031900002297984 */ /* 0x000fe20000000800 */
[----:B------:R-:W-:Y:S01]  /*b720*/  LOP3.LUT R17, R32, 0xf0f0f0f, RZ, 0xc0, !PT ;  /* 0x0f0f0f0f20117812 */ /* 0x000fe200078ec0ff */
[-C--:B------:R-:W-:Y:S01]  /*b730*/  IDP.4A.S8.S8 R30, R10, R21.reuse, R16 ;  /* 0x000000150a1e7226 */ /* 0x080fe20000000610 */
[----:B------:R-:W-:Y:S01]  /*b740*/  LOP3.LUT R11, R11, 0xf0f0f0f, RZ, 0xc0, !PT ;  /* 0x0f0f0f0f0b0b7812 */ /* 0x000fe200078ec0ff */
[----:B------:R-:W-:Y:S01]  /*b750*/  LDS.128 R52, [R12+0x10] ;  /* 0x000010000c347984 */ /* 0x000fe20000000c00 */
[----:B------:R-:W-:Y:S01]  /*b760*/  LOP3.LUT R82, R6, 0xf0f0f0f, RZ, 0xc0, !PT ;  /* 0x0f0f0f0f06527812 */ /* 0x000fe200078ec0ff */
[-C--:B------:R-:W-:Y:S01]  /*b770*/  IDP.4A.S8.S8 R36, R17, R21.reuse, R20 ;  /* 0x0000001511247226 */ /* 0x080fe20000000614 */
[----:B------:R-:W-:Y:S01]  /*b780*/  SHF.R.U32.HI R105, RZ, 0x4, R6 ;  /* 0x00000004ff697819 */ /* 0x000fe20000011606 */
[----:B------:R-:W1:Y:S01]  /*b790*/  LDS R20, [R2+0xc] ;  /* 0x00000c0002147984 */ /* 0x000e620000000800 */
[----:B------:R-:W-:Y:S01]  /*b7a0*/  SHF.R.U32.HI R6, RZ, 0x4, R29 ;  /* 0x00000004ff067819 */ /* 0x000fe2000001161d */
[----:B------:R-:W-:Y:S01]  /*b7b0*/  IDP.4A.S8.S8 R13, R82, R21, R4 ;  /* 0x00000015520d7226 */ /* 0x000fe20000000604 */
[----:B------:R-:W-:Y:S01]  /*b7c0*/  SHF.R.U32.HI R14, RZ, 0x4, R28 ;  /* 0x00000004ff0e7819 */ /* 0x000fe2000001161c */
[----:B------:R-:W2:Y:S01]  /*b7d0*/  LDS R21, [R2+0x108c] ;  /* 0x00108c0002157984 */ /* 0x000ea20000000800 */
[----:B------:R-:W-:-:S02]  /*b7e0*/  SHF.R.U32.HI R16, RZ, 0x4, R32 ;  /* 0x00000004ff107819 */ /* 0x000fc40000011620 */
[----:B------:R-:W-:Y:S01]  /*b7f0*/  LOP3.LUT R6, R6, 0xf0f0f0f, RZ, 0xc0, !PT ;  /* 0x0f0f0f0f06067812 */ /* 0x000fe200078ec0ff */
[----:B------:R-:W-:Y:S01]  /*b800*/  LDS.128 R48, [R12+0x30] ;  /* 0x000030000c307984 */ /* 0x000fe20000000c00 */
[----:B------:R-:W-:Y:S02]  /*b810*/  LOP3.LUT R105, R105, 0xf0f0f0f, RZ, 0xc0, !PT ;  /* 0x0f0f0f0f69697812 */ /* 0x000fe400078ec0ff */
[----:B------:R-:W-:Y:S01]  /*b820*/  LOP3.LUT R94, R94, 0xf0f0f0f, RZ, 0xc0, !PT ;  /* 0x0f0f0f0f5e5e7812 */ /* 0x000fe200078ec0ff */
[----:B------:R-:W-:Y:S01]  /*b830*/  LDS R38, [R2+0x2114] ;  /* 0x0021140002267984 */ /* 0x000fe20000000800 */
[----:B------:R-:W-:Y:S02]  /*b840*/  LOP3.LUT R104, R8, 0xf0f0f0f, RZ, 0xc0, !PT ;  /* 0x0f0f0f0f08687812 */ /* 0x000fe400078ec0ff */
[----:B------:R-:W-:Y:S01]  /*b850*/  LOP3.LUT R98, R18, 0xf0f0f0f, RZ, 0xc0, !PT ;  /* 0x0f0f0f0f12627812 */ /* 0x000fe200078ec0ff */
[-C--:B0-----:R-:W-:Y:S01]  /*b860*/  IDP.4A.S8.S8 R4, R106, R24.reuse, RZ ;  /* 0x000000186a047226 */ /* 0x081fe200000006ff */
        /* <DEDUP_REMOVED lines=8> */
[----:B------:R-:W-:Y:S01]  /*b8f0*/  SHF.R.U32.HI R93, RZ, 0x4, R18 ;  /* 0x00000004ff5d7819 */ /* 0x000fe20000011612 */
[-C--:B------:R-:W-:Y:S01]  /*b900*/  IDP.4A.S8.S8 R29, R94, R25.reuse, R28 ;  /* 0x000000195e1d7226 */ /* 0x080fe2000000061c */
[----:B------:R-:W-:Y:S01]  /*b910*/  LDS R45, [R2+0x3194] ;  /* 0x00319400022d7984 */ /* 0x000fe20000000800 */
[-C--:B------:R-:W-:Y:S01]  /*b920*/  IDP.4A.S8.S8 R4, R104, R22.reuse, R13 ;  /* 0x0000001668047226 */ /* 0x080fe2000000060d */
[----:B------:R-:W-:Y:S01]  /*b930*/  LOP3.LUT R93, R93, 0xf0f0f0f, RZ, 0xc0, !PT ;  /* 0x0f0f0f0f5d5d7812 */ /* 0x000fe200078ec0ff */
[-C--:B------:R-:W-:Y:S01]  /*b940*/  IDP.4A.S8.S8 R28, R98, R22.reuse, R19 ;  /* 0x00000016621c7226 */ /* 0x080fe20000000613 */
[----:B------:R-:W-:Y:S01]  /*b950*/  SHF.R.U32.HI R101, RZ, 0x4, R8 ;  /* 0x00000004ff657819 */ /* 0x000fe20000011608 */
[-C--:B------:R-:W-:Y:S01]  /*b960*/  IDP.4A.S8.S8 R33, R9, R22.reuse, R30 ;  /* 0x0000001609217226 */ /* 0x080fe2000000061e */
[----:B------:R-:W-:Y:S01]  /*b970*/  SHF.R.U32.HI R19, RZ, 0x4, R31 ;  /* 0x00000004ff137819 */ /* 0x000fe2000001161f */
[----:B------:R-:W-:Y:S01]  /*b980*/  IDP.4A.S8.S8 R40, R7, R22, R36 ;  /* 0x0000001607287226 */ /* 0x000fe20000000624 */
[----:B------:R-:W-:Y:S01]  /*b990*/  LDS R30, [R2+0x1094] ;  /* 0x00109400021e7984 */ /* 0x000fe20000000800 */
[-C--:B------:R-:W-:Y:S01]  /*b9a0*/  IDP.4A.S8.S8 R35, R14, R25.reuse, R32 ;  /* 0x000000190e237226 */ /* 0x080fe20000000620 */
[----:B------:R-:W-:Y:S01]  /*b9b0*/  SHF.R.U32.HI R18, RZ, 0x4, R37 ;  /* 0x00000004ff127819 */ /* 0x000fe20000011625 */
[----:B------:R-:W-:Y:S01]  /*b9c0*/  IDP.4A.S8.S8 R43, R16, R25, R24 ;  /* 0x00000019102b7226 */ /* 0x000fe20000000618 */
[----:B------:R-:W0:Y:S01]  /*b9d0*/  LDS R22, [R2+0x10] ;  /* 0x0000100002167984 */ /* 0x000e220000000800 */
[----:B------:R-:W-:Y:S01]  /*b9e0*/  IDP.4A.S8.S8 R32, R93, R26, R29 ;  /* 0x0000001a5d207226 */ /* 0x000fe2000000061d */
[----:B-1----:R-:W-:-:S02]  /*b9f0*/  LOP3.LUT R103, R20, 0xf0f0f0f, RZ, 0xc0, !PT ;  /* 0x0f0f0f0f14677812 */ /* 0x002fc400078ec0ff */
[----:B------:R-:W1:Y:S01]  /*ba00*/  LDS R25, [R2+0x1090] ;  /* 0x0010900002197984 */ /* 0x000e620000000800 */
[----:B------:R-:W-:Y:S02]  /*ba10*/  SHF.R.U32.HI R100, RZ, 0x4, R20 ;  /* 0x00000004ff647819 */ /* 0x000fe40000011614 */
[----:B------:R-:W-:Y:S01]  /*ba20*/  LOP3.LUT R101, R101, 0xf0f0f0f, RZ, 0xc0, !PT ;  /* 0x0f0f0f0f65657812 */ /* 0x000fe200078ec0ff */
[----:B------:R-:W3:Y:S01]  /*ba30*/  LDS R36, [R2+0x2110] ;  /* 0x0021100002247984 */ /* 0x000ee20000000800 */
[----:B------:R-:W-:Y:S02]  /*ba40*/  LOP3.LUT R19, R19, 0xf0f0f0f, RZ, 0xc0, !PT ;  /* 0x0f0f0f0f13137812 */ /* 0x000fe400078ec0ff */
[----:B--2---:R-:W-:Y:S01]  /*ba50*/  LOP3.LUT R97, R21, 0xf0f0f0f, RZ, 0xc0, !PT ;  /* 0x0f0f0f0f15617812 */ /* 0x004fe200078ec0ff */
[----:B------:R-:W2:Y:S01]  /*ba60*/  LDS R29, [R2+0x14] ;  /* 0x00001400021d7984 */ /* 0x000ea20000000800 */
[----:B------:R-:W-:Y:S01]  /*ba70*/  SHF.R.U32.HI R77, RZ, 0x4, R21 ;  /* 0x00000004ff4d7819 */ /* 0x000fe20000011615 */
[-C--:B------:R-:W-:Y:S01]  /*ba80*/  IDP.4A.S8.S8 R24, R101, R26.reuse, R3 ;  /* 0x0000001a65187226 */ /* 0x080fe20000000603 */
[----:B------:R-:W-:Y:S01]  /*ba90*/  SHF.R.U32.HI R20, RZ, 0x4, R34 ;  /* 0x00000004ff147819 */ /* 0x000fe20000011622 */
[-C--:B------:R-:W-:Y:S01]  /*baa0*/  IDP.4A.S8.S8 R37, R19, R26.reuse, R35 ;  /* 0x0000001a13257226 */ /* 0x080fe20000000623 */
[----:B------:R-:W-:Y:S01]  /*bab0*/  LOP3.LUT R18, R18, 0xf0f0f0f, RZ, 0xc0, !PT ;  /* 0x0f0f0f0f12127812 */ /* 0x000fe200078ec0ff */
[-C--:B------:R-:W-:Y:S01]  /*bac0*/  IDP.4A.S8.S8 R3, R103, R23.reuse, R4 ;  /* 0x0000001767037226 */ /* 0x080fe20000000604 */
[----:B------:R-:W-:Y:S01]  /*bad0*/  SHF.R.U32.HI R21, RZ, 0x4, R39 ;  /* 0x00000004ff157819 */ /* 0x000fe20000011627 */
[-C--:B------:R-:W-:Y:S01]  /*bae0*/  IDP.4A.S8.S8 R31, R97, R23.reuse, R28 ;  /* 0x00000017611f7226 */ /* 0x080fe2000000061c */
[----:B------:R-:W-:Y:S01]  /*baf0*/  LOP3.LUT R8, R34, 0xf0f0f0f, RZ, 0xc0, !PT ;  /* 0x0f0f0f0f22087812 */ /* 0x000fe200078ec0ff */
[----:B------:R-:W-:Y:S01]  /*bb00*/  IDP.4A.S8.S8 R26, R18, R26, R43 ;  /* 0x0000001a121a7226 */ /* 0x000fe2000000062b */
[----:B------:R-:W-:Y:S01]  /*bb10*/  LOP3.LUT R13, R39, 0xf0f0f0f, RZ, 0xc0, !PT ;  /* 0x0f0f0f0f270d7812 */ /* 0x000fe200078ec0ff */
[----:B------:R-:W4:Y:S01]  /*bb20*/  LDS R43, [R2+0x18] ;  /* 0x00001800022b7984 */ /* 0x000f220000000800 */
[----:B------:R-:W-:Y:S01]  /*bb30*/  LOP3.LUT R100, R100, 0xf0f0f0f, RZ, 0xc0, !PT ;  /* 0x0f0f0f0f64647812 */ /* 0x000fe200078ec0ff */
[-C--:B------:R-:W-:Y:S01]  /*bb40*/  IDP.4A.S8.S8 R35, R8, R23.reuse, R33 ;  /* 0x0000001708237226 */ /* 0x080fe20000000621 */
[----:B------:R-:W-:Y:S01]  /*bb50*/  LOP3.LUT R77, R77, 0xf0f0f0f, RZ, 0xc0, !PT ;  /* 0x0f0f0f0f4d4d7812 */ /* 0x000fe200078ec0ff */
[----:B------:R-:W-:Y:S01]  /*bb60*/  IDP.4A.S8.S8 R40, R13, R23, R40 ;  /* 0x000000170d287226 */ /* 0x000fe20000000628 */
[----:B------:R-:W-:Y:S01]  /*bb70*/  LOP3.LUT R20, R20, 0xf0f0f0f, RZ, 0xc0, !PT ;  /* 0x0f0f0f0f14147812 */ /* 0x000fe200078ec0ff */
[-C--:B------:R-:W-:Y:S01]  /*bb80*/  IDP.4A.S8.S8 R4, R100, R27.reuse, R24 ;  /* 0x0000001b64047226 */ /* 0x080fe20000000618 */
[----:B------:R-:W-:Y:S01]  /*bb90*/  LOP3.LUT R21, R21, 0xf0f0f0f, RZ, 0xc0, !PT ;  /* 0x0f0f0f0f15157812 */ /* 0x000fe200078ec0ff */
[-C--:B------:R-:W-:Y:S01]  /*bba0*/  IDP.4A.S8.S8 R33, R77, R27.reuse, R32 ;  /* 0x0000001b4d217226 */ /* 0x080fe20000000620 */
[----:B------:R-:W-:Y:S01]  /*bbb0*/  LOP3.LUT R23, R41, 0xf0f0f0f, RZ, 0xc0, !PT ;  /* 0x0f0f0f0f29177812 */ /* 0x000fe200078ec0ff */
[-C--:B------:R-:W-:Y:S01]  /*bbc0*/  IDP.4A.S8.S8 R37, R20, R27.reuse, R37 ;  /* 0x0000001b14257226 */ /* 0x080fe20000000625 */
[----:B------:R-:W-:Y:S01]  /*bbd0*/  LDS R42, [R2+0x1098] ;  /* 0x00109800022a7984 */ /* 0x000fe20000000800 */
[----:B------:R-:W-:Y:S01]  /*bbe0*/  IDP.4A.S8.S8 R27, R21, R27, R26 ;  /* 0x0000001b151b7226 */ /* 0x000fe2000000061a */
[----:B------:R-:W-:-:S02]  /*bbf0*/  SHF.R.U32.HI R26, RZ, 0x4, R41 ;  /* 0x00000004ff1a7819 */ /* 0x000fc40000011629 */
[----:B------:R-:W5:Y:S01]  /*bc00*/  LDS R41, [R2+0x2118] ;  /* 0x0021180002297984 */ /* 0x000f620000000800 */
[----:B0-----:R-:W-:Y:S02]  /*bc10*/  LOP3.LUT R102, R22, 0xf0f0f0f, RZ, 0xc0, !PT ;  /* 0x0f0f0f0f16667812 */ /* 0x001fe400078ec0ff */
[----:B------:R-:W-:Y:S01]  /*bc20*/  SHF.R.U32.HI R99, RZ, 0x4, R22 ;  /* 0x00000004ff637819 */ /* 0x000fe20000011616 */
[----:B------:R-:W-:Y:S01]  /*bc30*/  LDS R46, [R2+0x1c] ;  /* 0x00001c00022e7984 */ /* 0x000fe20000000800 */
[----:B-1----:R-:W-:Y:S01]  /*bc40*/  LOP3.LUT R96, R25, 0xf0f0f0f, RZ, 0xc0, !PT ;  /* 0x0f0f0f0f19607812 */ /* 0x002fe200078ec0ff */
[-C--:B------:R-:W-:Y:S01]  /*bc50*/  IDP.4A.S8.S8 R3, R102, R52.reuse, R3 ;  /* 0x0000003466037226 */ /* 0x080fe20000000603 */
[----:B------:R-:W-:Y:S01]  /*bc60*/  SHF.R.U32.HI R24, RZ, 0x4, R25 ;  /* 0x00000004ff187819 */ /* 0x000fe20000011619 */
[----:B------:R-:W-:Y:S01]  /*bc70*/  LDS.128 R60, [R12+0x200] ;  /* 0x000200000c3c7984 */ /* 0x000fe20000000c00 */
[----:B---3--:R-:W-:Y:S01]  /*bc80*/  LOP3.LUT R22, R36, 0xf0f0f0f, RZ, 0xc0, !PT ;  /* 0x0f0f0f0f24167812 */ /* 0x008fe200078ec0ff */
[----:B------:R-:W-:Y:S01]  /*bc90*/  IDP.4A.S8.S8 R31, R96, R52, R31 ;  /* 0x00000034601f7226 */ /* 0x000fe2000000061f */
[----:B------:R-:W-:-:S02]  /*bca0*/  SHF.R.U32.HI R25, RZ, 0x4, R36 ;  /* 0x00000004ff197819 */ /* 0x000fc40000011624 */
[----:B------:R-:W-:Y:S01]  /*bcb0*/  LOP3.LUT R99, R99, 0xf0f0f0f, RZ, 0xc0, !PT ;  /* 0x0f0f0f0f63637812 */ /* 0x000fe200078ec0ff */
[-C--:B------:R-:W-:Y:S01]  /*bcc0*/  IDP.4A.S8.S8 R34, R22, R52.reuse, R35 ;  /* 0x0000003416227226 */ /* 0x080fe20000000623 */
[----:B------:R-:W-:Y:S01]  /*bcd0*/  LOP3.LUT R24, R24, 0xf0f0f0f, RZ, 0xc0, !PT ;  /* 0x0f0f0f0f18187812 */ /* 0x000fe200078ec0ff */
[----:B------:R-:W-:Y:S01]  /*bce0*/  IDP.4A.S8.S8 R52, R23, R52, R40 ;  /* 0x0000003417347226 */ /* 0x000fe20000000628 */
[----:B------:R-:W-:Y:S01]  /*bcf0*/  LOP3.LUT R25, R25, 0xf0f0f0f, RZ, 0xc0, !PT ;  /* 0x0f0f0f0f19197812 */ /* 0x000fe200078ec0ff */
[----:B------:R-:W0:Y:S01]  /*bd00*/  LDS R40, [R2+0x3198] ;  /* 0x0031980002287984 */ /* 0x000e220000000800 */
[----:B------:R-:W-:Y:S01]  /*bd10*/  LOP3.LUT R26, R26, 0xf0f0f0f, RZ, 0xc0, !PT ;  /* 0x0f0f0f0f1a1a7812 */ /* 0x000fe200078ec0ff */
[-C--:B------:R-:W-:Y:S01]  /*bd20*/  IDP.4A.S8.S8 R4, R99, R48.reuse, R4 ;  /* 0x0000003063047226 */ /* 0x080fe20000000604 */
[----:B--2---:R-:W-:Y:S01]  /*bd30*/  LOP3.LUT R92, R29, 0xf0f0f0f, RZ, 0xc0, !PT ;  /* 0x0f0f0f0f1d5c7812 */ /* 0x004fe200078ec0ff */
[-C--:B------:R-:W-:Y:S01]  /*bd40*/  IDP.4A.S8.S8 R32, R24, R48.reuse, R33 ;  /* 0x0000003018207226 */ /* 0x080fe20000000621 */
[----:B------:R-:W-:Y:S01]  /*bd50*/  LOP3.LUT R84, R30, 0xf0f0f0f, RZ, 0xc0, !PT ;  /* 0x0f0f0f0f1e547812 */ /* 0x000fe200078ec0ff */
[-C--:B------:R-:W-:Y:S01]  /*bd60*/  IDP.4A.S8.S8 R44, R25, R48.reuse, R37 ;  /* 0x00000030192c7226 */ /* 0x080fe20000000625 */
[----:B------:R-:W-:Y:S01]  /*bd70*/  SHF.R.U32.HI R89, RZ, 0x4, R29 ;  /* 0x00000004ff597819 */ /* 0x000fe2000001161d */
[----:B------:R-:W-:Y:S01]  /*bd80*/  IDP.4A.S8.S8 R48, R26, R48, R27 ;  /* 0x000000301a307226 */ /* 0x000fe2000000061b */
[----:B------:R-:W-:Y:S01]  /*bd90*/  LOP3.LUT R27, R38, 0xf0f0f0f, RZ, 0xc0, !PT ;  /* 0x0f0f0f0f261b7812 */ /* 0x000fe200078ec0ff */
[-C--:B------:R-:W-:Y:S01]  /*bda0*/  IDP.4A.S8.S8 R37, R92, R53.reuse, R3 ;  /* 0x000000355c257226 */ /* 0x080fe20000000603 */
[----:B------:R-:W-:Y:S01]  /*bdb0*/  MOV R3, UR11 ;  /* 0x0000000b00037c02 */ /* 0x000fe20008000f00 */
[-C--:B------:R-:W-:Y:S01]  /*bdc0*/  IDP.4A.S8.S8 R57, R84, R53.reuse, R31 ;  /* 0x0000003554397226 */ /* 0x080fe2000000061f */
[----:B------:R-:W-:Y:S01]  /*bdd0*/  SHF.R.U32.HI R29, RZ, 0x4, R30 ;  /* 0x00000004ff1d7819 */ /* 0x000fe2000001161e */
[----:B------:R-:W-:Y:S01]  /*bde0*/  IDP.4A.S8.S8 R58, R27, R53, R34 ;  /* 0x000000351b3a7226 */ /* 0x000fe20000000622 */
[----:B------:R-:W-:-:S02]  /*bdf0*/  SHF.R.U32.HI R31, RZ, 0x4, R45 ;  /* 0x00000004ff1f7819 */ /* 0x000fc4000001162d */
[----:B------:R-:W-:Y:S02]  /*be00*/  LEA.HI R70, R3, R182, RZ, 0x1c ;  /* 0x000000b603467211 */ /* 0x000fe400078fe0ff */
[----:B------:R-:W-:Y:S02]  /*be10*/  LOP3.LUT R34, R0, 0xffff, RZ, 0xc0, !PT ;  /* 0x0000ffff00227812 */ /* 0x000fe400078ec0ff */
[----:B------:R-:W-:Y:S01]  /*be20*/  LOP3.LUT R28, R45, 0xf0f0f0f, RZ, 0xc0, !PT ;  /* 0x0f0f0f0f2d1c7812 */ /* 0x000fe200078ec0ff */
[----:B------:R-:W1:Y:S01]  /*be30*/  LDS R0, [R2+0x109c] ;  /* 0x00109c0002007984 */ /* 0x000e620000000800 */
[----:B------:R-:W-:Y:S02]  /*be40*/  LOP3.LUT R89, R89, 0xf0f0f0f, RZ, 0xc0, !PT ;  /* 0x0f0f0f0f59597812 */ /* 0x000fe400078ec0ff */
[----:B------:R-:W-:Y:S01]  /*be50*/  LOP3.LUT R29, R29, 0xf0f0f0f, RZ, 0xc0, !PT ;  /* 0x0f0f0f0f1d1d7812 */ /* 0x000fe200078ec0ff */
[----:B------:R-:W-:Y:S01]  /*be60*/  IDP.4A.S8.S8 R39, R28, R53, R52 ;  /* 0x000000351c277226 */ /* 0x000fe20000000634 */
[----:B------:R-:W-:Y:S01]  /*be70*/  LOP3.LUT R31, R31, 0xf0f0f0f, RZ, 0xc0, !PT ;  /* 0x0f0f0f0f1f1f7812 */ /* 0x000fe200078ec0ff */
[-C--:B------:R-:W-:Y:S01]  /*be80*/  IDP.4A.S8.S8 R47, R89, R49.reuse, R4 ;  /* 0x00000031592f7226 */ /* 0x080fe20000000604 */
[----:B------:R-:W-:Y:S01]  /*be90*/  LEA R70, R70, UR6, 0x2 ;  /* 0x0000000646467c11 */ /* 0x000fe2000f8e10ff */
[-C--:B------:R-:W-:Y:S01]  /*bea0*/  IDP.4A.S8.S8 R45, R29, R49.reuse, R32 ;  /* 0x000000311d2d7226 */ /* 0x080fe20000000620 */
[----:B------:R-:W-:Y:S01]  /*beb0*/  SHF.R.U32.HI R34, RZ, 0x1, R34 ;  /* 0x00000001ff227819 */ /* 0x000fe20000011622 */
[----:B------:R-:W-:Y:S01]  /*bec0*/  IDP.4A.S8.S8 R53, R31, R49, R48 ;  /* 0x000000311f357226 */ /* 0x000fe20000000630 */
[----:B------:R-:W-:Y:S01]  /*bed0*/  MOV R33, UR11 ;  /* 0x0000000b00217c02 */ /* 0x000fe20008000f00 */
[----:B------:R-:W2:Y:S01]  /*bee0*/  LDS R48, [R2+0x211c] ;  /* 0x00211c0002307984 */ /* 0x000ea20000000800 */
[----:B------:R-:W-:-:S02]  /*bef0*/  LOP3.LUT R34, R34, 0xffff, RZ, 0xc0, !PT ;  /* 0x0000ffff22227812 */ /* 0x000fc400078ec0ff */
[----:B------:R-:W-:Y:S01]  /*bf00*/  SHF.R.U32.HI R30, RZ, 0x4, R38 ;  /* 0x00000004ff1e7819 */ /* 0x000fe20000011626 */
[----:B------:R-:W3:Y:S01]  /*bf10*/  LDS R4, [R2+0x319c] ;  /* 0x00319c0002047984 */ /* 0x000ee20000000800 */
[----:B------:R-:W-:Y:S02]  /*bf20*/  LEA.HI R68, R33, R180, RZ, 0x1c ;  /* 0x000000b421447211 */ /* 0x000fe400078fe0ff */
[----:B------:R-:W-:Y:S01]  /*bf30*/  LOP3.LUT R30, R30, 0xf0f0f0f, RZ, 0xc0, !PT ;  /* 0x0f0f0f0f1e1e7812 */ /* 0x000fe200078ec0ff */
[----:B------:R-:W3:Y:S01]  /*bf40*/  LDS.U8 R32, [R70] ;  /* 0x0000000046207984 */ /* 0x000ee20000000000 */
[----:B------:R-:W-:Y:S01]  /*bf50*/  MOV R35, UR11 ;  /* 0x0000000b00237c02 */ /* 0x000fe20008000f00 */
[----:B------:R-:W-:Y:S01]  /*bf60*/  UIADD3 UR11, UPT, UPT, UR11, 0x8, URZ ;  /* 0x000000080b0b7890 */ /* 0x000fe2000fffe0ff */
[----:B----4-:R-:W-:Y:S01]  /*bf70*/  LOP3.LUT R91, R43, 0xf0f0f0f, RZ, 0xc0, !PT ;  /* 0x0f0f0f0f2b5b7812 */ /* 0x010fe200078ec0ff */
[----:B------:R-:W4:Y:S01]  /*bf80*/  LDS.U8 R33, [R70+0x1] ;  /* 0x0000010046217984 */ /* 0x000f220000000000 */
[----:B------:R-:W-:Y:S01]  /*bf90*/  LEA R68, R68, UR6, 0x2 ;  /* 0x0000000644447c11 */ /* 0x000fe2000f8e10ff */
[----:B------:R-:W-:Y:S01]  /*bfa0*/  IDP.4A.S8.S8 R44, R30, R49, R44 ;  /* 0x000000311e2c7226 */ /* 0x000fe2000000062c */
[----:B------:R-:W-:Y:S01]  /*bfb0*/  LEA.HI R66, R35, R178, RZ, 0x1c ;  /* 0x000000b223427211 */ /* 0x000fe200078fe0ff */
[----:B------:R-:W4:Y:S01]  /*bfc0*/  LDS.64 R2, [R34+UR9] ;  /* 0x0000000922027984 */ /* 0x000f220008000a00 */
[----:B-----5:R-:W-:Y:S01]  /*bfd0*/  LOP3.LUT R35, R41, 0xf0f0f0f, RZ, 0xc0, !PT ;  /* 0x0f0f0f0f29237812 */ /* 0x020fe200078ec0ff */
[-C--:B------:R-:W-:Y:S01]  /*bfe0*/  IDP.4A.S8.S8 R49, R91, R54.reuse, R37 ;  /* 0x000000365b317226 */ /* 0x080fe20000000625 */
[----:B------:R-:W-:Y:S01]  /*bff0*/  SHF.R.U32.HI R41, RZ, 0x4, R41 ;  /* 0x00000004ff297819 */ /* 0x000fe20000011629 */
[----:B------:R-:W5:Y:S01]  /*c000*/  LDS.U8 R37, [R68] ;  /* 0x0000000044257984 */ /* 0x000f620000000000 */
[----:B------:R-:W-:Y:S01]  /*c010*/  LOP3.LUT R79, R42, 0xf0f0f0f, RZ, 0xc0, !PT ;  /* 0x0f0f0f0f2a4f7812 */ /* 0x000fe200078ec0ff */
[-C--:B------:R-:W-:Y:S01]  /*c020*/  IDP.4A.S8.S8 R58, R35, R54.reuse, R58 ;  /* 0x00000036233a7226 */ /* 0x080fe2000000063a */
[----:B0-----:R-:W-:Y:S01]  /*c030*/  LOP3.LUT R36, R40, 0xf0f0f0f, RZ, 0xc0, !PT ;  /* 0x0f0f0f0f28247812 */ /* 0x001fe200078ec0ff */
[----:B------:R-:W0:Y:S01]  /*c040*/  LDS.U8 R38, [R68+0x1] ;  /* 0x0000010044267984 */ /* 0x000e220000000000 */
[----:B------:R-:W-:Y:S01]  /*c050*/  SHF.R.U32.HI R88, RZ, 0x4, R43 ;  /* 0x00000004ff587819 */ /* 0x000fe2000001162b */
[-C--:B------:R-:W-:Y:S01]  /*c060*/  IDP.4A.S8.S8 R57, R79, R54.reuse, R57 ;  /* 0x000000364f397226 */ /* 0x080fe20000000639 */
[----:B------:R-:W-:Y:S01]  /*c070*/  LOP3.LUT R41, R41, 0xf0f0f0f, RZ, 0xc0, !PT ;  /* 0x0f0f0f0f29297812 */ /* 0x000fe200078ec0ff */
[----:B------:R-:W-:Y:S01]  /*c080*/  IDP.4A.S8.S8 R56, R36, R54, R39 ;  /* 0x0000003624387226 */ /* 0x000fe20000000627 */
[----:B------:R-:W-:Y:S01]  /*c090*/  LEA R66, R66, UR6, 0x2 ;  /* 0x0000000642427c11 */ /* 0x000fe2000f8e10ff */
[----:B------:R-:W-:Y:S01]  /*c0a0*/  UISETP.GE.U32.AND UP0, UPT, UR11, 0x20, UPT ;  /* 0x000000200b00788c */ /* 0x000fe2000bf06070 */
[----:B------:R-:W-:Y:S01]  /*c0b0*/  SHF.R.U32.HI R42, RZ, 0x4, R42 ;  /* 0x00000004ff2a7819 */ /* 0x000fe2000001162a */
[----:B------:R-:W-:Y:S01]  /*c0c0*/  IDP.4A.S8.S8 R54, R41, R50, R44 ;  /* 0x0000003229367226 */ /* 0x000fe2000000062c */
[----:B------:R-:W-:Y:S01]  /*c0d0*/  SHF.R.U32.HI R43, RZ, 0x4, R40 ;  /* 0x00000004ff2b7819 */ /* 0x000fe20000011628 */
[----:B------:R-:W0:Y:S01]  /*c0e0*/  LDS.U8 R39, [R66] ;  /* 0x0000000042277984 */ /* 0x000e220000000000 */
[----:B------:R-:W-:-:S02]  /*c0f0*/  LOP3.LUT R40, R42, 0xf0f0f0f, RZ, 0xc0, !PT ;  /* 0x0f0f0f0f2a287812 */ /* 0x000fc400078ec0ff */
[----:B------:R-:W-:Y:S01]  /*c100*/  LOP3.LUT R42, R43, 0xf0f0f0f, RZ, 0xc0, !PT ;  /* 0x0f0f0f0f2b2a7812 */ /* 0x000fe200078ec0ff */
[----:B------:R-:W0:Y:S01]  /*c110*/  LDS.U8 R44, [R66+0x1] ;  /* 0x00000100422c7984 */ /* 0x000e220000000000 */
[----:B------:R-:W-:Y:S01]  /*c120*/  LOP3.LUT R88, R88, 0xf0f0f0f, RZ, 0xc0, !PT ;  /* 0x0f0f0f0f58587812 */ /* 0x000fe200078ec0ff */
[-C--:B------:R-:W-:Y:S01]  /*c130*/  IDP.4A.S8.S8 R52, R40, R50.reuse, R45 ;  /* 0x0000003228347226 */ /* 0x080fe2000000062d */
[----:B------:R-:W-:Y:S01]  /*c140*/  SHF.R.U32.HI R87, RZ, 0x4, R46 ;  /* 0x00000004ff577819 */ /* 0x000fe2000001162e */
[----:B------:R-:W0:Y:S01]  /*c150*/  LDS.U8 R43, [R65] ;  /* 0x00000000412b7984 */ /* 0x000e220000000000 */
[----:B------:R-:W-:Y:S01]  /*c160*/  LOP3.LUT R90, R46, 0xf0f0f0f, RZ, 0xc0, !PT ;  /* 0x0f0f0f0f2e5a7812 */ /* 0x000fe200078ec0ff */
[----:B------:R-:W-:Y:S01]  /*c170*/  IDP.4A.S8.S8 R64, R88, R50, R47 ;  /* 0x0000003258407226 */ /* 0x000fe2000000062f */
[----:B------:R-:W-:Y:S01]  /*c180*/  LOP3.LUT R87, R87, 0xf0f0f0f, RZ, 0xc0, !PT ;  /* 0x0f0f0f0f57577812 */ /* 0x000fe200078ec0ff */
[----:B------:R-:W0:Y:S01]  /*c190*/  LDS.U8 R45, [R65+0x1] ;  /* 0x00000100412d7984 */ /* 0x000e220000000000 */
[----:B-1----:R-:W-:Y:S01]  /*c1a0*/  LOP3.LUT R78, R0, 0xf0f0f0f, RZ, 0xc0, !PT ;  /* 0x0f0f0f0f004e7812 */ /* 0x002fe200078ec0ff */
[----:B------:R-:W-:Y:S01]  /*c1b0*/  IDP.4A.S8.S8 R49, R90, R55, R49 ;  /* 0x000000375a317226 */ /* 0x000fe20000000631 */
[----:B--2---:R-:W-:Y:S01]  /*c1c0*/  LOP3.LUT R46, R48, 0xf0f0f0f, RZ, 0xc0, !PT ;  /* 0x0f0f0f0f302e7812 */ /* 0x004fe200078ec0ff */
[----:B------:R-:W-:Y:S01]  /*c1d0*/  IDP.4A.S8.S8 R64, R87, R51, R64 ;  /* 0x0000003357407226 */ /* 0x000fe20000000640 */
[----:B---3--:R-:W-:Y:S01]  /*c1e0*/  LOP3.LUT R47, R4, 0xf0f0f0f, RZ, 0xc0, !PT ;  /* 0x0f0f0f0f042f7812 */ /* 0x008fe200078ec0ff */
[----:B------:R-:W-:Y:S01]  /*c1f0*/  IMAD R49, R49, R32, RZ ;  /* 0x0000002031317224 */ /* 0x000fe200078e02ff */
[----:B------:R-:W-:Y:S01]  /*c200*/  SHF.R.U32.HI R4, RZ, 0x4, R4 ;  /* 0x00000004ff047819 */ /* 0x000fe20000011604 */
[----:B------:R-:W-:Y:S01]  /*c210*/  IDP.4A.S8.S8 R53, R42, R50, R53 ;  /* 0x000000322a357226 */ /* 0x000fe20000000635 */
[----:B------:R-:W-:Y:S01]  /*c220*/  SHF.R.U32.HI R50, RZ, 0x4, R0 ;  /* 0x00000004ff327819 */ /* 0x000fe20000011600 */
[----:B----4-:R-:W-:Y:S01]  /*c230*/  IMAD R64, R64, R33, RZ ;  /* 0x0000002140407224 */ /* 0x010fe200078e02ff */
[----:B------:R-:W-:Y:S01]  /*c240*/  I2FP.F32.S32 R49, R49 ;  /* 0x0000003100317245 */ /* 0x000fe20000201400 */
[----:B------:R-:W-:-:S02]  /*c250*/  IDP.4A.S8.S8 R72, R78, R55, R57 ;  /* 0x000000374e487226 */ /* 0x000fc40000000639 */
[-C--:B------:R-:W-:Y:S02]  /*c260*/  IDP.4A.S8.S8 R58, R46, R55.reuse, R58 ;  /* 0x000000372e3a7226 */ /* 0x080fe4000000063a */
[----:B------:R-:W-:Y:S01]  /*c270*/  IDP.4A.S8.S8 R56, R47, R55, R56 ;  /* 0x000000372f387226 */ /* 0x000fe20000000638 */
[----:B------:R-:W-:Y:S01]  /*c280*/  SHF.R.U32.HI R55, RZ, 0x4, R48 ;  /* 0x00000004ff377819 */ /* 0x000fe20000011630 */
[----:B------:R-:W-:Y:S01]  /*c290*/  HADD2.F32 R0, -RZ, R2.H0_H0 ;  /* 0x20000002ff007230 */ /* 0x000fe20000004100 */
[----:B------:R-:W-:Y:S01]  /*c2a0*/  LOP3.LUT R48, R50, 0xf0f0f0f, RZ, 0xc0, !PT ;  /* 0x0f0f0f0f32307812 */ /* 0x000fe200078ec0ff */
[----:B-----5:R-:W-:Y:S01]  /*c2b0*/  IMAD R72, R72, R37, RZ ;  /* 0x0000002548487224 */ /* 0x020fe200078e02ff */
[----:B------:R-:W-:Y:S01]  /*c2c0*/  I2FP.F32.S32 R50, R64 ;  /* 0x0000004000327245 */ /* 0x000fe20000201400 */
[----:B------:R-:W-:Y:S02]  /*c2d0*/  HADD2.F32 R64, -RZ, R3.H0_H0 ;  /* 0x20000003ff407230 */ /* 0x000fe40000004100 */
[----:B------:R-:W-:Y:S01]  /*c2e0*/  FFMA R69, R0, R49, RZ ;  /* 0x0000003100457223 */ /* 0x000fe200000000ff */
[----:B------:R-:W-:Y:S01]  /*c2f0*/  LOP3.LUT R49, R55, 0xf0f0f0f, RZ, 0xc0, !PT ;  /* 0x0f0f0f0f37317812 */ /* 0x000fe200078ec0ff */
[----:B------:R-:W-:-:S02]  /*c300*/  IDP.4A.S8.S8 R55, R48, R51, R52 ;  /* 0x0000003330377226 */ /* 0x000fc40000000634 */
[----:B------:R-:W-:Y:S01]  /*c310*/  FFMA R69, R64, R50, R69 ;  /* 0x0000003240457223 */ /* 0x000fe20000000045 */
[----:B------:R-:W-:Y:S01]  /*c320*/  LOP3.LUT R50, R4, 0xf0f0f0f, RZ, 0xc0, !PT ;  /* 0x0f0f0f0f04327812 */ /* 0x000fe200078ec0ff */
[----:B0-----:R-:W-:Y:S01]  /*c330*/  IMAD R4, R55, R38, RZ ;  /* 0x0000002637047224 */ /* 0x001fe200078e02ff */
[----:B------:R-:W-:Y:S01]  /*c340*/  I2FP.F32.S32 R55, R72 ;  /* 0x0000004800377245 */ /* 0x000fe20000201400 */
[----:B------:R-:W-:Y:S02]  /*c350*/  IDP.4A.S8.S8 R57, R49, R51, R54 ;  /* 0x0000003331397226 */ /* 0x000fe40000000636 */
[----:B------:R-:W-:Y:S01]  /*c360*/  IMAD R58, R58, R39, RZ ;  /* 0x000000273a3a7224 */ /* 0x000fe200078e02ff */
[----:B------:R-:W-:Y:S01]  /*c370*/  I2FP.F32.S32 R4, R4 ;  /* 0x0000000400047245 */ /* 0x000fe20000201400 */
[----:B------:R-:W-:Y:S02]  /*c380*/  IDP.4A.S8.S8 R52, R50, R51, R53 ;  /* 0x0000003332347226 */ /* 0x000fe40000000635 */
[----:B------:R-:W-:Y:S01]  /*c390*/  FFMA R55, R0, R55, RZ ;  /* 0x0000003700377223 */ /* 0x000fe200000000ff */
[----:B------:R-:W-:Y:S01]  /*c3a0*/  IMAD R57, R57, R44, RZ ;  /* 0x0000002c39397224 */ /* 0x000fe200078e02ff */
[----:B------:R-:W-:Y:S01]  /*c3b0*/  I2FP.F32.S32 R53, R58 ;  /* 0x0000003a00357245 */ /* 0x000fe20000201400 */
[----:B------:R-:W-:-:S02]  /*c3c0*/  IMAD R51, R56, R43, RZ ;  /* 0x0000002b38337224 */ /* 0x000fc400078e02ff */
[----:B------:R-:W-:Y:S01]  /*c3d0*/  FFMA R67, R64, R4, R55 ;  /* 0x0000000440437223 */ /* 0x000fe20000000037 */
[----:B------:R-:W-:Y:S01]  /*c3e0*/  IMAD R52, R52, R45, RZ ;  /* 0x0000002d34347224 */ /* 0x000fe200078e02ff */
[----:B------:R-:W-:Y:S01]  /*c3f0*/  I2FP.F32.S32 R4, R57 ;  /* 0x0000003900047245 */ /* 0x000fe20000201400 */
[----:B------:R-:W-:Y:S01]  /*c400*/  FFMA R53, R0, R53, RZ ;  /* 0x0000003500357223 */ /* 0x000fe200000000ff */
[----:B------:R-:W-:Y:S01]  /*c410*/  I2FP.F32.S32 R51, R51 ;  /* 0x0000003300337245 */ /* 0x000fe20000201400 */
[----:B------:R-:W0:Y:S01]  /*c420*/  LDS.128 R56, [R12+0x210] ;  /* 0x000210000c387984 */ /* 0x000e220000000c00 */
[----:B------:R-:W-:Y:S01]  /*c430*/  I2FP.F32.S32 R52, R52 ;  /* 0x0000003400347245 */ /* 0x000fe20000201400 */
[----:B------:R-:W-:Y:S01]  /*c440*/  FFMA R4, R64, R4, R53 ;  /* 0x0000000440047223 */ /* 0x000fe20000000035 */
[-C--:B------:R-:W-:Y:S02]  /*c450*/  IDP.4A.S8.S8 R53, R5, R60.reuse, RZ ;  /* 0x0000003c05357226 */ /* 0x080fe400000006ff */
[----:B------:R-:W-:Y:S01]  /*c460*/  FFMA R51, R0, R51, RZ ;  /* 0x0000003300337223 */ /* 0x000fe200000000ff */
[----:B------:R-:W-:-:S02]  /*c470*/  IDP.4A.S8.S8 R0, R83, R60, RZ ;  /* 0x0000003c53007226 */ /* 0x000fc400000006ff */
[-C--:B------:R-:W-:Y:S02]  /*c480*/  IDP.4A.S8.S8 R72, R10, R61.reuse, R53 ;  /* 0x0000003d0a487226 */ /* 0x080fe40000000635 */
[----:B------:R-:W-:Y:S01]  /*c490*/  FFMA R64, R64, R52, R51 ;  /* 0x0000003440407223 */ /* 0x000fe20000000033 */
[-C--:B------:R-:W-:Y:S02]  /*c4a0*/  IDP.4A.S8.S8 R52, R81, R60.reuse, RZ ;  /* 0x0000003c51347226 */ /* 0x080fe400000006ff */
[----:B------:R-:W-:Y:S02]  /*c4b0*/  IDP.4A.S8.S8 R60, R15, R60, RZ ;  /* 0x0000003c0f3c7226 */ /* 0x000fe400000006ff */
[-C--:B------:R-:W-:Y:S02]  /*c4c0*/  IDP.4A.S8.S8 R71, R80, R61.reuse, R52 ;  /* 0x0000003d50477226 */ /* 0x080fe40000000634 */
[----:B------:R-:W1:Y:S01]  /*c4d0*/  LDS.128 R52, [R12+0x220] ;  /* 0x000220000c347984 */ /* 0x000e620000000c00 */
        /* <DEDUP_REMOVED lines=10> */
[----:B------:R-:W2:Y:S01]  /*c580*/  LDS.128 R60, [R12+0x230] ;  /* 0x000230000c3c7984 */ /* 0x000ea20000000c00 */
        /* <DEDUP_REMOVED lines=12> */
[----:B------:R-:W0:Y:S01]  /*c650*/  LDS.64 R56, [R34+UR9+0x40] ;  /* 0x0000400922387984 */ /* 0x000e220008000a00 */
        /* <DEDUP_REMOVED lines=16> */
[-C--:B--2---:R-:W-:Y:S02]  /*c760*/  IDP.4A.S8.S8 R52, R24, R60.reuse, R53 ;  /* 0x0000003c18347226 */ /* 0x084fe40000000635 */
        /* <DEDUP_REMOVED lines=12> */
[----:B------:R-:W-:Y:S02]  /*c830*/  IDP.4A.S8.S8 R61, R48, R63, R55 ;  /* 0x0000003f303d7226 */ /* 0x000fe40000000637 */
[----:B------:R-:W-:Y:S02]  /*c840*/  IDP.4A.S8.S8 R0, R78, R59, R71 ;  /* 0x0000003b4e007226 */ /* 0x000fe40000000647 */
[----:B------:R-:W-:Y:S02]  /*c850*/  IMAD R53, R32, R53, RZ ;  /* 0x0000003520357224 */ /* 0x000fe400078e02ff */
[----:B------:R-:W-:-:S02]  /*c860*/  IMAD R60, R38, R61, RZ ;  /* 0x0000003d263c7224 */ /* 0x000fc400078e02ff */
[----:B------:R-:W-:Y:S01]  /*c870*/  IMAD R55, R37, R0, RZ ;  /* 0x0000000025377224 */ /* 0x000fe200078e02ff */
[----:B------:R-:W-:Y:S01]  /*c880*/  I2FP.F32.S32 R53, R53 ;  /* 0x0000003500357245 */ /* 0x000fe20000201400 */
[----:B0-----:R-:W-:Y:S01]  /*c890*/  HADD2.F32 R0, -RZ, R56.H0_H0 ;  /* 0x20000038ff007230 */ /* 0x001fe20000004100 */
[----:B------:R-:W-:Y:S01]  /*c8a0*/  I2FP.F32.S32 R72, R60 ;  /* 0x0000003c00487245 */ /* 0x000fe20000201400 */
[----:B------:R-:W-:Y:S01]  /*c8b0*/  IDP.4A.S8.S8 R54, R87, R63, R54 ;  /* 0x0000003f57367226 */ /* 0x000fe20000000636 */
[----:B------:R-:W0:Y:S01]  /*c8c0*/  LDS.U8 R60, [R70+0x8] ;  /* 0x00000800463c7984 */ /* 0x000e220000000000 */
[----:B------:R-:W-:Y:S01]  /*c8d0*/  I2FP.F32.S32 R55, R55 ;  /* 0x0000003700377245 */ /* 0x000fe20000201400 */
[----:B------:R-:W-:Y:S01]  /*c8e0*/  FFMA R61, R0, R53, RZ ;  /* 0x00000035003d7223 */ /* 0x000fe200000000ff */
[----:B------:R-:W-:Y:S01]  /*c8f0*/  IMAD R54, R33, R54, RZ ;  /* 0x0000003621367224 */ /* 0x000fe200078e02ff */
[----:B------:R-:W1:Y:S01]  /*c900*/  LDS.U8 R53, [R70+0x9] ;  /* 0x0000090046357984 */ /* 0x000e620000000000 */
[----:B------:R-:W-:-:S02]  /*c910*/  HADD2.F32 R74, -RZ, R57.H0_H0 ;  /* 0x20000039ff4a7230 */ /* 0x000fc40000004100 */
[----:B------:R-:W-:Y:S01]  /*c920*/  FFMA R55, R0, R55, RZ ;  /* 0x0000003700377223 */ /* 0x000fe200000000ff */
[----:B------:R-:W-:Y:S01]  /*c930*/  IDP.4A.S8.S8 R58, R47, R59, R58 ;  /* 0x0000003b2f3a7226 */ /* 0x000fe2000000063a */
[----:B------:R-:W-:Y:S01]  /*c940*/  I2FP.F32.S32 R54, R54 ;  /* 0x0000003600367245 */ /* 0x000fe20000201400 */
[----:B------:R-:W-:Y:S02]  /*c950*/  HADD2.F32 R73, -RZ, R56.H1_H1 ;  /* 0x30000038ff497230 */ /* 0x000fe40000004100 */
[----:B------:R-:W-:Y:S01]  /*c960*/  FFMA R55, R74, R72, R55 ;  /* 0x000000484a377223 */ /* 0x000fe20000000037 */
[----:B------:R-:W-:Y:S01]  /*c970*/  IDP.4A.S8.S8 R72, R50, R63, R62 ;  /* 0x0000003f32487226 */ /* 0x000fe2000000063e */
[----:B------:R-:W-:Y:S01]  /*c980*/  LDS.U8 R56, [R66+0x9] ;  /* 0x0000090042387984 */ /* 0x000fe20000000000 */
[----:B------:R-:W-:Y:S01]  /*c990*/  FFMA R61, R74, R54, R61 ;  /* 0x000000364a3d7223 */ /* 0x000fe2000000003d */
[----:B------:R-:W-:Y:S02]  /*c9a0*/  IDP.4A.S8.S8 R54, R46, R59, R51 ;  /* 0x0000003b2e367226 */ /* 0x000fe40000000633 */
[----:B------:R-:W-:-:S02]  /*c9b0*/  IDP.4A.S8.S8 R51, R49, R63, R52 ;  /* 0x0000003f31337226 */ /* 0x000fc40000000634 */
[----:B------:R-:W-:Y:S01]  /*c9c0*/  IMAD R63, R43, R58, RZ ;  /* 0x0000003a2b3f7224 */ /* 0x000fe200078e02ff */
[----:B------:R-:W2:Y:S01]  /*c9d0*/  LDS.U8 R52, [R68+0x9] ;  /* 0x0000090044347984 */ /* 0x000ea20000000000 */
[----:B------:R-:W-:Y:S02]  /*c9e0*/  IMAD R54, R39, R54, RZ ;  /* 0x0000003627367224 */ /* 0x000fe400078e02ff */
[----:B------:R-:W-:Y:S01]  /*c9f0*/  IMAD R62, R44, R51, RZ ;  /* 0x000000332c3e7224 */ /* 0x000fe200078e02ff */
[----:B------:R-:W3:Y:S01]  /*ca00*/  LDS.U8 R58, [R68+0x8] ;  /* 0x00000800443a7984 */ /* 0x000ee20000000000 */
[----:B------:R-:W-:Y:S01]  /*ca10*/  IMAD R72, R45, R72, RZ ;  /* 0x000000482d487224 */ /* 0x000fe200078e02ff */
[----:B------:R-:W-:Y:S01]  /*ca20*/  I2FP.F32.S32 R59, R54 ;  /* 0x00000036003b7245 */ /* 0x000fe20000201400 */
[----:B------:R-:W-:Y:S01]  /*ca30*/  HADD2.F32 R134, -RZ, R57.H1_H1 ;  /* 0x30000039ff867230 */ /* 0x000fe20000004100 */
[----:B------:R-:W4:Y:S01]  /*ca40*/  LDS R54, [R179+0x80] ;  /* 0x00008000b3367984 */ /* 0x000f220000000800 */
[----:B------:R-:W-:-:S02]  /*ca50*/  I2FP.F32.S32 R51, R63 ;  /* 0x0000003f00337245 */ /* 0x000fc40000201400 */
[----:B------:R-:W-:Y:S01]  /*ca60*/  I2FP.F32.S32 R62, R62 ;  /* 0x0000003e003e7245 */ /* 0x000fe20000201400 */
[C---:B------:R-:W-:Y:S01]  /*ca70*/  FFMA R59, R0.reuse, R59, RZ ;  /* 0x0000003b003b7223 */ /* 0x040fe200000000ff */
[----:B------:R-:W-:Y:S01]  /*ca80*/  I2FP.F32.S32 R72, R72 ;  /* 0x0000004800487245 */ /* 0x000fe20000201400 */
[----:B------:R-:W-:Y:S01]  /*ca90*/  FFMA R51, R0, R51, RZ ;  /* 0x0000003300337223 */ /* 0x000fe200000000ff */
[----:B------:R-:W-:Y:S01]  /*caa0*/  LDS R57, [R177+0x100] ;  /* 0x00010000b1397984 */ /* 0x000fe20000000800 */
[C---:B------:R-:W-:Y:S01]  /*cab0*/  FFMA R75, R74.reuse, R62, R59 ;  /* 0x0000003e4a4b7223 */ /* 0x040fe2000000003b */
[----:B------:R-:W-:Y:S02]  /*cac0*/  HADD2.F32 R59, -RZ, R2.H1_H1 ;  /* 0x30000002ff3b7230 */ /* 0x000fe40000004100 */
[----:B------:R-:W-:Y:S01]  /*cad0*/  FFMA R74, R74, R72, R51 ;  /* 0x000000484a4a7223 */ /* 0x000fe20000000033 */
[----:B0-----:R-:W-:Y:S01]  /*cae0*/  I2FP.F32.U32 R0, R60 ;  /* 0x0000003c00007245 */ /* 0x001fe20000201000 */
[----:B------:R-:W-:Y:S01]  /*caf0*/  HADD2.F32 R60, -RZ, R3.H1_H1 ;  /* 0x30000003ff3c7230 */ /* 0x000fe20000004100 */
[----:B-1----:R-:W-:-:S03]  /*cb00*/  I2FP.F32.U32 R51, R53 ;  /* 0x0000003500337245 */ /* 0x002fc60000201000 */
[----:B------:R-:W-:-:S04]  /*cb10*/  FFMA R3, R59, R0, RZ ;  /* 0x000000003b037223 */ /* 0x000fc800000000ff */
[----:B------:R-:W-:Y:S02]  /*cb20*/  FFMA R2, R60, R51, R3 ;  /* 0x000000333c027223 */ /* 0x000fe40000000003 */
[----:B------:R0:W1:Y:S02]  /*cb30*/  LDS.U8 R3, [R66+0x8] ;  /* 0x0000080042037984 */ /* 0x0000640000000000 */
[----:B------:R-:W-:-:S04]  /*cb40*/  FMUL R2, R2, R85 ;  /* 0x0000005502027220 */ /* 0x000fc80000400000 */
[----:B------:R-:W-:Y:S01]  /*cb50*/  FFMA R69, R69, R86, -R2 ;  /* 0x0000005645457223 */ /* 0x000fe20000000802 */
[----:B--2---:R-:W-:-:S03]  /*cb60*/  I2FP.F32.U32 R52, R52 ;  /* 0x0000003400347245 */ /* 0x004fc60000201000 */
[----:B------:R-:W-:Y:S01]  /*cb70*/  FADD R108, R69, R108 ;  /* 0x0000006c456c7221 */ /* 0x000fe20000000000 */
[----:B---3--:R-:W-:Y:S01]  /*cb80*/  I2FP.F32.U32 R2, R58 ;  /* 0x0000003a00027245 */ /* 0x008fe20000201000 */
[----:B------:R-:W-:Y:S01]  /*cb90*/  FFMA R58, R0, R73, RZ ;  /* 0x00000049003a7223 */ /* 0x000fe200000000ff */
[----:B------:R-:W2:Y:S03]  /*cba0*/  LDS.128 R68, [R12+0x400] ;  /* 0x000400000c447984 */ /* 0x000ea60000000c00 */
[----:B------:R-:W-:Y:S01]  /*cbb0*/  FFMA R53, R59, R2, RZ ;  /* 0x000000023b357223 */ /* 0x000fe200000000ff */
[----:B------:R-:W-:-:S03]  /*cbc0*/  FFMA R62, R51, R134, R58 ;  /* 0x00000086333e7223 */ /* 0x000fc6000000003a */
[----:B------:R-:W-:Y:S01]  /*cbd0*/  FFMA R58, R60, R52, R53 ;  /* 0x000000343c3a7223 */ /* 0x000fe20000000035 */
[--C-:B----4-:R-:W-:Y:S02]  /*cbe0*/  HADD2.F32 R53, -RZ, R54.reuse.H1_H1 ;  /* 0x30000036ff357230 */ /* 0x110fe40000004100 */
[----:B------:R-:W-:Y:S01]  /*cbf0*/  FMUL R63, R85, R62 ;  /* 0x0000003e553f7220 */ /* 0x000fe20000400000 */
[----:B------:R-:W-:Y:S02]  /*cc00*/  HADD2.F32 R54, -RZ, R54.H0_H0 ;  /* 0x20000036ff367230 */ /* 0x000fe40000004100 */
[----:B------:R-:W-:Y:S01]  /*cc10*/  FMUL R58, R58, R53 ;  /* 0x000000353a3a7220 */ /* 0x000fe20000400000 */
[----:B------:R-:W-:Y:S01]  /*cc20*/  FFMA R62, R86, R61, -R63 ;  /* 0x0000003d563e7223 */ /* 0x000fe2000000083f */
[----:B------:R-:W-:Y:S01]  /*cc30*/  FFMA R63, R2, R73, RZ ;  /* 0x00000049023f7223 */ /* 0x000fe200000000ff */
[----:B------:R-:W3:Y:S01]  /*cc40*/  LDS.U8 R61, [R65+0x8] ;  /* 0x00000800413d7984 */ /* 0x000ee20000000000 */
[----:B------:R-:W-:Y:S01]  /*cc50*/  FFMA R67, R67, R54, -R58 ;  /* 0x0000003643437223 */ /* 0x000fe2000000083a */
[----:B------:R-:W-:Y:S01]  /*cc60*/  FADD R109, R62, R109 ;  /* 0x0000006d3e6d7221 */ /* 0x000fe20000000000 */
[----:B0-----:R-:W-:Y:S01]  /*cc70*/  FFMA R66, R52, R134, R63 ;  /* 0x0000008634427223 */ /* 0x001fe2000000003f */
[----:B------:R0:W4:Y:S01]  /*cc80*/  LDS.U8 R58, [R65+0x9] ;  /* 0x00000900413a7984 */ /* 0x0001220000000000 */
[----:B------:R-:W-:-:S02]  /*cc90*/  FADD R124, R67, R124 ;  /* 0x0000007c437c7221 */ /* 0x000fc40000000000 */
[----:B------:R-:W-:Y:S01]  /*cca0*/  FMUL R63, R53, R66 ;  /* 0x00000042353f7220 */ /* 0x000fe20000400000 */
[----:B-1----:R-:W-:-:S03]  /*ccb0*/  I2FP.F32.U32 R3, R3 ;  /* 0x0000000300037245 */ /* 0x002fc60000201000 */
[----:B------:R-:W-:Y:S01]  /*ccc0*/  FFMA R66, R54, R55, -R63 ;  /* 0x0000003736427223 */ /* 0x000fe2000000083f */
[----:B------:R-:W-:Y:S01]  /*ccd0*/  I2FP.F32.U32 R55, R56 ;  /* 0x0000003800377245 */ /* 0x000fe20000201000 */
[--C-:B------:R-:W-:Y:S02]  /*cce0*/  HADD2.F32 R56, -RZ, R57.reuse.H0_H0 ;  /* 0x20000039ff387230 */ /* 0x100fe40000004100 */
[----:B------:R-:W-:Y:S01]  /*ccf0*/  FFMA R63, R59, R3, RZ ;  /* 0x000000033b3f7223 */ /* 0x000fe200000000ff */
[----:B------:R-:W-:Y:S02]  /*cd00*/  HADD2.F32 R57, -RZ, R57.H1_H1 ;  /* 0x30000039ff397230 */ /* 0x000fe40000004100 */
[----:B------:R-:W-:Y:S01]  /*cd10*/  FADD R125, R66, R125 ;  /* 0x0000007d427d7221 */ /* 0x000fe20000000000 */
[----:B------:R-:W-:Y:S01]  /*cd20*/  FFMA R66, R3, R73, RZ ;  /* 0x0000004903427223 */ /* 0x000fe200000000ff */
[----:B------:R-:W-:-:S03]  /*cd30*/  FFMA R62, R60, R55, R63 ;  /* 0x000000373c3e7223 */ /* 0x000fc6000000003f */
[----:B------:R-:W-:Y:S01]  /*cd40*/  FFMA R66, R55, R134, R66 ;  /* 0x0000008637427223 */ /* 0x000fe20000000042 */
[----:B------:R-:W-:Y:S01]  /*cd50*/  FMUL R63, R62, R57 ;  /* 0x000000393e3f7220 */ /* 0x000fe20000400000 */
[----:B--2---:R-:W-:Y:S02]  /*cd60*/  IDP.4A.S8.S8 R72, R5, R68, RZ ;  /* 0x0000004405487226 */ /* 0x004fe400000006ff */
[----:B0-----:R-:W-:Y:S01]  /*cd70*/  FMUL R65, R57, R66 ;  /* 0x0000004239417220 */ /* 0x001fe20000400000 */
[----:B------:R-:W-:-:S03]  /*cd80*/  FFMA R63, R4, R56, -R63 ;  /* 0x00000038043f7223 */ /* 0x000fc6000000083f */
[----:B------:R-:W-:Y:S01]  /*cd90*/  FFMA R75, R56, R75, -R65 ;  /* 0x0000004b384b7223 */ /* 0x000fe20000000841 */
[----:B------:R-:W-:-:S03]  /*cda0*/  FADD R142, R63, R142 ;  /* 0x0000008e3f8e7221 */ /* 0x000fc60000000000 */
[----:B------:R-:W-:Y:S01]  /*cdb0*/  FADD R143, R75, R143 ;  /* 0x0000008f4b8f7221 */ /* 0x000fe20000000000 */
[----:B---3--:R-:W-:Y:S02]  /*cdc0*/  I2FP.F32.U32 R4, R61 ;  /* 0x0000003d00047245 */ /* 0x008fe40000201000 */
[----:B----4-:R-:W-:-:S03]  /*cdd0*/  I2FP.F32.U32 R58, R58 ;  /* 0x0000003a003a7245 */ /* 0x010fc60000201000 */
[----:B------:R-:W-:Y:S01]  /*cde0*/  FFMA R59, R59, R4, RZ ;  /* 0x000000043b3b7223 */ /* 0x000fe200000000ff */
[----:B------:R-:W-:-:S03]  /*cdf0*/  FFMA R73, R4, R73, RZ ;  /* 0x0000004904497223 */ /* 0x000fc600000000ff */
[----:B------:R-:W-:Y:S01]  /*ce00*/  FFMA R66, R60, R58, R59 ;  /* 0x0000003a3c427223 */ /* 0x000fe2000000003b */
[--C-:B------:R-:W-:Y:S01]  /*ce10*/  HADD2.F32 R59, -RZ, R76.reuse.H1_H1 ;  /* 0x3000004cff3b7230 */ /* 0x100fe20000004100 */
[----:B------:R-:W0:Y:S01]  /*ce20*/  LDS.128 R60, [R12+0x410] ;  /* 0x000410000c3c7984 */ /* 0x000e220000000c00 */
[----:B------:R-:W-:Y:S02]  /*ce30*/  HADD2.F32 R76, -RZ, R76.H0_H0 ;  /* 0x2000004cff4c7230 */ /* 0x000fe40000004100 */
[----:B------:R-:W-:Y:S01]  /*ce40*/  FFMA R134, R58, R134, R73 ;  /* 0x000000863a867223 */ /* 0x000fe20000000049 */
[----:B------:R-:W-:Y:S01]  /*ce50*/  FMUL R135, R66, R59 ;  /* 0x0000003b42877220 */ /* 0x000fe20000400000 */
[----:B------:R-:W-:-:S03]  /*ce60*/  IDP.4A.S8.S8 R66, R81, R68, RZ ;  /* 0x0000004451427226 */ /* 0x000fc600000006ff */
[----:B------:R-:W-:Y:S01]  /*ce70*/  FFMA R135, R64, R76, -R135 ;  /* 0x0000004c40877223 */ /* 0x000fe20000000887 */
[-C--:B------:R-:W-:Y:S02]  /*ce80*/  IDP.4A.S8.S8 R64, R83, R68.reuse, RZ ;  /* 0x0000004453407226 */ /* 0x080fe400000006ff */
[----:B------:R-:W-:Y:S02]  /*ce90*/  IDP.4A.S8.S8 R68, R15, R68, RZ ;  /* 0x000000440f447226 */ /* 0x000fe400000006ff */
[----:B------:R-:W-:Y:S01]  /*cea0*/  FADD R158, R135, R158 ;  /* 0x0000009e879e7221 */ /* 0x000fe20000000000 */
[-C--:B------:R-:W-:Y:S02]  /*ceb0*/  IDP.4A.S8.S8 R65, R82, R69.reuse, R64 ;  /* 0x0000004552417226 */ /* 0x080fe40000000640 */
[-C--:B------:R-:W-:Y:S02]  /*cec0*/  IDP.4A.S8.S8 R67, R80, R69.reuse, R66 ;  /* 0x0000004550437226 */ /* 0x080fe40000000642 */
[----:B------:R-:W-:-:S02]  /*ced0*/  IDP.4A.S8.S8 R64, R10, R69, R72 ;  /* 0x000000450a407226 */ /* 0x000fc40000000648 */
[----:B------:R-:W-:Y:S02]  /*cee0*/  IDP.4A.S8.S8 R69, R17, R69, R68 ;  /* 0x0000004511457226 */ /* 0x000fe40000000644 */
[-C--:B------:R-:W-:Y:S02]  /*cef0*/  IDP.4A.S8.S8 R68, R104, R70.reuse, R65 ;  /* 0x0000004668447226 */ /* 0x080fe40000000641 */
[-C--:B------:R-:W-:Y:S02]  /*cf00*/  IDP.4A.S8.S8 R72, R98, R70.reuse, R67 ;  /* 0x0000004662487226 */ /* 0x080fe40000000643 */
[-C--:B------:R-:W-:Y:S02]  /*cf10*/  IDP.4A.S8.S8 R184, R9, R70.reuse, R64 ;  /* 0x0000004609b87226 */ /* 0x080fe40000000640 */
[----:B------:R-:W1:Y:S01]  /*cf20*/  LDS.128 R64, [R12+0x420] ;  /* 0x000420000c407984 */ /* 0x000e620000000c00 */
[----:B------:R-:W-:Y:S02]  /*cf30*/  IDP.4A.S8.S8 R70, R7, R70, R69 ;  /* 0x0000004607467226 */ /* 0x000fe40000000645 */
[----:B------:R-:W-:-:S02]  /*cf40*/  IDP.4A.S8.S8 R69, R103, R71, R68 ;  /* 0x0000004767457226 */ /* 0x000fc40000000644 */
[-C--:B------:R-:W-:Y:S02]  /*cf50*/  IDP.4A.S8.S8 R73, R97, R71.reuse, R72 ;  /* 0x0000004761497226 */ /* 0x080fe40000000648 */
[-C--:B------:R-:W-:Y:S02]  /*cf60*/  IDP.4A.S8.S8 R185, R8, R71.reuse, R184 ;  /* 0x0000004708b97226 */ /* 0x080fe400000006b8 */
[----:B------:R-:W-:Y:S02]  /*cf70*/  IDP.4A.S8.S8 R70, R13, R71, R70 ;  /* 0x000000470d467226 */ /* 0x000fe40000000646 */
[-C--:B0-----:R-:W-:Y:S02]  /*cf80*/  IDP.4A.S8.S8 R184, R102, R60.reuse, R69 ;  /* 0x0000003c66b87226 */ /* 0x081fe40000000645 */
        /* <DEDUP_REMOVED lines=10> */
[----:B------:R-:W2:Y:S01]  /*d030*/  LDS.64 R60, [R34+UR9+0x80] ;  /* 0x00008009223c7984 */ /* 0x000ea20008000a00 */
[-C--:B------:R-:W-:Y:S02]  /*d040*/  IDP.4A.S8.S8 R238, R79, R62.reuse, R73 ;  /* 0x0000003e4fee7226 */ /* 0x080fe40000000649 */
[----:B------:R-:W-:Y:S02]  /*d050*/  IDP.4A.S8.S8 R72, R35, R62, R72 ;  /* 0x0000003e23487226 */ /* 0x000fe40000000648 */
[-C--:B------:R-:W-:Y:S02]  /*d060*/  IDP.4A.S8.S8 R239, R90, R63.reuse, R239 ;  /* 0x0000003f5aef7226 */ /* 0x080fe400000006ef */
[----:B-1----:R-:W-:Y:S02]  /*d070*/  IDP.4A.S8.S8 R62, R106, R64, RZ ;  /* 0x000000406a3e7226 */ /* 0x002fe400000006ff */
[----:B------:R-:W-:-:S02]  /*d080*/  IDP.4A.S8.S8 R238, R78, R63, R238 ;  /* 0x0000003f4eee7226 */ /* 0x000fc400000006ee */
[----:B------:R-:W-:Y:S02]  /*d090*/  IDP.4A.S8.S8 R62, R105, R65, R62 ;  /* 0x00000041693e7226 */ /* 0x000fe4000000063e */
[----:B------:R-:W-:Y:S02]  /*d0a0*/  IDP.4A.S8.S8 R184, R47, R63, R184 ;  /* 0x0000003f2fb87226 */ /* 0x000fe400000006b8 */
[----:B------:R-:W-:Y:S02]  /*d0b0*/  IDP.4A.S8.S8 R62, R101, R66, R62 ;  /* 0x00000042653e7226 */ /* 0x000fe4000000063e */
[----:B------:R-:W-:Y:S02]  /*d0c0*/  IMAD R239, R32, R239, RZ ;  /* 0x000000ef20ef7224 */ /* 0x000fe400078e02ff */
[----:B------:R-:W-:Y:S02]  /*d0d0*/  IDP.4A.S8.S8 R62, R100, R67, R62 ;  /* 0x00000043643e7226 */ /* 0x000fe4000000063e */
[----:B------:R-:W-:Y:S01]  /*d0e0*/  IMAD R237, R37, R238, RZ ;  /* 0x000000ee25ed7224 */ /* 0x000fe200078e02ff */
[----:B------:R-:W-:-:S04]  /*d0f0*/  I2FP.F32.S32 R239, R239 ;  /* 0x000000ef00ef7245 */ /* 0x000fc80000201400 */
[----:B------:R-:W-:Y:S01]  /*d100*/  I2FP.F32.S32 R237, R237 ;  /* 0x000000ed00ed7245 */ /* 0x000fe20000201400 */
[----:B0-----:R-:W-:-:S04]  /*d110*/  IDP.4A.S8.S8 R62, R99, R68, R62 ;  /* 0x00000044633e7226 */ /* 0x001fc8000000063e */
[----:B------:R-:W-:Y:S02]  /*d120*/  IDP.4A.S8.S8 R73, R89, R69, R62 ;  /* 0x0000004559497226 */ /* 0x000fe4000000063e */
[----:B------:R-:W-:Y:S02]  /*d130*/  IDP.4A.S8.S8 R62, R46, R63, R72 ;  /* 0x0000003f2e3e7226 */ /* 0x000fe40000000648 */
[----:B------:R-:W-:Y:S02]  /*d140*/  IDP.4A.S8.S8 R72, R88, R70, R73 ;  /* 0x0000004658487226 */ /* 0x000fe40000000649 */
[----:B------:R-:W-:Y:S02]  /*d150*/  IMAD R73, R39, R62, RZ ;  /* 0x0000003e27497224 */ /* 0x000fe400078e02ff */
[----:B------:R-:W-:Y:S02]  /*d160*/  IMAD R63, R43, R184, RZ ;  /* 0x000000b82b3f7224 */ /* 0x000fe400078e02ff */
[----:B------:R-:W-:Y:S01]  /*d170*/  IDP.4A.S8.S8 R72, R87, R71, R72 ;  /* 0x0000004757487226 */ /* 0x000fe20000000648 */
[----:B------:R-:W-:Y:S01]  /*d180*/  I2FP.F32.S32 R73, R73 ;  /* 0x0000004900497245 */ /* 0x000fe20000201400 */
[----:B--2---:R-:W-:Y:S01]  /*d190*/  HADD2.F32 R62, -RZ, R60.H0_H0 ;  /* 0x2000003cff3e7230 */ /* 0x004fe20000004100 */
[----:B------:R-:W-:Y:S01]  /*d1a0*/  I2FP.F32.S32 R63, R63 ;  /* 0x0000003f003f7245 */ /* 0x000fe20000201400 */
[----:B------:R-:W-:-:S03]  /*d1b0*/  IMAD R185, R33, R72, RZ ;  /* 0x0000004821b97224 */ /* 0x000fc600078e02ff */
[C---:B------:R-:W-:Y:S01]  /*d1c0*/  FFMA R72, R62.reuse, R239, RZ ;  /* 0x000000ef3e487223 */ /* 0x040fe200000000ff */
[C---:B------:R-:W-:Y:S01]  /*d1d0*/  FFMA R238, R62.reuse, R237, RZ ;  /* 0x000000ed3eee7223 */ /* 0x040fe200000000ff */
[C---:B------:R-:W-:Y:S01]  /*d1e0*/  FFMA R184, R62.reuse, R73, RZ ;  /* 0x000000493eb87223 */ /* 0x040fe200000000ff */
[----:B------:R-:W-:Y:S01]  /*d1f0*/  FFMA R62, R62, R63, RZ ;  /* 0x0000003f3e3e7223 */ /* 0x000fe200000000ff */
[----:B------:R-:W-:Y:S01]  /*d200*/  I2FP.F32.S32 R185, R185 ;  /* 0x000000b900b97245 */ /* 0x000fe20000201400 */
[--C-:B------:R-:W-:Y:S02]  /*d210*/  HADD2.F32 R63, -RZ, R61.reuse.H0_H0 ;  /* 0x2000003dff3f7230 */ /* 0x100fe40000004100 */
[-C--:B------:R-:W-:Y:S02]  /*d220*/  IDP.4A.S8.S8 R73, R95, R64.reuse, RZ ;  /* 0x000000405f497226 */ /* 0x080fe400000006ff */
[----:B------:R-:W-:Y:S02]  /*d230*/  HADD2.F32 R61, -RZ, R61.H1_H1 ;  /* 0x3000003dff3d7230 */ /* 0x000fe40000004100 */
[----:B------:R-:W-:Y:S01]  /*d240*/  FFMA R72, R63, R185, R72 ;  /* 0x000000b93f487223 */ /* 0x000fe20000000048 */
[----:B------:R-:W-:-:S02]  /*d250*/  IDP.4A.S8.S8 R185, R11, R64, RZ ;  /* 0x000000400bb97226 */ /* 0x000fc400000006ff */
[----:B------:R-:W-:Y:S02]  /*d260*/  IDP.4A.S8.S8 R64, R6, R64, RZ ;  /* 0x0000004006407226 */ /* 0x000fe400000006ff */
[-C--:B------:R-:W-:Y:S02]  /*d270*/  IDP.4A.S8.S8 R185, R14, R65.reuse, R185 ;  /* 0x000000410eb97226 */ /* 0x080fe400000006b9 */
[-C--:B------:R-:W-:Y:S02]  /*d280*/  IDP.4A.S8.S8 R73, R94, R65.reuse, R73 ;  /* 0x000000415e497226 */ /* 0x080fe40000000649 */
[----:B------:R-:W-:Y:S02]  /*d290*/  IDP.4A.S8.S8 R65, R16, R65, R64 ;  /* 0x0000004110417226 */ /* 0x000fe40000000640 */
[-C--:B------:R-:W-:Y:S02]  /*d2a0*/  IDP.4A.S8.S8 R185, R19, R66.reuse, R185 ;  /* 0x0000004213b97226 */ /* 0x080fe400000006b9 */
[----:B------:R-:W-:-:S02]  /*d2b0*/  IDP.4A.S8.S8 R240, R93, R66, R73 ;  /* 0x000000425df07226 */ /* 0x000fc40000000649 */
[----:B------:R-:W-:Y:S02]  /*d2c0*/  IDP.4A.S8.S8 R66, R18, R66, R65 ;  /* 0x0000004212427226 */ /* 0x000fe40000000641 */
        /* <DEDUP_REMOVED lines=13> */
[----:B------:R-:W0:Y:S01]  /*d3a0*/  LDS.128 R64, [R12+0x600] ;  /* 0x000600000c407984 */ /* 0x000e220000000c00 */
[-C--:B------:R-:W-:Y:S02]  /*d3b0*/  IDP.4A.S8.S8 R73, R48, R71.reuse, R73 ;  /* 0x0000004730497226 */ /* 0x080fe40000000649 */
[----:B------:R-:W-:Y:S02]  /*d3c0*/  IDP.4A.S8.S8 R70, R50, R71, R70 ;  /* 0x0000004732467226 */ /* 0x000fe40000000646 */
[----:B------:R-:W-:Y:S02]  /*d3d0*/  IMAD R69, R44, R69, RZ ;  /* 0x000000452c457224 */ /* 0x000fe400078e02ff */
[----:B------:R-:W-:-:S02]  /*d3e0*/  IMAD R73, R38, R73, RZ ;  /* 0x0000004926497224 */ /* 0x000fc400078e02ff */
[----:B------:R-:W-:Y:S01]  /*d3f0*/  IMAD R70, R45, R70, RZ ;  /* 0x000000462d467224 */ /* 0x000fe200078e02ff */
[----:B------:R-:W-:Y:S02]  /*d400*/  I2FP.F32.S32 R68, R69 ;  /* 0x0000004500447245 */ /* 0x000fe40000201400 */
[----:B------:R-:W-:Y:S02]  /*d410*/  I2FP.F32.S32 R73, R73 ;  /* 0x0000004900497245 */ /* 0x000fe40000201400 */
[----:B------:R-:W-:Y:S01]  /*d420*/  I2FP.F32.S32 R69, R70 ;  /* 0x0000004600457245 */ /* 0x000fe20000201400 */
[C---:B------:R-:W-:Y:S02]  /*d430*/  FFMA R68, R63.reuse, R68, R184 ;  /* 0x000000443f447223 */ /* 0x040fe400000000b8 */
[C---:B------:R-:W-:Y:S02]  /*d440*/  FFMA R73, R63.reuse, R73, R238 ;  /* 0x000000493f497223 */ /* 0x040fe400000000ee */
[----:B------:R-:W-:Y:S01]  /*d450*/  FFMA R69, R63, R69, R62 ;  /* 0x000000453f457223 */ /* 0x000fe2000000003e */
[----:B------:R-:W-:-:S04]  /*d460*/  FMUL R63, R59, R134 ;  /* 0x000000863b3f7220 */ /* 0x000fc80000400000 */
        /* <DEDUP_REMOVED lines=10> */
[----:B------:R-:W-:Y:S02]  /*d510*/  FFMA R185, R58, R61, R185 ;  /* 0x0000003d3ab97223 */ /* 0x000fe400000000b9 */
[----:B------:R-:W-:Y:S01]  /*d520*/  FMUL R135, R53, R135 ;  /* 0x0000008735877220 */ /* 0x000fe20000400000 */
[----:B0-----:R-:W-:-:S02]  /*d530*/  IDP.4A.S8.S8 R60, R83, R64, RZ ;  /* 0x00000040533c7226 */ /* 0x001fc400000006ff */
[----:B------:R-:W-:Y:S01]  /*d540*/  FMUL R185, R59, R185 ;  /* 0x000000b93bb97220 */ /* 0x000fe20000400000 */
[-C--:B------:R-:W-:Y:S02]  /*d550*/  IDP.4A.S8.S8 R61, R81, R64.reuse, RZ ;  /* 0x00000040513d7226 */ /* 0x080fe400000006ff */
[----:B------:R-:W-:Y:S01]  /*d560*/  FFMA R73, R54, R73, -R135 ;  /* 0x0000004936497223 */ /* 0x000fe20000000887 */
[----:B------:R-:W-:Y:S02]  /*d570*/  IDP.4A.S8.S8 R62, R5, R64, RZ ;  /* 0x00000040053e7226 */ /* 0x000fe400000006ff */
[----:B------:R-:W-:Y:S01]  /*d580*/  FMUL R135, R57, R184 ;  /* 0x000000b839877220 */ /* 0x000fe20000400000 */
[----:B------:R-:W-:Y:S02]  /*d590*/  IDP.4A.S8.S8 R64, R15, R64, RZ ;  /* 0x000000400f407226 */ /* 0x000fe400000006ff */
[----:B------:R-:W-:Y:S01]  /*d5a0*/  FFMA R69, R76, R69, -R185 ;  /* 0x000000454c457223 */ /* 0x000fe200000008b9 */
[----:B------:R-:W-:-:S02]  /*d5b0*/  IDP.4A.S8.S8 R71, R82, R65, R60 ;  /* 0x0000004152477226 */ /* 0x000fc4000000063c */
[----:B------:R-:W-:Y:S01]  /*d5c0*/  FFMA R135, R56, R68, -R135 ;  /* 0x0000004438877223 */ /* 0x000fe20000000887 */
[-C--:B------:R-:W-:Y:S02]  /*d5d0*/  IDP.4A.S8.S8 R75, R80, R65.reuse, R61 ;  /* 0x00000041504b7226 */ /* 0x080fe4000000063d */
[----:B------:R-:W-:Y:S01]  /*d5e0*/  FADD R126, R73, R126 ;  /* 0x0000007e497e7221 */ /* 0x000fe20000000000 */
[-C--:B------:R-:W-:Y:S02]  /*d5f0*/  IDP.4A.S8.S8 R74, R10, R65.reuse, R62 ;  /* 0x000000410a4a7226 */ /* 0x080fe4000000063e */
[----:B------:R-:W-:Y:S01]  /*d600*/  FADD R144, R135, R144 ;  /* 0x0000009087907221 */ /* 0x000fe20000000000 */
[----:B------:R-:W0:Y:S01]  /*d610*/  LDS.128 R60, [R12+0x610] ;  /* 0x000610000c3c7984 */ /* 0x000e220000000c00 */
[----:B------:R-:W-:Y:S02]  /*d620*/  IDP.4A.S8.S8 R65, R17, R65, R64 ;  /* 0x0000004111417226 */ /* 0x000fe40000000640 */
[----:B------:R-:W-:Y:S01]  /*d630*/  FADD R160, R69, R160 ;  /* 0x000000a045a07221 */ /* 0x000fe20000000000 */
        /* <DEDUP_REMOVED lines=9> */
[-C--:B0-----:R-:W-:Y:S02]  /*d6d0*/  IDP.4A.S8.S8 R74, R22, R60.reuse, R71 ;  /* 0x0000003c164a7226 */ /* 0x081fe40000000647 */
        /* <DEDUP_REMOVED lines=12> */
[-C--:B-1----:R-:W-:Y:S02]  /*d7a0*/  IDP.4A.S8.S8 R60, R106, R64.reuse, RZ ;  /* 0x000000406a3c7226 */ /* 0x082fe400000006ff */
[-C--:B------:R-:W-:Y:S02]  /*d7b0*/  IDP.4A.S8.S8 R61, R95, R64.reuse, RZ ;  /* 0x000000405f3d7226 */ /* 0x080fe400000006ff */
[----:B------:R-:W-:Y:S02]  /*d7c0*/  IDP.4A.S8.S8 R62, R11, R64, RZ ;  /* 0x000000400b3e7226 */ /* 0x000fe400000006ff */
[----:B------:R-:W-:-:S02]  /*d7d0*/  IDP.4A.S8.S8 R71, R90, R63, R71 ;  /* 0x0000003f5a477226 */ /* 0x000fc40000000647 */
[-C--:B------:R-:W-:Y:S02]  /*d7e0*/  IDP.4A.S8.S8 R74, R78, R63.reuse, R74 ;  /* 0x0000003f4e4a7226 */ /* 0x080fe4000000064a */
[----:B------:R-:W-:Y:S02]  /*d7f0*/  IDP.4A.S8.S8 R238, R47, R63, R238 ;  /* 0x0000003f2fee7226 */ /* 0x000fe400000006ee */
        /* <DEDUP_REMOVED lines=12> */
[----:B------:R-:W0:Y:S01]  /*d8c0*/  LDS.128 R60, [R12+0x630] ;  /* 0x000630000c3c7984 */ /* 0x000e220000000c00 */
[----:B------:R-:W-:Y:S02]  /*d8d0*/  IDP.4A.S8.S8 R67, R21, R67, R66 ;  /* 0x0000004315437226 */ /* 0x000fe40000000642 */
[----:B------:R-:W-:-:S05]  /*d8e0*/  IMAD R71, R32, R71, RZ ;  /* 0x0000004720477224 */ /* 0x000fca00078e02ff */
[----:B------:R-:W-:Y:S01]  /*d8f0*/  I2FP.F32.S32 R71, R71 ;  /* 0x0000004700477245 */ /* 0x000fe20000201400 */
[-C--:B0-----:R-:W-:Y:S02]  /*d900*/  IDP.4A.S8.S8 R240, R99, R60.reuse, R65 ;  /* 0x0000003c63f07226 */ /* 0x081fe40000000641 */
[-C--:B------:R-:W-:Y:S02]  /*d910*/  IDP.4A.S8.S8 R66, R24, R60.reuse, R75 ;  /* 0x0000003c18427226 */ /* 0x080fe4000000064b */
[-C--:B------:R-:W-:Y:S02]  /*d920*/  IDP.4A.S8.S8 R64, R25, R60.reuse, R64 ;  /* 0x0000003c19407226 */ /* 0x080fe40000000640 */
[----:B------:R-:W-:Y:S02]  /*d930*/  IDP.4A.S8.S8 R60, R26, R60, R67 ;  /* 0x0000003c1a3c7226 */ /* 0x000fe40000000643 */
[-C--:B------:R-:W-:Y:S02]  /*d940*/  IDP.4A.S8.S8 R65, R89, R61.reuse, R240 ;  /* 0x0000003d59417226 */ /* 0x080fe400000006f0 */
[----:B------:R-:W-:-:S02]  /*d950*/  IDP.4A.S8.S8 R75, R29, R61, R66 ;  /* 0x0000003d1d4b7226 */ /* 0x000fc40000000642 */
[-C--:B------:R-:W-:Y:S02]  /*d960*/  IDP.4A.S8.S8 R64, R30, R61.reuse, R64 ;  /* 0x0000003d1e407226 */ /* 0x080fe40000000640 */
[----:B------:R-:W-:Y:S02]  /*d970*/  IDP.4A.S8.S8 R67, R31, R61, R60 ;  /* 0x0000003d1f437226 */ /* 0x000fe4000000063c */
[----:B------:R-:W0:Y:S01]  /*d980*/  LDS.64 R60, [R34+UR9+0xc0] ;  /* 0x0000c009223c7984 */ /* 0x000e220008000a00 */
        /* <DEDUP_REMOVED lines=9> */
[----:B------:R-:W-:-:S02]  /*da20*/  IMAD R65, R39, R70, RZ ;  /* 0x0000004627417224 */ /* 0x000fc400078e02ff */
[----:B------:R-:W-:Y:S01]  /*da30*/  IMAD R67, R43, R238, RZ ;  /* 0x000000ee2b437224 */ /* 0x000fe200078e02ff */
[----:B------:R-:W-:Y:S01]  /*da40*/  I2FP.F32.S32 R63, R63 ;  /* 0x0000003f003f7245 */ /* 0x000fe20000201400 */
[----:B------:R-:W-:Y:S01]  /*da50*/  IMAD R75, R38, R75, RZ ;  /* 0x0000004b264b7224 */ /* 0x000fe200078e02ff */
[----:B------:R-:W-:Y:S01]  /*da60*/  I2FP.F32.S32 R65, R65 ;  /* 0x0000004100417245 */ /* 0x000fe20000201400 */
[----:B------:R-:W-:Y:S01]  /*da70*/  IMAD R64, R33, R64, RZ ;  /* 0x0000004021407224 */ /* 0x000fe200078e02ff */
[----:B------:R-:W-:Y:S01]  /*da80*/  I2FP.F32.S32 R67, R67 ;  /* 0x0000004300437245 */ /* 0x000fe20000201400 */
[----:B------:R-:W-:Y:S02]  /*da90*/  IMAD R237, R44, R237, RZ ;  /* 0x000000ed2ced7224 */ /* 0x000fe400078e02ff */
[----:B------:R-:W-:Y:S01]  /*daa0*/  IMAD R66, R45, R66, RZ ;  /* 0x000000422d427224 */ /* 0x000fe200078e02ff */
[----:B------:R-:W-:Y:S02]  /*dab0*/  I2FP.F32.S32 R64, R64 ;  /* 0x0000004000407245 */ /* 0x000fe40000201400 */
[----:B------:R-:W-:-:S02]  /*dac0*/  I2FP.F32.S32 R74, R237 ;  /* 0x000000ed004a7245 */ /* 0x000fc40000201400 */
[----:B------:R-:W-:Y:S01]  /*dad0*/  I2FP.F32.S32 R66, R66 ;  /* 0x0000004200427245 */ /* 0x000fe20000201400 */
[----:B0-----:R-:W-:-:S05]  /*dae0*/  HADD2.F32 R62, -RZ, R60.H0_H0 ;  /* 0x2000003cff3e7230 */ /* 0x001fca0000004100 */
[C---:B------:R-:W-:Y:S01]  /*daf0*/  FFMA R70, R62.reuse, R71, RZ ;  /* 0x000000473e467223 */ /* 0x040fe200000000ff */
[C---:B------:R-:W-:Y:S01]  /*db00*/  FFMA R63, R62.reuse, R63, RZ ;  /* 0x0000003f3e3f7223 */ /* 0x040fe200000000ff */
[C---:B------:R-:W-:Y:S01]  /*db10*/  FFMA R65, R62.reuse, R65, RZ ;  /* 0x000000413e417223 */ /* 0x040fe200000000ff */
[----:B------:R-:W-:Y:S01]  /*db20*/  FFMA R67, R62, R67, RZ ;  /* 0x000000433e437223 */ /* 0x000fe200000000ff */
[----:B------:R-:W-:Y:S01]  /*db30*/  I2FP.F32.S32 R62, R75 ;  /* 0x0000004b003e7245 */ /* 0x000fe20000201400 */
[--C-:B------:R-:W-:Y:S02]  /*db40*/  HADD2.F32 R75, -RZ, R61.reuse.H0_H0 ;  /* 0x2000003dff4b7230 */ /* 0x100fe40000004100 */
[----:B------:R-:W-:-:S03]  /*db50*/  HADD2.F32 R61, -RZ, R61.H1_H1 ;  /* 0x3000003dff3d7230 */ /* 0x000fc60000004100 */
[C---:B------:R-:W-:Y:S01]  /*db60*/  FFMA R70, R75.reuse, R64, R70 ;  /* 0x000000404b467223 */ /* 0x040fe20000000046 */
[C---:B------:R-:W-:Y:S01]  /*db70*/  FFMA R71, R75.reuse, R62, R63 ;  /* 0x0000003e4b477223 */ /* 0x040fe2000000003f */
[C---:B------:R-:W-:Y:S01]  /*db80*/  FFMA R74, R75.reuse, R74, R65 ;  /* 0x0000004a4b4a7223 */ /* 0x040fe20000000041 */
[----:B------:R-:W-:Y:S01]  /*db90*/  FFMA R75, R75, R66, R67 ;  /* 0x000000424b4b7223 */ /* 0x000fe20000000043 */
[----:B------:R-:W-:Y:S01]  /*dba0*/  FMUL R63, R85, R134 ;  /* 0x00000086553f7220 */ /* 0x000fe20000400000 */
[----:B------:R-:W0:Y:S03]  /*dbb0*/  LDS.128 R64, [R12+0x800] ;  /* 0x000800000c407984 */ /* 0x000e260000000c00 */
[----:B------:R-:W-:-:S04]  /*dbc0*/  FFMA R63, R86, R72, -R63 ;  /* 0x00000048563f7223 */ /* 0x000fc8000000083f */
[----:B------:R-:W-:Y:S01]  /*dbd0*/  FADD R110, R63, R110 ;  /* 0x0000006e3f6e7221 */ /* 0x000fe20000000000 */
[----:B------:R-:W-:-:S05]  /*dbe0*/  HADD2.F32 R63, -RZ, R60.H1_H1 ;  /* 0x3000003cff3f7230 */ /* 0x000fca0000004100 */
        /* <DEDUP_REMOVED lines=8> */
[----:B------:R-:W-:Y:S02]  /*dc70*/  FMUL R135, R53, R135 ;  /* 0x0000008735877220 */ /* 0x000fe40000400000 */
[----:B------:R-:W-:Y:S01]  /*dc80*/  FMUL R185, R59, R185 ;  /* 0x000000b93bb97220 */ /* 0x000fe20000400000 */
[----:B0-----:R-:W-:-:S02]  /*dc90*/  IDP.4A.S8.S8 R60, R83, R64, RZ ;  /* 0x00000040533c7226 */ /* 0x001fc400000006ff */
[-C--:B------:R-:W-:Y:S02]  /*dca0*/  IDP.4A.S8.S8 R61, R81, R64.reuse, RZ ;  /* 0x00000040513d7226 */ /* 0x080fe400000006ff */
[-C--:B------:R-:W-:Y:S02]  /*dcb0*/  IDP.4A.S8.S8 R62, R5, R64.reuse, RZ ;  /* 0x00000040053e7226 */ /* 0x080fe400000006ff */
[----:B------:R-:W-:Y:S02]  /*dcc0*/  IDP.4A.S8.S8 R64, R15, R64, RZ ;  /* 0x000000400f407226 */ /* 0x000fe400000006ff */
[-C--:B------:R-:W-:Y:S02]  /*dcd0*/  IDP.4A.S8.S8 R69, R82, R65.reuse, R60 ;  /* 0x0000004152457226 */ /* 0x080fe4000000063c */
[-C--:B------:R-:W-:Y:S02]  /*dce0*/  IDP.4A.S8.S8 R73, R80, R65.reuse, R61 ;  /* 0x0000004150497226 */ /* 0x080fe4000000063d */
[----:B------:R-:W-:-:S02]  /*dcf0*/  IDP.4A.S8.S8 R72, R10, R65, R62 ;  /* 0x000000410a487226 */ /* 0x000fc4000000063e */
[----:B------:R-:W0:Y:S01]  /*dd00*/  LDS.128 R60, [R12+0x810] ;  /* 0x000810000c3c7984 */ /* 0x000e220000000c00 */
        /* <DEDUP_REMOVED lines=22> */
[----:B------:R-:W-:Y:S02]  /*de70*/  IDP.4A.S8.S8 R68, R46, R63, R60 ;  /* 0x0000003f2e447226 */ /* 0x000fe4000000063c */
[-C--:B-1----:R-:W-:Y:S02]  /*de80*/  IDP.4A.S8.S8 R60, R106, R64.reuse, RZ ;  /* 0x000000406a3c7226 */ /* 0x082fe400000006ff */
[----:B------:R-:W-:-:S02]  /*de90*/  IDP.4A.S8.S8 R61, R95, R64, RZ ;  /* 0x000000405f3d7226 */ /* 0x000fc400000006ff */
[-C--:B------:R-:W-:Y:S02]  /*dea0*/  IDP.4A.S8.S8 R62, R11, R64.reuse, RZ ;  /* 0x000000400b3e7226 */ /* 0x080fe400000006ff */
[-C--:B------:R-:W-:Y:S02]  /*deb0*/  IDP.4A.S8.S8 R69, R90, R63.reuse, R69 ;  /* 0x0000003f5a457226 */ /* 0x080fe40000000645 */
[-C--:B------:R-:W-:Y:S02]  /*dec0*/  IDP.4A.S8.S8 R72, R78, R63.reuse, R72 ;  /* 0x0000003f4e487226 */ /* 0x080fe40000000648 */
[----:B------:R-:W-:Y:S02]  /*ded0*/  IDP.4A.S8.S8 R238, R47, R63, R238 ;  /* 0x0000003f2fee7226 */ /* 0x000fe400000006ee */
        /* <DEDUP_REMOVED lines=59> */
[----:B------:R-:W0:Y:S01]  /*e290*/  LDS.128 R64, [R12+0xa00] ;  /* 0x000a00000c407984 */ /* 0x000e220000000c00 */
[----:B------:R-:W-:Y:S01]  /*e2a0*/  FFMA R134, R76, R75, -R185 ;  /* 0x0000004b4c867223 */ /* 0x000fe200000008b9 */
[----:B------:R-:W-:Y:S01]  /*e2b0*/  FFMA R62, R54, R71, -R135 ;  /* 0x00000047363e7223 */ /* 0x000fe20000000887 */
[----:B------:R-:W-:Y:S01]  /*e2c0*/  FFMA R70, R86, R70, -R63 ;  /* 0x0000004656467223 */ /* 0x000fe2000000083f */
[----:B------:R-:W-:Y:S01]  /*e2d0*/  FMUL R63, R57, R184 ;  /* 0x000000b8393f7220 */ /* 0x000fe20000400000 */
[----:B------:R-:W-:Y:S01]  /*e2e0*/  FADD R161, R134, R161 ;  /* 0x000000a186a17221 */ /* 0x000fe20000000000 */
[----:B------:R-:W-:Y:S01]  /*e2f0*/  FADD R127, R62, R127 ;  /* 0x0000007f3e7f7221 */ /* 0x000fe20000000000 */
[----:B------:R-:W-:Y:S01]  /*e300*/  FADD R111, R70, R111 ;  /* 0x0000006f466f7221 */ /* 0x000fe20000000000 */
        /* <DEDUP_REMOVED lines=11> */
[----:B------:R-:W-:-:S02]  /*e3c0*/  FMUL R135, R53, R135 ;  /* 0x0000008735877220 */ /* 0x000fc40000400000 */
[----:B------:R-:W-:Y:S02]  /*e3d0*/  FMUL R185, R59, R185 ;  /* 0x000000b93bb97220 */ /* 0x000fe40000400000 */
[----:B------:R-:W-:Y:S01]  /*e3e0*/  FFMA R69, R54, R69, -R135 ;  /* 0x0000004536457223 */ /* 0x000fe20000000887 */
[----:B------:R-:W-:Y:S01]  /*e3f0*/  FMUL R135, R57, R184 ;  /* 0x000000b839877220 */ /* 0x000fe20000400000 */
[----:B------:R-:W-:Y:S02]  /*e400*/  FFMA R73, R76, R73, -R185 ;  /* 0x000000494c497223 */ /* 0x000fe400000008b9 */
[----:B------:R-:W-:Y:S01]  /*e410*/  FADD R128, R69, R128 ;  /* 0x0000008045807221 */ /* 0x000fe20000000000 */
[----:B------:R-:W-:Y:S01]  /*e420*/  FFMA R135, R56, R72, -R135 ;  /* 0x0000004838877223 */ /* 0x000fe20000000887 */
[----:B------:R-:W-:-:S03]  /*e430*/  FADD R162, R73, R162 ;  /* 0x000000a249a27221 */ /* 0x000fc60000000000 */
        /* <DEDUP_REMOVED lines=8> */
[----:B------:R-:W0:Y:S01]  /*e4c0*/  LDS.128 R60, [R12+0xa10] ;  /* 0x000a10000c3c7984 */ /* 0x000e220000000c00 */
        /* <DEDUP_REMOVED lines=9> */
[----:B------:R-:W1:Y:S01]  /*e560*/  LDS.128 R64, [R12+0xa20] ;  /* 0x000a20000c407984 */ /* 0x000e620000000c00 */
[-C--:B0-----:R-:W-:Y:S02]  /*e570*/  IDP.4A.S8.S8 R74, R22, R60.reuse, R71 ;  /* 0x0000003c164a7226 */ /* 0x081fe40000000647 */
        /* <DEDUP_REMOVED lines=11> */
[----:B------:R-:W-:Y:S02]  /*e630*/  IDP.4A.S8.S8 R70, R46, R63, R60 ;  /* 0x0000003f2e467226 */ /* 0x000fe4000000063c */
[----:B-1----:R-:W-:-:S02]  /*e640*/  IDP.4A.S8.S8 R60, R106, R64, RZ ;  /* 0x000000406a3c7226 */ /* 0x002fc400000006ff */
[-C--:B------:R-:W-:Y:S02]  /*e650*/  IDP.4A.S8.S8 R61, R95, R64.reuse, RZ ;  /* 0x000000405f3d7226 */ /* 0x080fe400000006ff */
[-C--:B------:R-:W-:Y:S02]  /*e660*/  IDP.4A.S8.S8 R62, R11, R64.reuse, RZ ;  /* 0x000000400b3e7226 */ /* 0x080fe400000006ff */
[-C--:B------:R-:W-:Y:S02]  /*e670*/  IDP.4A.S8.S8 R71, R90, R63.reuse, R71 ;  /* 0x0000003f5a477226 */ /* 0x080fe40000000647 */
[-C--:B------:R-:W-:Y:S02]  /*e680*/  IDP.4A.S8.S8 R74, R78, R63.reuse, R74 ;  /* 0x0000003f4e4a7226 */ /* 0x080fe4000000064a */
[----:B------:R-:W-:Y:S02]  /*e690*/  IDP.4A.S8.S8 R238, R47, R63, R238 ;  /* 0x0000003f2fee7226 */ /* 0x000fe400000006ee */
        /* <DEDUP_REMOVED lines=204> */
[----:B------:R-:W-:Y:S01]  /*f360*/  IDP.4A.S8.S8 R65, R17, R65, R64 ;  /* 0x0000004111417226 */ /* 0x000fe20000000640 */
[----:B------:R-:W0:Y:S01]  /*f370*/  LDS.128 R60, [R12+0xe10] ;  /* 0x000e10000c3c7984 */ /* 0x000e220000000c00 */
        /* <DEDUP_REMOVED lines=21> */
[-C--:B-1----:R-:W-:Y:S02]  /*f4d0*/  IDP.4A.S8.S8 R60, R106, R64.reuse, RZ ;  /* 0x000000406a3c7226 */ /* 0x082fe400000006ff */
[----:B------:R-:W-:-:S02]  /*f4e0*/  IDP.4A.S8.S8 R61, R95, R64, RZ ;  /* 0x000000405f3d7226 */ /* 0x000fc400000006ff */
[-C--:B------:R-:W-:Y:S02]  /*f4f0*/  IDP.4A.S8.S8 R62, R11, R64.reuse, RZ ;  /* 0x000000400b3e7226 */ /* 0x080fe400000006ff */
[-C--:B------:R-:W-:Y:S02]  /*f500*/  IDP.4A.S8.S8 R135, R90, R63.reuse, R135 ;  /* 0x0000003f5a877226 */ /* 0x080fe40000000687 */
        /* <DEDUP_REMOVED lines=155> */
[----:B------:R-:W-:-:S03]  /*fec0*/  IMAD R74, R45, R66, RZ ;  /* 0x000000422d4a7224 */ /* 0x000fc600078e02ff */
[----:B------:R-:W-:Y:S02]  /*fed0*/  I2FP.F32.S32 R66, R237 ;  /* 0x000000ed00427245 */ /* 0x000fe40000201400 */
[----:B------:R-:W-:Y:S01]  /*fee0*/  I2FP.F32.S32 R74, R74 ;  /* 0x0000004a004a7245 */ /* 0x000fe20000201400 */
[----:B0-----:R-:W-:-:S05]  /*fef0*/  HADD2.F32 R62, -RZ, R60.H0_H0 ;  /* 0x2000003cff3e7230 */ /* 0x001fca0000004100 */
[C---:B------:R-:W-:Y:S01]  /*ff00*/  FFMA R72, R62.reuse, R73, RZ ;  /* 0x000000493e487223 */ /* 0x040fe200000000ff */
[C---:B------:R-:W-:Y:S01]  /*ff10*/  FFMA R73, R62.reuse, R67, RZ ;  /* 0x000000433e497223 */ /* 0x040fe200000000ff */
[C---:B------:R-:W-:Y:S01]  /*ff20*/  FFMA R63, R62.reuse, R63, RZ ;  /* 0x0000003f3e3f7223 */ /* 0x040fe200000000ff */
[----:B------:R-:W-:Y:S01]  /*ff30*/  FFMA R65, R62, R65, RZ ;  /* 0x000000413e417223 */ /* 0x000fe200000000ff */
[----:B------:R-:W-:Y:S01]  /*ff40*/  I2FP.F32.S32 R67, R64 ;  /* 0x0000004000437245 */ /* 0x000fe20000201400 */
[--C-:B------:R-:W-:Y:S01]  /*ff50*/  HADD2.F32 R62, -RZ, R61.reuse.H0_H0 ;  /* 0x2000003dff3e7230 */ /* 0x100fe20000004100 */
[----:B------:R-:W-:Y:S01]  /*ff60*/  I2FP.F32.S32 R64, R75 ;  /* 0x0000004b00407245 */ /* 0x000fe20000201400 */
[----:B------:R-:W-:Y:S02]  /*ff70*/  HADD2.F32 R61, -RZ, R61.H1_H1 ;  /* 0x3000003dff3d7230 */ /* 0x000fe40000004100 */
[----:B------:R-:W-:Y:S01]  /*ff80*/  FMUL R75, R85, R68 ;  /* 0x00000044554b7220 */ /* 0x000fe20000400000 */
[C---:B------:R-:W-:Y:S01]  /*ff90*/  FFMA R67, R62.reuse, R67, R72 ;  /* 0x000000433e437223 */ /* 0x040fe20000000048 */
[C---:B------:R-:W-:Y:S01]  /*ffa0*/  FFMA R63, R62.reuse, R64, R63 ;  /* 0x000000403e3f7223 */ /* 0x040fe2000000003f */
[C---:B------:R-:W-:Y:S01]  /*ffb0*/  FFMA R65, R62.reuse, R66, R65 ;  /* 0x000000423e417223 */ /* 0x040fe20000000041 */
[----:B------:R-:W-:Y:S01]  /*ffc0*/  FFMA R73, R62, R74, R73 ;  /* 0x0000004a3e497223 */ /* 0x000fe20000000049 */
[----:B------:R-:W-:Y:S01]  /*ffd0*/  FFMA R62, R54, R135, -R69 ;  /* 0x00000087363e7223 */ /* 0x000fe20000000845 */
[----:B------:R-:W-:Y:S01]  /*ffe0*/  FMUL R69, R57, R70 ;  /* 0x0000004639457220 */ /* 0x000fe20000400000 */
[----:B------:R-:W-:Y:S01]  /*fff0*/  FFMA R64, R76, R185, -R71 ;  /* 0x000000b94c407223 */ /* 0x000fe20000000847 */
[----:B------:R-:W-:Y:S01]  /*10000*/  FFMA R134, R86, R134, -R75 ;  /* 0x0000008656867223 */ /* 0x000fe2000000084b */
[----:B------:R-:W-:Y:S01]  /*10010*/  FADD R131, R62, R131 ;  /* 0x000000833e837221 */ /* 0x000fe20000000000 */
[----:B------:R-:W-:Y:S01]  /*10020*/  FFMA R184, R56, R184, -R69 ;  /* 0x000000b838b87223 */ /* 0x000fe20000000845 */
[----:B------:R-:W-:-:S02]  /*10030*/  HADD2.F32 R69, -RZ, R60.H1_H1 ;  /* 0x3000003cff457230 */ /* 0x000fc40000004100 */
[----:B------:R-:W-:Y:S01]  /*10040*/  FADD R165, R64, R165 ;  /* 0x000000a540a57221 */ /* 0x000fe20000000000 */
[----:B------:R-:W-:Y:S01]  /*10050*/  FADD R115, R134, R115 ;  /* 0x0000007386737221 */ /* 0x000fe20000000000 */
        /* <DEDUP_REMOVED lines=16> */
[----:B------:R-:W-:Y:S01]  /*10160*/  FADD R132, R63, R132 ;  /* 0x000000843f847221 */ /* 0x000fe20000000000 */
[----:B------:R-:W-:Y:S01]  /*10170*/  FFMA R135, R56, R65, -R67 ;  /* 0x0000004138877223 */ /* 0x000fe20000000843 */
[----:B------:R-:W0:Y:S01]  /*10180*/  LDS.128 R60, [R12+0x1200] ;  /* 0x001200000c3c7984 */ /* 0x000e220000000c00 */
[----:B------:R-:W-:Y:S02]  /*10190*/  FFMA R185, R76, R73, -R69 ;  /* 0x000000494cb97223 */ /* 0x000fe40000000845 */
[----:B------:R-:W-:Y:S01]  /*101a0*/  FADD R150, R135, R150 ;  /* 0x0000009687967221 */ /* 0x000fe20000000000 */
[----:B------:R-:W1:Y:S01]  /*101b0*/  LDS.128 R64, [R12+0x1220] ;  /* 0x001220000c407984 */ /* 0x000e620000000c00 */
[----:B------:R-:W-:-:S03]  /*101c0*/  FADD R166, R185, R166 ;  /* 0x000000a6b9a67221 */ /* 0x000fc60000000000 */
[----:B------:R-:W2:Y:S04]  /*101d0*/  LDS.128 R68, [R12+0x1210] ;  /* 0x001210000c447984 */ /* 0x000ea80000000c00 */
[----:B------:R-:W3:Y:S04]  /*101e0*/  LDS.128 R72, [R12+0x1230] ;  /* 0x001230000c487984 */ /* 0x000ee80000000c00 */
[----:B------:R-:W4:Y:S01]  /*101f0*/  LDS.64 R134, [R34+UR9+0x240] ;  /* 0x0002400922867984 */ /* 0x000f220008000a00 */
[----:B0-----:R-:W-:-:S04]  /*10200*/  IDP.4A.S8.S8 R184, R83, R60, RZ ;  /* 0x0000003c53b87226 */ /* 0x001fc800000006ff */
[----:B------:R-:W-:Y:S02]  /*10210*/  IDP.4A.S8.S8 R185, R82, R61, R184 ;  /* 0x0000003d52b97226 */ /* 0x000fe400000006b8 */
[----:B-1----:R-:W-:Y:S02]  /*10220*/  IDP.4A.S8.S8 R238, R106, R64, RZ ;  /* 0x000000406aee7226 */ /* 0x002fe400000006ff */
[----:B------:R-:W-:Y:S02]  /*10230*/  IDP.4A.S8.S8 R184, R104, R62, R185 ;  /* 0x0000003e68b87226 */ /* 0x000fe400000006b9 */
[----:B------:R-:W-:Y:S02]  /*10240*/  IDP.4A.S8.S8 R238, R105, R65, R238 ;  /* 0x0000004169ee7226 */ /* 0x000fe400000006ee */
[----:B------:R-:W-:Y:S02]  /*10250*/  IDP.4A.S8.S8 R185, R103, R63, R184 ;  /* 0x0000003f67b97226 */ /* 0x000fe400000006b8 */
[----:B------:R-:W-:-:S02]  /*10260*/  IDP.4A.S8.S8 R238, R101, R66, R238 ;  /* 0x0000004265ee7226 */ /* 0x000fc400000006ee */
[----:B--2---:R-:W-:Y:S02]  /*10270*/  IDP.4A.S8.S8 R185, R102, R68, R185 ;  /* 0x0000004466b97226 */ /* 0x004fe400000006b9 */
[----:B------:R-:W-:Y:S02]  /*10280*/  IDP.4A.S8.S8 R238, R100, R67, R238 ;  /* 0x0000004364ee7226 */ /* 0x000fe400000006ee */
[----:B------:R-:W-:Y:S02]  /*10290*/  IDP.4A.S8.S8 R185, R92, R69, R185 ;  /* 0x000000455cb97226 */ /* 0x000fe400000006b9 */
[----:B---3--:R-:W-:Y:S02]  /*102a0*/  IDP.4A.S8.S8 R238, R99, R72, R238 ;  /* 0x0000004863ee7226 */ /* 0x008fe400000006ee */
[----:B------:R-:W-:Y:S02]  /*102b0*/  IDP.4A.S8.S8 R185, R91, R70, R185 ;  /* 0x000000465bb97226 */ /* 0x000fe400000006b9 */
[----:B------:R-:W-:-:S02]  /*102c0*/  IDP.4A.S8.S8 R237, R89, R73, R238 ;  /* 0x0000004959ed7226 */ /* 0x000fc400000006ee */
[----:B------:R-:W-:Y:S02]  /*102d0*/  IDP.4A.S8.S8 R185, R90, R71, R185 ;  /* 0x000000475ab97226 */ /* 0x000fe400000006b9 */
[----:B------:R-:W-:Y:S02]  /*102e0*/  IDP.4A.S8.S8 R238, R88, R74, R237 ;  /* 0x0000004a58ee7226 */ /* 0x000fe400000006ed */
[----:B------:R-:W-:Y:S02]  /*102f0*/  IMAD R237, R32, R185, RZ ;  /* 0x000000b920ed7224 */ /* 0x000fe400078e02ff */
[----:B------:R-:W-:Y:S02]  /*10300*/  IDP.4A.S8.S8 R238, R87, R75, R238 ;  /* 0x0000004b57ee7226 */ /* 0x000fe400000006ee */
[--C-:B----4-:R-:W-:Y:S01]  /*10310*/  HADD2.F32 R185, -RZ, R134.reuse.H1_H1 ;  /* 0x30000086ffb97230 */ /* 0x110fe20000004100 */
[----:B------:R-:W-:Y:S01]  /*10320*/  I2FP.F32.S32 R237, R237 ;  /* 0x000000ed00ed7245 */ /* 0x000fe20000201400 */
[----:B------:R-:W-:-:S02]  /*10330*/  HADD2.F32 R184, -RZ, R134.H0_H0 ;  /* 0x20000086ffb87230 */ /* 0x000fc40000004100 */
[----:B------:R-:W-:Y:S02]  /*10340*/  IMAD R238, R33, R238, RZ ;  /* 0x000000ee21ee7224 */ /* 0x000fe400078e02ff */
[----:B------:R-:W-:Y:S01]  /*10350*/  FFMA R239, R0, R185, RZ ;  /* 0x000000b900ef7223 */ /* 0x000fe200000000ff */
[--C-:B------:R-:W-:Y:S02]  /*10360*/  HADD2.F32 R134, -RZ, R135.reuse.H0_H0 ;  /* 0x20000087ff867230 */ /* 0x100fe40000004100 */
[----:B------:R-:W-:Y:S01]  /*10370*/  FFMA R237, R184, R237, RZ ;  /* 0x000000edb8ed7223 */ /* 0x000fe200000000ff */
[----:B------:R-:W-:Y:S01]  /*10380*/  HADD2.F32 R135, -RZ, R135.H1_H1 ;  /* 0x30000087ff877230 */ /* 0x000fe20000004100 */
[----:B------:R-:W-:Y:S01]  /*10390*/  I2FP.F32.S32 R238, R238 ;  /* 0x000000ee00ee7245 */ /* 0x000fe20000201400 */
[----:B------:R-:W-:-:S03]  /*103a0*/  IDP.4A.S8.S8 R240, R95, R64, RZ ;  /* 0x000000405ff07226 */ /* 0x000fc600000006ff */
[----:B------:R-:W-:Y:S01]  /*103b0*/  FFMA R239, R51, R135, R239 ;  /* 0x0000008733ef7223 */ /* 0x000fe200000000ef */
[----:B------:R-:W-:Y:S01]  /*103c0*/  FFMA R237, R134, R238, R237 ;  /* 0x000000ee86ed7223 */ /* 0x000fe200000000ed */
[----:B------:R-:W-:Y:S02]  /*103d0*/  IDP.4A.S8.S8 R240, R94, R65, R240 ;  /* 0x000000415ef07226 */ /* 0x000fe400000006f0 */
[----:B------:R-:W-:Y:S02]  /*103e0*/  FMUL R239, R85, R239 ;  /* 0x000000ef55ef7220 */ /* 0x000fe40000400000 */
[----:B------:R-:W-:Y:S02]  /*103f0*/  IDP.4A.S8.S8 R240, R93, R66, R240 ;  /* 0x000000425df07226 */ /* 0x000fe400000006f0 */
[----:B------:R-:W-:Y:S01]  /*10400*/  FFMA R238, R86, R237, -R239 ;  /* 0x000000ed56ee7223 */ /* 0x000fe200000008ef */
[----:B------:R-:W-:-:S03]  /*10410*/  IDP.4A.S8.S8 R237, R81, R60, RZ ;  /* 0x0000003c51ed7226 */ /* 0x000fc600000006ff */
[----:B------:R-:W-:Y:S01]  /*10420*/  FADD R117, R238, R117 ;  /* 0x00000075ee757221 */ /* 0x000fe20000000000 */
[----:B------:R-:W-:-:S04]  /*10430*/  IDP.4A.S8.S8 R237, R80, R61, R237 ;  /* 0x0000003d50ed7226 */ /* 0x000fc800000006ed */
[----:B------:R-:W-:-:S04]  /*10440*/  IDP.4A.S8.S8 R238, R98, R62, R237 ;  /* 0x0000003e62ee7226 */ /* 0x000fc800000006ed */
[----:B------:R-:W-:-:S04]  /*10450*/  IDP.4A.S8.S8 R237, R97, R63, R238 ;  /* 0x0000003f61ed7226 */ /* 0x000fc800000006ee */
        /* <DEDUP_REMOVED lines=9> */
[----:B------:R-:W-:Y:S01]  /*104f0*/  FFMA R238, R2, R185, RZ ;  /* 0x000000b902ee7223 */ /* 0x000fe200000000ff */
[----:B------:R-:W-:Y:S02]  /*10500*/  IDP.4A.S8.S8 R237, R48, R75, R237 ;  /* 0x0000004b30ed7226 */ /* 0x000fe400000006ed */
[----:B------:R-:W-:Y:S02]  /*10510*/  I2FP.F32.S32 R239, R239 ;  /* 0x000000ef00ef7245 */ /* 0x000fe40000201400 */
[----:B------:R-:W-:-:S02]  /*10520*/  IMAD R237, R38, R237, RZ ;  /* 0x000000ed26ed7224 */ /* 0x000fc400078e02ff */
[----:B------:R-:W-:Y:S01]  /*10530*/  FFMA R238, R52, R135, R238 ;  /* 0x0000008734ee7223 */ /* 0x000fe200000000ee */
[----:B------:R-:W-:Y:S02]  /*10540*/  FFMA R239, R184, R239, RZ ;  /* 0x000000efb8ef7223 */ /* 0x000fe400000000ff */
[----:B------:R-:W-:-:S05]  /*10550*/  I2FP.F32.S32 R237, R237 ;  /* 0x000000ed00ed7245 */ /* 0x000fca0000201400 */
[----:B------:R-:W-:Y:S01]  /*10560*/  FFMA R237, R134, R237, R239 ;  /* 0x000000ed86ed7223 */ /* 0x000fe200000000ef */
[----:B------:R-:W-:-:S04]  /*10570*/  FMUL R239, R53, R238 ;  /* 0x000000ee35ef7220 */ /* 0x000fc80000400000 */
[----:B------:R-:W-:Y:S01]  /*10580*/  FFMA R238, R54, R237, -R239 ;  /* 0x000000ed36ee7223 */ /* 0x000fe200000008ef */
[-C--:B------:R-:W-:Y:S02]  /*10590*/  IDP.4A.S8.S8 R237, R5, R60.reuse, RZ ;  /* 0x0000003c05ed7226 */ /* 0x080fe400000006ff */
[----:B------:R-:W-:Y:S02]  /*105a0*/  IDP.4A.S8.S8 R60, R15, R60, RZ ;  /* 0x0000003c0f3c7226 */ /* 0x000fe400000006ff */
[----:B------:R-:W-:Y:S01]  /*105b0*/  FADD R133, R238, R133 ;  /* 0x00000085ee857221 */ /* 0x000fe20000000000 */
[-C--:B------:R-:W-:Y:S02]  /*105c0*/  IDP.4A.S8.S8 R239, R10, R61.reuse, R237 ;  /* 0x0000003d0aef7226 */ /* 0x080fe400000006ed */
[----:B------:R-:W-:Y:S02]  /*105d0*/  IDP.4A.S8.S8 R237, R11, R64, RZ ;  /* 0x000000400bed7226 */ /* 0x000fe400000006ff */
[----:B------:R-:W-:-:S02]  /*105e0*/  IDP.4A.S8.S8 R60, R17, R61, R60 ;  /* 0x0000003d113c7226 */ /* 0x000fc4000000063c */
[----:B------:R-:W-:Y:S02]  /*105f0*/  IDP.4A.S8.S8 R64, R6, R64, RZ ;  /* 0x0000004006407226 */ /* 0x000fe400000006ff */
[-C--:B------:R-:W-:Y:S02]  /*10600*/  IDP.4A.S8.S8 R239, R9, R62.reuse, R239 ;  /* 0x0000003e09ef7226 */ /* 0x080fe400000006ef */
[-C--:B------:R-:W-:Y:S02]  /*10610*/  IDP.4A.S8.S8 R237, R14, R65.reuse, R237 ;  /* 0x000000410eed7226 */ /* 0x080fe400000006ed */
[----:B------:R-:W-:Y:S02]  /*10620*/  IDP.4A.S8.S8 R60, R7, R62, R60 ;  /* 0x0000003e073c7226 */ /* 0x000fe4000000063c */
[----:B------:R-:W-:Y:S02]  /*10630*/  IDP.4A.S8.S8 R65, R16, R65, R64 ;  /* 0x0000004110417226 */ /* 0x000fe40000000640 */
[----:B------:R-:W-:-:S02]  /*10640*/  IDP.4A.S8.S8 R239, R8, R63, R239 ;  /* 0x0000003f08ef7226 */ /* 0x000fc400000006ef */
[-C--:B------:R-:W-:Y:S02]  /*10650*/  IDP.4A.S8.S8 R237, R19, R66.reuse, R237 ;  /* 0x0000004213ed7226 */ /* 0x080fe400000006ed */
[----:B------:R-:W-:Y:S02]  /*10660*/  IDP.4A.S8.S8 R60, R13, R63, R60 ;  /* 0x0000003f0d3c7226 */ /* 0x000fe4000000063c */
[----:B------:R-:W-:Y:S02]  /*10670*/  IDP.4A.S8.S8 R66, R18, R66, R65 ;  /* 0x0000004212427226 */ /* 0x000fe40000000641 */
[-C--:B------:R-:W-:Y:S02]  /*10680*/  IDP.4A.S8.S8 R238, R22, R68.reuse, R239 ;  /* 0x0000004416ee7226 */ /* 0x080fe400000006ef */
[----:B------:R-:W-:Y:S02]  /*10690*/  IDP.4A.S8.S8 R237, R20, R67, R237 ;  /* 0x0000004314ed7226 */ /* 0x000fe400000006ed */
[----:B------:R-:W-:-:S02]  /*106a0*/  IDP.4A.S8.S8 R60, R23, R68, R60 ;  /* 0x00000044173c7226 */ /* 0x000fc4000000063c */
[----:B------:R-:W-:Y:S02]  /*106b0*/  IDP.4A.S8.S8 R67, R21, R67, R66 ;  /* 0x0000004315437226 */ /* 0x000fe40000000642 */
        /* <DEDUP_REMOVED lines=11> */
[----:B------:R-:W-:Y:S02]  /*10770*/  IMAD R238, R39, R238, RZ ;  /* 0x000000ee27ee7224 */ /* 0x000fe400078e02ff */
[----:B------:R-:W-:Y:S02]  /*10780*/  IDP.4A.S8.S8 R240, R41, R74, R237 ;  /* 0x0000004a29f07226 */ /* 0x000fe400000006ed */
[----:B------:R-:W-:Y:S01]  /*10790*/  IMAD R70, R43, R70, RZ ;  /* 0x000000462b467224 */ /* 0x000fe200078e02ff */
[----:B------:R-:W-:Y:S01]  /*107a0*/  I2FP.F32.S32 R239, R238 ;  /* 0x000000ee00ef7245 */ /* 0x000fe20000201400 */
[----:B------:R-:W-:Y:S02]  /*107b0*/  IDP.4A.S8.S8 R60, R50, R75, R73 ;  /* 0x0000004b323c7226 */ /* 0x000fe40000000649 */
[----:B------:R-:W-:Y:S01]  /*107c0*/  FFMA R238, R3, R185, RZ ;  /* 0x000000b903ee7223 */ /* 0x000fe200000000ff */
[----:B------:R-:W-:Y:S01]  /*107d0*/  IDP.4A.S8.S8 R237, R49, R75, R240 ;  /* 0x0000004b31ed7226 */ /* 0x000fe200000006f0 */
[----:B------:R-:W-:Y:S01]  /*107e0*/  I2FP.F32.S32 R61, R70 ;  /* 0x00000046003d7245 */ /* 0x000fe20000201400 */
[----:B------:R-:W-:-:S02]  /*107f0*/  IMAD R60, R45, R60, RZ ;  /* 0x0000003c2d3c7224 */ /* 0x000fc400078e02ff */
[----:B------:R-:W-:Y:S01]  /*10800*/  FFMA R185, R4, R185, RZ ;  /* 0x000000b904b97223 */ /* 0x000fe200000000ff */
[----:B------:R-:W-:Y:S02]  /*10810*/  IMAD R237, R44, R237, RZ ;  /* 0x000000ed2ced7224 */ /* 0x000fe400078e02ff */
[C---:B------:R-:W-:Y:S01]  /*10820*/  FFMA R239, R184.reuse, R239, RZ ;  /* 0x000000efb8ef7223 */ /* 0x040fe200000000ff */
[----:B------:R-:W-:Y:S01]  /*10830*/  FFMA R61, R184, R61, RZ ;  /* 0x0000003db83d7223 */ /* 0x000fe200000000ff */
[----:B------:R-:W-:Y:S01]  /*10840*/  I2FP.F32.S32 R60, R60 ;  /* 0x0000003c003c7245 */ /* 0x000fe20000201400 */
[----:B------:R-:W-:Y:S01]  /*10850*/  FFMA R62, R58, R135, R185 ;  /* 0x000000873a3e7223 */ /* 0x000fe200000000b9 */
[----:B------:R-:W-:Y:S01]  /*10860*/  I2FP.F32.S32 R237, R237 ;  /* 0x000000ed00ed7245 */ /* 0x000fe20000201400 */
[----:B------:R-:W-:Y:S01]  /*10870*/  LDS.128 R68, [R12+0x1410] ;  /* 0x001410000c447984 */ /* 0x000fe20000000c00 */
[----:B------:R-:W-:Y:S01]  /*10880*/  FFMA R238, R55, R135, R238 ;  /* 0x0000008737ee7223 */ /* 0x000fe200000000ee */
[C---:B------:R-:W-:Y:S01]  /*10890*/  FFMA R65, R134.reuse, R60, R61 ;  /* 0x0000003c86417223 */ /* 0x040fe2000000003d */
[----:B------:R-:W-:Y:S01]  /*108a0*/  FMUL R67, R59, R62 ;  /* 0x0000003e3b437220 */ /* 0x000fe20000400000 */
[----:B------:R-:W-:Y:S01]  /*108b0*/  FFMA R237, R134, R237, R239 ;  /* 0x000000ed86ed7223 */ /* 0x000fe200000000ef */
[----:B------:R-:W0:Y:S01]  /*108c0*/  LDS.128 R60, [R12+0x1400] ;  /* 0x001400000c3c7984 */ /* 0x000e220000000c00 */
[----:B------:R-:W-:Y:S01]  /*108d0*/  FMUL R239, R57, R238 ;  /* 0x000000ee39ef7220 */ /* 0x000fe20000400000 */
[----:B------:R-:W-:-:S02]  /*108e0*/  FFMA R134, R76, R65, -R67 ;  /* 0x000000414c867223 */ /* 0x000fc40000000843 */
[----:B------:R-:W1:Y:S01]  /*108f0*/  LDS.128 R64, [R12+0x1420] ;  /* 0x001420000c407984 */ /* 0x000e620000000c00 */
[----:B------:R-:W-:Y:S01]  /*10900*/  FFMA R238, R56, R237, -R239 ;  /* 0x000000ed38ee7223 */ /* 0x000fe200000008ef */
[----:B------:R-:W-:Y:S02]  /*10910*/  FADD R167, R134, R167 ;  /* 0x000000a786a77221 */ /* 0x000fe40000000000 */
[----:B------:R-:W2:Y:S01]  /*10920*/  LDS.128 R72, [R12+0x1430] ;  /* 0x001430000c487984 */ /* 0x000ea20000000c00 */
[----:B------:R-:W-:-:S03]  /*10930*/  FADD R151, R238, R151 ;  /* 0x00000097ee977221 */ /* 0x000fc60000000000 */
[----:B------:R-:W3:Y:S01]  /*10940*/  LDS.64 R134, [R34+UR9+0x280] ;  /* 0x0002800922867984 */ /* 0x000ee20008000a00 */
        /* <DEDUP_REMOVED lines=17> */
[--C-:B---3--:R-:W-:Y:S01]  /*10a60*/  HADD2.F32 R185, -RZ, R134.reuse.H1_H1 ;  /* 0x30000086ffb97230 */ /* 0x108fe20000004100 */
        /* <DEDUP_REMOVED lines=14> */
[----:B------:R-:W-:-:S04]  /*10b50*/  FFMA R237, R86, R237, -R239 ;  /* 0x000000ed56ed7223 */ /* 0x000fc800000008ef */
[----:B------:R-:W-:Y:S01]  /*10b60*/  FADD R118, R237, R118 ;  /* 0x00000076ed767221 */ /* 0x000fe20000000000 */
[----:B------:R-:W-:-:S04]  /*10b70*/  IDP.4A.S8.S8 R237, R81, R60, RZ ;  /* 0x0000003c51ed7226 */ /* 0x000fc800000006ff */
        /* <DEDUP_REMOVED lines=21> */
[----:B------:R-:W-:-:S04]  /*10cd0*/  FFMA R237, R54, R237, -R239 ;  /* 0x000000ed36ed7223 */ /* 0x000fc800000008ef */
[----:B------:R-:W-:Y:S01]  /*10ce0*/  FADD R136, R237, R136 ;  /* 0x00000088ed887221 */ /* 0x000fe20000000000 */
[-C--:B------:R-:W-:Y:S02]  /*10cf0*/  IDP.4A.S8.S8 R237, R5, R60.reuse, RZ ;  /* 0x0000003c05ed7226 */ /* 0x080fe400000006ff */
[----:B------:R-:W-:Y:S02]  /*10d00*/  IDP.4A.S8.S8 R60, R15, R60, RZ ;  /* 0x0000003c0f3c7226 */ /* 0x000fe400000006ff */
[-C--:B------:R-:W-:Y:S02]  /*10d10*/  IDP.4A.S8.S8 R239, R10, R61.reuse, R237 ;  /* 0x0000003d0aef7226 */ /* 0x080fe400000006ed */
[-C--:B------:R-:W-:Y:S02]  /*10d20*/  IDP.4A.S8.S8 R237, R11, R64.reuse, RZ ;  /* 0x000000400bed7226 */ /* 0x080fe400000006ff */
[----:B------:R-:W-:Y:S02]  /*10d30*/  IDP.4A.S8.S8 R60, R17, R61, R60 ;  /* 0x0000003d113c7226 */ /* 0x000fe4000000063c */
[----:B------:R-:W-:-:S02]  /*10d40*/  IDP.4A.S8.S8 R64, R6, R64, RZ ;  /* 0x0000004006407226 */ /* 0x000fc400000006ff */
[-C--:B------:R-:W-:Y:S02]  /*10d50*/  IDP.4A.S8.S8 R239, R9, R62.reuse, R239 ;  /* 0x0000003e09ef7226 */ /* 0x080fe400000006ef */
[-C--:B------:R-:W-:Y:S02]  /*10d60*/  IDP.4A.S8.S8 R237, R14, R65.reuse, R237 ;  /* 0x000000410eed7226 */ /* 0x080fe400000006ed */
[----:B------:R-:W-:Y:S02]  /*10d70*/  IDP.4A.S8.S8 R60, R7, R62, R60 ;  /* 0x0000003e073c7226 */ /* 0x000fe4000000063c */
[----:B------:R-:W-:Y:S02]  /*10d80*/  IDP.4A.S8.S8 R65, R16, R65, R64 ;  /* 0x0000004110417226 */ /* 0x000fe40000000640 */
[----:B------:R-:W-:Y:S02]  /*10d90*/  IDP.4A.S8.S8 R239, R8, R63, R239 ;  /* 0x0000003f08ef7226 */ /* 0x000fe400000006ef */
        /* <DEDUP_REMOVED lines=18> */
[----:B------:R-:W-:-:S02]  /*10ec0*/  IMAD R238, R39, R238, RZ ;  /* 0x000000ee27ee7224 */ /* 0x000fc400078e02ff */
[----:B------:R-:W-:Y:S02]  /*10ed0*/  IMAD R70, R43, R70, RZ ;  /* 0x000000462b467224 */ /* 0x000fe400078e02ff */
[----:B------:R-:W-:Y:S01]  /*10ee0*/  IDP.4A.S8.S8 R60, R50, R75, R73 ;  /* 0x0000004b323c7226 */ /* 0x000fe20000000649 */
[----:B------:R-:W-:Y:S01]  /*10ef0*/  I2FP.F32.S32 R239, R238 ;  /* 0x000000ee00ef7245 */ /* 0x000fe20000201400 */
[-C--:B------:R-:W-:Y:S01]  /*10f00*/  FFMA R238, R3, R185.reuse, RZ ;  /* 0x000000b903ee7223 */ /* 0x080fe200000000ff */
[----:B------:R-:W-:Y:S01]  /*10f10*/  I2FP.F32.S32 R61, R70 ;  /* 0x00000046003d7245 */ /* 0x000fe20000201400 */
[----:B------:R-:W-:Y:S02]  /*10f20*/  IMAD R60, R45, R60, RZ ;  /* 0x0000003c2d3c7224 */ /* 0x000fe400078e02ff */
[----:B------:R-:W-:Y:S01]  /*10f30*/  FFMA R185, R4, R185, RZ ;  /* 0x000000b904b97223 */ /* 0x000fe200000000ff */
[----:B------:R-:W-:Y:S01]  /*10f40*/  FFMA R238, R55, R135, R238 ;  /* 0x0000008737ee7223 */ /* 0x000fe200000000ee */
[----:B------:R-:W-:-:S02]  /*10f50*/  IDP.4A.S8.S8 R240, R41, R74, R237 ;  /* 0x0000004a29f07226 */ /* 0x000fc400000006ed */
[----:B------:R-:W-:Y:S01]  /*10f60*/  FFMA R61, R184, R61, RZ ;  /* 0x0000003db83d7223 */ /* 0x000fe200000000ff */
[----:B------:R-:W-:Y:S01]  /*10f70*/  I2FP.F32.S32 R60, R60 ;  /* 0x0000003c003c7245 */ /* 0x000fe20000201400 */
[----:B------:R-:W-:Y:S01]  /*10f80*/  FFMA R62, R58, R135, R185 ;  /* 0x000000873a3e7223 */ /* 0x000fe200000000b9 */
[----:B------:R-:W-:Y:S01]  /*10f90*/  LDS.128 R68, [R12+0x1610] ;  /* 0x001610000c447984 */ /* 0x000fe20000000c00 */
[----:B------:R-:W-:Y:S02]  /*10fa0*/  IDP.4A.S8.S8 R237, R49, R75, R240 ;  /* 0x0000004b31ed7226 */ /* 0x000fe400000006f0 */
[----:B------:R-:W-:Y:S01]  /*10fb0*/  FFMA R239, R184, R239, RZ ;  /* 0x000000efb8ef7223 */ /* 0x000fe200000000ff */
[----:B------:R-:W-:Y:S01]  /*10fc0*/  FFMA R65, R134, R60, R61 ;  /* 0x0000003c86417223 */ /* 0x000fe2000000003d */
[----:B------:R-:W-:Y:S01]  /*10fd0*/  FMUL R67, R59, R62 ;  /* 0x0000003e3b437220 */ /* 0x000fe20000400000 */
[----:B------:R-:W-:Y:S01]  /*10fe0*/  LDS.128 R72, [R12+0x1630] ;  /* 0x001630000c487984 */ /* 0x000fe20000000c00 */
[----:B------:R-:W-:-:S02]  /*10ff0*/  IMAD R237, R44, R237, RZ ;  /* 0x000000ed2ced7224 */ /* 0x000fc400078e02ff */
[----:B------:R-:W-:Y:S01]  /*11000*/  FFMA R135, R76, R65, -R67 ;  /* 0x000000414c877223 */ /* 0x000fe20000000843 */
[----:B------:R-:W0:Y:S02]  /*11010*/  LDS.128 R60, [R12+0x1600] ;  /* 0x001600000c3c7984 */ /* 0x000e240000000c00 */
[----:B------:R-:W-:Y:S01]  /*11020*/  I2FP.F32.S32 R237, R237 ;  /* 0x000000ed00ed7245 */ /* 0x000fe20000201400 */
[----:B------:R-:W-:Y:S01]  /*11030*/  FADD R168, R135, R168 ;  /* 0x000000a887a87221 */ /* 0x000fe20000000000 */
[----:B------:R-:W1:Y:S03]  /*11040*/  LDS.128 R64, [R12+0x1620] ;  /* 0x001620000c407984 */ /* 0x000e660000000c00 */
[----:B------:R-:W-:Y:S01]  /*11050*/  FFMA R237, R134, R237, R239 ;  /* 0x000000ed86ed7223 */ /* 0x000fe200000000ef */
[----:B------:R-:W-:Y:S01]  /*11060*/  FMUL R239, R57, R238 ;  /* 0x000000ee39ef7220 */ /* 0x000fe20000400000 */
[----:B------:R-:W2:Y:S03]  /*11070*/  LDS.64 R134, [R34+UR9+0x2c0] ;  /* 0x0002c00922867984 */ /* 0x000ea60008000a00 */
[----:B------:R-:W-:-:S04]  /*11080*/  FFMA R237, R56, R237, -R239 ;  /* 0x000000ed38ed7223 */ /* 0x000fc800000008ef */
[----:B------:R-:W-:Y:S01]  /*11090*/  FADD R152, R237, R152 ;  /* 0x00000098ed987221 */ /* 0x000fe20000000000 */
        /* <DEDUP_REMOVED lines=17> */
[--C-:B--2---:R-:W-:Y:S01]  /*111b0*/  HADD2.F32 R185, -RZ, R134.reuse.H1_H1 ;  /* 0x30000086ffb97230 */ /* 0x104fe20000004100 */
        /* <DEDUP_REMOVED lines=412> */
[----:B------:R-:W-:Y:S01]  /*12b80*/  IDP.4A.S8.S8 R72, R26, R72, R67 ;  /* 0x000000481a487226 */ /* 0x000fe20000000643 */
[----:B------:R-:W0:Y:S01]  /*12b90*/  LDS.128 R60, [R12+0x1e00] ;  /* 0x001e00000c3c7984 */ /* 0x000e220000000c00 */
[----:B------:R-:W-:Y:S02]  /*12ba0*/  IDP.4A.S8.S8 R238, R35, R70, R238 ;  /* 0x0000004623ee7226 */ /* 0x000fe400000006ee */
[----:B------:R-:W-:-:S02]  /*12bb0*/  IDP.4A.S8.S8 R237, R30, R73, R237 ;  /* 0x000000491eed7226 */ /* 0x000fc400000006ed */
[----:B------:R-:W-:Y:S02]  /*12bc0*/  IDP.4A.S8.S8 R70, R36, R70, R69 ;  /* 0x0000004624467226 */ /* 0x000fe40000000645 */
[----:B------:R-:W-:Y:S02]  /*12bd0*/  IDP.4A.S8.S8 R73, R31, R73, R72 ;  /* 0x000000491f497226 */ /* 0x000fe40000000648 */
[----:B------:R-:W-:Y:S02]  /*12be0*/  IDP.4A.S8.S8 R70, R47, R71, R70 ;  /* 0x000000472f467226 */ /* 0x000fe40000000646 */
[----:B------:R-:W-:Y:S02]  /*12bf0*/  IDP.4A.S8.S8 R73, R42, R74, R73 ;  /* 0x0000004a2a497226 */ /* 0x000fe40000000649 */
[----:B------:R-:W-:Y:S02]  /*12c00*/  IMAD R70, R43, R70, RZ ;  /* 0x000000462b467224 */ /* 0x000fe400078e02ff */
[----:B------:R-:W-:-:S02]  /*12c10*/  IDP.4A.S8.S8 R64, R50, R75, R73 ;  /* 0x0000004b32407226 */ /* 0x000fc40000000649 */
[----:B------:R-:W-:Y:S01]  /*12c20*/  IDP.4A.S8.S8 R238, R46, R71, R238 ;  /* 0x000000472eee7226 */ /* 0x000fe200000006ee */
[----:B------:R-:W-:Y:S01]  /*12c30*/  I2FP.F32.S32 R65, R70 ;  /* 0x0000004600417245 */ /* 0x000fe20000201400 */
[----:B------:R-:W-:Y:S01]  /*12c40*/  IMAD R64, R45, R64, RZ ;  /* 0x000000402d407224 */ /* 0x000fe200078e02ff */
[----:B------:R-:W-:Y:S01]  /*12c50*/  LDS.64 R72, [R34+UR9+0x3c0] ;  /* 0x0003c00922487984 */ /* 0x000fe20008000a00 */
[----:B------:R-:W-:Y:S02]  /*12c60*/  IMAD R238, R39, R238, RZ ;  /* 0x000000ee27ee7224 */ /* 0x000fe400078e02ff */
[----:B------:R-:W-:Y:S01]  /*12c70*/  FFMA R65, R184, R65, RZ ;  /* 0x00000041b8417223 */ /* 0x000fe200000000ff */
[----:B------:R-:W-:Y:S01]  /*12c80*/  I2FP.F32.S32 R64, R64 ;  /* 0x0000004000407245 */ /* 0x000fe20000201400 */
[----:B------:R-:W-:Y:S01]  /*12c90*/  IDP.4A.S8.S8 R240, R41, R74, R237 ;  /* 0x0000004a29f07226 */ /* 0x000fe200000006ed */
[----:B------:R-:W-:Y:S01]  /*12ca0*/  I2FP.F32.S32 R239, R238 ;  /* 0x000000ee00ef7245 */ /* 0x000fe20000201400 */
[-C--:B------:R-:W-:Y:S01]  /*12cb0*/  FFMA R238, R3, R185.reuse, RZ ;  /* 0x000000b903ee7223 */ /* 0x080fe200000000ff */
[----:B------:R-:W-:Y:S01]  /*12cc0*/  FFMA R185, R4, R185, RZ ;  /* 0x000000b904b97223 */ /* 0x000fe200000000ff */
[----:B------:R-:W-:Y:S01]  /*12cd0*/  FFMA R69, R134, R64, R65 ;  /* 0x0000004086457223 */ /* 0x000fe20000000041 */
[----:B------:R-:W-:Y:S01]  /*12ce0*/  IDP.4A.S8.S8 R237, R49, R75, R240 ;  /* 0x0000004b31ed7226 */ /* 0x000fe200000006f0 */
[----:B------:R-:W1:Y:S01]  /*12cf0*/  LDS.128 R64, [R12+0x1e10] ;  /* 0x001e10000c407984 */ /* 0x000e620000000c00 */
[----:B------:R-:W-:Y:S01]  /*12d00*/  FFMA R68, R58, R135, R185 ;  /* 0x000000873a447223 */ /* 0x000fe200000000b9 */
[----:B------:R-:W-:Y:S01]  /*12d10*/  FFMA R239, R184, R239, RZ ;  /* 0x000000efb8ef7223 */ /* 0x000fe200000000ff */
[----:B------:R-:W-:-:S02]  /*12d20*/  IMAD R237, R44, R237, RZ ;  /* 0x000000ed2ced7224 */ /* 0x000fc400078e02ff */
[----:B------:R-:W-:-:S03]  /*12d30*/  FFMA R238, R55, R135, R238 ;  /* 0x0000008737ee7223 */ /* 0x000fc600000000ee */
[----:B------:R-:W-:Y:S01]  /*12d40*/  I2FP.F32.S32 R237, R237 ;  /* 0x000000ed00ed7245 */ /* 0x000fe20000201400 */
[-C--:B0-----:R-:W-:Y:S02]  /*12d50*/  IDP.4A.S8.S8 R5, R5, R60.reuse, RZ ;  /* 0x0000003c05057226 */ /* 0x081fe400000006ff */
[-C--:B------:R-:W-:Y:S02]  /*12d60*/  IDP.4A.S8.S8 R83, R83, R60.reuse, RZ ;  /* 0x0000003c53537226 */ /* 0x080fe400000006ff */
[----:B------:R-:W-:Y:S02]  /*12d70*/  IDP.4A.S8.S8 R81, R81, R60, RZ ;  /* 0x0000003c51517226 */ /* 0x000fe400000006ff */
[----:B------:R-:W-:Y:S01]  /*12d80*/  FFMA R237, R134, R237, R239 ;  /* 0x000000ed86ed7223 */ /* 0x000fe200000000ef */
[----:B------:R-:W-:Y:S02]  /*12d90*/  IDP.4A.S8.S8 R10, R10, R61, R5 ;  /* 0x0000003d0a0a7226 */ /* 0x000fe40000000605 */
[----:B------:R-:W-:Y:S01]  /*12da0*/  FMUL R5, R59, R68 ;  /* 0x000000443b057220 */ /* 0x000fe20000400000 */
[----:B------:R-:W-:-:S02]  /*12db0*/  IDP.4A.S8.S8 R60, R15, R60, RZ ;  /* 0x0000003c0f3c7226 */ /* 0x000fc400000006ff */
[----:B------:R-:W-:Y:S01]  /*12dc0*/  FMUL R239, R57, R238 ;  /* 0x000000ee39ef7220 */ /* 0x000fe20000400000 */
[----:B------:R-:W-:Y:S02]  /*12dd0*/  IDP.4A.S8.S8 R83, R82, R61, R83 ;  /* 0x0000003d52537226 */ /* 0x000fe40000000653 */
[----:B------:R-:W-:Y:S01]  /*12de0*/  FFMA R5, R76, R69, -R5 ;  /* 0x000000454c057223 */ /* 0x000fe20000000805 */
[-C--:B------:R-:W-:Y:S01]  /*12df0*/  IDP.4A.S8.S8 R81, R80, R61.reuse, R81 ;  /* 0x0000003d50517226 */ /* 0x080fe20000000651 */
[----:B------:R-:W0:Y:S01]  /*12e00*/  LDS.128 R68, [R12+0x1e20] ;  /* 0x001e20000c447984 */ /* 0x000e220000000c00 */
[----:B------:R-:W-:Y:S02]  /*12e10*/  IDP.4A.S8.S8 R60, R17, R61, R60 ;  /* 0x0000003d113c7226 */ /* 0x000fe4000000063c */
[----:B------:R-:W-:Y:S01]  /*12e20*/  FADD R172, R5, R172 ;  /* 0x000000ac05ac7221 */ /* 0x000fe20000000000 */
[-C--:B------:R-:W-:Y:S02]  /*12e30*/  IDP.4A.S8.S8 R104, R104, R62.reuse, R83 ;  /* 0x0000003e68687226 */ /* 0x080fe40000000653 */
[----:B------:R-:W-:Y:S01]  /*12e40*/  FFMA R237, R56, R237, -R239 ;  /* 0x000000ed38ed7223 */ /* 0x000fe200000008ef */
[----:B------:R-:W-:-:S02]  /*12e50*/  IDP.4A.S8.S8 R98, R98, R62, R81 ;  /* 0x0000003e62627226 */ /* 0x000fc40000000651 */
[-C--:B------:R-:W-:Y:S02]  /*12e60*/  IDP.4A.S8.S8 R10, R9, R62.reuse, R10 ;  /* 0x0000003e090a7226 */ /* 0x080fe4000000060a */
[----:B------:R-:W-:Y:S01]  /*12e70*/  FADD R156, R237, R156 ;  /* 0x0000009ced9c7221 */ /* 0x000fe20000000000 */
        /* <DEDUP_REMOVED lines=14> */
[-C--:B------:R-:W-:Y:S02]  /*12f60*/  IDP.4A.S8.S8 R103, R91, R66.reuse, R103 ;  /* 0x000000425b677226 */ /* 0x080fe40000000667 */
[----:B------:R-:W-:Y:S02]  /*12f70*/  IDP.4A.S8.S8 R97, R79, R66, R97 ;  /* 0x000000424f617226 */ /* 0x000fe40000000661 */
[-C--:B0-----:R-:W-:Y:S02]  /*12f80*/  IDP.4A.S8.S8 R106, R106, R68.reuse, RZ ;  /* 0x000000446a6a7226 */ /* 0x081fe400000006ff */
        /* <DEDUP_REMOVED lines=17> */
[-C--:B-1----:R-:W-:Y:S02]  /*130a0*/  IDP.4A.S8.S8 R106, R99, R60.reuse, R106 ;  /* 0x0000003c636a7226 */ /* 0x082fe4000000066a */
[----:B------:R-:W-:-:S02]  /*130b0*/  IDP.4A.S8.S8 R24, R24, R60, R77 ;  /* 0x0000003c18187226 */ /* 0x000fc4000000064d */
[-C--:B------:R-:W-:Y:S02]  /*130c0*/  IDP.4A.S8.S8 R20, R25, R60.reuse, R20 ;  /* 0x0000003c19147226 */ /* 0x080fe40000000614 */
[----:B------:R-:W-:Y:S02]  /*130d0*/  IDP.4A.S8.S8 R26, R26, R60, R21 ;  /* 0x0000003c1a1a7226 */ /* 0x000fe40000000615 */
[-C--:B------:R-:W-:Y:S02]  /*130e0*/  IDP.4A.S8.S8 R89, R89, R61.reuse, R106 ;  /* 0x0000003d59597226 */ /* 0x080fe4000000066a */
[-C--:B------:R-:W-:Y:S02]  /*130f0*/  IDP.4A.S8.S8 R29, R29, R61.reuse, R24 ;  /* 0x0000003d1d1d7226 */ /* 0x080fe40000000618 */
[-C--:B------:R-:W-:Y:S02]  /*13100*/  IDP.4A.S8.S8 R20, R30, R61.reuse, R20 ;  /* 0x0000003d1e147226 */ /* 0x080fe40000000614 */
[----:B------:R-:W-:-:S02]  /*13110*/  IDP.4A.S8.S8 R31, R31, R61, R26 ;  /* 0x0000003d1f1f7226 */ /* 0x000fc4000000061a */
[----:B------:R-:W-:Y:S02]  /*13120*/  HADD2.F32 R7, -RZ, R72.H1_H1 ;  /* 0x30000048ff077230 */ /* 0x000fe40000004100 */
[-C--:B------:R-:W-:Y:S02]  /*13130*/  IDP.4A.S8.S8 R103, R90, R67.reuse, R103 ;  /* 0x000000435a677226 */ /* 0x080fe40000000667 */
[----:B------:R-:W-:Y:S02]  /*13140*/  IDP.4A.S8.S8 R78, R78, R67, R97 ;  /* 0x000000434e4e7226 */ /* 0x000fe40000000661 */
[----:B------:R-:W-:Y:S01]  /*13150*/  FFMA R11, R2, R7, RZ ;  /* 0x00000007020b7223 */ /* 0x000fe200000000ff */
[----:B------:R-:W-:Y:S02]  /*13160*/  IDP.4A.S8.S8 R22, R46, R67, R22 ;  /* 0x000000432e167226 */ /* 0x000fe40000000616 */
[----:B------:R-:W-:Y:S01]  /*13170*/  FFMA R0, R0, R7, RZ ;  /* 0x0000000700007223 */ /* 0x000fe200000000ff */
[----:B------:R-:W-:-:S02]  /*13180*/  IDP.4A.S8.S8 R36, R47, R67, R36 ;  /* 0x000000432f247226 */ /* 0x000fc40000000624 */
[-C--:B------:R-:W-:Y:S01]  /*13190*/  FFMA R2, R3, R7.reuse, RZ ;  /* 0x0000000703027223 */ /* 0x080fe200000000ff */
[-C--:B------:R-:W-:Y:S02]  /*131a0*/  IDP.4A.S8.S8 R88, R88, R62.reuse, R89 ;  /* 0x0000003e58587226 */ /* 0x080fe40000000659 */
[----:B------:R-:W-:Y:S01]  /*131b0*/  FFMA R7, R4, R7, RZ ;  /* 0x0000000704077223 */ /* 0x000fe200000000ff */
[-C--:B------:R-:W-:Y:S02]  /*131c0*/  IDP.4A.S8.S8 R29, R40, R62.reuse, R29 ;  /* 0x0000003e281d7226 */ /* 0x080fe4000000061d */
[-C--:B------:R-:W-:Y:S02]  /*131d0*/  IDP.4A.S8.S8 R20, R41, R62.reuse, R20 ;  /* 0x0000003e29147226 */ /* 0x080fe40000000614 */
[----:B------:R-:W-:Y:S02]  /*131e0*/  IDP.4A.S8.S8 R31, R42, R62, R31 ;  /* 0x0000003e2a1f7226 */ /* 0x000fe4000000061f */
[----:B------:R-:W-:-:S02]  /*131f0*/  HADD2.F32 R9, -RZ, R73.H1_H1 ;  /* 0x30000049ff097230 */ /* 0x000fc40000004100 */
[----:B------:R-:W-:Y:S02]  /*13200*/  IMAD R32, R32, R103, RZ ;  /* 0x0000006720207224 */ /* 0x000fe400078e02ff */
[----:B------:R-:W-:Y:S02]  /*13210*/  IMAD R37, R37, R78, RZ ;  /* 0x0000004e25257224 */ /* 0x000fe400078e02ff */
[-C--:B------:R-:W-:Y:S01]  /*13220*/  FFMA R0, R51, R9.reuse, R0 ;  /* 0x0000000933007223 */ /* 0x080fe20000000000 */
[----:B------:R-:W-:Y:S02]  /*13230*/  IMAD R5, R39, R22, RZ ;  /* 0x0000001627057224 */ /* 0x000fe400078e02ff */
[-C--:B------:R-:W-:Y:S01]  /*13240*/  FFMA R2, R55, R9.reuse, R2 ;  /* 0x0000000937027223 */ /* 0x080fe20000000002 */
[----:B------:R-:W-:Y:S02]  /*13250*/  IMAD R43, R43, R36, RZ ;  /* 0x000000242b2b7224 */ /* 0x000fe400078e02ff */
[----:B------:R-:W-:Y:S01]  /*13260*/  FFMA R58, R58, R9, R7 ;  /* 0x000000093a3a7223 */ /* 0x000fe20000000007 */
[-C--:B------:R-:W-:Y:S01]  /*13270*/  IDP.4A.S8.S8 R88, R87, R63.reuse, R88 ;  /* 0x0000003f57587226 */ /* 0x080fe20000000658 */
[----:B------:R-:W-:Y:S01]  /*13280*/  I2FP.F32.S32 R7, R32 ;  /* 0x0000002000077245 */ /* 0x000fe20000201400 */
[----:B------:R-:W-:Y:S01]  /*13290*/  IDP.4A.S8.S8 R29, R48, R63, R29 ;  /* 0x0000003f301d7226 */ /* 0x000fe2000000061d */
[----:B------:R-:W-:Y:S01]  /*132a0*/  I2FP.F32.S32 R3, R37 ;  /* 0x0000002500037245 */ /* 0x000fe20000201400 */
[----:B------:R-:W-:Y:S01]  /*132b0*/  IDP.4A.S8.S8 R49, R49, R63, R20 ;  /* 0x0000003f31317226 */ /* 0x000fe20000000614 */
[----:B------:R-:W-:Y:S01]  /*132c0*/  I2FP.F32.S32 R5, R5 ;  /* 0x0000000500057245 */ /* 0x000fe20000201400 */
[----:B------:R-:W-:Y:S01]  /*132d0*/  IDP.4A.S8.S8 R50, R50, R63, R31 ;  /* 0x0000003f32327226 */ /* 0x000fe2000000061f */
[----:B------:R-:W-:Y:S01]  /*132e0*/  I2FP.F32.S32 R43, R43 ;  /* 0x0000002b002b7245 */ /* 0x000fe20000201400 */
[----:B------:R-:W-:-:S02]  /*132f0*/  IMAD R88, R33, R88, RZ ;  /* 0x0000005821587224 */ /* 0x000fc400078e02ff */
[----:B------:R-:W-:Y:S01]  /*13300*/  FMUL R85, R85, R0 ;  /* 0x0000000055557220 */ /* 0x000fe20000400000 */
[----:B------:R-:W-:Y:S02]  /*13310*/  IMAD R29, R38, R29, RZ ;  /* 0x0000001d261d7224 */ /* 0x000fe400078e02ff */
[----:B------:R-:W-:Y:S01]  /*13320*/  FMUL R57, R57, R2 ;  /* 0x0000000239397220 */ /* 0x000fe20000400000 */
[----:B------:R-:W-:Y:S01]  /*13330*/  IMAD R49, R44, R49, RZ ;  /* 0x000000312c317224 */ /* 0x000fe200078e02ff */
[----:B------:R-:W-:Y:S01]  /*13340*/  I2FP.F32.S32 R88, R88 ;  /* 0x0000005800587245 */ /* 0x000fe20000201400 */
[----:B------:R-:W-:Y:S01]  /*13350*/  IMAD R50, R45, R50, RZ ;  /* 0x000000322d327224 */ /* 0x000fe200078e02ff */
[----:B------:R-:W-:Y:S01]  /*13360*/  I2FP.F32.S32 R2, R29 ;  /* 0x0000001d00027245 */ /* 0x000fe20000201400 */
[----:B------:R-:W-:Y:S01]  /*13370*/  HADD2.F32 R72, -RZ, R72.H0_H0 ;  /* 0x20000048ff487230 */ /* 0x000fe20000004100 */
[----:B------:R-:W-:Y:S01]  /*13380*/  I2FP.F32.S32 R4, R49 ;  /* 0x0000003100047245 */ /* 0x000fe20000201400 */
[----:B------:R-:W-:Y:S01]  /*13390*/  HADD2.F32 R0, -RZ, R73.H0_H0 ;  /* 0x20000049ff007230 */ /* 0x000fe20000004100 */
[----:B------:R-:W-:Y:S01]  /*133a0*/  I2FP.F32.S32 R50, R50 ;  /* 0x0000003200327245 */ /* 0x000fe20000201400 */
[----:B------:R-:W-:Y:S01]  /*133b0*/  FFMA R52, R52, R9, R11 ;  /* 0x0000000934347223 */ /* 0x000fe2000000000b */
[C---:B------:R-:W-:Y:S01]  /*133c0*/  FFMA R7, R72.reuse, R7, RZ ;  /* 0x0000000748077223 */ /* 0x040fe200000000ff */
[C---:B------:R-:W-:Y:S01]  /*133d0*/  FFMA R3, R72.reuse, R3, RZ ;  /* 0x0000000348037223 */ /* 0x040fe200000000ff */
[C---:B------:R-:W-:Y:S01]  /*133e0*/  FFMA R5, R72.reuse, R5, RZ ;  /* 0x0000000548057223 */ /* 0x040fe200000000ff */
[----:B------:R-:W-:Y:S01]  /*133f0*/  FFMA R43, R72, R43, RZ ;  /* 0x0000002b482b7223 */ /* 0x000fe200000000ff */
        /* <DEDUP_REMOVED lines=19> */
.L_x_10:
[----:B------:R-:W1:Y:S01]  /*13530*/  S2R R3, SR_CTAID.Y ;  /* 0x0000000000037919 */ /* 0x000e620000002600 */
[----:B------:R-:W2:Y:S01]  /*13540*/  LDCU UR4, c[0x0][0x3a0] ;  /* 0x00007400ff0477ac */ /* 0x000ea20008000800 */
[----:B------:R-:W1:Y:S01]  /*13550*/  S2R R0, SR_TID.Y ;  /* 0x0000000000007919 */ /* 0x000e620000002200 */
[----:B------:R-:W3:Y:S01]  /*13560*/  S2R R2, SR_TID.X ;  /* 0x0000000000027919 */ /* 0x000ee20000002100 */
[----:B-1----:R-:W-:-:S04]  /*13570*/  LEA R11, R3, R0, 0x6 ;  /* 0x00000000030b7211 */ /* 0x002fc800078e30ff */
[----:B--2---:R-:W-:Y:S02]  /*13580*/  ISETP.GE.AND P0, PT, R11, UR4, PT ;  /* 0x000000040b007c0c */ /* 0x004fe4000bf06270 */
[----:B---3--:R-:W-:-:S11]  /*13590*/  IADD3 R0, PT, PT, R2, UR12, RZ ;  /* 0x0000000c02007c10 */ /* 0x008fd6000fffe0ff */
[----:B0-----:R-:W-:Y:S05]  /*135a0*/  @P0 EXIT ;  /* 0x000000000000094d */ /* 0x001fea0003800000 */
[----:B------:R-:W0:Y:S01]  /*135b0*/  LDC R8, c[0x0][0x3a8] ;  /* 0x0000ea00ff087b82 */ /* 0x000e220000000800 */
[C---:B------:R-:W-:Y:S02]  /*135c0*/  IADD3 R2, PT, PT, R0.reuse, 0x20, RZ ;  /* 0x0000002000027810 */ /* 0x040fe40007ffe0ff */
[C---:B------:R-:W-:Y:S02]  /*135d0*/  IADD3 R3, PT, PT, R0.reuse, 0x40, RZ ;  /* 0x0000004000037810 */ /* 0x040fe40007ffe0ff */
[----:B------:R-:W-:-:S03]  /*135e0*/  IADD3 R6, PT, PT, R0, 0x60, RZ ;  /* 0x0000006000067810 */ /* 0x000fc60007ffe0ff */
[----:B------:R-:W1:Y:S01]  /*135f0*/  LDC.64 R4, c[0x0][0x390] ;  /* 0x0000e400ff047b82 */ /* 0x000e620000000a00 */
[-C--:B0-----:R-:W-:Y:S01]  /*13600*/  ISETP.GE.AND P0, PT, R0, R8.reuse, PT ;  /* 0x000000080000720c */ /* 0x081fe20003f06270 */
[CC--:B------:R-:W-:Y:S01]  /*13610*/  IMAD R7, R11.reuse, R8.reuse, R0 ;  /* 0x000000080b077224 */ /* 0x0c0fe200078e0200 */
[----:B------:R-:W-:Y:S02]  /*13620*/  IADD3 R0, PT, PT, R11, 0x4, RZ ;  /* 0x000000040b007810 */ /* 0x000fe40007ffe0ff */
[-C--:B------:R-:W-:Y:S02]  /*13630*/  ISETP.GE.AND P1, PT, R2, R8.reuse, PT ;  /* 0x000000080200720c */ /* 0x080fe40003f26270 */
        /* <DEDUP_REMOVED lines=143> */
.L_x_14:
        /* <DEDUP_REMOVED lines=13> */
.L_x_730:


//--------------------- .text.mul_mat_q3_K        --------------------------
	.section	.text.mul_mat_q3_K,"ax",@progbits
	.align	128
        .global         mul_mat_q3_K
        .type           mul_mat_q3_K,@function
        .size           mul_mat_q3_K,(.L_x_731 - mul_mat_q3_K)
        .other          mul_mat_q3_K,@"STO_CUDA_ENTRY STV_DEFAULT"
mul_mat_q3_K:
.text.mul_mat_q3_K:
[----:B------:R-:W0:Y:S01]  /*0000*/  LDC R1, c[0x0][0x37c] ;  /* 0x0000df00ff017b82 */ /* 0x000e220000000800 */
[----:B------:R-:W1:Y:S01]  /*0010*/  LDCU UR4, c[0x0][0x398] ;  /* 0x00007300ff0477ac */ /* 0x000e620008000800 */
[----:B------:R-:W-:Y:S01]  /*0020*/  HFMA2 R8, -RZ, RZ, 0, 0 ;  /* 0x00000000ff087431 */ /* 0x000fe200000001ff */
[----:B0-----:R-:W-:Y:S01]  /*0030*/  IADD3 R1, PT, PT, R1, -0x78, RZ ;  /* 0xffffff8801017810 */ /* 0x001fe20007ffe0ff */
[----:B------:R-:W-:Y:S01]  /*0040*/  HFMA2 R3, -RZ, RZ, 0, 0 ;  /* 0x00000000ff037431 */ /* 0x000fe200000001ff */
[----:B------:R-:W-:Y:S02]  /*0050*/  MOV R184, RZ ;  /* 0x000000ff00b87202 */ /* 0x000fe40000000f00 */
        /* <DEDUP_REMOVED lines=12> */
[----:B------:R-:W-:Y:S01]  /*0120*/  CS2R R158, SRZ ;  /* 0x00000000009e7805 */ /* 0x000fe2000001ff00 */
[----:B-1----:R-:W-:Y:S01]  /*0130*/  UISETP.GE.AND UP0, UPT, UR4, 0x100, UPT ;  /* 0x000001000400788c */ /* 0x002fe2000bf06270 */
        /* <DEDUP_REMOVED lines=45> */
[----:B------:R-:W-:Y:S02]  /*0410*/  MOV R58, RZ ;  /* 0x000000ff003a7202 */ /* 0x000fe40000000f00 */
[----:B------:R-:W-:Y:S02]  /*0420*/  CS2R R10, SRZ ;  /* 0x00000000000a7805 */ /* 0x000fe4000001ff00 */
[----:B------:R-:W-:Y:S02]  /*0430*/  CS2R R12, SRZ ;  /* 0x00000000000c7805 */ /* 0x000fe4000001ff00 */
[----:B------:R-:W-:Y:S02]  /*0440*/  CS2R R14, SRZ ;  /* 0x00000000000e7805 */ /* 0x000fe4000001ff00 */
[----:B------:R-:W-:Y:S01]  /*0450*/  CS2R R16, SRZ ;  /* 0x0000000000107805 */ /* 0x000fe2000001ff00 */
[----:B------:R-:W0:Y:S01]  /*0460*/  LDCU.64 UR12, c[0x0][0x358] ;  /* 0x00006b00ff0c77ac */ /* 0x000e220008000a00 */
[----:B------:R-:W-:Y:S05]  /*0470*/  BRA.U !UP0, `(.L_x_15) ;  /* 0x000000e908147547 */ /* 0x000fea000b800000 */
[----:B------:R-:W1:Y:S01]  /*0480*/  S2UR UR5, SR_CTAID.X ;  /* 0x00000000000579c3 */ /* 0x000e620000002500 */
[----:B------:R-:W2:Y:S01]  /*0490*/  S2R R24, SR_TID.Y ;  /* 0x0000000000187919 */ /* 0x000ea20000002200 */
[----:B------:R-:W3:Y:S01]  /*04a0*/  LDCU.64 UR6, c[0x0][0x3a0] ;  /* 0x00007400ff0677ac */ /* 0x000ee20008000a00 */
[----:B------:R-:W-:Y:S01]  /*04b0*/  MOV R220, 0x4 ;  /* 0x0000000400dc7802 */ /* 0x000fe20000000f00 */
[----:B------:R-:W4:Y:S01]  /*04c0*/  S2R R21, SR_TID.X ;  /* 0x0000000000157919 */ /* 0x000f220000002100 */
[----:B------:R-:W-:-:S03]  /*04d0*/  MOV R218, 0xc ;  /* 0x0000000c00da7802 */ /* 0x000fc60000000f00 */
[----:B------:R-:W5:Y:S01]  /*04e0*/  LDC R223, c[0x0][0x39c] ;  /* 0x0000e700ffdf7b82 */ /* 0x000f620000000800 */
[----:B------:R-:W0:Y:S01]  /*04f0*/  S2R R19, SR_CTAID.Y ;  /* 0x0000000000137919 */ /* 0x000e220000002600 */
[----:B------:R-:W-:Y:S02]  /*0500*/  MOV R216, 0x14 ;  /* 0x0000001400d87802 */ /* 0x000fe40000000f00 */
[----:B------:R-:W-:Y:S02]  /*0510*/  MOV R214, 0x1c ;  /* 0x0000001c00d67802 */ /* 0x000fe40000000f00 */
[----:B------:R-:W-:Y:S02]  /*0520*/  MOV R26, 0x20 ;  /* 0x00000020001a7802 */ /* 0x000fe40000000f00 */
[----:B------:R-:W-:Y:S02]  /*0530*/  MOV R212, 0x24 ;  /* 0x0000002400d47802 */ /* 0x000fe40000000f00 */
[----:B------:R-:W-:Y:S01]  /*0540*/  MOV R28, 0x28 ;  /* 0x00000028001c7802 */ /* 0x000fe20000000f00 */
[----:B---3--:R-:W-:Y:S01]  /*0550*/  USHF.R.S32.HI UR4, URZ, 0x1f, UR7 ;  /* 0x0000001fff047899 */ /* 0x008fe20008011407 */
[----:B------:R-:W-:Y:S01]  /*0560*/  MOV R210, 0x2c ;  /* 0x0000002c00d27802 */ /* 0x000fe20000000f00 */
[----:B------:R-:W-:Y:S01]  /*0570*/  UIADD3 UR6, UPT, UPT, UR6, -0x1, URZ ;  /* 0xffffffff06067890 */ /* 0x000fe2000fffe0ff */
[----:B------:R-:W-:Y:S01]  /*0580*/  MOV R30, 0x30 ;  /* 0x00000030001e7802 */ /* 0x000fe20000000f00 */
[----:B-1----:R-:W-:Y:S01]  /*0590*/  USHF.L.U32 UR5, UR5, 0x7, URZ ;  /* 0x0000000705057899 */ /* 0x002fe200080006ff */
[----:B------:R-:W-:Y:S01]  /*05a0*/  MOV R208, 0x34 ;  /* 0x0000003400d07802 */ /* 0x000fe20000000f00 */
[----:B------:R-:W-:Y:S01]  /*05b0*/  ULEA.HI UR4, UR4, UR7, URZ, 0x5 ;  /* 0x0000000704047291 */ /* 0x000fe2000f8f28ff */
[----:B------:R-:W-:Y:S01]  /*05c0*/  MOV R32, 0x38 ;  /* 0x0000003800207802 */ /* 0x000fe20000000f00 */
[----:B------:R-:W-:Y:S01]  /*05d0*/  ULOP3.LUT UR5, URZ, UR5, URZ, 0x33, !UPT ;  /* 0x00000005ff057292 */ /* 0x000fe2000f8e33ff */
[----:B------:R-:W-:Y:S01]  /*05e0*/  MOV R206, 0x3c ;  /* 0x0000003c00ce7802 */ /* 0x000fe20000000f00 */
[----:B------:R-:W-:Y:S01]  /*05f0*/  USHF.R.S32.HI UR4, URZ, 0x5, UR4 ;  /* 0x00000005ff047899 */ /* 0x000fe20008011404 */
[----:B------:R-:W-:-:S02]  /*0600*/  MOV R34, 0x40 ;  /* 0x0000004000227802 */ /* 0x000fc40000000f00 */
[C---:B--2---:R-:W-:Y:S02]  /*0610*/  SHF.L.U32 R2, R24.reuse, 0x1, RZ ;  /* 0x0000000118027819 */ /* 0x044fe400000006ff */
[C---:B------:R-:W-:Y:S02]  /*0620*/  SHF.L.U32 R18, R24.reuse, 0x3, RZ ;  /* 0x0000000318127819 */ /* 0x040fe400000006ff */
[----:B------:R-:W-:Y:S02]  /*0630*/  SHF.L.U32 R9, R24, 0x2, RZ ;  /* 0x0000000218097819 */ /* 0x000fe400000006ff */
[----:B-----5:R-:W-:Y:S02]  /*0640*/  IADD3 R223, PT, PT, R223, UR5, RZ ;  /* 0x00000005dfdf7c10 */ /* 0x020fe4000fffe0ff */
[----:B----4-:R-:W-:Y:S02]  /*0650*/  SHF.R.U32.HI R0, RZ, 0x1, R21 ;  /* 0x00000001ff007819 */ /* 0x010fe40000011615 */
[----:B------:R-:W-:-:S02]  /*0660*/  LEA.HI R8, R21, R2, RZ, 0x1c ;  /* 0x0000000215087211 */ /* 0x000fc400078fe0ff */
[C---:B------:R-:W-:Y:S02]  /*0670*/  LEA.HI R18, R21.reuse, R18, RZ, 0x1e ;  /* 0x0000001215127211 */ /* 0x040fe400078ff0ff */
[----:B------:R-:W-:Y:S02]  /*0680*/  LEA.HI R20, R21, R9, RZ, 0x1d ;  /* 0x0000000915147211 */ /* 0x000fe400078fe8ff */
[----:B------:R-:W-:Y:S02]  /*0690*/  VIMNMX R21, PT, PT, R223, R24, PT ;  /* 0x00000018df157248 */ /* 0x000fe40003fe0100 */
[C-C-:B------:R-:W-:Y:S02]  /*06a0*/  VIADDMNMX R25, R24.reuse, 0x4, R223.reuse, PT ;  /* 0x0000000418197846 */ /* 0x140fe400038001df */
[C---:B------:R-:W-:Y:S01]  /*06b0*/  VIADDMNMX R23, R24.reuse, 0x8, R223, PT ;  /* 0x0000000818177846 */ /* 0x040fe200038001df */
[----:B------:R1:W-:Y:S01]  /*06c0*/  STL [R1+0x30], R21 ;  /* 0x0000301501007387 */ /* 0x0003e20000100800 */
[----:B------:R-:W-:-:S02]  /*06d0*/  LEA R0, R24, R0, 0x4 ;  /* 0x0000000018007211 */ /* 0x000fc400078e20ff */
[----:B0-----:R-:W-:Y:S01]  /*06e0*/  SHF.L.U32 R19, R19, 0x7, RZ ;  /* 0x0000000713137819 */ /* 0x001fe200000006ff */
[----:B------:R0:W-:Y:S01]  /*06f0*/  STL [R1+0x2c], R25 ;  /* 0x00002c1901007387 */ /* 0x0001e20000100800 */
[----:B------:R-:W-:Y:S02]  /*0700*/  LOP3.LUT R224, R0, 0x7f, RZ, 0xc0, !PT ;  /* 0x0000007f00e07812 */ /* 0x000fe400078ec0ff */
[----:B------:R-:W-:Y:S01]  /*0710*/  LOP3.LUT R0, R19, 0x7f, R18, 0xf8, !PT ;  /* 0x0000007f13007812 */ /* 0x000fe200078ef812 */
[----:B------:R2:W-:Y:S01]  /*0720*/  STL [R1+0x28], R23 ;  /* 0x0000281701007387 */ /* 0x0005e20000100800 */
[----:B------:R-:W-:Y:S02]  /*0730*/  IADD3 R2, PT, PT, R18, 0x20, RZ ;  /* 0x0000002012027810 */ /* 0x000fe40007ffe0ff */
[----:B-1----:R-:W-:Y:S02]  /*0740*/  VIADDMNMX R21, R24, 0xc, R223, PT ;  /* 0x0000000c18157846 */ /* 0x002fe400038001df */
[----:B------:R-:W-:-:S02]  /*0750*/  LOP3.LUT R22, R18, 0x7f, RZ, 0xc0, !PT ;  /* 0x0000007f12167812 */ /* 0x000fc400078ec0ff */
[--C-:B0-----:R-:W-:Y:S01]  /*0760*/  VIADDMNMX R25, R24, 0x10, R223.reuse, PT ;  /* 0x0000001018197846 */ /* 0x101fe200038001df */
[----:B------:R0:W-:Y:S01]  /*0770*/  STL [R1+0x24], R21 ;  /* 0x0000241501007387 */ /* 0x0001e20000100800 */
[----:B------:R-:W-:Y:S02]  /*0780*/  IADD3 R18, PT, PT, R18, 0x60, RZ ;  /* 0x0000006012127810 */ /* 0x000fe40007ffe0ff */
[----:B--2---:R-:W-:Y:S01]  /*0790*/  VIADDMNMX R23, R24, 0x14, R223, PT ;  /* 0x0000001418177846 */ /* 0x004fe200038001df */
[----:B------:R1:W-:Y:S01]  /*07a0*/  STL [R1+0x20], R25 ;  /* 0x0000201901007387 */ /* 0x0003e20000100800 */
[C---:B------:R-:W-:Y:S02]  /*07b0*/  LOP3.LUT R2, R19.reuse, 0x7f, R2, 0xf8, !PT ;  /* 0x0000007f13027812 */ /* 0x040fe400078ef802 */
[C---:B------:R-:W-:Y:S01]  /*07c0*/  LOP3.LUT R9, R19.reuse, 0x40, R22, 0xf6, !PT ;  /* 0x0000004013097812 */ /* 0x040fe200078ef616 */
[----:B------:R2:W-:Y:S01]  /*07d0*/  STL [R1+0x1c], R23 ;  /* 0x00001c1701007387 */ /* 0x0005e20000100800 */
[----:B------:R-:W-:-:S02]  /*07e0*/  LOP3.LUT R18, R19, 0x7f, R18, 0xf8, !PT ;  /* 0x0000007f13127812 */ /* 0x000fc400078ef812 */
[C-C-:B0-----:R-:W-:Y:S02]  /*07f0*/  VIADDMNMX R21, R24.reuse, 0x18, R223.reuse, PT ;  /* 0x0000001818157846 */ /* 0x141fe400038001df */
[----:B------:R-:W-:Y:S02]  /*0800*/  IADD3 R19, PT, PT, R19, R24, RZ ;  /* 0x0000001813137210 */ /* 0x000fe40007ffe0ff */
[C-C-:B-1----:R-:W-:Y:S01]  /*0810*/  VIADDMNMX R25, R24.reuse, 0x1c, R223.reuse, PT ;  /* 0x0000001c18197846 */ /* 0x142fe200038001df */
[----:B------:R0:W-:Y:S01]  /*0820*/  STL [R1+0x18], R21 ;  /* 0x0000181501007387 */ /* 0x0001e20000100800 */
[C-C-:B------:R-:W-:Y:S02]  /*0830*/  VIADDMNMX R252, R24.reuse, 0x34, R223.reuse, PT ;  /* 0x0000003418fc7846 */ /* 0x140fe400038001df */
[C-C-:B--2---:R-:W-:Y:S01]  /*0840*/  VIADDMNMX R23, R24.reuse, 0x20, R223.reuse, PT ;  /* 0x0000002018177846 */ /* 0x144fe200038001df */
[----:B------:R1:W-:Y:S01]  /*0850*/  STL [R1+0x14], R25 ;  /* 0x0000141901007387 */ /* 0x0003e20000100800 */
[----:B------:R-:W-:-:S02]  /*0860*/  VIADDMNMX R251, R24, 0x38, R223, PT ;  /* 0x0000003818fb7846 */ /* 0x000fc400038001df */
[C-C-:B------:R-:W-:Y:S01]  /*0870*/  VIADDMNMX R249, R24.reuse, 0x3c, R223.reuse, PT ;  /* 0x0000003c18f97846 */ /* 0x140fe200038001df */
[----:B------:R2:W-:Y:S01]  /*0880*/  STL [R1+0x10], R23 ;  /* 0x0000101701007387 */ /* 0x0005e20000100800 */
[C-C-:B------:R-:W-:Y:S02]  /*0890*/  VIADDMNMX R248, R24.reuse, 0x40, R223.reuse, PT ;  /* 0x0000004018f87846 */ /* 0x140fe400038001df */
[C-C-:B0-----:R-:W-:Y:S02]  /*08a0*/  VIADDMNMX R21, R24.reuse, 0x24, R223.reuse, PT ;  /* 0x0000002418157846 */ /* 0x141fe400038001df */
[C-C-:B------:R-:W-:Y:S02]  /*08b0*/  VIADDMNMX R247, R24.reuse, 0x44, R223.reuse, PT ;  /* 0x0000004418f77846 */ /* 0x140fe400038001df */
[C-C-:B-1----:R-:W-:Y:S01]  /*08c0*/  VIADDMNMX R25, R24.reuse, 0x28, R223.reuse, PT ;  /* 0x0000002818197846 */ /* 0x142fe200038001df */
[----:B------:R0:W-:Y:S01]  /*08d0*/  STL [R1+0xc], R21 ;  /* 0x00000c1501007387 */ /* 0x0001e20000100800 */
[----:B------:R-:W-:-:S02]  /*08e0*/  VIADDMNMX R246, R24, 0x48, R223, PT ;  /* 0x0000004818f67846 */ /* 0x000fc400038001df */
[C-C-:B--2---:R-:W-:Y:S01]  /*08f0*/  VIADDMNMX R23, R24.reuse, 0x2c, R223.reuse, PT ;  /* 0x0000002c18177846 */ /* 0x144fe200038001df */
[----:B------:R-:W-:Y:S01]  /*0900*/  STL [R1+0x8], R25 ;  /* 0x0000081901007387 */ /* 0x000fe20000100800 */
[C-C-:B------:R-:W-:Y:S02]  /*0910*/  VIADDMNMX R245, R24.reuse, 0x4c, R223.reuse, PT ;  /* 0x0000004c18f57846 */ /* 0x140fe400038001df */
[C-C-:B------:R-:W-:Y:S01]  /*0920*/  VIADDMNMX R244, R24.reuse, 0x50, R223.reuse, PT ;  /* 0x0000005018f47846 */ /* 0x140fe200038001df */
[----:B------:R1:W-:Y:S01]  /*0930*/  STL [R1+0x4], R23 ;  /* 0x0000041701007387 */ /* 0x0003e20000100800 */
[C-C-:B------:R-:W-:Y:S02]  /*0940*/  VIADDMNMX R243, R24.reuse, 0x54, R223.reuse, PT ;  /* 0x0000005418f37846 */ /* 0x140fe400038001df */
[C-C-:B0-----:R-:W-:Y:S02]  /*0950*/  VIADDMNMX R21, R24.reuse, 0x30, R223.reuse, PT ;  /* 0x0000003018157846 */ /* 0x141fe400038001df */
[----:B------:R-:W-:-:S02]  /*0960*/  VIADDMNMX R242, R24, 0x58, R223, PT ;  /* 0x0000005818f27846 */ /* 0x000fc400038001df */
[C-C-:B------:R-:W-:Y:S01]  /*0970*/  VIADDMNMX R241, R24.reuse, 0x5c, R223.reuse, PT ;  /* 0x0000005c18f17846 */ /* 0x140fe200038001df */
[----:B------:R0:W-:Y:S01]  /*0980*/  STL [R1], R21 ;  /* 0x0000001501007387 */ /* 0x0001e20000100800 */
[C-C-:B------:R-:W-:Y:S02]  /*0990*/  VIADDMNMX R240, R24.reuse, 0x60, R223.reuse, PT ;  /* 0x0000006018f07846 */ /* 0x140fe400038001df */
[C-C-:B------:R-:W-:Y:S02]  /*09a0*/  VIADDMNMX R239, R24.reuse, 0x64, R223.reuse, PT ;  /* 0x0000006418ef7846 */ /* 0x140fe400038001df */
[C-C-:B------:R-:W-:Y:S02]  /*09b0*/  VIADDMNMX R238, R24.reuse, 0x68, R223.reuse, PT ;  /* 0x0000006818ee7846 */ /* 0x140fe400038001df */
[C-C-:B------:R-:W-:Y:S02]  /*09c0*/  VIADDMNMX R237, R24.reuse, 0x6c, R223.reuse, PT ;  /* 0x0000006c18ed7846 */ /* 0x140fe400038001df */
[----:B------:R-:W-:-:S02]  /*09d0*/  VIADDMNMX R236, R24, 0x70, R223, PT ;  /* 0x0000007018ec7846 */ /* 0x000fc400038001df */
[C-C-:B------:R-:W-:Y:S02]  /*09e0*/  VIADDMNMX R235, R24.reuse, 0x74, R223.reuse, PT ;  /* 0x0000007418eb7846 */ /* 0x140fe400038001df */
[C-C-:B------:R-:W-:Y:S02]  /*09f0*/  VIADDMNMX R234, R24.reuse, 0x78, R223.reuse, PT ;  /* 0x0000007818ea7846 */ /* 0x140fe400038001df */
[--C-:B------:R-:W-:Y:S02]  /*0a00*/  VIADDMNMX R233, R24, 0x7c, R223.reuse, PT ;  /* 0x0000007c18e97846 */ /* 0x100fe400038001df */
[----:B------:R-:W-:Y:S02]  /*0a10*/  VIMNMX R24, PT, PT, R223, R8, PT ;  /* 0x00000008df187248 */ /* 0x000fe40003fe0100 */
[C-C-:B-1----:R-:W-:Y:S02]  /*0a20*/  VIADDMNMX R23, R8.reuse, 0x8, R223.reuse, PT ;  /* 0x0000000808177846 */ /* 0x142fe400038001df */
[----:B0-----:R-:W-:Y:S01]  /*0a30*/  VIADDMNMX R21, R8, 0x10, R223, PT ;  /* 0x0000001008157846 */ /* 0x001fe200038001df */
[----:B------:R0:W-:Y:S01]  /*0a40*/  STL [R1+0x70], R24 ;  /* 0x0000701801007387 */ /* 0x0001e20000100800 */
[----:B------:R-:W-:-:S02]  /*0a50*/  LOP3.LUT R22, R224, 0x40, RZ, 0x3c, !PT ;  /* 0x00000040e0167812 */ /* 0x000fc400078e3cff */
[C---:B------:R-:W-:Y:S01]  /*0a60*/  VIMNMX R224, PT, PT, R223.reuse, R224, PT ;  /* 0x000000e0dfe07248 */ /* 0x040fe20003fe0100 */
[----:B------:R1:W-:Y:S01]  /*0a70*/  STL [R1+0x6c], R23 ;  /* 0x00006c1701007387 */ /* 0x0003e20000100800 */
[----:B------:R-:W-:Y:S02]  /*0a80*/  VIMNMX R232, PT, PT, R223, R20, PT ;  /* 0x00000014dfe87248 */ /* 0x000fe40003fe0100 */
[C-C-:B------:R-:W-:Y:S01]  /*0a90*/  VIADDMNMX R231, R20.reuse, 0x10, R223.reuse, PT ;  /* 0x0000001014e77846 */ /* 0x140fe200038001df */
[----:B------:R2:W-:Y:S01]  /*0aa0*/  STL [R1+0x68], R21 ;  /* 0x0000681501007387 */ /* 0x0005e20000100800 */
[--C-:B------:R-:W-:Y:S02]  /*0ab0*/  VIADDMNMX R230, R20, 0x20, R223.reuse, PT ;  /* 0x0000002014e67846 */ /* 0x100fe400038001df */
[--C-:B0-----:R-:W-:Y:S02]  /*0ac0*/  VIADDMNMX R24, R8, 0x18, R223.reuse, PT ;  /* 0x0000001808187846 */ /* 0x101fe400038001df */
[----:B------:R-:W-:-:S02]  /*0ad0*/  VIADDMNMX R229, R20, 0x30, R223, PT ;  /* 0x0000003014e57846 */ /* 0x000fc400038001df */
[--C-:B-1----:R-:W-:Y:S01]  /*0ae0*/  VIADDMNMX R23, R8, 0x20, R223.reuse, PT ;  /* 0x0000002008177846 */ /* 0x102fe200038001df */
[----:B------:R0:W-:Y:S01]  /*0af0*/  STL [R1+0x64], R24 ;  /* 0x0000641801007387 */ /* 0x0001e20000100800 */
[--C-:B------:R-:W-:Y:S02]  /*0b00*/  VIADDMNMX R228, R20, 0x40, R223.reuse, PT ;  /* 0x0000004014e47846 */ /* 0x100fe400038001df */
[--C-:B--2---:R-:W-:Y:S01]  /*0b10*/  VIADDMNMX R21, R8, 0x28, R223.reuse, PT ;  /* 0x0000002808157846 */ /* 0x104fe200038001df */
[----:B------:R1:W-:Y:S01]  /*0b20*/  STL [R1+0x60], R23 ;  /* 0x0000601701007387 */ /* 0x0003e20000100800 */
[C-C-:B------:R-:W-:Y:S02]  /*0b30*/  VIADDMNMX R227, R20.reuse, 0x50, R223.reuse, PT ;  /* 0x0000005014e37846 */ /* 0x140fe400038001df */
[C-C-:B------:R-:W-:Y:S01]  /*0b40*/  VIADDMNMX R226, R20.reuse, 0x60, R223.reuse, PT ;  /* 0x0000006014e27846 */ /* 0x140fe200038001df */
[----:B------:R2:W-:Y:S01]  /*0b50*/  STL [R1+0x5c], R21 ;  /* 0x00005c1501007387 */ /* 0x0005e20000100800 */
[----:B------:R-:W-:-:S02]  /*0b60*/  VIADDMNMX R225, R20, 0x70, R223, PT ;  /* 0x0000007014e17846 */ /* 0x000fc400038001df */
[C-C-:B0-----:R-:W-:Y:S02]  /*0b70*/  VIADDMNMX R24, R8.reuse, 0x30, R223.reuse, PT ;  /* 0x0000003008187846 */ /* 0x141fe400038001df */
[----:B------:R-:W-:Y:S02]  /*0b80*/  MOV R20, 0x8 ;  /* 0x0000000800147802 */ /* 0x000fe40000000f00 */
[C-C-:B-1----:R-:W-:Y:S01]  /*0b90*/  VIADDMNMX R23, R8.reuse, 0x38, R223.reuse, PT ;  /* 0x0000003808177846 */ /* 0x142fe200038001df */
[----:B------:R0:W-:Y:S01]  /*0ba0*/  STL [R1+0x58], R24 ;  /* 0x0000581801007387 */ /* 0x0001e20000100800 */
[----:B------:R-:W-:Y:S02]  /*0bb0*/  MOV R204, 0x44 ;  /* 0x0000004400cc7802 */ /* 0x000fe40000000f00 */
[----:B--2---:R-:W-:Y:S01]  /*0bc0*/  VIADDMNMX R21, R8, 0x40, R223, PT ;  /* 0x0000004008157846 */ /* 0x004fe200038001df */
[----:B------:R1:W-:Y:S01]  /*0bd0*/  STL [R1+0x54], R23 ;  /* 0x0000541701007387 */ /* 0x0003e20000100800 */
[----:B------:R-:W-:-:S02]  /*0be0*/  MOV R36, 0x48 ;  /* 0x0000004800247802 */ /* 0x000fc40000000f00 */
[----:B------:R-:W-:Y:S01]  /*0bf0*/  MOV R202, 0x4c ;  /* 0x0000004c00ca7802 */ /* 0x000fe20000000f00 */
[----:B------:R2:W-:Y:S01]  /*0c00*/  STL [R1+0x50], R21 ;  /* 0x0000501501007387 */ /* 0x0005e20000100800 */
[----:B------:R-:W-:Y:S02]  /*0c10*/  MOV R38, 0x50 ;  /* 0x0000005000267802 */ /* 0x000fe40000000f00 */
[C-C-:B0-----:R-:W-:Y:S02]  /*0c20*/  VIADDMNMX R24, R8.reuse, 0x48, R223.reuse, PT ;  /* 0x0000004808187846 */ /* 0x141fe400038001df */
[----:B------:R-:W-:Y:S02]  /*0c30*/  MOV R200, 0x54 ;  /* 0x0000005400c87802 */ /* 0x000fe40000000f00 */
[----:B-1----:R-:W-:Y:S01]  /*0c40*/  VIADDMNMX R23, R8, 0x50, R223, PT ;  /* 0x0000005008177846 */ /* 0x002fe200038001df */
[----:B------:R0:W-:Y:S01]  /*0c50*/  STL [R1+0x4c], R24 ;  /* 0x00004c1801007387 */ /* 0x0001e20000100800 */
[----:B------:R-:W-:-:S02]  /*0c60*/  MOV R40, 0x58 ;  /* 0x0000005800287802 */ /* 0x000fc40000000f00 */
[C-C-:B--2---:R-:W-:Y:S01]  /*0c70*/  VIADDMNMX R21, R8.reuse, 0x58, R223.reuse, PT ;  /* 0x0000005808157846 */ /* 0x144fe200038001df */
[----:B------:R1:W-:Y:S01]  /*0c80*/  STL [R1+0x48], R23 ;  /* 0x0000481701007387 */ /* 0x0003e20000100800 */
[----:B------:R-:W-:Y:S02]  /*0c90*/  MOV R198, 0x5c ;  /* 0x0000005c00c67802 */ /* 0x000fe40000000f00 */
[----:B------:R-:W-:Y:S01]  /*0ca0*/  MOV R42, 0x60 ;  /* 0x00000060002a7802 */ /* 0x000fe20000000f00 */
[----:B------:R2:W-:Y:S01]  /*0cb0*/  STL [R1+0x44], R21 ;  /* 0x0000441501007387 */ /* 0x0005e20000100800 */
[----:B------:R-:W-:Y:S02]  /*0cc0*/  MOV R196, 0x64 ;  /* 0x0000006400c47802 */ /* 0x000fe40000000f00 */
[----:B0-----:R-:W-:Y:S02]  /*0cd0*/  VIADDMNMX R24, R8, 0x60, R223, PT ;  /* 0x0000006008187846 */ /* 0x001fe400038001df */
[----:B------:R-:W-:-:S02]  /*0ce0*/  MOV R44, 0x68 ;  /* 0x00000068002c7802 */ /* 0x000fc40000000f00 */
[C-C-:B-1----:R-:W-:Y:S01]  /*0cf0*/  VIADDMNMX R23, R8.reuse, 0x68, R223.reuse, PT ;  /* 0x0000006808177846 */ /* 0x142fe200038001df */
[----:B------:R0:W-:Y:S01]  /*0d00*/  STL [R1+0x40], R24 ;  /* 0x0000401801007387 */ /* 0x0001e20000100800 */
[----:B------:R-:W-:Y:S02]  /*0d10*/  MOV R194, 0x6c ;  /* 0x0000006c00c27802 */ /* 0x000fe40000000f00 */
[C-C-:B--2---:R-:W-:Y:S01]  /*0d20*/  VIADDMNMX R21, R8.reuse, 0x70, R223.reuse, PT ;  /* 0x0000007008157846 */ /* 0x144fe200038001df */
[----:B------:R-:W-:Y:S01]  /*0d30*/  STL [R1+0x3c], R23 ;  /* 0x00003c1701007387 */ /* 0x000fe20000100800 */
[----:B------:R-:W-:Y:S02]  /*0d40*/  VIADDMNMX R8, R8, 0x78, R223, PT ;  /* 0x0000007808087846 */ /* 0x000fe400038001df */
[----:B------:R-:W-:Y:S01]  /*0d50*/  VIMNMX R223, PT, PT, R223, R22, PT ;  /* 0x00000016dfdf7248 */ /* 0x000fe20003fe0100 */
[----:B------:R-:W-:Y:S01]  /*0d60*/  STL [R1+0x38], R21 ;  /* 0x0000381501007387 */ /* 0x000fe20000100800 */
[----:B------:R-:W-:-:S02]  /*0d70*/  MOV R22, 0x10 ;  /* 0x0000001000167802 */ /* 0x000fc40000000f00 */
[----:B0-----:R-:W-:Y:S01]  /*0d80*/  MOV R24, 0x18 ;  /* 0x0000001800187802 */ /* 0x001fe20000000f00 */
[----:B------:R0:W-:Y:S01]  /*0d90*/  STL [R1+0x34], R8 ;  /* 0x0000340801007387 */ /* 0x0001e20000100800 */
[----:B------:R-:W-:Y:S02]  /*0da0*/  MOV R46, 0x70 ;  /* 0x00000070002e7802 */ /* 0x000fe40000000f00 */
[----:B------:R-:W-:Y:S02]  /*0db0*/  MOV R192, 0x74 ;  /* 0x0000007400c07802 */ /* 0x000fe40000000f00 */
[----:B------:R-:W-:Y:S02]  /*0dc0*/  MOV R48, 0x78 ;  /* 0x0000007800307802 */ /* 0x000fe40000000f00 */
[----:B------:R-:W-:Y:S02]  /*0dd0*/  MOV R190, 0x7c ;  /* 0x0000007c00be7802 */ /* 0x000fe40000000f00 */
[----:B------:R-:W-:-:S02]  /*0de0*/  VIADDMNMX.U32 R220, R19, R220, UR6, PT ;  /* 0x0000000613dc7e46 */ /* 0x000fc4000b8000dc */
[C---:B------:R-:W-:Y:S02]  /*0df0*/  VIADDMNMX.U32 R219, R19.reuse, R20, UR6, PT ;  /* 0x0000000613db7e46 */ /* 0x040fe4000b800014 */
[C---:B------:R-:W-:Y:S01]  /*0e00*/  VIADDMNMX.U32 R218, R19.reuse, R218, UR6, PT ;  /* 0x0000000613da7e46 */ /* 0x040fe2000b8000da */
[----:B------:R-:W-:Y:S01]  /*0e10*/  IMAD R220, R220, UR4, RZ ;  /* 0x00000004dcdc7c24 */ /* 0x000fe2000f8e02ff */
[----:B------:R-:W-:Y:S01]  /*0e20*/  VIADDMNMX.U32 R217, R19, R22, UR6, PT ;  /* 0x0000000613d97e46 */ /* 0x000fe2000b800016 */
[----:B------:R-:W-:Y:S01]  /*0e30*/  IMAD R219, R219, UR4, RZ ;  /* 0x00000004dbdb7c24 */ /* 0x000fe2000f8e02ff */
        /* <DEDUP_REMOVED lines=54> */
[----:B------:R-:W-:Y:S01]  /*11a0*/  VIMNMX.U32 R221, PT, PT, R19, UR6, PT ;  /* 0x0000000613dd7c48 */ /* 0x000fe2000bfe0000 */
[----:B------:R-:W-:Y:S01]  /*11b0*/  IMAD R191, R191, UR4, RZ ;  /* 0x00000004bfbf7c24 */ /* 0x000fe2000f8e02ff */
[----:B------:R-:W-:Y:S01]  /*11c0*/  VIMNMX R0, PT, PT, R0, UR6, PT ;  /* 0x0000000600007c48 */ /* 0x000fe2000bfe0100 */
[----:B------:R-:W-:Y:S01]  /*11d0*/  IMAD R190, R190, UR4, RZ ;  /* 0x00000004bebe7c24 */ /* 0x000fe2000f8e02ff */
[----:B------:R-:W-:Y:S01]  /*11e0*/  VIMNMX R2, PT, PT, R2, UR6, PT ;  /* 0x0000000602027c48 */ /* 0x000fe2000bfe0100 */
[----:B------:R-:W-:Y:S01]  /*11f0*/  IMAD R221, R221, UR4, RZ ;  /* 0x00000004dddd7c24 */ /* 0x000fe2000f8e02ff */
[----:B------:R-:W-:Y:S01]  /*1200*/  VIMNMX R9, PT, PT, R9, UR6, PT ;  /* 0x0000000609097c48 */ /* 0x000fe2000bfe0100 */
[----:B------:R-:W-:Y:S01]  /*1210*/  IMAD R189, R0, UR4, RZ ;  /* 0x0000000400bd7c24 */ /* 0x000fe2000f8e02ff */
[----:B------:R-:W-:Y:S01]  /*1220*/  VIMNMX R18, PT, PT, R18, UR6, PT ;  /* 0x0000000612127c48 */ /* 0x000fe2000bfe0100 */
[----:B------:R-:W-:Y:S01]  /*1230*/  IMAD R188, R2, UR4, RZ ;  /* 0x0000000402bc7c24 */ /* 0x000fe2000f8e02ff */
[----:B0-----:R-:W-:Y:S01]  /*1240*/  MOV R8, RZ ;  /* 0x000000ff00087202 */ /* 0x001fe20000000f00 */
[----:B------:R-:W-:-:S02]  /*1250*/  IMAD R187, R9, UR4, RZ ;  /* 0x0000000409bb7c24 */ /* 0x000fc4000f8e02ff */
[----:B------:R-:W-:Y:S01]  /*1260*/  IMAD R186, R18, UR4, RZ ;  /* 0x0000000412ba7c24 */ /* 0x000fe2000f8e02ff */
[----:B------:R-:W-:-:S06]  /*1270*/  UMOV UR4, URZ ;  /* 0x000000ff00047c82 */ /* 0x000fcc0008000000 */
.L_x_19:
[----:B------:R-:W2:Y:S01]  /*1280*/  LDL R46, [R1+0x30] ;  /* 0x00003000012e7983 */ /* 0x000ea20000100800 */
[----:B0-----:R-:W0:Y:S03]  /*1290*/  LDCU UR6, c[0x0][0x398] ;  /* 0x00007300ff0677ac */ /* 0x001e260008000800 */
[----:B------:R-:W3:Y:S01]  /*12a0*/  LDL R43, [R1+0x2c] ;  /* 0x00002c00012b7983 */ /* 0x000ee20000100800 */
[----:B------:R-:W1:Y:S01]  /*12b0*/  S2UR UR5, SR_CTAID.X ;  /* 0x00000000000579c3 */ /* 0x000e620000002500 */
[----:B------:R-:W4:Y:S02]  /*12c0*/  S2R R0, SR_TID.X ;  /* 0x0000000000007919 */ /* 0x000f240000002100 */
[----:B------:R-:W5:Y:S04]  /*12d0*/  LDL R56, [R1+0x28] ;  /* 0x0000280001387983 */ /* 0x000f680000100800 */
[----:B------:R-:W5:Y:S01]  /*12e0*/  LDL R54, [R1+0x20] ;  /* 0x0000200001367983 */ /* 0x000f620000100800 */
[----:B0-----:R-:W-:-:S03]  /*12f0*/  USHF.R.S32.HI UR7, URZ, 0x1f, UR6 ;  /* 0x0000001fff077899 */ /* 0x001fc60008011406 */
[----:B------:R-:W5:Y:S01]  /*1300*/  LDL R55, [R1+0x24] ;  /* 0x0000240001377983 */ /* 0x000f620000100800 */
[----:B------:R-:W-:-:S03]  /*1310*/  ULEA.HI UR8, UR7, UR6, URZ, 0x8 ;  /* 0x0000000607087291 */ /* 0x000fc6000f8f40ff */
[----:B------:R-:W5:Y:S01]  /*1320*/  LDL R53, [R1+0x1c] ;  /* 0x00001c0001357983 */ /* 0x000f620000100800 */
[----:B------:R-:W-:-:S03]  /*1330*/  USHF.R.S32.HI UR10, URZ, 0x8, UR8 ;  /* 0x00000008ff0a7899 */ /* 0x000fc60008011408 */
[----:B------:R-:W5:Y:S01]  /*1340*/  LDL R52, [R1+0x18] ;  /* 0x0000180001347983 */ /* 0x000f620000100800 */
[----:B------:R-:W0:Y:S03]  /*1350*/  LDCU.64 UR6, c[0x0][0x380] ;  /* 0x00007000ff0677ac */ /* 0x000e260008000a00 */
[----:B------:R-:W5:Y:S01]  /*1360*/  LDL R51, [R1+0x14] ;  /* 0x0000140001337983 */ /* 0x000f620000100800 */
[----:B-1----:R-:W-:-:S03]  /*1370*/  UIMAD UR5, UR5, UR10, URZ ;  /* 0x0000000a050572a4 */ /* 0x002fc6000f8e02ff */
[----:B------:R-:W5:Y:S01]  /*1380*/  LDL R50, [R1+0x10] ;  /* 0x0000100001327983 */ /* 0x000f620000100800 */
[----:B------:R-:W-:-:S03]  /*1390*/  USHF.L.U32 UR5, UR5, 0x7, URZ ;  /* 0x0000000705057899 */ /* 0x000fc600080006ff */
[----:B------:R-:W5:Y:S01]  /*13a0*/  LDL R48, [R1+0x8] ;  /* 0x0000080001307983 */ /* 0x000f620000100800 */
[----:B------:R-:W-:Y:S01]  /*13b0*/  UIADD3 UR8, UP0, UPT, UR5, UR4, URZ ;  /* 0x0000000405087290 */ /* 0x000fe2000ff1e0ff */
[----:B----4-:R-:W-:Y:S02]  /*13c0*/  SHF.L.U32 R45, R0, 0x2, RZ ;  /* 0x00000002002d7819 */ /* 0x010fe400000006ff */
[----:B------:R-:W4:Y:S01]  /*13d0*/  LDL R49, [R1+0xc] ;  /* 0x00000c0001317983 */ /* 0x000f220000100800 */
[----:B------:R-:W-:Y:S01]  /*13e0*/  ULEA.HI.X.SX32 UR5, UR5, URZ, 0x1, UP0 ;  /* 0x000000ff05057291 */ /* 0x000fe200080f0eff */
[----:B------:R-:W-:Y:S01]  /*13f0*/  SHF.R.U32.HI R2, RZ, 0x4, R0 ;  /* 0x00000004ff027819 */ /* 0x000fe20000011600 */
[----:B0-----:R-:W-:Y:S01]  /*1400*/  UIMAD.WIDE.U32 UR6, UR8, 0x6e, UR6 ;  /* 0x0000006e080678a5 */ /* 0x001fe2000f8e0006 */
[----:B------:R-:W4:Y:S01]  /*1410*/  LDL R47, [R1+0x4] ;  /* 0x00000400012f7983 */ /* 0x000f220000100800 */
[----:B------:R-:W-:Y:S01]  /*1420*/  UIMAD UR5, UR5, 0x6e, URZ ;  /* 0x0000006e050578a4 */ /* 0x000fe2000f8e02ff */
[----:B------:R-:W-:-:S03]  /*1430*/  LOP3.LUT R18, R45, 0x3c, RZ, 0xc0, !PT ;  /* 0x0000003c2d127812 */ /* 0x000fc600078ec0ff */
[----:B------:R-:W-:Y:S01]  /*1440*/  UIADD3 UR7, UPT, UPT, UR7, UR5, URZ ;  /* 0x0000000507077290 */ /* 0x000fe2000fffe0ff */
[----:B------:R-:W-:-:S05]  /*1450*/  IADD3 R18, P0, PT, R18, UR6, RZ ;  /* 0x0000000612127c10 */ /* 0x000fca000ff1e0ff */
[----:B------:R-:W-:Y:S01]  /*1460*/  IADD3.X R19, PT, PT, RZ, UR7, RZ, P0, !PT ;  /* 0x00000007ff137c10 */ /* 0x000fe200087fe4ff */
[----:B--2---:R-:W-:-:S05]  /*1470*/  IMAD R9, R46, UR10, RZ ;  /* 0x0000000a2e097c24 */ /* 0x004fca000f8e02ff */
[----:B------:R-:W-:-:S04]  /*1480*/  IADD3 R21, P1, PT, R9, R2, RZ ;  /* 0x0000000209157210 */ /* 0x000fc80007f3e0ff */
[----:B------:R-:W-:Y:S01]  /*1490*/  LEA.HI.X.SX32 R20, R9, RZ, 0x1, P1 ;  /* 0x000000ff09147211 */ /* 0x000fe200008f0eff */
[----:B---3--:R-:W-:-:S04]  /*14a0*/  IMAD R9, R43, UR10, RZ ;  /* 0x0000000a2b097c24 */ /* 0x008fc8000f8e02ff */
[----:B------:R-:W-:Y:S02]  /*14b0*/  IMAD R25, R20, 0x6e, RZ ;  /* 0x0000006e14197824 */ /* 0x000fe400078e02ff */
[----:B------:R-:W-:Y:S01]  /*14c0*/  IMAD.WIDE.U32 R20, R21, 0x6e, R18 ;  /* 0x0000006e15147825 */ /* 0x000fe200078e0012 */
[----:B------:R-:W-:-:S04]  /*14d0*/  IADD3 R23, P0, PT, R2, R9, RZ ;  /* 0x0000000902177210 */ /* 0x000fc80007f1e0ff */
[----:B------:R-:W-:Y:S02]  /*14e0*/  IADD3 R21, PT, PT, R21, R25, RZ ;  /* 0x0000001915157210 */ /* 0x000fe40007ffe0ff */
[----:B------:R-:W-:-:S03]  /*14f0*/  LEA.HI.X.SX32 R9, R9, RZ, 0x1, P0 ;  /* 0x000000ff09097211 */ /* 0x000fc600000f0eff */
[----:B------:R-:W2:Y:S02]  /*1500*/  LDG.E.U16.CONSTANT R27, desc[UR12][R20.64+0x20] ;  /* 0x0000200c141b7981 */ /* 0x000ea4000c1e9500 */
[----:B------:R-:W-:Y:S02]  /*1510*/  IMAD R9, R9, 0x6e, RZ ;  /* 0x0000006e09097824 */ /* 0x000fe400078e02ff */
[----:B------:R0:W2:Y:S02]  /*1520*/  LDG.E.U16.CONSTANT R28, desc[UR12][R20.64+0x22] ;  /* 0x0000220c141c7981 */ /* 0x0000a4000c1e9500 */
[----:B0-----:R-:W-:-:S05]  /*1530*/  IMAD.WIDE.U32 R20, R23, 0x6e, R18 ;  /* 0x0000006e17147825 */ /* 0x001fca00078e0012 */
[----:B------:R-:W-:-:S05]  /*1540*/  IADD3 R21, PT, PT, R21, R9, RZ ;  /* 0x0000000915157210 */ /* 0x000fca0007ffe0ff */
[----:B------:R-:W3:Y:S04]  /*1550*/  LDG.E.U16.CONSTANT R30, desc[UR12][R20.64+0x20] ;  /* 0x0000200c141e7981 */ /* 0x000ee8000c1e9500 */
[----:B------:R0:W3:Y:S01]  /*1560*/  LDG.E.U16.CONSTANT R31, desc[UR12][R20.64+0x22] ;  /* 0x0000220c141f7981 */ /* 0x0000e2000c1e9500 */
[----:B-----5:R-:W-:-:S05]  /*1570*/  IMAD R9, R56, UR10, RZ ;  /* 0x0000000a38097c24 */ /* 0x020fca000f8e02ff */
[----:B------:R-:W-:Y:S01]  /*1580*/  IADD3 R23, P0, PT, R2, R9, RZ ;  /* 0x0000000902177210 */ /* 0x000fe20007f1e0ff */
[----:B------:R-:W-:-:S03]  /*1590*/  IMAD R25, R54, UR10, RZ ;  /* 0x0000000a36197c24 */ /* 0x000fc6000f8e02ff */
[----:B------:R-:W-:Y:S01]  /*15a0*/  LEA.HI.X.SX32 R9, R9, RZ, 0x1, P0 ;  /* 0x000000ff09097211 */ /* 0x000fe200000f0eff */
[----:B0-----:R-:W-:-:S04]  /*15b0*/  IMAD.WIDE.U32 R20, R23, 0x6e, R18 ;  /* 0x0000006e17147825 */ /* 0x001fc800078e0012 */
[----:B------:R-:W-:Y:S02]  /*15c0*/  IMAD R23, R55, UR10, RZ ;  /* 0x0000000a37177c24 */ /* 0x000fe4000f8e02ff */
[----:B------:R-:W-:Y:S01]  /*15d0*/  IMAD R29, R53, UR10, RZ ;  /* 0x0000000a351d7c24 */ /* 0x000fe2000f8e02ff */
[C---:B------:R-:W-:Y:S01]  /*15e0*/  IADD3 R35, P1, PT, R2.reuse, R25, RZ ;  /* 0x0000001902237210 */ /* 0x040fe20007f3e0ff */
[----:B------:R-:W-:Y:S01]  /*15f0*/  IMAD R9, R9, 0x6e, RZ ;  /* 0x0000006e09097824 */ /* 0x000fe200078e02ff */
[C---:B------:R-:W-:Y:S02]  /*1600*/  IADD3 R37, P0, PT, R2.reuse, R23, RZ ;  /* 0x0000001702257210 */ /* 0x040fe40007f1e0ff */
[----:B------:R-:W-:Y:S02]  /*1610*/  IADD3 R33, P2, PT, R2, R29, RZ ;  /* 0x0000001d02217210 */ /* 0x000fe40007f5e0ff */
[----:B------:R-:W-:Y:S02]  /*1620*/  IADD3 R21, PT, PT, R21, R9, RZ ;  /* 0x0000000915157210 */ /* 0x000fe40007ffe0ff */
[----:B------:R-:W-:-:S02]  /*1630*/  LEA.HI.X.SX32 R25, R25, RZ, 0x1, P1 ;  /* 0x000000ff19197211 */ /* 0x000fc400008f0eff */
[----:B------:R-:W-:Y:S01]  /*1640*/  LEA.HI.X.SX32 R23, R23, RZ, 0x1, P0 ;  /* 0x000000ff17177211 */ /* 0x000fe200000f0eff */
[----:B------:R-:W5:Y:S01]  /*1650*/  LDG.E.U16.CONSTANT R9, desc[UR12][R20.64+0x20] ;  /* 0x0000200c14097981 */ /* 0x000f62000c1e9500 */
[----:B------:R-:W-:Y:S01]  /*1660*/  LEA.HI.X.SX32 R29, R29, RZ, 0x1, P2 ;  /* 0x000000ff1d1d7211 */ /* 0x000fe200010f0eff */
[----:B------:R-:W-:Y:S02]  /*1670*/  IMAD R41, R25, 0x6e, RZ ;  /* 0x0000006e19297824 */ /* 0x000fe400078e02ff */
[----:B------:R0:W5:Y:S01]  /*1680*/  LDG.E.U16.CONSTANT R26, desc[UR12][R20.64+0x22] ;  /* 0x0000220c141a7981 */ /* 0x000162000c1e9500 */
[----:B------:R-:W-:Y:S02]  /*1690*/  IMAD R39, R23, 0x6e, RZ ;  /* 0x0000006e17277824 */ /* 0x000fe400078e02ff */
[----:B------:R-:W-:-:S04]  /*16a0*/  IMAD.WIDE.U32 R24, R37, 0x6e, R18 ;  /* 0x0000006e25187825 */ /* 0x000fc800078e0012 */
[----:B------:R-:W-:Y:S02]  /*16b0*/  IMAD R29, R29, 0x6e, RZ ;  /* 0x0000006e1d1d7824 */ /* 0x000fe400078e02ff */
[----:B------:R-:W-:-:S04]  /*16c0*/  IMAD.WIDE.U32 R22, R35, 0x6e, R18 ;  /* 0x0000006e23167825 */ /* 0x000fc800078e0012 */
[----:B0-----:R-:W-:-:S04]  /*16d0*/  IMAD.WIDE.U32 R20, R33, 0x6e, R18 ;  /* 0x0000006e21147825 */ /* 0x001fc800078e0012 */
[----:B------:R-:W-:Y:S02]  /*16e0*/  IMAD R33, R52, UR10, RZ ;  /* 0x0000000a34217c24 */ /* 0x000fe4000f8e02ff */
[----:B------:R-:W-:Y:S01]  /*16f0*/  IMAD R35, R51, UR10, RZ ;  /* 0x0000000a33237c24 */ /* 0x000fe2000f8e02ff */
[----:B------:R-:W-:Y:S01]  /*1700*/  IADD3 R25, PT, PT, R25, R39, RZ ;  /* 0x0000002719197210 */ /* 0x000fe20007ffe0ff */
[----:B------:R-:W0:Y:S01]  /*1710*/  S2UR UR8, SR_CgaCtaId ;  /* 0x00000000000879c3 */ /* 0x000e220000008800 */
[----:B------:R-:W-:Y:S02]  /*1720*/  IADD3 R21, PT, PT, R21, R29, RZ ;  /* 0x0000001d15157210 */ /* 0x000fe40007ffe0ff */
[C---:B------:R-:W-:Y:S01]  /*1730*/  IADD3 R39, P0, PT, R2.reuse, R33, RZ ;  /* 0x0000002102277210 */ /* 0x040fe20007f1e0ff */
[----:B------:R-:W5:Y:S01]  /*1740*/  LDG.E.U16.CONSTANT R29, desc[UR12][R24.64+0x20] ;  /* 0x0000200c181d7981 */ /* 0x000f62000c1e9500 */
[----:B------:R-:W-:Y:S02]  /*1750*/  IADD3 R37, P1, PT, R2, R35, RZ ;  /* 0x0000002302257210 */ /* 0x000fe40007f3e0ff */
[----:B------:R-:W-:Y:S01]  /*1760*/  LEA.HI.X.SX32 R36, R33, RZ, 0x1, P0 ;  /* 0x000000ff21247211 */ /* 0x000fe200000f0eff */
[----:B------:R-:W5:Y:S01]  /*1770*/  LDG.E.U16.CONSTANT R34, desc[UR12][R20.64+0x22] ;  /* 0x0000220c14227981 */ /* 0x000f62000c1e9500 */
[----:B------:R-:W-:-:S02]  /*1780*/  IADD3 R23, PT, PT, R23, R41, RZ ;  /* 0x0000002917177210 */ /* 0x000fc40007ffe0ff */
[----:B------:R-:W-:Y:S01]  /*1790*/  LEA.HI.X.SX32 R35, R35, RZ, 0x1, P1 ;  /* 0x000000ff23237211 */ /* 0x000fe200008f0eff */
[----:B------:R1:W5:Y:S04]  /*17a0*/  LDG.E.U16.CONSTANT R33, desc[UR12][R20.64+0x20] ;  /* 0x0000200c14217981 */ /* 0x000368000c1e9500 */
[----:B------:R-:W5:Y:S01]  /*17b0*/  LDG.E.U16.CONSTANT R25, desc[UR12][R24.64+0x22] ;  /* 0x0000220c18197981 */ /* 0x000f62000c1e9500 */
[----:B------:R-:W-:-:S03]  /*17c0*/  IMAD R35, R35, 0x6e, RZ ;  /* 0x0000006e23237824 */ /* 0x000fc600078e02ff */
[----:B------:R-:W5:Y:S01]  /*17d0*/  LDG.E.U16.CONSTANT R32, desc[UR12][R22.64+0x22] ;  /* 0x0000220c16207981 */ /* 0x000f62000c1e9500 */
[----:B-1----:R-:W-:-:S04]  /*17e0*/  IMAD.WIDE.U32 R20, R37, 0x6e, R18 ;  /* 0x0000006e25147825 */ /* 0x002fc800078e0012 */
[----:B------:R-:W-:Y:S01]  /*17f0*/  IMAD R37, R50, UR10, RZ ;  /* 0x0000000a32257c24 */ /* 0x000fe2000f8e02ff */
[----:B------:R1:W5:Y:S01]  /*1800*/  LDG.E.U16.CONSTANT R24, desc[UR12][R22.64+0x20] ;  /* 0x0000200c16187981 */ /* 0x000362000c1e9500 */
[----:B------:R-:W-:Y:S01]  /*1810*/  IMAD R41, R36, 0x6e, RZ ;  /* 0x0000006e24297824 */ /* 0x000fe200078e02ff */
[----:B------:R-:W-:Y:S01]  /*1820*/  IADD3 R21, PT, PT, R21, R35, RZ ;  /* 0x0000002315157210 */ /* 0x000fe20007ffe0ff */
[----:B------:R-:W-:-:S04]  /*1830*/  UMOV UR5, 0x400 ;  /* 0x0000040000057882 */ /* 0x000fc80000000000 */
[----:B------:R-:W5:Y:S01]  /*1840*/  LDG.E.U16.CONSTANT R40, desc[UR12][R20.64+0x22] ;  /* 0x0000220c14287981 */ /* 0x000f62000c1e9500 */
[----:B-1----:R-:W-:Y:S01]  /*1850*/  IMAD.WIDE.U32 R22, R39, 0x6e, R18 ;  /* 0x0000006e27167825 */ /* 0x002fe200078e0012 */
[----:B------:R-:W-:-:S04]  /*1860*/  IADD3 R39, P0, PT, R2, R37, RZ ;  /* 0x0000002502277210 */ /* 0x000fc80007f1e0ff */
[----:B------:R-:W-:Y:S02]  /*1870*/  LEA.HI.X.SX32 R36, R37, RZ, 0x1, P0 ;  /* 0x000000ff25247211 */ /* 0x000fe400000f0eff */
[----:B------:R-:W-:Y:S01]  /*1880*/  IADD3 R23, PT, PT, R23, R41, RZ ;  /* 0x0000002917177210 */ /* 0x000fe20007ffe0ff */
[----:B------:R1:W5:Y:S02]  /*1890*/  LDG.E.U16.CONSTANT R37, desc[UR12][R20.64+0x20] ;  /* 0x0000200c14257981 */ /* 0x000364000c1e9500 */
[----:B------:R-:W-:Y:S01]  /*18a0*/  IMAD R41, R36, 0x6e, RZ ;  /* 0x0000006e24297824 */ /* 0x000fe200078e02ff */
[----:B0-----:R-:W-:Y:S01]  /*18b0*/  ULEA UR5, UR8, UR5, 0x18 ;  /* 0x0000000508057291 */ /* 0x001fe2000f8ec0ff */
[----:B------:R-:W5:Y:S04]  /*18c0*/  LDG.E.U16.CONSTANT R35, desc[UR12][R22.64+0x20] ;  /* 0x0000200c16237981 */ /* 0x000f68000c1e9500 */
[----:B------:R0:W5:Y:S01]  /*18d0*/  LDG.E.U16.CONSTANT R38, desc[UR12][R22.64+0x22] ;  /* 0x0000220c16267981 */ /* 0x000162000c1e9500 */
[----:B-1----:R-:W-:-:S05]  /*18e0*/  IMAD.WIDE.U32 R20, R39, 0x6e, R18 ;  /* 0x0000006e27147825 */ /* 0x002fca00078e0012 */
[----:B------:R-:W-:Y:S01]  /*18f0*/  IADD3 R21, PT, PT, R21, R41, RZ ;  /* 0x0000002915157210 */ /* 0x000fe20007ffe0ff */
[--C-:B0-----:R-:W-:Y:S02]  /*1900*/  IMAD R23, R43, 0x21, R0.reuse ;  /* 0x000000212b177824 */ /* 0x101fe400078e0200 */
[----:B------:R-:W-:Y:S02]  /*1910*/  IMAD R22, R46, 0x21, R0 ;  /* 0x000000212e167824 */ /* 0x000fe400078e0200 */
[----:B------:R-:W5:Y:S04]  /*1920*/  LDG.E.U16.CONSTANT R42, desc[UR12][R20.64+0x20] ;  /* 0x0000200c142a7981 */ /* 0x000f68000c1e9500 */
[----:B------:R-:W5:Y:S04]  /*1930*/  LDL R46, [R1] ;  /* 0x00000000012e7983 */ /* 0x000f680000100800 */
[----:B------:R4:W5:Y:S01]  /*1940*/  LDG.E.U16.CONSTANT R44, desc[UR12][R20.64+0x22] ;  /* 0x0000220c142c7981 */ /* 0x000962000c1e9500 */
[----:B------:R-:W-:Y:S01]  /*1950*/  LEA R22, R22, UR5, 0x2 ;  /* 0x0000000516167c11 */ /* 0x000fe2000f8e10ff */
[----:B----4-:R-:W-:-:S05]  /*1960*/  IMAD R21, R49, UR10, RZ ;  /* 0x0000000a31157c24 */ /* 0x010fca000f8e02ff */
[----:B------:R-:W-:-:S04]  /*1970*/  IADD3 R41, P0, PT, R2, R21, RZ ;  /* 0x0000001502297210 */ /* 0x000fc80007f1e0ff */
[----:B------:R-:W-:Y:S02]  /*1980*/  LEA.HI.X.SX32 R21, R21, RZ, 0x1, P0 ;  /* 0x000000ff15157211 */ /* 0x000fe400000f0eff */
[----:B--2---:R-:W-:-:S05]  /*1990*/  LEA R27, R28, R27, 0x10 ;  /* 0x0000001b1c1b7211 */ /* 0x004fca00078e80ff */
[----:B------:R0:W-:Y:S01]  /*19a0*/  STS [R22], R27 ;  /* 0x0000001b16007388 */ /* 0x0001e20000000800 */
[----:B---3--:R-:W-:Y:S02]  /*19b0*/  LEA R30, R31, R30, 0x10 ;  /* 0x0000001e1f1e7211 */ /* 0x008fe400078e80ff */
[----:B------:R-:W-:Y:S01]  /*19c0*/  LEA R31, R23, UR5, 0x2 ;  /* 0x00000005171f7c11 */ /* 0x000fe2000f8e10ff */
[----:B------:R-:W-:-:S05]  /*19d0*/  IMAD R23, R48, UR10, RZ ;  /* 0x0000000a30177c24 */ /* 0x000fca000f8e02ff */
[----:B------:R-:W-:-:S04]  /*19e0*/  IADD3 R39, P1, PT, R2, R23, RZ ;  /* 0x0000001702277210 */ /* 0x000fc80007f3e0ff */
[----:B------:R-:W-:Y:S01]  /*19f0*/  LEA.HI.X.SX32 R23, R23, RZ, 0x1, P1 ;  /* 0x000000ff17177211 */ /* 0x000fe200008f0eff */
[----:B0-----:R-:W-:-:S04]  /*1a00*/  IMAD R27, R21, 0x6e, RZ ;  /* 0x0000006e151b7824 */ /* 0x001fc800078e02ff */
[----:B------:R-:W-:Y:S02]  /*1a10*/  IMAD R43, R23, 0x6e, RZ ;  /* 0x0000006e172b7824 */ /* 0x000fe400078e02ff */
[----:B------:R-:W-:-:S05]  /*1a20*/  IMAD.WIDE.U32 R22, R41, 0x6e, R18 ;  /* 0x0000006e29167825 */ /* 0x000fca00078e0012 */
[----:B------:R-:W-:Y:S01]  /*1a30*/  IADD3 R23, PT, PT, R23, R27, RZ ;  /* 0x0000001b17177210 */ /* 0x000fe20007ffe0ff */
[----:B------:R-:W-:Y:S02]  /*1a40*/  IMAD R27, R47, UR10, RZ ;  /* 0x0000000a2f1b7c24 */ /* 0x000fe4000f8e02ff */
[----:B------:R-:W-:Y:S01]  /*1a50*/  IMAD.WIDE.U32 R20, R39, 0x6e, R18 ;  /* 0x0000006e27147825 */ /* 0x000fe200078e0012 */
[----:B------:R0:W-:Y:S02]  /*1a60*/  STS [R31], R30 ;  /* 0x0000001e1f007388 */ /* 0x0001e40000000800 */
[----:B------:R-:W-:Y:S02]  /*1a70*/  IADD3 R41, P0, PT, R2, R27, RZ ;  /* 0x0000001b02297210 */ /* 0x000fe40007f1e0ff */
[----:B------:R-:W-:Y:S01]  /*1a80*/  IADD3 R21, PT, PT, R21, R43, RZ ;  /* 0x0000002b15157210 */ /* 0x000fe20007ffe0ff */
[----:B------:R-:W2:Y:S01]  /*1a90*/  LDG.E.U16.CONSTANT R28, desc[UR12][R22.64+0x20] ;  /* 0x0000200c161c7981 */ /* 0x000ea2000c1e9500 */
[----:B------:R-:W-:-:S03]  /*1aa0*/  LEA.HI.X.SX32 R27, R27, RZ, 0x1, P0 ;  /* 0x000000ff1b1b7211 */ /* 0x000fc600000f0eff */
[----:B------:R-:W3:Y:S04]  /*1ab0*/  LDG.E.U16.CONSTANT R36, desc[UR12][R20.64+0x20] ;  /* 0x0000200c14247981 */ /* 0x000ee8000c1e9500 */
[----:B0-----:R-:W2:Y:S01]  /*1ac0*/  LDG.E.U16.CONSTANT R31, desc[UR12][R22.64+0x22] ;  /* 0x0000220c161f7981 */ /* 0x001ea2000c1e9500 */
[----:B------:R-:W-:-:S03]  /*1ad0*/  IMAD R27, R27, 0x6e, RZ ;  /* 0x0000006e1b1b7824 */ /* 0x000fc600078e02ff */
[----:B------:R0:W3:Y:S02]  /*1ae0*/  LDG.E.U16.CONSTANT R39, desc[UR12][R20.64+0x22] ;  /* 0x0000220c14277981 */ /* 0x0000e4000c1e9500 */
[----:B0-----:R-:W-:-:S05]  /*1af0*/  IMAD.WIDE.U32 R20, R41, 0x6e, R18 ;  /* 0x0000006e29147825 */ /* 0x001fca00078e0012 */
[----:B------:R-:W-:-:S05]  /*1b00*/  IADD3 R21, PT, PT, R21, R27, RZ ;  /* 0x0000001b15157210 */ /* 0x000fca0007ffe0ff */
[----:B------:R-:W4:Y:S04]  /*1b10*/  LDG.E.U16.CONSTANT R41, desc[UR12][R20.64+0x20] ;  /* 0x0000200c14297981 */ /* 0x000f28000c1e9500 */
[----:B------:R0:W4:Y:S01]  /*1b20*/  LDG.E.U16.CONSTANT R43, desc[UR12][R20.64+0x22] ;  /* 0x0000220c142b7981 */ /* 0x000122000c1e9500 */
[--C-:B------:R-:W-:Y:S01]  /*1b30*/  IMAD R23, R55, 0x21, R0.reuse ;  /* 0x0000002137177824 */ /* 0x100fe200078e0200 */
[----:B-----5:R-:W-:Y:S01]  /*1b40*/  LEA R9, R26, R9, 0x10 ;  /* 0x000000091a097211 */ /* 0x020fe200078e80ff */
[--C-:B------:R-:W-:Y:S01]  /*1b50*/  IMAD R22, R56, 0x21, R0.reuse ;  /* 0x0000002138167824 */ /* 0x100fe200078e0200 */
[----:B------:R-:W-:Y:S01]  /*1b60*/  LEA R25, R25, R29, 0x10 ;  /* 0x0000001d19197211 */ /* 0x000fe200078e80ff */
[----:B------:R-:W5:Y:S01]  /*1b70*/  LDL R56, [R1+0x70] ;  /* 0x0000700001387983 */ /* 0x000f620000100800 */
[----:B------:R-:W-:Y:S01]  /*1b80*/  LEA R26, R23, UR5, 0x2 ;  /* 0x00000005171a7c11 */ /* 0x000fe2000f8e10ff */
[--C-:B------:R-:W-:Y:S01]  /*1b90*/  IMAD R23, R54, 0x21, R0.reuse ;  /* 0x0000002136177824 */ /* 0x100fe200078e0200 */
[----:B------:R-:W-:Y:S01]  /*1ba0*/  LEA R22, R22, UR5, 0x2 ;  /* 0x0000000516167c11 */ /* 0x000fe2000f8e10ff */
[----:B------:R-:W5:Y:S01]  /*1bb0*/  LDL R55, [R1+0x6c] ;  /* 0x00006c0001377983 */ /* 0x000f620000100800 */
[----:B------:R-:W-:Y:S01]  /*1bc0*/  LEA R24, R32, R24, 0x10 ;  /* 0x0000001820187211 */ /* 0x000fe200078e80ff */
[--C-:B0-----:R-:W-:Y:S01]  /*1bd0*/  IMAD R20, R53, 0x21, R0.reuse ;  /* 0x0000002135147824 */ /* 0x101fe200078e0200 */
[----:B------:R-:W-:Y:S01]  /*1be0*/  LEA R23, R23, UR5, 0x2 ;  /* 0x0000000517177c11 */ /* 0x000fe2000f8e10ff */
[----:B------:R0:W-:Y:S04]  /*1bf0*/  STS [R22], R9 ;  /* 0x0000000916007388 */ /* 0x0001e80000000800 */
[----:B------:R-:W-:Y:S04]  /*1c00*/  STS [R26], R25 ;  /* 0x000000191a007388 */ /* 0x000fe80000000800 */
[----:B------:R1:W-:Y:S01]  /*1c10*/  STS [R23], R24 ;  /* 0x0000001817007388 */ /* 0x0003e20000000800 */
[----:B0-----:R-:W-:Y:S01]  /*1c20*/  IMAD R9, R52, 0x21, R0 ;  /* 0x0000002134097824 */ /* 0x001fe200078e0200 */
[----:B------:R-:W-:-:S02]  /*1c30*/  LEA R33, R34, R33, 0x10 ;  /* 0x0000002122217211 */ /* 0x000fc400078e80ff */
[----:B------:R-:W5:Y:S01]  /*1c40*/  LDL R52, [R1+0x68] ;  /* 0x0000680001347983 */ /* 0x000f620000100800 */
[----:B------:R-:W-:-:S03]  /*1c50*/  LEA R37, R40, R37, 0x10 ;  /* 0x0000002528257211 */ /* 0x000fc600078e80ff */
[----:B------:R-:W5:Y:S01]  /*1c60*/  LDL R54, [R1+0x54] ;  /* 0x0000540001367983 */ /* 0x000f620000100800 */
[----:B-1----:R-:W-:Y:S01]  /*1c70*/  IMAD R23, R252, UR10, RZ ;  /* 0x0000000afc177c24 */ /* 0x002fe2000f8e02ff */
[----:B------:R-:W-:Y:S01]  /*1c80*/  LEA R22, R9, UR5, 0x2 ;  /* 0x0000000509167c11 */ /* 0x000fe2000f8e10ff */
[----:B------:R-:W-:Y:S01]  /*1c90*/  IMAD R9, R51, 0x21, R0 ;  /* 0x0000002133097824 */ /* 0x000fe200078e0200 */
[----:B------:R-:W-:Y:S01]  /*1ca0*/  LEA R20, R20, UR5, 0x2 ;  /* 0x0000000514147c11 */ /* 0x000fe2000f8e10ff */
[----:B------:R-:W5:Y:S01]  /*1cb0*/  LDL R51, [R1+0x64] ;  /* 0x0000640001337983 */ /* 0x000f620000100800 */
[----:B------:R-:W-:Y:S02]  /*1cc0*/  IADD3 R25, P1, PT, R2, R23, RZ ;  /* 0x0000001702197210 */ /* 0x000fe40007f3e0ff */
[----:B------:R-:W-:Y:S01]  /*1cd0*/  LEA R35, R38, R35, 0x10 ;  /* 0x0000002326237211 */ /* 0x000fe200078e80ff */
[----:B------:R-:W5:Y:S01]  /*1ce0*/  LDL R53, [R1+0x50] ;  /* 0x0000500001357983 */ /* 0x000f620000100800 */
[----:B------:R-:W-:Y:S01]  /*1cf0*/  LEA.HI.X.SX32 R23, R23, RZ, 0x1, P1 ;  /* 0x000000ff17177211 */ /* 0x000fe200008f0eff */
[----:B------:R-:W-:-:S05]  /*1d00*/  IMAD R21, R46, UR10, RZ ;  /* 0x0000000a2e157c24 */ /* 0x000fca000f8e02ff */
[----:B------:R-:W-:-:S04]  /*1d10*/  IADD3 R27, P0, PT, R2, R21, RZ ;  /* 0x00000015021b7210 */ /* 0x000fc80007f1e0ff */
[----:B------:R-:W-:Y:S01]  /*1d20*/  LEA.HI.X.SX32 R21, R21, RZ, 0x1, P0 ;  /* 0x000000ff15157211 */ /* 0x000fe200000f0eff */
[----:B------:R0:W-:Y:S01]  /*1d30*/  STS [R20], R33 ;  /* 0x0000002114007388 */ /* 0x0001e20000000800 */
[----:B------:R-:W-:Y:S01]  /*1d40*/  LEA R24, R9, UR5, 0x2 ;  /* 0x0000000509187c11 */ /* 0x000fe2000f8e10ff */
[----:B------:R-:W-:Y:S02]  /*1d50*/  IMAD R9, R50, 0x21, R0 ;  /* 0x0000002132097824 */ /* 0x000fe400078e0200 */
[----:B------:R-:W-:Y:S01]  /*1d60*/  IMAD R29, R21, 0x6e, RZ ;  /* 0x0000006e151d7824 */ /* 0x000fe200078e02ff */
[----:B------:R1:W-:Y:S01]  /*1d70*/  STS [R22], R35 ;  /* 0x0000002316007388 */ /* 0x0003e20000000800 */
[----:B------:R-:W-:-:S03]  /*1d80*/  LEA R42, R44, R42, 0x10 ;  /* 0x0000002a2c2a7211 */ /* 0x000fc600078e80ff */
[----:B------:R-:W5:Y:S01]  /*1d90*/  LDL R50, [R1+0x60] ;  /* 0x0000600001327983 */ /* 0x000f620000100800 */
[----:B0-----:R-:W-:Y:S02]  /*1da0*/  IMAD R33, R23, 0x6e, RZ ;  /* 0x0000006e17217824 */ /* 0x001fe400078e02ff */
[--C-:B------:R-:W-:Y:S01]  /*1db0*/  IMAD.WIDE.U32 R20, R25, 0x6e, R18.reuse ;  /* 0x0000006e19147825 */ /* 0x100fe200078e0012 */
[----:B------:R-:W-:Y:S01]  /*1dc0*/  LEA R9, R9, UR5, 0x2 ;  /* 0x0000000509097c11 */ /* 0x000fe2000f8e10ff */
[----:B------:R-:W-:Y:S02]  /*1dd0*/  STS [R24], R37 ;  /* 0x0000002518007388 */ /* 0x000fe40000000800 */
[----:B-1----:R-:W-:Y:S02]  /*1de0*/  IMAD.WIDE.U32 R22, R27, 0x6e, R18 ;  /* 0x0000006e1b167825 */ /* 0x002fe400078e0012 */
[----:B------:R-:W5:Y:S02]  /*1df0*/  LDL R44, [R1+0x4c] ;  /* 0x00004c00012c7983 */ /* 0x000f640000100800 */
[----:B------:R-:W-:Y:S01]  /*1e00*/  IMAD R25, R251, UR10, RZ ;  /* 0x0000000afb197c24 */ /* 0x000fe2000f8e02ff */
[----:B------:R-:W-:-:S02]  /*1e10*/  IADD3 R21, PT, PT, R21, R33, RZ ;  /* 0x0000002115157210 */ /* 0x000fc40007ffe0ff */
[----:B------:R-:W-:Y:S02]  /*1e20*/  IADD3 R23, PT, PT, R23, R29, RZ ;  /* 0x0000001d17177210 */ /* 0x000fe40007ffe0ff */
[----:B------:R-:W-:Y:S01]  /*1e30*/  IADD3 R33, P0, PT, R2, R25, RZ ;  /* 0x0000001902217210 */ /* 0x000fe20007f1e0ff */
[----:B------:R0:W-:Y:S03]  /*1e40*/  STS [R9], R42 ;  /* 0x0000002a09007388 */ /* 0x0001e60000000800 */
[----:B------:R-:W-:Y:S01]  /*1e50*/  LEA.HI.X.SX32 R25, R25, RZ, 0x1, P0 ;  /* 0x000000ff19197211 */ /* 0x000fe200000f0eff */
[----:B------:R-:W5:Y:S04]  /*1e60*/  LDG.E.U16.CONSTANT R26, desc[UR12][R22.64+0x22] ;  /* 0x0000220c161a7981 */ /* 0x000f68000c1e9500 */
[----:B------:R-:W5:Y:S04]  /*1e70*/  LDG.E.U16.CONSTANT R27, desc[UR12][R20.64+0x20] ;  /* 0x0000200c141b7981 */ /* 0x000f68000c1e9500 */
[----:B0-----:R0:W5:Y:S01]  /*1e80*/  LDG.E.U16.CONSTANT R9, desc[UR12][R22.64+0x20] ;  /* 0x0000200c16097981 */ /* 0x001162000c1e9500 */
[----:B------:R-:W-:-:S03]  /*1e90*/  IMAD R25, R25, 0x6e, RZ ;  /* 0x0000006e19197824 */ /* 0x000fc600078e02ff */
[----:B------:R1:W5:Y:S01]  /*1ea0*/  LDG.E.U16.CONSTANT R29, desc[UR12][R20.64+0x22] ;  /* 0x0000220c141d7981 */ /* 0x000362000c1e9500 */
[----:B0-----:R-:W-:-:S03]  /*1eb0*/  IMAD R22, R49, 0x21, R0 ;  /* 0x0000002131167824 */ /* 0x001fc600078e0200 */
[----:B------:R-:W5:Y:S01]  /*1ec0*/  LDL R49, [R1+0x5c] ;  /* 0x00005c0001317983 */ /* 0x000f620000100800 */
[----:B-1----:R-:W-:Y:S01]  /*1ed0*/  IMAD.WIDE.U32 R20, R33, 0x6e, R18 ;  /* 0x0000006e21147825 */ /* 0x002fe200078e0012 */
[----:B------:R-:W-:-:S03]  /*1ee0*/  LEA R23, R22, UR5, 0x2 ;  /* 0x0000000516177c11 */ /* 0x000fc6000f8e10ff */
[--C-:B------:R-:W-:Y:S01]  /*1ef0*/  IMAD R22, R48, 0x21, R0.reuse ;  /* 0x0000002130167824 */ /* 0x100fe200078e0200 */
[----:B------:R-:W-:Y:S01]  /*1f00*/  IADD3 R21, PT, PT, R21, R25, RZ ;  /* 0x0000001915157210 */ /* 0x000fe20007ffe0ff */
[----:B------:R-:W5:Y:S03]  /*1f10*/  LDL R48, [R1+0x58] ;  /* 0x0000580001307983 */ /* 0x000f660000100800 */
[----:B------:R-:W-:Y:S01]  /*1f20*/  LEA R25, R22, UR5, 0x2 ;  /* 0x0000000516197c11 */ /* 0x000fe2000f8e10ff */
[----:B------:R-:W5:Y:S01]  /*1f30*/  LDG.E.U16.CONSTANT R30, desc[UR12][R20.64+0x20] ;  /* 0x0000200c141e7981 */ /* 0x000f62000c1e9500 */
[----:B------:R-:W-:-:S03]  /*1f40*/  IMAD R22, R47, 0x21, R0 ;  /* 0x000000212f167824 */ /* 0x000fc600078e0200 */
[----:B------:R0:W5:Y:S02]  /*1f50*/  LDG.E.U16.CONSTANT R33, desc[UR12][R20.64+0x22] ;  /* 0x0000220c14217981 */ /* 0x000164000c1e9500 */
[----:B------:R-:W-:Y:S01]  /*1f60*/  LEA R22, R22, UR5, 0x2 ;  /* 0x0000000516167c11 */ /* 0x000fe2000f8e10ff */
[----:B0-----:R-:W-:Y:S01]  /*1f70*/  IMAD R21, R249, UR10, RZ ;  /* 0x0000000af9157c24 */ /* 0x001fe2000f8e02ff */
[----:B--2---:R-:W-:-:S05]  /*1f80*/  LEA R28, R31, R28, 0x10 ;  /* 0x0000001c1f1c7211 */ /* 0x004fca00078e80ff */
[----:B------:R0:W-:Y:S01]  /*1f90*/  STS [R23], R28 ;  /* 0x0000001c17007388 */ /* 0x0001e20000000800 */
[----:B------:R-:W-:Y:S01]  /*1fa0*/  IMAD R31, R248, UR10, RZ ;  /* 0x0000000af81f7c24 */ /* 0x000fe2000f8e02ff */
[----:B---3--:R-:W-:Y:S01]  /*1fb0*/  LEA R36, R39, R36, 0x10 ;  /* 0x0000002427247211 */ /* 0x008fe200078e80ff */
[----:B0-----:R-:W-:Y:S01]  /*1fc0*/  IMAD R23, R247, UR10, RZ ;  /* 0x0000000af7177c24 */ /* 0x001fe2000f8e02ff */
[----:B------:R-:W-:-:S04]  /*1fd0*/  IADD3 R39, P0, PT, R2, R21, RZ ;  /* 0x0000001502277210 */ /* 0x000fc80007f1e0ff */
[C---:B------:R-:W-:Y:S02]  /*1fe0*/  IADD3 R35, P2, PT, R2.reuse, R23, RZ ;  /* 0x0000001702237210 */ /* 0x040fe40007f5e0ff */
[----:B------:R-:W-:Y:S02]  /*1ff0*/  IADD3 R37, P1, PT, R2, R31, RZ ;  /* 0x0000001f02257210 */ /* 0x000fe40007f3e0ff */
[----:B------:R-:W-:Y:S02]  /*2000*/  LEA.HI.X.SX32 R23, R23, RZ, 0x1, P2 ;  /* 0x000000ff17177211 */ /* 0x000fe400010f0eff */
[----:B----4-:R-:W-:Y:S01]  /*2010*/  LEA R41, R43, R41, 0x10 ;  /* 0x000000292b297211 */ /* 0x010fe200078e80ff */
[----:B------:R-:W-:Y:S01]  /*2020*/  STS [R25], R36 ;  /* 0x0000002419007388 */ /* 0x000fe20000000800 */
[----:B------:R-:W-:-:S03]  /*2030*/  LEA.HI.X.SX32 R21, R21, RZ, 0x1, P0 ;  /* 0x000000ff15157211 */ /* 0x000fc600000f0eff */
[----:B------:R0:W-:Y:S02]  /*2040*/  STS [R22], R41 ;  /* 0x0000002916007388 */ /* 0x0001e40000000800 */
[----:B------:R-:W-:Y:S01]  /*2050*/  IMAD R43, R21, 0x6e, RZ ;  /* 0x0000006e152b7824 */ /* 0x000fe200078e02ff */
[----:B------:R-:W-:Y:S01]  /*2060*/  LEA.HI.X.SX32 R31, R31, RZ, 0x1, P1 ;  /* 0x000000ff1f1f7211 */ /* 0x000fe200008f0eff */
[----:B------:R-:W-:-:S04]  /*2070*/  IMAD.WIDE.U32 R20, R35, 0x6e, R18 ;  /* 0x0000006e23147825 */ /* 0x000fc800078e0012 */
[----:B0-----:R-:W-:Y:S02]  /*2080*/  IMAD R41, R23, 0x6e, RZ ;  /* 0x0000006e17297824 */ /* 0x001fe400078e02ff */
[----:B------:R-:W-:-:S04]  /*2090*/  IMAD.WIDE.U32 R22, R37, 0x6e, R18 ;  /* 0x0000006e25167825 */ /* 0x000fc800078e0012 */
[----:B------:R-:W-:Y:S02]  /*20a0*/  IMAD R37, R245, UR10, RZ ;  /* 0x0000000af5257c24 */ /* 0x000fe4000f8e02ff */
[----:B------:R-:W-:-:S03]  /*20b0*/  IMAD.WIDE.U32 R24, R39, 0x6e, R18 ;  /* 0x0000006e27187825 */ /* 0x000fc600078e0012 */
[----:B------:R-:W-:Y:S01]  /*20c0*/  IADD3 R39, P1, PT, R2, R37, RZ ;  /* 0x0000002502277210 */ /* 0x000fe20007f3e0ff */
[----:B------:R-:W-:Y:S01]  /*20d0*/  IMAD R35, R246, UR10, RZ ;  /* 0x0000000af6237c24 */ /* 0x000fe2000f8e02ff */
[----:B------:R-:W-:Y:S02]  /*20e0*/  IADD3 R21, PT, PT, R21, R41, RZ ;  /* 0x0000002915157210 */ /* 0x000fe40007ffe0ff */
[----:B------:R-:W-:Y:S01]  /*20f0*/  LEA.HI.X.SX32 R37, R37, RZ, 0x1, P1 ;  /* 0x000000ff25257211 */ /* 0x000fe200008f0eff */
[----:B------:R-:W-:Y:S01]  /*2100*/  IMAD R31, R31, 0x6e, RZ ;  /* 0x0000006e1f1f7824 */ /* 0x000fe200078e02ff */
[----:B------:R-:W-:Y:S01]  /*2110*/  IADD3 R41, P0, PT, R2, R35, RZ ;  /* 0x0000002302297210 */ /* 0x000fe20007f1e0ff */
[----:B------:R-:W2:Y:S01]  /*2120*/  LDG.E.U16.CONSTANT R32, desc[UR12][R20.64+0x20] ;  /* 0x0000200c14207981 */ /* 0x000ea2000c1e9500 */
[----:B------:R-:W-:Y:S01]  /*2130*/  IADD3 R25, PT, PT, R25, R43, RZ ;  /* 0x0000002b19197210 */ /* 0x000fe20007ffe0ff */
[----:B------:R-:W-:Y:S02]  /*2140*/  IMAD R37, R37, 0x6e, RZ ;  /* 0x0000006e25257824 */ /* 0x000fe400078e02ff */
[----:B------:R0:W2:Y:S01]  /*2150*/  LDG.E.U16.CONSTANT R34, desc[UR12][R20.64+0x22] ;  /* 0x0000220c14227981 */ /* 0x0000a2000c1e9500 */
[----:B------:R-:W-:-:S02]  /*2160*/  IADD3 R23, PT, PT, R23, R31, RZ ;  /* 0x0000001f17177210 */ /* 0x000fc40007ffe0ff */
[----:B------:R-:W-:Y:S01]  /*2170*/  LEA.HI.X.SX32 R35, R35, RZ, 0x1, P0 ;  /* 0x000000ff23237211 */ /* 0x000fe200000f0eff */
[----:B------:R-:W3:Y:S04]  /*2180*/  LDG.E.U16.CONSTANT R28, desc[UR12][R24.64+0x20] ;  /* 0x0000200c181c7981 */ /* 0x000ee8000c1e9500 */
[----:B------:R-:W4:Y:S01]  /*2190*/  LDG.E.U16.CONSTANT R31, desc[UR12][R22.64+0x22] ;  /* 0x0000220c161f7981 */ /* 0x000f22000c1e9500 */
[----:B0-----:R-:W-:-:S03]  /*21a0*/  IMAD.WIDE.U32 R20, R39, 0x6e, R18 ;  /* 0x0000006e27147825 */ /* 0x001fc600078e0012 */
[----:B------:R-:W3:Y:S02]  /*21b0*/  LDG.E.U16.CONSTANT R24, desc[UR12][R24.64+0x22] ;  /* 0x0000220c18187981 */ /* 0x000ee4000c1e9500 */
[----:B------:R-:W-:Y:S01]  /*21c0*/  IADD3 R21, PT, PT, R21, R37, RZ ;  /* 0x0000002515157210 */ /* 0x000fe20007ffe0ff */
[----:B------:R-:W-:Y:S02]  /*21d0*/  IMAD R37, R244, UR10, RZ ;  /* 0x0000000af4257c24 */ /* 0x000fe4000f8e02ff */
[----:B------:R-:W-:Y:S02]  /*21e0*/  IMAD R35, R35, 0x6e, RZ ;  /* 0x0000006e23237824 */ /* 0x000fe400078e02ff */
[----:B------:R-:W-:Y:S01]  /*21f0*/  IMAD R43, R243, UR10, RZ ;  /* 0x0000000af32b7c24 */ /* 0x000fe2000f8e02ff */
[----:B------:R-:W4:Y:S04]  /*2200*/  LDG.E.U16.CONSTANT R38, desc[UR12][R20.64+0x22] ;  /* 0x0000220c14267981 */ /* 0x000f28000c1e9500 */
[----:B------:R0:W4:Y:S01]  /*2210*/  LDG.E.U16.CONSTANT R25, desc[UR12][R22.64+0x20] ;  /* 0x0000200c16197981 */ /* 0x000122000c1e9500 */
[C---:B------:R-:W-:Y:S01]  /*2220*/  IADD3 R39, P1, PT, R2.reuse, R43, RZ ;  /* 0x0000002b02277210 */ /* 0x040fe20007f3e0ff */
[----:B0-----:R-:W-:Y:S01]  /*2230*/  IMAD.WIDE.U32 R22, R41, 0x6e, R18 ;  /* 0x0000006e29167825 */ /* 0x001fe200078e0012 */
[----:B------:R-:W-:-:S04]  /*2240*/  IADD3 R41, P0, PT, R2, R37, RZ ;  /* 0x0000002502297210 */ /* 0x000fc80007f1e0ff */
[----:B------:R-:W-:Y:S02]  /*2250*/  IADD3 R23, PT, PT, R23, R35, RZ ;  /* 0x0000002317177210 */ /* 0x000fe40007ffe0ff */
[----:B------:R-:W-:Y:S02]  /*2260*/  LEA.HI.X.SX32 R40, R37, RZ, 0x1, P0 ;  /* 0x000000ff25287211 */ /* 0x000fe400000f0eff */
[----:B------:R-:W-:Y:S01]  /*2270*/  LEA.HI.X.SX32 R43, R43, RZ, 0x1, P1 ;  /* 0x000000ff2b2b7211 */ /* 0x000fe200008f0eff */
[----:B------:R-:W4:Y:S02]  /*2280*/  LDG.E.U16.CONSTANT R35, desc[UR12][R22.64+0x20] ;  /* 0x0000200c16237981 */ /* 0x000f24000c1e9500 */
[----:B------:R-:W-:Y:S02]  /*2290*/  IMAD R47, R40, 0x6e, RZ ;  /* 0x0000006e282f7824 */ /* 0x000fe400078e02ff */
[----:B------:R0:W4:Y:S01]  /*22a0*/  LDG.E.U16.CONSTANT R36, desc[UR12][R22.64+0x22] ;  /* 0x0000220c16247981 */ /* 0x000122000c1e9500 */
[----:B------:R-:W-:-:S03]  /*22b0*/  IMAD R43, R43, 0x6e, RZ ;  /* 0x0000006e2b2b7824 */ /* 0x000fc600078e02ff */
[----:B------:R1:W4:Y:S01]  /*22c0*/  LDG.E.U16.CONSTANT R37, desc[UR12][R20.64+0x20] ;  /* 0x0000200c14257981 */ /* 0x000322000c1e9500 */
[----:B0-----:R-:W-:-:S05]  /*22d0*/  IMAD.WIDE.U32 R22, R41, 0x6e, R18 ;  /* 0x0000006e29167825 */ /* 0x001fca00078e0012 */
[----:B------:R-:W-:Y:S01]  /*22e0*/  IADD3 R23, PT, PT, R23, R47, RZ ;  /* 0x0000002f17177210 */ /* 0x000fe20007ffe0ff */
[----:B-1----:R-:W-:-:S04]  /*22f0*/  IMAD.WIDE.U32 R20, R39, 0x6e, R18 ;  /* 0x0000006e27147825 */ /* 0x002fc800078e0012 */
[----:B------:R-:W4:Y:S01]  /*2300*/  LDG.E.U16.CONSTANT R39, desc[UR12][R22.64+0x20] ;  /* 0x0000200c16277981 */ /* 0x000f22000c1e9500 */
[----:B------:R-:W-:-:S05]  /*2310*/  IADD3 R21, PT, PT, R21, R43, RZ ;  /* 0x0000002b15157210 */ /* 0x000fca0007ffe0ff */
[----:B------:R-:W4:Y:S04]  /*2320*/  LDG.E.U16.CONSTANT R40, desc[UR12][R20.64+0x22] ;  /* 0x0000220c14287981 */ /* 0x000f28000c1e9500 */
[----:B------:R-:W4:Y:S04]  /*2330*/  LDG.E.U16.CONSTANT R22, desc[UR12][R22.64+0x22] ;  /* 0x0000220c16167981 */ /* 0x000f28000c1e9500 */
[----:B------:R0:W4:Y:S01]  /*2340*/  LDG.E.U16.CONSTANT R23, desc[UR12][R20.64+0x20] ;  /* 0x0000200c14177981 */ /* 0x000122000c1e9500 */
[----:B-----5:R-:W-:Y:S01]  /*2350*/  LEA R9, R26, R9, 0x10 ;  /* 0x000000091a097211 */ /* 0x020fe200078e80ff */
[----:B------:R-:W-:Y:S01]  /*2360*/  IMAD R26, R46, 0x21, R0 ;  /* 0x000000212e1a7824 */ /* 0x000fe200078e0200 */
[----:B------:R-:W-:Y:S01]  /*2370*/  LEA R30, R33, R30, 0x10 ;  /* 0x0000001e211e7211 */ /* 0x000fe200078e80ff */
[----:B0-----:R-:W-:-:S03]  /*2380*/  IMAD R21, R242, UR10, RZ ;  /* 0x0000000af2157c24 */ /* 0x001fc6000f8e02ff */
[----:B------:R-:W-:Y:S02]  /*2390*/  LEA R26, R26, UR5, 0x2 ;  /* 0x000000051a1a7c11 */ /* 0x000fe4000f8e10ff */
[----:B------:R-:W-:-:S04]  /*23a0*/  IADD3 R33, P0, PT, R2, R21, RZ ;  /* 0x0000001502217210 */ /* 0x000fc80007f1e0ff */
[----:B------:R-:W-:Y:S01]  /*23b0*/  LEA.HI.X.SX32 R21, R21, RZ, 0x1, P0 ;  /* 0x000000ff15157211 */ /* 0x000fe200000f0eff */
[----:B------:R0:W-:Y:S01]  /*23c0*/  STS [R26], R9 ;  /* 0x000000091a007388 */ /* 0x0001e20000000800 */
[----:B------:R-:W-:Y:S01]  /*23d0*/  LEA R27, R29, R27, 0x10 ;  /* 0x0000001b1d1b7211 */ /* 0x000fe200078e80ff */
[----:B------:R-:W-:Y:S02]  /*23e0*/  IMAD R29, R252, 0x21, R0 ;  /* 0x00000021fc1d7824 */ /* 0x000fe400078e0200 */
[----:B0-----:R-:W-:Y:S02]  /*23f0*/  IMAD R9, R21, 0x6e, RZ ;  /* 0x0000006e15097824 */ /* 0x001fe400078e02ff */
[----:B------:R-:W-:Y:S01]  /*2400*/  IMAD.WIDE.U32 R20, R33, 0x6e, R18 ;  /* 0x0000006e21147825 */ /* 0x000fe200078e0012 */
[----:B------:R-:W-:-:S04]  /*2410*/  LEA R42, R29, UR5, 0x2 ;  /* 0x000000051d2a7c11 */ /* 0x000fc8000f8e10ff */
[----:B------:R-:W-:Y:S01]  /*2420*/  IADD3 R21, PT, PT, R21, R9, RZ ;  /* 0x0000000915157210 */ /* 0x000fe20007ffe0ff */
[----:B------:R-:W-:Y:S02]  /*2430*/  IMAD R9, R241, UR10, RZ ;  /* 0x0000000af1097c24 */ /* 0x000fe4000f8e02ff */
[----:B------:R-:W-:-:S03]  /*2440*/  IMAD R29, R251, 0x21, R0 ;  /* 0x00000021fb1d7824 */ /* 0x000fc600078e0200 */
[----:B------:R-:W-:Y:S02]  /*2450*/  IADD3 R33, P0, PT, R2, R9, RZ ;  /* 0x0000000902217210 */ /* 0x000fe40007f1e0ff */
[----:B------:R-:W-:Y:S02]  /*2460*/  LEA R29, R29, UR5, 0x2 ;  /* 0x000000051d1d7c11 */ /* 0x000fe4000f8e10ff */
[----:B------:R-:W-:Y:S01]  /*2470*/  LEA.HI.X.SX32 R26, R9, RZ, 0x1, P0 ;  /* 0x000000ff091a7211 */ /* 0x000fe200000f0eff */
[----:B------:R0:W-:Y:S04]  /*2480*/  STS [R42], R27 ;  /* 0x0000001b2a007388 */ /* 0x0001e80000000800 */
[----:B------:R1:W-:Y:S04]  /*2490*/  STS [R29], R30 ;  /* 0x0000001e1d007388 */ /* 0x0003e80000000800 */
[----:B------:R-:W5:Y:S04]  /*24a0*/  LDG.E.U16.CONSTANT R9, desc[UR12][R20.64+0x20] ;  /* 0x0000200c14097981 */ /* 0x000f68000c1e9500 */
[----:B0-----:R0:W5:Y:S01]  /*24b0*/  LDG.E.U16.CONSTANT R27, desc[UR12][R20.64+0x22] ;  /* 0x0000220c141b7981 */ /* 0x001162000c1e9500 */
[----:B-1----:R-:W-:-:S02]  /*24c0*/  IMAD R29, R26, 0x6e, RZ ;  /* 0x0000006e1a1d7824 */ /* 0x002fc400078e02ff */
[----:B------:R-:W-:Y:S02]  /*24d0*/  IMAD R26, R249, 0x21, R0 ;  /* 0x00000021f91a7824 */ /* 0x000fe400078e0200 */
[----:B0-----:R-:W-:-:S05]  /*24e0*/  IMAD.WIDE.U32 R20, R33, 0x6e, R18 ;  /* 0x0000006e21147825 */ /* 0x001fca00078e0012 */
[----:B------:R-:W-:Y:S02]  /*24f0*/  IADD3 R21, PT, PT, R21, R29, RZ ;  /* 0x0000001d15157210 */ /* 0x000fe40007ffe0ff */
[----:B------:R-:W-:Y:S01]  /*2500*/  LEA R29, R26, UR5, 0x2 ;  /* 0x000000051a1d7c11 */ /* 0x000fe2000f8e10ff */
[--C-:B------:R-:W-:Y:S02]  /*2510*/  IMAD R26, R248, 0x21, R0.reuse ;  /* 0x00000021f81a7824 */ /* 0x100fe400078e0200 */
[----:B------:R-:W5:Y:S03]  /*2520*/  LDG.E.U16.CONSTANT R30, desc[UR12][R20.64+0x20] ;  /* 0x0000200c141e7981 */ /* 0x000f66000c1e9500 */
[----:B------:R-:W-:Y:S01]  /*2530*/  LEA R26, R26, UR5, 0x2 ;  /* 0x000000051a1a7c11 */ /* 0x000fe2000f8e10ff */
[----:B------:R0:W5:Y:S02]  /*2540*/  LDG.E.U16.CONSTANT R33, desc[UR12][R20.64+0x22] ;  /* 0x0000220c14217981 */ /* 0x000164000c1e9500 */
[----:B0-----:R-:W-:-:S05]  /*2550*/  IMAD R20, R246, 0x21, R0 ;  /* 0x00000021f6147824 */ /* 0x001fca00078e0200 */
[----:B------:R-:W-:Y:S02]  /*2560*/  LEA R20, R20, UR5, 0x2 ;  /* 0x0000000514147c11 */ /* 0x000fe4000f8e10ff */
[----:B--2---:R-:W-:Y:S02]  /*2570*/  LEA R32, R34, R32, 0x10 ;  /* 0x0000002022207211 */ /* 0x004fe400078e80ff */
[----:B---3--:R-:W-:Y:S01]  /*2580*/  LEA R24, R24, R28, 0x10 ;  /* 0x0000001c18187211 */ /* 0x008fe200078e80ff */
[----:B------:R-:W-:-:S04]  /*2590*/  IMAD R28, R247, 0x21, R0 ;  /* 0x00000021f71c7824 */ /* 0x000fc800078e0200 */
[----:B------:R0:W-:Y:S01]  /*25a0*/  STS [R29], R24 ;  /* 0x000000181d007388 */ /* 0x0001e20000000800 */
[----:B----4-:R-:W-:-:S05]  /*25b0*/  LEA R25, R31, R25, 0x10 ;  /* 0x000000191f197211 */ /* 0x010fca00078e80ff */
[----:B------:R1:W-:Y:S01]  /*25c0*/  STS [R26], R25 ;  /* 0x000000191a007388 */ /* 0x0003e20000000800 */
[----:B------:R-:W-:Y:S01]  /*25d0*/  LEA R21, R28, UR5, 0x2 ;  /* 0x000000051c157c11 */ /* 0x000fe2000f8e10ff */
[--C-:B0-----:R-:W-:Y:S02]  /*25e0*/  IMAD R24, R245, 0x21, R0.reuse ;  /* 0x00000021f5187824 */ /* 0x101fe400078e0200 */
[----:B-1----:R-:W-:Y:S02]  /*25f0*/  IMAD R25, R243, 0x21, R0 ;  /* 0x00000021f3197824 */ /* 0x002fe400078e0200 */
[----:B------:R0:W-:Y:S03]  /*2600*/  STS [R21], R32 ;  /* 0x0000002015007388 */ /* 0x0001e60000000800 */
[----:B------:R-:W-:Y:S01]  /*2610*/  LEA R26, R25, UR5, 0x2 ;  /* 0x00000005191a7c11 */ /* 0x000fe2000f8e10ff */
[----:B------:R-:W-:Y:S01]  /*2620*/  IMAD R25, R240, UR10, RZ ;  /* 0x0000000af0197c24 */ /* 0x000fe2000f8e02ff */
[----:B------:R-:W-:-:S02]  /*2630*/  LEA R24, R24, UR5, 0x2 ;  /* 0x0000000518187c11 */ /* 0x000fc4000f8e10ff */
[----:B------:R-:W-:Y:S01]  /*2640*/  LEA R35, R36, R35, 0x10 ;  /* 0x0000002324237211 */ /* 0x000fe200078e80ff */
[----:B------:R-:W-:Y:S02]  /*2650*/  IMAD R29, R239, UR10, RZ ;  /* 0x0000000aef1d7c24 */ /* 0x000fe4000f8e02ff */
[----:B0-----:R-:W-:Y:S01]  /*2660*/  IMAD R21, R244, 0x21, R0 ;  /* 0x00000021f4157824 */ /* 0x001fe200078e0200 */
[----:B------:R-:W-:Y:S01]  /*2670*/  LEA R37, R38, R37, 0x10 ;  /* 0x0000002526257211 */ /* 0x000fe200078e80ff */
[----:B------:R-:W-:Y:S03]  /*2680*/  STS [R20], R35 ;  /* 0x0000002314007388 */ /* 0x000fe60000000800 */
[----:B------:R-:W-:Y:S01]  /*2690*/  LEA R21, R21, UR5, 0x2 ;  /* 0x0000000515157c11 */ /* 0x000fe2000f8e10ff */
[----:B------:R0:W-:Y:S01]  /*26a0*/  STS [R24], R37 ;  /* 0x0000002518007388 */ /* 0x0001e20000000800 */
[----:B------:R-:W-:Y:S01]  /*26b0*/  IMAD R31, R238, UR10, RZ ;  /* 0x0000000aee1f7c24 */ /* 0x000fe2000f8e02ff */
[----:B0-----:R-:W-:-:S02]  /*26c0*/  IADD3 R37, P1, PT, R2, R29, RZ ;  /* 0x0000001d02257210 */ /* 0x001fc40007f3e0ff */
[----:B------:R-:W-:Y:S02]  /*26d0*/  LEA R22, R22, R39, 0x10 ;  /* 0x0000002716167211 */ /* 0x000fe400078e80ff */
[----:B------:R-:W-:-:S04]  /*26e0*/  IADD3 R39, P0, PT, R2, R25, RZ ;  /* 0x0000001902277210 */ /* 0x000fc80007f1e0ff */
[----:B------:R-:W-:Y:S02]  /*26f0*/  LEA.HI.X.SX32 R25, R25, RZ, 0x1, P0 ;  /* 0x000000ff19197211 */ /* 0x000fe400000f0eff */
[----:B------:R-:W-:Y:S01]  /*2700*/  LEA R23, R40, R23, 0x10 ;  /* 0x0000001728177211 */ /* 0x000fe200078e80ff */
[----:B------:R-:W-:Y:S01]  /*2710*/  STS [R21], R22 ;  /* 0x0000001615007388 */ /* 0x000fe20000000800 */
[----:B------:R-:W-:Y:S01]  /*2720*/  LEA.HI.X.SX32 R29, R29, RZ, 0x1, P1 ;  /* 0x000000ff1d1d7211 */ /* 0x000fe200008f0eff */
[----:B------:R-:W-:Y:S02]  /*2730*/  IMAD R41, R25, 0x6e, RZ ;  /* 0x0000006e19297824 */ /* 0x000fe400078e02ff */
[----:B------:R0:W-:Y:S01]  /*2740*/  STS [R26], R23 ;  /* 0x000000171a007388 */ /* 0x0001e20000000800 */
[----:B------:R-:W-:Y:S01]  /*2750*/  IMAD.WIDE.U32 R24, R39, 0x6e, R18 ;  /* 0x0000006e27187825 */ /* 0x000fe200078e0012 */
[----:B------:R-:W-:-:S03]  /*2760*/  IADD3 R35, P2, PT, R2, R31, RZ ;  /* 0x0000001f02237210 */ /* 0x000fc60007f5e0ff */
[----:B------:R-:W-:Y:S01]  /*2770*/  IMAD R29, R29, 0x6e, RZ ;  /* 0x0000006e1d1d7824 */ /* 0x000fe200078e02ff */
[----:B------:R-:W-:Y:S01]  /*2780*/  IADD3 R25, PT, PT, R25, R41, RZ ;  /* 0x0000002919197210 */ /* 0x000fe20007ffe0ff */
[----:B0-----:R-:W-:Y:S01]  /*2790*/  IMAD.WIDE.U32 R22, R37, 0x6e, R18 ;  /* 0x0000006e25167825 */ /* 0x001fe200078e0012 */
[----:B------:R-:W-:-:S03]  /*27a0*/  LEA.HI.X.SX32 R31, R31, RZ, 0x1, P2 ;  /* 0x000000ff1f1f7211 */ /* 0x000fc600010f0eff */
[----:B------:R-:W2:Y:S01]  /*27b0*/  LDG.E.U16.CONSTANT R26, desc[UR12][R24.64+0x20] ;  /* 0x0000200c181a7981 */ /* 0x000ea2000c1e9500 */
[----:B------:R-:W-:Y:S02]  /*27c0*/  IMAD R37, R237, UR10, RZ ;  /* 0x0000000aed257c24 */ /* 0x000fe4000f8e02ff */
[----:B------:R-:W-:Y:S02]  /*27d0*/  IMAD R39, R236, UR10, RZ ;  /* 0x0000000aec277c24 */ /* 0x000fe4000f8e02ff */
[----:B------:R-:W-:Y:S01]  /*27e0*/  IMAD R41, R235, UR10, RZ ;  /* 0x0000000aeb297c24 */ /* 0x000fe2000f8e02ff */
[C---:B------:R-:W-:Y:S01]  /*27f0*/  IADD3 R47, P0, PT, R2.reuse, R37, RZ ;  /* 0x00000025022f7210 */ /* 0x040fe20007f1e0ff */
[----:B------:R-:W-:Y:S01]  /*2800*/  IMAD.WIDE.U32 R20, R35, 0x6e, R18 ;  /* 0x0000006e23147825 */ /* 0x000fe200078e0012 */
[----:B------:R-:W-:Y:S02]  /*2810*/  IADD3 R23, PT, PT, R23, R29, RZ ;  /* 0x0000001d17177210 */ /* 0x000fe40007ffe0ff */
[----:B------:R0:W2:Y:S01]  /*2820*/  LDG.E.U16.CONSTANT R29, desc[UR12][R24.64+0x22] ;  /* 0x0000220c181d7981 */ /* 0x0000a2000c1e9500 */
[C---:B------:R-:W-:Y:S01]  /*2830*/  IADD3 R43, P1, PT, R2.reuse, R39, RZ ;  /* 0x00000027022b7210 */ /* 0x040fe20007f3e0ff */
[----:B------:R-:W-:Y:S01]  /*2840*/  IMAD R31, R31, 0x6e, RZ ;  /* 0x0000006e1f1f7824 */ /* 0x000fe200078e02ff */
[----:B------:R-:W-:Y:S01]  /*2850*/  IADD3 R35, P2, PT, R2, R41, RZ ;  /* 0x0000002902237210 */ /* 0x000fe20007f5e0ff */
[----:B------:R-:W3:Y:S01]  /*2860*/  LDG.E.U16.CONSTANT R28, desc[UR12][R22.64+0x20] ;  /* 0x0000200c161c7981 */ /* 0x000ee2000c1e9500 */
[----:B------:R-:W-:-:S02]  /*2870*/  LEA.HI.X.SX32 R39, R39, RZ, 0x1, P1 ;  /* 0x000000ff27277211 */ /* 0x000fc400008f0eff */
[----:B0-----:R-:W-:Y:S02]  /*2880*/  LEA.HI.X.SX32 R24, R37, RZ, 0x1, P0 ;  /* 0x000000ff25187211 */ /* 0x001fe400000f0eff */
[----:B------:R-:W-:Y:S02]  /*2890*/  LEA.HI.X.SX32 R37, R41, RZ, 0x1, P2 ;  /* 0x000000ff29257211 */ /* 0x000fe400010f0eff */
[----:B------:R-:W-:Y:S01]  /*28a0*/  IADD3 R21, PT, PT, R21, R31, RZ ;  /* 0x0000001f15157210 */ /* 0x000fe20007ffe0ff */
[----:B------:R-:W-:Y:S01]  /*28b0*/  IMAD R41, R24, 0x6e, RZ ;  /* 0x0000006e18297824 */ /* 0x000fe200078e02ff */
[----:B------:R0:W3:Y:S01]  /*28c0*/  LDG.E.U16.CONSTANT R31, desc[UR12][R22.64+0x22] ;  /* 0x0000220c161f7981 */ /* 0x0000e2000c1e9500 */
[----:B------:R-:W-:-:S03]  /*28d0*/  IMAD.WIDE.U32 R24, R47, 0x6e, R18 ;  /* 0x0000006e2f187825 */ /* 0x000fc600078e0012 */
[----:B------:R-:W4:Y:S01]  /*28e0*/  LDG.E.U16.CONSTANT R32, desc[UR12][R20.64+0x20] ;  /* 0x0000200c14207981 */ /* 0x000f22000c1e9500 */
[----:B------:R-:W-:Y:S01]  /*28f0*/  IMAD R39, R39, 0x6e, RZ ;  /* 0x0000006e27277824 */ /* 0x000fe200078e02ff */
[----:B------:R-:W-:Y:S02]  /*2900*/  IADD3 R25, PT, PT, R25, R41, RZ ;  /* 0x0000002919197210 */ /* 0x000fe40007ffe0ff */
[----:B------:R1:W4:Y:S01]  /*2910*/  LDG.E.U16.CONSTANT R34, desc[UR12][R20.64+0x22] ;  /* 0x0000220c14227981 */ /* 0x000322000c1e9500 */
[--C-:B0-----:R-:W-:Y:S01]  /*2920*/  IMAD.WIDE.U32 R22, R43, 0x6e, R18.reuse ;  /* 0x0000006e2b167825 */ /* 0x101fe200078e0012 */
[----:B------:R-:W0:Y:S04]  /*2930*/  S2R R46, SR_TID.X ;  /* 0x00000000002e7919 */ /* 0x000e280000002100 */
[----:B------:R-:W-:Y:S01]  /*2940*/  IADD3 R23, PT, PT, R23, R39, RZ ;  /* 0x0000002717177210 */ /* 0x000fe20007ffe0ff */
[----:B------:R-:W-:Y:S01]  /*2950*/  IMAD R37, R37, 0x6e, RZ ;  /* 0x0000006e25257824 */ /* 0x000fe200078e02ff */
[----:B-----5:R-:W-:Y:S01]  /*2960*/  LEA R9, R27, R9, 0x10 ;  /* 0x000000091b097211 */ /* 0x020fe200078e80ff */
[----:B-1----:R-:W-:Y:S01]  /*2970*/  IMAD.WIDE.U32 R20, R35, 0x6e, R18 ;  /* 0x0000006e23147825 */ /* 0x002fe200078e0012 */
[----:B------:R-:W5:Y:S04]  /*2980*/  LDL R47, [R1+0x34] ;  /* 0x00003400012f7983 */ /* 0x000f680000100800 */
[----:B------:R-:W5:Y:S01]  /*2990*/  LDG.E.U16.CONSTANT R35, desc[UR12][R24.64+0x20] ;  /* 0x0000200c18237981 */ /* 0x000f62000c1e9500 */
[----:B------:R-:W-:-:S05]  /*29a0*/  IADD3 R21, PT, PT, R21, R37, RZ ;  /* 0x0000002515157210 */ /* 0x000fca0007ffe0ff */
[----:B------:R-:W5:Y:S04]  /*29b0*/  LDG.E.U16.CONSTANT R36, desc[UR12][R20.64+0x22] ;  /* 0x0000220c14247981 */ /* 0x000f68000c1e9500 */
[----:B------:R-:W5:Y:S04]  /*29c0*/  LDG.E.U16.CONSTANT R25, desc[UR12][R24.64+0x22] ;  /* 0x0000220c18197981 */ /* 0x000f68000c1e9500 */
[----:B------:R-:W5:Y:S04]  /*29d0*/  LDG.E.U16.CONSTANT R24, desc[UR12][R22.64+0x20] ;  /* 0x0000200c16187981 */ /* 0x000f68000c1e9500 */
[----:B------:R-:W5:Y:S01]  /*29e0*/  LDG.E.U16.CONSTANT R23, desc[UR12][R22.64+0x22] ;  /* 0x0000220c16177981 */ /* 0x000f62000c1e9500 */
[----:B------:R-:W-:-:S03]  /*29f0*/  IMAD R37, R234, UR10, RZ ;  /* 0x0000000aea257c24 */ /* 0x000fc6000f8e02ff */
[----:B------:R1:W5:Y:S02]  /*2a00*/  LDG.E.U16.CONSTANT R22, desc[UR12][R20.64+0x20] ;  /* 0x0000200c14167981 */ /* 0x000364000c1e9500 */
[----:B------:R-:W-:-:S04]  /*2a10*/  IADD3 R39, P0, PT, R2, R37, RZ ;  /* 0x0000002502277210 */ /* 0x000fc80007f1e0ff */
[----:B------:R-:W-:Y:S01]  /*2a20*/  LEA.HI.X.SX32 R37, R37, RZ, 0x1, P0 ;  /* 0x000000ff25257211 */ /* 0x000fe200000f0eff */
[----:B-1----:R-:W-:-:S04]  /*2a30*/  IMAD.WIDE.U32 R20, R39, 0x6e, R18 ;  /* 0x0000006e27147825 */ /* 0x002fc800078e0012 */
[----:B------:R-:W-:Y:S02]  /*2a40*/  IMAD R39, R233, UR10, RZ ;  /* 0x0000000ae9277c24 */ /* 0x000fe4000f8e02ff */
[----:B------:R-:W-:-:S03]  /*2a50*/  IMAD R37, R37, 0x6e, RZ ;  /* 0x0000006e25257824 */ /* 0x000fc600078e02ff */
[----:B------:R-:W-:Y:S02]  /*2a60*/  IADD3 R41, P0, PT, R2, R39, RZ ;  /* 0x0000002702297210 */ /* 0x000fe40007f1e0ff */
[----:B------:R-:W-:Y:S02]  /*2a70*/  IADD3 R21, PT, PT, R21, R37, RZ ;  /* 0x0000002515157210 */ /* 0x000fe40007ffe0ff */
[----:B------:R-:W-:Y:S01]  /*2a80*/  LEA.HI.X.SX32 R39, R39, RZ, 0x1, P0 ;  /* 0x000000ff27277211 */ /* 0x000fe200000f0eff */
[----:B------:R-:W-:Y:S02]  /*2a90*/  IMAD.WIDE.U32 R18, R41, 0x6e, R18 ;  /* 0x0000006e29127825 */ /* 0x000fe400078e0012 */
[----:B------:R-:W5:Y:S02]  /*2aa0*/  LDG.E.U16.CONSTANT R37, desc[UR12][R20.64+0x20] ;  /* 0x0000200c14257981 */ /* 0x000f64000c1e9500 */
[----:B------:R-:W-:Y:S02]  /*2ab0*/  IMAD R39, R39, 0x6e, RZ ;  /* 0x0000006e27277824 */ /* 0x000fe400078e02ff */
[----:B------:R1:W5:Y:S03]  /*2ac0*/  LDG.E.U16.CONSTANT R38, desc[UR12][R20.64+0x22] ;  /* 0x0000220c14267981 */ /* 0x000366000c1e9500 */
[----:B------:R-:W-:-:S05]  /*2ad0*/  IADD3 R19, PT, PT, R19, R39, RZ ;  /* 0x0000002713137210 */ /* 0x000fca0007ffe0ff */
[----:B------:R-:W5:Y:S04]  /*2ae0*/  LDG.E.U16.CONSTANT R39, desc[UR12][R18.64+0x20] ;  /* 0x0000200c12277981 */ /* 0x000f68000c1e9500 */
[----:B------:R0:W5:Y:S01]  /*2af0*/  LDG.E.U16.CONSTANT R40, desc[UR12][R18.64+0x22] ;  /* 0x0000220c12287981 */ /* 0x000162000c1e9500 */
[----:B------:R-:W-:Y:S01]  /*2b00*/  IMAD R41, R224, UR10, RZ ;  /* 0x0000000ae0297c24 */ /* 0x000fe2000f8e02ff */
[----:B------:R-:W-:Y:S01]  /*2b10*/  LOP3.LUT R2, R0, 0x1, RZ, 0xc0, !PT ;  /* 0x0000000100027812 */ /* 0x000fe200078ec0ff */
[----:B-1----:R-:W-:-:S03]  /*2b20*/  HFMA2 R21, -RZ, RZ, 0, 6.55651092529296875e-06 ;  /* 0x0000006eff157431 */ /* 0x002fc600000001ff */
[----:B------:R-:W-:-:S04]  /*2b30*/  IADD3 R42, P0, PT, R2, R41, RZ ;  /* 0x00000029022a7210 */ /* 0x000fc80007f1e0ff */
[----:B------:R-:W-:Y:S01]  /*2b40*/  LEA.HI.X.SX32 R41, R41, RZ, 0x1, P0 ;  /* 0x000000ff29297211 */ /* 0x000fe200000f0eff */
[----:B0-----:R-:W-:-:S04]  /*2b50*/  IMAD.WIDE.U32 R18, R42, R21, UR6 ;  /* 0x000000062a127e25 */ /* 0x001fc8000f8e0015 */
[----:B------:R-:W-:-:S05]  /*2b60*/  IMAD R41, R41, 0x6e, RZ ;  /* 0x0000006e29297824 */ /* 0x000fca00078e02ff */
[----:B------:R-:W-:-:S05]  /*2b70*/  IADD3 R19, PT, PT, R19, R41, RZ ;  /* 0x0000002913137210 */ /* 0x000fca0007ffe0ff */
[----:B------:R0:W5:Y:S01]  /*2b80*/  LDG.E.U16.CONSTANT R41, desc[UR12][R18.64+0x6c] ;  /* 0x00006c0c12297981 */ /* 0x000162000c1e9500 */
[----:B------:R-:W-:Y:S02]  /*2b90*/  IMAD R27, R223, UR10, RZ ;  /* 0x0000000adf1b7c24 */ /* 0x000fe4000f8e02ff */
[----:B------:R-:W-:-:S03]  /*2ba0*/  IMAD R20, R242, 0x21, R0 ;  /* 0x00000021f2147824 */ /* 0x000fc600078e0200 */
[----:B------:R-:W-:Y:S01]  /*2bb0*/  IADD3 R2, P0, PT, R2, R27, RZ ;  /* 0x0000001b02027210 */ /* 0x000fe20007f1e0ff */
[----:B------:R-:W-:-:S03]  /*2bc0*/  IMAD R21, R241, 0x21, R0 ;  /* 0x00000021f1157824 */ /* 0x000fc600078e0200 */
[----:B------:R-:W-:Y:S02]  /*2bd0*/  LEA.HI.X.SX32 R27, R27, RZ, 0x1, P0 ;  /* 0x000000ff1b1b7211 */ /* 0x000fe400000f0eff */
[----:B0-----:R-:W-:Y:S02]  /*2be0*/  MOV R19, 0x6e ;  /* 0x0000006e00137802 */ /* 0x001fe40000000f00 */
[----:B------:R-:W-:Y:S01]  /*2bf0*/  LEA R20, R20, UR5, 0x2 ;  /* 0x0000000514147c11 */ /* 0x000fe2000f8e10ff */
[----:B------:R-:W-:Y:S01]  /*2c00*/  IMAD R27, R27, 0x6e, RZ ;  /* 0x0000006e1b1b7824 */ /* 0x000fe200078e02ff */
[----:B------:R-:W-:Y:S01]  /*2c10*/  LEA R30, R33, R30, 0x10 ;  /* 0x0000001e211e7211 */ /* 0x000fe200078e80ff */
[----:B------:R-:W-:Y:S01]  /*2c20*/  IMAD.WIDE.U32 R18, R2, R19, UR6 ;  /* 0x0000000602127e25 */ /* 0x000fe2000f8e0013 */
[----:B------:R-:W-:Y:S01]  /*2c30*/  LEA R21, R21, UR5, 0x2 ;  /* 0x0000000515157c11 */ /* 0x000fe2000f8e10ff */
[----:B------:R0:W-:Y:S01]  /*2c40*/  STS [R20], R9 ;  /* 0x0000000914007388 */ /* 0x0001e20000000800 */
[----:B------:R-:W-:-:S02]  /*2c50*/  SHF.R.U32.HI R2, RZ, 0x3, R0 ;  /* 0x00000003ff027819 */ /* 0x000fc40000011600 */
[----:B------:R-:W-:Y:S01]  /*2c60*/  IADD3 R19, PT, PT, R19, R27, RZ ;  /* 0x0000001b13137210 */ /* 0x000fe20007ffe0ff */
[----:B------:R1:W-:Y:S01]  /*2c70*/  STS [R21], R30 ;  /* 0x0000001e15007388 */ /* 0x0003e20000000800 */
[----:B------:R-:W-:Y:S02]  /*2c80*/  LOP3.LUT R2, R2, 0x1, RZ, 0xc0, !PT ;  /* 0x0000000102027812 */ /* 0x000fe400078ec0ff */
[----:B0-----:R-:W-:Y:S01]  /*2c90*/  LOP3.LUT R20, R45, 0x1c, RZ, 0xc0, !PT ;  /* 0x0000001c2d147812 */ /* 0x001fe200078ec0ff */
[----:B------:R0:W5:Y:S01]  /*2ca0*/  LDG.E.U16.CONSTANT R9, desc[UR12][R18.64+0x6c] ;  /* 0x00006c0c12097981 */ /* 0x000162000c1e9500 */
[----:B-1----:R-:W-:-:S05]  /*2cb0*/  IMAD R21, R56, UR10, RZ ;  /* 0x0000000a38157c24 */ /* 0x002fca000f8e02ff */
[C---:B------:R-:W-:Y:S02]  /*2cc0*/  IADD3 R27, P1, PT, R21.reuse, R2, RZ ;  /* 0x00000002151b7210 */ /* 0x040fe40007f3e0ff */
[----:B0-----:R-:W-:Y:S02]  /*2cd0*/  IADD3 R18, P0, PT, R20, UR6, RZ ;  /* 0x0000000614127c10 */ /* 0x001fe4000ff1e0ff */
[----:B------:R-:W-:Y:S02]  /*2ce0*/  LEA.HI.X.SX32 R21, R21, RZ, 0x1, P1 ;  /* 0x000000ff15157211 */ /* 0x000fe400008f0eff */
[----:B------:R-:W-:-:S03]  /*2cf0*/  IADD3.X R19, PT, PT, RZ, UR7, RZ, P0, !PT ;  /* 0x00000007ff137c10 */ /* 0x000fc600087fe4ff */
[----:B------:R-:W-:Y:S02]  /*2d00*/  IMAD R33, R21, 0x6e, RZ ;  /* 0x0000006e15217824 */ /* 0x000fe400078e02ff */
[----:B------:R-:W-:-:S05]  /*2d10*/  IMAD.WIDE.U32 R20, R27, 0x6e, R18 ;  /* 0x0000006e1b147825 */ /* 0x000fca00078e0012 */
[----:B------:R-:W-:Y:S01]  /*2d20*/  IADD3 R21, PT, PT, R21, R33, RZ ;  /* 0x0000002115157210 */ /* 0x000fe20007ffe0ff */
[----:B------:R-:W-:-:S04]  /*2d30*/  IMAD R33, R238, 0x21, R0 ;  /* 0x00000021ee217824 */ /* 0x000fc800078e0200 */
[----:B------:R-:W5:Y:S04]  /*2d40*/  LDG.E.U16.CONSTANT R27, desc[UR12][R20.64] ;  /* 0x0000000c141b7981 */ /* 0x000f68000c1e9500 */
[----:B------:R0:W5:Y:S01]  /*2d50*/  LDG.E.U16.CONSTANT R30, desc[UR12][R20.64+0x2] ;  /* 0x0000020c141e7981 */ /* 0x000162000c1e9500 */
[----:B------:R-:W-:Y:S01]  /*2d60*/  LEA R33, R33, UR5, 0x2 ;  /* 0x0000000521217c11 */ /* 0x000fe2000f8e10ff */
[--C-:B0-----:R-:W-:Y:S02]  /*2d70*/  IMAD R21, R236, 0x21, R0.reuse ;  /* 0x00000021ec157824 */ /* 0x101fe400078e0200 */
[----:B------:R-:W-:-:S05]  /*2d80*/  IMAD R20, R237, 0x21, R0 ;  /* 0x00000021ed147824 */ /* 0x000fca00078e0200 */
[----:B------:R-:W-:Y:S02]  /*2d90*/  LEA R20, R20, UR5, 0x2 ;  /* 0x0000000514147c11 */ /* 0x000fe4000f8e10ff */
[----:B--2---:R-:W-:Y:S01]  /*2da0*/  LEA R26, R29, R26, 0x10 ;  /* 0x0000001a1d1a7211 */ /* 0x004fe200078e80ff */
[----:B------:R-:W-:-:S05]  /*2db0*/  IMAD R29, R240, 0x21, R0 ;  /* 0x00000021f01d7824 */ /* 0x000fca00078e0200 */
[----:B------:R-:W-:Y:S02]  /*2dc0*/  LEA R29, R29, UR5, 0x2 ;  /* 0x000000051d1d7c11 */ /* 0x000fe4000f8e10ff */
[----:B---3--:R-:W-:Y:S01]  /*2dd0*/  LEA R28, R31, R28, 0x10 ;  /* 0x0000001c1f1c7211 */ /* 0x008fe200078e80ff */
[----:B------:R-:W-:Y:S02]  /*2de0*/  IMAD R31, R239, 0x21, R0 ;  /* 0x00000021ef1f7824 */ /* 0x000fe400078e0200 */
[----:B------:R-:W-:Y:S03]  /*2df0*/  STS [R29], R26 ;  /* 0x0000001a1d007388 */ /* 0x000fe60000000800 */
[----:B------:R-:W-:Y:S02]  /*2e00*/  LEA R31, R31, UR5, 0x2 ;  /* 0x000000051f1f7c11 */ /* 0x000fe4000f8e10ff */
[----:B----4-:R-:W-:-:S03]  /*2e10*/  LEA R32, R34, R32, 0x10 ;  /* 0x0000002022207211 */ /* 0x010fc600078e80ff */
[----:B------:R-:W-:Y:S04]  /*2e20*/  STS [R31], R28 ;  /* 0x0000001c1f007388 */ /* 0x000fe80000000800 */
[----:B------:R-:W-:Y:S01]  /*2e30*/  STS [R33], R32 ;  /* 0x0000002021007388 */ /* 0x000fe20000000800 */
[----:B-----5:R-:W-:-:S05]  /*2e40*/  LEA R25, R25, R35, 0x10 ;  /* 0x0000002319197211 */ /* 0x020fca00078e80ff */
[----:B------:R0:W-:Y:S01]  /*2e50*/  STS [R20], R25 ;  /* 0x0000001914007388 */ /* 0x0001e20000000800 */
[----:B------:R-:W-:Y:S02]  /*2e60*/  LEA R23, R23, R24, 0x10 ;  /* 0x0000001817177211 */ /* 0x000fe400078e80ff */
[----:B------:R-:W-:Y:S01]  /*2e70*/  LEA R24, R21, UR5, 0x2 ;  /* 0x0000000515187c11 */ /* 0x000fe2000f8e10ff */
[----:B------:R-:W-:-:S05]  /*2e80*/  IMAD R21, R235, 0x21, R0 ;  /* 0x00000021eb157824 */ /* 0x000fca00078e0200 */
[----:B------:R-:W-:Y:S02]  /*2e90*/  LEA R21, R21, UR5, 0x2 ;  /* 0x0000000515157c11 */ /* 0x000fe4000f8e10ff */
[----:B------:R-:W-:Y:S01]  /*2ea0*/  LEA R22, R36, R22, 0x10 ;  /* 0x0000001624167211 */ /* 0x000fe200078e80ff */
[----:B------:R1:W-:Y:S01]  /*2eb0*/  STS [R24], R23 ;  /* 0x0000001718007388 */ /* 0x0003e20000000800 */
[----:B0-----:R-:W-:-:S03]  /*2ec0*/  IMAD R20, R234, 0x21, R0 ;  /* 0x00000021ea147824 */ /* 0x001fc600078e0200 */
[----:B------:R0:W-:Y:S01]  /*2ed0*/  STS [R21], R22 ;  /* 0x0000001615007388 */ /* 0x0001e20000000800 */
[----:B-1----:R-:W-:Y:S01]  /*2ee0*/  IMAD R23, R233, 0x21, R0 ;  /* 0x00000021e9177824 */ /* 0x002fe200078e0200 */
[----:B------:R-:W-:Y:S02]  /*2ef0*/  LEA R20, R20, UR5, 0x2 ;  /* 0x0000000514147c11 */ /* 0x000fe4000f8e10ff */
[----:B0-----:R-:W-:Y:S02]  /*2f00*/  SHF.R.S32.HI R21, RZ, 0x1f, R224 ;  /* 0x0000001fff157819 */ /* 0x001fe400000114e0 */
[----:B------:R-:W-:Y:S01]  /*2f10*/  LEA R24, R23, UR5, 0x2 ;  /* 0x0000000517187c11 */ /* 0x000fe2000f8e10ff */
[----:B------:R-:W-:Y:S01]  /*2f20*/  UMOV UR5, 0x400 ;  /* 0x0000040000057882 */ /* 0x000fe20000000000 */
[----:B------:R-:W-:Y:S02]  /*2f30*/  LEA.HI R22, R21, R224, RZ, 0x4 ;  /* 0x000000e015167211 */ /* 0x000fe400078f20ff */
[----:B------:R-:W-:Y:S01]  /*2f40*/  LOP3.LUT R33, R46, 0x1, RZ, 0xc0, !PT ;  /* 0x000000012e217812 */ /* 0x000fe200078ec0ff */
[----:B------:R-:W-:-:S03]  /*2f50*/  UIADD3 UR9, UPT, UPT, UR5, 0x4200, URZ ;  /* 0x0000420005097890 */ /* 0x000fc6000fffe0ff */
[----:B------:R-:W-:Y:S01]  /*2f60*/  LEA.HI.SX32 R21, R22, R33, 0x1c ;  /* 0x0000002116157211 */ /* 0x000fe200078fe2ff */
[----:B------:R-:W-:-:S03]  /*2f70*/  ULEA UR9, UR8, UR9, 0x18 ;  /* 0x0000000908097291 */ /* 0x000fc6000f8ec0ff */
[----:B------:R-:W-:-:S04]  /*2f80*/  LEA R21, R224, R21, 0x1 ;  /* 0x00000015e0157211 */ /* 0x000fc800078e08ff */
[----:B------:R-:W-:Y:S01]  /*2f90*/  LEA R22, R21, UR9, 0x2 ;  /* 0x0000000915167c11 */ /* 0x000fe2000f8e10ff */
[----:B------:R-:W-:Y:S01]  /*2fa0*/  IMAD R21, R55, UR10, RZ ;  /* 0x0000000a37157c24 */ /* 0x000fe2000f8e02ff */
[----:B------:R-:W-:-:S04]  /*2fb0*/  LEA R37, R38, R37, 0x10 ;  /* 0x0000002526257211 */ /* 0x000fc800078e80ff */
[----:B------:R-:W-:-:S04]  /*2fc0*/  IADD3 R23, P0, PT, R2, R21, RZ ;  /* 0x0000001502177210 */ /* 0x000fc80007f1e0ff */
[----:B------:R-:W-:Y:S01]  /*2fd0*/  LEA.HI.X.SX32 R21, R21, RZ, 0x1, P0 ;  /* 0x000000ff15157211 */ /* 0x000fe200000f0eff */
[----:B------:R0:W-:Y:S04]  /*2fe0*/  STS [R20], R37 ;  /* 0x0000002514007388 */ /* 0x0001e80000000800 */
[----:B------:R-:W-:Y:S01]  /*2ff0*/  IMAD R25, R21, 0x6e, RZ ;  /* 0x0000006e15197824 */ /* 0x000fe200078e02ff */
[----:B------:R-:W-:Y:S01]  /*3000*/  LEA R39, R40, R39, 0x10 ;  /* 0x0000002728277211 */ /* 0x000fe200078e80ff */
[----:B0-----:R-:W-:-:S04]  /*3010*/  IMAD.WIDE.U32 R20, R23, 0x6e, R18 ;  /* 0x0000006e17147825 */ /* 0x001fc800078e0012 */
[----:B------:R0:W-:Y:S01]  /*3020*/  STS [R24], R39 ;  /* 0x0000002718007388 */ /* 0x0001e20000000800 */
[----:B------:R-:W-:-:S05]  /*3030*/  IADD3 R21, PT, PT, R21, R25, RZ ;  /* 0x0000001915157210 */ /* 0x000fca0007ffe0ff */
[----:B------:R-:W2:Y:S04]  /*3040*/  LDG.E.U16.CONSTANT R25, desc[UR12][R20.64+0x2] ;  /* 0x0000020c14197981 */ /* 0x000ea8000c1e9500 */
[----:B0-----:R0:W2:Y:S01]  /*3050*/  LDG.E.U16.CONSTANT R24, desc[UR12][R20.64] ;  /* 0x0000000c14187981 */ /* 0x0010a2000c1e9500 */
[----:B------:R-:W-:-:S05]  /*3060*/  IMAD R23, R52, UR10, RZ ;  /* 0x0000000a34177c24 */ /* 0x000fca000f8e02ff */
[----:B------:R-:W-:-:S04]  /*3070*/  IADD3 R29, P0, PT, R2, R23, RZ ;  /* 0x00000017021d7210 */ /* 0x000fc80007f1e0ff */
[----:B------:R-:W-:Y:S01]  /*3080*/  LEA.HI.X.SX32 R23, R23, RZ, 0x1, P0 ;  /* 0x000000ff17177211 */ /* 0x000fe200000f0eff */
[----:B0-----:R-:W-:-:S04]  /*3090*/  IMAD.WIDE.U32 R20, R29, 0x6e, R18 ;  /* 0x0000006e1d147825 */ /* 0x001fc800078e0012 */
[----:B------:R-:W-:-:S05]  /*30a0*/  IMAD R23, R23, 0x6e, RZ ;  /* 0x0000006e17177824 */ /* 0x000fca00078e02ff */
[----:B------:R-:W-:Y:S01]  /*30b0*/  IADD3 R21, PT, PT, R21, R23, RZ ;  /* 0x0000001715157210 */ /* 0x000fe20007ffe0ff */
[----:B------:R-:W-:Y:S02]  /*30c0*/  IMAD R23, R51, UR10, RZ ;  /* 0x0000000a33177c24 */ /* 0x000fe4000f8e02ff */
[----:B------:R-:W-:Y:S02]  /*30d0*/  IMAD R29, R50, UR10, RZ ;  /* 0x0000000a321d7c24 */ /* 0x000fe4000f8e02ff */
[----:B------:R-:W-:Y:S01]  /*30e0*/  HADD2.F32 R41, -RZ, R41.H0_H0 ;  /* 0x20000029ff297230 */ /* 0x000fe20000004100 */
[C---:B------:R-:W-:Y:S01]  /*30f0*/  IADD3 R35, P0, PT, R2.reuse, R23, RZ ;  /* 0x0000001702237210 */ /* 0x040fe20007f1e0ff */
[----:B------:R-:W3:Y:S01]  /*3100*/  LDG.E.U16.CONSTANT R26, desc[UR12][R20.64] ;  /* 0x0000000c141a7981 */ /* 0x000ee2000c1e9500 */
[----:B------:R-:W-:Y:S02]  /*3110*/  IADD3 R31, P1, PT, R2, R29, RZ ;  /* 0x0000001d021f7210 */ /* 0x000fe40007f3e0ff */
[----:B------:R-:W-:Y:S01]  /*3120*/  LEA.HI.X.SX32 R23, R23, RZ, 0x1, P0 ;  /* 0x000000ff17177211 */ /* 0x000fe200000f0eff */
[----:B------:R0:W-:Y:S01]  /*3130*/  STS [R22], R41 ;  /* 0x0000002916007388 */ /* 0x0001e20000000800 */
[----:B------:R-:W-:-:S03]  /*3140*/  LEA.HI.X.SX32 R29, R29, RZ, 0x1, P1 ;  /* 0x000000ff1d1d7211 */ /* 0x000fc600008f0eff */
[----:B------:R-:W-:Y:S01]  /*3150*/  IMAD R37, R23, 0x6e, RZ ;  /* 0x0000006e17257824 */ /* 0x000fe200078e02ff */
[----:B------:R1:W3:Y:S01]  /*3160*/  LDG.E.U16.CONSTANT R28, desc[UR12][R20.64+0x2] ;  /* 0x0000020c141c7981 */ /* 0x0002e2000c1e9500 */
[----:B------:R-:W-:Y:S02]  /*3170*/  IMAD R29, R29, 0x6e, RZ ;  /* 0x0000006e1d1d7824 */ /* 0x000fe400078e02ff */
[----:B0-----:R-:W-:-:S04]  /*3180*/  IMAD.WIDE.U32 R22, R35, 0x6e, R18 ;  /* 0x0000006e23167825 */ /* 0x001fc800078e0012 */
[----:B-1----:R-:W-:Y:S01]  /*3190*/  IMAD.WIDE.U32 R20, R31, 0x6e, R18 ;  /* 0x0000006e1f147825 */ /* 0x002fe200078e0012 */
[----:B------:R-:W-:-:S04]  /*31a0*/  IADD3 R23, PT, PT, R23, R37, RZ ;  /* 0x0000002517177210 */ /* 0x000fc80007ffe0ff */
[----:B------:R-:W-:Y:S02]  /*31b0*/  IADD3 R21, PT, PT, R21, R29, RZ ;  /* 0x0000001d15157210 */ /* 0x000fe40007ffe0ff */
[----:B------:R-:W4:Y:S04]  /*31c0*/  LDG.E.U16.CONSTANT R29, desc[UR12][R22.64] ;  /* 0x0000000c161d7981 */ /* 0x000f28000c1e9500 */
[----:B------:R-:W4:Y:S01]  /*31d0*/  LDG.E.U16.CONSTANT R22, desc[UR12][R22.64+0x2] ;  /* 0x0000020c16167981 */ /* 0x000f22000c1e9500 */
[----:B------:R-:W-:-:S05]  /*31e0*/  IMAD R31, R49, UR10, RZ ;  /* 0x0000000a311f7c24 */ /* 0x000fca000f8e02ff */
[----:B------:R-:W-:-:S04]  /*31f0*/  IADD3 R35, P0, PT, R2, R31, RZ ;  /* 0x0000001f02237210 */ /* 0x000fc80007f1e0ff */
[----:B------:R-:W-:Y:S01]  /*3200*/  LEA.HI.X.SX32 R32, R31, RZ, 0x1, P0 ;  /* 0x000000ff1f207211 */ /* 0x000fe200000f0eff */
[----:B------:R-:W5:Y:S04]  /*3210*/  LDG.E.U16.CONSTANT R23, desc[UR12][R20.64] ;  /* 0x0000000c14177981 */ /* 0x000f68000c1e9500 */
[----:B------:R0:W5:Y:S01]  /*3220*/  LDG.E.U16.CONSTANT R31, desc[UR12][R20.64+0x2] ;  /* 0x0000020c141f7981 */ /* 0x000162000c1e9500 */
[----:B------:R-:W-:Y:S02]  /*3230*/  IMAD R37, R32, 0x6e, RZ ;  /* 0x0000006e20257824 */ /* 0x000fe400078e02ff */
[----:B0-----:R-:W-:-:S04]  /*3240*/  IMAD.WIDE.U32 R20, R35, 0x6e, R18 ;  /* 0x0000006e23147825 */ /* 0x001fc800078e0012 */
[----:B------:R-:W-:Y:S01]  /*3250*/  IMAD R35, R48, UR10, RZ ;  /* 0x0000000a30237c24 */ /* 0x000fe2000f8e02ff */
[----:B------:R-:W-:-:S04]  /*3260*/  IADD3 R21, PT, PT, R21, R37, RZ ;  /* 0x0000002515157210 */ /* 0x000fc80007ffe0ff */
[----:B------:R-:W-:Y:S01]  /*3270*/  IADD3 R37, P0, PT, R2, R35, RZ ;  /* 0x0000002302257210 */ /* 0x000fe20007f1e0ff */
[----:B------:R-:W5:Y:S03]  /*3280*/  LDG.E.U16.CONSTANT R32, desc[UR12][R20.64] ;  /* 0x0000000c14207981 */ /* 0x000f66000c1e9500 */
[----:B------:R-:W-:Y:S02]  /*3290*/  LEA.HI.X.SX32 R34, R35, RZ, 0x1, P0 ;  /* 0x000000ff23227211 */ /* 0x000fe400000f0eff */
[----:B------:R0:W5:Y:S03]  /*32a0*/  LDG.E.U16.CONSTANT R35, desc[UR12][R20.64+0x2] ;  /* 0x0000020c14237981 */ /* 0x000166000c1e9500 */
[----:B------:R-:W-:Y:S01]  /*32b0*/  IMAD R39, R34, 0x6e, RZ ;  /* 0x0000006e22277824 */ /* 0x000fe200078e02ff */
[----:B------:R-:W-:-:S04]  /*32c0*/  SHF.R.S32.HI R34, RZ, 0x1f, R223 ;  /* 0x0000001fff227819 */ /* 0x000fc800000114df */
[----:B------:R-:W-:Y:S01]  /*32d0*/  LEA.HI R34, R34, R223, RZ, 0x4 ;  /* 0x000000df22227211 */ /* 0x000fe200078f20ff */
[----:B0-----:R-:W-:-:S03]  /*32e0*/  IMAD.WIDE.U32 R20, R37, 0x6e, R18 ;  /* 0x0000006e25147825 */ /* 0x001fc600078e0012 */
[----:B------:R-:W-:Y:S02]  /*32f0*/  LEA.HI.SX32 R34, R34, R33, 0x1c ;  /* 0x0000002122227211 */ /* 0x000fe400078fe2ff */
[----:B------:R-:W-:Y:S02]  /*3300*/  IADD3 R21, PT, PT, R21, R39, RZ ;  /* 0x0000002715157210 */ /* 0x000fe40007ffe0ff */
[----:B------:R-:W-:Y:S01]  /*3310*/  LEA R34, R223, R34, 0x1 ;  /* 0x00000022df227211 */ /* 0x000fe200078e08ff */
[----:B------:R-:W-:Y:S02]  /*3320*/  HADD2.F32 R33, -RZ, R9.H0_H0 ;  /* 0x20000009ff217230 */ /* 0x000fe40000004100 */
[----:B------:R-:W5:Y:S01]  /*3330*/  LDG.E.U16.CONSTANT R37, desc[UR12][R20.64] ;  /* 0x0000000c14257981 */ /* 0x000f62000c1e9500 */
[----:B------:R-:W-:-:S03]  /*3340*/  LEA R36, R34, UR9, 0x2 ;  /* 0x0000000922247c11 */ /* 0x000fc6000f8e10ff */
[----:B------:R0:W5:Y:S04]  /*3350*/  LDG.E.U16.CONSTANT R39, desc[UR12][R20.64+0x2] ;  /* 0x0000020c14277981 */ /* 0x000168000c1e9500 */
[----:B------:R1:W-:Y:S01]  /*3360*/  STS [R36], R33 ;  /* 0x0000002124007388 */ /* 0x0003e20000000800 */
[----:B0-----:R-:W-:-:S05]  /*3370*/  IMAD R21, R54, UR10, RZ ;  /* 0x0000000a36157c24 */ /* 0x001fca000f8e02ff */
[----:B-1----:R-:W-:Y:S02]  /*3380*/  IADD3 R33, P0, PT, R2, R21, RZ ;  /* 0x0000001502217210 */ /* 0x002fe40007f1e0ff */
[----:B------:R-:W-:Y:S02]  /*3390*/  LEA R27, R30, R27, 0x10 ;  /* 0x0000001b1e1b7211 */ /* 0x000fe400078e80ff */
[----:B------:R-:W-:Y:S02]  /*33a0*/  LEA.HI.X.SX32 R21, R21, RZ, 0x1, P0 ;  /* 0x000000ff15157211 */ /* 0x000fe400000f0eff */
[----:B------:R-:W-:Y:S02]  /*33b0*/  LEA.HI R30, R56, R56, RZ, 0x1 ;  /* 0x00000038381e7211 */ /* 0x000fe400078f08ff */
[----:B------:R-:W-:Y:S01]  /*33c0*/  LOP3.LUT R9, R46, 0xf, RZ, 0xc0, !PT ;  /* 0x0000000f2e097812 */ /* 0x000fe200078ec0ff */
[----:B------:R-:W-:Y:S01]  /*33d0*/  UIADD3 UR9, UPT, UPT, UR5, 0x4620, URZ ;  /* 0x0000462005097890 */ /* 0x000fe2000fffe0ff */
[----:B------:R-:W-:-:S02]  /*33e0*/  IMAD R41, R21, 0x6e, RZ ;  /* 0x0000006e15297824 */ /* 0x000fc400078e02ff */
[----:B------:R-:W-:Y:S01]  /*33f0*/  LEA.HI R30, R30, R9, RZ, 0x1f ;  /* 0x000000091e1e7211 */ /* 0x000fe200078ff8ff */
[----:B------:R-:W-:Y:S01]  /*3400*/  IMAD.WIDE.U32 R20, R33, 0x6e, R18 ;  /* 0x0000006e21147825 */ /* 0x000fe200078e0012 */
[----:B------:R-:W-:-:S03]  /*3410*/  ULEA UR9, UR8, UR9, 0x18 ;  /* 0x0000000908097291 */ /* 0x000fc6000f8ec0ff */
[----:B------:R-:W-:Y:S01]  /*3420*/  IMAD R33, R53, UR10, RZ ;  /* 0x0000000a35217c24 */ /* 0x000fe2000f8e02ff */
[----:B------:R-:W-:Y:S02]  /*3430*/  LEA R30, R56, R30, 0x4 ;  /* 0x0000001e381e7211 */ /* 0x000fe400078e20ff */
[----:B------:R-:W-:Y:S02]  /*3440*/  IADD3 R21, PT, PT, R21, R41, RZ ;  /* 0x0000002915157210 */ /* 0x000fe40007ffe0ff */
[----:B------:R-:W-:Y:S02]  /*3450*/  IADD3 R41, P0, PT, R2, R33, RZ ;  /* 0x0000002102297210 */ /* 0x000fe40007f1e0ff */
[----:B------:R-:W-:Y:S02]  /*3460*/  LEA R34, R30, UR9, 0x2 ;  /* 0x000000091e227c11 */ /* 0x000fe4000f8e10ff */
[----:B------:R-:W-:Y:S02]  /*3470*/  LOP3.LUT R27, RZ, R27, RZ, 0x33, !PT ;  /* 0x0000001bff1b7212 */ /* 0x000fe400078e33ff */
[----:B------:R-:W-:-:S02]  /*3480*/  LEA.HI.X.SX32 R30, R33, RZ, 0x1, P0 ;  /* 0x000000ff211e7211 */ /* 0x000fc400000f0eff */
[----:B------:R-:W5:Y:S04]  /*3490*/  LDG.E.U16.CONSTANT R33, desc[UR12][R20.64] ;  /* 0x0000000c14217981 */ /* 0x000f68000c1e9500 */
[----:B------:R0:W-:Y:S04]  /*34a0*/  STS [R34], R27 ;  /* 0x0000001b22007388 */ /* 0x0001e80000000800 */
[----:B0-----:R0:W5:Y:S01]  /*34b0*/  LDG.E.U16.CONSTANT R34, desc[UR12][R20.64+0x2] ;  /* 0x0000020c14227981 */ /* 0x001162000c1e9500 */
[----:B------:R-:W-:Y:S01]  /*34c0*/  IMAD R27, R30, 0x6e, RZ ;  /* 0x0000006e1e1b7824 */ /* 0x000fe200078e02ff */
[----:B------:R-:W-:Y:S01]  /*34d0*/  LEA.HI R30, R55, R55, RZ, 0x1 ;  /* 0x00000037371e7211 */ /* 0x000fe200078f08ff */
[----:B0-----:R-:W-:-:S03]  /*34e0*/  IMAD.WIDE.U32 R20, R41, 0x6e, R18 ;  /* 0x0000006e29147825 */ /* 0x001fc600078e0012 */
[----:B------:R-:W-:Y:S02]  /*34f0*/  LEA.HI R30, R30, R9, RZ, 0x1f ;  /* 0x000000091e1e7211 */ /* 0x000fe400078ff8ff */
[----:B------:R-:W-:Y:S01]  /*3500*/  IADD3 R21, PT, PT, R21, R27, RZ ;  /* 0x0000001b15157210 */ /* 0x000fe20007ffe0ff */
[----:B------:R-:W-:Y:S01]  /*3510*/  IMAD R27, R44, UR10, RZ ;  /* 0x0000000a2c1b7c24 */ /* 0x000fe2000f8e02ff */
[----:B------:R-:W-:-:S03]  /*3520*/  LEA R30, R55, R30, 0x4 ;  /* 0x0000001e371e7211 */ /* 0x000fc600078e20ff */
[----:B------:R-:W5:Y:S01]  /*3530*/  LDG.E.U16.CONSTANT R36, desc[UR12][R20.64] ;  /* 0x0000000c14247981 */ /* 0x000f62000c1e9500 */
[----:B------:R-:W-:-:S03]  /*3540*/  IADD3 R41, P0, PT, R2, R27, RZ ;  /* 0x0000001b02297210 */ /* 0x000fc60007f1e0ff */
[----:B------:R0:W5:Y:S01]  /*3550*/  LDG.E.U16.CONSTANT R38, desc[UR12][R20.64+0x2] ;  /* 0x0000020c14267981 */ /* 0x000162000c1e9500 */
[----:B------:R-:W-:-:S05]  /*3560*/  LEA.HI.X.SX32 R27, R27, RZ, 0x1, P0 ;  /* 0x000000ff1b1b7211 */ /* 0x000fca00000f0eff */
[----:B------:R-:W-:Y:S02]  /*3570*/  IMAD R27, R27, 0x6e, RZ ;  /* 0x0000006e1b1b7824 */ /* 0x000fe400078e02ff */
[----:B0-----:R-:W-:-:S05]  /*3580*/  IMAD.WIDE.U32 R20, R41, 0x6e, R18 ;  /* 0x0000006e29147825 */ /* 0x001fca00078e0012 */
[----:B------:R-:W-:-:S05]  /*3590*/  IADD3 R21, PT, PT, R21, R27, RZ ;  /* 0x0000001b15157210 */ /* 0x000fca0007ffe0ff */
[----:B------:R-:W5:Y:S04]  /*35a0*/  LDG.E.U16.CONSTANT R40, desc[UR12][R20.64] ;  /* 0x0000000c14287981 */ /* 0x000f68000c1e9500 */
[----:B------:R0:W5:Y:S02]  /*35b0*/  LDG.E.U16.CONSTANT R41, desc[UR12][R20.64+0x2] ;  /* 0x0000020c14297981 */ /* 0x000164000c1e9500 */
[----:B0-----:R-:W-:-:S04]  /*35c0*/  LEA.HI R20, R51, R51, RZ, 0x1 ;  /* 0x0000003333147211 */ /* 0x001fc800078f08ff */
[----:B------:R-:W-:-:S04]  /*35d0*/  LEA.HI R20, R20, R9, RZ, 0x1f ;  /* 0x0000000914147211 */ /* 0x000fc800078ff8ff */
[----:B------:R-:W-:Y:S02]  /*35e0*/  LEA R20, R51, R20, 0x4 ;  /* 0x0000001433147211 */ /* 0x000fe400078e20ff */
[----:B------:R-:W5:Y:S01]  /*35f0*/  LDL R51, [R1+0x44] ;  /* 0x0000440001337983 */ /* 0x000f620000100800 */
[----:B--2---:R-:W-:Y:S02]  /*3600*/  LEA R24, R25, R24, 0x10 ;  /* 0x0000001819187211 */ /* 0x004fe400078e80ff */
[----:B------:R-:W-:Y:S02]  /*3610*/  LEA R25, R30, UR9, 0x2 ;  /* 0x000000091e197c11 */ /* 0x000fe4000f8e10ff */
[----:B------:R-:W-:-:S04]  /*3620*/  LEA.HI R30, R52, R52, RZ, 0x1 ;  /* 0x00000034341e7211 */ /* 0x000fc800078f08ff */
[----:B------:R-:W-:-:S04]  /*3630*/  LEA.HI R30, R30, R9, RZ, 0x1f ;  /* 0x000000091e1e7211 */ /* 0x000fc800078ff8ff */
[----:B------:R-:W-:Y:S02]  /*3640*/  LEA R30, R52, R30, 0x4 ;  /* 0x0000001e341e7211 */ /* 0x000fe400078e20ff */
[----:B------:R-:W2:Y:S01]  /*3650*/  LDL R52, [R1+0x48] ;  /* 0x0000480001347983 */ /* 0x000ea20000100800 */
[----:B------:R-:W-:-:S05]  /*3660*/  LOP3.LUT R24, RZ, R24, RZ, 0x33, !PT ;  /* 0x00000018ff187212 */ /* 0x000fca00078e33ff */
[----:B------:R0:W-:Y:S02]  /*3670*/  STS [R25], R24 ;  /* 0x0000001819007388 */ /* 0x0001e40000000800 */
[----:B0-----:R-:W-:Y:S02]  /*3680*/  LEA R25, R20, UR9, 0x2 ;  /* 0x0000000914197c11 */ /* 0x001fe4000f8e10ff */
[----:B------:R-:W-:-:S04]  /*3690*/  LEA.HI R20, R50, R50, RZ, 0x1 ;  /* 0x0000003232147211 */ /* 0x000fc800078f08ff */
[----:B------:R-:W-:Y:S02]  /*36a0*/  LEA.HI R20, R20, R9, RZ, 0x1f ;  /* 0x0000000914147211 */ /* 0x000fe400078ff8ff */
[----:B---3--:R-:W-:Y:S02]  /*36b0*/  LEA R26, R28, R26, 0x10 ;  /* 0x0000001a1c1a7211 */ /* 0x008fe400078e80ff */
[----:B------:R-:W-:Y:S02]  /*36c0*/  LEA R20, R50, R20, 0x4 ;  /* 0x0000001432147211 */ /* 0x000fe400078e20ff */
[----:B------:R-:W3:Y:S01]  /*36d0*/  LDL R50, [R1+0x40] ;  /* 0x0000400001327983 */ /* 0x000ee20000100800 */
[----:B------:R-:W-:Y:S02]  /*36e0*/  LEA R21, R30, UR9, 0x2 ;  /* 0x000000091e157c11 */ /* 0x000fe4000f8e10ff */
[----:B------:R-:W-:-:S05]  /*36f0*/  LOP3.LUT R26, RZ, R26, RZ, 0x33, !PT ;  /* 0x0000001aff1a7212 */ /* 0x000fca00078e33ff */
[----:B------:R-:W-:Y:S01]  /*3700*/  STS [R21], R26 ;  /* 0x0000001a15007388 */ /* 0x000fe20000000800 */
[----:B----4-:R-:W-:-:S04]  /*3710*/  LEA R22, R22, R29, 0x10 ;  /* 0x0000001d16167211 */ /* 0x010fc800078e80ff */
[----:B------:R-:W-:-:S05]  /*3720*/  LOP3.LUT R22, RZ, R22, RZ, 0x33, !PT ;  /* 0x00000016ff167212 */ /* 0x000fca00078e33ff */
[----:B------:R0:W-:Y:S01]  /*3730*/  STS [R25], R22 ;  /* 0x0000001619007388 */ /* 0x0001e20000000800 */
[----:B------:R-:W-:Y:S02]  /*3740*/  LEA.HI R24, R49, R49, RZ, 0x1 ;  /* 0x0000003131187211 */ /* 0x000fe400078f08ff */
[----:B0-----:R-:W-:-:S04]  /*3750*/  LEA.HI R22, R48, R48, RZ, 0x1 ;  /* 0x0000003030167211 */ /* 0x001fc800078f08ff */
[-C--:B------:R-:W-:Y:S02]  /*3760*/  LEA.HI R22, R22, R9.reuse, RZ, 0x1f ;  /* 0x0000000916167211 */ /* 0x080fe400078ff8ff */
[----:B------:R-:W-:Y:S02]  /*3770*/  LEA.HI R24, R24, R9, RZ, 0x1f ;  /* 0x0000000918187211 */ /* 0x000fe400078ff8ff */
[----:B------:R-:W-:Y:S02]  /*3780*/  LEA R22, R48, R22, 0x4 ;  /* 0x0000001630167211 */ /* 0x000fe400078e20ff */
[----:B------:R-:W4:Y:S01]  /*3790*/  LDL R48, [R1+0x38] ;  /* 0x0000380001307983 */ /* 0x000f220000100800 */
[----:B------:R-:W-:-:S03]  /*37a0*/  LEA R24, R49, R24, 0x4 ;  /* 0x0000001831187211 */ /* 0x000fc600078e20ff */
[----:B------:R-:W4:Y:S01]  /*37b0*/  LDL R49, [R1+0x3c] ;  /* 0x00003c0001317983 */ /* 0x000f220000100800 */
[----:B-----5:R-:W-:Y:S02]  /*37c0*/  LEA R23, R31, R23, 0x10 ;  /* 0x000000171f177211 */ /* 0x020fe400078e80ff */
[----:B------:R-:W-:Y:S02]  /*37d0*/  LEA R20, R20, UR9, 0x2 ;  /* 0x0000000914147c11 */ /* 0x000fe4000f8e10ff */
[----:B------:R-:W-:Y:S02]  /*37e0*/  LOP3.LUT R23, RZ, R23, RZ, 0x33, !PT ;  /* 0x00000017ff177212 */ /* 0x000fe400078e33ff */
[----:B------:R-:W-:-:S03]  /*37f0*/  LEA R32, R35, R32, 0x10 ;  /* 0x0000002023207211 */ /* 0x000fc600078e80ff */
[----:B------:R-:W-:Y:S01]  /*3800*/  STS [R20], R23 ;  /* 0x0000001714007388 */ /* 0x000fe20000000800 */
[----:B------:R-:W-:Y:S02]  /*3810*/  LEA R25, R24, UR9, 0x2 ;  /* 0x0000000918197c11 */ /* 0x000fe4000f8e10ff */
[----:B------:R-:W-:-:S05]  /*3820*/  LOP3.LUT R32, RZ, R32, RZ, 0x33, !PT ;  /* 0x00000020ff207212 */ /* 0x000fca00078e33ff */
[----:B------:R-:W-:Y:S01]  /*3830*/  STS [R25], R32 ;  /* 0x0000002019007388 */ /* 0x000fe20000000800 */
[----:B------:R-:W-:Y:S02]  /*3840*/  LEA R22, R22, UR9, 0x2 ;  /* 0x0000000916167c11 */ /* 0x000fe4000f8e10ff */
[----:B------:R-:W-:-:S04]  /*3850*/  LEA R37, R39, R37, 0x10 ;  /* 0x0000002527257211 */ /* 0x000fc800078e80ff */
[----:B------:R-:W-:Y:S02]  /*3860*/  LOP3.LUT R37, RZ, R37, RZ, 0x33, !PT ;  /* 0x00000025ff257212 */ /* 0x000fe400078e33ff */
[----:B------:R-:W-:-:S03]  /*3870*/  LEA.HI R24, R53, R53, RZ, 0x1 ;  /* 0x0000003535187211 */ /* 0x000fc600078f08ff */
[----:B------:R0:W-:Y:S01]  /*3880*/  STS [R22], R37 ;  /* 0x0000002516007388 */ /* 0x0001e20000000800 */
[----:B------:R-:W-:Y:S02]  /*3890*/  LEA.HI R24, R24, R9, RZ, 0x1f ;  /* 0x0000000918187211 */ /* 0x000fe400078ff8ff */
[----:B0-----:R-:W-:-:S04]  /*38a0*/  LEA.HI R22, R54, R54, RZ, 0x1 ;  /* 0x0000003636167211 */ /* 0x001fc800078f08ff */
[----:B------:R-:W-:Y:S01]  /*38b0*/  LEA.HI R22, R22, R9, RZ, 0x1f ;  /* 0x0000000916167211 */ /* 0x000fe200078ff8ff */
[----:B--2---:R-:W-:-:S05]  /*38c0*/  IMAD R21, R52, UR10, RZ ;  /* 0x0000000a34157c24 */ /* 0x004fca000f8e02ff */
[----:B------:R-:W-:-:S04]  /*38d0*/  IADD3 R23, P0, PT, R2, R21, RZ ;  /* 0x0000001502177210 */ /* 0x000fc80007f1e0ff */
[----:B------:R-:W-:-:S05]  /*38e0*/  LEA.HI.X.SX32 R21, R21, RZ, 0x1, P0 ;  /* 0x000000ff15157211 */ /* 0x000fca00000f0eff */
[----:B------:R-:W-:Y:S02]  /*38f0*/  IMAD R25, R21, 0x6e, RZ ;  /* 0x0000006e15197824 */ /* 0x000fe400078e02ff */
[----:B------:R-:W-:-:S04]  /*3900*/  IMAD.WIDE.U32 R20, R23, 0x6e, R18 ;  /* 0x0000006e17147825 */ /* 0x000fc800078e0012 */
[----:B------:R-:W-:Y:S01]  /*3910*/  IMAD R23, R51, UR10, RZ ;  /* 0x0000000a33177c24 */ /* 0x000fe2000f8e02ff */
[----:B------:R-:W-:-:S04]  /*3920*/  IADD3 R21, PT, PT, R21, R25, RZ ;  /* 0x0000001915157210 */ /* 0x000fc80007ffe0ff */
[----:B------:R-:W-:Y:S01]  /*3930*/  IADD3 R25, P0, PT, R2, R23, RZ ;  /* 0x0000001702197210 */ /* 0x000fe20007f1e0ff */
[----:B------:R-:W2:Y:S03]  /*3940*/  LDG.E.U16.CONSTANT R26, desc[UR12][R20.64] ;  /* 0x0000000c141a7981 */ /* 0x000ea6000c1e9500 */
[----:B------:R-:W-:Y:S01]  /*3950*/  LEA.HI.X.SX32 R23, R23, RZ, 0x1, P0 ;  /* 0x000000ff17177211 */ /* 0x000fe200000f0eff */
[----:B------:R0:W2:Y:S04]  /*3960*/  LDG.E.U16.CONSTANT R27, desc[UR12][R20.64+0x2] ;  /* 0x0000020c141b7981 */ /* 0x0000a8000c1e9500 */
[----:B------:R-:W-:Y:S02]  /*3970*/  IMAD R23, R23, 0x6e, RZ ;  /* 0x0000006e17177824 */ /* 0x000fe400078e02ff */
[----:B0-----:R-:W-:-:S05]  /*3980*/  IMAD.WIDE.U32 R20, R25, 0x6e, R18 ;  /* 0x0000006e19147825 */ /* 0x001fca00078e0012 */
[----:B------:R-:W-:-:S05]  /*3990*/  IADD3 R21, PT, PT, R21, R23, RZ ;  /* 0x0000001715157210 */ /* 0x000fca0007ffe0ff */
[----:B------:R-:W5:Y:S04]  /*39a0*/  LDG.E.U16.CONSTANT R30, desc[UR12][R20.64] ;  /* 0x0000000c141e7981 */ /* 0x000f68000c1e9500 */
[----:B------:R3:W5:Y:S01]  /*39b0*/  LDG.E.U16.CONSTANT R32, desc[UR12][R20.64+0x2] ;  /* 0x0000020c14207981 */ /* 0x000762000c1e9500 */
[----:B------:R-:W-:Y:S02]  /*39c0*/  LEA R33, R34, R33, 0x10 ;  /* 0x0000002122217211 */ /* 0x000fe400078e80ff */
[----:B------:R-:W-:Y:S02]  /*39d0*/  LEA R22, R54, R22, 0x4 ;  /* 0x0000001636167211 */ /* 0x000fe400078e20ff */
[----:B------:R-:W-:Y:S01]  /*39e0*/  LEA R36, R38, R36, 0x10 ;  /* 0x0000002426247211 */ /* 0x000fe200078e80ff */
[----:B---3--:R-:W-:Y:S01]  /*39f0*/  IMAD R21, R50, UR10, RZ ;  /* 0x0000000a32157c24 */ /* 0x008fe2000f8e02ff */
[----:B------:R-:W-:-:S02]  /*3a00*/  LEA.HI R20, R44, R44, RZ, 0x1 ;  /* 0x0000002c2c147211 */ /* 0x000fc400078f08ff */
[----:B------:R-:W-:Y:S02]  /*3a10*/  LEA R24, R53, R24, 0x4 ;  /* 0x0000001835187211 */ /* 0x000fe400078e20ff */
[----:B------:R-:W-:Y:S02]  /*3a20*/  IADD3 R23, P0, PT, R2, R21, RZ ;  /* 0x0000001502177210 */ /* 0x000fe40007f1e0ff */
[----:B------:R-:W-:Y:S02]  /*3a30*/  LEA.HI R20, R20, R9, RZ, 0x1f ;  /* 0x0000000914147211 */ /* 0x000fe400078ff8ff */
[----:B------:R-:W-:Y:S02]  /*3a40*/  LEA R22, R22, UR9, 0x2 ;  /* 0x0000000916167c11 */ /* 0x000fe4000f8e10ff */
[----:B------:R-:W-:Y:S02]  /*3a50*/  LOP3.LUT R33, RZ, R33, RZ, 0x33, !PT ;  /* 0x00000021ff217212 */ /* 0x000fe400078e33ff */
[----:B------:R-:W-:-:S02]  /*3a60*/  LEA R25, R24, UR9, 0x2 ;  /* 0x0000000918197c11 */ /* 0x000fc4000f8e10ff */
[----:B------:R-:W-:Y:S02]  /*3a70*/  LOP3.LUT R36, RZ, R36, RZ, 0x33, !PT ;  /* 0x00000024ff247212 */ /* 0x000fe400078e33ff */
[----:B------:R-:W-:Y:S02]  /*3a80*/  LEA.HI.X.SX32 R21, R21, RZ, 0x1, P0 ;  /* 0x000000ff15157211 */ /* 0x000fe400000f0eff */
[----:B------:R-:W-:Y:S01]  /*3a90*/  LEA R20, R44, R20, 0x4 ;  /* 0x000000142c147211 */ /* 0x000fe200078e20ff */
[----:B------:R-:W-:Y:S03]  /*3aa0*/  STS [R22], R33 ;  /* 0x0000002116007388 */ /* 0x000fe60000000800 */
[----:B------:R-:W-:Y:S01]  /*3ab0*/  LEA R29, R20, UR9, 0x2 ;  /* 0x00000009141d7c11 */ /* 0x000fe2000f8e10ff */
[----:B------:R0:W-:Y:S02]  /*3ac0*/  STS [R25], R36 ;  /* 0x0000002419007388 */ /* 0x0001e40000000800 */
[----:B0-----:R-:W-:-:S02]  /*3ad0*/  IMAD R25, R21, 0x6e, RZ ;  /* 0x0000006e15197824 */ /* 0x001fc400078e02ff */
[----:B------:R-:W-:-:S05]  /*3ae0*/  IMAD.WIDE.U32 R20, R23, 0x6e, R18 ;  /* 0x0000006e17147825 */ /* 0x000fca00078e0012 */
[----:B------:R-:W-:Y:S01]  /*3af0*/  IADD3 R21, PT, PT, R21, R25, RZ ;  /* 0x0000001915157210 */ /* 0x000fe20007ffe0ff */
[----:B----4-:R-:W-:Y:S02]  /*3b00*/  IMAD R25, R48, UR10, RZ ;  /* 0x0000000a30197c24 */ /* 0x010fe4000f8e02ff */
[----:B------:R-:W-:Y:S01]  /*3b10*/  IMAD R23, R49, UR10, RZ ;  /* 0x0000000a31177c24 */ /* 0x000fe2000f8e02ff */
[----:B------:R-:W-:Y:S01]  /*3b20*/  LEA R40, R41, R40, 0x10 ;  /* 0x0000002829287211 */ /* 0x000fe200078e80ff */
[----:B------:R-:W-:Y:S01]  /*3b30*/  IMAD R34, R47, UR10, RZ ;  /* 0x0000000a2f227c24 */ /* 0x000fe2000f8e02ff */
[C---:B------:R-:W-:Y:S01]  /*3b40*/  IADD3 R33, P1, PT, R2.reuse, R25, RZ ;  /* 0x0000001902217210 */ /* 0x040fe20007f3e0ff */
[----:B------:R-:W3:Y:S01]  /*3b50*/  LDG.E.U16.CONSTANT R31, desc[UR12][R20.64+0x2] ;  /* 0x0000020c141f7981 */ /* 0x000ee2000c1e9500 */
[----:B------:R-:W-:Y:S02]  /*3b60*/  IADD3 R35, P0, PT, R2, R23, RZ ;  /* 0x0000001702237210 */ /* 0x000fe40007f1e0ff */
[----:B------:R-:W-:-:S02]  /*3b70*/  LEA.HI.X.SX32 R25, R25, RZ, 0x1, P1 ;  /* 0x000000ff19197211 */ /* 0x000fc400008f0eff */
[----:B------:R-:W-:Y:S02]  /*3b80*/  LOP3.LUT R40, RZ, R40, RZ, 0x33, !PT ;  /* 0x00000028ff287212 */ /* 0x000fe400078e33ff */
[----:B------:R-:W-:Y:S01]  /*3b90*/  LEA.HI.X.SX32 R23, R23, RZ, 0x1, P0 ;  /* 0x000000ff17177211 */ /* 0x000fe200000f0eff */
[----:B------:R-:W-:Y:S01]  /*3ba0*/  IMAD R39, R25, 0x6e, RZ ;  /* 0x0000006e19277824 */ /* 0x000fe200078e02ff */
[----:B------:R-:W-:Y:S01]  /*3bb0*/  IADD3 R25, P0, PT, R2, R34, RZ ;  /* 0x0000002202197210 */ /* 0x000fe20007f1e0ff */
[----:B------:R0:W-:Y:S01]  /*3bc0*/  STS [R29], R40 ;  /* 0x000000281d007388 */ /* 0x0001e20000000800 */
[----:B------:R-:W-:Y:S01]  /*3bd0*/  SHF.R.U32.HI R28, RZ, 0x2, R0 ;  /* 0x00000002ff1c7819 */ /* 0x000fe20000011600 */
[----:B------:R-:W-:Y:S02]  /*3be0*/  IMAD R37, R23, 0x6e, RZ ;  /* 0x0000006e17257824 */ /* 0x000fe400078e02ff */
[----:B------:R-:W-:Y:S01]  /*3bf0*/  IMAD.WIDE.U32 R22, R35, 0x6e, R18 ;  /* 0x0000006e23167825 */ /* 0x000fe200078e0012 */
[----:B------:R-:W-:-:S03]  /*3c00*/  LOP3.LUT R28, R28, 0x1, RZ, 0xc0, !PT ;  /* 0x000000011c1c7812 */ /* 0x000fc600078ec0ff */
[--C-:B------:R-:W-:Y:S01]  /*3c10*/  IMAD.WIDE.U32 R24, R25, 0x6e, R18.reuse ;  /* 0x0000006e19187825 */ /* 0x100fe200078e0012 */
[----:B0-----:R0:W3:Y:S03]  /*3c20*/  LDG.E.U16.CONSTANT R29, desc[UR12][R20.64] ;  /* 0x0000000c141d7981 */ /* 0x0010e6000c1e9500 */
[----:B0-----:R-:W-:-:S04]  /*3c30*/  IMAD.WIDE.U32 R20, R33, 0x6e, R18 ;  /* 0x0000006e21147825 */ /* 0x001fc800078e0012 */
[----:B------:R-:W-:Y:S01]  /*3c40*/  IMAD R19, R232, UR10, RZ ;  /* 0x0000000ae8137c24 */ /* 0x000fe2000f8e02ff */
[----:B------:R-:W-:Y:S01]  /*3c50*/  IADD3 R21, PT, PT, R21, R39, RZ ;  /* 0x0000002715157210 */ /* 0x000fe20007ffe0ff */
[----:B------:R-:W-:-:S03]  /*3c60*/  HFMA2 R39, -RZ, RZ, 0, 6.55651092529296875e-06 ;  /* 0x0000006eff277431 */ /* 0x000fc600000001ff */
[C---:B------:R-:W-:Y:S01]  /*3c70*/  IADD3 R18, P1, PT, R19.reuse, R28, RZ ;  /* 0x0000001c13127210 */ /* 0x040fe20007f3e0ff */
[----:B------:R-:W4:Y:S03]  /*3c80*/  LDG.E.U16.CONSTANT R35, desc[UR12][R20.64+0x2] ;  /* 0x0000020c14237981 */ /* 0x000f26000c1e9500 */
[----:B------:R-:W-:Y:S02]  /*3c90*/  LEA.HI.X.SX32 R19, R19, RZ, 0x1, P1 ;  /* 0x000000ff13137211 */ /* 0x000fe400008f0eff */
[----:B------:R-:W-:-:S03]  /*3ca0*/  IADD3 R23, PT, PT, R23, R37, RZ ;  /* 0x0000002517177210 */ /* 0x000fc60007ffe0ff */
[----:B------:R-:W-:Y:S01]  /*3cb0*/  IMAD R37, R19, 0x6e, RZ ;  /* 0x0000006e13257824 */ /* 0x000fe200078e02ff */
[----:B------:R-:W-:Y:S01]  /*3cc0*/  LEA.HI.X.SX32 R34, R34, RZ, 0x1, P0 ;  /* 0x000000ff22227211 */ /* 0x000fe200000f0eff */
[----:B------:R-:W-:Y:S01]  /*3cd0*/  IMAD.WIDE.U32 R18, R18, R39, UR6 ;  /* 0x0000000612127e25 */ /* 0x000fe2000f8e0027 */
[----:B------:R-:W-:Y:S01]  /*3ce0*/  LOP3.LUT R2, R45, 0x4, RZ, 0xc0, !PT ;  /* 0x000000042d027812 */ /* 0x000fe200078ec0ff */
[----:B------:R-:W4:Y:S02]  /*3cf0*/  LDG.E.U16.CONSTANT R33, desc[UR12][R22.64] ;  /* 0x0000000c16217981 */ /* 0x000f24000c1e9500 */
[----:B------:R-:W-:Y:S01]  /*3d00*/  IMAD R41, R34, 0x6e, RZ ;  /* 0x0000006e22297824 */ /* 0x000fe200078e02ff */
[----:B------:R-:W-:-:S05]  /*3d10*/  IADD3 R19, PT, PT, R19, R37, RZ ;  /* 0x0000002513137210 */ /* 0x000fca0007ffe0ff */
[----:B------:R-:W4:Y:S04]  /*3d20*/  LDG.E.U16.CONSTANT R38, desc[UR12][R18.64+0x68] ;  /* 0x0000680c12267981 */ /* 0x000f28000c1e9500 */
[----:B------:R-:W4:Y:S04]  /*3d30*/  LDG.E.U16.CONSTANT R23, desc[UR12][R22.64+0x2] ;  /* 0x0000020c16177981 */ /* 0x000f28000c1e9500 */
[----:B------:R-:W4:Y:S04]  /*3d40*/  LDG.E.U16.CONSTANT R40, desc[UR12][R18.64+0x6a] ;  /* 0x00006a0c12287981 */ /* 0x000f28000c1e9500 */
[----:B------:R0:W4:Y:S02]  /*3d50*/  LDG.E.U16.CONSTANT R22, desc[UR12][R20.64] ;  /* 0x0000000c14167981 */ /* 0x000124000c1e9500 */
[----:B0-----:R-:W-:-:S04]  /*3d60*/  IADD3 R20, P1, PT, R2, R18, RZ ;  /* 0x0000001202147210 */ /* 0x001fc80007f3e0ff */
[----:B------:R-:W-:Y:S02]  /*3d70*/  IADD3.X R21, PT, PT, RZ, R19, RZ, P1, !PT ;  /* 0x00000013ff157210 */ /* 0x000fe40000ffe4ff */
[----:B------:R-:W-:Y:S01]  /*3d80*/  IADD3 R19, PT, PT, R25, R41, RZ ;  /* 0x0000002919137210 */ /* 0x000fe20007ffe0ff */
[----:B------:R-:W-:Y:S02]  /*3d90*/  IMAD R41, R231, UR10, RZ ;  /* 0x0000000ae7297c24 */ /* 0x000fe4000f8e02ff */
[----:B------:R-:W4:Y:S04]  /*3da0*/  LDG.E.U16.CONSTANT R37, desc[UR12][R20.64+0x60] ;  /* 0x0000600c14257981 */ /* 0x000f28000c1e9500 */
[----:B------:R0:W4:Y:S01]  /*3db0*/  LDG.E.U16.CONSTANT R39, desc[UR12][R20.64+0x62] ;  /* 0x0000620c14277981 */ /* 0x000122000c1e9500 */
[----:B------:R-:W-:-:S02]  /*3dc0*/  IADD3 R34, P0, PT, R28, R41, RZ ;  /* 0x000000291c227210 */ /* 0x000fc40007f1e0ff */
[----:B------:R-:W-:Y:S02]  /*3dd0*/  MOV R18, R24 ;  /* 0x0000001800127202 */ /* 0x000fe40000000f00 */
[----:B------:R-:W-:-:S03]  /*3de0*/  LEA.HI.X.SX32 R41, R41, RZ, 0x1, P0 ;  /* 0x000000ff29297211 */ /* 0x000fc600000f0eff */
[----:B------:R-:W4:Y:S01]  /*3df0*/  LDG.E.U16.CONSTANT R24, desc[UR12][R18.64] ;  /* 0x0000000c12187981 */ /* 0x000f22000c1e9500 */
[----:B0-----:R-:W-:Y:S02]  /*3e00*/  HFMA2 R21, -RZ, RZ, 0, 6.55651092529296875e-06 ;  /* 0x0000006eff157431 */ /* 0x001fe400000001ff */
[----:B------:R-:W-:Y:S01]  /*3e10*/  IMAD R41, R41, 0x6e, RZ ;  /* 0x0000006e29297824 */ /* 0x000fe200078e02ff */
[----:B------:R0:W4:Y:S02]  /*3e20*/  LDG.E.U16.CONSTANT R25, desc[UR12][R18.64+0x2] ;  /* 0x0000020c12197981 */ /* 0x000124000c1e9500 */
[----:B0-----:R-:W-:-:S05]  /*3e30*/  IMAD.WIDE.U32 R18, R34, R21, UR6 ;  /* 0x0000000622127e25 */ /* 0x001fca000f8e0015 */
[----:B------:R-:W-:Y:S02]  /*3e40*/  IADD3 R19, PT, PT, R19, R41, RZ ;  /* 0x0000002913137210 */ /* 0x000fe40007ffe0ff */
[----:B------:R-:W-:-:S03]  /*3e50*/  IADD3 R20, P0, PT, R2, R18, RZ ;  /* 0x0000001202147210 */ /* 0x000fc60007f1e0ff */
[----:B------:R-:W4:Y:S01]  /*3e60*/  LDG.E.U16.CONSTANT R43, desc[UR12][R18.64+0x68] ;  /* 0x0000680c122b7981 */ /* 0x000f22000c1e9500 */
[----:B------:R-:W-:-:S03]  /*3e70*/  IADD3.X R21, PT, PT, RZ, R19, RZ, P0, !PT ;  /* 0x00000013ff157210 */ /* 0x000fc600007fe4ff */
[----:B------:R0:W4:Y:S04]  /*3e80*/  LDG.E.U16.CONSTANT R44, desc[UR12][R18.64+0x6a] ;  /* 0x00006a0c122c7981 */ /* 0x000128000c1e9500 */
[----:B------:R-:W4:Y:S04]  /*3e90*/  LDG.E.U16.CONSTANT R41, desc[UR12][R20.64+0x60] ;  /* 0x0000600c14297981 */ /* 0x000f28000c1e9500 */
[----:B------:R1:W4:Y:S01]  /*3ea0*/  LDG.E.U16.CONSTANT R42, desc[UR12][R20.64+0x62] ;  /* 0x0000620c142a7981 */ /* 0x000322000c1e9500 */
[----:B------:R-:W-:-:S04]  /*3eb0*/  LEA.HI R34, R52, R52, RZ, 0x1 ;  /* 0x0000003434227211 */ /* 0x000fc800078f08ff */
[----:B------:R-:W-:Y:S01]  /*3ec0*/  LEA.HI R34, R34, R9, RZ, 0x1f ;  /* 0x0000000922227211 */ /* 0x000fe200078ff8ff */
[----:B0-----:R-:W-:-:S03]  /*3ed0*/  IMAD R19, R230, UR10, RZ ;  /* 0x0000000ae6137c24 */ /* 0x001fc6000f8e02ff */
[----:B------:R-:W-:Y:S02]  /*3ee0*/  LEA R34, R52, R34, 0x4 ;  /* 0x0000002234227211 */ /* 0x000fe400078e20ff */
[----:B------:R-:W-:-:S04]  /*3ef0*/  IADD3 R18, P0, PT, R28, R19, RZ ;  /* 0x000000131c127210 */ /* 0x000fc80007f1e0ff */
[----:B------:R-:W-:-:S05]  /*3f00*/  LEA.HI.X.SX32 R19, R19, RZ, 0x1, P0 ;  /* 0x000000ff13137211 */ /* 0x000fca00000f0eff */
[----:B-1----:R-:W-:Y:S01]  /*3f10*/  IMAD R21, R19, 0x6e, RZ ;  /* 0x0000006e13157824 */ /* 0x002fe200078e02ff */
[----:B--2---:R-:W-:Y:S02]  /*3f20*/  LEA R26, R27, R26, 0x10 ;  /* 0x0000001a1b1a7211 */ /* 0x004fe400078e80ff */
[----:B------:R-:W-:Y:S02]  /*3f30*/  LEA R27, R34, UR9, 0x2 ;  /* 0x00000009221b7c11 */ /* 0x000fe4000f8e10ff */
[----:B------:R-:W-:Y:S02]  /*3f40*/  LOP3.LUT R26, RZ, R26, RZ, 0x33, !PT ;  /* 0x0000001aff1a7212 */ /* 0x000fe400078e33ff */
[----:B------:R-:W-:-:S03]  /*3f50*/  LEA.HI R34, R51, R51, RZ, 0x1 ;  /* 0x0000003333227211 */ /* 0x000fc600078f08ff */
[----:B------:R0:W-:Y:S01]  /*3f60*/  STS [R27], R26 ;  /* 0x0000001a1b007388 */ /* 0x0001e20000000800 */
[----:B------:R-:W-:-:S04]  /*3f70*/  LEA.HI R34, R34, R9, RZ, 0x1f ;  /* 0x0000000922227211 */ /* 0x000fc800078ff8ff */
[----:B------:R-:W-:Y:S02]  /*3f80*/  LEA R34, R51, R34, 0x4 ;  /* 0x0000002233227211 */ /* 0x000fe400078e20ff */
[----:B0-----:R-:W-:Y:S02]  /*3f90*/  MOV R27, 0x6e ;  /* 0x0000006e001b7802 */ /* 0x001fe40000000f00 */
[----:B-----5:R-:W-:-:S03]  /*3fa0*/  LEA R30, R32, R30, 0x10 ;  /* 0x0000001e201e7211 */ /* 0x020fc600078e80ff */
[----:B------:R-:W-:Y:S01]  /*3fb0*/  IMAD.WIDE.U32 R18, R18, R27, UR6 ;  /* 0x0000000612127e25 */ /* 0x000fe2000f8e001b */
[----:B------:R-:W-:Y:S02]  /*3fc0*/  LEA R45, R34, UR9, 0x2 ;  /* 0x00000009222d7c11 */ /* 0x000fe4000f8e10ff */
[----:B------:R-:W-:Y:S02]  /*3fd0*/  LOP3.LUT R30, RZ, R30, RZ, 0x33, !PT ;  /* 0x0000001eff1e7212 */ /* 0x000fe400078e33ff */
[----:B------:R-:W-:Y:S02]  /*3fe0*/  IADD3 R19, PT, PT, R19, R21, RZ ;  /* 0x0000001513137210 */ /* 0x000fe40007ffe0ff */
[----:B------:R-:W-:Y:S01]  /*3ff0*/  IADD3 R20, P0, PT, R2, R18, RZ ;  /* 0x0000001202147210 */ /* 0x000fe20007f1e0ff */
[----:B------:R0:W-:Y:S04]  /*4000*/  STS [R45], R30 ;  /* 0x0000001e2d007388 */ /* 0x0001e80000000800 */
[----:B------:R-:W2:Y:S01]  /*4010*/  LDG.E.U16.CONSTANT R32, desc[UR12][R18.64+0x68] ;  /* 0x0000680c12207981 */ /* 0x000ea2000c1e9500 */
[----:B------:R-:W-:-:S03]  /*4020*/  IADD3.X R21, PT, PT, RZ, R19, RZ, P0, !PT ;  /* 0x00000013ff157210 */ /* 0x000fc600007fe4ff */
[----:B0-----:R0:W2:Y:S04]  /*4030*/  LDG.E.U16.CONSTANT R30, desc[UR12][R18.64+0x6a] ;  /* 0x00006a0c121e7981 */ /* 0x0010a8000c1e9500 */
[----:B------:R-:W5:Y:S04]  /*4040*/  LDG.E.U16.CONSTANT R34, desc[UR12][R20.64+0x60] ;  /* 0x0000600c14227981 */ /* 0x000f68000c1e9500 */
[----:B------:R1:W5:Y:S01]  /*4050*/  LDG.E.U16.CONSTANT R36, desc[UR12][R20.64+0x62] ;  /* 0x0000620c14247981 */ /* 0x000362000c1e9500 */
[----:B------:R-:W-:-:S04]  /*4060*/  LEA.HI R26, R50, R50, RZ, 0x1 ;  /* 0x00000032321a7211 */ /* 0x000fc800078f08ff */
[----:B------:R-:W-:-:S04]  /*4070*/  LEA.HI R26, R26, R9, RZ, 0x1f ;  /* 0x000000091a1a7211 */ /* 0x000fc800078ff8ff */
[----:B------:R-:W-:Y:S02]  /*4080*/  LEA R26, R50, R26, 0x4 ;  /* 0x0000001a321a7211 */ /* 0x000fe400078e20ff */
[----:B------:R-:W-:Y:S02]  /*4090*/  SHF.L.U32 R0, R0, 0x1, RZ ;  /* 0x0000000100007819 */ /* 0x000fe400000006ff */
[----:B------:R-:W-:Y:S02]  /*40a0*/  LEA R26, R26, UR9, 0x2 ;  /* 0x000000091a1a7c11 */ /* 0x000fe4000f8e10ff */
[----:B0-----:R-:W-:Y:S02]  /*40b0*/  LEA.HI R18, R49, R49, RZ, 0x1 ;  /* 0x0000003131127211 */ /* 0x001fe400078f08ff */
[----:B-1----:R-:W-:Y:S02]  /*40c0*/  LEA.HI R20, R48, R48, RZ, 0x1 ;  /* 0x0000003030147211 */ /* 0x002fe400078f08ff */
[----:B------:R-:W-:-:S02]  /*40d0*/  LEA.HI R18, R18, R9, RZ, 0x1f ;  /* 0x0000000912127211 */ /* 0x000fc400078ff8ff */
[----:B------:R-:W-:Y:S02]  /*40e0*/  LEA.HI R20, R20, R9, RZ, 0x1f ;  /* 0x0000000914147211 */ /* 0x000fe400078ff8ff */
[----:B------:R-:W-:Y:S02]  /*40f0*/  LEA R18, R49, R18, 0x4 ;  /* 0x0000001231127211 */ /* 0x000fe400078e20ff */
[----:B------:R-:W-:Y:S02]  /*4100*/  LEA R20, R48, R20, 0x4 ;  /* 0x0000001430147211 */ /* 0x000fe400078e20ff */
[----:B------:R-:W-:Y:S02]  /*4110*/  LEA R18, R18, UR9, 0x2 ;  /* 0x0000000912127c11 */ /* 0x000fe4000f8e10ff */
[----:B---3--:R-:W-:-:S04]  /*4120*/  LEA R29, R31, R29, 0x10 ;  /* 0x0000001d1f1d7211 */ /* 0x008fc800078e80ff */
[----:B------:R-:W-:-:S05]  /*4130*/  LOP3.LUT R29, RZ, R29, RZ, 0x33, !PT ;  /* 0x0000001dff1d7212 */ /* 0x000fca00078e33ff */
[----:B------:R0:W-:Y:S02]  /*4140*/  STS [R26], R29 ;  /* 0x0000001d1a007388 */ /* 0x0001e40000000800 */
[C---:B0-----:R-:W-:Y:S02]  /*4150*/  LOP3.LUT R29, R0.reuse, 0x6, RZ, 0xc0, !PT ;  /* 0x00000006001d7812 */ /* 0x041fe400078ec0ff */
[----:B------:R-:W-:Y:S02]  /*4160*/  LOP3.LUT R0, R0, 0x4, RZ, 0xc0, !PT ;  /* 0x0000000400007812 */ /* 0x000fe400078ec0ff */
[----:B------:R-:W-:Y:S02]  /*4170*/  LEA R19, R20, UR9, 0x2 ;  /* 0x0000000914137c11 */ /* 0x000fe4000f8e10ff */
[----:B----4-:R-:W-:Y:S02]  /*4180*/  LEA R38, R40, R38, 0x10 ;  /* 0x0000002628267211 */ /* 0x010fe400078e80ff */
[----:B------:R-:W-:-:S02]  /*4190*/  LEA R23, R23, R33, 0x10 ;  /* 0x0000002117177211 */ /* 0x000fc400078e80ff */
[----:B------:R-:W-:Y:S02]  /*41a0*/  SHF.R.S32.HI R38, RZ, R29, R38 ;  /* 0x0000001dff267219 */ /* 0x000fe40000011426 */
[----:B------:R-:W-:Y:S02]  /*41b0*/  LOP3.LUT R23, RZ, R23, RZ, 0x33, !PT ;  /* 0x00000017ff177212 */ /* 0x000fe400078e33ff */
[----:B------:R-:W-:Y:S02]  /*41c0*/  SHF.L.U32 R38, R38, 0x4, RZ ;  /* 0x0000000426267819 */ /* 0x000fe400000006ff */
[----:B------:R-:W-:Y:S02]  /*41d0*/  LEA R22, R35, R22, 0x10 ;  /* 0x0000001623167211 */ /* 0x000fe400078e80ff */
[----:B------:R-:W-:Y:S01]  /*41e0*/  LOP3.LUT R38, R38, 0x30303030, RZ, 0xc0, !PT ;  /* 0x3030303026267812 */ /* 0x000fe200078ec0ff */
[----:B------:R0:W-:Y:S01]  /*41f0*/  STS [R18], R23 ;  /* 0x0000001712007388 */ /* 0x0001e20000000800 */
[----:B------:R-:W-:-:S05]  /*4200*/  LOP3.LUT R22, RZ, R22, RZ, 0x33, !PT ;  /* 0x00000016ff167212 */ /* 0x000fca00078e33ff */
[----:B------:R1:W-:Y:S01]  /*4210*/  STS [R19], R22 ;  /* 0x0000001613007388 */ /* 0x0003e20000000800 */
[----:B------:R-:W-:-:S04]  /*4220*/  LEA R37, R39, R37, 0x10 ;  /* 0x0000002527257211 */ /* 0x000fc800078e80ff */
[----:B------:R-:W-:Y:S02]  /*4230*/  SHF.R.S32.HI R37, RZ, R0, R37 ;  /* 0x00000000ff257219 */ /* 0x000fe40000011425 */
[----:B0-----:R-:W-:Y:S02]  /*4240*/  LEA.HI R18, R47, R47, RZ, 0x1 ;  /* 0x0000002f2f127211 */ /* 0x001fe400078f08ff */
[----:B------:R-:W-:Y:S02]  /*4250*/  LOP3.LUT R37, R38, 0xf0f0f0f, R37, 0xf8, !PT ;  /* 0x0f0f0f0f26257812 */ /* 0x000fe400078ef825 */
[----:B-1----:R-:W-:Y:S02]  /*4260*/  LEA.HI R19, R18, R9, RZ, 0x1f ;  /* 0x0000000912137211 */ /* 0x002fe400078ff8ff */
[----:B------:R-:W-:-:S04]  /*4270*/  IADD3 R18, PT, PT, R37, 0x60606060, RZ ;  /* 0x6060606025127810 */ /* 0x000fc80007ffe0ff */
[C---:B------:R-:W-:Y:S02]  /*4280*/  LOP3.LUT R9, R37.reuse, 0x20202020, R18, 0x18, !PT ;  /* 0x2020202025097812 */ /* 0x040fe400078e1812 */
[----:B------:R-:W-:Y:S02]  /*4290*/  PRMT R20, R37, 0xba98, RZ ;  /* 0x0000ba9825147816 */ /* 0x000fe400000000ff */
[----:B------:R-:W-:Y:S02]  /*42a0*/  PRMT R9, R9, 0xba98, RZ ;  /* 0x0000ba9809097816 */ /* 0x000fe400000000ff */
[----:B------:R-:W-:Y:S02]  /*42b0*/  SHF.R.S32.HI R21, RZ, 0x1f, R232 ;  /* 0x0000001fff157819 */ /* 0x000fe400000114e8 */
[C---:B------:R-:W-:Y:S02]  /*42c0*/  LOP3.LUT R18, R9.reuse, 0x80808080, R18, 0x6, !PT ;  /* 0x8080808009127812 */ /* 0x040fe400078e0612 */
[----:B------:R-:W-:-:S02]  /*42d0*/  LOP3.LUT R9, R9, 0x7f7f7f7f, R20, 0x60, !PT ;  /* 0x7f7f7f7f09097812 */ /* 0x000fc400078e6014 */
[----:B------:R-:W-:-:S04]  /*42e0*/  LEA R44, R44, R43, 0x10 ;  /* 0x0000002b2c2c7211 */ /* 0x000fc800078e80ff */
[----:B------:R-:W-:Y:S02]  /*42f0*/  SHF.R.S32.HI R44, RZ, R29, R44 ;  /* 0x0000001dff2c7219 */ /* 0x000fe4000001142c */
[----:B------:R-:W-:Y:S02]  /*4300*/  LEA R41, R42, R41, 0x10 ;  /* 0x000000292a297211 */ /* 0x000fe400078e80ff */
[----:B------:R-:W-:Y:S02]  /*4310*/  SHF.L.U32 R44, R44, 0x4, RZ ;  /* 0x000000042c2c7819 */ /* 0x000fe400000006ff */
[----:B------:R-:W-:Y:S02]  /*4320*/  SHF.R.S32.HI R41, RZ, R0, R41 ;  /* 0x00000000ff297219 */ /* 0x000fe40000011429 */
[----:B------:R-:W-:Y:S02]  /*4330*/  LOP3.LUT R44, R44, 0x30303030, RZ, 0xc0, !PT ;  /* 0x303030302c2c7812 */ /* 0x000fe400078ec0ff */
[----:B------:R-:W-:-:S02]  /*4340*/  LEA R24, R25, R24, 0x10 ;  /* 0x0000001819187211 */ /* 0x000fc400078e80ff */
[----:B------:R-:W-:Y:S02]  /*4350*/  LEA R19, R47, R19, 0x4 ;  /* 0x000000132f137211 */ /* 0x000fe400078e20ff */
[----:B------:R-:W-:Y:S02]  /*4360*/  LOP3.LUT R18, R18, R9, RZ, 0xfc, !PT ;  /* 0x0000000912127212 */ /* 0x000fe400078efcff */
[----:B------:R-:W-:Y:S02]  /*4370*/  LOP3.LUT R9, R46, 0x7, RZ, 0xc0, !PT ;  /* 0x000000072e097812 */ /* 0x000fe400078ec0ff */
[----:B------:R-:W-:Y:S01]  /*4380*/  LEA.HI R20, R21, R232, RZ, 0x2 ;  /* 0x000000e815147211 */ /* 0x000fe200078f10ff */
[----:B------:R-:W-:Y:S01]  /*4390*/  UIADD3 UR5, UPT, UPT, UR5, 0x6720, URZ ;  /* 0x0000672005057890 */ /* 0x000fe2000fffe0ff */
[----:B------:R-:W-:Y:S02]  /*43a0*/  LOP3.LUT R41, R44, 0xf0f0f0f, R41, 0xf8, !PT ;  /* 0x0f0f0f0f2c297812 */ /* 0x000fe400078ef829 */
[----:B------:R-:W-:-:S02]  /*43b0*/  LEA R19, R19, UR9, 0x2 ;  /* 0x0000000913137c11 */ /* 0x000fc4000f8e10ff */
[----:B------:R-:W-:Y:S02]  /*43c0*/  LOP3.LUT R24, RZ, R24, RZ, 0x33, !PT ;  /* 0x00000018ff187212 */ /* 0x000fe400078e33ff */
[----:B------:R-:W-:Y:S01]  /*43d0*/  LEA.HI R21, R20, R9, RZ, 0x1e ;  /* 0x0000000914157211 */ /* 0x000fe200078ff0ff */
[----:B------:R-:W-:Y:S01]  /*43e0*/  ULEA UR5, UR8, UR5, 0x18 ;  /* 0x0000000508057291 */ /* 0x000fe2000f8ec0ff */
[----:B------:R-:W-:Y:S01]  /*43f0*/  IADD3 R20, PT, PT, R41, 0x60606060, RZ ;  /* 0x6060606029147810 */ /* 0x000fe20007ffe0ff */
[----:B------:R0:W-:Y:S01]  /*4400*/  STS [R19], R24 ;  /* 0x0000001813007388 */ /* 0x0001e20000000800 */
[----:B------:R-:W-:Y:S02]  /*4410*/  LEA R21, R232, R21, 0x3 ;  /* 0x00000015e8157211 */ /* 0x000fe400078e18ff */
[----:B------:R-:W-:Y:S02]  /*4420*/  SHF.R.S32.HI R22, RZ, 0x1f, R231 ;  /* 0x0000001fff167819 */ /* 0x000fe400000114e7 */
[----:B------:R-:W-:-:S02]  /*4430*/  LEA R21, R21, UR5, 0x2 ;  /* 0x0000000515157c11 */ /* 0x000fc4000f8e10ff */
[--C-:B0-----:R-:W-:Y:S02]  /*4440*/  LOP3.LUT R19, R41, 0x20202020, R20.reuse, 0x18, !PT ;  /* 0x2020202029137812 */ /* 0x101fe400078e1814 */
[----:B------:R-:W-:Y:S02]  /*4450*/  LEA.HI R24, R22, R231, RZ, 0x2 ;  /* 0x000000e716187211 */ /* 0x000fe400078f10ff */
[----:B------:R-:W-:Y:S02]  /*4460*/  PRMT R19, R19, 0xba98, RZ ;  /* 0x0000ba9813137816 */ /* 0x000fe400000000ff */
[----:B------:R-:W-:Y:S01]  /*4470*/  PRMT R22, R41, 0xba98, RZ ;  /* 0x0000ba9829167816 */ /* 0x000fe200000000ff */
[----:B------:R0:W-:Y:S01]  /*4480*/  STS [R21], R18 ;  /* 0x0000001215007388 */ /* 0x0001e20000000800 */
[----:B------:R-:W-:Y:S02]  /*4490*/  LOP3.LUT R20, R19, 0x80808080, R20, 0x6, !PT ;  /* 0x8080808013147812 */ /* 0x000fe400078e0614 */
[----:B------:R-:W-:-:S02]  /*44a0*/  LEA.HI R24, R24, R9, RZ, 0x1e ;  /* 0x0000000918187211 */ /* 0x000fc400078ff0ff */
[----:B------:R-:W-:Y:S01]  /*44b0*/  LOP3.LUT R19, R19, 0x7f7f7f7f, R22, 0x60, !PT ;  /* 0x7f7f7f7f13137812 */ /* 0x000fe200078e6016 */
[----:B0-----:R-:W-:Y:S01]  /*44c0*/  IMAD R21, R229, UR10, RZ ;  /* 0x0000000ae5157c24 */ /* 0x001fe2000f8e02ff */
[----:B------:R-:W-:Y:S01]  /*44d0*/  LEA R24, R231, R24, 0x3 ;  /* 0x00000018e7187211 */ /* 0x000fe200078e18ff */
[----:B------:R-:W-:Y:S01]  /*44e0*/  HFMA2 R25, -RZ, RZ, 0, 6.55651092529296875e-06 ;  /* 0x0000006eff197431 */ /* 0x000fe200000001ff */
[----:B------:R-:W-:Y:S02]  /*44f0*/  LOP3.LUT R19, R20, R19, RZ, 0xfc, !PT ;  /* 0x0000001314137212 */ /* 0x000fe400078efcff */
[----:B------:R-:W-:Y:S02]  /*4500*/  IADD3 R20, P0, PT, R28, R21, RZ ;  /* 0x000000151c147210 */ /* 0x000fe40007f1e0ff */
[----:B------:R-:W-:Y:S02]  /*4510*/  LEA R24, R24, UR5, 0x2 ;  /* 0x0000000518187c11 */ /* 0x000fe4000f8e10ff */
[----:B------:R-:W-:-:S03]  /*4520*/  LEA.HI.X.SX32 R21, R21, RZ, 0x1, P0 ;  /* 0x000000ff15157211 */ /* 0x000fc600000f0eff */
[----:B------:R0:W-:Y:S02]  /*4530*/  STS [R24], R19 ;  /* 0x0000001318007388 */ /* 0x0001e40000000800 */
[----:B------:R-:W-:Y:S02]  /*4540*/  IMAD R23, R21, 0x6e, RZ ;  /* 0x0000006e15177824 */ /* 0x000fe400078e02ff */
[----:B------:R-:W-:-:S04]  /*4550*/  IMAD.WIDE.U32 R20, R20, R25, UR6 ;  /* 0x0000000614147e25 */ /* 0x000fc8000f8e0019 */
[----:B0-----:R-:W-:Y:S01]  /*4560*/  IMAD R19, R228, UR10, RZ ;  /* 0x0000000ae4137c24 */ /* 0x001fe2000f8e02ff */
[----:B------:R-:W-:Y:S01]  /*4570*/  IADD3 R21, PT, PT, R21, R23, RZ ;  /* 0x0000001715157210 */ /* 0x000fe20007ffe0ff */
[----:B------:R-:W-:-:S03]  /*4580*/  IMAD R23, R227, UR10, RZ ;  /* 0x0000000ae3177c24 */ /* 0x000fc6000f8e02ff */
[C---:B------:R-:W-:Y:S01]  /*4590*/  IADD3 R18, P1, PT, R28.reuse, R19, RZ ;  /* 0x000000131c127210 */ /* 0x040fe20007f3e0ff */
[----:B------:R-:W3:Y:S03]  /*45a0*/  LDG.E.U16.CONSTANT R31, desc[UR12][R20.64+0x68] ;  /* 0x0000680c141f7981 */ /* 0x000ee6000c1e9500 */
[----:B------:R-:W-:Y:S01]  /*45b0*/  LEA.HI.X.SX32 R19, R19, RZ, 0x1, P1 ;  /* 0x000000ff13137211 */ /* 0x000fe200008f0eff */
[----:B------:R0:W3:Y:S01]  /*45c0*/  LDG.E.U16.CONSTANT R33, desc[UR12][R20.64+0x6a] ;  /* 0x00006a0c14217981 */ /* 0x0000e2000c1e9500 */
[----:B------:R-:W-:-:S03]  /*45d0*/  IADD3 R22, P1, PT, R28, R23, RZ ;  /* 0x000000171c167210 */ /* 0x000fc60007f3e0ff */
[----:B------:R-:W-:Y:S01]  /*45e0*/  IMAD R25, R19, 0x6e, RZ ;  /* 0x0000006e13197824 */ /* 0x000fe200078e02ff */
[----:B------:R-:W-:Y:S01]  /*45f0*/  LEA.HI.X.SX32 R23, R23, RZ, 0x1, P1 ;  /* 0x000000ff17177211 */ /* 0x000fe200008f0eff */
[----:B------:R-:W-:Y:S01]  /*4600*/  IMAD.WIDE.U32 R18, R18, R27, UR6 ;  /* 0x0000000612127e25 */ /* 0x000fe2000f8e001b */
[----:B------:R-:W-:-:S04]  /*4610*/  IADD3 R26, P0, PT, R2, R20, RZ ;  /* 0x00000014021a7210 */ /* 0x000fc80007f1e0ff */
[----:B------:R-:W-:Y:S01]  /*4620*/  IADD3 R19, PT, PT, R19, R25, RZ ;  /* 0x0000001913137210 */ /* 0x000fe20007ffe0ff */
[----:B------:R-:W-:Y:S02]  /*4630*/  IMAD R25, R23, 0x6e, RZ ;  /* 0x0000006e17197824 */ /* 0x000fe400078e02ff */
[----:B------:R-:W-:Y:S01]  /*4640*/  IMAD.WIDE.U32 R22, R22, R27, UR6 ;  /* 0x0000000616167e25 */ /* 0x000fe2000f8e001b */
[----:B------:R-:W-:Y:S01]  /*4650*/  IADD3.X R27, PT, PT, RZ, R21, RZ, P0, !PT ;  /* 0x00000015ff1b7210 */ /* 0x000fe200007fe4ff */
[----:B------:R-:W4:Y:S02]  /*4660*/  LDG.E.U16.CONSTANT R35, desc[UR12][R18.64+0x68] ;  /* 0x0000680c12237981 */ /* 0x000f24000c1e9500 */
[----:B0-----:R-:W-:Y:S01]  /*4670*/  IMAD R21, R226, UR10, RZ ;  /* 0x0000000ae2157c24 */ /* 0x001fe2000f8e02ff */
[----:B------:R-:W-:Y:S01]  /*4680*/  IADD3 R23, PT, PT, R23, R25, RZ ;  /* 0x0000001917177210 */ /* 0x000fe20007ffe0ff */
[----:B------:R-:W4:Y:S01]  /*4690*/  LDG.E.U16.CONSTANT R39, desc[UR12][R26.64+0x60] ;  /* 0x0000600c1a277981 */ /* 0x000f22000c1e9500 */
[----:B------:R-:W-:-:S02]  /*46a0*/  IADD3 R20, P1, PT, R2, R18, RZ ;  /* 0x0000001202147210 */ /* 0x000fc40007f3e0ff */
[----:B------:R-:W-:Y:S01]  /*46b0*/  IADD3 R25, P2, PT, R28, R21, RZ ;  /* 0x000000151c197210 */ /* 0x000fe20007f5e0ff */
[----:B------:R0:W4:Y:S01]  /*46c0*/  LDG.E.U16.CONSTANT R37, desc[UR12][R18.64+0x6a] ;  /* 0x00006a0c12257981 */ /* 0x000122000c1e9500 */
[----:B------:R-:W-:Y:S01]  /*46d0*/  MOV R40, 0x6e ;  /* 0x0000006e00287802 */ /* 0x000fe20000000f00 */
[----:B------:R-:W-:Y:S01]  /*46e0*/  IMAD R43, R225, UR10, RZ ;  /* 0x0000000ae12b7c24 */ /* 0x000fe2000f8e02ff */
[----:B--2---:R-:W-:Y:S01]  /*46f0*/  LEA R32, R30, R32, 0x10 ;  /* 0x000000201e207211 */ /* 0x004fe200078e80ff */
[----:B------:R-:W2:Y:S01]  /*4700*/  LDG.E.U16.CONSTANT R26, desc[UR12][R26.64+0x62] ;  /* 0x0000620c1a1a7981 */ /* 0x000ea2000c1e9500 */
[----:B0-----:R-:W-:Y:S02]  /*4710*/  LEA.HI.X.SX32 R18, R21, RZ, 0x1, P2 ;  /* 0x000000ff15127211 */ /* 0x001fe400010f0eff */
[----:B------:R-:W-:Y:S01]  /*4720*/  IADD3.X R21, PT, PT, RZ, R19, RZ, P1, !PT ;  /* 0x00000013ff157210 */ /* 0x000fe20000ffe4ff */
[----:B------:R-:W-:Y:S01]  /*4730*/  HFMA2 R45, -RZ, RZ, 0, 6.55651092529296875e-06 ;  /* 0x0000006eff2d7431 */ /* 0x000fe200000001ff */
[----:B------:R-:W-:Y:S01]  /*4740*/  IADD3 R24, P0, PT, R2, R22, RZ ;  /* 0x0000001602187210 */ /* 0x000fe20007f1e0ff */
[----:B------:R-:W-:Y:S01]  /*4750*/  IMAD R41, R18, 0x6e, RZ ;  /* 0x0000006e12297824 */ /* 0x000fe200078e02ff */
[----:B------:R-:W2:Y:S01]  /*4760*/  LDG.E.U16.CONSTANT R38, desc[UR12][R22.64+0x68] ;  /* 0x0000680c16267981 */ /* 0x000ea2000c1e9500 */
[----:B------:R-:W-:-:S03]  /*4770*/  IMAD.WIDE.U32 R18, R25, R40, UR6 ;  /* 0x0000000619127e25 */ /* 0x000fc6000f8e0028 */
[----:B------:R-:W2:Y:S04]  /*4780*/  LDG.E.U16.CONSTANT R27, desc[UR12][R20.64+0x60] ;  /* 0x0000600c141b7981 */ /* 0x000ea8000c1e9500 */
[----:B------:R5:W2:Y:S01]  /*4790*/  LDG.E.U16.CONSTANT R40, desc[UR12][R20.64+0x62] ;  /* 0x0000620c14287981 */ /* 0x000aa2000c1e9500 */
[----:B------:R-:W-:-:S03]  /*47a0*/  SHF.R.S32.HI R32, RZ, R29, R32 ;  /* 0x0000001dff207219 */ /* 0x000fc60000011420 */
[----:B------:R-:W2:Y:S01]  /*47b0*/  LDG.E.U16.CONSTANT R22, desc[UR12][R22.64+0x6a] ;  /* 0x00006a0c16167981 */ /* 0x000ea2000c1e9500 */
[----:B------:R-:W-:Y:S02]  /*47c0*/  SHF.L.U32 R32, R32, 0x4, RZ ;  /* 0x0000000420207819 */ /* 0x000fe400000006ff */
[----:B-----5:R-:W-:Y:S02]  /*47d0*/  LEA R21, R36, R34, 0x10 ;  /* 0x0000002224157211 */ /* 0x020fe400078e80ff */
[----:B------:R-:W-:Y:S02]  /*47e0*/  IADD3 R34, P1, PT, R28, R43, RZ ;  /* 0x0000002b1c227210 */ /* 0x000fe40007f3e0ff */
[----:B------:R-:W-:Y:S02]  /*47f0*/  IADD3 R19, PT, PT, R19, R41, RZ ;  /* 0x0000002913137210 */ /* 0x000fe40007ffe0ff */
[----:B------:R-:W-:Y:S02]  /*4800*/  IADD3.X R25, PT, PT, RZ, R23, RZ, P0, !PT ;  /* 0x00000017ff197210 */ /* 0x000fe400007fe4ff */
[----:B------:R-:W-:Y:S01]  /*4810*/  SHF.R.S32.HI R21, RZ, R0, R21 ;  /* 0x00000000ff157219 */ /* 0x000fe20000011415 */
[----:B------:R-:W5:Y:S01]  /*4820*/  LDG.E.U16.CONSTANT R23, desc[UR12][R18.64+0x68] ;  /* 0x0000680c12177981 */ /* 0x000f62000c1e9500 */
[----:B------:R-:W-:-:S02]  /*4830*/  LOP3.LUT R32, R32, 0x30303030, RZ, 0xc0, !PT ;  /* 0x3030303020207812 */ /* 0x000fc400078ec0ff */
[----:B------:R-:W-:Y:S01]  /*4840*/  IADD3 R20, P0, PT, R2, R18, RZ ;  /* 0x0000001202147210 */ /* 0x000fe20007f1e0ff */
[----:B------:R0:W5:Y:S01]  /*4850*/  LDG.E.U16.CONSTANT R41, desc[UR12][R18.64+0x6a] ;  /* 0x00006a0c12297981 */ /* 0x000162000c1e9500 */
[----:B------:R-:W-:Y:S02]  /*4860*/  LEA.HI.X.SX32 R43, R43, RZ, 0x1, P1 ;  /* 0x000000ff2b2b7211 */ /* 0x000fe400008f0eff */
[----:B------:R-:W-:Y:S01]  /*4870*/  LOP3.LUT R28, R32, 0xf0f0f0f, R21, 0xf8, !PT ;  /* 0x0f0f0f0f201c7812 */ /* 0x000fe200078ef815 */
[----:B------:R-:W5:Y:S01]  /*4880*/  LDG.E.U16.CONSTANT R30, desc[UR12][R24.64+0x60] ;  /* 0x0000600c181e7981 */ /* 0x000f62000c1e9500 */
[----:B------:R-:W-:Y:S01]  /*4890*/  IADD3.X R21, PT, PT, RZ, R19, RZ, P0, !PT ;  /* 0x00000013ff157210 */ /* 0x000fe200007fe4ff */
[----:B------:R-:W-:Y:S02]  /*48a0*/  IMAD R43, R43, 0x6e, RZ ;  /* 0x0000006e2b2b7824 */ /* 0x000fe400078e02ff */
[----:B0-----:R-:W-:Y:S02]  /*48b0*/  IMAD.WIDE.U32 R18, R34, R45, UR6 ;  /* 0x0000000622127e25 */ /* 0x001fe4000f8e002d */
[----:B------:R-:W5:Y:S03]  /*48c0*/  LDG.E.U16.CONSTANT R32, desc[UR12][R20.64+0x62] ;  /* 0x0000620c14207981 */ /* 0x000f66000c1e9500 */
[----:B------:R-:W-:Y:S01]  /*48d0*/  IADD3 R19, PT, PT, R19, R43, RZ ;  /* 0x0000002b13137210 */ /* 0x000fe20007ffe0ff */
[----:B------:R-:W5:Y:S01]  /*48e0*/  LDG.E.U16.CONSTANT R24, desc[UR12][R24.64+0x62] ;  /* 0x0000620c18187981 */ /* 0x000f62000c1e9500 */
[----:B------:R-:W-:-:S02]  /*48f0*/  IADD3 R43, PT, PT, R28, 0x60606060, RZ ;  /* 0x606060601c2b7810 */ /* 0x000fc40007ffe0ff */
[----:B------:R-:W-:Y:S01]  /*4900*/  PRMT R45, R28, 0xba98, RZ ;  /* 0x0000ba981c2d7816 */ /* 0x000fe200000000ff */
[----:B------:R0:W5:Y:S02]  /*4910*/  LDG.E.U16.CONSTANT R25, desc[UR12][R20.64+0x60] ;  /* 0x0000600c14197981 */ /* 0x000164000c1e9500 */
[----:B0-----:R-:W-:Y:S02]  /*4920*/  IADD3 R20, P0, PT, R2, R18, RZ ;  /* 0x0000001202147210 */ /* 0x001fe40007f1e0ff */
[----:B------:R-:W-:Y:S02]  /*4930*/  LOP3.LUT R2, R28, 0x20202020, R43, 0x18, !PT ;  /* 0x202020201c027812 */ /* 0x000fe400078e182b */
[----:B------:R-:W-:Y:S01]  /*4940*/  IADD3.X R21, PT, PT, RZ, R19, RZ, P0, !PT ;  /* 0x00000013ff157210 */ /* 0x000fe200007fe4ff */
[----:B------:R-:W5:Y:S01]  /*4950*/  LDG.E.U16.CONSTANT R28, desc[UR12][R18.64+0x68] ;  /* 0x0000680c121c7981 */ /* 0x000f62000c1e9500 */
[----:B------:R-:W-:-:S04]  /*4960*/  PRMT R2, R2, 0xba98, RZ ;  /* 0x0000ba9802027816 */ /* 0x000fc800000000ff */
[C---:B------:R-:W-:Y:S02]  /*4970*/  LOP3.LUT R34, R2.reuse, 0x80808080, R43, 0x6, !PT ;  /* 0x8080808002227812 */ /* 0x040fe400078e062b */
[----:B------:R-:W-:Y:S01]  /*4980*/  LOP3.LUT R47, R2, 0x7f7f7f7f, R45, 0x60, !PT ;  /* 0x7f7f7f7f022f7812 */ /* 0x000fe200078e602d */
[----:B------:R-:W5:Y:S04]  /*4990*/  LDG.E.U16.CONSTANT R43, desc[UR12][R20.64+0x62] ;  /* 0x0000620c142b7981 */ /* 0x000f68000c1e9500 */
[----:B------:R-:W5:Y:S04]  /*49a0*/  LDG.E.U16.CONSTANT R2, desc[UR12][R20.64+0x60] ;  /* 0x0000600c14027981 */ /* 0x000f68000c1e9500 */
[----:B------:R4:W5:Y:S01]  /*49b0*/  LDG.E.U16.CONSTANT R45, desc[UR12][R18.64+0x6a] ;  /* 0x00006a0c122d7981 */ /* 0x000962000c1e9500 */
[----:B------:R-:W-:-:S02]  /*49c0*/  LOP3.LUT R34, R34, R47, RZ, 0xfc, !PT ;  /* 0x0000002f22227212 */ /* 0x000fc400078efcff */
[----:B------:R-:W-:-:S04]  /*49d0*/  SHF.R.S32.HI R47, RZ, 0x1f, R230 ;  /* 0x0000001fff2f7819 */ /* 0x000fc800000114e6 */
[----:B------:R-:W-:-:S04]  /*49e0*/  LEA.HI R36, R47, R230, RZ, 0x2 ;  /* 0x000000e62f247211 */ /* 0x000fc800078f10ff */
[----:B------:R-:W-:-:S04]  /*49f0*/  LEA.HI R47, R36, R9, RZ, 0x1e ;  /* 0x00000009242f7211 */ /* 0x000fc800078ff0ff */
[----:B------:R-:W-:-:S04]  /*4a00*/  LEA R47, R230, R47, 0x3 ;  /* 0x0000002fe62f7211 */ /* 0x000fc800078e18ff */
[----:B------:R-:W-:-:S05]  /*4a10*/  LEA R47, R47, UR5, 0x2 ;  /* 0x000000052f2f7c11 */ /* 0x000fca000f8e10ff */
[----:B------:R0:W-:Y:S01]  /*4a20*/  STS [R47], R34 ;  /* 0x000000222f007388 */ /* 0x0001e20000000800 */
[----:B---3--:R-:W-:-:S04]  /*4a30*/  LEA R36, R33, R31, 0x10 ;  /* 0x0000001f21247211 */ /* 0x008fc800078e80ff */
[----:B------:R-:W-:-:S04]  /*4a40*/  SHF.R.S32.HI R36, RZ, R29, R36 ;  /* 0x0000001dff247219 */ /* 0x000fc80000011424 */
[----:B------:R-:W-:-:S04]  /*4a50*/  SHF.L.U32 R36, R36, 0x4, RZ ;  /* 0x0000000424247819 */ /* 0x000fc800000006ff */
[----:B------:R-:W-:Y:S02]  /*4a60*/  LOP3.LUT R36, R36, 0x30303030, RZ, 0xc0, !PT ;  /* 0x3030303024247812 */ /* 0x000fe400078ec0ff */
[----:B----4-:R-:W-:Y:S02]  /*4a70*/  LEA R18, R37, R35, 0x10 ;  /* 0x0000002325127211 */ /* 0x010fe400078e80ff */
[----:B--2---:R-:W-:-:S04]  /*4a80*/  LEA R39, R26, R39, 0x10 ;  /* 0x000000271a277211 */ /* 0x004fc800078e80ff */
[----:B------:R-:W-:-:S04]  /*4a90*/  SHF.R.S32.HI R39, RZ, R0, R39 ;  /* 0x00000000ff277219 */ /* 0x000fc80000011427 */
[----:B------:R-:W-:Y:S02]  /*4aa0*/  LOP3.LUT R36, R36, 0xf0f0f0f, R39, 0xf8, !PT ;  /* 0x0f0f0f0f24247812 */ /* 0x000fe400078ef827 */
[----:B------:R-:W-:Y:S02]  /*4ab0*/  SHF.R.S32.HI R20, RZ, R29, R18 ;  /* 0x0000001dff147219 */ /* 0x000fe40000011412 */
[----:B------:R-:W-:Y:S02]  /*4ac0*/  LEA R19, R40, R27, 0x10 ;  /* 0x0000001b28137211 */ /* 0x000fe400078e80ff */
[----:B------:R-:W-:-:S04]  /*4ad0*/  IADD3 R27, PT, PT, R36, 0x60606060, RZ ;  /* 0x60606060241b7810 */ /* 0x000fc80007ffe0ff */
[----:B------:R-:W-:Y:S02]  /*4ae0*/  LOP3.LUT R18, R36, 0x20202020, R27, 0x18, !PT ;  /* 0x2020202024127812 */ /* 0x000fe400078e181b */
[----:B------:R-:W-:Y:S02]  /*4af0*/  SHF.R.S32.HI R31, RZ, R0, R19 ;  /* 0x00000000ff1f7219 */ /* 0x000fe40000011413 */
[----:B------:R-:W-:Y:S02]  /*4b00*/  SHF.L.U32 R20, R20, 0x4, RZ ;  /* 0x0000000414147819 */ /* 0x000fe400000006ff */
[----:B------:R-:W-:Y:S02]  /*4b10*/  PRMT R18, R18, 0xba98, RZ ;  /* 0x0000ba9812127816 */ /* 0x000fe400000000ff */
[----:B------:R-:W-:Y:S02]  /*4b20*/  PRMT R19, R36, 0xba98, RZ ;  /* 0x0000ba9824137816 */ /* 0x000fe400000000ff */
[----:B------:R-:W-:-:S02]  /*4b30*/  LOP3.LUT R20, R20, 0x30303030, RZ, 0xc0, !PT ;  /* 0x3030303014147812 */ /* 0x000fc400078ec0ff */
[----:B0-----:R-:W-:Y:S02]  /*4b40*/  LOP3.LUT R34, R18, 0x7f7f7f7f, R19, 0x60, !PT ;  /* 0x7f7f7f7f12227812 */ /* 0x001fe400078e6013 */
[----:B------:R-:W-:Y:S02]  /*4b50*/  SHF.R.S32.HI R19, RZ, 0x1f, R228 ;  /* 0x0000001fff137819 */ /* 0x000fe400000114e4 */
[----:B------:R-:W-:Y:S02]  /*4b60*/  LOP3.LUT R31, R20, 0xf0f0f0f, R31, 0xf8, !PT ;  /* 0x0f0f0f0f141f7812 */ /* 0x000fe400078ef81f */
[----:B------:R-:W-:Y:S02]  /*4b70*/  LOP3.LUT R27, R18, 0x80808080, R27, 0x6, !PT ;  /* 0x80808080121b7812 */ /* 0x000fe400078e061b */
[----:B------:R-:W-:Y:S02]  /*4b80*/  LEA.HI R20, R19, R228, RZ, 0x2 ;  /* 0x000000e413147211 */ /* 0x000fe400078f10ff */
[----:B------:R-:W-:-:S02]  /*4b90*/  SHF.R.S32.HI R26, RZ, 0x1f, R227 ;  /* 0x0000001fff1a7819 */ /* 0x000fc400000114e3 */
[----:B------:R-:W-:Y:S02]  /*4ba0*/  SHF.R.S32.HI R18, RZ, 0x1f, R229 ;  /* 0x0000001fff127819 */ /* 0x000fe400000114e5 */
[----:B------:R-:W-:Y:S02]  /*4bb0*/  SHF.R.S32.HI R19, RZ, 0x1f, R226 ;  /* 0x0000001fff137819 */ /* 0x000fe400000114e2 */
[----:B------:R-:W-:Y:S02]  /*4bc0*/  SHF.R.S32.HI R40, RZ, 0x1f, R225 ;  /* 0x0000001fff287819 */ /* 0x000fe400000114e1 */
[----:B------:R-:W-:Y:S02]  /*4bd0*/  LEA.HI R26, R26, R227, RZ, 0x2 ;  /* 0x000000e31a1a7211 */ /* 0x000fe400078f10ff */
[----:B------:R-:W-:Y:S02]  /*4be0*/  LEA.HI R18, R18, R229, RZ, 0x2 ;  /* 0x000000e512127211 */ /* 0x000fe400078f10ff */
[----:B------:R-:W-:-:S02]  /*4bf0*/  LEA.HI R36, R19, R226, RZ, 0x2 ;  /* 0x000000e213247211 */ /* 0x000fc400078f10ff */
[----:B------:R-:W-:Y:S02]  /*4c00*/  LEA.HI R40, R40, R225, RZ, 0x2 ;  /* 0x000000e128287211 */ /* 0x000fe400078f10ff */
[-C--:B------:R-:W-:Y:S02]  /*4c10*/  LEA.HI R19, R20, R9.reuse, RZ, 0x1e ;  /* 0x0000000914137211 */ /* 0x080fe400078ff0ff */
[-C--:B------:R-:W-:Y:S02]  /*4c20*/  LEA.HI R20, R26, R9.reuse, RZ, 0x1e ;  /* 0x000000091a147211 */ /* 0x080fe400078ff0ff */
[----:B------:R-:W-:Y:S02]  /*4c30*/  LEA R22, R22, R38, 0x10 ;  /* 0x0000002616167211 */ /* 0x000fe400078e80ff */
[-C--:B------:R-:W-:Y:S02]  /*4c40*/  LEA.HI R18, R18, R9.reuse, RZ, 0x1e ;  /* 0x0000000912127211 */ /* 0x080fe400078ff0ff */
[----:B------:R-:W-:-:S02]  /*4c50*/  LEA.HI R21, R36, R9, RZ, 0x1e ;  /* 0x0000000924157211 */ /* 0x000fc400078ff0ff */
[----:B------:R-:W-:Y:S02]  /*4c60*/  LEA.HI R26, R40, R9, RZ, 0x1e ;  /* 0x00000009281a7211 */ /* 0x000fe400078ff0ff */
[----:B------:R-:W-:Y:S02]  /*4c70*/  LOP3.LUT R9, R27, R34, RZ, 0xfc, !PT ;  /* 0x000000221b097212 */ /* 0x000fe400078efcff */
[C---:B------:R-:W-:Y:S02]  /*4c80*/  IADD3 R34, PT, PT, R31.reuse, 0x60606060, RZ ;  /* 0x606060601f227810 */ /* 0x040fe40007ffe0ff */
[----:B------:R-:W-:Y:S02]  /*4c90*/  SHF.R.S32.HI R22, RZ, R29, R22 ;  /* 0x0000001dff167219 */ /* 0x000fe40000011416 */
[C---:B------:R-:W-:Y:S02]  /*4ca0*/  LOP3.LUT R27, R31.reuse, 0x20202020, R34, 0x18, !PT ;  /* 0x202020201f1b7812 */ /* 0x040fe400078e1822 */
[----:B------:R-:W-:-:S02]  /*4cb0*/  PRMT R36, R31, 0xba98, RZ ;  /* 0x0000ba981f247816 */ /* 0x000fc400000000ff */
[----:B-----5:R-:W-:Y:S02]  /*4cc0*/  LEA R31, R24, R30, 0x10 ;  /* 0x0000001e181f7211 */ /* 0x020fe400078e80ff */
[----:B------:R-:W-:Y:S02]  /*4cd0*/  SHF.L.U32 R22, R22, 0x4, RZ ;  /* 0x0000000416167819 */ /* 0x000fe400000006ff */
[----:B------:R-:W-:Y:S02]  /*4ce0*/  LEA R24, R41, R23, 0x10 ;  /* 0x0000001729187211 */ /* 0x000fe400078e80ff */
[----:B------:R-:W-:Y:S02]  /*4cf0*/  SHF.R.S32.HI R31, RZ, R0, R31 ;  /* 0x00000000ff1f7219 */ /* 0x000fe4000001141f */
[----:B------:R-:W-:Y:S02]  /*4d00*/  LOP3.LUT R22, R22, 0x30303030, RZ, 0xc0, !PT ;  /* 0x3030303016167812 */ /* 0x000fe400078ec0ff */
[----:B------:R-:W-:-:S02]  /*4d10*/  SHF.R.S32.HI R24, RZ, R29, R24 ;  /* 0x0000001dff187219 */ /* 0x000fc40000011418 */
[----:B------:R-:W-:Y:S02]  /*4d20*/  LOP3.LUT R22, R22, 0xf0f0f0f, R31, 0xf8, !PT ;  /* 0x0f0f0f0f16167812 */ /* 0x000fe400078ef81f */
[----:B------:R-:W-:Y:S02]  /*4d30*/  LEA R25, R32, R25, 0x10 ;  /* 0x0000001920197211 */ /* 0x000fe400078e80ff */
[----:B------:R-:W-:Y:S02]  /*4d40*/  LEA R43, R43, R2, 0x10 ;  /* 0x000000022b2b7211 */ /* 0x000fe400078e80ff */
[----:B------:R-:W-:Y:S02]  /*4d50*/  SHF.L.U32 R24, R24, 0x4, RZ ;  /* 0x0000000418187819 */ /* 0x000fe400000006ff */
[----:B------:R-:W-:Y:S02]  /*4d60*/  IADD3 R23, PT, PT, R22, 0x60606060, RZ ;  /* 0x6060606016177810 */ /* 0x000fe40007ffe0ff */
[----:B------:R-:W-:-:S02]  /*4d70*/  SHF.R.S32.HI R25, RZ, R0, R25 ;  /* 0x00000000ff197219 */ /* 0x000fc40000011419 */
[----:B------:R-:W-:Y:S02]  /*4d80*/  SHF.R.S32.HI R43, RZ, R0, R43 ;  /* 0x00000000ff2b7219 */ /* 0x000fe4000001142b */
[----:B------:R-:W-:Y:S02]  /*4d90*/  LOP3.LUT R24, R24, 0x30303030, RZ, 0xc0, !PT ;  /* 0x3030303018187812 */ /* 0x000fe400078ec0ff */
[----:B------:R-:W-:Y:S02]  /*4da0*/  LOP3.LUT R0, R22, 0x20202020, R23, 0x18, !PT ;  /* 0x2020202016007812 */ /* 0x000fe400078e1817 */
[----:B------:R-:W-:Y:S02]  /*4db0*/  LEA R28, R45, R28, 0x10 ;  /* 0x0000001c2d1c7211 */ /* 0x000fe400078e80ff */
[----:B------:R-:W-:Y:S02]  /*4dc0*/  LOP3.LUT R24, R24, 0xf0f0f0f, R25, 0xf8, !PT ;  /* 0x0f0f0f0f18187812 */ /* 0x000fe400078ef819 */
[----:B------:R-:W-:-:S02]  /*4dd0*/  PRMT R0, R0, 0xba98, RZ ;  /* 0x0000ba9800007816 */ /* 0x000fc400000000ff */
[----:B------:R-:W-:Y:S02]  /*4de0*/  PRMT R25, R22, 0xba98, RZ ;  /* 0x0000ba9816197816 */ /* 0x000fe400000000ff */
[----:B------:R-:W-:Y:S02]  /*4df0*/  SHF.R.S32.HI R28, RZ, R29, R28 ;  /* 0x0000001dff1c7219 */ /* 0x000fe4000001141c */
[C---:B------:R-:W-:Y:S02]  /*4e00*/  LOP3.LUT R23, R0.reuse, 0x80808080, R23, 0x6, !PT ;  /* 0x8080808000177812 */ /* 0x040fe400078e0617 */
[----:B------:R-:W-:Y:S02]  /*4e10*/  LOP3.LUT R0, R0, 0x7f7f7f7f, R25, 0x60, !PT ;  /* 0x7f7f7f7f00007812 */ /* 0x000fe400078e6019 */
[----:B------:R-:W-:Y:S02]  /*4e20*/  IADD3 R25, PT, PT, R24, 0x60606060, RZ ;  /* 0x6060606018197810 */ /* 0x000fe40007ffe0ff */
[----:B------:R-:W-:-:S02]  /*4e30*/  SHF.L.U32 R28, R28, 0x4, RZ ;  /* 0x000000041c1c7819 */ /* 0x000fc400000006ff */
[----:B------:R-:W-:Y:S02]  /*4e40*/  LOP3.LUT R2, R24, 0x20202020, R25, 0x18, !PT ;  /* 0x2020202018027812 */ /* 0x000fe400078e1819 */
[----:B------:R-:W-:Y:S02]  /*4e50*/  LOP3.LUT R28, R28, 0x30303030, RZ, 0xc0, !PT ;  /* 0x303030301c1c7812 */ /* 0x000fe400078ec0ff */
[----:B------:R-:W-:Y:S02]  /*4e60*/  PRMT R2, R2, 0xba98, RZ ;  /* 0x0000ba9802027816 */ /* 0x000fe400000000ff */
[----:B------:R-:W-:Y:S02]  /*4e70*/  PRMT R29, R24, 0xba98, RZ ;  /* 0x0000ba98181d7816 */ /* 0x000fe400000000ff */
[----:B------:R-:W-:Y:S02]  /*4e80*/  LOP3.LUT R28, R28, 0xf0f0f0f, R43, 0xf8, !PT ;  /* 0x0f0f0f0f1c1c7812 */ /* 0x000fe400078ef82b */
[----:B------:R-:W-:-:S02]  /*4e90*/  LOP3.LUT R25, R2, 0x80808080, R25, 0x6, !PT ;  /* 0x8080808002197812 */ /* 0x000fc400078e0619 */
[----:B------:R-:W-:Y:S02]  /*4ea0*/  LOP3.LUT R2, R2, 0x7f7f7f7f, R29, 0x60, !PT ;  /* 0x7f7f7f7f02027812 */ /* 0x000fe400078e601d */
[C---:B------:R-:W-:Y:S02]  /*4eb0*/  IADD3 R29, PT, PT, R28.reuse, 0x60606060, RZ ;  /* 0x606060601c1d7810 */ /* 0x040fe40007ffe0ff */
[----:B------:R-:W-:Y:S02]  /*4ec0*/  PRMT R33, R27, 0xba98, RZ ;  /* 0x0000ba981b217816 */ /* 0x000fe400000000ff */
[----:B------:R-:W-:Y:S02]  /*4ed0*/  LOP3.LUT R22, R28, 0x20202020, R29, 0x18, !PT ;  /* 0x202020201c167812 */ /* 0x000fe400078e181d */
[----:B------:R-:W-:Y:S02]  /*4ee0*/  LOP3.LUT R27, R33, 0x80808080, R34, 0x6, !PT ;  /* 0x80808080211b7812 */ /* 0x000fe400078e0622 */
[----:B------:R-:W-:-:S02]  /*4ef0*/  PRMT R22, R22, 0xba98, RZ ;  /* 0x0000ba9816167816 */ /* 0x000fc400000000ff */
[----:B------:R-:W-:Y:S02]  /*4f00*/  PRMT R31, R28, 0xba98, RZ ;  /* 0x0000ba981c1f7816 */ /* 0x000fe400000000ff */
[----:B------:R-:W-:Y:S02]  /*4f10*/  LEA R18, R229, R18, 0x3 ;  /* 0x00000012e5127211 */ /* 0x000fe400078e18ff */
[----:B------:R-:W-:Y:S02]  /*4f20*/  LOP3.LUT R34, R33, 0x7f7f7f7f, R36, 0x60, !PT ;  /* 0x7f7f7f7f21227812 */ /* 0x000fe400078e6024 */
[----:B------:R-:W-:Y:S02]  /*4f30*/  LOP3.LUT R0, R23, R0, RZ, 0xfc, !PT ;  /* 0x0000000017007212 */ /* 0x000fe400078efcff */
[----:B------:R-:W-:Y:S02]  /*4f40*/  LEA R19, R228, R19, 0x3 ;  /* 0x00000013e4137211 */ /* 0x000fe400078e18ff */
[----:B------:R-:W-:-:S02]  /*4f50*/  LEA R23, R227, R20, 0x3 ;  /* 0x00000014e3177211 */ /* 0x000fc400078e18ff */
[----:B------:R-:W-:Y:S02]  /*4f60*/  LOP3.LUT R29, R22, 0x80808080, R29, 0x6, !PT ;  /* 0x80808080161d7812 */ /* 0x000fe400078e061d */
[----:B------:R-:W-:Y:S02]  /*4f70*/  LEA R21, R226, R21, 0x3 ;  /* 0x00000015e2157211 */ /* 0x000fe400078e18ff */
[----:B------:R-:W-:Y:S02]  /*4f80*/  LOP3.LUT R22, R22, 0x7f7f7f7f, R31, 0x60, !PT ;  /* 0x7f7f7f7f16167812 */ /* 0x000fe400078e601f */
[----:B------:R-:W-:Y:S02]  /*4f90*/  LEA R26, R225, R26, 0x3 ;  /* 0x0000001ae11a7211 */ /* 0x000fe400078e18ff */
[----:B------:R-:W-:Y:S02]  /*4fa0*/  LEA R18, R18, UR5, 0x2 ;  /* 0x0000000512127c11 */ /* 0x000fe4000f8e10ff */
[----:B------:R-:W-:-:S02]  /*4fb0*/  LOP3.LUT R27, R27, R34, RZ, 0xfc, !PT ;  /* 0x000000221b1b7212 */ /* 0x000fc400078efcff */
[----:B------:R-:W-:Y:S02]  /*4fc0*/  LEA R20, R19, UR5, 0x2 ;  /* 0x0000000513147c11 */ /* 0x000fe4000f8e10ff */
[----:B------:R-:W-:Y:S02]  /*4fd0*/  LEA R23, R23, UR5, 0x2 ;  /* 0x0000000517177c11 */ /* 0x000fe4000f8e10ff */
[----:B------:R-:W-:Y:S02]  /*4fe0*/  LOP3.LUT R2, R25, R2, RZ, 0xfc, !PT ;  /* 0x0000000219027212 */ /* 0x000fe400078efcff */
[----:B------:R-:W-:Y:S01]  /*4ff0*/  LEA R21, R21, UR5, 0x2 ;  /* 0x0000000515157c11 */ /* 0x000fe2000f8e10ff */
[----:B------:R0:W-:Y:S01]  /*5000*/  STS [R18], R9 ;  /* 0x0000000912007388 */ /* 0x0001e20000000800 */
[----:B------:R-:W-:Y:S02]  /*5010*/  LOP3.LUT R22, R29, R22, RZ, 0xfc, !PT ;  /* 0x000000161d167212 */ /* 0x000fe400078efcff */
[----:B------:R-:W-:Y:S01]  /*5020*/  LEA R19, R26, UR5, 0x2 ;  /* 0x000000051a137c11 */ /* 0x000fe2000f8e10ff */
[----:B------:R0:W-:Y:S04]  /*5030*/  STS [R20], R27 ;  /* 0x0000001b14007388 */ /* 0x0001e80000000800 */
[----:B------:R0:W-:Y:S04]  /*5040*/  STS [R23], R0 ;  /* 0x0000000017007388 */ /* 0x0001e80000000800 */
[----:B------:R0:W-:Y:S04]  /*5050*/  STS [R21], R2 ;  /* 0x0000000215007388 */ /* 0x0001e80000000800 */
[----:B------:R0:W-:Y:S01]  /*5060*/  STS [R19], R22 ;  /* 0x0000001613007388 */ /* 0x0001e20000000800 */
[----:B------:R-:W-:-:S05]  /*5070*/  UMOV UR5, URZ ;  /* 0x000000ff00057c82 */ /* 0x000fca0008000000 */
.L_x_18:
[----:B------:R-:W1:Y:S01]  /*5080*/  S2R R185, SR_TID.X ;  /* 0x0000000000b97919 */ /* 0x000e620000002100 */
[----:B------:R-:W2:Y:S01]  /*5090*/  LDCU.64 UR8, c[0x0][0x388] ;  /* 0x00007100ff0877ac */ /* 0x000ea20008000a00 */
[----:B0-----:R-:W-:Y:S01]  /*50a0*/  MOV R2, UR5 ;  /* 0x0000000500027c02 */ /* 0x001fe20008000f00 */
[----:B------:R-:W-:Y:S01]  /*50b0*/  USHF.L.U32 UR7, UR4, 0x3, URZ ;  /* 0x0000000304077899 */ /* 0x000fe200080006ff */
[----:B-1----:R-:W-:Y:S02]  /*50c0*/  SHF.L.U32 R0, R185, 0x2, RZ ;  /* 0x00000002b9007819 */ /* 0x002fe400000006ff */
[----:B------:R-:W-:Y:S02]  /*50d0*/  LEA R2, R2, R185, 0x5 ;  /* 0x000000b902027211 */ /* 0x000fe400078e28ff */
[----:B------:R-:W-:Y:S02]  /*50e0*/  LOP3.LUT R18, R0, 0x1c, RZ, 0xc0, !PT ;  /* 0x0000001c00127812 */ /* 0x000fe400078ec0ff */
[----:B------:R-:W-:-:S02]  /*50f0*/  LEA.HI R2, R2, UR7, RZ, 0x1d ;  /* 0x0000000702027c11 */ /* 0x000fc4000f8fe8ff */
[----:B--2---:R-:W-:Y:S02]  /*5100*/  IADD3 R18, P0, PT, R18, UR8, RZ ;  /* 0x0000000812127c10 */ /* 0x004fe4000ff1e0ff */
[-C--:B------:R-:W-:Y:S02]  /*5110*/  IADD3 R25, PT, PT, R221, R2.reuse, RZ ;  /* 0x00000002dd197210 */ /* 0x080fe40007ffe0ff */
[----:B------:R-:W-:Y:S02]  /*5120*/  IADD3.X R19, PT, PT, RZ, UR9, RZ, P0, !PT ;  /* 0x00000009ff137c10 */ /* 0x000fe400087fe4ff */
[-C--:B------:R-:W-:Y:S02]  /*5130*/  IADD3 R23, PT, PT, R220, R2.reuse, RZ ;  /* 0x00000002dc177210 */ /* 0x080fe40007ffe0ff */
[----:B------:R-:W-:Y:S01]  /*5140*/  IADD3 R21, PT, PT, R219, R2, RZ ;  /* 0x00000002db157210 */ /* 0x000fe20007ffe0ff */
[----:B------:R-:W-:-:S04]  /*5150*/  IMAD.WIDE R24, R25, 0x24, R18 ;  /* 0x0000002419187825 */ /* 0x000fc800078e0212 */
[--C-:B------:R-:W-:Y:S02]  /*5160*/  IMAD.WIDE R22, R23, 0x24, R18.reuse ;  /* 0x0000002417167825 */ /* 0x100fe400078e0212 */
[----:B------:R-:W2:Y:S01]  /*5170*/  LDG.E.CONSTANT R24, desc[UR12][R24.64+0x4] ;  /* 0x0000040c18187981 */ /* 0x000ea2000c1e9900 */
[-C--:B------:R-:W-:Y:S01]  /*5180*/  IADD3 R9, PT, PT, R218, R2.reuse, RZ ;  /* 0x00000002da097210 */ /* 0x080fe20007ffe0ff */
[----:B------:R-:W-:Y:S02]  /*5190*/  IMAD.WIDE R20, R21, 0x24, R18 ;  /* 0x0000002415147825 */ /* 0x000fe400078e0212 */
[----:B------:R0:W3:Y:S01]  /*51a0*/  LDG.E.CONSTANT R27, desc[UR12][R22.64+0x4] ;  /* 0x0000040c161b7981 */ /* 0x0000e2000c1e9900 */
[----:B------:R-:W-:-:S03]  /*51b0*/  IADD3 R31, PT, PT, R217, R2, RZ ;  /* 0x00000002d91f7210 */ /* 0x000fc60007ffe0ff */
[----:B------:R1:W4:Y:S01]  /*51c0*/  LDG.E.CONSTANT R29, desc[UR12][R20.64+0x4] ;  /* 0x0000040c141d7981 */ /* 0x000322000c1e9900 */
[----:B0-----:R-:W-:Y:S01]  /*51d0*/  IMAD.WIDE R22, R9, 0x24, R18 ;  /* 0x0000002409167825 */ /* 0x001fe200078e0212 */
[----:B------:R-:W-:-:S03]  /*51e0*/  IADD3 R9, PT, PT, R216, R2, RZ ;  /* 0x00000002d8097210 */ /* 0x000fc60007ffe0ff */
[--C-:B-1----:R-:W-:Y:S02]  /*51f0*/  IMAD.WIDE R20, R31, 0x24, R18.reuse ;  /* 0x000000241f147825 */ /* 0x102fe400078e0212 */
[----:B------:R-:W5:Y:S04]  /*5200*/  LDG.E.CONSTANT R31, desc[UR12][R22.64+0x4] ;  /* 0x0000040c161f7981 */ /* 0x000f68000c1e9900 */
[----:B------:R0:W5:Y:S02]  /*5210*/  LDG.E.CONSTANT R32, desc[UR12][R20.64+0x4] ;  /* 0x0000040c14207981 */ /* 0x000164000c1e9900 */
[----:B0-----:R-:W-:Y:S01]  /*5220*/  IMAD.WIDE R20, R9, 0x24, R18 ;  /* 0x0000002409147825 */ /* 0x001fe200078e0212 */
[----:B------:R-:W-:-:S04]  /*5230*/  IADD3 R9, PT, PT, R215, R2, RZ ;  /* 0x00000002d7097210 */ /* 0x000fc80007ffe0ff */
        /* <DEDUP_REMOVED lines=16> */
[----:B0-----:R-:W-:-:S05]  /*5340*/  IMAD.WIDE R20, R9, 0x24, R18 ;  /* 0x0000002409147825 */ /* 0x001fca00078e0212 */
[----:B------:R0:W5:Y:S01]  /*5350*/  LDG.E.CONSTANT R39, desc[UR12][R20.64+0x4] ;  /* 0x0000040c14277981 */ /* 0x000162000c1e9900 */
[----:B------:R-:W-:-:S05]  /*5360*/  IADD3 R9, PT, PT, R209, R2, RZ ;  /* 0x00000002d1097210 */ /* 0x000fca0007ffe0ff */
[----:B0-----:R-:W-:-:S05]  /*5370*/  IMAD.WIDE R20, R9, 0x24, R18 ;  /* 0x0000002409147825 */ /* 0x001fca00078e0212 */
[----:B------:R0:W5:Y:S01]  /*5380*/  LDG.E.CONSTANT R26, desc[UR12][R20.64+0x4] ;  /* 0x0000040c141a7981 */ /* 0x000162000c1e9900 */
[----:B------:R-:W1:Y:S01]  /*5390*/  S2R R222, SR_TID.Y ;  /* 0x0000000000de7919 */ /* 0x000e620000002200 */
[----:B------:R-:W1:Y:S01]  /*53a0*/  S2UR UR17, SR_CgaCtaId ;  /* 0x00000000001179c3 */ /* 0x000e620000008800 */
[----:B------:R-:W-:-:S05]  /*53b0*/  IADD3 R9, PT, PT, R208, R2, RZ ;  /* 0x00000002d0097210 */ /* 0x000fca0007ffe0ff */
[--C-:B0-----:R-:W-:Y:S01]  /*53c0*/  IMAD.WIDE R20, R9, 0x24, R18.reuse ;  /* 0x0000002409147825 */ /* 0x101fe200078e0212 */
[-C--:B------:R-:W-:Y:S01]  /*53d0*/  IADD3 R9, PT, PT, R206, R2.reuse, RZ ;  /* 0x00000002ce097210 */ /* 0x080fe20007ffe0ff */
[----:B------:R-:W-:Y:S01]  /*53e0*/  UMOV UR16, 0x400 ;  /* 0x0000040000107882 */ /* 0x000fe20000000000 */
[----:B------:R-:W-:Y:S02]  /*53f0*/  IADD3 R23, PT, PT, R207, R2, RZ ;  /* 0x00000002cf177210 */ /* 0x000fe40007ffe0ff */
[----:B------:R0:W5:Y:S01]  /*5400*/  LDG.E.CONSTANT R25, desc[UR12][R20.64+0x4] ;  /* 0x0000040c14197981 */ /* 0x000162000c1e9900 */
[----:B------:R-:W-:Y:S02]  /*5410*/  UIADD3 UR6, UPT, UPT, UR16, 0x77a0, URZ ;  /* 0x000077a010067890 */ /* 0x000fe4000fffe0ff */
[----:B------:R-:W-:-:S05]  /*5420*/  IMAD.WIDE R22, R23, 0x24, R18 ;  /* 0x0000002417167825 */ /* 0x000fca00078e0212 */
[----:B------:R1:W5:Y:S01]  /*5430*/  LDG.E.CONSTANT R28, desc[UR12][R22.64+0x4] ;  /* 0x0000040c161c7981 */ /* 0x000362000c1e9900 */
[----:B0-----:R-:W-:Y:S01]  /*5440*/  IMAD.WIDE R20, R9, 0x24, R18 ;  /* 0x0000002409147825 */ /* 0x001fe200078e0212 */
[----:B------:R-:W-:Y:S01]  /*5450*/  LOP3.LUT R9, R0, 0x7c, RZ, 0xc0, !PT ;  /* 0x0000007c00097812 */ /* 0x000fe200078ec0ff */
[----:B-1----:R-:W-:-:S03]  /*5460*/  ULEA UR6, UR17, UR6, 0x18 ;  /* 0x0000000611067291 */ /* 0x002fc6000f8ec0ff */
[----:B------:R0:W5:Y:S01]  /*5470*/  LDG.E.CONSTANT R30, desc[UR12][R20.64+0x4] ;  /* 0x0000040c141e7981 */ /* 0x000162000c1e9900 */
[-C--:B------:R-:W-:Y:S02]  /*5480*/  IADD3 R23, PT, PT, R204, R2.reuse, RZ ;  /* 0x00000002cc177210 */ /* 0x080fe40007ffe0ff */
[----:B------:R-:W-:Y:S02]  /*5490*/  LEA R9, R222, R9, 0x7 ;  /* 0x00000009de097211 */ /* 0x000fe400078e38ff */
[----:B0-----:R-:W-:-:S05]  /*54a0*/  IADD3 R21, PT, PT, R205, R2, RZ ;  /* 0x00000002cd157210 */ /* 0x001fca0007ffe0ff */
[----:B------:R-:W-:Y:S01]  /*54b0*/  IMAD.WIDE R20, R21, 0x24, R18 ;  /* 0x0000002415147825 */ /* 0x000fe200078e0212 */
[----:B------:R-:W-:Y:S02]  /*54c0*/  IADD3 R41, PT, PT, R190, R2, RZ ;  /* 0x00000002be297210 */ /* 0x000fe40007ffe0ff */
[----:B------:R-:W-:-:S04]  /*54d0*/  MOV R44, UR7 ;  /* 0x00000007002c7c02 */ /* 0x000fc80008000f00 */
[----:B------:R-:W-:Y:S02]  /*54e0*/  LOP3.LUT R43, R44, 0x3, R185, 0xf8, !PT ;  /* 0x000000032c2b7812 */ /* 0x000fe400078ef8b9 */
[----:B------:R-:W-:-:S04]  /*54f0*/  MOV R44, UR5 ;  /* 0x00000005002c7c02 */ /* 0x000fc80008000f00 */
[----:B------:R-:W-:Y:S01]  /*5500*/  LEA R43, R44, R43, 0x2 ;  /* 0x0000002b2c2b7211 */ /* 0x000fe200078e10ff */
[----:B--2---:R0:W-:Y:S04]  /*5510*/  STS [R9+UR6], R24 ;  /* 0x0000001809007988 */ /* 0x0041e80008000806 */
[----:B---3--:R1:W-:Y:S04]  /*5520*/  STS [R9+UR6+0x200], R27 ;  /* 0x0002001b09007988 */ /* 0x0083e80008000806 */
[----:B0-----:R0:W2:Y:S02]  /*5530*/  LDG.E.CONSTANT R24, desc[UR12][R20.64+0x4] ;  /* 0x0000040c14187981 */ /* 0x0010a4000c1e9900 */
[----:B0-----:R-:W-:Y:S01]  /*5540*/  IMAD.WIDE R20, R23, 0x24, R18 ;  /* 0x0000002417147825 */ /* 0x001fe200078e0212 */
[----:B------:R-:W-:-:S04]  /*5550*/  IADD3 R23, PT, PT, R203, R2, RZ ;  /* 0x00000002cb177210 */ /* 0x000fc80007ffe0ff */
[----:B-1----:R0:W3:Y:S04]  /*5560*/  LDG.E.CONSTANT R27, desc[UR12][R20.64+0x4] ;  /* 0x0000040c141b7981 */ /* 0x0020e8000c1e9900 */
[----:B----4-:R1:W-:Y:S01]  /*5570*/  STS [R9+UR6+0x400], R29 ;  /* 0x0004001d09007988 */ /* 0x0103e20008000806 */
[----:B0-----:R-:W-:Y:S01]  /*5580*/  IMAD.WIDE R20, R23, 0x24, R18 ;  /* 0x0000002417147825 */ /* 0x001fe200078e0212 */
[----:B------:R-:W-:-:S04]  /*5590*/  IADD3 R23, PT, PT, R202, R2, RZ ;  /* 0x00000002ca177210 */ /* 0x000fc80007ffe0ff */
[----:B-1----:R0:W4:Y:S04]  /*55a0*/  LDG.E.CONSTANT R29, desc[UR12][R20.64+0x4] ;  /* 0x0000040c141d7981 */ /* 0x002128000c1e9900 */
[----:B-----5:R1:W-:Y:S01]  /*55b0*/  STS [R9+UR6+0x600], R31 ;  /* 0x0006001f09007988 */ /* 0x0203e20008000806 */
[----:B0-----:R-:W-:Y:S01]  /*55c0*/  IMAD.WIDE R20, R23, 0x24, R18 ;  /* 0x0000002417147825 */ /* 0x001fe200078e0212 */
[----:B------:R-:W-:-:S04]  /*55d0*/  IADD3 R23, PT, PT, R201, R2, RZ ;  /* 0x00000002c9177210 */ /* 0x000fc80007ffe0ff */
[----:B-1----:R0:W5:Y:S04]  /*55e0*/  LDG.E.CONSTANT R31, desc[UR12][R20.64+0x4] ;  /* 0x0000040c141f7981 */ /* 0x002168000c1e9900 */
[----:B------:R1:W-:Y:S01]  /*55f0*/  STS [R9+UR6+0x800], R32 ;  /* 0x0008002009007988 */ /* 0x0003e20008000806 */
        /* <DEDUP_REMOVED lines=30> */
[----:B-1----:R0:W5:Y:S02]  /*57e0*/  LDG.E.CONSTANT R39, desc[UR12][R20.64+0x4] ;  /* 0x0000040c14277981 */ /* 0x002164000c1e9900 */
[----:B0-----:R-:W-:Y:S01]  /*57f0*/  IMAD.WIDE R20, R23, 0x24, R18 ;  /* 0x0000002417147825 */ /* 0x001fe200078e0212 */
[----:B------:R-:W-:-:S04]  /*5800*/  IADD3 R23, PT, PT, R192, R2, RZ ;  /* 0x00000002c0177210 */ /* 0x000fc80007ffe0ff */
[----:B------:R0:W5:Y:S02]  /*5810*/  LDG.E.CONSTANT R40, desc[UR12][R20.64+0x4] ;  /* 0x0000040c14287981 */ /* 0x000164000c1e9900 */
[----:B0-----:R-:W-:Y:S01]  /*5820*/  IMAD.WIDE R20, R23, 0x24, R18 ;  /* 0x0000002417147825 */ /* 0x001fe200078e0212 */
[----:B------:R-:W-:-:S04]  /*5830*/  IADD3 R23, PT, PT, R191, R2, RZ ;  /* 0x00000002bf177210 */ /* 0x000fc80007ffe0ff */
[----:B------:R0:W5:Y:S02]  /*5840*/  LDG.E.CONSTANT R2, desc[UR12][R20.64+0x4] ;  /* 0x0000040c14027981 */ /* 0x000164000c1e9900 */
[--C-:B0-----:R-:W-:Y:S02]  /*5850*/  IMAD.WIDE R20, R23, 0x24, R18.reuse ;  /* 0x0000002417147825 */ /* 0x101fe400078e0212 */
[----:B------:R-:W0:Y:S02]  /*5860*/  LDC.64 R22, c[0x0][0x388] ;  /* 0x0000e200ff167b82 */ /* 0x000e240000000a00 */
[----:B------:R-:W-:Y:S02]  /*5870*/  IMAD.WIDE R18, R41, 0x24, R18 ;  /* 0x0000002429127825 */ /* 0x000fe400078e0212 */
[----:B------:R1:W5:Y:S04]  /*5880*/  LDG.E.CONSTANT R41, desc[UR12][R20.64+0x4] ;  /* 0x0000040c14297981 */ /* 0x000368000c1e9900 */
[----:B------:R0:W5:Y:S01]  /*5890*/  LDG.E.CONSTANT R42, desc[UR12][R18.64+0x4] ;  /* 0x0000040c122a7981 */ /* 0x000162000c1e9900 */
[----:B-1----:R-:W-:-:S03]  /*58a0*/  IADD3 R21, PT, PT, R189, R43, RZ ;  /* 0x0000002bbd157210 */ /* 0x002fc60007ffe0ff */
[----:B------:R1:W-:Y:S02]  /*58b0*/  STS [R9+UR6+0x1800], R26 ;  /* 0x0018001a09007988 */ /* 0x0003e40008000806 */
[----:B0-----:R-:W-:Y:S01]  /*58c0*/  IMAD.WIDE R18, R21, 0x24, R22 ;  /* 0x0000002415127825 */ /* 0x001fe200078e0216 */
[----:B------:R-:W-:-:S04]  /*58d0*/  IADD3 R21, PT, PT, R188, R43, RZ ;  /* 0x0000002bbc157210 */ /* 0x000fc80007ffe0ff */
[----:B-1----:R0:W5:Y:S01]  /*58e0*/  LDG.E.U16.CONSTANT R26, desc[UR12][R18.64] ;  /* 0x0000000c121a7981 */ /* 0x002162000c1e9500 */
[-C--:B------:R-:W-:Y:S01]  /*58f0*/  IADD3 R45, PT, PT, R186, R43.reuse, RZ ;  /* 0x0000002bba2d7210 */ /* 0x080fe20007ffe0ff */
[----:B0-----:R-:W-:Y:S01]  /*5900*/  IMAD.WIDE R18, R21, 0x24, R22 ;  /* 0x0000002415127825 */ /* 0x001fe200078e0216 */
[----:B------:R-:W-:-:S04]  /*5910*/  IADD3 R21, PT, PT, R187, R43, RZ ;  /* 0x0000002bbb157210 */ /* 0x000fc80007ffe0ff */
[----:B------:R0:W5:Y:S01]  /*5920*/  LDG.E.U16.CONSTANT R43, desc[UR12][R18.64] ;  /* 0x0000000c122b7981 */ /* 0x000162000c1e9500 */
[----:B------:R-:W-:-:S06]  /*5930*/  IMAD.WIDE R20, R21, 0x24, R22 ;  /* 0x0000002415147825 */ /* 0x000fcc00078e0216 */
[----:B------:R-:W5:Y:S01]  /*5940*/  LDG.E.U16.CONSTANT R20, desc[UR12][R20.64] ;  /* 0x0000000c14147981 */ /* 0x000f62000c1e9500 */
[----:B0-----:R-:W-:-:S05]  /*5950*/  IMAD.WIDE R18, R45, 0x24, R22 ;  /* 0x000000242d127825 */ /* 0x001fca00078e0216 */
[----:B------:R0:W5:Y:S02]  /*5960*/  LDG.E.U16.CONSTANT R22, desc[UR12][R18.64] ;  /* 0x0000000c12167981 */ /* 0x000164000c1e9500 */
[----:B0-----:R-:W-:-:S04]  /*5970*/  SHF.L.U32 R18, R222, 0x3, RZ ;  /* 0x00000003de127819 */ /* 0x001fc800000006ff */
[----:B------:R-:W-:Y:S01]  /*5980*/  LEA.HI R18, R185, R18, RZ, 0x1e ;  /* 0x00000012b9127211 */ /* 0x000fe200078ff0ff */
[----:B------:R-:W-:-:S03]  /*5990*/  UIADD3 UR7, UPT, UPT, UR16, 0xb7a0, URZ ;  /* 0x0000b7a010077890 */ /* 0x000fc6000fffe0ff */
[----:B------:R-:W-:Y:S01]  /*59a0*/  SHF.L.U32 R18, R18, 0x4, RZ ;  /* 0x0000000412127819 */ /* 0x000fe200000006ff */
[----:B------:R-:W-:-:S03]  /*59b0*/  ULEA UR7, UR17, UR7, 0x18 ;  /* 0x0000000711077291 */ /* 0x000fc6000f8ec0ff */
[C---:B------:R-:W-:Y:S02]  /*59c0*/  IADD3 R21, PT, PT, R18.reuse, 0x200, RZ ;  /* 0x0000020012157810 */ /* 0x040fe40007ffe0ff */
[C---:B------:R-:W-:Y:S02]  /*59d0*/  LOP3.LUT R19, R18.reuse, 0x7f0, RZ, 0xc0, !PT ;  /* 0x000007f012137812 */ /* 0x040fe400078ec0ff */
[----:B------:R-:W-:Y:S01]  /*59e0*/  IADD3 R18, PT, PT, R18, 0x600, RZ ;  /* 0x0000060012127810 */ /* 0x000fe20007ffe0ff */
[----:B------:R0:W-:Y:S01]  /*59f0*/  STS [R9+UR6+0x1a00], R25 ;  /* 0x001a001909007988 */ /* 0x0001e20008000806 */
[----:B------:R-:W-:Y:S02]  /*5a00*/  LOP3.LUT R21, R21, 0x7f0, RZ, 0xc0, !PT ;  /* 0x000007f015157812 */ /* 0x000fe400078ec0ff */
[C---:B------:R-:W-:Y:S02]  /*5a10*/  LOP3.LUT R23, R19.reuse, 0x400, RZ, 0x3c, !PT ;  /* 0x0000040013177812 */ /* 0x040fe400078e3cff */
[----:B------:R-:W-:-:S02]  /*5a20*/  LOP3.LUT R19, R19, 0xc, R0, 0xf8, !PT ;  /* 0x0000000c13137812 */ /* 0x000fc400078ef800 */
[--C-:B------:R-:W-:Y:S02]  /*5a30*/  LOP3.LUT R23, R23, 0xc, R0.reuse, 0xf8, !PT ;  /* 0x0000000c17177812 */ /* 0x100fe400078ef800 */
[----:B0-----:R-:W-:Y:S01]  /*5a40*/  LOP3.LUT R25, R18, 0x7f0, RZ, 0xc0, !PT ;  /* 0x000007f012197812 */ /* 0x001fe200078ec0ff */
[----:B------:R-:W-:Y:S03]  /*5a50*/  STS [R9+UR6+0x1c00], R28 ;  /* 0x001c001c09007988 */ /* 0x000fe60008000806 */
[----:B------:R-:W-:Y:S01]  /*5a60*/  LOP3.LUT R25, R25, 0xc, R0, 0xf8, !PT ;  /* 0x0000000c19197812 */ /* 0x000fe200078ef800 */
[----:B------:R-:W-:Y:S04]  /*5a70*/  STS [R9+UR6+0x1e00], R30 ;  /* 0x001e001e09007988 */ /* 0x000fe80008000806 */
[----:B--2---:R-:W-:Y:S04]  /*5a80*/  STS [R9+UR6+0x2000], R24 ;  /* 0x0020001809007988 */ /* 0x004fe80008000806 */
[----:B---3--:R-:W-:Y:S01]  /*5a90*/  STS [R9+UR6+0x2200], R27 ;  /* 0x0022001b09007988 */ /* 0x008fe20008000806 */
[----:B------:R-:W-:-:S02]  /*5aa0*/  ULEA UR9, UR5, 0x20, 0x5 ;  /* 0x0000002005097891 */ /* 0x000fc4000f8e28ff */
[----:B------:R-:W-:Y:S01]  /*5ab0*/  USHF.L.U32 UR8, UR5, 0x3, URZ ;  /* 0x0000000305087899 */ /* 0x000fe200080006ff */
[----:B----4-:R-:W-:Y:S01]  /*5ac0*/  STS [R9+UR6+0x2400], R29 ;  /* 0x0024001d09007988 */ /* 0x010fe20008000806 */
[----:B------:R-:W-:-:S03]  /*5ad0*/  USHF.R.U32.HI UR9, URZ, 0x2, UR9 ;  /* 0x00000002ff097899 */ /* 0x000fc60008011609 */
[----:B-----5:R-:W-:Y:S01]  /*5ae0*/  STS [R9+UR6+0x2600], R31 ;  /* 0x0026001f09007988 */ /* 0x020fe20008000806 */
[----:B------:R-:W-:-:S03]  /*5af0*/  UISETP.GE.U32.AND UP0, UPT, UR8, UR9, UPT ;  /* 0x000000090800728c */ /* 0x000fc6000bf06070 */
        /* <DEDUP_REMOVED lines=9> */
[----:B------:R0:W-:Y:S02]  /*5b90*/  STS [R9+UR6+0x3a00], R2 ;  /* 0x003a000209007988 */ /* 0x0001e40008000806 */
[----:B0-----:R-:W-:-:S02]  /*5ba0*/  LOP3.LUT R2, R21, 0xc, R0, 0xf8, !PT ;  /* 0x0000000c15027812 */ /* 0x001fc400078ef800 */
[----:B------:R0:W-:Y:S04]  /*5bb0*/  STS [R9+UR6+0x3c00], R41 ;  /* 0x003c002909007988 */ /* 0x0001e80008000806 */
[----:B------:R0:W-:Y:S01]  /*5bc0*/  STS [R9+UR6+0x3e00], R42 ;  /* 0x003e002a09007988 */ /* 0x0001e20008000806 */
[----:B------:R-:W-:-:S05]  /*5bd0*/  HADD2.F32 R26, -RZ, R26.H0_H0 ;  /* 0x2000001aff1a7230 */ /* 0x000fca0000004100 */
[----:B------:R0:W-:Y:S01]  /*5be0*/  STS [R19+UR7], R26 ;  /* 0x0000001a13007988 */ /* 0x0001e20008000807 */
[----:B------:R-:W-:Y:S02]  /*5bf0*/  HADD2.F32 R43, -RZ, R43.H0_H0 ;  /* 0x2000002bff2b7230 */ /* 0x000fe40000004100 */
[----:B------:R-:W-:-:S03]  /*5c00*/  HADD2.F32 R20, -RZ, R20.H0_H0 ;  /* 0x20000014ff147230 */ /* 0x000fc60000004100 */
[----:B------:R0:W-:Y:S01]  /*5c10*/  STS [R2+UR7], R43 ;  /* 0x0000002b02007988 */ /* 0x0001e20008000807 */
[----:B------:R-:W-:-:S03]  /*5c20*/  HADD2.F32 R22, -RZ, R22.H0_H0 ;  /* 0x20000016ff167230 */ /* 0x000fc60000004100 */
[----:B------:R0:W-:Y:S04]  /*5c30*/  STS [R23+UR7], R20 ;  /* 0x0000001417007988 */ /* 0x0001e80008000807 */
[----:B------:R0:W-:Y:S01]  /*5c40*/  STS [R25+UR7], R22 ;  /* 0x0000001619007988 */ /* 0x0001e20008000807 */
[----:B------:R-:W-:Y:S06]  /*5c50*/  BAR.SYNC.DEFER_BLOCKING 0x0 ;  /* 0x0000000000007b1d */ /* 0x000fec0000010000 */
[----:B------:R-:W-:Y:S05]  /*5c60*/  BRA.U UP0, `(.L_x_16) ;  /* 0x0000008d00ec7547 */ /* 0x000fea000b800000 */
.L_x_17:
[----:B------:R-:W-:Y:S01]  /*5c70*/  USHF.R.U32.HI UR11, URZ, 0x4, UR8 ;  /* 0x00000004ff0b7899 */ /* 0x000fe20008011608 */
[----:B------:R-:W-:Y:S01]  /*5c80*/  SHF.R.U32.HI R0, RZ, 0x1, R185 ;  /* 0x00000001ff007819 */ /* 0x000fe200000116b9 */
[----:B------:R-:W-:Y:S01]  /*5c90*/  ULOP3.LUT UR10, UR8, 0x3ffffff8, URZ, 0xc0, !UPT ;  /* 0x3ffffff8080a7892 */ /* 0x000fe2000f8ec0ff */
[C---:B0-----:R-:W-:Y:S01]  /*5ca0*/  IADD3 R23, PT, PT, R185.reuse, 0x20, RZ ;  /* 0x00000020b9177810 */ /* 0x041fe20007ffe0ff */
[----:B------:R-:W-:Y:S01]  /*5cb0*/  UIADD3 UR9, UPT, UPT, UR16, 0x4620, URZ ;  /* 0x0000462010097890 */ /* 0x000fe2000fffe0ff */
[C---:B------:R-:W-:Y:S01]  /*5cc0*/  LEA R9, R185.reuse, R0, 0x4 ;  /* 0x00000000b9097211 */ /* 0x040fe200078e20ff */
[----:B------:R-:W-:Y:S01]  /*5cd0*/  ULOP3.LUT UR14, UR8, 0xe, URZ, 0xc0, !UPT ;  /* 0x0000000e080e7892 */ /* 0x000fe2000f8ec0ff */
[----:B------:R-:W-:Y:S01]  /*5ce0*/  MOV R0, UR11 ;  /* 0x0000000b00007c02 */ /* 0x000fe20008000f00 */
[----:B------:R-:W-:Y:S01]  /*5cf0*/  ULEA UR9, UR17, UR9, 0x18 ;  /* 0x0000000911097291 */ /* 0x000fe2000f8ec0ff */
[----:B------:R-:W-:Y:S01]  /*5d00*/  MOV R2, UR10 ;  /* 0x0000000a00027c02 */ /* 0x000fe20008000f00 */
[----:B------:R-:W-:Y:S01]  /*5d10*/  ULEA UR10, UR17, UR16, 0x18 ;  /* 0x00000010110a7291 */ /* 0x000fe2000f8ec0ff */
[----:B------:R-:W-:Y:S01]  /*5d20*/  LEA R9, R0, R9, 0x3 ;  /* 0x0000000900097211 */ /* 0x000fe200078e18ff */
[----:B------:R-:W-:Y:S01]  /*5d30*/  USHF.R.U32.HI UR15, URZ, 0x1, UR14 ;  /* 0x00000001ff0f7899 */ /* 0x000fe2000801160e */
[C---:B------:R-:W-:Y:S01]  /*5d40*/  IADD3 R70, PT, PT, R185.reuse, 0x40, RZ ;  /* 0x00000040b9467810 */ /* 0x040fe20007ffe0ff */
[----:B------:R-:W-:Y:S01]  /*5d50*/  IMAD R19, R185, 0x21, R2 ;  /* 0x00000021b9137824 */ /* 0x000fe200078e0202 */
[----:B------:R-:W-:-:S02]  /*5d60*/  LEA R31, R9, UR9, 0x2 ;  /* 0x00000009091f7c11 */ /* 0x000fc4000f8e10ff */
[----:B------:R-:W-:Y:S02]  /*5d70*/  SHF.L.U32 R2, R185, 0x3, RZ ;  /* 0x00000003b9027819 */ /* 0x000fe400000006ff */
[----:B------:R-:W-:Y:S01]  /*5d80*/  LEA R19, R19, UR10, 0x2 ;  /* 0x0000000a13137c11 */ /* 0x000fe2000f8e10ff */
[----:B------:R-:W0:Y:S01]  /*5d90*/  LDS R22, [R31] ;  /* 0x000000001f167984 */ /* 0x000e220000000800 */
[----:B------:R-:W-:Y:S01]  /*5da0*/  ULOP3.LUT UR10, UR8, 0x6, URZ, 0xc0, !UPT ;  /* 0x00000006080a7892 */ /* 0x000fe2000f8ec0ff */
[----:B------:R-:W-:Y:S02]  /*5db0*/  LEA.HI R41, R185, R2, RZ, 0x1e ;  /* 0x00000002b9297211 */ /* 0x000fe400078ff0ff */
[----:B------:R-:W1:Y:S01]  /*5dc0*/  LDS R9, [R19] ;  /* 0x0000000013097984 */ /* 0x000e620000000800 */
[----:B------:R-:W-:Y:S02]  /*5dd0*/  SHF.L.U32 R18, R23, 0x3, RZ ;  /* 0x0000000317127819 */ /* 0x000fe400000006ff */
[----:B------:R-:W-:Y:S01]  /*5de0*/  LEA R30, R0, R41, 0x2 ;  /* 0x00000029001e7211 */ /* 0x000fe200078e10ff */
[----:B------:R-:W2:Y:S01]  /*5df0*/  LDS R20, [R31+0x4] ;  /* 0x000004001f147984 */ /* 0x000ea20000000800 */
[----:B------:R-:W-:-:S02]  /*5e00*/  SHF.R.U32.HI R27, RZ, 0x1, R70 ;  /* 0x00000001ff1b7819 */ /* 0x000fc40000011646 */
[----:B------:R-:W-:Y:S01]  /*5e10*/  LEA.HI R41, R23, R18, RZ, 0x1e ;  /* 0x0000001217297211 */ /* 0x000fe200078ff0ff */
[----:B------:R-:W3:Y:S01]  /*5e20*/  LDS R33, [R19+0x4] ;  /* 0x0000040013217984 */ /* 0x000ee20000000800 */
[C---:B------:R-:W-:Y:S02]  /*5e30*/  LEA R27, R70.reuse, R27, 0x4 ;  /* 0x0000001b461b7211 */ /* 0x040fe400078e20ff */
[----:B------:R-:W-:Y:S01]  /*5e40*/  SHF.L.U32 R37, R70, 0x3, RZ ;  /* 0x0000000346257819 */ /* 0x000fe200000006ff */
[----:B------:R-:W4:Y:S01]  /*5e50*/  LDS R2, [R31+0x8] ;  /* 0x000008001f027984 */ /* 0x000f220000000800 */
[----:B------:R-:W-:Y:S02]  /*5e60*/  LEA R32, R0, R27, 0x3 ;  /* 0x0000001b00207211 */ /* 0x000fe400078e18ff */
[----:B------:R-:W-:Y:S01]  /*5e70*/  LEA.HI R37, R70, R37, RZ, 0x1e ;  /* 0x0000002546257211 */ /* 0x000fe200078ff0ff */
[----:B------:R-:W5:Y:S01]  /*5e80*/  LDS R29, [R19+0x8] ;  /* 0x00000800131d7984 */ /* 0x000f620000000800 */
[----:B------:R-:W-:-:S02]  /*5e90*/  IADD3 R68, PT, PT, R185, 0x60, RZ ;  /* 0x00000060b9447810 */ /* 0x000fc40007ffe0ff */
[----:B------:R-:W-:Y:S01]  /*5ea0*/  LEA R26, R0, R37, 0x2 ;  /* 0x00000025001a7211 */ /* 0x000fe200078e10ff */
[----:B------:R-:W5:Y:S01]  /*5eb0*/  LDS R21, [R31+0xc] ;  /* 0x00000c001f157984 */ /* 0x000f620000000800 */
[----:B------:R-:W-:Y:S02]  /*5ec0*/  SHF.R.U32.HI R24, RZ, 0x1, R23 ;  /* 0x00000001ff187819 */ /* 0x000fe40000011617 */
[C---:B------:R-:W-:Y:S01]  /*5ed0*/  SHF.L.U32 R59, R68.reuse, 0x3, RZ ;  /* 0x00000003443b7819 */ /* 0x040fe200000006ff */
[----:B------:R-:W5:Y:S01]  /*5ee0*/  LDS R25, [R19+0xc] ;  /* 0x00000c0013197984 */ /* 0x000f620000000800 */
[----:B------:R-:W-:Y:S02]  /*5ef0*/  SHF.R.U32.HI R35, RZ, 0x1, R68 ;  /* 0x00000001ff237819 */ /* 0x000fe40000011644 */
[----:B------:R-:W-:Y:S01]  /*5f00*/  LEA R39, R23, R24, 0x4 ;  /* 0x0000001817277211 */ /* 0x000fe200078e20ff */
[----:B------:R-:W-:Y:S01]  /*5f10*/  LDS R37, [R19+0x18] ;  /* 0x0000180013257984 */ /* 0x000fe20000000800 */
[----:B------:R-:W-:-:S02]  /*5f20*/  LEA.HI R59, R68, R59, RZ, 0x1e ;  /* 0x0000003b443b7211 */ /* 0x000fc400078ff0ff */
[----:B------:R-:W-:Y:S01]  /*5f30*/  LEA R35, R68, R35, 0x4 ;  /* 0x0000002344237211 */ /* 0x000fe200078e20ff */
[----:B------:R-:W-:Y:S01]  /*5f40*/  LDS R36, [R31+0x10] ;  /* 0x000010001f247984 */ /* 0x000fe20000000800 */
[C---:B------:R-:W-:Y:S02]  /*5f50*/  LEA R24, R0.reuse, R39, 0x3 ;  /* 0x0000002700187211 */ /* 0x040fe400078e18ff */
[C---:B------:R-:W-:Y:S01]  /*5f60*/  LEA R28, R0.reuse, R41, 0x2 ;  /* 0x00000029001c7211 */ /* 0x040fe200078e10ff */
[----:B------:R-:W-:Y:S01]  /*5f70*/  LDS R34, [R31+0x1c] ;  /* 0x00001c001f227984 */ /* 0x000fe20000000800 */
[----:B0-----:R-:W-:Y:S02]  /*5f80*/  SHF.R.S32.HI R22, RZ, UR15, R22 ;  /* 0x0000000fff167c19 */ /* 0x001fe40008011416 */
[----:B------:R-:W-:Y:S01]  /*5f90*/  LEA R59, R0, R59, 0x2 ;  /* 0x0000003b003b7211 */ /* 0x000fe200078e10ff */
[----:B------:R-:W-:Y:S01]  /*5fa0*/  LDS R46, [R31+0x14] ;  /* 0x000014001f2e7984 */ /* 0x000fe20000000800 */
[----:B-1----:R-:W-:-:S02]  /*5fb0*/  SHF.R.S32.HI R9, RZ, UR10, R9 ;  /* 0x0000000aff097c19 */ /* 0x002fc40008011409 */
[----:B------:R-:W-:Y:S01]  /*5fc0*/  SHF.L.U32 R22, R22, 0x2, RZ ;  /* 0x0000000216167819 */ /* 0x000fe200000006ff */
[----:B------:R-:W-:Y:S01]  /*5fd0*/  LDS R39, [R19+0x14] ;  /* 0x0000140013277984 */ /* 0x000fe20000000800 */
[----:B------:R-:W-:Y:S02]  /*5fe0*/  LOP3.LUT R9, R9, 0x3030303, RZ, 0xc0, !PT ;  /* 0x0303030309097812 */ /* 0x000fe400078ec0ff */
[----:B------:R-:W-:Y:S01]  /*5ff0*/  LOP3.LUT R22, R22, 0x4040404, RZ, 0xc0, !PT ;  /* 0x0404040416167812 */ /* 0x000fe200078ec0ff */
[----:B------:R-:W-:Y:S01]  /*6000*/  LDS R40, [R19+0x1094] ;  /* 0x0010940013287984 */ /* 0x000fe20000000800 */
[----:B--2---:R-:W-:Y:S02]  /*6010*/  SHF.R.S32.HI R20, RZ, UR15, R20 ;  /* 0x0000000fff147c19 */ /* 0x004fe40008011414 */
[----:B------:R-:W-:Y:S01]  /*6020*/  IADD3 R18, PT, PT, R9, -0x7f7f7f80, -R22 ;  /* 0x8080808009127810 */ /* 0x000fe20007ffe816 */
[----:B------:R-:W-:Y:S01]  /*6030*/  LDS R43, [R19+0x108c] ;  /* 0x00108c00132b7984 */ /* 0x000fe20000000800 */
[----:B------:R-:W-:-:S02]  /*6040*/  LEA R0, R0, R35, 0x3 ;  /* 0x0000002300007211 */ /* 0x000fc400078e18ff */
[--C-:B------:R-:W-:Y:S01]  /*6050*/  LOP3.LUT R22, R22, R9, R18.reuse, 0x64, !PT ;  /* 0x0000000916167212 */ /* 0x100fe200078e6412 */
[----:B------:R-:W-:Y:S01]  /*6060*/  LDS R35, [R19+0x1c] ;  /* 0x00001c0013237984 */ /* 0x000fe20000000800 */
[----:B---3--:R-:W-:Y:S02]  /*6070*/  SHF.R.S32.HI R33, RZ, UR10, R33 ;  /* 0x0000000aff217c19 */ /* 0x008fe40008011421 */
[----:B------:R-:W-:Y:S01]  /*6080*/  PRMT R27, R22, 0xba98, RZ ;  /* 0x0000ba98161b7816 */ /* 0x000fe200000000ff */
[----:B------:R-:W-:Y:S01]  /*6090*/  LDS R42, [R19+0x1090] ;  /* 0x00109000132a7984 */ /* 0x000fe20000000800 */
[----:B------:R-:W-:Y:S02]  /*60a0*/  PRMT R22, R9, 0xba98, RZ ;  /* 0x0000ba9809167816 */ /* 0x000fe400000000ff */
[C---:B------:R-:W-:Y:S01]  /*60b0*/  LOP3.LUT R18, R27.reuse, 0x80808080, R18, 0x6, !PT ;  /* 0x808080801b127812 */ /* 0x040fe200078e0612 */
[----:B------:R0:W1:Y:S01]  /*60c0*/  LDS R9, [R31+0x18] ;  /* 0x000018001f097984 */ /* 0x0000620000000800 */
[----:B------:R-:W-:-:S02]  /*60d0*/  LOP3.LUT R27, R27, 0x7f7f7f7f, R22, 0x60, !PT ;  /* 0x7f7f7f7f1b1b7812 */ /* 0x000fc400078e6016 */
[----:B------:R-:W-:Y:S01]  /*60e0*/  SHF.L.U32 R20, R20, 0x2, RZ ;  /* 0x0000000214147819 */ /* 0x000fe200000006ff */
[----:B------:R-:W2:Y:S01]  /*60f0*/  LDS R22, [R19+0x10] ;  /* 0x0000100013167984 */ /* 0x000ea20000000800 */
[----:B----4-:R-:W-:Y:S02]  /*6100*/  SHF.R.S32.HI R2, RZ, UR15, R2 ;  /* 0x0000000fff027c19 */ /* 0x010fe40008011402 */
[----:B------:R-:W-:Y:S01]  /*6110*/  LOP3.LUT R33, R33, 0x3030303, RZ, 0xc0, !PT ;  /* 0x0303030321217812 */ /* 0x000fe200078ec0ff */
[----:B------:R-:W-:Y:S01]  /*6120*/  LDS R48, [R19+0x2114] ;  /* 0x0021140013307984 */ /* 0x000fe20000000800 */
[----:B------:R-:W-:Y:S02]  /*6130*/  LOP3.LUT R20, R20, 0x4040404, RZ, 0xc0, !PT ;  /* 0x0404040414147812 */ /* 0x000fe400078ec0ff */
[----:B-----5:R-:W-:Y:S01]  /*6140*/  SHF.R.S32.HI R29, RZ, UR10, R29 ;  /* 0x0000000aff1d7c19 */ /* 0x020fe2000801141d */
[----:B------:R-:W-:Y:S01]  /*6150*/  LDS R51, [R19+0x3184] ;  /* 0x0031840013337984 */ /* 0x000fe20000000800 */
[----:B------:R-:W-:-:S02]  /*6160*/  SHF.R.S32.HI R21, RZ, UR15, R21 ;  /* 0x0000000fff157c19 */ /* 0x000fc40008011415 */
[----:B------:R-:W-:Y:S02]  /*6170*/  SHF.L.U32 R2, R2, 0x2, RZ ;  /* 0x0000000202027819 */ /* 0x000fe400000006ff */
[----:B------:R-:W-:Y:S02]  /*6180*/  IADD3 R38, PT, PT, R33, -0x7f7f7f80, -R20 ;  /* 0x8080808021267810 */ /* 0x000fe40007ffe814 */
[----:B------:R-:W-:Y:S02]  /*6190*/  SHF.R.S32.HI R25, RZ, UR10, R25 ;  /* 0x0000000aff197c19 */ /* 0x000fe40008011419 */
[----:B------:R-:W-:Y:S02]  /*61a0*/  LOP3.LUT R29, R29, 0x3030303, RZ, 0xc0, !PT ;  /* 0x030303031d1d7812 */ /* 0x000fe400078ec0ff */
[----:B------:R-:W-:Y:S02]  /*61b0*/  SHF.L.U32 R21, R21, 0x2, RZ ;  /* 0x0000000215157819 */ /* 0x000fe400000006ff */
[----:B------:R-:W-:-:S02]  /*61c0*/  LOP3.LUT R2, R2, 0x4040404, RZ, 0xc0, !PT ;  /* 0x0404040402027812 */ /* 0x000fc400078ec0ff */
[----:B0-----:R-:W-:Y:S02]  /*61d0*/  LOP3.LUT R31, R20, R33, R38, 0x64, !PT ;  /* 0x00000021141f7212 */ /* 0x001fe400078e6426 */
[----:B------:R-:W-:Y:S02]  /*61e0*/  LOP3.LUT R25, R25, 0x3030303, RZ, 0xc0, !PT ;  /* 0x0303030319197812 */ /* 0x000fe400078ec0ff */
[----:B------:R-:W-:Y:S02]  /*61f0*/  LOP3.LUT R21, R21, 0x4040404, RZ, 0xc0, !PT ;  /* 0x0404040415157812 */ /* 0x000fe400078ec0ff */
[----:B------:R-:W-:Y:S02]  /*6200*/  IADD3 R20, PT, PT, R29, -0x7f7f7f80, -R2 ;  /* 0x808080801d147810 */ /* 0x000fe40007ffe802 */
[----:B------:R-:W-:Y:S02]  /*6210*/  LOP3.LUT R27, R18, R27, RZ, 0xfc, !PT ;  /* 0x0000001b121b7212 */ /* 0x000fe400078efcff */
[----:B------:R-:W-:-:S02]  /*6220*/  IADD3 R18, PT, PT, R25, -0x7f7f7f80, -R21 ;  /* 0x8080808019127810 */ /* 0x000fc40007ffe815 */
[----:B------:R-:W-:Y:S02]  /*6230*/  LOP3.LUT R2, R2, R29, R20, 0x64, !PT ;  /* 0x0000001d02027212 */ /* 0x000fe400078e6414 */
[----:B-1----:R-:W-:Y:S02]  /*6240*/  SHF.R.S32.HI R9, RZ, UR15, R9 ;  /* 0x0000000fff097c19 */ /* 0x002fe40008011409 */
[----:B------:R-:W-:Y:S02]  /*6250*/  SHF.R.S32.HI R37, RZ, UR10, R37 ;  /* 0x0000000aff257c19 */ /* 0x000fe40008011425 */
[----:B------:R-:W-:Y:S02]  /*6260*/  SHF.L.U32 R9, R9, 0x2, RZ ;  /* 0x0000000209097819 */ /* 0x000fe400000006ff */
[----:B------:R-:W-:Y:S02]  /*6270*/  LOP3.LUT R21, R21, R25, R18, 0x64, !PT ;  /* 0x0000001915157212 */ /* 0x000fe400078e6412 */
[----:B------:R-:W-:-:S02]  /*6280*/  PRMT R2, R2, 0xba98, RZ ;  /* 0x0000ba9802027816 */ /* 0x000fc400000000ff */
[----:B------:R-:W-:Y:S02]  /*6290*/  PRMT R29, R29, 0xba98, RZ ;  /* 0x0000ba981d1d7816 */ /* 0x000fe400000000ff */
[----:B------:R-:W-:Y:S02]  /*62a0*/  LEA R24, R24, UR9, 0x2 ;  /* 0x0000000918187c11 */ /* 0x000fe4000f8e10ff */
[----:B------:R-:W-:Y:S02]  /*62b0*/  SHF.R.S32.HI R36, RZ, UR15, R36 ;  /* 0x0000000fff247c19 */ /* 0x000fe40008011424 */
[----:B------:R-:W-:Y:S01]  /*62c0*/  LOP3.LUT R37, R37, 0x3030303, RZ, 0xc0, !PT ;  /* 0x0303030325257812 */ /* 0x000fe200078ec0ff */
[----:B------:R-:W-:Y:S01]  /*62d0*/  LDS R57, [R24+0x8] ;  /* 0x0000080018397984 */ /* 0x000fe20000000800 */
[----:B------:R-:W-:Y:S02]  /*62e0*/  LOP3.LUT R9, R9, 0x4040404, RZ, 0xc0, !PT ;  /* 0x0404040409097812 */ /* 0x000fe400078ec0ff */
[----:B------:R-:W-:-:S02]  /*62f0*/  PRMT R21, R21, 0xba98, RZ ;  /* 0x0000ba9815157816 */ /* 0x000fc400000000ff */
[C---:B------:R-:W-:Y:S02]  /*6300*/  LOP3.LUT R20, R2.reuse, 0x80808080, R20, 0x6, !PT ;  /* 0x8080808002147812 */ /* 0x040fe400078e0614 */
[----:B------:R-:W-:Y:S02]  /*6310*/  PRMT R31, R31, 0xba98, RZ ;  /* 0x0000ba981f1f7816 */ /* 0x000fe400000000ff */
[----:B------:R-:W-:Y:S02]  /*6320*/  PRMT R33, R33, 0xba98, RZ ;  /* 0x0000ba9821217816 */ /* 0x000fe400000000ff */
[----:B------:R-:W-:Y:S02]  /*6330*/  PRMT R25, R25, 0xba98, RZ ;  /* 0x0000ba9819197816 */ /* 0x000fe400000000ff */
[----:B------:R-:W-:Y:S02]  /*6340*/  LOP3.LUT R2, R2, 0x7f7f7f7f, R29, 0x60, !PT ;  /* 0x7f7f7f7f02027812 */ /* 0x000fe400078e601d */
[----:B------:R-:W0:Y:S01]  /*6350*/  LDS R29, [R24+0x4] ;  /* 0x00000400181d7984 */ /* 0x000e220000000800 */
[----:B--2---:R-:W-:-:S02]  /*6360*/  SHF.R.S32.HI R22, RZ, UR10, R22 ;  /* 0x0000000aff167c19 */ /* 0x004fc40008011416 */
[----:B------:R-:W-:Y:S02]  /*6370*/  SHF.L.U32 R36, R36, 0x2, RZ ;  /* 0x0000000224247819 */ /* 0x000fe400000006ff */
[----:B------:R-:W-:Y:S02]  /*6380*/  IADD3 R41, PT, PT, R37, -0x7f7f7f80, -R9 ;  /* 0x8080808025297810 */ /* 0x000fe40007ffe809 */
[C---:B------:R-:W-:Y:S02]  /*6390*/  LOP3.LUT R38, R31.reuse, 0x80808080, R38, 0x6, !PT ;  /* 0x808080801f267812 */ /* 0x040fe400078e0626 */
[----:B------:R-:W-:Y:S02]  /*63a0*/  LOP3.LUT R33, R31, 0x7f7f7f7f, R33, 0x60, !PT ;  /* 0x7f7f7f7f1f217812 */ /* 0x000fe400078e6021 */
[C---:B------:R-:W-:Y:S01]  /*63b0*/  LOP3.LUT R54, R21.reuse, 0x80808080, R18, 0x6, !PT ;  /* 0x8080808015367812 */ /* 0x040fe200078e0612 */
[----:B------:R-:W-:Y:S01]  /*63c0*/  LDS R31, [R24] ;  /* 0x00000000181f7984 */ /* 0x000fe20000000800 */
[----:B------:R-:W-:-:S02]  /*63d0*/  LOP3.LUT R25, R21, 0x7f7f7f7f, R25, 0x60, !PT ;  /* 0x7f7f7f7f15197812 */ /* 0x000fc400078e6019 */
[----:B------:R-:W-:Y:S01]  /*63e0*/  LOP3.LUT R22, R22, 0x3030303, RZ, 0xc0, !PT ;  /* 0x0303030316167812 */ /* 0x000fe200078ec0ff */
[----:B------:R-:W1:Y:S01]  /*63f0*/  LDS R21, [R19+0x1084] ;  /* 0x0010840013157984 */ /* 0x000e620000000800 */
[----:B------:R-:W-:Y:S02]  /*6400*/  LOP3.LUT R36, R36, 0x4040404, RZ, 0xc0, !PT ;  /* 0x0404040424247812 */ /* 0x000fe400078ec0ff */
[----:B------:R-:W-:Y:S02]  /*6410*/  LOP3.LUT R9, R9, R37, R41, 0x64, !PT ;  /* 0x0000002509097212 */ /* 0x000fe400078e6429 */
[----:B------:R-:W-:Y:S02]  /*6420*/  LOP3.LUT R38, R38, R33, RZ, 0xfc, !PT ;  /* 0x0000002126267212 */ /* 0x000fe400078efcff */
[----:B------:R-:W-:Y:S02]  /*6430*/  IADD3 R33, PT, PT, R22, -0x7f7f7f80, -R36 ;  /* 0x8080808016217810 */ /* 0x000fe40007ffe824 */
[----:B------:R-:W-:-:S02]  /*6440*/  SHF.R.S32.HI R34, RZ, UR15, R34 ;  /* 0x0000000fff227c19 */ /* 0x000fc40008011422 */
[----:B------:R-:W-:Y:S02]  /*6450*/  PRMT R9, R9, 0xba98, RZ ;  /* 0x0000ba9809097816 */ /* 0x000fe400000000ff */
[----:B------:R-:W-:Y:S02]  /*6460*/  PRMT R37, R37, 0xba98, RZ ;  /* 0x0000ba9825257816 */ /* 0x000fe400000000ff */
[----:B------:R-:W-:Y:S02]  /*6470*/  LOP3.LUT R36, R36, R22, R33, 0x64, !PT ;  /* 0x0000001624247212 */ /* 0x000fe400078e6421 */
[----:B------:R-:W-:Y:S02]  /*6480*/  SHF.R.S32.HI R35, RZ, UR10, R35 ;  /* 0x0000000aff237c19 */ /* 0x000fe40008011423 */
[----:B------:R-:W-:Y:S02]  /*6490*/  SHF.L.U32 R34, R34, 0x2, RZ ;  /* 0x0000000222227819 */ /* 0x000fe400000006ff */
[----:B------:R-:W-:-:S02]  /*64a0*/  LOP3.LUT R41, R9, 0x80808080, R41, 0x6, !PT ;  /* 0x8080808009297812 */ /* 0x000fc400078e0629 */
[----:B------:R-:W-:Y:S02]  /*64b0*/  LOP3.LUT R9, R9, 0x7f7f7f7f, R37, 0x60, !PT ;  /* 0x7f7f7f7f09097812 */ /* 0x000fe400078e6025 */
[----:B------:R-:W-:Y:S02]  /*64c0*/  PRMT R22, R22, 0xba98, RZ ;  /* 0x0000ba9816167816 */ /* 0x000fe400000000ff */
[----:B------:R-:W-:Y:S02]  /*64d0*/  PRMT R36, R36, 0xba98, RZ ;  /* 0x0000ba9824247816 */ /* 0x000fe400000000ff */
[----:B------:R-:W-:Y:S02]  /*64e0*/  LOP3.LUT R35, R35, 0x3030303, RZ, 0xc0, !PT ;  /* 0x0303030323237812 */ /* 0x000fe400078ec0ff */
[----:B------:R-:W-:Y:S02]  /*64f0*/  LOP3.LUT R34, R34, 0x4040404, RZ, 0xc0, !PT ;  /* 0x0404040422227812 */ /* 0x000fe400078ec0ff */
[----:B------:R-:W-:-:S02]  /*6500*/  LOP3.LUT R41, R41, R9, RZ, 0xfc, !PT ;  /* 0x0000000929297212 */ /* 0x000fc400078efcff */
[C---:B------:R-:W-:Y:S01]  /*6510*/  LOP3.LUT R33, R36.reuse, 0x80808080, R33, 0x6, !PT ;  /* 0x8080808024217812 */ /* 0x040fe200078e0621 */
[----:B------:R-:W2:Y:S01]  /*6520*/  LDS R9, [R24+0xc] ;  /* 0x00000c0018097984 */ /* 0x000ea20000000800 */
[----:B------:R-:W-:Y:S02]  /*6530*/  LOP3.LUT R22, R36, 0x7f7f7f7f, R22, 0x60, !PT ;  /* 0x7f7f7f7f24167812 */ /* 0x000fe400078e6016 */
[C---:B------:R-:W-:Y:S02]  /*6540*/  IADD3 R36, PT, PT, R35.reuse, -0x7f7f7f80, -R34 ;  /* 0x8080808023247810 */ /* 0x040fe40007ffe822 */
[----:B------:R-:W-:Y:S02]  /*6550*/  LOP3.LUT R54, R54, R25, RZ, 0xfc, !PT ;  /* 0x0000001936367212 */ /* 0x000fe400078efcff */
[----:B------:R-:W-:Y:S01]  /*6560*/  LOP3.LUT R34, R34, R35, R36, 0x64, !PT ;  /* 0x0000002322227212 */ /* 0x000fe200078e6424 */
[----:B------:R-:W3:Y:S01]  /*6570*/  LDS R25, [R19+0x1080] ;  /* 0x0010800013197984 */ /* 0x000ee20000000800 */
[----:B------:R-:W-:-:S02]  /*6580*/  PRMT R35, R35, 0xba98, RZ ;  /* 0x0000ba9823237816 */ /* 0x000fc400000000ff */
[----:B------:R-:W-:Y:S02]  /*6590*/  PRMT R34, R34, 0xba98, RZ ;  /* 0x0000ba9822227816 */ /* 0x000fe400000000ff */
[----:B------:R-:W-:Y:S02]  /*65a0*/  LOP3.LUT R2, R20, R2, RZ, 0xfc, !PT ;  /* 0x0000000214027212 */ /* 0x000fe400078efcff */
[C---:B------:R-:W-:Y:S01]  /*65b0*/  LOP3.LUT R36, R34.reuse, 0x80808080, R36, 0x6, !PT ;  /* 0x8080808022247812 */ /* 0x040fe200078e0624 */
[----:B------:R-:W-:Y:S01]  /*65c0*/  LDS R20, [R19+0x1088] ;  /* 0x0010880013147984 */ /* 0x000fe20000000800 */
[----:B------:R-:W-:Y:S02]  /*65d0*/  LOP3.LUT R35, R34, 0x7f7f7f7f, R35, 0x60, !PT ;  /* 0x7f7f7f7f22237812 */ /* 0x000fe400078e6023 */
[----:B0-----:R-:W-:Y:S01]  /*65e0*/  SHF.R.S32.HI R29, RZ, UR15, R29 ;  /* 0x0000000fff1d7c19 */ /* 0x001fe2000801141d */
[----:B------:R-:W0:Y:S01]  /*65f0*/  LDS R34, [R24+0x14] ;  /* 0x0000140018227984 */ /* 0x000e220000000800 */
[----:B-1----:R-:W-:-:S02]  /*6600*/  SHF.R.S32.HI R21, RZ, UR10, R21 ;  /* 0x0000000aff157c19 */ /* 0x002fc40008011415 */
[----:B------:R-:W-:Y:S02]  /*6610*/  SHF.L.U32 R29, R29, 0x2, RZ ;  /* 0x000000021d1d7819 */ /* 0x000fe400000006ff */
[----:B------:R-:W-:Y:S02]  /*6620*/  SHF.R.S32.HI R46, RZ, UR15, R46 ;  /* 0x0000000fff2e7c19 */ /* 0x000fe4000801142e */
[----:B------:R-:W-:Y:S02]  /*6630*/  LOP3.LUT R36, R36, R35, RZ, 0xfc, !PT ;  /* 0x0000002324247212 */ /* 0x000fe400078efcff */
[----:B------:R-:W-:Y:S01]  /*6640*/  LOP3.LUT R21, R21, 0x3030303, RZ, 0xc0, !PT ;  /* 0x0303030315157812 */ /* 0x000fe200078ec0ff */
[----:B------:R-:W1:Y:S01]  /*6650*/  LDS R35, [R24+0x10] ;  /* 0x0000100018237984 */ /* 0x000e620000000800 */
[----:B------:R-:W-:Y:S02]  /*6660*/  LOP3.LUT R29, R29, 0x4040404, RZ, 0xc0, !PT ;  /* 0x040404041d1d7812 */ /* 0x000fe400078ec0ff */
[----:B------:R-:W-:-:S02]  /*6670*/  LOP3.LUT R22, R33, R22, RZ, 0xfc, !PT ;  /* 0x0000001621167212 */ /* 0x000fc400078efcff */
[----:B------:R-:W-:Y:S02]  /*6680*/  SHF.R.S32.HI R39, RZ, UR10, R39 ;  /* 0x0000000aff277c19 */ /* 0x000fe40008011427 */
[----:B------:R-:W-:Y:S02]  /*6690*/  SHF.L.U32 R46, R46, 0x2, RZ ;  /* 0x000000022e2e7819 */ /* 0x000fe400000006ff */
[----:B------:R-:W-:Y:S02]  /*66a0*/  IADD3 R33, PT, PT, R21, -0x7f7f7f80, -R29 ;  /* 0x8080808015217810 */ /* 0x000fe40007ffe81d */
[----:B------:R-:W-:Y:S02]  /*66b0*/  LOP3.LUT R39, R39, 0x3030303, RZ, 0xc0, !PT ;  /* 0x0303030327277812 */ /* 0x000fe400078ec0ff */
[----:B------:R-:W-:Y:S02]  /*66c0*/  LOP3.LUT R46, R46, 0x4040404, RZ, 0xc0, !PT ;  /* 0x040404042e2e7812 */ /* 0x000fe400078ec0ff */
[----:B------:R-:W-:-:S02]  /*66d0*/  LOP3.LUT R29, R29, R21, R33, 0x64, !PT ;  /* 0x000000151d1d7212 */ /* 0x000fc400078e6421 */
[----:B------:R-:W-:Y:S02]  /*66e0*/  IADD3 R18, PT, PT, R39, -0x7f7f7f80, -R46 ;  /* 0x8080808027127810 */ /* 0x000fe40007ffe82e */
[----:B------:R-:W-:Y:S02]  /*66f0*/  PRMT R29, R29, 0xba98, RZ ;  /* 0x0000ba981d1d7816 */ /* 0x000fe400000000ff */
[----:B--2---:R-:W-:Y:S02]  /*6700*/  SHF.R.S32.HI R53, RZ, UR15, R9 ;  /* 0x0000000fff357c19 */ /* 0x004fe40008011409 */
[----:B------:R-:W-:Y:S01]  /*6710*/  PRMT R21, R21, 0xba98, RZ ;  /* 0x0000ba9815157816 */ /* 0x000fe200000000ff */
[----:B------:R-:W2:Y:S01]  /*6720*/  LDS R9, [R24+0x18] ;  /* 0x0000180018097984 */ /* 0x000ea20000000800 */
[----:B------:R-:W-:Y:S02]  /*6730*/  LOP3.LUT R46, R46, R39, R18, 0x64, !PT ;  /* 0x000000272e2e7212 */ /* 0x000fe400078e6412 */
[C---:B------:R-:W-:Y:S01]  /*6740*/  LOP3.LUT R33, R29.reuse, 0x80808080, R33, 0x6, !PT ;  /* 0x808080801d217812 */ /* 0x040fe200078e0621 */
[----:B------:R-:W-:Y:S01]  /*6750*/  LDS R24, [R24+0x1c] ;  /* 0x00001c0018187984 */ /* 0x000fe20000000800 */
[----:B------:R-:W-:-:S02]  /*6760*/  LOP3.LUT R21, R29, 0x7f7f7f7f, R21, 0x60, !PT ;  /* 0x7f7f7f7f1d157812 */ /* 0x000fc400078e6015 */
[----:B------:R-:W-:Y:S01]  /*6770*/  SHF.R.S32.HI R31, RZ, UR15, R31 ;  /* 0x0000000fff1f7c19 */ /* 0x000fe2000801141f */
[----:B------:R-:W4:Y:S01]  /*6780*/  LDS R29, [R19+0x1098] ;  /* 0x00109800131d7984 */ /* 0x000f220000000800 */
[----:B------:R-:W-:Y:S02]  /*6790*/  PRMT R46, R46, 0xba98, RZ ;  /* 0x0000ba982e2e7816 */ /* 0x000fe400000000ff */
[----:B------:R-:W-:Y:S02]  /*67a0*/  PRMT R39, R39, 0xba98, RZ ;  /* 0x0000ba9827277816 */ /* 0x000fe400000000ff */
[----:B---3--:R-:W-:Y:S02]  /*67b0*/  SHF.R.S32.HI R25, RZ, UR10, R25 ;  /* 0x0000000aff197c19 */ /* 0x008fe40008011419 */
[----:B------:R-:W-:Y:S02]  /*67c0*/  SHF.L.U32 R31, R31, 0x2, RZ ;  /* 0x000000021f1f7819 */ /* 0x000fe400000006ff */
[----:B------:R-:W-:-:S02]  /*67d0*/  LOP3.LUT R33, R33, R21, RZ, 0xfc, !PT ;  /* 0x0000001521217212 */ /* 0x000fc400078efcff */
[----:B------:R-:W3:Y:S01]  /*67e0*/  LDS R21, [R19+0x109c] ;  /* 0x00109c0013157984 */ /* 0x000ee20000000800 */
[C---:B------:R-:W-:Y:S02]  /*67f0*/  LOP3.LUT R18, R46.reuse, 0x80808080, R18, 0x6, !PT ;  /* 0x808080802e127812 */ /* 0x040fe400078e0612 */
[----:B------:R-:W-:Y:S02]  /*6800*/  LOP3.LUT R46, R46, 0x7f7f7f7f, R39, 0x60, !PT ;  /* 0x7f7f7f7f2e2e7812 */ /* 0x000fe400078e6027 */
[----:B------:R-:W-:Y:S02]  /*6810*/  LOP3.LUT R25, R25, 0x3030303, RZ, 0xc0, !PT ;  /* 0x0303030319197812 */ /* 0x000fe400078ec0ff */
[----:B------:R-:W-:Y:S02]  /*6820*/  SHF.R.S32.HI R57, RZ, UR15, R57 ;  /* 0x0000000fff397c19 */ /* 0x000fe40008011439 */
[----:B------:R-:W-:Y:S02]  /*6830*/  LOP3.LUT R31, R31, 0x4040404, RZ, 0xc0, !PT ;  /* 0x040404041f1f7812 */ /* 0x000fe400078ec0ff */
[----:B0-----:R-:W-:-:S02]  /*6840*/  SHF.R.S32.HI R34, RZ, UR15, R34 ;  /* 0x0000000fff227c19 */ /* 0x001fc40008011422 */
[----:B------:R-:W-:Y:S02]  /*6850*/  LOP3.LUT R46, R18, R46, RZ, 0xfc, !PT ;  /* 0x0000002e122e7212 */ /* 0x000fe400078efcff */
[----:B------:R-:W-:Y:S02]  /*6860*/  SHF.R.S32.HI R20, RZ, UR10, R20 ;  /* 0x0000000aff147c19 */ /* 0x000fe40008011414 */
[----:B------:R-:W-:Y:S02]  /*6870*/  SHF.L.U32 R57, R57, 0x2, RZ ;  /* 0x0000000239397819 */ /* 0x000fe400000006ff */
[----:B------:R-:W-:Y:S02]  /*6880*/  IADD3 R18, PT, PT, R25, -0x7f7f7f80, -R31 ;  /* 0x8080808019127810 */ /* 0x000fe40007ffe81f */
[----:B------:R-:W-:Y:S02]  /*6890*/  SHF.R.S32.HI R40, RZ, UR10, R40 ;  /* 0x0000000aff287c19 */ /* 0x000fe40008011428 */
[----:B------:R-:W-:-:S02]  /*68a0*/  SHF.L.U32 R34, R34, 0x2, RZ ;  /* 0x0000000222227819 */ /* 0x000fc400000006ff */
[----:B------:R-:W-:Y:S02]  /*68b0*/  LOP3.LUT R20, R20, 0x3030303, RZ, 0xc0, !PT ;  /* 0x0303030314147812 */ /* 0x000fe400078ec0ff */
[----:B------:R-:W-:Y:S02]  /*68c0*/  LOP3.LUT R57, R57, 0x4040404, RZ, 0xc0, !PT ;  /* 0x0404040439397812 */ /* 0x000fe400078ec0ff */
[----:B------:R-:W-:Y:S02]  /*68d0*/  LOP3.LUT R31, R31, R25, R18, 0x64, !PT ;  /* 0x000000191f1f7212 */ /* 0x000fe400078e6412 */
[----:B------:R-:W-:Y:S02]  /*68e0*/  LOP3.LUT R40, R40, 0x3030303, RZ, 0xc0, !PT ;  /* 0x0303030328287812 */ /* 0x000fe400078ec0ff */
[----:B------:R-:W-:Y:S02]  /*68f0*/  LOP3.LUT R34, R34, 0x4040404, RZ, 0xc0, !PT ;  /* 0x0404040422227812 */ /* 0x000fe400078ec0ff */
[----:B------:R-:W-:-:S02]  /*6900*/  SHF.R.S32.HI R43, RZ, UR10, R43 ;  /* 0x0000000aff2b7c19 */ /* 0x000fc4000801142b */
[----:B------:R-:W-:Y:S02]  /*6910*/  SHF.L.U32 R53, R53, 0x2, RZ ;  /* 0x0000000235357819 */ /* 0x000fe400000006ff */
[----:B------:R-:W-:Y:S02]  /*6920*/  PRMT R25, R25, 0xba98, RZ ;  /* 0x0000ba9819197816 */ /* 0x000fe400000000ff */
[----:B------:R-:W-:Y:S02]  /*6930*/  IADD3 R39, PT, PT, R20, -0x7f7f7f80, -R57 ;  /* 0x8080808014277810 */ /* 0x000fe40007ffe839 */
[----:B------:R-:W-:Y:S02]  /*6940*/  PRMT R31, R31, 0xba98, RZ ;  /* 0x0000ba981f1f7816 */ /* 0x000fe400000000ff */
[----:B------:R-:W-:Y:S02]  /*6950*/  IADD3 R45, PT, PT, R40, -0x7f7f7f80, -R34 ;  /* 0x80808080282d7810 */ /* 0x000fe40007ffe822 */
[----:B------:R-:W-:-:S02]  /*6960*/  LOP3.LUT R43, R43, 0x3030303, RZ, 0xc0, !PT ;  /* 0x030303032b2b7812 */ /* 0x000fc400078ec0ff */
[----:B------:R-:W-:Y:S02]  /*6970*/  LOP3.LUT R53, R53, 0x4040404, RZ, 0xc0, !PT ;  /* 0x0404040435357812 */ /* 0x000fe400078ec0ff */
[----:B-1----:R-:W-:Y:S02]  /*6980*/  SHF.R.S32.HI R35, RZ, UR15, R35 ;  /* 0x0000000fff237c19 */ /* 0x002fe40008011423 */
[----:B------:R-:W-:Y:S02]  /*6990*/  LOP3.LUT R57, R57, R20, R39, 0x64, !PT ;  /* 0x0000001439397212 */ /* 0x000fe400078e6427 */
[C---:B------:R-:W-:Y:S02]  /*69a0*/  LOP3.LUT R25, R31.reuse, 0x7f7f7f7f, R25, 0x60, !PT ;  /* 0x7f7f7f7f1f197812 */ /* 0x040fe400078e6019 */
[----:B------:R-:W-:Y:S02]  /*69b0*/  LOP3.LUT R18, R31, 0x80808080, R18, 0x6, !PT ;  /* 0x808080801f127812 */ /* 0x000fe400078e0612 */
[----:B------:R-:W-:-:S02]  /*69c0*/  LEA R32, R32, UR9, 0x2 ;  /* 0x0000000920207c11 */ /* 0x000fc4000f8e10ff */
[----:B------:R-:W-:Y:S02]  /*69d0*/  LOP3.LUT R34, R34, R40, R45, 0x64, !PT ;  /* 0x0000002822227212 */ /* 0x000fe400078e642d */
[----:B------:R-:W-:Y:S01]  /*69e0*/  IADD3 R37, PT, PT, R43, -0x7f7f7f80, -R53 ;  /* 0x808080802b257810 */ /* 0x000fe20007ffe835 */
[----:B------:R-:W-:Y:S01]  /*69f0*/  LDS R47, [R32+0x18] ;  /* 0x00001800202f7984 */ /* 0x000fe20000000800 */
[----:B------:R-:W-:Y:S02]  /*6a00*/  SHF.R.S32.HI R42, RZ, UR10, R42 ;  /* 0x0000000aff2a7c19 */ /* 0x000fe4000801142a */
[----:B------:R-:W-:Y:S02]  /*6a10*/  SHF.L.U32 R35, R35, 0x2, RZ ;  /* 0x0000000223237819 */ /* 0x000fe400000006ff */
[----:B------:R-:W-:Y:S02]  /*6a20*/  PRMT R57, R57, 0xba98, RZ ;  /* 0x0000ba9839397816 */ /* 0x000fe400000000ff */
[----:B------:R-:W-:-:S02]  /*6a30*/  PRMT R20, R20, 0xba98, RZ ;  /* 0x0000ba9814147816 */ /* 0x000fc400000000ff */
[----:B------:R-:W-:Y:S02]  /*6a40*/  LOP3.LUT R18, R18, R25, RZ, 0xfc, !PT ;  /* 0x0000001912127212 */ /* 0x000fe400078efcff */
[----:B------:R-:W-:Y:S01]  /*6a50*/  PRMT R34, R34, 0xba98, RZ ;  /* 0x0000ba9822227816 */ /* 0x000fe200000000ff */
[----:B------:R-:W0:Y:S01]  /*6a60*/  LDS R25, [R32] ;  /* 0x0000000020197984 */ /* 0x000e220000000800 */
[----:B------:R-:W-:Y:S02]  /*6a70*/  LOP3.LUT R53, R53, R43, R37, 0x64, !PT ;  /* 0x0000002b35357212 */ /* 0x000fe400078e6425 */
[----:B------:R-:W-:Y:S02]  /*6a80*/  PRMT R40, R40, 0xba98, RZ ;  /* 0x0000ba9828287816 */ /* 0x000fe400000000ff */
[----:B------:R-:W-:Y:S02]  /*6a90*/  LOP3.LUT R42, R42, 0x3030303, RZ, 0xc0, !PT ;  /* 0x030303032a2a7812 */ /* 0x000fe400078ec0ff */
[----:B------:R-:W-:-:S02]  /*6aa0*/  LOP3.LUT R35, R35, 0x4040404, RZ, 0xc0, !PT ;  /* 0x0404040423237812 */ /* 0x000fc400078ec0ff */
[C---:B------:R-:W-:Y:S02]  /*6ab0*/  LOP3.LUT R39, R57.reuse, 0x80808080, R39, 0x6, !PT ;  /* 0x8080808039277812 */ /* 0x040fe400078e0627 */
[----:B------:R-:W-:Y:S02]  /*6ac0*/  LOP3.LUT R57, R57, 0x7f7f7f7f, R20, 0x60, !PT ;  /* 0x7f7f7f7f39397812 */ /* 0x000fe400078e6014 */
[C---:B------:R-:W-:Y:S01]  /*6ad0*/  LOP3.LUT R45, R34.reuse, 0x80808080, R45, 0x6, !PT ;  /* 0x80808080222d7812 */ /* 0x040fe200078e062d */
[----:B------:R-:W1:Y:S01]  /*6ae0*/  LDS R20, [R19+0x2100] ;  /* 0x0021000013147984 */ /* 0x000e620000000800 */
[----:B------:R-:W-:Y:S02]  /*6af0*/  PRMT R53, R53, 0xba98, RZ ;  /* 0x0000ba9835357816 */ /* 0x000fe400000000ff */
[----:B------:R-:W-:Y:S02]  /*6b00*/  LOP3.LUT R34, R34, 0x7f7f7f7f, R40, 0x60, !PT ;  /* 0x7f7f7f7f22227812 */ /* 0x000fe400078e6028 */
[----:B------:R-:W-:-:S02]  /*6b10*/  PRMT R43, R43, 0xba98, RZ ;  /* 0x0000ba982b2b7816 */ /* 0x000fc400000000ff */
[----:B------:R-:W-:Y:S02]  /*6b20*/  IADD3 R31, PT, PT, R42, -0x7f7f7f80, -R35 ;  /* 0x808080802a1f7810 */ /* 0x000fe40007ffe823 */
[----:B--2---:R-:W-:Y:S02]  /*6b30*/  SHF.R.S32.HI R40, RZ, UR15, R9 ;  /* 0x0000000fff287c19 */ /* 0x004fe40008011409 */
[----:B------:R-:W2:Y:S01]  /*6b40*/  LDS R9, [R32+0x4] ;  /* 0x0000040020097984 */ /* 0x000ea20000000800 */
[C---:B------:R-:W-:Y:S02]  /*6b50*/  LOP3.LUT R37, R53.reuse, 0x80808080, R37, 0x6, !PT ;  /* 0x8080808035257812 */ /* 0x040fe400078e0625 */
[----:B------:R-:W-:Y:S02]  /*6b60*/  LOP3.LUT R53, R53, 0x7f7f7f7f, R43, 0x60, !PT ;  /* 0x7f7f7f7f35357812 */ /* 0x000fe400078e602b */
[----:B------:R-:W-:Y:S01]  /*6b70*/  LOP3.LUT R35, R35, R42, R31, 0x64, !PT ;  /* 0x0000002a23237212 */ /* 0x000fe200078e641f */
[----:B------:R-:W5:Y:S01]  /*6b80*/  LDS R43, [R19+0x2104] ;  /* 0x00210400132b7984 */ /* 0x000f620000000800 */
[----:B----4-:R-:W-:-:S02]  /*6b90*/  SHF.R.S32.HI R29, RZ, UR10, R29 ;  /* 0x0000000aff1d7c19 */ /* 0x010fc4000801141d */
[----:B------:R-:W-:Y:S02]  /*6ba0*/  SHF.R.S32.HI R24, RZ, UR15, R24 ;  /* 0x0000000fff187c19 */ /* 0x000fe40008011418 */
[----:B------:R-:W-:Y:S02]  /*6bb0*/  PRMT R35, R35, 0xba98, RZ ;  /* 0x0000ba9823237816 */ /* 0x000fe400000000ff */
[----:B------:R-:W-:Y:S02]  /*6bc0*/  PRMT R42, R42, 0xba98, RZ ;  /* 0x0000ba982a2a7816 */ /* 0x000fe400000000ff */
[----:B------:R-:W-:Y:S02]  /*6bd0*/  LOP3.LUT R53, R37, R53, RZ, 0xfc, !PT ;  /* 0x0000003525357212 */ /* 0x000fe400078efcff */
[----:B------:R-:W-:Y:S02]  /*6be0*/  LOP3.LUT R37, R29, 0x3030303, RZ, 0xc0, !PT ;  /* 0x030303031d257812 */ /* 0x000fe400078ec0ff */
[----:B---3--:R-:W-:-:S02]  /*6bf0*/  SHF.R.S32.HI R29, RZ, UR10, R21 ;  /* 0x0000000aff1d7c19 */ /* 0x008fc40008011415 */
[----:B------:R-:W-:Y:S02]  /*6c00*/  SHF.L.U32 R21, R24, 0x2, RZ ;  /* 0x0000000218157819 */ /* 0x000fe400000006ff */
[C---:B------:R-:W-:Y:S02]  /*6c10*/  LOP3.LUT R31, R35.reuse, 0x80808080, R31, 0x6, !PT ;  /* 0x80808080231f7812 */ /* 0x040fe400078e061f */
[----:B------:R-:W-:Y:S02]  /*6c20*/  LOP3.LUT R35, R35, 0x7f7f7f7f, R42, 0x60, !PT ;  /* 0x7f7f7f7f23237812 */ /* 0x000fe400078e602a */
[----:B------:R-:W3:Y:S01]  /*6c30*/  LDS R42, [R32+0x8] ;  /* 0x00000800202a7984 */ /* 0x000ee20000000800 */
[----:B------:R-:W-:Y:S02]  /*6c40*/  SHF.L.U32 R40, R40, 0x2, RZ ;  /* 0x0000000228287819 */ /* 0x000fe400000006ff */
[----:B------:R-:W-:Y:S02]  /*6c50*/  LOP3.LUT R29, R29, 0x3030303, RZ, 0xc0, !PT ;  /* 0x030303031d1d7812 */ /* 0x000fe400078ec0ff */
[----:B------:R-:W-:-:S02]  /*6c60*/  LOP3.LUT R21, R21, 0x4040404, RZ, 0xc0, !PT ;  /* 0x0404040415157812 */ /* 0x000fc400078ec0ff */
[----:B------:R-:W-:Y:S02]  /*6c70*/  LOP3.LUT R45, R45, R34, RZ, 0xfc, !PT ;  /* 0x000000222d2d7212 */ /* 0x000fe400078efcff */
[----:B------:R-:W-:Y:S01]  /*6c80*/  LOP3.LUT R31, R31, R35, RZ, 0xfc, !PT ;  /* 0x000000231f1f7212 */ /* 0x000fe200078efcff */
[----:B------:R-:W4:Y:S01]  /*6c90*/  LDS R34, [R19+0x2108] ;  /* 0x0021080013227984 */ /* 0x000f220000000800 */
[----:B------:R-:W-:Y:S02]  /*6ca0*/  LOP3.LUT R40, R40, 0x4040404, RZ, 0xc0, !PT ;  /* 0x0404040428287812 */ /* 0x000fe400078ec0ff */
[----:B------:R-:W-:Y:S02]  /*6cb0*/  IADD3 R35, PT, PT, R29, -0x7f7f7f80, -R21 ;  /* 0x808080801d237810 */ /* 0x000fe40007ffe815 */
[----:B------:R-:W-:Y:S02]  /*6cc0*/  IADD3 R24, PT, PT, R37, -0x7f7f7f80, -R40 ;  /* 0x8080808025187810 */ /* 0x000fe40007ffe828 */
[----:B------:R-:W-:-:S02]  /*6cd0*/  LOP3.LUT R21, R21, R29, R35, 0x64, !PT ;  /* 0x0000001d15157212 */ /* 0x000fc400078e6423 */
[----:B------:R-:W-:Y:S02]  /*6ce0*/  LOP3.LUT R40, R40, R37, R24, 0x64, !PT ;  /* 0x0000002528287212 */ /* 0x000fe400078e6418 */
[----:B------:R-:W-:Y:S02]  /*6cf0*/  PRMT R21, R21, 0xba98, RZ ;  /* 0x0000ba9815157816 */ /* 0x000fe400000000ff */
[----:B------:R-:W-:Y:S02]  /*6d00*/  PRMT R29, R29, 0xba98, RZ ;  /* 0x0000ba981d1d7816 */ /* 0x000fe400000000ff */
[----:B------:R-:W-:Y:S02]  /*6d10*/  PRMT R40, R40, 0xba98, RZ ;  /* 0x0000ba9828287816 */ /* 0x000fe400000000ff */
[----:B------:R-:W-:Y:S02]  /*6d20*/  LOP3.LUT R35, R21, 0x80808080, R35, 0x6, !PT ;  /* 0x8080808015237812 */ /* 0x000fe400078e0623 */
[----:B------:R-:W-:-:S02]  /*6d30*/  PRMT R37, R37, 0xba98, RZ ;  /* 0x0000ba9825257816 */ /* 0x000fc400000000ff */
[----:B------:R-:W-:Y:S02]  /*6d40*/  LOP3.LUT R21, R21, 0x7f7f7f7f, R29, 0x60, !PT ;  /* 0x7f7f7f7f15157812 */ /* 0x000fe400078e601d */
[----:B0-----:R-:W-:Y:S01]  /*6d50*/  SHF.R.S32.HI R25, RZ, UR15, R25 ;  /* 0x0000000fff197c19 */ /* 0x001fe20008011419 */
[----:B------:R-:W-:Y:S01]  /*6d60*/  LDS R29, [R19+0x210c] ;  /* 0x00210c00131d7984 */ /* 0x000fe20000000800 */
[C---:B------:R-:W-:Y:S02]  /*6d70*/  LOP3.LUT R24, R40.reuse, 0x80808080, R24, 0x6, !PT ;  /* 0x8080808028187812 */ /* 0x040fe400078e0618 */
[----:B------:R-:W-:Y:S02]  /*6d80*/  LOP3.LUT R40, R40, 0x7f7f7f7f, R37, 0x60, !PT ;  /* 0x7f7f7f7f28287812 */ /* 0x000fe400078e6025 */
[----:B------:R-:W-:Y:S02]  /*6d90*/  LOP3.LUT R35, R35, R21, RZ, 0xfc, !PT ;  /* 0x0000001523237212 */ /* 0x000fe400078efcff */
[----:B------:R-:W0:Y:S01]  /*6da0*/  LDS R21, [R32+0x10] ;  /* 0x0000100020157984 */ /* 0x000e220000000800 */
[----:B-1----:R-:W-:-:S02]  /*6db0*/  SHF.R.S32.HI R20, RZ, UR10, R20 ;  /* 0x0000000aff147c19 */ /* 0x002fc40008011414 */
[----:B------:R-:W-:Y:S02]  /*6dc0*/  SHF.L.U32 R25, R25, 0x2, RZ ;  /* 0x0000000219197819 */ /* 0x000fe400000006ff */
[----:B------:R-:W-:Y:S02]  /*6dd0*/  LOP3.LUT R40, R24, R40, RZ, 0xfc, !PT ;  /* 0x0000002818287212 */ /* 0x000fe400078efcff */
[----:B--2---:R-:W-:Y:S01]  /*6de0*/  SHF.R.S32.HI R37, RZ, UR15, R9 ;  /* 0x0000000fff257c19 */ /* 0x004fe20008011409 */
[----:B------:R-:W1:Y:S01]  /*6df0*/  LDS R24, [R32+0xc] ;  /* 0x00000c0020187984 */ /* 0x000e620000000800 */
[----:B------:R-:W-:Y:S02]  /*6e00*/  LOP3.LUT R20, R20, 0x3030303, RZ, 0xc0, !PT ;  /* 0x0303030314147812 */ /* 0x000fe400078ec0ff */
[----:B------:R-:W-:Y:S01]  /*6e10*/  LOP3.LUT R25, R25, 0x4040404, RZ, 0xc0, !PT ;  /* 0x0404040419197812 */ /* 0x000fe200078ec0ff */
[----:B------:R-:W2:Y:S01]  /*6e20*/  LDS R9, [R19+0x2110] ;  /* 0x0021100013097984 */ /* 0x000ea20000000800 */
[----:B------:R-:W-:-:S02]  /*6e30*/  LOP3.LUT R57, R39, R57, RZ, 0xfc, !PT ;  /* 0x0000003927397212 */ /* 0x000fc400078efcff */
[----:B------:R-:W-:Y:S02]  /*6e40*/  IADD3 R39, PT, PT, R20, -0x7f7f7f80, -R25 ;  /* 0x8080808014277810 */ /* 0x000fe40007ffe819 */
[----:B-----5:R-:W-:Y:S02]  /*6e50*/  SHF.R.S32.HI R43, RZ, UR10, R43 ;  /* 0x0000000aff2b7c19 */ /* 0x020fe4000801142b */
[----:B------:R-:W-:Y:S02]  /*6e60*/  LOP3.LUT R25, R25, R20, R39, 0x64, !PT ;  /* 0x0000001419197212 */ /* 0x000fe400078e6427 */
[----:B------:R-:W-:Y:S02]  /*6e70*/  SHF.L.U32 R37, R37, 0x2, RZ ;  /* 0x0000000225257819 */ /* 0x000fe400000006ff */
[----:B---3--:R-:W-:Y:S02]  /*6e80*/  SHF.R.S32.HI R42, RZ, UR15, R42 ;  /* 0x0000000fff2a7c19 */ /* 0x008fe4000801142a */
[----:B------:R-:W-:-:S02]  /*6e90*/  PRMT R25, R25, 0xba98, RZ ;  /* 0x0000ba9819197816 */ /* 0x000fc400000000ff */
[----:B------:R-:W-:Y:S02]  /*6ea0*/  PRMT R20, R20, 0xba98, RZ ;  /* 0x0000ba9814147816 */ /* 0x000fe400000000ff */
[----:B------:R-:W-:Y:S02]  /*6eb0*/  LOP3.LUT R43, R43, 0x3030303, RZ, 0xc0, !PT ;  /* 0x030303032b2b7812 */ /* 0x000fe400078ec0ff */
[----:B------:R-:W-:Y:S02]  /*6ec0*/  LOP3.LUT R37, R37, 0x4040404, RZ, 0xc0, !PT ;  /* 0x0404040425257812 */ /* 0x000fe400078ec0ff */
[----:B----4-:R-:W-:Y:S02]  /*6ed0*/  SHF.R.S32.HI R34, RZ, UR10, R34 ;  /* 0x0000000aff227c19 */ /* 0x010fe40008011422 */
[----:B------:R-:W-:Y:S02]  /*6ee0*/  SHF.L.U32 R42, R42, 0x2, RZ ;  /* 0x000000022a2a7819 */ /* 0x000fe400000006ff */
[----:B------:R-:W-:-:S02]  /*6ef0*/  LOP3.LUT R39, R25, 0x80808080, R39, 0x6, !PT ;  /* 0x8080808019277812 */ /* 0x000fc400078e0627 */
[----:B------:R-:W-:Y:S02]  /*6f00*/  LOP3.LUT R25, R25, 0x7f7f7f7f, R20, 0x60, !PT ;  /* 0x7f7f7f7f19197812 */ /* 0x000fe400078e6014 */
[----:B------:R-:W-:Y:S02]  /*6f10*/  IADD3 R20, PT, PT, R43, -0x7f7f7f80, -R37 ;  /* 0x808080802b147810 */ /* 0x000fe40007ffe825 */
[----:B------:R-:W-:Y:S02]  /*6f20*/  LOP3.LUT R34, R34, 0x3030303, RZ, 0xc0, !PT ;  /* 0x0303030322227812 */ /* 0x000fe400078ec0ff */
[----:B------:R-:W-:Y:S02]  /*6f30*/  LOP3.LUT R42, R42, 0x4040404, RZ, 0xc0, !PT ;  /* 0x040404042a2a7812 */ /* 0x000fe400078ec0ff */
[----:B------:R-:W-:Y:S02]  /*6f40*/  LOP3.LUT R37, R37, R43, R20, 0x64, !PT ;  /* 0x0000002b25257212 */ /* 0x000fe400078e6414 */
[----:B------:R-:W-:-:S02]  /*6f50*/  IADD3 R56, PT, PT, R34, -0x7f7f7f80, -R42 ;  /* 0x8080808022387810 */ /* 0x000fc40007ffe82a */
[----:B------:R-:W-:Y:S02]  /*6f60*/  PRMT R37, R37, 0xba98, RZ ;  /* 0x0000ba9825257816 */ /* 0x000fe400000000ff */
[----:B------:R-:W-:Y:S02]  /*6f70*/  PRMT R43, R43, 0xba98, RZ ;  /* 0x0000ba982b2b7816 */ /* 0x000fe400000000ff */
[----:B------:R-:W-:Y:S02]  /*6f80*/  LOP3.LUT R42, R42, R34, R56, 0x64, !PT ;  /* 0x000000222a2a7212 */ /* 0x000fe400078e6438 */
[C---:B------:R-:W-:Y:S02]  /*6f90*/  LOP3.LUT R20, R37.reuse, 0x80808080, R20, 0x6, !PT ;  /* 0x8080808025147812 */ /* 0x040fe400078e0614 */
[----:B------:R-:W-:Y:S02]  /*6fa0*/  LOP3.LUT R37, R37, 0x7f7f7f7f, R43, 0x60, !PT ;  /* 0x7f7f7f7f25257812 */ /* 0x000fe400078e602b */
[----:B------:R-:W-:-:S02]  /*6fb0*/  PRMT R42, R42, 0xba98, RZ ;  /* 0x0000ba982a2a7816 */ /* 0x000fc400000000ff */
[----:B------:R-:W-:Y:S02]  /*6fc0*/  PRMT R34, R34, 0xba98, RZ ;  /* 0x0000ba9822227816 */ /* 0x000fe400000000ff */
[----:B0-----:R-:W-:Y:S02]  /*6fd0*/  SHF.R.S32.HI R21, RZ, UR15, R21 ;  /* 0x0000000fff157c19 */ /* 0x001fe40008011415 */
[C---:B------:R-:W-:Y:S02]  /*6fe0*/  LOP3.LUT R34, R42.reuse, 0x7f7f7f7f, R34, 0x60, !PT ;  /* 0x7f7f7f7f2a227812 */ /* 0x040fe400078e6022 */
[----:B------:R-:W-:Y:S02]  /*6ff0*/  LOP3.LUT R56, R42, 0x80808080, R56, 0x6, !PT ;  /* 0x808080802a387812 */ /* 0x000fe400078e0638 */
[----:B------:R-:W-:Y:S02]  /*7000*/  LOP3.LUT R20, R20, R37, RZ, 0xfc, !PT ;  /* 0x0000002514147212 */ /* 0x000fe400078efcff */
[----:B------:R-:W0:Y:S01]  /*7010*/  LDS R37, [R32+0x14] ;  /* 0x0000140020257984 */ /* 0x000e220000000800 */
[----:B-1----:R-:W-:-:S02]  /*7020*/  SHF.R.S32.HI R52, RZ, UR15, R24 ;  /* 0x0000000fff347c19 */ /* 0x002fc40008011418 */
[----:B--2---:R-:W-:Y:S01]  /*7030*/  SHF.R.S32.HI R9, RZ, UR10, R9 ;  /* 0x0000000aff097c19 */ /* 0x004fe20008011409 */
[----:B------:R-:W-:Y:S01]  /*7040*/  LDS R32, [R32+0x1c] ;  /* 0x00001c0020207984 */ /* 0x000fe20000000800 */
[----:B------:R-:W-:Y:S02]  /*7050*/  SHF.L.U32 R21, R21, 0x2, RZ ;  /* 0x0000000215157819 */ /* 0x000fe400000006ff */
[----:B------:R-:W-:Y:S02]  /*7060*/  LOP3.LUT R56, R56, R34, RZ, 0xfc, !PT ;  /* 0x0000002238387212 */ /* 0x000fe400078efcff */
[----:B------:R-:W1:Y:S01]  /*7070*/  LDS R34, [R19+0x2118] ;  /* 0x0021180013227984 */ /* 0x000e620000000800 */
[----:B------:R-:W-:Y:S02]  /*7080*/  SHF.R.S32.HI R24, RZ, UR10, R29 ;  /* 0x0000000aff187c19 */ /* 0x000fe4000801141d */
[----:B------:R-:W-:Y:S02]  /*7090*/  SHF.L.U32 R52, R52, 0x2, RZ ;  /* 0x0000000234347819 */ /* 0x000fe400000006ff */
[----:B------:R-:W-:-:S02]  /*70a0*/  LOP3.LUT R9, R9, 0x3030303, RZ, 0xc0, !PT ;  /* 0x0303030309097812 */ /* 0x000fc400078ec0ff */
[----:B------:R-:W-:Y:S02]  /*70b0*/  LOP3.LUT R21, R21, 0x4040404, RZ, 0xc0, !PT ;  /* 0x0404040415157812 */ /* 0x000fe400078ec0ff */
[----:B------:R-:W-:Y:S02]  /*70c0*/  LOP3.LUT R24, R24, 0x3030303, RZ, 0xc0, !PT ;  /* 0x0303030318187812 */ /* 0x000fe400078ec0ff */
[----:B------:R-:W-:Y:S02]  /*70d0*/  LOP3.LUT R52, R52, 0x4040404, RZ, 0xc0, !PT ;  /* 0x0404040434347812 */ /* 0x000fe400078ec0ff */
[----:B------:R-:W-:Y:S02]  /*70e0*/  IADD3 R42, PT, PT, R9, -0x7f7f7f80, -R21 ;  /* 0x80808080092a7810 */ /* 0x000fe40007ffe815 */
[----:B------:R-:W-:Y:S02]  /*70f0*/  IADD3 R43, PT, PT, R24, -0x7f7f7f80, -R52 ;  /* 0x80808080182b7810 */ /* 0x000fe40007ffe834 */
[----:B------:R-:W-:-:S02]  /*7100*/  LOP3.LUT R21, R21, R9, R42, 0x64, !PT ;  /* 0x0000000915157212 */ /* 0x000fc400078e642a */
[----:B------:R-:W-:Y:S02]  /*7110*/  LOP3.LUT R52, R52, R24, R43, 0x64, !PT ;  /* 0x0000001834347212 */ /* 0x000fe400078e642b */
[----:B------:R-:W-:Y:S02]  /*7120*/  PRMT R21, R21, 0xba98, RZ ;  /* 0x0000ba9815157816 */ /* 0x000fe400000000ff */
[----:B------:R-:W-:Y:S02]  /*7130*/  PRMT R29, R9, 0xba98, RZ ;  /* 0x0000ba98091d7816 */ /* 0x000fe400000000ff */
[----:B------:R-:W-:Y:S01]  /*7140*/  LEA R0, R0, UR9, 0x2 ;  /* 0x0000000900007c11 */ /* 0x000fe2000f8e10ff */
[----:B------:R-:W-:Y:S01]  /*7150*/  USHF.L.U32 UR9, UR8, 0x2, URZ ;  /* 0x0000000208097899 */ /* 0x000fe200080006ff */
[----:B------:R-:W-:Y:S01]  /*7160*/  PRMT R52, R52, 0xba98, RZ ;  /* 0x0000ba9834347816 */ /* 0x000fe200000000ff */
[----:B------:R-:W-:Y:S01]  /*7170*/  UIADD3 UR8, UPT, UPT, UR8, 0x2, URZ ;  /* 0x0000000208087890 */ /* 0x000fe2000fffe0ff */
[----:B------:R-:W-:Y:S01]  /*7180*/  PRMT R24, R24, 0xba98, RZ ;  /* 0x0000ba9818187816 */ /* 0x000fe200000000ff */
[----:B------:R-:W-:Y:S01]  /*7190*/  LDS R9, [R0] ;  /* 0x0000000000097984 */ /* 0x000fe20000000800 */
[C---:B------:R-:W-:Y:S01]  /*71a0*/  LOP3.LUT R42, R21.reuse, 0x80808080, R42, 0x6, !PT ;  /* 0x80808080152a7812 */ /* 0x040fe200078e062a */
[----:B------:R-:W-:Y:S01]  /*71b0*/  ULOP3.LUT UR9, UR9, 0x18, URZ, 0xc0, !UPT ;  /* 0x0000001809097892 */ /* 0x000fe2000f8ec0ff */
[----:B------:R-:W-:Y:S01]  /*71c0*/  LOP3.LUT R29, R21, 0x7f7f7f7f, R29, 0x60, !PT ;  /* 0x7f7f7f7f151d7812 */ /* 0x000fe200078e601d */
[----:B------:R-:W-:Y:S01]  /*71d0*/  LDS R50, [R0+0x8] ;  /* 0x0000080000327984 */ /* 0x000fe20000000800 */
[----:B------:R-:W-:-:S02]  /*71e0*/  LOP3.LUT R43, R52, 0x80808080, R43, 0x6, !PT ;  /* 0x80808080342b7812 */ /* 0x000fc400078e062b */
[----:B------:R-:W-:Y:S01]  /*71f0*/  LOP3.LUT R52, R52, 0x7f7f7f7f, R24, 0x60, !PT ;  /* 0x7f7f7f7f34347812 */ /* 0x000fe200078e6018 */
[----:B------:R-:W2:Y:S01]  /*7200*/  LDS R21, [R19+0x211c] ;  /* 0x00211c0013157984 */ /* 0x000ea20000000800 */
[----:B0-----:R-:W-:Y:S02]  /*7210*/  SHF.R.S32.HI R37, RZ, UR15, R37 ;  /* 0x0000000fff257c19 */ /* 0x001fe40008011425 */
[----:B------:R-:W-:Y:S01]  /*7220*/  SHF.R.S32.HI R47, RZ, UR15, R47 ;  /* 0x0000000fff2f7c19 */ /* 0x000fe2000801142f */
[----:B------:R-:W0:Y:S01]  /*7230*/  LDS R24, [R19+0x3180] ;  /* 0x0031800013187984 */ /* 0x000e220000000800 */
[----:B------:R-:W-:Y:S02]  /*7240*/  SHF.R.S32.HI R48, RZ, UR10, R48 ;  /* 0x0000000aff307c19 */ /* 0x000fe40008011430 */
[----:B-1----:R-:W-:Y:S02]  /*7250*/  SHF.R.S32.HI R34, RZ, UR10, R34 ;  /* 0x0000000aff227c19 */ /* 0x002fe40008011422 */
[----:B------:R-:W-:-:S02]  /*7260*/  SHF.L.U32 R37, R37, 0x2, RZ ;  /* 0x0000000225257819 */ /* 0x000fc400000006ff */
[----:B------:R-:W-:Y:S02]  /*7270*/  SHF.L.U32 R47, R47, 0x2, RZ ;  /* 0x000000022f2f7819 */ /* 0x000fe400000006ff */
[----:B------:R-:W-:Y:S02]  /*7280*/  LOP3.LUT R48, R48, 0x3030303, RZ, 0xc0, !PT ;  /* 0x0303030330307812 */ /* 0x000fe400078ec0ff */
[----:B------:R-:W-:Y:S02]  /*7290*/  LOP3.LUT R37, R37, 0x4040404, RZ, 0xc0, !PT ;  /* 0x0404040425257812 */ /* 0x000fe400078ec0ff */
[----:B------:R-:W-:Y:S02]  /*72a0*/  LOP3.LUT R34, R34, 0x3030303, RZ, 0xc0, !PT ;  /* 0x0303030322227812 */ /* 0x000fe400078ec0ff */
[----:B------:R-:W-:Y:S02]  /*72b0*/  LOP3.LUT R47, R47, 0x4040404, RZ, 0xc0, !PT ;  /* 0x040404042f2f7812 */ /* 0x000fe400078ec0ff */
[----:B------:R-:W-:-:S02]  /*72c0*/  LOP3.LUT R25, R39, R25, RZ, 0xfc, !PT ;  /* 0x0000001927197212 */ /* 0x000fc400078efcff */
[----:B------:R-:W-:Y:S02]  /*72d0*/  IADD3 R44, PT, PT, R48, -0x7f7f7f80, -R37 ;  /* 0x80808080302c7810 */ /* 0x000fe40007ffe825 */
[----:B------:R-:W-:Y:S02]  /*72e0*/  IADD3 R39, PT, PT, R34, -0x7f7f7f80, -R47 ;  /* 0x8080808022277810 */ /* 0x000fe40007ffe82f */
[----:B------:R-:W-:Y:S02]  /*72f0*/  LOP3.LUT R37, R37, R48, R44, 0x64, !PT ;  /* 0x0000003025257212 */ /* 0x000fe400078e642c */
[----:B------:R-:W-:Y:S02]  /*7300*/  LOP3.LUT R47, R47, R34, R39, 0x64, !PT ;  /* 0x000000222f2f7212 */ /* 0x000fe400078e6427 */
[----:B------:R-:W-:Y:S02]  /*7310*/  PRMT R37, R37, 0xba98, RZ ;  /* 0x0000ba9825257816 */ /* 0x000fe400000000ff */
[----:B------:R-:W-:-:S02]  /*7320*/  PRMT R47, R47, 0xba98, RZ ;  /* 0x0000ba982f2f7816 */ /* 0x000fc400000000ff */
[----:B------:R-:W-:Y:S02]  /*7330*/  PRMT R34, R34, 0xba98, RZ ;  /* 0x0000ba9822227816 */ /* 0x000fe400000000ff */
[----:B------:R-:W-:Y:S02]  /*7340*/  PRMT R48, R48, 0xba98, RZ ;  /* 0x0000ba9830307816 */ /* 0x000fe400000000ff */
[----:B------:R-:W-:Y:S02]  /*7350*/  LOP3.LUT R29, R42, R29, RZ, 0xfc, !PT ;  /* 0x0000001d2a1d7212 */ /* 0x000fe400078efcff */
[----:B------:R-:W-:Y:S02]  /*7360*/  LOP3.LUT R44, R37, 0x80808080, R44, 0x6, !PT ;  /* 0x80808080252c7812 */ /* 0x000fe400078e062c */
[C---:B------:R-:W-:Y:S02]  /*7370*/  LOP3.LUT R39, R47.reuse, 0x80808080, R39, 0x6, !PT ;  /* 0x808080802f277812 */ /* 0x040fe400078e0627 */
[----:B------:R-:W-:-:S02]  /*7380*/  LOP3.LUT R34, R47, 0x7f7f7f7f, R34, 0x60, !PT ;  /* 0x7f7f7f7f2f227812 */ /* 0x000fc400078e6022 */
[----:B--2---:R-:W-:Y:S01]  /*7390*/  SHF.R.S32.HI R42, RZ, UR10, R21 ;  /* 0x0000000aff2a7c19 */ /* 0x004fe20008011415 */
[----:B------:R-:W-:Y:S01]  /*73a0*/  LDS R47, [R0+0x10] ;  /* 0x00001000002f7984 */ /* 0x000fe20000000800 */
[----:B------:R-:W-:Y:S02]  /*73b0*/  LOP3.LUT R37, R37, 0x7f7f7f7f, R48, 0x60, !PT ;  /* 0x7f7f7f7f25257812 */ /* 0x000fe400078e6030 */
[----:B------:R-:W-:Y:S02]  /*73c0*/  SHF.R.S32.HI R9, RZ, UR15, R9 ;  /* 0x0000000fff097c19 */ /* 0x000fe40008011409 */
[----:B0-----:R-:W-:Y:S02]  /*73d0*/  SHF.R.S32.HI R21, RZ, UR10, R24 ;  /* 0x0000000aff157c19 */ /* 0x001fe40008011418 */
[----:B------:R-:W-:Y:S02]  /*73e0*/  LOP3.LUT R39, R39, R34, RZ, 0xfc, !PT ;  /* 0x0000002227277212 */ /* 0x000fe400078efcff */
[----:B------:R-:W-:-:S02]  /*73f0*/  LOP3.LUT R24, R42, 0x3030303, RZ, 0xc0, !PT ;  /* 0x030303032a187812 */ /* 0x000fc400078ec0ff */
[----:B------:R-:W-:Y:S02]  /*7400*/  SHF.R.S32.HI R34, RZ, UR15, R32 ;  /* 0x0000000fff227c19 */ /* 0x000fe40008011420 */
[----:B------:R-:W-:Y:S01]  /*7410*/  SHF.L.U32 R42, R9, 0x2, RZ ;  /* 0x00000002092a7819 */ /* 0x000fe200000006ff */
[----:B------:R-:W0:Y:S01]  /*7420*/  LDS R32, [R19+0x3188] ;  /* 0x0031880013207984 */ /* 0x000e220000000800 */
[----:B------:R-:W-:Y:S02]  /*7430*/  LOP3.LUT R44, R44, R37, RZ, 0xfc, !PT ;  /* 0x000000252c2c7212 */ /* 0x000fe400078efcff */
[----:B------:R-:W-:Y:S01]  /*7440*/  LOP3.LUT R9, R21, 0x3030303, RZ, 0xc0, !PT ;  /* 0x0303030315097812 */ /* 0x000fe200078ec0ff */
[----:B------:R-:W1:Y:S01]  /*7450*/  LDS R37, [R0+0x4] ;  /* 0x0000040000257984 */ /* 0x000e620000000800 */
[----:B------:R-:W-:Y:S02]  /*7460*/  SHF.L.U32 R34, R34, 0x2, RZ ;  /* 0x0000000222227819 */ /* 0x000fe400000006ff */
[----:B------:R-:W-:-:S02]  /*7470*/  LOP3.LUT R21, R42, 0x4040404, RZ, 0xc0, !PT ;  /* 0x040404042a157812 */ /* 0x000fc400078ec0ff */
[----:B------:R-:W-:Y:S01]  /*7480*/  LOP3.LUT R34, R34, 0x4040404, RZ, 0xc0, !PT ;  /* 0x0404040422227812 */ /* 0x000fe200078ec0ff */
[----:B------:R-:W-:Y:S01]  /*7490*/  LDS R42, [R19+0x3190] ;  /* 0x00319000132a7984 */ /* 0x000fe20000000800 */
[----:B------:R-:W-:Y:S02]  /*74a0*/  IADD3 R48, PT, PT, R9, -0x7f7f7f80, -R21 ;  /* 0x8080808009307810 */ /* 0x000fe40007ffe815 */
[----:B------:R-:W-:Y:S02]  /*74b0*/  IADD3 R49, PT, PT, R24, -0x7f7f7f80, -R34 ;  /* 0x8080808018317810 */ /* 0x000fe40007ffe822 */
[----:B------:R-:W-:Y:S02]  /*74c0*/  LOP3.LUT R21, R21, R9, R48, 0x64, !PT ;  /* 0x0000000915157212 */ /* 0x000fe400078e6430 */
[----:B------:R-:W-:Y:S02]  /*74d0*/  LOP3.LUT R52, R43, R52, RZ, 0xfc, !PT ;  /* 0x000000342b347212 */ /* 0x000fe400078efcff */
[----:B------:R-:W-:-:S02]  /*74e0*/  LOP3.LUT R34, R34, R24, R49, 0x64, !PT ;  /* 0x0000001822227212 */ /* 0x000fc400078e6431 */
[----:B------:R-:W-:Y:S02]  /*74f0*/  PRMT R21, R21, 0xba98, RZ ;  /* 0x0000ba9815157816 */ /* 0x000fe400000000ff */
[----:B------:R-:W-:Y:S02]  /*7500*/  PRMT R43, R9, 0xba98, RZ ;  /* 0x0000ba98092b7816 */ /* 0x000fe400000000ff */
[----:B------:R-:W-:Y:S02]  /*7510*/  PRMT R34, R34, 0xba98, RZ ;  /* 0x0000ba9822227816 */ /* 0x000fe400000000ff */
[----:B------:R-:W-:Y:S02]  /*7520*/  PRMT R24, R24, 0xba98, RZ ;  /* 0x0000ba9818187816 */ /* 0x000fe400000000ff */
[C---:B------:R-:W-:Y:S02]  /*7530*/  LOP3.LUT R48, R21.reuse, 0x80808080, R48, 0x6, !PT ;  /* 0x8080808015307812 */ /* 0x040fe400078e0630 */
[----:B------:R-:W-:-:S02]  /*7540*/  LOP3.LUT R43, R21, 0x7f7f7f7f, R43, 0x60, !PT ;  /* 0x7f7f7f7f152b7812 */ /* 0x000fc400078e602b */
[----:B------:R-:W2:Y:S01]  /*7550*/  LDS R21, [R0+0xc] ;  /* 0x00000c0000157984 */ /* 0x000ea20000000800 */
[C---:B------:R-:W-:Y:S02]  /*7560*/  LOP3.LUT R49, R34.reuse, 0x80808080, R49, 0x6, !PT ;  /* 0x8080808022317812 */ /* 0x040fe400078e0631 */
[----:B------:R-:W-:Y:S02]  /*7570*/  LOP3.LUT R34, R34, 0x7f7f7f7f, R24, 0x60, !PT ;  /* 0x7f7f7f7f22227812 */ /* 0x000fe400078e6018 */
[----:B------:R-:W3:Y:S01]  /*7580*/  LDS R24, [R19+0x318c] ;  /* 0x00318c0013187984 */ /* 0x000ee20000000800 */
[----:B------:R-:W-:Y:S02]  /*7590*/  SHF.R.S32.HI R50, RZ, UR15, R50 ;  /* 0x0000000fff327c19 */ /* 0x000fe40008011432 */
[----:B------:R-:W-:Y:S02]  /*75a0*/  SHF.R.S32.HI R51, RZ, UR10, R51 ;  /* 0x0000000aff337c19 */ /* 0x000fe40008011433 */
[----:B0-----:R-:W-:-:S02]  /*75b0*/  SHF.R.S32.HI R32, RZ, UR10, R32 ;  /* 0x0000000aff207c19 */ /* 0x001fc40008011420 */
[----:B-1----:R-:W-:Y:S02]  /*75c0*/  SHF.R.S32.HI R37, RZ, UR15, R37 ;  /* 0x0000000fff257c19 */ /* 0x002fe40008011425 */
[----:B------:R-:W-:Y:S02]  /*75d0*/  SHF.L.U32 R50, R50, 0x2, RZ ;  /* 0x0000000232327819 */ /* 0x000fe400000006ff */
[----:B------:R-:W-:Y:S02]  /*75e0*/  SHF.L.U32 R37, R37, 0x2, RZ ;  /* 0x0000000225257819 */ /* 0x000fe400000006ff */
[----:B------:R-:W-:Y:S02]  /*75f0*/  LOP3.LUT R51, R51, 0x3030303, RZ, 0xc0, !PT ;  /* 0x0303030333337812 */ /* 0x000fe400078ec0ff */
[----:B------:R-:W-:Y:S02]  /*7600*/  LOP3.LUT R32, R32, 0x3030303, RZ, 0xc0, !PT ;  /* 0x0303030320207812 */ /* 0x000fe400078ec0ff */
[----:B------:R-:W-:-:S02]  /*7610*/  LOP3.LUT R37, R37, 0x4040404, RZ, 0xc0, !PT ;  /* 0x0404040425257812 */ /* 0x000fc400078ec0ff */
[----:B------:R-:W-:Y:S02]  /*7620*/  LOP3.LUT R50, R50, 0x4040404, RZ, 0xc0, !PT ;  /* 0x0404040432327812 */ /* 0x000fe400078ec0ff */
[----:B------:R-:W-:Y:S02]  /*7630*/  IADD3 R9, PT, PT, R51, -0x7f7f7f80, -R37 ;  /* 0x8080808033097810 */ /* 0x000fe40007ffe825 */
[----:B------:R-:W-:Y:S02]  /*7640*/  IADD3 R55, PT, PT, R32, -0x7f7f7f80, -R50 ;  /* 0x8080808020377810 */ /* 0x000fe40007ffe832 */
[----:B------:R-:W-:Y:S02]  /*7650*/  LOP3.LUT R37, R37, R51, R9, 0x64, !PT ;  /* 0x0000003325257212 */ /* 0x000fe400078e6409 */
[----:B------:R-:W-:Y:S02]  /*7660*/  LOP3.LUT R50, R50, R32, R55, 0x64, !PT ;  /* 0x0000002032327212 */ /* 0x000fe400078e6437 */
[----:B------:R-:W-:-:S02]  /*7670*/  PRMT R37, R37, 0xba98, RZ ;  /* 0x0000ba9825257816 */ /* 0x000fc400000000ff */
[----:B------:R-:W-:Y:S02]  /*7680*/  PRMT R50, R50, 0xba98, RZ ;  /* 0x0000ba9832327816 */ /* 0x000fe400000000ff */
[----:B------:R-:W-:Y:S02]  /*7690*/  PRMT R32, R32, 0xba98, RZ ;  /* 0x0000ba9820207816 */ /* 0x000fe400000000ff */
[----:B--2---:R-:W-:Y:S02]  /*76a0*/  SHF.R.S32.HI R21, RZ, UR15, R21 ;  /* 0x0000000fff157c19 */ /* 0x004fe40008011415 */
[----:B------:R-:W-:Y:S02]  /*76b0*/  PRMT R51, R51, 0xba98, RZ ;  /* 0x0000ba9833337816 */ /* 0x000fe400000000ff */
[----:B------:R-:W-:Y:S02]  /*76c0*/  LOP3.LUT R9, R37, 0x80808080, R9, 0x6, !PT ;  /* 0x8080808025097812 */ /* 0x000fe400078e0609 */
[----:B------:R-:W-:-:S02]  /*76d0*/  LOP3.LUT R55, R50, 0x80808080, R55, 0x6, !PT ;  /* 0x8080808032377812 */ /* 0x000fc400078e0637 */
[----:B------:R-:W-:Y:S02]  /*76e0*/  LOP3.LUT R32, R50, 0x7f7f7f7f, R32, 0x60, !PT ;  /* 0x7f7f7f7f32207812 */ /* 0x000fe400078e6020 */
[----:B---3--:R-:W-:Y:S02]  /*76f0*/  SHF.R.S32.HI R24, RZ, UR10, R24 ;  /* 0x0000000aff187c19 */ /* 0x008fe40008011418 */
[----:B------:R-:W-:Y:S02]  /*7700*/  LOP3.LUT R37, R37, 0x7f7f7f7f, R51, 0x60, !PT ;  /* 0x7f7f7f7f25257812 */ /* 0x000fe400078e6033 */
[----:B------:R-:W-:Y:S02]  /*7710*/  SHF.L.U32 R50, R21, 0x2, RZ ;  /* 0x0000000215327819 */ /* 0x000fe400000006ff */
[----:B------:R-:W0:Y:S01]  /*7720*/  LDS R21, [R0+0x14] ;  /* 0x0000140000157984 */ /* 0x000e220000000800 */
[----:B------:R-:W-:Y:S02]  /*7730*/  LOP3.LUT R34, R49, R34, RZ, 0xfc, !PT ;  /* 0x0000002231227212 */ /* 0x000fe400078efcff */
[----:B------:R-:W-:-:S02]  /*7740*/  LOP3.LUT R49, R24, 0x3030303, RZ, 0xc0, !PT ;  /* 0x0303030318317812 */ /* 0x000fc400078ec0ff */
[----:B------:R-:W-:Y:S01]  /*7750*/  LOP3.LUT R9, R9, R37, RZ, 0xfc, !PT ;  /* 0x0000002509097212 */ /* 0x000fe200078efcff */
[----:B------:R-:W1:Y:S01]  /*7760*/  LDS R24, [R19+0x3194] ;  /* 0x0031940013187984 */ /* 0x000e620000000800 */
[----:B------:R-:W-:Y:S02]  /*7770*/  LOP3.LUT R55, R55, R32, RZ, 0xfc, !PT ;  /* 0x0000002037377212 */ /* 0x000fe400078efcff */
[----:B------:R-:W-:Y:S01]  /*7780*/  LOP3.LUT R50, R50, 0x4040404, RZ, 0xc0, !PT ;  /* 0x0404040432327812 */ /* 0x000fe200078ec0ff */
[----:B------:R-:W2:Y:S01]  /*7790*/  LDS R37, [R0+0x18] ;  /* 0x0000180000257984 */ /* 0x000ea20000000800 */
[----:B------:R-:W-:Y:S02]  /*77a0*/  LOP3.LUT R43, R48, R43, RZ, 0xfc, !PT ;  /* 0x0000002b302b7212 */ /* 0x000fe400078efcff */
[----:B------:R-:W-:Y:S01]  /*77b0*/  IADD3 R48, PT, PT, R49, -0x7f7f7f80, -R50 ;  /* 0x8080808031307810 */ /* 0x000fe20007ffe832 */
[----:B------:R-:W3:Y:S01]  /*77c0*/  LDS R32, [R19+0x3198] ;  /* 0x0031980013207984 */ /* 0x000ee20000000800 */
[----:B------:R-:W-:-:S02]  /*77d0*/  SHF.R.S32.HI R47, RZ, UR15, R47 ;  /* 0x0000000fff2f7c19 */ /* 0x000fc4000801142f */
[----:B------:R-:W-:Y:S01]  /*77e0*/  LOP3.LUT R50, R50, R49, R48, 0x64, !PT ;  /* 0x0000003132327212 */ /* 0x000fe200078e6430 */
[----:B------:R-:W4:Y:S01]  /*77f0*/  LDS R0, [R0+0x1c] ;  /* 0x00001c0000007984 */ /* 0x000f220000000800 */
[----:B------:R-:W-:Y:S02]  /*7800*/  SHF.R.S32.HI R42, RZ, UR10, R42 ;  /* 0x0000000aff2a7c19 */ /* 0x000fe4000801142a */
[----:B------:R-:W-:Y:S01]  /*7810*/  SHF.L.U32 R47, R47, 0x2, RZ ;  /* 0x000000022f2f7819 */ /* 0x000fe200000006ff */
[----:B------:R-:W5:Y:S01]  /*7820*/  LDS R19, [R19+0x319c] ;  /* 0x00319c0013137984 */ /* 0x000f620000000800 */
[----:B------:R-:W-:Y:S02]  /*7830*/  PRMT R50, R50, 0xba98, RZ ;  /* 0x0000ba9832327816 */ /* 0x000fe400000000ff */
[----:B------:R-:W-:Y:S02]  /*7840*/  PRMT R49, R49, 0xba98, RZ ;  /* 0x0000ba9831317816 */ /* 0x000fe400000000ff */
[----:B------:R-:W-:-:S02]  /*7850*/  LOP3.LUT R42, R42, 0x3030303, RZ, 0xc0, !PT ;  /* 0x030303032a2a7812 */ /* 0x000fc400078ec0ff */
[----:B------:R-:W-:Y:S02]  /*7860*/  LOP3.LUT R47, R47, 0x4040404, RZ, 0xc0, !PT ;  /* 0x040404042f2f7812 */ /* 0x000fe400078ec0ff */
[C---:B------:R-:W-:Y:S02]  /*7870*/  LOP3.LUT R51, R50.reuse, 0x80808080, R48, 0x6, !PT ;  /* 0x8080808032337812 */ /* 0x040fe400078e0630 */
[----:B------:R-:W-:Y:S02]  /*7880*/  LOP3.LUT R50, R50, 0x7f7f7f7f, R49, 0x60, !PT ;  /* 0x7f7f7f7f32327812 */ /* 0x000fe400078e6031 */
[----:B------:R-:W-:Y:S02]  /*7890*/  IADD3 R49, PT, PT, R42, -0x7f7f7f80, -R47 ;  /* 0x808080802a317810 */ /* 0x000fe40007ffe82f */
[----:B------:R-:W-:Y:S02]  /*78a0*/  LOP3.LUT R51, R51, R50, RZ, 0xfc, !PT ;  /* 0x0000003233337212 */ /* 0x000fe400078efcff */
[----:B------:R-:W-:-:S02]  /*78b0*/  LOP3.LUT R47, R47, R42, R49, 0x64, !PT ;  /* 0x0000002a2f2f7212 */ /* 0x000fc400078e6431 */
[----:B------:R-:W-:Y:S02]  /*78c0*/  PRMT R42, R42, 0xba98, RZ ;  /* 0x0000ba982a2a7816 */ /* 0x000fe400000000ff */
[----:B------:R-:W-:Y:S02]  /*78d0*/  PRMT R47, R47, 0xba98, RZ ;  /* 0x0000ba982f2f7816 */ /* 0x000fe400000000ff */
[----:B0-----:R-:W-:Y:S02]  /*78e0*/  SHF.R.S32.HI R21, RZ, UR15, R21 ;  /* 0x0000000fff157c19 */ /* 0x001fe40008011415 */
[C---:B------:R-:W-:Y:S02]  /*78f0*/  LOP3.LUT R49, R47.reuse, 0x80808080, R49, 0x6, !PT ;  /* 0x808080802f317812 */ /* 0x040fe400078e0631 */
[----:B------:R-:W-:Y:S02]  /*7900*/  LOP3.LUT R47, R47, 0x7f7f7f7f, R42, 0x60, !PT ;  /* 0x7f7f7f7f2f2f7812 */ /* 0x000fe400078e602a */
[----:B-1----:R-:W-:-:S02]  /*7910*/  SHF.R.S32.HI R42, RZ, UR10, R24 ;  /* 0x0000000aff2a7c19 */ /* 0x002fc40008011418 */
[----:B------:R-:W-:Y:S02]  /*7920*/  SHF.L.U32 R21, R21, 0x2, RZ ;  /* 0x0000000215157819 */ /* 0x000fe400000006ff */
[----:B--2---:R-:W-:Y:S02]  /*7930*/  SHF.R.S32.HI R48, RZ, UR15, R37 ;  /* 0x0000000fff307c19 */ /* 0x004fe40008011425 */
[----:B---3--:R-:W-:Y:S02]  /*7940*/  SHF.R.S32.HI R24, RZ, UR10, R32 ;  /* 0x0000000aff187c19 */ /* 0x008fe40008011420 */
[----:B------:R-:W-:Y:S02]  /*7950*/  LOP3.LUT R32, R42, 0x3030303, RZ, 0xc0, !PT ;  /* 0x030303032a207812 */ /* 0x000fe400078ec0ff */
[----:B------:R-:W-:Y:S02]  /*7960*/  LOP3.LUT R37, R21, 0x4040404, RZ, 0xc0, !PT ;  /* 0x0404040415257812 */ /* 0x000fe400078ec0ff */
[----:B------:R-:W-:-:S02]  /*7970*/  SHF.L.U32 R48, R48, 0x2, RZ ;  /* 0x0000000230307819 */ /* 0x000fc400000006ff */
[----:B------:R-:W-:Y:S02]  /*7980*/  LOP3.LUT R21, R24, 0x3030303, RZ, 0xc0, !PT ;  /* 0x0303030318157812 */ /* 0x000fe400078ec0ff */
[----:B------:R-:W-:Y:S02]  /*7990*/  IADD3 R42, PT, PT, R32, -0x7f7f7f80, -R37 ;  /* 0x80808080202a7810 */ /* 0x000fe40007ffe825 */
[----:B------:R-:W-:Y:S02]  /*79a0*/  LOP3.LUT R24, R48, 0x4040404, RZ, 0xc0, !PT ;  /* 0x0404040430187812 */ /* 0x000fe400078ec0ff */
[----:B------:R-:W-:Y:S02]  /*79b0*/  LOP3.LUT R48, R37, R32, R42, 0x64, !PT ;  /* 0x0000002025307212 */ /* 0x000fe400078e642a */
[----:B------:R-:W-:Y:S02]  /*79c0*/  IADD3 R37, PT, PT, R21, -0x7f7f7f80, -R24 ;  /* 0x8080808015257810 */ /* 0x000fe40007ffe818 */
[----:B----4-:R-:W-:-:S02]  /*79d0*/  SHF.R.S32.HI R0, RZ, UR15, R0 ;  /* 0x0000000fff007c19 */ /* 0x010fc40008011400 */
[----:B------:R-:W-:Y:S02]  /*79e0*/  LOP3.LUT R24, R24, R21, R37, 0x64, !PT ;  /* 0x0000001518187212 */ /* 0x000fe400078e6425 */
[----:B-----5:R-:W-:Y:S01]  /*79f0*/  SHF.R.S32.HI R19, RZ, UR10, R19 ;  /* 0x0000000aff137c19 */ /* 0x020fe20008011413 */
[----:B------:R-:W-:Y:S01]  /*7a00*/  UIADD3 UR10, UPT, UPT, UR16, 0x6720, URZ ;  /* 0x00006720100a7890 */ /* 0x000fe2000fffe0ff */
[----:B------:R-:W-:Y:S02]  /*7a10*/  PRMT R24, R24, 0xba98, RZ ;  /* 0x0000ba9818187816 */ /* 0x000fe400000000ff */
[----:B------:R-:W-:Y:S01]  /*7a20*/  PRMT R21, R21, 0xba98, RZ ;  /* 0x0000ba9815157816 */ /* 0x000fe200000000ff */
[----:B------:R-:W-:Y:S01]  /*7a30*/  ULEA UR10, UR17, UR10, 0x18 ;  /* 0x0000000a110a7291 */ /* 0x000fe2000f8ec0ff */
[----:B------:R-:W-:Y:S02]  /*7a40*/  SHF.L.U32 R0, R0, 0x2, RZ ;  /* 0x0000000200007819 */ /* 0x000fe400000006ff */
[----:B------:R-:W-:-:S02]  /*7a50*/  LOP3.LUT R50, R19, 0x3030303, RZ, 0xc0, !PT ;  /* 0x0303030313327812 */ /* 0x000fc400078ec0ff */
[----:B------:R-:W-:Y:S01]  /*7a60*/  LEA R19, R222, UR9, 0x5 ;  /* 0x00000009de137c11 */ /* 0x000fe2000f8e28ff */
[----:B------:R-:W-:Y:S01]  /*7a70*/  UIADD3 UR9, UPT, UPT, UR16, 0x4200, URZ ;  /* 0x0000420010097890 */ /* 0x000fe2000fffe0ff */
[C---:B------:R-:W-:Y:S02]  /*7a80*/  LOP3.LUT R37, R24.reuse, 0x80808080, R37, 0x6, !PT ;  /* 0x8080808018257812 */ /* 0x040fe400078e0625 */
[----:B------:R-:W-:Y:S01]  /*7a90*/  LOP3.LUT R24, R24, 0x7f7f7f7f, R21, 0x60, !PT ;  /* 0x7f7f7f7f18187812 */ /* 0x000fe200078e6015 */
[----:B------:R-:W-:Y:S01]  /*7aa0*/  ULEA UR9, UR17, UR9, 0x18 ;  /* 0x0000000911097291 */ /* 0x000fe2000f8ec0ff */
[----:B------:R-:W-:Y:S02]  /*7ab0*/  LOP3.LUT R21, R0, 0x4040404, RZ, 0xc0, !PT ;  /* 0x0404040400157812 */ /* 0x000fe400078ec0ff */
[----:B------:R-:W-:Y:S02]  /*7ac0*/  LEA R0, R19, UR6, 0x2 ;  /* 0x0000000613007c11 */ /* 0x000fe4000f8e10ff */
[----:B------:R-:W-:-:S02]  /*7ad0*/  PRMT R48, R48, 0xba98, RZ ;  /* 0x0000ba9830307816 */ /* 0x000fc400000000ff */
[----:B------:R-:W-:Y:S01]  /*7ae0*/  PRMT R32, R32, 0xba98, RZ ;  /* 0x0000ba9820207816 */ /* 0x000fe200000000ff */
[----:B------:R-:W0:Y:S01]  /*7af0*/  LDS.128 R60, [R0] ;  /* 0x00000000003c7984 */ /* 0x000e220000000c00 */
[C---:B------:R-:W-:Y:S02]  /*7b00*/  LOP3.LUT R42, R48.reuse, 0x80808080, R42, 0x6, !PT ;  /* 0x80808080302a7812 */ /* 0x040fe400078e062a */
[----:B------:R-:W-:Y:S01]  /*7b10*/  LOP3.LUT R48, R48, 0x7f7f7f7f, R32, 0x60, !PT ;  /* 0x7f7f7f7f30307812 */ /* 0x000fe200078e6020 */
[----:B------:R-:W1:Y:S01]  /*7b20*/  LDS.128 R64, [R0+0x10] ;  /* 0x0000100000407984 */ /* 0x000e620000000c00 */
[----:B------:R-:W-:Y:S02]  /*7b30*/  IADD3 R32, PT, PT, R50, -0x7f7f7f80, -R21 ;  /* 0x8080808032207810 */ /* 0x000fe40007ffe815 */
[----:B------:R-:W-:Y:S02]  /*7b40*/  LEA R30, R30, UR10, 0x2 ;  /* 0x0000000a1e1e7c11 */ /* 0x000fe4000f8e10ff */
[----:B------:R-:W-:-:S02]  /*7b50*/  LOP3.LUT R21, R21, R50, R32, 0x64, !PT ;  /* 0x0000003215157212 */ /* 0x000fc400078e6420 */
[----:B------:R-:W-:Y:S02]  /*7b60*/  PRMT R50, R50, 0xba98, RZ ;  /* 0x0000ba9832327816 */ /* 0x000fe400000000ff */
[----:B------:R-:W-:Y:S02]  /*7b70*/  PRMT R21, R21, 0xba98, RZ ;  /* 0x0000ba9815157816 */ /* 0x000fe400000000ff */
[----:B------:R-:W-:Y:S02]  /*7b80*/  LOP3.LUT R37, R37, R24, RZ, 0xfc, !PT ;  /* 0x0000001825257212 */ /* 0x000fe400078efcff */
[C---:B------:R-:W-:Y:S02]  /*7b90*/  LOP3.LUT R32, R21.reuse, 0x80808080, R32, 0x6, !PT ;  /* 0x8080808015207812 */ /* 0x040fe400078e0620 */
[----:B------:R-:W-:Y:S02]  /*7ba0*/  LOP3.LUT R21, R21, 0x7f7f7f7f, R50, 0x60, !PT ;  /* 0x7f7f7f7f15157812 */ /* 0x000fe400078e6032 */
[----:B------:R-:W2:Y:S01]  /*7bb0*/  LDS.S8 R50, [R30+UR14] ;  /* 0x0000000e1e327984 */ /* 0x000ea20008000200 */
[----:B------:R-:W-:-:S02]  /*7bc0*/  SHF.L.U32 R24, R185, 0x1, RZ ;  /* 0x00000001b9187819 */ /* 0x000fc400000006ff */
[----:B------:R-:W-:Y:S01]  /*7bd0*/  LOP3.LUT R19, R19, 0xffff, RZ, 0xc0, !PT ;  /* 0x0000ffff13137812 */ /* 0x000fe200078ec0ff */
[----:B------:R-:W3:Y:S01]  /*7be0*/  LDS.S8 R30, [R30+UR14+0x1] ;  /* 0x0000010e1e1e7984 */ /* 0x000ee20008000200 */
[----:B------:R-:W-:Y:S02]  /*7bf0*/  LEA.HI R24, R185, R24, RZ, 0x1c ;  /* 0x00000018b9187211 */ /* 0x000fe400078fe0ff */
[----:B------:R-:W-:Y:S02]  /*7c00*/  SHF.R.U32.HI R19, RZ, 0x1, R19 ;  /* 0x00000001ff137819 */ /* 0x000fe40000011613 */
[----:B------:R-:W-:Y:S02]  /*7c10*/  IADD3 R24, PT, PT, R24, UR11, RZ ;  /* 0x0000000b18187c10 */ /* 0x000fe4000fffe0ff */
[----:B------:R-:W-:Y:S02]  /*7c20*/  LOP3.LUT R32, R32, R21, RZ, 0xfc, !PT ;  /* 0x0000001520207212 */ /* 0x000fe400078efcff */
[----:B------:R-:W-:-:S02]  /*7c30*/  LEA R24, R24, UR9, 0x2 ;  /* 0x0000000918187c11 */ /* 0x000fc4000f8e10ff */
[----:B------:R-:W-:Y:S02]  /*7c40*/  LOP3.LUT R19, R19, 0xffff, RZ, 0xc0, !PT ;  /* 0x0000ffff13137812 */ /* 0x000fe400078ec0ff */
[----:B------:R-:W-:Y:S01]  /*7c50*/  LOP3.LUT R42, R42, R48, RZ, 0xfc, !PT ;  /* 0x000000302a2a7212 */ /* 0x000fe200078efcff */
[-C--:B0-----:R-:W-:Y:S01]  /*7c60*/  IDP.4A.S8.S8 R21, R27, R60.reuse, RZ ;  /* 0x0000003c1b157226 */ /* 0x081fe200000006ff */
[----:B------:R-:W-:Y:S01]  /*7c70*/  LDS R24, [R24] ;  /* 0x0000000018187984 */ /* 0x000fe20000000800 */
[----:B------:R-:W-:Y:S01]  /*7c80*/  LEA R28, R28, UR10, 0x2 ;  /* 0x0000000a1c1c7c11 */ /* 0x000fe2000f8e10ff */
[----:B------:R-:W-:Y:S01]  /*7c90*/  IDP.4A.S8.S8 R69, R18, R60, RZ ;  /* 0x0000003c12457226 */ /* 0x000fe200000006ff */
[----:B------:R-:W-:Y:S01]  /*7ca0*/  LOP3.LUT R47, R49, R47, RZ, 0xfc, !PT ;  /* 0x0000002f312f7212 */ /* 0x000fe200078efcff */
[----:B------:R-:W-:Y:S01]  /*7cb0*/  IDP.4A.S8.S8 R21, R38, R61, R21 ;  /* 0x0000003d26157226 */ /* 0x000fe20000000615 */
[----:B------:R-:W0:Y:S01]  /*7cc0*/  LDS R250, [R19+UR7] ;  /* 0x0000000713fa7984 */ /* 0x000e220008000800 */
[----:B-1----:R-:W-:Y:S01]  /*7cd0*/  IDP.4A.S8.S8 R48, R22, R64, RZ ;  /* 0x0000004016307226 */ /* 0x002fe200000006ff */
[----:B------:R-:W-:Y:S01]  /*7ce0*/  LEA R26, R26, UR10, 0x2 ;  /* 0x0000000a1a1a7c11 */ /* 0x000fe2000f8e10ff */
[----:B------:R-:W-:Y:S01]  /*7cf0*/  IDP.4A.S8.S8 R21, R2, R62, R21 ;  /* 0x0000003e02157226 */ /* 0x000fe20000000615 */
[----:B------:R-:W1:Y:S01]  /*7d00*/  LDS.S8 R49, [R28+UR14] ;  /* 0x0000000e1c317984 */ /* 0x000e620008000200 */
[----:B------:R-:W-:Y:S01]  /*7d10*/  IDP.4A.S8.S8 R48, R46, R65, R48 ;  /* 0x000000412e307226 */ /* 0x000fe20000000630 */
[----:B------:R-:W-:Y:S01]  /*7d20*/  LEA R59, R59, UR10, 0x2 ;  /* 0x0000000a3b3b7c11 */ /* 0x000fe2000f8e10ff */
[----:B------:R-:W-:Y:S01]  /*7d30*/  IDP.4A.S8.S8 R21, R54, R63, R21 ;  /* 0x0000003f36157226 */ /* 0x000fe20000000615 */
[----:B------:R-:W4:Y:S01]  /*7d40*/  LDS.S8 R28, [R28+UR14+0x1] ;  /* 0x0000010e1c1c7984 */ /* 0x000f220008000200 */
[----:B------:R-:W-:-:S02]  /*7d50*/  IDP.4A.S8.S8 R48, R41, R66, R48 ;  /* 0x0000004229307226 */ /* 0x000fc40000000630 */
[----:B------:R-:W-:Y:S02]  /*7d60*/  IDP.4A.S8.S8 R69, R33, R61, R69 ;  /* 0x0000003d21457226 */ /* 0x000fe40000000645 */
[----:B------:R-:W-:Y:S02]  /*7d70*/  IDP.4A.S8.S8 R48, R36, R67, R48 ;  /* 0x0000004324307226 */ /* 0x000fe40000000630 */
[----:B--2---:R-:W-:Y:S02]  /*7d80*/  IMAD R21, R21, R50, RZ ;  /* 0x0000003215157224 */ /* 0x004fe400078e02ff */
[----:B------:R-:W-:Y:S02]  /*7d90*/  IDP.4A.S8.S8 R69, R57, R62, R69 ;  /* 0x0000003e39457226 */ /* 0x000fe40000000645 */
[----:B---3--:R-:W-:Y:S01]  /*7da0*/  IMAD R21, R48, R30, R21 ;  /* 0x0000001e30157224 */ /* 0x008fe200078e0215 */
[----:B------:R-:W-:Y:S01]  /*7db0*/  SHF.L.U32 R48, R23, 0x1, RZ ;  /* 0x0000000117307819 */ /* 0x000fe200000006ff */
[----:B------:R-:W-:-:S03]  /*7dc0*/  IDP.4A.S8.S8 R69, R53, R63, R69 ;  /* 0x0000003f35457226 */ /* 0x000fc60000000645 */
[----:B------:R-:W-:Y:S02]  /*7dd0*/  LEA.HI R23, R23, R48, RZ, 0x1c ;  /* 0x0000003017177211 */ /* 0x000fe400078fe0ff */
[C---:B------:R-:W-:Y:S02]  /*7de0*/  SHF.L.U32 R48, R70.reuse, 0x1, RZ ;  /* 0x0000000146307819 */ /* 0x040fe400000006ff */
[----:B------:R-:W-:Y:S02]  /*7df0*/  IADD3 R23, PT, PT, R23, UR11, RZ ;  /* 0x0000000b17177c10 */ /* 0x000fe4000fffe0ff */
[----:B------:R-:W-:Y:S02]  /*7e00*/  LEA.HI R70, R70, R48, RZ, 0x1c ;  /* 0x0000003046467211 */ /* 0x000fe400078fe0ff */
[----:B------:R-:W-:Y:S02]  /*7e10*/  LEA R23, R23, UR9, 0x2 ;  /* 0x0000000917177c11 */ /* 0x000fe4000f8e10ff */
[----:B------:R-:W-:-:S02]  /*7e20*/  SHF.L.U32 R48, R68, 0x1, RZ ;  /* 0x0000000144307819 */ /* 0x000fc400000006ff */
[----:B------:R-:W-:Y:S02]  /*7e30*/  I2FP.F32.S32 R21, R21 ;  /* 0x0000001500157245 */ /* 0x000fe40000201400 */
[----:B------:R-:W2:Y:S01]  /*7e40*/  LDS R23, [R23] ;  /* 0x0000000017177984 */ /* 0x000ea20000000800 */
[----:B------:R-:W-:Y:S01]  /*7e50*/  LEA.HI R68, R68, R48, RZ, 0x1c ;  /* 0x0000003044447211 */ /* 0x000fe200078fe0ff */
[----:B0-----:R-:W-:Y:S01]  /*7e60*/  FMUL R48, R24, R250 ;  /* 0x000000fa18307220 */ /* 0x001fe20000400000 */
[----:B------:R-:W-:Y:S02]  /*7e70*/  IADD3 R70, PT, PT, R70, UR11, RZ ;  /* 0x0000000b46467c10 */ /* 0x000fe4000fffe0ff */
[----:B------:R-:W-:Y:S01]  /*7e80*/  IADD3 R68, PT, PT, R68, UR11, RZ ;  /* 0x0000000b44447c10 */ /* 0x000fe2000fffe0ff */
[----:B------:R-:W-:Y:S01]  /*7e90*/  FFMA R17, R48, R21, R17 ;  /* 0x0000001530117223 */ /* 0x000fe20000000011 */
[----:B------:R-:W-:Y:S01]  /*7ea0*/  IDP.4A.S8.S8 R21, R31, R64, RZ ;  /* 0x000000401f157226 */ /* 0x000fe200000006ff */
[----:B------:R-:W0:Y:S01]  /*7eb0*/  LDS.S8 R48, [R26+UR14] ;  /* 0x0000000e1a307984 */ /* 0x000e220008000200 */
[----:B------:R-:W-:Y:S01]  /*7ec0*/  LEA R70, R70, UR9, 0x2 ;  /* 0x0000000946467c11 */ /* 0x000fe2000f8e10ff */
[----:B-1----:R-:W-:Y:S01]  /*7ed0*/  IMAD R69, R69, R49, RZ ;  /* 0x0000003145457224 */ /* 0x002fe200078e02ff */
[----:B------:R-:W-:Y:S01]  /*7ee0*/  LEA R68, R68, UR9, 0x2 ;  /* 0x0000000944447c11 */ /* 0x000fe2000f8e10ff */
[----:B------:R-:W-:Y:S01]  /*7ef0*/  IDP.4A.S8.S8 R21, R45, R65, R21 ;  /* 0x000000412d157226 */ /* 0x000fe20000000615 */
[----:B------:R-:W1:Y:S01]  /*7f00*/  LDS.S8 R26, [R26+UR14+0x1] ;  /* 0x0000010e1a1a7984 */ /* 0x000e620008000200 */
[----:B------:R-:W-:-:S02]  /*7f10*/  ULEA UR9, UR5, 0x20, 0x5 ;  /* 0x0000002005097891 */ /* 0x000fc4000f8e28ff */
[----:B------:R-:W-:Y:S02]  /*7f20*/  IDP.4A.S8.S8 R21, R40, R66, R21 ;  /* 0x0000004228157226 */ /* 0x000fe40000000615 */
[----:B------:R-:W-:Y:S02]  /*7f30*/  USHF.R.U32.HI UR9, URZ, 0x2, UR9 ;  /* 0x00000002ff097899 */ /* 0x000fe40008011609 */
[----:B------:R-:W-:Y:S02]  /*7f40*/  IDP.4A.S8.S8 R21, R35, R67, R21 ;  /* 0x0000004323157226 */ /* 0x000fe40000000615 */
[----:B------:R-:W-:Y:S02]  /*7f50*/  UISETP.GE.U32.AND UP0, UPT, UR8, UR9, UPT ;  /* 0x000000090800728c */ /* 0x000fe4000bf06070 */
[----:B----4-:R-:W-:Y:S02]  /*7f60*/  IMAD R69, R21, R28, R69 ;  /* 0x0000001c15457224 */ /* 0x010fe400078e0245 */
[----:B------:R2:W3:Y:S03]  /*7f70*/  LDS R21, [R70] ;  /* 0x0000000046157984 */ /* 0x0004e60000000800 */
[----:B------:R-:W-:Y:S01]  /*7f80*/  I2FP.F32.S32 R69, R69 ;  /* 0x0000004500457245 */ /* 0x000fe20000201400 */
[----:B--2---:R-:W-:-:S04]  /*7f90*/  FMUL R70, R250, R23 ;  /* 0x00000017fa467220 */ /* 0x004fc80000400000 */
[----:B------:R-:W-:Y:S01]  /*7fa0*/  FFMA R90, R70, R69, R90 ;  /* 0x00000045465a7223 */ /* 0x000fe2000000005a */
[----:B------:R-:W-:Y:S02]  /*7fb0*/  IDP.4A.S8.S8 R69, R25, R60, RZ ;  /* 0x0000003c19457226 */ /* 0x000fe400000006ff */
[----:B------:R-:W-:Y:S02]  /*7fc0*/  IDP.4A.S8.S8 R70, R29, R64, RZ ;  /* 0x000000401d467226 */ /* 0x000fe400000006ff */
[----:B------:R-:W-:Y:S02]  /*7fd0*/  IDP.4A.S8.S8 R69, R20, R61, R69 ;  /* 0x0000003d14457226 */ /* 0x000fe40000000645 */
[----:B------:R-:W-:Y:S02]  /*7fe0*/  IDP.4A.S8.S8 R70, R44, R65, R70 ;  /* 0x000000412c467226 */ /* 0x000fe40000000646 */
[----:B------:R-:W-:Y:S02]  /*7ff0*/  IDP.4A.S8.S8 R69, R56, R62, R69 ;  /* 0x0000003e38457226 */ /* 0x000fe40000000645 */
[----:B------:R-:W-:-:S02]  /*8000*/  IDP.4A.S8.S8 R70, R39, R66, R70 ;  /* 0x0000004227467226 */ /* 0x000fc40000000646 */
[----:B------:R-:W-:Y:S02]  /*8010*/  IDP.4A.S8.S8 R69, R52, R63, R69 ;  /* 0x0000003f34457226 */ /* 0x000fe40000000645 */
[----:B------:R-:W-:Y:S02]  /*8020*/  IDP.4A.S8.S8 R60, R43, R60, RZ ;  /* 0x0000003c2b3c7226 */ /* 0x000fe400000006ff */
[----:B------:R-:W-:Y:S02]  /*8030*/  IDP.4A.S8.S8 R70, R34, R67, R70 ;  /* 0x0000004322467226 */ /* 0x000fe40000000646 */
[----:B0-----:R-:W-:Y:S02]  /*8040*/  IMAD R69, R69, R48, RZ ;  /* 0x0000003045457224 */ /* 0x001fe400078e02ff */
[----:B------:R-:W-:Y:S02]  /*8050*/  IDP.4A.S8.S8 R61, R9, R61, R60 ;  /* 0x0000003d093d7226 */ /* 0x000fe4000000063c */
[----:B------:R-:W0:Y:S01]  /*8060*/  LDS.S8 R60, [R59+UR14] ;  /* 0x0000000e3b3c7984 */ /* 0x000e220008000200 */
[----:B-1----:R-:W-:-:S02]  /*8070*/  IMAD R69, R70, R26, R69 ;  /* 0x0000001a46457224 */ /* 0x002fc400078e0245 */
[----:B---3--:R-:W-:Y:S01]  /*8080*/  FMUL R70, R250, R21 ;  /* 0x00000015fa467220 */ /* 0x008fe20000400000 */
[----:B------:R-:W-:Y:S01]  /*8090*/  IDP.4A.S8.S8 R62, R55, R62, R61 ;  /* 0x0000003e373e7226 */ /* 0x000fe2000000063d */
[----:B------:R-:W1:Y:S01]  /*80a0*/  LDS.S8 R59, [R59+UR14+0x1] ;  /* 0x0000010e3b3b7984 */ /* 0x000e620008000200 */
[----:B------:R-:W-:Y:S01]  /*80b0*/  IDP.4A.S8.S8 R64, R47, R64, RZ ;  /* 0x000000402f407226 */ /* 0x000fe200000006ff */
[----:B------:R-:W-:Y:S01]  /*80c0*/  I2FP.F32.S32 R69, R69 ;  /* 0x0000004500457245 */ /* 0x000fe20000201400 */
[----:B------:R-:W-:Y:S01]  /*80d0*/  IDP.4A.S8.S8 R62, R51, R63, R62 ;  /* 0x0000003f333e7226 */ /* 0x000fe2000000063e */
[----:B------:R-:W2:Y:S01]  /*80e0*/  LDS R61, [R68] ;  /* 0x00000000443d7984 */ /* 0x000ea20000000800 */
[----:B------:R-:W-:Y:S02]  /*80f0*/  IDP.4A.S8.S8 R64, R42, R65, R64 ;  /* 0x000000412a407226 */ /* 0x000fe40000000640 */
[----:B------:R-:W-:Y:S02]  /*8100*/  FFMA R122, R70, R69, R122 ;  /* 0x00000045467a7223 */ /* 0x000fe4000000007a */
[----:B------:R-:W3:Y:S01]  /*8110*/  LDS.128 R68, [R0+0x200] ;  /* 0x0002000000447984 */ /* 0x000ee20000000c00 */
[----:B------:R-:W-:-:S04]  /*8120*/  IDP.4A.S8.S8 R64, R37, R66, R64 ;  /* 0x0000004225407226 */ /* 0x000fc80000000640 */
[----:B------:R-:W-:Y:S02]  /*8130*/  IDP.4A.S8.S8 R64, R32, R67, R64 ;  /* 0x0000004320407226 */ /* 0x000fe40000000640 */
[----:B0-----:R-:W-:-:S04]  /*8140*/  IMAD R62, R62, R60, RZ ;  /* 0x0000003c3e3e7224 */ /* 0x001fc800078e02ff */
[----:B-1----:R-:W-:Y:S02]  /*8150*/  IMAD R62, R64, R59, R62 ;  /* 0x0000003b403e7224 */ /* 0x002fe400078e023e */
[----:B--2---:R-:W-:-:S03]  /*8160*/  FMUL R250, R250, R61 ;  /* 0x0000003dfafa7220 */ /* 0x004fc60000400000 */
[----:B------:R-:W-:Y:S01]  /*8170*/  I2FP.F32.S32 R62, R62 ;  /* 0x0000003e003e7245 */ /* 0x000fe20000201400 */
[----:B---3--:R-:W-:-:S04]  /*8180*/  IDP.4A.S8.S8 R64, R27, R68, RZ ;  /* 0x000000441b407226 */ /* 0x008fc800000006ff */
[----:B------:R-:W-:Y:S01]  /*8190*/  FFMA R154, R250, R62, R154 ;  /* 0x0000003efa9a7223 */ /* 0x000fe2000000009a */
        /* <DEDUP_REMOVED lines=12> */
[----:B------:R-:W0:Y:S01]  /*8260*/  LDS.128 R64, [R0+0x210] ;  /* 0x0002100000407984 */ /* 0x000e220000000c00 */
[----:B------:R-:W-:Y:S02]  /*8270*/  IDP.4A.S8.S8 R63, R53, R71, R63 ;  /* 0x00000047353f7226 */ /* 0x000fe4000000063f */
[----:B------:R-:W-:Y:S02]  /*8280*/  IMAD R68, R50, R68, RZ ;  /* 0x0000004432447224 */ /* 0x000fe400078e02ff */
[----:B------:R-:W-:Y:S02]  /*8290*/  IMAD R63, R49, R63, RZ ;  /* 0x0000003f313f7224 */ /* 0x000fe400078e02ff */
[-C--:B------:R-:W-:Y:S02]  /*82a0*/  IDP.4A.S8.S8 R62, R52, R71.reuse, R62 ;  /* 0x00000047343e7226 */ /* 0x080fe4000000063e */
[----:B------:R-:W-:Y:S02]  /*82b0*/  IDP.4A.S8.S8 R71, R51, R71, R70 ;  /* 0x0000004733477226 */ /* 0x000fe40000000646 */
[----:B------:R-:W-:-:S02]  /*82c0*/  IMAD R62, R48, R62, RZ ;  /* 0x0000003e303e7224 */ /* 0x000fc400078e02ff */
[----:B------:R-:W-:Y:S02]  /*82d0*/  IMAD R71, R60, R71, RZ ;  /* 0x000000473c477224 */ /* 0x000fe400078e02ff */
[----:B0-----:R-:W-:-:S04]  /*82e0*/  IDP.4A.S8.S8 R69, R22, R64, RZ ;  /* 0x0000004016457226 */ /* 0x001fc800000006ff */
[----:B------:R-:W-:-:S04]  /*82f0*/  IDP.4A.S8.S8 R69, R46, R65, R69 ;  /* 0x000000412e457226 */ /* 0x000fc80000000645 */
[----:B------:R-:W-:-:S04]  /*8300*/  IDP.4A.S8.S8 R69, R41, R66, R69 ;  /* 0x0000004229457226 */ /* 0x000fc80000000645 */
[----:B------:R-:W-:-:S04]  /*8310*/  IDP.4A.S8.S8 R69, R36, R67, R69 ;  /* 0x0000004324457226 */ /* 0x000fc80000000645 */
[----:B------:R-:W-:Y:S02]  /*8320*/  IMAD R68, R30, R69, R68 ;  /* 0x000000451e447224 */ /* 0x000fe400078e0244 */
[----:B------:R-:W-:-:S03]  /*8330*/  IDP.4A.S8.S8 R69, R31, R64, RZ ;  /* 0x000000401f457226 */ /* 0x000fc600000006ff */
[----:B------:R-:W-:Y:S01]  /*8340*/  I2FP.F32.S32 R68, R68 ;  /* 0x0000004400447245 */ /* 0x000fe20000201400 */
[----:B------:R-:W-:-:S04]  /*8350*/  IDP.4A.S8.S8 R69, R45, R65, R69 ;  /* 0x000000412d457226 */ /* 0x000fc80000000645 */
[----:B------:R-:W-:-:S04]  /*8360*/  IDP.4A.S8.S8 R69, R40, R66, R69 ;  /* 0x0000004228457226 */ /* 0x000fc80000000645 */
[----:B------:R-:W-:-:S04]  /*8370*/  IDP.4A.S8.S8 R69, R35, R67, R69 ;  /* 0x0000004323457226 */ /* 0x000fc80000000645 */
[----:B------:R-:W-:Y:S02]  /*8380*/  IMAD R69, R28, R69, R63 ;  /* 0x000000451c457224 */ /* 0x000fe400078e023f */
[-C--:B------:R-:W-:Y:S02]  /*8390*/  IDP.4A.S8.S8 R63, R29, R64.reuse, RZ ;  /* 0x000000401d3f7226 */ /* 0x080fe400000006ff */
[----:B------:R-:W-:Y:S01]  /*83a0*/  IDP.4A.S8.S8 R64, R47, R64, RZ ;  /* 0x000000402f407226 */ /* 0x000fe200000006ff */
[----:B------:R-:W-:Y:S01]  /*83b0*/  I2FP.F32.S32 R69, R69 ;  /* 0x0000004500457245 */ /* 0x000fe20000201400 */
[-C--:B------:R-:W-:Y:S02]  /*83c0*/  IDP.4A.S8.S8 R63, R44, R65.reuse, R63 ;  /* 0x000000412c3f7226 */ /* 0x080fe4000000063f */
[----:B------:R-:W-:Y:S02]  /*83d0*/  IDP.4A.S8.S8 R64, R42, R65, R64 ;  /* 0x000000412a407226 */ /* 0x000fe40000000640 */
[----:B------:R-:W-:-:S02]  /*83e0*/  IDP.4A.S8.S8 R63, R39, R66, R63 ;  /* 0x00000042273f7226 */ /* 0x000fc4000000063f */
[----:B------:R-:W-:Y:S02]  /*83f0*/  IDP.4A.S8.S8 R64, R37, R66, R64 ;  /* 0x0000004225407226 */ /* 0x000fe40000000640 */
[----:B------:R-:W-:-:S04]  /*8400*/  IDP.4A.S8.S8 R63, R34, R67, R63 ;  /* 0x00000043223f7226 */ /* 0x000fc8000000063f */
[----:B------:R-:W-:Y:S02]  /*8410*/  IMAD R62, R26, R63, R62 ;  /* 0x0000003f1a3e7224 */ /* 0x000fe400078e023e */
[----:B------:R-:W0:Y:S03]  /*8420*/  LDS R63, [R19+UR7+0x40] ;  /* 0x00004007133f7984 */ /* 0x000e260008000800 */
[----:B------:R-:W-:Y:S01]  /*8430*/  I2FP.F32.S32 R62, R62 ;  /* 0x0000003e003e7245 */ /* 0x000fe20000201400 */
[----:B0-----:R-:W-:-:S04]  /*8440*/  FMUL R65, R24, R63 ;  /* 0x0000003f18417220 */ /* 0x001fc80000400000 */
[----:B------:R-:W-:Y:S01]  /*8450*/  FFMA R16, R65, R68, R16 ;  /* 0x0000004441107223 */ /* 0x000fe20000000010 */
[----:B------:R-:W-:Y:S01]  /*8460*/  FMUL R65, R23, R63 ;  /* 0x0000003f17417220 */ /* 0x000fe20000400000 */
[----:B------:R-:W-:-:S03]  /*8470*/  IDP.4A.S8.S8 R68, R32, R67, R64 ;  /* 0x0000004320447226 */ /* 0x000fc60000000640 */
[----:B------:R-:W-:Y:S01]  /*8480*/  FFMA R91, R65, R69, R91 ;  /* 0x00000045415b7223 */ /* 0x000fe2000000005b */
[----:B------:R-:W-:Y:S01]  /*8490*/  IMAD R68, R59, R68, R71 ;  /* 0x000000443b447224 */ /* 0x000fe200078e0247 */
[----:B------:R-:W0:Y:S01]  /*84a0*/  LDS.128 R64, [R0+0x400] ;  /* 0x0004000000407984 */ /* 0x000e220000000c00 */
[-C--:B------:R-:W-:Y:S01]  /*84b0*/  FMUL R69, R21, R63.reuse ;  /* 0x0000003f15457220 */ /* 0x080fe20000400000 */
[----:B------:R-:W-:Y:S02]  /*84c0*/  FMUL R63, R61, R63 ;  /* 0x0000003f3d3f7220 */ /* 0x000fe40000400000 */
[----:B------:R-:W-:Y:S01]  /*84d0*/  I2FP.F32.S32 R68, R68 ;  /* 0x0000004400447245 */ /* 0x000fe20000201400 */
[----:B------:R-:W-:-:S04]  /*84e0*/  FFMA R123, R69, R62, R123 ;  /* 0x0000003e457b7223 */ /* 0x000fc8000000007b */
[----:B------:R-:W-:Y:S01]  /*84f0*/  FFMA R155, R63, R68, R155 ;  /* 0x000000443f9b7223 */ /* 0x000fe2000000009b */
        /* <DEDUP_REMOVED lines=16> */
[----:B------:R-:W0:Y:S01]  /*8600*/  LDS.128 R64, [R0+0x410] ;  /* 0x0004100000407984 */ /* 0x000e220000000c00 */
[----:B------:R-:W-:Y:S02]  /*8610*/  IMAD R69, R50, R69, RZ ;  /* 0x0000004532457224 */ /* 0x000fe400078e02ff */
[----:B------:R-:W-:-:S02]  /*8620*/  IMAD R68, R49, R68, RZ ;  /* 0x0000004431447224 */ /* 0x000fc400078e02ff */
[----:B------:R-:W-:Y:S02]  /*8630*/  IMAD R63, R48, R63, RZ ;  /* 0x0000003f303f7224 */ /* 0x000fe400078e02ff */
        /* <DEDUP_REMOVED lines=734> */
[-C--:B------:R-:W-:Y:S02]  /*b420*/  IDP.4A.S8.S8 R62, R34, R67.reuse, R62 ;  /* 0x00000043223e7226 */ /* 0x080fe4000000063e */
[----:B------:R-:W-:Y:S02]  /*b430*/  IDP.4A.S8.S8 R64, R32, R67, R64 ;  /* 0x0000004320407226 */ /* 0x000fe40000000640 */
[----:B------:R-:W-:Y:S02]  /*b440*/  IMAD R62, R26, R62, R63 ;  /* 0x0000003e1a3e7224 */ /* 0x000fe400078e023f */
[----:B------:R-:W0:Y:S01]  /*b450*/  LDS R63, [R19+UR7+0x3c0] ;  /* 0x0003c007133f7984 */ /* 0x000e220008000800 */
[----:B------:R-:W-:Y:S02]  /*b460*/  IMAD R64, R59, R64, R69 ;  /* 0x000000403b407224 */ /* 0x000fe400078e0245 */
[----:B------:R-:W-:-:S03]  /*b470*/  I2FP.F32.S32 R62, R62 ;  /* 0x0000003e003e7245 */ /* 0x000fc60000201400 */
[----:B------:R-:W-:Y:S01]  /*b480*/  I2FP.F32.S32 R64, R64 ;  /* 0x0000004000407245 */ /* 0x000fe20000201400 */
[----:B0-----:R-:W-:-:S04]  /*b490*/  FMUL R65, R24, R63 ;  /* 0x0000003f18417220 */ /* 0x001fc80000400000 */
[----:B------:R-:W-:Y:S01]  /*b4a0*/  FFMA R73, R65, R70, R73 ;  /* 0x0000004641497223 */ /* 0x000fe20000000049 */
[----:B------:R-:W-:-:S04]  /*b4b0*/  FMUL R65, R23, R63 ;  /* 0x0000003f17417220 */ /* 0x000fc80000400000 */
[----:B------:R-:W-:Y:S01]  /*b4c0*/  FFMA R105, R65, R68, R105 ;  /* 0x0000004441697223 */ /* 0x000fe20000000069 */
[-C--:B------:R-:W-:Y:S01]  /*b4d0*/  FMUL R65, R21, R63.reuse ;  /* 0x0000003f15417220 */ /* 0x080fe20000400000 */
[----:B------:R-:W-:Y:S01]  /*b4e0*/  FMUL R63, R61, R63 ;  /* 0x0000003f3d3f7220 */ /* 0x000fe20000400000 */
[----:B------:R-:W0:Y:S02]  /*b4f0*/  LDS.128 R68, [R0+0x2010] ;  /* 0x0020100000447984 */ /* 0x000e240000000c00 */
[----:B------:R-:W-:Y:S01]  /*b500*/  FFMA R137, R65, R62, R137 ;  /* 0x0000003e41897223 */ /* 0x000fe20000000089 */
[----:B------:R-:W-:Y:S02]  /*b510*/  FFMA R169, R63, R64, R169 ;  /* 0x000000403fa97223 */ /* 0x000fe400000000a9 */
[----:B------:R-:W1:Y:S01]  /*b520*/  LDS.128 R64, [R0+0x2000] ;  /* 0x0020000000407984 */ /* 0x000e620000000c00 */
[----:B0-----:R-:W-:-:S04]  /*b530*/  IDP.4A.S8.S8 R63, R22, R68, RZ ;  /* 0x00000044163f7226 */ /* 0x001fc800000006ff */
[----:B------:R-:W-:Y:S02]  /*b540*/  IDP.4A.S8.S8 R63, R46, R69, R63 ;  /* 0x000000452e3f7226 */ /* 0x000fe4000000063f */
[----:B-1----:R-:W-:Y:S02]  /*b550*/  IDP.4A.S8.S8 R62, R27, R64, RZ ;  /* 0x000000401b3e7226 */ /* 0x002fe400000006ff */
[----:B------:R-:W-:Y:S02]  /*b560*/  IDP.4A.S8.S8 R63, R41, R70, R63 ;  /* 0x00000046293f7226 */ /* 0x000fe4000000063f */
[----:B------:R-:W-:Y:S02]  /*b570*/  IDP.4A.S8.S8 R62, R38, R65, R62 ;  /* 0x00000041263e7226 */ /* 0x000fe4000000063e */
[----:B------:R-:W-:Y:S02]  /*b580*/  IDP.4A.S8.S8 R63, R36, R71, R63 ;  /* 0x00000047243f7226 */ /* 0x000fe4000000063f */
[----:B------:R-:W-:-:S04]  /*b590*/  IDP.4A.S8.S8 R62, R2, R66, R62 ;  /* 0x00000042023e7226 */ /* 0x000fc8000000063e */
[----:B------:R-:W-:-:S04]  /*b5a0*/  IDP.4A.S8.S8 R62, R54, R67, R62 ;  /* 0x00000043363e7226 */ /* 0x000fc8000000063e */
[----:B------:R-:W-:-:S04]  /*b5b0*/  IMAD R62, R50, R62, RZ ;  /* 0x0000003e323e7224 */ /* 0x000fc800078e02ff */
[----:B------:R-:W-:Y:S02]  /*b5c0*/  IMAD R63, R30, R63, R62 ;  /* 0x0000003f1e3f7224 */ /* 0x000fe400078e023e */
[----:B------:R-:W0:Y:S03]  /*b5d0*/  LDS R62, [R19+UR7+0x400] ;  /* 0x00040007133e7984 */ /* 0x000e260008000800 */
[----:B------:R-:W-:Y:S01]  /*b5e0*/  I2FP.F32.S32 R63, R63 ;  /* 0x0000003f003f7245 */ /* 0x000fe20000201400 */
[----:B0-----:R-:W-:-:S04]  /*b5f0*/  FMUL R250, R24, R62 ;  /* 0x0000003e18fa7220 */ /* 0x001fc80000400000 */
        /* <DEDUP_REMOVED lines=8> */
[----:B------:R-:W-:Y:S02]  /*b680*/  IDP.4A.S8.S8 R250, R35, R71, R250 ;  /* 0x0000004723fa7226 */ /* 0x000fe400000006fa */
[----:B------:R-:W-:-:S04]  /*b690*/  IMAD R63, R49, R63, RZ ;  /* 0x0000003f313f7224 */ /* 0x000fc800078e02ff */
[----:B------:R-:W-:Y:S02]  /*b6a0*/  IMAD R63, R28, R250, R63 ;  /* 0x000000fa1c3f7224 */ /* 0x000fe400078e023f */
[----:B------:R-:W-:-:S03]  /*b6b0*/  FMUL R250, R23, R62 ;  /* 0x0000003e17fa7220 */ /* 0x000fc60000400000 */
[----:B------:R-:W-:-:S05]  /*b6c0*/  I2FP.F32.S32 R63, R63 ;  /* 0x0000003f003f7245 */ /* 0x000fca0000201400 */
[----:B------:R-:W-:Y:S01]  /*b6d0*/  FFMA R106, R250, R63, R106 ;  /* 0x0000003ffa6a7223 */ /* 0x000fe2000000006a */
[----:B------:R-:W-:Y:S02]  /*b6e0*/  IDP.4A.S8.S8 R63, R25, R64, RZ ;  /* 0x00000040193f7226 */ /* 0x000fe400000006ff */
[----:B------:R-:W-:Y:S02]  /*b6f0*/  IDP.4A.S8.S8 R250, R29, R68, RZ ;  /* 0x000000441dfa7226 */ /* 0x000fe400000006ff */
[----:B------:R-:W-:Y:S02]  /*b700*/  IDP.4A.S8.S8 R63, R20, R65, R63 ;  /* 0x00000041143f7226 */ /* 0x000fe4000000063f */
[----:B------:R-:W-:Y:S02]  /*b710*/  IDP.4A.S8.S8 R250, R44, R69, R250 ;  /* 0x000000452cfa7226 */ /* 0x000fe400000006fa */
[----:B------:R-:W-:Y:S02]  /*b720*/  IDP.4A.S8.S8 R63, R56, R66, R63 ;  /* 0x00000042383f7226 */ /* 0x000fe4000000063f */
[----:B------:R-:W-:-:S02]  /*b730*/  IDP.4A.S8.S8 R64, R43, R64, RZ ;  /* 0x000000402b407226 */ /* 0x000fc400000006ff */
[----:B------:R-:W-:Y:S02]  /*b740*/  IDP.4A.S8.S8 R250, R39, R70, R250 ;  /* 0x0000004627fa7226 */ /* 0x000fe400000006fa */
[----:B------:R-:W-:Y:S02]  /*b750*/  IDP.4A.S8.S8 R63, R52, R67, R63 ;  /* 0x00000043343f7226 */ /* 0x000fe4000000063f */
[----:B------:R-:W-:Y:S02]  /*b760*/  IDP.4A.S8.S8 R64, R9, R65, R64 ;  /* 0x0000004109407226 */ /* 0x000fe40000000640 */
[----:B------:R-:W-:Y:S02]  /*b770*/  IDP.4A.S8.S8 R68, R47, R68, RZ ;  /* 0x000000442f447226 */ /* 0x000fe400000006ff */
[----:B------:R-:W-:Y:S02]  /*b780*/  IDP.4A.S8.S8 R250, R34, R71, R250 ;  /* 0x0000004722fa7226 */ /* 0x000fe400000006fa */
[----:B------:R-:W-:-:S02]  /*b790*/  IMAD R63, R48, R63, RZ ;  /* 0x0000003f303f7224 */ /* 0x000fc400078e02ff */
[----:B------:R-:W-:Y:S02]  /*b7a0*/  IDP.4A.S8.S8 R64, R55, R66, R64 ;  /* 0x0000004237407226 */ /* 0x000fe40000000640 */
[----:B------:R-:W-:Y:S02]  /*b7b0*/  IDP.4A.S8.S8 R68, R42, R69, R68 ;  /* 0x000000452a447226 */ /* 0x000fe40000000644 */
[----:B------:R-:W-:Y:S02]  /*b7c0*/  IMAD R63, R26, R250, R63 ;  /* 0x000000fa1a3f7224 */ /* 0x000fe400078e023f */
[-C--:B------:R-:W-:Y:S01]  /*b7d0*/  FMUL R250, R21, R62.reuse ;  /* 0x0000003e15fa7220 */ /* 0x080fe20000400000 */
[----:B------:R-:W-:Y:S02]  /*b7e0*/  IDP.4A.S8.S8 R64, R51, R67, R64 ;  /* 0x0000004333407226 */ /* 0x000fe40000000640 */
[----:B------:R-:W-:Y:S01]  /*b7f0*/  FMUL R62, R61, R62 ;  /* 0x0000003e3d3e7220 */ /* 0x000fe20000400000 */
[----:B------:R-:W-:Y:S01]  /*b800*/  IDP.4A.S8.S8 R68, R37, R70, R68 ;  /* 0x0000004625447226 */ /* 0x000fe20000000644 */
[----:B------:R-:W-:Y:S01]  /*b810*/  I2FP.F32.S32 R63, R63 ;  /* 0x0000003f003f7245 */ /* 0x000fe20000201400 */
[----:B------:R-:W-:-:S02]  /*b820*/  IMAD R64, R60, R64, RZ ;  /* 0x000000403c407224 */ /* 0x000fc400078e02ff */
[----:B------:R-:W-:Y:S02]  /*b830*/  IDP.4A.S8.S8 R68, R32, R71, R68 ;  /* 0x0000004720447226 */ /* 0x000fe40000000644 */
[----:B------:R-:W-:Y:S02]  /*b840*/  FFMA R138, R250, R63, R138 ;  /* 0x0000003ffa8a7223 */ /* 0x000fe4000000008a */
[----:B------:R-:W-:Y:S02]  /*b850*/  IMAD R63, R59, R68, R64 ;  /* 0x000000443b3f7224 */ /* 0x000fe400078e0240 */
[----:B------:R-:W0:Y:S03]  /*b860*/  LDS.128 R64, [R0+0x2200] ;  /* 0x0022000000407984 */ /* 0x000e260000000c00 */
[----:B------:R-:W-:Y:S01]  /*b870*/  I2FP.F32.S32 R63, R63 ;  /* 0x0000003f003f7245 */ /* 0x000fe20000201400 */
[----:B------:R-:W1:Y:S04]  /*b880*/  LDS.128 R68, [R0+0x2210] ;  /* 0x0022100000447984 */ /* 0x000e680000000c00 */
[----:B------:R-:W-:Y:S01]  /*b890*/  FFMA R170, R62, R63, R170 ;  /* 0x0000003f3eaa7223 */ /* 0x000fe200000000aa */
[----:B0-----:R-:W-:-:S04]  /*b8a0*/  IDP.4A.S8.S8 R62, R27, R64, RZ ;  /* 0x000000401b3e7226 */ /* 0x001fc800000006ff */
[----:B------:R-:W-:Y:S02]  /*b8b0*/  IDP.4A.S8.S8 R62, R38, R65, R62 ;  /* 0x00000041263e7226 */ /* 0x000fe4000000063e */
[----:B-1----:R-:W-:Y:S02]  /*b8c0*/  IDP.4A.S8.S8 R63, R22, R68, RZ ;  /* 0x00000044163f7226 */ /* 0x002fe400000006ff */
[----:B------:R-:W-:Y:S02]  /*b8d0*/  IDP.4A.S8.S8 R62, R2, R66, R62 ;  /* 0x00000042023e7226 */ /* 0x000fe4000000063e */
[----:B------:R-:W-:Y:S02]  /*b8e0*/  IDP.4A.S8.S8 R63, R46, R69, R63 ;  /* 0x000000452e3f7226 */ /* 0x000fe4000000063f */
[----:B------:R-:W-:Y:S02]  /*b8f0*/  IDP.4A.S8.S8 R62, R54, R67, R62 ;  /* 0x00000043363e7226 */ /* 0x000fe4000000063e */
[----:B------:R-:W-:-:S02]  /*b900*/  IDP.4A.S8.S8 R63, R41, R70, R63 ;  /* 0x00000046293f7226 */ /* 0x000fc4000000063f */
[----:B------:R-:W-:Y:S02]  /*b910*/  IMAD R62, R50, R62, RZ ;  /* 0x0000003e323e7224 */ /* 0x000fe400078e02ff */
[----:B------:R-:W-:-:S04]  /*b920*/  IDP.4A.S8.S8 R63, R36, R71, R63 ;  /* 0x00000047243f7226 */ /* 0x000fc8000000063f */
        /* <DEDUP_REMOVED lines=718> */
[----:B------:R-:W1:Y:S01]  /*e610*/  LDS R19, [R19+UR7+0x7c0] ;  /* 0x0007c00713137984 */ /* 0x000e620008000800 */
[----:B0-----:R-:W-:-:S04]  /*e620*/  FMUL R250, R24, R62 ;  /* 0x0000003e18fa7220 */ /* 0x001fc80000400000 */
[----:B------:R-:W-:Y:S01]  /*e630*/  FFMA R88, R250, R63, R88 ;  /* 0x0000003ffa587223 */ /* 0x000fe20000000058 */
[----:B------:R-:W-:Y:S02]  /*e640*/  IDP.4A.S8.S8 R63, R18, R64, RZ ;  /* 0x00000040123f7226 */ /* 0x000fe400000006ff */
[----:B-1----:R-:W-:Y:S01]  /*e650*/  FMUL R24, R24, R19 ;  /* 0x0000001318187220 */ /* 0x002fe20000400000 */
[----:B------:R-:W-:Y:S02]  /*e660*/  IDP.4A.S8.S8 R250, R31, R68, RZ ;  /* 0x000000441ffa7226 */ /* 0x000fe400000006ff */
[----:B------:R-:W-:Y:S02]  /*e670*/  IDP.4A.S8.S8 R63, R33, R65, R63 ;  /* 0x00000041213f7226 */ /* 0x000fe4000000063f */
[----:B------:R-:W-:Y:S02]  /*e680*/  IDP.4A.S8.S8 R250, R45, R69, R250 ;  /* 0x000000452dfa7226 */ /* 0x000fe400000006fa */
[----:B------:R-:W-:-:S02]  /*e690*/  IDP.4A.S8.S8 R63, R57, R66, R63 ;  /* 0x00000042393f7226 */ /* 0x000fc4000000063f */
[----:B------:R-:W-:Y:S02]  /*e6a0*/  IDP.4A.S8.S8 R250, R40, R70, R250 ;  /* 0x0000004628fa7226 */ /* 0x000fe400000006fa */
[----:B------:R-:W-:Y:S02]  /*e6b0*/  IDP.4A.S8.S8 R63, R53, R67, R63 ;  /* 0x00000043353f7226 */ /* 0x000fe4000000063f */
[----:B------:R-:W-:Y:S02]  /*e6c0*/  IDP.4A.S8.S8 R250, R35, R71, R250 ;  /* 0x0000004723fa7226 */ /* 0x000fe400000006fa */
[----:B------:R-:W-:-:S04]  /*e6d0*/  IMAD R63, R49, R63, RZ ;  /* 0x0000003f313f7224 */ /* 0x000fc800078e02ff */
[----:B------:R-:W-:Y:S02]  /*e6e0*/  IMAD R63, R28, R250, R63 ;  /* 0x000000fa1c3f7224 */ /* 0x000fe400078e023f */
[C---:B------:R-:W-:Y:S01]  /*e6f0*/  FMUL R250, R23.reuse, R62 ;  /* 0x0000003e17fa7220 */ /* 0x040fe20000400000 */
[----:B------:R-:W-:Y:S02]  /*e700*/  FMUL R23, R23, R19 ;  /* 0x0000001317177220 */ /* 0x000fe40000400000 */
[----:B------:R-:W-:-:S05]  /*e710*/  I2FP.F32.S32 R63, R63 ;  /* 0x0000003f003f7245 */ /* 0x000fca0000201400 */
        /* <DEDUP_REMOVED lines=9> */
[----:B------:R-:W-:Y:S02]  /*e7b0*/  IMAD R63, R48, R63, RZ ;  /* 0x0000003f303f7224 */ /* 0x000fe400078e02ff */
[----:B------:R-:W-:Y:S02]  /*e7c0*/  IDP.4A.S8.S8 R64, R43, R64, RZ ;  /* 0x000000402b407226 */ /* 0x000fe400000006ff */
[----:B------:R-:W-:Y:S02]  /*e7d0*/  IMAD R63, R26, R250, R63 ;  /* 0x000000fa1a3f7224 */ /* 0x000fe400078e023f */
[----:B------:R-:W-:Y:S01]  /*e7e0*/  FMUL R250, R21, R62 ;  /* 0x0000003e15fa7220 */ /* 0x000fe20000400000 */
[----:B------:R-:W-:-:S02]  /*e7f0*/  IDP.4A.S8.S8 R68, R47, R68, RZ ;  /* 0x000000442f447226 */ /* 0x000fc400000006ff */
[----:B------:R-:W-:Y:S01]  /*e800*/  FMUL R21, R21, R19 ;  /* 0x0000001315157220 */ /* 0x000fe20000400000 */
[----:B------:R-:W-:Y:S01]  /*e810*/  IDP.4A.S8.S8 R64, R9, R65, R64 ;  /* 0x0000004109407226 */ /* 0x000fe20000000640 */
[----:B------:R-:W-:Y:S01]  /*e820*/  I2FP.F32.S32 R63, R63 ;  /* 0x0000003f003f7245 */ /* 0x000fe20000201400 */
[----:B------:R-:W-:Y:S02]  /*e830*/  IDP.4A.S8.S8 R68, R42, R69, R68 ;  /* 0x000000452a447226 */ /* 0x000fe40000000644 */
[C---:B------:R-:W-:Y:S01]  /*e840*/  FMUL R62, R61.reuse, R62 ;  /* 0x0000003e3d3e7220 */ /* 0x040fe20000400000 */
[----:B------:R-:W-:Y:S01]  /*e850*/  FMUL R19, R61, R19 ;  /* 0x000000133d137220 */ /* 0x000fe20000400000 */
[----:B------:R-:W-:Y:S01]  /*e860*/  FFMA R152, R250, R63, R152 ;  /* 0x0000003ffa987223 */ /* 0x000fe20000000098 */
[----:B------:R-:W-:Y:S02]  /*e870*/  IDP.4A.S8.S8 R63, R55, R66, R64 ;  /* 0x00000042373f7226 */ /* 0x000fe40000000640 */
[----:B------:R-:W-:-:S02]  /*e880*/  IDP.4A.S8.S8 R68, R37, R70, R68 ;  /* 0x0000004625447226 */ /* 0x000fc40000000644 */
[----:B------:R-:W-:Y:S02]  /*e890*/  IDP.4A.S8.S8 R63, R51, R67, R63 ;  /* 0x00000043333f7226 */ /* 0x000fe4000000063f */
[----:B------:R-:W-:Y:S01]  /*e8a0*/  IDP.4A.S8.S8 R71, R32, R71, R68 ;  /* 0x0000004720477226 */ /* 0x000fe20000000644 */
[----:B------:R-:W0:Y:S01]  /*e8b0*/  LDS.128 R64, [R0+0x3e00] ;  /* 0x003e000000407984 */ /* 0x000e220000000c00 */
[----:B------:R-:W-:-:S04]  /*e8c0*/  IMAD R63, R60, R63, RZ ;  /* 0x0000003f3c3f7224 */ /* 0x000fc800078e02ff */
[----:B------:R-:W-:Y:S02]  /*e8d0*/  IMAD R63, R59, R71, R63 ;  /* 0x000000473b3f7224 */ /* 0x000fe400078e023f */
[----:B------:R-:W1:Y:S03]  /*e8e0*/  LDS.128 R68, [R0+0x3e10] ;  /* 0x003e100000447984 */ /* 0x000e660000000c00 */
[----:B------:R-:W-:-:S05]  /*e8f0*/  I2FP.F32.S32 R63, R63 ;  /* 0x0000003f003f7245 */ /* 0x000fca0000201400 */
        /* <DEDUP_REMOVED lines=9> */
[-C--:B-1----:R-:W-:Y:S02]  /*e990*/  IDP.4A.S8.S8 R22, R22, R68.reuse, RZ ;  /* 0x0000004416167226 */ /* 0x082fe400000006ff */
        /* <DEDUP_REMOVED lines=21> */
[----:B------:R-:W-:Y:S02]  /*eaf0*/  IMAD R25, R48, R25, RZ ;  /* 0x0000001930197224 */ /* 0x000fe400078e02ff */
[----:B------:R-:W-:Y:S02]  /*eb00*/  IMAD R43, R60, R43, RZ ;  /* 0x0000002b3c2b7224 */ /* 0x000fe400078e02ff */
[-C--:B------:R-:W-:Y:S02]  /*eb10*/  IDP.4A.S8.S8 R22, R36, R71.reuse, R22 ;  /* 0x0000004724167226 */ /* 0x080fe40000000616 */
[-C--:B------:R-:W-:Y:S02]  /*eb20*/  IDP.4A.S8.S8 R35, R35, R71.reuse, R40 ;  /* 0x0000004723237226 */ /* 0x080fe40000000628 */
[-C--:B------:R-:W-:Y:S02]  /*eb30*/  IDP.4A.S8.S8 R29, R34, R71.reuse, R29 ;  /* 0x00000047221d7226 */ /* 0x080fe4000000061d */
[----:B------:R-:W-:-:S02]  /*eb40*/  IDP.4A.S8.S8 R32, R32, R71, R47 ;  /* 0x0000004720207226 */ /* 0x000fc4000000062f */
[----:B------:R-:W-:Y:S02]  /*eb50*/  IMAD R22, R30, R22, R27 ;  /* 0x000000161e167224 */ /* 0x000fe400078e021b */
[----:B------:R-:W-:Y:S02]  /*eb60*/  IMAD R18, R28, R35, R18 ;  /* 0x000000231c127224 */ /* 0x000fe400078e0212 */
[----:B------:R-:W-:Y:S01]  /*eb70*/  IMAD R25, R26, R29, R25 ;  /* 0x0000001d1a197224 */ /* 0x000fe200078e0219 */
[----:B------:R-:W-:Y:S01]  /*eb80*/  I2FP.F32.S32 R22, R22 ;  /* 0x0000001600167245 */ /* 0x000fe20000201400 */
[----:B------:R-:W-:Y:S01]  /*eb90*/  IMAD R32, R59, R32, R43 ;  /* 0x000000203b207224 */ /* 0x000fe200078e022b */
[----:B------:R-:W-:Y:S02]  /*eba0*/  I2FP.F32.S32 R18, R18 ;  /* 0x0000001200127245 */ /* 0x000fe40000201400 */
[----:B------:R-:W-:Y:S01]  /*ebb0*/  I2FP.F32.S32 R0, R25 ;  /* 0x0000001900007245 */ /* 0x000fe20000201400 */
[----:B------:R-:W-:Y:S01]  /*ebc0*/  FFMA R89, R24, R22, R89 ;  /* 0x0000001618597223 */ /* 0x000fe20000000059 */
[----:B------:R-:W-:Y:S01]  /*ebd0*/  I2FP.F32.S32 R32, R32 ;  /* 0x0000002000207245 */ /* 0x000fe20000201400 */
[----:B------:R-:W-:-:S02]  /*ebe0*/  FFMA R121, R23, R18, R121 ;  /* 0x0000001217797223 */ /* 0x000fc40000000079 */
[----:B------:R-:W-:Y:S02]  /*ebf0*/  FFMA R153, R21, R0, R153 ;  /* 0x0000000015997223 */ /* 0x000fe40000000099 */
[----:B------:R-:W-:Y:S01]  /*ec00*/  FFMA R8, R19, R32, R8 ;  /* 0x0000002013087223 */ /* 0x000fe20000000008 */
[----:B------:R-:W-:Y:S06]  /*ec10*/  BRA.U !UP0, `(.L_x_17) ;  /* 0xffffff7108147547 */ /* 0x000fec000b83ffff */
.L_x_16:
[----:B------:R-:W-:Y:S01]  /*ec20*/  BAR.SYNC.DEFER_BLOCKING 0x0 ;  /* 0x0000000000007b1d */ /* 0x000fe20000010000 */
[----:B------:R-:W-:-:S04]  /*ec30*/  UIADD3 UR5, UPT, UPT, UR5, 0x1, URZ ;  /* 0x0000000105057890 */ /* 0x000fc8000fffe0ff */
[----:B------:R-:W-:-:S09]  /*ec40*/  UISETP.NE.AND UP0, UPT, UR5, 0x4, UPT ;  /* 0x000000040500788c */ /* 0x000fd2000bf05270 */
[----:B------:R-:W-:Y:S05]  /*ec50*/  BRA.U UP0, `(.L_x_18) ;  /* 0xffffff6500087547 */ /* 0x000fea000b83ffff */
[----:B------:R-:W1:Y:S01]  /*ec60*/  LDCU UR5, c[0x0][0x398] ;  /* 0x00007300ff0577ac */ /* 0x000e620008000800 */
[----:B------:R-:W-:Y:S02]  /*ec70*/  UIADD3 UR4, UPT, UPT, UR4, 0x2, URZ ;  /* 0x0000000204047890 */ /* 0x000fe4000fffe0ff */
[----:B-1----:R-:W-:-:S04]  /*ec80*/  USHF.R.S32.HI UR6, URZ, 0x1f, UR5 ;  /* 0x0000001fff067899 */ /* 0x002fc80008011405 */
[----:B------:R-:W-:-:S04]  /*ec90*/  ULEA.HI UR6, UR6, UR5, URZ, 0x8 ;  /* 0x0000000506067291 */ /* 0x000fc8000f8f40ff */
[----:B------:R-:W-:-:S04]  /*eca0*/  USHF.R.S32.HI UR6, URZ, 0x8, UR6 ;  /* 0x00000008ff067899 */ /* 0x000fc80008011406 */
[----:B------:R-:W-:-:S09]  /*ecb0*/  UISETP.GE.AND UP0, UPT, UR4, UR6, UPT ;  /* 0x000000060400728c */ /* 0x000fd2000bf06270 */
[----:B------:R-:W-:Y:S05]  /*ecc0*/  BRA.U !UP0, `(.L_x_19) ;  /* 0xffffff25086c7547 */ /* 0x000fea000b83ffff */
.L_x_15:
[----:B0-----:R-:W0:Y:S01]  /*ecd0*/  S2R R9, SR_TID.Y ;  /* 0x0000000000097919 */ /* 0x001e220000002200 */
[----:B------:R-:W1:Y:S01]  /*ece0*/  LDCU UR4, c[0x0][0x3a0] ;  /* 0x00007400ff0477ac */ /* 0x000e620008000800 */
[----:B------:R-:W0:Y:S01]  /*ecf0*/  S2R R0, SR_CTAID.Y ;  /* 0x0000000000007919 */ /* 0x000e220000002600 */
[----:B------:R-:W2:Y:S01]  /*ed00*/  S2R R19, SR_TID.X ;  /* 0x0000000000137919 */ /* 0x000ea20000002100 */
[----:B------:R-:W3:Y:S01]  /*ed10*/  S2R R2, SR_CTAID.X ;  /* 0x0000000000027919 */ /* 0x000ee20000002500 */
[----:B0-----:R-:W-:-:S04]  /*ed20*/  LEA R9, R0, R9, 0x7 ;  /* 0x0000000900097211 */ /* 0x001fc800078e38ff */
[----:B-1----:R-:W-:-:S13]  /*ed30*/  ISETP.GE.AND P0, PT, R9, UR4, PT ;  /* 0x0000000409007c0c */ /* 0x002fda000bf06270 */
[----:B--23--:R-:W-:Y:S05]  /*ed40*/  @P0 EXIT ;  /* 0x000000000000094d */ /* 0x00cfea0003800000 */
[----:B------:R-:W0:Y:S01]  /*ed50*/  LDC R0, c[0x0][0x3a8] ;  /* 0x0000ea00ff007b82 */ /* 0x000e220000000800 */
[----:B------:R-:W-:Y:S02]  /*ed60*/  LEA R19, R2, R19, 0x7 ;  /* 0x0000001302137211 */ /* 0x000fe400078e38ff */
[----:B------:R-:W-:Y:S02]  /*ed70*/  IADD3 R2, PT, PT, R9, 0x4, RZ ;  /* 0x0000000409027810 */ /* 0x000fe40007ffe0ff */
[C---:B------:R-:W-:Y:S02]  /*ed80*/  IADD3 R23, PT, PT, R19.reuse, 0x20, RZ ;  /* 0x0000002013177810 */ /* 0x040fe40007ffe0ff */
[C---:B------:R-:W-:Y:S01]  /*ed90*/  IADD3 R25, PT, PT, R19.reuse, 0x40, RZ ;  /* 0x0000004013197810 */ /* 0x040fe20007ffe0ff */
[----:B------:R-:W1:Y:S01]  /*eda0*/  LDC.64 R20, c[0x0][0x390] ;  /* 0x0000e400ff147b82 */ /* 0x000e620000000a00 */
[----:B------:R-:W-:Y:S02]  /*edb0*/  IADD3 R27, PT, PT, R19, 0x60, RZ ;  /* 0x00000060131b7810 */ /* 0x000fe40007ffe0ff */
[----:B------:R-:W-:-:S02]  /*edc0*/  ISETP.GE.AND P4, PT, R2, UR4, PT ;  /* 0x0000000402007c0c */ /* 0x000fc4000bf86270 */
[-C--:B0-----:R-:W-:Y:S02]  /*edd0*/  ISETP.GE.AND P0, PT, R19, R0.reuse, PT ;  /* 0x000000001300720c */ /* 0x081fe40003f06270 */
[-C--:B------:R-:W-:Y:S01]  /*ede0*/  ISETP.GE.AND P1, PT, R23, R0.reuse, PT ;  /* 0x000000001700720c */ /* 0x080fe20003f26270 */
[-C--:B------:R-:W-:Y:S01]  /*edf0*/  IMAD R23, R9, R0.reuse, R19 ;  /* 0x0000000009177224 */ /* 0x080fe200078e0213 */
[-C--:B------:R-:W-:Y:S02]  /*ee00*/  ISETP.GE.AND P2, PT, R25, R0.reuse, PT ;  /* 0x000000001900720c */ /* 0x080fe40003f46270 */
[----:B------:R-:W-:Y:S01]  /*ee10*/  ISETP.GE.AND P3, PT, R27, R0, PT ;  /* 0x000000001b00720c */ /* 0x000fe20003f66270 */
[----:B-1----:R-:W-:-:S06]  /*ee20*/  IMAD.WIDE R18, R23, 0x4, R20 ;  /* 0x0000000417127825 */ /* 0x002fcc00078e0214 */
        /* <DEDUP_REMOVED lines=275> */
[----:B------:R-:W-:-:S05]  /*ff60*/  LEA R23, R0, R23, 0x2 ;  /* 0x0000001700177211 */ /* 0x000fca00078e10ff */
[----:B------:R-:W-:-:S05]  /*ff70*/  IMAD.WIDE R20, R23, 0x4, R20 ;  /* 0x0000000417147825 */ /* 0x000fca00078e0214 */
[----:B------:R1:W-:Y:S04]  /*ff80*/  @!P0 STG.E desc[UR12][R20.64], R89 ;  /* 0x0000005914008986 */ /* 0x0003e8000c10190c */
[----:B------:R1:W-:Y:S04]  /*ff90*/  @!P1 STG.E desc[UR12][R20.64+0x80], R121 ;  /* 0x0000807914009986 */ /* 0x0003e8000c10190c */
[----:B------:R1:W-:Y:S01]  /*ffa0*/  @!P2 STG.E desc[UR12][R20.64+0x100], R153 ;  /* 0x000100991400a986 */ /* 0x0003e2000c10190c */
[----:B------:R-:W-:Y:S05]  /*ffb0*/  @P3 EXIT ;  /* 0x000000000000394d */ /* 0x000fea0003800000 */
[----:B------:R-:W-:Y:S01]  /*ffc0*/  STG.E desc[UR12][R20.64+0x180], R8 ;  /* 0x0001800814007986 */ /* 0x000fe2000c10190c */
[----:B------:R-:W-:Y:S05]  /*ffd0*/  EXIT ;  /* 0x000000000000794d */ /* 0x000fea0003800000 */
.L_x_20:
        /* <DEDUP_REMOVED lines=10> */
.L_x_731:


//--------------------- .text.mul_mat_q2_K        --------------------------
	.section	.text.mul_mat_q2_K,"ax",@progbits
	.align	128
        .global         mul_mat_q2_K
        .type           mul_mat_q2_K,@function
        .size           mul_mat_q2_K,(.L_x_732 - mul_mat_q2_K)
        .other          mul_mat_q2_K,@"STO_CUDA_ENTRY STV_DEFAULT"
mul_mat_q2_K:
.text.mul_mat_q2_K:
[----:B------:R-:W-:Y:S08]  /*0000*/  LDC R1, c[0x0][0x37c] ;  /* 0x0000df00ff017b82 */ /* 0x000ff00000000800 */
[----:B------:R-:W0:Y:S01]  /*0010*/  LDC R48, c[0x0][0x398] ;  /* 0x0000e600ff307b82 */ /* 0x000e220000000800 */
[----:B------:R-:W1:Y:S01]  /*0020*/  S2R R0, SR_CTAID.Y ;  /* 0x0000000000007919 */ /* 0x000e620000002600 */
[----:B------:R-:W2:Y:S01]  /*0030*/  LDCU.64 UR12, c[0x0][0x358] ;  /* 0x00006b00ff0c77ac */ /* 0x000ea20008000a00 */
[----:B------:R-:W-:-:S02]  /*0040*/  CS2R R174, SRZ ;  /* 0x0000000000ae7805 */ /* 0x000fc4000001ff00 */
[----:B------:R-:W-:Y:S02]  /*0050*/  CS2R R172, SRZ ;  /* 0x0000000000ac7805 */ /* 0x000fe4000001ff00 */
[----:B------:R-:W-:Y:S02]  /*0060*/  CS2R R170, SRZ ;  /* 0x0000000000aa7805 */ /* 0x000fe4000001ff00 */
[----:B------:R-:W-:Y:S02]  /*0070*/  CS2R R168, SRZ ;  /* 0x0000000000a87805 */ /* 0x000fe4000001ff00 */
[----:B------:R-:W-:Y:S01]  /*0080*/  CS2R R166, SRZ ;  /* 0x0000000000a67805 */ /* 0x000fe2000001ff00 */
[----:B------:R-:W3:Y:S01]  /*0090*/  S2UR UR5, SR_CTAID.X ;  /* 0x00000000000579c3 */ /* 0x000ee20000002500 */
        /* <DEDUP_REMOVED lines=15> */
[----:B0-----:R-:W-:Y:S02]  /*0190*/  ISETP.GE.AND P0, PT, R48, 0x100, PT ;  /* 0x000001003000780c */ /* 0x001fe40003f06270 */
[----:B------:R-:W-:Y:S02]  /*01a0*/  CS2R R134, SRZ ;  /* 0x0000000000867805 */ /* 0x000fe4000001ff00 */
[----:B------:R-:W-:Y:S02]  /*01b0*/  CS2R R132, SRZ ;  /* 0x0000000000847805 */ /* 0x000fe4000001ff00 */
[----:B------:R-:W-:Y:S02]  /*01c0*/  CS2R R130, SRZ ;  /* 0x0000000000827805 */ /* 0x000fe4000001ff00 */
[----:B------:R-:W-:-:S02]  /*01d0*/  CS2R R128, SRZ ;  /* 0x0000000000807805 */ /* 0x000fc4000001ff00 */
[----:B------:R-:W-:Y:S02]  /*01e0*/  CS2R R126, SRZ ;  /* 0x00000000007e7805 */ /* 0x000fe4000001ff00 */
[----:B------:R-:W-:Y:S02]  /*01f0*/  CS2R R124, SRZ ;  /* 0x00000000007c7805 */ /* 0x000fe4000001ff00 */
[----:B------:R-:W-:Y:S01]  /*0200*/  CS2R R122, SRZ ;  /* 0x00000000007a7805 */ /* 0x000fe2000001ff00 */
[----:B---3--:R-:W-:Y:S01]  /*0210*/  USHF.L.U32 UR5, UR5, 0x7, URZ ;  /* 0x0000000705057899 */ /* 0x008fe200080006ff */
[----:B------:R-:W-:Y:S02]  /*0220*/  CS2R R120, SRZ ;  /* 0x0000000000787805 */ /* 0x000fe4000001ff00 */
[----:B------:R-:W-:Y:S02]  /*0230*/  CS2R R118, SRZ ;  /* 0x0000000000767805 */ /* 0x000fe4000001ff00 */
[----:B------:R-:W-:-:S02]  /*0240*/  CS2R R116, SRZ ;  /* 0x0000000000747805 */ /* 0x000fc4000001ff00 */
[----:B------:R-:W-:Y:S02]  /*0250*/  CS2R R114, SRZ ;  /* 0x0000000000727805 */ /* 0x000fe4000001ff00 */
[----:B------:R-:W-:Y:S01]  /*0260*/  CS2R R112, SRZ ;  /* 0x0000000000707805 */ /* 0x000fe2000001ff00 */
[----:B-12---:R-:W-:Y:S06]  /*0270*/  @!P0 BRA `(.L_x_21) ;  /* 0x000001e400148947 */ /* 0x006fec0003800000 */
[----:B------:R-:W0:Y:S01]  /*0280*/  S2R R2, SR_TID.X ;  /* 0x0000000000027919 */ /* 0x000e220000002100 */
[----:B------:R-:W1:Y:S01]  /*0290*/  LDC.64 R12, c[0x0][0x3a0] ;  /* 0x0000e800ff0c7b82 */ /* 0x000e620000000a00 */
[----:B------:R-:W-:Y:S01]  /*02a0*/  SHF.R.S32.HI R3, RZ, 0x1f, R48 ;  /* 0x0000001fff037819 */ /* 0x000fe20000011430 */
[----:B------:R-:W-:Y:S01]  /*02b0*/  ULOP3.LUT UR6, URZ, UR5, URZ, 0x33, !UPT ;  /* 0x00000005ff067292 */ /* 0x000fe2000f8e33ff */
[----:B------:R-:W2:Y:S01]  /*02c0*/  S2R R46, SR_TID.Y ;  /* 0x00000000002e7919 */ /* 0x000ea20000002200 */
[----:B------:R-:W3:Y:S01]  /*02d0*/  LDCU.64 UR14, c[0x0][0x388] ;  /* 0x00007100ff0e77ac */ /* 0x000ee20008000a00 */
[----:B------:R-:W-:Y:S02]  /*02e0*/  LEA.HI R48, R3, R48, RZ, 0x8 ;  /* 0x0000003003307211 */ /* 0x000fe400078f40ff */
[----:B------:R-:W-:Y:S01]  /*02f0*/  MOV R175, RZ ;  /* 0x000000ff00af7202 */ /* 0x000fe20000000f00 */
[----:B------:R-:W4:Y:S01]  /*0300*/  LDC R30, c[0x0][0x39c] ;  /* 0x0000e700ff1e7b82 */ /* 0x000f220000000800 */
[----:B------:R-:W-:-:S02]  /*0310*/  UMOV UR4, 0x400 ;  /* 0x0000040000047882 */ /* 0x000fc40000000000 */
[----:B------:R-:W-:Y:S02]  /*0320*/  UIADD3 UR7, UPT, UPT, UR4, 0x4620, URZ ;  /* 0x0000462004077890 */ /* 0x000fe4000fffe0ff */
[----:B------:R-:W-:-:S03]  /*0330*/  UIADD3 UR8, UPT, UPT, UR4, 0x56a0, URZ ;  /* 0x000056a004087890 */ /* 0x000fc6000fffe0ff */
[----:B------:R-:W5:Y:S01]  /*0340*/  S2UR UR9, SR_CgaCtaId ;  /* 0x00000000000979c3 */ /* 0x000f620000008800 */
[----:B-1----:R-:W-:Y:S02]  /*0350*/  SHF.R.S32.HI R10, RZ, 0x1f, R13 ;  /* 0x0000001fff0a7819 */ /* 0x002fe4000001140d */
[----:B------:R-:W-:Y:S02]  /*0360*/  IADD3 R12, PT, PT, R12, -0x1, RZ ;  /* 0xffffffff0c0c7810 */ /* 0x000fe40007ffe0ff */
[----:B------:R-:W-:Y:S02]  /*0370*/  LEA.HI R10, R10, R13, RZ, 0x5 ;  /* 0x0000000d0a0a7211 */ /* 0x000fe400078f28ff */
[C---:B0-----:R-:W-:Y:S02]  /*0380*/  IADD3 R4, PT, PT, R2.reuse, 0x20, RZ ;  /* 0x0000002002047810 */ /* 0x041fe40007ffe0ff */
[----:B------:R-:W-:Y:S02]  /*0390*/  IADD3 R6, PT, PT, R2, 0x40, RZ ;  /* 0x0000004002067810 */ /* 0x000fe40007ffe0ff */
[----:B------:R-:W-:-:S02]  /*03a0*/  SHF.R.U32.HI R43, RZ, 0x2, R2 ;  /* 0x00000002ff2b7819 */ /* 0x000fc40000011602 */
[C---:B------:R-:W-:Y:S02]  /*03b0*/  SHF.L.U32 R3, R4.reuse, 0x3, RZ ;  /* 0x0000000304037819 */ /* 0x040fe400000006ff */
[----:B------:R-:W-:Y:S01]  /*03c0*/  SHF.L.U32 R5, R4, 0x1, RZ ;  /* 0x0000000104057819 */ /* 0x000fe200000006ff */
[----:B-----5:R-:W-:Y:S01]  /*03d0*/  ULEA UR7, UR9, UR7, 0x18 ;  /* 0x0000000709077291 */ /* 0x020fe2000f8ec0ff */
[----:B------:R-:W-:Y:S01]  /*03e0*/  SHF.L.U32 R7, R6, 0x3, RZ ;  /* 0x0000000306077819 */ /* 0x000fe200000006ff */
[----:B------:R-:W-:Y:S01]  /*03f0*/  ULEA UR10, UR9, UR4, 0x18 ;  /* 0x00000004090a7291 */ /* 0x000fe2000f8ec0ff */
[----:B--2---:R-:W-:Y:S01]  /*0400*/  LEA R37, R46, R43, 0x3 ;  /* 0x0000002b2e257211 */ /* 0x004fe200078e18ff */
[----:B------:R-:W-:Y:S01]  /*0410*/  ULEA UR8, UR9, UR8, 0x18 ;  /* 0x0000000809087291 */ /* 0x000fe2000f8ec0ff */
[----:B------:R-:W-:Y:S02]  /*0420*/  IADD3 R8, PT, PT, R2, 0x60, RZ ;  /* 0x0000006002087810 */ /* 0x000fe40007ffe0ff */
[----:B------:R-:W-:-:S02]  /*0430*/  SHF.L.U32 R9, R6, 0x1, RZ ;  /* 0x0000000106097819 */ /* 0x000fc400000006ff */
[C---:B------:R-:W-:Y:S02]  /*0440*/  LEA.HI R3, R4.reuse, R3, RZ, 0x1e ;  /* 0x0000000304037211 */ /* 0x040fe400078ff0ff */
[----:B------:R-:W-:Y:S02]  /*0450*/  LEA.HI R4, R4, R5, RZ, 0x1c ;  /* 0x0000000504047211 */ /* 0x000fe400078fe0ff */
[----:B------:R-:W-:Y:S02]  /*0460*/  LEA.HI R5, R6, R7, RZ, 0x1e ;  /* 0x0000000706057211 */ /* 0x000fe400078ff0ff */
[----:B------:R-:W-:Y:S02]  /*0470*/  LOP3.LUT R45, R37, 0x3f, RZ, 0xc0, !PT ;  /* 0x0000003f252d7812 */ /* 0x000fe400078ec0ff */
[----:B------:R-:W-:Y:S02]  /*0480*/  SHF.L.U32 R7, R8, 0x3, RZ ;  /* 0x0000000308077819 */ /* 0x000fe400000006ff */
[----:B------:R-:W-:-:S02]  /*0490*/  LEA.HI R6, R6, R9, RZ, 0x1c ;  /* 0x0000000906067211 */ /* 0x000fc400078fe0ff */
[----:B------:R-:W-:Y:S02]  /*04a0*/  SHF.L.U32 R11, R8, 0x1, RZ ;  /* 0x00000001080b7819 */ /* 0x000fe400000006ff */
[----:B------:R-:W-:Y:S02]  /*04b0*/  LEA R9, R0, R46, 0x6 ;  /* 0x0000002e00097211 */ /* 0x000fe400078e30ff */
[----:B------:R-:W-:Y:S02]  /*04c0*/  LOP3.LUT R49, R45, 0x20, RZ, 0x3c, !PT ;  /* 0x000000202d317812 */ /* 0x000fe400078e3cff */
[C---:B------:R-:W-:Y:S02]  /*04d0*/  LEA.HI R7, R8.reuse, R7, RZ, 0x1e ;  /* 0x0000000708077211 */ /* 0x040fe400078ff0ff */
[----:B------:R-:W-:Y:S02]  /*04e0*/  LEA.HI R8, R8, R11, RZ, 0x1c ;  /* 0x0000000b08087211 */ /* 0x000fe400078fe0ff */
[----:B------:R-:W-:-:S02]  /*04f0*/  VIMNMX.U32 R11, PT, PT, R9, R12, PT ;  /* 0x0000000c090b7248 */ /* 0x000fc40003fe0000 */
[----:B------:R-:W-:Y:S02]  /*0500*/  SHF.R.S32.HI R26, RZ, 0x5, R10 ;  /* 0x00000005ff1a7819 */ /* 0x000fe4000001140a */
[C-C-:B------:R-:W-:Y:S02]  /*0510*/  VIADDMNMX.U32 R15, R9.reuse, 0x8, R12.reuse, PT ;  /* 0x00000008090f7846 */ /* 0x140fe4000380000c */
[C-C-:B------:R-:W-:Y:S02]  /*0520*/  VIADDMNMX.U32 R17, R9.reuse, 0xc, R12.reuse, PT ;  /* 0x0000000c09117846 */ /* 0x140fe4000380000c */
[C---:B------:R-:W-:Y:S02]  /*0530*/  LEA R47, R0.reuse, R45, 0x6 ;  /* 0x0000002d002f7211 */ /* 0x040fe400078e30ff */
[----:B------:R-:W-:Y:S02]  /*0540*/  LEA R49, R0, R49, 0x6 ;  /* 0x0000003100317211 */ /* 0x000fe400078e30ff */
[----:B------:R-:W-:-:S02]  /*0550*/  VIADDMNMX.U32 R23, R9, 0x18, R12, PT ;  /* 0x0000001809177846 */ /* 0x000fc4000380000c */
[C-C-:B------:R-:W-:Y:S02]  /*0560*/  VIADDMNMX.U32 R27, R9.reuse, 0x20, R12.reuse, PT ;  /* 0x00000020091b7846 */ /* 0x140fe4000380000c */
[C-C-:B------:R-:W-:Y:S02]  /*0570*/  VIADDMNMX.U32 R41, R9.reuse, 0x38, R12.reuse, PT ;  /* 0x0000003809297846 */ /* 0x140fe4000380000c */
[C-C-:B------:R-:W-:Y:S02]  /*0580*/  VIADDMNMX.U32 R13, R9.reuse, 0x4, R12.reuse, PT ;  /* 0x00000004090d7846 */ /* 0x140fe4000380000c */
[C-C-:B------:R-:W-:Y:S02]  /*0590*/  VIADDMNMX.U32 R19, R9.reuse, 0x10, R12.reuse, PT ;  /* 0x0000001009137846 */ /* 0x140fe4000380000c */
[C-C-:B------:R-:W-:Y:S01]  /*05a0*/  VIADDMNMX.U32 R21, R9.reuse, 0x14, R12.reuse, PT ;  /* 0x0000001409157846 */ /* 0x140fe2000380000c */
[C---:B------:R-:W-:Y:S01]  /*05b0*/  IMAD R10, R26.reuse, R13, RZ ;  /* 0x0000000d1a0a7224 */ /* 0x040fe200078e02ff */
        /* <DEDUP_REMOVED lines=12> */
[----:B------:R-:W-:Y:S01]  /*0680*/  VIADDMNMX.U32 R45, R9, 0x3c, R12, PT ;  /* 0x0000003c092d7846 */ /* 0x000fe2000380000c */
[----:B------:R-:W-:Y:S01]  /*0690*/  IMAD R9, R26, R11, RZ ;  /* 0x0000000b1a097224 */ /* 0x000fe200078e02ff */
[----:B------:R-:W-:Y:S01]  /*06a0*/  VIMNMX R47, PT, PT, R12, R47, PT ;  /* 0x0000002f0c2f7248 */ /* 0x000fe20003fe0100 */
[----:B------:R-:W-:Y:S01]  /*06b0*/  IMAD R11, R26, R15, RZ ;  /* 0x0000000f1a0b7224 */ /* 0x000fe200078e02ff */
[----:B------:R-:W-:Y:S01]  /*06c0*/  VIMNMX R49, PT, PT, R12, R49, PT ;  /* 0x000000310c317248 */ /* 0x000fe20003fe0100 */
[C---:B------:R-:W-:Y:S01]  /*06d0*/  IMAD R12, R26.reuse, R17, RZ ;  /* 0x000000111a0c7224 */ /* 0x040fe200078e02ff */
[--C-:B------:R-:W-:Y:S01]  /*06e0*/  SHF.R.U32.HI R28, RZ, 0x3, R2.reuse ;  /* 0x00000003ff1c7819 */ /* 0x100fe20000011602 */
[----:B------:R-:W-:Y:S01]  /*06f0*/  IMAD R15, R26, R23, RZ ;  /* 0x000000171a0f7224 */ /* 0x000fe200078e02ff */
[----:B------:R-:W-:Y:S01]  /*0700*/  LOP3.LUT R36, R2, 0x7, RZ, 0xc0, !PT ;  /* 0x0000000702247812 */ /* 0x000fe200078ec0ff */
[C---:B------:R-:W-:Y:S01]  /*0710*/  IMAD R17, R26.reuse, R27, RZ ;  /* 0x0000001b1a117224 */ /* 0x040fe200078e02ff */
[----:B------:R-:W-:Y:S01]  /*0720*/  SHF.R.U32.HI R27, RZ, 0x1, R2 ;  /* 0x00000001ff1b7819 */ /* 0x000fe20000011602 */
[----:B------:R-:W-:Y:S01]  /*0730*/  IMAD R23, R26, R41, RZ ;  /* 0x000000291a177224 */ /* 0x000fe200078e02ff */
[----:B----4-:R-:W-:Y:S01]  /*0740*/  IADD3 R41, PT, PT, R30, UR6, RZ ;  /* 0x000000061e297c10 */ /* 0x010fe2000fffe0ff */
[----:B------:R-:W-:Y:S01]  /*0750*/  IMAD R21, R26, R35, RZ ;  /* 0x000000231a157224 */ /* 0x000fe200078e02ff */
[----:B------:R-:W-:Y:S01]  /*0760*/  LEA R34, R46, R28, 0x2 ;  /* 0x0000001c2e227211 */ /* 0x000fe200078e10ff */
[----:B------:R-:W-:Y:S01]  /*0770*/  IMAD R22, R26, R39, RZ ;  /* 0x000000271a167224 */ /* 0x000fe200078e02ff */
[----:B------:R-:W-:Y:S01]  /*0780*/  LEA R35, R46, R27, 0x4 ;  /* 0x0000001b2e237211 */ /* 0x000fe200078e20ff */
[C---:B------:R-:W-:Y:S01]  /*0790*/  IMAD R24, R26.reuse, R45, RZ ;  /* 0x0000002d1a187224 */ /* 0x040fe200078e02ff */
[----:B------:R-:W-:Y:S01]  /*07a0*/  VIMNMX R27, PT, PT, R41, R34, PT ;  /* 0x00000022291b7248 */ /* 0x000fe20003fe0100 */
[----:B------:R-:W-:Y:S01]  /*07b0*/  IMAD R25, R26, R47, RZ ;  /* 0x0000002f1a197224 */ /* 0x000fe200078e02ff */
[--C-:B------:R-:W-:Y:S01]  /*07c0*/  VIADDMNMX R28, R34, 0x10, R41.reuse, PT ;  /* 0x00000010221c7846 */ /* 0x100fe20003800129 */
[----:B------:R-:W-:Y:S01]  /*07d0*/  IMAD R26, R26, R49, RZ ;  /* 0x000000311a1a7224 */ /* 0x000fe200078e02ff */
[C-C-:B------:R-:W-:Y:S01]  /*07e0*/  VIADDMNMX R29, R34.reuse, 0x20, R41.reuse, PT ;  /* 0x00000020221d7846 */ /* 0x140fe20003800129 */
[----:B------:R-:W-:Y:S01]  /*07f0*/  UIADD3 UR6, UPT, UPT, UR4, 0x4200, URZ ;  /* 0x0000420004067890 */ /* 0x000fe2000fffe0ff */
[C-C-:B------:R-:W-:Y:S01]  /*0800*/  VIADDMNMX R30, R34.reuse, 0x30, R41.reuse, PT ;  /* 0x00000030221e7846 */ /* 0x140fe20003800129 */
[----:B------:R-:W-:Y:S01]  /*0810*/  UIADD3 UR4, UPT, UPT, UR4, 0x76a0, URZ ;  /* 0x000076a004047890 */ /* 0x000fe2000fffe0ff */
[C-C-:B------:R-:W-:Y:S01]  /*0820*/  VIADDMNMX R31, R34.reuse, 0x40, R41.reuse, PT ;  /* 0x00000040221f7846 */ /* 0x140fe20003800129 */
[----:B------:R-:W-:Y:S01]  /*0830*/  ULEA UR6, UR9, UR6, 0x18 ;  /* 0x0000000609067291 */ /* 0x000fe2000f8ec0ff */
[C-C-:B------:R-:W-:Y:S01]  /*0840*/  VIADDMNMX R32, R34.reuse, 0x50, R41.reuse, PT ;  /* 0x0000005022207846 */ /* 0x140fe20003800129 */
[----:B------:R-:W-:Y:S01]  /*0850*/  ULEA UR9, UR9, UR4, 0x18 ;  /* 0x0000000409097291 */ /* 0x000fe2000f8ec0ff */
[----:B------:R-:W-:-:S02]  /*0860*/  VIADDMNMX R33, R34, 0x60, R41, PT ;  /* 0x0000006022217846 */ /* 0x000fc40003800129 */
[----:B------:R-:W-:Y:S02]  /*0870*/  VIADDMNMX R34, R34, 0x70, R41, PT ;  /* 0x0000007022227846 */ /* 0x000fe40003800129 */
[----:B------:R-:W-:Y:S02]  /*0880*/  SHF.R.S32.HI R42, RZ, 0x1f, R31 ;  /* 0x0000001fff2a7819 */ /* 0x000fe4000001141f */
[----:B------:R-:W-:Y:S02]  /*0890*/  SHF.R.S32.HI R44, RZ, 0x1f, R33 ;  /* 0x0000001fff2c7819 */ /* 0x000fe40000011421 */
[----:B------:R-:W-:Y:S02]  /*08a0*/  SHF.R.S32.HI R38, RZ, 0x1f, R27 ;  /* 0x0000001fff267819 */ /* 0x000fe4000001141b */
[----:B------:R-:W-:Y:S02]  /*08b0*/  SHF.R.S32.HI R45, RZ, 0x1f, R28 ;  /* 0x0000001fff2d7819 */ /* 0x000fe4000001141c */
        /* <DEDUP_REMOVED lines=8> */
[----:B------:R-:W-:Y:S02]  /*0940*/  LEA.HI R47, R40, R29, RZ, 0x2 ;  /* 0x0000001d282f7211 */ /* 0x000fe400078f10ff */
[----:B------:R-:W-:Y:S02]  /*0950*/  LEA.HI R49, R49, R30, RZ, 0x2 ;  /* 0x0000001e31317211 */ /* 0x000fe400078f10ff */
[----:B------:R-:W-:Y:S02]  /*0960*/  LEA.HI R57, R51, R32, RZ, 0x2 ;  /* 0x0000002033397211 */ /* 0x000fe400078f10ff */
[----:B------:R-:W-:Y:S02]  /*0970*/  LEA.HI R61, R53, R34, RZ, 0x2 ;  /* 0x00000022353d7211 */ /* 0x000fe400078f10ff */
[----:B------:R-:W-:-:S02]  /*0980*/  LEA.HI R56, R55, R36, RZ, 0x1e ;  /* 0x0000002437387211 */ /* 0x000fc400078ff0ff */
[-C--:B------:R-:W-:Y:S02]  /*0990*/  LEA.HI R58, R59, R36.reuse, RZ, 0x1e ;  /* 0x000000243b3a7211 */ /* 0x080fe400078ff0ff */
[-C--:B------:R-:W-:Y:S02]  /*09a0*/  LEA.HI R52, R39, R36.reuse, RZ, 0x1e ;  /* 0x0000002427347211 */ /* 0x080fe400078ff0ff */
[-C--:B------:R-:W-:Y:S02]  /*09b0*/  LEA.HI R51, R45, R36.reuse, RZ, 0x1e ;  /* 0x000000242d337211 */ /* 0x080fe400078ff0ff */
[-C--:B------:R-:W-:Y:S02]  /*09c0*/  LEA.HI R54, R47, R36.reuse, RZ, 0x1e ;  /* 0x000000242f367211 */ /* 0x080fe400078ff0ff */
[-C--:B------:R-:W-:Y:S02]  /*09d0*/  LEA.HI R53, R49, R36.reuse, RZ, 0x1e ;  /* 0x0000002431357211 */ /* 0x080fe400078ff0ff */
[----:B------:R-:W-:-:S02]  /*09e0*/  LEA.HI R55, R57, R36, RZ, 0x1e ;  /* 0x0000002439377211 */ /* 0x000fc400078ff0ff */
[----:B------:R-:W-:Y:S02]  /*09f0*/  LEA.HI R59, R61, R36, RZ, 0x1e ;  /* 0x000000243d3b7211 */ /* 0x000fe400078ff0ff */
[----:B------:R-:W-:Y:S02]  /*0a00*/  LOP3.LUT R36, R35, 0x7f, RZ, 0xc0, !PT ;  /* 0x0000007f23247812 */ /* 0x000fe400078ec0ff */
[----:B------:R-:W-:Y:S02]  /*0a10*/  SHF.L.U32 R37, R37, 0x4, RZ ;  /* 0x0000000425257819 */ /* 0x000fe400000006ff */
[----:B------:R-:W-:Y:S02]  /*0a20*/  LOP3.LUT R38, R36, 0x40, RZ, 0x3c, !PT ;  /* 0x0000004024267812 */ /* 0x000fe400078e3cff */
[----:B------:R-:W-:Y:S02]  /*0a30*/  LOP3.LUT R42, R37, 0x3f0, RZ, 0xc0, !PT ;  /* 0x000003f0252a7812 */ /* 0x000fe400078ec0ff */
[----:B------:R-:W-:-:S02]  /*0a40*/  SHF.L.U32 R39, R2, 0x2, RZ ;  /* 0x0000000202277819 */ /* 0x000fc400000006ff */
[C---:B------:R-:W-:Y:S02]  /*0a50*/  VIMNMX R35, PT, PT, R41.reuse, R36, PT ;  /* 0x0000002429237248 */ /* 0x040fe40003fe0100 */
[----:B------:R-:W-:Y:S02]  /*0a60*/  VIMNMX R36, PT, PT, R41, R38, PT ;  /* 0x0000002629247248 */ /* 0x000fe40003fe0100 */
[C---:B------:R-:W-:Y:S02]  /*0a70*/  LOP3.LUT R38, R42.reuse, 0x200, RZ, 0x3c, !PT ;  /* 0x000002002a267812 */ /* 0x040fe400078e3cff */
[----:B------:R-:W-:Y:S02]  /*0a80*/  LOP3.LUT R37, R42, 0xc, R39, 0xf8, !PT ;  /* 0x0000000c2a257812 */ /* 0x000fe400078ef827 */
[----:B------:R-:W-:Y:S02]  /*0a90*/  SHF.R.S32.HI R42, RZ, 0x1f, R35 ;  /* 0x0000001fff2a7819 */ /* 0x000fe40000011423 */
[----:B------:R-:W-:-:S02]  /*0aa0*/  SHF.R.S32.HI R47, RZ, 0x1f, R36 ;  /* 0x0000001fff2f7819 */ /* 0x000fc40000011424 */
[----:B------:R-:W-:Y:S02]  /*0ab0*/  LOP3.LUT R40, R2, 0x1, RZ, 0xc0, !PT ;  /* 0x0000000102287812 */ /* 0x000fe400078ec0ff */
[----:B------:R-:W-:Y:S02]  /*0ac0*/  LEA.HI R45, R42, R35, RZ, 0x4 ;  /* 0x000000232a2d7211 */ /* 0x000fe400078f20ff */
[----:B------:R-:W-:Y:S02]  /*0ad0*/  LEA.HI R47, R47, R36, RZ, 0x4 ;  /* 0x000000242f2f7211 */ /* 0x000fe400078f20ff */
[-C--:B------:R-:W-:Y:S02]  /*0ae0*/  LEA.HI.SX32 R50, R45, R40.reuse, 0x1c ;  /* 0x000000282d327211 */ /* 0x080fe400078fe2ff */
[----:B------:R-:W-:Y:S02]  /*0af0*/  LEA.HI.SX32 R57, R47, R40, 0x1c ;  /* 0x000000282f397211 */ /* 0x000fe400078fe2ff */
[----:B------:R-:W-:-:S02]  /*0b00*/  VIMNMX R111, PT, PT, R41, R46, PT ;  /* 0x0000002e296f7248 */ /* 0x000fc40003fe0100 */
[C-C-:B------:R-:W-:Y:S02]  /*0b10*/  VIADDMNMX R109, R46.reuse, 0x4, R41.reuse, PT ;  /* 0x000000042e6d7846 */ /* 0x140fe40003800129 */
[C-C-:B------:R-:W-:Y:S01]  /*0b20*/  VIADDMNMX R108, R46.reuse, 0x8, R41.reuse, PT ;  /* 0x000000082e6c7846 */ /* 0x140fe20003800129 */
[--C-:B------:R-:W-:Y:S01]  /*0b30*/  IMAD R110, R111, 0x21, R2.reuse ;  /* 0x000000216f6e7824 */ /* 0x100fe200078e0202 */
[C-C-:B------:R-:W-:Y:S02]  /*0b40*/  VIADDMNMX R107, R46.reuse, 0xc, R41.reuse, PT ;  /* 0x0000000c2e6b7846 */ /* 0x140fe40003800129 */
[C-C-:B------:R-:W-:Y:S02]  /*0b50*/  VIADDMNMX R105, R46.reuse, 0x10, R41.reuse, PT ;  /* 0x000000102e697846 */ /* 0x140fe40003800129 */
[C-C-:B------:R-:W-:Y:S01]  /*0b60*/  VIADDMNMX R103, R46.reuse, 0x14, R41.reuse, PT ;  /* 0x000000142e677846 */ /* 0x140fe20003800129 */
[--C-:B------:R-:W-:Y:S01]  /*0b70*/  IMAD R106, R107, 0x21, R2.reuse ;  /* 0x000000216b6a7824 */ /* 0x100fe200078e0202 */
[C-C-:B------:R-:W-:Y:S01]  /*0b80*/  VIADDMNMX R101, R46.reuse, 0x18, R41.reuse, PT ;  /* 0x000000182e657846 */ /* 0x140fe20003800129 */
[--C-:B------:R-:W-:Y:S01]  /*0b90*/  IMAD R104, R105, 0x21, R2.reuse ;  /* 0x0000002169687824 */ /* 0x100fe200078e0202 */
[C-C-:B------:R-:W-:Y:S01]  /*0ba0*/  VIADDMNMX R100, R46.reuse, 0x1c, R41.reuse, PT ;  /* 0x0000001c2e647846 */ /* 0x140fe20003800129 */
[----:B------:R-:W-:Y:S01]  /*0bb0*/  IMAD R102, R103, 0x21, R2 ;  /* 0x0000002167667824 */ /* 0x000fe200078e0202 */
[----:B------:R-:W-:-:S02]  /*0bc0*/  VIADDMNMX R99, R46, 0x20, R41, PT ;  /* 0x000000202e637846 */ /* 0x000fc40003800129 */
[C-C-:B------:R-:W-:Y:S02]  /*0bd0*/  VIADDMNMX R98, R46.reuse, 0x24, R41.reuse, PT ;  /* 0x000000242e627846 */ /* 0x140fe40003800129 */
[C-C-:B------:R-:W-:Y:S02]  /*0be0*/  VIADDMNMX R97, R46.reuse, 0x28, R41.reuse, PT ;  /* 0x000000282e617846 */ /* 0x140fe40003800129 */
[C-C-:B------:R-:W-:Y:S02]  /*0bf0*/  VIADDMNMX R96, R46.reuse, 0x2c, R41.reuse, PT ;  /* 0x0000002c2e607846 */ /* 0x140fe40003800129 */
[C-C-:B------:R-:W-:Y:S02]  /*0c00*/  VIADDMNMX R94, R46.reuse, 0x30, R41.reuse, PT ;  /* 0x000000302e5e7846 */ /* 0x140fe40003800129 */
[--C-:B------:R-:W-:Y:S01]  /*0c10*/  VIADDMNMX R92, R46, 0x34, R41.reuse, PT ;  /* 0x000000342e5c7846 */ /* 0x100fe20003800129 */
[--C-:B------:R-:W-:Y:S01]  /*0c20*/  IMAD R95, R96, 0x21, R2.reuse ;  /* 0x00000021605f7824 */ /* 0x100fe200078e0202 */
        /* <DEDUP_REMOVED lines=11> */
[----:B------:R-:W-:Y:S01]  /*0ce0*/  IMAD R83, R84, 0x21, R2 ;  /* 0x0000002154537824 */ /* 0x000fe200078e0202 */
        /* <DEDUP_REMOVED lines=9> */
[C-C-:B------:R-:W-:Y:S01]  /*0d80*/  VIADDMNMX R61, R46.reuse, 0x74, R41.reuse, PT ;  /* 0x000000742e3d7846 */ /* 0x140fe20003800129 */
[--C-:B------:R-:W-:Y:S01]  /*0d90*/  IMAD R72, R73, 0x21, R2.reuse ;  /* 0x0000002149487824 */ /* 0x100fe200078e0202 */
[C-C-:B------:R-:W-:Y:S01]  /*0da0*/  VIADDMNMX R40, R46.reuse, 0x78, R41.reuse, PT ;  /* 0x000000782e287846 */ /* 0x140fe20003800129 */
[--C-:B------:R-:W-:Y:S01]  /*0db0*/  IMAD R62, R63, 0x21, R2.reuse ;  /* 0x000000213f3e7824 */ /* 0x100fe200078e0202 */
[----:B------:R-:W-:Y:S01]  /*0dc0*/  VIADDMNMX R41, R46, 0x7c, R41, PT ;  /* 0x0000007c2e297846 */ /* 0x000fe20003800129 */
[----:B------:R-:W-:Y:S01]  /*0dd0*/  IMAD R47, R61, 0x21, R2 ;  /* 0x000000213d2f7824 */ /* 0x000fe200078e0202 */
[----:B------:R-:W-:-:S02]  /*0de0*/  LOP3.LUT R38, R38, 0xc, R39, 0xf8, !PT ;  /* 0x0000000c26267812 */ /* 0x000fc400078ef827 */
[----:B------:R-:W-:Y:S01]  /*0df0*/  LOP3.LUT R39, R39, 0x1c, RZ, 0xc0, !PT ;  /* 0x0000001c27277812 */ /* 0x000fe200078ec0ff */
[----:B------:R-:W-:Y:S01]  /*0e00*/  IMAD R49, R41, 0x21, R2 ;  /* 0x0000002129317824 */ /* 0x000fe200078e0202 */
[----:B------:R-:W-:Y:S02]  /*0e10*/  SHF.L.U32 R42, R46, 0x5, RZ ;  /* 0x000000052e2a7819 */ /* 0x000fe400000006ff */
[----:B------:R-:W-:Y:S02]  /*0e20*/  LEA R52, R27, R52, 0x3 ;  /* 0x000000341b347211 */ /* 0x000fe400078e18ff */
[----:B------:R-:W-:Y:S01]  /*0e30*/  SHF.R.S32.HI R44, RZ, 0x8, R48 ;  /* 0x00000008ff2c7819 */ /* 0x000fe20000011430 */
[----:B------:R-:W-:Y:S01]  /*0e40*/  IMAD R48, R40, 0x21, R2 ;  /* 0x0000002128307824 */ /* 0x000fe200078e0202 */
[----:B------:R-:W-:Y:S02]  /*0e50*/  LEA R54, R29, R54, 0x3 ;  /* 0x000000361d367211 */ /* 0x000fe400078e18ff */
[----:B------:R-:W-:-:S02]  /*0e60*/  LEA R56, R31, R56, 0x3 ;  /* 0x000000381f387211 */ /* 0x000fc400078e18ff */
[----:B------:R-:W-:Y:S02]  /*0e70*/  LEA R60, R33, R58, 0x3 ;  /* 0x0000003a213c7211 */ /* 0x000fe400078e18ff */
[----:B------:R-:W-:Y:S02]  /*0e80*/  LEA R64, R34, R59, 0x3 ;  /* 0x0000003b22407211 */ /* 0x000fe400078e18ff */
[----:B---3--:R-:W-:Y:S01]  /*0e90*/  IADD3 R178, P0, PT, R39, UR14, RZ ;  /* 0x0000000e27b27c10 */ /* 0x008fe2000ff1e0ff */
[----:B------:R-:W-:Y:S01]  /*0ea0*/  HFMA2 R39, -RZ, RZ, 0, 0 ;  /* 0x00000000ff277431 */ /* 0x000fe200000001ff */
[----:B------:R-:W-:Y:S02]  /*0eb0*/  SHF.L.U32 R45, R2, 0x1, RZ ;  /* 0x00000001022d7819 */ /* 0x000fe400000006ff */
[----:B------:R-:W-:Y:S02]  /*0ec0*/  LOP3.LUT R46, R42, 0x1f, R2, 0xf8, !PT ;  /* 0x0000001f2a2e7812 */ /* 0x000fe400078ef802 */
[----:B------:R-:W-:-:S02]  /*0ed0*/  LEA R51, R28, R51, 0x3 ;  /* 0x000000331c337211 */ /* 0x000fc400078e18ff */
[----:B------:R-:W-:Y:S02]  /*0ee0*/  LEA R53, R30, R53, 0x3 ;  /* 0x000000351e357211 */ /* 0x000fe400078e18ff */
[----:B------:R-:W-:Y:S02]  /*0ef0*/  LEA R55, R32, R55, 0x3 ;  /* 0x0000003720377211 */ /* 0x000fe400078e18ff */
[----:B------:R-:W-:Y:S02]  /*0f00*/  LEA R58, R35, R50, 0x1 ;  /* 0x00000032233a7211 */ /* 0x000fe400078e08ff */
[----:B------:R-:W-:Y:S02]  /*0f10*/  LEA R59, R36, R57, 0x1 ;  /* 0x00000039243b7211 */ /* 0x000fe400078e08ff */
[----:B------:R-:W-:Y:S02]  /*0f20*/  LEA R50, R52, UR7, 0x2 ;  /* 0x0000000734327c11 */ /* 0x000fe4000f8e10ff */
[----:B------:R-:W-:-:S02]  /*0f30*/  LEA R52, R54, UR7, 0x2 ;  /* 0x0000000736347c11 */ /* 0x000fc4000f8e10ff */
[----:B------:R-:W-:Y:S02]  /*0f40*/  LEA R54, R56, UR7, 0x2 ;  /* 0x0000000738367c11 */ /* 0x000fe4000f8e10ff */
[----:B------:R-:W-:Y:S02]  /*0f50*/  IADD3.X R179, PT, PT, RZ, UR15, RZ, P0, !PT ;  /* 0x0000000fffb37c10 */ /* 0x000fe400087fe4ff */
[C---:B------:R-:W-:Y:S02]  /*0f60*/  LEA R43, R2.reuse, R43, 0x3 ;  /* 0x0000002b022b7211 */ /* 0x040fe400078e18ff */
[----:B------:R-:W-:Y:S02]  /*0f70*/  LEA.HI R45, R2, R45, RZ, 0x1c ;  /* 0x0000002d022d7211 */ /* 0x000fe400078fe0ff */
[----:B------:R-:W-:Y:S02]  /*0f80*/  LEA R46, R46, UR8, 0x2 ;  /* 0x000000082e2e7c11 */ /* 0x000fe4000f8e10ff */
[----:B------:R-:W-:-:S02]  /*0f90*/  LEA R110, R110, UR10, 0x2 ;  /* 0x0000000a6e6e7c11 */ /* 0x000fc4000f8e10ff */
[----:B------:R-:W-:Y:S02]  /*0fa0*/  LEA R106, R106, UR10, 0x2 ;  /* 0x0000000a6a6a7c11 */ /* 0x000fe4000f8e10ff */
[----:B------:R-:W-:Y:S02]  /*0fb0*/  LEA R104, R104, UR10, 0x2 ;  /* 0x0000000a68687c11 */ /* 0x000fe4000f8e10ff */
[----:B------:R-:W-:Y:S02]  /*0fc0*/  LEA R102, R102, UR10, 0x2 ;  /* 0x0000000a66667c11 */ /* 0x000fe4000f8e10ff */
[----:B------:R-:W-:Y:S02]  /*0fd0*/  LEA R95, R95, UR10, 0x2 ;  /* 0x0000000a5f5f7c11 */ /* 0x000fe4000f8e10ff */
        /* <DEDUP_REMOVED lines=17> */
[----:B------:R-:W-:-:S07]  /*10f0*/  LEA R59, R59, UR6, 0x2 ;  /* 0x000000063b3b7c11 */ /* 0x000fce000f8e10ff */
.L_x_26:
[----:B------:R-:W0:Y:S01]  /*1100*/  S2R R60, SR_TID.X ;  /* 0x00000000003c7919 */ /* 0x000e220000002100 */
[----:B------:R-:W1:Y:S01]  /*1110*/  LDC.64 R64, c[0x0][0x380] ;  /* 0x0000e000ff407b82 */ /* 0x000e620000000a00 */
[----:B------:R-:W-:Y:S02]  /*1120*/  IMAD R66, R44, UR5, RZ ;  /* 0x000000052c427c24 */ /* 0x000fe4000f8e02ff */
[-C--:B------:R-:W-:Y:S02]  /*1130*/  IMAD R67, R35, R44.reuse, RZ ;  /* 0x0000002c23437224 */ /* 0x080fe400078e02ff */
[-C--:B------:R-:W-:Y:S01]  /*1140*/  IMAD R177, R36, R44.reuse, RZ ;  /* 0x0000002c24b17224 */ /* 0x080fe200078e02ff */
[----:B------:R-:W-:Y:S01]  /*1150*/  IADD3 R69, P0, PT, R66, R39, RZ ;  /* 0x0000002742457210 */ /* 0x000fe20007f1e0ff */
[-C--:B------:R-:W-:Y:S02]  /*1160*/  IMAD R176, R108, R44.reuse, RZ ;  /* 0x0000002c6cb07224 */ /* 0x080fe400078e02ff */
[-C--:B------:R-:W-:Y:S01]  /*1170*/  IMAD R182, R107, R44.reuse, RZ ;  /* 0x0000002c6bb67224 */ /* 0x080fe200078e02ff */
[----:B------:R-:W-:Y:S01]  /*1180*/  LEA.HI.X.SX32 R66, R66, RZ, 0x1, P0 ;  /* 0x000000ff42427211 */ /* 0x000fe200000f0eff */
[----:B------:R-:W-:-:S02]  /*1190*/  IMAD R184, R100, R44, RZ ;  /* 0x0000002c64b87224 */ /* 0x000fc400078e02ff */
[----:B------:R-:W-:Y:S02]  /*11a0*/  IMAD R186, R99, R44, RZ ;  /* 0x0000002c63ba7224 */ /* 0x000fe400078e02ff */
[----:B-1----:R-:W-:-:S04]  /*11b0*/  IMAD.WIDE.U32 R64, R69, 0x54, R64 ;  /* 0x0000005445407825 */ /* 0x002fc800078e0040 */
[----:B------:R-:W-:Y:S02]  /*11c0*/  IMAD R69, R66, 0x54, RZ ;  /* 0x0000005442457824 */ /* 0x000fe400078e02ff */
[----:B------:R-:W-:Y:S01]  /*11d0*/  IMAD R66, R111, R44, RZ ;  /* 0x0000002c6f427224 */ /* 0x000fe200078e02ff */
[C---:B0-----:R-:W-:Y:S02]  /*11e0*/  LOP3.LUT R68, R60.reuse, 0x1, RZ, 0xc0, !PT ;  /* 0x000000013c447812 */ /* 0x041fe400078ec0ff */
[----:B------:R-:W-:Y:S02]  /*11f0*/  SHF.L.U32 R189, R60, 0x2, RZ ;  /* 0x000000023cbd7819 */ /* 0x000fe400000006ff */
[C---:B------:R-:W-:Y:S02]  /*1200*/  IADD3 R181, P0, PT, R68.reuse, R67, RZ ;  /* 0x0000004344b57210 */ /* 0x040fe40007f1e0ff */
[----:B------:R-:W-:Y:S02]  /*1210*/  IADD3 R69, PT, PT, R65, R69, RZ ;  /* 0x0000004541457210 */ /* 0x000fe40007ffe0ff */
[----:B------:R-:W-:-:S02]  /*1220*/  IADD3 R71, P6, PT, R68, R177, RZ ;  /* 0x000000b144477210 */ /* 0x000fc40007fde0ff */
[C---:B------:R-:W-:Y:S02]  /*1230*/  LOP3.LUT R65, R189.reuse, 0xc, RZ, 0xc0, !PT ;  /* 0x0000000cbd417812 */ /* 0x040fe400078ec0ff */
[-C--:B------:R-:W-:Y:S02]  /*1240*/  MOV R68, R64.reuse ;  /* 0x0000004000447202 */ /* 0x080fe40000000f00 */
[----:B------:R-:W-:Y:S02]  /*1250*/  LOP3.LUT R189, R189, 0x3c, RZ, 0xc0, !PT ;  /* 0x0000003cbdbd7812 */ /* 0x000fe400078ec0ff */
[----:B------:R-:W-:Y:S01]  /*1260*/  LEA.HI.X.SX32 R67, R67, RZ, 0x1, P0 ;  /* 0x000000ff43437211 */ /* 0x000fe200000f0eff */
[--C-:B------:R-:W-:Y:S01]  /*1270*/  IMAD.WIDE.U32 R180, R181, 0x54, R68.reuse ;  /* 0x00000054b5b47825 */ /* 0x100fe200078e0044 */
[-C--:B------:R-:W-:Y:S02]  /*1280*/  IADD3 R188, P1, PT, R189, R64.reuse, RZ ;  /* 0x00000040bdbc7210 */ /* 0x080fe40007f3e0ff */
[----:B------:R-:W-:Y:S01]  /*1290*/  IADD3 R64, P0, PT, R65, R64, RZ ;  /* 0x0000004041407210 */ /* 0x000fe20007f1e0ff */
[----:B------:R-:W-:Y:S01]  /*12a0*/  IMAD.WIDE.U32 R70, R71, 0x54, R68 ;  /* 0x0000005447467825 */ /* 0x000fe200078e0044 */
[----:B------:R-:W-:-:S02]  /*12b0*/  SHF.R.U32.HI R65, RZ, 0x4, R60 ;  /* 0x00000004ff417819 */ /* 0x000fc4000001163c */
[----:B------:R-:W-:Y:S01]  /*12c0*/  LEA.HI.X.SX32 R177, R177, RZ, 0x1, P6 ;  /* 0x000000ffb1b17211 */ /* 0x000fe200030f0eff */
[----:B------:R-:W-:Y:S01]  /*12d0*/  IMAD R68, R109, R44, RZ ;  /* 0x0000002c6d447224 */ /* 0x000fe200078e02ff */
[----:B------:R-:W-:Y:S01]  /*12e0*/  IADD3 R251, P4, PT, R65, R176, RZ ;  /* 0x000000b041fb7210 */ /* 0x000fe20007f9e0ff */
[----:B------:R-:W-:Y:S01]  /*12f0*/  IMAD R67, R67, 0x54, RZ ;  /* 0x0000005443437824 */ /* 0x000fe200078e02ff */
[----:B------:R-:W-:Y:S01]  /*1300*/  IADD3.X R189, PT, PT, RZ, R69, RZ, P1, !PT ;  /* 0x00000045ffbd7210 */ /* 0x000fe20000ffe4ff */
[----:B------:R-:W-:Y:S01]  /*1310*/  IMAD R177, R177, 0x54, RZ ;  /* 0x00000054b1b17824 */ /* 0x000fe200078e02ff */
[----:B------:R-:W-:Y:S02]  /*1320*/  IADD3 R217, P3, PT, R65, R68, RZ ;  /* 0x0000004441d97210 */ /* 0x000fe40007f7e0ff */
[----:B------:R-:W-:Y:S01]  /*1330*/  IADD3 R181, PT, PT, R181, R67, RZ ;  /* 0x00000043b5b57210 */ /* 0x000fe20007ffe0ff */
[----:B------:R-:W-:Y:S01]  /*1340*/  IMAD.WIDE.U32 R250, R251, 0x54, R188 ;  /* 0x00000054fbfa7825 */ /* 0x000fe200078e00bc */
[----:B------:R-:W-:-:S02]  /*1350*/  LEA.HI.X.SX32 R68, R68, RZ, 0x1, P3 ;  /* 0x000000ff44447211 */ /* 0x000fc400018f0eff */
[----:B------:R-:W-:Y:S01]  /*1360*/  IADD3 R67, P5, PT, R65, R182, RZ ;  /* 0x000000b641437210 */ /* 0x000fe20007fbe0ff */
[--C-:B------:R-:W-:Y:S01]  /*1370*/  IMAD.WIDE.U32 R216, R217, 0x54, R188.reuse ;  /* 0x00000054d9d87825 */ /* 0x100fe200078e00bc */
[----:B------:R-:W-:Y:S01]  /*1380*/  LEA.HI.X.SX32 R176, R176, RZ, 0x1, P4 ;  /* 0x000000ffb0b07211 */ /* 0x000fe200020f0eff */
[----:B------:R0:W2:Y:S01]  /*1390*/  LDG.E.CONSTANT R229, desc[UR12][R180.64+0x50] ;  /* 0x0000500cb4e57981 */ /* 0x0000a2000c1e9900 */
[----:B------:R-:W-:Y:S01]  /*13a0*/  LEA.HI.X.SX32 R182, R182, RZ, 0x1, P5 ;  /* 0x000000ffb6b67211 */ /* 0x000fe200028f0eff */
[----:B------:R-:W-:Y:S01]  /*13b0*/  IMAD R185, R68, 0x54, RZ ;  /* 0x0000005444b97824 */ /* 0x000fe200078e02ff */
[----:B------:R-:W-:Y:S01]  /*13c0*/  IADD3 R219, P2, PT, R66, R65, RZ ;  /* 0x0000004142db7210 */ /* 0x000fe20007f5e0ff */
[----:B------:R-:W-:Y:S01]  /*13d0*/  IMAD R68, R105, R44, RZ ;  /* 0x0000002c69447224 */ /* 0x000fe200078e02ff */
[----:B------:R-:W-:Y:S01]  /*13e0*/  IADD3 R71, PT, PT, R71, R177, RZ ;  /* 0x000000b147477210 */ /* 0x000fe20007ffe0ff */
[----:B------:R-:W-:Y:S01]  /*13f0*/  IMAD R187, R176, 0x54, RZ ;  /* 0x00000054b0bb7824 */ /* 0x000fe200078e02ff */
[----:B------:R-:W-:Y:S01]  /*1400*/  LEA.HI.X.SX32 R66, R66, RZ, 0x1, P2 ;  /* 0x000000ff42427211 */ /* 0x000fe200010f0eff */
[----:B------:R-:W-:Y:S01]  /*1410*/  IMAD R191, R182, 0x54, RZ ;  /* 0x00000054b6bf7824 */ /* 0x000fe200078e02ff */
[----:B------:R-:W-:Y:S01]  /*1420*/  IADD3 R249, P1, PT, R65, R68, RZ ;  /* 0x0000004441f97210 */ /* 0x000fe20007f3e0ff */
[-C--:B------:R-:W-:Y:S01]  /*1430*/  IMAD R176, R103, R44.reuse, RZ ;  /* 0x0000002c67b07224 */ /* 0x080fe200078e02ff */
[----:B------:R-:W-:Y:S01]  /*1440*/  IADD3 R217, PT, PT, R217, R185, RZ ;  /* 0x000000b9d9d97210 */ /* 0x000fe20007ffe0ff */
[----:B------:R-:W-:Y:S01]  /*1450*/  IMAD R182, R101, R44, RZ ;  /* 0x0000002c65b67224 */ /* 0x000fe200078e02ff */
[----:B------:R-:W-:Y:S01]  /*1460*/  LEA.HI.X.SX32 R68, R68, RZ, 0x1, P1 ;  /* 0x000000ff44447211 */ /* 0x000fe200008f0eff */
[----:B------:R-:W-:Y:S01]  /*1470*/  IMAD R183, R66, 0x54, RZ ;  /* 0x0000005442b77824 */ /* 0x000fe200078e02ff */
[----:B------:R-:W-:Y:S01]  /*1480*/  IADD3 R225, P2, PT, R65, R176, RZ ;  /* 0x000000b041e17210 */ /* 0x000fe20007f5e0ff */
[--C-:B------:R-:W-:Y:S01]  /*1490*/  IMAD.WIDE.U32 R218, R219, 0x54, R188.reuse ;  /* 0x00000054dbda7825 */ /* 0x100fe200078e00bc */
[----:B------:R-:W-:Y:S01]  /*14a0*/  IADD3 R221, P3, PT, R65, R182, RZ ;  /* 0x000000b641dd7210 */ /* 0x000fe20007f7e0ff */
[----:B------:R-:W3:Y:S01]  /*14b0*/  LDG.E.CONSTANT R228, desc[UR12][R70.64+0x50] ;  /* 0x0000500c46e47981 */ /* 0x000ee2000c1e9900 */
[----:B------:R-:W-:Y:S01]  /*14c0*/  LEA.HI.X.SX32 R176, R176, RZ, 0x1, P2 ;  /* 0x000000ffb0b07211 */ /* 0x000fe200010f0eff */
[----:B------:R-:W-:Y:S01]  /*14d0*/  IMAD R177, R68, 0x54, RZ ;  /* 0x0000005444b17824 */ /* 0x000fe200078e02ff */
[----:B------:R-:W-:Y:S01]  /*14e0*/  LEA.HI.X.SX32 R182, R182, RZ, 0x1, P3 ;  /* 0x000000ffb6b67211 */ /* 0x000fe200018f0eff */
[----:B------:R-:W-:Y:S01]  /*14f0*/  IMAD R68, R98, R44, RZ ;  /* 0x0000002c62447224 */ /* 0x000fe200078e02ff */
[----:B------:R-:W-:Y:S01]  /*1500*/  IADD3 R219, PT, PT, R219, R183, RZ ;  /* 0x000000b7dbdb7210 */ /* 0x000fe20007ffe0ff */
[----:B------:R-:W-:Y:S01]  /*1510*/  IMAD R183, R176, 0x54, RZ ;  /* 0x00000054b0b77824 */ /* 0x000fe200078e02ff */
[----:B------:R-:W-:Y:S01]  /*1520*/  IADD3 R227, P4, PT, R65, R184, RZ ;  /* 0x000000b841e37210 */ /* 0x000fe20007f9e0ff */
[--C-:B------:R-:W-:Y:S01]  /*1530*/  IMAD.WIDE.U32 R248, R249, 0x54, R188.reuse ;  /* 0x00000054f9f87825 */ /* 0x100fe200078e00bc */
[----:B------:R-:W-:Y:S01]  /*1540*/  IADD3 R245, P1, PT, R65, R68, RZ ;  /* 0x0000004441f57210 */ /* 0x000fe20007f3e0ff */
[----:B------:R-:W4:Y:S01]  /*1550*/  LDG.E.CONSTANT R218, desc[UR12][R218.64+0x10] ;  /* 0x0000100cdada7981 */ /* 0x000f22000c1e9900 */
[----:B------:R-:W-:Y:S01]  /*1560*/  LEA.HI.X.SX32 R184, R184, RZ, 0x1, P4 ;  /* 0x000000ffb8b87211 */ /* 0x000fe200020f0eff */
[----:B------:R-:W-:Y:S01]  /*1570*/  IMAD R185, R182, 0x54, RZ ;  /* 0x00000054b6b97824 */ /* 0x000fe200078e02ff */
[----:B------:R-:W-:Y:S01]  /*1580*/  LEA.HI.X.SX32 R68, R68, RZ, 0x1, P1 ;  /* 0x000000ff44447211 */ /* 0x000fe200008f0eff */
[-C--:B------:R-:W-:Y:S01]  /*1590*/  IMAD R176, R97, R44.reuse, RZ ;  /* 0x0000002c61b07224 */ /* 0x080fe200078e02ff */
[----:B------:R-:W-:Y:S01]  /*15a0*/  IADD3 R249, PT, PT, R249, R177, RZ ;  /* 0x000000b1f9f97210 */ /* 0x000fe20007ffe0ff */
[----:B------:R-:W-:Y:S01]  /*15b0*/  IMAD R182, R96, R44, RZ ;  /* 0x0000002c60b67224 */ /* 0x000fe200078e02ff */
[----:B------:R-:W-:Y:S01]  /*15c0*/  IADD3 R251, PT, PT, R251, R187, RZ ;  /* 0x000000bbfbfb7210 */ /* 0x000fe20007ffe0ff */
[----:B------:R-:W-:Y:S01]  /*15d0*/  IMAD R177, R68, 0x54, RZ ;  /* 0x0000005444b17824 */ /* 0x000fe200078e02ff */
[C---:B------:R-:W-:Y:S01]  /*15e0*/  IADD3 R231, P2, PT, R65.reuse, R176, RZ ;  /* 0x000000b041e77210 */ /* 0x040fe20007f5e0ff */
[----:B------:R-:W-:Y:S01]  /*15f0*/  IMAD R68, R90, R44, RZ ;  /* 0x0000002c5a447224 */ /* 0x000fe200078e02ff */
[----:B------:R-:W-:Y:S01]  /*1600*/  IADD3 R223, P3, PT, R65, R182, RZ ;  /* 0x000000b641df7210 */ /* 0x000fe20007f7e0ff */
[--C-:B------:R-:W-:Y:S01]  /*1610*/  IMAD.WIDE.U32 R224, R225, 0x54, R188.reuse ;  /* 0x00000054e1e07825 */ /* 0x100fe200078e00bc */
[----:B------:R-:W-:Y:S01]  /*1620*/  LEA.HI.X.SX32 R176, R176, RZ, 0x1, P2 ;  /* 0x000000ffb0b07211 */ /* 0x000fe200010f0eff */
[----:B------:R-:W5:Y:S01]  /*1630*/  LDG.E.CONSTANT R216, desc[UR12][R216.64+0x10] ;  /* 0x0000100cd8d87981 */ /* 0x000f62000c1e9900 */
[----:B------:R-:W-:Y:S01]  /*1640*/  LEA.HI.X.SX32 R182, R182, RZ, 0x1, P3 ;  /* 0x000000ffb6b67211 */ /* 0x000fe200018f0eff */
[----:B------:R-:W-:Y:S01]  /*1650*/  IMAD.WIDE.U32 R220, R221, 0x54, R188 ;  /* 0x00000054dddc7825 */ /* 0x000fe200078e00bc */
[----:B------:R-:W-:-:S02]  /*1660*/  IADD3 R239, P1, PT, R65, R68, RZ ;  /* 0x0000004441ef7210 */ /* 0x000fc40007f3e0ff */
[----:B------:R-:W-:Y:S01]  /*1670*/  IADD3 R225, PT, PT, R225, R183, RZ ;  /* 0x000000b7e1e17210 */ /* 0x000fe20007ffe0ff */
[----:B------:R-:W-:Y:S01]  /*1680*/  IMAD.WIDE.U32 R244, R245, 0x54, R188 ;  /* 0x00000054f5f47825 */ /* 0x000fe200078e00bc */
[----:B------:R-:W-:Y:S02]  /*1690*/  IADD3 R221, PT, PT, R221, R185, RZ ;  /* 0x000000b9dddd7210 */ /* 0x000fe40007ffe0ff */
[----:B------:R-:W-:Y:S01]  /*16a0*/  IADD3 R247, P5, PT, R65, R186, RZ ;  /* 0x000000ba41f77210 */ /* 0x000fe20007fbe0ff */
[----:B------:R-:W-:Y:S01]  /*16b0*/  IMAD R183, R176, 0x54, RZ ;  /* 0x00000054b0b77824 */ /* 0x000fe200078e02ff */
[----:B------:R-:W-:Y:S01]  /*16c0*/  IADD3 R245, PT, PT, R245, R177, RZ ;  /* 0x000000b1f5f57210 */ /* 0x000fe20007ffe0ff */
[----:B------:R-:W-:Y:S01]  /*16d0*/  IMAD R185, R182, 0x54, RZ ;  /* 0x00000054b6b97824 */ /* 0x000fe200078e02ff */
[----:B------:R-:W-:Y:S01]  /*16e0*/  LEA.HI.X.SX32 R177, R68, RZ, 0x1, P1 ;  /* 0x000000ff44b17211 */ /* 0x000fe200008f0eff */
[-C--:B------:R-:W-:Y:S01]  /*16f0*/  IMAD R176, R88, R44.reuse, RZ ;  /* 0x0000002c58b07224 */ /* 0x080fe200078e02ff */
[----:B------:R-:W-:Y:S01]  /*1700*/  LEA.HI.X.SX32 R186, R186, RZ, 0x1, P5 ;  /* 0x000000ffbaba7211 */ /* 0x000fe200028f0eff */
[----:B------:R-:W-:Y:S01]  /*1710*/  IMAD R182, R86, R44, RZ ;  /* 0x0000002c56b67224 */ /* 0x000fe200078e02ff */
[----:B------:R-:W-:Y:S01]  /*1720*/  SHF.R.U32.HI R214, RZ, 0x2, R60 ;  /* 0x00000002ffd67819 */ /* 0x000fe2000001163c */
[----:B------:R-:W-:Y:S01]  /*1730*/  IMAD R177, R177, 0x54, RZ ;  /* 0x00000054b1b17824 */ /* 0x000fe200078e02ff */
[----:B------:R-:W-:Y:S01]  /*1740*/  IADD3 R237, P2, PT, R65, R176, RZ ;  /* 0x000000b041ed7210 */ /* 0x000fe20007f5e0ff */
[--C-:B------:R-:W-:Y:S01]  /*1750*/  IMAD.WIDE.U32 R238, R239, 0x54, R188.reuse ;  /* 0x00000054efee7825 */ /* 0x100fe200078e00bc */
[----:B------:R-:W-:Y:S01]  /*1760*/  IADD3 R233, P3, PT, R65, R182, RZ ;  /* 0x000000b641e97210 */ /* 0x000fe20007f7e0ff */
[----:B------:R-:W2:Y:S01]  /*1770*/  LDG.E.CONSTANT R225, desc[UR12][R224.64+0x10] ;  /* 0x0000100ce0e17981 */ /* 0x000ea2000c1e9900 */
[----:B------:R-:W-:Y:S01]  /*1780*/  LEA.HI.X.SX32 R176, R176, RZ, 0x1, P2 ;  /* 0x000000ffb0b07211 */ /* 0x000fe200010f0eff */
[----:B------:R-:W-:Y:S01]  /*1790*/  IMAD R68, R82, R44, RZ ;  /* 0x0000002c52447224 */ /* 0x000fe200078e02ff */
[----:B------:R-:W-:Y:S01]  /*17a0*/  LEA.HI.X.SX32 R182, R182, RZ, 0x1, P3 ;  /* 0x000000ffb6b67211 */ /* 0x000fe200018f0eff */
[--C-:B------:R-:W-:Y:S01]  /*17b0*/  IMAD.WIDE.U32 R230, R231, 0x54, R188.reuse ;  /* 0x00000054e7e67825 */ /* 0x100fe200078e00bc */
[----:B------:R-:W-:Y:S01]  /*17c0*/  IADD3 R239, PT, PT, R239, R177, RZ ;  /* 0x000000b1efef7210 */ /* 0x000fe20007ffe0ff */
[----:B------:R-:W3:Y:S01]  /*17d0*/  LDG.E.CONSTANT R220, desc[UR12][R220.64+0x10] ;  /* 0x0000100cdcdc7981 */ /* 0x000ee2000c1e9900 */
[----:B------:R-:W-:Y:S01]  /*17e0*/  IADD3 R177, P1, PT, R65, R68, RZ ;  /* 0x0000004441b17210 */ /* 0x000fe20007f3e0ff */
[----:B------:R-:W-:Y:S01]  /*17f0*/  IMAD.WIDE.U32 R222, R223, 0x54, R188 ;  /* 0x00000054dfde7825 */ /* 0x000fe200078e00bc */
[----:B------:R-:W-:-:S03]  /*1800*/  IADD3 R231, PT, PT, R231, R183, RZ ;  /* 0x000000b7e7e77210 */ /* 0x000fc60007ffe0ff */
[----:B------:R-:W-:Y:S01]  /*1810*/  IMAD R183, R176, 0x54, RZ ;  /* 0x00000054b0b77824 */ /* 0x000fe200078e02ff */
[----:B------:R-:W-:Y:S01]  /*1820*/  IADD3 R223, PT, PT, R223, R185, RZ ;  /* 0x000000b9dfdf7210 */ /* 0x000fe20007ffe0ff */
[----:B------:R-:W-:Y:S01]  /*1830*/  IMAD R185, R182, 0x54, RZ ;  /* 0x00000054b6b97824 */ /* 0x000fe200078e02ff */
[----:B------:R-:W-:Y:S01]  /*1840*/  LEA.HI.X.SX32 R176, R68, RZ, 0x1, P1 ;  /* 0x000000ff44b07211 */ /* 0x000fe200008f0eff */
[----:B------:R-:W-:Y:S02]  /*1850*/  IMAD R182, R81, R44, RZ ;  /* 0x0000002c51b67224 */ /* 0x000fe400078e02ff */
[----:B------:R-:W-:Y:S02]  /*1860*/  IMAD R187, R184, 0x54, RZ ;  /* 0x00000054b8bb7824 */ /* 0x000fe400078e02ff */
[--C-:B------:R-:W-:Y:S01]  /*1870*/  IMAD.WIDE.U32 R226, R227, 0x54, R188.reuse ;  /* 0x00000054e3e27825 */ /* 0x100fe200078e00bc */
[----:B------:R-:W-:Y:S01]  /*1880*/  IADD3 R213, P1, PT, R65, R182, RZ ;  /* 0x000000b641d57210 */ /* 0x000fe20007f3e0ff */
[----:B------:R-:W3:Y:S02]  /*1890*/  LDG.E.CONSTANT R230, desc[UR12][R230.64+0x10] ;  /* 0x0000100ce6e67981 */ /* 0x000ee4000c1e9900 */
[----:B------:R-:W-:Y:S01]  /*18a0*/  IMAD R68, R80, R44, RZ ;  /* 0x0000002c50447224 */ /* 0x000fe200078e02ff */
[----:B------:R-:W-:Y:S01]  /*18b0*/  IADD3 R227, PT, PT, R227, R187, RZ ;  /* 0x000000bbe3e37210 */ /* 0x000fe20007ffe0ff */
[----:B------:R-:W-:-:S04]  /*18c0*/  IMAD.WIDE.U32 R232, R233, 0x54, R188 ;  /* 0x00000054e9e87825 */ /* 0x000fc800078e00bc */
[--C-:B------:R-:W-:Y:S01]  /*18d0*/  IMAD.WIDE.U32 R66, R67, 0x54, R188.reuse ;  /* 0x0000005443427825 */ /* 0x100fe200078e00bc */
[----:B------:R-:W-:Y:S01]  /*18e0*/  IADD3 R211, P2, PT, R65, R68, RZ ;  /* 0x0000004441d37210 */ /* 0x000fe20007f5e0ff */
[----:B------:R-:W3:Y:S01]  /*18f0*/  LDG.E.CONSTANT R222, desc[UR12][R222.64+0x10] ;  /* 0x0000100cdede7981 */ /* 0x000ee2000c1e9900 */
[----:B------:R-:W-:Y:S01]  /*1900*/  IADD3 R233, PT, PT, R233, R185, RZ ;  /* 0x000000b9e9e97210 */ /* 0x000fe20007ffe0ff */
[--C-:B------:R-:W-:Y:S01]  /*1910*/  IMAD.WIDE.U32 R236, R237, 0x54, R188.reuse ;  /* 0x00000054edec7825 */ /* 0x100fe200078e00bc */
[----:B------:R-:W-:Y:S01]  /*1920*/  LEA.HI.X.SX32 R68, R68, RZ, 0x1, P2 ;  /* 0x000000ff44447211 */ /* 0x000fe200010f0eff */
[----:B------:R-:W3:Y:S01]  /*1930*/  LDG.E.CONSTANT R231, desc[UR12][R238.64+0x10] ;  /* 0x0000100ceee77981 */ /* 0x000ee2000c1e9900 */
[----:B------:R-:W-:Y:S01]  /*1940*/  IADD3 R67, PT, PT, R67, R191, RZ ;  /* 0x000000bf43437210 */ /* 0x000fe20007ffe0ff */
[----:B------:R-:W-:Y:S01]  /*1950*/  IMAD R184, R94, R44, RZ ;  /* 0x0000002c5eb87224 */ /* 0x000fe200078e02ff */
[----:B------:R-:W-:Y:S01]  /*1960*/  IADD3 R237, PT, PT, R237, R183, RZ ;  /* 0x000000b7eded7210 */ /* 0x000fe20007ffe0ff */
[----:B------:R-:W-:Y:S01]  /*1970*/  IMAD R185, R176, 0x54, RZ ;  /* 0x00000054b0b97824 */ /* 0x000fe200078e02ff */
[----:B------:R-:W-:Y:S01]  /*1980*/  LEA.HI.X.SX32 R183, R182, RZ, 0x1, P1 ;  /* 0x000000ffb6b77211 */ /* 0x000fe200008f0eff */
[----:B------:R-:W-:Y:S01]  /*1990*/  IMAD.WIDE.U32 R176, R177, 0x54, R188 ;  /* 0x00000054b1b07825 */ /* 0x000fe200078e00bc */
[----:B------:R-:W-:Y:S01]  /*19a0*/  IADD3 R243, P4, PT, R65, R184, RZ ;  /* 0x000000b841f37210 */ /* 0x000fe20007f9e0ff */
[----:B------:R-:W2:Y:S02]  /*19b0*/  LDG.E.CONSTANT R217, desc[UR12][R66.64+0x10] ;  /* 0x0000100c42d97981 */ /* 0x000ea4000c1e9900 */
[-C--:B------:R-:W-:Y:S01]  /*19c0*/  IMAD R182, R78, R44.reuse, RZ ;  /* 0x0000002c4eb67224 */ /* 0x080fe200078e02ff */
[----:B------:R-:W-:Y:S01]  /*19d0*/  IADD3 R177, PT, PT, R177, R185, RZ ;  /* 0x000000b9b1b17210 */ /* 0x000fe20007ffe0ff */
[----:B------:R-:W-:Y:S01]  /*19e0*/  IMAD R185, R68, 0x54, RZ ;  /* 0x0000005444b97824 */ /* 0x000fe200078e02ff */
[----:B------:R-:W-:Y:S01]  /*19f0*/  LEA.HI.X.SX32 R184, R184, RZ, 0x1, P4 ;  /* 0x000000ffb8b87211 */ /* 0x000fe200020f0eff */
[----:B------:R-:W-:Y:S01]  /*1a00*/  IMAD R68, R77, R44, RZ ;  /* 0x0000002c4d447224 */ /* 0x000fe200078e02ff */
[----:B------:R-:W-:Y:S01]  /*1a10*/  IADD3 R207, P1, PT, R65, R182, RZ ;  /* 0x000000b641cf7210 */ /* 0x000fe20007f3e0ff */
[----:B------:R-:W-:-:S02]  /*1a20*/  IMAD R183, R183, 0x54, RZ ;  /* 0x00000054b7b77824 */ /* 0x000fc400078e02ff */
[--C-:B------:R-:W-:Y:S01]  /*1a30*/  IMAD.WIDE.U32 R246, R247, 0x54, R188.reuse ;  /* 0x00000054f7f67825 */ /* 0x100fe200078e00bc */
[----:B------:R-:W-:Y:S01]  /*1a40*/  LEA.HI.X.SX32 R182, R182, RZ, 0x1, P1 ;  /* 0x000000ffb6b67211 */ /* 0x000fe200008f0eff */
[----:B------:R-:W3:Y:S01]  /*1a50*/  LDG.E.CONSTANT R233, desc[UR12][R232.64+0x10] ;  /* 0x0000100ce8e97981 */ /* 0x000ee2000c1e9900 */
[----:B------:R-:W-:Y:S01]  /*1a60*/  IADD3 R205, P1, PT, R65, R68, RZ ;  /* 0x0000004441cd7210 */ /* 0x000fe20007f3e0ff */
[----:B------:R-:W-:-:S04]  /*1a70*/  IMAD.WIDE.U32 R212, R213, 0x54, R188 ;  /* 0x00000054d5d47825 */ /* 0x000fc800078e00bc */
[-C--:B0-----:R-:W-:Y:S01]  /*1a80*/  IMAD R180, R40, R44.reuse, RZ ;  /* 0x0000002c28b47224 */ /* 0x081fe200078e02ff */
[----:B------:R-:W-:Y:S01]  /*1a90*/  IADD3 R213, PT, PT, R213, R183, RZ ;  /* 0x000000b7d5d57210 */ /* 0x000fe20007ffe0ff */
[--C-:B------:R-:W-:Y:S01]  /*1aa0*/  IMAD.WIDE.U32 R210, R211, 0x54, R188.reuse ;  /* 0x00000054d3d27825 */ /* 0x100fe200078e00bc */
[----:B------:R-:W-:Y:S01]  /*1ab0*/  LEA.HI.X.SX32 R183, R68, RZ, 0x1, P1 ;  /* 0x000000ff44b77211 */ /* 0x000fe200008f0eff */
[----:B------:R0:W3:Y:S02]  /*1ac0*/  LDG.E.CONSTANT R232, desc[UR12][R176.64+0x10] ;  /* 0x0000100cb0e87981 */ /* 0x0000e4000c1e9900 */
[----:B------:R-:W-:Y:S01]  /*1ad0*/  IMAD R187, R184, 0x54, RZ ;  /* 0x00000054b8bb7824 */ /* 0x000fe200078e02ff */
[----:B------:R-:W-:Y:S01]  /*1ae0*/  IADD3 R211, PT, PT, R211, R185, RZ ;  /* 0x000000b9d3d37210 */ /* 0x000fe20007ffe0ff */
[-C--:B------:R-:W-:Y:S01]  /*1af0*/  IMAD R184, R84, R44.reuse, RZ ;  /* 0x0000002c54b87224 */ /* 0x080fe200078e02ff */
[----:B------:R-:W-:Y:S01]  /*1b00*/  LOP3.LUT R214, R214, 0x1, RZ, 0xc0, !PT ;  /* 0x00000001d6d67812 */ /* 0x000fe200078ec0ff */
[----:B------:R-:W-:Y:S01]  /*1b10*/  IMAD R185, R182, 0x54, RZ ;  /* 0x00000054b6b97824 */ /* 0x000fe200078e02ff */
[----:B------:R-:W3:Y:S01]  /*1b20*/  LDG.E.CONSTANT R224, desc[UR12][R236.64+0x10] ;  /* 0x0000100cece07981 */ /* 0x000ee2000c1e9900 */
[----:B------:R-:W-:Y:S01]  /*1b30*/  IMAD R68, R76, R44, RZ ;  /* 0x0000002c4c447224 */ /* 0x000fe200078e02ff */
[----:B------:R-:W-:Y:S01]  /*1b40*/  IADD3 R235, P4, PT, R65, R184, RZ ;  /* 0x000000b841eb7210 */ /* 0x000fe20007f9e0ff */
[----:B------:R-:W-:Y:S01]  /*1b50*/  IMAD R182, R75, R44, RZ ;  /* 0x0000002c4bb67224 */ /* 0x000fe200078e02ff */
[----:B------:R-:W3:Y:S01]  /*1b60*/  LDG.E.CONSTANT R212, desc[UR12][R212.64+0x10] ;  /* 0x0000100cd4d47981 */ /* 0x000ee2000c1e9900 */
[----:B------:R-:W-:Y:S01]  /*1b70*/  IMAD.WIDE.U32 R242, R243, 0x54, R188 ;  /* 0x00000054f3f27825 */ /* 0x000fe200078e00bc */
[----:B------:R-:W-:-:S02]  /*1b80*/  LEA.HI.X.SX32 R184, R184, RZ, 0x1, P4 ;  /* 0x000000ffb8b87211 */ /* 0x000fc400020f0eff */
[----:B------:R-:W-:Y:S01]  /*1b90*/  IADD3 R203, P1, PT, R65, R68, RZ ;  /* 0x0000004441cb7210 */ /* 0x000fe20007f3e0ff */
[----:B------:R-:W-:Y:S01]  /*1ba0*/  IMAD R183, R183, 0x54, RZ ;  /* 0x00000054b7b77824 */ /* 0x000fe200078e02ff */
[----:B------:R-:W-:Y:S01]  /*1bb0*/  IADD3 R201, P2, PT, R65, R182, RZ ;  /* 0x000000b641c97210 */ /* 0x000fe20007f5e0ff */
[--C-:B------:R-:W-:Y:S01]  /*1bc0*/  IMAD.WIDE.U32 R204, R205, 0x54, R188.reuse ;  /* 0x00000054cdcc7825 */ /* 0x100fe200078e00bc */
[----:B------:R-:W-:Y:S01]  /*1bd0*/  IADD3 R243, PT, PT, R243, R187, RZ ;  /* 0x000000bbf3f37210 */ /* 0x000fe20007ffe0ff */
[----:B------:R-:W3:Y:S01]  /*1be0*/  LDG.E.CONSTANT R227, desc[UR12][R226.64+0x10] ;  /* 0x0000100ce2e37981 */ /* 0x000ee2000c1e9900 */
[----:B------:R-:W-:Y:S01]  /*1bf0*/  LEA.HI.X.SX32 R68, R68, RZ, 0x1, P1 ;  /* 0x000000ff44447211 */ /* 0x000fe200008f0eff */
[----:B------:R-:W-:Y:S01]  /*1c00*/  IMAD.WIDE.U32 R206, R207, 0x54, R188 ;  /* 0x00000054cfce7825 */ /* 0x000fe200078e00bc */
[----:B------:R-:W-:Y:S01]  /*1c10*/  LEA.HI.X.SX32 R182, R182, RZ, 0x1, P2 ;  /* 0x000000ffb6b67211 */ /* 0x000fe200010f0eff */
[----:B------:R-:W3:Y:S01]  /*1c20*/  LDG.E.CONSTANT R213, desc[UR12][R210.64+0x10] ;  /* 0x0000100cd2d57981 */ /* 0x000ee2000c1e9900 */
[----:B------:R-:W-:Y:S01]  /*1c30*/  IADD3 R205, PT, PT, R205, R183, RZ ;  /* 0x000000b7cdcd7210 */ /* 0x000fe20007ffe0ff */
[----:B------:R-:W-:Y:S01]  /*1c40*/  IMAD R187, R184, 0x54, RZ ;  /* 0x00000054b8bb7824 */ /* 0x000fe200078e02ff */
[----:B------:R-:W-:Y:S01]  /*1c50*/  IADD3 R207, PT, PT, R207, R185, RZ ;  /* 0x000000b9cfcf7210 */ /* 0x000fe20007ffe0ff */
[----:B------:R-:W-:-:S02]  /*1c60*/  IMAD R184, R79, R44, RZ ;  /* 0x0000002c4fb87224 */ /* 0x000fc400078e02ff */
[----:B------:R-:W-:Y:S01]  /*1c70*/  IMAD R191, R186, 0x54, RZ ;  /* 0x00000054babf7824 */ /* 0x000fe200078e02ff */
[----:B0-----:R-:W-:Y:S01]  /*1c80*/  SHF.L.U32 R176, R39, 0x3, RZ ;  /* 0x0000000327b07819 */ /* 0x001fe200000006ff */
[----:B------:R-:W-:Y:S01]  /*1c90*/  IMAD R183, R68, 0x54, RZ ;  /* 0x0000005444b77824 */ /* 0x000fe200078e02ff */
[----:B------:R-:W-:Y:S01]  /*1ca0*/  IADD3 R209, P3, PT, R65, R184, RZ ;  /* 0x000000b841d17210 */ /* 0x000fe20007f7e0ff */
[-C--:B------:R-:W-:Y:S01]  /*1cb0*/  IMAD R186, R92, R44.reuse, RZ ;  /* 0x0000002c5cba7224 */ /* 0x080fe200078e02ff */
[----:B------:R-:W-:Y:S01]  /*1cc0*/  IADD3 R247, PT, PT, R247, R191, RZ ;  /* 0x000000bff7f77210 */ /* 0x000fe20007ffe0ff */
[----:B------:R-:W-:Y:S01]  /*1cd0*/  IMAD R185, R182, 0x54, RZ ;  /* 0x00000054b6b97824 */ /* 0x000fe200078e02ff */
[----:B------:R-:W-:Y:S01]  /*1ce0*/  LEA.HI.X.SX32 R184, R184, RZ, 0x1, P3 ;  /* 0x000000ffb8b87211 */ /* 0x000fe200018f0eff */
[----:B------:R-:W-:Y:S01]  /*1cf0*/  IMAD R68, R73, R44, RZ ;  /* 0x0000002c49447224 */ /* 0x000fe200078e02ff */
[----:B------:R-:W-:Y:S01]  /*1d00*/  IADD3 R241, P5, PT, R65, R186, RZ ;  /* 0x000000ba41f17210 */ /* 0x000fe20007fbe0ff */
[----:B------:R-:W-:Y:S01]  /*1d10*/  IMAD R182, R63, R44, RZ ;  /* 0x0000002c3fb67224 */ /* 0x000fe200078e02ff */
[----:B------:R-:W3:Y:S01]  /*1d20*/  LDG.E.CONSTANT R204, desc[UR12][R204.64+0x10] ;  /* 0x0000100ccccc7981 */ /* 0x000ee2000c1e9900 */
[----:B------:R-:W-:Y:S01]  /*1d30*/  IMAD.WIDE.U32 R234, R235, 0x54, R188 ;  /* 0x00000054ebea7825 */ /* 0x000fe200078e00bc */
[----:B------:R-:W-:-:S02]  /*1d40*/  IADD3 R197, P1, PT, R65, R68, RZ ;  /* 0x0000004441c57210 */ /* 0x000fc40007f3e0ff */
[----:B------:R-:W-:Y:S01]  /*1d50*/  IADD3 R195, P2, PT, R65, R182, RZ ;  /* 0x000000b641c37210 */ /* 0x000fe20007f5e0ff */
[--C-:B------:R-:W-:Y:S01]  /*1d60*/  IMAD.WIDE.U32 R202, R203, 0x54, R188.reuse ;  /* 0x00000054cbca7825 */ /* 0x100fe200078e00bc */
[----:B------:R-:W-:Y:S01]  /*1d70*/  LEA.HI.X.SX32 R186, R186, RZ, 0x1, P5 ;  /* 0x000000ffbaba7211 */ /* 0x000fe200028f0eff */
[----:B------:R-:W3:Y:S01]  /*1d80*/  LDG.E.CONSTANT R206, desc[UR12][R206.64+0x10] ;  /* 0x0000100ccece7981 */ /* 0x000ee2000c1e9900 */
[----:B------:R-:W-:Y:S01]  /*1d90*/  IADD3 R235, PT, PT, R235, R187, RZ ;  /* 0x000000bbebeb7210 */ /* 0x000fe20007ffe0ff */
[--C-:B------:R-:W-:Y:S01]  /*1da0*/  IMAD.WIDE.U32 R200, R201, 0x54, R188.reuse ;  /* 0x00000054c9c87825 */ /* 0x100fe200078e00bc */
[----:B------:R-:W-:Y:S01]  /*1db0*/  LEA.HI.X.SX32 R68, R68, RZ, 0x1, P1 ;  /* 0x000000ff44447211 */ /* 0x000fe200008f0eff */
[----:B------:R-:W3:Y:S01]  /*1dc0*/  LDG.E.CONSTANT R226, desc[UR12][R246.64+0x10] ;  /* 0x0000100cf6e27981 */ /* 0x000ee2000c1e9900 */
[----:B------:R-:W-:Y:S01]  /*1dd0*/  LEA.HI.X.SX32 R182, R182, RZ, 0x1, P2 ;  /* 0x000000ffb6b67211 */ /* 0x000fe200010f0eff */
[----:B------:R-:W-:Y:S01]  /*1de0*/  IMAD R187, R184, 0x54, RZ ;  /* 0x00000054b8bb7824 */ /* 0x000fe200078e02ff */
[----:B------:R-:W-:Y:S01]  /*1df0*/  IADD3 R203, PT, PT, R203, R183, RZ ;  /* 0x000000b7cbcb7210 */ /* 0x000fe20007ffe0ff */
[----:B------:R-:W-:Y:S01]  /*1e00*/  IMAD R184, R74, R44, RZ ;  /* 0x0000002c4ab87224 */ /* 0x000fe200078e02ff */
[----:B------:R-:W-:Y:S01]  /*1e10*/  IADD3 R201, PT, PT, R201, R185, RZ ;  /* 0x000000b9c9c97210 */ /* 0x000fe20007ffe0ff */
[----:B------:R-:W-:Y:S01]  /*1e20*/  IMAD R191, R186, 0x54, RZ ;  /* 0x00000054babf7824 */ /* 0x000fe200078e02ff */
[----:B------:R-:W3:Y:S01]  /*1e30*/  LDG.E.CONSTANT R234, desc[UR12][R234.64+0x10] ;  /* 0x0000100ceaea7981 */ /* 0x000ee2000c1e9900 */
[----:B------:R-:W-:Y:S01]  /*1e40*/  IMAD.WIDE.U32 R240, R241, 0x54, R188 ;  /* 0x00000054f1f07825 */ /* 0x000fe200078e00bc */
[----:B------:R-:W-:-:S02]  /*1e50*/  IADD3 R199, P3, PT, R65, R184, RZ ;  /* 0x000000b841c77210 */ /* 0x000fc40007f7e0ff */
[----:B------:R-:W3:Y:S01]  /*1e60*/  LDG.E.CONSTANT R202, desc[UR12][R202.64+0x10] ;  /* 0x0000100ccaca7981 */ /* 0x000ee2000c1e9900 */
[----:B------:R-:W-:Y:S01]  /*1e70*/  IMAD R183, R68, 0x54, RZ ;  /* 0x0000005444b77824 */ /* 0x000fe200078e02ff */
[----:B------:R-:W-:Y:S01]  /*1e80*/  IADD3 R241, PT, PT, R241, R191, RZ ;  /* 0x000000bff1f17210 */ /* 0x000fe20007ffe0ff */
[----:B------:R-:W-:Y:S01]  /*1e90*/  IMAD R185, R182, 0x54, RZ ;  /* 0x00000054b6b97824 */ /* 0x000fe200078e02ff */
[----:B------:R-:W-:Y:S01]  /*1ea0*/  LEA.HI.X.SX32 R184, R184, RZ, 0x1, P3 ;  /* 0x000000ffb8b87211 */ /* 0x000fe200018f0eff */
[-C--:B------:R-:W-:Y:S01]  /*1eb0*/  IMAD R68, R61, R44.reuse, RZ ;  /* 0x0000002c3d447224 */ /* 0x080fe200078e02ff */
[----:B------:R0:W3:Y:S01]  /*1ec0*/  LDG.E.CONSTANT R221, desc[UR12][R242.64+0x10] ;  /* 0x0000100cf2dd7981 */ /* 0x0000e2000c1e9900 */
[----:B------:R-:W-:Y:S01]  /*1ed0*/  IMAD R182, R41, R44, RZ ;  /* 0x0000002c29b67224 */ /* 0x000fe200078e02ff */
[----:B------:R-:W-:Y:S01]  /*1ee0*/  IADD3 R191, P2, PT, R65, R180, RZ ;  /* 0x000000b441bf7210 */ /* 0x000fe20007f5e0ff */
[--C-:B------:R-:W-:Y:S01]  /*1ef0*/  IMAD.WIDE.U32 R208, R209, 0x54, R188.reuse ;  /* 0x00000054d1d07825 */ /* 0x100fe200078e00bc */
[C---:B------:R-:W-:Y:S01]  /*1f00*/  IADD3 R193, P1, PT, R65.reuse, R68, RZ ;  /* 0x0000004441c17210 */ /* 0x040fe20007f3e0ff */
[----:B------:R-:W3:Y:S01]  /*1f10*/  LDG.E.CONSTANT R223, desc[UR12][R240.64+0x10] ;  /* 0x0000100cf0df7981 */ /* 0x000ee2000c1e9900 */
[----:B------:R-:W-:Y:S01]  /*1f20*/  IADD3 R65, P3, PT, R65, R182, RZ ;  /* 0x000000b641417210 */ /* 0x000fe20007f7e0ff */
[--C-:B------:R-:W-:Y:S01]  /*1f30*/  IMAD.WIDE.U32 R198, R199, 0x54, R188.reuse ;  /* 0x00000054c7c67825 */ /* 0x100fe200078e00bc */
[----:B------:R-:W-:Y:S01]  /*1f40*/  LEA.HI.X.SX32 R68, R68, RZ, 0x1, P1 ;  /* 0x000000ff44447211 */ /* 0x000fe200008f0eff */
[----:B------:R-:W3:Y:S01]  /*1f50*/  LDG.E.CONSTANT R203, desc[UR12][R200.64+0x10] ;  /* 0x0000100cc8cb7981 */ /* 0x000ee2000c1e9900 */
[----:B------:R-:W-:Y:S01]  /*1f60*/  LEA.HI.X.SX32 R182, R182, RZ, 0x1, P3 ;  /* 0x000000ffb6b67211 */ /* 0x000fe200018f0eff */
[----:B------:R-:W-:Y:S01]  /*1f70*/  IMAD.WIDE.U32 R196, R197, 0x54, R188 ;  /* 0x00000054c5c47825 */ /* 0x000fe200078e00bc */
[----:B------:R-:W-:-:S03]  /*1f80*/  IADD3 R209, PT, PT, R209, R187, RZ ;  /* 0x000000bbd1d17210 */ /* 0x000fc60007ffe0ff */
[----:B------:R-:W-:-:S04]  /*1f90*/  IMAD.WIDE.U32 R194, R195, 0x54, R188 ;  /* 0x00000054c3c27825 */ /* 0x000fc800078e00bc */
[----:B------:R-:W-:-:S04]  /*1fa0*/  IMAD.WIDE.U32 R192, R193, 0x54, R188 ;  /* 0x00000054c1c07825 */ /* 0x000fc800078e00bc */
[----:B------:R-:W-:-:S04]  /*1fb0*/  IMAD.WIDE.U32 R190, R191, 0x54, R188 ;  /* 0x00000054bfbe7825 */ /* 0x000fc800078e00bc */
[----:B------:R-:W-:Y:S01]  /*1fc0*/  IMAD R181, R182, 0x54, RZ ;  /* 0x00000054b6b57824 */ /* 0x000fe200078e02ff */
[----:B------:R-:W-:Y:S01]  /*1fd0*/  IADD3 R197, PT, PT, R197, R183, RZ ;  /* 0x000000b7c5c57210 */ /* 0x000fe20007ffe0ff */
[----:B------:R-:W-:Y:S01]  /*1fe0*/  IMAD.WIDE.U32 R188, R65, 0x54, R188 ;  /* 0x0000005441bc7825 */ /* 0x000fe200078e00bc */
[----:B------:R-:W-:Y:S01]  /*1ff0*/  LEA.HI.X.SX32 R180, R180, RZ, 0x1, P2 ;  /* 0x000000ffb4b47211 */ /* 0x000fe200010f0eff */
[----:B------:R-:W3:Y:S02]  /*2000*/  LDG.E.CONSTANT R235, desc[UR12][R208.64+0x10] ;  /* 0x0000100cd0eb7981 */ /* 0x000ee4000c1e9900 */
[----:B------:R-:W-:Y:S01]  /*2010*/  IMAD R65, R68, 0x54, RZ ;  /* 0x0000005444417824 */ /* 0x000fe200078e02ff */
[----:B------:R-:W-:Y:S01]  /*2020*/  IADD3 R189, PT, PT, R189, R181, RZ ;  /* 0x000000b5bdbd7210 */ /* 0x000fe20007ffe0ff */
[----:B------:R-:W-:-:S03]  /*2030*/  IMAD R187, R184, 0x54, RZ ;  /* 0x00000054b8bb7824 */ /* 0x000fc600078e02ff */
[----:B------:R-:W-:Y:S01]  /*2040*/  IADD3 R193, PT, PT, R193, R65, RZ ;  /* 0x00000041c1c17210 */ /* 0x000fe20007ffe0ff */
[-C--:B------:R-:W-:Y:S01]  /*2050*/  IMAD R65, R27, R44.reuse, RZ ;  /* 0x0000002c1b417224 */ /* 0x080fe200078e02ff */
[----:B------:R-:W-:Y:S01]  /*2060*/  IADD3 R199, PT, PT, R199, R187, RZ ;  /* 0x000000bbc7c77210 */ /* 0x000fe20007ffe0ff */
[----:B------:R-:W-:Y:S01]  /*2070*/  IMAD R181, R29, R44, RZ ;  /* 0x0000002c1db57224 */ /* 0x000fe200078e02ff */
[----:B------:R-:W-:Y:S01]  /*2080*/  IADD3 R195, PT, PT, R195, R185, RZ ;  /* 0x000000b9c3c37210 */ /* 0x000fe20007ffe0ff */
[----:B------:R-:W-:Y:S01]  /*2090*/  IMAD R71, R180, 0x54, RZ ;  /* 0x00000054b4477824 */ /* 0x000fe200078e02ff */
[C---:B------:R-:W-:Y:S01]  /*20a0*/  IADD3 R187, P1, PT, R65.reuse, R214, RZ ;  /* 0x000000d641bb7210 */ /* 0x040fe20007f3e0ff */
[----:B------:R-:W3:Y:S01]  /*20b0*/  LDG.E.CONSTANT R205, desc[UR12][R198.64+0x10] ;  /* 0x0000100cc6cd7981 */ /* 0x000ee2000c1e9900 */
[----:B------:R-:W-:Y:S02]  /*20c0*/  IADD3 R183, P3, PT, R214, R181, RZ ;  /* 0x000000b5d6b77210 */ /* 0x000fe40007f7e0ff */
[----:B------:R-:W-:Y:S01]  /*20d0*/  LEA.HI.X.SX32 R68, R65, RZ, 0x1, P1 ;  /* 0x000000ff41447211 */ /* 0x000fe200008f0eff */
[----:B------:R-:W3:Y:S01]  /*20e0*/  LDG.E.CONSTANT R236, desc[UR12][R188.64+0x10] ;  /* 0x0000100cbcec7981 */ /* 0x000ee2000c1e9900 */
[----:B------:R-:W-:-:S02]  /*20f0*/  LEA.HI.X.SX32 R181, R181, RZ, 0x1, P3 ;  /* 0x000000ffb5b57211 */ /* 0x000fc400018f0eff */
[----:B------:R-:W-:Y:S01]  /*2100*/  IADD3.X R65, PT, PT, RZ, R69, RZ, P0, !PT ;  /* 0x00000045ff417210 */ /* 0x000fe200007fe4ff */
[----:B------:R-:W3:Y:S01]  /*2110*/  LDG.E.CONSTANT R192, desc[UR12][R192.64+0x10] ;  /* 0x0000100cc0c07981 */ /* 0x000ee2000c1e9900 */
[----:B------:R-:W-:Y:S01]  /*2120*/  IADD3 R191, PT, PT, R191, R71, RZ ;  /* 0x00000047bfbf7210 */ /* 0x000fe20007ffe0ff */
[----:B------:R-:W-:Y:S02]  /*2130*/  IMAD R69, R181, 0x54, RZ ;  /* 0x00000054b5457824 */ /* 0x000fe400078e02ff */
[----:B------:R-:W-:Y:S01]  /*2140*/  IMAD.WIDE.U32 R182, R183, 0x54, R64 ;  /* 0x00000054b7b67825 */ /* 0x000fe200078e0040 */
[----:B0-----:R-:W-:Y:S02]  /*2150*/  LOP3.LUT R243, R176, 0x3, R2, 0xf8, !PT ;  /* 0x00000003b0f37812 */ /* 0x001fe400078ef802 */
[----:B------:R-:W3:Y:S01]  /*2160*/  LDG.E.CONSTANT R191, desc[UR12][R190.64+0x10] ;  /* 0x0000100cbebf7981 */ /* 0x000ee2000c1e9900 */
[-C--:B------:R-:W-:Y:S01]  /*2170*/  IMAD R71, R28, R44.reuse, RZ ;  /* 0x0000002c1c477224 */ /* 0x080fe200078e02ff */
[----:B------:R-:W-:Y:S01]  /*2180*/  IADD3 R183, PT, PT, R183, R69, RZ ;  /* 0x00000045b7b77210 */ /* 0x000fe20007ffe0ff */
[----:B------:R-:W-:-:S03]  /*2190*/  IMAD R69, R30, R44, RZ ;  /* 0x0000002c1e457224 */ /* 0x000fc600078e02ff */
[C---:B------:R-:W-:Y:S02]  /*21a0*/  IADD3 R185, P2, PT, R214.reuse, R71, RZ ;  /* 0x00000047d6b97210 */ /* 0x040fe40007f5e0ff */
[----:B------:R-:W-:Y:S02]  /*21b0*/  IADD3 R181, P0, PT, R214, R69, RZ ;  /* 0x00000045d6b57210 */ /* 0x000fe40007f1e0ff */
[----:B------:R-:W-:Y:S01]  /*21c0*/  LEA.HI.X.SX32 R71, R71, RZ, 0x1, P2 ;  /* 0x000000ff47477211 */ /* 0x000fe200010f0eff */
[----:B------:R-:W-:Y:S01]  /*21d0*/  IMAD R215, R68, 0x54, RZ ;  /* 0x0000005444d77824 */ /* 0x000fe200078e02ff */
[----:B------:R-:W-:Y:S01]  /*21e0*/  LEA.HI.X.SX32 R68, R69, RZ, 0x1, P0 ;  /* 0x000000ff45447211 */ /* 0x000fe200000f0eff */
[----:B------:R-:W-:-:S04]  /*21f0*/  IMAD.WIDE.U32 R184, R185, 0x54, R64 ;  /* 0x00000054b9b87825 */ /* 0x000fc800078e0040 */
[----:B------:R-:W-:Y:S02]  /*2200*/  IMAD R71, R71, 0x54, RZ ;  /* 0x0000005447477824 */ /* 0x000fe400078e02ff */
[----:B------:R-:W-:-:S03]  /*2210*/  IMAD R69, R31, R44, RZ ;  /* 0x0000002c1f457224 */ /* 0x000fc600078e02ff */
[----:B------:R-:W-:Y:S02]  /*2220*/  IADD3 R185, PT, PT, R185, R71, RZ ;  /* 0x00000047b9b97210 */ /* 0x000fe40007ffe0ff */
[----:B------:R-:W-:Y:S01]  /*2230*/  IADD3 R71, P0, PT, R214, R69, RZ ;  /* 0x00000045d6477210 */ /* 0x000fe20007f1e0ff */
[--C-:B------:R-:W-:Y:S02]  /*2240*/  IMAD.WIDE.U32 R186, R187, 0x54, R64.reuse ;  /* 0x00000054bbba7825 */ /* 0x100fe400078e0040 */
[----:B------:R0:W3:Y:S01]  /*2250*/  LDG.E.CONSTANT R238, desc[UR12][R184.64] ;  /* 0x0000000cb8ee7981 */ /* 0x0000e2000c1e9900 */
[----:B------:R-:W-:Y:S01]  /*2260*/  LEA.HI.X.SX32 R69, R69, RZ, 0x1, P0 ;  /* 0x000000ff45457211 */ /* 0x000fe200000f0eff */
[----:B------:R-:W-:-:S04]  /*2270*/  IMAD.WIDE.U32 R70, R71, 0x54, R64 ;  /* 0x0000005447467825 */ /* 0x000fc800078e0040 */
[----:B------:R-:W-:Y:S01]  /*2280*/  IMAD R69, R69, 0x54, RZ ;  /* 0x0000005445457824 */ /* 0x000fe200078e02ff */
[----:B------:R-:W-:Y:S01]  /*2290*/  IADD3 R187, PT, PT, R187, R215, RZ ;  /* 0x000000d7bbbb7210 */ /* 0x000fe20007ffe0ff */
[----:B------:R-:W-:Y:S02]  /*22a0*/  IMAD R215, R68, 0x54, RZ ;  /* 0x0000005444d77824 */ /* 0x000fe400078e02ff */
[----:B------:R-:W-:Y:S01]  /*22b0*/  IMAD.WIDE.U32 R180, R181, 0x54, R64 ;  /* 0x00000054b5b47825 */ /* 0x000fe200078e0040 */
[----:B------:R-:W-:Y:S01]  /*22c0*/  IADD3 R71, PT, PT, R71, R69, RZ ;  /* 0x0000004547477210 */ /* 0x000fe20007ffe0ff */
[----:B0-----:R-:W0:Y:S02]  /*22d0*/  LDC.64 R184, c[0x0][0x388] ;  /* 0x0000e200ffb87b82 */ /* 0x001e240000000a00 */
[----:B------:R-:W-:Y:S01]  /*22e0*/  IMAD R69, R32, R44, RZ ;  /* 0x0000002c20457224 */ /* 0x000fe200078e02ff */
[----:B------:R-:W-:Y:S02]  /*22f0*/  IADD3 R181, PT, PT, R181, R215, RZ ;  /* 0x000000d7b5b57210 */ /* 0x000fe40007ffe0ff */
[----:B------:R-:W-:Y:S01]  /*2300*/  IADD3 R247, PT, PT, R26, R243, RZ ;  /* 0x000000f31af77210 */ /* 0x000fe20007ffe0ff */
[----:B------:R-:W3:Y:S01]  /*2310*/  LDG.E.CONSTANT R71, desc[UR12][R70.64] ;  /* 0x0000000c46477981 */ /* 0x000ee2000c1e9900 */
[----:B------:R-:W-:-:S03]  /*2320*/  IADD3 R215, P0, PT, R214, R69, RZ ;  /* 0x00000045d6d77210 */ /* 0x000fc60007f1e0ff */
[----:B------:R0:W3:Y:S01]  /*2330*/  LDG.E.CONSTANT R190, desc[UR12][R180.64] ;  /* 0x0000000cb4be7981 */ /* 0x0000e2000c1e9900 */
[----:B------:R-:W-:-:S05]  /*2340*/  LEA.HI.X.SX32 R69, R69, RZ, 0x1, P0 ;  /* 0x000000ff45457211 */ /* 0x000fca00000f0eff */
[----:B------:R-:W-:Y:S02]  /*2350*/  IMAD R252, R69, 0x54, RZ ;  /* 0x0000005445fc7824 */ /* 0x000fe400078e02ff */
[----:B------:R-:W-:Y:S02]  /*2360*/  IMAD.WIDE.U32 R68, R215, 0x54, R64 ;  /* 0x00000054d7447825 */ /* 0x000fe400078e0040 */
[----:B------:R-:W2:Y:S03]  /*2370*/  LDG.E.CONSTANT R215, desc[UR12][R250.64+0x10] ;  /* 0x0000100cfad77981 */ /* 0x000ea6000c1e9900 */
[----:B------:R-:W-:Y:S01]  /*2380*/  IADD3 R69, PT, PT, R69, R252, RZ ;  /* 0x000000fc45457210 */ /* 0x000fe20007ffe0ff */
[----:B------:R-:W-:Y:S02]  /*2390*/  IMAD R252, R33, R44, RZ ;  /* 0x0000002c21fc7224 */ /* 0x000fe400078e02ff */
[----:B0-----:R-:W-:-:S02]  /*23a0*/  IMAD.WIDE R180, R247, 0x24, R184 ;  /* 0x00000024f7b47825 */ /* 0x001fc400078e02b8 */
[----:B------:R-:W3:Y:S01]  /*23b0*/  LDG.E.CONSTANT R240, desc[UR12][R68.64] ;  /* 0x0000000c44f07981 */ /* 0x000ee2000c1e9900 */
[----:B------:R-:W-:-:S03]  /*23c0*/  IADD3 R219, P0, PT, R214, R252, RZ ;  /* 0x000000fcd6db7210 */ /* 0x000fc60007f1e0ff */
[----:B------:R-:W3:Y:S02]  /*23d0*/  LDG.E.U16.CONSTANT R70, desc[UR12][R180.64] ;  /* 0x0000000cb4467981 */ /* 0x000ee4000c1e9500 */
[----:B------:R-:W-:-:S04]  /*23e0*/  IMAD.WIDE.U32 R66, R219, 0x54, R64 ;  /* 0x00000054db427825 */ /* 0x000fc800078e0040 */
[----:B------:R-:W-:Y:S01]  /*23f0*/  IMAD R219, R34, R44, RZ ;  /* 0x0000002c22db7224 */ /* 0x000fe200078e02ff */
[----:B------:R-:W-:-:S04]  /*2400*/  LEA.HI.X.SX32 R252, R252, RZ, 0x1, P0 ;  /* 0x000000fffcfc7211 */ /* 0x000fc800000f0eff */
[----:B------:R-:W-:-:S04]  /*2410*/  IADD3 R214, P0, PT, R214, R219, RZ ;  /* 0x000000dbd6d67210 */ /* 0x000fc80007f1e0ff */
[----:B------:R-:W-:Y:S01]  /*2420*/  LEA.HI.X.SX32 R219, R219, RZ, 0x1, P0 ;  /* 0x000000ffdbdb7211 */ /* 0x000fe200000f0eff */
[----:B------:R-:W-:Y:S02]  /*2430*/  IMAD.WIDE.U32 R64, R214, 0x54, R64 ;  /* 0x00000054d6407825 */ /* 0x000fe400078e0040 */
[----:B------:R-:W3:Y:S02]  /*2440*/  LDG.E.CONSTANT R214, desc[UR12][R248.64+0x10] ;  /* 0x0000100cf8d67981 */ /* 0x000ee4000c1e9900 */
[----:B------:R-:W-:-:S05]  /*2450*/  IMAD R219, R219, 0x54, RZ ;  /* 0x00000054dbdb7824 */ /* 0x000fca00078e02ff */
[----:B------:R-:W-:Y:S02]  /*2460*/  IADD3 R65, PT, PT, R65, R219, RZ ;  /* 0x000000db41417210 */ /* 0x000fe40007ffe0ff */
[----:B------:R0:W3:Y:S01]  /*2470*/  LDG.E.CONSTANT R219, desc[UR12][R244.64+0x10] ;  /* 0x0000100cf4db7981 */ /* 0x0000e2000c1e9900 */
[----:B------:R-:W-:-:S03]  /*2480*/  IMAD R252, R252, 0x54, RZ ;  /* 0x00000054fcfc7824 */ /* 0x000fc600078e02ff */
[----:B------:R-:W3:Y:S01]  /*2490*/  LDG.E.CONSTANT R242, desc[UR12][R64.64] ;  /* 0x0000000c40f27981 */ /* 0x000ee2000c1e9900 */
[----:B0-----:R-:W-:-:S04]  /*24a0*/  SHF.R.U32.HI R245, RZ, 0x3, R2 ;  /* 0x00000003fff57819 */ /* 0x001fc80000011602 */
[----:B------:R-:W-:-:S04]  /*24b0*/  IADD3 R177, PT, PT, R245, R176, RZ ;  /* 0x000000b0f5b17210 */ /* 0x000fc80007ffe0ff */
[-C--:B------:R-:W-:Y:S02]  /*24c0*/  IADD3 R241, PT, PT, R9, R177.reuse, RZ ;  /* 0x000000b109f17210 */ /* 0x080fe40007ffe0ff */
[-C--:B------:R-:W-:Y:S02]  /*24d0*/  IADD3 R239, PT, PT, R10, R177.reuse, RZ ;  /* 0x000000b10aef7210 */ /* 0x080fe40007ffe0ff */
[----:B------:R-:W-:Y:S01]  /*24e0*/  IADD3 R237, PT, PT, R11, R177, RZ ;  /* 0x000000b10bed7210 */ /* 0x000fe20007ffe0ff */
[----:B------:R-:W-:-:S04]  /*24f0*/  IMAD.WIDE R210, R241, 0x24, R178 ;  /* 0x00000024f1d27825 */ /* 0x000fc800078e02b2 */
[--C-:B------:R-:W-:Y:S01]  /*2500*/  IMAD.WIDE R208, R239, 0x24, R178.reuse ;  /* 0x00000024efd07825 */ /* 0x100fe200078e02b2 */
[-C--:B------:R-:W-:Y:S01]  /*2510*/  IADD3 R239, PT, PT, R12, R177.reuse, RZ ;  /* 0x000000b10cef7210 */ /* 0x080fe20007ffe0ff */
[----:B------:R0:W3:Y:S02]  /*2520*/  LDG.E.CONSTANT R210, desc[UR12][R210.64+0x4] ;  /* 0x0000040cd2d27981 */ /* 0x0000e4000c1e9900 */
[--C-:B------:R-:W-:Y:S01]  /*2530*/  IMAD.WIDE R200, R237, 0x24, R178.reuse ;  /* 0x00000024edc87825 */ /* 0x100fe200078e02b2 */
[-C--:B------:R-:W-:Y:S01]  /*2540*/  IADD3 R237, PT, PT, R13, R177.reuse, RZ ;  /* 0x000000b10ded7210 */ /* 0x080fe20007ffe0ff */
[----:B------:R-:W3:Y:S02]  /*2550*/  LDG.E.CONSTANT R208, desc[UR12][R208.64+0x4] ;  /* 0x0000040cd0d07981 */ /* 0x000ee4000c1e9900 */
[----:B------:R-:W-:Y:S02]  /*2560*/  IMAD.WIDE R198, R239, 0x24, R178 ;  /* 0x00000024efc67825 */ /* 0x000fe400078e02b2 */
[----:B------:R1:W3:Y:S01]  /*2570*/  LDG.E.CONSTANT R207, desc[UR12][R200.64+0x4] ;  /* 0x0000040cc8cf7981 */ /* 0x0002e2000c1e9900 */
[----:B0-----:R-:W-:-:S03]  /*2580*/  IADD3 R211, PT, PT, R14, R177, RZ ;  /* 0x000000b10ed37210 */ /* 0x001fc60007ffe0ff */
[----:B------:R0:W3:Y:S01]  /*2590*/  LDG.E.CONSTANT R209, desc[UR12][R198.64+0x4] ;  /* 0x0000040cc6d17981 */ /* 0x0000e2000c1e9900 */
[----:B-1----:R-:W-:-:S04]  /*25a0*/  IMAD.WIDE R200, R237, 0x24, R178 ;  /* 0x00000024edc87825 */ /* 0x002fc800078e02b2 */
[--C-:B0-----:R-:W-:Y:S01]  /*25b0*/  IMAD.WIDE R198, R211, 0x24, R178.reuse ;  /* 0x00000024d3c67825 */ /* 0x101fe200078e02b2 */
[-C--:B------:R-:W-:Y:S01]  /*25c0*/  IADD3 R211, PT, PT, R15, R177.reuse, RZ ;  /* 0x000000b10fd37210 */ /* 0x080fe20007ffe0ff */
[----:B------:R-:W3:Y:S01]  /*25d0*/  LDG.E.CONSTANT R200, desc[UR12][R200.64+0x4] ;  /* 0x0000040cc8c87981 */ /* 0x000ee2000c1e9900 */
[-C--:B------:R-:W-:Y:S02]  /*25e0*/  IADD3 R237, PT, PT, R16, R177.reuse, RZ ;  /* 0x000000b110ed7210 */ /* 0x080fe40007ffe0ff */
[----:B------:R-:W-:Y:S01]  /*25f0*/  IADD3 R239, PT, PT, R17, R177, RZ ;  /* 0x000000b111ef7210 */ /* 0x000fe20007ffe0ff */
[----:B------:R-:W3:Y:S04]  /*2600*/  LDG.E.CONSTANT R198, desc[UR12][R198.64+0x4] ;  /* 0x0000040cc6c67981 */ /* 0x000ee8000c1e9900 */
[----:B------:R0:W3:Y:S04]  /*2610*/  LDG.E.CONSTANT R201, desc[UR12][R194.64+0x10] ;  /* 0x0000100cc2c97981 */ /* 0x0000e8000c1e9900 */
[----:B------:R1:W3:Y:S01]  /*2620*/  LDG.E.CONSTANT R199, desc[UR12][R196.64+0x10] ;  /* 0x0000100cc4c77981 */ /* 0x0002e2000c1e9900 */
[----:B0-----:R-:W-:-:S04]  /*2630*/  IMAD.WIDE R194, R211, 0x24, R178 ;  /* 0x00000024d3c27825 */ /* 0x001fc800078e02b2 */
[--C-:B-1----:R-:W-:Y:S01]  /*2640*/  IMAD.WIDE R196, R237, 0x24, R178.reuse ;  /* 0x00000024edc47825 */ /* 0x102fe200078e02b2 */
[----:B------:R0:W3:Y:S04]  /*2650*/  LDG.E.CONSTANT R211, desc[UR12][R194.64+0x4] ;  /* 0x0000040cc2d37981 */ /* 0x0000e8000c1e9900 */
[----:B------:R1:W3:Y:S04]  /*2660*/  LDG.E.CONSTANT R237, desc[UR12][R186.64] ;  /* 0x0000000cbaed7981 */ /* 0x0002e8000c1e9900 */
[----:B------:R4:W3:Y:S01]  /*2670*/  LDG.E.CONSTANT R196, desc[UR12][R196.64+0x4] ;  /* 0x0000040cc4c47981 */ /* 0x0008e2000c1e9900 */
[----:B0-----:R-:W-:Y:S01]  /*2680*/  IMAD.WIDE R194, R239, 0x24, R178 ;  /* 0x00000024efc27825 */ /* 0x001fe200078e02b2 */
[----:B------:R-:W-:-:S05]  /*2690*/  IADD3 R239, PT, PT, R18, R177, RZ ;  /* 0x000000b112ef7210 */ /* 0x000fca0007ffe0ff */
[--C-:B-1----:R-:W-:Y:S01]  /*26a0*/  IMAD.WIDE R186, R239, 0x24, R178.reuse ;  /* 0x00000024efba7825 */ /* 0x102fe200078e02b2 */
[-C--:B------:R-:W-:Y:S01]  /*26b0*/  IADD3 R239, PT, PT, R19, R177.reuse, RZ ;  /* 0x000000b113ef7210 */ /* 0x080fe20007ffe0ff */
[----:B------:R-:W3:Y:S01]  /*26c0*/  LDG.E.CONSTANT R194, desc[UR12][R194.64+0x4] ;  /* 0x0000040cc2c27981 */ /* 0x000ee2000c1e9900 */
[----:B----4-:R-:W-:Y:S02]  /*26d0*/  IADD3 R197, PT, PT, R20, R177, RZ ;  /* 0x000000b114c57210 */ /* 0x010fe40007ffe0ff */
[----:B------:R-:W-:Y:S01]  /*26e0*/  IADD3 R245, PT, PT, R25, R243, RZ ;  /* 0x000000f319f57210 */ /* 0x000fe20007ffe0ff */
[--C-:B------:R-:W-:Y:S01]  /*26f0*/  IMAD.WIDE R188, R239, 0x24, R178.reuse ;  /* 0x00000024efbc7825 */ /* 0x100fe200078e02b2 */
[----:B------:R-:W-:Y:S01]  /*2700*/  IADD3 R243, PT, PT, R23, R177, RZ ;  /* 0x000000b117f37210 */ /* 0x000fe20007ffe0ff */
[----:B------:R0:W4:Y:S04]  /*2710*/  LDG.E.CONSTANT R239, desc[UR12][R182.64] ;  /* 0x0000000cb6ef7981 */ /* 0x000128000c1e9900 */
[----:B------:R1:W4:Y:S01]  /*2720*/  LDG.E.CONSTANT R195, desc[UR12][R186.64+0x4] ;  /* 0x0000040cbac37981 */ /* 0x000322000c1e9900 */
[----:B------:R-:W-:Y:S01]  /*2730*/  IADD3 R67, PT, PT, R67, R252, RZ ;  /* 0x000000fc43437210 */ /* 0x000fe20007ffe0ff */
[----:B------:R-:W-:-:S02]  /*2740*/  IMAD.WIDE R64, R243, 0x24, R178 ;  /* 0x00000024f3407825 */ /* 0x000fc400078e02b2 */
[----:B------:R5:W4:Y:S02]  /*2750*/  LDG.E.CONSTANT R193, desc[UR12][R188.64+0x4] ;  /* 0x0000040cbcc17981 */ /* 0x000b24000c1e9900 */
[----:B0-----:R-:W-:-:S04]  /*2760*/  IMAD.WIDE R182, R245, 0x24, R184 ;  /* 0x00000024f5b67825 */ /* 0x001fc800078e02b8 */
[----:B-1----:R-:W-:Y:S01]  /*2770*/  IMAD.WIDE R186, R197, 0x24, R178 ;  /* 0x00000024c5ba7825 */ /* 0x002fe200078e02b2 */
[-C--:B------:R-:W-:Y:S01]  /*2780*/  IADD3 R185, PT, PT, R24, R177.reuse, RZ ;  /* 0x000000b118b97210 */ /* 0x080fe20007ffe0ff */
[----:B------:R-:W4:Y:S01]  /*2790*/  LDG.E.CONSTANT R241, desc[UR12][R66.64] ;  /* 0x0000000c42f17981 */ /* 0x000f22000c1e9900 */
[----:B-----5:R-:W-:-:S03]  /*27a0*/  IADD3 R189, PT, PT, R21, R177, RZ ;  /* 0x000000b115bd7210 */ /* 0x020fc60007ffe0ff */
[----:B------:R0:W5:Y:S02]  /*27b0*/  LDG.E.CONSTANT R197, desc[UR12][R186.64+0x4] ;  /* 0x0000040cbac57981 */ /* 0x000164000c1e9900 */
[----:B------:R-:W-:Y:S02]  /*27c0*/  IMAD.WIDE R68, R189, 0x24, R178 ;  /* 0x00000024bd447825 */ /* 0x000fe400078e02b2 */
[----:B------:R-:W5:Y:S04]  /*27d0*/  LDG.E.U16.CONSTANT R184, desc[UR12][R182.64] ;  /* 0x0000000cb6b87981 */ /* 0x000f68000c1e9500 */
[----:B------:R-:W5:Y:S01]  /*27e0*/  LDG.E.CONSTANT R69, desc[UR12][R68.64+0x4] ;  /* 0x0000040c44457981 */ /* 0x000f62000c1e9900 */
[----:B0-----:R-:W-:-:S03]  /*27f0*/  IADD3 R187, PT, PT, R22, R177, RZ ;  /* 0x000000b116bb7210 */ /* 0x001fc60007ffe0ff */
[----:B------:R0:W5:Y:S02]  /*2800*/  LDG.E.CONSTANT R177, desc[UR12][R64.64+0x4] ;  /* 0x0000040c40b17981 */ /* 0x000164000c1e9900 */
[----:B------:R-:W-:-:S06]  /*2810*/  IMAD.WIDE R66, R187, 0x24, R178 ;  /* 0x00000024bb427825 */ /* 0x000fcc00078e02b2 */
[----:B------:R1:W5:Y:S01]  /*2820*/  LDG.E.CONSTANT R67, desc[UR12][R66.64+0x4] ;  /* 0x0000040c42437981 */ /* 0x000362000c1e9900 */
[----:B0-----:R-:W-:-:S05]  /*2830*/  IMAD.WIDE R64, R185, 0x24, R178 ;  /* 0x00000024b9407825 */ /* 0x001fca00078e02b2 */
[----:B------:R0:W5:Y:S01]  /*2840*/  LDG.E.CONSTANT R185, desc[UR12][R64.64+0x4] ;  /* 0x0000040c40b97981 */ /* 0x000162000c1e9900 */
[----:B------:R-:W0:Y:S01]  /*2850*/  S2UR UR17, SR_CgaCtaId ;  /* 0x00000000001179c3 */ /* 0x000e220000008800 */
[----:B------:R-:W-:Y:S01]  /*2860*/  UMOV UR16, 0x400 ;  /* 0x0000040000107882 */ /* 0x000fe20000000000 */
[--C-:B------:R-:W-:Y:S02]  /*2870*/  IMAD R186, R109, 0x21, R60.reuse ;  /* 0x000000216dba7824 */ /* 0x100fe400078e023c */
[--C-:B------:R-:W-:Y:S02]  /*2880*/  IMAD R68, R108, 0x21, R60.reuse ;  /* 0x000000216c447824 */ /* 0x100fe400078e023c */
[--C-:B-1----:R-:W-:Y:S02]  /*2890*/  IMAD R66, R100, 0x21, R60.reuse ;  /* 0x0000002164427824 */ /* 0x102fe400078e023c */
[--C-:B0-----:R-:W-:Y:S01]  /*28a0*/  IMAD R64, R101, 0x21, R60.reuse ;  /* 0x0000002165407824 */ /* 0x101fe200078e023c */
[----:B------:R-:W-:Y:S01]  /*28b0*/  STS [R110], R218 ;  /* 0x000000da6e007388 */ /* 0x000fe20000000800 */
[----:B------:R-:W-:-:S02]  /*28c0*/  IMAD R188, R98, 0x21, R60 ;  /* 0x0000002162bc7824 */ /* 0x000fc400078e023c */
[----:B------:R-:W-:Y:S01]  /*28d0*/  IMAD R189, R97, 0x21, R60 ;  /* 0x0000002161bd7824 */ /* 0x000fe200078e023c */
[----:B------:R-:W-:-:S06]  /*28e0*/  ULEA UR18, UR17, UR16, 0x18 ;  /* 0x0000001011127291 */ /* 0x000fcc000f8ec0ff */
[----:B------:R-:W-:Y:S01]  /*28f0*/  LEA R187, R186, UR18, 0x2 ;  /* 0x00000012babb7c11 */ /* 0x000fe2000f8e10ff */
[--C-:B------:R-:W-:Y:S01]  /*2900*/  IMAD R186, R99, 0x21, R60.reuse ;  /* 0x0000002163ba7824 */ /* 0x100fe200078e023c */
[----:B------:R-:W-:Y:S02]  /*2910*/  LEA R68, R68, UR18, 0x2 ;  /* 0x0000001244447c11 */ /* 0x000fe4000f8e10ff */
[----:B------:R-:W-:Y:S01]  /*2920*/  LEA R65, R64, UR18, 0x2 ;  /* 0x0000001240417c11 */ /* 0x000fe2000f8e10ff */
[----:B------:R0:W-:Y:S01]  /*2930*/  STS [R187], R216 ;  /* 0x000000d8bb007388 */ /* 0x0001e20000000800 */
[----:B------:R-:W-:Y:S02]  /*2940*/  LEA R66, R66, UR18, 0x2 ;  /* 0x0000001242427c11 */ /* 0x000fe4000f8e10ff */
[----:B------:R-:W-:Y:S01]  /*2950*/  LEA R188, R188, UR18, 0x2 ;  /* 0x00000012bcbc7c11 */ /* 0x000fe2000f8e10ff */
[----:B------:R-:W-:Y:S01]  /*2960*/  IMAD R64, R82, 0x21, R60 ;  /* 0x0000002152407824 */ /* 0x000fe200078e023c */
[----:B------:R-:W-:-:S02]  /*2970*/  LEA R189, R189, UR18, 0x2 ;  /* 0x00000012bdbd7c11 */ /* 0x000fc4000f8e10ff */
[----:B0-----:R-:W-:Y:S01]  /*2980*/  LEA R187, R186, UR18, 0x2 ;  /* 0x00000012babb7c11 */ /* 0x001fe2000f8e10ff */
[--C-:B------:R-:W-:Y:S02]  /*2990*/  IMAD R186, R79, 0x21, R60.reuse ;  /* 0x000000214fba7824 */ /* 0x100fe400078e023c */
[----:B------:R-:W-:-:S03]  /*29a0*/  IMAD R216, R74, 0x21, R60 ;  /* 0x000000214ad87824 */ /* 0x000fc600078e023c */
[----:B------:R-:W-:Y:S02]  /*29b0*/  LEA R186, R186, UR18, 0x2 ;  /* 0x00000012baba7c11 */ /* 0x000fe4000f8e10ff */
[----:B------:R-:W-:Y:S01]  /*29c0*/  LEA R216, R216, UR18, 0x2 ;  /* 0x00000012d8d87c11 */ /* 0x000fe2000f8e10ff */
[----:B--2---:R0:W-:Y:S04]  /*29d0*/  STS [R68], R215 ;  /* 0x000000d744007388 */ /* 0x0041e80000000800 */
[----:B------:R-:W-:Y:S01]  /*29e0*/  STS [R106], R217 ;  /* 0x000000d96a007388 */ /* 0x000fe20000000800 */
[----:B0-----:R-:W-:-:S03]  /*29f0*/  IMAD R68, R81, 0x21, R60 ;  /* 0x0000002151447824 */ /* 0x001fc600078e023c */
[----:B---3--:R-:W-:Y:S04]  /*2a00*/  STS [R104], R214 ;  /* 0x000000d668007388 */ /* 0x008fe80000000800 */
[----:B------:R-:W-:Y:S04]  /*2a10*/  STS [R102], R225 ;  /* 0x000000e166007388 */ /* 0x000fe80000000800 */
[----:B------:R0:W-:Y:S04]  /*2a20*/  STS [R65], R220 ;  /* 0x000000dc41007388 */ /* 0x0001e80000000800 */
[----:B------:R1:W-:Y:S04]  /*2a30*/  STS [R66], R227 ;  /* 0x000000e342007388 */ /* 0x0003e80000000800 */
[----:B------:R2:W-:Y:S01]  /*2a40*/  STS [R187], R226 ;  /* 0x000000e2bb007388 */ /* 0x0005e20000000800 */
[----:B0-----:R-:W-:-:S03]  /*2a50*/  LEA R65, R64, UR18, 0x2 ;  /* 0x0000001240417c11 */ /* 0x001fc6000f8e10ff */
[----:B------:R0:W-:Y:S01]  /*2a60*/  STS [R188], R219 ;  /* 0x000000dbbc007388 */ /* 0x0001e20000000800 */
[----:B-1----:R-:W-:-:S03]  /*2a70*/  IMAD R66, R80, 0x21, R60 ;  /* 0x0000002150427824 */ /* 0x002fc600078e023c */
[----:B------:R1:W-:Y:S01]  /*2a80*/  STS [R189], R230 ;  /* 0x000000e6bd007388 */ /* 0x0003e20000000800 */
[--C-:B------:R-:W-:Y:S01]  /*2a90*/  IMAD R64, R78, 0x21, R60.reuse ;  /* 0x000000214e407824 */ /* 0x100fe200078e023c */
[----:B--2---:R-:W-:Y:S02]  /*2aa0*/  LEA R187, R68, UR18, 0x2 ;  /* 0x0000001244bb7c11 */ /* 0x004fe4000f8e10ff */
[----:B------:R-:W-:Y:S01]  /*2ab0*/  STS [R95], R222 ;  /* 0x000000de5f007388 */ /* 0x000fe20000000800 */
[----:B------:R-:W-:-:S03]  /*2ac0*/  IMAD R68, R77, 0x21, R60 ;  /* 0x000000214d447824 */ /* 0x000fc600078e023c */
[----:B------:R-:W-:Y:S01]  /*2ad0*/  STS [R93], R221 ;  /* 0x000000dd5d007388 */ /* 0x000fe20000000800 */
[--C-:B0-----:R-:W-:Y:S01]  /*2ae0*/  IMAD R188, R76, 0x21, R60.reuse ;  /* 0x000000214cbc7824 */ /* 0x101fe200078e023c */
[----:B------:R-:W-:Y:S02]  /*2af0*/  LEA R66, R66, UR18, 0x2 ;  /* 0x0000001242427c11 */ /* 0x000fe4000f8e10ff */
[----:B------:R-:W-:Y:S01]  /*2b00*/  STS [R91], R223 ;  /* 0x000000df5b007388 */ /* 0x000fe20000000800 */
[----:B------:R-:W-:-:S03]  /*2b10*/  IMAD R214, R75, 0x21, R60 ;  /* 0x000000214bd67824 */ /* 0x000fc600078e023c */
[----:B------:R-:W-:Y:S01]  /*2b20*/  STS [R89], R231 ;  /* 0x000000e759007388 */ /* 0x000fe20000000800 */
[----:B-1----:R-:W-:-:S03]  /*2b30*/  LEA R189, R64, UR18, 0x2 ;  /* 0x0000001240bd7c11 */ /* 0x002fc6000f8e10ff */
[----:B------:R-:W-:Y:S01]  /*2b40*/  STS [R87], R224 ;  /* 0x000000e057007388 */ /* 0x000fe20000000800 */
[----:B------:R-:W-:-:S03]  /*2b50*/  LEA R215, R68, UR18, 0x2 ;  /* 0x0000001244d77c11 */ /* 0x000fc6000f8e10ff */
[----:B------:R-:W-:Y:S01]  /*2b60*/  STS [R85], R233 ;  /* 0x000000e955007388 */ /* 0x000fe20000000800 */
[----:B------:R-:W-:-:S03]  /*2b70*/  LEA R214, R214, UR18, 0x2 ;  /* 0x00000012d6d67c11 */ /* 0x000fc6000f8e10ff */
[----:B------:R-:W-:Y:S04]  /*2b80*/  STS [R83], R234 ;  /* 0x000000ea53007388 */ /* 0x000fe80000000800 */
[----:B------:R0:W-:Y:S04]  /*2b90*/  STS [R65], R232 ;  /* 0x000000e841007388 */ /* 0x0001e80000000800 */
[----:B------:R-:W-:Y:S04]  /*2ba0*/  STS [R187], R212 ;  /* 0x000000d4bb007388 */ /* 0x000fe80000000800 */
[----:B------:R-:W-:Y:S01]  /*2bb0*/  STS [R66], R213 ;  /* 0x000000d542007388 */ /* 0x000fe20000000800 */
[----:B0-----:R-:W-:-:S03]  /*2bc0*/  LEA R65, R188, UR18, 0x2 ;  /* 0x00000012bc417c11 */ /* 0x001fc6000f8e10ff */
[----:B------:R-:W-:Y:S04]  /*2bd0*/  STS [R186], R235 ;  /* 0x000000ebba007388 */ /* 0x000fe80000000800 */
[----:B------:R-:W-:Y:S04]  /*2be0*/  STS [R189], R206 ;  /* 0x000000cebd007388 */ /* 0x000fe80000000800 */
[----:B------:R-:W-:Y:S04]  /*2bf0*/  STS [R215], R204 ;  /* 0x000000ccd7007388 */ /* 0x000fe80000000800 */
[----:B------:R0:W-:Y:S04]  /*2c00*/  STS [R65], R202 ;  /* 0x000000ca41007388 */ /* 0x0001e80000000800 */
        /* <DEDUP_REMOVED lines=10> */
[----:B------:R1:W-:Y:S01]  /*2cb0*/  STS [R51], R238 ;  /* 0x000000ee33007388 */ /* 0x0003e20000000800 */
[----:B0-----:R-:W-:-:S03]  /*2cc0*/  HADD2.F32 R65, -RZ, R70.H0_H0 ;  /* 0x20000046ff417230 */ /* 0x001fc60000004100 */
[----:B----4-:R1:W-:Y:S04]  /*2cd0*/  STS [R52], R239 ;  /* 0x000000ef34007388 */ /* 0x0103e80000000800 */
[----:B------:R1:W-:Y:S04]  /*2ce0*/  STS [R53], R190 ;  /* 0x000000be35007388 */ /* 0x0003e80000000800 */
[----:B------:R1:W-:Y:S01]  /*2cf0*/  STS [R54], R71 ;  /* 0x0000004736007388 */ /* 0x0003e20000000800 */
[----:B-----5:R-:W-:-:S03]  /*2d00*/  HADD2.F32 R184, -RZ, R184.H0_H0 ;  /* 0x200000b8ffb87230 */ /* 0x020fc60000004100 */
        /* <DEDUP_REMOVED lines=21> */
[----:B------:R-:W-:Y:S01]  /*2e60*/  IADD3 R39, PT, PT, R39, 0x2, RZ ;  /* 0x0000000227277810 */ /* 0x000fe20007ffe0ff */
[----:B------:R-:W-:Y:S01]  /*2e70*/  UMOV UR4, URZ ;  /* 0x000000ff00047c82 */ /* 0x000fe20008000000 */
[----:B------:R-:W-:Y:S02]  /*2e80*/  BAR.SYNC.DEFER_BLOCKING 0x0 ;  /* 0x0000000000007b1d */ /* 0x000fe40000010000 */
[----:B------:R-:W-:-:S13]  /*2e90*/  ISETP.GE.AND P0, PT, R39, R44, PT ;  /* 0x0000002c2700720c */ /* 0x000fda0003f06270 */
.L_x_22:
[----:B------:R-:W-:Y:S02]  /*2ea0*/  ULOP3.LUT UR6, UR4, 0x3ffffff8, URZ, 0xc0, !UPT ;  /* 0x3ffffff804067892 */ /* 0x000fe4000f8ec0ff */
[----:B------:R-:W-:Y:S02]  /*2eb0*/  UIADD3 UR8, UPT, UPT, UR16, 0x56a0, URZ ;  /* 0x000056a010087890 */ /* 0x000fe4000fffe0ff */
[----:B------:R-:W-:Y:S02]  /*2ec0*/  USHF.R.U32.HI UR11, URZ, 0x4, UR4 ;  /* 0x00000004ff0b7899 */ /* 0x000fe40008011604 */
[----:B-1----:R-:W-:Y:S01]  /*2ed0*/  MOV R65, UR6 ;  /* 0x0000000600417c02 */ /* 0x002fe20008000f00 */
[----:B------:R-:W-:Y:S02]  /*2ee0*/  USHF.L.U32 UR6, UR4, 0x2, URZ ;  /* 0x0000000204067899 */ /* 0x000fe400080006ff */
[----:B------:R-:W-:Y:S01]  /*2ef0*/  ULEA UR10, UR17, UR8, 0x18 ;  /* 0x00000008110a7291 */ /* 0x000fe2000f8ec0ff */
[----:B------:R-:W-:Y:S01]  /*2f00*/  MOV R194, UR11 ;  /* 0x0000000b00c27c02 */ /* 0x000fe20008000f00 */
[----:B------:R-:W-:Y:S01]  /*2f10*/  IMAD R206, R60, 0x21, R65 ;  /* 0x000000213cce7824 */ /* 0x000fe200078e0241 */
[----:B------:R-:W-:-:S02]  /*2f20*/  ULOP3.LUT UR6, UR6, 0x18, URZ, 0xc0, !UPT ;  /* 0x0000001806067892 */ /* 0x000fc4000f8ec0ff */
[----:B------:R-:W-:Y:S01]  /*2f30*/  UIADD3 UR7, UPT, UPT, UR16, 0x4620, URZ ;  /* 0x0000462010077890 */ /* 0x000fe2000fffe0ff */
[----:B------:R-:W-:Y:S01]  /*2f40*/  LEA R177, R194, R43, 0x2 ;  /* 0x0000002bc2b17211 */ /* 0x000fe200078e10ff */
[----:B------:R-:W-:Y:S01]  /*2f50*/  ULOP3.LUT UR14, UR4, 0xe, URZ, 0xc0, !UPT ;  /* 0x0000000e040e7892 */ /* 0x000fe2000f8ec0ff */
[----:B------:R-:W-:Y:S01]  /*2f60*/  LEA R206, R206, UR18, 0x2 ;  /* 0x00000012cece7c11 */ /* 0x000fe2000f8e10ff */
[----:B------:R-:W-:Y:S01]  /*2f70*/  ULEA UR7, UR17, UR7, 0x18 ;  /* 0x0000000711077291 */ /* 0x000fe2000f8ec0ff */
[----:B------:R-:W-:Y:S01]  /*2f80*/  IADD3 R229, PT, PT, R42, UR6, RZ ;  /* 0x000000062ae57c10 */ /* 0x000fe2000fffe0ff */
[----:B------:R-:W-:Y:S01]  /*2f90*/  ULOP3.LUT UR15, UR4, 0x6, URZ, 0xc0, !UPT ;  /* 0x00000006040f7892 */ /* 0x000fe2000f8ec0ff */
[C---:B------:R-:W-:Y:S01]  /*2fa0*/  LEA R209, R194.reuse, R3, 0x2 ;  /* 0x00000003c2d17211 */ /* 0x040fe200078e10ff */
[----:B------:R-:W0:Y:S01]  /*2fb0*/  LDS R184, [R206] ;  /* 0x00000000ceb87984 */ /* 0x000e220000000800 */
[----:B------:R-:W-:Y:S01]  /*2fc0*/  LEA R225, R229, UR10, 0x2 ;  /* 0x0000000ae5e17c11 */ /* 0x000fe2000f8e10ff */
[----:B------:R-:W-:Y:S01]  /*2fd0*/  UIADD3 UR6, UPT, UPT, UR16, 0x4200, URZ ;  /* 0x0000420010067890 */ /* 0x000fe2000fffe0ff */
[----:B------:R-:W-:Y:S01]  /*2fe0*/  LEA R177, R177, UR7, 0x2 ;  /* 0x00000007b1b17c11 */ /* 0x000fe2000f8e10ff */
[----:B------:R-:W1:Y:S01]  /*2ff0*/  LDS R185, [R206+0x4] ;  /* 0x00000400ceb97984 */ /* 0x000e620000000800 */
[C---:B------:R-:W-:Y:S01]  /*3000*/  LEA R208, R194.reuse, R5, 0x2 ;  /* 0x00000005c2d07211 */ /* 0x040fe200078e10ff */
[----:B------:R-:W-:Y:S01]  /*3010*/  ULEA UR8, UR17, UR6, 0x18 ;  /* 0x0000000611087291 */ /* 0x000fe2000f8ec0ff */
[----:B------:R-:W-:Y:S01]  /*3020*/  LEA R207, R194, R7, 0x2 ;  /* 0x00000007c2cf7211 */ /* 0x000fe200078e10ff */
[----:B------:R-:W2:Y:S01]  /*3030*/  LDS R188, [R206+0x10] ;  /* 0x00001000cebc7984 */ /* 0x000ea20000000800 */
[----:B------:R-:W-:Y:S01]  /*3040*/  LEA R209, R209, UR7, 0x2 ;  /* 0x00000007d1d17c11 */ /* 0x000fe2000f8e10ff */
[----:B------:R-:W-:Y:S01]  /*3050*/  UIADD3 UR6, UPT, UPT, UR16, 0x76a0, URZ ;  /* 0x000076a010067890 */ /* 0x000fe2000fffe0ff */
[----:B------:R-:W-:Y:S01]  /*3060*/  LEA R208, R208, UR7, 0x2 ;  /* 0x00000007d0d07c11 */ /* 0x000fe2000f8e10ff */
[----:B------:R-:W3:Y:S01]  /*3070*/  LDS R186, [R206+0x8] ;  /* 0x00000800ceba7984 */ /* 0x000ee20000000800 */
[----:B------:R-:W-:Y:S01]  /*3080*/  LEA R207, R207, UR7, 0x2 ;  /* 0x00000007cfcf7c11 */ /* 0x000fe2000f8e10ff */
[----:B------:R-:W-:Y:S01]  /*3090*/  ULEA UR6, UR17, UR6, 0x18 ;  /* 0x0000000611067291 */ /* 0x000fe2000f8ec0ff */
[----:B------:R-:W-:Y:S01]  /*30a0*/  LOP3.LUT R229, R229, 0xffff, RZ, 0xc0, !PT ;  /* 0x0000ffffe5e57812 */ /* 0x000fe200078ec0ff */
[----:B------:R-:W4:Y:S01]  /*30b0*/  LDS R189, [R206+0x14] ;  /* 0x00001400cebd7984 */ /* 0x000f220000000800 */
[----:B------:R-:W-:-:S03]  /*30c0*/  UIADD3 UR4, UPT, UPT, UR4, 0x2, URZ ;  /* 0x0000000204047890 */ /* 0x000fc6000fffe0ff */
[----:B------:R-:W5:Y:S01]  /*30d0*/  LDS.128 R64, [R225] ;  /* 0x00000000e1407984 */ /* 0x000f620000000c00 */
[----:B------:R-:W-:-:S03]  /*30e0*/  UISETP.GE.U32.AND UP0, UPT, UR4, 0x8, UPT ;  /* 0x000000080400788c */ /* 0x000fc6000bf06070 */
[----:B------:R-:W5:Y:S04]  /*30f0*/  LDS R187, [R206+0xc] ;  /* 0x00000c00cebb7984 */ /* 0x000f680000000800 */
[----:B------:R-:W5:Y:S04]  /*3100*/  LDS R190, [R206+0x18] ;  /* 0x00001800cebe7984 */ /* 0x000f680000000800 */
[----:B------:R-:W5:Y:S04]  /*3110*/  LDS.128 R68, [R225+0x10] ;  /* 0x00001000e1447984 */ /* 0x000f680000000c00 */
[----:B------:R-:W5:Y:S04]  /*3120*/  LDS R191, [R206+0x1c] ;  /* 0x00001c00cebf7984 */ /* 0x000f680000000800 */
[----:B------:R-:W5:Y:S01]  /*3130*/  LDS.U8 R192, [R177+UR14] ;  /* 0x0000000eb1c07984 */ /* 0x000f620008000000 */
[----:B0-----:R-:W-:-:S03]  /*3140*/  SHF.R.S32.HI R184, RZ, UR15, R184 ;  /* 0x0000000fffb87c19 */ /* 0x001fc600080114b8 */
[----:B------:R-:W0:Y:S01]  /*3150*/  LDS.U8 R205, [R177+UR14+0x1] ;  /* 0x0000010eb1cd7984 */ /* 0x000e220008000000 */
[----:B-1----:R-:W-:Y:S02]  /*3160*/  SHF.R.S32.HI R185, RZ, UR15, R185 ;  /* 0x0000000fffb97c19 */ /* 0x002fe400080114b9 */
[----:B------:R-:W-:Y:S01]  /*3170*/  LOP3.LUT R227, R184, 0x3030303, RZ, 0xc0, !PT ;  /* 0x03030303b8e37812 */ /* 0x000fe200078ec0ff */
[----:B------:R-:W1:Y:S01]  /*3180*/  LDS.U8 R217, [R209+UR14] ;  /* 0x0000000ed1d97984 */ /* 0x000e620008000000 */
[----:B--2---:R-:W-:Y:S02]  /*3190*/  SHF.R.S32.HI R188, RZ, UR15, R188 ;  /* 0x0000000fffbc7c19 */ /* 0x004fe400080114bc */
[----:B------:R-:W-:Y:S01]  /*31a0*/  LOP3.LUT R226, R185, 0x3030303, RZ, 0xc0, !PT ;  /* 0x03030303b9e27812 */ /* 0x000fe200078ec0ff */
[----:B------:R-:W2:Y:S01]  /*31b0*/  LDS R218, [R206+0x2100] ;  /* 0x00210000ceda7984 */ /* 0x000ea20000000800 */
[----:B---3--:R-:W-:Y:S02]  /*31c0*/  SHF.R.S32.HI R186, RZ, UR15, R186 ;  /* 0x0000000fffba7c19 */ /* 0x008fe400080114ba */
[----:B------:R-:W-:Y:S01]  /*31d0*/  LOP3.LUT R196, R188, 0x3030303, RZ, 0xc0, !PT ;  /* 0x03030303bcc47812 */ /* 0x000fe200078ec0ff */
[----:B------:R-:W3:Y:S01]  /*31e0*/  LDS.U8 R210, [R208+UR14] ;  /* 0x0000000ed0d27984 */ /* 0x000ee20008000000 */
[----:B----4-:R-:W-:-:S02]  /*31f0*/  SHF.R.S32.HI R189, RZ, UR15, R189 ;  /* 0x0000000fffbd7c19 */ /* 0x010fc400080114bd */
[----:B------:R-:W-:Y:S01]  /*3200*/  LOP3.LUT R198, R186, 0x3030303, RZ, 0xc0, !PT ;  /* 0x03030303bac67812 */ /* 0x000fe200078ec0ff */
[----:B------:R-:W4:Y:S01]  /*3210*/  LDS R177, [R206+0x3184] ;  /* 0x00318400ceb17984 */ /* 0x000f220000000800 */
[----:B-----5:R-:W-:Y:S01]  /*3220*/  IDP.4A.S8.S8 R184, R227, R64, RZ ;  /* 0x00000040e3b87226 */ /* 0x020fe200000006ff */
[----:B------:R-:W-:Y:S02]  /*3230*/  LOP3.LUT R195, R189, 0x3030303, RZ, 0xc0, !PT ;  /* 0x03030303bdc37812 */ /* 0x000fe400078ec0ff */
[----:B------:R-:W5:Y:S01]  /*3240*/  LDS.U8 R230, [R207+UR14] ;  /* 0x0000000ecfe67984 */ /* 0x000f620008000000 */
[----:B------:R-:W-:Y:S01]  /*3250*/  SHF.R.S32.HI R187, RZ, UR15, R187 ;  /* 0x0000000fffbb7c19 */ /* 0x000fe200080114bb */
[----:B------:R-:W-:Y:S02]  /*3260*/  IDP.4A.S8.S8 R185, R226, R65, R184 ;  /* 0x00000041e2b97226 */ /* 0x000fe400000006b8 */
[----:B------:R-:W5:Y:S01]  /*3270*/  LDS R215, [R206+0x1080] ;  /* 0x00108000ced77984 */ /* 0x000f620000000800 */
[----:B------:R-:W-:Y:S01]  /*3280*/  SHF.R.S32.HI R190, RZ, UR15, R190 ;  /* 0x0000000fffbe7c19 */ /* 0x000fe200080114be */
[----:B------:R-:W-:Y:S01]  /*3290*/  IDP.4A.S8.S8 R184, R198, R66, R185 ;  /* 0x00000042c6b87226 */ /* 0x000fe200000006b9 */
[----:B------:R-:W-:Y:S01]  /*32a0*/  LOP3.LUT R197, R187, 0x3030303, RZ, 0xc0, !PT ;  /* 0x03030303bbc57812 */ /* 0x000fe200078ec0ff */
[----:B------:R-:W5:Y:S01]  /*32b0*/  LDS R220, [R206+0x3180] ;  /* 0x00318000cedc7984 */ /* 0x000f620000000800 */
[----:B------:R-:W-:Y:S01]  /*32c0*/  IDP.4A.S8.S8 R186, R196, R68, RZ ;  /* 0x00000044c4ba7226 */ /* 0x000fe200000006ff */
[----:B------:R-:W-:-:S02]  /*32d0*/  LOP3.LUT R194, R190, 0x3030303, RZ, 0xc0, !PT ;  /* 0x03030303bec27812 */ /* 0x000fc400078ec0ff */
[----:B------:R-:W5:Y:S01]  /*32e0*/  LDS R216, [R206+0x1084] ;  /* 0x00108400ced87984 */ /* 0x000f620000000800 */
[----:B------:R-:W-:Y:S01]  /*32f0*/  SHF.R.S32.HI R193, RZ, UR15, R191 ;  /* 0x0000000fffc17c19 */ /* 0x000fe200080114bf */
[----:B------:R-:W-:Y:S02]  /*3300*/  IDP.4A.S8.S8 R187, R195, R69, R186 ;  /* 0x00000045c3bb7226 */ /* 0x000fe400000006ba */
[----:B------:R-:W5:Y:S01]  /*3310*/  LDS R219, [R206+0x2104] ;  /* 0x00210400cedb7984 */ /* 0x000f620000000800 */
[----:B------:R-:W-:Y:S01]  /*3320*/  LOP3.LUT R191, R192, 0xf, RZ, 0xc0, !PT ;  /* 0x0000000fc0bf7812 */ /* 0x000fe200078ec0ff */
[----:B------:R-:W-:Y:S01]  /*3330*/  IDP.4A.S8.S8 R184, R197, R67, R184 ;  /* 0x00000043c5b87226 */ /* 0x000fe200000006b8 */
[----:B------:R-:W-:Y:S01]  /*3340*/  LOP3.LUT R193, R193, 0x3030303, RZ, 0xc0, !PT ;  /* 0x03030303c1c17812 */ /* 0x000fe200078ec0ff */
[----:B------:R-:W5:Y:S01]  /*3350*/  LDS R204, [R206+0x1088] ;  /* 0x00108800cecc7984 */ /* 0x000f620000000800 */
[----:B------:R-:W-:Y:S01]  /*3360*/  IDP.4A.S8.S8 R186, R194, R70, R187 ;  /* 0x00000046c2ba7226 */ /* 0x000fe200000006bb */
[----:B0-----:R-:W-:Y:S01]  /*3370*/  LOP3.LUT R190, R205, 0xf, RZ, 0xc0, !PT ;  /* 0x0000000fcdbe7812 */ /* 0x001fe200078ec0ff */
[----:B------:R-:W-:Y:S01]  /*3380*/  IMAD R233, R184, R191, RZ ;  /* 0x000000bfb8e97224 */ /* 0x000fe200078e02ff */
[----:B------:R-:W-:Y:S01]  /*3390*/  LDS R201, [R206+0x2108] ;  /* 0x00210800cec97984 */ /* 0x000fe20000000800 */
[----:B------:R-:W-:Y:S01]  /*33a0*/  IDP.4A.S8.S8 R186, R193, R71, R186 ;  /* 0x00000047c1ba7226 */ /* 0x000fe200000006ba */
[----:B-1----:R-:W-:-:S02]  /*33b0*/  SHF.R.U32.HI R184, RZ, 0x4, R217 ;  /* 0x00000004ffb87819 */ /* 0x002fc400000116d9 */
[----:B------:R-:W0:Y:S01]  /*33c0*/  LDS R200, [R206+0x3188] ;  /* 0x00318800cec87984 */ /* 0x000e220000000800 */
[----:B------:R-:W-:Y:S01]  /*33d0*/  SHF.R.U32.HI R192, RZ, 0x4, R192 ;  /* 0x00000004ffc07819 */ /* 0x000fe200000116c0 */
[----:B------:R-:W-:Y:S01]  /*33e0*/  IMAD R233, R186, R190, R233 ;  /* 0x000000bebae97224 */ /* 0x000fe200078e02e9 */
[----:B--2---:R-:W-:Y:S01]  /*33f0*/  SHF.R.S32.HI R188, RZ, UR15, R218 ;  /* 0x0000000fffbc7c19 */ /* 0x004fe200080114da */
[----:B------:R-:W1:Y:S01]  /*3400*/  LDS R203, [R206+0x108c] ;  /* 0x00108c00cecb7984 */ /* 0x000e620000000800 */
[----:B---3--:R-:W-:Y:S02]  /*3410*/  SHF.R.U32.HI R185, RZ, 0x4, R210 ;  /* 0x00000004ffb97819 */ /* 0x008fe400000116d2 */
[----:B------:R-:W-:Y:S01]  /*3420*/  LEA R189, R184, R184, 0x8 ;  /* 0x000000b8b8bd7211 */ /* 0x000fe200078e40ff */
[----:B------:R-:W-:Y:S01]  /*3430*/  LDS R199, [R206+0x210c] ;  /* 0x00210c00cec77984 */ /* 0x000fe20000000800 */
[----:B----4-:R-:W-:Y:S02]  /*3440*/  SHF.R.S32.HI R177, RZ, UR15, R177 ;  /* 0x0000000fffb17c19 */ /* 0x010fe400080114b1 */
[----:B------:R-:W-:Y:S01]  /*3450*/  LEA R192, R192, R192, 0x8 ;  /* 0x000000c0c0c07211 */ /* 0x000fe200078e40ff */
[----:B------:R-:W2:Y:S01]  /*3460*/  LDS R202, [R206+0x318c] ;  /* 0x00318c00ceca7984 */ /* 0x000ea20000000800 */
[----:B-----5:R-:W-:-:S02]  /*3470*/  SHF.R.U32.HI R218, RZ, 0x4, R230 ;  /* 0x00000004ffda7819 */ /* 0x020fc400000116e6 */
[----:B------:R-:W-:Y:S01]  /*3480*/  LEA R186, R185, R185, 0x8 ;  /* 0x000000b9b9ba7211 */ /* 0x000fe200078e40ff */
[----:B------:R-:W3:Y:S01]  /*3490*/  LDS R212, [R206+0x1094] ;  /* 0x00109400ced47984 */ /* 0x000ee20000000800 */
[----:B------:R-:W-:Y:S02]  /*34a0*/  SHF.R.S32.HI R215, RZ, UR15, R215 ;  /* 0x0000000fffd77c19 */ /* 0x000fe400080114d7 */
[----:B------:R-:W-:Y:S01]  /*34b0*/  LOP3.LUT R184, R177, 0x3030303, RZ, 0xc0, !PT ;  /* 0x03030303b1b87812 */ /* 0x000fe200078ec0ff */
[----:B------:R-:W-:Y:S01]  /*34c0*/  LDS R214, [R206+0x109c] ;  /* 0x00109c00ced67984 */ /* 0x000fe20000000800 */
[----:B------:R-:W-:Y:S02]  /*34d0*/  SHF.R.S32.HI R220, RZ, UR15, R220 ;  /* 0x0000000fffdc7c19 */ /* 0x000fe400080114dc */
[----:B------:R-:W-:Y:S01]  /*34e0*/  LEA R177, R218, R218, 0x8 ;  /* 0x000000dadab17211 */ /* 0x000fe200078e40ff */
[----:B------:R-:W-:Y:S01]  /*34f0*/  LDS R213, [R206+0x1098] ;  /* 0x00109800ced57984 */ /* 0x000fe20000000800 */
[----:B------:R-:W-:-:S02]  /*3500*/  SHF.R.S32.HI R216, RZ, UR15, R216 ;  /* 0x0000000fffd87c19 */ /* 0x000fc400080114d8 */
[----:B------:R-:W-:Y:S01]  /*3510*/  LOP3.LUT R223, R215, 0x3030303, RZ, 0xc0, !PT ;  /* 0x03030303d7df7812 */ /* 0x000fe200078ec0ff */
[----:B------:R-:W4:Y:S01]  /*3520*/  LDS R211, [R206+0x1090] ;  /* 0x00109000ced37984 */ /* 0x000f220000000800 */
[----:B------:R-:W-:Y:S02]  /*3530*/  LOP3.LUT R188, R188, 0x3030303, RZ, 0xc0, !PT ;  /* 0x03030303bcbc7812 */ /* 0x000fe400078ec0ff */
[----:B------:R-:W-:Y:S01]  /*3540*/  LOP3.LUT R185, R220, 0x3030303, RZ, 0xc0, !PT ;  /* 0x03030303dcb97812 */ /* 0x000fe200078ec0ff */
[----:B------:R-:W-:Y:S01]  /*3550*/  LDS.U8 R209, [R209+UR14+0x1] ;  /* 0x0000010ed1d17984 */ /* 0x000fe20008000000 */
[----:B------:R-:W-:Y:S01]  /*3560*/  LEA R192, R192, R192, 0x10 ;  /* 0x000000c0c0c07211 */ /* 0x000fe200078e80ff */
[-C--:B------:R-:W-:Y:S01]  /*3570*/  IDP.4A.S8.S8 R220, R188, R64.reuse, RZ ;  /* 0x00000040bcdc7226 */ /* 0x080fe200000006ff */
[----:B------:R-:W-:Y:S01]  /*3580*/  LEA R189, R189, R189, 0x10 ;  /* 0x000000bdbdbd7211 */ /* 0x000fe200078e80ff */
[----:B------:R-:W-:Y:S01]  /*3590*/  IDP.4A.S8.S8 R221, R185, R64, RZ ;  /* 0x00000040b9dd7226 */ /* 0x000fe200000006ff */
[----:B------:R-:W-:Y:S01]  /*35a0*/  LEA R186, R186, R186, 0x10 ;  /* 0x000000bababa7211 */ /* 0x000fe200078e80ff */
[-C--:B------:R-:W-:Y:S01]  /*35b0*/  IDP.4A.S8.S8 R215, R192, R64.reuse, RZ ;  /* 0x00000040c0d77226 */ /* 0x080fe200000006ff */
[----:B------:R-:W-:Y:S01]  /*35c0*/  LEA R177, R177, R177, 0x10 ;  /* 0x000000b1b1b17211 */ /* 0x000fe200078e80ff */
[-C--:B------:R-:W-:Y:S01]  /*35d0*/  IDP.4A.S8.S8 R218, R189, R64.reuse, RZ ;  /* 0x00000040bdda7226 */ /* 0x080fe200000006ff */
[----:B------:R-:W-:Y:S01]  /*35e0*/  SHF.R.S32.HI R187, RZ, UR15, R219 ;  /* 0x0000000fffbb7c19 */ /* 0x000fe200080114db */
[-C--:B------:R-:W-:Y:S01]  /*35f0*/  IDP.4A.S8.S8 R219, R186, R64.reuse, RZ ;  /* 0x00000040badb7226 */ /* 0x080fe200000006ff */
[----:B------:R-:W-:Y:S01]  /*3600*/  LOP3.LUT R222, R216, 0x3030303, RZ, 0xc0, !PT ;  /* 0x03030303d8de7812 */ /* 0x000fe200078ec0ff */
[-C--:B------:R-:W-:Y:S01]  /*3610*/  IDP.4A.S8.S8 R216, R223, R64.reuse, RZ ;  /* 0x00000040dfd87226 */ /* 0x080fe200000006ff */
[----:B------:R-:W-:Y:S01]  /*3620*/  LOP3.LUT R187, R187, 0x3030303, RZ, 0xc0, !PT ;  /* 0x03030303bbbb7812 */ /* 0x000fe200078ec0ff */
[----:B------:R-:W-:Y:S01]  /*3630*/  IDP.4A.S8.S8 R64, R177, R64, RZ ;  /* 0x00000040b1407226 */ /* 0x000fe200000006ff */
[----:B------:R-:W-:Y:S01]  /*3640*/  SHF.R.S32.HI R204, RZ, UR15, R204 ;  /* 0x0000000fffcc7c19 */ /* 0x000fe200080114cc */
[-C--:B------:R-:W-:Y:S01]  /*3650*/  IDP.4A.S8.S8 R234, R184, R65.reuse, R221 ;  /* 0x00000041b8ea7226 */ /* 0x080fe200000006dd */
[----:B0-----:R-:W-:Y:S01]  /*3660*/  SHF.R.S32.HI R224, RZ, UR15, R200 ;  /* 0x0000000fffe07c19 */ /* 0x001fe200080114c8 */
[-C--:B------:R-:W-:Y:S01]  /*3670*/  IDP.4A.S8.S8 R231, R187, R65.reuse, R220 ;  /* 0x00000041bbe77226 */ /* 0x080fe200000006dc */
[----:B-1----:R-:W-:Y:S01]  /*3680*/  SHF.R.S32.HI R203, RZ, UR15, R203 ;  /* 0x0000000fffcb7c19 */ /* 0x002fe200080114cb */
[-C--:B------:R-:W-:Y:S01]  /*3690*/  IDP.4A.S8.S8 R236, R177, R65.reuse, R64 ;  /* 0x00000041b1ec7226 */ /* 0x080fe20000000640 */
[----:B--2---:R-:W-:Y:S01]  /*36a0*/  SHF.R.S32.HI R202, RZ, UR15, R202 ;  /* 0x0000000fffca7c19 */ /* 0x004fe200080114ca */
[-C--:B------:R-:W-:Y:S01]  /*36b0*/  IDP.4A.S8.S8 R220, R189, R65.reuse, R218 ;  /* 0x00000041bddc7226 */ /* 0x080fe200000006da */
[----:B------:R-:W0:Y:S01]  /*36c0*/  LDS R64, [R206+0x2110] ;  /* 0x00211000ce407984 */ /* 0x000e220000000800 */
[-C--:B------:R-:W-:Y:S01]  /*36d0*/  IDP.4A.S8.S8 R221, R192, R65.reuse, R215 ;  /* 0x00000041c0dd7226 */ /* 0x080fe200000006d7 */
[----:B------:R-:W-:Y:S01]  /*36e0*/  LOP3.LUT R202, R202, 0x3030303, RZ, 0xc0, !PT ;  /* 0x03030303caca7812 */ /* 0x000fe200078ec0ff */
[-C--:B------:R-:W-:Y:S01]  /*36f0*/  IDP.4A.S8.S8 R235, R186, R65.reuse, R219 ;  /* 0x00000041baeb7226 */ /* 0x080fe200000006db */
[----:B------:R-:W1:Y:S01]  /*3700*/  LDS R218, [R206+0x2118] ;  /* 0x00211800ceda7984 */ /* 0x000e620000000800 */
[----:B------:R-:W-:Y:S01]  /*3710*/  IDP.4A.S8.S8 R216, R222, R65, R216 ;  /* 0x00000041ded87226 */ /* 0x000fe200000006d8 */
[----:B------:R-:W-:Y:S01]  /*3720*/  SHF.R.S32.HI R65, RZ, UR15, R201 ;  /* 0x0000000fff417c19 */ /* 0x000fe200080114c9 */
[-C--:B------:R-:W-:Y:S01]  /*3730*/  IDP.4A.S8.S8 R228, R186, R66.reuse, R235 ;  /* 0x00000042bae47226 */ /* 0x080fe200000006eb */
[----:B------:R-:W2:Y:S01]  /*3740*/  LDS R215, [R206+0x2114] ;  /* 0x00211400ced77984 */ /* 0x000ea20000000800 */
[----:B------:R-:W-:Y:S01]  /*3750*/  LOP3.LUT R201, R204, 0x3030303, RZ, 0xc0, !PT ;  /* 0x03030303ccc97812 */ /* 0x000fe200078ec0ff */
[-C--:B------:R-:W-:Y:S01]  /*3760*/  IDP.4A.S8.S8 R221, R192, R66.reuse, R221 ;  /* 0x00000042c0dd7226 */ /* 0x080fe200000006dd */
[----:B------:R-:W-:Y:S01]  /*3770*/  LOP3.LUT R200, R65, 0x3030303, RZ, 0xc0, !PT ;  /* 0x0303030341c87812 */ /* 0x000fe200078ec0ff */
[----:B------:R-:W5:Y:S01]  /*3780*/  LDS R219, [R206+0x211c] ;  /* 0x00211c00cedb7984 */ /* 0x000f620000000800 */
[----:B------:R-:W-:Y:S01]  /*3790*/  SHF.R.S32.HI R65, RZ, UR15, R199 ;  /* 0x0000000fff417c19 */ /* 0x000fe200080114c7 */
[-C--:B------:R-:W-:Y:S01]  /*37a0*/  IDP.4A.S8.S8 R232, R201, R66.reuse, R216 ;  /* 0x00000042c9e87226 */ /* 0x080fe200000006d8 */
[----:B------:R-:W-:Y:S01]  /*37b0*/  LOP3.LUT R199, R224, 0x3030303, RZ, 0xc0, !PT ;  /* 0x03030303e0c77812 */ /* 0x000fe200078ec0ff */
[-C--:B------:R-:W-:Y:S01]  /*37c0*/  IDP.4A.S8.S8 R224, R200, R66.reuse, R231 ;  /* 0x00000042c8e07226 */ /* 0x080fe200000006e7 */
[----:B------:R-:W-:Y:S01]  /*37d0*/  LOP3.LUT R204, R203, 0x3030303, RZ, 0xc0, !PT ;  /* 0x03030303cbcc7812 */ /* 0x000fe200078ec0ff */
[----:B------:R4:W5:Y:S01]  /*37e0*/  LDS.U8 R216, [R208+UR14+0x1] ;  /* 0x0000010ed0d87984 */ /* 0x0009620008000000 */
[----:B------:R-:W-:Y:S01]  /*37f0*/  LOP3.LUT R203, R65, 0x3030303, RZ, 0xc0, !PT ;  /* 0x0303030341cb7812 */ /* 0x000fe200078ec0ff */
[-C--:B------:R-:W-:Y:S01]  /*3800*/  IDP.4A.S8.S8 R220, R189, R66.reuse, R220 ;  /* 0x00000042bddc7226 */ /* 0x080fe200000006dc */
[----:B---3--:R-:W-:Y:S01]  /*3810*/  SHF.R.S32.HI R212, RZ, UR15, R212 ;  /* 0x0000000fffd47c19 */ /* 0x008fe200080114d4 */
[-C--:B------:R-:W-:Y:S01]  /*3820*/  IDP.4A.S8.S8 R236, R177, R66.reuse, R236 ;  /* 0x00000042b1ec7226 */ /* 0x080fe200000006ec */
[----:B------:R3:W-:Y:S01]  /*3830*/  LDS.U8 R65, [R207+UR14+0x1] ;  /* 0x0000010ecf417984 */ /* 0x0007e20008000000 */
[----:B------:R-:W-:Y:S01]  /*3840*/  IDP.4A.S8.S8 R234, R199, R66, R234 ;  /* 0x00000042c7ea7226 */ /* 0x000fe200000006ea */
[----:B----4-:R-:W-:Y:S01]  /*3850*/  SHF.R.S32.HI R211, RZ, UR15, R211 ;  /* 0x0000000fffd37c19 */ /* 0x010fe200080114d3 */
[-C--:B------:R-:W-:Y:S01]  /*3860*/  IDP.4A.S8.S8 R237, R203, R67.reuse, R224 ;  /* 0x00000043cbed7226 */ /* 0x080fe200000006e0 */
[----:B------:R-:W-:Y:S01]  /*3870*/  SHF.R.S32.HI R208, RZ, UR15, R213 ;  /* 0x0000000fffd07c19 */ /* 0x000fe200080114d5 */
[----:B------:R-:W4:Y:S01]  /*3880*/  LDS R224, [R206+0x3194] ;  /* 0x00319400cee07984 */ /* 0x000f220000000800 */
[-C--:B------:R-:W-:Y:S01]  /*3890*/  IDP.4A.S8.S8 R66, R186, R67.reuse, R228 ;  /* 0x00000043ba427226 */ /* 0x080fe200000006e4 */
[----:B------:R-:W-:Y:S01]  /*38a0*/  LOP3.LUT R210, R210, 0xf, RZ, 0xc0, !PT ;  /* 0x0000000fd2d27812 */ /* 0x000fe200078ec0ff */
[-C--:B------:R-:W-:Y:S01]  /*38b0*/  IDP.4A.S8.S8 R232, R204, R67.reuse, R232 ;  /* 0x00000043cce87226 */ /* 0x080fe200000006e8 */
[----:B------:R-:W-:Y:S01]  /*38c0*/  LOP3.LUT R217, R217, 0xf, RZ, 0xc0, !PT ;  /* 0x0000000fd9d97812 */ /* 0x000fe200078ec0ff */
[-C--:B------:R-:W-:Y:S01]  /*38d0*/  IDP.4A.S8.S8 R231, R192, R67.reuse, R221 ;  /* 0x00000043c0e77226 */ /* 0x080fe200000006dd */
[----:B------:R-:W-:Y:S01]  /*38e0*/  LOP3.LUT R221, R211, 0x3030303, RZ, 0xc0, !PT ;  /* 0x03030303d3dd7812 */ /* 0x000fe200078ec0ff */
[-C--:B------:R-:W-:Y:S01]  /*38f0*/  IDP.4A.S8.S8 R235, R189, R67.reuse, R220 ;  /* 0x00000043bdeb7226 */ /* 0x080fe200000006dc */
[----:B------:R-:W-:Y:S01]  /*3900*/  LOP3.LUT R220, R212, 0x3030303, RZ, 0xc0, !PT ;  /* 0x03030303d4dc7812 */ /* 0x000fe200078ec0ff */
[-C--:B------:R-:W-:Y:S01]  /*3910*/  IDP.4A.S8.S8 R228, R177, R67.reuse, R236 ;  /* 0x00000043b1e47226 */ /* 0x080fe200000006ec */
[----:B------:R-:W-:Y:S01]  /*3920*/  SHF.R.S32.HI R236, RZ, UR15, R214 ;  /* 0x0000000fffec7c19 */ /* 0x000fe200080114d6 */
[----:B------:R-:W-:Y:S01]  /*3930*/  IDP.4A.S8.S8 R67, R202, R67, R234 ;  /* 0x00000043ca437226 */ /* 0x000fe200000006ea */
[----:B0-----:R-:W-:Y:S01]  /*3940*/  SHF.R.S32.HI R64, RZ, UR15, R64 ;  /* 0x0000000fff407c19 */ /* 0x001fe20008011440 */
[----:B------:R-:W0:Y:S01]  /*3950*/  LDS R234, [R206+0x3190] ;  /* 0x00319000ceea7984 */ /* 0x000e220000000800 */
[----:B------:R-:W-:Y:S01]  /*3960*/  IMAD R237, R237, R210, RZ ;  /* 0x000000d2eded7224 */ /* 0x000fe200078e02ff */
[----:B------:R-:W-:-:S02]  /*3970*/  SHF.R.U32.HI R205, RZ, 0x4, R205 ;  /* 0x00000004ffcd7819 */ /* 0x000fc400000116cd */
[----:B-1----:R-:W-:Y:S02]  /*3980*/  SHF.R.S32.HI R218, RZ, UR15, R218 ;  /* 0x0000000fffda7c19 */ /* 0x002fe400080114da */
[----:B------:R-:W-:Y:S01]  /*3990*/  LOP3.LUT R214, R64, 0x3030303, RZ, 0xc0, !PT ;  /* 0x0303030340d67812 */ /* 0x000fe200078ec0ff */
[-C--:B------:R-:W-:Y:S01]  /*39a0*/  IDP.4A.S8.S8 R64, R221, R68.reuse, RZ ;  /* 0x00000044dd407226 */ /* 0x080fe200000006ff */
[----:B--2---:R-:W-:Y:S02]  /*39b0*/  SHF.R.S32.HI R213, RZ, UR15, R215 ;  /* 0x0000000fffd57c19 */ /* 0x004fe400080114d7 */
[----:B------:R-:W-:Y:S01]  /*39c0*/  LOP3.LUT R212, R218, 0x3030303, RZ, 0xc0, !PT ;  /* 0x03030303dad47812 */ /* 0x000fe200078ec0ff */
[----:B------:R-:W-:Y:S01]  /*39d0*/  IDP.4A.S8.S8 R238, R214, R68, RZ ;  /* 0x00000044d6ee7226 */ /* 0x000fe200000006ff */
[----:B------:R-:W-:Y:S01]  /*39e0*/  LOP3.LUT R218, R236, 0x3030303, RZ, 0xc0, !PT ;  /* 0x03030303ecda7812 */ /* 0x000fe200078ec0ff */
[----:B------:R-:W-:Y:S01]  /*39f0*/  IDP.4A.S8.S8 R64, R220, R69, R64 ;  /* 0x00000045dc407226 */ /* 0x000fe20000000640 */
[----:B------:R-:W1:Y:S01]  /*3a00*/  LDS R236, [R206+0x3198] ;  /* 0x00319800ceec7984 */ /* 0x000e620000000800 */
[----:B------:R-:W-:-:S02]  /*3a10*/  LOP3.LUT R213, R213, 0x3030303, RZ, 0xc0, !PT ;  /* 0x03030303d5d57812 */ /* 0x000fc400078ec0ff */
[----:B-----5:R-:W-:Y:S02]  /*3a20*/  SHF.R.S32.HI R211, RZ, UR15, R219 ;  /* 0x0000000fffd37c19 */ /* 0x020fe400080114db */
[----:B------:R-:W-:Y:S01]  /*3a30*/  LOP3.LUT R219, R208, 0x3030303, RZ, 0xc0, !PT ;  /* 0x03030303d0db7812 */ /* 0x000fe200078ec0ff */
[----:B---3--:R-:W-:Y:S01]  /*3a40*/  IDP.4A.S8.S8 R207, R213, R69, R238 ;  /* 0x00000045d5cf7226 */ /* 0x008fe200000006ee */
[----:B------:R-:W-:Y:S02]  /*3a50*/  LOP3.LUT R211, R211, 0x3030303, RZ, 0xc0, !PT ;  /* 0x03030303d3d37812 */ /* 0x000fe400078ec0ff */
[----:B------:R-:W-:Y:S01]  /*3a60*/  LOP3.LUT R215, R209, 0xf, RZ, 0xc0, !PT ;  /* 0x0000000fd1d77812 */ /* 0x000fe200078ec0ff */
[-C--:B------:R-:W-:Y:S01]  /*3a70*/  IDP.4A.S8.S8 R208, R212, R70.reuse, R207 ;  /* 0x00000046d4d07226 */ /* 0x080fe200000006cf */
[----:B------:R-:W-:Y:S01]  /*3a80*/  SHF.R.U32.HI R209, RZ, 0x4, R209 ;  /* 0x00000004ffd17819 */ /* 0x000fe200000116d1 */
[----:B------:R-:W-:Y:S01]  /*3a90*/  IDP.4A.S8.S8 R64, R219, R70, R64 ;  /* 0x00000046db407226 */ /* 0x000fe20000000640 */
[----:B------:R-:W-:Y:S01]  /*3aa0*/  LEA R205, R205, R205, 0x8 ;  /* 0x000000cdcdcd7211 */ /* 0x000fe200078e40ff */
[-C--:B------:R-:W-:Y:S01]  /*3ab0*/  IDP.4A.S8.S8 R241, R211, R71.reuse, R208 ;  /* 0x00000047d3f17226 */ /* 0x080fe200000006d0 */
[----:B------:R-:W-:Y:S01]  /*3ac0*/  LOP3.LUT R208, R216, 0xf, RZ, 0xc0, !PT ;  /* 0x0000000fd8d07812 */ /* 0x000fe200078ec0ff */
[----:B------:R-:W-:Y:S01]  /*3ad0*/  IDP.4A.S8.S8 R207, R218, R71, R64 ;  /* 0x00000047dacf7226 */ /* 0x000fe20000000640 */
[----:B------:R-:W-:Y:S01]  /*3ae0*/  SHF.R.U32.HI R216, RZ, 0x4, R216 ;  /* 0x00000004ffd87819 */ /* 0x000fe200000116d8 */
[----:B------:R-:W-:Y:S01]  /*3af0*/  IMAD R64, R232, R217, RZ ;  /* 0x000000d9e8407224 */ /* 0x000fe200078e02ff */
[----:B------:R-:W-:Y:S01]  /*3b00*/  LEA R209, R209, R209, 0x8 ;  /* 0x000000d1d1d17211 */ /* 0x000fe200078e40ff */
[----:B------:R-:W-:Y:S01]  /*3b10*/  IMAD R241, R241, R208, R237 ;  /* 0x000000d0f1f17224 */ /* 0x000fe200078e02ed */
[----:B----4-:R-:W-:Y:S01]  /*3b20*/  SHF.R.S32.HI R237, RZ, UR15, R224 ;  /* 0x0000000fffed7c19 */ /* 0x010fe200080114e0 */
[----:B------:R2:W3:Y:S01]  /*3b30*/  LDS R232, [R206+0x319c] ;  /* 0x00319c00cee87984 */ /* 0x0004e20000000800 */
[----:B------:R-:W-:Y:S01]  /*3b40*/  SHF.R.U32.HI R224, RZ, 0x4, R65 ;  /* 0x00000004ffe07819 */ /* 0x000fe20000011641 */
[----:B------:R-:W-:Y:S01]  /*3b50*/  IMAD R64, R207, R215, R64 ;  /* 0x000000d7cf407224 */ /* 0x000fe200078e0240 */
[----:B------:R-:W-:-:S02]  /*3b60*/  LOP3.LUT R230, R230, 0xf, RZ, 0xc0, !PT ;  /* 0x0000000fe6e67812 */ /* 0x000fc400078ec0ff */
[----:B0-----:R-:W-:Y:S02]  /*3b70*/  SHF.R.S32.HI R207, RZ, UR15, R234 ;  /* 0x0000000fffcf7c19 */ /* 0x001fe400080114ea */
[----:B------:R-:W-:Y:S02]  /*3b80*/  LEA R234, R216, R216, 0x8 ;  /* 0x000000d8d8ea7211 */ /* 0x000fe400078e40ff */
[----:B------:R-:W-:Y:S02]  /*3b90*/  LEA R238, R224, R224, 0x8 ;  /* 0x000000e0e0ee7211 */ /* 0x000fe400078e40ff */
[----:B------:R-:W-:Y:S02]  /*3ba0*/  LEA R224, R205, R205, 0x10 ;  /* 0x000000cdcde07211 */ /* 0x000fe400078e80ff */
[----:B------:R-:W-:Y:S02]  /*3bb0*/  LEA R216, R209, R209, 0x10 ;  /* 0x000000d1d1d87211 */ /* 0x000fe400078e80ff */
[----:B------:R-:W-:Y:S01]  /*3bc0*/  LEA R209, R234, R234, 0x10 ;  /* 0x000000eaead17211 */ /* 0x000fe200078e80ff */
[----:B------:R-:W-:Y:S01]  /*3bd0*/  IDP.4A.S8.S8 R231, R224, R68, R231 ;  /* 0x00000044e0e77226 */ /* 0x000fe200000006e7 */
[----:B------:R-:W-:Y:S01]  /*3be0*/  LEA R205, R238, R238, 0x10 ;  /* 0x000000eeeecd7211 */ /* 0x000fe200078e80ff */
[-C--:B------:R-:W-:Y:S01]  /*3bf0*/  IDP.4A.S8.S8 R235, R216, R68.reuse, R235 ;  /* 0x00000044d8eb7226 */ /* 0x080fe200000006eb */
[----:B------:R-:W-:Y:S01]  /*3c00*/  LOP3.LUT R207, R207, 0x3030303, RZ, 0xc0, !PT ;  /* 0x03030303cfcf7812 */ /* 0x000fe200078ec0ff */
[-C--:B------:R-:W-:Y:S01]  /*3c10*/  IDP.4A.S8.S8 R66, R209, R68.reuse, R66 ;  /* 0x00000044d1427226 */ /* 0x080fe20000000642 */
[----:B--2---:R-:W-:Y:S01]  /*3c20*/  LOP3.LUT R206, R237, 0x3030303, RZ, 0xc0, !PT ;  /* 0x03030303edce7812 */ /* 0x004fe200078ec0ff */
[-C--:B------:R-:W-:Y:S01]  /*3c30*/  IDP.4A.S8.S8 R228, R205, R68.reuse, R228 ;  /* 0x00000044cde47226 */ /* 0x080fe200000006e4 */
[----:B------:R-:W-:Y:S01]  /*3c40*/  I2FP.F32.S32 R233, R233 ;  /* 0x000000e900e97245 */ /* 0x000fe20000201400 */
[----:B------:R-:W-:Y:S01]  /*3c50*/  IDP.4A.S8.S8 R68, R207, R68, RZ ;  /* 0x00000044cf447226 */ /* 0x000fe200000006ff */
[----:B------:R-:W-:Y:S01]  /*3c60*/  I2FP.F32.S32 R245, R64 ;  /* 0x0000004000f57245 */ /* 0x000fe20000201400 */
[-C--:B------:R-:W-:Y:S01]  /*3c70*/  IDP.4A.S8.S8 R234, R209, R69.reuse, R66 ;  /* 0x00000045d1ea7226 */ /* 0x080fe20000000642 */
[----:B------:R-:W-:Y:S01]  /*3c80*/  IADD3 R66, PT, PT, R45, UR11, RZ ;  /* 0x0000000b2d427c10 */ /* 0x000fe2000fffe0ff */
[CC--:B------:R-:W-:Y:S01]  /*3c90*/  IDP.4A.S8.S8 R238, R205.reuse, R69.reuse, R228 ;  /* 0x00000045cdee7226 */ /* 0x0c0fe200000006e4 */
[----:B-1----:R-:W-:Y:S01]  /*3ca0*/  SHF.R.S32.HI R228, RZ, UR15, R236 ;  /* 0x0000000fffe47c19 */ /* 0x002fe200080114ec */
[-C--:B------:R-:W-:Y:S01]  /*3cb0*/  IDP.4A.S8.S8 R243, R206, R69.reuse, R68 ;  /* 0x00000045cef37226 */ /* 0x080fe20000000644 */
[----:B------:R-:W-:Y:S01]  /*3cc0*/  IADD3 R68, PT, PT, R4, UR11, RZ ;  /* 0x0000000b04447c10 */ /* 0x000fe2000fffe0ff */
[-C--:B------:R-:W-:Y:S01]  /*3cd0*/  IDP.4A.S8.S8 R231, R224, R69.reuse, R231 ;  /* 0x00000045e0e77226 */ /* 0x080fe200000006e7 */
[----:B------:R-:W-:Y:S01]  /*3ce0*/  LEA R239, R66, UR8, 0x2 ;  /* 0x0000000842ef7c11 */ /* 0x000fe2000f8e10ff */
[----:B------:R-:W-:Y:S01]  /*3cf0*/  IDP.4A.S8.S8 R235, R216, R69, R235 ;  /* 0x00000045d8eb7226 */ /* 0x000fe200000006eb */
[----:B------:R-:W-:Y:S01]  /*3d00*/  LOP3.LUT R228, R228, 0x3030303, RZ, 0xc0, !PT ;  /* 0x03030303e4e47812 */ /* 0x000fe200078ec0ff */
[-C--:B------:R-:W-:Y:S01]  /*3d10*/  IDP.4A.S8.S8 R66, R205, R70.reuse, R238 ;  /* 0x00000046cd427226 */ /* 0x080fe200000006ee */
[----:B------:R-:W-:Y:S01]  /*3d20*/  LEA R237, R68, UR8, 0x2 ;  /* 0x0000000844ed7c11 */ /* 0x000fe2000f8e10ff */
[-C--:B------:R-:W-:Y:S01]  /*3d30*/  IDP.4A.S8.S8 R68, R224, R70.reuse, R231 ;  /* 0x00000046e0447226 */ /* 0x080fe200000006e7 */
[----:B------:R-:W0:Y:S01]  /*3d40*/  LDS R239, [R239] ;  /* 0x00000000efef7984 */ /* 0x000e220000000800 */
[-C--:B------:R-:W-:Y:S01]  /*3d50*/  IDP.4A.S8.S8 R69, R216, R70.reuse, R235 ;  /* 0x00000046d8457226 */ /* 0x080fe200000006eb */
[----:B---3--:R-:W-:Y:S01]  /*3d60*/  SHF.R.S32.HI R231, RZ, UR15, R232 ;  /* 0x0000000fffe77c19 */ /* 0x008fe200080114e8 */
[-C--:B------:R-:W-:Y:S01]  /*3d70*/  IDP.4A.S8.S8 R236, R209, R70.reuse, R234 ;  /* 0x00000046d1ec7226 */ /* 0x080fe200000006ea */
[----:B------:R-:W-:Y:S01]  /*3d80*/  IADD3 R234, PT, PT, R8, UR11, RZ ;  /* 0x0000000b08ea7c10 */ /* 0x000fe2000fffe0ff */
[----:B------:R-:W-:Y:S01]  /*3d90*/  IDP.4A.S8.S8 R238, R228, R70, R243 ;  /* 0x00000046e4ee7226 */ /* 0x000fe200000006f3 */
[----:B------:R-:W-:Y:S01]  /*3da0*/  IADD3 R70, PT, PT, R6, UR11, RZ ;  /* 0x0000000b06467c10 */ /* 0x000fe2000fffe0ff */
[----:B------:R-:W1:Y:S01]  /*3db0*/  LDS R237, [R237] ;  /* 0x00000000eded7984 */ /* 0x000e620000000800 */
[----:B------:R-:W-:-:S02]  /*3dc0*/  LEA R234, R234, UR8, 0x2 ;  /* 0x00000008eaea7c11 */ /* 0x000fc4000f8e10ff */
[----:B------:R-:W-:Y:S02]  /*3dd0*/  LEA R70, R70, UR8, 0x2 ;  /* 0x0000000846467c11 */ /* 0x000fe4000f8e10ff */
[----:B------:R-:W-:Y:S02]  /*3de0*/  SHF.R.U32.HI R232, RZ, 0x1, R229 ;  /* 0x00000001ffe87819 */ /* 0x000fe400000116e5 */
[----:B------:R-:W2:Y:S01]  /*3df0*/  LDS R234, [R234] ;  /* 0x00000000eaea7984 */ /* 0x000ea20000000800 */
[----:B------:R-:W-:Y:S02]  /*3e00*/  LOP3.LUT R231, R231, 0x3030303, RZ, 0xc0, !PT ;  /* 0x03030303e7e77812 */ /* 0x000fe400078ec0ff */
[----:B------:R-:W-:Y:S01]  /*3e10*/  LOP3.LUT R232, R232, 0xffff, RZ, 0xc0, !PT ;  /* 0x0000ffffe8e87812 */ /* 0x000fe200078ec0ff */
[----:B------:R3:W4:Y:S01]  /*3e20*/  LDS R235, [R70] ;  /* 0x0000000046eb7984 */ /* 0x0007220000000800 */
[----:B------:R-:W-:Y:S01]  /*3e30*/  LOP3.LUT R229, R65, 0xf, RZ, 0xc0, !PT ;  /* 0x0000000f41e57812 */ /* 0x000fe200078ec0ff */
[----:B------:R-:W-:Y:S01]  /*3e40*/  IDP.4A.S8.S8 R240, R231, R71, R238 ;  /* 0x00000047e7f07226 */ /* 0x000fe200000006ee */
[----:B------:R-:W-:Y:S01]  /*3e50*/  I2FP.F32.S32 R241, R241 ;  /* 0x000000f100f17245 */ /* 0x000fe20000201400 */
[----:B------:R-:W-:-:S02]  /*3e60*/  IMAD R238, R67, R230, RZ ;  /* 0x000000e643ee7224 */ /* 0x000fc400078e02ff */
[-C--:B------:R-:W-:Y:S02]  /*3e70*/  IDP.4A.S8.S8 R67, R216, R71.reuse, R69 ;  /* 0x00000047d8437226 */ /* 0x080fe40000000645 */
[----:B------:R-:W5:Y:S01]  /*3e80*/  LDS R69, [R232+UR6] ;  /* 0x00000006e8457984 */ /* 0x000f620008000800 */
[----:B------:R-:W-:Y:S02]  /*3e90*/  IDP.4A.S8.S8 R65, R224, R71, R68 ;  /* 0x00000047e0417226 */ /* 0x000fe40000000644 */
[----:B---3--:R-:W-:Y:S01]  /*3ea0*/  IMAD R70, R240, R229, R238 ;  /* 0x000000e5f0467224 */ /* 0x008fe200078e02ee */
[----:B------:R-:W-:Y:S01]  /*3eb0*/  I2FP.F32.S32 R242, R67 ;  /* 0x0000004300f27245 */ /* 0x000fe20000201400 */
[----:B------:R-:W-:Y:S01]  /*3ec0*/  IDP.4A.S8.S8 R68, R209, R71, R236 ;  /* 0x00000047d1447226 */ /* 0x000fe200000006ec */
[----:B------:R-:W-:Y:S01]  /*3ed0*/  I2FP.F32.S32 R236, R65 ;  /* 0x0000004100ec7245 */ /* 0x000fe20000201400 */
[----:B------:R-:W-:Y:S02]  /*3ee0*/  IDP.4A.S8.S8 R71, R205, R71, R66 ;  /* 0x00000047cd477226 */ /* 0x000fe40000000642 */
[----:B------:R-:W3:Y:S01]  /*3ef0*/  LDS.128 R64, [R225+0x200] ;  /* 0x00020000e1407984 */ /* 0x000ee20000000c00 */
[----:B------:R-:W-:-:S02]  /*3f00*/  I2FP.F32.S32 R68, R68 ;  /* 0x0000004400447245 */ /* 0x000fc40000201400 */
[----:B------:R-:W-:Y:S01]  /*3f10*/  I2FP.F32.S32 R244, R71 ;  /* 0x0000004700f47245 */ /* 0x000fe20000201400 */
[--C-:B0-----:R-:W-:Y:S02]  /*3f20*/  HADD2.F32 R240, -RZ, R239.reuse.H0_H0 ;  /* 0x200000effff07230 */ /* 0x101fe40000004100 */
[----:B------:R-:W-:Y:S02]  /*3f30*/  HADD2.F32 R239, -RZ, R239.H1_H1 ;  /* 0x300000efffef7230 */ /* 0x000fe40000004100 */
[----:B-1----:R-:W-:-:S03]  /*3f40*/  HADD2.F32 R238, -RZ, R237.H0_H0 ;  /* 0x200000edffee7230 */ /* 0x002fc60000004100 */
[----:B------:R-:W-:Y:S01]  /*3f50*/  FMUL R243, R239, R236 ;  /* 0x000000eceff37220 */ /* 0x000fe20000400000 */
[----:B------:R-:W-:-:S05]  /*3f60*/  HADD2.F32 R237, -RZ, R237.H1_H1 ;  /* 0x300000edffed7230 */ /* 0x000fca0000004100 */
[----:B------:R-:W-:Y:S01]  /*3f70*/  FMUL R247, R237, R242 ;  /* 0x000000f2edf77220 */ /* 0x000fe20000400000 */
[----:B------:R-:W-:Y:S01]  /*3f80*/  FFMA R242, R240, R233, -R243 ;  /* 0x000000e9f0f27223 */ /* 0x000fe200000008f3 */
[--C-:B--2---:R-:W-:Y:S02]  /*3f90*/  HADD2.F32 R233, -RZ, R234.reuse.H1_H1 ;  /* 0x300000eaffe97230 */ /* 0x104fe40000004100 */
[--C-:B----4-:R-:W-:Y:S02]  /*3fa0*/  HADD2.F32 R236, -RZ, R235.reuse.H0_H0 ;  /* 0x200000ebffec7230 */ /* 0x110fe40000004100 */
[----:B------:R-:W-:Y:S01]  /*3fb0*/  FFMA R243, R238, R245, -R247 ;  /* 0x000000f5eef37223 */ /* 0x000fe200000008f7 */
[----:B------:R-:W-:Y:S01]  /*3fc0*/  HADD2.F32 R235, -RZ, R235.H1_H1 ;  /* 0x300000ebffeb7230 */ /* 0x000fe20000004100 */
[----:B------:R-:W-:Y:S01]  /*3fd0*/  I2FP.F32.S32 R245, R70 ;  /* 0x0000004600f57245 */ /* 0x000fe20000201400 */
[----:B------:R-:W-:Y:S02]  /*3fe0*/  HADD2.F32 R234, -RZ, R234.H0_H0 ;  /* 0x200000eaffea7230 */ /* 0x000fe40000004100 */
[----:B------:R-:W-:Y:S01]  /*3ff0*/  FMUL R247, R233, R244 ;  /* 0x000000f4e9f77220 */ /* 0x000fe20000400000 */
[----:B------:R-:W-:Y:S01]  /*4000*/  FMUL R71, R235, R68 ;  /* 0x00000044eb477220 */ /* 0x000fe20000400000 */
[----:B-----5:R-:W-:-:S02]  /*4010*/  FFMA R112, R69, R242, R112 ;  /* 0x000000f245707223 */ /* 0x020fc40000000070 */
[----:B------:R-:W-:Y:S01]  /*4020*/  FFMA R245, R234, R245, -R247 ;  /* 0x000000f5eaf57223 */ /* 0x000fe200000008f7 */
[C---:B------:R-:W-:Y:S01]  /*4030*/  FFMA R128, R69.reuse, R243, R128 ;  /* 0x000000f345807223 */ /* 0x040fe20000000080 */
[----:B------:R-:W-:Y:S02]  /*4040*/  FFMA R71, R236, R241, -R71 ;  /* 0x000000f1ec477223 */ /* 0x000fe40000000847 */
[C---:B------:R-:W-:Y:S02]  /*4050*/  FFMA R160, R69.reuse, R245, R160 ;  /* 0x000000f545a07223 */ /* 0x040fe400000000a0 */
[----:B------:R-:W-:Y:S02]  /*4060*/  FFMA R144, R69, R71, R144 ;  /* 0x0000004745907223 */ /* 0x000fe40000000090 */
[----:B------:R-:W0:Y:S01]  /*4070*/  LDS.128 R68, [R225+0x210] ;  /* 0x00021000e1447984 */ /* 0x000e220000000c00 */
[-C--:B---3--:R-:W-:Y:S02]  /*4080*/  IDP.4A.S8.S8 R242, R188, R64.reuse, RZ ;  /* 0x00000040bcf27226 */ /* 0x088fe400000006ff */
[----:B------:R-:W-:-:S02]  /*4090*/  IDP.4A.S8.S8 R247, R227, R64, RZ ;  /* 0x00000040e3f77226 */ /* 0x000fc400000006ff */
[-C--:B------:R-:W-:Y:S02]  /*40a0*/  IDP.4A.S8.S8 R246, R223, R64.reuse, RZ ;  /* 0x00000040dff67226 */ /* 0x080fe400000006ff */
[-C--:B------:R-:W-:Y:S02]  /*40b0*/  IDP.4A.S8.S8 R249, R185, R64.reuse, RZ ;  /* 0x00000040b9f97226 */ /* 0x080fe400000006ff */
[-C--:B------:R-:W-:Y:S02]  /*40c0*/  IDP.4A.S8.S8 R241, R192, R64.reuse, RZ ;  /* 0x00000040c0f17226 */ /* 0x080fe400000006ff */
[-C--:B------:R-:W-:Y:S02]  /*40d0*/  IDP.4A.S8.S8 R248, R189, R64.reuse, RZ ;  /* 0x00000040bdf87226 */ /* 0x080fe400000006ff */
[-C--:B------:R-:W-:Y:S02]  /*40e0*/  IDP.4A.S8.S8 R243, R186, R64.reuse, RZ ;  /* 0x00000040baf37226 */ /* 0x080fe400000006ff */
[----:B------:R-:W-:-:S02]  /*40f0*/  IDP.4A.S8.S8 R244, R177, R64, RZ ;  /* 0x00000040b1f47226 */ /* 0x000fc400000006ff */
[-C--:B------:R-:W-:Y:S02]  /*4100*/  IDP.4A.S8.S8 R245, R187, R65.reuse, R242 ;  /* 0x00000041bbf57226 */ /* 0x080fe400000006f2 */
[-C--:B------:R-:W-:Y:S02]  /*4110*/  IDP.4A.S8.S8 R247, R226, R65.reuse, R247 ;  /* 0x00000041e2f77226 */ /* 0x080fe400000006f7 */
[-C--:B------:R-:W-:Y:S02]  /*4120*/  IDP.4A.S8.S8 R246, R222, R65.reuse, R246 ;  /* 0x00000041def67226 */ /* 0x080fe400000006f6 */
[-C--:B------:R-:W-:Y:S02]  /*4130*/  IDP.4A.S8.S8 R242, R184, R65.reuse, R249 ;  /* 0x00000041b8f27226 */ /* 0x080fe400000006f9 */
        /* <DEDUP_REMOVED lines=8> */
[----:B0-----:R-:W-:Y:S02]  /*41c0*/  IDP.4A.S8.S8 R244, R196, R68, RZ ;  /* 0x00000044c4f47226 */ /* 0x001fe400000006ff */
[-C--:B------:R-:W-:Y:S02]  /*41d0*/  IDP.4A.S8.S8 R252, R177, R66.reuse, R65 ;  /* 0x00000042b1fc7226 */ /* 0x080fe40000000641 */
[----:B------:R-:W-:Y:S02]  /*41e0*/  IDP.4A.S8.S8 R65, R195, R69, R244 ;  /* 0x00000045c3417226 */ /* 0x000fe400000006f4 */
[-C--:B------:R-:W-:Y:S02]  /*41f0*/  IDP.4A.S8.S8 R245, R199, R66.reuse, R242 ;  /* 0x00000042c7f57226 */ /* 0x080fe400000006f2 */
[-C--:B------:R-:W-:Y:S02]  /*4200*/  IDP.4A.S8.S8 R246, R201, R66.reuse, R246 ;  /* 0x00000042c9f67226 */ /* 0x080fe400000006f6 */
[----:B------:R-:W-:-:S02]  /*4210*/  IDP.4A.S8.S8 R248, R189, R66, R64 ;  /* 0x00000042bdf87226 */ /* 0x000fc40000000640 */
[----:B------:R-:W-:Y:S02]  /*4220*/  IDP.4A.S8.S8 R242, R186, R66, R243 ;  /* 0x00000042baf27226 */ /* 0x000fe400000006f3 */
[-C--:B------:R-:W-:Y:S02]  /*4230*/  IDP.4A.S8.S8 R66, R197, R67.reuse, R250 ;  /* 0x00000043c5427226 */ /* 0x080fe400000006fa */
[----:B------:R-:W-:Y:S02]  /*4240*/  IDP.4A.S8.S8 R244, R194, R70, R65 ;  /* 0x00000046c2f47226 */ /* 0x000fe40000000641 */
[-C--:B------:R-:W-:Y:S02]  /*4250*/  IDP.4A.S8.S8 R242, R186, R67.reuse, R242 ;  /* 0x00000043baf27226 */ /* 0x080fe400000006f2 */
[----:B------:R-:W-:Y:S02]  /*4260*/  IMAD R65, R191, R66, RZ ;  /* 0x00000042bf417224 */ /* 0x000fe400078e02ff */
[----:B------:R-:W-:-:S02]  /*4270*/  IDP.4A.S8.S8 R243, R202, R67, R245 ;  /* 0x00000043caf37226 */ /* 0x000fc400000006f5 */
[----:B------:R-:W-:Y:S02]  /*4280*/  IDP.4A.S8.S8 R244, R193, R71, R244 ;  /* 0x00000047c1f47226 */ /* 0x000fe400000006f4 */
[----:B------:R-:W-:Y:S02]  /*4290*/  IDP.4A.S8.S8 R66, R214, R68, RZ ;  /* 0x00000044d6427226 */ /* 0x000fe400000006ff */
[-C--:B------:R-:W-:Y:S02]  /*42a0*/  IDP.4A.S8.S8 R64, R204, R67.reuse, R246 ;  /* 0x00000043cc407226 */ /* 0x080fe400000006f6 */
[-C--:B------:R-:W-:Y:S02]  /*42b0*/  IDP.4A.S8.S8 R247, R192, R67.reuse, R247 ;  /* 0x00000043c0f77226 */ /* 0x080fe400000006f7 */
[-C--:B------:R-:W-:Y:S02]  /*42c0*/  IDP.4A.S8.S8 R245, R189, R67.reuse, R248 ;  /* 0x00000043bdf57226 */ /* 0x080fe400000006f8 */
[----:B------:R-:W-:-:S02]  /*42d0*/  IDP.4A.S8.S8 R67, R177, R67, R252 ;  /* 0x00000043b1437226 */ /* 0x000fc400000006fc */
[----:B------:R-:W-:Y:S02]  /*42e0*/  IDP.4A.S8.S8 R242, R209, R68, R242 ;  /* 0x00000044d1f27226 */ /* 0x000fe400000006f2 */
[----:B------:R-:W-:Y:S02]  /*42f0*/  IMAD R65, R190, R244, R65 ;  /* 0x000000f4be417224 */ /* 0x000fe400078e0241 */
[----:B------:R-:W-:Y:S02]  /*4300*/  IDP.4A.S8.S8 R249, R213, R69, R66 ;  /* 0x00000045d5f97226 */ /* 0x000fe40000000642 */
[-C--:B------:R-:W-:Y:S01]  /*4310*/  IDP.4A.S8.S8 R246, R221, R68.reuse, RZ ;  /* 0x00000044ddf67226 */ /* 0x080fe200000006ff */
[----:B------:R-:W-:Y:S01]  /*4320*/  I2FP.F32.S32 R65, R65 ;  /* 0x0000004100417245 */ /* 0x000fe20000201400 */
[-C--:B------:R-:W-:Y:S02]  /*4330*/  IDP.4A.S8.S8 R244, R207, R68.reuse, RZ ;  /* 0x00000044cff47226 */ /* 0x080fe400000006ff */
        /* <DEDUP_REMOVED lines=8> */
[-C--:B------:R-:W-:Y:S02]  /*43c0*/  IDP.4A.S8.S8 R245, R216, R69.reuse, R245 ;  /* 0x00000045d8f57226 */ /* 0x080fe400000006f5 */
[----:B------:R-:W-:Y:S02]  /*43d0*/  IDP.4A.S8.S8 R69, R205, R69, R68 ;  /* 0x00000045cd457226 */ /* 0x000fe40000000644 */
[----:B------:R-:W-:Y:S02]  /*43e0*/  IDP.4A.S8.S8 R68, R209, R70, R242 ;  /* 0x00000046d1447226 */ /* 0x000fe400000006f2 */
[----:B------:R-:W0:Y:S01]  /*43f0*/  LDS R242, [R232+UR6+0x40] ;  /* 0x00004006e8f27984 */ /* 0x000e220008000800 */
[----:B------:R-:W-:Y:S02]  /*4400*/  IDP.4A.S8.S8 R66, R211, R71, R66 ;  /* 0x00000047d3427226 */ /* 0x000fe40000000642 */
[----:B------:R-:W-:-:S02]  /*4410*/  IMAD R241, R210, R241, RZ ;  /* 0x000000f1d2f17224 */ /* 0x000fc400078e02ff */
[-C--:B------:R-:W-:Y:S02]  /*4420*/  IDP.4A.S8.S8 R244, R228, R70.reuse, R249 ;  /* 0x00000046e4f47226 */ /* 0x080fe400000006f9 */
[-C--:B------:R-:W-:Y:S02]  /*4430*/  IDP.4A.S8.S8 R246, R219, R70.reuse, R246 ;  /* 0x00000046dbf67226 */ /* 0x080fe400000006f6 */
[-C--:B------:R-:W-:Y:S02]  /*4440*/  IDP.4A.S8.S8 R247, R224, R70.reuse, R247 ;  /* 0x00000046e0f77226 */ /* 0x080fe400000006f7 */
[----:B------:R-:W-:Y:S02]  /*4450*/  IDP.4A.S8.S8 R245, R216, R70, R245 ;  /* 0x00000046d8f57226 */ /* 0x000fe400000006f5 */
[----:B------:R-:W-:Y:S02]  /*4460*/  IMAD R66, R208, R66, R241 ;  /* 0x00000042d0427224 */ /* 0x000fe400078e02f1 */
[----:B------:R-:W-:-:S02]  /*4470*/  IDP.4A.S8.S8 R241, R231, R71, R244 ;  /* 0x00000047e7f17226 */ /* 0x000fc400000006f4 */
[----:B------:R-:W-:Y:S02]  /*4480*/  IDP.4A.S8.S8 R246, R218, R71, R246 ;  /* 0x00000047daf67226 */ /* 0x000fe400000006f6 */
[----:B------:R-:W-:Y:S02]  /*4490*/  IMAD R64, R217, R64, RZ ;  /* 0x00000040d9407224 */ /* 0x000fe400078e02ff */
[----:B------:R-:W-:Y:S02]  /*44a0*/  IMAD R244, R230, R243, RZ ;  /* 0x000000f3e6f47224 */ /* 0x000fe400078e02ff */
[-C--:B------:R-:W-:Y:S02]  /*44b0*/  IDP.4A.S8.S8 R247, R224, R71.reuse, R247 ;  /* 0x00000047e0f77226 */ /* 0x080fe400000006f7 */
[----:B------:R-:W-:Y:S02]  /*44c0*/  IDP.4A.S8.S8 R245, R216, R71, R245 ;  /* 0x00000047d8f57226 */ /* 0x000fe400000006f5 */
[----:B------:R-:W-:-:S02]  /*44d0*/  IMAD R64, R215, R246, R64 ;  /* 0x000000f6d7407224 */ /* 0x000fc400078e0240 */
[----:B------:R-:W-:Y:S01]  /*44e0*/  IMAD R67, R229, R241, R244 ;  /* 0x000000f1e5437224 */ /* 0x000fe200078e02f4 */
[----:B------:R-:W-:Y:S01]  /*44f0*/  I2FP.F32.S32 R244, R247 ;  /* 0x000000f700f47245 */ /* 0x000fe20000201400 */
[----:B------:R-:W-:Y:S01]  /*4500*/  IDP.4A.S8.S8 R70, R205, R70, R69 ;  /* 0x00000046cd467226 */ /* 0x000fe20000000645 */
[----:B------:R-:W-:Y:S01]  /*4510*/  I2FP.F32.S32 R246, R245 ;  /* 0x000000f500f67245 */ /* 0x000fe20000201400 */
[-C--:B------:R-:W-:Y:S01]  /*4520*/  IDP.4A.S8.S8 R241, R209, R71.reuse, R68 ;  /* 0x00000047d1f17226 */ /* 0x080fe20000000644 */
[----:B------:R-:W-:Y:S01]  /*4530*/  I2FP.F32.S32 R247, R64 ;  /* 0x0000004000f77245 */ /* 0x000fe20000201400 */
[----:B------:R-:W-:Y:S01]  /*4540*/  FMUL R245, R239, R244 ;  /* 0x000000f4eff57220 */ /* 0x000fe20000400000 */
[----:B------:R-:W-:Y:S02]  /*4550*/  IDP.4A.S8.S8 R243, R205, R71, R70 ;  /* 0x00000047cdf37226 */ /* 0x000fe40000000646 */
[----:B------:R-:W-:Y:S01]  /*4560*/  FMUL R249, R237, R246 ;  /* 0x000000f6edf97220 */ /* 0x000fe20000400000 */
[----:B------:R-:W-:Y:S01]  /*4570*/  I2FP.F32.S32 R246, R241 ;  /* 0x000000f100f67245 */ /* 0x000fe20000201400 */
[----:B------:R-:W1:Y:S01]  /*4580*/  LDS.128 R68, [R225+0x400] ;  /* 0x00040000e1447984 */ /* 0x000e620000000c00 */
[----:B------:R-:W-:Y:S01]  /*4590*/  FFMA R64, R240, R65, -R245 ;  /* 0x00000041f0407223 */ /* 0x000fe200000008f5 */
[----:B------:R-:W-:Y:S01]  /*45a0*/  I2FP.F32.S32 R65, R66 ;  /* 0x0000004200417245 */ /* 0x000fe20000201400 */
[----:B------:R-:W-:Y:S01]  /*45b0*/  FFMA R244, R238, R247, -R249 ;  /* 0x000000f7eef47223 */ /* 0x000fe200000008f9 */
[----:B------:R-:W-:Y:S01]  /*45c0*/  I2FP.F32.S32 R241, R67 ;  /* 0x0000004300f17245 */ /* 0x000fe20000201400 */
[----:B------:R-:W-:Y:S01]  /*45d0*/  FMUL R67, R235, R246 ;  /* 0x000000f6eb437220 */ /* 0x000fe20000400000 */
[C---:B0-----:R-:W-:Y:S01]  /*45e0*/  FFMA R113, R242.reuse, R64, R113 ;  /* 0x00000040f2717223 */ /* 0x041fe20000000071 */
[----:B------:R-:W-:Y:S01]  /*45f0*/  I2FP.F32.S32 R248, R243 ;  /* 0x000000f300f87245 */ /* 0x000fe20000201400 */
[----:B------:R-:W-:Y:S01]  /*4600*/  FFMA R129, R242, R244, R129 ;  /* 0x000000f4f2817223 */ /* 0x000fe20000000081 */
[----:B------:R-:W-:-:S03]  /*4610*/  FFMA R66, R236, R65, -R67 ;  /* 0x00000041ec427223 */ /* 0x000fc60000000843 */
[----:B------:R-:W-:Y:S01]  /*4620*/  FMUL R243, R233, R248 ;  /* 0x000000f8e9f37220 */ /* 0x000fe20000400000 */
[----:B------:R-:W-:Y:S02]  /*4630*/  FFMA R145, R242, R66, R145 ;  /* 0x00000042f2917223 */ /* 0x000fe40000000091 */
[----:B------:R-:W0:Y:S01]  /*4640*/  LDS.128 R64, [R225+0x410] ;  /* 0x00041000e1407984 */ /* 0x000e220000000c00 */
[----:B------:R-:W-:-:S04]  /*4650*/  FFMA R246, R234, R241, -R243 ;  /* 0x000000f1eaf67223 */ /* 0x000fc800000008f3 */
[----:B------:R-:W-:Y:S01]  /*4660*/  FFMA R161, R242, R246, R161 ;  /* 0x000000f6f2a17223 */ /* 0x000fe200000000a1 */
[-C--:B-1----:R-:W-:Y:S02]  /*4670*/  IDP.4A.S8.S8 R242, R188, R68.reuse, RZ ;  /* 0x00000044bcf27226 */ /* 0x082fe400000006ff */
[-C--:B------:R-:W-:Y:S02]  /*4680*/  IDP.4A.S8.S8 R249, R185, R68.reuse, RZ ;  /* 0x00000044b9f97226 */ /* 0x080fe400000006ff */
[-C--:B------:R-:W-:Y:S02]  /*4690*/  IDP.4A.S8.S8 R247, R227, R68.reuse, RZ ;  /* 0x00000044e3f77226 */ /* 0x080fe400000006ff */
[-C--:B------:R-:W-:Y:S02]  /*46a0*/  IDP.4A.S8.S8 R246, R223, R68.reuse, RZ ;  /* 0x00000044dff67226 */ /* 0x080fe400000006ff */
[-C--:B------:R-:W-:Y:S02]  /*46b0*/  IDP.4A.S8.S8 R241, R192, R68.reuse, RZ ;  /* 0x00000044c0f17226 */ /* 0x080fe400000006ff */
[----:B------:R-:W-:-:S02]  /*46c0*/  IDP.4A.S8.S8 R248, R189, R68, RZ ;  /* 0x00000044bdf87226 */ /* 0x000fc400000006ff */
[-C--:B------:R-:W-:Y:S02]  /*46d0*/  IDP.4A.S8.S8 R243, R186, R68.reuse, RZ ;  /* 0x00000044baf37226 */ /* 0x080fe400000006ff */
[-C--:B------:R-:W-:Y:S02]  /*46e0*/  IDP.4A.S8.S8 R245, R187, R69.reuse, R242 ;  /* 0x00000045bbf57226 */ /* 0x080fe400000006f2 */
        /* <DEDUP_REMOVED lines=16> */
[----:B0-----:R-:W-:Y:S02]  /*47f0*/  IDP.4A.S8.S8 R242, R196, R64, RZ ;  /* 0x00000040c4f27226 */ /* 0x001fe400000006ff */
[----:B------:R-:W-:Y:S02]  /*4800*/  IDP.4A.S8.S8 R248, R189, R70, R68 ;  /* 0x00000046bdf87226 */ /* 0x000fe40000000644 */
[----:B------:R-:W-:Y:S02]  /*4810*/  IDP.4A.S8.S8 R244, R221, R64, RZ ;  /* 0x00000040ddf47226 */ /* 0x000fe400000006ff */
[-C--:B------:R-:W-:Y:S02]  /*4820*/  IDP.4A.S8.S8 R68, R204, R71.reuse, R246 ;  /* 0x00000047cc447226 */ /* 0x080fe400000006f6 */
[----:B------:R-:W-:Y:S02]  /*4830*/  IDP.4A.S8.S8 R246, R186, R71, R243 ;  /* 0x00000047baf67226 */ /* 0x000fe400000006f3 */
        /* <DEDUP_REMOVED lines=11> */
[----:B------:R-:W-:Y:S02]  /*48f0*/  IMAD R244, R190, R242, R243 ;  /* 0x000000f2bef47224 */ /* 0x000fe400078e02f3 */
[----:B------:R-:W-:-:S02]  /*4900*/  IMAD R243, R215, R248, R68 ;  /* 0x000000f8d7f37224 */ /* 0x000fc400078e0244 */
[-C--:B------:R-:W-:Y:S02]  /*4910*/  IDP.4A.S8.S8 R68, R214, R64.reuse, RZ ;  /* 0x00000040d6447226 */ /* 0x080fe400000006ff */
[----:B------:R-:W-:Y:S02]  /*4920*/  IDP.4A.S8.S8 R70, R207, R64, RZ ;  /* 0x00000040cf467226 */ /* 0x000fe400000006ff */
[----:B------:R-:W-:Y:S02]  /*4930*/  IDP.4A.S8.S8 R249, R213, R65, R68 ;  /* 0x00000041d5f97226 */ /* 0x000fe40000000644 */
[----:B------:R-:W-:Y:S02]  /*4940*/  IMAD R69, R210, R69, RZ ;  /* 0x00000045d2457224 */ /* 0x000fe400078e02ff */
[----:B------:R-:W-:Y:S02]  /*4950*/  IDP.4A.S8.S8 R68, R212, R66, R249 ;  /* 0x00000042d4447226 */ /* 0x000fe400000006f9 */
[----:B------:R-:W-:-:S02]  /*4960*/  IDP.4A.S8.S8 R249, R206, R65, R70 ;  /* 0x00000041cef97226 */ /* 0x000fc40000000646 */
[----:B------:R-:W-:Y:S02]  /*4970*/  IDP.4A.S8.S8 R68, R211, R67, R68 ;  /* 0x00000043d3447226 */ /* 0x000fe40000000644 */
[-C--:B------:R-:W-:Y:S02]  /*4980*/  IDP.4A.S8.S8 R245, R192, R71.reuse, R245 ;  /* 0x00000047c0f57226 */ /* 0x080fe400000006f5 */
[----:B------:R-:W-:Y:S02]  /*4990*/  IDP.4A.S8.S8 R70, R228, R66, R249 ;  /* 0x00000042e4467226 */ /* 0x000fe400000006f9 */
[----:B------:R-:W-:Y:S02]  /*49a0*/  IDP.4A.S8.S8 R71, R177, R71, R252 ;  /* 0x00000047b1477226 */ /* 0x000fe400000006fc */
[----:B------:R-:W-:Y:S02]  /*49b0*/  IMAD R242, R208, R68, R69 ;  /* 0x00000044d0f27224 */ /* 0x000fe400078e0245 */
[----:B------:R-:W-:-:S02]  /*49c0*/  IDP.4A.S8.S8 R69, R231, R67, R70 ;  /* 0x00000043e7457226 */ /* 0x000fc40000000646 */
[----:B------:R-:W-:Y:S01]  /*49d0*/  IMAD R68, R230, R241, RZ ;  /* 0x000000f1e6447224 */ /* 0x000fe200078e02ff */
[----:B------:R-:W-:Y:S01]  /*49e0*/  I2FP.F32.S32 R241, R244 ;  /* 0x000000f400f17245 */ /* 0x000fe20000201400 */
[-C--:B------:R-:W-:Y:S02]  /*49f0*/  IDP.4A.S8.S8 R245, R224, R64.reuse, R245 ;  /* 0x00000040e0f57226 */ /* 0x080fe400000006f5 */
[-C--:B------:R-:W-:Y:S02]  /*4a00*/  IDP.4A.S8.S8 R247, R216, R64.reuse, R247 ;  /* 0x00000040d8f77226 */ /* 0x080fe400000006f7 */
[-C--:B------:R-:W-:Y:S02]  /*4a10*/  IDP.4A.S8.S8 R246, R209, R64.reuse, R246 ;  /* 0x00000040d1f67226 */ /* 0x080fe400000006f6 */
[----:B------:R-:W-:Y:S02]  /*4a20*/  IDP.4A.S8.S8 R70, R205, R64, R71 ;  /* 0x00000040cd467226 */ /* 0x000fe40000000647 */
[----:B------:R-:W-:-:S02]  /*4a30*/  IDP.4A.S8.S8 R245, R224, R65, R245 ;  /* 0x00000041e0f57226 */ /* 0x000fc400000006f5 */
[-C--:B------:R-:W-:Y:S02]  /*4a40*/  IDP.4A.S8.S8 R247, R216, R65.reuse, R247 ;  /* 0x00000041d8f77226 */ /* 0x080fe400000006f7 */
[----:B------:R-:W-:Y:S02]  /*4a50*/  IDP.4A.S8.S8 R246, R209, R65, R246 ;  /* 0x00000041d1f67226 */ /* 0x000fe400000006f6 */
[----:B------:R-:W-:Y:S02]  /*4a60*/  IMAD R64, R229, R69, R68 ;  /* 0x00000045e5407224 */ /* 0x000fe400078e0244 */
        /* <DEDUP_REMOVED lines=8> */
[-C--:B------:R-:W-:Y:S02]  /*4af0*/  IDP.4A.S8.S8 R65, R209, R67.reuse, R246 ;  /* 0x00000043d1417226 */ /* 0x080fe400000006f6 */
[----:B------:R-:W-:Y:S01]  /*4b00*/  IDP.4A.S8.S8 R67, R205, R67, R66 ;  /* 0x00000043cd437226 */ /* 0x000fe20000000642 */
[----:B------:R-:W-:-:S02]  /*4b10*/  I2FP.F32.S32 R66, R245 ;  /* 0x000000f500427245 */ /* 0x000fc40000201400 */
[----:B------:R-:W-:Y:S02]  /*4b20*/  I2FP.F32.S32 R246, R247 ;  /* 0x000000f700f67245 */ /* 0x000fe40000201400 */
[----:B------:R-:W-:Y:S01]  /*4b30*/  I2FP.F32.S32 R245, R243 ;  /* 0x000000f300f57245 */ /* 0x000fe20000201400 */
[----:B------:R-:W-:Y:S01]  /*4b40*/  FMUL R243, R239, R66 ;  /* 0x00000042eff37220 */ /* 0x000fe20000400000 */
[----:B------:R-:W-:Y:S01]  /*4b50*/  I2FP.F32.S32 R66, R65 ;  /* 0x0000004100427245 */ /* 0x000fe20000201400 */
[----:B------:R-:W-:Y:S01]  /*4b60*/  FMUL R247, R237, R246 ;  /* 0x000000f6edf77220 */ /* 0x000fe20000400000 */
[----:B------:R-:W-:Y:S01]  /*4b70*/  I2FP.F32.S32 R244, R67 ;  /* 0x0000004300f47245 */ /* 0x000fe20000201400 */
[----:B------:R-:W-:Y:S02]  /*4b80*/  FFMA R243, R240, R241, -R243 ;  /* 0x000000f1f0f37223 */ /* 0x000fe400000008f3 */
[----:B------:R-:W-:Y:S01]  /*4b90*/  FFMA R241, R238, R245, -R247 ;  /* 0x000000f5eef17223 */ /* 0x000fe200000008f7 */
[----:B------:R-:W-:Y:S01]  /*4ba0*/  I2FP.F32.S32 R247, R242 ;  /* 0x000000f200f77245 */ /* 0x000fe20000201400 */
[----:B------:R-:W-:Y:S01]  /*4bb0*/  FMUL R65, R235, R66 ;  /* 0x00000042eb417220 */ /* 0x000fe20000400000 */
[----:B------:R-:W-:Y:S01]  /*4bc0*/  I2FP.F32.S32 R245, R64 ;  /* 0x0000004000f57245 */ /* 0x000fe20000201400 */
[----:B------:R-:W-:-:S02]  /*4bd0*/  FMUL R67, R233, R244 ;  /* 0x000000f4e9437220 */ /* 0x000fc40000400000 */
[----:B------:R-:W-:Y:S02]  /*4be0*/  FFMA R247, R236, R247, -R65 ;  /* 0x000000f7ecf77223 */ /* 0x000fe40000000841 */
[----:B------:R-:W-:Y:S01]  /*4bf0*/  FFMA R245, R234, R245, -R67 ;  /* 0x000000f5eaf57223 */ /* 0x000fe20000000843 */
[-C--:B0-----:R-:W-:Y:S02]  /*4c00*/  IDP.4A.S8.S8 R64, R223, R68.reuse, RZ ;  /* 0x00000044df407226 */ /* 0x081fe400000006ff */
[-C--:B------:R-:W-:Y:S02]  /*4c10*/  IDP.4A.S8.S8 R67, R192, R68.reuse, RZ ;  /* 0x00000044c0437226 */ /* 0x080fe400000006ff */
[-C--:B------:R-:W-:Y:S02]  /*4c20*/  IDP.4A.S8.S8 R65, R186, R68.reuse, RZ ;  /* 0x00000044ba417226 */ /* 0x080fe400000006ff */
[-C--:B------:R-:W-:Y:S02]  /*4c30*/  IDP.4A.S8.S8 R246, R227, R68.reuse, RZ ;  /* 0x00000044e3f67226 */ /* 0x080fe400000006ff */
[----:B------:R-:W-:-:S02]  /*4c40*/  IDP.4A.S8.S8 R66, R188, R68, RZ ;  /* 0x00000044bc427226 */ /* 0x000fc400000006ff */
[-C--:B------:R-:W-:Y:S02]  /*4c50*/  IDP.4A.S8.S8 R249, R185, R68.reuse, RZ ;  /* 0x00000044b9f97226 */ /* 0x080fe400000006ff */
[-C--:B------:R-:W-:Y:S02]  /*4c60*/  IDP.4A.S8.S8 R244, R189, R68.reuse, RZ ;  /* 0x00000044bdf47226 */ /* 0x080fe400000006ff */
[----:B------:R-:W-:Y:S02]  /*4c70*/  IDP.4A.S8.S8 R68, R177, R68, RZ ;  /* 0x00000044b1447226 */ /* 0x000fe400000006ff */
[-C--:B------:R-:W-:Y:S02]  /*4c80*/  IDP.4A.S8.S8 R64, R222, R69.reuse, R64 ;  /* 0x00000045de407226 */ /* 0x080fe40000000640 */
        /* <DEDUP_REMOVED lines=23> */
[----:B------:R-:W-:Y:S02]  /*4e00*/  IDP.4A.S8.S8 R70, R177, R71, R70 ;  /* 0x00000047b1467226 */ /* 0x000fe40000000646 */
[----:B------:R-:W-:Y:S02]  /*4e10*/  IMAD R68, R217, R68, RZ ;  /* 0x00000044d9447224 */ /* 0x000fe400078e02ff */
[----:B------:R-:W-:Y:S02]  /*4e20*/  IMAD R69, R210, R69, RZ ;  /* 0x00000045d2457224 */ /* 0x000fe400078e02ff */
[----:B0-----:R-:W-:-:S02]  /*4e30*/  IDP.4A.S8.S8 R242, R196, R64, RZ ;  /* 0x00000040c4f27226 */ /* 0x001fc400000006ff */
[-C--:B------:R-:W-:Y:S02]  /*4e40*/  IDP.4A.S8.S8 R251, R224, R64.reuse, R251 ;  /* 0x00000040e0fb7226 */ /* 0x080fe400000006fb */
[----:B------:R-:W-:Y:S02]  /*4e50*/  IDP.4A.S8.S8 R71, R195, R65, R242 ;  /* 0x00000041c3477226 */ /* 0x000fe400000006f2 */
[----:B------:R-:W-:Y:S02]  /*4e60*/  IDP.4A.S8.S8 R244, R216, R64, R244 ;  /* 0x00000040d8f47226 */ /* 0x000fe400000006f4 */
[----:B------:R-:W-:Y:S02]  /*4e70*/  IDP.4A.S8.S8 R242, R194, R66, R71 ;  /* 0x00000042c2f27226 */ /* 0x000fe40000000647 */
[----:B------:R-:W-:Y:S02]  /*4e80*/  IMAD R71, R191, R246, RZ ;  /* 0x000000f6bf477224 */ /* 0x000fe400078e02ff */
[----:B------:R-:W-:-:S02]  /*4e90*/  IDP.4A.S8.S8 R242, R193, R67, R242 ;  /* 0x00000043c1f27226 */ /* 0x000fc400000006f2 */
[----:B------:R-:W-:Y:S02]  /*4ea0*/  IDP.4A.S8.S8 R248, R209, R64, R248 ;  /* 0x00000040d1f87226 */ /* 0x000fe400000006f8 */
[----:B------:R-:W-:Y:S02]  /*4eb0*/  IMAD R242, R190, R242, R71 ;  /* 0x000000f2bef27224 */ /* 0x000fe400078e0247 */
[-C--:B------:R-:W-:Y:S02]  /*4ec0*/  IDP.4A.S8.S8 R71, R221, R64.reuse, RZ ;  /* 0x00000040dd477226 */ /* 0x080fe400000006ff */
[----:B------:R-:W-:Y:S02]  /*4ed0*/  IDP.4A.S8.S8 R70, R205, R64, R70 ;  /* 0x00000040cd467226 */ /* 0x000fe40000000646 */
[-C--:B------:R-:W-:Y:S02]  /*4ee0*/  IDP.4A.S8.S8 R71, R220, R65.reuse, R71 ;  /* 0x00000041dc477226 */ /* 0x080fe40000000647 */
[----:B------:R-:W-:-:S02]  /*4ef0*/  IDP.4A.S8.S8 R251, R224, R65, R251 ;  /* 0x00000041e0fb7226 */ /* 0x000fc400000006fb */
[-C--:B------:R-:W-:Y:S02]  /*4f00*/  IDP.4A.S8.S8 R71, R219, R66.reuse, R71 ;  /* 0x00000042db477226 */ /* 0x080fe40000000647 */
[----:B------:R-:W-:Y:S02]  /*4f10*/  IDP.4A.S8.S8 R248, R209, R65, R248 ;  /* 0x00000041d1f87226 */ /* 0x000fe400000006f8 */
[----:B------:R-:W-:Y:S02]  /*4f20*/  IDP.4A.S8.S8 R71, R218, R67, R71 ;  /* 0x00000043da477226 */ /* 0x000fe40000000647 */
[----:B------:R-:W-:Y:S02]  /*4f30*/  IDP.4A.S8.S8 R251, R224, R66, R251 ;  /* 0x00000042e0fb7226 */ /* 0x000fe400000006fb */
[----:B------:R-:W-:Y:S02]  /*4f40*/  IMAD R250, R215, R71, R68 ;  /* 0x00000047d7fa7224 */ /* 0x000fe400078e0244 */
[----:B------:R-:W-:-:S02]  /*4f50*/  IDP.4A.S8.S8 R68, R214, R64, RZ ;  /* 0x00000040d6447226 */ /* 0x000fc400000006ff */
[----:B------:R-:W-:Y:S02]  /*4f60*/  IDP.4A.S8.S8 R64, R207, R64, RZ ;  /* 0x00000040cf407226 */ /* 0x000fe400000006ff */
[----:B------:R-:W-:Y:S02]  /*4f70*/  IDP.4A.S8.S8 R71, R213, R65, R68 ;  /* 0x00000041d5477226 */ /* 0x000fe40000000644 */
[-C--:B------:R-:W-:Y:S02]  /*4f80*/  IDP.4A.S8.S8 R248, R209, R66.reuse, R248 ;  /* 0x00000042d1f87226 */ /* 0x080fe400000006f8 */
[----:B------:R-:W-:Y:S02]  /*4f90*/  IDP.4A.S8.S8 R68, R212, R66, R71 ;  /* 0x00000042d4447226 */ /* 0x000fe40000000647 */
[-C--:B------:R-:W-:Y:S02]  /*4fa0*/  IDP.4A.S8.S8 R251, R224, R67.reuse, R251 ;  /* 0x00000043e0fb7226 */ /* 0x080fe400000006fb */
[----:B------:R-:W-:-:S04]  /*4fb0*/  IDP.4A.S8.S8 R68, R211, R67, R68 ;  /* 0x00000043d3447226 */ /* 0x000fc80000000644 */
[----:B------:R-:W-:Y:S02]  /*4fc0*/  IMAD R246, R208, R68, R69 ;  /* 0x00000044d0f67224 */ /* 0x000fe400078e0245 */
[----:B------:R-:W0:Y:S02]  /*4fd0*/  LDS R69, [R232+UR6+0x80] ;  /* 0x00008006e8457984 */ /* 0x000e240008000800 */
[C---:B0-----:R-:W-:Y:S01]  /*4fe0*/  FFMA R114, R69.reuse, R243, R114 ;  /* 0x000000f345727223 */ /* 0x041fe20000000072 */
[C---:B------:R-:W-:Y:S01]  /*4ff0*/  FFMA R130, R69.reuse, R241, R130 ;  /* 0x000000f145827223 */ /* 0x040fe20000000082 */
[C---:B------:R-:W-:Y:S01]  /*5000*/  FFMA R146, R69.reuse, R247, R146 ;  /* 0x000000f745927223 */ /* 0x040fe20000000092 */
[----:B------:R-:W-:Y:S01]  /*5010*/  FFMA R162, R69, R245, R162 ;  /* 0x000000f545a27223 */ /* 0x000fe200000000a2 */
[-C--:B------:R-:W-:Y:S01]  /*5020*/  IDP.4A.S8.S8 R69, R206, R65.reuse, R64 ;  /* 0x00000041ce457226 */ /* 0x080fe20000000640 */
[----:B------:R-:W-:Y:S01]  /*5030*/  I2FP.F32.S32 R245, R250 ;  /* 0x000000fa00f57245 */ /* 0x000fe20000201400 */
[----:B------:R-:W-:-:S02]  /*5040*/  IDP.4A.S8.S8 R241, R216, R65, R244 ;  /* 0x00000041d8f17226 */ /* 0x000fc400000006f4 */
[-C--:B------:R-:W-:Y:S02]  /*5050*/  IDP.4A.S8.S8 R64, R228, R66.reuse, R69 ;  /* 0x00000042e4407226 */ /* 0x080fe40000000645 */
[----:B------:R-:W-:Y:S02]  /*5060*/  IDP.4A.S8.S8 R65, R205, R65, R70 ;  /* 0x00000041cd417226 */ /* 0x000fe40000000646 */
[----:B------:R-:W-:Y:S02]  /*5070*/  IDP.4A.S8.S8 R68, R231, R67, R64 ;  /* 0x00000043e7447226 */ /* 0x000fe40000000640 */
[----:B------:R-:W-:Y:S02]  /*5080*/  IMAD R64, R230, R249, RZ ;  /* 0x000000f9e6407224 */ /* 0x000fe400078e02ff */
[----:B------:R-:W-:Y:S02]  /*5090*/  IDP.4A.S8.S8 R241, R216, R66, R241 ;  /* 0x00000042d8f17226 */ /* 0x000fe400000006f1 */
[----:B------:R-:W-:-:S02]  /*50a0*/  IMAD R64, R229, R68, R64 ;  /* 0x00000044e5407224 */ /* 0x000fc400078e0240 */
[----:B------:R-:W0:Y:S01]  /*50b0*/  LDS.128 R68, [R225+0x800] ;  /* 0x00080000e1447984 */ /* 0x000e220000000c00 */
[----:B------:R-:W-:Y:S02]  /*50c0*/  IDP.4A.S8.S8 R66, R205, R66, R65 ;  /* 0x00000042cd427226 */ /* 0x000fe40000000641 */
[-C--:B------:R-:W-:Y:S02]  /*50d0*/  IDP.4A.S8.S8 R241, R216, R67.reuse, R241 ;  /* 0x00000043d8f17226 */ /* 0x080fe400000006f1 */
[-C--:B------:R-:W-:Y:S02]  /*50e0*/  IDP.4A.S8.S8 R65, R209, R67.reuse, R248 ;  /* 0x00000043d1417226 */ /* 0x080fe400000006f8 */
[----:B------:R-:W-:Y:S01]  /*50f0*/  IDP.4A.S8.S8 R67, R205, R67, R66 ;  /* 0x00000043cd437226 */ /* 0x000fe20000000642 */
[----:B------:R-:W-:Y:S02]  /*5100*/  I2FP.F32.S32 R66, R251 ;  /* 0x000000fb00427245 */ /* 0x000fe40000201400 */
[----:B------:R-:W-:-:S02]  /*5110*/  I2FP.F32.S32 R244, R241 ;  /* 0x000000f100f47245 */ /* 0x000fc40000201400 */
[----:B------:R-:W-:Y:S01]  /*5120*/  I2FP.F32.S32 R241, R242 ;  /* 0x000000f200f17245 */ /* 0x000fe20000201400 */
[----:B------:R-:W-:Y:S01]  /*5130*/  FMUL R243, R239, R66 ;  /* 0x00000042eff37220 */ /* 0x000fe20000400000 */
[----:B------:R-:W-:Y:S01]  /*5140*/  I2FP.F32.S32 R66, R65 ;  /* 0x0000004100427245 */ /* 0x000fe20000201400 */
[----:B------:R-:W-:Y:S01]  /*5150*/  FMUL R247, R237, R244 ;  /* 0x000000f4edf77220 */ /* 0x000fe20000400000 */
[----:B------:R-:W-:Y:S01]  /*5160*/  I2FP.F32.S32 R248, R67 ;  /* 0x0000004300f87245 */ /* 0x000fe20000201400 */
[----:B------:R-:W-:Y:S01]  /*5170*/  FFMA R244, R240, R241, -R243 ;  /* 0x000000f1f0f47223 */ /* 0x000fe200000008f3 */
[----:B------:R-:W-:Y:S01]  /*5180*/  I2FP.F32.S32 R65, R246 ;  /* 0x000000f600417245 */ /* 0x000fe20000201400 */
[----:B------:R-:W-:Y:S01]  /*5190*/  FMUL R67, R235, R66 ;  /* 0x00000042eb437220 */ /* 0x000fe20000400000 */
[----:B------:R-:W-:Y:S01]  /*51a0*/  I2FP.F32.S32 R241, R64 ;  /* 0x0000004000f17245 */ /* 0x000fe20000201400 */
[----:B------:R-:W-:Y:S01]  /*51b0*/  FMUL R243, R233, R248 ;  /* 0x000000f8e9f37220 */ /* 0x000fe20000400000 */
[----:B------:R-:W-:Y:S01]  /*51c0*/  FFMA R242, R238, R245, -R247 ;  /* 0x000000f5eef27223 */ /* 0x000fe200000008f7 */
[----:B------:R-:W-:-:S02]  /*51d0*/  FFMA R246, R236, R65, -R67 ;  /* 0x00000041ecf67223 */ /* 0x000fc40000000843 */
[----:B------:R-:W-:Y:S01]  /*51e0*/  FFMA R248, R234, R241, -R243 ;  /* 0x000000f1eaf87223 */ /* 0x000fe200000008f3 */
[-C--:B0-----:R-:W-:Y:S02]  /*51f0*/  IDP.4A.S8.S8 R65, R223, R68.reuse, RZ ;  /* 0x00000044df417226 */ /* 0x081fe400000006ff */
[-C--:B------:R-:W-:Y:S02]  /*5200*/  IDP.4A.S8.S8 R67, R227, R68.reuse, RZ ;  /* 0x00000044e3437226 */ /* 0x080fe400000006ff */
[-C--:B------:R-:W-:Y:S02]  /*5210*/  IDP.4A.S8.S8 R66, R188, R68.reuse, RZ ;  /* 0x00000044bc427226 */ /* 0x080fe400000006ff */
[-C--:B------:R-:W-:Y:S02]  /*5220*/  IDP.4A.S8.S8 R243, R185, R68.reuse, RZ ;  /* 0x00000044b9f37226 */ /* 0x080fe400000006ff */
[-C--:B------:R-:W-:Y:S02]  /*5230*/  IDP.4A.S8.S8 R245, R192, R68.reuse, RZ ;  /* 0x00000044c0f57226 */ /* 0x080fe400000006ff */
        /* <DEDUP_REMOVED lines=16> */
[-C--:B------:R-:W-:Y:S02]  /*5340*/  IDP.4A.S8.S8 R250, R189, R70.reuse, R250 ;  /* 0x00000046bdfa7226 */ /* 0x080fe400000006fa */
[-C--:B------:R-:W-:Y:S02]  /*5350*/  IDP.4A.S8.S8 R241, R186, R70.reuse, R241 ;  /* 0x00000046baf17226 */ /* 0x080fe400000006f1 */
[----:B------:R-:W-:-:S02]  /*5360*/  IDP.4A.S8.S8 R70, R177, R70, R64 ;  /* 0x00000046b1467226 */ /* 0x000fc40000000640 */
[----:B------:R-:W0:Y:S01]  /*5370*/  LDS.128 R64, [R225+0x810] ;  /* 0x00081000e1407984 */ /* 0x000e220000000c00 */
        /* <DEDUP_REMOVED lines=8> */
[----:B------:R-:W-:Y:S02]  /*5400*/  IMAD R241, R191, R252, RZ ;  /* 0x000000fcbff17224 */ /* 0x000fe400078e02ff */
[----:B------:R-:W-:Y:S02]  /*5410*/  IMAD R68, R217, R68, RZ ;  /* 0x00000044d9447224 */ /* 0x000fe400078e02ff */
[----:B------:R-:W-:Y:S02]  /*5420*/  IMAD R69, R210, R69, RZ ;  /* 0x00000045d2457224 */ /* 0x000fe400078e02ff */
[----:B0-----:R-:W-:-:S02]  /*5430*/  IDP.4A.S8.S8 R71, R196, R64, RZ ;  /* 0x00000040c4477226 */ /* 0x001fc400000006ff */
[-C--:B------:R-:W-:Y:S02]  /*5440*/  IDP.4A.S8.S8 R245, R224, R64.reuse, R245 ;  /* 0x00000040e0f57226 */ /* 0x080fe400000006f5 */
[----:B------:R-:W-:Y:S02]  /*5450*/  IDP.4A.S8.S8 R71, R195, R65, R71 ;  /* 0x00000041c3477226 */ /* 0x000fe40000000647 */
[----:B------:R-:W-:Y:S02]  /*5460*/  IDP.4A.S8.S8 R247, R216, R64, R247 ;  /* 0x00000040d8f77226 */ /* 0x000fe400000006f7 */
[----:B------:R-:W-:Y:S02]  /*5470*/  IDP.4A.S8.S8 R71, R194, R66, R71 ;  /* 0x00000042c2477226 */ /* 0x000fe40000000647 */
[----:B------:R-:W-:Y:S02]  /*5480*/  IDP.4A.S8.S8 R250, R209, R64, R250 ;  /* 0x00000040d1fa7226 */ /* 0x000fe400000006fa */
[----:B------:R-:W-:-:S02]  /*5490*/  IDP.4A.S8.S8 R71, R193, R67, R71 ;  /* 0x00000043c1477226 */ /* 0x000fc40000000647 */
[-C--:B------:R-:W-:Y:S02]  /*54a0*/  IDP.4A.S8.S8 R70, R205, R64.reuse, R70 ;  /* 0x00000040cd467226 */ /* 0x080fe40000000646 */
[----:B------:R-:W-:Y:S02]  /*54b0*/  IMAD R241, R190, R71, R241 ;  /* 0x00000047bef17224 */ /* 0x000fe400078e02f1 */
[----:B------:R-:W-:Y:S02]  /*54c0*/  IDP.4A.S8.S8 R71, R221, R64, RZ ;  /* 0x00000040dd477226 */ /* 0x000fe400000006ff */
[----:B------:R-:W-:Y:S01]  /*54d0*/  IDP.4A.S8.S8 R245, R224, R65, R245 ;  /* 0x00000041e0f57226 */ /* 0x000fe200000006f5 */
[----:B------:R-:W-:Y:S01]  /*54e0*/  I2FP.F32.S32 R241, R241 ;  /* 0x000000f100f17245 */ /* 0x000fe20000201400 */
        /* <DEDUP_REMOVED lines=8> */
[----:B------:R-:W-:Y:S01]  /*5570*/  IDP.4A.S8.S8 R64, R207, R64, RZ ;  /* 0x00000040cf407226 */ /* 0x000fe200000006ff */
[----:B------:R-:W-:Y:S01]  /*5580*/  I2FP.F32.S32 R251, R251 ;  /* 0x000000fb00fb7245 */ /* 0x000fe20000201400 */
[----:B------:R-:W-:Y:S02]  /*5590*/  IDP.4A.S8.S8 R71, R213, R65, R68 ;  /* 0x00000041d5477226 */ /* 0x000fe40000000644 */
[-C--:B------:R-:W-:Y:S02]  /*55a0*/  IDP.4A.S8.S8 R247, R216, R66.reuse, R247 ;  /* 0x00000042d8f77226 */ /* 0x080fe400000006f7 */
[-C--:B------:R-:W-:Y:S02]  /*55b0*/  IDP.4A.S8.S8 R68, R212, R66.reuse, R71 ;  /* 0x00000042d4447226 */ /* 0x080fe40000000647 */
[----:B------:R-:W-:Y:S02]  /*55c0*/  IDP.4A.S8.S8 R250, R209, R66, R250 ;  /* 0x00000042d1fa7226 */ /* 0x000fe400000006fa */
[----:B------:R-:W-:-:S02]  /*55d0*/  IDP.4A.S8.S8 R68, R211, R67, R68 ;  /* 0x00000043d3447226 */ /* 0x000fc40000000644 */
[----:B------:R-:W-:Y:S02]  /*55e0*/  IDP.4A.S8.S8 R245, R224, R67, R245 ;  /* 0x00000043e0f57226 */ /* 0x000fe400000006f5 */
[----:B------:R-:W-:Y:S02]  /*55f0*/  IMAD R249, R208, R68, R69 ;  /* 0x00000044d0f97224 */ /* 0x000fe400078e0245 */
[----:B------:R-:W0:Y:S01]  /*5600*/  LDS R68, [R232+UR6+0xc0] ;  /* 0x0000c006e8447984 */ /* 0x000e220008000800 */
[-C--:B------:R-:W-:Y:S02]  /*5610*/  IDP.4A.S8.S8 R69, R206, R65.reuse, R64 ;  /* 0x00000041ce457226 */ /* 0x080fe40000000640 */
[C---:B------:R-:W-:Y:S02]  /*5620*/  IDP.4A.S8.S8 R65, R205.reuse, R65, R70 ;  /* 0x00000041cd417226 */ /* 0x040fe40000000646 */
[-C--:B------:R-:W-:Y:S02]  /*5630*/  IDP.4A.S8.S8 R64, R228, R66.reuse, R69 ;  /* 0x00000042e4407226 */ /* 0x080fe40000000645 */
[----:B------:R-:W-:-:S02]  /*5640*/  IDP.4A.S8.S8 R66, R205, R66, R65 ;  /* 0x00000042cd427226 */ /* 0x000fc40000000641 */
[-C--:B------:R-:W-:Y:S02]  /*5650*/  IDP.4A.S8.S8 R247, R216, R67.reuse, R247 ;  /* 0x00000043d8f77226 */ /* 0x080fe400000006f7 */
[-C--:B------:R-:W-:Y:S02]  /*5660*/  IDP.4A.S8.S8 R65, R209, R67.reuse, R250 ;  /* 0x00000043d1417226 */ /* 0x080fe400000006fa */
[C---:B0-----:R-:W-:Y:S01]  /*5670*/  FFMA R115, R68.reuse, R244, R115 ;  /* 0x000000f444737223 */ /* 0x041fe20000000073 */
[C---:B------:R-:W-:Y:S01]  /*5680*/  FFMA R131, R68.reuse, R242, R131 ;  /* 0x000000f244837223 */ /* 0x040fe20000000083 */
[C---:B------:R-:W-:Y:S01]  /*5690*/  FFMA R147, R68.reuse, R246, R147 ;  /* 0x000000f644937223 */ /* 0x040fe20000000093 */
[----:B------:R-:W-:Y:S01]  /*56a0*/  FFMA R163, R68, R248, R163 ;  /* 0x000000f844a37223 */ /* 0x000fe200000000a3 */
[----:B------:R-:W-:Y:S01]  /*56b0*/  IDP.4A.S8.S8 R68, R231, R67, R64 ;  /* 0x00000043e7447226 */ /* 0x000fe20000000640 */
[----:B------:R-:W-:Y:S01]  /*56c0*/  I2FP.F32.S32 R242, R247 ;  /* 0x000000f700f27245 */ /* 0x000fe20000201400 */
[----:B------:R-:W-:Y:S01]  /*56d0*/  IMAD R64, R230, R243, RZ ;  /* 0x000000f3e6407224 */ /* 0x000fe200078e02ff */
[----:B------:R-:W-:Y:S01]  /*56e0*/  I2FP.F32.S32 R247, R249 ;  /* 0x000000f900f77245 */ /* 0x000fe20000201400 */
[----:B------:R-:W-:Y:S01]  /*56f0*/  IDP.4A.S8.S8 R67, R205, R67, R66 ;  /* 0x00000043cd437226 */ /* 0x000fe20000000642 */
[----:B------:R-:W-:Y:S01]  /*5700*/  I2FP.F32.S32 R66, R245 ;  /* 0x000000f500427245 */ /* 0x000fe20000201400 */
[----:B------:R-:W-:-:S02]  /*5710*/  IMAD R64, R229, R68, R64 ;  /* 0x00000044e5407224 */ /* 0x000fc400078e0240 */
[----:B------:R-:W-:Y:S01]  /*5720*/  FMUL R245, R237, R242 ;  /* 0x000000f2edf57220 */ /* 0x000fe20000400000 */
[----:B------:R-:W0:Y:S01]  /*5730*/  LDS.128 R68, [R225+0xa00] ;  /* 0x000a0000e1447984 */ /* 0x000e220000000c00 */
[----:B------:R-:W-:Y:S01]  /*5740*/  I2FP.F32.S32 R242, R67 ;  /* 0x0000004300f27245 */ /* 0x000fe20000201400 */
[----:B------:R-:W-:Y:S01]  /*5750*/  FMUL R243, R239, R66 ;  /* 0x00000042eff37220 */ /* 0x000fe20000400000 */
[----:B------:R-:W-:-:S03]  /*5760*/  I2FP.F32.S32 R66, R65 ;  /* 0x0000004100427245 */ /* 0x000fc60000201400 */
[----:B------:R-:W-:Y:S01]  /*5770*/  FFMA R243, R240, R241, -R243 ;  /* 0x000000f1f0f37223 */ /* 0x000fe200000008f3 */
[----:B------:R-:W-:Y:S01]  /*5780*/  FFMA R241, R238, R251, -R245 ;  /* 0x000000fbeef17223 */ /* 0x000fe200000008f5 */
[----:B------:R-:W-:Y:S01]  /*5790*/  I2FP.F32.S32 R245, R64 ;  /* 0x0000004000f57245 */ /* 0x000fe20000201400 */
[----:B------:R-:W-:Y:S01]  /*57a0*/  FMUL R65, R235, R66 ;  /* 0x00000042eb417220 */ /* 0x000fe20000400000 */
[----:B------:R-:W-:-:S03]  /*57b0*/  FMUL R67, R233, R242 ;  /* 0x000000f2e9437220 */ /* 0x000fc60000400000 */
[----:B------:R-:W-:Y:S01]  /*57c0*/  FFMA R247, R236, R247, -R65 ;  /* 0x000000f7ecf77223 */ /* 0x000fe20000000841 */
        /* <DEDUP_REMOVED lines=174> */
[----:B------:R-:W-:-:S02]  /*62b0*/  IMAD R64, R230, R243, RZ ;  /* 0x000000f3e6407224 */ /* 0x000fc400078e02ff */
[----:B------:R-:W-:Y:S01]  /*62c0*/  IDP.4A.S8.S8 R67, R205, R67, R66 ;  /* 0x00000043cd437226 */ /* 0x000fe20000000642 */
[----:B------:R-:W-:Y:S01]  /*62d0*/  I2FP.F32.S32 R66, R245 ;  /* 0x000000f500427245 */ /* 0x000fe20000201400 */
[----:B------:R-:W-:Y:S02]  /*62e0*/  IMAD R64, R229, R68, R64 ;  /* 0x00000044e5407224 */ /* 0x000fe400078e0240 */
[----:B------:R-:W-:Y:S01]  /*62f0*/  FMUL R245, R237, R242 ;  /* 0x000000f2edf57220 */ /* 0x000fe20000400000 */
[----:B------:R-:W0:Y:S01]  /*6300*/  LDS.128 R68, [R225+0xe00] ;  /* 0x000e0000e1447984 */ /* 0x000e220000000c00 */
[----:B------:R-:W-:Y:S01]  /*6310*/  I2FP.F32.S32 R242, R67 ;  /* 0x0000004300f27245 */ /* 0x000fe20000201400 */
[----:B------:R-:W-:Y:S01]  /*6320*/  FMUL R243, R239, R66 ;  /* 0x00000042eff37220 */ /* 0x000fe20000400000 */
[----:B------:R-:W-:Y:S02]  /*6330*/  I2FP.F32.S32 R66, R65 ;  /* 0x0000004100427245 */ /* 0x000fe40000201400 */
[----:B------:R-:W-:Y:S01]  /*6340*/  I2FP.F32.S32 R247, R64 ;  /* 0x0000004000f77245 */ /* 0x000fe20000201400 */
        /* <DEDUP_REMOVED lines=429> */
[----:B------:R-:W-:Y:S02]  /*7e20*/  IDP.4A.S8.S8 R246, R214, R64, RZ ;  /* 0x00000040d6f67226 */ /* 0x000fe400000006ff */
[----:B------:R-:W-:Y:S02]  /*7e30*/  IMAD R68, R190, R68, R71 ;  /* 0x00000044be447224 */ /* 0x000fe400078e0247 */
[-C--:B------:R-:W-:Y:S02]  /*7e40*/  IDP.4A.S8.S8 R71, R221, R64.reuse, RZ ;  /* 0x00000040dd477226 */ /* 0x080fe400000006ff */
[-C--:B------:R-:W-:Y:S02]  /*7e50*/  IDP.4A.S8.S8 R248, R209, R64.reuse, R248 ;  /* 0x00000040d1f87226 */ /* 0x080fe400000006f8 */
[----:B------:R-:W-:Y:S02]  /*7e60*/  IDP.4A.S8.S8 R71, R220, R65, R71 ;  /* 0x00000041dc477226 */ /* 0x000fe40000000647 */
[----:B------:R-:W-:-:S02]  /*7e70*/  IDP.4A.S8.S8 R244, R205, R64, R244 ;  /* 0x00000040cdf47226 */ /* 0x000fc400000006f4 */
[----:B------:R-:W-:Y:S02]  /*7e80*/  IDP.4A.S8.S8 R71, R219, R66, R71 ;  /* 0x00000042db477226 */ /* 0x000fe40000000647 */
[----:B------:R-:W-:Y:S02]  /*7e90*/  IDP.4A.S8.S8 R64, R207, R64, RZ ;  /* 0x00000040cf407226 */ /* 0x000fe400000006ff */
[----:B------:R-:W-:Y:S02]  /*7ea0*/  IDP.4A.S8.S8 R71, R218, R67, R71 ;  /* 0x00000043da477226 */ /* 0x000fe40000000647 */
[----:B------:R-:W-:Y:S02]  /*7eb0*/  IDP.4A.S8.S8 R251, R224, R65, R251 ;  /* 0x00000041e0fb7226 */ /* 0x000fe400000006fb */
[----:B------:R-:W-:Y:S02]  /*7ec0*/  IMAD R70, R215, R71, R70 ;  /* 0x00000047d7467224 */ /* 0x000fe400078e0246 */
[----:B------:R-:W-:-:S02]  /*7ed0*/  IDP.4A.S8.S8 R71, R213, R65, R246 ;  /* 0x00000041d5477226 */ /* 0x000fc400000006f6 */
[-C--:B------:R-:W-:Y:S02]  /*7ee0*/  IDP.4A.S8.S8 R244, R205, R65.reuse, R244 ;  /* 0x00000041cdf47226 */ /* 0x080fe400000006f4 */
[-C--:B------:R-:W-:Y:S02]  /*7ef0*/  IDP.4A.S8.S8 R246, R212, R66.reuse, R71 ;  /* 0x00000042d4f67226 */ /* 0x080fe40000000647 */
[----:B------:R-:W0:Y:S01]  /*7f00*/  LDS R71, [R232+UR6+0x280] ;  /* 0x00028006e8477984 */ /* 0x000e220008000800 */
[CC--:B------:R-:W-:Y:S02]  /*7f10*/  IDP.4A.S8.S8 R251, R224.reuse, R66.reuse, R251 ;  /* 0x00000042e0fb7226 */ /* 0x0c0fe400000006fb */
[----:B------:R-:W-:Y:S02]  /*7f20*/  IDP.4A.S8.S8 R248, R209, R65, R248 ;  /* 0x00000041d1f87226 */ /* 0x000fe400000006f8 */
[----:B------:R-:W-:Y:S02]  /*7f30*/  IDP.4A.S8.S8 R244, R205, R66, R244 ;  /* 0x00000042cdf47226 */ /* 0x000fe400000006f4 */
[----:B------:R-:W-:-:S02]  /*7f40*/  IDP.4A.S8.S8 R251, R224, R67, R251 ;  /* 0x00000043e0fb7226 */ /* 0x000fc400000006fb */
[----:B------:R-:W-:Y:S02]  /*7f50*/  IDP.4A.S8.S8 R246, R211, R67, R246 ;  /* 0x00000043d3f67226 */ /* 0x000fe400000006f6 */
[----:B------:R-:W-:Y:S02]  /*7f60*/  IDP.4A.S8.S8 R248, R209, R66, R248 ;  /* 0x00000042d1f87226 */ /* 0x000fe400000006f8 */
[----:B------:R-:W-:-:S05]  /*7f70*/  IMAD R69, R208, R246, R69 ;  /* 0x000000f6d0457224 */ /* 0x000fca00078e0245 */
[----:B------:R-:W-:Y:S01]  /*7f80*/  I2FP.F32.S32 R69, R69 ;  /* 0x0000004500457245 */ /* 0x000fe20000201400 */
[C---:B0-----:R-:W-:Y:S01]  /*7f90*/  FFMA R122, R71.reuse, R241, R122 ;  /* 0x000000f1477a7223 */ /* 0x041fe2000000007a */
[----:B------:R-:W-:Y:S02]  /*7fa0*/  IDP.4A.S8.S8 R241, R216, R65, R242 ;  /* 0x00000041d8f17226 */ /* 0x000fe400000006f2 */
[C---:B------:R-:W-:Y:S01]  /*7fb0*/  FFMA R138, R71.reuse, R243, R138 ;  /* 0x000000f3478a7223 */ /* 0x040fe2000000008a */
[----:B------:R-:W0:Y:S01]  /*7fc0*/  LDS R242, [R232+UR6+0x2c0] ;  /* 0x0002c006e8f27984 */ /* 0x000e220008000800 */
[C---:B------:R-:W-:Y:S01]  /*7fd0*/  FFMA R154, R71.reuse, R247, R154 ;  /* 0x000000f7479a7223 */ /* 0x040fe2000000009a */
[----:B------:R-:W-:Y:S01]  /*7fe0*/  FFMA R170, R71, R245, R170 ;  /* 0x000000f547aa7223 */ /* 0x000fe200000000aa */
[----:B------:R-:W-:Y:S01]  /*7ff0*/  IDP.4A.S8.S8 R71, R206, R65, R64 ;  /* 0x00000041ce477226 */ /* 0x000fe20000000640 */
[----:B------:R-:W-:Y:S01]  /*8000*/  I2FP.F32.S32 R245, R68 ;  /* 0x0000004400f57245 */ /* 0x000fe20000201400 */
[----:B------:R-:W-:-:S02]  /*8010*/  IDP.4A.S8.S8 R241, R216, R66, R241 ;  /* 0x00000042d8f17226 */ /* 0x000fc400000006f1 */
[----:B------:R-:W-:Y:S02]  /*8020*/  IDP.4A.S8.S8 R64, R228, R66, R71 ;  /* 0x00000042e4407226 */ /* 0x000fe40000000647 */
[----:B------:R-:W-:Y:S01]  /*8030*/  IDP.4A.S8.S8 R243, R205, R67, R244 ;  /* 0x00000043cdf37226 */ /* 0x000fe200000006f4 */
[----:B------:R-:W-:Y:S01]  /*8040*/  I2FP.F32.S32 R244, R251 ;  /* 0x000000fb00f47245 */ /* 0x000fe20000201400 */
[----:B------:R-:W-:Y:S02]  /*8050*/  IDP.4A.S8.S8 R71, R231, R67, R64 ;  /* 0x00000043e7477226 */ /* 0x000fe40000000640 */
[----:B------:R-:W-:Y:S01]  /*8060*/  IMAD R64, R230, R249, RZ ;  /* 0x000000f9e6407224 */ /* 0x000fe200078e02ff */
[----:B------:R-:W-:Y:S01]  /*8070*/  I2FP.F32.S32 R249, R70 ;  /* 0x0000004600f97245 */ /* 0x000fe20000201400 */
[----:B------:R-:W-:Y:S02]  /*8080*/  FMUL R247, R239, R244 ;  /* 0x000000f4eff77220 */ /* 0x000fe40000400000 */
[----:B------:R-:W-:-:S02]  /*8090*/  IMAD R71, R229, R71, R64 ;  /* 0x00000047e5477224 */ /* 0x000fc400078e0240 */
[----:B------:R-:W-:Y:S02]  /*80a0*/  IDP.4A.S8.S8 R64, R216, R67, R241 ;  /* 0x00000043d8407226 */ /* 0x000fe400000006f1 */
[----:B------:R-:W-:Y:S01]  /*80b0*/  FFMA R68, R240, R245, -R247 ;  /* 0x000000f5f0447223 */ /* 0x000fe200000008f7 */
[----:B------:R-:W-:Y:S02]  /*80c0*/  IDP.4A.S8.S8 R241, R209, R67, R248 ;  /* 0x00000043d1f17226 */ /* 0x000fe400000006f8 */
[----:B------:R-:W-:Y:S02]  /*80d0*/  I2FP.F32.S32 R246, R64 ;  /* 0x0000004000f67245 */ /* 0x000fe40000201400 */
[----:B------:R-:W1:Y:S01]  /*80e0*/  LDS.128 R64, [R225+0x1800] ;  /* 0x00180000e1407984 */ /* 0x000e620000000c00 */
[----:B------:R-:W-:Y:S02]  /*80f0*/  I2FP.F32.S32 R244, R241 ;  /* 0x000000f100f47245 */ /* 0x000fe40000201400 */
[----:B------:R-:W-:Y:S01]  /*8100*/  FMUL R251, R237, R246 ;  /* 0x000000f6edfb7220 */ /* 0x000fe20000400000 */
[----:B------:R-:W-:-:S02]  /*8110*/  I2FP.F32.S32 R241, R71 ;  /* 0x0000004700f17245 */ /* 0x000fc40000201400 */
[----:B------:R-:W-:Y:S01]  /*8120*/  FMUL R71, R235, R244 ;  /* 0x000000f4eb477220 */ /* 0x000fe20000400000 */
[----:B------:R-:W-:Y:S01]  /*8130*/  FFMA R70, R238, R249, -R251 ;  /* 0x000000f9ee467223 */ /* 0x000fe200000008fb */
[----:B------:R-:W-:Y:S02]  /*8140*/  I2FP.F32.S32 R246, R243 ;  /* 0x000000f300f67245 */ /* 0x000fe40000201400 */
[----:B------:R-:W-:-:S03]  /*8150*/  FFMA R244, R236, R69, -R71 ;  /* 0x00000045ecf47223 */ /* 0x000fc60000000847 */
[----:B------:R-:W-:Y:S01]  /*8160*/  FMUL R243, R233, R246 ;  /* 0x000000f6e9f37220 */ /* 0x000fe20000400000 */
[C---:B0-----:R-:W-:Y:S01]  /*8170*/  FFMA R123, R242.reuse, R68, R123 ;  /* 0x00000044f27b7223 */ /* 0x041fe2000000007b */
[C---:B------:R-:W-:Y:S01]  /*8180*/  FFMA R139, R242.reuse, R70, R139 ;  /* 0x00000046f28b7223 */ /* 0x040fe2000000008b */
[----:B------:R-:W-:Y:S01]  /*8190*/  FFMA R155, R242, R244, R155 ;  /* 0x000000f4f29b7223 */ /* 0x000fe2000000009b */
        /* <DEDUP_REMOVED lines=23> */
[----:B------:R-:W-:Y:S02]  /*8310*/  IDP.4A.S8.S8 R241, R192, R66, R241 ;  /* 0x00000042c0f17226 */ /* 0x000fe400000006f1 */
[-C--:B------:R-:W-:Y:S02]  /*8320*/  IDP.4A.S8.S8 R65, R203, R67.reuse, R244 ;  /* 0x00000043cb417226 */ /* 0x080fe400000006f4 */
[-C--:B------:R-:W-:Y:S02]  /*8330*/  IDP.4A.S8.S8 R245, R202, R67.reuse, R242 ;  /* 0x00000043caf57226 */ /* 0x080fe400000006f2 */
[----:B------:R-:W-:-:S02]  /*8340*/  IDP.4A.S8.S8 R244, R186, R67, R243 ;  /* 0x00000043baf47226 */ /* 0x000fc400000006f3 */
[-C--:B0-----:R-:W-:Y:S02]  /*8350*/  IDP.4A.S8.S8 R242, R196, R68.reuse, RZ ;  /* 0x00000044c4f27226 */ /* 0x081fe400000006ff */
[----:B------:R-:W-:Y:S02]  /*8360*/  IDP.4A.S8.S8 R243, R221, R68, RZ ;  /* 0x00000044ddf37226 */ /* 0x000fe400000006ff */
[----:B------:R-:W-:Y:S02]  /*8370*/  IDP.4A.S8.S8 R249, R192, R67, R241 ;  /* 0x00000043c0f97226 */ /* 0x000fe400000006f1 */
[-C--:B------:R-:W-:Y:S02]  /*8380*/  IDP.4A.S8.S8 R250, R198, R66.reuse, R247 ;  /* 0x00000042c6fa7226 */ /* 0x080fe400000006f7 */
        /* <DEDUP_REMOVED lines=26> */
[-C--:B------:R-:W-:Y:S01]  /*8530*/  IDP.4A.S8.S8 R249, R224, R68.reuse, R249 ;  /* 0x00000044e0f97226 */ /* 0x080fe200000006f9 */
[----:B------:R-:W-:Y:S01]  /*8540*/  I2FP.F32.S32 R243, R243 ;  /* 0x000000f300f37245 */ /* 0x000fe20000201400 */
[-C--:B------:R-:W-:Y:S02]  /*8550*/  IDP.4A.S8.S8 R247, R216, R68.reuse, R247 ;  /* 0x00000044d8f77226 */ /* 0x080fe400000006f7 */
[-C--:B------:R-:W-:Y:S02]  /*8560*/  IDP.4A.S8.S8 R244, R209, R68.reuse, R244 ;  /* 0x00000044d1f47226 */ /* 0x080fe400000006f4 */
[----:B------:R-:W-:Y:S02]  /*8570*/  IDP.4A.S8.S8 R66, R205, R68, R67 ;  /* 0x00000044cd427226 */ /* 0x000fe40000000643 */
[-C--:B------:R-:W-:Y:S02]  /*8580*/  IDP.4A.S8.S8 R249, R224, R69.reuse, R249 ;  /* 0x00000045e0f97226 */ /* 0x080fe400000006f9 */
[----:B------:R-:W-:-:S02]  /*8590*/  IDP.4A.S8.S8 R247, R216, R69, R247 ;  /* 0x00000045d8f77226 */ /* 0x000fc400000006f7 */
[-C--:B------:R-:W-:Y:S02]  /*85a0*/  IDP.4A.S8.S8 R244, R209, R69.reuse, R244 ;  /* 0x00000045d1f47226 */ /* 0x080fe400000006f4 */
[----:B------:R-:W-:Y:S02]  /*85b0*/  IDP.4A.S8.S8 R66, R205, R69, R66 ;  /* 0x00000045cd427226 */ /* 0x000fe40000000642 */
[----:B------:R-:W0:Y:S01]  /*85c0*/  LDS R69, [R232+UR6+0x300] ;  /* 0x00030006e8457984 */ /* 0x000e220008000800 */
[-C--:B------:R-:W-:Y:S02]  /*85d0*/  IDP.4A.S8.S8 R249, R224, R70.reuse, R249 ;  /* 0x00000046e0f97226 */ /* 0x080fe400000006f9 */
[-C--:B------:R-:W-:Y:S02]  /*85e0*/  IDP.4A.S8.S8 R247, R216, R70.reuse, R247 ;  /* 0x00000046d8f77226 */ /* 0x080fe400000006f7 */
[----:B------:R-:W-:Y:S02]  /*85f0*/  IDP.4A.S8.S8 R244, R209, R70, R244 ;  /* 0x00000046d1f47226 */ /* 0x000fe400000006f4 */
[----:B------:R-:W-:-:S02]  /*8600*/  IDP.4A.S8.S8 R249, R224, R71, R249 ;  /* 0x00000047e0f97226 */ /* 0x000fc400000006f9 */
[-C--:B------:R-:W-:Y:S02]  /*8610*/  IDP.4A.S8.S8 R247, R216, R71.reuse, R247 ;  /* 0x00000047d8f77226 */ /* 0x080fe400000006f7 */
[----:B------:R-:W-:Y:S02]  /*8620*/  IDP.4A.S8.S8 R66, R205, R70, R66 ;  /* 0x00000046cd427226 */ /* 0x000fe40000000642 */
[----:B------:R-:W-:Y:S01]  /*8630*/  IDP.4A.S8.S8 R70, R209, R71, R244 ;  /* 0x00000047d1467226 */ /* 0x000fe200000006f4 */
[----:B------:R-:W-:Y:S01]  /*8640*/  I2FP.F32.S32 R244, R249 ;  /* 0x000000f900f47245 */ /* 0x000fe20000201400 */
[----:B------:R-:W-:Y:S01]  /*8650*/  IMAD R64, R230, R245, RZ ;  /* 0x000000f5e6407224 */ /* 0x000fe200078e02ff */
[----:B------:R-:W-:Y:S01]  /*8660*/  I2FP.F32.S32 R246, R247 ;  /* 0x000000f700f67245 */ /* 0x000fe20000201400 */
[----:B------:R-:W-:Y:S01]  /*8670*/  IDP.4A.S8.S8 R71, R205, R71, R66 ;  /* 0x00000047cd477226 */ /* 0x000fe20000000642 */
[----:B------:R-:W-:Y:S01]  /*8680*/  I2FP.F32.S32 R245, R242 ;  /* 0x000000f200f57245 */ /* 0x000fe20000201400 */
[----:B------:R-:W-:Y:S01]  /*8690*/  IMAD R68, R229, R65, R64 ;  /* 0x00000041e5447224 */ /* 0x000fe200078e0240 */
[----:B------:R-:W-:Y:S01]  /*86a0*/  I2FP.F32.S32 R247, R241 ;  /* 0x000000f100f77245 */ /* 0x000fe20000201400 */
[----:B------:R-:W-:Y:S01]  /*86b0*/  FMUL R241, R239, R244 ;  /* 0x000000f4eff17220 */ /* 0x000fe20000400000 */
[----:B------:R-:W-:Y:S01]  /*86c0*/  I2FP.F32.S32 R70, R70 ;  /* 0x0000004600467245 */ /* 0x000fe20000201400 */
[----:B------:R-:W-:Y:S01]  /*86d0*/  FMUL R249, R237, R246 ;  /* 0x000000f6edf97220 */ /* 0x000fe20000400000 */
[----:B------:R-:W-:Y:S01]  /*86e0*/  I2FP.F32.S32 R242, R71 ;  /* 0x0000004700f27245 */ /* 0x000fe20000201400 */
[----:B------:R-:W1:Y:S01]  /*86f0*/  LDS.128 R64, [R225+0x1a00] ;  /* 0x001a0000e1407984 */ /* 0x000e620000000c00 */
[----:B------:R-:W-:Y:S01]  /*8700*/  FFMA R241, R240, R245, -R241 ;  /* 0x000000f5f0f17223 */ /* 0x000fe200000008f1 */
[----:B------:R-:W-:Y:S01]  /*8710*/  FFMA R247, R238, R247, -R249 ;  /* 0x000000f7eef77223 */ /* 0x000fe200000008f9 */
[----:B------:R-:W-:Y:S01]  /*8720*/  I2FP.F32.S32 R245, R68 ;  /* 0x0000004400f57245 */ /* 0x000fe20000201400 */
[----:B------:R-:W-:Y:S01]  /*8730*/  FMUL R71, R235, R70 ;  /* 0x00000046eb477220 */ /* 0x000fe20000400000 */
[----:B------:R-:W-:-:S03]  /*8740*/  FMUL R249, R233, R242 ;  /* 0x000000f2e9f97220 */ /* 0x000fc60000400000 */
[----:B------:R-:W-:Y:S01]  /*8750*/  FFMA R71, R236, R243, -R71 ;  /* 0x000000f3ec477223 */ /* 0x000fe20000000847 */
[----:B------:R-:W-:Y:S01]  /*8760*/  FFMA R245, R234, R245, -R249 ;  /* 0x000000f5eaf57223 */ /* 0x000fe200000008f9 */
[C---:B0-----:R-:W-:Y:S01]  /*8770*/  FFMA R124, R69.reuse, R241, R124 ;  /* 0x000000f1457c7223 */ /* 0x041fe2000000007c */
[C---:B------:R-:W-:Y:S01]  /*8780*/  FFMA R140, R69.reuse, R247, R140 ;  /* 0x000000f7458c7223 */ /* 0x040fe2000000008c */
[C---:B------:R-:W-:Y:S01]  /*8790*/  FFMA R156, R69.reuse, R71, R156 ;  /* 0x00000047459c7223 */ /* 0x040fe2000000009c */
[----:B------:R-:W-:Y:S02]  /*87a0*/  FFMA R172, R69, R245, R172 ;  /* 0x000000f545ac7223 */ /* 0x000fe400000000ac */
[----:B------:R-:W0:Y:S01]  /*87b0*/  LDS.128 R68, [R225+0x1a10] ;  /* 0x001a1000e1447984 */ /* 0x000e220000000c00 */
[-C--:B-1----:R-:W-:Y:S02]  /*87c0*/  IDP.4A.S8.S8 R242, R188, R64.reuse, RZ ;  /* 0x00000040bcf27226 */ /* 0x082fe400000006ff */
        /* <DEDUP_REMOVED lines=119> */
[-C--:B0-----:R-:W-:Y:S02]  /*8f40*/  IDP.4A.S8.S8 R242, R196, R64.reuse, RZ ;  /* 0x00000040c4f27226 */ /* 0x081fe400000006ff */
[----:B------:R-:W-:Y:S02]  /*8f50*/  IDP.4A.S8.S8 R243, R221, R64, RZ ;  /* 0x00000040ddf37226 */ /* 0x000fe400000006ff */
        /* <DEDUP_REMOVED lines=15> */
[-C--:B------:R-:W-:Y:S01]  /*9050*/  IDP.4A.S8.S8 R68, R214, R64.reuse, RZ ;  /* 0x00000040d6447226 */ /* 0x080fe200000006ff */
[----:B------:R-:W-:Y:S01]  /*9060*/  I2FP.F32.S32 R241, R241 ;  /* 0x000000f100f17245 */ /* 0x000fe20000201400 */
[----:B------:R-:W-:Y:S02]  /*9070*/  IDP.4A.S8.S8 R70, R207, R64, RZ ;  /* 0x00000040cf467226 */ /* 0x000fe400000006ff */
[----:B------:R-:W-:Y:S02]  /*9080*/  IDP.4A.S8.S8 R243, R213, R65, R68 ;  /* 0x00000041d5f37226 */ /* 0x000fe40000000644 */
[----:B------:R-:W-:Y:S02]  /*9090*/  IDP.4A.S8.S8 R69, R203, R71, R248 ;  /* 0x00000047cb457226 */ /* 0x000fe400000006f8 */
[----:B------:R-:W-:Y:S02]  /*90a0*/  IDP.4A.S8.S8 R68, R212, R66, R243 ;  /* 0x00000042d4447226 */ /* 0x000fe400000006f3 */
[----:B------:R-:W-:-:S02]  /*90b0*/  IDP.4A.S8.S8 R243, R206, R65, R70 ;  /* 0x00000041cef37226 */ /* 0x000fc40000000646 */
[----:B------:R-:W-:Y:S02]  /*90c0*/  IDP.4A.S8.S8 R68, R211, R67, R68 ;  /* 0x00000043d3447226 */ /* 0x000fe40000000644 */
[----:B------:R-:W-:Y:S02]  /*90d0*/  IMAD R69, R210, R69, RZ ;  /* 0x00000045d2457224 */ /* 0x000fe400078e02ff */
        /* <DEDUP_REMOVED lines=14> */
[----:B------:R-:W-:Y:S02]  /*91c0*/  IMAD R68, R230, R245, RZ ;  /* 0x000000f5e6447224 */ /* 0x000fe400078e02ff */
[-C--:B------:R-:W-:Y:S01]  /*91d0*/  IDP.4A.S8.S8 R249, R224, R66.reuse, R249 ;  /* 0x00000042e0f97226 */ /* 0x080fe200000006f9 */
[----:B------:R-:W-:Y:S01]  /*91e0*/  LDS R232, [R232+UR6+0x3c0] ;  /* 0x0003c006e8e87984 */ /* 0x000fe20008000800 */
[----:B------:R-:W-:Y:S02]  /*91f0*/  IDP.4A.S8.S8 R247, R216, R66, R247 ;  /* 0x00000042d8f77226 */ /* 0x000fe400000006f7 */
[----:B------:R-:W-:-:S02]  /*9200*/  IMAD R64, R229, R69, R68 ;  /* 0x00000045e5407224 */ /* 0x000fc400078e0244 */
[-C--:B------:R-:W-:Y:S02]  /*9210*/  IDP.4A.S8.S8 R246, R205, R66.reuse, R70 ;  /* 0x00000042cdf67226 */ /* 0x080fe40000000646 */
[C---:B------:R-:W-:Y:S01]  /*9220*/  IDP.4A.S8.S8 R244, R209.reuse, R66, R244 ;  /* 0x00000042d1f47226 */ /* 0x040fe200000006f4 */
[----:B------:R-:W1:Y:S01]  /*9230*/  LDS.128 R68, [R225+0x1e00] ;  /* 0x001e0000e1447984 */ /* 0x000e620000000c00 */
[-C--:B------:R-:W-:Y:S02]  /*9240*/  IDP.4A.S8.S8 R249, R224, R67.reuse, R249 ;  /* 0x00000043e0f97226 */ /* 0x080fe400000006f9 */
[-C--:B------:R-:W-:Y:S02]  /*9250*/  IDP.4A.S8.S8 R247, R216, R67.reuse, R247 ;  /* 0x00000043d8f77226 */ /* 0x080fe400000006f7 */
[----:B------:R-:W-:Y:S01]  /*9260*/  IDP.4A.S8.S8 R66, R209, R67, R244 ;  /* 0x00000043d1427226 */ /* 0x000fe200000006f4 */
[----:B------:R-:W-:Y:S01]  /*9270*/  I2FP.F32.S32 R244, R249 ;  /* 0x000000f900f47245 */ /* 0x000fe20000201400 */
[----:B------:R-:W-:Y:S01]  /*9280*/  IDP.4A.S8.S8 R67, R205, R67, R246 ;  /* 0x00000043cd437226 */ /* 0x000fe200000006f6 */
        /* <DEDUP_REMOVED lines=8> */
[----:B------:R-:W-:Y:S01]  /*9310*/  FFMA R247, R238, R247, -R249 ;  /* 0x000000f7eef77223 */ /* 0x000fe200000008f9 */
        /* <DEDUP_REMOVED lines=12> */
[-C--:B------:R-:W-:Y:S02]  /*93e0*/  IDP.4A.S8.S8 R187, R187, R69.reuse, R188 ;  /* 0x00000045bbbb7226 */ /* 0x080fe400000006bc */
[-C--:B------:R-:W-:Y:S02]  /*93f0*/  IDP.4A.S8.S8 R223, R222, R69.reuse, R223 ;  /* 0x00000045dedf7226 */ /* 0x080fe400000006df */
[----:B------:R-:W-:Y:S02]  /*9400*/  IDP.4A.S8.S8 R227, R227, R68, RZ ;  /* 0x00000044e3e37226 */ /* 0x000fe400000006ff */
[----:B------:R-:W-:Y:S02]  /*9410*/  IDP.4A.S8.S8 R222, R184, R69, R185 ;  /* 0x00000045b8de7226 */ /* 0x000fe400000006b9 */
[----:B------:R-:W-:-:S02]  /*9420*/  IDP.4A.S8.S8 R200, R200, R70, R187 ;  /* 0x00000046c8c87226 */ /* 0x000fc400000006bb */
[-C--:B------:R-:W-:Y:S02]  /*9430*/  IDP.4A.S8.S8 R184, R192, R68.reuse, RZ ;  /* 0x00000044c0b87226 */ /* 0x080fe400000006ff */
[-C--:B------:R-:W-:Y:S02]  /*9440*/  IDP.4A.S8.S8 R188, R189, R68.reuse, RZ ;  /* 0x00000044bdbc7226 */ /* 0x080fe400000006ff */
[-C--:B------:R-:W-:Y:S02]  /*9450*/  IDP.4A.S8.S8 R187, R186, R68.reuse, RZ ;  /* 0x00000044babb7226 */ /* 0x080fe400000006ff */
[----:B------:R-:W-:Y:S02]  /*9460*/  IDP.4A.S8.S8 R68, R177, R68, RZ ;  /* 0x00000044b1447226 */ /* 0x000fe400000006ff */
        /* <DEDUP_REMOVED lines=20> */
[-C--:B0-----:R-:W-:Y:S02]  /*95b0*/  IDP.4A.S8.S8 R196, R196, R64.reuse, RZ ;  /* 0x00000040c4c47226 */ /* 0x081fe400000006ff */
[-C--:B------:R-:W-:Y:S02]  /*95c0*/  IDP.4A.S8.S8 R221, R221, R64.reuse, RZ ;  /* 0x00000040dddd7226 */ /* 0x080fe400000006ff */
[-C--:B------:R-:W-:Y:S02]  /*95d0*/  IDP.4A.S8.S8 R214, R214, R64.reuse, RZ ;  /* 0x00000040d6d67226 */ /* 0x080fe400000006ff */
[-C--:B------:R-:W-:Y:S02]  /*95e0*/  IDP.4A.S8.S8 R207, R207, R64.reuse, RZ ;  /* 0x00000040cfcf7226 */ /* 0x080fe400000006ff */
        /* <DEDUP_REMOVED lines=26> */
[----:B------:R-:W-:Y:S02]  /*9790*/  IDP.4A.S8.S8 R68, R209, R67, R68 ;  /* 0x00000043d1447226 */ /* 0x000fe40000000644 */
[----:B------:R-:W-:Y:S01]  /*97a0*/  IMAD R191, R191, R198, RZ ;  /* 0x000000c6bfbf7224 */ /* 0x000fe200078e02ff */
[----:B------:R-:W-:Y:S01]  /*97b0*/  I2FP.F32.S32 R66, R189 ;  /* 0x000000bd00427245 */ /* 0x000fe20000201400 */
[----:B------:R-:W-:Y:S01]  /*97c0*/  IMAD R204, R217, R204, RZ ;  /* 0x000000ccd9cc7224 */ /* 0x000fe200078e02ff */
[----:B------:R-:W-:Y:S01]  /*97d0*/  I2FP.F32.S32 R68, R68 ;  /* 0x0000004400447245 */ /* 0x000fe20000201400 */
[----:B------:R-:W-:Y:S02]  /*97e0*/  IMAD R69, R210, R69, RZ ;  /* 0x00000045d2457224 */ /* 0x000fe400078e02ff */
[----:B------:R-:W-:Y:S02]  /*97f0*/  IMAD R230, R230, R197, RZ ;  /* 0x000000c5e6e67224 */ /* 0x000fe400078e02ff */
[----:B------:R-:W-:Y:S01]  /*9800*/  FMUL R237, R237, R66 ;  /* 0x00000042eded7220 */ /* 0x000fe20000400000 */
[----:B------:R-:W-:Y:S01]  /*9810*/  IDP.4A.S8.S8 R67, R205, R67, R64 ;  /* 0x00000043cd437226 */ /* 0x000fe20000000640 */
[----:B------:R-:W-:Y:S01]  /*9820*/  I2FP.F32.S32 R64, R185 ;  /* 0x000000b900407245 */ /* 0x000fe20000201400 */
[----:B------:R-:W-:-:S02]  /*9830*/  IMAD R191, R190, R194, R191 ;  /* 0x000000c2bebf7224 */ /* 0x000fc400078e02bf */
[----:B------:R-:W-:Y:S01]  /*9840*/  FMUL R235, R235, R68 ;  /* 0x00000044ebeb7220 */ /* 0x000fe20000400000 */
[----:B------:R-:W-:Y:S01]  /*9850*/  IMAD R204, R215, R221, R204 ;  /* 0x000000ddd7cc7224 */ /* 0x000fe200078e02cc */
[----:B------:R-:W-:Y:S01]  /*9860*/  I2FP.F32.S32 R70, R67 ;  /* 0x0000004300467245 */ /* 0x000fe20000201400 */
[----:B------:R-:W-:Y:S01]  /*9870*/  IMAD R69, R208, R212, R69 ;  /* 0x000000d4d0457224 */ /* 0x000fe200078e0245 */
[----:B------:R-:W-:Y:S01]  /*9880*/  I2FP.F32.S32 R191, R191 ;  /* 0x000000bf00bf7245 */ /* 0x000fe20000201400 */
[----:B------:R-:W-:Y:S01]  /*9890*/  IMAD R228, R229, R228, R230 ;  /* 0x000000e4e5e47224 */ /* 0x000fe200078e02e6 */
[----:B------:R-:W-:Y:S01]  /*98a0*/  I2FP.F32.S32 R65, R204 ;  /* 0x000000cc00417245 */ /* 0x000fe20000201400 */
[----:B------:R-:W-:Y:S01]  /*98b0*/  FMUL R239, R239, R64 ;  /* 0x00000040efef7220 */ /* 0x000fe20000400000 */
[----:B------:R-:W-:Y:S01]  /*98c0*/  I2FP.F32.S32 R69, R69 ;  /* 0x0000004500457245 */ /* 0x000fe20000201400 */
[----:B------:R-:W-:Y:S01]  /*98d0*/  FMUL R233, R233, R70 ;  /* 0x00000046e9e97220 */ /* 0x000fe20000400000 */
[----:B------:R-:W-:Y:S01]  /*98e0*/  I2FP.F32.S32 R67, R228 ;  /* 0x000000e400437245 */ /* 0x000fe20000201400 */
[----:B------:R-:W-:Y:S01]  /*98f0*/  FFMA R191, R240, R191, -R239 ;  /* 0x000000bff0bf7223 */ /* 0x000fe200000008ef */
[----:B------:R-:W-:Y:S01]  /*9900*/  FFMA R238, R238, R65, -R237 ;  /* 0x00000041eeee7223 */ /* 0x000fe200000008ed */
[----:B------:R-:W-:-:S02]  /*9910*/  FFMA R236, R236, R69, -R235 ;  /* 0x00000045ecec7223 */ /* 0x000fc400000008eb */
[----:B------:R-:W-:Y:S01]  /*9920*/  FFMA R234, R234, R67, -R233 ;  /* 0x00000043eaea7223 */ /* 0x000fe200000008e9 */
[C---:B------:R-:W-:Y:S01]  /*9930*/  FFMA R127, R232.reuse, R191, R127 ;  /* 0x000000bfe87f7223 */ /* 0x040fe2000000007f */
[C---:B------:R-:W-:Y:S01]  /*9940*/  FFMA R143, R232.reuse, R238, R143 ;  /* 0x000000eee88f7223 */ /* 0x040fe2000000008f */
[C---:B------:R-:W-:Y:S01]  /*9950*/  FFMA R159, R232.reuse, R236, R159 ;  /* 0x000000ece89f7223 */ /* 0x040fe2000000009f */
[----:B------:R-:W-:Y:S01]  /*9960*/  FFMA R175, R232, R234, R175 ;  /* 0x000000eae8af7223 */ /* 0x000fe200000000af */
[----:B------:R-:W-:Y:S06]  /*9970*/  BRA.U !UP0, `(.L_x_22) ;  /* 0xffffff9508487547 */ /* 0x000fec000b83ffff */
[----:B------:R-:W-:Y:S01]  /*9980*/  IADD3 R65, PT, PT, R2, 0x20, RZ ;  /* 0x0000002002417810 */ /* 0x000fe20007ffe0ff */
[----:B------:R-:W2:Y:S03]  /*9990*/  LDG.E.U16.CONSTANT R184, desc[UR12][R180.64+0x90] ;  /* 0x0000900cb4b87981 */ /* 0x000ea6000c1e9500 */
[----:B------:R-:W-:-:S04]  /*99a0*/  LEA.HI R70, R65, R176, RZ, 0x1d ;  /* 0x000000b041467211 */ /* 0x000fc800078fe8ff */
[-C--:B------:R-:W-:Y:S02]  /*99b0*/  IADD3 R67, PT, PT, R10, R70.reuse, RZ ;  /* 0x000000460a437210 */ /* 0x080fe40007ffe0ff */
[-C--:B------:R-:W-:Y:S02]  /*99c0*/  IADD3 R65, PT, PT, R11, R70.reuse, RZ ;  /* 0x000000460b417210 */ /* 0x080fe40007ffe0ff */
[-C--:B------:R-:W-:Y:S01]  /*99d0*/  IADD3 R189, PT, PT, R13, R70.reuse, RZ ;  /* 0x000000460dbd7210 */ /* 0x080fe20007ffe0ff */
[--C-:B------:R-:W-:Y:S01]  /*99e0*/  IMAD.WIDE R66, R67, 0x24, R178.reuse ;  /* 0x0000002443427825 */ /* 0x100fe200078e02b2 */
[-C--:B------:R-:W-:Y:S02]  /*99f0*/  IADD3 R191, PT, PT, R14, R70.reuse, RZ ;  /* 0x000000460ebf7210 */ /* 0x080fe40007ffe0ff */
[-C--:B------:R-:W-:Y:S01]  /*9a00*/  IADD3 R69, PT, PT, R9, R70.reuse, RZ ;  /* 0x0000004609457210 */ /* 0x080fe20007ffe0ff */
[----:B------:R-:W-:Y:S01]  /*9a10*/  IMAD.WIDE R64, R65, 0x24, R178 ;  /* 0x0000002441407825 */ /* 0x000fe200078e02b2 */
[----:B------:R0:W3:Y:S01]  /*9a20*/  LDG.E.CONSTANT R177, desc[UR12][R66.64+0x4] ;  /* 0x0000040c42b17981 */ /* 0x0000e2000c1e9900 */
[----:B------:R-:W-:-:S02]  /*9a30*/  IADD3 R193, PT, PT, R15, R70, RZ ;  /* 0x000000460fc17210 */ /* 0x000fc40007ffe0ff */
[----:B------:R-:W-:Y:S01]  /*9a40*/  IADD3 R195, PT, PT, R16, R70, RZ ;  /* 0x0000004610c37210 */ /* 0x000fe20007ffe0ff */
[----:B------:R1:W4:Y:S01]  /*9a50*/  LDG.E.CONSTANT R185, desc[UR12][R64.64+0x4] ;  /* 0x0000040c40b97981 */ /* 0x000322000c1e9900 */
[--C-:B------:R-:W-:Y:S01]  /*9a60*/  IMAD.WIDE R68, R69, 0x24, R178.reuse ;  /* 0x0000002445447825 */ /* 0x100fe200078e02b2 */
[----:B------:R-:W-:Y:S03]  /*9a70*/  BAR.SYNC.DEFER_BLOCKING 0x0 ;  /* 0x0000000000007b1d */ /* 0x000fe60000010000 */
[----:B0-----:R-:W-:-:S04]  /*9a80*/  IMAD.WIDE R66, R189, 0x24, R178 ;  /* 0x00000024bd427825 */ /* 0x001fc800078e02b2 */
[----:B-1----:R-:W-:Y:S01]  /*9a90*/  IMAD.WIDE R64, R191, 0x24, R178 ;  /* 0x00000024bf407825 */ /* 0x002fe200078e02b2 */
[-C--:B------:R-:W-:Y:S01]  /*9aa0*/  IADD3 R187, PT, PT, R12, R70.reuse, RZ ;  /* 0x000000460cbb7210 */ /* 0x080fe20007ffe0ff */
[----:B------:R0:W5:Y:S01]  /*9ab0*/  LDG.E.CONSTANT R189, desc[UR12][R66.64+0x4] ;  /* 0x0000040c42bd7981 */ /* 0x000162000c1e9900 */
[----:B------:R-:W-:-:S03]  /*9ac0*/  IADD3 R199, PT, PT, R18, R70, RZ ;  /* 0x0000004612c77210 */ /* 0x000fc60007ffe0ff */
[----:B------:R1:W5:Y:S01]  /*9ad0*/  LDG.E.CONSTANT R191, desc[UR12][R64.64+0x4] ;  /* 0x0000040c40bf7981 */ /* 0x000362000c1e9900 */
[----:B------:R-:W-:-:S03]  /*9ae0*/  IADD3 R201, PT, PT, R19, R70, RZ ;  /* 0x0000004613c97210 */ /* 0x000fc60007ffe0ff */
[----:B------:R1:W5:Y:S01]  /*9af0*/  LDG.E.CONSTANT R71, desc[UR12][R68.64+0x4] ;  /* 0x0000040c44477981 */ /* 0x000362000c1e9900 */
[----:B0-----:R-:W-:-:S04]  /*9b00*/  IMAD.WIDE R66, R193, 0x24, R178 ;  /* 0x00000024c1427825 */ /* 0x001fc800078e02b2 */
[--C-:B-1----:R-:W-:Y:S01]  /*9b10*/  IMAD.WIDE R64, R195, 0x24, R178.reuse ;  /* 0x00000024c3407825 */ /* 0x102fe200078e02b2 */
[----:B------:R0:W5:Y:S01]  /*9b20*/  LDG.E.CONSTANT R193, desc[UR12][R66.64+0x4] ;  /* 0x0000040c42c17981 */ /* 0x000162000c1e9900 */
[-C--:B------:R-:W-:Y:S02]  /*9b30*/  IADD3 R197, PT, PT, R17, R70.reuse, RZ ;  /* 0x0000004611c57210 */ /* 0x080fe40007ffe0ff */
[--C-:B------:R-:W-:Y:S01]  /*9b40*/  IMAD.WIDE R68, R187, 0x24, R178.reuse ;  /* 0x00000024bb447825 */ /* 0x100fe200078e02b2 */
[----:B------:R1:W5:Y:S01]  /*9b50*/  LDG.E.CONSTANT R195, desc[UR12][R64.64+0x4] ;  /* 0x0000040c40c37981 */ /* 0x000362000c1e9900 */
[-C--:B------:R-:W-:Y:S02]  /*9b60*/  IADD3 R203, PT, PT, R20, R70.reuse, RZ ;  /* 0x0000004614cb7210 */ /* 0x080fe40007ffe0ff */
[----:B------:R-:W-:Y:S01]  /*9b70*/  IADD3 R205, PT, PT, R21, R70, RZ ;  /* 0x0000004615cd7210 */ /* 0x000fe20007ffe0ff */
        /* <DEDUP_REMOVED lines=10> */
[----:B0-----:R-:W-:-:S03]  /*9c20*/  IMAD.WIDE R66, R203, 0x24, R178 ;  /* 0x00000024cb427825 */ /* 0x001fc600078e02b2 */
[----:B------:R-:W5:Y:S01]  /*9c30*/  LDG.E.U16.CONSTANT R70, desc[UR12][R182.64+0x90] ;  /* 0x0000900cb6467981 */ /* 0x000f62000c1e9500 */
[----:B-1----:R-:W-:-:S03]  /*9c40*/  IMAD.WIDE R64, R205, 0x24, R178 ;  /* 0x00000024cd407825 */ /* 0x002fc600078e02b2 */
[----:B------:R0:W5:Y:S01]  /*9c50*/  LDG.E.CONSTANT R203, desc[UR12][R66.64+0x4] ;  /* 0x0000040c42cb7981 */ /* 0x000162000c1e9900 */
[----:B------:R-:W-:-:S03]  /*9c60*/  IMAD.WIDE R68, R207, 0x24, R178 ;  /* 0x00000024cf447825 */ /* 0x000fc600078e02b2 */
[----:B------:R1:W5:Y:S04]  /*9c70*/  LDG.E.CONSTANT R205, desc[UR12][R64.64+0x4] ;  /* 0x0000040c40cd7981 */ /* 0x000368000c1e9900 */
[----:B------:R-:W5:Y:S01]  /*9c80*/  LDG.E.CONSTANT R69, desc[UR12][R68.64+0x4] ;  /* 0x0000040c44457981 */ /* 0x000f62000c1e9900 */
[----:B0-----:R-:W-:-:S04]  /*9c90*/  IMAD.WIDE R66, R209, 0x24, R178 ;  /* 0x00000024d1427825 */ /* 0x001fc800078e02b2 */
[----:B-1----:R-:W-:Y:S01]  /*9ca0*/  IMAD.WIDE R64, R211, 0x24, R178 ;  /* 0x00000024d3407825 */ /* 0x002fe200078e02b2 */
[----:B------:R-:W5:Y:S04]  /*9cb0*/  LDG.E.CONSTANT R207, desc[UR12][R66.64+0x4] ;  /* 0x0000040c42cf7981 */ /* 0x000f68000c1e9900 */
[----:B------:R2:W5:Y:S01]  /*9cc0*/  LDG.E.CONSTANT R209, desc[UR12][R64.64+0x4] ;  /* 0x0000040c40d17981 */ /* 0x000562000c1e9900 */
[----:B------:R-:W-:Y:S01]  /*9cd0*/  UMOV UR11, 0x8 ;  /* 0x00000008000b7882 */ /* 0x000fe20000000000 */
[----:B--2---:R-:W-:Y:S02]  /*9ce0*/  HADD2.F32 R65, -RZ, R184.H0_H0 ;  /* 0x200000b8ff417230 */ /* 0x004fe40000004100 */
[----:B---3--:R0:W-:Y:S04]  /*9cf0*/  STS [R46+0x200], R177 ;  /* 0x000200b12e007388 */ /* 0x0081e80000000800 */
[----:B----4-:R0:W-:Y:S04]  /*9d00*/  STS [R46+0x400], R185 ;  /* 0x000400b92e007388 */ /* 0x0101e80000000800 */
[----:B-----5:R0:W-:Y:S04]  /*9d10*/  STS [R46+0x800], R189 ;  /* 0x000800bd2e007388 */ /* 0x0201e80000000800 */
[----:B------:R0:W-:Y:S04]  /*9d20*/  STS [R46+0xa00], R191 ;  /* 0x000a00bf2e007388 */ /* 0x0001e80000000800 */
[----:B------:R0:W-:Y:S04]  /*9d30*/  STS [R46], R71 ;  /* 0x000000472e007388 */ /* 0x0001e80000000800 */
[----:B------:R0:W-:Y:S04]  /*9d40*/  STS [R46+0xc00], R193 ;  /* 0x000c00c12e007388 */ /* 0x0001e80000000800 */
[----:B------:R0:W-:Y:S04]  /*9d50*/  STS [R46+0xe00], R195 ;  /* 0x000e00c32e007388 */ /* 0x0001e80000000800 */
[----:B------:R0:W-:Y:S04]  /*9d60*/  STS [R46+0x600], R187 ;  /* 0x000600bb2e007388 */ /* 0x0001e80000000800 */
[----:B------:R0:W-:Y:S04]  /*9d70*/  STS [R46+0x1200], R199 ;  /* 0x001200c72e007388 */ /* 0x0001e80000000800 */
[----:B------:R0:W-:Y:S04]  /*9d80*/  STS [R46+0x1400], R201 ;  /* 0x001400c92e007388 */ /* 0x0001e80000000800 */
[----:B------:R0:W-:Y:S01]  /*9d90*/  STS [R46+0x1000], R197 ;  /* 0x001000c52e007388 */ /* 0x0001e20000000800 */
[----:B------:R-:W-:-:S03]  /*9da0*/  HADD2.F32 R70, -RZ, R70.H0_H0 ;  /* 0x20000046ff467230 */ /* 0x000fc60000004100 */
        /* <DEDUP_REMOVED lines=8> */
.L_x_23:
[----:B------:R-:W-:Y:S02]  /*9e30*/  ULOP3.LUT UR4, UR11, 0x3ffffff8, URZ, 0xc0, !UPT ;  /* 0x3ffffff80b047892 */ /* 0x000fe4000f8ec0ff */
[----:B------:R-:W-:Y:S02]  /*9e40*/  USHF.R.U32.HI UR14, URZ, 0x4, UR11 ;  /* 0x00000004ff0e7899 */ /* 0x000fe4000801160b */
[----:B------:R-:W-:Y:S02]  /*9e50*/  ULOP3.LUT UR15, UR11, 0x6, URZ, 0xc0, !UPT ;  /* 0x000000060b0f7892 */ /* 0x000fe4000f8ec0ff */
[----:B0-----:R-:W-:Y:S01]  /*9e60*/  MOV R65, UR4 ;  /* 0x0000000400417c02 */ /* 0x001fe20008000f00 */
[----:B------:R-:W-:Y:S01]  /*9e70*/  USHF.L.U32 UR4, UR11, 0x2, URZ ;  /* 0x000000020b047899 */ /* 0x000fe200080006ff */
[----:B------:R-:W-:-:S03]  /*9e80*/  MOV R208, UR14 ;  /* 0x0000000e00d07c02 */ /* 0x000fc60008000f00 */
[----:B------:R-:W-:Y:S01]  /*9e90*/  IMAD R206, R60, 0x21, R65 ;  /* 0x000000213cce7824 */ /* 0x000fe200078e0241 */
[----:B------:R-:W-:Y:S01]  /*9ea0*/  ULOP3.LUT UR4, UR4, 0x18, URZ, 0xc0, !UPT ;  /* 0x0000001804047892 */ /* 0x000fe2000f8ec0ff */
[C---:B------:R-:W-:Y:S02]  /*9eb0*/  LEA R191, R208.reuse, R43, 0x2 ;  /* 0x0000002bd0bf7211 */ /* 0x040fe400078e10ff */
[----:B------:R-:W-:Y:S02]  /*9ec0*/  LEA R207, R208, R3, 0x2 ;  /* 0x00000003d0cf7211 */ /* 0x000fe400078e10ff */
[----:B------:R-:W-:Y:S02]  /*9ed0*/  LEA R206, R206, UR18, 0x2 ;  /* 0x00000012cece7c11 */ /* 0x000fe4000f8e10ff */
[----:B------:R-:W-:Y:S01]  /*9ee0*/  IADD3 R229, PT, PT, R42, UR4, RZ ;  /* 0x000000042ae57c10 */ /* 0x000fe2000fffe0ff */
[----:B------:R-:W-:Y:S01]  /*9ef0*/  ULOP3.LUT UR4, UR11, 0xe, URZ, 0xc0, !UPT ;  /* 0x0000000e0b047892 */ /* 0x000fe2000f8ec0ff */
[----:B------:R-:W-:Y:S01]  /*9f00*/  LEA R191, R191, UR7, 0x2 ;  /* 0x00000007bfbf7c11 */ /* 0x000fe2000f8e10ff */
[----:B------:R-:W0:Y:S01]  /*9f10*/  LDS R177, [R206] ;  /* 0x00000000ceb17984 */ /* 0x000e220000000800 */
[----:B------:R-:W-:Y:S01]  /*9f20*/  LEA R225, R229, UR10, 0x2 ;  /* 0x0000000ae5e17c11 */ /* 0x000fe2000f8e10ff */
[----:B------:R-:W-:Y:S01]  /*9f30*/  UIADD3 UR11, UPT, UPT, UR11, 0x2, URZ ;  /* 0x000000020b0b7890 */ /* 0x000fe2000fffe0ff */
[C---:B------:R-:W-:Y:S01]  /*9f40*/  LEA R209, R208.reuse, R5, 0x2 ;  /* 0x00000005d0d17211 */ /* 0x040fe200078e10ff */
[----:B------:R-:W1:Y:S01]  /*9f50*/  LDS R187, [R206+0x10] ;  /* 0x00001000cebb7984 */ /* 0x000e620000000800 */
[----:B------:R-:W-:Y:S01]  /*9f60*/  LEA R208, R208, R7, 0x2 ;  /* 0x00000007d0d07211 */ /* 0x000fe200078e10ff */
[----:B------:R-:W-:Y:S01]  /*9f70*/  UISETP.GE.U32.AND UP0, UPT, UR11, 0x10, UPT ;  /* 0x000000100b00788c */ /* 0x000fe2000bf06070 */
[----:B------:R-:W-:Y:S01]  /*9f80*/  LEA R207, R207, UR7, 0x2 ;  /* 0x00000007cfcf7c11 */ /* 0x000fe2000f8e10ff */
[----:B------:R-:W2:Y:S01]  /*9f90*/  LDS R184, [R206+0x4] ;  /* 0x00000400ceb87984 */ /* 0x000ea20000000800 */
[----:B------:R-:W-:-:S02]  /*9fa0*/  LEA R209, R209, UR7, 0x2 ;  /* 0x00000007d1d17c11 */ /* 0x000fc4000f8e10ff */
[----:B------:R-:W-:Y:S01]  /*9fb0*/  LEA R208, R208, UR7, 0x2 ;  /* 0x00000007d0d07c11 */ /* 0x000fe2000f8e10ff */
[----:B------:R-:W3:Y:S01]  /*9fc0*/  LDS R188, [R206+0x14] ;  /* 0x00001400cebc7984 */ /* 0x000ee20000000800 */
[----:B------:R-:W-:-:S03]  /*9fd0*/  LOP3.LUT R229, R229, 0xffff, RZ, 0xc0, !PT ;  /* 0x0000ffffe5e57812 */ /* 0x000fc600078ec0ff */
[----:B------:R-:W4:Y:S04]  /*9fe0*/  LDS R185, [R206+0x8] ;  /* 0x00000800ceb97984 */ /* 0x000f280000000800 */
[----:B------:R-:W5:Y:S04]  /*9ff0*/  LDS.128 R64, [R225] ;  /* 0x00000000e1407984 */ /* 0x000f680000000c00 */
[----:B------:R-:W5:Y:S04]  /*a000*/  LDS R186, [R206+0xc] ;  /* 0x00000c00ceba7984 */ /* 0x000f680000000800 */
[----:B------:R-:W5:Y:S04]  /*a010*/  LDS R189, [R206+0x18] ;  /* 0x00001800cebd7984 */ /* 0x000f680000000800 */
[----:B------:R-:W5:Y:S04]  /*a020*/  LDS.128 R68, [R225+0x10] ;  /* 0x00001000e1447984 */ /* 0x000f680000000c00 */
[----:B------:R-:W5:Y:S04]  /*a030*/  LDS R190, [R206+0x1c] ;  /* 0x00001c00cebe7984 */ /* 0x000f680000000800 */
[----:B------:R-:W5:Y:S01]  /*a040*/  LDS.U8 R192, [R191+UR4] ;  /* 0x00000004bfc07984 */ /* 0x000f620008000000 */
[----:B0-----:R-:W-:-:S03]  /*a050*/  SHF.R.S32.HI R177, RZ, UR15, R177 ;  /* 0x0000000fffb17c19 */ /* 0x001fc600080114b1 */
[----:B------:R0:W0:Y:S01]  /*a060*/  LDS.U8 R205, [R191+UR4+0x1] ;  /* 0x00000104bfcd7984 */ /* 0x0000220008000000 */
[----:B-1----:R-:W-:Y:S02]  /*a070*/  SHF.R.S32.HI R187, RZ, UR15, R187 ;  /* 0x0000000fffbb7c19 */ /* 0x002fe400080114bb */
[----:B------:R-:W-:Y:S01]  /*a080*/  LOP3.LUT R227, R177, 0x3030303, RZ, 0xc0, !PT ;  /* 0x03030303b1e37812 */ /* 0x000fe200078ec0ff */
[----:B------:R-:W1:Y:S01]  /*a090*/  LDS R211, [R206+0x1080] ;  /* 0x00108000ced37984 */ /* 0x000e620000000800 */
[----:B--2---:R-:W-:Y:S02]  /*a0a0*/  SHF.R.S32.HI R184, RZ, UR15, R184 ;  /* 0x0000000fffb87c19 */ /* 0x004fe400080114b8 */
[----:B------:R-:W-:Y:S01]  /*a0b0*/  LOP3.LUT R196, R187, 0x3030303, RZ, 0xc0, !PT ;  /* 0x03030303bbc47812 */ /* 0x000fe200078ec0ff */
[----:B------:R-:W2:Y:S01]  /*a0c0*/  LDS.U8 R217, [R207+UR4] ;  /* 0x00000004cfd97984 */ /* 0x000ea20008000000 */
        /* <DEDUP_REMOVED lines=12> */
[----:B------:R-:W-:-:S02]  /*a190*/  SHF.R.S32.HI R189, RZ, UR15, R189 ;  /* 0x0000000fffbd7c19 */ /* 0x000fc400080114bd */
[----:B------:R-:W-:Y:S01]  /*a1a0*/  LOP3.LUT R197, R186, 0x3030303, RZ, 0xc0, !PT ;  /* 0x03030303bac57812 */ /* 0x000fe200078ec0ff */
[----:B------:R-:W5:Y:S01]  /*a1b0*/  LDS R212, [R206+0x1084] ;  /* 0x00108400ced47984 */ /* 0x000f620000000800 */
[----:B------:R-:W-:Y:S01]  /*a1c0*/  IDP.4A.S8.S8 R184, R196, R68, RZ ;  /* 0x00000044c4b87226 */ /* 0x000fe200000006ff */
[----:B------:R-:W-:Y:S02]  /*a1d0*/  LOP3.LUT R194, R189, 0x3030303, RZ, 0xc0, !PT ;  /* 0x03030303bdc27812 */ /* 0x000fe400078ec0ff */
[----:B------:R-:W5:Y:S01]  /*a1e0*/  LDS R214, [R206+0x2104] ;  /* 0x00210400ced67984 */ /* 0x000f620000000800 */
[----:B------:R-:W-:Y:S01]  /*a1f0*/  SHF.R.S32.HI R190, RZ, UR15, R190 ;  /* 0x0000000fffbe7c19 */ /* 0x000fe200080114be */
[----:B------:R-:W-:Y:S02]  /*a200*/  IDP.4A.S8.S8 R185, R195, R69, R184 ;  /* 0x00000045c3b97226 */ /* 0x000fe400000006b8 */
[----:B------:R-:W5:Y:S01]  /*a210*/  LDS R216, [R206+0x3184] ;  /* 0x00318400ced87984 */ /* 0x000f620000000800 */
[----:B------:R-:W-:Y:S01]  /*a220*/  IDP.4A.S8.S8 R184, R198, R66, R177 ;  /* 0x00000042c6b87226 */ /* 0x000fe200000006b1 */
[----:B0-----:R-:W-:Y:S01]  /*a230*/  LOP3.LUT R191, R192, 0xf, RZ, 0xc0, !PT ;  /* 0x0000000fc0bf7812 */ /* 0x001fe200078ec0ff */
[----:B------:R-:W-:Y:S01]  /*a240*/  IDP.4A.S8.S8 R186, R194, R70, R185 ;  /* 0x00000046c2ba7226 */ /* 0x000fe200000006b9 */
[----:B------:R-:W-:Y:S01]  /*a250*/  LOP3.LUT R193, R190, 0x3030303, RZ, 0xc0, !PT ;  /* 0x03030303bec17812 */ /* 0x000fe200078ec0ff */
[----:B------:R-:W-:Y:S01]  /*a260*/  IDP.4A.S8.S8 R184, R197, R67, R184 ;  /* 0x00000043c5b87226 */ /* 0x000fe200000006b8 */
[----:B------:R-:W-:Y:S01]  /*a270*/  LDS R201, [R206+0x2108] ;  /* 0x00210800cec97984 */ /* 0x000fe20000000800 */
[----:B------:R-:W-:-:S02]  /*a280*/  LOP3.LUT R190, R205, 0xf, RZ, 0xc0, !PT ;  /* 0x0000000fcdbe7812 */ /* 0x000fc400078ec0ff */
[----:B------:R-:W-:Y:S01]  /*a290*/  IDP.4A.S8.S8 R186, R193, R71, R186 ;  /* 0x00000047c1ba7226 */ /* 0x000fe200000006ba */
[----:B------:R-:W0:Y:S01]  /*a2a0*/  LDS R204, [R206+0x1088] ;  /* 0x00108800cecc7984 */ /* 0x000e220000000800 */
[----:B------:R-:W-:Y:S01]  /*a2b0*/  IMAD R233, R184, R191, RZ ;  /* 0x000000bfb8e97224 */ /* 0x000fe200078e02ff */
[----:B------:R-:W-:Y:S02]  /*a2c0*/  SHF.R.U32.HI R192, RZ, 0x4, R192 ;  /* 0x00000004ffc07819 */ /* 0x000fe400000116c0 */
[----:B------:R-:W0:Y:S01]  /*a2d0*/  LDS R200, [R206+0x3188] ;  /* 0x00318800cec87984 */ /* 0x000e220000000800 */
[----:B-1----:R-:W-:Y:S01]  /*a2e0*/  SHF.R.S32.HI R211, RZ, UR15, R211 ;  /* 0x0000000fffd37c19 */ /* 0x002fe200080114d3 */
[----:B------:R-:W-:Y:S01]  /*a2f0*/  IMAD R233, R186, R190, R233 ;  /* 0x000000bebae97224 */ /* 0x000fe200078e02e9 */
[----:B--2---:R-:W-:Y:S01]  /*a300*/  SHF.R.U32.HI R177, RZ, 0x4, R217 ;  /* 0x00000004ffb17819 */ /* 0x004fe200000116d9 */
[----:B------:R-:W1:Y:S01]  /*a310*/  LDS R203, [R206+0x108c] ;  /* 0x00108c00cecb7984 */ /* 0x000e620000000800 */
[----:B---3--:R-:W-:-:S02]  /*a320*/  SHF.R.U32.HI R184, RZ, 0x4, R210 ;  /* 0x00000004ffb87819 */ /* 0x008fc400000116d2 */
[----:B----4-:R-:W-:Y:S01]  /*a330*/  SHF.R.S32.HI R188, RZ, UR15, R213 ;  /* 0x0000000fffbc7c19 */ /* 0x010fe200080114d5 */
[----:B------:R-:W-:Y:S01]  /*a340*/  LDS R199, [R206+0x210c] ;  /* 0x00210c00cec77984 */ /* 0x000fe20000000800 */
[----:B------:R-:W-:Y:S02]  /*a350*/  LEA R192, R192, R192, 0x8 ;  /* 0x000000c0c0c07211 */ /* 0x000fe400078e40ff */
[----:B-----5:R-:W-:Y:S01]  /*a360*/  SHF.R.U32.HI R189, RZ, 0x4, R230 ;  /* 0x00000004ffbd7819 */ /* 0x020fe200000116e6 */
[----:B------:R-:W2:Y:S01]  /*a370*/  LDS R202, [R206+0x318c] ;  /* 0x00318c00ceca7984 */ /* 0x000ea20000000800 */
[----:B------:R-:W-:Y:S02]  /*a380*/  LOP3.LUT R223, R211, 0x3030303, RZ, 0xc0, !PT ;  /* 0x03030303d3df7812 */ /* 0x000fe400078ec0ff */
[----:B------:R-:W-:Y:S01]  /*a390*/  SHF.R.S32.HI R185, RZ, UR15, R215 ;  /* 0x0000000fffb97c19 */ /* 0x000fe200080114d7 */
[----:B------:R-:W3:Y:S01]  /*a3a0*/  LDS R219, [R206+0x1090] ;  /* 0x00109000cedb7984 */ /* 0x000ee20000000800 */
[----:B------:R-:W-:-:S02]  /*a3b0*/  LEA R177, R177, R177, 0x8 ;  /* 0x000000b1b1b17211 */ /* 0x000fc400078e40ff */
[----:B------:R-:W-:Y:S01]  /*a3c0*/  LEA R186, R184, R184, 0x8 ;  /* 0x000000b8b8ba7211 */ /* 0x000fe200078e40ff */
[----:B------:R-:W-:Y:S01]  /*a3d0*/  LDS.U8 R207, [R207+UR4+0x1] ;  /* 0x00000104cfcf7984 */ /* 0x000fe20008000000 */
[----:B------:R-:W-:Y:S02]  /*a3e0*/  LOP3.LUT R188, R188, 0x3030303, RZ, 0xc0, !PT ;  /* 0x03030303bcbc7812 */ /* 0x000fe400078ec0ff */
[----:B------:R-:W-:Y:S01]  /*a3f0*/  LEA R211, R189, R189, 0x8 ;  /* 0x000000bdbdd37211 */ /* 0x000fe200078e40ff */
[----:B------:R-:W-:Y:S01]  /*a400*/  LDS.U8 R209, [R209+UR4+0x1] ;  /* 0x00000104d1d17984 */ /* 0x000fe20008000000 */
[----:B------:R-:W-:Y:S01]  /*a410*/  SHF.R.S32.HI R212, RZ, UR15, R212 ;  /* 0x0000000fffd47c19 */ /* 0x000fe200080114d4 */
[----:B------:R-:W-:Y:S01]  /*a420*/  IDP.4A.S8.S8 R218, R188, R64, RZ ;  /* 0x00000040bcda7226 */ /* 0x000fe200000006ff */
[----:B------:R-:W-:Y:S02]  /*a430*/  SHF.R.S32.HI R187, RZ, UR15, R214 ;  /* 0x0000000fffbb7c19 */ /* 0x000fe400080114d6 */
[----:B------:R-:W-:-:S02]  /*a440*/  LOP3.LUT R185, R185, 0x3030303, RZ, 0xc0, !PT ;  /* 0x03030303b9b97812 */ /* 0x000fc400078ec0ff */
[----:B------:R-:W-:Y:S02]  /*a450*/  LEA R192, R192, R192, 0x10 ;  /* 0x000000c0c0c07211 */ /* 0x000fe400078e80ff */
[----:B------:R-:W-:Y:S01]  /*a460*/  LEA R189, R177, R177, 0x10 ;  /* 0x000000b1b1bd7211 */ /* 0x000fe200078e80ff */
[----:B------:R-:W-:Y:S01]  /*a470*/  IDP.4A.S8.S8 R215, R185, R64, RZ ;  /* 0x00000040b9d77226 */ /* 0x000fe200000006ff */
[----:B------:R-:W-:Y:S02]  /*a480*/  LEA R186, R186, R186, 0x10 ;  /* 0x000000bababa7211 */ /* 0x000fe400078e80ff */
[----:B------:R-:W-:Y:S01]  /*a490*/  LEA R177, R211, R211, 0x10 ;  /* 0x000000d3d3b17211 */ /* 0x000fe200078e80ff */
[-C--:B------:R-:W-:Y:S01]  /*a4a0*/  IDP.4A.S8.S8 R211, R192, R64.reuse, RZ ;  /* 0x00000040c0d37226 */ /* 0x080fe200000006ff */
[----:B------:R-:W-:Y:S01]  /*a4b0*/  SHF.R.S32.HI R216, RZ, UR15, R216 ;  /* 0x0000000fffd87c19 */ /* 0x000fe200080114d8 */
[-C--:B------:R-:W-:Y:S01]  /*a4c0*/  IDP.4A.S8.S8 R214, R189, R64.reuse, RZ ;  /* 0x00000040bdd67226 */ /* 0x080fe200000006ff */
[----:B------:R-:W-:Y:S01]  /*a4d0*/  LOP3.LUT R222, R212, 0x3030303, RZ, 0xc0, !PT ;  /* 0x03030303d4de7812 */ /* 0x000fe200078ec0ff */
[-C--:B------:R-:W-:Y:S01]  /*a4e0*/  IDP.4A.S8.S8 R212, R223, R64.reuse, RZ ;  /* 0x00000040dfd47226 */ /* 0x080fe200000006ff */
[----:B------:R-:W-:Y:S01]  /*a4f0*/  LOP3.LUT R187, R187, 0x3030303, RZ, 0xc0, !PT ;  /* 0x03030303bbbb7812 */ /* 0x000fe200078ec0ff */
[-C--:B------:R-:W-:Y:S01]  /*a500*/  IDP.4A.S8.S8 R213, R186, R64.reuse, RZ ;  /* 0x00000040bad57226 */ /* 0x080fe200000006ff */
[----:B------:R-:W-:Y:S01]  /*a510*/  LOP3.LUT R184, R216, 0x3030303, RZ, 0xc0, !PT ;  /* 0x03030303d8b87812 */ /* 0x000fe200078ec0ff */
[----:B------:R-:W-:Y:S01]  /*a520*/  IDP.4A.S8.S8 R64, R177, R64, RZ ;  /* 0x00000040b1407226 */ /* 0x000fe200000006ff */
[----:B0-----:R-:W-:Y:S01]  /*a530*/  SHF.R.S32.HI R204, RZ, UR15, R204 ;  /* 0x0000000fffcc7c19 */ /* 0x001fe200080114cc */
[-C--:B------:R-:W-:Y:S01]  /*a540*/  IDP.4A.S8.S8 R231, R187, R65.reuse, R218 ;  /* 0x00000041bbe77226 */ /* 0x080fe200000006da */
[----:B------:R-:W-:Y:S01]  /*a550*/  SHF.R.S32.HI R224, RZ, UR15, R200 ;  /* 0x0000000fffe07c19 */ /* 0x000fe200080114c8 */
[-C--:B------:R-:W-:Y:S01]  /*a560*/  IDP.4A.S8.S8 R216, R222, R65.reuse, R212 ;  /* 0x00000041ded87226 */ /* 0x080fe200000006d4 */
[----:B------:R-:W0:Y:S01]  /*a570*/  LDS R218, [R206+0x1094] ;  /* 0x00109400ceda7984 */ /* 0x000e220000000800 */
[-C--:B------:R-:W-:Y:S01]  /*a580*/  IDP.4A.S8.S8 R232, R184, R65.reuse, R215 ;  /* 0x00000041b8e87226 */ /* 0x080fe200000006d7 */
[----:B-1----:R-:W-:Y:S01]  /*a590*/  SHF.R.S32.HI R203, RZ, UR15, R203 ;  /* 0x0000000fffcb7c19 */ /* 0x002fe200080114cb */
[-C--:B------:R-:W-:Y:S01]  /*a5a0*/  IDP.4A.S8.S8 R220, R189, R65.reuse, R214 ;  /* 0x00000041bddc7226 */ /* 0x080fe200000006d6 */
[----:B------:R-:W1:Y:S01]  /*a5b0*/  LDS R212, [R206+0x2110] ;  /* 0x00211000ced47984 */ /* 0x000e620000000800 */
[-C--:B------:R-:W-:Y:S01]  /*a5c0*/  IDP.4A.S8.S8 R234, R177, R65.reuse, R64 ;  /* 0x00000041b1ea7226 */ /* 0x080fe20000000640 */
[----:B--2---:R-:W-:Y:S01]  /*a5d0*/  SHF.R.S32.HI R202, RZ, UR15, R202 ;  /* 0x0000000fffca7c19 */ /* 0x004fe200080114ca */
[-C--:B------:R-:W-:Y:S01]  /*a5e0*/  IDP.4A.S8.S8 R221, R192, R65.reuse, R211 ;  /* 0x00000041c0dd7226 */ /* 0x080fe200000006d3 */
[----:B------:R-:W2:Y:S01]  /*a5f0*/  LDS R215, [R206+0x1098] ;  /* 0x00109800ced77984 */ /* 0x000ea20000000800 */
[----:B------:R-:W-:Y:S01]  /*a600*/  IDP.4A.S8.S8 R235, R186, R65, R213 ;  /* 0x00000041baeb7226 */ /* 0x000fe200000006d5 */
[----:B------:R-:W-:Y:S01]  /*a610*/  SHF.R.S32.HI R65, RZ, UR15, R201 ;  /* 0x0000000fff417c19 */ /* 0x000fe200080114c9 */
[-C--:B------:R-:W-:Y:S01]  /*a620*/  IDP.4A.S8.S8 R221, R192, R66.reuse, R221 ;  /* 0x00000042c0dd7226 */ /* 0x080fe200000006dd */
[----:B------:R-:W4:Y:S01]  /*a630*/  LDS R214, [R206+0x109c] ;  /* 0x00109c00ced67984 */ /* 0x000f220000000800 */
[----:B------:R-:W-:Y:S01]  /*a640*/  LOP3.LUT R201, R204, 0x3030303, RZ, 0xc0, !PT ;  /* 0x03030303ccc97812 */ /* 0x000fe200078ec0ff */
[-C--:B------:R-:W-:Y:S01]  /*a650*/  IDP.4A.S8.S8 R228, R186, R66.reuse, R235 ;  /* 0x00000042bae47226 */ /* 0x080fe200000006eb */
[----:B------:R-:W-:Y:S01]  /*a660*/  LOP3.LUT R200, R65, 0x3030303, RZ, 0xc0, !PT ;  /* 0x0303030341c87812 */ /* 0x000fe200078ec0ff */
[----:B------:R-:W5:Y:S01]  /*a670*/  LDS R64, [R206+0x2118] ;  /* 0x00211800ce407984 */ /* 0x000f620000000800 */
[----:B------:R-:W-:Y:S01]  /*a680*/  SHF.R.S32.HI R65, RZ, UR15, R199 ;  /* 0x0000000fff417c19 */ /* 0x000fe200080114c7 */
[-C--:B------:R-:W-:Y:S01]  /*a690*/  IDP.4A.S8.S8 R216, R201, R66.reuse, R216 ;  /* 0x00000042c9d87226 */ /* 0x080fe200000006d8 */
[----:B------:R-:W-:Y:S01]  /*a6a0*/  LOP3.LUT R199, R224, 0x3030303, RZ, 0xc0, !PT ;  /* 0x03030303e0c77812 */ /* 0x000fe200078ec0ff */
[----:B------:R-:W5:Y:S01]  /*a6b0*/  LDS R211, [R206+0x2114] ;  /* 0x00211400ced37984 */ /* 0x000f620000000800 */
[----:B------:R-:W-:Y:S01]  /*a6c0*/  LOP3.LUT R204, R203, 0x3030303, RZ, 0xc0, !PT ;  /* 0x03030303cbcc7812 */ /* 0x000fe200078ec0ff */
[-C--:B------:R-:W-:Y:S01]  /*a6d0*/  IDP.4A.S8.S8 R224, R200, R66.reuse, R231 ;  /* 0x00000042c8e07226 */ /* 0x080fe200000006e7 */
[----:B------:R-:W-:Y:S01]  /*a6e0*/  LOP3.LUT R203, R65, 0x3030303, RZ, 0xc0, !PT ;  /* 0x0303030341cb7812 */ /* 0x000fe200078ec0ff */
[----:B------:R-:W5:Y:S01]  /*a6f0*/  LDS R213, [R206+0x211c] ;  /* 0x00211c00ced57984 */ /* 0x000f620000000800 */
[-C--:B------:R-:W-:Y:S01]  /*a700*/  IDP.4A.S8.S8 R220, R189, R66.reuse, R220 ;  /* 0x00000042bddc7226 */ /* 0x080fe200000006dc */
[----:B------:R-:W-:Y:S01]  /*a710*/  LOP3.LUT R202, R202, 0x3030303, RZ, 0xc0, !PT ;  /* 0x03030303caca7812 */ /* 0x000fe200078ec0ff */
[-C--:B------:R-:W-:Y:S01]  /*a720*/  IDP.4A.S8.S8 R236, R177, R66.reuse, R234 ;  /* 0x00000042b1ec7226 */ /* 0x080fe200000006ea */
[----:B---3--:R-:W-:Y:S01]  /*a730*/  SHF.R.S32.HI R219, RZ, UR15, R219 ;  /* 0x0000000fffdb7c19 */ /* 0x008fe200080114db */
[----:B------:R-:W-:Y:S01]  /*a740*/  IDP.4A.S8.S8 R232, R199, R66, R232 ;  /* 0x00000042c7e87226 */ /* 0x000fe200000006e8 */
[----:B------:R5:W-:Y:S01]  /*a750*/  LDS.U8 R65, [R208+UR4+0x1] ;  /* 0x00000104d0417984 */ /* 0x000be20008000000 */
[-C--:B------:R-:W-:Y:S01]  /*a760*/  IDP.4A.S8.S8 R237, R203, R67.reuse, R224 ;  /* 0x00000043cbed7226 */ /* 0x080fe200000006e0 */
[----:B------:R-:W-:Y:S01]  /*a770*/  LOP3.LUT R217, R217, 0xf, RZ, 0xc0, !PT ;  /* 0x0000000fd9d97812 */ /* 0x000fe200078ec0ff */
[-C--:B------:R-:W-:Y:S01]  /*a780*/  IDP.4A.S8.S8 R66, R186, R67.reuse, R228 ;  /* 0x00000043ba427226 */ /* 0x080fe200000006e4 */
[----:B------:R-:W3:Y:S01]  /*a790*/  LDS R224, [R206+0x3194] ;  /* 0x00319400cee07984 */ /* 0x000ee20000000800 */
[-C--:B------:R-:W-:Y:S01]  /*a7a0*/  IDP.4A.S8.S8 R234, R204, R67.reuse, R216 ;  /* 0x00000043ccea7226 */ /* 0x080fe200000006d8 */
[----:B------:R-:W-:Y:S01]  /*a7b0*/  LOP3.LUT R210, R210, 0xf, RZ, 0xc0, !PT ;  /* 0x0000000fd2d27812 */ /* 0x000fe200078ec0ff */
[-C--:B------:R-:W-:Y:S01]  /*a7c0*/  IDP.4A.S8.S8 R231, R192, R67.reuse, R221 ;  /* 0x00000043c0e77226 */ /* 0x080fe200000006dd */
[----:B------:R-:W-:Y:S01]  /*a7d0*/  LOP3.LUT R221, R219, 0x3030303, RZ, 0xc0, !PT ;  /* 0x03030303dbdd7812 */ /* 0x000fe200078ec0ff */
[-C--:B------:R-:W-:Y:S01]  /*a7e0*/  IDP.4A.S8.S8 R235, R189, R67.reuse, R220 ;  /* 0x00000043bdeb7226 */ /* 0x080fe200000006dc */
[----:B0-----:R-:W-:Y:S01]  /*a7f0*/  SHF.R.S32.HI R218, RZ, UR15, R218 ;  /* 0x0000000fffda7c19 */ /* 0x001fe200080114da */
[-C--:B------:R-:W-:Y:S01]  /*a800*/  IDP.4A.S8.S8 R228, R177, R67.reuse, R236 ;  /* 0x00000043b1e47226 */ /* 0x080fe200000006ec */
[----:B------:R-:W-:Y:S01]  /*a810*/  LDS R216, [R206+0x3198] ;  /* 0x00319800ced87984 */ /* 0x000fe20000000800 */
[----:B------:R-:W-:Y:S01]  /*a820*/  IDP.4A.S8.S8 R67, R202, R67, R232 ;  /* 0x00000043ca437226 */ /* 0x000fe200000006e8 */
[----:B-1----:R-:W-:Y:S01]  /*a830*/  SHF.R.S32.HI R212, RZ, UR15, R212 ;  /* 0x0000000fffd47c19 */ /* 0x002fe200080114d4 */
[----:B------:R-:W-:Y:S01]  /*a840*/  IMAD R234, R234, R217, RZ ;  /* 0x000000d9eaea7224 */ /* 0x000fe200078e02ff */
[----:B------:R-:W0:Y:S01]  /*a850*/  LDS R232, [R206+0x3190] ;  /* 0x00319000cee87984 */ /* 0x000e220000000800 */
[----:B------:R-:W-:Y:S01]  /*a860*/  LOP3.LUT R220, R218, 0x3030303, RZ, 0xc0, !PT ;  /* 0x03030303dadc7812 */ /* 0x000fe200078ec0ff */
[----:B------:R-:W-:Y:S01]  /*a870*/  IMAD R241, R237, R210, RZ ;  /* 0x000000d2edf17224 */ /* 0x000fe200078e02ff */
[----:B--2---:R-:W-:-:S02]  /*a880*/  SHF.R.S32.HI R215, RZ, UR15, R215 ;  /* 0x0000000fffd77c19 */ /* 0x004fc400080114d7 */
[----:B------:R-:W-:Y:S02]  /*a890*/  SHF.R.U32.HI R205, RZ, 0x4, R205 ;  /* 0x00000004ffcd7819 */ /* 0x000fe400000116cd */
[----:B----4-:R-:W-:Y:S02]  /*a8a0*/  SHF.R.S32.HI R236, RZ, UR15, R214 ;  /* 0x0000000fffec7c19 */ /* 0x010fe400080114d6 */
[----:B------:R-:W-:Y:S02]  /*a8b0*/  LOP3.LUT R214, R212, 0x3030303, RZ, 0xc0, !PT ;  /* 0x03030303d4d67812 */ /* 0x000fe400078ec0ff */
[----:B-----5:R-:W-:Y:S01]  /*a8c0*/  SHF.R.S32.HI R208, RZ, UR15, R64 ;  /* 0x0000000fffd07c19 */ /* 0x020fe20008011440 */
[-C--:B------:R-:W-:Y:S01]  /*a8d0*/  IDP.4A.S8.S8 R64, R221, R68.reuse, RZ ;  /* 0x00000044dd407226 */ /* 0x080fe200000006ff */
[----:B------:R-:W-:Y:S02]  /*a8e0*/  LOP3.LUT R219, R215, 0x3030303, RZ, 0xc0, !PT ;  /* 0x03030303d7db7812 */ /* 0x000fe400078ec0ff */
[----:B------:R-:W-:Y:S01]  /*a8f0*/  SHF.R.S32.HI R211, RZ, UR15, R211 ;  /* 0x0000000fffd37c19 */ /* 0x000fe200080114d3 */
[----:B------:R-:W-:Y:S01]  /*a900*/  IDP.4A.S8.S8 R64, R220, R69, R64 ;  /* 0x00000045dc407226 */ /* 0x000fe20000000640 */
[----:B------:R-:W-:Y:S01]  /*a910*/  LOP3.LUT R218, R236, 0x3030303, RZ, 0xc0, !PT ;  /* 0x03030303ecda7812 */ /* 0x000fe200078ec0ff */
[----:B------:R-:W-:Y:S01]  /*a920*/  IDP.4A.S8.S8 R236, R214, R68, RZ ;  /* 0x00000044d6ec7226 */ /* 0x000fe200000006ff */
[----:B------:R-:W-:-:S02]  /*a930*/  SHF.R.S32.HI R238, RZ, UR15, R213 ;  /* 0x0000000fffee7c19 */ /* 0x000fc400080114d5 */
[----:B------:R-:W-:Y:S02]  /*a940*/  LOP3.LUT R213, R211, 0x3030303, RZ, 0xc0, !PT ;  /* 0x03030303d3d57812 */ /* 0x000fe400078ec0ff */
[----:B------:R-:W-:Y:S01]  /*a950*/  LOP3.LUT R212, R208, 0x3030303, RZ, 0xc0, !PT ;  /* 0x03030303d0d47812 */ /* 0x000fe200078ec0ff */
[-C--:B------:R-:W-:Y:S01]  /*a960*/  IDP.4A.S8.S8 R208, R219, R70.reuse, R64 ;  /* 0x00000046dbd07226 */ /* 0x080fe20000000640 */
[----:B------:R-:W-:Y:S01]  /*a970*/  IADD3 R64, PT, PT, R45, UR14, RZ ;  /* 0x0000000e2d407c10 */ /* 0x000fe2000fffe0ff */
[----:B------:R-:W-:Y:S01]  /*a980*/  IDP.4A.S8.S8 R215, R213, R69, R236 ;  /* 0x00000045d5d77226 */ /* 0x000fe200000006ec */
[----:B------:R-:W-:Y:S01]  /*a990*/  LOP3.LUT R211, R238, 0x3030303, RZ, 0xc0, !PT ;  /* 0x03030303eed37812 */ /* 0x000fe200078ec0ff */
[----:B------:R-:W-:Y:S01]  /*a9a0*/  IDP.4A.S8.S8 R236, R218, R71, R208 ;  /* 0x00000047daec7226 */ /* 0x000fe200000006d0 */
[----:B------:R-:W-:Y:S01]  /*a9b0*/  LEA R239, R64, UR8, 0x2 ;  /* 0x0000000840ef7c11 */ /* 0x000fe2000f8e10ff */
[----:B------:R-:W-:Y:S01]  /*a9c0*/  IDP.4A.S8.S8 R238, R212, R70, R215 ;  /* 0x00000046d4ee7226 */ /* 0x000fe200000006d7 */
[----:B------:R-:W-:-:S02]  /*a9d0*/  IADD3 R64, PT, PT, R4, UR14, RZ ;  /* 0x0000000e04407c10 */ /* 0x000fc4000fffe0ff */
[----:B------:R-:W-:Y:S01]  /*a9e0*/  LOP3.LUT R215, R207, 0xf, RZ, 0xc0, !PT ;  /* 0x0000000fcfd77812 */ /* 0x000fe200078ec0ff */
[----:B------:R-:W-:Y:S01]  /*a9f0*/  IDP.4A.S8.S8 R238, R211, R71, R238 ;  /* 0x00000047d3ee7226 */ /* 0x000fe200000006ee */
[----:B------:R-:W-:Y:S01]  /*aa00*/  LEA R237, R64, UR8, 0x2 ;  /* 0x0000000840ed7c11 */ /* 0x000fe2000f8e10ff */
[----:B------:R-:W-:Y:S01]  /*aa10*/  LDS R239, [R239] ;  /* 0x00000000efef7984 */ /* 0x000fe20000000800 */
[----:B------:R-:W-:Y:S01]  /*aa20*/  LOP3.LUT R208, R209, 0xf, RZ, 0xc0, !PT ;  /* 0x0000000fd1d07812 */ /* 0x000fe200078ec0ff */
[----:B------:R-:W-:Y:S01]  /*aa30*/  IMAD R64, R236, R215, R234 ;  /* 0x000000d7ec407224 */ /* 0x000fe200078e02ea */
[----:B------:R-:W-:Y:S01]  /*aa40*/  SHF.R.U32.HI R209, RZ, 0x4, R209 ;  /* 0x00000004ffd17819 */ /* 0x000fe200000116d1 */
[----:B------:R1:W2:Y:S01]  /*aa50*/  LDS R234, [R206+0x319c] ;  /* 0x00319c00ceea7984 */ /* 0x0002a20000000800 */
[----:B------:R-:W-:Y:S01]  /*aa60*/  SHF.R.U32.HI R207, RZ, 0x4, R207 ;  /* 0x00000004ffcf7819 */ /* 0x000fe200000116cf */
[----:B------:R-:W-:Y:S01]  /*aa70*/  IMAD R241, R238, R208, R241 ;  /* 0x000000d0eef17224 */ /* 0x000fe200078e02f1 */
[----:B---3--:R-:W-:Y:S01]  /*aa80*/  SHF.R.S32.HI R238, RZ, UR15, R224 ;  /* 0x0000000fffee7c19 */ /* 0x008fe200080114e0 */
[----:B------:R-:W3:Y:S01]  /*aa90*/  LDS R237, [R237] ;  /* 0x00000000eded7984 */ /* 0x000ee20000000800 */
[----:B------:R-:W-:-:S02]  /*aaa0*/  SHF.R.U32.HI R224, RZ, 0x4, R65 ;  /* 0x00000004ffe07819 */ /* 0x000fc40000011641 */
[----:B0-----:R-:W-:Y:S02]  /*aab0*/  SHF.R.S32.HI R236, RZ, UR15, R232 ;  /* 0x0000000fffec7c19 */ /* 0x001fe400080114e8 */
[----:B------:R-:W-:Y:S02]  /*aac0*/  LEA R205, R205, R205, 0x8 ;  /* 0x000000cdcdcd7211 */ /* 0x000fe400078e40ff */
[----:B------:R-:W-:Y:S02]  /*aad0*/  SHF.R.S32.HI R232, RZ, UR15, R216 ;  /* 0x0000000fffe87c19 */ /* 0x000fe400080114d8 */
[----:B------:R-:W-:Y:S02]  /*aae0*/  LEA R209, R209, R209, 0x8 ;  /* 0x000000d1d1d17211 */ /* 0x000fe400078e40ff */
[----:B-1----:R-:W-:Y:S02]  /*aaf0*/  LEA R206, R224, R224, 0x8 ;  /* 0x000000e0e0ce7211 */ /* 0x002fe400078e40ff */
[----:B------:R-:W-:-:S02]  /*ab00*/  LEA R216, R207, R207, 0x8 ;  /* 0x000000cfcfd87211 */ /* 0x000fc400078e40ff */
        /* <DEDUP_REMOVED lines=8> */
[----:B------:R-:W-:Y:S01]  /*ab90*/  LOP3.LUT R206, R238, 0x3030303, RZ, 0xc0, !PT ;  /* 0x03030303eece7812 */ /* 0x000fe200078ec0ff */
[-C--:B------:R-:W-:Y:S01]  /*aba0*/  IDP.4A.S8.S8 R235, R216, R68.reuse, R235 ;  /* 0x00000044d8eb7226 */ /* 0x080fe200000006eb */
[----:B------:R-:W-:Y:S01]  /*abb0*/  LOP3.LUT R230, R230, 0xf, RZ, 0xc0, !PT ;  /* 0x0000000fe6e67812 */ /* 0x000fe200078ec0ff */
[----:B------:R-:W-:Y:S01]  /*abc0*/  IDP.4A.S8.S8 R68, R207, R68, RZ ;  /* 0x00000044cf447226 */ /* 0x000fe200000006ff */
[----:B------:R-:W-:Y:S01]  /*abd0*/  I2FP.F32.S32 R233, R233 ;  /* 0x000000e900e97245 */ /* 0x000fe20000201400 */
[-C--:B------:R-:W-:Y:S01]  /*abe0*/  IDP.4A.S8.S8 R66, R209, R69.reuse, R66 ;  /* 0x00000045d1427226 */ /* 0x080fe20000000642 */
[----:B------:R-:W-:Y:S01]  /*abf0*/  I2FP.F32.S32 R245, R64 ;  /* 0x0000004000f57245 */ /* 0x000fe20000201400 */
[-C--:B------:R-:W-:Y:S01]  /*ac00*/  IDP.4A.S8.S8 R238, R205, R69.reuse, R228 ;  /* 0x00000045cdee7226 */ /* 0x080fe200000006e4 */
[----:B------:R-:W-:Y:S01]  /*ac10*/  LOP3.LUT R228, R232, 0x3030303, RZ, 0xc0, !PT ;  /* 0x03030303e8e47812 */ /* 0x000fe200078ec0ff */
[-C--:B------:R-:W-:Y:S01]  /*ac20*/  IDP.4A.S8.S8 R231, R224, R69.reuse, R231 ;  /* 0x00000045e0e77226 */ /* 0x080fe200000006e7 */
[----:B------:R-:W-:Y:S01]  /*ac30*/  IADD3 R232, PT, PT, R8, UR14, RZ ;  /* 0x0000000e08e87c10 */ /* 0x000fe2000fffe0ff */
[----:B------:R-:W-:Y:S01]  /*ac40*/  IDP.4A.S8.S8 R235, R216, R69, R235 ;  /* 0x00000045d8eb7226 */ /* 0x000fe200000006eb */
[----:B------:R-:W-:Y:S01]  /*ac50*/  I2FP.F32.S32 R241, R241 ;  /* 0x000000f100f17245 */ /* 0x000fe20000201400 */
[----:B------:R-:W-:-:S02]  /*ac60*/  IDP.4A.S8.S8 R243, R206, R69, R68 ;  /* 0x00000045cef37226 */ /* 0x000fc40000000644 */
[-C--:B------:R-:W-:Y:S02]  /*ac70*/  IDP.4A.S8.S8 R236, R209, R70.reuse, R66 ;  /* 0x00000046d1ec7226 */ /* 0x080fe40000000642 */
[-C--:B------:R-:W-:Y:S02]  /*ac80*/  IDP.4A.S8.S8 R66, R205, R70.reuse, R238 ;  /* 0x00000046cd427226 */ /* 0x080fe400000006ee */
[-C--:B------:R-:W-:Y:S01]  /*ac90*/  IDP.4A.S8.S8 R68, R224, R70.reuse, R231 ;  /* 0x00000046e0447226 */ /* 0x080fe200000006e7 */
[----:B--2---:R-:W-:Y:S01]  /*aca0*/  SHF.R.S32.HI R231, RZ, UR15, R234 ;  /* 0x0000000fffe77c19 */ /* 0x004fe200080114ea */
[-C--:B------:R-:W-:Y:S01]  /*acb0*/  IDP.4A.S8.S8 R69, R216, R70.reuse, R235 ;  /* 0x00000046d8457226 */ /* 0x080fe200000006eb */
[----:B------:R-:W-:Y:S01]  /*acc0*/  LEA R234, R232, UR8, 0x2 ;  /* 0x00000008e8ea7c11 */ /* 0x000fe2000f8e10ff */
[----:B------:R-:W-:Y:S01]  /*acd0*/  IDP.4A.S8.S8 R238, R228, R70, R243 ;  /* 0x00000046e4ee7226 */ /* 0x000fe200000006f3 */
[----:B------:R-:W-:Y:S02]  /*ace0*/  IADD3 R70, PT, PT, R6, UR14, RZ ;  /* 0x0000000e06467c10 */ /* 0x000fe4000fffe0ff */
[----:B------:R-:W-:-:S02]  /*acf0*/  SHF.R.U32.HI R232, RZ, 0x1, R229 ;  /* 0x00000001ffe87819 */ /* 0x000fc400000116e5 */
[----:B------:R-:W-:Y:S01]  /*ad00*/  LEA R70, R70, UR8, 0x2 ;  /* 0x0000000846467c11 */ /* 0x000fe2000f8e10ff */
[----:B------:R-:W0:Y:S01]  /*ad10*/  LDS R234, [R234] ;  /* 0x00000000eaea7984 */ /* 0x000e220000000800 */
[----:B------:R-:W-:Y:S02]  /*ad20*/  LOP3.LUT R231, R231, 0x3030303, RZ, 0xc0, !PT ;  /* 0x03030303e7e77812 */ /* 0x000fe400078ec0ff */
[----:B------:R-:W-:Y:S01]  /*ad30*/  LOP3.LUT R232, R232, 0xffff, RZ, 0xc0, !PT ;  /* 0x0000ffffe8e87812 */ /* 0x000fe200078ec0ff */
[----:B------:R1:W2:Y:S01]  /*ad40*/  LDS R235, [R70] ;  /* 0x0000000046eb7984 */ /* 0x0002a20000000800 */
[----:B------:R-:W-:Y:S01]  /*ad50*/  LOP3.LUT R229, R65, 0xf, RZ, 0xc0, !PT ;  /* 0x0000000f41e57812 */ /* 0x000fe200078ec0ff */
[-C--:B------:R-:W-:Y:S02]  /*ad60*/  IDP.4A.S8.S8 R240, R231, R71.reuse, R238 ;  /* 0x00000047e7f07226 */ /* 0x080fe400000006ee */
[----:B------:R-:W-:Y:S02]  /*ad70*/  IMAD R238, R67, R230, RZ ;  /* 0x000000e643ee7224 */ /* 0x000fe400078e02ff */
[----:B------:R-:W-:-:S02]  /*ad80*/  IDP.4A.S8.S8 R67, R216, R71, R69 ;  /* 0x00000047d8437226 */ /* 0x000fc40000000645 */
[----:B------:R-:W4:Y:S01]  /*ad90*/  LDS R69, [R232+UR6] ;  /* 0x00000006e8457984 */ /* 0x000f220008000800 */
[----:B------:R-:W-:Y:S02]  /*ada0*/  IDP.4A.S8.S8 R65, R224, R71, R68 ;  /* 0x00000047e0417226 */ /* 0x000fe40000000644 */
[----:B-1----:R-:W-:Y:S01]  /*adb0*/  IMAD R70, R240, R229, R238 ;  /* 0x000000e5f0467224 */ /* 0x002fe200078e02ee */
[----:B------:R-:W-:Y:S01]  /*adc0*/  I2FP.F32.S32 R242, R67 ;  /* 0x0000004300f27245 */ /* 0x000fe20000201400 */
[----:B------:R-:W-:Y:S01]  /*add0*/  IDP.4A.S8.S8 R68, R209, R71, R236 ;  /* 0x00000047d1447226 */ /* 0x000fe200000006ec */
[----:B------:R-:W-:Y:S01]  /*ade0*/  I2FP.F32.S32 R236, R65 ;  /* 0x0000004100ec7245 */ /* 0x000fe20000201400 */
[--C-:B------:R-:W-:Y:S02]  /*adf0*/  HADD2.F32 R240, -RZ, R239.reuse.H0_H0 ;  /* 0x200000effff07230 */ /* 0x100fe40000004100 */
[----:B------:R-:W-:Y:S01]  /*ae00*/  HADD2.F32 R239, -RZ, R239.H1_H1 ;  /* 0x300000efffef7230 */ /* 0x000fe20000004100 */
[----:B------:R-:W-:Y:S01]  /*ae10*/  I2FP.F32.S32 R68, R68 ;  /* 0x0000004400447245 */ /* 0x000fe20000201400 */
[----:B---3--:R-:W-:-:S02]  /*ae20*/  HADD2.F32 R238, -RZ, R237.H0_H0 ;  /* 0x200000edffee7230 */ /* 0x008fc40000004100 */
[----:B------:R-:W-:Y:S02]  /*ae30*/  HADD2.F32 R237, -RZ, R237.H1_H1 ;  /* 0x300000edffed7230 */ /* 0x000fe40000004100 */
[----:B------:R-:W-:Y:S01]  /*ae40*/  FMUL R243, R239, R236 ;  /* 0x000000eceff37220 */ /* 0x000fe20000400000 */
[----:B------:R-:W-:Y:S02]  /*ae50*/  IDP.4A.S8.S8 R71, R205, R71, R66 ;  /* 0x00000047cd477226 */ /* 0x000fe40000000642 */
[----:B------:R-:W1:Y:S01]  /*ae60*/  LDS.128 R64, [R225+0x200] ;  /* 0x00020000e1407984 */ /* 0x000e620000000c00 */
[----:B------:R-:W-:Y:S01]  /*ae70*/  FMUL R247, R237, R242 ;  /* 0x000000f2edf77220 */ /* 0x000fe20000400000 */
[----:B------:R-:W-:Y:S01]  /*ae80*/  FFMA R242, R240, R233, -R243 ;  /* 0x000000e9f0f27223 */ /* 0x000fe200000008f3 */
[----:B------:R-:W-:Y:S02]  /*ae90*/  I2FP.F32.S32 R244, R71 ;  /* 0x0000004700f47245 */ /* 0x000fe40000201400 */
[----:B------:R-:W-:Y:S01]  /*aea0*/  FFMA R243, R238, R245, -R247 ;  /* 0x000000f5eef37223 */ /* 0x000fe200000008f7 */
[----:B------:R-:W-:Y:S01]  /*aeb0*/  I2FP.F32.S32 R245, R70 ;  /* 0x0000004600f57245 */ /* 0x000fe20000201400 */
[----:B0-----:R-:W-:-:S02]  /*aec0*/  HADD2.F32 R233, -RZ, R234.H1_H1 ;  /* 0x300000eaffe97230 */ /* 0x001fc40000004100 */
[----:B------:R-:W-:Y:S02]  /*aed0*/  HADD2.F32 R234, -RZ, R234.H0_H0 ;  /* 0x200000eaffea7230 */ /* 0x000fe40000004100 */
[--C-:B--2---:R-:W-:Y:S02]  /*aee0*/  HADD2.F32 R236, -RZ, R235.reuse.H0_H0 ;  /* 0x200000ebffec7230 */ /* 0x104fe40000004100 */
[----:B------:R-:W-:Y:S01]  /*aef0*/  FMUL R247, R233, R244 ;  /* 0x000000f4e9f77220 */ /* 0x000fe20000400000 */
[----:B------:R-:W-:-:S03]  /*af00*/  HADD2.F32 R235, -RZ, R235.H1_H1 ;  /* 0x300000ebffeb7230 */ /* 0x000fc60000004100 */
[----:B------:R-:W-:Y:S02]  /*af10*/  FFMA R245, R234, R245, -R247 ;  /* 0x000000f5eaf57223 */ /* 0x000fe400000008f7 */
[----:B------:R-:W-:Y:S01]  /*af20*/  FMUL R71, R235, R68 ;  /* 0x00000044eb477220 */ /* 0x000fe20000400000 */
[C---:B----4-:R-:W-:Y:S01]  /*af30*/  FFMA R112, R69.reuse, R242, R112 ;  /* 0x000000f245707223 */ /* 0x050fe20000000070 */
[C---:B------:R-:W-:Y:S01]  /*af40*/  FFMA R128, R69.reuse, R243, R128 ;  /* 0x000000f345807223 */ /* 0x040fe20000000080 */
[----:B------:R-:W-:Y:S01]  /*af50*/  FFMA R160, R69, R245, R160 ;  /* 0x000000f545a07223 */ /* 0x000fe200000000a0 */
[----:B------:R-:W-:-:S04]  /*af60*/  FFMA R71, R236, R241, -R71 ;  /* 0x000000f1ec477223 */ /* 0x000fc80000000847 */
[----:B------:R-:W-:Y:S02]  /*af70*/  FFMA R144, R69, R71, R144 ;  /* 0x0000004745907223 */ /* 0x000fe40000000090 */
[----:B------:R-:W0:Y:S01]  /*af80*/  LDS.128 R68, [R225+0x210] ;  /* 0x00021000e1447984 */ /* 0x000e220000000c00 */
[-C--:B-1----:R-:W-:Y:S02]  /*af90*/  IDP.4A.S8.S8 R242, R188, R64.reuse, RZ ;  /* 0x00000040bcf27226 */ /* 0x082fe400000006ff */
        /* <DEDUP_REMOVED lines=17> */
[----:B------:R-:W-:Y:S02]  /*b0b0*/  IDP.4A.S8.S8 R247, R192, R66, R241 ;  /* 0x00000042c0f77226 */ /* 0x000fe400000006f1 */
[----:B------:R-:W-:Y:S02]  /*b0c0*/  IDP.4A.S8.S8 R241, R203, R67, R244 ;  /* 0x00000043cbf17226 */ /* 0x000fe400000006f4 */
[----:B0-----:R-:W-:Y:S02]  /*b0d0*/  IDP.4A.S8.S8 R244, R196, R68, RZ ;  /* 0x00000044c4f47226 */ /* 0x001fe400000006ff */
[----:B------:R-:W-:Y:S02]  /*b0e0*/  IDP.4A.S8.S8 R252, R177, R66, R65 ;  /* 0x00000042b1fc7226 */ /* 0x000fe40000000641 */
[----:B------:R-:W-:-:S02]  /*b0f0*/  IDP.4A.S8.S8 R65, R195, R69, R244 ;  /* 0x00000045c3417226 */ /* 0x000fc400000006f4 */
[-C--:B------:R-:W-:Y:S02]  /*b100*/  IDP.4A.S8.S8 R245, R199, R66.reuse, R242 ;  /* 0x00000042c7f57226 */ /* 0x080fe400000006f2 */
[-C--:B------:R-:W-:Y:S02]  /*b110*/  IDP.4A.S8.S8 R246, R201, R66.reuse, R246 ;  /* 0x00000042c9f67226 */ /* 0x080fe400000006f6 */
[-C--:B------:R-:W-:Y:S02]  /*b120*/  IDP.4A.S8.S8 R248, R189, R66.reuse, R64 ;  /* 0x00000042bdf87226 */ /* 0x080fe40000000640 */
[----:B------:R-:W-:Y:S02]  /*b130*/  IDP.4A.S8.S8 R242, R186, R66, R243 ;  /* 0x00000042baf27226 */ /* 0x000fe400000006f3 */
[----:B------:R-:W-:Y:S02]  /*b140*/  IDP.4A.S8.S8 R66, R197, R67, R250 ;  /* 0x00000043c5427226 */ /* 0x000fe400000006fa */
[----:B------:R-:W-:-:S02]  /*b150*/  IDP.4A.S8.S8 R244, R194, R70, R65 ;  /* 0x00000046c2f47226 */ /* 0x000fc40000000641 */
[-C--:B------:R-:W-:Y:S02]  /*b160*/  IDP.4A.S8.S8 R242, R186, R67.reuse, R242 ;  /* 0x00000043baf27226 */ /* 0x080fe400000006f2 */
[----:B------:R-:W-:Y:S02]  /*b170*/  IMAD R65, R191, R66, RZ ;  /* 0x00000042bf417224 */ /* 0x000fe400078e02ff */
[----:B------:R-:W-:Y:S02]  /*b180*/  IDP.4A.S8.S8 R243, R202, R67, R245 ;  /* 0x00000043caf37226 */ /* 0x000fe400000006f5 */
[----:B------:R-:W-:Y:S02]  /*b190*/  IDP.4A.S8.S8 R244, R193, R71, R244 ;  /* 0x00000047c1f47226 */ /* 0x000fe400000006f4 */
[----:B------:R-:W-:Y:S02]  /*b1a0*/  IDP.4A.S8.S8 R66, R214, R68, RZ ;  /* 0x00000044d6427226 */ /* 0x000fe400000006ff */
[----:B------:R-:W-:-:S02]  /*b1b0*/  IDP.4A.S8.S8 R64, R204, R67, R246 ;  /* 0x00000043cc407226 */ /* 0x000fc400000006f6 */
[-C--:B------:R-:W-:Y:S02]  /*b1c0*/  IDP.4A.S8.S8 R247, R192, R67.reuse, R247 ;  /* 0x00000043c0f77226 */ /* 0x080fe400000006f7 */
[-C--:B------:R-:W-:Y:S02]  /*b1d0*/  IDP.4A.S8.S8 R245, R189, R67.reuse, R248 ;  /* 0x00000043bdf57226 */ /* 0x080fe400000006f8 */
[----:B------:R-:W-:Y:S02]  /*b1e0*/  IDP.4A.S8.S8 R67, R177, R67, R252 ;  /* 0x00000043b1437226 */ /* 0x000fe400000006fc */
[----:B------:R-:W-:Y:S02]  /*b1f0*/  IDP.4A.S8.S8 R242, R209, R68, R242 ;  /* 0x00000044d1f27226 */ /* 0x000fe400000006f2 */
[----:B------:R-:W-:Y:S02]  /*b200*/  IMAD R65, R190, R244, R65 ;  /* 0x000000f4be417224 */ /* 0x000fe400078e0241 */
[----:B------:R-:W-:-:S02]  /*b210*/  IDP.4A.S8.S8 R249, R213, R69, R66 ;  /* 0x00000045d5f97226 */ /* 0x000fc40000000642 */
[-C--:B------:R-:W-:Y:S01]  /*b220*/  IDP.4A.S8.S8 R246, R221, R68.reuse, RZ ;  /* 0x00000044ddf67226 */ /* 0x080fe200000006ff */
[----:B------:R-:W-:Y:S01]  /*b230*/  I2FP.F32.S32 R65, R65 ;  /* 0x0000004100417245 */ /* 0x000fe20000201400 */
[-C--:B------:R-:W-:Y:S02]  /*b240*/  IDP.4A.S8.S8 R244, R207, R68.reuse, RZ ;  /* 0x00000044cff47226 */ /* 0x080fe400000006ff */
[-C--:B------:R-:W-:Y:S02]  /*b250*/  IDP.4A.S8.S8 R247, R224, R68.reuse, R247 ;  /* 0x00000044e0f77226 */ /* 0x080fe400000006f7 */
[-C--:B------:R-:W-:Y:S02]  /*b260*/  IDP.4A.S8.S8 R245, R216, R68.reuse, R245 ;  /* 0x00000044d8f57226 */ /* 0x080fe400000006f5 */
[----:B------:R-:W-:Y:S02]  /*b270*/  IDP.4A.S8.S8 R68, R205, R68, R67 ;  /* 0x00000044cd447226 */ /* 0x000fe40000000643 */
[----:B------:R-:W-:-:S02]  /*b280*/  IDP.4A.S8.S8 R242, R209, R69, R242 ;  /* 0x00000045d1f27226 */ /* 0x000fc400000006f2 */
[----:B------:R-:W-:Y:S02]  /*b290*/  IDP.4A.S8.S8 R66, R212, R70, R249 ;  /* 0x00000046d4427226 */ /* 0x000fe400000006f9 */
[-C--:B------:R-:W-:Y:S02]  /*b2a0*/  IDP.4A.S8.S8 R246, R220, R69.reuse, R246 ;  /* 0x00000045dcf67226 */ /* 0x080fe400000006f6 */
[-C--:B------:R-:W-:Y:S02]  /*b2b0*/  IDP.4A.S8.S8 R249, R206, R69.reuse, R244 ;  /* 0x00000045cef97226 */ /* 0x080fe400000006f4 */
[-C--:B------:R-:W-:Y:S02]  /*b2c0*/  IDP.4A.S8.S8 R247, R224, R69.reuse, R247 ;  /* 0x00000045e0f77226 */ /* 0x080fe400000006f7 */
[-C--:B------:R-:W-:Y:S02]  /*b2d0*/  IDP.4A.S8.S8 R245, R216, R69.reuse, R245 ;  /* 0x00000045d8f57226 */ /* 0x080fe400000006f5 */
[----:B------:R-:W-:-:S02]  /*b2e0*/  IDP.4A.S8.S8 R69, R205, R69, R68 ;  /* 0x00000045cd457226 */ /* 0x000fc40000000644 */
[-C--:B------:R-:W-:Y:S02]  /*b2f0*/  IDP.4A.S8.S8 R68, R209, R70.reuse, R242 ;  /* 0x00000046d1447226 */ /* 0x080fe400000006f2 */
[----:B------:R-:W0:Y:S01]  /*b300*/  LDS R242, [R232+UR6+0x40] ;  /* 0x00004006e8f27984 */ /* 0x000e220008000800 */
[----:B------:R-:W-:Y:S02]  /*b310*/  IDP.4A.S8.S8 R66, R211, R71, R66 ;  /* 0x00000047d3427226 */ /* 0x000fe40000000642 */
[----:B------:R-:W-:Y:S02]  /*b320*/  IMAD R241, R210, R241, RZ ;  /* 0x000000f1d2f17224 */ /* 0x000fe400078e02ff */
[-C--:B------:R-:W-:Y:S02]  /*b330*/  IDP.4A.S8.S8 R244, R228, R70.reuse, R249 ;  /* 0x00000046e4f47226 */ /* 0x080fe400000006f9 */
[-C--:B------:R-:W-:Y:S02]  /*b340*/  IDP.4A.S8.S8 R246, R219, R70.reuse, R246 ;  /* 0x00000046dbf67226 */ /* 0x080fe400000006f6 */
[----:B------:R-:W-:-:S02]  /*b350*/  IDP.4A.S8.S8 R247, R224, R70, R247 ;  /* 0x00000046e0f77226 */ /* 0x000fc400000006f7 */
[----:B------:R-:W-:Y:S02]  /*b360*/  IDP.4A.S8.S8 R245, R216, R70, R245 ;  /* 0x00000046d8f57226 */ /* 0x000fe400000006f5 */
[----:B------:R-:W-:Y:S02]  /*b370*/  IMAD R66, R208, R66, R241 ;  /* 0x00000042d0427224 */ /* 0x000fe400078e02f1 */
[-C--:B------:R-:W-:Y:S02]  /*b380*/  IDP.4A.S8.S8 R241, R231, R71.reuse, R244 ;  /* 0x00000047e7f17226 */ /* 0x080fe400000006f4 */
[----:B------:R-:W-:Y:S02]  /*b390*/  IDP.4A.S8.S8 R246, R218, R71, R246 ;  /* 0x00000047daf67226 */ /* 0x000fe400000006f6 */
[----:B------:R-:W-:Y:S02]  /*b3a0*/  IMAD R64, R217, R64, RZ ;  /* 0x00000040d9407224 */ /* 0x000fe400078e02ff */
[----:B------:R-:W-:-:S02]  /*b3b0*/  IMAD R244, R230, R243, RZ ;  /* 0x000000f3e6f47224 */ /* 0x000fc400078e02ff */
[-C--:B------:R-:W-:Y:S02]  /*b3c0*/  IDP.4A.S8.S8 R247, R224, R71.reuse, R247 ;  /* 0x00000047e0f77226 */ /* 0x080fe400000006f7 */
[----:B------:R-:W-:Y:S02]  /*b3d0*/  IDP.4A.S8.S8 R245, R216, R71, R245 ;  /* 0x00000047d8f57226 */ /* 0x000fe400000006f5 */
[----:B------:R-:W-:Y:S02]  /*b3e0*/  IMAD R64, R215, R246, R64 ;  /* 0x000000f6d7407224 */ /* 0x000fe400078e0240 */
[----:B------:R-:W-:Y:S01]  /*b3f0*/  IMAD R67, R229, R241, R244 ;  /* 0x000000f1e5437224 */ /* 0x000fe200078e02f4 */
[----:B------:R-:W-:Y:S01]  /*b400*/  I2FP.F32.S32 R244, R247 ;  /* 0x000000f700f47245 */ /* 0x000fe20000201400 */
[----:B------:R-:W-:Y:S01]  /*b410*/  IDP.4A.S8.S8 R70, R205, R70, R69 ;  /* 0x00000046cd467226 */ /* 0x000fe20000000645 */
[----:B------:R-:W-:Y:S01]  /*b420*/  I2FP.F32.S32 R246, R245 ;  /* 0x000000f500f67245 */ /* 0x000fe20000201400 */
[-C--:B------:R-:W-:Y:S01]  /*b430*/  IDP.4A.S8.S8 R241, R209, R71.reuse, R68 ;  /* 0x00000047d1f17226 */ /* 0x080fe20000000644 */
[----:B------:R-:W-:Y:S01]  /*b440*/  I2FP.F32.S32 R247, R64 ;  /* 0x0000004000f77245 */ /* 0x000fe20000201400 */
[----:B------:R-:W-:Y:S01]  /*b450*/  FMUL R245, R239, R244 ;  /* 0x000000f4eff57220 */ /* 0x000fe20000400000 */
[----:B------:R-:W-:-:S02]  /*b460*/  IDP.4A.S8.S8 R243, R205, R71, R70 ;  /* 0x00000047cdf37226 */ /* 0x000fc40000000646 */
        /* <DEDUP_REMOVED lines=1421> */
.L_x_24:
        /* <DEDUP_REMOVED lines=1704> */
[----:B------:R-:W-:Y:S01]  /*177c0*/  LEA.HI R176, R65, R176, RZ, 0x1d ;  /* 0x000000b041b07211 */ /* 0x000fe200078fe8ff */
[----:B------:R-:W3:Y:S03]  /*177d0*/  LDG.E.U16.CONSTANT R180, desc[UR12][R180.64+0x1b0] ;  /* 0x0001b00cb4b47981 */ /* 0x000ee6000c1e9500 */
[-C--:B------:R-:W-:Y:S02]  /*177e0*/  IADD3 R67, PT, PT, R10, R176.reuse, RZ ;  /* 0x000000b00a437210 */ /* 0x080fe40007ffe0ff */
[----:B------:R-:W-:-:S02]  /*177f0*/  IADD3 R65, PT, PT, R11, R176, RZ ;  /* 0x000000b00b417210 */ /* 0x000fc40007ffe0ff */
[-C--:B------:R-:W-:Y:S01]  /*17800*/  IADD3 R189, PT, PT, R13, R176.reuse, RZ ;  /* 0x000000b00dbd7210 */ /* 0x080fe20007ffe0ff */
[--C-:B------:R-:W-:Y:S01]  /*17810*/  IMAD.WIDE R66, R67, 0x24, R178.reuse ;  /* 0x0000002443427825 */ /* 0x100fe200078e02b2 */
[-C--:B------:R-:W-:Y:S02]  /*17820*/  IADD3 R191, PT, PT, R14, R176.reuse, RZ ;  /* 0x000000b00ebf7210 */ /* 0x080fe40007ffe0ff */
[-C--:B------:R-:W-:Y:S01]  /*17830*/  IADD3 R69, PT, PT, R9, R176.reuse, RZ ;  /* 0x000000b009457210 */ /* 0x080fe20007ffe0ff */
[--C-:B------:R-:W-:Y:S01]  /*17840*/  IMAD.WIDE R64, R65, 0x24, R178.reuse ;  /* 0x0000002441407825 */ /* 0x100fe200078e02b2 */
[----:B------:R0:W4:Y:S01]  /*17850*/  LDG.E.CONSTANT R177, desc[UR12][R66.64+0x4] ;  /* 0x0000040c42b17981 */ /* 0x000122000c1e9900 */
[-C--:B------:R-:W-:Y:S02]  /*17860*/  IADD3 R193, PT, PT, R15, R176.reuse, RZ ;  /* 0x000000b00fc17210 */ /* 0x080fe40007ffe0ff */
[----:B------:R-:W-:Y:S01]  /*17870*/  IADD3 R195, PT, PT, R16, R176, RZ ;  /* 0x000000b010c37210 */ /* 0x000fe20007ffe0ff */
[----:B------:R1:W5:Y:S01]  /*17880*/  LDG.E.CONSTANT R185, desc[UR12][R64.64+0x4] ;  /* 0x0000040c40b97981 */ /* 0x000362000c1e9900 */
        /* <DEDUP_REMOVED lines=30> */
[----:B------:R0:W5:Y:S03]  /*17a70*/  LDG.E.CONSTANT R203, desc[UR12][R66.64+0x4] ;  /* 0x0000040c42cb7981 */ /* 0x000166000c1e9900 */
[--C-:B------:R-:W-:Y:S01]  /*17a80*/  IMAD.WIDE R68, R207, 0x24, R178.reuse ;  /* 0x00000024cf447825 */ /* 0x100fe200078e02b2 */
[----:B------:R1:W5:Y:S05]  /*17a90*/  LDG.E.CONSTANT R205, desc[UR12][R64.64+0x4] ;  /* 0x0000040c40cd7981 */ /* 0x00036a000c1e9900 */
[----:B------:R-:W5:Y:S01]  /*17aa0*/  LDG.E.CONSTANT R69, desc[UR12][R68.64+0x4] ;  /* 0x0000040c44457981 */ /* 0x000f62000c1e9900 */
[----:B0-----:R-:W-:-:S04]  /*17ab0*/  IMAD.WIDE R66, R209, 0x24, R178 ;  /* 0x00000024d1427825 */ /* 0x001fc800078e02b2 */
[----:B-1----:R-:W-:Y:S01]  /*17ac0*/  IMAD.WIDE R64, R211, 0x24, R178 ;  /* 0x00000024d3407825 */ /* 0x002fe200078e02b2 */
[----:B------:R-:W5:Y:S04]  /*17ad0*/  LDG.E.CONSTANT R207, desc[UR12][R66.64+0x4] ;  /* 0x0000040c42cf7981 */ /* 0x000f68000c1e9900 */
[----:B------:R3:W5:Y:S01]  /*17ae0*/  LDG.E.CONSTANT R209, desc[UR12][R64.64+0x4] ;  /* 0x0000040c40d17981 */ /* 0x000762000c1e9900 */
[----:B------:R-:W-:Y:S01]  /*17af0*/  UMOV UR11, 0x18 ;  /* 0x00000018000b7882 */ /* 0x000fe20000000000 */
[----:B--2---:R-:W-:Y:S02]  /*17b00*/  HADD2.F32 R182, -RZ, R182.H0_H0 ;  /* 0x200000b6ffb67230 */ /* 0x004fe40000004100 */
[----:B---3--:R-:W-:Y:S01]  /*17b10*/  HADD2.F32 R65, -RZ, R180.H0_H0 ;  /* 0x200000b4ff417230 */ /* 0x008fe20000004100 */
[----:B----4-:R0:W-:Y:S04]  /*17b20*/  STS [R46+0x200], R177 ;  /* 0x000200b12e007388 */ /* 0x0101e80000000800 */
[----:B-----5:R0:W-:Y:S04]  /*17b30*/  STS [R46+0x400], R185 ;  /* 0x000400b92e007388 */ /* 0x0201e80000000800 */
[----:B------:R0:W-:Y:S04]  /*17b40*/  STS [R46+0x800], R189 ;  /* 0x000800bd2e007388 */ /* 0x0001e80000000800 */
[----:B------:R0:W-:Y:S04]  /*17b50*/  STS [R46+0xa00], R191 ;  /* 0x000a00bf2e007388 */ /* 0x0001e80000000800 */
        /* <DEDUP_REMOVED lines=15> */
.L_x_25:
        /* <DEDUP_REMOVED lines=14> */
[----:B------:R-:W0:Y:S01]  /*17d30*/  LDS R192, [R218+0x1080] ;  /* 0x00108000dac07984 */ /* 0x000e220000000800 */
[----:B------:R-:W-:Y:S01]  /*17d40*/  LEA R65, R65, UR7, 0x2 ;  /* 0x0000000741417c11 */ /* 0x000fe2000f8e10ff */
[----:B------:R-:W-:Y:S01]  /*17d50*/  UIADD3 UR11, UPT, UPT, UR11, 0x2, URZ ;  /* 0x000000020b0b7890 */ /* 0x000fe2000fffe0ff */
[----:B------:R-:W-:Y:S01]  /*17d60*/  LEA R221, R224, UR10, 0x2 ;  /* 0x0000000ae0dd7c11 */ /* 0x000fe2000f8e10ff */
[----:B------:R-:W1:Y:S01]  /*17d70*/  LDS R190, [R218+0x18] ;  /* 0x00001800dabe7984 */ /* 0x000e620000000800 */
[C---:B------:R-:W-:Y:S01]  /*17d80*/  LEA R217, R66.reuse, R5, 0x2 ;  /* 0x0000000542d97211 */ /* 0x040fe200078e10ff */
[----:B------:R-:W-:Y:S01]  /*17d90*/  UISETP.GE.U32.AND UP0, UPT, UR11, 0x20, UPT ;  /* 0x000000200b00788c */ /* 0x000fe2000bf06070 */
[----:B------:R-:W-:Y:S01]  /*17da0*/  LEA R205, R66, R7, 0x2 ;  /* 0x0000000742cd7211 */ /* 0x000fe200078e10ff */
[----:B------:R-:W2:Y:S01]  /*17db0*/  LDS R194, [R218+0x1088] ;  /* 0x00108800dac27984 */ /* 0x000ea20000000800 */
[----:B------:R-:W-:-:S02]  /*17dc0*/  LEA R217, R217, UR7, 0x2 ;  /* 0x00000007d9d97c11 */ /* 0x000fc4000f8e10ff */
[----:B------:R-:W-:Y:S01]  /*17dd0*/  LEA R205, R205, UR7, 0x2 ;  /* 0x00000007cdcd7c11 */ /* 0x000fe2000f8e10ff */
[----:B------:R-:W3:Y:S04]  /*17de0*/  LDS R199, [R218+0x1090] ;  /* 0x00109000dac77984 */ /* 0x000ee80000000800 */
[----:B------:R-:W4:Y:S04]  /*17df0*/  LDS R193, [R218+0x1084] ;  /* 0x00108400dac17984 */ /* 0x000f280000000800 */
[----:B------:R-:W5:Y:S04]  /*17e00*/  LDS R188, [R218+0x10] ;  /* 0x00001000dabc7984 */ /* 0x000f680000000800 */
[----:B------:R-:W5:Y:S04]  /*17e10*/  LDS R189, [R218+0x14] ;  /* 0x00001400dabd7984 */ /* 0x000f680000000800 */
[----:B------:R-:W5:Y:S04]  /*17e20*/  LDS R191, [R218+0x1c] ;  /* 0x00001c00dabf7984 */ /* 0x000f680000000800 */
[----:B------:R-:W5:Y:S04]  /*17e30*/  LDS R200, [R218+0x1094] ;  /* 0x00109400dac87984 */ /* 0x000f680000000800 */
[----:B------:R-:W5:Y:S04]  /*17e40*/  LDS R201, [R218+0x1098] ;  /* 0x00109800dac97984 */ /* 0x000f680000000800 */
[----:B------:R-:W5:Y:S01]  /*17e50*/  LDS R184, [R218] ;  /* 0x00000000dab87984 */ /* 0x000f620000000800 */
[----:B0-----:R-:W-:-:S03]  /*17e60*/  SHF.R.S32.HI R192, RZ, UR4, R192 ;  /* 0x00000004ffc07c19 */ /* 0x001fc600080114c0 */
[----:B------:R-:W0:Y:S01]  /*17e70*/  LDS.U8 R182, [R64+UR15] ;  /* 0x0000000f40b67984 */ /* 0x000e220008000000 */
[----:B-1----:R-:W-:-:S03]  /*17e80*/  SHF.R.S32.HI R190, RZ, UR4, R190 ;  /* 0x00000004ffbe7c19 */ /* 0x002fc600080114be */
[----:B------:R-:W1:Y:S01]  /*17e90*/  LDS.U8 R215, [R64+UR15+0x1] ;  /* 0x0000010f40d77984 */ /* 0x000e620008000000 */
[----:B--2---:R-:W-:Y:S02]  /*17ea0*/  SHF.R.S32.HI R197, RZ, UR4, R194 ;  /* 0x00000004ffc57c19 */ /* 0x004fe400080114c2 */
[----:B------:R-:W-:Y:S01]  /*17eb0*/  LOP3.LUT R194, R192, 0x3030303, RZ, 0xc0, !PT ;  /* 0x03030303c0c27812 */ /* 0x000fe200078ec0ff */
[----:B------:R-:W2:Y:S01]  /*17ec0*/  LDS R198, [R218+0x108c] ;  /* 0x00108c00dac67984 */ /* 0x000ea20000000800 */
[----:B---3--:R-:W-:Y:S02]  /*17ed0*/  SHF.R.S32.HI R208, RZ, UR4, R199 ;  /* 0x00000004ffd07c19 */ /* 0x008fe400080114c7 */
[----:B------:R-:W-:Y:S01]  /*17ee0*/  LOP3.LUT R199, R190, 0x3030303, RZ, 0xc0, !PT ;  /* 0x03030303bec77812 */ /* 0x000fe200078ec0ff */
[----:B------:R-:W-:Y:S01]  /*17ef0*/  LDS.U8 R181, [R65+UR15] ;  /* 0x0000000f41b57984 */ /* 0x000fe20008000000 */
[----:B----4-:R-:W-:Y:S02]  /*17f00*/  SHF.R.S32.HI R193, RZ, UR4, R193 ;  /* 0x00000004ffc17c19 */ /* 0x010fe400080114c1 */
[----:B------:R-:W-:Y:S01]  /*17f10*/  LOP3.LUT R190, R208, 0x3030303, RZ, 0xc0, !PT ;  /* 0x03030303d0be7812 */ /* 0x000fe200078ec0ff */
[----:B------:R-:W3:Y:S01]  /*17f20*/  LDS.U8 R216, [R65+UR15+0x1] ;  /* 0x0000010f41d87984 */ /* 0x000ee20008000000 */
[----:B-----5:R-:W-:-:S02]  /*17f30*/  SHF.R.S32.HI R188, RZ, UR4, R188 ;  /* 0x00000004ffbc7c19 */ /* 0x020fc400080114bc */
[----:B------:R-:W-:Y:S01]  /*17f40*/  LOP3.LUT R193, R193, 0x3030303, RZ, 0xc0, !PT ;  /* 0x03030303c1c17812 */ /* 0x000fe200078ec0ff */
[----:B------:R-:W4:Y:S01]  /*17f50*/  LDS.128 R64, [R221] ;  /* 0x00000000dd407984 */ /* 0x000f220000000c00 */
[----:B------:R-:W-:Y:S02]  /*17f60*/  SHF.R.S32.HI R189, RZ, UR4, R189 ;  /* 0x00000004ffbd7c19 */ /* 0x000fe400080114bd */
[----:B------:R-:W-:Y:S01]  /*17f70*/  LOP3.LUT R192, R197, 0x3030303, RZ, 0xc0, !PT ;  /* 0x03030303c5c07812 */ /* 0x000fe200078ec0ff */
[----:B------:R-:W5:Y:S01]  /*17f80*/  LDS R185, [R218+0x4] ;  /* 0x00000400dab97984 */ /* 0x000f620000000800 */
[----:B------:R-:W-:-:S03]  /*17f90*/  SHF.R.S32.HI R191, RZ, UR4, R191 ;  /* 0x00000004ffbf7c19 */ /* 0x000fc600080114bf */
[----:B------:R-:W5:Y:S01]  /*17fa0*/  LDS R186, [R218+0x8] ;  /* 0x00000800daba7984 */ /* 0x000f620000000800 */
[----:B------:R-:W-:Y:S02]  /*17fb0*/  SHF.R.S32.HI R209, RZ, UR4, R200 ;  /* 0x00000004ffd17c19 */ /* 0x000fe400080114c8 */
[----:B------:R-:W-:Y:S01]  /*17fc0*/  LOP3.LUT R200, R189, 0x3030303, RZ, 0xc0, !PT ;  /* 0x03030303bdc87812 */ /* 0x000fe200078ec0ff */
[----:B------:R-:W5:Y:S01]  /*17fd0*/  LDS.128 R68, [R221+0x10] ;  /* 0x00001000dd447984 */ /* 0x000f620000000c00 */
[----:B------:R-:W-:Y:S02]  /*17fe0*/  SHF.R.S32.HI R210, RZ, UR4, R201 ;  /* 0x00000004ffd27c19 */ /* 0x000fe400080114c9 */
[----:B------:R-:W-:Y:S01]  /*17ff0*/  LOP3.LUT R201, R188, 0x3030303, RZ, 0xc0, !PT ;  /* 0x03030303bcc97812 */ /* 0x000fe200078ec0ff */
[----:B------:R-:W5:Y:S01]  /*18000*/  LDS R187, [R218+0xc] ;  /* 0x00000c00dabb7984 */ /* 0x000f620000000800 */
[----:B------:R-:W-:Y:S02]  /*18010*/  SHF.R.S32.HI R222, RZ, UR4, R184 ;  /* 0x00000004ffde7c19 */ /* 0x000fe400080114b8 */
[----:B------:R-:W-:Y:S01]  /*18020*/  LOP3.LUT R189, R209, 0x3030303, RZ, 0xc0, !PT ;  /* 0x03030303d1bd7812 */ /* 0x000fe200078ec0ff */
[----:B------:R-:W5:Y:S01]  /*18030*/  LDS R202, [R218+0x109c] ;  /* 0x00109c00daca7984 */ /* 0x000f620000000800 */
[----:B------:R-:W-:-:S02]  /*18040*/  LOP3.LUT R188, R210, 0x3030303, RZ, 0xc0, !PT ;  /* 0x03030303d2bc7812 */ /* 0x000fc400078ec0ff */
[----:B------:R-:W-:Y:S01]  /*18050*/  LOP3.LUT R222, R222, 0x3030303, RZ, 0xc0, !PT ;  /* 0x03030303dede7812 */ /* 0x000fe200078ec0ff */
[----:B------:R-:W-:Y:S01]  /*18060*/  LDS.U8 R206, [R217+UR15] ;  /* 0x0000000fd9ce7984 */ /* 0x000fe20008000000 */
[----:B0-----:R-:W-:Y:S02]  /*18070*/  LOP3.LUT R196, R182, 0xf, RZ, 0xc0, !PT ;  /* 0x0000000fb6c47812 */ /* 0x001fe400078ec0ff */
[----:B-1----:R-:W-:Y:S01]  /*18080*/  LOP3.LUT R195, R215, 0xf, RZ, 0xc0, !PT ;  /* 0x0000000fd7c37812 */ /* 0x002fe200078ec0ff */
[----:B------:R-:W0:Y:S01]  /*18090*/  LDS R176, [R218+0x3184] ;  /* 0x00318400dab07984 */ /* 0x000e220000000800 */
[----:B--2---:R-:W-:Y:S02]  /*180a0*/  SHF.R.S32.HI R207, RZ, UR4, R198 ;  /* 0x00000004ffcf7c19 */ /* 0x004fe400080114c6 */
[----:B------:R-:W-:Y:S01]  /*180b0*/  LOP3.LUT R198, R191, 0x3030303, RZ, 0xc0, !PT ;  /* 0x03030303bfc67812 */ /* 0x000fe200078ec0ff */
[----:B------:R-:W1:Y:S01]  /*180c0*/  LDS.U8 R225, [R205+UR15] ;  /* 0x0000000fcde17984 */ /* 0x000e620008000000 */
[----:B------:R-:W-:-:S02]  /*180d0*/  LOP3.LUT R191, R207, 0x3030303, RZ, 0xc0, !PT ;  /* 0x03030303cfbf7812 */ /* 0x000fc400078ec0ff */
[----:B------:R-:W-:Y:S01]  /*180e0*/  SHF.R.U32.HI R182, RZ, 0x4, R182 ;  /* 0x00000004ffb67819 */ /* 0x000fe200000116b6 */
[----:B------:R-:W2:Y:S01]  /*180f0*/  LDS R183, [R218+0x2100] ;  /* 0x00210000dab77984 */ /* 0x000ea20000000800 */
[----:B---3--:R-:W-:Y:S02]  /*18100*/  LOP3.LUT R184, R216, 0xf, RZ, 0xc0, !PT ;  /* 0x0000000fd8b87812 */ /* 0x008fe400078ec0ff */
[----:B------:R-:W-:Y:S01]  /*18110*/  SHF.R.U32.HI R215, RZ, 0x4, R215 ;  /* 0x00000004ffd77819 */ /* 0x000fe200000116d7 */
[----:B----4-:R-:W-:Y:S01]  /*18120*/  IDP.4A.S8.S8 R208, R194, R64, RZ ;  /* 0x00000040c2d07226 */ /* 0x010fe200000006ff */
[----:B------:R-:W3:Y:S01]  /*18130*/  LDS R180, [R218+0x3180] ;  /* 0x00318000dab47984 */ /* 0x000ee20000000800 */
[----:B------:R-:W-:Y:S02]  /*18140*/  SHF.R.U32.HI R216, RZ, 0x4, R216 ;  /* 0x00000004ffd87819 */ /* 0x000fe400000116d8 */
[----:B-----5:R-:W-:Y:S01]  /*18150*/  SHF.R.S32.HI R204, RZ, UR4, R185 ;  /* 0x00000004ffcc7c19 */ /* 0x020fe200080114b9 */
[----:B------:R-:W-:Y:S01]  /*18160*/  IDP.4A.S8.S8 R207, R193, R65, R208 ;  /* 0x00000041c1cf7226 */ /* 0x000fe200000006d0 */
[----:B------:R-:W4:Y:S01]  /*18170*/  LDS R177, [R218+0x2104] ;  /* 0x00210400dab17984 */ /* 0x000f220000000800 */
[----:B------:R-:W-:-:S02]  /*18180*/  LOP3.LUT R185, R181, 0xf, RZ, 0xc0, !PT ;  /* 0x0000000fb5b97812 */ /* 0x000fc400078ec0ff */
[----:B------:R-:W-:Y:S01]  /*18190*/  SHF.R.S32.HI R186, RZ, UR4, R186 ;  /* 0x00000004ffba7c19 */ /* 0x000fe200080114ba */
[----:B------:R-:W-:Y:S01]  /*181a0*/  IDP.4A.S8.S8 R208, R192, R66, R207 ;  /* 0x00000042c0d07226 */ /* 0x000fe200000006cf */
[----:B------:R-:W-:Y:S01]  /*181b0*/  LOP3.LUT R204, R204, 0x3030303, RZ, 0xc0, !PT ;  /* 0x03030303cccc7812 */ /* 0x000fe200078ec0ff */
[----:B------:R-:W-:Y:S01]  /*181c0*/  IDP.4A.S8.S8 R210, R190, R68, RZ ;  /* 0x00000044bed27226 */ /* 0x000fe200000006ff */
[----:B------:R-:W-:Y:S01]  /*181d0*/  LOP3.LUT R203, R186, 0x3030303, RZ, 0xc0, !PT ;  /* 0x03030303bacb7812 */ /* 0x000fe200078ec0ff */
[----:B------:R-:W-:Y:S01]  /*181e0*/  IDP.4A.S8.S8 R186, R222, R64, RZ ;  /* 0x00000040deba7226 */ /* 0x000fe200000006ff */
[----:B------:R-:W5:Y:S01]  /*181f0*/  LDS R212, [R218+0x2110] ;  /* 0x00211000dad47984 */ /* 0x000f620000000800 */
[----:B------:R-:W-:Y:S01]  /*18200*/  SHF.R.S32.HI R187, RZ, UR4, R187 ;  /* 0x00000004ffbb7c19 */ /* 0x000fe200080114bb */
[----:B------:R-:W-:Y:S01]  /*18210*/  IDP.4A.S8.S8 R209, R189, R69, R210 ;  /* 0x00000045bdd17226 */ /* 0x000fe200000006d2 */
[----:B------:R-:W-:Y:S01]  /*18220*/  SHF.R.U32.HI R181, RZ, 0x4, R181 ;  /* 0x00000004ffb57819 */ /* 0x000fe200000116b5 */
[----:B------:R-:W-:Y:S01]  /*18230*/  IDP.4A.S8.S8 R197, R201, R68, RZ ;  /* 0x00000044c9c57226 */ /* 0x000fe200000006ff */
[----:B------:R-:W-:Y:S01]  /*18240*/  SHF.R.S32.HI R211, RZ, UR4, R202 ;  /* 0x00000004ffd37c19 */ /* 0x000fe200080114ca */
[----:B------:R-:W-:Y:S01]  /*18250*/  IDP.4A.S8.S8 R210, R188, R70, R209 ;  /* 0x00000046bcd27226 */ /* 0x000fe200000006d1 */
[----:B------:R-:W-:Y:S01]  /*18260*/  LOP3.LUT R202, R187, 0x3030303, RZ, 0xc0, !PT ;  /* 0x03030303bbca7812 */ /* 0x000fe200078ec0ff */
[----:B------:R-:W-:Y:S01]  /*18270*/  IDP.4A.S8.S8 R186, R204, R65, R186 ;  /* 0x00000041ccba7226 */ /* 0x000fe200000006ba */
[----:B------:R-:W-:Y:S01]  /*18280*/  LOP3.LUT R187, R211, 0x3030303, RZ, 0xc0, !PT ;  /* 0x03030303d3bb7812 */ /* 0x000fe200078ec0ff */
[----:B------:R-:W-:Y:S01]  /*18290*/  IDP.4A.S8.S8 R208, R191, R67, R208 ;  /* 0x00000043bfd07226 */ /* 0x000fe200000006d0 */
[----:B------:R-:W5:Y:S01]  /*182a0*/  LDS R230, [R218+0x2108] ;  /* 0x00210800dae67984 */ /* 0x000f620000000800 */
[----:B------:R-:W-:Y:S01]  /*182b0*/  IDP.4A.S8.S8 R197, R200, R69, R197 ;  /* 0x00000045c8c57226 */ /* 0x000fe200000006c5 */
[----:B0-----:R-:W-:Y:S01]  /*182c0*/  SHF.R.S32.HI R214, RZ, UR4, R176 ;  /* 0x00000004ffd67c19 */ /* 0x001fe200080114b0 */
[----:B------:R-:W-:Y:S01]  /*182d0*/  IDP.4A.S8.S8 R210, R187, R71, R210 ;  /* 0x00000047bbd27226 */ /* 0x000fe200000006d2 */
[----:B------:R-:W-:Y:S01]  /*182e0*/  LDS R209, [R218+0x2118] ;  /* 0x00211800dad17984 */ /* 0x000fe20000000800 */
[----:B------:R-:W-:Y:S01]  /*182f0*/  IDP.4A.S8.S8 R186, R203, R66, R186 ;  /* 0x00000042cbba7226 */ /* 0x000fe200000006ba */
[----:B-1----:R-:W-:Y:S01]  /*18300*/  SHF.R.U32.HI R219, RZ, 0x4, R225 ;  /* 0x00000004ffdb7819 */ /* 0x002fe200000116e1 */
[----:B------:R-:W-:Y:S01]  /*18310*/  IMAD R229, R208, R185, RZ ;  /* 0x000000b9d0e57224 */ /* 0x000fe200078e02ff */
[----:B------:R-:W-:Y:S01]  /*18320*/  LDS R211, [R218+0x210c] ;  /* 0x00210c00dad37984 */ /* 0x000fe20000000800 */
[----:B------:R-:W-:Y:S01]  /*18330*/  IDP.4A.S8.S8 R207, R199, R70, R197 ;  /* 0x00000046c7cf7226 */ /* 0x000fe200000006c5 */
[----:B------:R-:W-:Y:S01]  /*18340*/  LEA R181, R181, R181, 0x8 ;  /* 0x000000b5b5b57211 */ /* 0x000fe200078e40ff */
[----:B------:R-:W-:Y:S01]  /*18350*/  IDP.4A.S8.S8 R197, R202, R67, R186 ;  /* 0x00000043cac57226 */ /* 0x000fe200000006ba */
[----:B------:R-:W-:Y:S01]  /*18360*/  LDS R208, [R218+0x211c] ;  /* 0x00211c00dad07984 */ /* 0x000fe20000000800 */
[----:B------:R-:W-:Y:S01]  /*18370*/  IMAD R229, R210, R184, R229 ;  /* 0x000000b8d2e57224 */ /* 0x000fe200078e02e5 */
[----:B------:R-:W-:Y:S01]  /*18380*/  SHF.R.U32.HI R186, RZ, 0x4, R206 ;  /* 0x00000004ffba7819 */ /* 0x000fe200000116ce */
[----:B------:R-:W-:Y:S01]  /*18390*/  IDP.4A.S8.S8 R207, R198, R71, R207 ;  /* 0x00000047c6cf7226 */ /* 0x000fe200000006cf */
[----:B------:R-:W0:Y:S01]  /*183a0*/  LDS R210, [R218+0x2114] ;  /* 0x00211400dad27984 */ /* 0x000e220000000800 */
[----:B------:R-:W-:Y:S01]  /*183b0*/  IMAD R228, R197, R196, RZ ;  /* 0x000000c4c5e47224 */ /* 0x000fe200078e02ff */
[----:B------:R-:W-:-:S02]  /*183c0*/  LEA R176, R186, R186, 0x8 ;  /* 0x000000babab07211 */ /* 0x000fc400078e40ff */
[----:B------:R-:W-:Y:S01]  /*183d0*/  LDS R213, [R218+0x318c] ;  /* 0x00318c00dad57984 */ /* 0x000fe20000000800 */
[----:B------:R-:W-:Y:S01]  /*183e0*/  IMAD R228, R207, R195, R228 ;  /* 0x000000c3cfe47224 */ /* 0x000fe200078e02e4 */
[----:B--2---:R-:W-:Y:S02]  /*183f0*/  SHF.R.S32.HI R183, RZ, UR4, R183 ;  /* 0x00000004ffb77c19 */ /* 0x004fe400080114b7 */
[----:B------:R-:W1:Y:S01]  /*18400*/  LDS R207, [R218+0x3188] ;  /* 0x00318800dacf7984 */ /* 0x000e620000000800 */
[----:B---3--:R-:W-:Y:S02]  /*18410*/  SHF.R.S32.HI R180, RZ, UR4, R180 ;  /* 0x00000004ffb47c19 */ /* 0x008fe400080114b4 */
[----:B------:R-:W-:Y:S01]  /*18420*/  LEA R197, R182, R182, 0x8 ;  /* 0x000000b6b6c57211 */ /* 0x000fe200078e40ff */
[----:B------:R-:W2:Y:S01]  /*18430*/  LDS.U8 R217, [R217+UR15+0x1] ;  /* 0x0000010fd9d97984 */ /* 0x000ea20008000000 */
[----:B------:R-:W-:Y:S02]  /*18440*/  LEA R219, R219, R219, 0x8 ;  /* 0x000000dbdbdb7211 */ /* 0x000fe400078e40ff */
[----:B------:R-:W-:-:S02]  /*18450*/  LEA R186, R181, R181, 0x10 ;  /* 0x000000b5b5ba7211 */ /* 0x000fc400078e80ff */
[----:B------:R-:W-:Y:S02]  /*18460*/  LEA R181, R176, R176, 0x10 ;  /* 0x000000b0b0b57211 */ /* 0x000fe400078e80ff */
[----:B----4-:R-:W-:Y:S01]  /*18470*/  SHF.R.S32.HI R177, RZ, UR4, R177 ;  /* 0x00000004ffb17c19 */ /* 0x010fe200080114b1 */
[-C--:B------:R-:W-:Y:S01]  /*18480*/  IDP.4A.S8.S8 R231, R186, R64.reuse, RZ ;  /* 0x00000040bae77226 */ /* 0x080fe200000006ff */
[----:B------:R-:W-:Y:S01]  /*18490*/  LOP3.LUT R183, R183, 0x3030303, RZ, 0xc0, !PT ;  /* 0x03030303b7b77812 */ /* 0x000fe200078ec0ff */
[-C--:B------:R-:W-:Y:S01]  /*184a0*/  IDP.4A.S8.S8 R220, R181, R64.reuse, RZ ;  /* 0x00000040b5dc7226 */ /* 0x080fe200000006ff */
[----:B------:R-:W-:Y:S01]  /*184b0*/  LOP3.LUT R180, R180, 0x3030303, RZ, 0xc0, !PT ;  /* 0x03030303b4b47812 */ /* 0x000fe200078ec0ff */
[----:B------:R-:W-:Y:S01]  /*184c0*/  IDP.4A.S8.S8 R231, R186, R65, R231 ;  /* 0x00000041bae77226 */ /* 0x000fe200000006e7 */
[----:B------:R-:W-:Y:S01]  /*184d0*/  LEA R197, R197, R197, 0x10 ;  /* 0x000000c5c5c57211 */ /* 0x000fe200078e80ff */
[-C--:B------:R-:W-:Y:S01]  /*184e0*/  IDP.4A.S8.S8 R233, R183, R64.reuse, RZ ;  /* 0x00000040b7e97226 */ /* 0x080fe200000006ff */
[----:B------:R-:W-:Y:S01]  /*184f0*/  LEA R176, R219, R219, 0x10 ;  /* 0x000000dbdbb07211 */ /* 0x000fe200078e80ff */
[-C--:B------:R-:W-:Y:S01]  /*18500*/  IDP.4A.S8.S8 R223, R181, R65.reuse, R220 ;  /* 0x00000041b5df7226 */ /* 0x080fe200000006dc */
[----:B------:R-:W-:Y:S01]  /*18510*/  LOP3.LUT R182, R177, 0x3030303, RZ, 0xc0, !PT ;  /* 0x03030303b1b67812 */ /* 0x000fe200078ec0ff */
[-C--:B------:R-:W-:Y:S01]  /*18520*/  IDP.4A.S8.S8 R226, R197, R64.reuse, RZ ;  /* 0x00000040c5e27226 */ /* 0x080fe200000006ff */
[----:B------:R-:W-:Y:S01]  /*18530*/  LOP3.LUT R177, R214, 0x3030303, RZ, 0xc0, !PT ;  /* 0x03030303d6b17812 */ /* 0x000fe200078ec0ff */
[-C--:B------:R-:W-:Y:S01]  /*18540*/  IDP.4A.S8.S8 R214, R180, R64.reuse, RZ ;  /* 0x00000040b4d67226 */ /* 0x080fe200000006ff */
[----:B------:R-:W-:Y:S01]  /*18550*/  LDS R220, [R218+0x3190] ;  /* 0x00319000dadc7984 */ /* 0x000fe20000000800 */
[----:B------:R-:W-:Y:S01]  /*18560*/  IDP.4A.S8.S8 R227, R176, R64, RZ ;  /* 0x00000040b0e37226 */ /* 0x000fe200000006ff */
[----:B-----5:R-:W-:Y:S01]  /*18570*/  SHF.R.S32.HI R212, RZ, UR4, R212 ;  /* 0x00000004ffd47c19 */ /* 0x020fe200080114d4 */
[-C--:B------:R-:W-:Y:S01]  /*18580*/  IDP.4A.S8.S8 R233, R182, R65.reuse, R233 ;  /* 0x00000041b6e97226 */ /* 0x080fe200000006e9 */
[----:B------:R1:W3:Y:S01]  /*18590*/  LDS.U8 R64, [R205+UR15+0x1] ;  /* 0x0000010fcd407984 */ /* 0x0002e20008000000 */
[----:B------:R-:W-:Y:S01]  /*185a0*/  SHF.R.S32.HI R230, RZ, UR4, R230 ;  /* 0x00000004ffe67c19 */ /* 0x000fe200080114e6 */
[-C--:B------:R-:W-:Y:S01]  /*185b0*/  IDP.4A.S8.S8 R214, R177, R65.reuse, R214 ;  /* 0x00000041b1d67226 */ /* 0x080fe200000006d6 */
[----:B0-----:R-:W-:Y:S01]  /*185c0*/  SHF.R.S32.HI R232, RZ, UR4, R210 ;  /* 0x00000004ffe87c19 */ /* 0x001fe200080114d2 */
[----:B------:R-:W0:Y:S01]  /*185d0*/  LDS R219, [R218+0x3194] ;  /* 0x00319400dadb7984 */ /* 0x000e220000000800 */
[----:B------:R-:W-:Y:S01]  /*185e0*/  LOP3.LUT R210, R212, 0x3030303, RZ, 0xc0, !PT ;  /* 0x03030303d4d27812 */ /* 0x000fe200078ec0ff */
[-C--:B------:R-:W-:Y:S01]  /*185f0*/  IDP.4A.S8.S8 R226, R197, R65.reuse, R226 ;  /* 0x00000041c5e27226 */ /* 0x080fe200000006e2 */
[----:B------:R-:W-:Y:S01]  /*18600*/  SHF.R.S32.HI R234, RZ, UR4, R209 ;  /* 0x00000004ffea7c19 */ /* 0x000fe200080114d1 */
[----:B------:R-:W-:Y:S01]  /*18610*/  IDP.4A.S8.S8 R227, R176, R65, R227 ;  /* 0x00000041b0e37226 */ /* 0x000fe200000006e3 */
[----:B------:R-:W-:Y:S01]  /*18620*/  LOP3.LUT R209, R232, 0x3030303, RZ, 0xc0, !PT ;  /* 0x03030303e8d17812 */ /* 0x000fe200078ec0ff */
[----:B------:R-:W-:Y:S01]  /*18630*/  IDP.4A.S8.S8 R232, R210, R68, RZ ;  /* 0x00000044d2e87226 */ /* 0x000fe200000006ff */
[----:B------:R-:W-:Y:S01]  /*18640*/  SHF.R.S32.HI R211, RZ, UR4, R211 ;  /* 0x00000004ffd37c19 */ /* 0x000fe200080114d3 */
[----:B------:R-:W4:Y:S01]  /*18650*/  LDS R65, [R218+0x3198] ;  /* 0x00319800da417984 */ /* 0x000f220000000800 */
[----:B------:R-:W-:Y:S01]  /*18660*/  LOP3.LUT R212, R230, 0x3030303, RZ, 0xc0, !PT ;  /* 0x03030303e6d47812 */ /* 0x000fe200078ec0ff */
[----:B------:R-:W-:Y:S01]  /*18670*/  IDP.4A.S8.S8 R237, R209, R69, R232 ;  /* 0x00000045d1ed7226 */ /* 0x000fe200000006e8 */
[----:B-1----:R-:W-:Y:S01]  /*18680*/  SHF.R.S32.HI R205, RZ, UR4, R207 ;  /* 0x00000004ffcd7c19 */ /* 0x002fe200080114cf */
[-C--:B------:R-:W-:Y:S01]  /*18690*/  IDP.4A.S8.S8 R230, R186, R66.reuse, R231 ;  /* 0x00000042bae67226 */ /* 0x080fe200000006e7 */
[----:B------:R-:W-:Y:S01]  /*186a0*/  SHF.R.S32.HI R235, RZ, UR4, R208 ;  /* 0x00000004ffeb7c19 */ /* 0x000fe200080114d0 */
[-C--:B------:R-:W-:Y:S01]  /*186b0*/  IDP.4A.S8.S8 R232, R212, R66.reuse, R233 ;  /* 0x00000042d4e87226 */ /* 0x080fe200000006e9 */
[----:B------:R-:W-:Y:S01]  /*186c0*/  LOP3.LUT R211, R211, 0x3030303, RZ, 0xc0, !PT ;  /* 0x03030303d3d37812 */ /* 0x000fe200078ec0ff */
[-C--:B------:R-:W-:Y:S01]  /*186d0*/  IDP.4A.S8.S8 R226, R197, R66.reuse, R226 ;  /* 0x00000042c5e27226 */ /* 0x080fe200000006e2 */
[----:B------:R-:W-:Y:S01]  /*186e0*/  LOP3.LUT R208, R234, 0x3030303, RZ, 0xc0, !PT ;  /* 0x03030303ead07812 */ /* 0x000fe200078ec0ff */
[----:B------:R-:W-:Y:S01]  /*186f0*/  IDP.4A.S8.S8 R238, R181, R66, R223 ;  /* 0x00000042b5ee7226 */ /* 0x000fe200000006df */
[----:B------:R-:W-:Y:S01]  /*18700*/  LOP3.LUT R205, R205, 0x3030303, RZ, 0xc0, !PT ;  /* 0x03030303cdcd7812 */ /* 0x000fe200078ec0ff */
[----:B------:R-:W-:Y:S01]  /*18710*/  IDP.4A.S8.S8 R231, R211, R67, R232 ;  /* 0x00000043d3e77226 */ /* 0x000fe200000006e8 */
[----:B------:R-:W-:Y:S01]  /*18720*/  LOP3.LUT R206, R206, 0xf, RZ, 0xc0, !PT ;  /* 0x0000000fcece7812 */ /* 0x000fe200078ec0ff */
[----:B------:R-:W-:Y:S01]  /*18730*/  IDP.4A.S8.S8 R234, R208, R70, R237 ;  /* 0x00000046d0ea7226 */ /* 0x000fe200000006ed */
[----:B------:R-:W-:Y:S01]  /*18740*/  LOP3.LUT R207, R235, 0x3030303, RZ, 0xc0, !PT ;  /* 0x03030303ebcf7812 */ /* 0x000fe200078ec0ff */
[-C--:B------:R-:W-:Y:S01]  /*18750*/  IDP.4A.S8.S8 R240, R205, R66.reuse, R214 ;  /* 0x00000042cdf07226 */ /* 0x080fe200000006d6 */
[----:B------:R-:W-:Y:S01]  /*18760*/  SHF.R.S32.HI R213, RZ, UR4, R213 ;  /* 0x00000004ffd57c19 */ /* 0x000fe200080114d5 */
[----:B------:R-:W-:Y:S01]  /*18770*/  IDP.4A.S8.S8 R233, R176, R66, R227 ;  /* 0x00000042b0e97226 */ /* 0x000fe200000006e3 */
[----:B--2---:R-:W-:Y:S01]  /*18780*/  LOP3.LUT R214, R217, 0xf, RZ, 0xc0, !PT ;  /* 0x0000000fd9d67812 */ /* 0x004fe200078ec0ff */
[----:B------:R-:W-:Y:S01]  /*18790*/  IDP.4A.S8.S8 R234, R207, R71, R234 ;  /* 0x00000047cfea7226 */ /* 0x000fe200000006ea */
[----:B------:R-:W-:Y:S01]  /*187a0*/  IADD3 R66, PT, PT, R45, UR14, RZ ;  /* 0x0000000e2d427c10 */ /* 0x000fe2000fffe0ff */
[----:B------:R-:W-:Y:S01]  /*187b0*/  IMAD R231, R231, R206, RZ ;  /* 0x000000cee7e77224 */ /* 0x000fe200078e02ff */
[----:B------:R-:W-:Y:S01]  /*187c0*/  IADD3 R223, PT, PT, R4, UR14, RZ ;  /* 0x0000000e04df7c10 */ /* 0x000fe2000fffe0ff */
[-C--:B------:R-:W-:Y:S01]  /*187d0*/  IDP.4A.S8.S8 R227, R181, R67.reuse, R238 ;  /* 0x00000043b5e37226 */ /* 0x080fe200000006ee */
[----:B------:R-:W-:Y:S01]  /*187e0*/  LOP3.LUT R213, R213, 0x3030303, RZ, 0xc0, !PT ;  /* 0x03030303d5d57812 */ /* 0x000fe200078ec0ff */
[----:B------:R-:W-:Y:S01]  /*187f0*/  IMAD R236, R234, R214, R231 ;  /* 0x000000d6eaec7224 */ /* 0x000fe200078e02e7 */
[----:B------:R-:W-:Y:S01]  /*18800*/  LEA R234, R66, UR8, 0x2 ;  /* 0x0000000842ea7c11 */ /* 0x000fe2000f8e10ff */
[-C--:B------:R-:W-:Y:S01]  /*18810*/  IDP.4A.S8.S8 R231, R197, R67.reuse, R226 ;  /* 0x00000043c5e77226 */ /* 0x080fe200000006e2 */
[----:B------:R-:W-:Y:S01]  /*18820*/  LEA R232, R223, UR8, 0x2 ;  /* 0x00000008dfe87c11 */ /* 0x000fe2000f8e10ff */
[-C--:B------:R-:W-:Y:S01]  /*18830*/  IDP.4A.S8.S8 R226, R186, R67.reuse, R230 ;  /* 0x00000043bae27226 */ /* 0x080fe200000006e6 */
[----:B------:R-:W-:Y:S01]  /*18840*/  SHF.R.U32.HI R217, RZ, 0x4, R217 ;  /* 0x00000004ffd97819 */ /* 0x000fe200000116d9 */
[-C--:B------:R-:W-:Y:S01]  /*18850*/  IDP.4A.S8.S8 R223, R176, R67.reuse, R233 ;  /* 0x00000043b0df7226 */ /* 0x080fe200000006e9 */
[----:B---3--:R-:W-:Y:S01]  /*18860*/  SHF.R.U32.HI R235, RZ, 0x4, R64 ;  /* 0x00000004ffeb7819 */ /* 0x008fe20000011640 */
[----:B------:R-:W-:Y:S01]  /*18870*/  IDP.4A.S8.S8 R66, R213, R67, R240 ;  /* 0x00000043d5427226 */ /* 0x000fe200000006f0 */
[----:B------:R-:W-:Y:S01]  /*18880*/  SHF.R.S32.HI R220, RZ, UR4, R220 ;  /* 0x00000004ffdc7c19 */ /* 0x000fe200080114dc */
[----:B------:R1:W2:Y:S01]  /*18890*/  LDS R67, [R218+0x319c] ;  /* 0x00319c00da437984 */ /* 0x0002a20000000800 */
[----:B------:R-:W-:-:S02]  /*188a0*/  LEA R215, R215, R215, 0x8 ;  /* 0x000000d7d7d77211 */ /* 0x000fc400078e40ff */
[----:B------:R-:W-:Y:S01]  /*188b0*/  LEA R216, R216, R216, 0x8 ;  /* 0x000000d8d8d87211 */ /* 0x000fe200078e40ff */
[----:B------:R-:W3:Y:S01]  /*188c0*/  LDS R234, [R234] ;  /* 0x00000000eaea7984 */ /* 0x000ee20000000800 */
[----:B------:R-:W-:Y:S02]  /*188d0*/  LEA R230, R217, R217, 0x8 ;  /* 0x000000d9d9e67211 */ /* 0x000fe400078e40ff */
[----:B------:R-:W-:Y:S01]  /*188e0*/  LEA R235, R235, R235, 0x8 ;  /* 0x000000ebebeb7211 */ /* 0x000fe200078e40ff */
[----:B------:R-:W5:Y:S01]  /*188f0*/  LDS R232, [R232] ;  /* 0x00000000e8e87984 */ /* 0x000f620000000800 */
[----:B------:R-:W-:Y:S02]  /*18900*/  LOP3.LUT R217, R220, 0x3030303, RZ, 0xc0, !PT ;  /* 0x03030303dcd97812 */ /* 0x000fe400078ec0ff */
[----:B0-----:R-:W-:Y:S02]  /*18910*/  SHF.R.S32.HI R233, RZ, UR4, R219 ;  /* 0x00000004ffe97c19 */ /* 0x001fe400080114db */
[----:B------:R-:W-:-:S02]  /*18920*/  LEA R220, R215, R215, 0x10 ;  /* 0x000000d7d7dc7211 */ /* 0x000fc400078e80ff */
[----:B------:R-:W-:Y:S02]  /*18930*/  LEA R219, R216, R216, 0x10 ;  /* 0x000000d8d8db7211 */ /* 0x000fe400078e80ff */
[----:B-1----:R-:W-:Y:S01]  /*18940*/  LEA R218, R230, R230, 0x10 ;  /* 0x000000e6e6da7211 */ /* 0x002fe200078e80ff */
[-C--:B------:R-:W-:Y:S01]  /*18950*/  IDP.4A.S8.S8 R231, R220, R68.reuse, R231 ;  /* 0x00000044dce77226 */ /* 0x080fe200000006e7 */
[----:B------:R-:W-:Y:S01]  /*18960*/  LEA R215, R235, R235, 0x10 ;  /* 0x000000ebebd77211 */ /* 0x000fe200078e80ff */
[-C--:B------:R-:W-:Y:S01]  /*18970*/  IDP.4A.S8.S8 R226, R219, R68.reuse, R226 ;  /* 0x00000044dbe27226 */ /* 0x080fe200000006e2 */
[----:B------:R-:W-:Y:S01]  /*18980*/  LOP3.LUT R216, R233, 0x3030303, RZ, 0xc0, !PT ;  /* 0x03030303e9d87812 */ /* 0x000fe200078ec0ff */
[-C--:B------:R-:W-:Y:S01]  /*18990*/  IDP.4A.S8.S8 R227, R218, R68.reuse, R227 ;  /* 0x00000044dae37226 */ /* 0x080fe200000006e3 */
[----:B----4-:R-:W-:Y:S01]  /*189a0*/  SHF.R.S32.HI R65, RZ, UR4, R65 ;  /* 0x00000004ff417c19 */ /* 0x010fe20008011441 */
[-C--:B------:R-:W-:Y:S01]  /*189b0*/  IDP.4A.S8.S8 R230, R215, R68.reuse, R223 ;  /* 0x00000044d7e67226 */ /* 0x080fe200000006df */
[----:B------:R-:W-:Y:S01]  /*189c0*/  LOP3.LUT R225, R225, 0xf, RZ, 0xc0, !PT ;  /* 0x0000000fe1e17812 */ /* 0x000fe200078ec0ff */
[----:B------:R-:W-:Y:S01]  /*189d0*/  IDP.4A.S8.S8 R223, R217, R68, RZ ;  /* 0x00000044d9df7226 */ /* 0x000fe200000006ff */
[----:B------:R-:W-:Y:S01]  /*189e0*/  IADD3 R68, PT, PT, R6, UR14, RZ ;  /* 0x0000000e06447c10 */ /* 0x000fe2000fffe0ff */
[-C--:B------:R-:W-:Y:S01]  /*189f0*/  IDP.4A.S8.S8 R231, R220, R69.reuse, R231 ;  /* 0x00000045dce77226 */ /* 0x080fe200000006e7 */
[----:B------:R-:W-:Y:S01]  /*18a00*/  I2FP.F32.S32 R228, R228 ;  /* 0x000000e400e47245 */ /* 0x000fe20000201400 */
[-C--:B------:R-:W-:Y:S01]  /*18a10*/  IDP.4A.S8.S8 R226, R219, R69.reuse, R226 ;  /* 0x00000045dbe27226 */ /* 0x080fe200000006e2 */
[----:B------:R-:W-:Y:S01]  /*18a20*/  I2FP.F32.S32 R236, R236 ;  /* 0x000000ec00ec7245 */ /* 0x000fe20000201400 */
[----:B------:R-:W-:-:S02]  /*18a30*/  IDP.4A.S8.S8 R227, R218, R69, R227 ;  /* 0x00000045dae37226 */ /* 0x000fc400000006e3 */
[-C--:B------:R-:W-:Y:S01]  /*18a40*/  IDP.4A.S8.S8 R233, R215, R69.reuse, R230 ;  /* 0x00000045d7e97226 */ /* 0x080fe200000006e6 */
[----:B------:R-:W-:Y:S01]  /*18a50*/  LEA R230, R68, UR8, 0x2 ;  /* 0x0000000844e67c11 */ /* 0x000fe2000f8e10ff */
[----:B------:R-:W-:Y:S01]  /*18a60*/  IDP.4A.S8.S8 R69, R216, R69, R223 ;  /* 0x00000045d8457226 */ /* 0x000fe200000006df */
[----:B------:R-:W-:Y:S01]  /*18a70*/  LOP3.LUT R223, R65, 0x3030303, RZ, 0xc0, !PT ;  /* 0x0303030341df7812 */ /* 0x000fe200078ec0ff */
[-C--:B------:R-:W-:Y:S01]  /*18a80*/  IDP.4A.S8.S8 R237, R218, R70.reuse, R227 ;  /* 0x00000046daed7226 */ /* 0x080fe200000006e3 */
[----:B------:R-:W-:Y:S01]  /*18a90*/  IADD3 R65, PT, PT, R8, UR14, RZ ;  /* 0x0000000e08417c10 */ /* 0x000fe2000fffe0ff */
[-C--:B------:R-:W-:Y:S01]  /*18aa0*/  IDP.4A.S8.S8 R238, R219, R70.reuse, R226 ;  /* 0x00000046dbee7226 */ /* 0x080fe200000006e2 */
[----:B------:R-:W0:Y:S01]  /*18ab0*/  LDS R230, [R230] ;  /* 0x00000000e6e67984 */ /* 0x000e220000000800 */
[----:B------:R-:W-:Y:S01]  /*18ac0*/  LOP3.LUT R227, R224, 0xffff, RZ, 0xc0, !PT ;  /* 0x0000ffffe0e37812 */ /* 0x000fe200078ec0ff */
[-C--:B------:R-:W-:Y:S01]  /*18ad0*/  IDP.4A.S8.S8 R69, R223, R70.reuse, R69 ;  /* 0x00000046df457226 */ /* 0x080fe20000000645 */
[----:B------:R-:W-:Y:S01]  /*18ae0*/  LEA R65, R65, UR8, 0x2 ;  /* 0x0000000841417c11 */ /* 0x000fe2000f8e10ff */
[CC--:B------:R-:W-:Y:S01]  /*18af0*/  IDP.4A.S8.S8 R231, R220.reuse, R70.reuse, R231 ;  /* 0x00000046dce77226 */ /* 0x0c0fe200000006e7 */
[----:B--2---:R-:W-:Y:S01]  /*18b00*/  SHF.R.S32.HI R67, RZ, UR4, R67 ;  /* 0x00000004ff437c19 */ /* 0x004fe20008011443 */
[----:B------:R-:W-:Y:S01]  /*18b10*/  IDP.4A.S8.S8 R240, R215, R70, R233 ;  /* 0x00000046d7f07226 */ /* 0x000fe200000006e9 */
[----:B------:R-:W-:Y:S01]  /*18b20*/  SHF.R.U32.HI R227, RZ, 0x1, R227 ;  /* 0x00000001ffe37819 */ /* 0x000fe200000116e3 */
[----:B------:R-:W1:Y:S01]  /*18b30*/  LDS R68, [R65] ;  /* 0x0000000041447984 */ /* 0x000e620000000800 */
[----:B------:R-:W-:Y:S01]  /*18b40*/  LOP3.LUT R226, R67, 0x3030303, RZ, 0xc0, !PT ;  /* 0x0303030343e27812 */ /* 0x000fe200078ec0ff */
[-C--:B------:R-:W-:Y:S01]  /*18b50*/  IDP.4A.S8.S8 R231, R220, R71.reuse, R231 ;  /* 0x00000047dce77226 */ /* 0x080fe200000006e7 */
[----:B------:R-:W-:Y:S01]  /*18b60*/  LOP3.LUT R227, R227, 0xffff, RZ, 0xc0, !PT ;  /* 0x0000ffffe3e37812 */ /* 0x000fe200078ec0ff */
[-C--:B------:R-:W-:Y:S01]  /*18b70*/  IDP.4A.S8.S8 R238, R219, R71.reuse, R238 ;  /* 0x00000047dbee7226 */ /* 0x080fe200000006ee */
[----:B------:R-:W-:Y:S01]  /*18b80*/  LOP3.LUT R224, R64, 0xf, RZ, 0xc0, !PT ;  /* 0x0000000f40e07812 */ /* 0x000fe200078ec0ff */
[----:B------:R-:W-:Y:S01]  /*18b90*/  IDP.4A.S8.S8 R70, R226, R71, R69 ;  /* 0x00000047e2467226 */ /* 0x000fe20000000645 */
[----:B------:R-:W-:Y:S01]  /*18ba0*/  I2FP.F32.S32 R231, R231 ;  /* 0x000000e700e77245 */ /* 0x000fe20000201400 */
[----:B------:R-:W2:Y:S01]  /*18bb0*/  LDS R69, [R227+UR6] ;  /* 0x00000006e3457984 */ /* 0x000ea20008000800 */
[----:B---3--:R-:W-:-:S02]  /*18bc0*/  HADD2.F32 R235, -RZ, R234.H0_H0 ;  /* 0x200000eaffeb7230 */ /* 0x008fc40000004100 */
[----:B------:R-:W-:Y:S02]  /*18bd0*/  HADD2.F32 R234, -RZ, R234.H1_H1 ;  /* 0x300000eaffea7230 */ /* 0x000fe40000004100 */
[-C--:B------:R-:W-:Y:S02]  /*18be0*/  IDP.4A.S8.S8 R237, R218, R71.reuse, R237 ;  /* 0x00000047daed7226 */ /* 0x080fe400000006ed */
[----:B------:R-:W-:Y:S01]  /*18bf0*/  IDP.4A.S8.S8 R71, R215, R71, R240 ;  /* 0x00000047d7477226 */ /* 0x000fe200000006f0 */
[----:B------:R-:W-:Y:S01]  /*18c00*/  I2FP.F32.S32 R240, R229 ;  /* 0x000000e500f07245 */ /* 0x000fe20000201400 */
[--C-:B-----5:R-:W-:Y:S01]  /*18c10*/  HADD2.F32 R233, -RZ, R232.reuse.H0_H0 ;  /* 0x200000e8ffe97230 */ /* 0x120fe20000004100 */
[----:B------:R-:W-:Y:S01]  /*18c20*/  I2FP.F32.S32 R229, R238 ;  /* 0x000000ee00e57245 */ /* 0x000fe20000201400 */
[----:B------:R-:W-:Y:S02]  /*18c30*/  IMAD R67, R66, R225, RZ ;  /* 0x000000e142437224 */ /* 0x000fe400078e02ff */
[----:B------:R-:W-:Y:S01]  /*18c40*/  FMUL R238, R234, R231 ;  /* 0x000000e7eaee7220 */ /* 0x000fe20000400000 */
[----:B------:R-:W-:Y:S01]  /*18c50*/  HADD2.F32 R232, -RZ, R232.H1_H1 ;  /* 0x300000e8ffe87230 */ /* 0x000fe20000004100 */
[----:B------:R-:W-:Y:S01]  /*18c60*/  I2FP.F32.S32 R237, R237 ;  /* 0x000000ed00ed7245 */ /* 0x000fe20000201400 */
[----:B------:R-:W-:-:S02]  /*18c70*/  IMAD R70, R70, R224, R67 ;  /* 0x000000e046467224 */ /* 0x000fc400078e0243 */
[----:B------:R-:W-:Y:S01]  /*18c80*/  FFMA R238, R235, R228, -R238 ;  /* 0x000000e4ebee7223 */ /* 0x000fe200000008ee */
[----:B------:R-:W-:Y:S01]  /*18c90*/  I2FP.F32.S32 R71, R71 ;  /* 0x0000004700477245 */ /* 0x000fe20000201400 */
[----:B------:R-:W-:Y:S01]  /*18ca0*/  FMUL R242, R232, R229 ;  /* 0x000000e5e8f27220 */ /* 0x000fe20000400000 */
[----:B------:R-:W3:Y:S01]  /*18cb0*/  LDS.128 R64, [R221+0x200] ;  /* 0x00020000dd407984 */ /* 0x000ee20000000c00 */
[----:B------:R-:W-:Y:S02]  /*18cc0*/  I2FP.F32.S32 R70, R70 ;  /* 0x0000004600467245 */ /* 0x000fe40000201400 */
[----:B------:R-:W-:Y:S01]  /*18cd0*/  FFMA R239, R233, R240, -R242 ;  /* 0x000000f0e9ef7223 */ /* 0x000fe200000008f2 */
[--C-:B0-----:R-:W-:Y:S02]  /*18ce0*/  HADD2.F32 R231, -RZ, R230.reuse.H0_H0 ;  /* 0x200000e6ffe77230 */ /* 0x101fe40000004100 */
[----:B------:R-:W-:Y:S02]  /*18cf0*/  HADD2.F32 R230, -RZ, R230.H1_H1 ;  /* 0x300000e6ffe67230 */ /* 0x000fe40000004100 */
[----:B-1----:R-:W-:-:S02]  /*18d00*/  HADD2.F32 R228, -RZ, R68.H1_H1 ;  /* 0x30000044ffe47230 */ /* 0x002fc40000004100 */
[----:B------:R-:W-:Y:S02]  /*18d10*/  HADD2.F32 R229, -RZ, R68.H0_H0 ;  /* 0x20000044ffe57230 */ /* 0x000fe40000004100 */
[----:B------:R-:W-:Y:S01]  /*18d20*/  FMUL R68, R230, R237 ;  /* 0x000000ede6447220 */ /* 0x000fe20000400000 */
[----:B------:R-:W-:-:S03]  /*18d30*/  FMUL R240, R228, R71 ;  /* 0x00000047e4f07220 */ /* 0x000fc60000400000 */
[----:B------:R-:W-:Y:S01]  /*18d40*/  FFMA R71, R231, R236, -R68 ;  /* 0x000000ece7477223 */ /* 0x000fe20000000844 */
[----:B--2---:R-:W-:Y:S01]  /*18d50*/  FFMA R112, R69, R238, R112 ;  /* 0x000000ee45707223 */ /* 0x004fe20000000070 */
[----:B------:R-:W-:Y:S01]  /*18d60*/  FFMA R237, R229, R70, -R240 ;  /* 0x00000046e5ed7223 */ /* 0x000fe200000008f0 */
[C---:B------:R-:W-:Y:S01]  /*18d70*/  FFMA R128, R69.reuse, R239, R128 ;  /* 0x000000ef45807223 */ /* 0x040fe20000000080 */
[C---:B------:R-:W-:Y:S02]  /*18d80*/  FFMA R144, R69.reuse, R71, R144 ;  /* 0x0000004745907223 */ /* 0x040fe40000000090 */
[----:B------:R-:W-:Y:S02]  /*18d90*/  FFMA R160, R69, R237, R160 ;  /* 0x000000ed45a07223 */ /* 0x000fe400000000a0 */
[----:B------:R-:W0:Y:S01]  /*18da0*/  LDS.128 R68, [R221+0x210] ;  /* 0x00021000dd447984 */ /* 0x000e220000000c00 */
[-C--:B---3--:R-:W-:Y:S02]  /*18db0*/  IDP.4A.S8.S8 R238, R197, R64.reuse, RZ ;  /* 0x00000040c5ee7226 */ /* 0x088fe400000006ff */
[----:B------:R-:W-:-:S02]  /*18dc0*/  IDP.4A.S8.S8 R241, R183, R64, RZ ;  /* 0x00000040b7f17226 */ /* 0x000fc400000006ff */
[CC--:B------:R-:W-:Y:S02]  /*18dd0*/  IDP.4A.S8.S8 R238, R197.reuse, R65.reuse, R238 ;  /* 0x00000041c5ee7226 */ /* 0x0c0fe400000006ee */
[-C--:B------:R-:W-:Y:S02]  /*18de0*/  IDP.4A.S8.S8 R240, R194, R64.reuse, RZ ;  /* 0x00000040c2f07226 */ /* 0x080fe400000006ff */
[----:B------:R-:W-:Y:S02]  /*18df0*/  IDP.4A.S8.S8 R241, R182, R65, R241 ;  /* 0x00000041b6f17226 */ /* 0x000fe400000006f1 */
[----:B------:R-:W-:Y:S02]  /*18e00*/  IDP.4A.S8.S8 R236, R222, R64, RZ ;  /* 0x00000040deec7226 */ /* 0x000fe400000006ff */
[----:B------:R-:W-:Y:S02]  /*18e10*/  IDP.4A.S8.S8 R238, R197, R66, R238 ;  /* 0x00000042c5ee7226 */ /* 0x000fe400000006ee */
[----:B------:R-:W-:-:S02]  /*18e20*/  IDP.4A.S8.S8 R237, R186, R64, RZ ;  /* 0x00000040baed7226 */ /* 0x000fc400000006ff */
[-C--:B------:R-:W-:Y:S02]  /*18e30*/  IDP.4A.S8.S8 R244, R180, R64.reuse, RZ ;  /* 0x00000040b4f47226 */ /* 0x080fe400000006ff */
[-C--:B------:R-:W-:Y:S02]  /*18e40*/  IDP.4A.S8.S8 R242, R181, R64.reuse, RZ ;  /* 0x00000040b5f27226 */ /* 0x080fe400000006ff */
[-C--:B------:R-:W-:Y:S02]  /*18e50*/  IDP.4A.S8.S8 R239, R193, R65.reuse, R240 ;  /* 0x00000041c1ef7226 */ /* 0x080fe400000006f0 */
[----:B------:R-:W-:Y:S02]  /*18e60*/  IDP.4A.S8.S8 R64, R176, R64, RZ ;  /* 0x00000040b0407226 */ /* 0x000fe400000006ff */
[----:B------:R-:W-:Y:S02]  /*18e70*/  IDP.4A.S8.S8 R240, R212, R66, R241 ;  /* 0x00000042d4f07226 */ /* 0x000fe400000006f1 */
[----:B------:R-:W-:-:S02]  /*18e80*/  IDP.4A.S8.S8 R236, R204, R65, R236 ;  /* 0x00000041ccec7226 */ /* 0x000fc400000006ec */
[----:B------:R-:W-:Y:S02]  /*18e90*/  IDP.4A.S8.S8 R241, R197, R67, R238 ;  /* 0x00000043c5f17226 */ /* 0x000fe400000006ee */
[-C--:B------:R-:W-:Y:S02]  /*18ea0*/  IDP.4A.S8.S8 R237, R186, R65.reuse, R237 ;  /* 0x00000041baed7226 */ /* 0x080fe400000006ed */
[----:B0-----:R-:W-:Y:S02]  /*18eb0*/  IDP.4A.S8.S8 R238, R201, R68, RZ ;  /* 0x00000044c9ee7226 */ /* 0x001fe400000006ff */
        /* <DEDUP_REMOVED lines=12> */
[----:B------:R-:W-:Y:S02]  /*18f80*/  IDP.4A.S8.S8 R240, R190, R68, RZ ;  /* 0x00000044bef07226 */ /* 0x000fe400000006ff */
[-C--:B------:R-:W-:Y:S02]  /*18f90*/  IDP.4A.S8.S8 R236, R191, R67.reuse, R64 ;  /* 0x00000043bfec7226 */ /* 0x080fe40000000640 */
[----:B------:R-:W-:-:S02]  /*18fa0*/  IDP.4A.S8.S8 R66, R186, R67, R65 ;  /* 0x00000043ba427226 */ /* 0x000fc40000000641 */
[----:B------:R-:W-:Y:S02]  /*18fb0*/  IDP.4A.S8.S8 R238, R199, R70, R238 ;  /* 0x00000046c7ee7226 */ /* 0x000fe400000006ee */
[-C--:B------:R-:W-:Y:S02]  /*18fc0*/  IDP.4A.S8.S8 R64, R213, R67.reuse, R244 ;  /* 0x00000043d5407226 */ /* 0x080fe400000006f4 */
[-C--:B------:R-:W-:Y:S02]  /*18fd0*/  IDP.4A.S8.S8 R65, R181, R67.reuse, R242 ;  /* 0x00000043b5417226 */ /* 0x080fe400000006f2 */
[----:B------:R-:W-:Y:S02]  /*18fe0*/  IDP.4A.S8.S8 R67, R176, R67, R243 ;  /* 0x00000043b0437226 */ /* 0x000fe400000006f3 */
[----:B------:R-:W-:Y:S02]  /*18ff0*/  IDP.4A.S8.S8 R243, R189, R69, R240 ;  /* 0x00000045bdf37226 */ /* 0x000fe400000006f0 */
[----:B------:R-:W-:-:S02]  /*19000*/  IDP.4A.S8.S8 R240, R198, R71, R238 ;  /* 0x00000047c6f07226 */ /* 0x000fc400000006ee */
[----:B------:R-:W-:Y:S02]  /*19010*/  IMAD R238, R196, R237, RZ ;  /* 0x000000edc4ee7224 */ /* 0x000fe400078e02ff */
[----:B------:R-:W-:Y:S02]  /*19020*/  IMAD R237, R185, R236, RZ ;  /* 0x000000ecb9ed7224 */ /* 0x000fe400078e02ff */
[----:B------:R-:W-:Y:S02]  /*19030*/  IDP.4A.S8.S8 R236, R210, R68, RZ ;  /* 0x00000044d2ec7226 */ /* 0x000fe400000006ff */
[----:B------:R-:W-:Y:S02]  /*19040*/  IDP.4A.S8.S8 R242, R188, R70, R243 ;  /* 0x00000046bcf27226 */ /* 0x000fe400000006f3 */
[----:B------:R-:W-:Y:S02]  /*19050*/  IDP.4A.S8.S8 R243, R209, R69, R236 ;  /* 0x00000045d1f37226 */ /* 0x000fe400000006ec */
[----:B------:R-:W-:-:S02]  /*19060*/  IMAD R239, R206, R239, RZ ;  /* 0x000000efceef7224 */ /* 0x000fc400078e02ff */
[----:B------:R-:W-:Y:S02]  /*19070*/  IDP.4A.S8.S8 R236, R208, R70, R243 ;  /* 0x00000046d0ec7226 */ /* 0x000fe400000006f3 */
[----:B------:R-:W-:Y:S02]  /*19080*/  IMAD R238, R195, R240, R238 ;  /* 0x000000f0c3ee7224 */ /* 0x000fe400078e02ee */
[----:B------:R-:W-:Y:S02]  /*19090*/  IDP.4A.S8.S8 R236, R207, R71, R236 ;  /* 0x00000047cfec7226 */ /* 0x000fe400000006ec */
[----:B------:R-:W-:Y:S01]  /*190a0*/  IDP.4A.S8.S8 R240, R217, R68, RZ ;  /* 0x00000044d9f07226 */ /* 0x000fe200000006ff */
[----:B------:R-:W-:Y:S01]  /*190b0*/  I2FP.F32.S32 R238, R238 ;  /* 0x000000ee00ee7245 */ /* 0x000fe20000201400 */
[----:B------:R-:W-:Y:S02]  /*190c0*/  IMAD R236, R214, R236, R239 ;  /* 0x000000ecd6ec7224 */ /* 0x000fe400078e02ef */
[----:B------:R-:W-:-:S02]  /*190d0*/  IMAD R239, R225, R64, RZ ;  /* 0x00000040e1ef7224 */ /* 0x000fc400078e02ff */
[----:B------:R-:W-:Y:S01]  /*190e0*/  IDP.4A.S8.S8 R241, R220, R68, R241 ;  /* 0x00000044dcf17226 */ /* 0x000fe200000006f1 */
[----:B------:R-:W-:Y:S01]  /*190f0*/  I2FP.F32.S32 R236, R236 ;  /* 0x000000ec00ec7245 */ /* 0x000fe20000201400 */
        /* <DEDUP_REMOVED lines=12> */
[----:B------:R-:W-:Y:S02]  /*191c0*/  IDP.4A.S8.S8 R64, R215, R70, R64 ;  /* 0x00000046d7407226 */ /* 0x000fe40000000640 */
[----:B------:R-:W0:Y:S01]  /*191d0*/  LDS R70, [R227+UR6+0x40] ;  /* 0x00004006e3467984 */ /* 0x000e220008000800 */
[-C--:B------:R-:W-:Y:S02]  /*191e0*/  IDP.4A.S8.S8 R241, R220, R71.reuse, R241 ;  /* 0x00000047dcf17226 */ /* 0x080fe400000006f1 */
[-C--:B------:R-:W-:Y:S02]  /*191f0*/  IDP.4A.S8.S8 R240, R226, R71.reuse, R240 ;  /* 0x00000047e2f07226 */ /* 0x080fe400000006f0 */
[----:B------:R-:W-:Y:S01]  /*19200*/  IDP.4A.S8.S8 R242, R187, R71, R242 ;  /* 0x00000047bbf27226 */ /* 0x000fe200000006f2 */
[----:B------:R-:W-:Y:S01]  /*19210*/  I2FP.F32.S32 R241, R241 ;  /* 0x000000f100f17245 */ /* 0x000fe20000201400 */
[----:B------:R-:W-:-:S02]  /*19220*/  IDP.4A.S8.S8 R66, R219, R71, R66 ;  /* 0x00000047db427226 */ /* 0x000fc40000000642 */
[----:B------:R-:W-:Y:S02]  /*19230*/  IMAD R68, R224, R240, R239 ;  /* 0x000000f0e0447224 */ /* 0x000fe400078e02ef */
[----:B------:R-:W-:Y:S01]  /*19240*/  IMAD R237, R184, R242, R237 ;  /* 0x000000f2b8ed7224 */ /* 0x000fe200078e02ed */
[----:B------:R-:W-:Y:S01]  /*19250*/  I2FP.F32.S32 R69, R66 ;  /* 0x0000004200457245 */ /* 0x000fe20000201400 */
[----:B------:R-:W-:Y:S02]  /*19260*/  IDP.4A.S8.S8 R239, R218, R71, R65 ;  /* 0x00000047daef7226 */ /* 0x000fe40000000641 */
[----:B------:R-:W-:Y:S01]  /*19270*/  FMUL R240, R234, R241 ;  /* 0x000000f1eaf07220 */ /* 0x000fe20000400000 */
[----:B------:R-:W-:Y:S01]  /*19280*/  IDP.4A.S8.S8 R71, R215, R71, R64 ;  /* 0x00000047d7477226 */ /* 0x000fe20000000640 */
[----:B------:R-:W-:Y:S01]  /*19290*/  I2FP.F32.S32 R242, R237 ;  /* 0x000000ed00f27245 */ /* 0x000fe20000201400 */
[----:B------:R-:W-:Y:S01]  /*192a0*/  FMUL R244, R232, R69 ;  /* 0x00000045e8f47220 */ /* 0x000fe20000400000 */
[----:B------:R-:W-:Y:S01]  /*192b0*/  I2FP.F32.S32 R239, R239 ;  /* 0x000000ef00ef7245 */ /* 0x000fe20000201400 */
[----:B------:R-:W1:Y:S01]  /*192c0*/  LDS.128 R64, [R221+0x400] ;  /* 0x00040000dd407984 */ /* 0x000e620000000c00 */
        /* <DEDUP_REMOVED lines=74> */
[----:B------:R-:W0:Y:S01]  /*19770*/  LDS R69, [R227+UR6+0x80] ;  /* 0x00008006e3457984 */ /* 0x000e220008000800 */
[-C--:B------:R-:W-:Y:S02]  /*19780*/  IDP.4A.S8.S8 R240, R223, R70.reuse, R240 ;  /* 0x00000046dff07226 */ /* 0x080fe400000006f0 */
[-C--:B------:R-:W-:Y:S02]  /*19790*/  IDP.4A.S8.S8 R241, R220, R70.reuse, R241 ;  /* 0x00000046dcf17226 */ /* 0x080fe400000006f1 */
[----:B------:R-:W-:-:S02]  /*197a0*/  IDP.4A.S8.S8 R66, R219, R70, R66 ;  /* 0x00000046db427226 */ /* 0x000fc40000000642 */
[-C--:B------:R-:W-:Y:S02]  /*197b0*/  IDP.4A.S8.S8 R240, R226, R71.reuse, R240 ;  /* 0x00000047e2f07226 */ /* 0x080fe400000006f0 */
[-C--:B------:R-:W-:Y:S02]  /*197c0*/  IDP.4A.S8.S8 R241, R220, R71.reuse, R241 ;  /* 0x00000047dcf17226 */ /* 0x080fe400000006f1 */
[----:B------:R-:W-:Y:S02]  /*197d0*/  IDP.4A.S8.S8 R242, R187, R71, R242 ;  /* 0x00000047bbf27226 */ /* 0x000fe400000006f2 */
[-C--:B------:R-:W-:Y:S01]  /*197e0*/  IDP.4A.S8.S8 R65, R218, R70.reuse, R65 ;  /* 0x00000046da417226 */ /* 0x080fe20000000641 */
[----:B------:R-:W-:Y:S01]  /*197f0*/  I2FP.F32.S32 R241, R241 ;  /* 0x000000f100f17245 */ /* 0x000fe20000201400 */
[----:B------:R-:W-:Y:S02]  /*19800*/  IDP.4A.S8.S8 R64, R215, R70, R64 ;  /* 0x00000046d7407226 */ /* 0x000fe40000000640 */
[----:B------:R-:W-:-:S02]  /*19810*/  IDP.4A.S8.S8 R66, R219, R71, R66 ;  /* 0x00000047db427226 */ /* 0x000fc40000000642 */
[----:B------:R-:W-:Y:S02]  /*19820*/  IMAD R68, R224, R240, R239 ;  /* 0x000000f0e0447224 */ /* 0x000fe400078e02ef */
[----:B------:R-:W-:Y:S01]  /*19830*/  FMUL R70, R234, R241 ;  /* 0x000000f1ea467220 */ /* 0x000fe20000400000 */
[----:B------:R-:W-:Y:S02]  /*19840*/  IMAD R237, R184, R242, R237 ;  /* 0x000000f2b8ed7224 */ /* 0x000fe400078e02ed */
[-C--:B------:R-:W-:Y:S02]  /*19850*/  IDP.4A.S8.S8 R239, R218, R71.reuse, R65 ;  /* 0x00000047daef7226 */ /* 0x080fe40000000641 */
[----:B------:R-:W-:Y:S01]  /*19860*/  FFMA R70, R235, R238, -R70 ;  /* 0x000000eeeb467223 */ /* 0x000fe20000000846 */
[----:B------:R-:W-:Y:S01]  /*19870*/  IDP.4A.S8.S8 R243, R215, R71, R64 ;  /* 0x00000047d7f37226 */ /* 0x000fe20000000640 */
[----:B------:R-:W-:Y:S02]  /*19880*/  I2FP.F32.S32 R71, R66 ;  /* 0x0000004200477245 */ /* 0x000fe40000201400 */
[----:B------:R-:W-:Y:S01]  /*19890*/  I2FP.F32.S32 R240, R237 ;  /* 0x000000ed00f07245 */ /* 0x000fe20000201400 */
[----:B------:R-:W1:Y:S01]  /*198a0*/  LDS.128 R64, [R221+0x600] ;  /* 0x00060000dd407984 */ /* 0x000e620000000c00 */
[----:B------:R-:W-:Y:S01]  /*198b0*/  I2FP.F32.S32 R239, R239 ;  /* 0x000000ef00ef7245 */ /* 0x000fe20000201400 */
[----:B------:R-:W-:Y:S01]  /*198c0*/  FMUL R242, R232, R71 ;  /* 0x00000047e8f27220 */ /* 0x000fe20000400000 */
[----:B------:R-:W-:-:S02]  /*198d0*/  I2FP.F32.S32 R243, R243 ;  /* 0x000000f300f37245 */ /* 0x000fc40000201400 */
        /* <DEDUP_REMOVED lines=985> */
[----:B0-----:R-:W-:Y:S02]  /*1d670*/  IDP.4A.S8.S8 R66, R201, R68, RZ ;  /* 0x00000044c9427226 */ /* 0x001fe400000006ff */
[----:B------:R-:W-:-:S02]  /*1d680*/  IDP.4A.S8.S8 R241, R197, R67, R238 ;  /* 0x00000043c5f17226 */ /* 0x000fc400000006ee */
[----:B------:R-:W-:Y:S02]  /*1d690*/  IDP.4A.S8.S8 R66, R200, R69, R66 ;  /* 0x00000045c8427226 */ /* 0x000fe40000000642 */
[----:B------:R-:W-:Y:S02]  /*1d6a0*/  IDP.4A.S8.S8 R240, R190, R68, RZ ;  /* 0x00000044bef07226 */ /* 0x000fe400000006ff */
        /* <DEDUP_REMOVED lines=23> */
[----:B------:R-:W0:Y:S01]  /*1d820*/  LDS R236, [R227+UR6+0x340] ;  /* 0x00034006e3ec7984 */ /* 0x000e220008000800 */
[----:B------:R-:W-:Y:S01]  /*1d830*/  IDP.4A.S8.S8 R241, R220, R68, R241 ;  /* 0x00000044dcf17226 */ /* 0x000fe200000006f1 */
[----:B------:R-:W-:Y:S01]  /*1d840*/  I2FP.F32.S32 R64, R64 ;  /* 0x0000004000407245 */ /* 0x000fe20000201400 */
        /* <DEDUP_REMOVED lines=13> */
[----:B------:R-:W-:Y:S01]  /*1d920*/  IDP.4A.S8.S8 R68, R215, R69, R68 ;  /* 0x00000045d7447226 */ /* 0x000fe20000000644 */
[----:B------:R-:W-:Y:S01]  /*1d930*/  I2FP.F32.S32 R241, R241 ;  /* 0x000000f100f17245 */ /* 0x000fe20000201400 */
[----:B------:R-:W-:Y:S02]  /*1d940*/  IMAD R67, R224, R240, R239 ;  /* 0x000000f0e0437224 */ /* 0x000fe400078e02ef */
[-C--:B------:R-:W-:Y:S02]  /*1d950*/  IDP.4A.S8.S8 R238, R219, R71.reuse, R238 ;  /* 0x00000047dbee7226 */ /* 0x080fe400000006ee */
[----:B------:R-:W-:-:S02]  /*1d960*/  IDP.4A.S8.S8 R239, R218, R71, R237 ;  /* 0x00000047daef7226 */ /* 0x000fc400000006ed */
[----:B------:R-:W-:Y:S01]  /*1d970*/  IDP.4A.S8.S8 R68, R215, R70, R68 ;  /* 0x00000046d7447226 */ /* 0x000fe20000000644 */
[----:B------:R-:W-:Y:S01]  /*1d980*/  I2FP.F32.S32 R237, R238 ;  /* 0x000000ee00ed7245 */ /* 0x000fe20000201400 */
[----:B------:R-:W-:Y:S02]  /*1d990*/  IDP.4A.S8.S8 R242, R187, R71, R242 ;  /* 0x00000047bbf27226 */ /* 0x000fe400000006f2 */
[----:B------:R-:W-:Y:S01]  /*1d9a0*/  FMUL R238, R234, R241 ;  /* 0x000000f1eaee7220 */ /* 0x000fe20000400000 */
[----:B------:R-:W-:Y:S01]  /*1d9b0*/  I2FP.F32.S32 R239, R239 ;  /* 0x000000ef00ef7245 */ /* 0x000fe20000201400 */
[----:B------:R-:W-:Y:S02]  /*1d9c0*/  IDP.4A.S8.S8 R243, R215, R71, R68 ;  /* 0x00000047d7f37226 */ /* 0x000fe40000000644 */
[----:B------:R-:W1:Y:S01]  /*1d9d0*/  LDS.128 R68, [R221+0x1c00] ;  /* 0x001c0000dd447984 */ /* 0x000e620000000c00 */
[----:B------:R-:W-:Y:S02]  /*1d9e0*/  IMAD R65, R184, R242, R65 ;  /* 0x000000f2b8417224 */ /* 0x000fe400078e0241 */
[----:B------:R-:W-:Y:S01]  /*1d9f0*/  FFMA R66, R235, R66, -R238 ;  /* 0x00000042eb427223 */ /* 0x000fe200000008ee */
[----:B------:R-:W-:Y:S01]  /*1da00*/  FMUL R238, R230, R239 ;  /* 0x000000efe6ee7220 */ /* 0x000fe20000400000 */
[----:B------:R-:W-:Y:S01]  /*1da10*/  FMUL R242, R232, R237 ;  /* 0x000000ede8f27220 */ /* 0x000fe20000400000 */
[----:B------:R-:W-:Y:S01]  /*1da20*/  I2FP.F32.S32 R243, R243 ;  /* 0x000000f300f37245 */ /* 0x000fe20000201400 */
[----:B0-----:R-:W-:Y:S01]  /*1da30*/  FFMA R125, R236, R66, R125 ;  /* 0x00000042ec7d7223 */ /* 0x001fe2000000007d */
[----:B------:R-:W-:Y:S01]  /*1da40*/  I2FP.F32.S32 R240, R65 ;  /* 0x0000004100f07245 */ /* 0x000fe20000201400 */
[----:B------:R-:W-:-:S02]  /*1da50*/  FFMA R64, R231, R64, -R238 ;  /* 0x00000040e7407223 */ /* 0x000fc400000008ee */
[----:B------:R-:W-:Y:S02]  /*1da60*/  FMUL R244, R228, R243 ;  /* 0x000000f3e4f47220 */ /* 0x000fe40000400000 */
[----:B------:R-:W-:Y:S01]  /*1da70*/  FFMA R240, R233, R240, -R242 ;  /* 0x000000f0e9f07223 */ /* 0x000fe200000008f2 */
[----:B------:R-:W-:Y:S01]  /*1da80*/  I2FP.F32.S32 R242, R67 ;  /* 0x0000004300f27245 */ /* 0x000fe20000201400 */
[C---:B------:R-:W-:Y:S02]  /*1da90*/  FFMA R157, R236.reuse, R64, R157 ;  /* 0x00000040ec9d7223 */ /* 0x040fe4000000009d */
[----:B------:R-:W0:Y:S01]  /*1daa0*/  LDS.128 R64, [R221+0x1c10] ;  /* 0x001c1000dd407984 */ /* 0x000e220000000c00 */
[----:B------:R-:W-:Y:S01]  /*1dab0*/  FFMA R141, R236, R240, R141 ;  /* 0x000000f0ec8d7223 */ /* 0x000fe2000000008d */
[----:B------:R-:W-:-:S04]  /*1dac0*/  FFMA R242, R229, R242, -R244 ;  /* 0x000000f2e5f27223 */ /* 0x000fc800000008f4 */
[----:B------:R-:W-:Y:S01]  /*1dad0*/  FFMA R173, R236, R242, R173 ;  /* 0x000000f2ecad7223 */ /* 0x000fe200000000ad */
[-C--:B-1----:R-:W-:Y:S02]  /*1dae0*/  IDP.4A.S8.S8 R238, R197, R68.reuse, RZ ;  /* 0x00000044c5ee7226 */ /* 0x082fe400000006ff */
[-C--:B------:R-:W-:Y:S02]  /*1daf0*/  IDP.4A.S8.S8 R241, R183, R68.reuse, RZ ;  /* 0x00000044b7f17226 */ /* 0x080fe400000006ff */
[-C--:B------:R-:W-:Y:S02]  /*1db00*/  IDP.4A.S8.S8 R238, R197, R69.reuse, R238 ;  /* 0x00000045c5ee7226 */ /* 0x080fe400000006ee */
[-C--:B------:R-:W-:Y:S02]  /*1db10*/  IDP.4A.S8.S8 R240, R194, R68.reuse, RZ ;  /* 0x00000044c2f07226 */ /* 0x080fe400000006ff */
[----:B------:R-:W-:Y:S02]  /*1db20*/  IDP.4A.S8.S8 R241, R182, R69, R241 ;  /* 0x00000045b6f17226 */ /* 0x000fe400000006f1 */
[----:B------:R-:W-:-:S02]  /*1db30*/  IDP.4A.S8.S8 R236, R222, R68, RZ ;  /* 0x00000044deec7226 */ /* 0x000fc400000006ff */
[----:B------:R-:W-:Y:S02]  /*1db40*/  IDP.4A.S8.S8 R238, R197, R70, R238 ;  /* 0x00000046c5ee7226 */ /* 0x000fe400000006ee */
[-C--:B------:R-:W-:Y:S02]  /*1db50*/  IDP.4A.S8.S8 R237, R186, R68.reuse, RZ ;  /* 0x00000044baed7226 */ /* 0x080fe400000006ff */
[-C--:B------:R-:W-:Y:S02]  /*1db60*/  IDP.4A.S8.S8 R244, R180, R68.reuse, RZ ;  /* 0x00000044b4f47226 */ /* 0x080fe400000006ff */
[-C--:B------:R-:W-:Y:S02]  /*1db70*/  IDP.4A.S8.S8 R242, R181, R68.reuse, RZ ;  /* 0x00000044b5f27226 */ /* 0x080fe400000006ff */
[----:B------:R-:W-:Y:S02]  /*1db80*/  IDP.4A.S8.S8 R239, R193, R69, R240 ;  /* 0x00000045c1ef7226 */ /* 0x000fe400000006f0 */
[----:B------:R-:W-:-:S02]  /*1db90*/  IDP.4A.S8.S8 R68, R176, R68, RZ ;  /* 0x00000044b0447226 */ /* 0x000fc400000006ff */
[----:B------:R-:W-:Y:S02]  /*1dba0*/  IDP.4A.S8.S8 R240, R212, R70, R241 ;  /* 0x00000046d4f07226 */ /* 0x000fe400000006f1 */
[----:B------:R-:W-:Y:S02]  /*1dbb0*/  IDP.4A.S8.S8 R236, R204, R69, R236 ;  /* 0x00000045ccec7226 */ /* 0x000fe400000006ec */
[----:B------:R-:W-:Y:S02]  /*1dbc0*/  IDP.4A.S8.S8 R241, R197, R71, R238 ;  /* 0x00000047c5f17226 */ /* 0x000fe400000006ee */
[-C--:B------:R-:W-:Y:S02]  /*1dbd0*/  IDP.4A.S8.S8 R237, R186, R69.reuse, R237 ;  /* 0x00000045baed7226 */ /* 0x080fe400000006ed */
[----:B0-----:R-:W-:Y:S02]  /*1dbe0*/  IDP.4A.S8.S8 R238, R201, R64, RZ ;  /* 0x00000040c9ee7226 */ /* 0x001fe400000006ff */
        /* <DEDUP_REMOVED lines=12> */
[----:B------:R-:W-:-:S02]  /*1dcb0*/  IDP.4A.S8.S8 R240, R190, R64, RZ ;  /* 0x00000040bef07226 */ /* 0x000fc400000006ff */
        /* <DEDUP_REMOVED lines=10> */
[----:B------:R-:W-:Y:S02]  /*1dd60*/  IDP.4A.S8.S8 R236, R210, R64, RZ ;  /* 0x00000040d2ec7226 */ /* 0x000fe400000006ff */
[----:B------:R-:W-:-:S02]  /*1dd70*/  IDP.4A.S8.S8 R242, R188, R66, R243 ;  /* 0x00000042bcf27226 */ /* 0x000fc400000006f3 */
[----:B------:R-:W-:Y:S02]  /*1dd80*/  IDP.4A.S8.S8 R243, R209, R65, R236 ;  /* 0x00000041d1f37226 */ /* 0x000fe400000006ec */
[----:B------:R-:W-:Y:S02]  /*1dd90*/  IMAD R239, R206, R239, RZ ;  /* 0x000000efceef7224 */ /* 0x000fe400078e02ff */
[----:B------:R-:W-:Y:S02]  /*1dda0*/  IDP.4A.S8.S8 R236, R208, R66, R243 ;  /* 0x00000042d0ec7226 */ /* 0x000fe400000006f3 */
[----:B------:R-:W-:Y:S02]  /*1ddb0*/  IMAD R238, R195, R240, R238 ;  /* 0x000000f0c3ee7224 */ /* 0x000fe400078e02ee */
[----:B------:R-:W-:Y:S02]  /*1ddc0*/  IDP.4A.S8.S8 R236, R207, R67, R236 ;  /* 0x00000043cfec7226 */ /* 0x000fe400000006ec */
[----:B------:R-:W-:Y:S01]  /*1ddd0*/  IDP.4A.S8.S8 R240, R217, R64, RZ ;  /* 0x00000040d9f07226 */ /* 0x000fe200000006ff */
[----:B------:R-:W-:Y:S01]  /*1dde0*/  I2FP.F32.S32 R238, R238 ;  /* 0x000000ee00ee7245 */ /* 0x000fe20000201400 */
[----:B------:R-:W-:-:S02]  /*1ddf0*/  IMAD R236, R214, R236, R239 ;  /* 0x000000ecd6ec7224 */ /* 0x000fc400078e02ef */
[----:B------:R-:W-:Y:S02]  /*1de00*/  IMAD R239, R225, R68, RZ ;  /* 0x00000044e1ef7224 */ /* 0x000fe400078e02ff */
[----:B------:R-:W-:Y:S01]  /*1de10*/  IDP.4A.S8.S8 R241, R220, R64, R241 ;  /* 0x00000040dcf17226 */ /* 0x000fe200000006f1 */
[----:B------:R-:W-:Y:S01]  /*1de20*/  I2FP.F32.S32 R236, R236 ;  /* 0x000000ec00ec7245 */ /* 0x000fe20000201400 */
        /* <DEDUP_REMOVED lines=8> */
[----:B------:R-:W0:Y:S01]  /*1deb0*/  LDS R65, [R227+UR6+0x380] ;  /* 0x00038006e3417984 */ /* 0x000e220008000800 */
[-C--:B------:R-:W-:Y:S02]  /*1dec0*/  IDP.4A.S8.S8 R240, R223, R66.reuse, R240 ;  /* 0x00000042dff07226 */ /* 0x080fe400000006f0 */
[----:B------:R-:W-:-:S02]  /*1ded0*/  IDP.4A.S8.S8 R241, R220, R66, R241 ;  /* 0x00000042dcf17226 */ /* 0x000fc400000006f1 */
[-C--:B------:R-:W-:Y:S02]  /*1dee0*/  IDP.4A.S8.S8 R240, R226, R67.reuse, R240 ;  /* 0x00000043e2f07226 */ /* 0x080fe400000006f0 */
[----:B------:R-:W-:Y:S02]  /*1def0*/  IDP.4A.S8.S8 R241, R220, R67, R241 ;  /* 0x00000043dcf17226 */ /* 0x000fe400000006f1 */
[----:B------:R-:W-:Y:S02]  /*1df00*/  IMAD R64, R224, R240, R239 ;  /* 0x000000f0e0407224 */ /* 0x000fe400078e02ef */
[-C--:B------:R-:W-:Y:S01]  /*1df10*/  IDP.4A.S8.S8 R240, R219, R66.reuse, R70 ;  /* 0x00000042dbf07226 */ /* 0x080fe20000000646 */
[----:B------:R-:W-:Y:S01]  /*1df20*/  I2FP.F32.S32 R241, R241 ;  /* 0x000000f100f17245 */ /* 0x000fe20000201400 */
[----:B------:R-:W-:Y:S02]  /*1df30*/  IDP.4A.S8.S8 R239, R218, R66, R69 ;  /* 0x00000042daef7226 */ /* 0x000fe40000000645 */
[----:B------:R-:W-:-:S02]  /*1df40*/  IDP.4A.S8.S8 R242, R187, R67, R242 ;  /* 0x00000043bbf27226 */ /* 0x000fc400000006f2 */
[----:B------:R-:W-:Y:S02]  /*1df50*/  IDP.4A.S8.S8 R66, R215, R66, R68 ;  /* 0x00000042d7427226 */ /* 0x000fe40000000644 */
[-C--:B------:R-:W-:Y:S01]  /*1df60*/  IDP.4A.S8.S8 R240, R219, R67.reuse, R240 ;  /* 0x00000043dbf07226 */ /* 0x080fe200000006f0 */
[----:B------:R-:W1:Y:S01]  /*1df70*/  LDS.128 R68, [R221+0x1e00] ;  /* 0x001e0000dd447984 */ /* 0x000e620000000c00 */
[----:B------:R-:W-:Y:S02]  /*1df80*/  IMAD R237, R184, R242, R237 ;  /* 0x000000f2b8ed7224 */ /* 0x000fe400078e02ed */
[-C--:B------:R-:W-:Y:S02]  /*1df90*/  IDP.4A.S8.S8 R239, R218, R67.reuse, R239 ;  /* 0x00000043daef7226 */ /* 0x080fe400000006ef */
[----:B------:R-:W-:Y:S01]  /*1dfa0*/  IDP.4A.S8.S8 R243, R215, R67, R66 ;  /* 0x00000043d7f37226 */ /* 0x000fe20000000642 */
[----:B------:R-:W-:Y:S01]  /*1dfb0*/  I2FP.F32.S32 R67, R240 ;  /* 0x000000f000437245 */ /* 0x000fe20000201400 */
[----:B------:R-:W-:Y:S01]  /*1dfc0*/  FMUL R66, R234, R241 ;  /* 0x000000f1ea427220 */ /* 0x000fe20000400000 */
[----:B------:R-:W-:-:S02]  /*1dfd0*/  I2FP.F32.S32 R240, R237 ;  /* 0x000000ed00f07245 */ /* 0x000fc40000201400 */
        /* <DEDUP_REMOVED lines=20> */
[----:B------:R-:W-:Y:S02]  /*1e120*/  IDP.4A.S8.S8 R194, R177, R69, R180 ;  /* 0x00000045b1c27226 */ /* 0x000fe400000006b4 */
[-C--:B------:R-:W-:Y:S02]  /*1e130*/  IDP.4A.S8.S8 R222, R222, R68.reuse, RZ ;  /* 0x00000044dede7226 */ /* 0x080fe400000006ff */
[----:B------:R-:W-:-:S02]  /*1e140*/  IDP.4A.S8.S8 R180, R197, R68, RZ ;  /* 0x00000044c5b47226 */ /* 0x000fc400000006ff */
[-C--:B------:R-:W-:Y:S02]  /*1e150*/  IDP.4A.S8.S8 R177, R186, R68.reuse, RZ ;  /* 0x00000044bab17226 */ /* 0x080fe400000006ff */
[-C--:B------:R-:W-:Y:S02]  /*1e160*/  IDP.4A.S8.S8 R182, R181, R68.reuse, RZ ;  /* 0x00000044b5b67226 */ /* 0x080fe400000006ff */
[----:B------:R-:W-:Y:S02]  /*1e170*/  IDP.4A.S8.S8 R68, R176, R68, RZ ;  /* 0x00000044b0447226 */ /* 0x000fe400000006ff */
[----:B------:R-:W-:Y:S02]  /*1e180*/  IDP.4A.S8.S8 R212, R212, R70, R183 ;  /* 0x00000046d4d47226 */ /* 0x000fe400000006b7 */
[-C--:B------:R-:W-:Y:S02]  /*1e190*/  IDP.4A.S8.S8 R180, R197, R69.reuse, R180 ;  /* 0x00000045c5b47226 */ /* 0x080fe400000006b4 */
[----:B------:R-:W-:-:S02]  /*1e1a0*/  IDP.4A.S8.S8 R177, R186, R69, R177 ;  /* 0x00000045bab17226 */ /* 0x000fc400000006b1 */
[-C--:B------:R-:W-:Y:S02]  /*1e1b0*/  IDP.4A.S8.S8 R182, R181, R69.reuse, R182 ;  /* 0x00000045b5b67226 */ /* 0x080fe400000006b6 */
[----:B------:R-:W-:Y:S02]  /*1e1c0*/  IDP.4A.S8.S8 R183, R176, R69, R68 ;  /* 0x00000045b0b77226 */ /* 0x000fe40000000644 */
[----:B------:R-:W1:Y:S01]  /*1e1d0*/  LDS R68, [R227+UR6+0x3c0] ;  /* 0x0003c006e3447984 */ /* 0x000e620008000800 */
[-C--:B------:R-:W-:Y:S02]  /*1e1e0*/  IDP.4A.S8.S8 R180, R197, R70.reuse, R180 ;  /* 0x00000046c5b47226 */ /* 0x080fe400000006b4 */
        /* <DEDUP_REMOVED lines=39> */
[----:B------:R-:W-:Y:S02]  /*1e460*/  IMAD R196, R196, R69, RZ ;  /* 0x00000045c4c47224 */ /* 0x000fe400078e02ff */
[----:B------:R-:W-:Y:S02]  /*1e470*/  IMAD R185, R185, R192, RZ ;  /* 0x000000c0b9b97224 */ /* 0x000fe400078e02ff */
[----:B------:R-:W-:Y:S02]  /*1e480*/  IMAD R211, R206, R211, RZ ;  /* 0x000000d3ced37224 */ /* 0x000fe400078e02ff */
[----:B------:R-:W-:Y:S02]  /*1e490*/  IMAD R225, R225, R194, RZ ;  /* 0x000000c2e1e17224 */ /* 0x000fe400078e02ff */
[-C--:B------:R-:W-:Y:S02]  /*1e4a0*/  IDP.4A.S8.S8 R201, R198, R67.reuse, R201 ;  /* 0x00000043c6c97226 */ /* 0x080fe400000006c9 */
[----:B------:R-:W-:-:S02]  /*1e4b0*/  IDP.4A.S8.S8 R188, R187, R67, R188 ;  /* 0x00000043bbbc7226 */ /* 0x000fc400000006bc */
[-C--:B------:R-:W-:Y:S02]  /*1e4c0*/  IDP.4A.S8.S8 R208, R207, R67.reuse, R208 ;  /* 0x00000043cfd07226 */ /* 0x080fe400000006d0 */
[-C--:B------:R-:W-:Y:S02]  /*1e4d0*/  IDP.4A.S8.S8 R217, R226, R67.reuse, R217 ;  /* 0x00000043e2d97226 */ /* 0x080fe400000006d9 */
[-C--:B------:R-:W-:Y:S02]  /*1e4e0*/  IDP.4A.S8.S8 R197, R220, R67.reuse, R197 ;  /* 0x00000043dcc57226 */ /* 0x080fe400000006c5 */
[-C--:B------:R-:W-:Y:S02]  /*1e4f0*/  IDP.4A.S8.S8 R70, R219, R67.reuse, R70 ;  /* 0x00000043db467226 */ /* 0x080fe40000000646 */
[----:B------:R-:W-:Y:S01]  /*1e500*/  IDP.4A.S8.S8 R181, R218, R67, R181 ;  /* 0x00000043dab57226 */ /* 0x000fe200000006b5 */
[----:B------:R-:W-:Y:S01]  /*1e510*/  I2FP.F32.S32 R197, R197 ;  /* 0x000000c500c57245 */ /* 0x000fe20000201400 */
[----:B------:R-:W-:Y:S01]  /*1e520*/  IDP.4A.S8.S8 R64, R215, R67, R64 ;  /* 0x00000043d7407226 */ /* 0x000fe20000000640 */
[----:B------:R-:W-:Y:S01]  /*1e530*/  I2FP.F32.S32 R65, R70 ;  /* 0x0000004600417245 */ /* 0x000fe20000201400 */
[----:B------:R-:W-:Y:S01]  /*1e540*/  IMAD R196, R195, R201, R196 ;  /* 0x000000c9c3c47224 */ /* 0x000fe200078e02c4 */
[----:B------:R-:W-:Y:S01]  /*1e550*/  I2FP.F32.S32 R181, R181 ;  /* 0x000000b500b57245 */ /* 0x000fe20000201400 */
        /* <DEDUP_REMOVED lines=10> */
[----:B------:R-:W-:Y:S01]  /*1e600*/  FMUL R230, R230, R181 ;  /* 0x000000b5e6e67220 */ /* 0x000fe20000400000 */
[----:B------:R-:W-:Y:S01]  /*1e610*/  FMUL R228, R228, R67 ;  /* 0x00000043e4e47220 */ /* 0x000fe20000400000 */
[----:B------:R-:W-:Y:S01]  /*1e620*/  FFMA R196, R235, R196, -R234 ;  /* 0x000000c4ebc47223 */ /* 0x000fe200000008ea */
[----:B------:R-:W-:Y:S01]  /*1e630*/  FFMA R64, R233, R64, -R232 ;  /* 0x00000040e9407223 */ /* 0x000fe200000008e8 */
[----:B------:R-:W-:Y:S01]  /*1e640*/  FFMA R208, R231, R208, -R230 ;  /* 0x000000d0e7d07223 */ /* 0x000fe200000008e6 */
[----:B------:R-:W-:Y:S01]  /*1e650*/  FFMA R66, R229, R66, -R228 ;  /* 0x00000042e5427223 */ /* 0x000fe200000008e4 */
[C---:B-1----:R-:W-:Y:S01]  /*1e660*/  FFMA R127, R68.reuse, R196, R127 ;  /* 0x000000c4447f7223 */ /* 0x042fe2000000007f */
[C---:B------:R-:W-:Y:S01]  /*1e670*/  FFMA R143, R68.reuse, R64, R143 ;  /* 0x00000040448f7223 */ /* 0x040fe2000000008f */
[C---:B------:R-:W-:Y:S01]  /*1e680*/  FFMA R159, R68.reuse, R208, R159 ;  /* 0x000000d0449f7223 */ /* 0x040fe2000000009f */
[----:B------:R-:W-:Y:S01]  /*1e690*/  FFMA R175, R68, R66, R175 ;  /* 0x0000004244af7223 */ /* 0x000fe200000000af */
[----:B------:R-:W-:Y:S06]  /*1e6a0*/  BRA.U !UP0, `(.L_x_25) ;  /* 0xffffff9508687547 */ /* 0x000fec000b83ffff */
[----:B------:R-:W-:Y:S06]  /*1e6b0*/  BAR.SYNC.DEFER_BLOCKING 0x0 ;  /* 0x0000000000007b1d */ /* 0x000fec0000010000 */
[----:B------:R-:W-:Y:S05]  /*1e6c0*/  @!P0 BRA `(.L_x_26) ;  /* 0xfffffe28008c8947 */ /* 0x000fea000383ffff */
.L_x_21:
[----:B------:R-:W0:Y:S01]  /*1e6d0*/  S2R R3, SR_TID.Y ;  /* 0x0000000000037919 */ /* 0x000e220000002200 */
[----:B------:R-:W1:Y:S01]  /*1e6e0*/  LDCU UR4, c[0x0][0x3a0] ;  /* 0x00007400ff0477ac */ /* 0x000e620008000800 */
[----:B------:R-:W2:Y:S01]  /*1e6f0*/  S2R R2, SR_TID.X ;  /* 0x0000000000027919 */ /* 0x000ea20000002100 */
[----:B0-----:R-:W-:-:S04]  /*1e700*/  LEA R11, R0, R3, 0x6 ;  /* 0x00000003000b7211 */ /* 0x001fc800078e30ff */
[----:B-1----:R-:W-:Y:S02]  /*1e710*/  ISETP.GE.AND P0, PT, R11, UR4, PT ;  /* 0x000000040b007c0c */ /* 0x002fe4000bf06270 */
[----:B--2---:R-:W-:-:S11]  /*1e720*/  IADD3 R0, PT, PT, R2, UR5, RZ ;  /* 0x0000000502007c10 */ /* 0x004fd6000fffe0ff */
[----:B------:R-:W-:Y:S05]  /*1e730*/  @P0 EXIT ;  /* 0x000000000000094d */ /* 0x000fea0003800000 */
        /* <DEDUP_REMOVED lines=152> */
.L_x_27:
        /* <DEDUP_REMOVED lines=12> */
.L_x_732:


//--------------------- .text.mul_mat_q8_0        --------------------------
	.section	.text.mul_mat_q8_0,"ax",@progbits
	.align	128
        .global         mul_mat_q8_0
        .type           mul_mat_q8_0,@function
        .size           mul_mat_q8_0,(.L_x_733 - mul_mat_q8_0)
        .other          mul_mat_q8_0,@"STO_CUDA_ENTRY STV_DEFAULT"
mul_mat_q8_0:
.text.mul_mat_q8_0:
[----:B------:R-:W-:Y:S01]  /*0000*/  LDC R1, c[0x0][0x37c] ;  /* 0x0000df00ff017b82 */ /* 0x000fe20000000800 */
[----:B------:R-:W0:Y:S01]  /*0010*/  LDCU UR8, c[0x0][0x398] ;  /* 0x00007300ff0877ac */ /* 0x000e220008000800 */
[----:B------:R-:W-:Y:S01]  /*0020*/  HFMA2 R152, -RZ, RZ, 0, 0 ;  /* 0x00000000ff987431 */ /* 0x000fe200000001ff */
[----:B------:R-:W-:Y:S01]  /*0030*/  CS2R R150, SRZ ;  /* 0x0000000000967805 */ /* 0x000fe2000001ff00 */
        /* <DEDUP_REMOVED lines=15> */
[----:B0-----:R-:W-:Y:S01]  /*0130*/  UISETP.GE.AND UP0, UPT, UR8, 0x20, UPT ;  /* 0x000000200800788c */ /* 0x001fe2000bf06270 */
        /* <DEDUP_REMOVED lines=15> */
[----:B------:R-:W-:Y:S01]  /*0230*/  MOV R105, RZ ;  /* 0x000000ff00697202 */ /* 0x000fe20000000f00 */
[----:B------:R-:W0:Y:S01]  /*0240*/  LDCU.64 UR10, c[0x0][0x358] ;  /* 0x00006b00ff0a77ac */ /* 0x000e220008000a00 */
[----:B------:R-:W-:Y:S02]  /*0250*/  MOV R101, RZ ;  /* 0x000000ff00657202 */ /* 0x000fe40000000f00 */
[----:B------:R-:W-:Y:S02]  /*0260*/  MOV R97, RZ ;  /* 0x000000ff00617202 */ /* 0x000fe40000000f00 */
[----:B------:R-:W-:-:S02]  /*0270*/  MOV R93, RZ ;  /* 0x000000ff005d7202 */ /* 0x000fc40000000f00 */
[----:B------:R-:W-:Y:S02]  /*0280*/  MOV R89, RZ ;  /* 0x000000ff00597202 */ /* 0x000fe40000000f00 */
[----:B------:R-:W-:Y:S02]  /*0290*/  MOV R85, RZ ;  /* 0x000000ff00557202 */ /* 0x000fe40000000f00 */
[----:B------:R-:W-:Y:S02]  /*02a0*/  MOV R81, RZ ;  /* 0x000000ff00517202 */ /* 0x000fe40000000f00 */
[----:B------:R-:W-:Y:S02]  /*02b0*/  MOV R77, RZ ;  /* 0x000000ff004d7202 */ /* 0x000fe40000000f00 */
[----:B------:R-:W-:Y:S01]  /*02c0*/  MOV R73, RZ ;  /* 0x000000ff00497202 */ /* 0x000fe20000000f00 */
[----:B------:R-:W-:Y:S06]  /*02d0*/  BRA.U !UP0, `(.L_x_28) ;  /* 0x0000005508947547 */ /* 0x000fec000b800000 */
[----:B------:R-:W1:Y:S01]  /*02e0*/  S2R R74, SR_TID.Y ;  /* 0x00000000004a7919 */ /* 0x000e620000002200 */
[----:B------:R-:W2:Y:S01]  /*02f0*/  S2UR UR4, SR_CTAID.X ;  /* 0x00000000000479c3 */ /* 0x000ea20000002500 */
[----:B------:R-:W-:Y:S01]  /*0300*/  UMOV UR5, 0x400 ;  /* 0x0000040000057882 */ /* 0x000fe20000000000 */
[----:B------:R-:W-:Y:S01]  /*0310*/  USHF.R.S32.HI UR7, URZ, 0x1f, UR8 ;  /* 0x0000001fff077899 */ /* 0x000fe20008011408 */
[----:B------:R-:W3:Y:S01]  /*0320*/  S2R R3, SR_CTAID.Y ;  /* 0x0000000000037919 */ /* 0x000ee20000002600 */
[----:B------:R-:W-:Y:S01]  /*0330*/  UIADD3 UR5, UPT, UPT, UR5, 0x2100, URZ ;  /* 0x0000210005057890 */ /* 0x000fe2000fffe0ff */
[----:B------:R-:W-:Y:S01]  /*0340*/  MOV R152, RZ ;  /* 0x000000ff00987202 */ /* 0x000fe20000000f00 */
[----:B------:R-:W-:Y:S01]  /*0350*/  ULEA.HI UR7, UR7, UR8, URZ, 0x5 ;  /* 0x0000000807077291 */ /* 0x000fe2000f8f28ff */
[----:B------:R-:W4:Y:S01]  /*0360*/  S2R R21, SR_TID.X ;  /* 0x0000000000157919 */ /* 0x000f220000002100 */
[----:B------:R-:W5:Y:S02]  /*0370*/  LDC.64 R4, c[0x0][0x3a0] ;  /* 0x0000e800ff047b82 */ /* 0x000f640000000a00 */
[----:B------:R-:W-:-:S06]  /*0380*/  USHF.R.S32.HI UR7, URZ, 0x5, UR7 ;  /* 0x00000005ff077899 */ /* 0x000fcc0008011407 */
[----:B------:R-:W0:Y:S01]  /*0390*/  LDC R12, c[0x0][0x39c] ;  /* 0x0000e700ff0c7b82 */ /* 0x000e220000000800 */
[----:B--2---:R-:W-:-:S07]  /*03a0*/  USHF.L.U32 UR4, UR4, 0x6, URZ ;  /* 0x0000000604047899 */ /* 0x004fce00080006ff */
[----:B------:R-:W2:Y:S01]  /*03b0*/  S2UR UR6, SR_CgaCtaId ;  /* 0x00000000000679c3 */ /* 0x000ea20000008800 */
[----:B------:R-:W-:Y:S01]  /*03c0*/  ULOP3.LUT UR4, URZ, UR4, URZ, 0x33, !UPT ;  /* 0x00000004ff047292 */ /* 0x000fe2000f8e33ff */
[----:B-1----:R-:W-:Y:S02]  /*03d0*/  SHF.L.U32 R2, R74, 0x3, RZ ;  /* 0x000000034a027819 */ /* 0x002fe400000006ff */
[----:B-----5:R-:W-:Y:S02]  /*03e0*/  SHF.R.S32.HI R0, RZ, 0x1f, R5 ;  /* 0x0000001fff007819 */ /* 0x020fe40000011405 */
[----:B---3--:R-:W-:Y:S02]  /*03f0*/  SHF.L.U32 R3, R3, 0x7, RZ ;  /* 0x0000000703037819 */ /* 0x008fe400000006ff */
[----:B------:R-:W-:Y:S02]  /*0400*/  LEA.HI R0, R0, R5, RZ, 0x5 ;  /* 0x0000000500007211 */ /* 0x000fe400078f28ff */
[----:B----4-:R-:W-:-:S02]  /*0410*/  LEA.HI R72, R21, R2, RZ, 0x1e ;  /* 0x0000000215487211 */ /* 0x010fc400078ff0ff */
[----:B------:R-:W-:Y:S02]  /*0420*/  IADD3 R5, PT, PT, R4, -0x1, RZ ;  /* 0xffffffff04057810 */ /* 0x000fe40007ffe0ff */
[----:B------:R-:W-:Y:S02]  /*0430*/  IADD3 R2, PT, PT, R3, R74, RZ ;  /* 0x0000004a03027210 */ /* 0x000fe40007ffe0ff */
[C---:B------:R-:W-:Y:S02]  /*0440*/  LOP3.LUT R4, R72.reuse, 0x7f, RZ, 0xc0, !PT ;  /* 0x0000007f48047812 */ /* 0x040fe400078ec0ff */
[----:B------:R-:W-:Y:S02]  /*0450*/  IADD3 R70, PT, PT, R72, 0x20, RZ ;  /* 0x0000002048467810 */ /* 0x000fe40007ffe0ff */
[----:B------:R-:W-:Y:S01]  /*0460*/  LOP3.LUT R22, R21, 0x3, RZ, 0xc0, !PT ;  /* 0x0000000315167812 */ /* 0x000fe200078ec0ff */
[----:B--2---:R-:W-:Y:S01]  /*0470*/  ULEA UR5, UR6, UR5, 0x18 ;  /* 0x0000000506057291 */ /* 0x004fe2000f8ec0ff */
[----:B0-----:R-:W-:Y:S01]  /*0480*/  IADD3 R21, PT, PT, R12, UR4, RZ ;  /* 0x000000040c157c10 */ /* 0x001fe2000fffe0ff */
[----:B------:R-:W-:Y:S01]  /*0490*/  UMOV UR4, URZ ;  /* 0x000000ff00047c82 */ /* 0x000fe20008000000 */
[----:B------:R-:W-:-:S02]  /*04a0*/  VIADDMNMX.U32 R23, R2, 0x38, R5, PT ;  /* 0x0000003802177846 */ /* 0x000fc40003800005 */
[----:B------:R-:W-:Y:S02]  /*04b0*/  VIADDMNMX.U32 R25, R2, 0x40, R5, PT ;  /* 0x0000004002197846 */ /* 0x000fe40003800005 */
[C---:B------:R-:W-:Y:S02]  /*04c0*/  LOP3.LUT R8, R3.reuse, 0x40, R4, 0xf6, !PT ;  /* 0x0000004003087812 */ /* 0x040fe400078ef604 */
[----:B------:R-:W-:Y:S02]  /*04d0*/  SHF.R.S32.HI R20, RZ, 0x5, R0 ;  /* 0x00000005ff147819 */ /* 0x000fe40000011400 */
[C---:B------:R-:W-:Y:S02]  /*04e0*/  LOP3.LUT R6, R3.reuse, 0x7f, R72, 0xf8, !PT ;  /* 0x0000007f03067812 */ /* 0x040fe400078ef848 */
[----:B------:R-:W-:Y:S01]  /*04f0*/  IADD3 R10, PT, PT, R72, 0x60, RZ ;  /* 0x00000060480a7810 */ /* 0x000fe20007ffe0ff */
[C---:B------:R-:W-:Y:S01]  /*0500*/  IMAD R38, R20.reuse, R23, RZ ;  /* 0x0000001714267224 */ /* 0x040fe200078e02ff */
[----:B------:R-:W-:Y:S01]  /*0510*/  LOP3.LUT R4, R3, 0x7f, R70, 0xf8, !PT ;  /* 0x0000007f03047812 */ /* 0x000fe200078ef846 */
[----:B------:R-:W-:Y:S01]  /*0520*/  IMAD R0, R20, R25, RZ ;  /* 0x0000001914007224 */ /* 0x000fe200078e02ff */
[----:B------:R-:W-:-:S02]  /*0530*/  VIMNMX R72, PT, PT, R21, R72, PT ;  /* 0x0000004815487248 */ /* 0x000fc40003fe0100 */
[----:B------:R-:W-:Y:S02]  /*0540*/  VIMNMX R70, PT, PT, R21, R70, PT ;  /* 0x0000004615467248 */ /* 0x000fe40003fe0100 */
[----:B------:R-:W-:Y:S02]  /*0550*/  SHF.R.S32.HI R23, RZ, 0x1f, R72 ;  /* 0x0000001fff177819 */ /* 0x000fe40000011448 */
[----:B------:R-:W-:Y:S02]  /*0560*/  SHF.R.S32.HI R25, RZ, 0x1f, R70 ;  /* 0x0000001fff197819 */ /* 0x000fe40000011446 */
[----:B------:R-:W-:Y:S02]  /*0570*/  LEA.HI R23, R23, R72, RZ, 0x3 ;  /* 0x0000004817177211 */ /* 0x000fe400078f18ff */
[----:B------:R-:W-:Y:S02]  /*0580*/  LEA.HI R25, R25, R70, RZ, 0x3 ;  /* 0x0000004619197211 */ /* 0x000fe400078f18ff */
[----:B------:R-:W-:-:S02]  /*0590*/  LOP3.LUT R10, R3, 0x7f, R10, 0xf8, !PT ;  /* 0x0000007f030a7812 */ /* 0x000fc400078ef80a */
[-C--:B------:R-:W-:Y:S02]  /*05a0*/  LEA.HI.SX32 R23, R23, R22.reuse, 0x1d ;  /* 0x0000001617177211 */ /* 0x080fe400078feaff */
[----:B------:R-:W-:Y:S02]  /*05b0*/  LEA.HI.SX32 R25, R25, R22, 0x1d ;  /* 0x0000001619197211 */ /* 0x000fe400078feaff */
[C---:B------:R-:W-:Y:S02]  /*05c0*/  VIMNMX.U32 R7, PT, PT, R2.reuse, R5, PT ;  /* 0x0000000502077248 */ /* 0x040fe40003fe0000 */
        /* <DEDUP_REMOVED lines=31> */
[----:B------:R-:W-:-:S02]  /*07c0*/  VIADDMNMX.U32 R31, R2, 0x4c, R5, PT ;  /* 0x0000004c021f7846 */ /* 0x000fc40003800005 */
[--C-:B------:R-:W-:Y:S01]  /*07d0*/  VIADDMNMX.U32 R33, R2, 0x50, R5.reuse, PT ;  /* 0x0000005002217846 */ /* 0x100fe20003800005 */
[----:B------:R-:W-:Y:S01]  /*07e0*/  IMAD R3, R20, R29, RZ ;  /* 0x0000001d14037224 */ /* 0x000fe200078e02ff */
[C-C-:B------:R-:W-:Y:S02]  /*07f0*/  VIADDMNMX.U32 R35, R2.reuse, 0x54, R5.reuse, PT ;  /* 0x0000005402237846 */ /* 0x140fe40003800005 */
[C-C-:B------:R-:W-:Y:S02]  /*0800*/  VIADDMNMX.U32 R41, R2.reuse, 0x58, R5.reuse, PT ;  /* 0x0000005802297846 */ /* 0x140fe40003800005 */
[C-C-:B------:R-:W-:Y:S02]  /*0810*/  VIADDMNMX.U32 R43, R2.reuse, 0x5c, R5.reuse, PT ;  /* 0x0000005c022b7846 */ /* 0x140fe40003800005 */
[--C-:B------:R-:W-:Y:S01]  /*0820*/  VIADDMNMX.U32 R45, R2, 0x60, R5.reuse, PT ;  /* 0x00000060022d7846 */ /* 0x100fe20003800005 */
[----:B------:R-:W-:Y:S01]  /*0830*/  IMAD R7, R20, R41, RZ ;  /* 0x0000002914077224 */ /* 0x000fe200078e02ff */
[----:B------:R-:W-:-:S02]  /*0840*/  VIADDMNMX.U32 R47, R2, 0x64, R5, PT ;  /* 0x00000064022f7846 */ /* 0x000fc40003800005 */
[--C-:B------:R-:W-:Y:S01]  /*0850*/  VIADDMNMX.U32 R49, R2, 0x68, R5.reuse, PT ;  /* 0x0000006802317846 */ /* 0x100fe20003800005 */
        /* <DEDUP_REMOVED lines=10> */
[C---:B------:R-:W-:Y:S01]  /*0900*/  VIMNMX R153, PT, PT, R5.reuse, R6, PT ;  /* 0x0000000605997248 */ /* 0x040fe20003fe0100 */
[C---:B------:R-:W-:Y:S01]  /*0910*/  IMAD R6, R20.reuse, R35, RZ ;  /* 0x0000002314067224 */ /* 0x040fe200078e02ff */
[C---:B------:R-:W-:Y:S01]  /*0920*/  VIMNMX R155, PT, PT, R5.reuse, R4, PT ;  /* 0x00000004059b7248 */ /* 0x040fe20003fe0100 */
[C---:B------:R-:W-:Y:S01]  /*0930*/  IMAD R4, R20.reuse, R31, RZ ;  /* 0x0000001f14047224 */ /* 0x040fe200078e02ff */
[C---:B------:R-:W-:Y:S01]  /*0940*/  VIMNMX R157, PT, PT, R5.reuse, R8, PT ;  /* 0x00000008059d7248 */ /* 0x040fe20003fe0100 */
[C---:B------:R-:W-:Y:S01]  /*0950*/  IMAD R8, R20.reuse, R43, RZ ;  /* 0x0000002b14087224 */ /* 0x040fe200078e02ff */
[----:B------:R-:W-:Y:S01]  /*0960*/  VIMNMX R159, PT, PT, R5, R10, PT ;  /* 0x0000000a059f7248 */ /* 0x000fe20003fe0100 */
        /* <DEDUP_REMOVED lines=26> */
[----:B------:R-:W-:Y:S02]  /*0b10*/  VIADDMNMX R74, R74, 0x3c, R21, PT ;  /* 0x0000003c4a4a7846 */ /* 0x000fe40003800115 */
[----:B------:R-:W-:Y:S02]  /*0b20*/  LEA R71, R23, UR5, 0x2 ;  /* 0x0000000517477c11 */ /* 0x000fe4000f8e10ff */
[----:B------:R-:W-:-:S07]  /*0b30*/  LEA R69, R25, UR5, 0x2 ;  /* 0x0000000519457c11 */ /* 0x000fce000f8e10ff */
.L_x_30:
[----:B------:R-:W0:Y:S01]  /*0b40*/  S2R R22, SR_CTAID.X ;  /* 0x0000000000167919 */ /* 0x000e220000002500 */
[----:B------:R-:W1:Y:S01]  /*0b50*/  LDC.64 R26, c[0x0][0x380] ;  /* 0x0000e000ff1a7b82 */ /* 0x000e620000000a00 */
[----:B------:R-:W-:Y:S01]  /*0b60*/  IMAD R24, R104, UR7, RZ ;  /* 0x0000000768187c24 */ /* 0x000fe2000f8e02ff */
[----:B------:R-:W2:Y:S01]  /*0b70*/  S2R R21, SR_TID.X ;  /* 0x0000000000157919 */ /* 0x000ea20000002100 */
[----:B------:R-:W-:Y:S02]  /*0b80*/  IMAD R32, R102, UR7, RZ ;  /* 0x0000000766207c24 */ /* 0x000fe4000f8e02ff */
[----:B------:R-:W-:-:S03]  /*0b90*/  IMAD R34, R100, UR7, RZ ;  /* 0x0000000764227c24 */ /* 0x000fc6000f8e02ff */
[----:B------:R-:W3:Y:S01]  /*0ba0*/  S2UR UR15, SR_CgaCtaId ;  /* 0x00000000000f79c3 */ /* 0x000ee20000008800 */
[----:B------:R-:W-:Y:S01]  /*0bb0*/  IMAD R36, R88, UR7, RZ ;  /* 0x0000000758247c24 */ /* 0x000fe2000f8e02ff */
[----:B------:R-:W-:Y:S01]  /*0bc0*/  UMOV UR14, 0x400 ;  /* 0x00000400000e7882 */ /* 0x000fe20000000000 */
[----:B------:R-:W-:Y:S01]  /*0bd0*/  IMAD R42, R84, UR7, RZ ;  /* 0x00000007542a7c24 */ /* 0x000fe2000f8e02ff */
[----:B------:R-:W4:Y:S01]  /*0be0*/  LDCU.64 UR12, c[0x0][0x388] ;  /* 0x00007100ff0c77ac */ /* 0x000f220008000a00 */
[----:B0-----:R-:W-:-:S05]  /*0bf0*/  IMAD R22, R22, UR7, RZ ;  /* 0x0000000716167c24 */ /* 0x001fca000f8e02ff */
[----:B------:R-:W-:Y:S02]  /*0c00*/  SHF.L.U32 R23, R22, 0x6, RZ ;  /* 0x0000000616177819 */ /* 0x000fe400000006ff */
[----:B--2---:R-:W-:Y:S02]  /*0c10*/  SHF.L.U32 R22, R21, 0x2, RZ ;  /* 0x0000000215167819 */ /* 0x004fe400000006ff */
[C---:B------:R-:W-:Y:S02]  /*0c20*/  IADD3 R25, P0, PT, R23.reuse, UR4, RZ ;  /* 0x0000000417197c10 */ /* 0x040fe4000ff1e0ff */
[----:B------:R-:W-:Y:S02]  /*0c30*/  LOP3.LUT R31, R22, 0x1c, RZ, 0xc0, !PT ;  /* 0x0000001c161f7812 */ /* 0x000fe400078ec0ff */
[----:B------:R-:W-:Y:S01]  /*0c40*/  LEA.HI.X.SX32 R28, R23, RZ, 0x1, P0 ;  /* 0x000000ff171c7211 */ /* 0x000fe200000f0eff */
[----:B-1----:R-:W-:Y:S01]  /*0c50*/  IMAD.WIDE.U32 R26, R25, 0x22, R26 ;  /* 0x00000022191a7825 */ /* 0x002fe200078e001a */
[----:B------:R-:W-:-:S03]  /*0c60*/  SHF.R.U32.HI R23, RZ, 0x3, R21 ;  /* 0x00000003ff177819 */ /* 0x000fc60000011615 */
[----:B------:R-:W-:Y:S01]  /*0c70*/  IMAD R29, R28, 0x22, RZ ;  /* 0x000000221c1d7824 */ /* 0x000fe200078e02ff */
[C---:B------:R-:W-:Y:S02]  /*0c80*/  IADD3 R25, P1, PT, R24.reuse, R23, RZ ;  /* 0x0000001718197210 */ /* 0x040fe40007f3e0ff */
[----:B------:R-:W-:Y:S02]  /*0c90*/  IADD3 R28, P0, PT, R31, R26, RZ ;  /* 0x0000001a1f1c7210 */ /* 0x000fe40007f1e0ff */
[----:B------:R-:W-:Y:S02]  /*0ca0*/  IADD3 R27, PT, PT, R27, R29, RZ ;  /* 0x0000001d1b1b7210 */ /* 0x000fe40007ffe0ff */
[----:B------:R-:W-:Y:S02]  /*0cb0*/  LEA.HI.X.SX32 R24, R24, RZ, 0x1, P1 ;  /* 0x000000ff18187211 */ /* 0x000fe400008f0eff */
[----:B------:R-:W-:-:S03]  /*0cc0*/  IADD3.X R29, PT, PT, RZ, R27, RZ, P0, !PT ;  /* 0x0000001bff1d7210 */ /* 0x000fc600007fe4ff */
[----:B------:R-:W-:Y:S02]  /*0cd0*/  IMAD R33, R24, 0x22, RZ ;  /* 0x0000002218217824 */ /* 0x000fe400078e02ff */
[----:B------:R-:W-:-:S05]  /*0ce0*/  IMAD.WIDE.U32 R24, R25, 0x22, R28 ;  /* 0x0000002219187825 */ /* 0x000fca00078e001c */
[----:B------:R-:W-:-:S05]  /*0cf0*/  IADD3 R25, PT, PT, R25, R33, RZ ;  /* 0x0000002119197210 */ /* 0x000fca0007ffe0ff */
[----:B------:R-:W2:Y:S04]  /*0d00*/  LDG.E.U16.CONSTANT R30, desc[UR10][R24.64+0x2] ;  /* 0x0000020a181e7981 */ /* 0x000ea8000c1e9500 */
[----:B------:R0:W2:Y:S01]  /*0d10*/  LDG.E.U16.CONSTANT R43, desc[UR10][R24.64+0x4] ;  /* 0x0000040a182b7981 */ /* 0x0000a2000c1e9500 */
[----:B------:R-:W-:-:S04]  /*0d20*/  IADD3 R33, P0, PT, R23, R32, RZ ;  /* 0x0000002017217210 */ /* 0x000fc80007f1e0ff */
[----:B------:R-:W-:-:S05]  /*0d30*/  LEA.HI.X.SX32 R32, R32, RZ, 0x1, P0 ;  /* 0x000000ff20207211 */ /* 0x000fca00000f0eff */
[----:B------:R-:W-:Y:S02]  /*0d40*/  IMAD R35, R32, 0x22, RZ ;  /* 0x0000002220237824 */ /* 0x000fe400078e02ff */
[----:B------:R-:W-:-:S05]  /*0d50*/  IMAD.WIDE.U32 R32, R33, 0x22, R28 ;  /* 0x0000002221207825 */ /* 0x000fca00078e001c */
[----:B------:R-:W-:-:S05]  /*0d60*/  IADD3 R33, PT, PT, R33, R35, RZ ;  /* 0x0000002321217210 */ /* 0x000fca0007ffe0ff */
[----:B------:R-:W5:Y:S04]  /*0d70*/  LDG.E.U16.CONSTANT R158, desc[UR10][R32.64+0x2] ;  /* 0x0000020a209e7981 */ /* 0x000f68000c1e9500 */
[----:B------:R1:W5:Y:S01]  /*0d80*/  LDG.E.U16.CONSTANT R159, desc[UR10][R32.64+0x4] ;  /* 0x0000040a209f7981 */ /* 0x000362000c1e9500 */
[----:B0-----:R-:W-:Y:S01]  /*0d90*/  IMAD R24, R98, UR7, RZ ;  /* 0x0000000762187c24 */ /* 0x001fe2000f8e02ff */
[C---:B------:R-:W-:Y:S01]  /*0da0*/  IADD3 R41, P0, PT, R23.reuse, R34, RZ ;  /* 0x0000002217297210 */ /* 0x040fe20007f1e0ff */
[----:B---3--:R-:W-:Y:S01]  /*0db0*/  ULEA UR9, UR15, UR14, 0x18 ;  /* 0x0000000e0f097291 */ /* 0x008fe2000f8ec0ff */
[C---:B------:R-:W-:Y:S02]  /*0dc0*/  IADD3 R53, P2, PT, R23.reuse, R36, RZ ;  /* 0x0000002417357210 */ /* 0x040fe40007f5e0ff */
[----:B------:R-:W-:Y:S01]  /*0dd0*/  IADD3 R25, P1, PT, R23, R24, RZ ;  /* 0x0000001817197210 */ /* 0x000fe20007f3e0ff */
[----:B------:R-:W-:Y:S01]  /*0de0*/  IMAD.WIDE.U32 R40, R41, 0x22, R28 ;  /* 0x0000002229287825 */ /* 0x000fe200078e001c */
[----:B------:R-:W-:-:S02]  /*0df0*/  LEA.HI.X.SX32 R34, R34, RZ, 0x1, P0 ;  /* 0x000000ff22227211 */ /* 0x000fc400000f0eff */
[----:B------:R-:W-:Y:S01]  /*0e00*/  LEA.HI.X.SX32 R24, R24, RZ, 0x1, P1 ;  /* 0x000000ff18187211 */ /* 0x000fe200008f0eff */
[----:B-1----:R-:W-:Y:S01]  /*0e10*/  IMAD R32, R96, UR7, RZ ;  /* 0x0000000760207c24 */ /* 0x002fe2000f8e02ff */
[----:B------:R-:W-:Y:S01]  /*0e20*/  LEA.HI.X.SX32 R36, R36, RZ, 0x1, P2 ;  /* 0x000000ff24247211 */ /* 0x000fe200010f0eff */
[----:B------:R-:W-:Y:S02]  /*0e30*/  IMAD R35, R34, 0x22, RZ ;  /* 0x0000002222237824 */ /* 0x000fe400078e02ff */
[----:B------:R-:W-:Y:S01]  /*0e40*/  IMAD R34, R94, UR7, RZ ;  /* 0x000000075e227c24 */ /* 0x000fe2000f8e02ff */
[----:B------:R-:W-:Y:S01]  /*0e50*/  IADD3 R47, P0, PT, R23, R32, RZ ;  /* 0x00000020172f7210 */ /* 0x000fe20007f1e0ff */
[----:B------:R-:W-:Y:S01]  /*0e60*/  IMAD R45, R24, 0x22, RZ ;  /* 0x00000022182d7824 */ /* 0x000fe200078e02ff */
[----:B------:R-:W-:Y:S01]  /*0e70*/  IADD3 R41, PT, PT, R41, R35, RZ ;  /* 0x0000002329297210 */ /* 0x000fe20007ffe0ff */
[----:B------:R-:W-:Y:S01]  /*0e80*/  IMAD.WIDE.U32 R24, R25, 0x22, R28 ;  /* 0x0000002219187825 */ /* 0x000fe200078e001c */
[----:B------:R-:W-:-:S02]  /*0e90*/  IADD3 R155, P1, PT, R23, R34, RZ ;  /* 0x00000022179b7210 */ /* 0x000fc40007f3e0ff */
[----:B------:R-:W-:Y:S01]  /*0ea0*/  LEA.HI.X.SX32 R35, R32, RZ, 0x1, P0 ;  /* 0x000000ff20237211 */ /* 0x000fe200000f0eff */
[----:B------:R-:W-:Y:S01]  /*0eb0*/  IMAD R32, R92, UR7, RZ ;  /* 0x000000075c207c24 */ /* 0x000fe2000f8e02ff */
[----:B------:R-:W-:Y:S01]  /*0ec0*/  IADD3 R25, PT, PT, R25, R45, RZ ;  /* 0x0000002d19197210 */ /* 0x000fe20007ffe0ff */
[----:B------:R-:W-:Y:S01]  /*0ed0*/  IMAD R45, R36, 0x22, RZ ;  /* 0x00000022242d7824 */ /* 0x000fe200078e02ff */
[----:B------:R-:W-:Y:S01]  /*0ee0*/  LEA.HI.X.SX32 R33, R34, RZ, 0x1, P1 ;  /* 0x000000ff22217211 */ /* 0x000fe200008f0eff */
[----:B------:R-:W-:Y:S01]  /*0ef0*/  IMAD R34, R90, UR7, RZ ;  /* 0x000000075a227c24 */ /* 0x000fe2000f8e02ff */
[----:B------:R-:W-:Y:S01]  /*0f00*/  IADD3 R49, P0, PT, R23, R32, RZ ;  /* 0x0000002017317210 */ /* 0x000fe20007f1e0ff */
[----:B------:R-:W-:Y:S02]  /*0f10*/  IMAD R36, R104, 0x21, R21 ;  /* 0x0000002168247824 */ /* 0x000fe400078e0215 */
[----:B------:R-:W-:Y:S01]  /*0f20*/  IMAD R33, R33, 0x22, RZ ;  /* 0x0000002221217824 */ /* 0x000fe200078e02ff */
[----:B------:R-:W-:Y:S01]  /*0f30*/  LEA.HI.X.SX32 R32, R32, RZ, 0x1, P0 ;  /* 0x000000ff20207211 */ /* 0x000fe200000f0eff */
[----:B------:R-:W-:Y:S01]  /*0f40*/  IMAD.WIDE.U32 R154, R155, 0x22, R28 ;  /* 0x000000229b9a7825 */ /* 0x000fe200078e001c */
[----:B------:R-:W-:-:S03]  /*0f50*/  IADD3 R55, P1, PT, R23, R34, RZ ;  /* 0x0000002217377210 */ /* 0x000fc60007f3e0ff */
[--C-:B------:R-:W-:Y:S01]  /*0f60*/  IMAD.WIDE.U32 R48, R49, 0x22, R28.reuse ;  /* 0x0000002231307825 */ /* 0x100fe200078e001c */
[----:B------:R-:W-:Y:S02]  /*0f70*/  IADD3 R155, PT, PT, R155, R33, RZ ;  /* 0x000000219b9b7210 */ /* 0x000fe40007ffe0ff */
[----:B------:R-:W-:Y:S01]  /*0f80*/  LEA.HI.X.SX32 R34, R34, RZ, 0x1, P1 ;  /* 0x000000ff22227211 */ /* 0x000fe200008f0eff */
[----:B------:R-:W-:Y:S01]  /*0f90*/  IMAD R33, R32, 0x22, RZ ;  /* 0x0000002220217824 */ /* 0x000fe200078e02ff */
[----:B------:R-:W-:Y:S01]  /*0fa0*/  IADD3 R157, P1, PT, R23, R42, RZ ;  /* 0x0000002a179d7210 */ /* 0x000fe20007f3e0ff */
[----:B------:R-:W-:Y:S01]  /*0fb0*/  IMAD R35, R35, 0x22, RZ ;  /* 0x0000002223237824 */ /* 0x000fe200078e02ff */
[----:B------:R-:W3:Y:S01]  /*0fc0*/  LDG.E.U16.CONSTANT R32, desc[UR10][R40.64+0x2] ;  /* 0x0000020a28207981 */ /* 0x000ee2000c1e9500 */
[----:B------:R-:W-:Y:S01]  /*0fd0*/  IMAD.WIDE.U32 R46, R47, 0x22, R28 ;  /* 0x000000222f2e7825 */ /* 0x000fe200078e001c */
[----:B------:R-:W-:-:S03]  /*0fe0*/  IADD3 R49, PT, PT, R49, R33, RZ ;  /* 0x0000002131317210 */ /* 0x000fc60007ffe0ff */
[----:B------:R-:W-:Y:S01]  /*0ff0*/  IMAD R44, R82, UR7, RZ ;  /* 0x00000007522c7c24 */ /* 0x000fe2000f8e02ff */
[----:B------:R-:W-:Y:S01]  /*1000*/  LEA.HI.X.SX32 R42, R42, RZ, 0x1, P1 ;  /* 0x000000ff2a2a7211 */ /* 0x000fe200008f0eff */
[----:B------:R0:W3:Y:S01]  /*1010*/  LDG.E.U16.CONSTANT R33, desc[UR10][R40.64+0x4] ;  /* 0x0000040a28217981 */ /* 0x0000e2000c1e9500 */
[----:B------:R-:W-:Y:S01]  /*1020*/  IADD3 R47, PT, PT, R47, R35, RZ ;  /* 0x000000232f2f7210 */ /* 0x000fe20007ffe0ff */
[----:B------:R-:W-:Y:S02]  /*1030*/  IMAD R35, R34, 0x22, RZ ;  /* 0x0000002222237824 */ /* 0x000fe400078e02ff */
[--C-:B------:R-:W-:Y:S01]  /*1040*/  IMAD.WIDE.U32 R54, R55, 0x22, R28.reuse ;  /* 0x0000002237367825 */ /* 0x100fe200078e001c */
[----:B------:R-:W3:Y:S03]  /*1050*/  LDG.E.U16.CONSTANT R34, desc[UR10][R24.64+0x2] ;  /* 0x0000020a18227981 */ /* 0x000ee6000c1e9500 */
[--C-:B------:R-:W-:Y:S01]  /*1060*/  IMAD.WIDE.U32 R52, R53, 0x22, R28.reuse ;  /* 0x0000002235347825 */ /* 0x100fe200078e001c */
[----:B------:R-:W-:Y:S01]  /*1070*/  IADD3 R55, PT, PT, R55, R35, RZ ;  /* 0x0000002337377210 */ /* 0x000fe20007ffe0ff */
[----:B------:R-:W3:Y:S01]  /*1080*/  LDG.E.U16.CONSTANT R40, desc[UR10][R154.64+0x2] ;  /* 0x0000020a9a287981 */ /* 0x000ee2000c1e9500 */
[----:B0-----:R-:W-:Y:S01]  /*1090*/  IADD3 R41, P2, PT, R23, R44, RZ ;  /* 0x0000002c17297210 */ /* 0x001fe20007f5e0ff */
[----:B------:R-:W-:Y:S01]  /*10a0*/  IMAD R153, R42, 0x22, RZ ;  /* 0x000000222a997824 */ /* 0x000fe200078e02ff */
[----:B------:R-:W-:Y:S01]  /*10b0*/  IADD3 R53, PT, PT, R53, R45, RZ ;  /* 0x0000002d35357210 */ /* 0x000fe20007ffe0ff */
[--C-:B------:R-:W-:Y:S01]  /*10c0*/  IMAD.WIDE.U32 R156, R157, 0x22, R28.reuse ;  /* 0x000000229d9c7825 */ /* 0x100fe200078e001c */
[----:B------:R-:W-:Y:S01]  /*10d0*/  LEA.HI.X.SX32 R44, R44, RZ, 0x1, P2 ;  /* 0x000000ff2c2c7211 */ /* 0x000fe200010f0eff */
[----:B------:R0:W3:Y:S03]  /*10e0*/  LDG.E.U16.CONSTANT R35, desc[UR10][R24.64+0x4] ;  /* 0x0000040a18237981 */ /* 0x0000e6000c1e9500 */
[----:B------:R-:W-:Y:S01]  /*10f0*/  IADD3 R157, PT, PT, R157, R153, RZ ;  /* 0x000000999d9d7210 */ /* 0x000fe20007ffe0ff */
[----:B------:R-:W-:Y:S01]  /*1100*/  IMAD R161, R44, 0x22, RZ ;  /* 0x000000222ca17824 */ /* 0x000fe200078e02ff */
[----:B------:R-:W3:Y:S04]  /*1110*/  LDG.E.U16.CONSTANT R42, desc[UR10][R48.64+0x2] ;  /* 0x0000020a302a7981 */ /* 0x000ee8000c1e9500 */
[----:B------:R-:W3:Y:S01]  /*1120*/  LDG.E.U16.CONSTANT R44, desc[UR10][R54.64+0x2] ;  /* 0x0000020a362c7981 */ /* 0x000ee2000c1e9500 */
[----:B0-----:R-:W-:-:S03]  /*1130*/  IMAD.WIDE.U32 R24, R41, 0x22, R28 ;  /* 0x0000002229187825 */ /* 0x001fc600078e001c */
[----:B------:R-:W3:Y:S02]  /*1140*/  LDG.E.U16.CONSTANT R41, desc[UR10][R46.64+0x4] ;  /* 0x0000040a2e297981 */ /* 0x000ee4000c1e9500 */
[----:B------:R-:W-:Y:S02]  /*1150*/  IADD3 R25, PT, PT, R25, R161, RZ ;  /* 0x000000a119197210 */ /* 0x000fe40007ffe0ff */
[----:B--2---:R-:W-:Y:S02]  /*1160*/  LEA R30, R43, R30, 0x10 ;  /* 0x0000001e2b1e7211 */ /* 0x004fe400078e80ff */
[----:B------:R-:W-:Y:S01]  /*1170*/  LEA R43, R36, UR9, 0x2 ;  /* 0x00000009242b7c11 */ /* 0x000fe2000f8e10ff */
[----:B------:R-:W-:-:S04]  /*1180*/  IMAD R36, R86, UR7, RZ ;  /* 0x0000000756247c24 */ /* 0x000fc8000f8e02ff */
[----:B------:R0:W-:Y:S01]  /*1190*/  STS [R43], R30 ;  /* 0x0000001e2b007388 */ /* 0x0001e20000000800 */
[----:B------:R-:W-:-:S04]  /*11a0*/  IADD3 R51, P0, PT, R23, R36, RZ ;  /* 0x0000002417337210 */ /* 0x000fc80007f1e0ff */
[----:B------:R-:W-:Y:S01]  /*11b0*/  LEA.HI.X.SX32 R36, R36, RZ, 0x1, P0 ;  /* 0x000000ff24247211 */ /* 0x000fe200000f0eff */
[----:B0-----:R-:W-:Y:S01]  /*11c0*/  IMAD R30, R80, UR7, RZ ;  /* 0x00000007501e7c24 */ /* 0x001fe2000f8e02ff */
[----:B------:R-:W2:Y:S04]  /*11d0*/  LDG.E.U16.CONSTANT R43, desc[UR10][R154.64+0x4] ;  /* 0x0000040a9a2b7981 */ /* 0x000ea8000c1e9500 */
[----:B------:R-:W-:Y:S01]  /*11e0*/  IADD3 R165, P0, PT, R23, R30, RZ ;  /* 0x0000001e17a57210 */ /* 0x000fe20007f1e0ff */
[----:B------:R-:W-:Y:S02]  /*11f0*/  IMAD R45, R36, 0x22, RZ ;  /* 0x00000022242d7824 */ /* 0x000fe400078e02ff */
[----:B------:R-:W-:Y:S01]  /*1200*/  IMAD.WIDE.U32 R50, R51, 0x22, R28 ;  /* 0x0000002233327825 */ /* 0x000fe200078e001c */
[----:B------:R-:W-:Y:S01]  /*1210*/  LEA.HI.X.SX32 R30, R30, RZ, 0x1, P0 ;  /* 0x000000ff1e1e7211 */ /* 0x000fe200000f0eff */
[----:B------:R0:W2:Y:S04]  /*1220*/  LDG.E.U16.CONSTANT R36, desc[UR10][R46.64+0x2] ;  /* 0x0000020a2e247981 */ /* 0x0000a8000c1e9500 */
[----:B------:R-:W-:-:S02]  /*1230*/  IMAD R153, R30, 0x22, RZ ;  /* 0x000000221e997824 */ /* 0x000fc400078e02ff */
[----:B------:R-:W-:Y:S01]  /*1240*/  IMAD R30, R78, UR7, RZ ;  /* 0x000000074e1e7c24 */ /* 0x000fe2000f8e02ff */
[----:B------:R-:W-:Y:S02]  /*1250*/  IADD3 R51, PT, PT, R51, R45, RZ ;  /* 0x0000002d33337210 */ /* 0x000fe40007ffe0ff */
[----:B------:R1:W2:Y:S01]  /*1260*/  LDG.E.U16.CONSTANT R45, desc[UR10][R48.64+0x4] ;  /* 0x0000040a302d7981 */ /* 0x0002a2000c1e9500 */
[----:B0-----:R-:W-:Y:S01]  /*1270*/  IMAD R46, R76, UR7, RZ ;  /* 0x000000074c2e7c24 */ /* 0x001fe2000f8e02ff */
[C---:B------:R-:W-:Y:S02]  /*1280*/  IADD3 R161, P0, PT, R23.reuse, R30, RZ ;  /* 0x0000001e17a17210 */ /* 0x040fe40007f1e0ff */
[----:B------:R0:W2:Y:S02]  /*1290*/  LDG.E.U16.CONSTANT R47, desc[UR10][R54.64+0x4] ;  /* 0x0000040a362f7981 */ /* 0x0000a4000c1e9500 */
[----:B------:R-:W-:Y:S01]  /*12a0*/  IADD3 R163, P1, PT, R23, R46, RZ ;  /* 0x0000002e17a37210 */ /* 0x000fe20007f3e0ff */
[----:B------:R-:W-:Y:S01]  /*12b0*/  IMAD.WIDE.U32 R164, R165, 0x22, R28 ;  /* 0x00000022a5a47825 */ /* 0x000fe200078e001c */
[----:B-1----:R-:W-:Y:S01]  /*12c0*/  LEA.HI.X.SX32 R48, R30, RZ, 0x1, P0 ;  /* 0x000000ff1e307211 */ /* 0x002fe200000f0eff */
[----:B------:R-:W2:Y:S01]  /*12d0*/  LDG.E.U16.CONSTANT R49, desc[UR10][R52.64+0x4] ;  /* 0x0000040a34317981 */ /* 0x000ea2000c1e9500 */
[----:B------:R-:W-:-:S03]  /*12e0*/  LEA.HI.X.SX32 R30, R46, RZ, 0x1, P1 ;  /* 0x000000ff2e1e7211 */ /* 0x000fc600008f0eff */
[----:B------:R-:W2:Y:S01]  /*12f0*/  LDG.E.U16.CONSTANT R46, desc[UR10][R52.64+0x2] ;  /* 0x0000020a342e7981 */ /* 0x000ea2000c1e9500 */
[----:B------:R-:W-:Y:S01]  /*1300*/  IADD3 R165, PT, PT, R165, R153, RZ ;  /* 0x00000099a5a57210 */ /* 0x000fe20007ffe0ff */
[----:B------:R-:W-:Y:S02]  /*1310*/  IMAD R153, R48, 0x22, RZ ;  /* 0x0000002230997824 */ /* 0x000fe400078e02ff */
[----:B0-----:R-:W-:Y:S01]  /*1320*/  IMAD R55, R30, 0x22, RZ ;  /* 0x000000221e377824 */ /* 0x001fe200078e02ff */
[----:B------:R-:W2:Y:S01]  /*1330*/  LDG.E.U16.CONSTANT R48, desc[UR10][R50.64+0x2] ;  /* 0x0000020a32307981 */ /* 0x000ea2000c1e9500 */
[----:B------:R-:W-:-:S04]  /*1340*/  IMAD.WIDE.U32 R162, R163, 0x22, R28 ;  /* 0x00000022a3a27825 */ /* 0x000fc800078e001c */
[----:B------:R-:W-:Y:S01]  /*1350*/  IMAD.WIDE.U32 R160, R161, 0x22, R28 ;  /* 0x00000022a1a07825 */ /* 0x000fe200078e001c */
[----:B------:R-:W2:Y:S01]  /*1360*/  LDG.E.U16.CONSTANT R53, desc[UR10][R156.64+0x4] ;  /* 0x0000040a9c357981 */ /* 0x000ea2000c1e9500 */
[----:B------:R-:W-:-:S03]  /*1370*/  IADD3 R163, PT, PT, R163, R55, RZ ;  /* 0x00000037a3a37210 */ /* 0x000fc60007ffe0ff */
[----:B------:R-:W2:Y:S01]  /*1380*/  LDG.E.U16.CONSTANT R51, desc[UR10][R50.64+0x4] ;  /* 0x0000040a32337981 */ /* 0x000ea2000c1e9500 */
[----:B------:R-:W-:-:S03]  /*1390*/  IADD3 R161, PT, PT, R161, R153, RZ ;  /* 0x00000099a1a17210 */ /* 0x000fc60007ffe0ff */
[----:B------:R-:W2:Y:S01]  /*13a0*/  LDG.E.U16.CONSTANT R52, desc[UR10][R24.64+0x2] ;  /* 0x0000020a18347981 */ /* 0x000ea2000c1e9500 */
[----:B------:R-:W-:-:S03]  /*13b0*/  LOP3.LUT R30, R21, 0x3, RZ, 0xc0, !PT ;  /* 0x00000003151e7812 */ /* 0x000fc600078ec0ff */
[----:B------:R0:W2:Y:S04]  /*13c0*/  LDG.E.U16.CONSTANT R55, desc[UR10][R24.64+0x4] ;  /* 0x0000040a18377981 */ /* 0x0000a8000c1e9500 */
[----:B------:R-:W2:Y:S04]  /*13d0*/  LDG.E.U16.CONSTANT R50, desc[UR10][R156.64+0x2] ;  /* 0x0000020a9c327981 */ /* 0x000ea8000c1e9500 */
[----:B------:R-:W2:Y:S01]  /*13e0*/  LDG.E.U16.CONSTANT R154, desc[UR10][R160.64+0x2] ;  /* 0x0000020aa09a7981 */ /* 0x000ea2000c1e9500 */
[----:B0-----:R-:W-:-:S03]  /*13f0*/  IMAD R25, R72, UR7, RZ ;  /* 0x0000000748197c24 */ /* 0x001fc6000f8e02ff */
[----:B------:R0:W2:Y:S04]  /*1400*/  LDG.E.U16.CONSTANT R155, desc[UR10][R160.64+0x4] ;  /* 0x0000040aa09b7981 */ /* 0x0000a8000c1e9500 */
[----:B------:R-:W2:Y:S04]  /*1410*/  LDG.E.U16.CONSTANT R54, desc[UR10][R164.64+0x2] ;  /* 0x0000020aa4367981 */ /* 0x000ea8000c1e9500 */
[----:B------:R1:W2:Y:S01]  /*1420*/  LDG.E.U16.CONSTANT R153, desc[UR10][R164.64+0x4] ;  /* 0x0000040aa4997981 */ /* 0x0002a2000c1e9500 */
[----:B0-----:R-:W-:-:S03]  /*1430*/  IADD3 R161, P0, PT, R30, R25, RZ ;  /* 0x000000191ea17210 */ /* 0x001fc60007f1e0ff */
[----:B------:R-:W2:Y:S01]  /*1440*/  LDG.E.U16.CONSTANT R156, desc[UR10][R162.64+0x2] ;  /* 0x0000020aa29c7981 */ /* 0x000ea2000c1e9500 */
[----:B------:R-:W-:-:S03]  /*1450*/  LEA.HI.X.SX32 R25, R25, RZ, 0x1, P0 ;  /* 0x000000ff19197211 */ /* 0x000fc600000f0eff */
[----:B------:R0:W2:Y:S01]  /*1460*/  LDG.E.U16.CONSTANT R157, desc[UR10][R162.64+0x4] ;  /* 0x0000040aa29d7981 */ /* 0x0000a2000c1e9500 */
[----:B-1----:R-:W-:Y:S02]  /*1470*/  IMAD R164, R74, UR7, RZ ;  /* 0x000000074aa47c24 */ /* 0x002fe4000f8e02ff */
[----:B0-----:R-:W-:Y:S02]  /*1480*/  IMAD R163, R25, 0x22, RZ ;  /* 0x0000002219a37824 */ /* 0x001fe400078e02ff */
[----:B------:R-:W-:Y:S01]  /*1490*/  IMAD.WIDE.U32 R24, R161, 0x22, R26 ;  /* 0x00000022a1187825 */ /* 0x000fe200078e001a */
[----:B------:R-:W-:-:S04]  /*14a0*/  IADD3 R161, P0, PT, R23, R164, RZ ;  /* 0x000000a417a17210 */ /* 0x000fc80007f1e0ff */
[----:B------:R-:W-:Y:S01]  /*14b0*/  LEA.HI.X.SX32 R164, R164, RZ, 0x1, P0 ;  /* 0x000000ffa4a47211 */ /* 0x000fe200000f0eff */
[----:B------:R-:W-:-:S04]  /*14c0*/  IMAD.WIDE.U32 R28, R161, 0x22, R28 ;  /* 0x00000022a11c7825 */ /* 0x000fc800078e001c */
[----:B------:R-:W-:-:S05]  /*14d0*/  IMAD R161, R164, 0x22, RZ ;  /* 0x00000022a4a17824 */ /* 0x000fca00078e02ff */
[----:B------:R-:W-:Y:S02]  /*14e0*/  IADD3 R29, PT, PT, R29, R161, RZ ;  /* 0x000000a11d1d7210 */ /* 0x000fe40007ffe0ff */
[----:B------:R-:W-:-:S03]  /*14f0*/  IADD3 R25, PT, PT, R25, R163, RZ ;  /* 0x000000a319197210 */ /* 0x000fc60007ffe0ff */
[----:B------:R-:W2:Y:S04]  /*1500*/  LDG.E.U16.CONSTANT R161, desc[UR10][R28.64+0x2] ;  /* 0x0000020a1ca17981 */ /* 0x000ea8000c1e9500 */
[----:B------:R-:W2:Y:S04]  /*1510*/  LDG.E.U16.CONSTANT R162, desc[UR10][R28.64+0x4] ;  /* 0x0000040a1ca27981 */ /* 0x000ea8000c1e9500 */
[----:B------:R0:W2:Y:S02]  /*1520*/  LDG.E.U16.CONSTANT R160, desc[UR10][R24.64] ;  /* 0x0000000a18a07981 */ /* 0x0000a4000c1e9500 */
[----:B0-----:R-:W-:-:S02]  /*1530*/  IMAD R25, R70, UR7, RZ ;  /* 0x0000000746197c24 */ /* 0x001fc4000f8e02ff */
[----:B------:R-:W-:-:S03]  /*1540*/  IMAD R24, R102, 0x21, R21 ;  /* 0x0000002166187824 */ /* 0x000fc600078e0215 */
[----:B------:R-:W-:Y:S02]  /*1550*/  IADD3 R163, P0, PT, R30, R25, RZ ;  /* 0x000000191ea37210 */ /* 0x000fe40007f1e0ff */
[----:B-----5:R-:W-:Y:S02]  /*1560*/  LEA R158, R159, R158, 0x10 ;  /* 0x0000009e9f9e7211 */ /* 0x020fe400078e80ff */
[----:B------:R-:W-:Y:S02]  /*1570*/  LEA.HI.X.SX32 R164, R25, RZ, 0x1, P0 ;  /* 0x000000ff19a47211 */ /* 0x000fe400000f0eff */
[----:B------:R-:W-:Y:S01]  /*1580*/  LEA R159, R24, UR9, 0x2 ;  /* 0x00000009189f7c11 */ /* 0x000fe2000f8e10ff */
[----:B------:R-:W-:-:S04]  /*1590*/  IMAD.WIDE.U32 R24, R163, 0x22, R26 ;  /* 0x00000022a3187825 */ /* 0x000fc800078e001a */
[----:B------:R-:W-:-:S05]  /*15a0*/  IMAD R27, R164, 0x22, RZ ;  /* 0x00000022a41b7824 */ /* 0x000fca00078e02ff */
[----:B------:R-:W-:-:S05]  /*15b0*/  IADD3 R25, PT, PT, R25, R27, RZ ;  /* 0x0000001b19197210 */ /* 0x000fca0007ffe0ff */
[----:B------:R0:W5:Y:S01]  /*15c0*/  LDG.E.U16.CONSTANT R163, desc[UR10][R24.64] ;  /* 0x0000000a18a37981 */ /* 0x000162000c1e9500 */
[----:B----4-:R-:W-:Y:S02]  /*15d0*/  IADD3 R26, P0, PT, R31, UR12, RZ ;  /* 0x0000000c1f1a7c10 */ /* 0x010fe4000ff1e0ff */
[----:B------:R-:W-:Y:S01]  /*15e0*/  IADD3 R31, PT, PT, R23, UR4, RZ ;  /* 0x00000004171f7c10 */ /* 0x000fe2000fffe0ff */
[----:B------:R1:W-:Y:S01]  /*15f0*/  STS [R159], R158 ;  /* 0x0000009e9f007388 */ /* 0x0003e20000000800 */
[----:B------:R-:W-:Y:S02]  /*1600*/  IADD3.X R27, PT, PT, RZ, UR13, RZ, P0, !PT ;  /* 0x0000000dff1b7c10 */ /* 0x000fe400087fe4ff */
[----:B-1----:R-:W-:-:S05]  /*1610*/  IADD3 R159, PT, PT, R68, R31, RZ ;  /* 0x0000001f449f7210 */ /* 0x002fca0007ffe0ff */
[----:B------:R-:W-:-:S06]  /*1620*/  IMAD.WIDE R158, R159, 0x24, R26 ;  /* 0x000000249f9e7825 */ /* 0x000fcc00078e021a */
[----:B------:R-:W4:Y:S01]  /*1630*/  LDG.E.CONSTANT R158, desc[UR10][R158.64+0x4] ;  /* 0x0000040a9e9e7981 */ /* 0x000f22000c1e9900 */
[-C--:B------:R-:W-:Y:S02]  /*1640*/  IADD3 R23, PT, PT, R66, R31.reuse, RZ ;  /* 0x0000001f42177210 */ /* 0x080fe40007ffe0ff */
[----:B------:R-:W-:-:S03]  /*1650*/  IADD3 R29, PT, PT, R67, R31, RZ ;  /* 0x0000001f431d7210 */ /* 0x000fc60007ffe0ff */
[----:B0-----:R-:W-:-:S04]  /*1660*/  IMAD.WIDE R24, R23, 0x24, R26 ;  /* 0x0000002417187825 */ /* 0x001fc800078e021a */
[----:B------:R-:W-:Y:S01]  /*1670*/  IMAD R23, R100, 0x21, R21 ;  /* 0x0000002164177824 */ /* 0x000fe200078e0215 */
[----:B------:R0:W4:Y:S01]  /*1680*/  LDG.E.CONSTANT R165, desc[UR10][R24.64+0x4] ;  /* 0x0000040a18a57981 */ /* 0x000122000c1e9900 */
[----:B------:R-:W-:Y:S01]  /*1690*/  IMAD.WIDE R28, R29, 0x24, R26 ;  /* 0x000000241d1c7825 */ /* 0x000fe200078e021a */
[----:B---3--:R-:W-:Y:S02]  /*16a0*/  LEA R32, R33, R32, 0x10 ;  /* 0x0000002021207211 */ /* 0x008fe400078e80ff */
[----:B------:R-:W-:Y:S01]  /*16b0*/  LEA R23, R23, UR9, 0x2 ;  /* 0x0000000917177c11 */ /* 0x000fe2000f8e10ff */
[--C-:B------:R-:W-:Y:S01]  /*16c0*/  IMAD R33, R98, 0x21, R21.reuse ;  /* 0x0000002162217824 */ /* 0x100fe200078e0215 */
[----:B------:R1:W3:Y:S01]  /*16d0*/  LDG.E.CONSTANT R164, desc[UR10][R28.64+0x4] ;  /* 0x0000040a1ca47981 */ /* 0x0002e2000c1e9900 */
[----:B0-----:R-:W-:-:S03]  /*16e0*/  IMAD R24, R94, 0x21, R21 ;  /* 0x000000215e187824 */ /* 0x001fc600078e0215 */
[----:B------:R0:W-:Y:S01]  /*16f0*/  STS [R23], R32 ;  /* 0x0000002017007388 */ /* 0x0001e20000000800 */
[----:B------:R-:W-:Y:S02]  /*1700*/  LEA R34, R35, R34, 0x10 ;  /* 0x0000002223227211 */ /* 0x000fe400078e80ff */
[----:B------:R-:W-:Y:S01]  /*1710*/  LEA R33, R33, UR9, 0x2 ;  /* 0x0000000921217c11 */ /* 0x000fe2000f8e10ff */
[--C-:B-1----:R-:W-:Y:S01]  /*1720*/  IMAD R28, R96, 0x21, R21.reuse ;  /* 0x00000021601c7824 */ /* 0x102fe200078e0215 */
[----:B0-----:R-:W-:Y:S01]  /*1730*/  LEA R23, R24, UR9, 0x2 ;  /* 0x0000000918177c11 */ /* 0x001fe2000f8e10ff */
[----:B------:R-:W-:-:S03]  /*1740*/  IMAD R24, R92, 0x21, R21 ;  /* 0x000000215c187824 */ /* 0x000fc600078e0215 */
[----:B------:R-:W-:Y:S01]  /*1750*/  LEA R25, R28, UR9, 0x2 ;  /* 0x000000091c197c11 */ /* 0x000fe2000f8e10ff */
[----:B------:R0:W-:Y:S01]  /*1760*/  STS [R33], R34 ;  /* 0x0000002221007388 */ /* 0x0001e20000000800 */
[--C-:B------:R-:W-:Y:S01]  /*1770*/  IMAD R28, R90, 0x21, R21.reuse ;  /* 0x000000215a1c7824 */ /* 0x100fe200078e0215 */
[----:B0-----:R-:W-:Y:S01]  /*1780*/  LEA R33, R24, UR9, 0x2 ;  /* 0x0000000918217c11 */ /* 0x001fe2000f8e10ff */
[--C-:B------:R-:W-:Y:S01]  /*1790*/  IMAD R24, R88, 0x21, R21.reuse ;  /* 0x0000002158187824 */ /* 0x100fe200078e0215 */
[----:B------:R-:W-:Y:S01]  /*17a0*/  IADD3 R29, PT, PT, R65, R31, RZ ;  /* 0x0000001f411d7210 */ /* 0x000fe20007ffe0ff */
[----:B------:R-:W-:Y:S01]  /*17b0*/  IMAD R32, R86, 0x21, R21 ;  /* 0x0000002156207824 */ /* 0x000fe200078e0215 */
[----:B--2---:R-:W-:Y:S02]  /*17c0*/  LEA R40, R43, R40, 0x10 ;  /* 0x000000282b287211 */ /* 0x004fe400078e80ff */
[----:B------:R-:W-:Y:S02]  /*17d0*/  LEA R36, R41, R36, 0x10 ;  /* 0x0000002429247211 */ /* 0x000fe400078e80ff */
[----:B------:R-:W-:-:S03]  /*17e0*/  LEA R41, R28, UR9, 0x2 ;  /* 0x000000091c297c11 */ /* 0x000fc6000f8e10ff */
[----:B------:R0:W-:Y:S01]  /*17f0*/  STS [R25], R36 ;  /* 0x0000002419007388 */ /* 0x0001e20000000800 */
[----:B------:R-:W-:-:S03]  /*1800*/  LEA R42, R45, R42, 0x10 ;  /* 0x0000002a2d2a7211 */ /* 0x000fc600078e80ff */
[----:B------:R1:W-:Y:S01]  /*1810*/  STS [R23], R40 ;  /* 0x0000002817007388 */ /* 0x0003e20000000800 */
[----:B------:R-:W-:-:S03]  /*1820*/  LEA R44, R47, R44, 0x10 ;  /* 0x0000002c2f2c7211 */ /* 0x000fc600078e80ff */
[----:B------:R2:W-:Y:S01]  /*1830*/  STS [R33], R42 ;  /* 0x0000002a21007388 */ /* 0x0005e20000000800 */
[----:B0-----:R-:W-:-:S03]  /*1840*/  IADD3 R25, PT, PT, R64, R31, RZ ;  /* 0x0000001f40197210 */ /* 0x001fc60007ffe0ff */
[----:B------:R0:W-:Y:S01]  /*1850*/  STS [R41], R44 ;  /* 0x0000002c29007388 */ /* 0x0001e20000000800 */
[----:B-1----:R-:W-:Y:S01]  /*1860*/  LEA R23, R24, UR9, 0x2 ;  /* 0x0000000918177c11 */ /* 0x002fe2000f8e10ff */
[----:B--2---:R-:W-:Y:S01]  /*1870*/  IMAD R33, R84, 0x21, R21 ;  /* 0x0000002154217824 */ /* 0x004fe200078e0215 */
[----:B------:R-:W-:Y:S02]  /*1880*/  LEA R46, R49, R46, 0x10 ;  /* 0x0000002e312e7211 */ /* 0x000fe400078e80ff */
[-C--:B0-----:R-:W-:Y:S02]  /*1890*/  IADD3 R41, PT, PT, R62, R31.reuse, RZ ;  /* 0x0000001f3e297210 */ /* 0x081fe40007ffe0ff */
[----:B------:R-:W-:Y:S01]  /*18a0*/  LEA R47, R33, UR9, 0x2 ;  /* 0x00000009212f7c11 */ /* 0x000fe2000f8e10ff */
[----:B------:R0:W-:Y:S01]  /*18b0*/  STS [R23], R46 ;  /* 0x0000002e17007388 */ /* 0x0001e20000000800 */
[----:B------:R-:W-:Y:S01]  /*18c0*/  IADD3 R33, PT, PT, R61, R31, RZ ;  /* 0x0000001f3d217210 */ /* 0x000fe20007ffe0ff */
[----:B------:R-:W-:Y:S01]  /*18d0*/  IMAD.WIDE R28, R29, 0x24, R26 ;  /* 0x000000241d1c7825 */ /* 0x000fe200078e021a */
[----:B------:R-:W-:-:S03]  /*18e0*/  LEA R45, R32, UR9, 0x2 ;  /* 0x00000009202d7c11 */ /* 0x000fc6000f8e10ff */
[----:B------:R-:W-:Y:S01]  /*18f0*/  IMAD.WIDE R24, R25, 0x24, R26 ;  /* 0x0000002419187825 */ /* 0x000fe200078e021a */
[----:B------:R-:W-:Y:S01]  /*1900*/  LEA R48, R51, R48, 0x10 ;  /* 0x0000003033307211 */ /* 0x000fe200078e80ff */
[----:B------:R1:W2:Y:S02]  /*1910*/  LDG.E.CONSTANT R35, desc[UR10][R28.64+0x4] ;  /* 0x0000040a1c237981 */ /* 0x0002a4000c1e9900 */
[----:B0-----:R-:W-:Y:S02]  /*1920*/  IMAD R23, R82, 0x21, R21 ;  /* 0x0000002152177824 */ /* 0x001fe400078e0215 */
[--C-:B------:R-:W-:Y:S01]  /*1930*/  IMAD.WIDE R40, R41, 0x24, R26.reuse ;  /* 0x0000002429287825 */ /* 0x100fe200078e021a */
[-C--:B------:R-:W-:Y:S01]  /*1940*/  IADD3 R49, PT, PT, R57, R31.reuse, RZ ;  /* 0x0000001f39317210 */ /* 0x080fe20007ffe0ff */
[----:B------:R0:W2:Y:S02]  /*1950*/  LDG.E.CONSTANT R34, desc[UR10][R24.64+0x4] ;  /* 0x0000040a18227981 */ /* 0x0000a4000c1e9900 */
[----:B------:R-:W-:Y:S01]  /*1960*/  IMAD.WIDE R32, R33, 0x24, R26 ;  /* 0x0000002421207825 */ /* 0x000fe200078e021a */
[----:B------:R-:W-:Y:S01]  /*1970*/  LEA R50, R53, R50, 0x10 ;  /* 0x0000003235327211 */ /* 0x000fe200078e80ff */
[----:B------:R0:W-:Y:S01]  /*1980*/  STS [R45], R48 ;  /* 0x000000302d007388 */ /* 0x0001e20000000800 */
[----:B------:R-:W-:Y:S01]  /*1990*/  IADD3 R43, PT, PT, R63, R31, RZ ;  /* 0x0000001f3f2b7210 */ /* 0x000fe20007ffe0ff */
[----:B------:R-:W-:Y:S01]  /*19a0*/  IMAD R44, R80, 0x21, R21 ;  /* 0x00000021502c7824 */ /* 0x000fe200078e0215 */
[----:B------:R-:W-:Y:S01]  /*19b0*/  LEA R52, R55, R52, 0x10 ;  /* 0x0000003437347211 */ /* 0x000fe200078e80ff */
[----:B------:R0:W-:Y:S01]  /*19c0*/  STS [R47], R50 ;  /* 0x000000322f007388 */ /* 0x0001e20000000800 */
[----:B------:R-:W-:-:S02]  /*19d0*/  LEA R23, R23, UR9, 0x2 ;  /* 0x0000000917177c11 */ /* 0x000fc4000f8e10ff */
[-C--:B-1----:R-:W-:Y:S01]  /*19e0*/  IADD3 R29, PT, PT, R60, R31.reuse, RZ ;  /* 0x0000001f3c1d7210 */ /* 0x082fe20007ffe0ff */
[----:B------:R-:W2:Y:S01]  /*19f0*/  LDG.E.CONSTANT R40, desc[UR10][R40.64+0x4] ;  /* 0x0000040a28287981 */ /* 0x000ea2000c1e9900 */
[-C--:B0-----:R-:W-:Y:S01]  /*1a00*/  IADD3 R25, PT, PT, R59, R31.reuse, RZ ;  /* 0x0000001f3b197210 */ /* 0x081fe20007ffe0ff */
[----:B------:R-:W-:Y:S01]  /*1a10*/  IMAD R45, R78, 0x21, R21 ;  /* 0x000000214e2d7824 */ /* 0x000fe200078e0215 */
[----:B------:R-:W-:Y:S01]  /*1a20*/  IADD3 R47, PT, PT, R58, R31, RZ ;  /* 0x0000001f3a2f7210 */ /* 0x000fe20007ffe0ff */
[----:B------:R-:W-:Y:S01]  /*1a30*/  IMAD.WIDE R42, R43, 0x24, R26 ;  /* 0x000000242b2a7825 */ /* 0x000fe200078e021a */
[----:B------:R0:W-:Y:S01]  /*1a40*/  STS [R23], R52 ;  /* 0x0000003417007388 */ /* 0x0001e20000000800 */
[----:B------:R-:W-:-:S03]  /*1a50*/  LEA R54, R153, R54, 0x10 ;  /* 0x0000003699367211 */ /* 0x000fc600078e80ff */
[----:B------:R1:W2:Y:S01]  /*1a60*/  LDG.E.CONSTANT R41, desc[UR10][R32.64+0x4] ;  /* 0x0000040a20297981 */ /* 0x0002a2000c1e9900 */
[--C-:B------:R-:W-:Y:S01]  /*1a70*/  IMAD.WIDE R28, R29, 0x24, R26.reuse ;  /* 0x000000241d1c7825 */ /* 0x100fe200078e021a */
[----:B------:R-:W-:Y:S02]  /*1a80*/  LEA R154, R155, R154, 0x10 ;  /* 0x0000009a9b9a7211 */ /* 0x000fe400078e80ff */
[----:B------:R-:W2:Y:S01]  /*1a90*/  LDG.E.CONSTANT R36, desc[UR10][R42.64+0x4] ;  /* 0x0000040a2a247981 */ /* 0x000ea2000c1e9900 */
[----:B------:R-:W-:Y:S01]  /*1aa0*/  IMAD.WIDE R24, R25, 0x24, R26 ;  /* 0x0000002419187825 */ /* 0x000fe200078e021a */
[----:B0-----:R-:W-:-:S03]  /*1ab0*/  LEA R23, R45, UR9, 0x2 ;  /* 0x000000092d177c11 */ /* 0x001fc6000f8e10ff */
[----:B-1----:R-:W-:Y:S01]  /*1ac0*/  IMAD.WIDE R32, R49, 0x24, R26 ;  /* 0x0000002431207825 */ /* 0x002fe200078e021a */
[----:B------:R-:W-:-:S03]  /*1ad0*/  LEA R49, R44, UR9, 0x2 ;  /* 0x000000092c317c11 */ /* 0x000fc6000f8e10ff */
[----:B------:R-:W-:Y:S01]  /*1ae0*/  IMAD.WIDE R46, R47, 0x24, R26 ;  /* 0x000000242f2e7825 */ /* 0x000fe200078e021a */
[----:B------:R0:W2:Y:S01]  /*1af0*/  LDG.E.CONSTANT R43, desc[UR10][R28.64+0x4] ;  /* 0x0000040a1c2b7981 */ /* 0x0000a2000c1e9900 */
[----:B------:R-:W-:-:S03]  /*1b00*/  IADD3 R53, PT, PT, R56, R31, RZ ;  /* 0x0000001f38357210 */ /* 0x000fc60007ffe0ff */
[----:B------:R-:W-:Y:S04]  /*1b10*/  STS [R49], R54 ;  /* 0x0000003631007388 */ /* 0x000fe80000000800 */
[----:B------:R1:W2:Y:S01]  /*1b20*/  LDG.E.CONSTANT R42, desc[UR10][R24.64+0x4] ;  /* 0x0000040a182a7981 */ /* 0x0002a2000c1e9900 */
[----:B0-----:R-:W-:-:S03]  /*1b30*/  IADD3 R29, PT, PT, R39, R31, RZ ;  /* 0x0000001f271d7210 */ /* 0x001fc60007ffe0ff */
[----:B------:R0:W-:Y:S04]  /*1b40*/  STS [R23], R154 ;  /* 0x0000009a17007388 */ /* 0x0001e80000000800 */
[----:B------:R0:W2:Y:S01]  /*1b50*/  LDG.E.CONSTANT R44, desc[UR10][R46.64+0x4] ;  /* 0x0000040a2e2c7981 */ /* 0x0000a2000c1e9900 */
[--C-:B-1----:R-:W-:Y:S01]  /*1b60*/  IMAD R24, R76, 0x21, R21.reuse ;  /* 0x000000214c187824 */ /* 0x102fe200078e0215 */
[-C--:B------:R-:W-:Y:S02]  /*1b70*/  IADD3 R25, PT, PT, R38, R31.reuse, RZ ;  /* 0x0000001f26197210 */ /* 0x080fe40007ffe0ff */
[----:B------:R1:W2:Y:S01]  /*1b80*/  LDG.E.CONSTANT R45, desc[UR10][R32.64+0x4] ;  /* 0x0000040a202d7981 */ /* 0x0002a2000c1e9900 */
[----:B0-----:R-:W-:Y:S01]  /*1b90*/  IMAD R23, R74, 0x21, R21 ;  /* 0x000000214a177824 */ /* 0x001fe200078e0215 */
[----:B------:R-:W-:Y:S01]  /*1ba0*/  IADD3 R47, PT, PT, R37, R31, RZ ;  /* 0x0000001f252f7210 */ /* 0x000fe20007ffe0ff */
[----:B------:R-:W-:Y:S01]  /*1bb0*/  IMAD.WIDE R52, R53, 0x24, R26 ;  /* 0x0000002435347825 */ /* 0x000fe200078e021a */
[----:B------:R-:W-:-:S02]  /*1bc0*/  LEA R55, R24, UR9, 0x2 ;  /* 0x0000000918377c11 */ /* 0x000fc4000f8e10ff */
[----:B------:R-:W-:Y:S01]  /*1bd0*/  LEA R154, R23, UR9, 0x2 ;  /* 0x00000009179a7c11 */ /* 0x000fe2000f8e10ff */
[--C-:B------:R-:W-:Y:S01]  /*1be0*/  IMAD.WIDE R28, R29, 0x24, R26.reuse ;  /* 0x000000241d1c7825 */ /* 0x100fe200078e021a */
[-C--:B------:R-:W-:Y:S01]  /*1bf0*/  IADD3 R23, PT, PT, R3, R31.reuse, RZ ;  /* 0x0000001f03177210 */ /* 0x080fe20007ffe0ff */
[----:B------:R0:W2:Y:S02]  /*1c00*/  LDG.E.CONSTANT R46, desc[UR10][R52.64+0x4] ;  /* 0x0000040a342e7981 */ /* 0x0000a4000c1e9900 */
[--C-:B-1----:R-:W-:Y:S02]  /*1c10*/  IMAD.WIDE R32, R25, 0x24, R26.reuse ;  /* 0x0000002419207825 */ /* 0x102fe400078e021a */
[----:B------:R1:W2:Y:S02]  /*1c20*/  LDG.E.CONSTANT R48, desc[UR10][R28.64+0x4] ;  /* 0x0000040a1c307981 */ /* 0x0002a4000c1e9900 */
[----:B------:R-:W-:Y:S01]  /*1c30*/  IMAD.WIDE R24, R47, 0x24, R26 ;  /* 0x000000242f187825 */ /* 0x000fe200078e021a */
[----:B------:R-:W-:Y:S01]  /*1c40*/  LEA R156, R157, R156, 0x10 ;  /* 0x0000009c9d9c7211 */ /* 0x000fe200078e80ff */
[----:B------:R-:W2:Y:S01]  /*1c50*/  LDG.E.CONSTANT R47, desc[UR10][R32.64+0x4] ;  /* 0x0000040a202f7981 */ /* 0x000ea2000c1e9900 */
[----:B0-----:R-:W-:-:S03]  /*1c60*/  IADD3 R53, PT, PT, R2, R31, RZ ;  /* 0x0000001f02357210 */ /* 0x001fc60007ffe0ff */
[----:B------:R0:W2:Y:S01]  /*1c70*/  LDG.E.CONSTANT R49, desc[UR10][R24.64+0x4] ;  /* 0x0000040a18317981 */ /* 0x0000a2000c1e9900 */
[----:B-1----:R-:W-:Y:S01]  /*1c80*/  IMAD.WIDE R28, R23, 0x24, R26 ;  /* 0x00000024171c7825 */ /* 0x002fe200078e021a */
[----:B------:R-:W-:-:S03]  /*1c90*/  IADD3 R23, PT, PT, R7, R31, RZ ;  /* 0x0000001f07177210 */ /* 0x000fc60007ffe0ff */
[----:B------:R-:W-:Y:S01]  /*1ca0*/  IMAD.WIDE R52, R53, 0x24, R26 ;  /* 0x0000002435347825 */ /* 0x000fe200078e021a */
[----:B------:R1:W2:Y:S01]  /*1cb0*/  LDG.E.CONSTANT R157, desc[UR10][R28.64+0x4] ;  /* 0x0000040a1c9d7981 */ /* 0x0002a2000c1e9900 */
[----:B0-----:R-:W-:-:S03]  /*1cc0*/  IADD3 R25, PT, PT, R5, R31, RZ ;  /* 0x0000001f05197210 */ /* 0x001fc60007ffe0ff */
[----:B------:R0:W2:Y:S02]  /*1cd0*/  LDG.E.CONSTANT R159, desc[UR10][R52.64+0x4] ;  /* 0x0000040a349f7981 */ /* 0x0000a4000c1e9900 */
[----:B------:R-:W-:-:S04]  /*1ce0*/  IMAD.WIDE R24, R25, 0x24, R26 ;  /* 0x0000002419187825 */ /* 0x000fc800078e021a */
[----:B-1----:R-:W-:Y:S01]  /*1cf0*/  IMAD.WIDE R28, R23, 0x24, R26 ;  /* 0x00000024171c7825 */ /* 0x002fe200078e021a */
[-C--:B------:R-:W-:Y:S01]  /*1d00*/  IADD3 R23, PT, PT, R10, R31.reuse, RZ ;  /* 0x0000001f0a177210 */ /* 0x080fe20007ffe0ff */
[----:B------:R1:W2:Y:S01]  /*1d10*/  LDG.E.CONSTANT R155, desc[UR10][R24.64+0x4] ;  /* 0x0000040a189b7981 */ /* 0x0002a2000c1e9900 */
[----:B0-----:R-:W-:Y:S02]  /*1d20*/  IADD3 R53, PT, PT, R8, R31, RZ ;  /* 0x0000001f08357210 */ /* 0x001fe40007ffe0ff */
[----:B------:R-:W-:Y:S01]  /*1d30*/  LEA R161, R162, R161, 0x10 ;  /* 0x000000a1a2a17211 */ /* 0x000fe200078e80ff */
[----:B------:R0:W-:Y:S01]  /*1d40*/  STS [R55], R156 ;  /* 0x0000009c37007388 */ /* 0x0001e20000000800 */
[----:B------:R-:W-:-:S03]  /*1d50*/  HADD2.F32 R160, -RZ, R160.H0_H0 ;  /* 0x200000a0ffa07230 */ /* 0x000fc60000004100 */
[----:B------:R5:W2:Y:S01]  /*1d60*/  LDG.E.CONSTANT R153, desc[UR10][R28.64+0x4] ;  /* 0x0000040a1c997981 */ /* 0x000aa2000c1e9900 */
[--C-:B-1----:R-:W-:Y:S01]  /*1d70*/  IMAD.WIDE R24, R23, 0x24, R26.reuse ;  /* 0x0000002417187825 */ /* 0x102fe200078e021a */
[-C--:B------:R-:W-:Y:S02]  /*1d80*/  IADD3 R23, PT, PT, R12, R31.reuse, RZ ;  /* 0x0000001f0c177210 */ /* 0x080fe40007ffe0ff */
[----:B------:R1:W-:Y:S01]  /*1d90*/  STS [R154], R161 ;  /* 0x000000a19a007388 */ /* 0x0003e20000000800 */
[--C-:B------:R-:W-:Y:S01]  /*1da0*/  IMAD.WIDE R52, R53, 0x24, R26.reuse ;  /* 0x0000002435347825 */ /* 0x100fe200078e021a */
[-C--:B0-----:R-:W-:Y:S02]  /*1db0*/  IADD3 R55, PT, PT, R4, R31.reuse, RZ ;  /* 0x0000001f04377210 */ /* 0x081fe40007ffe0ff */
[-C--:B------:R-:W-:Y:S01]  /*1dc0*/  IADD3 R162, PT, PT, R13, R31.reuse, RZ ;  /* 0x0000001f0da27210 */ /* 0x080fe20007ffe0ff */
[--C-:B-----5:R-:W-:Y:S01]  /*1dd0*/  IMAD.WIDE R28, R23, 0x24, R26.reuse ;  /* 0x00000024171c7825 */ /* 0x120fe200078e021a */
[-C--:B-1----:R-:W-:Y:S01]  /*1de0*/  IADD3 R161, PT, PT, R9, R31.reuse, RZ ;  /* 0x0000001f09a17210 */ /* 0x082fe20007ffe0ff */
[----:B------:R0:W-:Y:S02]  /*1df0*/  STS [R71], R160 ;  /* 0x000000a047007388 */ /* 0x0001e40000000800 */
[--C-:B------:R-:W-:Y:S01]  /*1e00*/  IMAD.WIDE R54, R55, 0x24, R26.reuse ;  /* 0x0000002437367825 */ /* 0x100fe200078e021a */
[----:B------:R-:W-:Y:S01]  /*1e10*/  IADD3 R33, PT, PT, R6, R31, RZ ;  /* 0x0000001f06217210 */ /* 0x000fe20007ffe0ff */
[----:B------:R-:W5:Y:S02]  /*1e20*/  LDG.E.CONSTANT R53, desc[UR10][R52.64+0x4] ;  /* 0x0000040a34357981 */ /* 0x000f64000c1e9900 */
[----:B0-----:R-:W-:-:S02]  /*1e30*/  IMAD.WIDE R160, R161, 0x24, R26 ;  /* 0x00000024a1a07825 */ /* 0x001fc400078e021a */
[----:B------:R-:W5:Y:S04]  /*1e40*/  LDG.E.CONSTANT R156, desc[UR10][R54.64+0x4] ;  /* 0x0000040a369c7981 */ /* 0x000f68000c1e9900 */
[----:B------:R0:W5:Y:S01]  /*1e50*/  LDG.E.CONSTANT R52, desc[UR10][R28.64+0x4] ;  /* 0x0000040a1c347981 */ /* 0x000162000c1e9900 */
[--C-:B------:R-:W-:Y:S01]  /*1e60*/  IMAD.WIDE R32, R33, 0x24, R26.reuse ;  /* 0x0000002421207825 */ /* 0x100fe200078e021a */
[----:B------:R-:W-:Y:S02]  /*1e70*/  IADD3 R51, PT, PT, R0, R31, RZ ;  /* 0x0000001f00337210 */ /* 0x000fe40007ffe0ff */
[----:B------:R-:W5:Y:S01]  /*1e80*/  LDG.E.CONSTANT R55, desc[UR10][R160.64+0x4] ;  /* 0x0000040aa0377981 */ /* 0x000f62000c1e9900 */
[----:B0-----:R-:W-:-:S03]  /*1e90*/  IMAD.WIDE R28, R162, 0x24, R26 ;  /* 0x00000024a21c7825 */ /* 0x001fc600078e021a */
[----:B------:R0:W5:Y:S01]  /*1ea0*/  LDG.E.CONSTANT R154, desc[UR10][R32.64+0x4] ;  /* 0x0000040a209a7981 */ /* 0x000162000c1e9900 */
[----:B------:R-:W1:Y:S03]  /*1eb0*/  S2R R23, SR_TID.Y ;  /* 0x0000000000177919 */ /* 0x000e660000002200 */
[----:B------:R4:W5:Y:S01]  /*1ec0*/  LDG.E.CONSTANT R160, desc[UR10][R28.64+0x4] ;  /* 0x0000040a1ca07981 */ /* 0x000962000c1e9900 */
[-C--:B0-----:R-:W-:Y:S01]  /*1ed0*/  IADD3 R33, PT, PT, R11, R31.reuse, RZ ;  /* 0x0000001f0b217210 */ /* 0x081fe20007ffe0ff */
[--C-:B------:R-:W-:Y:S02]  /*1ee0*/  IMAD.WIDE R50, R51, 0x24, R26.reuse ;  /* 0x0000002433327825 */ /* 0x100fe400078e021a */
[----:B------:R0:W5:Y:S01]  /*1ef0*/  LDG.E.CONSTANT R54, desc[UR10][R24.64+0x4] ;  /* 0x0000040a18367981 */ /* 0x000162000c1e9900 */
[----:B----4-:R-:W4:Y:S01]  /*1f00*/  LDC.64 R28, c[0x0][0x388] ;  /* 0x0000e200ff1c7b82 */ /* 0x010f220000000a00 */
[----:B------:R-:W-:Y:S01]  /*1f10*/  IMAD.WIDE R32, R33, 0x24, R26 ;  /* 0x0000002421207825 */ /* 0x000fe200078e021a */
[-C--:B------:R-:W-:Y:S01]  /*1f20*/  IADD3 R161, PT, PT, R15, R31.reuse, RZ ;  /* 0x0000001f0fa17210 */ /* 0x080fe20007ffe0ff */
[----:B------:R-:W5:Y:S01]  /*1f30*/  LDG.E.CONSTANT R50, desc[UR10][R50.64+0x4] ;  /* 0x0000040a32327981 */ /* 0x000f62000c1e9900 */
[----:B0-----:R-:W-:-:S02]  /*1f40*/  IADD3 R25, PT, PT, R14, R31, RZ ;  /* 0x0000001f0e197210 */ /* 0x001fc40007ffe0ff */
[----:B------:R-:W-:Y:S01]  /*1f50*/  IADD3 R31, PT, PT, R16, R31, RZ ;  /* 0x0000001f101f7210 */ /* 0x000fe20007ffe0ff */
[----:B------:R-:W-:Y:S02]  /*1f60*/  HADD2.F32 R163, -RZ, R163.H0_H0 ;  /* 0x200000a3ffa37230 */ /* 0x000fe40000004100 */
[----:B------:R-:W-:Y:S01]  /*1f70*/  IMAD.WIDE R24, R25, 0x24, R26 ;  /* 0x0000002419187825 */ /* 0x000fe200078e021a */
[----:B------:R0:W5:Y:S01]  /*1f80*/  LDG.E.CONSTANT R51, desc[UR10][R32.64+0x4] ;  /* 0x0000040a20337981 */ /* 0x000162000c1e9900 */
[----:B------:R-:W-:-:S03]  /*1f90*/  UIADD3 UR5, UPT, UPT, UR14, 0x2520, URZ ;  /* 0x000025200e057890 */ /* 0x000fc6000fffe0ff */
[----:B------:R3:W-:Y:S01]  /*1fa0*/  STS [R69], R163 ;  /* 0x000000a345007388 */ /* 0x0007e20000000800 */
[----:B------:R-:W-:-:S03]  /*1fb0*/  LOP3.LUT R162, R22, 0x7c, RZ, 0xc0, !PT ;  /* 0x0000007c16a27812 */ /* 0x000fc600078ec0ff */
[----:B------:R1:W5:Y:S01]  /*1fc0*/  LDG.E.CONSTANT R24, desc[UR10][R24.64+0x4] ;  /* 0x0000040a18187981 */ /* 0x000362000c1e9900 */
[----:B0-----:R-:W-:Y:S01]  /*1fd0*/  IMAD.WIDE R32, R161, 0x24, R26 ;  /* 0x00000024a1207825 */ /* 0x001fe200078e021a */
[----:B------:R-:W-:-:S03]  /*1fe0*/  IADD3 R161, PT, PT, R30, UR4, RZ ;  /* 0x000000041ea17c10 */ /* 0x000fc6000fffe0ff */
[----:B------:R-:W-:Y:S01]  /*1ff0*/  IMAD.WIDE R26, R31, 0x24, R26 ;  /* 0x000000241f1a7825 */ /* 0x000fe200078e021a */
[-C--:B------:R-:W-:Y:S01]  /*2000*/  IADD3 R31, PT, PT, R17, R161.reuse, RZ ;  /* 0x000000a1111f7210 */ /* 0x080fe20007ffe0ff */
[----:B------:R-:W5:Y:S01]  /*2010*/  LDG.E.CONSTANT R32, desc[UR10][R32.64+0x4] ;  /* 0x0000040a20207981 */ /* 0x000f62000c1e9900 */
[----:B---3--:R-:W-:-:S03]  /*2020*/  IADD3 R163, PT, PT, R18, R161, RZ ;  /* 0x000000a112a37210 */ /* 0x008fc60007ffe0ff */
[----:B----4-:R-:W-:Y:S01]  /*2030*/  IMAD.WIDE R30, R31, 0x24, R28 ;  /* 0x000000241f1e7825 */ /* 0x010fe200078e021c */
[----:B------:R-:W-:-:S04]  /*2040*/  ULEA UR5, UR15, UR5, 0x18 ;  /* 0x000000050f057291 */ /* 0x000fc8000f8ec0ff */
[----:B------:R0:W3:Y:S01]  /*2050*/  LDG.E.U16.CONSTANT R33, desc[UR10][R30.64] ;  /* 0x0000000a1e217981 */ /* 0x0000e2000c1e9500 */
[----:B-1----:R-:W-:-:S03]  /*2060*/  LEA R25, R23, R162, 0x7 ;  /* 0x000000a217197211 */ /* 0x002fc600078e38ff */
[----:B------:R1:W4:Y:S01]  /*2070*/  LDG.E.CONSTANT R162, desc[UR10][R26.64+0x4] ;  /* 0x0000040a1aa27981 */ /* 0x000322000c1e9900 */
[----:B0-----:R-:W-:Y:S01]  /*2080*/  IMAD.WIDE R30, R163, 0x24, R28 ;  /* 0x00000024a31e7825 */ /* 0x001fe200078e021c */
[-C--:B------:R-:W-:Y:S02]  /*2090*/  IADD3 R163, PT, PT, R19, R161.reuse, RZ ;  /* 0x000000a113a37210 */ /* 0x080fe40007ffe0ff */
[----:B------:R-:W-:-:S03]  /*20a0*/  IADD3 R161, PT, PT, R20, R161, RZ ;  /* 0x000000a114a17210 */ /* 0x000fc60007ffe0ff */
[--C-:B-1----:R-:W-:Y:S01]  /*20b0*/  IMAD.WIDE R26, R163, 0x24, R28.reuse ;  /* 0x00000024a31a7825 */ /* 0x102fe200078e021c */
[----:B------:R0:W-:Y:S03]  /*20c0*/  STS [R25+UR5], R158 ;  /* 0x0000009e19007988 */ /* 0x0001e60008000805 */
[----:B------:R-:W-:Y:S02]  /*20d0*/  IMAD.WIDE R28, R161, 0x24, R28 ;  /* 0x00000024a11c7825 */ /* 0x000fe400078e021c */
[----:B------:R-:W4:Y:S04]  /*20e0*/  LDG.E.U16.CONSTANT R26, desc[UR10][R26.64] ;  /* 0x0000000a1a1a7981 */ /* 0x000f28000c1e9500 */
[----:B------:R-:W4:Y:S04]  /*20f0*/  LDG.E.U16.CONSTANT R28, desc[UR10][R28.64] ;  /* 0x0000000a1c1c7981 */ /* 0x000f28000c1e9500 */
[----:B0-----:R0:W4:Y:S02]  /*2100*/  LDG.E.U16.CONSTANT R158, desc[UR10][R30.64] ;  /* 0x0000000a1e9e7981 */ /* 0x001124000c1e9500 */
[----:B0-----:R-:W-:-:S04]  /*2110*/  SHF.L.U32 R30, R23, 0x3, RZ ;  /* 0x00000003171e7819 */ /* 0x001fc800000006ff */
[----:B------:R-:W-:Y:S01]  /*2120*/  LEA.HI R27, R21, R30, RZ, 0x1e ;  /* 0x0000001e151b7211 */ /* 0x000fe200078ff0ff */
[----:B------:R-:W-:-:S03]  /*2130*/  UIADD3 UR6, UPT, UPT, UR14, 0x6520, URZ ;  /* 0x000065200e067890 */ /* 0x000fc6000fffe0ff */
[----:B------:R-:W-:Y:S01]  /*2140*/  SHF.L.U32 R27, R27, 0x4, RZ ;  /* 0x000000041b1b7819 */ /* 0x000fe200000006ff */
[----:B------:R-:W-:-:S03]  /*2150*/  ULEA UR6, UR15, UR6, 0x18 ;  /* 0x000000060f067291 */ /* 0x000fc6000f8ec0ff */
[C---:B------:R-:W-:Y:S02]  /*2160*/  IADD3 R30, PT, PT, R27.reuse, 0x200, RZ ;  /* 0x000002001b1e7810 */ /* 0x040fe40007ffe0ff */
[----:B------:R-:W-:-:S04]  /*2170*/  LOP3.LUT R29, R27, 0x7f0, RZ, 0xc0, !PT ;  /* 0x000007f01b1d7812 */ /* 0x000fc800078ec0ff */
[----:B------:R-:W-:Y:S01]  /*2180*/  LOP3.LUT R31, R29, 0x400, RZ, 0x3c, !PT ;  /* 0x000004001d1f7812 */ /* 0x000fe200078e3cff */
[----:B------:R-:W-:Y:S03]  /*2190*/  STS [R25+UR5+0x200], R164 ;  /* 0x000200a419007988 */ /* 0x000fe60008000805 */
[----:B------:R-:W-:Y:S01]  /*21a0*/  LOP3.LUT R31, R31, 0xc, R22, 0xf8, !PT ;  /* 0x0000000c1f1f7812 */ /* 0x000fe200078ef816 */
[----:B------:R-:W-:Y:S04]  /*21b0*/  STS [R25+UR5+0x400], R165 ;  /* 0x000400a519007988 */ /* 0x000fe80008000805 */
[----:B--2---:R-:W-:Y:S04]  /*21c0*/  STS [R25+UR5+0x600], R35 ;  /* 0x0006002319007988 */ /* 0x004fe80008000805 */
[----:B------:R0:W-:Y:S02]  /*21d0*/  STS [R25+UR5+0x800], R34 ;  /* 0x0008002219007988 */ /* 0x0001e40008000805 */
[----:B0-----:R-:W-:-:S02]  /*21e0*/  IADD3 R34, PT, PT, R27, 0x600, RZ ;  /* 0x000006001b227810 */ /* 0x001fc40007ffe0ff */
[----:B------:R-:W-:Y:S02]  /*21f0*/  LOP3.LUT R27, R30, 0x7f0, RZ, 0xc0, !PT ;  /* 0x000007f01e1b7812 */ /* 0x000fe400078ec0ff */
[----:B------:R-:W-:Y:S02]  /*2200*/  LOP3.LUT R35, R34, 0x7f0, RZ, 0xc0, !PT ;  /* 0x000007f022237812 */ /* 0x000fe400078ec0ff */
[--C-:B------:R-:W-:Y:S02]  /*2210*/  LOP3.LUT R30, R29, 0xc, R22.reuse, 0xf8, !PT ;  /* 0x0000000c1d1e7812 */ /* 0x100fe400078ef816 */
[--C-:B------:R-:W-:Y:S01]  /*2220*/  LOP3.LUT R27, R27, 0xc, R22.reuse, 0xf8, !PT ;  /* 0x0000000c1b1b7812 */ /* 0x100fe200078ef816 */
[----:B------:R-:W-:Y:S01]  /*2230*/  STS [R25+UR5+0xc00], R40 ;  /* 0x000c002819007988 */ /* 0x000fe20008000805 */
[----:B------:R-:W-:-:S03]  /*2240*/  LOP3.LUT R35, R35, 0xc, R22, 0xf8, !PT ;  /* 0x0000000c23237812 */ /* 0x000fc600078ef816 */
        /* <DEDUP_REMOVED lines=14> */
[----:B-----5:R-:W-:Y:S04]  /*2330*/  STS [R25+UR5+0x2e00], R53 ;  /* 0x002e003519007988 */ /* 0x020fe80008000805 */
        /* <DEDUP_REMOVED lines=9> */
[----:B------:R1:W-:Y:S01]  /*23d0*/  STS [R25+UR5+0x3c00], R32 ;  /* 0x003c002019007988 */ /* 0x0003e20008000805 */
[----:B---3--:R-:W-:-:S03]  /*23e0*/  HADD2.F32 R33, -RZ, R33.H0_H0 ;  /* 0x20000021ff217230 */ /* 0x008fc60000004100 */
[----:B----4-:R1:W-:Y:S04]  /*23f0*/  STS [R25+UR5+0x3e00], R162 ;  /* 0x003e00a219007988 */ /* 0x0103e80008000805 */
[----:B------:R1:W-:Y:S01]  /*2400*/  STS [R30+UR6], R33 ;  /* 0x000000211e007988 */ /* 0x0003e20008000806 */
[----:B0-----:R-:W-:Y:S02]  /*2410*/  HADD2.F32 R24, -RZ, R26.H0_H0 ;  /* 0x2000001aff187230 */ /* 0x001fe40000004100 */
[----:B------:R-:W-:Y:S02]  /*2420*/  HADD2.F32 R28, -RZ, R28.H0_H0 ;  /* 0x2000001cff1c7230 */ /* 0x000fe40000004100 */
[----:B------:R-:W-:-:S05]  /*2430*/  HADD2.F32 R158, -RZ, R158.H0_H0 ;  /* 0x2000009eff9e7230 */ /* 0x000fca0000004100 */
[----:B------:R1:W-:Y:S04]  /*2440*/  STS [R27+UR6], R158 ;  /* 0x0000009e1b007988 */ /* 0x0003e80008000806 */
[----:B------:R1:W-:Y:S04]  /*2450*/  STS [R31+UR6], R24 ;  /* 0x000000181f007988 */ /* 0x0003e80008000806 */
[----:B------:R1:W-:Y:S01]  /*2460*/  STS [R35+UR6], R28 ;  /* 0x0000001c23007988 */ /* 0x0003e20008000806 */
[----:B------:R-:W-:Y:S01]  /*2470*/  HFMA2 R26, -RZ, RZ, 0, 0 ;  /* 0x00000000ff1a7431 */ /* 0x000fe200000001ff */
[----:B------:R-:W-:-:S04]  /*2480*/  UIADD3 UR4, UPT, UPT, UR4, 0x4, URZ ;  /* 0x0000000404047890 */ /* 0x000fc8000fffe0ff */
[----:B------:R-:W-:Y:S01]  /*2490*/  UISETP.GE.AND UP0, UPT, UR4, UR7, UPT ;  /* 0x000000070400728c */ /* 0x000fe2000bf06270 */
[----:B------:R-:W-:Y:S10]  /*24a0*/  BAR.SYNC.DEFER_BLOCKING 0x0 ;  /* 0x0000000000007b1d */ /* 0x000ff40000010000 */
.L_x_29:
[----:B------:R-:W-:Y:S01]  /*24b0*/  IADD3 R49, PT, PT, R21, 0x20, RZ ;  /* 0x0000002015317810 */ /* 0x000fe20007ffe0ff */
[----:B------:R-:W-:Y:S01]  /*24c0*/  UIADD3 UR8, UPT, UPT, UR14, 0x2100, URZ ;  /* 0x000021000e087890 */ /* 0x000fe2000fffe0ff */
[----:B------:R-:W-:Y:S02]  /*24d0*/  LEA R160, R23, R26, 0x5 ;  /* 0x0000001a17a07211 */ /* 0x000fe400078e28ff */
[--C-:B------:R-:W-:Y:S01]  /*24e0*/  SHF.R.U32.HI R48, RZ, 0x3, R26.reuse ;  /* 0x00000003ff307819 */ /* 0x100fe2000001161a */
[----:B------:R-:W-:Y:S01]  /*24f0*/  IMAD R161, R49, 0x21, R26 ;  /* 0x0000002131a17824 */ /* 0x000fe200078e021a */
[----:B------:R-:W-:Y:S01]  /*2500*/  LEA R160, R160, UR5, 0x2 ;  /* 0x00000005a0a07c11 */ /* 0x000fe2000f8e10ff */
[----:B------:R-:W-:Y:S01]  /*2510*/  ULEA UR8, UR15, UR8, 0x18 ;  /* 0x000000080f087291 */ /* 0x000fe2000f8ec0ff */
[----:B-1----:R-:W-:Y:S02]  /*2520*/  LEA.HI R27, R21, R22, RZ, 0x1d ;  /* 0x00000016151b7211 */ /* 0x002fe400078fe8ff */
[----:B------:R-:W-:Y:S01]  /*2530*/  LEA R161, R161, UR9, 0x2 ;  /* 0x00000009a1a17c11 */ /* 0x000fe2000f8e10ff */
[----:B------:R-:W-:Y:S01]  /*2540*/  LDS.128 R40, [R160] ;  /* 0x00000000a0287984 */ /* 0x000fe20000000c00 */
[----:B------:R-:W-:-:S02]  /*2550*/  IADD3 R27, PT, PT, R48, R27, RZ ;  /* 0x0000001b301b7210 */ /* 0x000fc40007ffe0ff */
[----:B------:R-:W-:Y:S01]  /*2560*/  LEA R24, R23, R48, 0x2 ;  /* 0x0000003017187211 */ /* 0x000fe200078e10ff */
[----:B------:R-:W0:Y:S01]  /*2570*/  LDS R25, [R161+-0x1080] ;  /* 0xffef8000a1197984 */ /* 0x000e220000000800 */
[----:B------:R-:W-:Y:S02]  /*2580*/  LEA R27, R27, UR8, 0x2 ;  /* 0x000000081b1b7c11 */ /* 0x000fe4000f8e10ff */
[----:B------:R-:W-:Y:S01]  /*2590*/  LEA R24, R24, UR6, 0x2 ;  /* 0x0000000618187c11 */ /* 0x000fe2000f8e10ff */
[----:B------:R-:W1:Y:S01]  /*25a0*/  LDS R32, [R161+-0x107c] ;  /* 0xffef8400a1207984 */ /* 0x000e620000000800 */
[----:B------:R-:W-:-:S03]  /*25b0*/  IADD3 R26, PT, PT, R26, 0x8, RZ ;  /* 0x000000081a1a7810 */ /* 0x000fc60007ffe0ff */
[----:B------:R-:W2:Y:S01]  /*25c0*/  LDS R31, [R161+-0x1078] ;  /* 0xffef8800a11f7984 */ /* 0x000ea20000000800 */
[----:B------:R-:W-:-:S03]  /*25d0*/  ISETP.GE.U32.AND P0, PT, R26, 0x20, PT ;  /* 0x000000201a00780c */ /* 0x000fc60003f06070 */
[----:B------:R-:W3:Y:S04]  /*25e0*/  LDS R36, [R161+-0x1074] ;  /* 0xffef8c00a1247984 */ /* 0x000ee80000000800 */
[----:B------:R-:W-:Y:S04]  /*25f0*/  LDS.128 R44, [R160+0x10] ;  /* 0x00001000a02c7984 */ /* 0x000fe80000000c00 */
[----:B------:R-:W4:Y:S04]  /*2600*/  LDS R35, [R161+-0x1070] ;  /* 0xffef9000a1237984 */ /* 0x000f280000000800 */
[----:B------:R-:W5:Y:S04]  /*2610*/  LDS R34, [R161+-0x106c] ;  /* 0xffef9400a1227984 */ /* 0x000f680000000800 */
[----:B------:R-:W5:Y:S04]  /*2620*/  LDS R29, [R161+-0x1068] ;  /* 0xffef9800a11d7984 */ /* 0x000f680000000800 */
[----:B------:R-:W5:Y:S04]  /*2630*/  LDS R30, [R161+-0x1064] ;  /* 0xffef9c00a11e7984 */ /* 0x000f680000000800 */
[----:B------:R-:W-:Y:S04]  /*2640*/  LDS R27, [R27] ;  /* 0x000000001b1b7984 */ /* 0x000fe80000000800 */
[----:B------:R-:W5:Y:S01]  /*2650*/  LDS R162, [R24] ;  /* 0x0000000018a27984 */ /* 0x000f620000000800 */
[----:B0-----:R-:W-:-:S03]  /*2660*/  IDP.4A.S8.S8 R28, R25, R40, RZ ;  /* 0x00000028191c7226 */ /* 0x001fc600000006ff */
[----:B------:R-:W0:Y:S01]  /*2670*/  LDS R33, [R161] ;  /* 0x00000000a1217984 */ /* 0x000e220000000800 */
[----:B-1----:R-:W-:-:S03]  /*2680*/  IDP.4A.S8.S8 R28, R32, R41, R28 ;  /* 0x00000029201c7226 */ /* 0x002fc6000000061c */
[----:B------:R-:W-:Y:S01]  /*2690*/  LDS R153, [R161+0x8] ;  /* 0x00000800a1997984 */ /* 0x000fe20000000800 */
[----:B--2---:R-:W-:-:S03]  /*26a0*/  IDP.4A.S8.S8 R50, R31, R42, R28 ;  /* 0x0000002a1f327226 */ /* 0x004fc6000000061c */
[----:B------:R-:W1:Y:S01]  /*26b0*/  LDS R28, [R161+0x4] ;  /* 0x00000400a11c7984 */ /* 0x000e620000000800 */
[----:B---3--:R-:W-:-:S03]  /*26c0*/  IDP.4A.S8.S8 R50, R36, R43, R50 ;  /* 0x0000002b24327226 */ /* 0x008fc60000000632 */
[----:B------:R-:W2:Y:S01]  /*26d0*/  LDS R158, [R161+0xc] ;  /* 0x00000c00a19e7984 */ /* 0x000ea20000000800 */
[----:B----4-:R-:W-:-:S03]  /*26e0*/  IDP.4A.S8.S8 R50, R35, R44, R50 ;  /* 0x0000002c23327226 */ /* 0x010fc60000000632 */
[----:B------:R-:W3:Y:S01]  /*26f0*/  LDS R157, [R161+0x10] ;  /* 0x00001000a19d7984 */ /* 0x000ee20000000800 */
[----:B-----5:R-:W-:-:S03]  /*2700*/  IDP.4A.S8.S8 R50, R34, R45, R50 ;  /* 0x0000002d22327226 */ /* 0x020fc60000000632 */
[----:B------:R-:W-:Y:S01]  /*2710*/  LDS.128 R52, [R160+0x210] ;  /* 0x00021000a0347984 */ /* 0x000fe20000000c00 */
[----:B------:R-:W-:-:S03]  /*2720*/  IDP.4A.S8.S8 R50, R29, R46, R50 ;  /* 0x0000002e1d327226 */ /* 0x000fc60000000632 */
[----:B------:R-:W4:Y:S01]  /*2730*/  LDS R156, [R161+0x14] ;  /* 0x00001400a19c7984 */ /* 0x000f220000000800 */
[----:B------:R-:W-:-:S03]  /*2740*/  IDP.4A.S8.S8 R50, R30, R47, R50 ;  /* 0x0000002f1e327226 */ /* 0x000fc60000000632 */
[----:B------:R-:W5:Y:S02]  /*2750*/  LDS R155, [R161+0x18] ;  /* 0x00001800a19b7984 */ /* 0x000f640000000800 */
[----:B------:R-:W-:Y:S02]  /*2760*/  I2FP.F32.S32 R51, R50 ;  /* 0x0000003200337245 */ /* 0x000fe40000201400 */
[----:B------:R-:W5:Y:S01]  /*2770*/  LDS R154, [R161+0x1c] ;  /* 0x00001c00a19a7984 */ /* 0x000f620000000800 */
[----:B------:R-:W-:-:S04]  /*2780*/  FMUL R50, R27, R162 ;  /* 0x000000a21b327220 */ /* 0x000fc80000400000 */
[----:B------:R-:W-:Y:S01]  /*2790*/  FFMA R73, R50, R51, R73 ;  /* 0x0000003332497223 */ /* 0x000fe20000000049 */
[----:B------:R-:W-:-:S04]  /*27a0*/  SHF.L.U32 R50, R49, 0x2, RZ ;  /* 0x0000000231327819 */ /* 0x000fc800000006ff */
[----:B------:R-:W-:Y:S01]  /*27b0*/  LEA.HI R49, R49, R50, RZ, 0x1d ;  /* 0x0000003231317211 */ /* 0x000fe200078fe8ff */
[----:B0-----:R-:W-:-:S03]  /*27c0*/  IDP.4A.S8.S8 R50, R33, R40, RZ ;  /* 0x0000002821327226 */ /* 0x001fc600000006ff */
[----:B------:R-:W-:Y:S01]  /*27d0*/  IADD3 R40, PT, PT, R48, R49, RZ ;  /* 0x0000003130287210 */ /* 0x000fe20007ffe0ff */
[----:B-1----:R-:W-:Y:S02]  /*27e0*/  IDP.4A.S8.S8 R41, R28, R41, R50 ;  /* 0x000000291c297226 */ /* 0x002fe40000000632 */
[----:B------:R-:W0:Y:S01]  /*27f0*/  LDS.128 R48, [R160+0x200] ;  /* 0x00020000a0307984 */ /* 0x000e220000000c00 */
[----:B------:R-:W-:Y:S01]  /*2800*/  LEA R40, R40, UR8, 0x2 ;  /* 0x0000000828287c11 */ /* 0x000fe2000f8e10ff */
[----:B------:R-:W-:-:S04]  /*2810*/  IDP.4A.S8.S8 R41, R153, R42, R41 ;  /* 0x0000002a99297226 */ /* 0x000fc80000000629 */
[----:B------:R-:W1:Y:S01]  /*2820*/  LDS R159, [R40] ;  /* 0x00000000289f7984 */ /* 0x000e620000000800 */
[----:B--2---:R-:W-:-:S04]  /*2830*/  IDP.4A.S8.S8 R41, R158, R43, R41 ;  /* 0x0000002b9e297226 */ /* 0x004fc80000000629 */
[----:B---3--:R-:W-:-:S04]  /*2840*/  IDP.4A.S8.S8 R41, R157, R44, R41 ;  /* 0x0000002c9d297226 */ /* 0x008fc80000000629 */
[----:B----4-:R-:W-:-:S04]  /*2850*/  IDP.4A.S8.S8 R41, R156, R45, R41 ;  /* 0x0000002d9c297226 */ /* 0x010fc80000000629 */
[----:B-----5:R-:W-:-:S04]  /*2860*/  IDP.4A.S8.S8 R41, R155, R46, R41 ;  /* 0x0000002e9b297226 */ /* 0x020fc80000000629 */
[----:B------:R-:W-:-:S05]  /*2870*/  IDP.4A.S8.S8 R47, R154, R47, R41 ;  /* 0x0000002f9a2f7226 */ /* 0x000fca0000000629 */
[----:B------:R-:W-:Y:S01]  /*2880*/  I2FP.F32.S32 R47, R47 ;  /* 0x0000002f002f7245 */ /* 0x000fe20000201400 */
[-C--:B0-----:R-:W-:Y:S02]  /*2890*/  IDP.4A.S8.S8 R42, R25, R48.reuse, RZ ;  /* 0x00000030192a7226 */ /* 0x081fe400000006ff */
[----:B------:R-:W-:Y:S02]  /*28a0*/  IDP.4A.S8.S8 R48, R33, R48, RZ ;  /* 0x0000003021307226 */ /* 0x000fe400000006ff */
[-C--:B------:R-:W-:Y:S02]  /*28b0*/  IDP.4A.S8.S8 R42, R32, R49.reuse, R42 ;  /* 0x00000031202a7226 */ /* 0x080fe4000000062a */
[----:B------:R-:W-:Y:S02]  /*28c0*/  IDP.4A.S8.S8 R48, R28, R49, R48 ;  /* 0x000000311c307226 */ /* 0x000fe40000000630 */
[----:B-1----:R-:W-:Y:S01]  /*28d0*/  FMUL R162, R162, R159 ;  /* 0x0000009fa2a27220 */ /* 0x002fe20000400000 */
[----:B------:R-:W-:-:S02]  /*28e0*/  IDP.4A.S8.S8 R42, R31, R50, R42 ;  /* 0x000000321f2a7226 */ /* 0x000fc4000000062a */
[----:B------:R-:W-:Y:S02]  /*28f0*/  IDP.4A.S8.S8 R48, R153, R50, R48 ;  /* 0x0000003299307226 */ /* 0x000fe40000000630 */
[----:B------:R-:W-:Y:S01]  /*2900*/  FFMA R121, R162, R47, R121 ;  /* 0x0000002fa2797223 */ /* 0x000fe20000000079 */
[-C--:B------:R-:W-:Y:S01]  /*2910*/  IDP.4A.S8.S8 R42, R36, R51.reuse, R42 ;  /* 0x00000033242a7226 */ /* 0x080fe2000000062a */
[----:B------:R-:W-:Y:S01]  /*2920*/  LDS R162, [R24+0xc0] ;  /* 0x0000c00018a27984 */ /* 0x000fe20000000800 */
[----:B------:R-:W-:Y:S02]  /*2930*/  IDP.4A.S8.S8 R48, R158, R51, R48 ;  /* 0x000000339e307226 */ /* 0x000fe40000000630 */
[-C--:B------:R-:W-:Y:S02]  /*2940*/  IDP.4A.S8.S8 R42, R35, R52.reuse, R42 ;  /* 0x00000034232a7226 */ /* 0x080fe4000000062a */
[----:B------:R-:W-:Y:S02]  /*2950*/  IDP.4A.S8.S8 R52, R157, R52, R48 ;  /* 0x000000349d347226 */ /* 0x000fe40000000630 */
[----:B------:R-:W0:Y:S01]  /*2960*/  LDS R48, [R24+0x40] ;  /* 0x0000400018307984 */ /* 0x000e220000000800 */
[----:B------:R-:W-:-:S02]  /*2970*/  IDP.4A.S8.S8 R42, R34, R53, R42 ;  /* 0x00000035222a7226 */ /* 0x000fc4000000062a */
[----:B------:R-:W-:Y:S02]  /*2980*/  IDP.4A.S8.S8 R52, R156, R53, R52 ;  /* 0x000000359c347226 */ /* 0x000fe40000000634 */
[-C--:B------:R-:W-:Y:S02]  /*2990*/  IDP.4A.S8.S8 R44, R29, R54.reuse, R42 ;  /* 0x000000361d2c7226 */ /* 0x080fe4000000062a */
[----:B------:R-:W1:Y:S01]  /*29a0*/  LDS.128 R40, [R160+0x400] ;  /* 0x00040000a0287984 */ /* 0x000e620000000c00 */
[----:B------:R-:W-:Y:S02]  /*29b0*/  IDP.4A.S8.S8 R52, R155, R54, R52 ;  /* 0x000000369b347226 */ /* 0x000fe40000000634 */
[-C--:B------:R-:W-:Y:S02]  /*29c0*/  IDP.4A.S8.S8 R49, R30, R55.reuse, R44 ;  /* 0x000000371e317226 */ /* 0x080fe4000000062c */
[----:B------:R-:W2:Y:S01]  /*29d0*/  LDS.128 R44, [R160+0x410] ;  /* 0x00041000a02c7984 */ /* 0x000ea20000000c00 */
[----:B------:R-:W-:-:S02]  /*29e0*/  IDP.4A.S8.S8 R52, R154, R55, R52 ;  /* 0x000000379a347226 */ /* 0x000fc40000000634 */
[----:B------:R-:W-:-:S03]  /*29f0*/  I2FP.F32.S32 R49, R49 ;  /* 0x0000003100317245 */ /* 0x000fc60000201400 */
[----:B------:R-:W-:Y:S01]  /*2a00*/  I2FP.F32.S32 R52, R52 ;  /* 0x0000003400347245 */ /* 0x000fe20000201400 */
[----:B0-----:R-:W-:-:S04]  /*2a10*/  FMUL R50, R27, R48 ;  /* 0x000000301b327220 */ /* 0x001fc80000400000 */
[----:B------:R-:W-:Y:S01]  /*2a20*/  FFMA R75, R50, R49, R75 ;  /* 0x00000031324b7223 */ /* 0x000fe2000000004b */
[----:B------:R-:W-:Y:S02]  /*2a30*/  FMUL R49, R159, R48 ;  /* 0x000000309f317220 */ /* 0x000fe40000400000 */
[----:B------:R-:W0:Y:S02]  /*2a40*/  LDS R48, [R24+0x80] ;  /* 0x0000800018307984 */ /* 0x000e240000000800 */
[----:B------:R-:W-:Y:S01]  /*2a50*/  FFMA R122, R49, R52, R122 ;  /* 0x00000034317a7223 */ /* 0x000fe2000000007a */
[-C--:B-1----:R-:W-:Y:S01]  /*2a60*/  IDP.4A.S8.S8 R49, R25, R40.reuse, RZ ;  /* 0x0000002819317226 */ /* 0x082fe200000006ff */
[----:B------:R-:W-:Y:S01]  /*2a70*/  LDS.128 R52, [R160+0x810] ;  /* 0x00081000a0347984 */ /* 0x000fe20000000c00 */
[----:B------:R-:W-:Y:S02]  /*2a80*/  IDP.4A.S8.S8 R40, R33, R40, RZ ;  /* 0x0000002821287226 */ /* 0x000fe400000006ff */
[----:B------:R-:W-:-:S02]  /*2a90*/  IDP.4A.S8.S8 R49, R32, R41, R49 ;  /* 0x0000002920317226 */ /* 0x000fc40000000631 */
[----:B------:R-:W-:Y:S02]  /*2aa0*/  IDP.4A.S8.S8 R40, R28, R41, R40 ;  /* 0x000000291c287226 */ /* 0x000fe40000000628 */
[-C--:B------:R-:W-:Y:S02]  /*2ab0*/  IDP.4A.S8.S8 R49, R31, R42.reuse, R49 ;  /* 0x0000002a1f317226 */ /* 0x080fe40000000631 */
[----:B------:R-:W-:Y:S02]  /*2ac0*/  IDP.4A.S8.S8 R40, R153, R42, R40 ;  /* 0x0000002a99287226 */ /* 0x000fe40000000628 */
[-C--:B------:R-:W-:Y:S02]  /*2ad0*/  IDP.4A.S8.S8 R49, R36, R43.reuse, R49 ;  /* 0x0000002b24317226 */ /* 0x080fe40000000631 */
[----:B------:R-:W-:Y:S02]  /*2ae0*/  IDP.4A.S8.S8 R40, R158, R43, R40 ;  /* 0x0000002b9e287226 */ /* 0x000fe40000000628 */
[----:B--2---:R-:W-:-:S02]  /*2af0*/  IDP.4A.S8.S8 R49, R35, R44, R49 ;  /* 0x0000002c23317226 */ /* 0x004fc40000000631 */
[----:B------:R-:W-:Y:S02]  /*2b00*/  IDP.4A.S8.S8 R40, R157, R44, R40 ;  /* 0x0000002c9d287226 */ /* 0x000fe40000000628 */
[-C--:B------:R-:W-:Y:S02]  /*2b10*/  IDP.4A.S8.S8 R49, R34, R45.reuse, R49 ;  /* 0x0000002d22317226 */ /* 0x080fe40000000631 */
[----:B------:R-:W-:Y:S02]  /*2b20*/  IDP.4A.S8.S8 R45, R156, R45, R40 ;  /* 0x0000002d9c2d7226 */ /* 0x000fe40000000628 */
[-C--:B------:R-:W-:Y:S01]  /*2b30*/  IDP.4A.S8.S8 R49, R29, R46.reuse, R49 ;  /* 0x0000002e1d317226 */ /* 0x080fe20000000631 */
[----:B------:R-:W1:Y:S01]  /*2b40*/  LDS.128 R40, [R160+0x600] ;  /* 0x00060000a0287984 */ /* 0x000e620000000c00 */
[----:B------:R-:W-:Y:S02]  /*2b50*/  IDP.4A.S8.S8 R45, R155, R46, R45 ;  /* 0x0000002e9b2d7226 */ /* 0x000fe4000000062d */
[----:B------:R-:W-:-:S05]  /*2b60*/  IDP.4A.S8.S8 R49, R30, R47, R49 ;  /* 0x0000002f1e317226 */ /* 0x000fca0000000631 */
[----:B------:R-:W-:Y:S01]  /*2b70*/  I2FP.F32.S32 R49, R49 ;  /* 0x0000003100317245 */ /* 0x000fe20000201400 */
[-C--:B0-----:R-:W-:Y:S01]  /*2b80*/  FMUL R44, R27, R48.reuse ;  /* 0x000000301b2c7220 */ /* 0x081fe20000400000 */
[----:B------:R-:W-:-:S03]  /*2b90*/  FMUL R48, R159, R48 ;  /* 0x000000309f307220 */ /* 0x000fc60000400000 */
[----:B------:R-:W-:Y:S01]  /*2ba0*/  FFMA R77, R44, R49, R77 ;  /* 0x000000312c4d7223 */ /* 0x000fe2000000004d */
[----:B------:R-:W-:Y:S02]  /*2bb0*/  IDP.4A.S8.S8 R49, R154, R47, R45 ;  /* 0x0000002f9a317226 */ /* 0x000fe4000000062d */
[----:B------:R-:W0:Y:S03]  /*2bc0*/  LDS.128 R44, [R160+0x610] ;  /* 0x00061000a02c7984 */ /* 0x000e260000000c00 */
[----:B------:R-:W-:-:S05]  /*2bd0*/  I2FP.F32.S32 R49, R49 ;  /* 0x0000003100317245 */ /* 0x000fca0000201400 */
[----:B------:R-:W-:Y:S01]  /*2be0*/  FFMA R123, R48, R49, R123 ;  /* 0x00000031307b7223 */ /* 0x000fe2000000007b */
[-C--:B-1----:R-:W-:Y:S02]  /*2bf0*/  IDP.4A.S8.S8 R48, R25, R40.reuse, RZ ;  /* 0x0000002819307226 */ /* 0x082fe400000006ff */
[----:B------:R-:W-:Y:S02]  /*2c00*/  IDP.4A.S8.S8 R40, R33, R40, RZ ;  /* 0x0000002821287226 */ /* 0x000fe400000006ff */
[-C--:B------:R-:W-:Y:S02]  /*2c10*/  IDP.4A.S8.S8 R48, R32, R41.reuse, R48 ;  /* 0x0000002920307226 */ /* 0x080fe40000000630 */
[----:B------:R-:W-:Y:S02]  /*2c20*/  IDP.4A.S8.S8 R40, R28, R41, R40 ;  /* 0x000000291c287226 */ /* 0x000fe40000000628 */
[-C--:B------:R-:W-:Y:S02]  /*2c30*/  IDP.4A.S8.S8 R48, R31, R42.reuse, R48 ;  /* 0x0000002a1f307226 */ /* 0x080fe40000000630 */
[----:B------:R-:W-:-:S02]  /*2c40*/  IDP.4A.S8.S8 R40, R153, R42, R40 ;  /* 0x0000002a99287226 */ /* 0x000fc40000000628 */
[-C--:B------:R-:W-:Y:S02]  /*2c50*/  IDP.4A.S8.S8 R48, R36, R43.reuse, R48 ;  /* 0x0000002b24307226 */ /* 0x080fe40000000630 */
[----:B------:R-:W-:Y:S02]  /*2c60*/  IDP.4A.S8.S8 R40, R158, R43, R40 ;  /* 0x0000002b9e287226 */ /* 0x000fe40000000628 */
[-C--:B0-----:R-:W-:Y:S02]  /*2c70*/  IDP.4A.S8.S8 R48, R35, R44.reuse, R48 ;  /* 0x0000002c23307226 */ /* 0x081fe40000000630 */
[----:B------:R-:W-:Y:S02]  /*2c80*/  IDP.4A.S8.S8 R40, R157, R44, R40 ;  /* 0x0000002c9d287226 */ /* 0x000fe40000000628 */
[-C--:B------:R-:W-:Y:S02]  /*2c90*/  IDP.4A.S8.S8 R48, R34, R45.reuse, R48 ;  /* 0x0000002d22307226 */ /* 0x080fe40000000630 */
[----:B------:R-:W-:-:S02]  /*2ca0*/  IDP.4A.S8.S8 R40, R156, R45, R40 ;  /* 0x0000002d9c287226 */ /* 0x000fc40000000628 */
[----:B------:R-:W-:Y:S01]  /*2cb0*/  FMUL R45, R159, R162 ;  /* 0x000000a29f2d7220 */ /* 0x000fe20000400000 */
[-C--:B------:R-:W-:Y:S02]  /*2cc0*/  IDP.4A.S8.S8 R48, R29, R46.reuse, R48 ;  /* 0x0000002e1d307226 */ /* 0x080fe40000000630 */
[----:B------:R-:W-:Y:S02]  /*2cd0*/  IDP.4A.S8.S8 R40, R155, R46, R40 ;  /* 0x0000002e9b287226 */ /* 0x000fe40000000628 */
[-C--:B------:R-:W-:Y:S02]  /*2ce0*/  IDP.4A.S8.S8 R48, R30, R47.reuse, R48 ;  /* 0x0000002f1e307226 */ /* 0x080fe40000000630 */
[----:B------:R-:W-:-:S03]  /*2cf0*/  IDP.4A.S8.S8 R47, R154, R47, R40 ;  /* 0x0000002f9a2f7226 */ /* 0x000fc60000000628 */
[----:B------:R-:W-:Y:S01]  /*2d00*/  I2FP.F32.S32 R49, R48 ;  /* 0x0000003000317245 */ /* 0x000fe20000201400 */
[----:B------:R-:W-:Y:S01]  /*2d10*/  FMUL R48, R27, R162 ;  /* 0x000000a21b307220 */ /* 0x000fe20000400000 */
[----:B------:R-:W-:Y:S01]  /*2d20*/  I2FP.F32.S32 R47, R47 ;  /* 0x0000002f002f7245 */ /* 0x000fe20000201400 */
[----:B------:R-:W-:Y:S02]  /*2d30*/  LDS R162, [R24+0x180] ;  /* 0x0001800018a27984 */ /* 0x000fe40000000800 */
[----:B------:R-:W-:Y:S02]  /*2d40*/  FFMA R79, R48, R49, R79 ;  /* 0x00000031304f7223 */ /* 0x000fe4000000004f */
[----:B------:R-:W0:Y:S01]  /*2d50*/  LDS.128 R48, [R160+0x800] ;  /* 0x00080000a0307984 */ /* 0x000e220000000c00 */
[----:B------:R-:W-:Y:S01]  /*2d60*/  FFMA R124, R45, R47, R124 ;  /* 0x0000002f2d7c7223 */ /* 0x000fe2000000007c */
[-C--:B0-----:R-:W-:Y:S02]  /*2d70*/  IDP.4A.S8.S8 R41, R25, R48.reuse, RZ ;  /* 0x0000003019297226 */ /* 0x081fe400000006ff */
[----:B------:R-:W-:-:S02]  /*2d80*/  IDP.4A.S8.S8 R48, R33, R48, RZ ;  /* 0x0000003021307226 */ /* 0x000fc400000006ff */
        /* <DEDUP_REMOVED lines=8> */
[----:B------:R-:W0:Y:S01]  /*2e10*/  LDS R48, [R24+0x100] ;  /* 0x0001000018307984 */ /* 0x000e220000000800 */
[-C--:B------:R-:W-:Y:S02]  /*2e20*/  IDP.4A.S8.S8 R41, R34, R53.reuse, R41 ;  /* 0x0000003522297226 */ /* 0x080fe40000000629 */
[----:B------:R-:W-:Y:S02]  /*2e30*/  IDP.4A.S8.S8 R52, R156, R53, R52 ;  /* 0x000000359c347226 */ /* 0x000fe40000000634 */
[-C--:B------:R-:W-:Y:S02]  /*2e40*/  IDP.4A.S8.S8 R44, R29, R54.reuse, R41 ;  /* 0x000000361d2c7226 */ /* 0x080fe40000000629 */
[----:B------:R-:W1:Y:S01]  /*2e50*/  LDS.128 R40, [R160+0xa00] ;  /* 0x000a0000a0287984 */ /* 0x000e620000000c00 */
[----:B------:R-:W-:-:S02]  /*2e60*/  IDP.4A.S8.S8 R52, R155, R54, R52 ;  /* 0x000000369b347226 */ /* 0x000fc40000000634 */
[-C--:B------:R-:W-:Y:S02]  /*2e70*/  IDP.4A.S8.S8 R49, R30, R55.reuse, R44 ;  /* 0x000000371e317226 */ /* 0x080fe4000000062c */
[----:B------:R-:W2:Y:S01]  /*2e80*/  LDS.128 R44, [R160+0xa10] ;  /* 0x000a1000a02c7984 */ /* 0x000ea20000000c00 */
[----:B------:R-:W-:Y:S02]  /*2e90*/  IDP.4A.S8.S8 R52, R154, R55, R52 ;  /* 0x000000379a347226 */ /* 0x000fe40000000634 */
[----:B------:R-:W-:-:S03]  /*2ea0*/  I2FP.F32.S32 R49, R49 ;  /* 0x0000003100317245 */ /* 0x000fc60000201400 */
[----:B------:R-:W-:Y:S01]  /*2eb0*/  I2FP.F32.S32 R52, R52 ;  /* 0x0000003400347245 */ /* 0x000fe20000201400 */
[-C--:B0-----:R-:W-:Y:S01]  /*2ec0*/  FMUL R50, R27, R48.reuse ;  /* 0x000000301b327220 */ /* 0x081fe20000400000 */
[----:B------:R-:W-:-:S03]  /*2ed0*/  FMUL R48, R159, R48 ;  /* 0x000000309f307220 */ /* 0x000fc60000400000 */
[----:B------:R-:W-:Y:S01]  /*2ee0*/  FFMA R81, R50, R49, R81 ;  /* 0x0000003132517223 */ /* 0x000fe20000000051 */
[----:B------:R-:W-:Y:S02]  /*2ef0*/  FFMA R125, R48, R52, R125 ;  /* 0x00000034307d7223 */ /* 0x000fe4000000007d */
[----:B------:R-:W0:Y:S01]  /*2f00*/  LDS R48, [R24+0x140] ;  /* 0x0001400018307984 */ /* 0x000e220000000800 */
[-C--:B-1----:R-:W-:Y:S02]  /*2f10*/  IDP.4A.S8.S8 R49, R25, R40.reuse, RZ ;  /* 0x0000002819317226 */ /* 0x082fe400000006ff */
[----:B------:R-:W-:Y:S01]  /*2f20*/  IDP.4A.S8.S8 R40, R33, R40, RZ ;  /* 0x0000002821287226 */ /* 0x000fe200000006ff */
[----:B------:R-:W-:Y:S01]  /*2f30*/  LDS.128 R52, [R160+0xe10] ;  /* 0x000e1000a0347984 */ /* 0x000fe20000000c00 */
[-C--:B------:R-:W-:Y:S02]  /*2f40*/  IDP.4A.S8.S8 R49, R32, R41.reuse, R49 ;  /* 0x0000002920317226 */ /* 0x080fe40000000631 */
[----:B------:R-:W-:-:S02]  /*2f50*/  IDP.4A.S8.S8 R40, R28, R41, R40 ;  /* 0x000000291c287226 */ /* 0x000fc40000000628 */
[-C--:B------:R-:W-:Y:S02]  /*2f60*/  IDP.4A.S8.S8 R49, R31, R42.reuse, R49 ;  /* 0x0000002a1f317226 */ /* 0x080fe40000000631 */
[----:B------:R-:W-:Y:S02]  /*2f70*/  IDP.4A.S8.S8 R40, R153, R42, R40 ;  /* 0x0000002a99287226 */ /* 0x000fe40000000628 */
[-C--:B------:R-:W-:Y:S02]  /*2f80*/  IDP.4A.S8.S8 R49, R36, R43.reuse, R49 ;  /* 0x0000002b24317226 */ /* 0x080fe40000000631 */
[----:B------:R-:W-:Y:S02]  /*2f90*/  IDP.4A.S8.S8 R40, R158, R43, R40 ;  /* 0x0000002b9e287226 */ /* 0x000fe40000000628 */
[-C--:B--2---:R-:W-:Y:S02]  /*2fa0*/  IDP.4A.S8.S8 R49, R35, R44.reuse, R49 ;  /* 0x0000002c23317226 */ /* 0x084fe40000000631 */
[----:B------:R-:W-:-:S02]  /*2fb0*/  IDP.4A.S8.S8 R40, R157, R44, R40 ;  /* 0x0000002c9d287226 */ /* 0x000fc40000000628 */
[-C--:B------:R-:W-:Y:S02]  /*2fc0*/  IDP.4A.S8.S8 R49, R34, R45.reuse, R49 ;  /* 0x0000002d22317226 */ /* 0x080fe40000000631 */
[----:B------:R-:W-:Y:S02]  /*2fd0*/  IDP.4A.S8.S8 R45, R156, R45, R40 ;  /* 0x0000002d9c2d7226 */ /* 0x000fe40000000628 */
[-C--:B------:R-:W-:Y:S01]  /*2fe0*/  IDP.4A.S8.S8 R49, R29, R46.reuse, R49 ;  /* 0x0000002e1d317226 */ /* 0x080fe20000000631 */
[----:B------:R-:W1:Y:S01]  /*2ff0*/  LDS.128 R40, [R160+0xc00] ;  /* 0x000c0000a0287984 */ /* 0x000e620000000c00 */
[----:B------:R-:W-:Y:S02]  /*3000*/  IDP.4A.S8.S8 R45, R155, R46, R45 ;  /* 0x0000002e9b2d7226 */ /* 0x000fe4000000062d */
[----:B------:R-:W-:-:S05]  /*3010*/  IDP.4A.S8.S8 R49, R30, R47, R49 ;  /* 0x0000002f1e317226 */ /* 0x000fca0000000631 */
[----:B------:R-:W-:Y:S01]  /*3020*/  I2FP.F32.S32 R49, R49 ;  /* 0x0000003100317245 */ /* 0x000fe20000201400 */
[----:B0-----:R-:W-:-:S04]  /*3030*/  FMUL R44, R27, R48 ;  /* 0x000000301b2c7220 */ /* 0x001fc80000400000 */
[----:B------:R-:W-:Y:S01]  /*3040*/  FFMA R83, R44, R49, R83 ;  /* 0x000000312c537223 */ /* 0x000fe20000000053 */
[----:B------:R-:W-:Y:S02]  /*3050*/  IDP.4A.S8.S8 R49, R154, R47, R45 ;  /* 0x0000002f9a317226 */ /* 0x000fe4000000062d */
[----:B------:R-:W0:Y:S03]  /*3060*/  LDS.128 R44, [R160+0xc10] ;  /* 0x000c1000a02c7984 */ /* 0x000e260000000c00 */
[----:B------:R-:W-:Y:S01]  /*3070*/  I2FP.F32.S32 R50, R49 ;  /* 0x0000003100327245 */ /* 0x000fe20000201400 */
[----:B------:R-:W-:-:S04]  /*3080*/  FMUL R49, R159, R48 ;  /* 0x000000309f317220 */ /* 0x000fc80000400000 */
        /* <DEDUP_REMOVED lines=13> */
[-C--:B------:R-:W-:Y:S02]  /*3160*/  IDP.4A.S8.S8 R48, R29, R46.reuse, R48 ;  /* 0x0000002e1d307226 */ /* 0x080fe40000000630 */
[----:B------:R-:W-:Y:S02]  /*3170*/  IDP.4A.S8.S8 R40, R155, R46, R40 ;  /* 0x0000002e9b287226 */ /* 0x000fe40000000628 */
[-C--:B------:R-:W-:Y:S02]  /*3180*/  IDP.4A.S8.S8 R48, R30, R47.reuse, R48 ;  /* 0x0000002f1e307226 */ /* 0x080fe40000000630 */
[----:B------:R-:W-:-:S03]  /*3190*/  IDP.4A.S8.S8 R47, R154, R47, R40 ;  /* 0x0000002f9a2f7226 */ /* 0x000fc60000000628 */
[----:B------:R-:W-:Y:S01]  /*31a0*/  I2FP.F32.S32 R49, R48 ;  /* 0x0000003000317245 */ /* 0x000fe20000201400 */
[-C--:B------:R-:W-:Y:S01]  /*31b0*/  FMUL R48, R27, R162.reuse ;  /* 0x000000a21b307220 */ /* 0x080fe20000400000 */
[----:B------:R-:W-:Y:S01]  /*31c0*/  I2FP.F32.S32 R47, R47 ;  /* 0x0000002f002f7245 */ /* 0x000fe20000201400 */
[----:B------:R-:W-:Y:S02]  /*31d0*/  FMUL R162, R159, R162 ;  /* 0x000000a29fa27220 */ /* 0x000fe40000400000 */
[----:B------:R-:W-:Y:S02]  /*31e0*/  FFMA R85, R48, R49, R85 ;  /* 0x0000003130557223 */ /* 0x000fe40000000055 */
[----:B------:R-:W0:Y:S01]  /*31f0*/  LDS.128 R48, [R160+0xe00] ;  /* 0x000e0000a0307984 */ /* 0x000e220000000c00 */
[----:B------:R-:W-:-:S03]  /*3200*/  FFMA R127, R162, R47, R127 ;  /* 0x0000002fa27f7223 */ /* 0x000fc6000000007f */
[----:B------:R-:W-:Y:S01]  /*3210*/  LDS R162, [R24+0x240] ;  /* 0x0002400018a27984 */ /* 0x000fe20000000800 */
[-C--:B0-----:R-:W-:Y:S02]  /*3220*/  IDP.4A.S8.S8 R41, R25, R48.reuse, RZ ;  /* 0x0000003019297226 */ /* 0x081fe400000006ff */
        /* <DEDUP_REMOVED lines=9> */
[----:B------:R-:W0:Y:S01]  /*32c0*/  LDS R48, [R24+0x1c0] ;  /* 0x0001c00018307984 */ /* 0x000e220000000800 */
[-C--:B------:R-:W-:Y:S02]  /*32d0*/  IDP.4A.S8.S8 R41, R34, R53.reuse, R41 ;  /* 0x0000003522297226 */ /* 0x080fe40000000629 */
[----:B------:R-:W-:-:S02]  /*32e0*/  IDP.4A.S8.S8 R52, R156, R53, R52 ;  /* 0x000000359c347226 */ /* 0x000fc40000000634 */
[-C--:B------:R-:W-:Y:S02]  /*32f0*/  IDP.4A.S8.S8 R44, R29, R54.reuse, R41 ;  /* 0x000000361d2c7226 */ /* 0x080fe40000000629 */
[----:B------:R-:W1:Y:S01]  /*3300*/  LDS.128 R40, [R160+0x1000] ;  /* 0x00100000a0287984 */ /* 0x000e620000000c00 */
[----:B------:R-:W-:Y:S02]  /*3310*/  IDP.4A.S8.S8 R52, R155, R54, R52 ;  /* 0x000000369b347226 */ /* 0x000fe40000000634 */
[-C--:B------:R-:W-:Y:S02]  /*3320*/  IDP.4A.S8.S8 R49, R30, R55.reuse, R44 ;  /* 0x000000371e317226 */ /* 0x080fe4000000062c */
[----:B------:R-:W2:Y:S01]  /*3330*/  LDS.128 R44, [R160+0x1010] ;  /* 0x00101000a02c7984 */ /* 0x000ea20000000c00 */
[----:B------:R-:W-:Y:S02]  /*3340*/  IDP.4A.S8.S8 R52, R154, R55, R52 ;  /* 0x000000379a347226 */ /* 0x000fe40000000634 */
        /* <DEDUP_REMOVED lines=332> */
[----:B------:R-:W-:Y:S01]  /*4810*/  FMUL R49, R27, R162 ;  /* 0x000000a21b317220 */ /* 0x000fe20000400000 */
[-C--:B-1----:R-:W-:Y:S02]  /*4820*/  IDP.4A.S8.S8 R48, R25, R40.reuse, RZ ;  /* 0x0000002819307226 */ /* 0x082fe400000006ff */
[----:B------:R-:W-:Y:S02]  /*4830*/  IDP.4A.S8.S8 R40, R33, R40, RZ ;  /* 0x0000002821287226 */ /* 0x000fe400000006ff */
[-C--:B------:R-:W-:Y:S02]  /*4840*/  IDP.4A.S8.S8 R48, R32, R41.reuse, R48 ;  /* 0x0000002920307226 */ /* 0x080fe40000000630 */
[----:B------:R-:W-:Y:S02]  /*4850*/  IDP.4A.S8.S8 R40, R28, R41, R40 ;  /* 0x000000291c287226 */ /* 0x000fe40000000628 */
[----:B------:R-:W-:-:S02]  /*4860*/  IDP.4A.S8.S8 R48, R31, R42, R48 ;  /* 0x0000002a1f307226 */ /* 0x000fc40000000630 */
[----:B------:R-:W-:Y:S02]  /*4870*/  IDP.4A.S8.S8 R40, R153, R42, R40 ;  /* 0x0000002a99287226 */ /* 0x000fe40000000628 */
[-C--:B------:R-:W-:Y:S02]  /*4880*/  IDP.4A.S8.S8 R48, R36, R43.reuse, R48 ;  /* 0x0000002b24307226 */ /* 0x080fe40000000630 */
[----:B------:R-:W-:Y:S02]  /*4890*/  IDP.4A.S8.S8 R40, R158, R43, R40 ;  /* 0x0000002b9e287226 */ /* 0x000fe40000000628 */
[-C--:B0-----:R-:W-:Y:S02]  /*48a0*/  IDP.4A.S8.S8 R48, R35, R44.reuse, R48 ;  /* 0x0000002c23307226 */ /* 0x081fe40000000630 */
[----:B------:R-:W-:Y:S02]  /*48b0*/  IDP.4A.S8.S8 R40, R157, R44, R40 ;  /* 0x0000002c9d287226 */ /* 0x000fe40000000628 */
[----:B------:R-:W-:-:S02]  /*48c0*/  IDP.4A.S8.S8 R48, R34, R45, R48 ;  /* 0x0000002d22307226 */ /* 0x000fc40000000630 */
[----:B------:R-:W-:Y:S02]  /*48d0*/  IDP.4A.S8.S8 R40, R156, R45, R40 ;  /* 0x0000002d9c287226 */ /* 0x000fe40000000628 */
[----:B------:R-:W-:Y:S01]  /*48e0*/  FMUL R45, R159, R162 ;  /* 0x000000a29f2d7220 */ /* 0x000fe20000400000 */
[-C--:B------:R-:W-:Y:S01]  /*48f0*/  IDP.4A.S8.S8 R48, R29, R46.reuse, R48 ;  /* 0x0000002e1d307226 */ /* 0x080fe20000000630 */
[----:B------:R-:W-:Y:S01]  /*4900*/  LDS R162, [R24+0x600] ;  /* 0x0006000018a27984 */ /* 0x000fe20000000800 */
[----:B------:R-:W-:Y:S02]  /*4910*/  IDP.4A.S8.S8 R40, R155, R46, R40 ;  /* 0x0000002e9b287226 */ /* 0x000fe40000000628 */
[-C--:B------:R-:W-:Y:S02]  /*4920*/  IDP.4A.S8.S8 R48, R30, R47.reuse, R48 ;  /* 0x0000002f1e307226 */ /* 0x080fe40000000630 */
[----:B------:R-:W-:-:S03]  /*4930*/  IDP.4A.S8.S8 R47, R154, R47, R40 ;  /* 0x0000002f9a2f7226 */ /* 0x000fc60000000628 */
[----:B------:R-:W-:Y:S02]  /*4940*/  I2FP.F32.S32 R48, R48 ;  /* 0x0000003000307245 */ /* 0x000fe40000201400 */
[----:B------:R-:W-:-:S03]  /*4950*/  I2FP.F32.S32 R47, R47 ;  /* 0x0000002f002f7245 */ /* 0x000fc60000201400 */
[----:B------:R-:W-:Y:S02]  /*4960*/  FFMA R110, R49, R48, R110 ;  /* 0x00000030316e7223 */ /* 0x000fe4000000006e */
[----:B------:R-:W0:Y:S01]  /*4970*/  LDS.128 R48, [R160+0x2c00] ;  /* 0x002c0000a0307984 */ /* 0x000e220000000c00 */
[----:B------:R-:W-:Y:S01]  /*4980*/  FFMA R142, R45, R47, R142 ;  /* 0x0000002f2d8e7223 */ /* 0x000fe2000000008e */
[-C--:B0-----:R-:W-:Y:S02]  /*4990*/  IDP.4A.S8.S8 R41, R25, R48.reuse, RZ ;  /* 0x0000003019297226 */ /* 0x081fe400000006ff */
[----:B------:R-:W-:Y:S02]  /*49a0*/  IDP.4A.S8.S8 R48, R33, R48, RZ ;  /* 0x0000003021307226 */ /* 0x000fe400000006ff */
        /* <DEDUP_REMOVED lines=8> */
[----:B------:R-:W0:Y:S01]  /*4a30*/  LDS R48, [R24+0x580] ;  /* 0x0005800018307984 */ /* 0x000e220000000800 */
[-C--:B------:R-:W-:Y:S02]  /*4a40*/  IDP.4A.S8.S8 R41, R34, R53.reuse, R41 ;  /* 0x0000003522297226 */ /* 0x080fe40000000629 */
[----:B------:R-:W-:Y:S02]  /*4a50*/  IDP.4A.S8.S8 R52, R156, R53, R52 ;  /* 0x000000359c347226 */ /* 0x000fe40000000634 */
[-C--:B------:R-:W-:Y:S02]  /*4a60*/  IDP.4A.S8.S8 R44, R29, R54.reuse, R41 ;  /* 0x000000361d2c7226 */ /* 0x080fe40000000629 */
[----:B------:R-:W1:Y:S01]  /*4a70*/  LDS.128 R40, [R160+0x2e00] ;  /* 0x002e0000a0287984 */ /* 0x000e620000000c00 */
[----:B------:R-:W-:Y:S02]  /*4a80*/  IDP.4A.S8.S8 R52, R155, R54, R52 ;  /* 0x000000369b347226 */ /* 0x000fe40000000634 */
[----:B------:R-:W-:-:S02]  /*4a90*/  IDP.4A.S8.S8 R49, R30, R55, R44 ;  /* 0x000000371e317226 */ /* 0x000fc4000000062c */
        /* <DEDUP_REMOVED lines=120> */
[-C--:B------:R-:W-:Y:S01]  /*5220*/  IDP.4A.S8.S8 R48, R34, R45.reuse, R48 ;  /* 0x0000002d22307226 */ /* 0x080fe20000000630 */
[----:B------:R-:W-:Y:S01]  /*5230*/  LDS R44, [R24+0x700] ;  /* 0x00070000182c7984 */ /* 0x000fe20000000800 */
[----:B------:R-:W-:-:S02]  /*5240*/  IDP.4A.S8.S8 R40, R156, R45, R40 ;  /* 0x0000002d9c287226 */ /* 0x000fc40000000628 */
[----:B------:R-:W-:Y:S01]  /*5250*/  FMUL R45, R159, R162 ;  /* 0x000000a29f2d7220 */ /* 0x000fe20000400000 */
[-C--:B------:R-:W-:Y:S02]  /*5260*/  IDP.4A.S8.S8 R48, R29, R46.reuse, R48 ;  /* 0x0000002e1d307226 */ /* 0x080fe40000000630 */
        /* <DEDUP_REMOVED lines=18> */
[-C--:B------:R-:W-:Y:S01]  /*5390*/  IDP.4A.S8.S8 R41, R34, R53.reuse, R41 ;  /* 0x0000003522297226 */ /* 0x080fe20000000629 */
[----:B------:R-:W-:Y:S01]  /*53a0*/  LDS R52, [R24+0x740] ;  /* 0x0007400018347984 */ /* 0x000fe20000000800 */
[----:B------:R-:W-:Y:S02]  /*53b0*/  IDP.4A.S8.S8 R48, R156, R53, R48 ;  /* 0x000000359c307226 */ /* 0x000fe40000000630 */
[-C--:B------:R-:W-:Y:S02]  /*53c0*/  IDP.4A.S8.S8 R46, R29, R54.reuse, R41 ;  /* 0x000000361d2e7226 */ /* 0x080fe40000000629 */
[----:B------:R-:W0:Y:S01]  /*53d0*/  LDS.128 R40, [R160+0x3a00] ;  /* 0x003a0000a0287984 */ /* 0x000e220000000c00 */
[----:B------:R-:W-:Y:S02]  /*53e0*/  IDP.4A.S8.S8 R48, R155, R54, R48 ;  /* 0x000000369b307226 */ /* 0x000fe40000000630 */
[-C--:B------:R-:W-:Y:S02]  /*53f0*/  IDP.4A.S8.S8 R46, R30, R55.reuse, R46 ;  /* 0x000000371e2e7226 */ /* 0x080fe4000000062e */
[----:B------:R-:W-:-:S02]  /*5400*/  IDP.4A.S8.S8 R55, R154, R55, R48 ;  /* 0x000000379a377226 */ /* 0x000fc40000000630 */
[----:B------:R-:W1:Y:S01]  /*5410*/  LDS.128 R48, [R160+0x3a10] ;  /* 0x003a1000a0307984 */ /* 0x000e620000000c00 */
[----:B------:R-:W-:Y:S01]  /*5420*/  I2FP.F32.S32 R45, R46 ;  /* 0x0000002e002d7245 */ /* 0x000fe20000201400 */
[-C--:B------:R-:W-:Y:S01]  /*5430*/  FMUL R46, R27, R44.reuse ;  /* 0x0000002c1b2e7220 */ /* 0x080fe20000400000 */
[----:B------:R-:W-:Y:S01]  /*5440*/  I2FP.F32.S32 R55, R55 ;  /* 0x0000003700377245 */ /* 0x000fe20000201400 */
[----:B------:R-:W-:Y:S02]  /*5450*/  FMUL R44, R159, R44 ;  /* 0x0000002c9f2c7220 */ /* 0x000fe40000400000 */
[----:B------:R-:W-:Y:S02]  /*5460*/  FFMA R117, R46, R45, R117 ;  /* 0x0000002d2e757223 */ /* 0x000fe40000000075 */
        /* <DEDUP_REMOVED lines=9> */
[-C--:B-1----:R-:W-:Y:S02]  /*5500*/  IDP.4A.S8.S8 R44, R35, R48.reuse, R44 ;  /* 0x00000030232c7226 */ /* 0x082fe4000000062c */
[----:B------:R-:W-:Y:S02]  /*5510*/  IDP.4A.S8.S8 R40, R157, R48, R40 ;  /* 0x000000309d287226 */ /* 0x000fe40000000628 */
[-C--:B------:R-:W-:Y:S02]  /*5520*/  IDP.4A.S8.S8 R44, R34, R49.reuse, R44 ;  /* 0x00000031222c7226 */ /* 0x080fe4000000062c */
[----:B------:R-:W-:Y:S02]  /*5530*/  IDP.4A.S8.S8 R40, R156, R49, R40 ;  /* 0x000000319c287226 */ /* 0x000fe40000000628 */
[----:B------:R-:W-:Y:S01]  /*5540*/  FMUL R49, R27, R52 ;  /* 0x000000341b317220 */ /* 0x000fe20000400000 */
[-C--:B------:R-:W-:Y:S02]  /*5550*/  IDP.4A.S8.S8 R44, R29, R50.reuse, R44 ;  /* 0x000000321d2c7226 */ /* 0x080fe4000000062c */
[----:B------:R-:W-:-:S02]  /*5560*/  IDP.4A.S8.S8 R50, R155, R50, R40 ;  /* 0x000000329b327226 */ /* 0x000fc40000000628 */
[----:B------:R-:W0:Y:S01]  /*5570*/  LDS.128 R40, [R160+0x3c00] ;  /* 0x003c0000a0287984 */ /* 0x000e220000000c00 */
[-C--:B------:R-:W-:Y:S02]  /*5580*/  IDP.4A.S8.S8 R48, R30, R51.reuse, R44 ;  /* 0x000000331e307226 */ /* 0x080fe4000000062c */
[----:B------:R-:W-:Y:S01]  /*5590*/  IDP.4A.S8.S8 R50, R154, R51, R50 ;  /* 0x000000339a327226 */ /* 0x000fe20000000632 */
[----:B------:R-:W1:Y:S02]  /*55a0*/  LDS.128 R44, [R160+0x3e00] ;  /* 0x003e0000a02c7984 */ /* 0x000e640000000c00 */
[----:B------:R-:W-:Y:S02]  /*55b0*/  I2FP.F32.S32 R48, R48 ;  /* 0x0000003000307245 */ /* 0x000fe40000201400 */
[----:B------:R-:W-:-:S03]  /*55c0*/  I2FP.F32.S32 R50, R50 ;  /* 0x0000003200327245 */ /* 0x000fc60000201400 */
[----:B------:R-:W-:Y:S01]  /*55d0*/  FFMA R118, R49, R48, R118 ;  /* 0x0000003031767223 */ /* 0x000fe20000000076 */
[----:B------:R-:W-:Y:S02]  /*55e0*/  FMUL R49, R159, R52 ;  /* 0x000000349f317220 */ /* 0x000fe40000400000 */
[----:B------:R-:W-:Y:S02]  /*55f0*/  LDS.128 R52, [R160+0x3e10] ;  /* 0x003e1000a0347984 */ /* 0x000fe40000000c00 */
[----:B------:R-:W-:Y:S02]  /*5600*/  FFMA R150, R49, R50, R150 ;  /* 0x0000003231967223 */ /* 0x000fe40000000096 */
[----:B------:R-:W2:Y:S01]  /*5610*/  LDS.128 R48, [R160+0x3c10] ;  /* 0x003c1000a0307984 */ /* 0x000ea20000000c00 */
[-C--:B0-----:R-:W-:Y:S02]  /*5620*/  IDP.4A.S8.S8 R161, R25, R40.reuse, RZ ;  /* 0x0000002819a17226 */ /* 0x081fe400000006ff */
[----:B------:R-:W-:-:S02]  /*5630*/  IDP.4A.S8.S8 R162, R33, R40, RZ ;  /* 0x0000002821a27226 */ /* 0x000fc400000006ff */
[----:B------:R-:W0:Y:S01]  /*5640*/  LDS R40, [R24+0x780] ;  /* 0x0007800018287984 */ /* 0x000e220000000800 */
[-C--:B-1----:R-:W-:Y:S02]  /*5650*/  IDP.4A.S8.S8 R25, R25, R44.reuse, RZ ;  /* 0x0000002c19197226 */ /* 0x082fe400000006ff */
[----:B------:R-:W-:Y:S02]  /*5660*/  IDP.4A.S8.S8 R33, R33, R44, RZ ;  /* 0x0000002c21217226 */ /* 0x000fe400000006ff */
[----:B------:R0:W1:Y:S01]  /*5670*/  LDS R44, [R24+0x7c0] ;  /* 0x0007c000182c7984 */ /* 0x0000620000000800 */
        /* <DEDUP_REMOVED lines=12> */
[-C--:B--2---:R-:W-:Y:S02]  /*5740*/  IDP.4A.S8.S8 R161, R35, R48.reuse, R161 ;  /* 0x0000003023a17226 */ /* 0x084fe400000006a1 */
[----:B------:R-:W-:Y:S02]  /*5750*/  IDP.4A.S8.S8 R162, R157, R48, R162 ;  /* 0x000000309da27226 */ /* 0x000fe400000006a2 */
[----:B------:R-:W-:-:S02]  /*5760*/  IDP.4A.S8.S8 R25, R35, R52, R25 ;  /* 0x0000003423197226 */ /* 0x000fc40000000619 */
[----:B------:R-:W-:Y:S02]  /*5770*/  IDP.4A.S8.S8 R33, R157, R52, R33 ;  /* 0x000000349d217226 */ /* 0x000fe40000000621 */
[-C--:B------:R-:W-:Y:S02]  /*5780*/  IDP.4A.S8.S8 R161, R34, R49.reuse, R161 ;  /* 0x0000003122a17226 */ /* 0x080fe400000006a1 */
[----:B------:R-:W-:Y:S02]  /*5790*/  IDP.4A.S8.S8 R162, R156, R49, R162 ;  /* 0x000000319ca27226 */ /* 0x000fe400000006a2 */
[-C--:B0-----:R-:W-:Y:S01]  /*57a0*/  FMUL R24, R27, R40.reuse ;  /* 0x000000281b187220 */ /* 0x081fe20000400000 */
[-C--:B------:R-:W-:Y:S02]  /*57b0*/  IDP.4A.S8.S8 R25, R34, R53.reuse, R25 ;  /* 0x0000003522197226 */ /* 0x080fe40000000619 */
[----:B------:R-:W-:Y:S01]  /*57c0*/  FMUL R40, R159, R40 ;  /* 0x000000289f287220 */ /* 0x000fe20000400000 */
[----:B------:R-:W-:-:S02]  /*57d0*/  IDP.4A.S8.S8 R33, R156, R53, R33 ;  /* 0x000000359c217226 */ /* 0x000fc40000000621 */
[----:B-1----:R-:W-:Y:S01]  /*57e0*/  FMUL R27, R27, R44 ;  /* 0x0000002c1b1b7220 */ /* 0x002fe20000400000 */
[----:B------:R-:W-:Y:S02]  /*57f0*/  IDP.4A.S8.S8 R161, R29, R50, R161 ;  /* 0x000000321da17226 */ /* 0x000fe400000006a1 */
[----:B------:R-:W-:Y:S01]  /*5800*/  FMUL R159, R159, R44 ;  /* 0x0000002c9f9f7220 */ /* 0x000fe20000400000 */
[----:B------:R-:W-:Y:S02]  /*5810*/  IDP.4A.S8.S8 R162, R155, R50, R162 ;  /* 0x000000329ba27226 */ /* 0x000fe400000006a2 */
[-C--:B------:R-:W-:Y:S02]  /*5820*/  IDP.4A.S8.S8 R25, R29, R54.reuse, R25 ;  /* 0x000000361d197226 */ /* 0x080fe40000000619 */
[----:B------:R-:W-:Y:S02]  /*5830*/  IDP.4A.S8.S8 R33, R155, R54, R33 ;  /* 0x000000369b217226 */ /* 0x000fe40000000621 */
[----:B------:R-:W-:-:S02]  /*5840*/  IDP.4A.S8.S8 R161, R30, R51, R161 ;  /* 0x000000331ea17226 */ /* 0x000fc400000006a1 */
[----:B------:R-:W-:Y:S02]  /*5850*/  IDP.4A.S8.S8 R162, R154, R51, R162 ;  /* 0x000000339aa27226 */ /* 0x000fe400000006a2 */
[----:B------:R-:W-:Y:S01]  /*5860*/  IDP.4A.S8.S8 R25, R30, R55, R25 ;  /* 0x000000371e197226 */ /* 0x000fe20000000619 */
[----:B------:R-:W-:Y:S01]  /*5870*/  I2FP.F32.S32 R161, R161 ;  /* 0x000000a100a17245 */ /* 0x000fe20000201400 */
[----:B------:R-:W-:Y:S01]  /*5880*/  IDP.4A.S8.S8 R33, R154, R55, R33 ;  /* 0x000000379a217226 */ /* 0x000fe20000000621 */
[----:B------:R-:W-:Y:S02]  /*5890*/  I2FP.F32.S32 R162, R162 ;  /* 0x000000a200a27245 */ /* 0x000fe40000201400 */
[----:B------:R-:W-:Y:S01]  /*58a0*/  I2FP.F32.S32 R25, R25 ;  /* 0x0000001900197245 */ /* 0x000fe20000201400 */
[----:B------:R-:W-:Y:S01]  /*58b0*/  FFMA R119, R24, R161, R119 ;  /* 0x000000a118777223 */ /* 0x000fe20000000077 */
[----:B------:R-:W-:Y:S01]  /*58c0*/  I2FP.F32.S32 R33, R33 ;  /* 0x0000002100217245 */ /* 0x000fe20000201400 */
[----:B------:R-:W-:-:S02]  /*58d0*/  FFMA R151, R40, R162, R151 ;  /* 0x000000a228977223 */ /* 0x000fc40000000097 */
[----:B------:R-:W-:Y:S02]  /*58e0*/  FFMA R120, R27, R25, R120 ;  /* 0x000000191b787223 */ /* 0x000fe40000000078 */
[----:B------:R-:W-:Y:S01]  /*58f0*/  FFMA R152, R159, R33, R152 ;  /* 0x000000219f987223 */ /* 0x000fe20000000098 */
[----:B------:R-:W-:Y:S06]  /*5900*/  @!P0 BRA `(.L_x_29) ;  /* 0xffffffc800e88947 */ /* 0x000fec000383ffff */
[----:B------:R-:W-:Y:S06]  /*5910*/  BAR.SYNC.DEFER_BLOCKING 0x0 ;  /* 0x0000000000007b1d */ /* 0x000fec0000010000 */
[----:B------:R-:W-:Y:S05]  /*5920*/  BRA.U !UP0, `(.L_x_30) ;  /* 0xffffffb108847547 */ /* 0x000fea000b83ffff */
.L_x_28:
[----:B------:R-:W1:Y:S01]  /*5930*/  S2R R5, SR_TID.Y ;  /* 0x0000000000057919 */ /* 0x000e620000002200 */
[----:B------:R-:W2:Y:S01]  /*5940*/  LDCU UR4, c[0x0][0x3a0] ;  /* 0x00007400ff0477ac */ /* 0x000ea20008000800 */
[----:B------:R-:W1:Y:S01]  /*5950*/  S2R R0, SR_CTAID.Y ;  /* 0x0000000000007919 */ /* 0x000e620000002600 */
[----:B------:R-:W3:Y:S01]  /*5960*/  S2R R7, SR_TID.X ;  /* 0x0000000000077919 */ /* 0x000ee20000002100 */
[----:B------:R-:W4:Y:S01]  /*5970*/  S2R R4, SR_CTAID.X ;  /* 0x0000000000047919 */ /* 0x000f220000002500 */
[----:B-1----:R-:W-:-:S04]  /*5980*/  LEA R5, R0, R5, 0x7 ;  /* 0x0000000500057211 */ /* 0x002fc800078e38ff */
[----:B--2---:R-:W-:-:S13]  /*5990*/  ISETP.GE.AND P0, PT, R5, UR4, PT ;  /* 0x0000000405007c0c */ /* 0x004fda000bf06270 */
[----:B0--34-:R-:W-:Y:S05]  /*59a0*/  @P0 EXIT ;  /* 0x000000000000094d */ /* 0x019fea0003800000 */
[----:B------:R-:W0:Y:S01]  /*59b0*/  LDC R0, c[0x0][0x3a8] ;  /* 0x0000ea00ff007b82 */ /* 0x000e220000000800 */
[----:B------:R-:W-:Y:S02]  /*59c0*/  LEA R7, R4, R7, 0x6 ;  /* 0x0000000704077211 */ /* 0x000fe400078e30ff */
[----:B------:R-:W-:Y:S02]  /*59d0*/  IADD3 R4, PT, PT, R5, 0x4, RZ ;  /* 0x0000000405047810 */ /* 0x000fe40007ffe0ff */
[C---:B------:R-:W-:Y:S02]  /*59e0*/  IADD3 R9, PT, PT, R7.reuse, 0x20, RZ ;  /* 0x0000002007097810 */ /* 0x040fe40007ffe0ff */
[----:B------:R-:W-:Y:S01]  /*59f0*/  ISETP.GE.AND P2, PT, R4, UR4, PT ;  /* 0x0000000404007c0c */ /* 0x000fe2000bf46270 */
[----:B------:R-:W1:Y:S01]  /*5a00*/  LDC.64 R2, c[0x0][0x390] ;  /* 0x0000e400ff027b82 */ /* 0x000e620000000a00 */
[-C--:B0-----:R-:W-:Y:S02]  /*5a10*/  ISETP.GE.AND P0, PT, R7, R0.reuse, PT ;  /* 0x000000000700720c */ /* 0x081fe40003f06270 */
[-C--:B------:R-:W-:Y:S01]  /*5a20*/  ISETP.GE.AND P1, PT, R9, R0.reuse, PT ;  /* 0x000000000900720c */ /* 0x080fe20003f26270 */
[----:B------:R-:W-:-:S04]  /*5a30*/  IMAD R9, R5, R0, R7 ;  /* 0x0000000005097224 */ /* 0x000fc800078e0207 */
[----:B-1----:R-:W-:-:S06]  /*5a40*/  IMAD.WIDE R6, R9, 0x4, R2 ;  /* 0x0000000409067825 */ /* 0x002fcc00078e0202 */
        /* <DEDUP_REMOVED lines=209> */
[----:B------:R-:W-:-:S05]  /*6760*/  IMAD.WIDE R4, R9, 0x4, R2 ;  /* 0x0000000409047825 */ /* 0x000fca00078e0202 */
        /* <DEDUP_REMOVED lines=9> */
.L_x_31:
        /* <DEDUP_REMOVED lines=16> */
.L_x_733:


//--------------------- .text.mul_mat_q5_1        --------------------------
	.section	.text.mul_mat_q5_1,"ax",@progbits
	.align	128
        .global         mul_mat_q5_1
        .type           mul_mat_q5_1,@function
        .size           mul_mat_q5_1,(.L_x_734 - mul_mat_q5_1)
        .other          mul_mat_q5_1,@"STO_CUDA_ENTRY STV_DEFAULT"
mul_mat_q5_1:
.text.mul_mat_q5_1:
[----:B------:R-:W-:Y:S01]  /*0000*/  LDC R1, c[0x0][0x37c] ;  /* 0x0000df00ff017b82 */ /* 0x000fe20000000800 */
[----:B------:R-:W0:Y:S01]  /*0010*/  LDCU UR9, c[0x0][0x398] ;  /* 0x00007300ff0977ac */ /* 0x000e220008000800 */
[----:B------:R-:W-:Y:S01]  /*0020*/  HFMA2 R152, -RZ, RZ, 0, 0 ;  /* 0x00000000ff987431 */ /* 0x000fe200000001ff */
        /* <DEDUP_REMOVED lines=15> */
[----:B------:R-:W-:Y:S01]  /*0120*/  CS2R R120, SRZ ;  /* 0x0000000000787805 */ /* 0x000fe2000001ff00 */
        /* <DEDUP_REMOVED lines=18> */
[----:B------:R-:W-:Y:S05]  /*0250*/  BRA.U !UP0, `(.L_x_32) ;  /* 0x000000c508ec7547 */ /* 0x000fea000b800000 */
[----:B------:R-:W1:Y:S01]  /*0260*/  S2R R10, SR_TID.Y ;  /* 0x00000000000a7919 */ /* 0x000e620000002200 */
[----:B------:R-:W2:Y:S01]  /*0270*/  S2UR UR5, SR_CTAID.X ;  /* 0x00000000000579c3 */ /* 0x000ea20000002500 */
[----:B------:R-:W3:Y:S01]  /*0280*/  LDCU.64 UR6, c[0x0][0x3a0] ;  /* 0x00007400ff0677ac */ /* 0x000ee20008000a00 */
[----:B------:R-:W-:Y:S01]  /*0290*/  MOV R23, 0x14 ;  /* 0x0000001400177802 */ /* 0x000fe20000000f00 */
[----:B------:R-:W4:Y:S01]  /*02a0*/  S2R R2, SR_CTAID.Y ;  /* 0x0000000000027919 */ /* 0x000f220000002600 */
[----:B------:R-:W-:Y:S01]  /*02b0*/  MOV R25, 0x18 ;  /* 0x0000001800197802 */ /* 0x000fe20000000f00 */
[----:B------:R-:W-:Y:S01]  /*02c0*/  USHF.R.S32.HI UR8, URZ, 0x1f, UR9 ;  /* 0x0000001fff087899 */ /* 0x000fe20008011409 */
[----:B------:R-:W-:Y:S01]  /*02d0*/  MOV R27, 0x1c ;  /* 0x0000001c001b7802 */ /* 0x000fe20000000f00 */
[----:B------:R-:W5:Y:S01]  /*02e0*/  S2R R15, SR_TID.X ;  /* 0x00000000000f7919 */ /* 0x000f620000002100 */
[----:B------:R-:W0:Y:S01]  /*02f0*/  LDC R13, c[0x0][0x39c] ;  /* 0x0000e700ff0d7b82 */ /* 0x000e220000000800 */
[----:B------:R-:W-:Y:S01]  /*0300*/  MOV R29, 0x20 ;  /* 0x00000020001d7802 */ /* 0x000fe20000000f00 */
[----:B------:R-:W-:Y:S01]  /*0310*/  ULEA.HI UR8, UR8, UR9, URZ, 0x5 ;  /* 0x0000000908087291 */ /* 0x000fe2000f8f28ff */
[----:B------:R-:W-:-:S02]  /*0320*/  MOV R31, 0x24 ;  /* 0x00000024001f7802 */ /* 0x000fc40000000f00 */
[----:B------:R-:W-:Y:S01]  /*0330*/  MOV R33, 0x28 ;  /* 0x0000002800217802 */ /* 0x000fe20000000f00 */
[----:B------:R-:W-:Y:S01]  /*0340*/  USHF.R.S32.HI UR12, URZ, 0x5, UR8 ;  /* 0x00000005ff0c7899 */ /* 0x000fe20008011408 */
[----:B------:R-:W-:Y:S02]  /*0350*/  MOV R35, 0x2c ;  /* 0x0000002c00237802 */ /* 0x000fe40000000f00 */
[----:B------:R-:W-:Y:S01]  /*0360*/  MOV R37, 0x30 ;  /* 0x0000003000257802 */ /* 0x000fe20000000f00 */
[----:B---3--:R-:W-:Y:S01]  /*0370*/  USHF.R.S32.HI UR4, URZ, 0x1f, UR7 ;  /* 0x0000001fff047899 */ /* 0x008fe20008011407 */
[----:B------:R-:W-:Y:S02]  /*0380*/  MOV R39, 0x34 ;  /* 0x0000003400277802 */ /* 0x000fe40000000f00 */
[----:B------:R-:W-:Y:S01]  /*0390*/  MOV R41, 0x38 ;  /* 0x0000003800297802 */ /* 0x000fe20000000f00 */
[----:B------:R-:W-:Y:S01]  /*03a0*/  ULEA.HI UR4, UR4, UR7, URZ, 0x5 ;  /* 0x0000000704047291 */ /* 0x000fe2000f8f28ff */
[----:B------:R-:W-:Y:S01]  /*03b0*/  MOV R43, 0x3c ;  /* 0x0000003c002b7802 */ /* 0x000fe20000000f00 */
[----:B--2---:R-:W-:Y:S01]  /*03c0*/  USHF.L.U32 UR5, UR5, 0x6, URZ ;  /* 0x0000000605057899 */ /* 0x004fe200080006ff */
[----:B------:R-:W-:Y:S01]  /*03d0*/  MOV R45, 0x40 ;  /* 0x00000040002d7802 */ /* 0x000fe20000000f00 */
[----:B------:R-:W-:Y:S01]  /*03e0*/  USHF.R.S32.HI UR4, URZ, 0x5, UR4 ;  /* 0x00000005ff047899 */ /* 0x000fe20008011404 */
[----:B------:R-:W-:Y:S01]  /*03f0*/  MOV R55, 0x44 ;  /* 0x0000004400377802 */ /* 0x000fe20000000f00 */
[----:B------:R-:W-:Y:S01]  /*0400*/  ULOP3.LUT UR5, URZ, UR5, URZ, 0x33, !UPT ;  /* 0x00000005ff057292 */ /* 0x000fe2000f8e33ff */
[----:B------:R-:W-:Y:S01]  /*0410*/  MOV R61, 0x48 ;  /* 0x00000048003d7802 */ /* 0x000fe20000000f00 */
[----:B------:R-:W2:Y:S01]  /*0420*/  S2UR UR7, SR_CgaCtaId ;  /* 0x00000000000779c3 */ /* 0x000ea20000008800 */
[----:B-1----:R-:W-:-:S02]  /*0430*/  SHF.L.U32 R3, R10, 0x3, RZ ;  /* 0x000000030a037819 */ /* 0x002fc400000006ff */
[----:B------:R-:W-:Y:S02]  /*0440*/  SHF.L.U32 R0, R10, 0x2, RZ ;  /* 0x000000020a007819 */ /* 0x000fe400000006ff */
[----:B----4-:R-:W-:Y:S02]  /*0450*/  SHF.L.U32 R2, R2, 0x7, RZ ;  /* 0x0000000702027819 */ /* 0x010fe400000006ff */
[----:B0-----:R-:W-:Y:S01]  /*0460*/  IADD3 R13, PT, PT, R13, UR5, RZ ;  /* 0x000000050d0d7c10 */ /* 0x001fe2000fffe0ff */
[----:B------:R-:W-:Y:S01]  /*0470*/  UIADD3 UR5, UPT, UPT, UR6, -0x1, URZ ;  /* 0xffffffff06057890 */ /* 0x000fe2000fffe0ff */
[C---:B-----5:R-:W-:Y:S02]  /*0480*/  LEA.HI R3, R15.reuse, R3, RZ, 0x1e ;  /* 0x000000030f037211 */ /* 0x060fe400078ff0ff */
[----:B------:R-:W-:Y:S01]  /*0490*/  LEA.HI R0, R15, R0, RZ, 0x1d ;  /* 0x000000000f007211 */ /* 0x000fe200078fe8ff */
[----:B------:R-:W-:Y:S01]  /*04a0*/  UMOV UR6, 0x400 ;  /* 0x0000040000067882 */ /* 0x000fe20000000000 */
[----:B------:R-:W-:Y:S01]  /*04b0*/  LOP3.LUT R47, R2, 0x7f, R3, 0xf8, !PT ;  /* 0x0000007f022f7812 */ /* 0x000fe200078ef803 */
[----:B------:R-:W-:Y:S01]  /*04c0*/  UIADD3 UR6, UPT, UPT, UR6, 0x4100, URZ ;  /* 0x0000410006067890 */ /* 0x000fe2000fffe0ff */
[----:B------:R-:W-:-:S02]  /*04d0*/  IADD3 R7, PT, PT, R3, 0x20, RZ ;  /* 0x0000002003077810 */ /* 0x000fc40007ffe0ff */
[C---:B------:R-:W-:Y:S02]  /*04e0*/  LOP3.LUT R5, R3.reuse, 0x7f, RZ, 0xc0, !PT ;  /* 0x0000007f03057812 */ /* 0x040fe400078ec0ff */
[----:B------:R-:W-:Y:S02]  /*04f0*/  IADD3 R3, PT, PT, R3, 0x60, RZ ;  /* 0x0000006003037810 */ /* 0x000fe40007ffe0ff */
[C---:B------:R-:W-:Y:S02]  /*0500*/  LOP3.LUT R48, R2.reuse, 0x7f, R7, 0xf8, !PT ;  /* 0x0000007f02307812 */ /* 0x040fe400078ef807 */
[C---:B------:R-:W-:Y:S01]  /*0510*/  LOP3.LUT R49, R2.reuse, 0x40, R5, 0xf6, !PT ;  /* 0x0000004002317812 */ /* 0x040fe200078ef605 */
[----:B--2---:R-:W-:Y:S01]  /*0520*/  ULEA UR6, UR7, UR6, 0x18 ;  /* 0x0000000607067291 */ /* 0x004fe2000f8ec0ff */
[C---:B------:R-:W-:Y:S02]  /*0530*/  LOP3.LUT R50, R2.reuse, 0x7f, R3, 0xf8, !PT ;  /* 0x0000007f02327812 */ /* 0x040fe400078ef803 */
[----:B------:R-:W-:-:S02]  /*0540*/  IADD3 R14, PT, PT, R2, R10, RZ ;  /* 0x0000000a020e7210 */ /* 0x000fc40007ffe0ff */
[----:B------:R-:W-:Y:S02]  /*0550*/  VIMNMX R88, PT, PT, R13, R10, PT ;  /* 0x0000000a0d587248 */ /* 0x000fe40003fe0100 */
        /* <DEDUP_REMOVED lines=14> */
[--C-:B------:R-:W-:Y:S02]  /*0640*/  VIADDMNMX R9, R10, 0x3c, R13.reuse, PT ;  /* 0x0000003c0a097846 */ /* 0x100fe4000380010d */
[----:B------:R-:W-:Y:S02]  /*0650*/  VIMNMX R10, PT, PT, R13, R0, PT ;  /* 0x000000000d0a7248 */ /* 0x000fe40003fe0100 */
[----:B------:R-:W-:-:S02]  /*0660*/  VIADDMNMX R11, R0, 0x10, R13, PT ;  /* 0x00000010000b7846 */ /* 0x000fc4000380010d */
[C-C-:B------:R-:W-:Y:S02]  /*0670*/  VIADDMNMX R12, R0.reuse, 0x20, R13.reuse, PT ;  /* 0x00000020000c7846 */ /* 0x140fe4000380010d */
[----:B------:R-:W-:Y:S02]  /*0680*/  VIADDMNMX R13, R0, 0x30, R13, PT ;  /* 0x00000030000d7846 */ /* 0x000fe4000380010d */
[----:B------:R-:W-:Y:S02]  /*0690*/  LOP3.LUT R0, R15, 0x7, RZ, 0xc0, !PT ;  /* 0x000000070f007812 */ /* 0x000fe400078ec0ff */
[----:B------:R-:W-:Y:S02]  /*06a0*/  SHF.R.S32.HI R15, RZ, 0x1f, R10 ;  /* 0x0000001fff0f7819 */ /* 0x000fe4000001140a */
[----:B------:R-:W-:Y:S02]  /*06b0*/  SHF.R.S32.HI R16, RZ, 0x1f, R11 ;  /* 0x0000001fff107819 */ /* 0x000fe4000001140b */
[----:B------:R-:W-:-:S02]  /*06c0*/  SHF.R.S32.HI R19, RZ, 0x1f, R12 ;  /* 0x0000001fff137819 */ /* 0x000fc4000001140c */
[----:B------:R-:W-:Y:S02]  /*06d0*/  SHF.R.S32.HI R18, RZ, 0x1f, R13 ;  /* 0x0000001fff127819 */ /* 0x000fe4000001140d */
[----:B------:R-:W-:Y:S02]  /*06e0*/  LEA.HI R15, R15, R10, RZ, 0x2 ;  /* 0x0000000a0f0f7211 */ /* 0x000fe400078f10ff */
[----:B------:R-:W-:Y:S02]  /*06f0*/  LEA.HI R17, R16, R11, RZ, 0x2 ;  /* 0x0000000b10117211 */ /* 0x000fe400078f10ff */
[----:B------:R-:W-:Y:S02]  /*0700*/  LEA.HI R19, R19, R12, RZ, 0x2 ;  /* 0x0000000c13137211 */ /* 0x000fe400078f10ff */
[----:B------:R-:W-:Y:S02]  /*0710*/  LEA.HI R21, R18, R13, RZ, 0x2 ;  /* 0x0000000d12157211 */ /* 0x000fe400078f10ff */
[----:B------:R-:W-:-:S02]  /*0720*/  LEA.HI R51, R15, R0, RZ, 0x1e ;  /* 0x000000000f337211 */ /* 0x000fc400078ff0ff */
[-C--:B------:R-:W-:Y:S02]  /*0730*/  LEA.HI R52, R17, R0.reuse, RZ, 0x1e ;  /* 0x0000000011347211 */ /* 0x080fe400078ff0ff */
[-C--:B------:R-:W-:Y:S02]  /*0740*/  LEA.HI R53, R19, R0.reuse, RZ, 0x1e ;  /* 0x0000000013357211 */ /* 0x080fe400078ff0ff */
[----:B------:R-:W-:Y:S02]  /*0750*/  LEA.HI R0, R21, R0, RZ, 0x1e ;  /* 0x0000000015007211 */ /* 0x000fe400078ff0ff */
[----:B------:R-:W-:Y:S02]  /*0760*/  MOV R15, 0x4 ;  /* 0x00000004000f7802 */ /* 0x000fe40000000f00 */
[----:B------:R-:W-:Y:S02]  /*0770*/  MOV R17, 0x8 ;  /* 0x0000000800117802 */ /* 0x000fe40000000f00 */
[----:B------:R-:W-:-:S02]  /*0780*/  MOV R19, 0xc ;  /* 0x0000000c00137802 */ /* 0x000fc40000000f00 */
[----:B------:R-:W-:Y:S02]  /*0790*/  MOV R21, 0x10 ;  /* 0x0000001000157802 */ /* 0x000fe40000000f00 */
[----:B------:R-:W-:Y:S02]  /*07a0*/  MOV R63, 0x4c ;  /* 0x0000004c003f7802 */ /* 0x000fe40000000f00 */
[----:B------:R-:W-:Y:S02]  /*07b0*/  MOV R65, 0x50 ;  /* 0x0000005000417802 */ /* 0x000fe40000000f00 */
        /* <DEDUP_REMOVED lines=11> */
[C---:B------:R-:W-:Y:S02]  /*0870*/  VIADDMNMX.U32 R15, R14.reuse, R15, UR5, PT ;  /* 0x000000050e0f7e46 */ /* 0x040fe4000b80000f */
[C---:B------:R-:W-:Y:S02]  /*0880*/  VIADDMNMX.U32 R16, R14.reuse, R17, UR5, PT ;  /* 0x000000050e107e46 */ /* 0x040fe4000b800011 */
[C---:B------:R-:W-:Y:S02]  /*0890*/  VIADDMNMX.U32 R17, R14.reuse, R19, UR5, PT ;  /* 0x000000050e117e46 */ /* 0x040fe4000b800013 */
[----:B------:R-:W-:-:S02]  /*08a0*/  VIADDMNMX.U32 R18, R14, R21, UR5, PT ;  /* 0x000000050e127e46 */ /* 0x000fc4000b800015 */
[C---:B------:R-:W-:Y:S02]  /*08b0*/  VIADDMNMX.U32 R19, R14.reuse, R23, UR5, PT ;  /* 0x000000050e137e46 */ /* 0x040fe4000b800017 */
[C---:B------:R-:W-:Y:S02]  /*08c0*/  VIADDMNMX.U32 R20, R14.reuse, R25, UR5, PT ;  /* 0x000000050e147e46 */ /* 0x040fe4000b800019 */
        /* <DEDUP_REMOVED lines=35> */
[----:B------:R-:W-:Y:S01]  /*0b00*/  LEA R0, R13, R0, 0x3 ;  /* 0x000000000d007211 */ /* 0x000fe200078e18ff */
[----:B------:R-:W-:Y:S01]  /*0b10*/  IMAD R19, R20, UR4, RZ ;  /* 0x0000000414137c24 */ /* 0x000fe2000f8e02ff */
[----:B------:R-:W-:Y:S01]  /*0b20*/  MOV R152, RZ ;  /* 0x000000ff00987202 */ /* 0x000fe20000000f00 */
[----:B------:R-:W-:-:S02]  /*0b30*/  IMAD R20, R21, UR4, RZ ;  /* 0x0000000415147c24 */ /* 0x000fc4000f8e02ff */
[----:B------:R-:W-:Y:S02]  /*0b40*/  IMAD R21, R22, UR4, RZ ;  /* 0x0000000416157c24 */ /* 0x000fe4000f8e02ff */
[----:B------:R-:W-:Y:S02]  /*0b50*/  IMAD R22, R23, UR4, RZ ;  /* 0x0000000417167c24 */ /* 0x000fe4000f8e02ff */
[----:B------:R-:W-:Y:S02]  /*0b60*/  IMAD R23, R24, UR4, RZ ;  /* 0x0000000418177c24 */ /* 0x000fe4000f8e02ff */
[----:B------:R-:W-:Y:S02]  /*0b70*/  IMAD R24, R25, UR4, RZ ;  /* 0x0000000419187c24 */ /* 0x000fe4000f8e02ff */
[----:B------:R-:W-:Y:S02]  /*0b80*/  IMAD R25, R26, UR4, RZ ;  /* 0x000000041a197c24 */ /* 0x000fe4000f8e02ff */
        /* <DEDUP_REMOVED lines=22> */
[----:B------:R-:W-:Y:S01]  /*0cf0*/  IMAD R49, R50, UR4, RZ ;  /* 0x0000000432317c24 */ /* 0x000fe2000f8e02ff */
[----:B------:R-:W-:Y:S01]  /*0d00*/  LEA R50, R10, R51, 0x3 ;  /* 0x000000330a327211 */ /* 0x000fe200078e18ff */
[----:B------:R-:W-:Y:S01]  /*0d10*/  IMAD R44, R44, UR4, RZ ;  /* 0x000000042c2c7c24 */ /* 0x000fe2000f8e02ff */
[----:B------:R-:W-:Y:S01]  /*0d20*/  LEA R51, R11, R52, 0x3 ;  /* 0x000000340b337211 */ /* 0x000fe200078e18ff */
[----:B------:R-:W-:Y:S01]  /*0d30*/  UMOV UR4, URZ ;  /* 0x000000ff00047c82 */ /* 0x000fe20008000000 */
[----:B------:R-:W-:-:S02]  /*0d40*/  LEA R52, R12, R53, 0x3 ;  /* 0x000000350c347211 */ /* 0x000fc400078e18ff */
[----:B------:R-:W-:Y:S02]  /*0d50*/  LEA R50, R50, UR6, 0x2 ;  /* 0x0000000632327c11 */ /* 0x000fe4000f8e10ff */
[----:B------:R-:W-:Y:S02]  /*0d60*/  LEA R51, R51, UR6, 0x2 ;  /* 0x0000000633337c11 */ /* 0x000fe4000f8e10ff */
[----:B------:R-:W-:Y:S02]  /*0d70*/  LEA R52, R52, UR6, 0x2 ;  /* 0x0000000634347c11 */ /* 0x000fe4000f8e10ff */
[----:B------:R-:W-:-:S07]  /*0d80*/  LEA R53, R0, UR6, 0x2 ;  /* 0x0000000600357c11 */ /* 0x000fce000f8e10ff */
.L_x_35:
[----:B------:R-:W0:Y:S01]  /*0d90*/  S2R R153, SR_TID.X ;  /* 0x0000000000997919 */ /* 0x000e220000002100 */
[----:B------:R-:W1:Y:S01]  /*0da0*/  S2UR UR5, SR_CTAID.X ;  /* 0x00000000000579c3 */ /* 0x000e620000002500 */
[----:B------:R-:W2:Y:S01]  /*0db0*/  LDCU.128 UR8, c[0x0][0x380] ;  /* 0x00007000ff0877ac */ /* 0x000ea20008000c00 */
[----:B------:R-:W-:Y:S02]  /*0dc0*/  HFMA2 R55, -RZ, RZ, 0, 2.1457672119140625e-06 ;  /* 0x00000024ff377431 */ /* 0x000fe400000001ff */
[----:B------:R-:W-:Y:S01]  /*0dd0*/  IMAD R0, R88, UR12, RZ ;  /* 0x0000000c58007c24 */ /* 0x000fe2000f8e02ff */
[----:B------:R-:W3:Y:S01]  /*0de0*/  LDCU.64 UR16, c[0x0][0x388] ;  /* 0x00007100ff1077ac */ /* 0x000ee20008000a00 */
[----:B-1----:R-:W-:-:S04]  /*0df0*/  UIMAD UR5, UR5, UR12, URZ ;  /* 0x0000000c050572a4 */ /* 0x002fc8000f8e02ff */
[----:B------:R-:W-:Y:S01]  /*0e00*/  USHF.L.U32 UR5, UR5, 0x6, URZ ;  /* 0x0000000605057899 */ /* 0x000fe200080006ff */
[----:B0-----:R-:W-:-:S03]  /*0e10*/  LOP3.LUT R172, R153, 0x3, RZ, 0xc0, !PT ;  /* 0x0000000399ac7812 */ /* 0x001fc600078ec0ff */
[----:B------:R-:W-:Y:S02]  /*0e20*/  UIADD3 UR6, UP0, UPT, UR5, UR4, URZ ;  /* 0x0000000405067290 */ /* 0x000fe4000ff1e0ff */
[----:B------:R-:W-:Y:S02]  /*0e30*/  IADD3 R66, PT, PT, R172, UR4, RZ ;  /* 0x00000004ac427c10 */ /* 0x000fe4000fffe0ff */
[----:B------:R-:W-:Y:S02]  /*0e40*/  ULEA.HI.X.SX32 UR5, UR5, URZ, 0x1, UP0 ;  /* 0x000000ff05057291 */ /* 0x000fe400080f0eff */
[----:B------:R-:W-:Y:S01]  /*0e50*/  IADD3 R54, PT, PT, R46, R66, RZ ;  /* 0x000000422e367210 */ /* 0x000fe20007ffe0ff */
[----:B--2---:R-:W-:Y:S02]  /*0e60*/  UIMAD.WIDE.U32 UR8, UR6, 0x18, UR8 ;  /* 0x00000018060878a5 */ /* 0x004fe4000f8e0008 */
[----:B------:R-:W-:Y:S01]  /*0e70*/  UIMAD UR5, UR5, 0x18, URZ ;  /* 0x00000018050578a4 */ /* 0x000fe2000f8e02ff */
[----:B------:R-:W-:Y:S01]  /*0e80*/  SHF.R.U32.HI R155, RZ, 0x2, R153 ;  /* 0x00000002ff9b7819 */ /* 0x000fe20000011699 */
[----:B------:R-:W-:-:S02]  /*0e90*/  IMAD.WIDE R54, R54, R55, UR10 ;  /* 0x0000000a36367e25 */ /* 0x000fc4000f8e0237 */
[----:B------:R-:W-:Y:S01]  /*0ea0*/  UIADD3 UR5, UPT, UPT, UR9, UR5, URZ ;  /* 0x0000000509057290 */ /* 0x000fe2000fffe0ff */
[----:B------:R-:W-:Y:S01]  /*0eb0*/  IADD3 R63, P0, PT, R0, R155, RZ ;  /* 0x0000009b003f7210 */ /* 0x000fe20007f1e0ff */
[----:B------:R-:W-:Y:S01]  /*0ec0*/  HFMA2 R61, -RZ, RZ, 0, 2.1457672119140625e-06 ;  /* 0x00000024ff3d7431 */ /* 0x000fe200000001ff */
[----:B------:R0:W2:Y:S01]  /*0ed0*/  LDG.E.CONSTANT R83, desc[UR14][R54.64] ;  /* 0x0000000e36537981 */ /* 0x0000a2000c1e9900 */
[----:B------:R-:W-:Y:S02]  /*0ee0*/  IADD3 R60, PT, PT, R48, R66, RZ ;  /* 0x00000042303c7210 */ /* 0x000fe40007ffe0ff */
[----:B------:R-:W-:Y:S02]  /*0ef0*/  LEA.HI.X.SX32 R0, R0, RZ, 0x1, P0 ;  /* 0x000000ff00007211 */ /* 0x000fe400000f0eff */
[----:B------:R-:W-:Y:S02]  /*0f00*/  SHF.L.U32 R173, R153, 0x2, RZ ;  /* 0x0000000299ad7819 */ /* 0x000fe400000006ff */
[----:B------:R-:W-:-:S02]  /*0f10*/  MOV R65, 0x24 ;  /* 0x0000002400417802 */ /* 0x000fc40000000f00 */
[----:B------:R-:W-:Y:S02]  /*0f20*/  IADD3 R64, PT, PT, R47, R66, RZ ;  /* 0x000000422f407210 */ /* 0x000fe40007ffe0ff */
[----:B0-----:R-:W-:Y:S01]  /*0f30*/  MOV R55, UR9 ;  /* 0x0000000900377c02 */ /* 0x001fe20008000f00 */
[----:B------:R-:W-:Y:S01]  /*0f40*/  IMAD.WIDE R60, R60, R61, UR10 ;  /* 0x0000000a3c3c7e25 */ /* 0x000fe2000f8e023d */
[----:B------:R-:W-:Y:S02]  /*0f50*/  MOV R54, UR8 ;  /* 0x0000000800367c02 */ /* 0x000fe40008000f00 */
[----:B------:R-:W-:Y:S01]  /*0f60*/  MOV R55, UR5 ;  /* 0x0000000500377c02 */ /* 0x000fe20008000f00 */
[----:B------:R-:W-:Y:S01]  /*0f70*/  IMAD R67, R0, 0x18, RZ ;  /* 0x0000001800437824 */ /* 0x000fe200078e02ff */
[----:B------:R-:W-:Y:S01]  /*0f80*/  LOP3.LUT R167, R173, 0xc, RZ, 0xc0, !PT ;  /* 0x0000000cada77812 */ /* 0x000fe200078ec0ff */
[----:B------:R0:W4:Y:S01]  /*0f90*/  LDG.E.CONSTANT R56, desc[UR14][R60.64] ;  /* 0x0000000e3c387981 */ /* 0x000122000c1e9900 */
[----:B------:R-:W-:Y:S01]  /*0fa0*/  IMAD.WIDE R64, R64, R65, UR10 ;  /* 0x0000000a40407e25 */ /* 0x000fe2000f8e0241 */
[----:B------:R-:W-:-:S02]  /*0fb0*/  MOV R69, 0x24 ;  /* 0x0000002400457802 */ /* 0x000fc40000000f00 */
[----:B------:R-:W-:Y:S01]  /*0fc0*/  LOP3.LUT R180, R173, 0x1c, RZ, 0xc0, !PT ;  /* 0x0000001cadb47812 */ /* 0x000fe200078ec0ff */
[----:B------:R-:W-:Y:S01]  /*0fd0*/  IMAD.WIDE.U32 R62, R63, 0x18, R54 ;  /* 0x000000183f3e7825 */ /* 0x000fe200078e0036 */
[----:B------:R-:W-:Y:S01]  /*0fe0*/  IADD3 R0, PT, PT, R49, R66, RZ ;  /* 0x0000004231007210 */ /* 0x000fe20007ffe0ff */
[----:B------:R1:W5:Y:S01]  /*0ff0*/  LDG.E.CONSTANT R82, desc[UR14][R64.64] ;  /* 0x0000000e40527981 */ /* 0x000362000c1e9900 */
[----:B---3--:R-:W-:Y:S02]  /*1000*/  IADD3 R180, P1, PT, R180, UR16, RZ ;  /* 0x00000010b4b47c10 */ /* 0x008fe4000ff3e0ff */
[----:B------:R-:W-:Y:S01]  /*1010*/  IADD3 R63, PT, PT, R63, R67, RZ ;  /* 0x000000433f3f7210 */ /* 0x000fe20007ffe0ff */
[----:B------:R-:W-:Y:S01]  /*1020*/  IMAD R66, R87, UR12, RZ ;  /* 0x0000000c57427c24 */ /* 0x000fe2000f8e02ff */
[----:B0-----:R-:W-:-:S03]  /*1030*/  IADD3 R60, P0, PT, R167, R62, RZ ;  /* 0x0000003ea73c7210 */ /* 0x001fc60007f1e0ff */
[----:B------:R0:W3:Y:S01]  /*1040*/  LDG.E.CONSTANT R81, desc[UR14][R62.64+0x4] ;  /* 0x0000040e3e517981 */ /* 0x0000e2000c1e9900 */
[----:B------:R-:W-:Y:S02]  /*1050*/  IADD3.X R61, PT, PT, RZ, R63, RZ, P0, !PT ;  /* 0x0000003fff3d7210 */ /* 0x000fe400007fe4ff */
[----:B------:R-:W-:Y:S01]  /*1060*/  IADD3 R67, P0, PT, R155, R66, RZ ;  /* 0x000000429b437210 */ /* 0x000fe20007f1e0ff */
[----:B-1----:R-:W-:Y:S02]  /*1070*/  IMAD.WIDE R64, R0, R69, UR10 ;  /* 0x0000000a00407e25 */ /* 0x002fe4000f8e0245 */
[----:B------:R-:W2:Y:S01]  /*1080*/  LDG.E.CONSTANT R177, desc[UR14][R60.64+0x8] ;  /* 0x0000080e3cb17981 */ /* 0x000ea2000c1e9900 */
[----:B------:R-:W-:-:S03]  /*1090*/  LEA.HI.X.SX32 R66, R66, RZ, 0x1, P0 ;  /* 0x000000ff42427211 */ /* 0x000fc600000f0eff */
[----:B------:R1:W4:Y:S01]  /*10a0*/  LDG.E.CONSTANT R0, desc[UR14][R64.64] ;  /* 0x0000000e40007981 */ /* 0x000322000c1e9900 */
[----:B0-----:R-:W-:-:S04]  /*10b0*/  IMAD.WIDE.U32 R62, R67, 0x18, R54 ;  /* 0x00000018433e7825 */ /* 0x001fc800078e0036 */
[----:B-1----:R-:W-:Y:S01]  /*10c0*/  IMAD R65, R66, 0x18, RZ ;  /* 0x0000001842417824 */ /* 0x002fe200078e02ff */
[----:B------:R-:W-:Y:S01]  /*10d0*/  IADD3 R60, P0, PT, R167, R62, RZ ;  /* 0x0000003ea73c7210 */ /* 0x000fe20007f1e0ff */
[----:B------:R-:W-:-:S03]  /*10e0*/  IMAD R64, R86, UR12, RZ ;  /* 0x0000000c56407c24 */ /* 0x000fc6000f8e02ff */
[----:B------:R-:W-:-:S04]  /*10f0*/  IADD3 R63, PT, PT, R63, R65, RZ ;  /* 0x000000413f3f7210 */ /* 0x000fc80007ffe0ff */
[----:B------:R-:W-:Y:S01]  /*1100*/  IADD3.X R61, PT, PT, RZ, R63, RZ, P0, !PT ;  /* 0x0000003fff3d7210 */ /* 0x000fe200007fe4ff */
[----:B------:R0:W5:Y:S01]  /*1110*/  LDG.E.CONSTANT R165, desc[UR14][R62.64+0x4] ;  /* 0x0000040e3ea57981 */ /* 0x000162000c1e9900 */
[----:B------:R-:W-:-:S03]  /*1120*/  IADD3 R65, P0, PT, R155, R64, RZ ;  /* 0x000000409b417210 */ /* 0x000fc60007f1e0ff */
[----:B------:R1:W4:Y:S01]  /*1130*/  LDG.E.CONSTANT R163, desc[UR14][R60.64+0x8] ;  /* 0x0000080e3ca37981 */ /* 0x000322000c1e9900 */
[----:B------:R-:W-:-:S05]  /*1140*/  LEA.HI.X.SX32 R64, R64, RZ, 0x1, P0 ;  /* 0x000000ff40407211 */ /* 0x000fca00000f0eff */
[----:B------:R-:W-:Y:S02]  /*1150*/  IMAD R67, R64, 0x18, RZ ;  /* 0x0000001840437824 */ /* 0x000fe400078e02ff */
[----:B0-----:R-:W-:-:S04]  /*1160*/  IMAD.WIDE.U32 R62, R65, 0x18, R54 ;  /* 0x00000018413e7825 */ /* 0x001fc800078e0036 */
[----:B------:R-:W-:Y:S01]  /*1170*/  IMAD R64, R85, UR12, RZ ;  /* 0x0000000c55407c24 */ /* 0x000fe2000f8e02ff */
[----:B------:R-:W-:Y:S02]  /*1180*/  IADD3 R63, PT, PT, R63, R67, RZ ;  /* 0x000000433f3f7210 */ /* 0x000fe40007ffe0ff */
[----:B-1----:R-:W-:-:S03]  /*1190*/  IADD3 R60, P0, PT, R167, R62, RZ ;  /* 0x0000003ea73c7210 */ /* 0x002fc60007f1e0ff */
[----:B------:R0:W4:Y:S01]  /*11a0*/  LDG.E.CONSTANT R161, desc[UR14][R62.64+0x4] ;  /* 0x0000040e3ea17981 */ /* 0x000122000c1e9900 */
[----:B------:R-:W-:Y:S02]  /*11b0*/  IADD3.X R61, PT, PT, RZ, R63, RZ, P0, !PT ;  /* 0x0000003fff3d7210 */ /* 0x000fe400007fe4ff */
[----:B------:R-:W-:-:S03]  /*11c0*/  IADD3 R223, P0, PT, R155, R64, RZ ;  /* 0x000000409bdf7210 */ /* 0x000fc60007f1e0ff */
[----:B------:R1:W4:Y:S01]  /*11d0*/  LDG.E.CONSTANT R157, desc[UR14][R60.64+0x8] ;  /* 0x0000080e3c9d7981 */ /* 0x000322000c1e9900 */
[----:B------:R-:W-:Y:S01]  /*11e0*/  LEA.HI.X.SX32 R64, R64, RZ, 0x1, P0 ;  /* 0x000000ff40407211 */ /* 0x000fe200000f0eff */
[----:B------:R-:W-:-:S04]  /*11f0*/  IMAD.WIDE.U32 R222, R223, 0x18, R54 ;  /* 0x00000018dfde7825 */ /* 0x000fc800078e0036 */
[----:B------:R-:W-:Y:S02]  /*1200*/  IMAD R65, R64, 0x18, RZ ;  /* 0x0000001840417824 */ /* 0x000fe400078e02ff */
[----:B0-----:R-:W-:Y:S01]  /*1210*/  IMAD R62, R84, UR12, RZ ;  /* 0x0000000c543e7c24 */ /* 0x001fe2000f8e02ff */
[----:B-1----:R-:W-:Y:S02]  /*1220*/  IADD3 R60, P0, PT, R167, R222, RZ ;  /* 0x000000dea73c7210 */ /* 0x002fe40007f1e0ff */
[----:B------:R-:W-:-:S04]  /*1230*/  IADD3 R223, PT, PT, R223, R65, RZ ;  /* 0x00000041dfdf7210 */ /* 0x000fc80007ffe0ff */
[----:B------:R-:W-:Y:S01]  /*1240*/  IADD3.X R61, PT, PT, RZ, R223, RZ, P0, !PT ;  /* 0x000000dfff3d7210 */ /* 0x000fe200007fe4ff */
[----:B------:R-:W4:Y:S01]  /*1250*/  LDG.E.CONSTANT R222, desc[UR14][R222.64+0x4] ;  /* 0x0000040edede7981 */ /* 0x000f22000c1e9900 */
[----:B------:R-:W-:-:S03]  /*1260*/  IADD3 R225, P0, PT, R155, R62, RZ ;  /* 0x0000003e9be17210 */ /* 0x000fc60007f1e0ff */
[----:B------:R0:W4:Y:S01]  /*1270*/  LDG.E.CONSTANT R175, desc[UR14][R60.64+0x8] ;  /* 0x0000080e3caf7981 */ /* 0x000122000c1e9900 */
[----:B------:R-:W-:Y:S01]  /*1280*/  LEA.HI.X.SX32 R62, R62, RZ, 0x1, P0 ;  /* 0x000000ff3e3e7211 */ /* 0x000fe200000f0eff */
[----:B------:R-:W-:-:S04]  /*1290*/  IMAD.WIDE.U32 R224, R225, 0x18, R54 ;  /* 0x00000018e1e07825 */ /* 0x000fc800078e0036 */
[----:B------:R-:W-:Y:S02]  /*12a0*/  IMAD R63, R62, 0x18, RZ ;  /* 0x000000183e3f7824 */ /* 0x000fe400078e02ff */
[----:B------:R-:W-:Y:S01]  /*12b0*/  IMAD R62, R59, UR12, RZ ;  /* 0x0000000c3b3e7c24 */ /* 0x000fe2000f8e02ff */
[----:B0-----:R-:W-:Y:S02]  /*12c0*/  IADD3 R60, P0, PT, R167, R224, RZ ;  /* 0x000000e0a73c7210 */ /* 0x001fe40007f1e0ff */
[----:B------:R-:W-:-:S04]  /*12d0*/  IADD3 R225, PT, PT, R225, R63, RZ ;  /* 0x0000003fe1e17210 */ /* 0x000fc80007ffe0ff */
[----:B------:R-:W-:Y:S01]  /*12e0*/  IADD3.X R61, PT, PT, RZ, R225, RZ, P0, !PT ;  /* 0x000000e1ff3d7210 */ /* 0x000fe200007fe4ff */
[----:B------:R-:W4:Y:S01]  /*12f0*/  LDG.E.CONSTANT R224, desc[UR14][R224.64+0x4] ;  /* 0x0000040ee0e07981 */ /* 0x000f22000c1e9900 */
[----:B------:R-:W-:Y:S02]  /*1300*/  IADD3 R219, P0, PT, R155, R62, RZ ;  /* 0x0000003e9bdb7210 */ /* 0x000fe40007f1e0ff */
[----:B------:R-:W-:Y:S01]  /*1310*/  LEA.HI R72, R153, UR4, RZ, 0x1d ;  /* 0x0000000499487c11 */ /* 0x000fe2000f8fe8ff */
[----:B------:R0:W4:Y:S01]  /*1320*/  LDG.E.CONSTANT R179, desc[UR14][R60.64+0x8] ;  /* 0x0000080e3cb37981 */ /* 0x000122000c1e9900 */
[----:B------:R-:W-:Y:S01]  /*1330*/  LEA.HI.X.SX32 R62, R62, RZ, 0x1, P0 ;  /* 0x000000ff3e3e7211 */ /* 0x000fe200000f0eff */
[----:B------:R-:W-:Y:S01]  /*1340*/  IMAD.WIDE.U32 R218, R219, 0x18, R54 ;  /* 0x00000018dbda7825 */ /* 0x000fe200078e0036 */
[----:B------:R-:W-:-:S03]  /*1350*/  IADD3.X R181, PT, PT, RZ, UR17, RZ, P1, !PT ;  /* 0x00000011ffb57c10 */ /* 0x000fc60008ffe4ff */
[----:B------:R-:W-:Y:S01]  /*1360*/  IMAD R69, R62, 0x18, RZ ;  /* 0x000000183e457824 */ /* 0x000fe200078e02ff */
[----:B------:R-:W-:Y:S01]  /*1370*/  IADD3 R65, PT, PT, R31, R72, RZ ;  /* 0x000000481f417210 */ /* 0x000fe20007ffe0ff */
[----:B------:R-:W-:Y:S01]  /*1380*/  IMAD R68, R58, UR12, RZ ;  /* 0x0000000c3a447c24 */ /* 0x000fe2000f8e02ff */
[----:B0-----:R-:W-:Y:S02]  /*1390*/  IADD3 R60, P0, PT, R167, R218, RZ ;  /* 0x000000daa73c7210 */ /* 0x001fe40007f1e0ff */
[----:B------:R-:W-:Y:S01]  /*13a0*/  IADD3 R219, PT, PT, R219, R69, RZ ;  /* 0x00000045dbdb7210 */ /* 0x000fe20007ffe0ff */
[----:B------:R-:W-:Y:S01]  /*13b0*/  IMAD.WIDE R64, R65, 0x24, R180 ;  /* 0x0000002441407825 */ /* 0x000fe200078e02b4 */
[----:B------:R-:W-:Y:S02]  /*13c0*/  IADD3 R67, PT, PT, R30, R72, RZ ;  /* 0x000000481e437210 */ /* 0x000fe40007ffe0ff */
[----:B------:R-:W-:Y:S01]  /*13d0*/  IADD3.X R61, PT, PT, RZ, R219, RZ, P0, !PT ;  /* 0x000000dbff3d7210 */ /* 0x000fe200007fe4ff */
[----:B------:R-:W4:Y:S01]  /*13e0*/  LDG.E.CONSTANT R218, desc[UR14][R218.64+0x4] ;  /* 0x0000040edada7981 */ /* 0x000f22000c1e9900 */
[----:B------:R-:W-:-:S03]  /*13f0*/  IADD3 R221, P0, PT, R155, R68, RZ ;  /* 0x000000449bdd7210 */ /* 0x000fc60007f1e0ff */
[----:B------:R0:W4:Y:S01]  /*1400*/  LDG.E.CONSTANT R176, desc[UR14][R64.64+0x4] ;  /* 0x0000040e40b07981 */ /* 0x000122000c1e9900 */
[----:B------:R-:W-:Y:S01]  /*1410*/  IADD3 R63, PT, PT, R32, R72, RZ ;  /* 0x00000048203f7210 */ /* 0x000fe20007ffe0ff */
[----:B------:R-:W-:Y:S02]  /*1420*/  IMAD.WIDE R66, R67, 0x24, R180 ;  /* 0x0000002443427825 */ /* 0x000fe400078e02b4 */
[----:B------:R1:W4:Y:S01]  /*1430*/  LDG.E.CONSTANT R169, desc[UR14][R60.64+0x8] ;  /* 0x0000080e3ca97981 */ /* 0x000322000c1e9900 */
[----:B0-----:R-:W-:Y:S01]  /*1440*/  LEA.HI.X.SX32 R64, R68, RZ, 0x1, P0 ;  /* 0x000000ff44407211 */ /* 0x001fe200000f0eff */
[----:B------:R-:W-:Y:S02]  /*1450*/  IMAD.WIDE.U32 R220, R221, 0x18, R54 ;  /* 0x00000018dddc7825 */ /* 0x000fe400078e0036 */
[----:B------:R0:W4:Y:S02]  /*1460*/  LDG.E.CONSTANT R178, desc[UR14][R66.64+0x4] ;  /* 0x0000040e42b27981 */ /* 0x000124000c1e9900 */
[----:B------:R-:W-:-:S02]  /*1470*/  IMAD R71, R64, 0x18, RZ ;  /* 0x0000001840477824 */ /* 0x000fc400078e02ff */
[--C-:B------:R-:W-:Y:S01]  /*1480*/  IMAD.WIDE R62, R63, 0x24, R180.reuse ;  /* 0x000000243f3e7825 */ /* 0x100fe200078e02b4 */
[----:B-1----:R-:W-:Y:S02]  /*1490*/  IADD3 R60, P0, PT, R167, R220, RZ ;  /* 0x000000dca73c7210 */ /* 0x002fe40007f1e0ff */
[----:B------:R-:W-:Y:S02]  /*14a0*/  IADD3 R221, PT, PT, R221, R71, RZ ;  /* 0x00000047dddd7210 */ /* 0x000fe40007ffe0ff */
[-C--:B0-----:R-:W-:Y:S01]  /*14b0*/  IADD3 R67, PT, PT, R35, R72.reuse, RZ ;  /* 0x0000004823437210 */ /* 0x081fe20007ffe0ff */
[----:B------:R-:W-:Y:S01]  /*14c0*/  IMAD R70, R57, UR12, RZ ;  /* 0x0000000c39467c24 */ /* 0x000fe2000f8e02ff */
[----:B------:R0:W4:Y:S01]  /*14d0*/  LDG.E.CONSTANT R174, desc[UR14][R62.64+0x4] ;  /* 0x0000040e3eae7981 */ /* 0x000122000c1e9900 */
[----:B------:R-:W-:Y:S02]  /*14e0*/  IADD3 R171, PT, PT, R33, R72, RZ ;  /* 0x0000004821ab7210 */ /* 0x000fe40007ffe0ff */
[----:B------:R-:W-:Y:S01]  /*14f0*/  IMAD.WIDE R66, R67, 0x24, R180 ;  /* 0x0000002443427825 */ /* 0x000fe200078e02b4 */
[----:B------:R-:W-:Y:S01]  /*1500*/  IADD3.X R61, PT, PT, RZ, R221, RZ, P0, !PT ;  /* 0x000000ddff3d7210 */ /* 0x000fe200007fe4ff */
[----:B------:R-:W4:Y:S01]  /*1510*/  LDG.E.CONSTANT R220, desc[UR14][R220.64+0x4] ;  /* 0x0000040edcdc7981 */ /* 0x000f22000c1e9900 */
[----:B------:R-:W-:-:S02]  /*1520*/  IADD3 R73, P0, PT, R155, R70, RZ ;  /* 0x000000469b497210 */ /* 0x000fc40007f1e0ff */
[-C--:B0-----:R-:W-:Y:S01]  /*1530*/  IADD3 R63, PT, PT, R37, R72.reuse, RZ ;  /* 0x00000048253f7210 */ /* 0x081fe20007ffe0ff */
[--C-:B------:R-:W-:Y:S01]  /*1540*/  IMAD.WIDE R170, R171, 0x24, R180.reuse ;  /* 0x00000024abaa7825 */ /* 0x100fe200078e02b4 */
[----:B------:R0:W4:Y:S03]  /*1550*/  LDG.E.CONSTANT R166, desc[UR14][R66.64+0x4] ;  /* 0x0000040e42a67981 */ /* 0x000126000c1e9900 */
[----:B------:R-:W-:Y:S01]  /*1560*/  IMAD.WIDE R62, R63, 0x24, R180 ;  /* 0x000000243f3e7825 */ /* 0x000fe200078e02b4 */
[-C--:B------:R-:W-:Y:S01]  /*1570*/  IADD3 R69, PT, PT, R34, R72.reuse, RZ ;  /* 0x0000004822457210 */ /* 0x080fe20007ffe0ff */
[----:B------:R-:W4:Y:S01]  /*1580*/  LDG.E.CONSTANT R170, desc[UR14][R170.64+0x4] ;  /* 0x0000040eaaaa7981 */ /* 0x000f22000c1e9900 */
[----:B------:R-:W-:-:S03]  /*1590*/  IADD3 R65, PT, PT, R36, R72, RZ ;  /* 0x0000004824417210 */ /* 0x000fc60007ffe0ff */
[----:B------:R1:W4:Y:S01]  /*15a0*/  LDG.E.CONSTANT R162, desc[UR14][R62.64+0x4] ;  /* 0x0000040e3ea27981 */ /* 0x000322000c1e9900 */
[----:B0-----:R-:W-:Y:S01]  /*15b0*/  LEA.HI.X.SX32 R66, R70, RZ, 0x1, P0 ;  /* 0x000000ff46427211 */ /* 0x001fe200000f0eff */
[----:B------:R-:W-:Y:S01]  /*15c0*/  IMAD.WIDE R68, R69, 0x24, R180 ;  /* 0x0000002445447825 */ /* 0x000fe200078e02b4 */
[----:B------:R-:W-:-:S03]  /*15d0*/  IADD3 R71, PT, PT, R38, R72, RZ ;  /* 0x0000004826477210 */ /* 0x000fc60007ffe0ff */
[----:B------:R-:W-:Y:S01]  /*15e0*/  IMAD R75, R66, 0x18, RZ ;  /* 0x00000018424b7824 */ /* 0x000fe200078e02ff */
[----:B------:R0:W4:Y:S01]  /*15f0*/  LDG.E.CONSTANT R171, desc[UR14][R60.64+0x8] ;  /* 0x0000080e3cab7981 */ /* 0x000122000c1e9900 */
[----:B------:R-:W-:Y:S01]  /*1600*/  IMAD.WIDE R64, R65, 0x24, R180 ;  /* 0x0000002441407825 */ /* 0x000fe200078e02b4 */
[----:B------:R-:W-:Y:S02]  /*1610*/  IADD3 R183, PT, PT, R29, R72, RZ ;  /* 0x000000481db77210 */ /* 0x000fe40007ffe0ff */
[----:B------:R0:W4:Y:S01]  /*1620*/  LDG.E.CONSTANT R168, desc[UR14][R68.64+0x4] ;  /* 0x0000040e44a87981 */ /* 0x000122000c1e9900 */
[----:B-1----:R-:W-:-:S03]  /*1630*/  IMAD.WIDE.U32 R62, R73, 0x18, R54 ;  /* 0x00000018493e7825 */ /* 0x002fc600078e0036 */
[----:B------:R1:W4:Y:S01]  /*1640*/  LDG.E.CONSTANT R164, desc[UR14][R64.64+0x4] ;  /* 0x0000040e40a47981 */ /* 0x000322000c1e9900 */
[----:B------:R-:W-:Y:S01]  /*1650*/  IMAD R74, R2, UR12, RZ ;  /* 0x0000000c024a7c24 */ /* 0x000fe2000f8e02ff */
[----:B------:R-:W-:Y:S02]  /*1660*/  IADD3 R63, PT, PT, R63, R75, RZ ;  /* 0x0000004b3f3f7210 */ /* 0x000fe40007ffe0ff */
[----:B0-----:R-:W-:Y:S01]  /*1670*/  IADD3 R60, P0, PT, R167, R62, RZ ;  /* 0x0000003ea73c7210 */ /* 0x001fe20007f1e0ff */
[--C-:B------:R-:W-:Y:S01]  /*1680*/  IMAD.WIDE R70, R71, 0x24, R180.reuse ;  /* 0x0000002447467825 */ /* 0x100fe200078e02b4 */
[-C--:B------:R-:W-:Y:S01]  /*1690*/  IADD3 R69, PT, PT, R39, R72.reuse, RZ ;  /* 0x0000004827457210 */ /* 0x080fe20007ffe0ff */
[----:B------:R-:W4:Y:S01]  /*16a0*/  LDG.E.CONSTANT R159, desc[UR14][R62.64+0x4] ;  /* 0x0000040e3e9f7981 */ /* 0x000f22000c1e9900 */
[----:B------:R-:W-:Y:S02]  /*16b0*/  IADD3.X R61, PT, PT, RZ, R63, RZ, P0, !PT ;  /* 0x0000003fff3d7210 */ /* 0x000fe400007fe4ff */
[----:B-1----:R-:W-:Y:S01]  /*16c0*/  IADD3 R65, PT, PT, R41, R72, RZ ;  /* 0x0000004829417210 */ /* 0x002fe20007ffe0ff */
[--C-:B------:R-:W-:Y:S01]  /*16d0*/  IMAD.WIDE R182, R183, 0x24, R180.reuse ;  /* 0x00000024b7b67825 */ /* 0x100fe200078e02b4 */
[----:B------:R-:W-:Y:S01]  /*16e0*/  IADD3 R75, P0, PT, R155, R74, RZ ;  /* 0x0000004a9b4b7210 */ /* 0x000fe20007f1e0ff */
[----:B------:R0:W4:Y:S02]  /*16f0*/  LDG.E.CONSTANT R160, desc[UR14][R70.64+0x4] ;  /* 0x0000040e46a07981 */ /* 0x000124000c1e9900 */
[--C-:B------:R-:W-:Y:S01]  /*1700*/  IMAD.WIDE R68, R69, 0x24, R180.reuse ;  /* 0x0000002445447825 */ /* 0x100fe200078e02b4 */
[----:B------:R-:W-:Y:S01]  /*1710*/  LEA.HI.X.SX32 R74, R74, RZ, 0x1, P0 ;  /* 0x000000ff4a4a7211 */ /* 0x000fe200000f0eff */
[----:B------:R-:W4:Y:S02]  /*1720*/  LDG.E.CONSTANT R182, desc[UR14][R182.64+0x4] ;  /* 0x0000040eb6b67981 */ /* 0x000f24000c1e9900 */
[----:B------:R-:W-:-:S02]  /*1730*/  IMAD.WIDE R64, R65, 0x24, R180 ;  /* 0x0000002441407825 */ /* 0x000fc400078e02b4 */
[----:B------:R1:W4:Y:S02]  /*1740*/  LDG.E.CONSTANT R154, desc[UR14][R68.64+0x4] ;  /* 0x0000040e449a7981 */ /* 0x000324000c1e9900 */
[----:B0-----:R-:W-:Y:S02]  /*1750*/  IMAD R70, R3, UR12, RZ ;  /* 0x0000000c03467c24 */ /* 0x001fe4000f8e02ff */
[----:B------:R0:W4:Y:S03]  /*1760*/  LDG.E.CONSTANT R156, desc[UR14][R64.64+0x4] ;  /* 0x0000040e409c7981 */ /* 0x000126000c1e9900 */
[----:B------:R-:W-:Y:S01]  /*1770*/  IADD3 R73, P1, PT, R155, R70, RZ ;  /* 0x000000469b497210 */ /* 0x000fe20007f3e0ff */
[----:B------:R0:W4:Y:S01]  /*1780*/  LDG.E.CONSTANT R183, desc[UR14][R60.64+0x8] ;  /* 0x0000080e3cb77981 */ /* 0x000122000c1e9900 */
[----:B-1----:R-:W-:-:S04]  /*1790*/  IMAD.WIDE.U32 R68, R75, 0x18, R54 ;  /* 0x000000184b447825 */ /* 0x002fc800078e0036 */
[----:B0-----:R-:W-:Y:S01]  /*17a0*/  IMAD R65, R74, 0x18, RZ ;  /* 0x000000184a417824 */ /* 0x001fe200078e02ff */
[----:B------:R-:W-:Y:S02]  /*17b0*/  LEA.HI.X.SX32 R64, R70, RZ, 0x1, P1 ;  /* 0x000000ff46407211 */ /* 0x000fe400008f0eff */
[----:B------:R-:W-:Y:S02]  /*17c0*/  IADD3 R185, PT, PT, R28, R72, RZ ;  /* 0x000000481cb97210 */ /* 0x000fe40007ffe0ff */
[----:B------:R-:W-:Y:S01]  /*17d0*/  IADD3 R69, PT, PT, R69, R65, RZ ;  /* 0x0000004145457210 */ /* 0x000fe20007ffe0ff */
[----:B------:R-:W-:Y:S01]  /*17e0*/  IMAD R63, R64, 0x18, RZ ;  /* 0x00000018403f7824 */ /* 0x000fe200078e02ff */
[----:B------:R-:W-:Y:S01]  /*17f0*/  IADD3 R64, P0, PT, R167, R68, RZ ;  /* 0x00000044a7407210 */ /* 0x000fe20007f1e0ff */
[----:B------:R-:W-:Y:S01]  /*1800*/  IMAD.WIDE R184, R185, 0x24, R180 ;  /* 0x00000024b9b87825 */ /* 0x000fe200078e02b4 */
[-C--:B------:R-:W-:Y:S01]  /*1810*/  IADD3 R71, PT, PT, R43, R72.reuse, RZ ;  /* 0x000000482b477210 */ /* 0x080fe20007ffe0ff */
[----:B------:R-:W4:Y:S01]  /*1820*/  LDG.E.CONSTANT R228, desc[UR14][R68.64+0x4] ;  /* 0x0000040e44e47981 */ /* 0x000f22000c1e9900 */
[----:B------:R-:W-:Y:S01]  /*1830*/  IADD3.X R65, PT, PT, RZ, R69, RZ, P0, !PT ;  /* 0x00000045ff417210 */ /* 0x000fe200007fe4ff */
[----:B------:R-:W-:Y:S01]  /*1840*/  IMAD.WIDE.U32 R60, R73, 0x18, R54 ;  /* 0x00000018493c7825 */ /* 0x000fe200078e0036 */
[----:B------:R-:W-:Y:S01]  /*1850*/  IADD3 R67, PT, PT, R40, R72, RZ ;  /* 0x0000004828437210 */ /* 0x000fe20007ffe0ff */
[----:B------:R-:W4:Y:S02]  /*1860*/  LDG.E.CONSTANT R184, desc[UR14][R184.64+0x4] ;  /* 0x0000040eb8b87981 */ /* 0x000f24000c1e9900 */
[----:B------:R-:W-:Y:S01]  /*1870*/  IMAD.WIDE R70, R71, 0x24, R180 ;  /* 0x0000002447467825 */ /* 0x000fe200078e02b4 */
[----:B------:R-:W-:-:S03]  /*1880*/  IADD3 R61, PT, PT, R61, R63, RZ ;  /* 0x0000003f3d3d7210 */ /* 0x000fc60007ffe0ff */
[----:B------:R-:W-:Y:S01]  /*1890*/  IMAD.WIDE R66, R67, 0x24, R180 ;  /* 0x0000002443427825 */ /* 0x000fe200078e02b4 */
[----:B------:R0:W4:Y:S04]  /*18a0*/  LDG.E.CONSTANT R226, desc[UR14][R70.64+0x4] ;  /* 0x0000040e46e27981 */ /* 0x000128000c1e9900 */
[----:B------:R-:W4:Y:S01]  /*18b0*/  LDG.E.CONSTANT R185, desc[UR14][R64.64+0x8] ;  /* 0x0000080e40b97981 */ /* 0x000f22000c1e9900 */
[----:B------:R-:W-:-:S03]  /*18c0*/  IADD3 R187, PT, PT, R27, R72, RZ ;  /* 0x000000481bbb7210 */ /* 0x000fc60007ffe0ff */
[----:B------:R1:W4:Y:S01]  /*18d0*/  LDG.E.CONSTANT R158, desc[UR14][R66.64+0x4] ;  /* 0x0000040e429e7981 */ /* 0x000322000c1e9900 */
[----:B0-----:R-:W-:-:S03]  /*18e0*/  IMAD R70, R4, UR12, RZ ;  /* 0x0000000c04467c24 */ /* 0x001fc6000f8e02ff */
[----:B------:R-:W4:Y:S01]  /*18f0*/  LDG.E.CONSTANT R232, desc[UR14][R60.64+0x4] ;  /* 0x0000040e3ce87981 */ /* 0x000f22000c1e9900 */
[----:B------:R-:W-:Y:S02]  /*1900*/  IADD3 R62, P1, PT, R167, R60, RZ ;  /* 0x0000003ca73e7210 */ /* 0x000fe40007f3e0ff */
[----:B------:R-:W-:Y:S02]  /*1910*/  IADD3 R77, P0, PT, R155, R70, RZ ;  /* 0x000000469b4d7210 */ /* 0x000fe40007f1e0ff */
[-C--:B-1----:R-:W-:Y:S01]  /*1920*/  IADD3 R67, PT, PT, R45, R72.reuse, RZ ;  /* 0x000000482d437210 */ /* 0x082fe20007ffe0ff */
[--C-:B------:R-:W-:Y:S01]  /*1930*/  IMAD.WIDE R186, R187, 0x24, R180.reuse ;  /* 0x00000024bbba7825 */ /* 0x100fe200078e02b4 */
[-C--:B------:R-:W-:Y:S02]  /*1940*/  IADD3 R191, PT, PT, R25, R72.reuse, RZ ;  /* 0x0000004819bf7210 */ /* 0x080fe40007ffe0ff */
[-C--:B------:R-:W-:Y:S01]  /*1950*/  IADD3 R193, PT, PT, R24, R72.reuse, RZ ;  /* 0x0000004818c17210 */ /* 0x080fe20007ffe0ff */
[----:B------:R-:W-:Y:S01]  /*1960*/  IMAD.WIDE R66, R67, 0x24, R180 ;  /* 0x0000002443427825 */ /* 0x000fe200078e02b4 */
[----:B------:R-:W-:Y:S01]  /*1970*/  LEA.HI.X.SX32 R70, R70, RZ, 0x1, P0 ;  /* 0x000000ff46467211 */ /* 0x000fe200000f0eff */
[----:B------:R-:W4:Y:S01]  /*1980*/  LDG.E.CONSTANT R186, desc[UR14][R186.64+0x4] ;  /* 0x0000040ebaba7981 */ /* 0x000f22000c1e9900 */
[----:B------:R-:W-:-:S02]  /*1990*/  IADD3 R201, PT, PT, R20, R72, RZ ;  /* 0x0000004814c97210 */ /* 0x000fc40007ffe0ff */
[----:B------:R-:W-:Y:S01]  /*19a0*/  IADD3.X R63, PT, PT, RZ, R61, RZ, P1, !PT ;  /* 0x0000003dff3f7210 */ /* 0x000fe20000ffe4ff */
[----:B------:R-:W-:Y:S01]  /*19b0*/  IMAD.WIDE R190, R191, 0x24, R180 ;  /* 0x00000024bfbe7825 */ /* 0x000fe200078e02b4 */
[-C--:B------:R-:W-:Y:S01]  /*19c0*/  IADD3 R215, PT, PT, R44, R72.reuse, RZ ;  /* 0x000000482cd77210 */ /* 0x080fe20007ffe0ff */
[----:B------:R0:W4:Y:S01]  /*19d0*/  LDG.E.CONSTANT R230, desc[UR14][R66.64+0x4] ;  /* 0x0000040e42e67981 */ /* 0x000122000c1e9900 */
[-C--:B------:R-:W-:Y:S02]  /*19e0*/  IADD3 R213, PT, PT, R14, R72.reuse, RZ ;  /* 0x000000480ed57210 */ /* 0x080fe40007ffe0ff */
[-C--:B------:R-:W-:Y:S02]  /*19f0*/  IADD3 R211, PT, PT, R15, R72.reuse, RZ ;  /* 0x000000480fd37210 */ /* 0x080fe40007ffe0ff */
[-C--:B------:R-:W-:Y:S02]  /*1a00*/  IADD3 R209, PT, PT, R16, R72.reuse, RZ ;  /* 0x0000004810d17210 */ /* 0x080fe40007ffe0ff */
[----:B------:R-:W-:-:S02]  /*1a10*/  IADD3 R207, PT, PT, R17, R72, RZ ;  /* 0x0000004811cf7210 */ /* 0x000fc40007ffe0ff */
[-C--:B------:R-:W-:Y:S02]  /*1a20*/  IADD3 R205, PT, PT, R18, R72.reuse, RZ ;  /* 0x0000004812cd7210 */ /* 0x080fe40007ffe0ff */
[-C--:B------:R-:W-:Y:S02]  /*1a30*/  IADD3 R203, PT, PT, R19, R72.reuse, RZ ;  /* 0x0000004813cb7210 */ /* 0x080fe40007ffe0ff */
[-C--:B------:R-:W-:Y:S02]  /*1a40*/  IADD3 R199, PT, PT, R21, R72.reuse, RZ ;  /* 0x0000004815c77210 */ /* 0x080fe40007ffe0ff */
[-C--:B------:R-:W-:Y:S02]  /*1a50*/  IADD3 R197, PT, PT, R22, R72.reuse, RZ ;  /* 0x0000004816c57210 */ /* 0x080fe40007ffe0ff */
[-C--:B------:R-:W-:Y:S02]  /*1a60*/  IADD3 R195, PT, PT, R23, R72.reuse, RZ ;  /* 0x0000004817c37210 */ /* 0x080fe40007ffe0ff */
[----:B------:R-:W-:-:S02]  /*1a70*/  IADD3 R189, PT, PT, R26, R72, RZ ;  /* 0x000000481abd7210 */ /* 0x000fc40007ffe0ff */
[----:B------:R-:W-:Y:S01]  /*1a80*/  IADD3 R217, PT, PT, R42, R72, RZ ;  /* 0x000000482ad97210 */ /* 0x000fe20007ffe0ff */
[----:B------:R-:W-:Y:S01]  /*1a90*/  IMAD R72, R5, UR12, RZ ;  /* 0x0000000c05487c24 */ /* 0x000fe2000f8e02ff */
[----:B------:R1:W4:Y:S01]  /*1aa0*/  LDG.E.CONSTANT R187, desc[UR14][R62.64+0x8] ;  /* 0x0000080e3ebb7981 */ /* 0x000322000c1e9900 */
[----:B------:R-:W-:-:S03]  /*1ab0*/  IMAD.WIDE R192, R193, 0x24, R180 ;  /* 0x00000024c1c07825 */ /* 0x000fc600078e02b4 */
[----:B------:R3:W4:Y:S01]  /*1ac0*/  LDG.E.CONSTANT R190, desc[UR14][R190.64+0x4] ;  /* 0x0000040ebebe7981 */ /* 0x000722000c1e9900 */
[----:B0-----:R-:W-:Y:S02]  /*1ad0*/  IMAD R67, R70, 0x18, RZ ;  /* 0x0000001846437824 */ /* 0x001fe400078e02ff */
[----:B------:R-:W-:Y:S01]  /*1ae0*/  IMAD.WIDE.U32 R76, R77, 0x18, R54 ;  /* 0x000000184d4c7825 */ /* 0x000fe200078e0036 */
[----:B------:R-:W-:Y:S01]  /*1af0*/  IADD3 R75, P6, PT, R155, R72, RZ ;  /* 0x000000489b4b7210 */ /* 0x000fe20007fde0ff */
[----:B------:R-:W4:Y:S01]  /*1b00*/  LDG.E.CONSTANT R192, desc[UR14][R192.64+0x4] ;  /* 0x0000040ec0c07981 */ /* 0x000f22000c1e9900 */
[----:B-1----:R-:W-:Y:S01]  /*1b10*/  LOP3.LUT R62, R153, 0x7, RZ, 0xc0, !PT ;  /* 0x00000007993e7812 */ /* 0x002fe200078ec0ff */
[----:B------:R-:W-:-:S04]  /*1b20*/  IMAD.WIDE R200, R201, 0x24, R180 ;  /* 0x00000024c9c87825 */ /* 0x000fc800078e02b4 */
[----:B------:R-:W-:Y:S02]  /*1b30*/  IMAD R60, R10, UR12, RZ ;  /* 0x0000000c0a3c7c24 */ /* 0x000fe4000f8e02ff */
[--C-:B------:R-:W-:Y:S01]  /*1b40*/  IMAD.WIDE R198, R199, 0x24, R180.reuse ;  /* 0x00000024c7c67825 */ /* 0x100fe200078e02b4 */
[----:B------:R-:W-:Y:S01]  /*1b50*/  IADD3 R77, PT, PT, R77, R67, RZ ;  /* 0x000000434d4d7210 */ /* 0x000fe20007ffe0ff */
[----:B------:R0:W4:Y:S02]  /*1b60*/  LDG.E.CONSTANT R200, desc[UR14][R200.64+0x4] ;  /* 0x0000040ec8c87981 */ /* 0x000124000c1e9900 */
[--C-:B------:R-:W-:Y:S01]  /*1b70*/  IMAD.WIDE R194, R195, 0x24, R180.reuse ;  /* 0x00000024c3c27825 */ /* 0x100fe200078e02b4 */
[----:B------:R-:W-:Y:S01]  /*1b80*/  IADD3 R65, P1, PT, R62, R60, RZ ;  /* 0x0000003c3e417210 */ /* 0x000fe20007f3e0ff */
[----:B------:R1:W4:Y:S01]  /*1b90*/  LDG.E.CONSTANT R198, desc[UR14][R198.64+0x4] ;  /* 0x0000040ec6c67981 */ /* 0x000322000c1e9900 */
[----:B------:R-:W-:Y:S01]  /*1ba0*/  IADD3 R78, P5, PT, R167, R76, RZ ;  /* 0x0000004ca74e7210 */ /* 0x000fe20007fbe0ff */
[----:B------:R-:W-:-:S02]  /*1bb0*/  IMAD.WIDE R188, R189, 0x24, R180 ;  /* 0x00000024bdbc7825 */ /* 0x000fc400078e02b4 */
[----:B------:R2:W4:Y:S02]  /*1bc0*/  LDG.E.CONSTANT R194, desc[UR14][R194.64+0x4] ;  /* 0x0000040ec2c27981 */ /* 0x000524000c1e9900 */
[----:B------:R-:W-:Y:S02]  /*1bd0*/  IMAD R242, R6, UR12, RZ ;  /* 0x0000000c06f27c24 */ /* 0x000fe4000f8e02ff */
[----:B------:R-:W-:Y:S02]  /*1be0*/  IMAD R240, R7, UR12, RZ ;  /* 0x0000000c07f07c24 */ /* 0x000fe4000f8e02ff */
[----:B------:R-:W-:Y:S02]  /*1bf0*/  IMAD R238, R8, UR12, RZ ;  /* 0x0000000c08ee7c24 */ /* 0x000fe4000f8e02ff */
[----:B------:R-:W-:Y:S02]  /*1c00*/  IMAD R80, R9, UR12, RZ ;  /* 0x0000000c09507c24 */ /* 0x000fe4000f8e02ff */
[----:B------:R-:W-:-:S02]  /*1c10*/  IMAD R61, R11, UR12, RZ ;  /* 0x0000000c0b3d7c24 */ /* 0x000fc4000f8e02ff */
[----:B---3--:R-:W-:Y:S01]  /*1c20*/  IMAD R191, R12, UR12, RZ ;  /* 0x0000000c0cbf7c24 */ /* 0x008fe2000f8e02ff */
[----:B0-----:R-:W-:Y:S01]  /*1c30*/  LEA.HI.X.SX32 R201, R72, RZ, 0x1, P6 ;  /* 0x000000ff48c97211 */ /* 0x001fe200030f0eff */
[----:B------:R-:W-:Y:S02]  /*1c40*/  IMAD R193, R13, UR12, RZ ;  /* 0x0000000c0dc17c24 */ /* 0x000fe4000f8e02ff */
[----:B------:R-:W-:Y:S01]  /*1c50*/  IMAD.WIDE R196, R197, 0x24, R180 ;  /* 0x00000024c5c47825 */ /* 0x000fe200078e02b4 */
[----:B------:R-:W-:Y:S01]  /*1c60*/  IADD3.X R79, PT, PT, RZ, R77, RZ, P5, !PT ;  /* 0x0000004dff4f7210 */ /* 0x000fe20002ffe4ff */
[----:B------:R-:W3:Y:S01]  /*1c70*/  LDG.E.CONSTANT R234, desc[UR14][R76.64+0x4] ;  /* 0x0000040e4cea7981 */ /* 0x000ee2000c1e9900 */
[----:B-1----:R-:W-:Y:S02]  /*1c80*/  LEA.HI.X.SX32 R199, R60, RZ, 0x1, P1 ;  /* 0x000000ff3cc77211 */ /* 0x002fe400008f0eff */
[C---:B------:R-:W-:Y:S01]  /*1c90*/  IADD3 R63, P0, PT, R62.reuse, R61, RZ ;  /* 0x0000003d3e3f7210 */ /* 0x040fe20007f1e0ff */
[----:B------:R0:W3:Y:S01]  /*1ca0*/  LDG.E.CONSTANT R188, desc[UR14][R188.64+0x4] ;  /* 0x0000040ebcbc7981 */ /* 0x0000e2000c1e9900 */
[----:B--2---:R-:W-:-:S02]  /*1cb0*/  IADD3 R195, P3, PT, R62, R191, RZ ;  /* 0x000000bf3ec37210 */ /* 0x004fc40007f7e0ff */
[C---:B------:R-:W-:Y:S02]  /*1cc0*/  IADD3 R73, P4, PT, R155.reuse, R242, RZ ;  /* 0x000000f29b497210 */ /* 0x040fe40007f9e0ff */
[----:B------:R-:W-:Y:S01]  /*1cd0*/  IADD3 R69, P6, PT, R155, R238, RZ ;  /* 0x000000ee9b457210 */ /* 0x000fe20007fde0ff */
[--C-:B------:R-:W-:Y:S01]  /*1ce0*/  IMAD.WIDE.U32 R74, R75, 0x18, R54.reuse ;  /* 0x000000184b4a7825 */ /* 0x100fe200078e0036 */
[C---:B------:R-:W-:Y:S01]  /*1cf0*/  IADD3 R71, P5, PT, R155.reuse, R240, RZ ;  /* 0x000000f09b477210 */ /* 0x040fe20007fbe0ff */
[----:B------:R1:W2:Y:S01]  /*1d00*/  LDG.E.CONSTANT R196, desc[UR14][R196.64+0x4] ;  /* 0x0000040ec4c47981 */ /* 0x0002a2000c1e9900 */
[----:B------:R-:W-:Y:S01]  /*1d10*/  IADD3 R67, P1, PT, R155, R80, RZ ;  /* 0x000000509b437210 */ /* 0x000fe20007f3e0ff */
[----:B------:R-:W-:Y:S01]  /*1d20*/  IMAD R201, R201, 0x18, RZ ;  /* 0x00000018c9c97824 */ /* 0x000fe200078e02ff */
[----:B0-----:R-:W-:Y:S01]  /*1d30*/  IADD3 R189, P2, PT, R62, R193, RZ ;  /* 0x000000c13ebd7210 */ /* 0x001fe20007f5e0ff */
[----:B------:R-:W-:-:S04]  /*1d40*/  IMAD.WIDE.U32 R72, R73, 0x18, R54 ;  /* 0x0000001849487825 */ /* 0x000fc800078e0036 */
[----:B------:R-:W-:Y:S01]  /*1d50*/  IMAD.WIDE.U32 R70, R71, 0x18, R54 ;  /* 0x0000001847467825 */ /* 0x000fe200078e0036 */
[----:B-1----:R-:W-:-:S03]  /*1d60*/  LEA.HI.X.SX32 R197, R61, RZ, 0x1, P0 ;  /* 0x000000ff3dc57211 */ /* 0x002fc600000f0eff */
[----:B------:R-:W-:Y:S01]  /*1d70*/  IMAD.WIDE.U32 R68, R69, 0x18, R54 ;  /* 0x0000001845447825 */ /* 0x000fe200078e0036 */
[----:B------:R-:W-:-:S03]  /*1d80*/  IADD3 R75, PT, PT, R75, R201, RZ ;  /* 0x000000c94b4b7210 */ /* 0x000fc60007ffe0ff */
[----:B------:R-:W-:-:S04]  /*1d90*/  IMAD.WIDE.U32 R66, R67, 0x18, R54 ;  /* 0x0000001843427825 */ /* 0x000fc800078e0036 */
[--C-:B------:R-:W-:Y:S01]  /*1da0*/  IMAD.WIDE.U32 R64, R65, 0x18, R54.reuse ;  /* 0x0000001841407825 */ /* 0x100fe200078e0036 */
[----:B------:R-:W2:Y:S03]  /*1db0*/  LDG.E.CONSTANT R236, desc[UR14][R74.64+0x4] ;  /* 0x0000040e4aec7981 */ /* 0x000ea6000c1e9900 */
[----:B------:R-:W-:-:S04]  /*1dc0*/  IMAD.WIDE.U32 R62, R63, 0x18, R54 ;  /* 0x000000183f3e7825 */ /* 0x000fc800078e0036 */
[----:B------:R-:W-:-:S04]  /*1dd0*/  IMAD.WIDE.U32 R60, R195, 0x18, R54 ;  /* 0x00000018c33c7825 */ /* 0x000fc800078e0036 */
[----:B------:R-:W-:Y:S02]  /*1de0*/  IMAD.WIDE.U32 R54, R189, 0x18, R54 ;  /* 0x00000018bd367825 */ /* 0x000fe400078e0036 */
[----:B------:R0:W2:Y:S01]  /*1df0*/  LDG.E.CONSTANT R189, desc[UR14][R78.64+0x8] ;  /* 0x0000080e4ebd7981 */ /* 0x0000a2000c1e9900 */
[----:B------:R-:W-:Y:S02]  /*1e00*/  LEA.HI.X.SX32 R191, R191, RZ, 0x1, P3 ;  /* 0x000000ffbfbf7211 */ /* 0x000fe400018f0eff */
[----:B------:R-:W-:-:S03]  /*1e10*/  IADD3 R76, P0, PT, R167, R74, RZ ;  /* 0x0000004aa74c7210 */ /* 0x000fc60007f1e0ff */
[----:B------:R-:W-:Y:S01]  /*1e20*/  IMAD R191, R191, 0x18, RZ ;  /* 0x00000018bfbf7824 */ /* 0x000fe200078e02ff */
[----:B------:R-:W-:Y:S02]  /*1e30*/  IADD3.X R77, PT, PT, RZ, R75, RZ, P0, !PT ;  /* 0x0000004bff4d7210 */ /* 0x000fe400007fe4ff */
[----:B------:R-:W-:Y:S02]  /*1e40*/  LEA.HI.X.SX32 R242, R242, RZ, 0x1, P4 ;  /* 0x000000fff2f27211 */ /* 0x000fe400020f0eff */
[----:B------:R-:W-:Y:S02]  /*1e50*/  IADD3 R61, PT, PT, R61, R191, RZ ;  /* 0x000000bf3d3d7210 */ /* 0x000fe40007ffe0ff */
[----:B------:R1:W2:Y:S01]  /*1e60*/  LDG.E.CONSTANT R191, desc[UR14][R76.64+0x8] ;  /* 0x0000080e4cbf7981 */ /* 0x0002a2000c1e9900 */
[----:B0-----:R-:W-:Y:S01]  /*1e70*/  IMAD R79, R242, 0x18, RZ ;  /* 0x00000018f24f7824 */ /* 0x001fe200078e02ff */
[----:B------:R-:W-:Y:S02]  /*1e80*/  LEA.HI.X.SX32 R80, R80, RZ, 0x1, P1 ;  /* 0x000000ff50507211 */ /* 0x000fe400008f0eff */
[----:B------:R-:W-:-:S02]  /*1e90*/  MOV R78, R72 ;  /* 0x00000048004e7202 */ /* 0x000fc40000000f00 */
[----:B------:R-:W-:Y:S02]  /*1ea0*/  LEA.HI.X.SX32 R193, R193, RZ, 0x1, P2 ;  /* 0x000000ffc1c17211 */ /* 0x000fe400010f0eff */
[----:B------:R-:W-:Y:S02]  /*1eb0*/  LEA.HI.X.SX32 R240, R240, RZ, 0x1, P5 ;  /* 0x000000fff0f07211 */ /* 0x000fe400028f0eff */
[----:B------:R-:W-:Y:S01]  /*1ec0*/  LEA.HI.X.SX32 R238, R238, RZ, 0x1, P6 ;  /* 0x000000ffeeee7211 */ /* 0x000fe200030f0eff */
[----:B------:R-:W-:Y:S01]  /*1ed0*/  IMAD R199, R199, 0x18, RZ ;  /* 0x00000018c7c77824 */ /* 0x000fe200078e02ff */
[----:B------:R-:W-:Y:S01]  /*1ee0*/  IADD3 R79, PT, PT, R73, R79, RZ ;  /* 0x0000004f494f7210 */ /* 0x000fe20007ffe0ff */
[----:B------:R-:W-:Y:S01]  /*1ef0*/  IMAD R75, R80, 0x18, RZ ;  /* 0x00000018504b7824 */ /* 0x000fe200078e02ff */
[----:B------:R-:W-:Y:S01]  /*1f00*/  IADD3 R74, P0, PT, R167, R72, RZ ;  /* 0x00000048a74a7210 */ /* 0x000fe20007f1e0ff */
[----:B------:R-:W-:Y:S01]  /*1f10*/  IMAD R197, R197, 0x18, RZ ;  /* 0x00000018c5c57824 */ /* 0x000fe200078e02ff */
[----:B------:R-:W0:Y:S01]  /*1f20*/  S2UR UR19, SR_CgaCtaId ;  /* 0x00000000001379c3 */ /* 0x000e220000008800 */
[----:B------:R5:W2:Y:S01]  /*1f30*/  LDG.E.CONSTANT R78, desc[UR14][R78.64+0x4] ;  /* 0x0000040e4e4e7981 */ /* 0x000aa2000c1e9900 */
[----:B------:R-:W-:Y:S01]  /*1f40*/  IMAD R193, R193, 0x18, RZ ;  /* 0x00000018c1c17824 */ /* 0x000fe200078e02ff */
[----:B------:R-:W-:-:S02]  /*1f50*/  IADD3 R67, PT, PT, R67, R75, RZ ;  /* 0x0000004b43437210 */ /* 0x000fc40007ffe0ff */
[----:B------:R-:W-:Y:S01]  /*1f60*/  IADD3.X R75, PT, PT, RZ, R79, RZ, P0, !PT ;  /* 0x0000004fff4b7210 */ /* 0x000fe200007fe4ff */
[----:B------:R-:W2:Y:S01]  /*1f70*/  LDG.E.CONSTANT R61, desc[UR14][R60.64] ;  /* 0x0000000e3c3d7981 */ /* 0x000ea2000c1e9900 */
[----:B------:R-:W-:Y:S01]  /*1f80*/  IADD3 R55, PT, PT, R55, R193, RZ ;  /* 0x000000c137377210 */ /* 0x000fe20007ffe0ff */
[----:B------:R-:W-:Y:S02]  /*1f90*/  IMAD R193, R240, 0x18, RZ ;  /* 0x00000018f0c17824 */ /* 0x000fe400078e02ff */
[----:B------:R-:W2:Y:S01]  /*1fa0*/  LDG.E.CONSTANT R74, desc[UR14][R74.64+0x8] ;  /* 0x0000080e4a4a7981 */ /* 0x000ea2000c1e9900 */
[----:B------:R-:W-:Y:S02]  /*1fb0*/  IMAD R73, R238, 0x18, RZ ;  /* 0x00000018ee497824 */ /* 0x000fe400078e02ff */
[----:B------:R-:W-:Y:S01]  /*1fc0*/  IADD3 R71, PT, PT, R71, R193, RZ ;  /* 0x000000c147477210 */ /* 0x000fe20007ffe0ff */
[----:B------:R-:W2:Y:S01]  /*1fd0*/  LDG.E.CONSTANT R238, desc[UR14][R54.64] ;  /* 0x0000000e36ee7981 */ /* 0x000ea2000c1e9900 */
[----:B------:R-:W-:-:S03]  /*1fe0*/  IADD3 R72, P1, PT, R167, R70, RZ ;  /* 0x00000046a7487210 */ /* 0x000fc60007f3e0ff */
[----:B------:R0:W2:Y:S01]  /*1ff0*/  LDG.E.CONSTANT R70, desc[UR14][R70.64+0x4] ;  /* 0x0000040e46467981 */ /* 0x0000a2000c1e9900 */
[----:B------:R-:W-:Y:S02]  /*2000*/  IADD3 R69, PT, PT, R69, R73, RZ ;  /* 0x0000004945457210 */ /* 0x000fe40007ffe0ff */
[----:B------:R-:W-:-:S05]  /*2010*/  IADD3.X R73, PT, PT, RZ, R71, RZ, P1, !PT ;  /* 0x00000047ff497210 */ /* 0x000fca0000ffe4ff */
[----:B------:R-:W2:Y:S01]  /*2020*/  LDG.E.CONSTANT R72, desc[UR14][R72.64+0x8] ;  /* 0x0000080e48487981 */ /* 0x000ea2000c1e9900 */
[----:B-1----:R-:W-:-:S03]  /*2030*/  IADD3 R76, P2, PT, R167, R68, RZ ;  /* 0x00000044a74c7210 */ /* 0x002fc60007f5e0ff */
[----:B------:R-:W2:Y:S01]  /*2040*/  LDG.E.CONSTANT R68, desc[UR14][R68.64+0x4] ;  /* 0x0000040e44447981 */ /* 0x000ea2000c1e9900 */
[----:B------:R-:W-:-:S05]  /*2050*/  IADD3.X R77, PT, PT, RZ, R69, RZ, P2, !PT ;  /* 0x00000045ff4d7210 */ /* 0x000fca00017fe4ff */
[----:B------:R-:W2:Y:S01]  /*2060*/  LDG.E.CONSTANT R76, desc[UR14][R76.64+0x8] ;  /* 0x0000080e4c4c7981 */ /* 0x000ea2000c1e9900 */
[----:B------:R-:W-:-:S03]  /*2070*/  IADD3 R80, P3, PT, R167, R66, RZ ;  /* 0x00000042a7507210 */ /* 0x000fc60007f7e0ff */
[----:B------:R-:W2:Y:S01]  /*2080*/  LDG.E.CONSTANT R66, desc[UR14][R66.64+0x4] ;  /* 0x0000040e42427981 */ /* 0x000ea2000c1e9900 */
[----:B-----5:R-:W-:Y:S02]  /*2090*/  SHF.R.S32.HI R79, RZ, R167, R81 ;  /* 0x000000a7ff4f7219 */ /* 0x020fe40000011451 */
[----:B------:R-:W-:-:S05]  /*20a0*/  IADD3.X R81, PT, PT, RZ, R67, RZ, P3, !PT ;  /* 0x00000043ff517210 */ /* 0x000fca0001ffe4ff */
[----:B------:R-:W5:Y:S01]  /*20b0*/  LDG.E.CONSTANT R80, desc[UR14][R80.64+0x8] ;  /* 0x0000080e50507981 */ /* 0x000f62000c1e9900 */
[----:B------:R-:W-:Y:S02]  /*20c0*/  IADD3 R65, PT, PT, R65, R199, RZ ;  /* 0x000000c741417210 */ /* 0x000fe40007ffe0ff */
[----:B------:R-:W-:Y:S02]  /*20d0*/  IADD3 R63, PT, PT, R63, R197, RZ ;  /* 0x000000c53f3f7210 */ /* 0x000fe40007ffe0ff */
[----:B0-----:R-:W-:Y:S02]  /*20e0*/  SHF.L.U32 R71, R79, 0x4, RZ ;  /* 0x000000044f477819 */ /* 0x001fe400000006ff */
[----:B------:R0:W5:Y:S04]  /*20f0*/  LDG.E.CONSTANT R65, desc[UR14][R64.64] ;  /* 0x0000000e40417981 */ /* 0x000168000c1e9900 */
[----:B------:R1:W5:Y:S01]  /*2100*/  LDG.E.CONSTANT R62, desc[UR14][R62.64] ;  /* 0x0000000e3e3e7981 */ /* 0x000362000c1e9900 */
[----:B0-----:R-:W-:-:S02]  /*2110*/  LOP3.LUT R64, R71, 0x10, RZ, 0xc0, !PT ;  /* 0x0000001047407812 */ /* 0x001fc400078ec0ff */
[----:B-1----:R-:W-:Y:S02]  /*2120*/  SHF.R.U32.HI R63, RZ, 0xc, R79 ;  /* 0x0000000cff3f7819 */ /* 0x002fe4000001164f */
[--C-:B------:R-:W-:Y:S02]  /*2130*/  LOP3.LUT R64, R64, 0xf0f0f0f, R177.reuse, 0xf8, !PT ;  /* 0x0f0f0f0f40407812 */ /* 0x100fe400078ef8b1 */
[----:B------:R-:W-:Y:S02]  /*2140*/  SHF.R.U32.HI R177, RZ, 0x4, R177 ;  /* 0x00000004ffb17819 */ /* 0x000fe400000116b1 */
[----:B------:R-:W-:Y:S02]  /*2150*/  LOP3.LUT R54, R63, 0x10, RZ, 0xc0, !PT ;  /* 0x000000103f367812 */ /* 0x000fe400078ec0ff */
[----:B------:R-:W-:Y:S02]  /*2160*/  SHF.L.U32 R55, R79, 0xb, RZ ;  /* 0x0000000b4f377819 */ /* 0x000fe400000006ff */
[----:B------:R-:W-:-:S02]  /*2170*/  SHF.R.S32.HI R165, RZ, R167, R165 ;  /* 0x000000a7ffa57219 */ /* 0x000fc400000114a5 */
[----:B------:R-:W-:Y:S02]  /*2180*/  LOP3.LUT R177, R54, 0xf0f0f0f, R177, 0xf8, !PT ;  /* 0x0f0f0f0f36b17812 */ /* 0x000fe400078ef8b1 */
[----:B------:R-:W-:Y:S02]  /*2190*/  LOP3.LUT R55, R64, 0x1000, R55, 0xf8, !PT ;  /* 0x0000100040377812 */ /* 0x000fe400078ef837 */
[----:B------:R-:W-:Y:S02]  /*21a0*/  SHF.L.U32 R54, R79, 0x12, RZ ;  /* 0x000000124f367819 */ /* 0x000fe400000006ff */
[----:B------:R-:W-:Y:S02]  /*21b0*/  SHF.R.U32.HI R60, RZ, 0x5, R79 ;  /* 0x00000005ff3c7819 */ /* 0x000fe4000001164f */
[----:B------:R-:W-:Y:S01]  /*21c0*/  SHF.L.U32 R67, R165, 0x4, RZ ;  /* 0x00000004a5437819 */ /* 0x000fe200000006ff */
[----:B------:R-:W-:Y:S01]  /*21d0*/  IMAD.WIDE R214, R215, 0x24, R180 ;  /* 0x00000024d7d67825 */ /* 0x000fe200078e02b4 */
[----:B------:R-:W-:-:S02]  /*21e0*/  SHF.R.U32.HI R69, RZ, 0xc, R165 ;  /* 0x0000000cff457819 */ /* 0x000fc400000116a5 */
[----:B------:R-:W-:Y:S01]  /*21f0*/  LOP3.LUT R54, R55, 0x100000, R54, 0xf8, !PT ;  /* 0x0010000037367812 */ /* 0x000fe200078ef836 */
[----:B------:R-:W-:Y:S01]  /*2200*/  IMAD.WIDE R212, R213, 0x24, R180 ;  /* 0x00000024d5d47825 */ /* 0x000fe200078e02b4 */
[----:B------:R-:W-:Y:S01]  /*2210*/  LOP3.LUT R60, R177, 0x1000, R60, 0xf8, !PT ;  /* 0x00001000b13c7812 */ /* 0x000fe200078ef83c */
[----:B------:R-:W-:Y:S01]  /*2220*/  UMOV UR18, 0x400 ;  /* 0x0000040000127882 */ /* 0x000fe20000000000 */
[----:B------:R-:W-:Y:S01]  /*2230*/  SHF.L.U32 R63, R79, 0x2, RZ ;  /* 0x000000024f3f7819 */ /* 0x000fe200000006ff */
[--C-:B------:R-:W-:Y:S01]  /*2240*/  IMAD.WIDE R210, R211, 0x24, R180.reuse ;  /* 0x00000024d3d27825 */ /* 0x100fe200078e02b4 */
[----:B------:R-:W-:Y:S01]  /*2250*/  SHF.L.U32 R55, R153, 0x1, RZ ;  /* 0x0000000199377819 */ /* 0x000fe200000006ff */
[----:B------:R-:W5:Y:S02]  /*2260*/  LDG.E.CONSTANT R214, desc[UR14][R214.64+0x4] ;  /* 0x0000040ed6d67981 */ /* 0x000f64000c1e9900 */
[----:B------:R-:W-:Y:S01]  /*2270*/  IMAD.WIDE R208, R209, 0x24, R180 ;  /* 0x00000024d1d07825 */ /* 0x000fe200078e02b4 */
[----:B------:R-:W-:-:S03]  /*2280*/  LOP3.LUT R240, R67, 0x10, RZ, 0xc0, !PT ;  /* 0x0000001043f07812 */ /* 0x000fc600078ec0ff */
[----:B------:R-:W-:Y:S01]  /*2290*/  IMAD.WIDE R206, R207, 0x24, R180 ;  /* 0x00000024cfce7825 */ /* 0x000fe200078e02b4 */
[----:B----4-:R-:W-:-:S03]  /*22a0*/  SHF.R.U32.HI R67, RZ, 0x4, R163 ;  /* 0x00000004ff437819 */ /* 0x010fc600000116a3 */
[----:B------:R-:W-:Y:S01]  /*22b0*/  IMAD.WIDE R204, R205, 0x24, R180 ;  /* 0x00000024cdcc7825 */ /* 0x000fe200078e02b4 */
[----:B------:R-:W-:-:S03]  /*22c0*/  LOP3.LUT R242, R69, 0x10, RZ, 0xc0, !PT ;  /* 0x0000001045f27812 */ /* 0x000fc600078ec0ff */
[----:B------:R-:W-:-:S04]  /*22d0*/  IMAD.WIDE R202, R203, 0x24, R180 ;  /* 0x00000024cbca7825 */ /* 0x000fc800078e02b4 */
[----:B------:R-:W-:Y:S01]  /*22e0*/  IMAD.WIDE R216, R217, 0x24, R180 ;  /* 0x00000024d9d87825 */ /* 0x000fe200078e02b4 */
[----:B------:R-:W-:Y:S01]  /*22f0*/  LOP3.LUT R64, R60, 0x100000, R63, 0xf8, !PT ;  /* 0x001000003c407812 */ /* 0x000fe200078ef83f */
[----:B------:R-:W-:Y:S01]  /*2300*/  ULEA UR16, UR19, UR18, 0x18 ;  /* 0x0000001213107291 */ /* 0x000fe2000f8ec0ff */
[----:B------:R-:W4:Y:S01]  /*2310*/  LDG.E.CONSTANT R212, desc[UR14][R212.64+0x4] ;  /* 0x0000040ed4d47981 */ /* 0x000f22000c1e9900 */
[----:B------:R-:W-:Y:S01]  /*2320*/  SHF.L.U32 R63, R79, 0x19, RZ ;  /* 0x000000194f3f7819 */ /* 0x000fe200000006ff */
[----:B------:R-:W-:Y:S01]  /*2330*/  IMAD R60, R88, 0x41, R55 ;  /* 0x00000041583c7824 */ /* 0x000fe200078e0237 */
[----:B------:R-:W-:Y:S01]  /*2340*/  LOP3.LUT R242, R242, 0xf0f0f0f, R67, 0xf8, !PT ;  /* 0x0f0f0f0ff2f27812 */ /* 0x000fe200078ef843 */
[----:B------:R-:W4:Y:S01]  /*2350*/  LDG.E.CONSTANT R210, desc[UR14][R210.64+0x4] ;  /* 0x0000040ed2d27981 */ /* 0x000f22000c1e9900 */
[----:B------:R-:W-:-:S03]  /*2360*/  LOP3.LUT R240, R240, 0xf0f0f0f, R163, 0xf8, !PT ;  /* 0x0f0f0f0ff0f07812 */ /* 0x000fc600078ef8a3 */
[----:B------:R-:W4:Y:S01]  /*2370*/  LDG.E.CONSTANT R208, desc[UR14][R208.64+0x4] ;  /* 0x0000040ed0d07981 */ /* 0x000f22000c1e9900 */
[----:B------:R-:W-:-:S03]  /*2380*/  SHF.L.U32 R67, R165, 0xb, RZ ;  /* 0x0000000ba5437819 */ /* 0x000fc600000006ff */
[----:B------:R-:W4:Y:S04]  /*2390*/  LDG.E.CONSTANT R206, desc[UR14][R206.64+0x4] ;  /* 0x0000040ecece7981 */ /* 0x000f28000c1e9900 */
[----:B------:R-:W4:Y:S04]  /*23a0*/  LDG.E.CONSTANT R204, desc[UR14][R204.64+0x4] ;  /* 0x0000040ecccc7981 */ /* 0x000f28000c1e9900 */
[----:B------:R-:W4:Y:S04]  /*23b0*/  LDG.E.CONSTANT R202, desc[UR14][R202.64+0x4] ;  /* 0x0000040ecaca7981 */ /* 0x000f28000c1e9900 */
[----:B------:R-:W4:Y:S01]  /*23c0*/  LDG.E.CONSTANT R216, desc[UR14][R216.64+0x4] ;  /* 0x0000040ed8d87981 */ /* 0x000f22000c1e9900 */
[----:B------:R-:W-:-:S02]  /*23d0*/  LOP3.LUT R54, R54, 0x10000000, R63, 0xf8, !PT ;  /* 0x1000000036367812 */ /* 0x000fc400078ef83f */
[----:B------:R-:W-:Y:S02]  /*23e0*/  LEA R63, R60, UR16, 0x2 ;  /* 0x000000103c3f7c11 */ /* 0x000fe4000f8e10ff */
[----:B------:R-:W-:Y:S02]  /*23f0*/  LOP3.LUT R67, R240, 0x1000, R67, 0xf8, !PT ;  /* 0x00001000f0437812 */ /* 0x000fe400078ef843 */
[----:B------:R-:W-:Y:S02]  /*2400*/  SHF.L.U32 R60, R165, 0x12, RZ ;  /* 0x00000012a53c7819 */ /* 0x000fe400000006ff */
[----:B------:R-:W-:Y:S02]  /*2410*/  SHF.R.U32.HI R69, RZ, 0x5, R165 ;  /* 0x00000005ff457819 */ /* 0x000fe400000116a5 */
[----:B------:R-:W-:Y:S02]  /*2420*/  SHF.R.S32.HI R161, RZ, R167, R161 ;  /* 0x000000a7ffa17219 */ /* 0x000fe400000114a1 */
[----:B------:R-:W-:-:S02]  /*2430*/  LOP3.LUT R60, R67, 0x100000, R60, 0xf8, !PT ;  /* 0x00100000433c7812 */ /* 0x000fc400078ef83c */
[C---:B------:R-:W-:Y:S02]  /*2440*/  SHF.L.U32 R67, R165.reuse, 0x19, RZ ;  /* 0x00000019a5437819 */ /* 0x040fe400000006ff */
[----:B------:R-:W-:Y:S02]  /*2450*/  LOP3.LUT R69, R242, 0x1000, R69, 0xf8, !PT ;  /* 0x00001000f2457812 */ /* 0x000fe400078ef845 */
[----:B------:R-:W-:Y:S02]  /*2460*/  SHF.L.U32 R240, R165, 0x2, RZ ;  /* 0x00000002a5f07819 */ /* 0x000fe400000006ff */
[----:B------:R-:W-:Y:S02]  /*2470*/  SHF.R.U32.HI R73, RZ, 0xc, R161 ;  /* 0x0000000cff497819 */ /* 0x000fe400000116a1 */
[----:B------:R-:W-:Y:S02]  /*2480*/  SHF.L.U32 R71, R161, 0x4, RZ ;  /* 0x00000004a1477819 */ /* 0x000fe400000006ff */
[----:B------:R-:W-:-:S02]  /*2490*/  SHF.L.U32 R79, R79, 0x9, RZ ;  /* 0x000000094f4f7819 */ /* 0x000fc400000006ff */
[----:B------:R-:W-:Y:S02]  /*24a0*/  LOP3.LUT R60, R60, 0x10000000, R67, 0xf8, !PT ;  /* 0x100000003c3c7812 */ /* 0x000fe400078ef843 */
[----:B------:R-:W-:Y:S02]  /*24b0*/  LOP3.LUT R69, R69, 0x100000, R240, 0xf8, !PT ;  /* 0x0010000045457812 */ /* 0x000fe400078ef8f0 */
[----:B------:R-:W-:Y:S02]  /*24c0*/  SHF.R.U32.HI R67, RZ, 0x4, R157 ;  /* 0x00000004ff437819 */ /* 0x000fe4000001169d */
[----:B------:R-:W-:Y:S02]  /*24d0*/  LOP3.LUT R242, R73, 0x10, RZ, 0xc0, !PT ;  /* 0x0000001049f27812 */ /* 0x000fe400078ec0ff */
[----:B------:R-:W-:Y:S01]  /*24e0*/  LOP3.LUT R240, R71, 0x10, RZ, 0xc0, !PT ;  /* 0x0000001047f07812 */ /* 0x000fe200078ec0ff */
[----:B------:R0:W-:Y:S01]  /*24f0*/  STS [R63], R54 ;  /* 0x000000363f007388 */ /* 0x0001e20000000800 */
[----:B------:R-:W-:-:S02]  /*2500*/  LOP3.LUT R64, R64, 0x10000000, R79, 0xf8, !PT ;  /* 0x1000000040407812 */ /* 0x000fc400078ef84f */
[----:B------:R-:W-:Y:S02]  /*2510*/  LOP3.LUT R242, R242, 0xf0f0f0f, R67, 0xf8, !PT ;  /* 0x0f0f0f0ff2f27812 */ /* 0x000fe400078ef843 */
[----:B------:R-:W-:Y:S02]  /*2520*/  LOP3.LUT R240, R240, 0xf0f0f0f, R157, 0xf8, !PT ;  /* 0x0f0f0f0ff0f07812 */ /* 0x000fe400078ef89d */
[----:B------:R-:W-:Y:S01]  /*2530*/  SHF.L.U32 R67, R161, 0xb, RZ ;  /* 0x0000000ba1437819 */ /* 0x000fe200000006ff */
[----:B0-----:R-:W-:Y:S01]  /*2540*/  IMAD R54, R87, 0x41, R55 ;  /* 0x0000004157367824 */ /* 0x001fe200078e0237 */
[----:B------:R0:W-:Y:S02]  /*2550*/  STS [R63+0x4], R64 ;  /* 0x000004403f007388 */ /* 0x0001e40000000800 */
[----:B------:R-:W-:Y:S02]  /*2560*/  LOP3.LUT R67, R240, 0x1000, R67, 0xf8, !PT ;  /* 0x00001000f0437812 */ /* 0x000fe400078ef843 */
[----:B------:R-:W-:-:S02]  /*2570*/  SHF.R.U32.HI R71, RZ, 0x5, R161 ;  /* 0x00000005ff477819 */ /* 0x000fc400000116a1 */
[----:B------:R-:W-:Y:S02]  /*2580*/  SHF.R.S32.HI R222, RZ, R167, R222 ;  /* 0x000000a7ffde7219 */ /* 0x000fe400000114de */
[----:B0-----:R-:W-:Y:S02]  /*2590*/  SHF.L.U32 R64, R161, 0x12, RZ ;  /* 0x00000012a1407819 */ /* 0x001fe400000006ff */
[----:B------:R-:W-:Y:S02]  /*25a0*/  LEA R63, R54, UR16, 0x2 ;  /* 0x00000010363f7c11 */ /* 0x000fe4000f8e10ff */
[----:B------:R-:W-:Y:S02]  /*25b0*/  SHF.L.U32 R54, R165, 0x9, RZ ;  /* 0x00000009a5367819 */ /* 0x000fe400000006ff */
[----:B------:R-:W-:Y:S02]  /*25c0*/  LOP3.LUT R64, R67, 0x100000, R64, 0xf8, !PT ;  /* 0x0010000043407812 */ /* 0x000fe400078ef840 */
[----:B------:R-:W-:-:S02]  /*25d0*/  SHF.L.U32 R67, R161, 0x19, RZ ;  /* 0x00000019a1437819 */ /* 0x000fc400000006ff */
[----:B------:R-:W-:Y:S02]  /*25e0*/  LOP3.LUT R54, R69, 0x10000000, R54, 0xf8, !PT ;  /* 0x1000000045367812 */ /* 0x000fe400078ef836 */
[----:B------:R-:W-:Y:S02]  /*25f0*/  LOP3.LUT R71, R242, 0x1000, R71, 0xf8, !PT ;  /* 0x00001000f2477812 */ /* 0x000fe400078ef847 */
[----:B------:R-:W-:Y:S02]  /*2600*/  SHF.L.U32 R240, R161, 0x2, RZ ;  /* 0x00000002a1f07819 */ /* 0x000fe400000006ff */
[----:B------:R-:W-:Y:S02]  /*2610*/  SHF.R.U32.HI R73, RZ, 0xc, R222 ;  /* 0x0000000cff497819 */ /* 0x000fe400000116de */
[----:B------:R-:W-:Y:S02]  /*2620*/  SHF.L.U32 R69, R222, 0x4, RZ ;  /* 0x00000004de457819 */ /* 0x000fe400000006ff */
[----:B------:R-:W-:-:S02]  /*2630*/  LOP3.LUT R64, R64, 0x10000000, R67, 0xf8, !PT ;  /* 0x1000000040407812 */ /* 0x000fc400078ef843 */
[----:B------:R-:W-:Y:S02]  /*2640*/  LOP3.LUT R71, R71, 0x100000, R240, 0xf8, !PT ;  /* 0x0010000047477812 */ /* 0x000fe400078ef8f0 */
[----:B------:R-:W-:Y:S02]  /*2650*/  SHF.R.U32.HI R67, RZ, 0x4, R175 ;  /* 0x00000004ff437819 */ /* 0x000fe400000116af */
[----:B------:R-:W-:Y:S01]  /*2660*/  LOP3.LUT R242, R73, 0x10, RZ, 0xc0, !PT ;  /* 0x0000001049f27812 */ /* 0x000fe200078ec0ff */
[----:B------:R0:W-:Y:S01]  /*2670*/  STS [R63], R60 ;  /* 0x0000003c3f007388 */ /* 0x0001e20000000800 */
[----:B------:R-:W-:Y:S02]  /*2680*/  LOP3.LUT R240, R69, 0x10, RZ, 0xc0, !PT ;  /* 0x0000001045f07812 */ /* 0x000fe400078ec0ff */
[----:B------:R-:W-:Y:S02]  /*2690*/  LOP3.LUT R242, R242, 0xf0f0f0f, R67, 0xf8, !PT ;  /* 0x0f0f0f0ff2f27812 */ /* 0x000fe400078ef843 */
[----:B------:R-:W-:-:S02]  /*26a0*/  LOP3.LUT R240, R240, 0xf0f0f0f, R175, 0xf8, !PT ;  /* 0x0f0f0f0ff0f07812 */ /* 0x000fc400078ef8af */
[----:B------:R-:W-:Y:S01]  /*26b0*/  SHF.L.U32 R67, R222, 0xb, RZ ;  /* 0x0000000bde437819 */ /* 0x000fe200000006ff */
[----:B0-----:R-:W-:Y:S01]  /*26c0*/  IMAD R60, R86, 0x41, R55 ;  /* 0x00000041563c7824 */ /* 0x001fe200078e0237 */
[----:B------:R0:W-:Y:S02]  /*26d0*/  STS [R63+0x4], R54 ;  /* 0x000004363f007388 */ /* 0x0001e40000000800 */
[----:B------:R-:W-:Y:S02]  /*26e0*/  LOP3.LUT R67, R240, 0x1000, R67, 0xf8, !PT ;  /* 0x00001000f0437812 */ /* 0x000fe400078ef843 */
[----:B------:R-:W-:Y:S02]  /*26f0*/  SHF.R.S32.HI R224, RZ, R167, R224 ;  /* 0x000000a7ffe07219 */ /* 0x000fe400000114e0 */
[----:B------:R-:W-:Y:S02]  /*2700*/  SHF.R.U32.HI R69, RZ, 0x5, R222 ;  /* 0x00000005ff457819 */ /* 0x000fe400000116de */
[----:B0-----:R-:W-:-:S02]  /*2710*/  LEA R63, R60, UR16, 0x2 ;  /* 0x000000103c3f7c11 */ /* 0x001fc4000f8e10ff */
[C---:B------:R-:W-:Y:S02]  /*2720*/  SHF.L.U32 R60, R222.reuse, 0x12, RZ ;  /* 0x00000012de3c7819 */ /* 0x040fe400000006ff */
[----:B------:R-:W-:Y:S02]  /*2730*/  SHF.L.U32 R54, R161, 0x9, RZ ;  /* 0x00000009a1367819 */ /* 0x000fe400000006ff */
[----:B------:R-:W-:Y:S02]  /*2740*/  LOP3.LUT R60, R67, 0x100000, R60, 0xf8, !PT ;  /* 0x00100000433c7812 */ /* 0x000fe400078ef83c */
[----:B------:R-:W-:Y:S02]  /*2750*/  SHF.L.U32 R67, R222, 0x19, RZ ;  /* 0x00000019de437819 */ /* 0x000fe400000006ff */
[----:B------:R-:W-:Y:S02]  /*2760*/  SHF.R.U32.HI R73, RZ, 0xc, R224 ;  /* 0x0000000cff497819 */ /* 0x000fe400000116e0 */
[----:B------:R-:W-:-:S02]  /*2770*/  LOP3.LUT R54, R71, 0x10000000, R54, 0xf8, !PT ;  /* 0x1000000047367812 */ /* 0x000fc400078ef836 */
[----:B------:R-:W-:Y:S02]  /*2780*/  LOP3.LUT R69, R242, 0x1000, R69, 0xf8, !PT ;  /* 0x00001000f2457812 */ /* 0x000fe400078ef845 */
[----:B------:R-:W-:Y:S02]  /*2790*/  SHF.L.U32 R240, R222, 0x2, RZ ;  /* 0x00000002def07819 */ /* 0x000fe400000006ff */
[----:B------:R-:W-:Y:S02]  /*27a0*/  SHF.L.U32 R71, R224, 0x4, RZ ;  /* 0x00000004e0477819 */ /* 0x000fe400000006ff */
[----:B------:R-:W-:Y:S01]  /*27b0*/  LOP3.LUT R60, R60, 0x10000000, R67, 0xf8, !PT ;  /* 0x100000003c3c7812 */ /* 0x000fe200078ef843 */
[----:B------:R0:W-:Y:S01]  /*27c0*/  STS [R63], R64 ;  /* 0x000000403f007388 */ /* 0x0001e20000000800 */
[----:B------:R-:W-:Y:S02]  /*27d0*/  SHF.R.U32.HI R67, RZ, 0x4, R179 ;  /* 0x00000004ff437819 */ /* 0x000fe400000116b3 */
[----:B------:R-:W-:-:S02]  /*27e0*/  LOP3.LUT R242, R73, 0x10, RZ, 0xc0, !PT ;  /* 0x0000001049f27812 */ /* 0x000fc400078ec0ff */
[----:B------:R-:W-:Y:S02]  /*27f0*/  LOP3.LUT R69, R69, 0x100000, R240, 0xf8, !PT ;  /* 0x0010000045457812 */ /* 0x000fe400078ef8f0 */
[----:B------:R-:W-:Y:S01]  /*2800*/  LOP3.LUT R240, R71, 0x10, RZ, 0xc0, !PT ;  /* 0x0000001047f07812 */ /* 0x000fe200078ec0ff */
[----:B0-----:R-:W-:Y:S01]  /*2810*/  IMAD R64, R85, 0x41, R55 ;  /* 0x0000004155407824 */ /* 0x001fe200078e0237 */
[----:B------:R-:W-:Y:S02]  /*2820*/  LOP3.LUT R242, R242, 0xf0f0f0f, R67, 0xf8, !PT ;  /* 0x0f0f0f0ff2f27812 */ /* 0x000fe400078ef843 */
[----:B------:R-:W-:Y:S01]  /*2830*/  SHF.R.U32.HI R71, RZ, 0x5, R224 ;  /* 0x00000005ff477819 */ /* 0x000fe200000116e0 */
[----:B------:R0:W-:Y:S01]  /*2840*/  STS [R63+0x4], R54 ;  /* 0x000004363f007388 */ /* 0x0001e20000000800 */
[----:B------:R-:W-:Y:S02]  /*2850*/  SHF.L.U32 R222, R222, 0x9, RZ ;  /* 0x00000009dede7819 */ /* 0x000fe400000006ff */
[----:B------:R-:W-:-:S02]  /*2860*/  LOP3.LUT R71, R242, 0x1000, R71, 0xf8, !PT ;  /* 0x00001000f2477812 */ /* 0x000fc400078ef847 */
[----:B------:R-:W-:Y:S02]  /*2870*/  SHF.R.S32.HI R218, RZ, R167, R218 ;  /* 0x000000a7ffda7219 */ /* 0x000fe400000114da */
[----:B0-----:R-:W-:Y:S02]  /*2880*/  LEA R63, R64, UR16, 0x2 ;  /* 0x00000010403f7c11 */ /* 0x001fe4000f8e10ff */
[----:B------:R-:W-:Y:S02]  /*2890*/  SHF.L.U32 R64, R224, 0x2, RZ ;  /* 0x00000002e0407819 */ /* 0x000fe400000006ff */
[----:B------:R-:W-:Y:S02]  /*28a0*/  LOP3.LUT R240, R240, 0xf0f0f0f, R179, 0xf8, !PT ;  /* 0x0f0f0f0ff0f07812 */ /* 0x000fe400078ef8b3 */
[----:B------:R-:W-:Y:S02]  /*28b0*/  SHF.L.U32 R67, R224, 0xb, RZ ;  /* 0x0000000be0437819 */ /* 0x000fe400000006ff */
[----:B------:R-:W-:-:S02]  /*28c0*/  LOP3.LUT R222, R69, 0x10000000, R222, 0xf8, !PT ;  /* 0x1000000045de7812 */ /* 0x000fc400078ef8de */
[----:B------:R-:W-:Y:S02]  /*28d0*/  LOP3.LUT R64, R71, 0x100000, R64, 0xf8, !PT ;  /* 0x0010000047407812 */ /* 0x000fe400078ef840 */
[----:B------:R-:W-:Y:S02]  /*28e0*/  SHF.L.U32 R69, R218, 0x4, RZ ;  /* 0x00000004da457819 */ /* 0x000fe400000006ff */
[----:B------:R-:W-:Y:S02]  /*28f0*/  SHF.R.U32.HI R71, RZ, 0xc, R218 ;  /* 0x0000000cff477819 */ /* 0x000fe400000116da */
[----:B------:R-:W-:Y:S02]  /*2900*/  LOP3.LUT R67, R240, 0x1000, R67, 0xf8, !PT ;  /* 0x00001000f0437812 */ /* 0x000fe400078ef843 */
[----:B------:R-:W-:Y:S02]  /*2910*/  SHF.L.U32 R54, R224, 0x12, RZ ;  /* 0x00000012e0367819 */ /* 0x000fe400000006ff */
[----:B------:R-:W-:-:S02]  /*2920*/  LOP3.LUT R240, R69, 0x10, RZ, 0xc0, !PT ;  /* 0x0000001045f07812 */ /* 0x000fc400078ec0ff */
[----:B------:R-:W-:Y:S02]  /*2930*/  SHF.R.U32.HI R69, RZ, 0x4, R169 ;  /* 0x00000004ff457819 */ /* 0x000fe400000116a9 */
[----:B------:R-:W-:Y:S01]  /*2940*/  LOP3.LUT R242, R71, 0x10, RZ, 0xc0, !PT ;  /* 0x0000001047f27812 */ /* 0x000fe200078ec0ff */
[----:B------:R0:W-:Y:S01]  /*2950*/  STS [R63], R60 ;  /* 0x0000003c3f007388 */ /* 0x0001e20000000800 */
[----:B------:R-:W-:Y:S02]  /*2960*/  LOP3.LUT R54, R67, 0x100000, R54, 0xf8, !PT ;  /* 0x0010000043367812 */ /* 0x000fe400078ef836 */
[----:B------:R-:W-:Y:S02]  /*2970*/  SHF.L.U32 R67, R224, 0x19, RZ ;  /* 0x00000019e0437819 */ /* 0x000fe400000006ff */
[----:B------:R-:W-:Y:S02]  /*2980*/  LOP3.LUT R242, R242, 0xf0f0f0f, R69, 0xf8, !PT ;  /* 0x0f0f0f0ff2f27812 */ /* 0x000fe400078ef845 */
[----:B------:R-:W-:Y:S01]  /*2990*/  LOP3.LUT R240, R240, 0xf0f0f0f, R169, 0xf8, !PT ;  /* 0x0f0f0f0ff0f07812 */ /* 0x000fe200078ef8a9 */
[----:B0-----:R-:W-:Y:S01]  /*29a0*/  IMAD R60, R84, 0x41, R55 ;  /* 0x00000041543c7824 */ /* 0x001fe200078e0237 */
[----:B------:R-:W-:Y:S01]  /*29b0*/  SHF.L.U32 R69, R218, 0xb, RZ ;  /* 0x0000000bda457819 */ /* 0x000fe200000006ff */
[----:B------:R0:W-:Y:S01]  /*29c0*/  STS [R63+0x4], R222 ;  /* 0x000004de3f007388 */ /* 0x0001e20000000800 */
[----:B------:R-:W-:-:S02]  /*29d0*/  LOP3.LUT R54, R54, 0x10000000, R67, 0xf8, !PT ;  /* 0x1000000036367812 */ /* 0x000fc400078ef843 */
[----:B------:R-:W-:Y:S02]  /*29e0*/  SHF.L.U32 R67, R224, 0x9, RZ ;  /* 0x00000009e0437819 */ /* 0x000fe400000006ff */
[----:B------:R-:W-:Y:S02]  /*29f0*/  LOP3.LUT R69, R240, 0x1000, R69, 0xf8, !PT ;  /* 0x00001000f0457812 */ /* 0x000fe400078ef845 */
[----:B------:R-:W-:Y:S02]  /*2a00*/  SHF.R.S32.HI R220, RZ, R167, R220 ;  /* 0x000000a7ffdc7219 */ /* 0x000fe400000114dc */
[----:B0-----:R-:W-:Y:S02]  /*2a10*/  LEA R63, R60, UR16, 0x2 ;  /* 0x000000103c3f7c11 */ /* 0x001fe4000f8e10ff */
[----:B------:R-:W-:Y:S02]  /*2a20*/  SHF.L.U32 R60, R218, 0x12, RZ ;  /* 0x00000012da3c7819 */ /* 0x000fe400000006ff */
[----:B------:R-:W-:-:S02]  /*2a30*/  SHF.R.U32.HI R71, RZ, 0x5, R218 ;  /* 0x00000005ff477819 */ /* 0x000fc400000116da */
[----:B------:R-:W-:Y:S02]  /*2a40*/  LOP3.LUT R64, R64, 0x10000000, R67, 0xf8, !PT ;  /* 0x1000000040407812 */ /* 0x000fe400078ef843 */
[----:B------:R-:W-:Y:S02]  /*2a50*/  LOP3.LUT R60, R69, 0x100000, R60, 0xf8, !PT ;  /* 0x00100000453c7812 */ /* 0x000fe400078ef83c */
[----:B------:R-:W-:Y:S02]  /*2a60*/  SHF.L.U32 R67, R218, 0x19, RZ ;  /* 0x00000019da437819 */ /* 0x000fe400000006ff */
[----:B------:R-:W-:Y:S02]  /*2a70*/  SHF.R.U32.HI R73, RZ, 0xc, R220 ;  /* 0x0000000cff497819 */ /* 0x000fe400000116dc */
[----:B------:R-:W-:Y:S02]  /*2a80*/  LOP3.LUT R71, R242, 0x1000, R71, 0xf8, !PT ;  /* 0x00001000f2477812 */ /* 0x000fe400078ef847 */
[----:B------:R-:W-:-:S02]  /*2a90*/  SHF.L.U32 R222, R218, 0x2, RZ ;  /* 0x00000002dade7819 */ /* 0x000fc400000006ff */
[----:B------:R-:W-:Y:S02]  /*2aa0*/  SHF.L.U32 R69, R220, 0x4, RZ ;  /* 0x00000004dc457819 */ /* 0x000fe400000006ff */
[----:B------:R-:W-:Y:S02]  /*2ab0*/  LOP3.LUT R60, R60, 0x10000000, R67, 0xf8, !PT ;  /* 0x100000003c3c7812 */ /* 0x000fe400078ef843 */
[----:B------:R-:W-:Y:S02]  /*2ac0*/  SHF.R.U32.HI R67, RZ, 0x4, R171 ;  /* 0x00000004ff437819 */ /* 0x000fe400000116ab */
[----:B------:R-:W-:Y:S02]  /*2ad0*/  LOP3.LUT R224, R73, 0x10, RZ, 0xc0, !PT ;  /* 0x0000001049e07812 */ /* 0x000fe400078ec0ff */
[----:B------:R-:W-:Y:S02]  /*2ae0*/  LOP3.LUT R71, R71, 0x100000, R222, 0xf8, !PT ;  /* 0x0010000047477812 */ /* 0x000fe400078ef8de */
[----:B------:R-:W-:-:S02]  /*2af0*/  LOP3.LUT R222, R69, 0x10, RZ, 0xc0, !PT ;  /* 0x0000001045de7812 */ /* 0x000fc400078ec0ff */
[----:B------:R-:W-:Y:S02]  /*2b00*/  LOP3.LUT R224, R224, 0xf0f0f0f, R67, 0xf8, !PT ;  /* 0x0f0f0f0fe0e07812 */ /* 0x000fe400078ef843 */
[----:B------:R-:W-:Y:S01]  /*2b10*/  SHF.R.U32.HI R69, RZ, 0x5, R220 ;  /* 0x00000005ff457819 */ /* 0x000fe200000116dc */
[----:B------:R0:W-:Y:S01]  /*2b20*/  STS [R63+0x4], R64 ;  /* 0x000004403f007388 */ /* 0x0001e20000000800 */
[----:B------:R-:W-:Y:S02]  /*2b30*/  SHF.L.U32 R218, R218, 0x9, RZ ;  /* 0x00000009dada7819 */ /* 0x000fe400000006ff */
[----:B------:R-:W-:Y:S01]  /*2b40*/  LOP3.LUT R69, R224, 0x1000, R69, 0xf8, !PT ;  /* 0x00001000e0457812 */ /* 0x000fe200078ef845 */
[----:B------:R1:W-:Y:S01]  /*2b50*/  STS [R63], R54 ;  /* 0x000000363f007388 */ /* 0x0003e20000000800 */
[----:B------:R-:W-:Y:S02]  /*2b60*/  SHF.R.S32.HI R159, RZ, R167, R159 ;  /* 0x000000a7ff9f7219 */ /* 0x000fe4000001149f */
[----:B0-----:R-:W-:-:S02]  /*2b70*/  SHF.L.U32 R64, R220, 0x2, RZ ;  /* 0x00000002dc407819 */ /* 0x001fc400000006ff */
[----:B------:R-:W-:Y:S01]  /*2b80*/  LOP3.LUT R222, R222, 0xf0f0f0f, R171, 0xf8, !PT ;  /* 0x0f0f0f0fdede7812 */ /* 0x000fe200078ef8ab */
[----:B-1----:R-:W-:Y:S01]  /*2b90*/  IMAD R54, R59, 0x41, R55 ;  /* 0x000000413b367824 */ /* 0x002fe200078e0237 */
[----:B------:R-:W-:Y:S02]  /*2ba0*/  SHF.L.U32 R67, R220, 0xb, RZ ;  /* 0x0000000bdc437819 */ /* 0x000fe400000006ff */
[----:B------:R-:W-:Y:S02]  /*2bb0*/  LOP3.LUT R64, R69, 0x100000, R64, 0xf8, !PT ;  /* 0x0010000045407812 */ /* 0x000fe400078ef840 */
[----:B------:R-:W-:Y:S02]  /*2bc0*/  LOP3.LUT R218, R71, 0x10000000, R218, 0xf8, !PT ;  /* 0x1000000047da7812 */ /* 0x000fe400078ef8da */
[----:B------:R-:W-:Y:S02]  /*2bd0*/  SHF.L.U32 R69, R159, 0x4, RZ ;  /* 0x000000049f457819 */ /* 0x000fe400000006ff */
[----:B------:R-:W-:-:S02]  /*2be0*/  SHF.R.U32.HI R71, RZ, 0xc, R159 ;  /* 0x0000000cff477819 */ /* 0x000fc4000001169f */
[----:B------:R-:W-:Y:S02]  /*2bf0*/  LEA R63, R54, UR16, 0x2 ;  /* 0x00000010363f7c11 */ /* 0x000fe4000f8e10ff */
[----:B------:R-:W-:Y:S02]  /*2c00*/  LOP3.LUT R67, R222, 0x1000, R67, 0xf8, !PT ;  /* 0x00001000de437812 */ /* 0x000fe400078ef843 */
[----:B------:R-:W-:Y:S02]  /*2c10*/  SHF.L.U32 R54, R220, 0x12, RZ ;  /* 0x00000012dc367819 */ /* 0x000fe400000006ff */
[----:B------:R-:W-:Y:S02]  /*2c20*/  LOP3.LUT R222, R69, 0x10, RZ, 0xc0, !PT ;  /* 0x0000001045de7812 */ /* 0x000fe400078ec0ff */
[----:B------:R-:W-:Y:S02]  /*2c30*/  SHF.R.U32.HI R69, RZ, 0x4, R183 ;  /* 0x00000004ff457819 */ /* 0x000fe400000116b7 */
[----:B------:R-:W-:Y:S01]  /*2c40*/  LOP3.LUT R224, R71, 0x10, RZ, 0xc0, !PT ;  /* 0x0000001047e07812 */ /* 0x000fe200078ec0ff */
[----:B------:R0:W-:Y:S01]  /*2c50*/  STS [R63], R60 ;  /* 0x0000003c3f007388 */ /* 0x0001e20000000800 */
[----:B------:R-:W-:-:S02]  /*2c60*/  LOP3.LUT R54, R67, 0x100000, R54, 0xf8, !PT ;  /* 0x0010000043367812 */ /* 0x000fc400078ef836 */
[----:B------:R-:W-:Y:S02]  /*2c70*/  SHF.L.U32 R67, R220, 0x19, RZ ;  /* 0x00000019dc437819 */ /* 0x000fe400000006ff */
[----:B------:R-:W-:Y:S02]  /*2c80*/  LOP3.LUT R224, R224, 0xf0f0f0f, R69, 0xf8, !PT ;  /* 0x0f0f0f0fe0e07812 */ /* 0x000fe400078ef845 */
[----:B------:R-:W-:Y:S01]  /*2c90*/  LOP3.LUT R222, R222, 0xf0f0f0f, R183, 0xf8, !PT ;  /* 0x0f0f0f0fdede7812 */ /* 0x000fe200078ef8b7 */
[----:B0-----:R-:W-:Y:S01]  /*2ca0*/  IMAD R60, R58, 0x41, R55 ;  /* 0x000000413a3c7824 */ /* 0x001fe200078e0237 */
[----:B------:R-:W-:Y:S01]  /*2cb0*/  SHF.L.U32 R69, R159, 0xb, RZ ;  /* 0x0000000b9f457819 */ /* 0x000fe200000006ff */
[----:B------:R0:W-:Y:S01]  /*2cc0*/  STS [R63+0x4], R218 ;  /* 0x000004da3f007388 */ /* 0x0001e20000000800 */
[----:B------:R-:W-:Y:S02]  /*2cd0*/  LOP3.LUT R54, R54, 0x10000000, R67, 0xf8, !PT ;  /* 0x1000000036367812 */ /* 0x000fe400078ef843 */
[----:B------:R-:W-:-:S02]  /*2ce0*/  SHF.L.U32 R67, R220, 0x9, RZ ;  /* 0x00000009dc437819 */ /* 0x000fc400000006ff */
[----:B------:R-:W-:Y:S02]  /*2cf0*/  LOP3.LUT R69, R222, 0x1000, R69, 0xf8, !PT ;  /* 0x00001000de457812 */ /* 0x000fe400078ef845 */
[----:B------:R-:W-:Y:S02]  /*2d00*/  SHF.R.U32.HI R71, RZ, 0x5, R159 ;  /* 0x00000005ff477819 */ /* 0x000fe4000001169f */
[----:B0-----:R-:W-:Y:S02]  /*2d10*/  LEA R63, R60, UR16, 0x2 ;  /* 0x000000103c3f7c11 */ /* 0x001fe4000f8e10ff */
[----:B------:R-:W-:Y:S02]  /*2d20*/  SHF.L.U32 R60, R159, 0x12, RZ ;  /* 0x000000129f3c7819 */ /* 0x000fe400000006ff */
[----:B------:R-:W-:Y:S02]  /*2d30*/  SHF.R.S32.HI R228, RZ, R167, R228 ;  /* 0x000000a7ffe47219 */ /* 0x000fe400000114e4 */
[----:B------:R-:W-:-:S02]  /*2d40*/  LOP3.LUT R64, R64, 0x10000000, R67, 0xf8, !PT ;  /* 0x1000000040407812 */ /* 0x000fc400078ef843 */
[----:B------:R-:W-:Y:S02]  /*2d50*/  LOP3.LUT R60, R69, 0x100000, R60, 0xf8, !PT ;  /* 0x00100000453c7812 */ /* 0x000fe400078ef83c */
[C---:B------:R-:W-:Y:S02]  /*2d60*/  SHF.L.U32 R67, R159.reuse, 0x19, RZ ;  /* 0x000000199f437819 */ /* 0x040fe400000006ff */
[----:B------:R-:W-:Y:S02]  /*2d70*/  LOP3.LUT R71, R224, 0x1000, R71, 0xf8, !PT ;  /* 0x00001000e0477812 */ /* 0x000fe400078ef847 */
[----:B------:R-:W-:Y:S02]  /*2d80*/  SHF.L.U32 R218, R159, 0x2, RZ ;  /* 0x000000029fda7819 */ /* 0x000fe400000006ff */
[----:B------:R-:W-:Y:S02]  /*2d90*/  SHF.R.U32.HI R73, RZ, 0xc, R228 ;  /* 0x0000000cff497819 */ /* 0x000fe400000116e4 */
[----:B------:R-:W-:Y:S01]  /*2da0*/  SHF.L.U32 R69, R228, 0x4, RZ ;  /* 0x00000004e4457819 */ /* 0x000fe200000006ff */
[----:B------:R0:W-:Y:S01]  /*2db0*/  STS [R63], R54 ;  /* 0x000000363f007388 */ /* 0x0001e20000000800 */
[----:B------:R-:W-:-:S02]  /*2dc0*/  LOP3.LUT R60, R60, 0x10000000, R67, 0xf8, !PT ;  /* 0x100000003c3c7812 */ /* 0x000fc400078ef843 */
[----:B------:R-:W-:Y:S02]  /*2dd0*/  LOP3.LUT R71, R71, 0x100000, R218, 0xf8, !PT ;  /* 0x0010000047477812 */ /* 0x000fe400078ef8da */
[----:B------:R-:W-:Y:S02]  /*2de0*/  SHF.R.U32.HI R67, RZ, 0x4, R185 ;  /* 0x00000004ff437819 */ /* 0x000fe400000116b9 */
[----:B------:R-:W-:Y:S02]  /*2df0*/  LOP3.LUT R220, R73, 0x10, RZ, 0xc0, !PT ;  /* 0x0000001049dc7812 */ /* 0x000fe400078ec0ff */
[----:B------:R-:W-:Y:S01]  /*2e00*/  LOP3.LUT R218, R69, 0x10, RZ, 0xc0, !PT ;  /* 0x0000001045da7812 */ /* 0x000fe200078ec0ff */
[----:B0-----:R-:W-:Y:S01]  /*2e10*/  IMAD R54, R57, 0x41, R55 ;  /* 0x0000004139367824 */ /* 0x001fe200078e0237 */
[----:B------:R0:W-:Y:S01]  /*2e20*/  STS [R63+0x4], R64 ;  /* 0x000004403f007388 */ /* 0x0001e20000000800 */
[----:B------:R-:W-:Y:S02]  /*2e30*/  LOP3.LUT R220, R220, 0xf0f0f0f, R67, 0xf8, !PT ;  /* 0x0f0f0f0fdcdc7812 */ /* 0x000fe400078ef843 */
[----:B------:R-:W-:-:S02]  /*2e40*/  LOP3.LUT R218, R218, 0xf0f0f0f, R185, 0xf8, !PT ;  /* 0x0f0f0f0fdada7812 */ /* 0x000fc400078ef8b9 */
[----:B------:R-:W-:Y:S02]  /*2e50*/  SHF.L.U32 R67, R228, 0xb, RZ ;  /* 0x0000000be4437819 */ /* 0x000fe400000006ff */
[----:B------:R-:W-:Y:S02]  /*2e60*/  SHF.R.S32.HI R232, RZ, R167, R232 ;  /* 0x000000a7ffe87219 */ /* 0x000fe400000114e8 */
[----:B0-----:R-:W-:Y:S02]  /*2e70*/  LEA R63, R54, UR16, 0x2 ;  /* 0x00000010363f7c11 */ /* 0x001fe4000f8e10ff */
[----:B------:R-:W-:Y:S02]  /*2e80*/  SHF.L.U32 R54, R159, 0x9, RZ ;  /* 0x000000099f367819 */ /* 0x000fe400000006ff */
[----:B------:R-:W-:Y:S02]  /*2e90*/  LOP3.LUT R67, R218, 0x1000, R67, 0xf8, !PT ;  /* 0x00001000da437812 */ /* 0x000fe400078ef843 */
[----:B------:R-:W-:-:S02]  /*2ea0*/  SHF.L.U32 R64, R228, 0x12, RZ ;  /* 0x00000012e4407819 */ /* 0x000fc400000006ff */
[----:B------:R-:W-:Y:S02]  /*2eb0*/  LOP3.LUT R54, R71, 0x10000000, R54, 0xf8, !PT ;  /* 0x1000000047367812 */ /* 0x000fe400078ef836 */
[----:B------:R-:W-:Y:S01]  /*2ec0*/  SHF.L.U32 R71, R232, 0x4, RZ ;  /* 0x00000004e8477819 */ /* 0x000fe200000006ff */
[----:B------:R0:W-:Y:S01]  /*2ed0*/  STS [R63], R60 ;  /* 0x0000003c3f007388 */ /* 0x0001e20000000800 */
[----:B------:R-:W-:Y:S02]  /*2ee0*/  LOP3.LUT R64, R67, 0x100000, R64, 0xf8, !PT ;  /* 0x0010000043407812 */ /* 0x000fe400078ef840 */
[----:B------:R-:W-:Y:S02]  /*2ef0*/  SHF.L.U32 R67, R228, 0x19, RZ ;  /* 0x00000019e4437819 */ /* 0x000fe400000006ff */
[----:B------:R-:W-:Y:S02]  /*2f00*/  SHF.R.U32.HI R69, RZ, 0x5, R228 ;  /* 0x00000005ff457819 */ /* 0x000fe400000116e4 */
[----:B------:R-:W-:-:S02]  /*2f10*/  SHF.R.U32.HI R73, RZ, 0xc, R232 ;  /* 0x0000000cff497819 */ /* 0x000fc400000116e8 */
[----:B0-----:R-:W-:Y:S02]  /*2f20*/  LOP3.LUT R60, R71, 0x10, RZ, 0xc0, !PT ;  /* 0x00000010473c7812 */ /* 0x001fe400078ec0ff */
[----:B------:R-:W-:Y:S02]  /*2f30*/  LOP3.LUT R64, R64, 0x10000000, R67, 0xf8, !PT ;  /* 0x1000000040407812 */ /* 0x000fe400078ef843 */
[----:B------:R-:W-:Y:S02]  /*2f40*/  LOP3.LUT R60, R60, 0xf0f0f0f, R187, 0xf8, !PT ;  /* 0x0f0f0f0f3c3c7812 */ /* 0x000fe400078ef8bb */
[----:B------:R-:W-:Y:S02]  /*2f50*/  SHF.L.U32 R67, R232, 0xb, RZ ;  /* 0x0000000be8437819 */ /* 0x000fe400000006ff */
[----:B------:R-:W-:Y:S02]  /*2f60*/  LOP3.LUT R69, R220, 0x1000, R69, 0xf8, !PT ;  /* 0x00001000dc457812 */ /* 0x000fe400078ef845 */
[----:B------:R-:W-:-:S02]  /*2f70*/  SHF.L.U32 R218, R228, 0x2, RZ ;  /* 0x00000002e4da7819 */ /* 0x000fc400000006ff */
[----:B------:R-:W-:Y:S02]  /*2f80*/  SHF.R.U32.HI R71, RZ, 0x4, R187 ;  /* 0x00000004ff477819 */ /* 0x000fe400000116bb */
[----:B------:R-:W-:Y:S01]  /*2f90*/  LOP3.LUT R220, R73, 0x10, RZ, 0xc0, !PT ;  /* 0x0000001049dc7812 */ /* 0x000fe200078ec0ff */
[----:B------:R0:W-:Y:S01]  /*2fa0*/  STS [R63+0x4], R54 ;  /* 0x000004363f007388 */ /* 0x0001e20000000800 */
[----:B------:R-:W-:Y:S02]  /*2fb0*/  LOP3.LUT R60, R60, 0x1000, R67, 0xf8, !PT ;  /* 0x000010003c3c7812 */ /* 0x000fe400078ef843 */
[----:B------:R-:W-:Y:S02]  /*2fc0*/  LOP3.LUT R218, R69, 0x100000, R218, 0xf8, !PT ;  /* 0x0010000045da7812 */ /* 0x000fe400078ef8da */
[----:B------:R-:W-:Y:S02]  /*2fd0*/  SHF.L.U32 R67, R232, 0x12, RZ ;  /* 0x00000012e8437819 */ /* 0x000fe400000006ff */
[----:B------:R-:W-:-:S02]  /*2fe0*/  LOP3.LUT R71, R220, 0xf0f0f0f, R71, 0xf8, !PT ;  /* 0x0f0f0f0fdc477812 */ /* 0x000fc400078ef847 */
[----:B0-----:R-:W-:Y:S02]  /*2ff0*/  SHF.L.U32 R63, R228, 0x9, RZ ;  /* 0x00000009e43f7819 */ /* 0x001fe400000006ff */
[----:B------:R-:W-:Y:S01]  /*3000*/  SHF.R.U32.HI R54, RZ, 0x5, R232 ;  /* 0x00000005ff367819 */ /* 0x000fe200000116e8 */
[----:B------:R-:W-:Y:S01]  /*3010*/  IMAD R69, R2, 0x41, R55 ;  /* 0x0000004102457824 */ /* 0x000fe200078e0237 */
[----:B------:R-:W-:Y:S02]  /*3020*/  LOP3.LUT R218, R218, 0x10000000, R63, 0xf8, !PT ;  /* 0x10000000dada7812 */ /* 0x000fe400078ef83f */
[----:B------:R-:W-:Y:S02]  /*3030*/  LOP3.LUT R60, R60, 0x100000, R67, 0xf8, !PT ;  /* 0x001000003c3c7812 */ /* 0x000fe400078ef843 */
[----:B---3--:R-:W-:Y:S02]  /*3040*/  SHF.R.S32.HI R234, RZ, R167, R234 ;  /* 0x000000a7ffea7219 */ /* 0x008fe400000114ea */
[----:B------:R-:W-:-:S02]  /*3050*/  LOP3.LUT R54, R71, 0x1000, R54, 0xf8, !PT ;  /* 0x0000100047367812 */ /* 0x000fc400078ef836 */
[C---:B------:R-:W-:Y:S02]  /*3060*/  SHF.L.U32 R67, R232.reuse, 0x2, RZ ;  /* 0x00000002e8437819 */ /* 0x040fe400000006ff */
[----:B------:R-:W-:Y:S02]  /*3070*/  SHF.L.U32 R63, R232, 0x19, RZ ;  /* 0x00000019e83f7819 */ /* 0x000fe400000006ff */
[----:B------:R-:W-:Y:S02]  /*3080*/  LEA R69, R69, UR16, 0x2 ;  /* 0x0000001045457c11 */ /* 0x000fe4000f8e10ff */
[----:B------:R-:W-:Y:S02]  /*3090*/  SHF.R.U32.HI R73, RZ, 0xc, R234 ;  /* 0x0000000cff497819 */ /* 0x000fe400000116ea */
[----:B------:R-:W-:Y:S01]  /*30a0*/  LOP3.LUT R67, R54, 0x100000, R67, 0xf8, !PT ;  /* 0x0010000036437812 */ /* 0x000fe200078ef843 */
[----:B------:R-:W-:Y:S01]  /*30b0*/  IMAD R54, R3, 0x41, R55 ;  /* 0x0000004103367824 */ /* 0x000fe200078e0237 */
[----:B------:R-:W-:-:S02]  /*30c0*/  LOP3.LUT R60, R60, 0x10000000, R63, 0xf8, !PT ;  /* 0x100000003c3c7812 */ /* 0x000fc400078ef83f */
[----:B------:R-:W-:Y:S01]  /*30d0*/  SHF.L.U32 R63, R234, 0x4, RZ ;  /* 0x00000004ea3f7819 */ /* 0x000fe200000006ff */
[----:B------:R0:W-:Y:S01]  /*30e0*/  STS [R69], R64 ;  /* 0x0000004045007388 */ /* 0x0001e20000000800 */
[----:B--2---:R-:W-:Y:S02]  /*30f0*/  SHF.R.U32.HI R71, RZ, 0x4, R189 ;  /* 0x00000004ff477819 */ /* 0x004fe400000116bd */
[----:B------:R-:W-:Y:S02]  /*3100*/  LOP3.LUT R220, R73, 0x10, RZ, 0xc0, !PT ;  /* 0x0000001049dc7812 */ /* 0x000fe400078ec0ff */
[----:B------:R-:W-:Y:S02]  /*3110*/  SHF.L.U32 R232, R232, 0x9, RZ ;  /* 0x00000009e8e87819 */ /* 0x000fe400000006ff */
[----:B------:R-:W-:Y:S02]  /*3120*/  LOP3.LUT R71, R220, 0xf0f0f0f, R71, 0xf8, !PT ;  /* 0x0f0f0f0fdc477812 */ /* 0x000fe400078ef847 */
[----:B0-----:R-:W-:-:S02]  /*3130*/  LOP3.LUT R64, R63, 0x10, RZ, 0xc0, !PT ;  /* 0x000000103f407812 */ /* 0x001fc400078ec0ff */
[----:B------:R-:W-:Y:S02]  /*3140*/  LEA R63, R54, UR16, 0x2 ;  /* 0x00000010363f7c11 */ /* 0x000fe4000f8e10ff */
[----:B------:R-:W-:Y:S02]  /*3150*/  SHF.R.U32.HI R54, RZ, 0x5, R234 ;  /* 0x00000005ff367819 */ /* 0x000fe400000116ea */
[----:B------:R-:W-:Y:S02]  /*3160*/  SHF.R.S32.HI R236, RZ, R167, R236 ;  /* 0x000000a7ffec7219 */ /* 0x000fe400000114ec */
[----:B------:R-:W-:Y:S01]  /*3170*/  LOP3.LUT R232, R67, 0x10000000, R232, 0xf8, !PT ;  /* 0x1000000043e87812 */ /* 0x000fe200078ef8e8 */
[----:B------:R0:W-:Y:S01]  /*3180*/  STS [R69+0x4], R218 ;  /* 0x000004da45007388 */ /* 0x0001e20000000800 */
[----:B------:R-:W-:Y:S02]  /*3190*/  LOP3.LUT R64, R64, 0xf0f0f0f, R189, 0xf8, !PT ;  /* 0x0f0f0f0f40407812 */ /* 0x000fe400078ef8bd */
[----:B------:R-:W-:-:S02]  /*31a0*/  SHF.L.U32 R67, R234, 0xb, RZ ;  /* 0x0000000bea437819 */ /* 0x000fc400000006ff */
[----:B------:R-:W-:Y:S02]  /*31b0*/  LOP3.LUT R54, R71, 0x1000, R54, 0xf8, !PT ;  /* 0x0000100047367812 */ /* 0x000fe400078ef836 */
[----:B------:R-:W-:Y:S02]  /*31c0*/  SHF.L.U32 R71, R236, 0x4, RZ ;  /* 0x00000004ec477819 */ /* 0x000fe400000006ff */
[----:B0-----:R-:W-:Y:S02]  /*31d0*/  SHF.L.U32 R69, R234, 0x2, RZ ;  /* 0x00000002ea457819 */ /* 0x001fe400000006ff */
[----:B------:R-:W-:Y:S02]  /*31e0*/  LOP3.LUT R64, R64, 0x1000, R67, 0xf8, !PT ;  /* 0x0000100040407812 */ /* 0x000fe400078ef843 */
[----:B------:R-:W-:Y:S02]  /*31f0*/  SHF.L.U32 R67, R234, 0x12, RZ ;  /* 0x00000012ea437819 */ /* 0x000fe400000006ff */
[----:B------:R-:W-:-:S02]  /*3200*/  LOP3.LUT R218, R71, 0x10, RZ, 0xc0, !PT ;  /* 0x0000001047da7812 */ /* 0x000fc400078ec0ff */
[----:B------:R-:W-:Y:S02]  /*3210*/  LOP3.LUT R69, R54, 0x100000, R69, 0xf8, !PT ;  /* 0x0010000036457812 */ /* 0x000fe400078ef845 */
[----:B------:R-:W-:Y:S01]  /*3220*/  SHF.R.U32.HI R54, RZ, 0xc, R236 ;  /* 0x0000000cff367819 */ /* 0x000fe200000116ec */
[----:B------:R0:W-:Y:S01]  /*3230*/  STS [R63], R60 ;  /* 0x0000003c3f007388 */ /* 0x0001e20000000800 */
[----:B------:R-:W-:Y:S02]  /*3240*/  LOP3.LUT R64, R64, 0x100000, R67, 0xf8, !PT ;  /* 0x0010000040407812 */ /* 0x000fe400078ef843 */
[----:B------:R-:W-:Y:S02]  /*3250*/  SHF.L.U32 R67, R234, 0x19, RZ ;  /* 0x00000019ea437819 */ /* 0x000fe400000006ff */
[--C-:B------:R-:W-:Y:S02]  /*3260*/  LOP3.LUT R218, R218, 0xf0f0f0f, R191.reuse, 0xf8, !PT ;  /* 0x0f0f0f0fdada7812 */ /* 0x100fe400078ef8bf */
[----:B------:R-:W-:-:S02]  /*3270*/  SHF.R.U32.HI R191, RZ, 0x4, R191 ;  /* 0x00000004ffbf7819 */ /* 0x000fc400000116bf */
[----:B0-----:R-:W-:Y:S01]  /*3280*/  LOP3.LUT R60, R54, 0x10, RZ, 0xc0, !PT ;  /* 0x00000010363c7812 */ /* 0x001fe200078ec0ff */
[----:B------:R-:W-:Y:S01]  /*3290*/  IMAD R54, R4, 0x41, R55 ;  /* 0x0000004104367824 */ /* 0x000fe200078e0237 */
[----:B------:R-:W-:Y:S02]  /*32a0*/  SHF.L.U32 R71, R236, 0xb, RZ ;  /* 0x0000000bec477819 */ /* 0x000fe400000006ff */
[----:B------:R-:W-:Y:S01]  /*32b0*/  LOP3.LUT R64, R64, 0x10000000, R67, 0xf8, !PT ;  /* 0x1000000040407812 */ /* 0x000fe200078ef843 */
[----:B------:R0:W-:Y:S01]  /*32c0*/  STS [R63+0x4], R232 ;  /* 0x000004e83f007388 */ /* 0x0001e20000000800 */
[----:B------:R-:W-:Y:S02]  /*32d0*/  LOP3.LUT R60, R60, 0xf0f0f0f, R191, 0xf8, !PT ;  /* 0x0f0f0f0f3c3c7812 */ /* 0x000fe400078ef8bf */
[----:B------:R-:W-:Y:S02]  /*32e0*/  SHF.R.U32.HI R67, RZ, 0x5, R236 ;  /* 0x00000005ff437819 */ /* 0x000fe400000116ec */
[----:B------:R-:W-:-:S02]  /*32f0*/  LOP3.LUT R71, R218, 0x1000, R71, 0xf8, !PT ;  /* 0x00001000da477812 */ /* 0x000fc400078ef847 */
[----:B------:R-:W-:Y:S02]  /*3300*/  SHF.L.U32 R234, R234, 0x9, RZ ;  /* 0x00000009eaea7819 */ /* 0x000fe400000006ff */
[----:B0-----:R-:W-:Y:S02]  /*3310*/  LEA R63, R54, UR16, 0x2 ;  /* 0x00000010363f7c11 */ /* 0x001fe4000f8e10ff */
[----:B------:R-:W-:Y:S02]  /*3320*/  SHF.L.U32 R54, R236, 0x12, RZ ;  /* 0x00000012ec367819 */ /* 0x000fe400000006ff */
[----:B------:R-:W-:Y:S02]  /*3330*/  LOP3.LUT R60, R60, 0x1000, R67, 0xf8, !PT ;  /* 0x000010003c3c7812 */ /* 0x000fe400078ef843 */
[----:B------:R-:W-:Y:S02]  /*3340*/  SHF.L.U32 R67, R236, 0x2, RZ ;  /* 0x00000002ec437819 */ /* 0x000fe400000006ff */
[----:B------:R-:W-:-:S02]  /*3350*/  LOP3.LUT R54, R71, 0x100000, R54, 0xf8, !PT ;  /* 0x0010000047367812 */ /* 0x000fc400078ef836 */
[----:B------:R-:W-:Y:S02]  /*3360*/  LOP3.LUT R234, R69, 0x10000000, R234, 0xf8, !PT ;  /* 0x1000000045ea7812 */ /* 0x000fe400078ef8ea */
[----:B------:R-:W-:Y:S02]  /*3370*/  SHF.R.S32.HI R71, RZ, R167, R78 ;  /* 0x000000a7ff477219 */ /* 0x000fe4000001144e */
[----:B------:R-:W-:Y:S02]  /*3380*/  LOP3.LUT R60, R60, 0x100000, R67, 0xf8, !PT ;  /* 0x001000003c3c7812 */ /* 0x000fe400078ef843 */
[C---:B------:R-:W-:Y:S02]  /*3390*/  SHF.L.U32 R69, R236.reuse, 0x9, RZ ;  /* 0x00000009ec457819 */ /* 0x040fe400000006ff */
[----:B------:R-:W-:Y:S02]  /*33a0*/  SHF.L.U32 R73, R71, 0x4, RZ ;  /* 0x0000000447497819 */ /* 0x000fe400000006ff */
[----:B------:R-:W-:-:S02]  /*33b0*/  SHF.L.U32 R67, R236, 0x19, RZ ;  /* 0x00000019ec437819 */ /* 0x000fc400000006ff */
[----:B------:R-:W-:Y:S02]  /*33c0*/  LOP3.LUT R78, R60, 0x10000000, R69, 0xf8, !PT ;  /* 0x100000003c4e7812 */ /* 0x000fe400078ef845 */
[----:B------:R-:W-:Y:S02]  /*33d0*/  SHF.R.U32.HI R69, RZ, 0xc, R71 ;  /* 0x0000000cff457819 */ /* 0x000fe40000011647 */
[----:B------:R-:W-:Y:S02]  /*33e0*/  LOP3.LUT R73, R73, 0x10, RZ, 0xc0, !PT ;  /* 0x0000001049497812 */ /* 0x000fe400078ec0ff */
[----:B------:R-:W-:Y:S01]  /*33f0*/  LOP3.LUT R54, R54, 0x10000000, R67, 0xf8, !PT ;  /* 0x1000000036367812 */ /* 0x000fe200078ef843 */
[----:B------:R0:W-:Y:S01]  /*3400*/  STS [R63], R64 ;  /* 0x000000403f007388 */ /* 0x0001e20000000800 */
[--C-:B------:R-:W-:Y:S02]  /*3410*/  SHF.R.U32.HI R67, RZ, 0x4, R74.reuse ;  /* 0x00000004ff437819 */ /* 0x100fe4000001164a */
[----:B------:R-:W-:Y:S01]  /*3420*/  LOP3.LUT R218, R69, 0x10, RZ, 0xc0, !PT ;  /* 0x0000001045da7812 */ /* 0x000fe200078ec0ff */
[----:B------:R-:W-:Y:S01]  /*3430*/  IMAD R60, R5, 0x41, R55 ;  /* 0x00000041053c7824 */ /* 0x000fe200078e0237 */
[----:B------:R-:W-:-:S02]  /*3440*/  LOP3.LUT R73, R73, 0xf0f0f0f, R74, 0xf8, !PT ;  /* 0x0f0f0f0f49497812 */ /* 0x000fc400078ef84a */
[----:B------:R-:W-:Y:S02]  /*3450*/  LOP3.LUT R218, R218, 0xf0f0f0f, R67, 0xf8, !PT ;  /* 0x0f0f0f0fdada7812 */ /* 0x000fe400078ef843 */
[----:B0-----:R-:W-:Y:S02]  /*3460*/  SHF.L.U32 R64, R71, 0xb, RZ ;  /* 0x0000000b47407819 */ /* 0x001fe400000006ff */
[----:B------:R-:W-:Y:S01]  /*3470*/  SHF.R.U32.HI R69, RZ, 0x5, R71 ;  /* 0x00000005ff457819 */ /* 0x000fe20000011647 */
[----:B------:R0:W-:Y:S01]  /*3480*/  STS [R63+0x4], R234 ;  /* 0x000004ea3f007388 */ /* 0x0001e20000000800 */
[----:B------:R-:W-:Y:S02]  /*3490*/  LOP3.LUT R64, R73, 0x1000, R64, 0xf8, !PT ;  /* 0x0000100049407812 */ /* 0x000fe400078ef840 */
[----:B------:R-:W-:Y:S02]  /*34a0*/  SHF.L.U32 R67, R71, 0x12, RZ ;  /* 0x0000001247437819 */ /* 0x000fe400000006ff */
[----:B------:R-:W-:-:S02]  /*34b0*/  LOP3.LUT R69, R218, 0x1000, R69, 0xf8, !PT ;  /* 0x00001000da457812 */ /* 0x000fc400078ef845 */
[C---:B------:R-:W-:Y:S02]  /*34c0*/  SHF.L.U32 R74, R71.reuse, 0x2, RZ ;  /* 0x00000002474a7819 */ /* 0x040fe400000006ff */
[----:B0-----:R-:W-:Y:S02]  /*34d0*/  LEA R63, R60, UR16, 0x2 ;  /* 0x000000103c3f7c11 */ /* 0x001fe4000f8e10ff */
[----:B------:R-:W-:Y:S01]  /*34e0*/  SHF.R.S32.HI R73, RZ, R167, R70 ;  /* 0x000000a7ff497219 */ /* 0x000fe20000011446 */
[----:B------:R-:W-:Y:S01]  /*34f0*/  IMAD R60, R6, 0x41, R55 ;  /* 0x00000041063c7824 */ /* 0x000fe200078e0237 */
[----:B------:R-:W-:Y:S01]  /*3500*/  LOP3.LUT R64, R64, 0x100000, R67, 0xf8, !PT ;  /* 0x0010000040407812 */ /* 0x000fe200078ef843 */
[----:B------:R0:W-:Y:S01]  /*3510*/  STS [R63], R54 ;  /* 0x000000363f007388 */ /* 0x0001e20000000800 */
[----:B------:R-:W-:Y:S02]  /*3520*/  SHF.L.U32 R67, R71, 0x19, RZ ;  /* 0x0000001947437819 */ /* 0x000fe400000006ff */
[----:B------:R-:W-:-:S02]  /*3530*/  LOP3.LUT R69, R69, 0x100000, R74, 0xf8, !PT ;  /* 0x0010000045457812 */ /* 0x000fc400078ef84a */
[----:B------:R-:W-:Y:S02]  /*3540*/  SHF.L.U32 R70, R71, 0x9, RZ ;  /* 0x0000000947467819 */ /* 0x000fe400000006ff */
[----:B------:R-:W-:Y:S02]  /*3550*/  SHF.R.U32.HI R71, RZ, 0xc, R73 ;  /* 0x0000000cff477819 */ /* 0x000fe40000011649 */
[----:B0-----:R-:W-:Y:S02]  /*3560*/  SHF.L.U32 R54, R73, 0x4, RZ ;  /* 0x0000000449367819 */ /* 0x001fe400000006ff */
[----:B------:R-:W-:Y:S02]  /*3570*/  LOP3.LUT R64, R64, 0x10000000, R67, 0xf8, !PT ;  /* 0x1000000040407812 */ /* 0x000fe400078ef843 */
[----:B------:R-:W-:Y:S02]  /*3580*/  LEA R67, R60, UR16, 0x2 ;  /* 0x000000103c437c11 */ /* 0x000fe4000f8e10ff */
[----:B------:R-:W-:-:S02]  /*3590*/  LOP3.LUT R70, R69, 0x10000000, R70, 0xf8, !PT ;  /* 0x1000000045467812 */ /* 0x000fc400078ef846 */
[----:B------:R-:W-:Y:S02]  /*35a0*/  LOP3.LUT R69, R54, 0x10, RZ, 0xc0, !PT ;  /* 0x0000001036457812 */ /* 0x000fe400078ec0ff */
[--C-:B------:R-:W-:Y:S02]  /*35b0*/  SHF.R.U32.HI R60, RZ, 0x4, R72.reuse ;  /* 0x00000004ff3c7819 */ /* 0x100fe40000011648 */
[----:B------:R-:W-:Y:S02]  /*35c0*/  LOP3.LUT R71, R71, 0x10, RZ, 0xc0, !PT ;  /* 0x0000001047477812 */ /* 0x000fe400078ec0ff */
[----:B------:R-:W-:Y:S02]  /*35d0*/  LOP3.LUT R69, R69, 0xf0f0f0f, R72, 0xf8, !PT ;  /* 0x0f0f0f0f45457812 */ /* 0x000fe400078ef848 */
[----:B------:R-:W-:Y:S02]  /*35e0*/  SHF.L.U32 R54, R73, 0xb, RZ ;  /* 0x0000000b49367819 */ /* 0x000fe400000006ff */
[----:B------:R-:W-:-:S02]  /*35f0*/  LOP3.LUT R60, R71, 0xf0f0f0f, R60, 0xf8, !PT ;  /* 0x0f0f0f0f473c7812 */ /* 0x000fc400078ef83c */
[----:B------:R-:W-:Y:S01]  /*3600*/  SHF.R.U32.HI R71, RZ, 0x5, R73 ;  /* 0x00000005ff477819 */ /* 0x000fe20000011649 */
[----:B------:R0:W-:Y:S01]  /*3610*/  STS [R63+0x4], R78 ;  /* 0x0000044e3f007388 */ /* 0x0001e20000000800 */
[----:B------:R-:W-:Y:S02]  /*3620*/  LOP3.LUT R54, R69, 0x1000, R54, 0xf8, !PT ;  /* 0x0000100045367812 */ /* 0x000fe400078ef836 */
[----:B------:R-:W-:Y:S02]  /*3630*/  SHF.R.S32.HI R68, RZ, R167, R68 ;  /* 0x000000a7ff447219 */ /* 0x000fe40000011444 */
[----:B------:R-:W-:Y:S02]  /*3640*/  LOP3.LUT R60, R60, 0x1000, R71, 0xf8, !PT ;  /* 0x000010003c3c7812 */ /* 0x000fe400078ef847 */
[C---:B------:R-:W-:Y:S02]  /*3650*/  SHF.L.U32 R69, R73.reuse, 0x2, RZ ;  /* 0x0000000249457819 */ /* 0x040fe400000006ff */
[----:B0-----:R-:W-:Y:S01]  /*3660*/  SHF.L.U32 R63, R73, 0x12, RZ ;  /* 0x00000012493f7819 */ /* 0x001fe200000006ff */
[----:B------:R0:W-:Y:S01]  /*3670*/  STS [R67], R64 ;  /* 0x0000004043007388 */ /* 0x0001e20000000800 */
[----:B------:R-:W-:-:S02]  /*3680*/  LOP3.LUT R60, R60, 0x100000, R69, 0xf8, !PT ;  /* 0x001000003c3c7812 */ /* 0x000fc400078ef845 */
[----:B------:R-:W-:Y:S02]  /*3690*/  LOP3.LUT R54, R54, 0x100000, R63, 0xf8, !PT ;  /* 0x0010000036367812 */ /* 0x000fe400078ef83f */
[----:B------:R-:W-:Y:S02]  /*36a0*/  SHF.L.U32 R63, R73, 0x19, RZ ;  /* 0x00000019493f7819 */ /* 0x000fe400000006ff */
[----:B------:R-:W-:Y:S02]  /*36b0*/  SHF.R.U32.HI R69, RZ, 0xc, R68 ;  /* 0x0000000cff457819 */ /* 0x000fe40000011644 */
[----:B0-----:R-:W-:Y:S01]  /*36c0*/  SHF.L.U32 R64, R68, 0x4, RZ ;  /* 0x0000000444407819 */ /* 0x001fe200000006ff */
[----:B------:R0:W-:Y:S01]  /*36d0*/  STS [R67+0x4], R70 ;  /* 0x0000044643007388 */ /* 0x0001e20000000800 */
[----:B------:R-:W-:Y:S01]  /*36e0*/  LOP3.LUT R63, R54, 0x10000000, R63, 0xf8, !PT ;  /* 0x10000000363f7812 */ /* 0x000fe200078ef83f */
[----:B------:R-:W-:Y:S01]  /*36f0*/  IMAD R54, R7, 0x41, R55 ;  /* 0x0000004107367824 */ /* 0x000fe200078e0237 */
[----:B------:R-:W-:-:S02]  /*3700*/  LOP3.LUT R69, R69, 0x10, RZ, 0xc0, !PT ;  /* 0x0000001045457812 */ /* 0x000fc400078ec0ff */
[----:B------:R-:W-:Y:S02]  /*3710*/  SHF.L.U32 R73, R73, 0x9, RZ ;  /* 0x0000000949497819 */ /* 0x000fe400000006ff */
[----:B0-----:R-:W-:Y:S02]  /*3720*/  LOP3.LUT R67, R64, 0x10, RZ, 0xc0, !PT ;  /* 0x0000001040437812 */ /* 0x001fe400078ec0ff */
[----:B------:R-:W-:Y:S02]  /*3730*/  SHF.R.U32.HI R64, RZ, 0x4, R76 ;  /* 0x00000004ff407819 */ /* 0x000fe4000001164c */
[----:B------:R-:W-:Y:S02]  /*3740*/  SHF.R.U32.HI R70, RZ, 0x5, R68 ;  /* 0x00000005ff467819 */ /* 0x000fe40000011644 */
[----:B------:R-:W-:Y:S02]  /*3750*/  LOP3.LUT R69, R69, 0xf0f0f0f, R64, 0xf8, !PT ;  /* 0x0f0f0f0f45457812 */ /* 0x000fe400078ef840 */
[----:B------:R-:W-:-:S02]  /*3760*/  LOP3.LUT R73, R60, 0x10000000, R73, 0xf8, !PT ;  /* 0x100000003c497812 */ /* 0x000fc400078ef849 */
[----:B------:R-:W-:Y:S02]  /*3770*/  LEA R60, R54, UR16, 0x2 ;  /* 0x00000010363c7c11 */ /* 0x000fe4000f8e10ff */
[C---:B------:R-:W-:Y:S02]  /*3780*/  SHF.L.U32 R54, R68.reuse, 0x2, RZ ;  /* 0x0000000244367819 */ /* 0x040fe400000006ff */
[----:B------:R-:W-:Y:S02]  /*3790*/  LOP3.LUT R69, R69, 0x1000, R70, 0xf8, !PT ;  /* 0x0000100045457812 */ /* 0x000fe400078ef846 */
[----:B------:R-:W-:Y:S02]  /*37a0*/  LOP3.LUT R67, R67, 0xf0f0f0f, R76, 0xf8, !PT ;  /* 0x0f0f0f0f43437812 */ /* 0x000fe400078ef84c */
[----:B------:R-:W-:Y:S02]  /*37b0*/  SHF.L.U32 R64, R68, 0xb, RZ ;  /* 0x0000000b44407819 */ /* 0x000fe400000006ff */
[----:B------:R-:W-:-:S02]  /*37c0*/  LOP3.LUT R69, R69, 0x100000, R54, 0xf8, !PT ;  /* 0x0010000045457812 */ /* 0x000fc400078ef836 */
[----:B------:R-:W0:Y:S01]  /*37d0*/  S2R R54, SR_TID.Y ;  /* 0x0000000000367919 */ /* 0x000e220000002200 */
[----:B------:R-:W-:Y:S02]  /*37e0*/  LOP3.LUT R64, R67, 0x1000, R64, 0xf8, !PT ;  /* 0x0000100043407812 */ /* 0x000fe400078ef840 */
[----:B------:R-:W-:Y:S02]  /*37f0*/  SHF.L.U32 R67, R68, 0x12, RZ ;  /* 0x0000001244437819 */ /* 0x000fe400000006ff */
[----:B------:R-:W-:Y:S02]  /*3800*/  SHF.R.S32.HI R66, RZ, R167, R66 ;  /* 0x000000a7ff427219 */ /* 0x000fe40000011442 */
[----:B------:R-:W-:Y:S02]  /*3810*/  LOP3.LUT R64, R64, 0x100000, R67, 0xf8, !PT ;  /* 0x0010000040407812 */ /* 0x000fe400078ef843 */
[----:B------:R-:W-:Y:S02]  /*3820*/  SHF.L.U32 R67, R68, 0x19, RZ ;  /* 0x0000001944437819 */ /* 0x000fe400000006ff */
[----:B------:R-:W-:-:S02]  /*3830*/  SHF.L.U32 R70, R66, 0x4, RZ ;  /* 0x0000000442467819 */ /* 0x000fc400000006ff */
[----:B------:R-:W-:Y:S02]  /*3840*/  SHF.L.U32 R68, R68, 0x9, RZ ;  /* 0x0000000944447819 */ /* 0x000fe400000006ff */
[----:B------:R-:W-:Y:S01]  /*3850*/  LOP3.LUT R64, R64, 0x10000000, R67, 0xf8, !PT ;  /* 0x1000000040407812 */ /* 0x000fe200078ef843 */
[----:B------:R1:W-:Y:S01]  /*3860*/  STS [R60], R63 ;  /* 0x0000003f3c007388 */ /* 0x0003e20000000800 */
[----:B------:R-:W-:Y:S02]  /*3870*/  SHF.R.U32.HI R67, RZ, 0xc, R66 ;  /* 0x0000000cff437819 */ /* 0x000fe40000011642 */
[----:B------:R-:W-:Y:S01]  /*3880*/  LOP3.LUT R68, R69, 0x10000000, R68, 0xf8, !PT ;  /* 0x1000000045447812 */ /* 0x000fe200078ef844 */
[----:B------:R2:W-:Y:S01]  /*3890*/  STS [R60+0x4], R73 ;  /* 0x000004493c007388 */ /* 0x0005e20000000800 */
[----:B-----5:R-:W-:Y:S02]  /*38a0*/  SHF.R.U32.HI R69, RZ, 0x4, R80 ;  /* 0x00000004ff457819 */ /* 0x020fe40000011650 */
[----:B-1----:R-:W-:-:S02]  /*38b0*/  LOP3.LUT R63, R70, 0x10, RZ, 0xc0, !PT ;  /* 0x00000010463f7812 */ /* 0x002fc400078ec0ff */
[----:B------:R-:W-:Y:S01]  /*38c0*/  LOP3.LUT R70, R67, 0x10, RZ, 0xc0, !PT ;  /* 0x0000001043467812 */ /* 0x000fe200078ec0ff */
[----:B--2---:R-:W-:Y:S01]  /*38d0*/  IMAD R60, R8, 0x41, R55 ;  /* 0x00000041083c7824 */ /* 0x004fe200078e0237 */
[----:B------:R-:W-:Y:S02]  /*38e0*/  LOP3.LUT R80, R63, 0xf0f0f0f, R80, 0xf8, !PT ;  /* 0x0f0f0f0f3f507812 */ /* 0x000fe400078ef850 */
[----:B------:R-:W-:Y:S02]  /*38f0*/  SHF.L.U32 R67, R66, 0xb, RZ ;  /* 0x0000000b42437819 */ /* 0x000fe400000006ff */
[----:B------:R-:W-:Y:S02]  /*3900*/  LOP3.LUT R69, R70, 0xf0f0f0f, R69, 0xf8, !PT ;  /* 0x0f0f0f0f46457812 */ /* 0x000fe400078ef845 */
[----:B------:R-:W-:Y:S02]  /*3910*/  LEA R63, R60, UR16, 0x2 ;  /* 0x000000103c3f7c11 */ /* 0x000fe4000f8e10ff */
[----:B------:R-:W-:-:S02]  /*3920*/  SHF.R.U32.HI R70, RZ, 0x5, R66 ;  /* 0x00000005ff467819 */ /* 0x000fc40000011642 */
[----:B------:R-:W-:Y:S02]  /*3930*/  LOP3.LUT R67, R80, 0x1000, R67, 0xf8, !PT ;  /* 0x0000100050437812 */ /* 0x000fe400078ef843 */
[C---:B------:R-:W-:Y:S02]  /*3940*/  SHF.L.U32 R60, R66.reuse, 0x12, RZ ;  /* 0x00000012423c7819 */ /* 0x040fe400000006ff */
[----:B------:R-:W-:Y:S02]  /*3950*/  LOP3.LUT R69, R69, 0x1000, R70, 0xf8, !PT ;  /* 0x0000100045457812 */ /* 0x000fe400078ef846 */
[C---:B------:R-:W-:Y:S02]  /*3960*/  SHF.L.U32 R70, R66.reuse, 0x2, RZ ;  /* 0x0000000242467819 */ /* 0x040fe400000006ff */
[----:B------:R-:W-:Y:S01]  /*3970*/  LOP3.LUT R60, R67, 0x100000, R60, 0xf8, !PT ;  /* 0x00100000433c7812 */ /* 0x000fe200078ef83c */
[----:B------:R-:W-:Y:S01]  /*3980*/  IMAD R67, R9, 0x41, R55 ;  /* 0x0000004109437824 */ /* 0x000fe200078e0237 */
[----:B------:R-:W-:-:S02]  /*3990*/  SHF.L.U32 R55, R66, 0x19, RZ ;  /* 0x0000001942377819 */ /* 0x000fc400000006ff */
[----:B------:R-:W-:Y:S02]  /*39a0*/  LOP3.LUT R69, R69, 0x100000, R70, 0xf8, !PT ;  /* 0x0010000045457812 */ /* 0x000fe400078ef846 */
[----:B------:R-:W-:Y:S02]  /*39b0*/  SHF.L.U32 R66, R66, 0x9, RZ ;  /* 0x0000000942427819 */ /* 0x000fe400000006ff */
[----:B0-----:R-:W-:Y:S01]  /*39c0*/  LEA R155, R54, R155, 0x3 ;  /* 0x0000009b369b7211 */ /* 0x001fe200078e18ff */
[----:B------:R-:W-:Y:S01]  /*39d0*/  UIADD3 UR5, UPT, UPT, UR18, 0x4940, URZ ;  /* 0x0000494012057890 */ /* 0x000fe2000fffe0ff */
[----:B------:R-:W-:Y:S02]  /*39e0*/  LOP3.LUT R55, R60, 0x10000000, R55, 0xf8, !PT ;  /* 0x100000003c377812 */ /* 0x000fe400078ef837 */
[----:B------:R-:W-:Y:S02]  /*39f0*/  LEA R60, R67, UR16, 0x2 ;  /* 0x00000010433c7c11 */ /* 0x000fe4000f8e10ff */
[----:B------:R-:W-:-:S02]  /*3a00*/  LOP3.LUT R69, R69, 0x10000000, R66, 0xf8, !PT ;  /* 0x1000000045457812 */ /* 0x000fc400078ef842 */
[----:B------:R-:W-:Y:S01]  /*3a10*/  SHF.L.U32 R155, R155, 0x4, RZ ;  /* 0x000000049b9b7819 */ /* 0x000fe200000006ff */
[----:B------:R-:W-:Y:S01]  /*3a20*/  STS [R63], R64 ;  /* 0x000000403f007388 */ /* 0x000fe20000000800 */
[----:B------:R-:W-:Y:S02]  /*3a30*/  ULEA UR6, UR19, UR5, 0x18 ;  /* 0x0000000513067291 */ /* 0x000fe4000f8ec0ff */
[----:B------:R-:W-:Y:S01]  /*3a40*/  UIADD3 UR5, UPT, UPT, UR18, 0x8940, URZ ;  /* 0x0000894012057890 */ /* 0x000fe2000fffe0ff */
[----:B------:R-:W-:Y:S01]  /*3a50*/  STS [R63+0x4], R68 ;  /* 0x000004443f007388 */ /* 0x000fe20000000800 */
[----:B------:R-:W-:-:S03]  /*3a60*/  LOP3.LUT R171, R173, 0x7c, RZ, 0xc0, !PT ;  /* 0x0000007cadab7812 */ /* 0x000fc600078ec0ff */
[----:B------:R0:W-:Y:S01]  /*3a70*/  STS [R60], R55 ;  /* 0x000000373c007388 */ /* 0x0001e20000000800 */
[----:B------:R-:W-:-:S03]  /*3a80*/  ULEA UR7, UR19, UR5, 0x18 ;  /* 0x0000000513077291 */ /* 0x000fc6000f8ec0ff */
[----:B------:R1:W-:Y:S04]  /*3a90*/  STS [R60+0x4], R69 ;  /* 0x000004453c007388 */ /* 0x0003e80000000800 */
[----:B------:R-:W-:Y:S01]  /*3aa0*/  STS [R50], R65 ;  /* 0x0000004132007388 */ /* 0x000fe20000000800 */
[----:B0-----:R-:W-:-:S03]  /*3ab0*/  IADD3 R55, PT, PT, R155, 0x200, RZ ;  /* 0x000002009b377810 */ /* 0x001fc60007ffe0ff */
[----:B------:R0:W-:Y:S01]  /*3ac0*/  STS [R51], R62 ;  /* 0x0000003e33007388 */ /* 0x0001e20000000800 */
[C---:B-1----:R-:W-:Y:S02]  /*3ad0*/  LOP3.LUT R60, R155.reuse, 0x7f0, RZ, 0xc0, !PT ;  /* 0x000007f09b3c7812 */ /* 0x042fe400078ec0ff */
[----:B------:R-:W-:Y:S02]  /*3ae0*/  IADD3 R155, PT, PT, R155, 0x600, RZ ;  /* 0x000006009b9b7810 */ /* 0x000fe40007ffe0ff */
[----:B------:R-:W-:Y:S02]  /*3af0*/  LOP3.LUT R64, R60, 0x400, RZ, 0x3c, !PT ;  /* 0x000004003c407812 */ /* 0x000fe400078e3cff */
[----:B------:R-:W-:Y:S02]  /*3b00*/  LEA R171, R54, R171, 0x7 ;  /* 0x000000ab36ab7211 */ /* 0x000fe400078e38ff */
[----:B0-----:R-:W-:Y:S02]  /*3b10*/  LOP3.LUT R62, R55, 0x7f0, RZ, 0xc0, !PT ;  /* 0x000007f0373e7812 */ /* 0x001fe400078ec0ff */
[----:B------:R-:W-:Y:S01]  /*3b20*/  LOP3.LUT R66, R155, 0x7f0, RZ, 0xc0, !PT ;  /* 0x000007f09b427812 */ /* 0x000fe200078ec0ff */
[----:B------:R0:W-:Y:S01]  /*3b30*/  STS [R52], R61 ;  /* 0x0000003d34007388 */ /* 0x0001e20000000800 */
[----:B------:R-:W-:-:S02]  /*3b40*/  LOP3.LUT R60, R60, 0xc, R173, 0xf8, !PT ;  /* 0x0000000c3c3c7812 */ /* 0x000fc400078ef8ad */
[--C-:B------:R-:W-:Y:S01]  /*3b50*/  LOP3.LUT R55, R62, 0xc, R173.reuse, 0xf8, !PT ;  /* 0x0000000c3e377812 */ /* 0x100fe200078ef8ad */
[----:B------:R1:W-:Y:S01]  /*3b60*/  STS [R53], R238 ;  /* 0x000000ee35007388 */ /* 0x0003e20000000800 */
[----:B------:R-:W-:-:S03]  /*3b70*/  LOP3.LUT R63, R66, 0xc, R173, 0xf8, !PT ;  /* 0x0000000c423f7812 */ /* 0x000fc600078ef8ad */
[----:B------:R1:W-:Y:S01]  /*3b80*/  STS [R171+UR6], R214 ;  /* 0x000000d6ab007988 */ /* 0x0003e20008000806 */
[----:B0-----:R-:W-:-:S03]  /*3b90*/  LOP3.LUT R61, R64, 0xc, R173, 0xf8, !PT ;  /* 0x0000000c403d7812 */ /* 0x001fc600078ef8ad */
[----:B----4-:R1:W-:Y:S04]  /*3ba0*/  STS [R171+UR6+0x200], R212 ;  /* 0x000200d4ab007988 */ /* 0x0103e80008000806 */
[----:B------:R1:W-:Y:S04]  /*3bb0*/  STS [R171+UR6+0x400], R210 ;  /* 0x000400d2ab007988 */ /* 0x0003e80008000806 */
        /* <DEDUP_REMOVED lines=29> */
[----:B------:R1:W-:Y:S04]  /*3d90*/  STS [R60+UR7], R83 ;  /* 0x000000533c007988 */ /* 0x0003e80008000807 */
[----:B------:R1:W-:Y:S04]  /*3da0*/  STS [R55+UR7], R82 ;  /* 0x0000005237007988 */ /* 0x0003e80008000807 */
[----:B------:R1:W-:Y:S04]  /*3db0*/  STS [R61+UR7], R56 ;  /* 0x000000383d007988 */ /* 0x0003e80008000807 */
[----:B------:R1:W-:Y:S01]  /*3dc0*/  STS [R63+UR7], R0 ;  /* 0x000000003f007988 */ /* 0x0003e20008000807 */
[----:B------:R-:W-:Y:S01]  /*3dd0*/  UMOV UR5, URZ ;  /* 0x000000ff00057c82 */ /* 0x000fe20008000000 */
[----:B------:R-:W-:Y:S06]  /*3de0*/  BAR.SYNC.DEFER_BLOCKING 0x0 ;  /* 0x0000000000007b1d */ /* 0x000fec0000010000 */
.L_x_33:
[----:B------:R-:W-:Y:S01]  /*3df0*/  USHF.L.U32 UR8, UR5, 0x1, URZ ;  /* 0x0000000105087899 */ /* 0x000fe200080006ff */
[C---:B-1----:R-:W-:Y:S01]  /*3e00*/  IADD3 R55, PT, PT, R153.reuse, 0x20, RZ ;  /* 0x0000002099377810 */ /* 0x042fe20007ffe0ff */
[----:B------:R-:W-:Y:S01]  /*3e10*/  USHF.L.U32 UR9, UR5, 0x3, URZ ;  /* 0x0000000305097899 */ /* 0x000fe200080006ff */
[----:B------:R-:W-:Y:S01]  /*3e20*/  MOV R0, 0x41 ;  /* 0x0000004100007802 */ /* 0x000fe20000000f00 */
[----:B------:R-:W-:Y:S01]  /*3e30*/  USHF.R.U32.HI UR17, URZ, 0x2, UR5 ;  /* 0x00000002ff117899 */ /* 0x000fe20008011605 */
[----:B------:R-:W-:Y:S01]  /*3e40*/  SHF.L.U32 R56, R153, 0x3, RZ ;  /* 0x0000000399387819 */ /* 0x000fe200000006ff */
[----:B------:R-:W-:Y:S01]  /*3e50*/  ULOP3.LUT UR9, UR9, 0x60, URZ, 0xc0, !UPT ;  /* 0x0000006009097892 */ /* 0x000fe2000f8ec0ff */
[C---:B------:R-:W-:Y:S01]  /*3e60*/  SHF.L.U32 R78, R55.reuse, 0x3, RZ ;  /* 0x00000003374e7819 */ /* 0x040fe200000006ff */
[----:B------:R-:W-:Y:S01]  /*3e70*/  IMAD R0, R55, R0, UR8 ;  /* 0x0000000837007e24 */ /* 0x000fe2000f8e0200 */
[----:B------:R-:W-:Y:S01]  /*3e80*/  LEA.HI R56, R153, R56, RZ, 0x1e ;  /* 0x0000003899387211 */ /* 0x000fe200078ff0ff */
[----:B------:R-:W-:Y:S01]  /*3e90*/  UISETP.GE.U32.AND UP0, UPT, UR5, 0xc, UPT ;  /* 0x0000000c0500788c */ /* 0x000fe2000bf06070 */
[----:B------:R-:W-:Y:S01]  /*3ea0*/  LEA R170, R54, UR17, 0x2 ;  /* 0x0000001136aa7c11 */ /* 0x000fe2000f8e10ff */
[----:B------:R-:W-:Y:S01]  /*3eb0*/  UIADD3 UR8, UPT, UPT, UR8, 0x4, -UR5 ;  /* 0x0000000408087890 */ /* 0x000fe2000fffe805 */
[----:B------:R-:W-:-:S02]  /*3ec0*/  LEA R76, R0, UR16, 0x2 ;  /* 0x00000010004c7c11 */ /* 0x000fc4000f8e10ff */
[----:B------:R-:W-:Y:S01]  /*3ed0*/  LEA R174, R54, UR9, 0x7 ;  /* 0x0000000936ae7c11 */ /* 0x000fe2000f8e38ff */
[----:B------:R-:W-:Y:S01]  /*3ee0*/  UIADD3 UR9, UPT, UPT, UR18, 0x4100, URZ ;  /* 0x0000410012097890 */ /* 0x000fe2000fffe0ff */
[----:B------:R-:W-:Y:S01]  /*3ef0*/  IADD3 R0, PT, PT, R56, UR17, RZ ;  /* 0x0000001138007c10 */ /* 0x000fe2000fffe0ff */
[----:B------:R-:W-:Y:S01]  /*3f00*/  LDS R169, [R76+-0x2080] ;  /* 0xffdf80004ca97984 */ /* 0x000fe20000000800 */
[----:B------:R-:W-:Y:S01]  /*3f10*/  LEA R170, R170, UR7, 0x2 ;  /* 0x00000007aaaa7c11 */ /* 0x000fe2000f8e10ff */
[----:B------:R-:W-:Y:S02]  /*3f20*/  ULEA UR13, UR19, UR9, 0x18 ;  /* 0x00000009130d7291 */ /* 0x000fe4000f8ec0ff */
[----:B------:R-:W0:Y:S01]  /*3f30*/  LDS.128 R60, [R174+UR6] ;  /* 0x00000006ae3c7984 */ /* 0x000e220008000c00 */
[----:B------:R-:W-:-:S03]  /*3f40*/  UMOV UR5, UR8 ;  /* 0x0000000800057c82 */ /* 0x000fc60008000000 */
[----:B------:R-:W1:Y:S01]  /*3f50*/  LDS R161, [R76] ;  /* 0x000000004ca17984 */ /* 0x000e620000000800 */
[----:B------:R-:W-:Y:S02]  /*3f60*/  LEA R77, R0, UR13, 0x2 ;  /* 0x0000000d004d7c11 */ /* 0x000fe4000f8e10ff */
[----:B------:R-:W-:Y:S01]  /*3f70*/  LEA.HI R0, R55, R78, RZ, 0x1e ;  /* 0x0000004e37007211 */ /* 0x000fe200078ff0ff */
[----:B------:R-:W-:Y:S03]  /*3f80*/  LDS R167, [R76+-0x207c] ;  /* 0xffdf84004ca77984 */ /* 0x000fe60000000800 */
[----:B------:R-:W-:Y:S01]  /*3f90*/  IADD3 R79, PT, PT, R0, UR17, RZ ;  /* 0x00000011004f7c10 */ /* 0x000fe2000fffe0ff */
[----:B------:R-:W2:Y:S03]  /*3fa0*/  LDS.128 R64, [R174+UR6+0x10] ;  /* 0x00001006ae407984 */ /* 0x000ea60008000c00 */
[----:B------:R-:W-:Y:S01]  /*3fb0*/  LEA R80, R79, UR13, 0x2 ;  /* 0x0000000d4f507c11 */ /* 0x000fe2000f8e10ff */
[----:B------:R-:W3:Y:S04]  /*3fc0*/  LDS R159, [R76+0x4] ;  /* 0x000004004c9f7984 */ /* 0x000ee80000000800 */
[----:B------:R-:W4:Y:S04]  /*3fd0*/  LDS R168, [R76+-0x2078] ;  /* 0xffdf88004ca87984 */ /* 0x000f280000000800 */
[----:B------:R-:W5:Y:S04]  /*3fe0*/  LDS R160, [R76+0x8] ;  /* 0x000008004ca07984 */ /* 0x000f680000000800 */
[----:B------:R-:W5:Y:S04]  /*3ff0*/  LDS R166, [R76+-0x2074] ;  /* 0xffdf8c004ca67984 */ /* 0x000f680000000800 */
[----:B------:R-:W5:Y:S04]  /*4000*/  LDS.128 R72, [R174+UR6+0x200] ;  /* 0x00020006ae487984 */ /* 0x000f680008000c00 */
[----:B------:R-:W5:Y:S04]  /*4010*/  LDS R158, [R76+0xc] ;  /* 0x00000c004c9e7984 */ /* 0x000f680000000800 */
[----:B------:R-:W5:Y:S01]  /*4020*/  LDS.128 R68, [R174+UR6+0x210] ;  /* 0x00021006ae447984 */ /* 0x000f620008000c00 */
[----:B0-----:R-:W-:-:S03]  /*4030*/  IDP.4A.S8.S8 R78, R169, R60, RZ ;  /* 0x0000003ca94e7226 */ /* 0x001fc600000006ff */
[----:B------:R-:W0:Y:S01]  /*4040*/  LDS R165, [R76+-0x2070] ;  /* 0xffdf90004ca57984 */ /* 0x000e220000000800 */
[----:B-1----:R-:W-:-:S03]  /*4050*/  IDP.4A.S8.S8 R60, R161, R60, RZ ;  /* 0x0000003ca13c7226 */ /* 0x002fc600000006ff */
[----:B------:R-:W1:Y:S04]  /*4060*/  LDS R157, [R76+0x10] ;  /* 0x000010004c9d7984 */ /* 0x000e680000000800 */
        /* <DEDUP_REMOVED lines=8> */
[----:B------:R-:W5:Y:S01]  /*40f0*/  LDS R176, [R170] ;  /* 0x00000000aab07984 */ /* 0x000f620000000800 */
[----:B------:R-:W-:-:S03]  /*4100*/  IDP.4A.S8.S8 R60, R166, R65, R78 ;  /* 0x00000041a63c7226 */ /* 0x000fc6000000064e */
[----:B------:R-:W5:Y:S01]  /*4110*/  LDS R175, [R77] ;  /* 0x000000004daf7984 */ /* 0x000f620000000800 */
[-C--:B------:R-:W-:Y:S02]  /*4120*/  IDP.4A.S8.S8 R64, R169, R72.reuse, RZ ;  /* 0x00000048a9407226 */ /* 0x080fe400000006ff */
[----:B------:R-:W-:Y:S01]  /*4130*/  IDP.4A.S8.S8 R72, R161, R72, RZ ;  /* 0x00000048a1487226 */ /* 0x000fe200000006ff */
[----:B------:R-:W5:Y:S01]  /*4140*/  LDS R162, [R76+-0x2064] ;  /* 0xffdf9c004ca27984 */ /* 0x000f620000000800 */
[----:B------:R-:W-:-:S03]  /*4150*/  IDP.4A.S8.S8 R61, R158, R65, R61 ;  /* 0x000000419e3d7226 */ /* 0x000fc6000000063d */
[----:B------:R-:W5:Y:S01]  /*4160*/  LDS R154, [R76+0x1c] ;  /* 0x00001c004c9a7984 */ /* 0x000f620000000800 */
[-C--:B------:R-:W-:Y:S02]  /*4170*/  IDP.4A.S8.S8 R64, R167, R68.reuse, R64 ;  /* 0x00000044a7407226 */ /* 0x080fe40000000640 */
[----:B------:R-:W-:Y:S01]  /*4180*/  IDP.4A.S8.S8 R72, R159, R68, R72 ;  /* 0x000000449f487226 */ /* 0x000fe20000000648 */
[----:B------:R-:W5:Y:S01]  /*4190*/  LDS R177, [R80] ;  /* 0x0000000050b17984 */ /* 0x000f620000000800 */
[-C--:B0-----:R-:W-:Y:S02]  /*41a0*/  IDP.4A.S8.S8 R60, R165, R62.reuse, R60 ;  /* 0x0000003ea53c7226 */ /* 0x081fe4000000063c */
[-C--:B------:R-:W-:Y:S01]  /*41b0*/  IDP.4A.S8.S8 R64, R168, R73.reuse, R64 ;  /* 0x00000049a8407226 */ /* 0x080fe20000000640 */
[----:B------:R-:W0:Y:S01]  /*41c0*/  LDS.128 R76, [R174+UR6+0x400] ;  /* 0x00040006ae4c7984 */ /* 0x000e220008000c00 */
[----:B-1----:R-:W-:Y:S02]  /*41d0*/  IDP.4A.S8.S8 R61, R157, R62, R61 ;  /* 0x0000003e9d3d7226 */ /* 0x002fe4000000063d */
[----:B------:R-:W-:Y:S01]  /*41e0*/  IDP.4A.S8.S8 R72, R160, R73, R72 ;  /* 0x00000049a0487226 */ /* 0x000fe20000000648 */
[----:B------:R-:W1:Y:S01]  /*41f0*/  LDS R179, [R170+0x40] ;  /* 0x00004000aab37984 */ /* 0x000e620000000800 */
[----:B------:R-:W-:-:S02]  /*4200*/  IDP.4A.S8.S8 R60, R163, R66, R60 ;  /* 0x00000042a33c7226 */ /* 0x000fc4000000063c */
[-C--:B------:R-:W-:Y:S01]  /*4210*/  IDP.4A.S8.S8 R64, R166, R69.reuse, R64 ;  /* 0x00000045a6407226 */ /* 0x080fe20000000640 */
[----:B------:R-:W1:Y:S01]  /*4220*/  LDS.128 R80, [R174+UR6+0x410] ;  /* 0x00041006ae507984 */ /* 0x000e620008000c00 */
[----:B--2---:R-:W-:Y:S02]  /*4230*/  IDP.4A.S8.S8 R61, R155, R66, R61 ;  /* 0x000000429b3d7226 */ /* 0x004fe4000000063d */
[----:B------:R-:W-:Y:S01]  /*4240*/  IDP.4A.S8.S8 R72, R158, R69, R72 ;  /* 0x000000459e487226 */ /* 0x000fe20000000648 */
[----:B------:R-:W-:Y:S01]  /*4250*/  LDS R182, [R170+0x80] ;  /* 0x00008000aab67984 */ /* 0x000fe20000000800 */
[-C--:B---3--:R-:W-:Y:S02]  /*4260*/  IDP.4A.S8.S8 R60, R164, R63.reuse, R60 ;  /* 0x0000003fa43c7226 */ /* 0x088fe4000000063c */
[----:B------:R-:W-:Y:S01]  /*4270*/  IDP.4A.S8.S8 R64, R165, R74, R64 ;  /* 0x0000004aa5407226 */ /* 0x000fe20000000640 */
[----:B------:R-:W-:Y:S01]  /*4280*/  LDS R183, [R170+0x100] ;  /* 0x00010000aab77984 */ /* 0x000fe20000000800 */
[----:B----4-:R-:W-:-:S02]  /*4290*/  IDP.4A.S8.S8 R61, R156, R63, R61 ;  /* 0x0000003f9c3d7226 */ /* 0x010fc4000000063d */
[----:B------:R-:W-:Y:S01]  /*42a0*/  IDP.4A.S8.S8 R74, R157, R74, R72 ;  /* 0x0000004a9d4a7226 */ /* 0x000fe20000000648 */
[----:B------:R-:W-:Y:S01]  /*42b0*/  LDS R184, [R170+0x6c0] ;  /* 0x0006c000aab87984 */ /* 0x000fe20000000800 */
[--C-:B-----5:R-:W-:Y:S02]  /*42c0*/  HADD2.F32 R69, -RZ, R176.reuse.H0_H0 ;  /* 0x200000b0ff457230 */ /* 0x120fe40000004100 */
[----:B------:R-:W-:Y:S02]  /*42d0*/  HADD2.F32 R68, -RZ, R176.H1_H1 ;  /* 0x300000b0ff447230 */ /* 0x000fe40000004100 */
[--C-:B------:R-:W-:Y:S02]  /*42e0*/  HADD2.F32 R176, -RZ, R175.reuse.H0_H0 ;  /* 0x200000afffb07230 */ /* 0x100fe40000004100 */
[----:B------:R-:W-:Y:S02]  /*42f0*/  HADD2.F32 R175, -RZ, R175.H1_H1 ;  /* 0x300000afffaf7230 */ /* 0x000fe40000004100 */
[----:B------:R-:W-:-:S02]  /*4300*/  IDP.4A.S8.S8 R60, R162, R67, R60 ;  /* 0x00000043a23c7226 */ /* 0x000fc4000000063c */
[----:B------:R-:W-:Y:S02]  /*4310*/  IDP.4A.S8.S8 R74, R155, R70, R74 ;  /* 0x000000469b4a7226 */ /* 0x000fe4000000064a */
[----:B------:R-:W-:Y:S01]  /*4320*/  FMUL R65, R175, R68 ;  /* 0x00000044af417220 */ /* 0x000fe20000400000 */
[----:B------:R-:W-:Y:S01]  /*4330*/  IDP.4A.S8.S8 R72, R154, R67, R61 ;  /* 0x000000439a487226 */ /* 0x000fe2000000063d */
[----:B------:R-:W-:Y:S01]  /*4340*/  I2FP.F32.S32 R66, R60 ;  /* 0x0000003c00427245 */ /* 0x000fe20000201400 */
[----:B------:R-:W-:Y:S02]  /*4350*/  IDP.4A.S8.S8 R61, R163, R70, R64 ;  /* 0x00000046a33d7226 */ /* 0x000fe40000000640 */
[----:B------:R-:W-:Y:S01]  /*4360*/  FMUL R64, R176, R69 ;  /* 0x00000045b0407220 */ /* 0x000fe20000400000 */
[----:B------:R-:W-:Y:S01]  /*4370*/  HADD2.F32 R178, -RZ, R177.H0_H0 ;  /* 0x200000b1ffb27230 */ /* 0x000fe20000004100 */
[----:B------:R-:W-:Y:S01]  /*4380*/  I2FP.F32.S32 R72, R72 ;  /* 0x0000004800487245 */ /* 0x000fe20000201400 */
[----:B------:R-:W-:-:S02]  /*4390*/  IDP.4A.S8.S8 R73, R164, R75, R61 ;  /* 0x0000004ba4497226 */ /* 0x000fc4000000063d */
[----:B------:R-:W-:Y:S01]  /*43a0*/  FFMA R70, R64, R66, R65 ;  /* 0x0000004240467223 */ /* 0x000fe20000000041 */
[----:B------:R-:W2:Y:S01]  /*43b0*/  LDS.128 R60, [R174+UR6+0x600] ;  /* 0x00060006ae3c7984 */ /* 0x000ea20008000c00 */
[----:B------:R-:W-:Y:S02]  /*43c0*/  HADD2.F32 R177, -RZ, R177.H1_H1 ;  /* 0x300000b1ffb17230 */ /* 0x000fe40000004100 */
[----:B------:R-:W-:Y:S01]  /*43d0*/  FMUL R69, R69, R178 ;  /* 0x000000b245457220 */ /* 0x000fe20000400000 */
[----:B------:R-:W-:Y:S01]  /*43e0*/  IDP.4A.S8.S8 R74, R156, R75, R74 ;  /* 0x0000004b9c4a7226 */ /* 0x000fe2000000064a */
[----:B------:R-:W3:Y:S01]  /*43f0*/  LDS.128 R64, [R174+UR6+0x610] ;  /* 0x00061006ae407984 */ /* 0x000ee20008000c00 */
[----:B------:R-:W-:Y:S02]  /*4400*/  IDP.4A.S8.S8 R73, R162, R71, R73 ;  /* 0x00000047a2497226 */ /* 0x000fe40000000649 */
[----:B------:R-:W-:Y:S01]  /*4410*/  FMUL R68, R68, R177 ;  /* 0x000000b144447220 */ /* 0x000fe20000400000 */
[----:B------:R-:W-:-:S02]  /*4420*/  IDP.4A.S8.S8 R74, R154, R71, R74 ;  /* 0x000000479a4a7226 */ /* 0x000fc4000000064a */
[----:B------:R-:W-:Y:S01]  /*4430*/  FADD R89, R70, R89 ;  /* 0x0000005946597221 */ /* 0x000fe20000000000 */
[----:B0-----:R-:W-:Y:S02]  /*4440*/  IDP.4A.S8.S8 R71, R169, R76, RZ ;  /* 0x0000004ca9477226 */ /* 0x001fe400000006ff */
[----:B------:R-:W-:Y:S01]  /*4450*/  FFMA R68, R69, R72, R68 ;  /* 0x0000004845447223 */ /* 0x000fe20000000044 */
[--C-:B-1----:R-:W-:Y:S01]  /*4460*/  HADD2.F32 R69, -RZ, R179.reuse.H0_H0 ;  /* 0x200000b3ff457230 */ /* 0x102fe20000004100 */
[----:B------:R-:W-:Y:S01]  /*4470*/  I2FP.F32.S32 R73, R73 ;  /* 0x0000004900497245 */ /* 0x000fe20000201400 */
[----:B------:R-:W-:Y:S02]  /*4480*/  HADD2.F32 R70, -RZ, R179.H1_H1 ;  /* 0x300000b3ff467230 */ /* 0x000fe40000004100 */
[----:B------:R-:W-:Y:S01]  /*4490*/  FADD R121, R68, R121 ;  /* 0x0000007944797221 */ /* 0x000fe20000000000 */
[----:B------:R-:W-:Y:S02]  /*44a0*/  IDP.4A.S8.S8 R72, R167, R80, R71 ;  /* 0x00000050a7487226 */ /* 0x000fe40000000647 */
[----:B------:R-:W-:Y:S01]  /*44b0*/  FMUL R68, R176, R69 ;  /* 0x00000045b0447220 */ /* 0x000fe20000400000 */
[----:B------:R-:W-:-:S02]  /*44c0*/  IDP.4A.S8.S8 R76, R161, R76, RZ ;  /* 0x0000004ca14c7226 */ /* 0x000fc400000006ff */
[----:B------:R-:W-:Y:S01]  /*44d0*/  FMUL R71, R175, R70 ;  /* 0x00000046af477220 */ /* 0x000fe20000400000 */
[----:B------:R-:W-:Y:S01]  /*44e0*/  I2FP.F32.S32 R74, R74 ;  /* 0x0000004a004a7245 */ /* 0x000fe20000201400 */
[----:B------:R-:W-:Y:S01]  /*44f0*/  FMUL R69, R178, R69 ;  /* 0x00000045b2457220 */ /* 0x000fe20000400000 */
[----:B------:R-:W-:Y:S02]  /*4500*/  IDP.4A.S8.S8 R76, R159, R80, R76 ;  /* 0x000000509f4c7226 */ /* 0x000fe4000000064c */
[----:B------:R-:W-:Y:S01]  /*4510*/  FMUL R70, R177, R70 ;  /* 0x00000046b1467220 */ /* 0x000fe20000400000 */
[----:B------:R-:W-:Y:S02]  /*4520*/  IDP.4A.S8.S8 R72, R168, R77, R72 ;  /* 0x0000004da8487226 */ /* 0x000fe40000000648 */
[----:B------:R-:W-:Y:S01]  /*4530*/  FFMA R71, R68, R73, R71 ;  /* 0x0000004944477223 */ /* 0x000fe20000000047 */
[----:B------:R-:W-:Y:S02]  /*4540*/  IDP.4A.S8.S8 R76, R160, R77, R76 ;  /* 0x0000004da04c7226 */ /* 0x000fe4000000064c */
[----:B------:R-:W-:Y:S01]  /*4550*/  FFMA R73, R69, R74, R70 ;  /* 0x0000004a45497223 */ /* 0x000fe20000000046 */
[----:B------:R-:W-:-:S02]  /*4560*/  IDP.4A.S8.S8 R72, R166, R81, R72 ;  /* 0x00000051a6487226 */ /* 0x000fc40000000648 */
[----:B------:R-:W-:Y:S01]  /*4570*/  FADD R90, R71, R90 ;  /* 0x0000005a475a7221 */ /* 0x000fe20000000000 */
[----:B------:R-:W-:Y:S01]  /*4580*/  IDP.4A.S8.S8 R81, R158, R81, R76 ;  /* 0x000000519e517226 */ /* 0x000fe2000000064c */
[----:B------:R-:W0:Y:S01]  /*4590*/  LDS.128 R68, [R174+UR6+0x800] ;  /* 0x00080006ae447984 */ /* 0x000e220008000c00 */
[-C--:B------:R-:W-:Y:S02]  /*45a0*/  IDP.4A.S8.S8 R76, R165, R78.reuse, R72 ;  /* 0x0000004ea54c7226 */ /* 0x080fe40000000648 */
[----:B------:R-:W-:Y:S01]  /*45b0*/  FADD R122, R73, R122 ;  /* 0x0000007a497a7221 */ /* 0x000fe20000000000 */
[----:B------:R-:W-:Y:S01]  /*45c0*/  IDP.4A.S8.S8 R81, R157, R78, R81 ;  /* 0x0000004e9d517226 */ /* 0x000fe20000000651 */
[----:B------:R-:W1:Y:S01]  /*45d0*/  LDS R179, [R170+0xc0] ;  /* 0x0000c000aab37984 */ /* 0x000e620000000800 */
[-C--:B------:R-:W-:Y:S02]  /*45e0*/  IDP.4A.S8.S8 R76, R163, R82.reuse, R76 ;  /* 0x00000052a34c7226 */ /* 0x080fe4000000064c */
[----:B------:R-:W-:Y:S01]  /*45f0*/  IDP.4A.S8.S8 R81, R155, R82, R81 ;  /* 0x000000529b517226 */ /* 0x000fe20000000651 */
[----:B------:R-:W4:Y:S01]  /*4600*/  LDS.128 R72, [R174+UR6+0x810] ;  /* 0x00081006ae487984 */ /* 0x000f220008000c00 */
[----:B------:R-:W-:-:S02]  /*4610*/  IDP.4A.S8.S8 R76, R164, R79, R76 ;  /* 0x0000004fa44c7226 */ /* 0x000fc4000000064c */
[-C--:B--2---:R-:W-:Y:S02]  /*4620*/  IDP.4A.S8.S8 R77, R169, R60.reuse, RZ ;  /* 0x0000003ca94d7226 */ /* 0x084fe400000006ff */
[----:B------:R-:W-:Y:S02]  /*4630*/  IDP.4A.S8.S8 R78, R161, R60, RZ ;  /* 0x0000003ca14e7226 */ /* 0x000fe400000006ff */
[----:B------:R-:W-:Y:S02]  /*4640*/  IDP.4A.S8.S8 R81, R156, R79, R81 ;  /* 0x0000004f9c517226 */ /* 0x000fe40000000651 */
[-C--:B---3--:R-:W-:Y:S02]  /*4650*/  IDP.4A.S8.S8 R60, R167, R64.reuse, R77 ;  /* 0x00000040a73c7226 */ /* 0x088fe4000000064d */
[----:B------:R-:W-:Y:S02]  /*4660*/  IDP.4A.S8.S8 R78, R159, R64, R78 ;  /* 0x000000409f4e7226 */ /* 0x000fe4000000064e */
[----:B------:R-:W-:-:S02]  /*4670*/  HADD2.F32 R77, -RZ, R182.H0_H0 ;  /* 0x200000b6ff4d7230 */ /* 0x000fc40000004100 */
[----:B------:R-:W-:Y:S02]  /*4680*/  HADD2.F32 R182, -RZ, R182.H1_H1 ;  /* 0x300000b6ffb67230 */ /* 0x000fe40000004100 */
[-C--:B------:R-:W-:Y:S02]  /*4690*/  IDP.4A.S8.S8 R76, R162, R83.reuse, R76 ;  /* 0x00000053a24c7226 */ /* 0x080fe4000000064c */
[----:B------:R-:W-:Y:S02]  /*46a0*/  IDP.4A.S8.S8 R81, R154, R83, R81 ;  /* 0x000000539a517226 */ /* 0x000fe40000000651 */
[----:B------:R-:W-:Y:S02]  /*46b0*/  IDP.4A.S8.S8 R64, R168, R61, R60 ;  /* 0x0000003da8407226 */ /* 0x000fe4000000063c */
[----:B------:R-:W-:Y:S01]  /*46c0*/  FMUL R60, R176, R77 ;  /* 0x0000004db03c7220 */ /* 0x000fe20000400000 */
[----:B------:R-:W-:Y:S02]  /*46d0*/  IDP.4A.S8.S8 R78, R160, R61, R78 ;  /* 0x0000003da04e7226 */ /* 0x000fe4000000064e */
[----:B------:R-:W-:Y:S01]  /*46e0*/  FMUL R61, R175, R182 ;  /* 0x000000b6af3d7220 */ /* 0x000fe20000400000 */
[----:B------:R-:W-:Y:S01]  /*46f0*/  FMUL R77, R178, R77 ;  /* 0x0000004db24d7220 */ /* 0x000fe20000400000 */
[----:B------:R-:W-:Y:S01]  /*4700*/  I2FP.F32.S32 R76, R76 ;  /* 0x0000004c004c7245 */ /* 0x000fe20000201400 */
[----:B------:R-:W-:Y:S01]  /*4710*/  IDP.4A.S8.S8 R64, R166, R65, R64 ;  /* 0x00000041a6407226 */ /* 0x000fe20000000640 */
[----:B------:R-:W-:Y:S01]  /*4720*/  I2FP.F32.S32 R81, R81 ;  /* 0x0000005100517245 */ /* 0x000fe20000201400 */
[----:B------:R-:W-:-:S02]  /*4730*/  IDP.4A.S8.S8 R78, R158, R65, R78 ;  /* 0x000000419e4e7226 */ /* 0x000fc4000000064e */
[----:B------:R-:W-:Y:S01]  /*4740*/  FMUL R182, R177, R182 ;  /* 0x000000b6b1b67220 */ /* 0x000fe20000400000 */
[----:B------:R-:W-:Y:S02]  /*4750*/  IDP.4A.S8.S8 R64, R165, R62, R64 ;  /* 0x0000003ea5407226 */ /* 0x000fe40000000640 */
[----:B------:R-:W-:Y:S01]  /*4760*/  FFMA R60, R60, R76, R61 ;  /* 0x0000004c3c3c7223 */ /* 0x000fe2000000003d */
[----:B------:R-:W-:Y:S02]  /*4770*/  IDP.4A.S8.S8 R62, R157, R62, R78 ;  /* 0x0000003e9d3e7226 */ /* 0x000fe4000000064e */
[----:B------:R-:W-:Y:S01]  /*4780*/  FFMA R182, R77, R81, R182 ;  /* 0x000000514db67223 */ /* 0x000fe200000000b6 */
[-C--:B------:R-:W-:Y:S01]  /*4790*/  IDP.4A.S8.S8 R64, R163, R66.reuse, R64 ;  /* 0x00000042a3407226 */ /* 0x080fe20000000640 */
[----:B------:R-:W2:Y:S01]  /*47a0*/  LDS.128 R76, [R174+UR6+0xa00] ;  /* 0x000a0006ae4c7984 */ /* 0x000ea20008000c00 */
[----:B------:R-:W-:Y:S02]  /*47b0*/  IDP.4A.S8.S8 R62, R155, R66, R62 ;  /* 0x000000429b3e7226 */ /* 0x000fe4000000063e */
[----:B------:R-:W-:Y:S01]  /*47c0*/  FADD R91, R60, R91 ;  /* 0x0000005b3c5b7221 */ /* 0x000fe20000000000 */
[-C--:B------:R-:W-:Y:S01]  /*47d0*/  IDP.4A.S8.S8 R64, R164, R63.reuse, R64 ;  /* 0x0000003fa4407226 */ /* 0x080fe20000000640 */
[----:B------:R-:W3:Y:S01]  /*47e0*/  LDS.128 R80, [R174+UR6+0xa10] ;  /* 0x000a1006ae507984 */ /* 0x000ee20008000c00 */
[----:B------:R-:W-:-:S02]  /*47f0*/  IDP.4A.S8.S8 R65, R156, R63, R62 ;  /* 0x0000003f9c417226 */ /* 0x000fc4000000063e */
[----:B------:R-:W-:Y:S01]  /*4800*/  FADD R123, R182, R123 ;  /* 0x0000007bb67b7221 */ /* 0x000fe20000000000 */
[-C--:B0-----:R-:W-:Y:S01]  /*4810*/  IDP.4A.S8.S8 R62, R169, R68.reuse, RZ ;  /* 0x00000044a93e7226 */ /* 0x081fe200000006ff */
[----:B------:R-:W-:Y:S01]  /*4820*/  LDS R182, [R170+0x180] ;  /* 0x00018000aab67984 */ /* 0x000fe20000000800 */
[----:B------:R-:W-:Y:S02]  /*4830*/  IDP.4A.S8.S8 R68, R161, R68, RZ ;  /* 0x00000044a1447226 */ /* 0x000fe400000006ff */
[----:B------:R-:W-:Y:S02]  /*4840*/  IDP.4A.S8.S8 R64, R162, R67, R64 ;  /* 0x00000043a2407226 */ /* 0x000fe40000000640 */
[--C-:B-1----:R-:W-:Y:S02]  /*4850*/  HADD2.F32 R61, -RZ, R179.reuse.H0_H0 ;  /* 0x200000b3ff3d7230 */ /* 0x102fe40000004100 */
[----:B------:R-:W-:Y:S01]  /*4860*/  HADD2.F32 R60, -RZ, R179.H1_H1 ;  /* 0x300000b3ff3c7230 */ /* 0x000fe20000004100 */
[----:B------:R-:W-:Y:S01]  /*4870*/  I2FP.F32.S32 R64, R64 ;  /* 0x0000004000407245 */ /* 0x000fe20000201400 */
[----:B----4-:R-:W-:-:S02]  /*4880*/  IDP.4A.S8.S8 R66, R167, R72, R62 ;  /* 0x00000048a7427226 */ /* 0x010fc4000000063e */
[----:B------:R-:W-:Y:S01]  /*4890*/  FMUL R62, R176, R61 ;  /* 0x0000003db03e7220 */ /* 0x000fe20000400000 */
[----:B------:R-:W-:Y:S02]  /*48a0*/  IDP.4A.S8.S8 R68, R159, R72, R68 ;  /* 0x000000489f447226 */ /* 0x000fe40000000644 */
[----:B------:R-:W-:Y:S01]  /*48b0*/  FMUL R63, R175, R60 ;  /* 0x0000003caf3f7220 */ /* 0x000fe20000400000 */
[----:B------:R-:W-:Y:S01]  /*48c0*/  IDP.4A.S8.S8 R66, R168, R69, R66 ;  /* 0x00000045a8427226 */ /* 0x000fe20000000642 */
[----:B------:R-:W-:Y:S01]  /*48d0*/  LDS R179, [R170+0x140] ;  /* 0x00014000aab37984 */ /* 0x000fe20000000800 */
[----:B------:R-:W-:Y:S02]  /*48e0*/  IDP.4A.S8.S8 R65, R154, R67, R65 ;  /* 0x000000439a417226 */ /* 0x000fe40000000641 */
[----:B------:R-:W-:Y:S02]  /*48f0*/  IDP.4A.S8.S8 R68, R160, R69, R68 ;  /* 0x00000045a0447226 */ /* 0x000fe40000000644 */
[----:B------:R-:W-:Y:S01]  /*4900*/  FFMA R69, R62, R64, R63 ;  /* 0x000000403e457223 */ /* 0x000fe2000000003f */
[----:B------:R-:W-:Y:S01]  /*4910*/  IDP.4A.S8.S8 R67, R166, R73, R66 ;  /* 0x00000049a6437226 */ /* 0x000fe20000000642 */
[----:B------:R-:W-:Y:S01]  /*4920*/  I2FP.F32.S32 R66, R65 ;  /* 0x0000004100427245 */ /* 0x000fe20000201400 */
[----:B------:R-:W-:-:S02]  /*4930*/  IDP.4A.S8.S8 R73, R158, R73, R68 ;  /* 0x000000499e497226 */ /* 0x000fc40000000644 */
[----:B------:R-:W-:Y:S01]  /*4940*/  FMUL R64, R178, R61 ;  /* 0x0000003db2407220 */ /* 0x000fe20000400000 */
[----:B------:R-:W-:Y:S01]  /*4950*/  FMUL R65, R177, R60 ;  /* 0x0000003cb1417220 */ /* 0x000fe20000400000 */
[-C--:B------:R-:W-:Y:S01]  /*4960*/  IDP.4A.S8.S8 R68, R165, R70.reuse, R67 ;  /* 0x00000046a5447226 */ /* 0x080fe20000000643 */
[----:B------:R-:W0:Y:S01]  /*4970*/  LDS.128 R60, [R174+UR6+0xc00] ;  /* 0x000c0006ae3c7984 */ /* 0x000e220008000c00 */
[----:B------:R-:W-:Y:S02]  /*4980*/  IDP.4A.S8.S8 R70, R157, R70, R73 ;  /* 0x000000469d467226 */ /* 0x000fe40000000649 */
[----:B------:R-:W-:Y:S01]  /*4990*/  FFMA R73, R64, R66, R65 ;  /* 0x0000004240497223 */ /* 0x000fe20000000041 */
[-C--:B------:R-:W-:Y:S01]  /*49a0*/  IDP.4A.S8.S8 R68, R163, R74.reuse, R68 ;  /* 0x0000004aa3447226 */ /* 0x080fe20000000644 */
[----:B------:R-:W1:Y:S01]  /*49b0*/  LDS.128 R64, [R174+UR6+0xc10] ;  /* 0x000c1006ae407984 */ /* 0x000e620008000c00 */
[----:B------:R-:W-:Y:S02]  /*49c0*/  IDP.4A.S8.S8 R70, R155, R74, R70 ;  /* 0x0000004a9b467226 */ /* 0x000fe40000000646 */
[----:B------:R-:W-:Y:S01]  /*49d0*/  FADD R92, R69, R92 ;  /* 0x0000005c455c7221 */ /* 0x000fe20000000000 */
[----:B------:R-:W-:-:S02]  /*49e0*/  IDP.4A.S8.S8 R68, R164, R71, R68 ;  /* 0x00000047a4447226 */ /* 0x000fc40000000644 */
[----:B------:R-:W-:Y:S01]  /*49f0*/  FADD R124, R73, R124 ;  /* 0x0000007c497c7221 */ /* 0x000fe20000000000 */
[----:B------:R-:W-:Y:S02]  /*4a00*/  IDP.4A.S8.S8 R71, R156, R71, R70 ;  /* 0x000000479c477226 */ /* 0x000fe40000000646 */
[-C--:B------:R-:W-:Y:S02]  /*4a10*/  IDP.4A.S8.S8 R68, R162, R75.reuse, R68 ;  /* 0x0000004ba2447226 */ /* 0x080fe40000000644 */
[----:B--2---:R-:W-:Y:S02]  /*4a20*/  IDP.4A.S8.S8 R72, R169, R76, RZ ;  /* 0x0000004ca9487226 */ /* 0x004fe400000006ff */
[--C-:B------:R-:W-:Y:S01]  /*4a30*/  HADD2.F32 R69, -RZ, R183.reuse.H0_H0 ;  /* 0x200000b7ff457230 */ /* 0x100fe20000004100 */
[----:B------:R-:W-:Y:S01]  /*4a40*/  I2FP.F32.S32 R68, R68 ;  /* 0x0000004400447245 */ /* 0x000fe20000201400 */
[----:B------:R-:W-:Y:S02]  /*4a50*/  HADD2.F32 R70, -RZ, R183.H1_H1 ;  /* 0x300000b7ff467230 */ /* 0x000fe40000004100 */
[----:B------:R-:W-:Y:S01]  /*4a60*/  IDP.4A.S8.S8 R76, R161, R76, RZ ;  /* 0x0000004ca14c7226 */ /* 0x000fe200000006ff */
[----:B------:R-:W-:Y:S01]  /*4a70*/  LDS R183, [R170+0x200] ;  /* 0x00020000aab77984 */ /* 0x000fe20000000800 */
[----:B------:R-:W-:-:S02]  /*4a80*/  IDP.4A.S8.S8 R75, R154, R75, R71 ;  /* 0x0000004b9a4b7226 */ /* 0x000fc40000000647 */
[----:B------:R-:W-:Y:S01]  /*4a90*/  FMUL R71, R176, R69 ;  /* 0x00000045b0477220 */ /* 0x000fe20000400000 */
[----:B---3--:R-:W-:Y:S02]  /*4aa0*/  IDP.4A.S8.S8 R73, R167, R80, R72 ;  /* 0x00000050a7497226 */ /* 0x008fe40000000648 */
[----:B------:R-:W-:Y:S01]  /*4ab0*/  FMUL R72, R175, R70 ;  /* 0x00000046af487220 */ /* 0x000fe20000400000 */
[----:B------:R-:W-:Y:S01]  /*4ac0*/  IDP.4A.S8.S8 R76, R159, R80, R76 ;  /* 0x000000509f4c7226 */ /* 0x000fe2000000064c */
[----:B------:R-:W-:Y:S01]  /*4ad0*/  I2FP.F32.S32 R75, R75 ;  /* 0x0000004b004b7245 */ /* 0x000fe20000201400 */
[----:B------:R-:W-:Y:S01]  /*4ae0*/  FMUL R69, R178, R69 ;  /* 0x00000045b2457220 */ /* 0x000fe20000400000 */
[----:B------:R-:W-:Y:S01]  /*4af0*/  FMUL R70, R177, R70 ;  /* 0x00000046b1467220 */ /* 0x000fe20000400000 */
[-C--:B------:R-:W-:Y:S02]  /*4b00*/  IDP.4A.S8.S8 R73, R168, R77.reuse, R73 ;  /* 0x0000004da8497226 */ /* 0x080fe40000000649 */
[----:B------:R-:W-:Y:S01]  /*4b10*/  FFMA R68, R71, R68, R72 ;  /* 0x0000004447447223 */ /* 0x000fe20000000048 */
[----:B------:R-:W-:-:S02]  /*4b20*/  IDP.4A.S8.S8 R76, R160, R77, R76 ;  /* 0x0000004da04c7226 */ /* 0x000fc4000000064c */
[----:B------:R-:W-:Y:S01]  /*4b30*/  FFMA R72, R69, R75, R70 ;  /* 0x0000004b45487223 */ /* 0x000fe20000000046 */
[-C--:B------:R-:W-:Y:S02]  /*4b40*/  IDP.4A.S8.S8 R73, R166, R81.reuse, R73 ;  /* 0x00000051a6497226 */ /* 0x080fe40000000649 */
[----:B------:R-:W-:Y:S01]  /*4b50*/  FADD R93, R68, R93 ;  /* 0x0000005d445d7221 */ /* 0x000fe20000000000 */
[----:B------:R-:W-:Y:S01]  /*4b60*/  IDP.4A.S8.S8 R81, R158, R81, R76 ;  /* 0x000000519e517226 */ /* 0x000fe2000000064c */
[----:B------:R-:W2:Y:S01]  /*4b70*/  LDS.128 R68, [R174+UR6+0xe00] ;  /* 0x000e0006ae447984 */ /* 0x000ea20008000c00 */
[-C--:B------:R-:W-:Y:S02]  /*4b80*/  IDP.4A.S8.S8 R76, R165, R78.reuse, R73 ;  /* 0x0000004ea54c7226 */ /* 0x080fe40000000649 */
[----:B------:R-:W-:Y:S01]  /*4b90*/  FADD R125, R72, R125 ;  /* 0x0000007d487d7221 */ /* 0x000fe20000000000 */
[----:B------:R-:W-:Y:S01]  /*4ba0*/  IDP.4A.S8.S8 R81, R157, R78, R81 ;  /* 0x0000004e9d517226 */ /* 0x000fe20000000651 */
[----:B------:R-:W3:Y:S01]  /*4bb0*/  LDS.128 R72, [R174+UR6+0xe10] ;  /* 0x000e1006ae487984 */ /* 0x000ee20008000c00 */
[----:B------:R-:W-:-:S02]  /*4bc0*/  IDP.4A.S8.S8 R76, R163, R82, R76 ;  /* 0x00000052a34c7226 */ /* 0x000fc4000000064c */
[----:B------:R-:W-:Y:S02]  /*4bd0*/  IDP.4A.S8.S8 R81, R155, R82, R81 ;  /* 0x000000529b517226 */ /* 0x000fe40000000651 */
[-C--:B0-----:R-:W-:Y:S02]  /*4be0*/  IDP.4A.S8.S8 R77, R169, R60.reuse, RZ ;  /* 0x0000003ca94d7226 */ /* 0x081fe400000006ff */
[----:B------:R-:W-:Y:S02]  /*4bf0*/  IDP.4A.S8.S8 R60, R161, R60, RZ ;  /* 0x0000003ca13c7226 */ /* 0x000fe400000006ff */
[-C--:B------:R-:W-:Y:S02]  /*4c00*/  IDP.4A.S8.S8 R81, R156, R79.reuse, R81 ;  /* 0x0000004f9c517226 */ /* 0x080fe40000000651 */
[----:B------:R-:W-:Y:S02]  /*4c10*/  IDP.4A.S8.S8 R76, R164, R79, R76 ;  /* 0x0000004fa44c7226 */ /* 0x000fe4000000064c */
[----:B-1----:R-:W-:-:S02]  /*4c20*/  IDP.4A.S8.S8 R78, R167, R64, R77 ;  /* 0x00000040a74e7226 */ /* 0x002fc4000000064d */
[----:B------:R-:W-:Y:S02]  /*4c30*/  IDP.4A.S8.S8 R64, R159, R64, R60 ;  /* 0x000000409f407226 */ /* 0x000fe4000000063c */
[--C-:B------:R-:W-:Y:S02]  /*4c40*/  HADD2.F32 R77, -RZ, R179.reuse.H0_H0 ;  /* 0x200000b3ff4d7230 */ /* 0x100fe40000004100 */
[----:B------:R-:W-:Y:S02]  /*4c50*/  HADD2.F32 R60, -RZ, R179.H1_H1 ;  /* 0x300000b3ff3c7230 */ /* 0x000fe40000004100 */
[-C--:B------:R-:W-:Y:S01]  /*4c60*/  IDP.4A.S8.S8 R81, R154, R83.reuse, R81 ;  /* 0x000000539a517226 */ /* 0x080fe20000000651 */
[----:B------:R-:W-:Y:S01]  /*4c70*/  LDS R179, [R170+0x1c0] ;  /* 0x0001c000aab37984 */ /* 0x000fe20000000800 */
[----:B------:R-:W-:Y:S02]  /*4c80*/  IDP.4A.S8.S8 R76, R162, R83, R76 ;  /* 0x00000053a24c7226 */ /* 0x000fe4000000064c */
[----:B------:R-:W-:Y:S01]  /*4c90*/  IDP.4A.S8.S8 R78, R168, R61, R78 ;  /* 0x0000003da84e7226 */ /* 0x000fe2000000064e */
[----:B------:R-:W-:Y:S01]  /*4ca0*/  I2FP.F32.S32 R81, R81 ;  /* 0x0000005100517245 */ /* 0x000fe20000201400 */
[----:B------:R-:W-:-:S02]  /*4cb0*/  IDP.4A.S8.S8 R79, R160, R61, R64 ;  /* 0x0000003da04f7226 */ /* 0x000fc40000000640 */
[-C--:B------:R-:W-:Y:S01]  /*4cc0*/  FMUL R61, R176, R77.reuse ;  /* 0x0000004db03d7220 */ /* 0x080fe20000400000 */
[-C--:B------:R-:W-:Y:S01]  /*4cd0*/  FMUL R64, R175, R60.reuse ;  /* 0x0000003caf407220 */ /* 0x080fe20000400000 */
[----:B------:R-:W-:Y:S01]  /*4ce0*/  FMUL R77, R178, R77 ;  /* 0x0000004db24d7220 */ /* 0x000fe20000400000 */
[----:B------:R-:W-:Y:S01]  /*4cf0*/  FMUL R60, R177, R60 ;  /* 0x0000003cb13c7220 */ /* 0x000fe20000400000 */
[----:B------:R-:W-:Y:S01]  /*4d00*/  I2FP.F32.S32 R76, R76 ;  /* 0x0000004c004c7245 */ /* 0x000fe20000201400 */
[-C--:B------:R-:W-:Y:S02]  /*4d10*/  IDP.4A.S8.S8 R78, R166, R65.reuse, R78 ;  /* 0x00000041a64e7226 */ /* 0x080fe4000000064e */
[----:B------:R-:W-:Y:S02]  /*4d20*/  IDP.4A.S8.S8 R79, R158, R65, R79 ;  /* 0x000000419e4f7226 */ /* 0x000fe4000000064f */
[----:B------:R-:W-:Y:S01]  /*4d30*/  FFMA R81, R77, R81, R60 ;  /* 0x000000514d517223 */ /* 0x000fe2000000003c */
[----:B------:R-:W-:-:S02]  /*4d40*/  IDP.4A.S8.S8 R60, R165, R62, R78 ;  /* 0x0000003ea53c7226 */ /* 0x000fc4000000064e */
[----:B------:R-:W-:Y:S01]  /*4d50*/  FFMA R61, R61, R76, R64 ;  /* 0x0000004c3d3d7223 */ /* 0x000fe20000000040 */
[----:B------:R-:W-:Y:S02]  /*4d60*/  IDP.4A.S8.S8 R62, R157, R62, R79 ;  /* 0x0000003e9d3e7226 */ /* 0x000fe4000000064f */
[----:B------:R-:W-:Y:S01]  /*4d70*/  FADD R126, R81, R126 ;  /* 0x0000007e517e7221 */ /* 0x000fe20000000000 */
[----:B------:R-:W0:Y:S01]  /*4d80*/  LDS.128 R76, [R174+UR6+0x1000] ;  /* 0x00100006ae4c7984 */ /* 0x000e220008000c00 */
[-C--:B------:R-:W-:Y:S02]  /*4d90*/  IDP.4A.S8.S8 R60, R163, R66.reuse, R60 ;  /* 0x00000042a33c7226 */ /* 0x080fe4000000063c */
[----:B------:R-:W-:Y:S01]  /*4da0*/  FADD R94, R61, R94 ;  /* 0x0000005e3d5e7221 */ /* 0x000fe20000000000 */
[----:B------:R-:W-:Y:S01]  /*4db0*/  IDP.4A.S8.S8 R62, R155, R66, R62 ;  /* 0x000000429b3e7226 */ /* 0x000fe2000000063e */
[----:B------:R-:W1:Y:S01]  /*4dc0*/  LDS.128 R80, [R174+UR6+0x1010] ;  /* 0x00101006ae507984 */ /* 0x000e620008000c00 */
[----:B------:R-:W-:-:S02]  /*4dd0*/  IDP.4A.S8.S8 R60, R164, R63, R60 ;  /* 0x0000003fa43c7226 */ /* 0x000fc4000000063c */
[----:B------:R-:W-:Y:S02]  /*4de0*/  IDP.4A.S8.S8 R64, R156, R63, R62 ;  /* 0x0000003f9c407226 */ /* 0x000fe4000000063e */
[-C--:B--2---:R-:W-:Y:S02]  /*4df0*/  IDP.4A.S8.S8 R62, R169, R68.reuse, RZ ;  /* 0x00000044a93e7226 */ /* 0x084fe400000006ff */
[----:B------:R-:W-:Y:S02]  /*4e00*/  IDP.4A.S8.S8 R68, R161, R68, RZ ;  /* 0x00000044a1447226 */ /* 0x000fe400000006ff */
[--C-:B------:R-:W-:Y:S02]  /*4e10*/  HADD2.F32 R61, -RZ, R182.reuse.H0_H0 ;  /* 0x200000b6ff3d7230 */ /* 0x100fe40000004100 */
[----:B------:R-:W-:Y:S02]  /*4e20*/  IDP.4A.S8.S8 R60, R162, R67, R60 ;  /* 0x00000043a23c7226 */ /* 0x000fe4000000063c */
[----:B------:R-:W-:-:S02]  /*4e30*/  HADD2.F32 R182, -RZ, R182.H1_H1 ;  /* 0x300000b6ffb67230 */ /* 0x000fc40000004100 */
[-C--:B---3--:R-:W-:Y:S02]  /*4e40*/  IDP.4A.S8.S8 R65, R167, R72.reuse, R62 ;  /* 0x00000048a7417226 */ /* 0x088fe4000000063e */
[----:B------:R-:W-:Y:S01]  /*4e50*/  FMUL R62, R176, R61 ;  /* 0x0000003db03e7220 */ /* 0x000fe20000400000 */
[----:B------:R-:W-:Y:S01]  /*4e60*/  IDP.4A.S8.S8 R68, R159, R72, R68 ;  /* 0x000000489f447226 */ /* 0x000fe20000000644 */
[----:B------:R-:W-:Y:S01]  /*4e70*/  I2FP.F32.S32 R60, R60 ;  /* 0x0000003c003c7245 */ /* 0x000fe20000201400 */
[----:B------:R-:W-:Y:S02]  /*4e80*/  IDP.4A.S8.S8 R65, R168, R69, R65 ;  /* 0x00000045a8417226 */ /* 0x000fe40000000641 */
[-C--:B------:R-:W-:Y:S01]  /*4e90*/  FMUL R63, R175, R182.reuse ;  /* 0x000000b6af3f7220 */ /* 0x080fe20000400000 */
[----:B------:R-:W-:Y:S02]  /*4ea0*/  IDP.4A.S8.S8 R64, R154, R67, R64 ;  /* 0x000000439a407226 */ /* 0x000fe40000000640 */
[----:B------:R-:W-:Y:S01]  /*4eb0*/  FMUL R182, R177, R182 ;  /* 0x000000b6b1b67220 */ /* 0x000fe20000400000 */
[----:B------:R-:W-:-:S02]  /*4ec0*/  IDP.4A.S8.S8 R69, R160, R69, R68 ;  /* 0x00000045a0457226 */ /* 0x000fc40000000644 */
[----:B------:R-:W-:Y:S01]  /*4ed0*/  FFMA R68, R62, R60, R63 ;  /* 0x0000003c3e447223 */ /* 0x000fe2000000003f */
[----:B------:R-:W-:Y:S02]  /*4ee0*/  IDP.4A.S8.S8 R66, R166, R73, R65 ;  /* 0x00000049a6427226 */ /* 0x000fe40000000641 */
[----:B------:R-:W-:Y:S01]  /*4ef0*/  FMUL R65, R178, R61 ;  /* 0x0000003db2417220 */ /* 0x000fe20000400000 */
[----:B------:R-:W-:Y:S01]  /*4f00*/  I2FP.F32.S32 R64, R64 ;  /* 0x0000004000407245 */ /* 0x000fe20000201400 */
[----:B------:R-:W-:Y:S01]  /*4f10*/  IDP.4A.S8.S8 R73, R158, R73, R69 ;  /* 0x000000499e497226 */ /* 0x000fe20000000645 */
[----:B------:R-:W2:Y:S01]  /*4f20*/  LDS.128 R60, [R174+UR6+0x1200] ;  /* 0x00120006ae3c7984 */ /* 0x000ea20008000c00 */
[----:B------:R-:W-:Y:S02]  /*4f30*/  IDP.4A.S8.S8 R69, R165, R70, R66 ;  /* 0x00000046a5457226 */ /* 0x000fe40000000642 */
[----:B------:R-:W-:Y:S01]  /*4f40*/  FADD R95, R68, R95 ;  /* 0x0000005f445f7221 */ /* 0x000fe20000000000 */
[----:B------:R-:W-:Y:S01]  /*4f50*/  FFMA R182, R65, R64, R182 ;  /* 0x0000004041b67223 */ /* 0x000fe200000000b6 */
[----:B------:R-:W-:Y:S01]  /*4f60*/  IDP.4A.S8.S8 R73, R157, R70, R73 ;  /* 0x000000469d497226 */ /* 0x000fe20000000649 */
[----:B------:R-:W3:Y:S01]  /*4f70*/  LDS.128 R64, [R174+UR6+0x1210] ;  /* 0x00121006ae407984 */ /* 0x000ee20008000c00 */
[----:B------:R-:W-:-:S02]  /*4f80*/  IDP.4A.S8.S8 R69, R163, R74, R69 ;  /* 0x0000004aa3457226 */ /* 0x000fc40000000645 */
[----:B------:R-:W-:Y:S01]  /*4f90*/  FADD R127, R182, R127 ;  /* 0x0000007fb67f7221 */ /* 0x000fe20000000000 */
[----:B------:R-:W-:Y:S01]  /*4fa0*/  IDP.4A.S8.S8 R73, R155, R74, R73 ;  /* 0x0000004a9b497226 */ /* 0x000fe20000000649 */
[----:B------:R-:W-:Y:S01]  /*4fb0*/  LDS R182, [R170+0x280] ;  /* 0x00028000aab67984 */ /* 0x000fe20000000800 */
[-C--:B------:R-:W-:Y:S02]  /*4fc0*/  IDP.4A.S8.S8 R69, R164, R71.reuse, R69 ;  /* 0x00000047a4457226 */ /* 0x080fe40000000645 */
[----:B------:R-:W-:Y:S02]  /*4fd0*/  IDP.4A.S8.S8 R73, R156, R71, R73 ;  /* 0x000000479c497226 */ /* 0x000fe40000000649 */
[----:B------:R-:W-:Y:S02]  /*4fe0*/  IDP.4A.S8.S8 R69, R162, R75, R69 ;  /* 0x0000004ba2457226 */ /* 0x000fe40000000645 */
[----:B0-----:R-:W-:Y:S02]  /*4ff0*/  IDP.4A.S8.S8 R70, R169, R76, RZ ;  /* 0x0000004ca9467226 */ /* 0x001fe400000006ff */
[--C-:B------:R-:W-:Y:S01]  /*5000*/  HADD2.F32 R71, -RZ, R179.reuse.H0_H0 ;  /* 0x200000b3ff477230 */ /* 0x100fe20000004100 */
[----:B------:R-:W-:Y:S01]  /*5010*/  I2FP.F32.S32 R69, R69 ;  /* 0x0000004500457245 */ /* 0x000fe20000201400 */
[----:B------:R-:W-:-:S02]  /*5020*/  HADD2.F32 R68, -RZ, R179.H1_H1 ;  /* 0x300000b3ff447230 */ /* 0x000fc40000004100 */
[----:B------:R-:W-:Y:S01]  /*5030*/  IDP.4A.S8.S8 R75, R154, R75, R73 ;  /* 0x0000004b9a4b7226 */ /* 0x000fe20000000649 */
[----:B------:R-:W-:Y:S01]  /*5040*/  LDS R179, [R170+0x240] ;  /* 0x00024000aab37984 */ /* 0x000fe20000000800 */
[----:B-1----:R-:W-:Y:S02]  /*5050*/  IDP.4A.S8.S8 R72, R167, R80, R70 ;  /* 0x00000050a7487226 */ /* 0x002fe40000000646 */
[----:B------:R-:W-:Y:S01]  /*5060*/  FMUL R70, R176, R71 ;  /* 0x00000047b0467220 */ /* 0x000fe20000400000 */
[----:B------:R-:W-:Y:S02]  /*5070*/  IDP.4A.S8.S8 R76, R161, R76, RZ ;  /* 0x0000004ca14c7226 */ /* 0x000fe400000006ff */
[----:B------:R-:W-:Y:S01]  /*5080*/  FMUL R73, R175, R68 ;  /* 0x00000044af497220 */ /* 0x000fe20000400000 */
[----:B------:R-:W-:Y:S01]  /*5090*/  I2FP.F32.S32 R75, R75 ;  /* 0x0000004b004b7245 */ /* 0x000fe20000201400 */
[----:B------:R-:W-:Y:S01]  /*50a0*/  FMUL R71, R178, R71 ;  /* 0x00000047b2477220 */ /* 0x000fe20000400000 */
[----:B------:R-:W-:-:S02]  /*50b0*/  IDP.4A.S8.S8 R76, R159, R80, R76 ;  /* 0x000000509f4c7226 */ /* 0x000fc4000000064c */
[----:B------:R-:W-:Y:S01]  /*50c0*/  FMUL R68, R177, R68 ;  /* 0x00000044b1447220 */ /* 0x000fe20000400000 */
[----:B------:R-:W-:Y:S02]  /*50d0*/  IDP.4A.S8.S8 R72, R168, R77, R72 ;  /* 0x0000004da8487226 */ /* 0x000fe40000000648 */
[----:B------:R-:W-:Y:S01]  /*50e0*/  FFMA R69, R70, R69, R73 ;  /* 0x0000004546457223 */ /* 0x000fe20000000049 */
[----:B------:R-:W-:Y:S02]  /*50f0*/  IDP.4A.S8.S8 R76, R160, R77, R76 ;  /* 0x0000004da04c7226 */ /* 0x000fe4000000064c */
[----:B------:R-:W-:Y:S01]  /*5100*/  FFMA R75, R71, R75, R68 ;  /* 0x0000004b474b7223 */ /* 0x000fe20000000044 */
[-C--:B------:R-:W-:Y:S02]  /*5110*/  IDP.4A.S8.S8 R72, R166, R81.reuse, R72 ;  /* 0x00000051a6487226 */ /* 0x080fe40000000648 */
[----:B------:R-:W-:Y:S01]  /*5120*/  FADD R96, R69, R96 ;  /* 0x0000006045607221 */ /* 0x000fe20000000000 */
[----:B------:R-:W-:Y:S01]  /*5130*/  IDP.4A.S8.S8 R81, R158, R81, R76 ;  /* 0x000000519e517226 */ /* 0x000fe2000000064c */
[----:B------:R-:W0:Y:S01]  /*5140*/  LDS.128 R68, [R174+UR6+0x1400] ;  /* 0x00140006ae447984 */ /* 0x000e220008000c00 */
[----:B------:R-:W-:-:S02]  /*5150*/  IDP.4A.S8.S8 R76, R165, R78, R72 ;  /* 0x0000004ea54c7226 */ /* 0x000fc40000000648 */
[----:B------:R-:W-:Y:S01]  /*5160*/  FADD R128, R75, R128 ;  /* 0x000000804b807221 */ /* 0x000fe20000000000 */
[----:B------:R-:W-:Y:S01]  /*5170*/  IDP.4A.S8.S8 R81, R157, R78, R81 ;  /* 0x0000004e9d517226 */ /* 0x000fe20000000651 */
[----:B------:R-:W1:Y:S01]  /*5180*/  LDS.128 R72, [R174+UR6+0x1410] ;  /* 0x00141006ae487984 */ /* 0x000e620008000c00 */
[-C--:B------:R-:W-:Y:S02]  /*5190*/  IDP.4A.S8.S8 R76, R163, R82.reuse, R76 ;  /* 0x00000052a34c7226 */ /* 0x080fe4000000064c */
[----:B------:R-:W-:Y:S02]  /*51a0*/  IDP.4A.S8.S8 R81, R155, R82, R81 ;  /* 0x000000529b517226 */ /* 0x000fe40000000651 */
[-C--:B--2---:R-:W-:Y:S02]  /*51b0*/  IDP.4A.S8.S8 R77, R169, R60.reuse, RZ ;  /* 0x0000003ca94d7226 */ /* 0x084fe400000006ff */
[----:B------:R-:W-:Y:S02]  /*51c0*/  IDP.4A.S8.S8 R60, R161, R60, RZ ;  /* 0x0000003ca13c7226 */ /* 0x000fe400000006ff */
[----:B------:R-:W-:-:S02]  /*51d0*/  IDP.4A.S8.S8 R76, R164, R79, R76 ;  /* 0x0000004fa44c7226 */ /* 0x000fc4000000064c */
[----:B------:R-:W-:Y:S02]  /*51e0*/  IDP.4A.S8.S8 R81, R156, R79, R81 ;  /* 0x0000004f9c517226 */ /* 0x000fe40000000651 */
[-C--:B---3--:R-:W-:Y:S02]  /*51f0*/  IDP.4A.S8.S8 R78, R167, R64.reuse, R77 ;  /* 0x00000040a74e7226 */ /* 0x088fe4000000064d */
[----:B------:R-:W-:Y:S02]  /*5200*/  IDP.4A.S8.S8 R64, R159, R64, R60 ;  /* 0x000000409f407226 */ /* 0x000fe4000000063c */
[-C--:B------:R-:W-:Y:S02]  /*5210*/  IDP.4A.S8.S8 R76, R162, R83.reuse, R76 ;  /* 0x00000053a24c7226 */ /* 0x080fe4000000064c */
[--C-:B------:R-:W-:Y:S02]  /*5220*/  HADD2.F32 R77, -RZ, R183.reuse.H0_H0 ;  /* 0x200000b7ff4d7230 */ /* 0x100fe40000004100 */
[----:B------:R-:W-:Y:S01]  /*5230*/  HADD2.F32 R60, -RZ, R183.H1_H1 ;  /* 0x300000b7ff3c7230 */ /* 0x000fe20000004100 */
[----:B------:R-:W-:Y:S01]  /*5240*/  I2FP.F32.S32 R76, R76 ;  /* 0x0000004c004c7245 */ /* 0x000fe20000201400 */
[----:B------:R-:W-:Y:S01]  /*5250*/  IDP.4A.S8.S8 R81, R154, R83, R81 ;  /* 0x000000539a517226 */ /* 0x000fe20000000651 */
[----:B------:R-:W-:Y:S01]  /*5260*/  LDS R183, [R170+0x300] ;  /* 0x00030000aab77984 */ /* 0x000fe20000000800 */
[----:B------:R-:W-:-:S02]  /*5270*/  IDP.4A.S8.S8 R78, R168, R61, R78 ;  /* 0x0000003da84e7226 */ /* 0x000fc4000000064e */
[----:B------:R-:W-:Y:S02]  /*5280*/  IDP.4A.S8.S8 R79, R160, R61, R64 ;  /* 0x0000003da04f7226 */ /* 0x000fe40000000640 */
[-C--:B------:R-:W-:Y:S01]  /*5290*/  FMUL R61, R176, R77.reuse ;  /* 0x0000004db03d7220 */ /* 0x080fe20000400000 */
[-C--:B------:R-:W-:Y:S01]  /*52a0*/  FMUL R64, R175, R60.reuse ;  /* 0x0000003caf407220 */ /* 0x080fe20000400000 */
[----:B------:R-:W-:Y:S01]  /*52b0*/  FMUL R77, R178, R77 ;  /* 0x0000004db24d7220 */ /* 0x000fe20000400000 */
[----:B------:R-:W-:Y:S01]  /*52c0*/  I2FP.F32.S32 R81, R81 ;  /* 0x0000005100517245 */ /* 0x000fe20000201400 */
[-C--:B------:R-:W-:Y:S02]  /*52d0*/  IDP.4A.S8.S8 R78, R166, R65.reuse, R78 ;  /* 0x00000041a64e7226 */ /* 0x080fe4000000064e */
[----:B------:R-:W-:Y:S01]  /*52e0*/  FMUL R60, R177, R60 ;  /* 0x0000003cb13c7220 */ /* 0x000fe20000400000 */
[----:B------:R-:W-:Y:S02]  /*52f0*/  IDP.4A.S8.S8 R79, R158, R65, R79 ;  /* 0x000000419e4f7226 */ /* 0x000fe4000000064f */
[----:B------:R-:W-:Y:S01]  /*5300*/  FFMA R64, R61, R76, R64 ;  /* 0x0000004c3d407223 */ /* 0x000fe20000000040 */
[----:B------:R-:W-:-:S02]  /*5310*/  IDP.4A.S8.S8 R61, R165, R62, R78 ;  /* 0x0000003ea53d7226 */ /* 0x000fc4000000064e */
[----:B------:R-:W-:Y:S01]  /*5320*/  FFMA R60, R77, R81, R60 ;  /* 0x000000514d3c7223 */ /* 0x000fe2000000003c */
[----:B------:R-:W-:Y:S01]  /*5330*/  IDP.4A.S8.S8 R62, R157, R62, R79 ;  /* 0x0000003e9d3e7226 */ /* 0x000fe2000000064f */
[----:B------:R-:W-:Y:S01]  /*5340*/  LDS.128 R80, [R174+UR6+0x1610] ;  /* 0x00161006ae507984 */ /* 0x000fe20008000c00 */
[-C--:B------:R-:W-:Y:S02]  /*5350*/  IDP.4A.S8.S8 R61, R163, R66.reuse, R61 ;  /* 0x00000042a33d7226 */ /* 0x080fe4000000063d */
[----:B------:R-:W-:Y:S01]  /*5360*/  FADD R129, R60, R129 ;  /* 0x000000813c817221 */ /* 0x000fe20000000000 */
[----:B------:R-:W-:Y:S01]  /*5370*/  IDP.4A.S8.S8 R62, R155, R66, R62 ;  /* 0x000000429b3e7226 */ /* 0x000fe2000000063e */
[----:B------:R-:W2:Y:S01]  /*5380*/  LDS.128 R76, [R174+UR6+0x1600] ;  /* 0x00160006ae4c7984 */ /* 0x000ea20008000c00 */
[-C--:B------:R-:W-:Y:S02]  /*5390*/  IDP.4A.S8.S8 R61, R164, R63.reuse, R61 ;  /* 0x0000003fa43d7226 */ /* 0x080fe4000000063d */
[----:B------:R-:W-:Y:S01]  /*53a0*/  FADD R97, R64, R97 ;  /* 0x0000006140617221 */ /* 0x000fe20000000000 */
[----:B------:R-:W-:-:S02]  /*53b0*/  IDP.4A.S8.S8 R65, R156, R63, R62 ;  /* 0x0000003f9c417226 */ /* 0x000fc4000000063e */
[-C--:B0-----:R-:W-:Y:S02]  /*53c0*/  IDP.4A.S8.S8 R62, R169, R68.reuse, RZ ;  /* 0x00000044a93e7226 */ /* 0x081fe400000006ff */
[----:B------:R-:W-:Y:S02]  /*53d0*/  IDP.4A.S8.S8 R68, R161, R68, RZ ;  /* 0x00000044a1447226 */ /* 0x000fe400000006ff */
[----:B------:R-:W-:Y:S02]  /*53e0*/  IDP.4A.S8.S8 R61, R162, R67, R61 ;  /* 0x00000043a23d7226 */ /* 0x000fe4000000063d */
[--C-:B------:R-:W-:Y:S02]  /*53f0*/  HADD2.F32 R63, -RZ, R179.reuse.H0_H0 ;  /* 0x200000b3ff3f7230 */ /* 0x100fe40000004100 */
[----:B------:R-:W-:Y:S01]  /*5400*/  HADD2.F32 R60, -RZ, R179.H1_H1 ;  /* 0x300000b3ff3c7230 */ /* 0x000fe20000004100 */
[----:B------:R-:W-:Y:S01]  /*5410*/  I2FP.F32.S32 R64, R61 ;  /* 0x0000003d00407245 */ /* 0x000fe20000201400 */
[----:B-1----:R-:W-:-:S02]  /*5420*/  IDP.4A.S8.S8 R66, R167, R72, R62 ;  /* 0x00000048a7427226 */ /* 0x002fc4000000063e */
        /* <DEDUP_REMOVED lines=24> */
[--C-:B------:R-:W-:Y:S02]  /*55b0*/  HADD2.F32 R69, -RZ, R182.reuse.H0_H0 ;  /* 0x200000b6ff457230 */ /* 0x100fe40000004100 */
[----:B------:R-:W-:Y:S02]  /*55c0*/  IDP.4A.S8.S8 R68, R162, R75, R68 ;  /* 0x0000004ba2447226 */ /* 0x000fe40000000644 */
[----:B--2---:R-:W-:Y:S02]  /*55d0*/  IDP.4A.S8.S8 R71, R169, R76, RZ ;  /* 0x0000004ca9477226 */ /* 0x004fe400000006ff */
[----:B------:R-:W-:Y:S01]  /*55e0*/  HADD2.F32 R182, -RZ, R182.H1_H1 ;  /* 0x300000b6ffb67230 */ /* 0x000fe20000004100 */
[----:B------:R-:W-:Y:S01]  /*55f0*/  I2FP.F32.S32 R68, R68 ;  /* 0x0000004400447245 */ /* 0x000fe20000201400 */
[----:B------:R-:W-:-:S02]  /*5600*/  IDP.4A.S8.S8 R76, R161, R76, RZ ;  /* 0x0000004ca14c7226 */ /* 0x000fc400000006ff */
[----:B------:R-:W-:Y:S02]  /*5610*/  IDP.4A.S8.S8 R75, R154, R75, R70 ;  /* 0x0000004b9a4b7226 */ /* 0x000fe40000000646 */
[-C--:B------:R-:W-:Y:S01]  /*5620*/  FMUL R70, R176, R69.reuse ;  /* 0x00000045b0467220 */ /* 0x080fe20000400000 */
[----:B------:R-:W-:Y:S02]  /*5630*/  IDP.4A.S8.S8 R72, R167, R80, R71 ;  /* 0x00000050a7487226 */ /* 0x000fe40000000647 */
[----:B------:R-:W-:Y:S01]  /*5640*/  FMUL R71, R175, R182 ;  /* 0x000000b6af477220 */ /* 0x000fe20000400000 */
[----:B------:R-:W-:Y:S02]  /*5650*/  IDP.4A.S8.S8 R76, R159, R80, R76 ;  /* 0x000000509f4c7226 */ /* 0x000fe4000000064c */
[----:B------:R-:W-:Y:S01]  /*5660*/  FMUL R69, R178, R69 ;  /* 0x00000045b2457220 */ /* 0x000fe20000400000 */
[----:B------:R-:W-:Y:S01]  /*5670*/  I2FP.F32.S32 R75, R75 ;  /* 0x0000004b004b7245 */ /* 0x000fe20000201400 */
[----:B------:R-:W-:-:S02]  /*5680*/  IDP.4A.S8.S8 R72, R168, R77, R72 ;  /* 0x0000004da8487226 */ /* 0x000fc40000000648 */
[----:B------:R-:W-:Y:S01]  /*5690*/  FFMA R68, R70, R68, R71 ;  /* 0x0000004446447223 */ /* 0x000fe20000000047 */
[----:B------:R-:W-:Y:S01]  /*56a0*/  FMUL R182, R177, R182 ;  /* 0x000000b6b1b67220 */ /* 0x000fe20000400000 */
[----:B------:R-:W-:Y:S02]  /*56b0*/  IDP.4A.S8.S8 R76, R160, R77, R76 ;  /* 0x0000004da04c7226 */ /* 0x000fe4000000064c */
[----:B------:R-:W-:Y:S02]  /*56c0*/  IDP.4A.S8.S8 R72, R166, R81, R72 ;  /* 0x00000051a6487226 */ /* 0x000fe40000000648 */
[----:B------:R-:W-:Y:S01]  /*56d0*/  FFMA R182, R69, R75, R182 ;  /* 0x0000004b45b67223 */ /* 0x000fe200000000b6 */
[----:B------:R-:W-:Y:S01]  /*56e0*/  FADD R99, R68, R99 ;  /* 0x0000006344637221 */ /* 0x000fe20000000000 */
[----:B------:R-:W-:Y:S01]  /*56f0*/  IDP.4A.S8.S8 R81, R158, R81, R76 ;  /* 0x000000519e517226 */ /* 0x000fe2000000064c */
[----:B------:R-:W2:Y:S01]  /*5700*/  LDS.128 R68, [R174+UR6+0x1a00] ;  /* 0x001a0006ae447984 */ /* 0x000ea20008000c00 */
[----:B------:R-:W-:-:S02]  /*5710*/  IDP.4A.S8.S8 R76, R165, R78, R72 ;  /* 0x0000004ea54c7226 */ /* 0x000fc40000000648 */
[----:B------:R-:W-:Y:S01]  /*5720*/  FADD R131, R182, R131 ;  /* 0x00000083b6837221 */ /* 0x000fe20000000000 */
[----:B------:R-:W-:Y:S01]  /*5730*/  IDP.4A.S8.S8 R81, R157, R78, R81 ;  /* 0x0000004e9d517226 */ /* 0x000fe20000000651 */
[----:B------:R-:W3:Y:S01]  /*5740*/  LDS.128 R72, [R174+UR6+0x1a10] ;  /* 0x001a1006ae487984 */ /* 0x000ee20008000c00 */
[-C--:B------:R-:W-:Y:S02]  /*5750*/  IDP.4A.S8.S8 R76, R163, R82.reuse, R76 ;  /* 0x00000052a34c7226 */ /* 0x080fe4000000064c */
[----:B------:R-:W-:Y:S01]  /*5760*/  IDP.4A.S8.S8 R81, R155, R82, R81 ;  /* 0x000000529b517226 */ /* 0x000fe20000000651 */
[----:B------:R-:W-:Y:S01]  /*5770*/  LDS R182, [R170+0x380] ;  /* 0x00038000aab67984 */ /* 0x000fe20000000800 */
[-C--:B0-----:R-:W-:Y:S02]  /*5780*/  IDP.4A.S8.S8 R77, R169, R60.reuse, RZ ;  /* 0x0000003ca94d7226 */ /* 0x081fe400000006ff */
[----:B------:R-:W-:Y:S02]  /*5790*/  IDP.4A.S8.S8 R60, R161, R60, RZ ;  /* 0x0000003ca13c7226 */ /* 0x000fe400000006ff */
[----:B------:R-:W-:-:S02]  /*57a0*/  IDP.4A.S8.S8 R81, R156, R79, R81 ;  /* 0x0000004f9c517226 */ /* 0x000fc40000000651 */
[----:B------:R-:W-:Y:S02]  /*57b0*/  IDP.4A.S8.S8 R76, R164, R79, R76 ;  /* 0x0000004fa44c7226 */ /* 0x000fe4000000064c */
[-C--:B-1----:R-:W-:Y:S02]  /*57c0*/  IDP.4A.S8.S8 R78, R167, R64.reuse, R77 ;  /* 0x00000040a74e7226 */ /* 0x082fe4000000064d */
[----:B------:R-:W-:Y:S02]  /*57d0*/  IDP.4A.S8.S8 R64, R159, R64, R60 ;  /* 0x000000409f407226 */ /* 0x000fe4000000063c */
[--C-:B------:R-:W-:Y:S02]  /*57e0*/  HADD2.F32 R77, -RZ, R179.reuse.H0_H0 ;  /* 0x200000b3ff4d7230 */ /* 0x100fe40000004100 */
[----:B------:R-:W-:Y:S02]  /*57f0*/  HADD2.F32 R60, -RZ, R179.H1_H1 ;  /* 0x300000b3ff3c7230 */ /* 0x000fe40000004100 */
[-C--:B------:R-:W-:Y:S01]  /*5800*/  IDP.4A.S8.S8 R81, R154, R83.reuse, R81 ;  /* 0x000000539a517226 */ /* 0x080fe20000000651 */
[----:B------:R-:W-:Y:S01]  /*5810*/  LDS R179, [R170+0x340] ;  /* 0x00034000aab37984 */ /* 0x000fe20000000800 */
[----:B------:R-:W-:-:S02]  /*5820*/  IDP.4A.S8.S8 R76, R162, R83, R76 ;  /* 0x00000053a24c7226 */ /* 0x000fc4000000064c */
[----:B------:R-:W-:Y:S01]  /*5830*/  IDP.4A.S8.S8 R78, R168, R61, R78 ;  /* 0x0000003da84e7226 */ /* 0x000fe2000000064e */
[----:B------:R-:W-:Y:S01]  /*5840*/  I2FP.F32.S32 R81, R81 ;  /* 0x0000005100517245 */ /* 0x000fe20000201400 */
[----:B------:R-:W-:Y:S02]  /*5850*/  IDP.4A.S8.S8 R79, R160, R61, R64 ;  /* 0x0000003da04f7226 */ /* 0x000fe40000000640 */
[-C--:B------:R-:W-:Y:S01]  /*5860*/  FMUL R61, R176, R77.reuse ;  /* 0x0000004db03d7220 */ /* 0x080fe20000400000 */
[-C--:B------:R-:W-:Y:S01]  /*5870*/  FMUL R64, R175, R60.reuse ;  /* 0x0000003caf407220 */ /* 0x080fe20000400000 */
[----:B------:R-:W-:Y:S01]  /*5880*/  FMUL R77, R178, R77 ;  /* 0x0000004db24d7220 */ /* 0x000fe20000400000 */
[----:B------:R-:W-:Y:S01]  /*5890*/  FMUL R60, R177, R60 ;  /* 0x0000003cb13c7220 */ /* 0x000fe20000400000 */
[----:B------:R-:W-:Y:S01]  /*58a0*/  I2FP.F32.S32 R76, R76 ;  /* 0x0000004c004c7245 */ /* 0x000fe20000201400 */
[-C--:B------:R-:W-:Y:S02]  /*58b0*/  IDP.4A.S8.S8 R78, R166, R65.reuse, R78 ;  /* 0x00000041a64e7226 */ /* 0x080fe4000000064e */
[----:B------:R-:W-:-:S02]  /*58c0*/  IDP.4A.S8.S8 R79, R158, R65, R79 ;  /* 0x000000419e4f7226 */ /* 0x000fc4000000064f */
[----:B------:R-:W-:Y:S01]  /*58d0*/  FFMA R81, R77, R81, R60 ;  /* 0x000000514d517223 */ /* 0x000fe2000000003c */
[----:B------:R-:W-:Y:S02]  /*58e0*/  IDP.4A.S8.S8 R60, R165, R62, R78 ;  /* 0x0000003ea53c7226 */ /* 0x000fe4000000064e */
        /* <DEDUP_REMOVED lines=12> */
[----:B------:R-:W-:Y:S02]  /*59b0*/  IDP.4A.S8.S8 R60, R162, R67, R60 ;  /* 0x00000043a23c7226 */ /* 0x000fe4000000063c */
[--C-:B------:R-:W-:Y:S02]  /*59c0*/  HADD2.F32 R61, -RZ, R183.reuse.H0_H0 ;  /* 0x200000b7ff3d7230 */ /* 0x100fe40000004100 */
[----:B------:R-:W-:Y:S01]  /*59d0*/  HADD2.F32 R62, -RZ, R183.H1_H1 ;  /* 0x300000b7ff3e7230 */ /* 0x000fe20000004100 */
[----:B------:R-:W-:Y:S01]  /*59e0*/  I2FP.F32.S32 R64, R60 ;  /* 0x0000003c00407245 */ /* 0x000fe20000201400 */
[----:B---3--:R-:W-:-:S02]  /*59f0*/  IDP.4A.S8.S8 R66, R167, R72, R63 ;  /* 0x00000048a7427226 */ /* 0x008fc4000000063f */
        /* <DEDUP_REMOVED lines=14> */
[----:B------:R-:W2:Y:S01]  /*5ae0*/  LDS.128 R60, [R174+UR6+0x1e00] ;  /* 0x001e0006ae3c7984 */ /* 0x000ea20008000c00 */
[----:B------:R-:W-:Y:S02]  /*5af0*/  IDP.4A.S8.S8 R73, R157, R70, R73 ;  /* 0x000000469d497226 */ /* 0x000fe40000000649 */
[----:B------:R-:W-:Y:S01]  /*5b00*/  FFMA R70, R64, R66, R65 ;  /* 0x0000004240467223 */ /* 0x000fe20000000041 */
[-C--:B------:R-:W-:Y:S01]  /*5b10*/  IDP.4A.S8.S8 R69, R163, R74.reuse, R69 ;  /* 0x0000004aa3457226 */ /* 0x080fe20000000645 */
[----:B------:R-:W3:Y:S01]  /*5b20*/  LDS.128 R64, [R174+UR6+0x1e10] ;  /* 0x001e1006ae407984 */ /* 0x000ee20008000c00 */
[----:B------:R-:W-:Y:S02]  /*5b30*/  IDP.4A.S8.S8 R73, R155, R74, R73 ;  /* 0x0000004a9b497226 */ /* 0x000fe40000000649 */
[----:B------:R-:W-:Y:S01]  /*5b40*/  FADD R101, R68, R101 ;  /* 0x0000006544657221 */ /* 0x000fe20000000000 */
[----:B------:R-:W-:-:S02]  /*5b50*/  IDP.4A.S8.S8 R69, R164, R71, R69 ;  /* 0x00000047a4457226 */ /* 0x000fc40000000645 */
[----:B------:R-:W-:Y:S01]  /*5b60*/  FADD R133, R70, R133 ;  /* 0x0000008546857221 */ /* 0x000fe20000000000 */
[----:B------:R-:W-:Y:S02]  /*5b70*/  IDP.4A.S8.S8 R73, R156, R71, R73 ;  /* 0x000000479c497226 */ /* 0x000fe40000000649 */
[----:B------:R-:W-:Y:S02]  /*5b80*/  IDP.4A.S8.S8 R69, R162, R75, R69 ;  /* 0x0000004ba2457226 */ /* 0x000fe40000000645 */
[----:B0-----:R-:W-:Y:S02]  /*5b90*/  IDP.4A.S8.S8 R70, R169, R76, RZ ;  /* 0x0000004ca9467226 */ /* 0x001fe400000006ff */
[--C-:B------:R-:W-:Y:S01]  /*5ba0*/  HADD2.F32 R71, -RZ, R179.reuse.H0_H0 ;  /* 0x200000b3ff477230 */ /* 0x100fe20000004100 */
[----:B------:R-:W-:Y:S01]  /*5bb0*/  I2FP.F32.S32 R69, R69 ;  /* 0x0000004500457245 */ /* 0x000fe20000201400 */
[----:B------:R-:W-:Y:S02]  /*5bc0*/  HADD2.F32 R68, -RZ, R179.H1_H1 ;  /* 0x300000b3ff447230 */ /* 0x000fe40000004100 */
[----:B------:R-:W-:Y:S01]  /*5bd0*/  IDP.4A.S8.S8 R75, R154, R75, R73 ;  /* 0x0000004b9a4b7226 */ /* 0x000fe20000000649 */
[----:B------:R-:W-:Y:S01]  /*5be0*/  LDS R179, [R170+0x3c0] ;  /* 0x0003c000aab37984 */ /* 0x000fe20000000800 */
[----:B-1----:R-:W-:-:S02]  /*5bf0*/  IDP.4A.S8.S8 R72, R167, R80, R70 ;  /* 0x00000050a7487226 */ /* 0x002fc40000000646 */
[----:B------:R-:W-:Y:S01]  /*5c00*/  FMUL R70, R176, R71 ;  /* 0x00000047b0467220 */ /* 0x000fe20000400000 */
[----:B------:R-:W-:Y:S02]  /*5c10*/  IDP.4A.S8.S8 R76, R161, R76, RZ ;  /* 0x0000004ca14c7226 */ /* 0x000fe400000006ff */
[----:B------:R-:W-:Y:S01]  /*5c20*/  FMUL R73, R175, R68 ;  /* 0x00000044af497220 */ /* 0x000fe20000400000 */
[----:B------:R-:W-:Y:S01]  /*5c30*/  I2FP.F32.S32 R75, R75 ;  /* 0x0000004b004b7245 */ /* 0x000fe20000201400 */
[----:B------:R-:W-:Y:S01]  /*5c40*/  FMUL R71, R178, R71 ;  /* 0x00000047b2477220 */ /* 0x000fe20000400000 */
[----:B------:R-:W-:Y:S02]  /*5c50*/  IDP.4A.S8.S8 R76, R159, R80, R76 ;  /* 0x000000509f4c7226 */ /* 0x000fe4000000064c */
[----:B------:R-:W-:Y:S01]  /*5c60*/  FMUL R68, R177, R68 ;  /* 0x00000044b1447220 */ /* 0x000fe20000400000 */
[----:B------:R-:W-:Y:S02]  /*5c70*/  IDP.4A.S8.S8 R72, R168, R77, R72 ;  /* 0x0000004da8487226 */ /* 0x000fe40000000648 */
[----:B------:R-:W-:Y:S01]  /*5c80*/  FFMA R69, R70, R69, R73 ;  /* 0x0000004546457223 */ /* 0x000fe20000000049 */
[----:B------:R-:W-:-:S02]  /*5c90*/  IDP.4A.S8.S8 R76, R160, R77, R76 ;  /* 0x0000004da04c7226 */ /* 0x000fc4000000064c */
[----:B------:R-:W-:Y:S01]  /*5ca0*/  FFMA R75, R71, R75, R68 ;  /* 0x0000004b474b7223 */ /* 0x000fe20000000044 */
[-C--:B------:R-:W-:Y:S02]  /*5cb0*/  IDP.4A.S8.S8 R72, R166, R81.reuse, R72 ;  /* 0x00000051a6487226 */ /* 0x080fe40000000648 */
[----:B------:R-:W-:Y:S01]  /*5cc0*/  FADD R102, R69, R102 ;  /* 0x0000006645667221 */ /* 0x000fe20000000000 */
[----:B------:R-:W-:Y:S01]  /*5cd0*/  IDP.4A.S8.S8 R81, R158, R81, R76 ;  /* 0x000000519e517226 */ /* 0x000fe2000000064c */
        /* <DEDUP_REMOVED lines=9> */
[-C--:B------:R-:W-:Y:S02]  /*5d70*/  IDP.4A.S8.S8 R76, R164, R79.reuse, R76 ;  /* 0x0000004fa44c7226 */ /* 0x080fe4000000064c */
[----:B------:R-:W-:Y:S02]  /*5d80*/  IDP.4A.S8.S8 R81, R156, R79, R81 ;  /* 0x0000004f9c517226 */ /* 0x000fe40000000651 */
[----:B---3--:R-:W-:-:S02]  /*5d90*/  IDP.4A.S8.S8 R60, R167, R64, R77 ;  /* 0x00000040a73c7226 */ /* 0x008fc4000000064d */
[----:B------:R-:W-:Y:S02]  /*5da0*/  IDP.4A.S8.S8 R78, R159, R64, R78 ;  /* 0x000000409f4e7226 */ /* 0x000fe4000000064e */
[--C-:B------:R-:W-:Y:S02]  /*5db0*/  HADD2.F32 R77, -RZ, R182.reuse.H0_H0 ;  /* 0x200000b6ff4d7230 */ /* 0x100fe40000004100 */
[----:B------:R-:W-:Y:S02]  /*5dc0*/  HADD2.F32 R182, -RZ, R182.H1_H1 ;  /* 0x300000b6ffb67230 */ /* 0x000fe40000004100 */
[-C--:B------:R-:W-:Y:S02]  /*5dd0*/  IDP.4A.S8.S8 R76, R162, R83.reuse, R76 ;  /* 0x00000053a24c7226 */ /* 0x080fe4000000064c */
[----:B------:R-:W-:Y:S02]  /*5de0*/  IDP.4A.S8.S8 R81, R154, R83, R81 ;  /* 0x000000539a517226 */ /* 0x000fe40000000651 */
[----:B------:R-:W-:-:S02]  /*5df0*/  IDP.4A.S8.S8 R64, R168, R61, R60 ;  /* 0x0000003da8407226 */ /* 0x000fc4000000063c */
[----:B------:R-:W-:Y:S01]  /*5e00*/  FMUL R60, R176, R77 ;  /* 0x0000004db03c7220 */ /* 0x000fe20000400000 */
[----:B------:R-:W-:Y:S02]  /*5e10*/  IDP.4A.S8.S8 R78, R160, R61, R78 ;  /* 0x0000003da04e7226 */ /* 0x000fe4000000064e */
[----:B------:R-:W-:Y:S01]  /*5e20*/  FMUL R61, R175, R182 ;  /* 0x000000b6af3d7220 */ /* 0x000fe20000400000 */
[----:B------:R-:W-:Y:S01]  /*5e30*/  FMUL R77, R178, R77 ;  /* 0x0000004db24d7220 */ /* 0x000fe20000400000 */
[----:B------:R-:W-:Y:S01]  /*5e40*/  I2FP.F32.S32 R76, R76 ;  /* 0x0000004c004c7245 */ /* 0x000fe20000201400 */
[----:B------:R-:W-:Y:S01]  /*5e50*/  IDP.4A.S8.S8 R64, R166, R65, R64 ;  /* 0x00000041a6407226 */ /* 0x000fe20000000640 */
[----:B------:R-:W-:Y:S01]  /*5e60*/  I2FP.F32.S32 R81, R81 ;  /* 0x0000005100517245 */ /* 0x000fe20000201400 */
[----:B------:R-:W-:Y:S02]  /*5e70*/  IDP.4A.S8.S8 R78, R158, R65, R78 ;  /* 0x000000419e4e7226 */ /* 0x000fe4000000064e */
[----:B------:R-:W-:Y:S01]  /*5e80*/  FMUL R182, R177, R182 ;  /* 0x000000b6b1b67220 */ /* 0x000fe20000400000 */
[----:B------:R-:W-:-:S02]  /*5e90*/  IDP.4A.S8.S8 R64, R165, R62, R64 ;  /* 0x0000003ea5407226 */ /* 0x000fc40000000640 */
        /* <DEDUP_REMOVED lines=13> */
[----:B------:R-:W-:Y:S02]  /*5f70*/  IDP.4A.S8.S8 R64, R162, R67, R64 ;  /* 0x00000043a2407226 */ /* 0x000fe40000000640 */
[----:B------:R-:W-:Y:S02]  /*5f80*/  IDP.4A.S8.S8 R68, R161, R68, RZ ;  /* 0x00000044a1447226 */ /* 0x000fe400000006ff */
[--C-:B------:R-:W-:Y:S01]  /*5f90*/  HADD2.F32 R61, -RZ, R179.reuse.H0_H0 ;  /* 0x200000b3ff3d7230 */ /* 0x100fe20000004100 */
[----:B------:R-:W-:Y:S01]  /*5fa0*/  I2FP.F32.S32 R64, R64 ;  /* 0x0000004000407245 */ /* 0x000fe20000201400 */
[----:B------:R-:W-:Y:S02]  /*5fb0*/  HADD2.F32 R60, -RZ, R179.H1_H1 ;  /* 0x300000b3ff3c7230 */ /* 0x000fe40000004100 */
[----:B-1----:R-:W-:-:S02]  /*5fc0*/  IDP.4A.S8.S8 R66, R167, R72, R62 ;  /* 0x00000048a7427226 */ /* 0x002fc4000000063e */
[----:B------:R-:W-:Y:S01]  /*5fd0*/  FMUL R62, R176, R61 ;  /* 0x0000003db03e7220 */ /* 0x000fe20000400000 */
[----:B------:R-:W-:Y:S02]  /*5fe0*/  IDP.4A.S8.S8 R68, R159, R72, R68 ;  /* 0x000000489f447226 */ /* 0x000fe40000000644 */
[----:B------:R-:W-:Y:S01]  /*5ff0*/  FMUL R63, R175, R60 ;  /* 0x0000003caf3f7220 */ /* 0x000fe20000400000 */
[----:B------:R-:W-:Y:S02]  /*6000*/  IDP.4A.S8.S8 R66, R168, R69, R66 ;  /* 0x00000045a8427226 */ /* 0x000fe40000000642 */
[----:B------:R-:W-:Y:S01]  /*6010*/  FMUL R61, R178, R61 ;  /* 0x0000003db23d7220 */ /* 0x000fe20000400000 */
[----:B------:R-:W-:Y:S02]  /*6020*/  IDP.4A.S8.S8 R68, R160, R69, R68 ;  /* 0x00000045a0447226 */ /* 0x000fe40000000644 */
[----:B------:R-:W-:Y:S01]  /*6030*/  FFMA R69, R62, R64, R63 ;  /* 0x000000403e457223 */ /* 0x000fe2000000003f */
[----:B------:R-:W-:-:S02]  /*6040*/  IDP.4A.S8.S8 R65, R154, R67, R65 ;  /* 0x000000439a417226 */ /* 0x000fc40000000641 */
[----:B------:R-:W-:Y:S01]  /*6050*/  FMUL R60, R177, R60 ;  /* 0x0000003cb13c7220 */ /* 0x000fe20000400000 */
[-C--:B------:R-:W-:Y:S01]  /*6060*/  IDP.4A.S8.S8 R63, R166, R73.reuse, R66 ;  /* 0x00000049a63f7226 */ /* 0x080fe20000000642 */
[----:B------:R-:W-:Y:S01]  /*6070*/  LDS R179, [R170+0x440] ;  /* 0x00044000aab37984 */ /* 0x000fe20000000800 */
[----:B------:R-:W-:Y:S01]  /*6080*/  IDP.4A.S8.S8 R73, R158, R73, R68 ;  /* 0x000000499e497226 */ /* 0x000fe20000000644 */
[----:B------:R-:W-:Y:S01]  /*6090*/  I2FP.F32.S32 R62, R65 ;  /* 0x00000041003e7245 */ /* 0x000fe20000201400 */
[-C--:B------:R-:W-:Y:S01]  /*60a0*/  IDP.4A.S8.S8 R68, R165, R70.reuse, R63 ;  /* 0x00000046a5447226 */ /* 0x080fe2000000063f */
[----:B------:R-:W0:Y:S01]  /*60b0*/  LDS.128 R64, [R174+UR6+0x2400] ;  /* 0x00240006ae407984 */ /* 0x000e220008000c00 */
[----:B------:R-:W-:Y:S02]  /*60c0*/  IDP.4A.S8.S8 R70, R157, R70, R73 ;  /* 0x000000469d467226 */ /* 0x000fe40000000649 */
[----:B------:R-:W-:Y:S01]  /*60d0*/  FADD R104, R69, R104 ;  /* 0x0000006845687221 */ /* 0x000fe20000000000 */
[----:B------:R-:W-:Y:S01]  /*60e0*/  FFMA R73, R61, R62, R60 ;  /* 0x0000003e3d497223 */ /* 0x000fe2000000003c */
[-C--:B------:R-:W-:Y:S01]  /*60f0*/  IDP.4A.S8.S8 R68, R163, R74.reuse, R68 ;  /* 0x0000004aa3447226 */ /* 0x080fe20000000644 */
[----:B------:R-:W1:Y:S01]  /*6100*/  LDS.128 R60, [R174+UR6+0x2410] ;  /* 0x00241006ae3c7984 */ /* 0x000e620008000c00 */
[----:B------:R-:W-:-:S02]  /*6110*/  IDP.4A.S8.S8 R70, R155, R74, R70 ;  /* 0x0000004a9b467226 */ /* 0x000fc40000000646 */
[----:B------:R-:W-:Y:S01]  /*6120*/  FADD R136, R73, R136 ;  /* 0x0000008849887221 */ /* 0x000fe20000000000 */
[-C--:B------:R-:W-:Y:S02]  /*6130*/  IDP.4A.S8.S8 R68, R164, R71.reuse, R68 ;  /* 0x00000047a4447226 */ /* 0x080fe40000000644 */
[----:B------:R-:W-:Y:S02]  /*6140*/  IDP.4A.S8.S8 R71, R156, R71, R70 ;  /* 0x000000479c477226 */ /* 0x000fe40000000646 */
[----:B------:R-:W-:Y:S02]  /*6150*/  IDP.4A.S8.S8 R68, R162, R75, R68 ;  /* 0x0000004ba2447226 */ /* 0x000fe40000000644 */
[----:B--2---:R-:W-:Y:S02]  /*6160*/  IDP.4A.S8.S8 R72, R169, R76, RZ ;  /* 0x0000004ca9487226 */ /* 0x004fe400000006ff */
[--C-:B------:R-:W-:Y:S01]  /*6170*/  HADD2.F32 R69, -RZ, R183.reuse.H0_H0 ;  /* 0x200000b7ff457230 */ /* 0x100fe20000004100 */
[----:B------:R-:W-:Y:S01]  /*6180*/  I2FP.F32.S32 R68, R68 ;  /* 0x0000004400447245 */ /* 0x000fe20000201400 */
[----:B------:R-:W-:-:S02]  /*6190*/  HADD2.F32 R70, -RZ, R183.H1_H1 ;  /* 0x300000b7ff467230 */ /* 0x000fc40000004100 */
[----:B------:R-:W-:Y:S02]  /*61a0*/  IDP.4A.S8.S8 R75, R154, R75, R71 ;  /* 0x0000004b9a4b7226 */ /* 0x000fe40000000647 */
[----:B------:R-:W-:Y:S01]  /*61b0*/  FMUL R71, R176, R69 ;  /* 0x00000045b0477220 */ /* 0x000fe20000400000 */
[----:B---3--:R-:W-:Y:S02]  /*61c0*/  IDP.4A.S8.S8 R73, R167, R80, R72 ;  /* 0x00000050a7497226 */ /* 0x008fe40000000648 */
[----:B------:R-:W-:Y:S01]  /*61d0*/  FMUL R72, R175, R70 ;  /* 0x00000046af487220 */ /* 0x000fe20000400000 */
[----:B------:R-:W-:Y:S01]  /*61e0*/  IDP.4A.S8.S8 R76, R161, R76, RZ ;  /* 0x0000004ca14c7226 */ /* 0x000fe200000006ff */
[----:B------:R-:W-:Y:S01]  /*61f0*/  I2FP.F32.S32 R75, R75 ;  /* 0x0000004b004b7245 */ /* 0x000fe20000201400 */
[----:B------:R-:W-:Y:S01]  /*6200*/  FMUL R69, R178, R69 ;  /* 0x00000045b2457220 */ /* 0x000fe20000400000 */
[----:B------:R-:W-:Y:S01]  /*6210*/  FMUL R70, R177, R70 ;  /* 0x00000046b1467220 */ /* 0x000fe20000400000 */
[----:B------:R-:W-:-:S02]  /*6220*/  IDP.4A.S8.S8 R76, R159, R80, R76 ;  /* 0x000000509f4c7226 */ /* 0x000fc4000000064c */
[----:B------:R-:W-:Y:S01]  /*6230*/  FFMA R68, R71, R68, R72 ;  /* 0x0000004447447223 */ /* 0x000fe20000000048 */
[----:B------:R-:W-:Y:S02]  /*6240*/  IDP.4A.S8.S8 R73, R168, R77, R73 ;  /* 0x0000004da8497226 */ /* 0x000fe40000000649 */
[----:B------:R-:W-:Y:S01]  /*6250*/  FFMA R72, R69, R75, R70 ;  /* 0x0000004b45487223 */ /* 0x000fe20000000046 */
[----:B------:R-:W-:Y:S02]  /*6260*/  IDP.4A.S8.S8 R76, R160, R77, R76 ;  /* 0x0000004da04c7226 */ /* 0x000fe4000000064c */
[----:B------:R-:W-:Y:S01]  /*6270*/  FADD R105, R68, R105 ;  /* 0x0000006944697221 */ /* 0x000fe20000000000 */
[-C--:B------:R-:W-:Y:S01]  /*6280*/  IDP.4A.S8.S8 R73, R166, R81.reuse, R73 ;  /* 0x00000051a6497226 */ /* 0x080fe20000000649 */
[----:B------:R-:W2:Y:S01]  /*6290*/  LDS.128 R68, [R174+UR6+0x2600] ;  /* 0x00260006ae447984 */ /* 0x000ea20008000c00 */
[----:B------:R-:W-:Y:S02]  /*62a0*/  IDP.4A.S8.S8 R81, R158, R81, R76 ;  /* 0x000000519e517226 */ /* 0x000fe4000000064c */
[----:B------:R-:W-:Y:S01]  /*62b0*/  FADD R137, R72, R137 ;  /* 0x0000008948897221 */ /* 0x000fe20000000000 */
[-C--:B------:R-:W-:Y:S01]  /*62c0*/  IDP.4A.S8.S8 R76, R165, R78.reuse, R73 ;  /* 0x0000004ea54c7226 */ /* 0x080fe20000000649 */
[----:B------:R-:W-:Y:S01]  /*62d0*/  LDS R183, [R170+0x580] ;  /* 0x00058000aab77984 */ /* 0x000fe20000000800 */
[----:B------:R-:W-:-:S02]  /*62e0*/  IDP.4A.S8.S8 R81, R157, R78, R81 ;  /* 0x0000004e9d517226 */ /* 0x000fc40000000651 */
[-C--:B------:R-:W-:Y:S01]  /*62f0*/  IDP.4A.S8.S8 R76, R163, R82.reuse, R76 ;  /* 0x00000052a34c7226 */ /* 0x080fe2000000064c */
[----:B------:R-:W3:Y:S01]  /*6300*/  LDS.128 R72, [R174+UR6+0x2610] ;  /* 0x00261006ae487984 */ /* 0x000ee20008000c00 */
[----:B------:R-:W-:Y:S02]  /*6310*/  IDP.4A.S8.S8 R81, R155, R82, R81 ;  /* 0x000000529b517226 */ /* 0x000fe40000000651 */
[-C--:B0-----:R-:W-:Y:S02]  /*6320*/  IDP.4A.S8.S8 R77, R169, R64.reuse, RZ ;  /* 0x00000040a94d7226 */ /* 0x081fe400000006ff */
[----:B------:R-:W-:Y:S02]  /*6330*/  IDP.4A.S8.S8 R78, R161, R64, RZ ;  /* 0x00000040a14e7226 */ /* 0x000fe400000006ff */
[-C--:B------:R-:W-:Y:S02]  /*6340*/  IDP.4A.S8.S8 R81, R156, R79.reuse, R81 ;  /* 0x0000004f9c517226 */ /* 0x080fe40000000651 */
[----:B------:R-:W-:-:S02]  /*6350*/  IDP.4A.S8.S8 R76, R164, R79, R76 ;  /* 0x0000004fa44c7226 */ /* 0x000fc4000000064c */
[-C--:B-1----:R-:W-:Y:S02]  /*6360*/  IDP.4A.S8.S8 R64, R167, R60.reuse, R77 ;  /* 0x0000003ca7407226 */ /* 0x082fe4000000064d */
[----:B------:R-:W-:Y:S02]  /*6370*/  IDP.4A.S8.S8 R79, R159, R60, R78 ;  /* 0x0000003c9f4f7226 */ /* 0x000fe4000000064e */
[--C-:B------:R-:W-:Y:S02]  /*6380*/  HADD2.F32 R77, -RZ, R179.reuse.H0_H0 ;  /* 0x200000b3ff4d7230 */ /* 0x100fe40000004100 */
[----:B------:R-:W-:Y:S02]  /*6390*/  HADD2.F32 R60, -RZ, R179.H1_H1 ;  /* 0x300000b3ff3c7230 */ /* 0x000fe40000004100 */
[-C--:B------:R-:W-:Y:S01]  /*63a0*/  IDP.4A.S8.S8 R81, R154, R83.reuse, R81 ;  /* 0x000000539a517226 */ /* 0x080fe20000000651 */
[----:B------:R-:W-:Y:S01]  /*63b0*/  LDS R179, [R170+0x4c0] ;  /* 0x0004c000aab37984 */ /* 0x000fe20000000800 */
[----:B------:R-:W-:-:S02]  /*63c0*/  IDP.4A.S8.S8 R76, R162, R83, R76 ;  /* 0x00000053a24c7226 */ /* 0x000fc4000000064c */
[----:B------:R-:W-:Y:S02]  /*63d0*/  IDP.4A.S8.S8 R78, R168, R65, R64 ;  /* 0x00000041a84e7226 */ /* 0x000fe40000000640 */
[----:B------:R-:W-:Y:S01]  /*63e0*/  FMUL R64, R176, R77 ;  /* 0x0000004db0407220 */ /* 0x000fe20000400000 */
[----:B------:R-:W-:Y:S02]  /*63f0*/  IDP.4A.S8.S8 R79, R160, R65, R79 ;  /* 0x00000041a04f7226 */ /* 0x000fe4000000064f */
[-C--:B------:R-:W-:Y:S01]  /*6400*/  FMUL R65, R175, R60.reuse ;  /* 0x0000003caf417220 */ /* 0x080fe20000400000 */
[----:B------:R-:W-:Y:S01]  /*6410*/  I2FP.F32.S32 R81, R81 ;  /* 0x0000005100517245 */ /* 0x000fe20000201400 */
[----:B------:R-:W-:Y:S01]  /*6420*/  FMUL R77, R178, R77 ;  /* 0x0000004db24d7220 */ /* 0x000fe20000400000 */
[----:B------:R-:W-:Y:S01]  /*6430*/  FMUL R60, R177, R60 ;  /* 0x0000003cb13c7220 */ /* 0x000fe20000400000 */
[----:B------:R-:W-:Y:S01]  /*6440*/  I2FP.F32.S32 R76, R76 ;  /* 0x0000004c004c7245 */ /* 0x000fe20000201400 */
[----:B------:R-:W-:-:S02]  /*6450*/  IDP.4A.S8.S8 R78, R166, R61, R78 ;  /* 0x0000003da64e7226 */ /* 0x000fc4000000064e */
[----:B------:R-:W-:Y:S02]  /*6460*/  IDP.4A.S8.S8 R79, R158, R61, R79 ;  /* 0x0000003d9e4f7226 */ /* 0x000fe4000000064f */
[----:B------:R-:W-:Y:S01]  /*6470*/  FFMA R81, R77, R81, R60 ;  /* 0x000000514d517223 */ /* 0x000fe2000000003c */
[----:B------:R-:W-:Y:S02]  /*6480*/  IDP.4A.S8.S8 R60, R165, R66, R78 ;  /* 0x00000042a53c7226 */ /* 0x000fe4000000064e */
[----:B------:R-:W-:Y:S01]  /*6490*/  FFMA R65, R64, R76, R65 ;  /* 0x0000004c40417223 */ /* 0x000fe20000000041 */
[----:B------:R-:W-:Y:S02]  /*64a0*/  IDP.4A.S8.S8 R66, R157, R66, R79 ;  /* 0x000000429d427226 */ /* 0x000fe4000000064f */
[----:B------:R-:W-:Y:S01]  /*64b0*/  FADD R138, R81, R138 ;  /* 0x0000008a518a7221 */ /* 0x000fe20000000000 */
[----:B------:R-:W0:Y:S01]  /*64c0*/  LDS.128 R76, [R174+UR6+0x2800] ;  /* 0x00280006ae4c7984 */ /* 0x000e220008000c00 */
[----:B------:R-:W-:-:S02]  /*64d0*/  IDP.4A.S8.S8 R60, R163, R62, R60 ;  /* 0x0000003ea33c7226 */ /* 0x000fc4000000063c */
[----:B------:R-:W-:Y:S01]  /*64e0*/  FADD R106, R65, R106 ;  /* 0x0000006a416a7221 */ /* 0x000fe20000000000 */
[----:B------:R-:W-:Y:S01]  /*64f0*/  IDP.4A.S8.S8 R66, R155, R62, R66 ;  /* 0x0000003e9b427226 */ /* 0x000fe20000000642 */
[----:B------:R-:W1:Y:S01]  /*6500*/  LDS.128 R80, [R174+UR6+0x2810] ;  /* 0x00281006ae507984 */ /* 0x000e620008000c00 */
[----:B------:R-:W-:Y:S02]  /*6510*/  IDP.4A.S8.S8 R60, R164, R67, R60 ;  /* 0x00000043a43c7226 */ /* 0x000fe4000000063c */
[-C--:B--2---:R-:W-:Y:S02]  /*6520*/  IDP.4A.S8.S8 R62, R169, R68.reuse, RZ ;  /* 0x00000044a93e7226 */ /* 0x084fe400000006ff */
[----:B------:R-:W-:Y:S02]  /*6530*/  IDP.4A.S8.S8 R68, R161, R68, RZ ;  /* 0x00000044a1447226 */ /* 0x000fe400000006ff */
[----:B------:R-:W-:Y:S02]  /*6540*/  HADD2.F32 R61, -RZ, R182.H0_H0 ;  /* 0x200000b6ff3d7230 */ /* 0x000fe40000004100 */
[----:B------:R-:W-:-:S02]  /*6550*/  IDP.4A.S8.S8 R60, R162, R63, R60 ;  /* 0x0000003fa23c7226 */ /* 0x000fc4000000063c */
[----:B------:R-:W-:Y:S02]  /*6560*/  HADD2.F32 R182, -RZ, R182.H1_H1 ;  /* 0x300000b6ffb67230 */ /* 0x000fe40000004100 */
[----:B------:R-:W-:Y:S01]  /*6570*/  IDP.4A.S8.S8 R66, R156, R67, R66 ;  /* 0x000000439c427226 */ /* 0x000fe20000000642 */
[----:B------:R-:W-:Y:S01]  /*6580*/  I2FP.F32.S32 R60, R60 ;  /* 0x0000003c003c7245 */ /* 0x000fe20000201400 */
[-C--:B---3--:R-:W-:Y:S02]  /*6590*/  IDP.4A.S8.S8 R64, R167, R72.reuse, R62 ;  /* 0x00000048a7407226 */ /* 0x088fe4000000063e */
[----:B------:R-:W-:Y:S01]  /*65a0*/  FMUL R62, R176, R61 ;  /* 0x0000003db03e7220 */ /* 0x000fe20000400000 */
[----:B------:R-:W-:Y:S02]  /*65b0*/  IDP.4A.S8.S8 R68, R159, R72, R68 ;  /* 0x000000489f447226 */ /* 0x000fe40000000644 */
[----:B------:R-:W-:Y:S01]  /*65c0*/  FMUL R65, R175, R182 ;  /* 0x000000b6af417220 */ /* 0x000fe20000400000 */
[----:B------:R-:W-:-:S02]  /*65d0*/  IDP.4A.S8.S8 R64, R168, R69, R64 ;  /* 0x00000045a8407226 */ /* 0x000fc40000000640 */
[----:B------:R-:W-:Y:S02]  /*65e0*/  IDP.4A.S8.S8 R66, R154, R63, R66 ;  /* 0x0000003f9a427226 */ /* 0x000fe40000000642 */
[----:B------:R-:W-:Y:S02]  /*65f0*/  IDP.4A.S8.S8 R69, R160, R69, R68 ;  /* 0x00000045a0457226 */ /* 0x000fe40000000644 */
[----:B------:R-:W-:Y:S01]  /*6600*/  FFMA R68, R62, R60, R65 ;  /* 0x0000003c3e447223 */ /* 0x000fe20000000041 */
[----:B------:R-:W-:Y:S02]  /*6610*/  IDP.4A.S8.S8 R67, R166, R73, R64 ;  /* 0x00000049a6437226 */ /* 0x000fe40000000640 */
[----:B------:R-:W-:Y:S01]  /*6620*/  FMUL R64, R178, R61 ;  /* 0x0000003db2407220 */ /* 0x000fe20000400000 */
[----:B------:R-:W-:Y:S01]  /*6630*/  IDP.4A.S8.S8 R73, R158, R73, R69 ;  /* 0x000000499e497226 */ /* 0x000fe20000000645 */
[----:B------:R-:W-:Y:S01]  /*6640*/  I2FP.F32.S32 R66, R66 ;  /* 0x0000004200427245 */ /* 0x000fe20000201400 */
[----:B------:R-:W-:Y:S01]  /*6650*/  FMUL R65, R177, R182 ;  /* 0x000000b6b1417220 */ /* 0x000fe20000400000 */
[----:B------:R-:W2:Y:S01]  /*6660*/  LDS.128 R60, [R174+UR6+0x2a00] ;  /* 0x002a0006ae3c7984 */ /* 0x000ea20008000c00 */
[----:B------:R-:W-:-:S02]  /*6670*/  IDP.4A.S8.S8 R69, R165, R70, R67 ;  /* 0x00000046a5457226 */ /* 0x000fc40000000643 */
[----:B------:R-:W-:Y:S01]  /*6680*/  FADD R107, R68, R107 ;  /* 0x0000006b446b7221 */ /* 0x000fe20000000000 */
[----:B------:R-:W-:Y:S02]  /*6690*/  IDP.4A.S8.S8 R73, R157, R70, R73 ;  /* 0x000000469d497226 */ /* 0x000fe40000000649 */
[----:B------:R-:W-:Y:S01]  /*66a0*/  FFMA R70, R64, R66, R65 ;  /* 0x0000004240467223 */ /* 0x000fe20000000041 */
[----:B------:R-:W-:Y:S01]  /*66b0*/  LDS R182, [R170+0x500] ;  /* 0x00050000aab67984 */ /* 0x000fe20000000800 */
[-C--:B------:R-:W-:Y:S02]  /*66c0*/  IDP.4A.S8.S8 R69, R163, R74.reuse, R69 ;  /* 0x0000004aa3457226 */ /* 0x080fe40000000645 */
[----:B------:R-:W-:Y:S01]  /*66d0*/  IDP.4A.S8.S8 R73, R155, R74, R73 ;  /* 0x0000004a9b497226 */ /* 0x000fe20000000649 */
[----:B------:R-:W3:Y:S01]  /*66e0*/  LDS.128 R64, [R174+UR6+0x2a10] ;  /* 0x002a1006ae407984 */ /* 0x000ee20008000c00 */
[-C--:B------:R-:W-:Y:S02]  /*66f0*/  IDP.4A.S8.S8 R69, R164, R71.reuse, R69 ;  /* 0x00000047a4457226 */ /* 0x080fe40000000645 */
[----:B------:R-:W-:Y:S01]  /*6700*/  FADD R139, R70, R139 ;  /* 0x0000008b468b7221 */ /* 0x000fe20000000000 */
[----:B------:R-:W-:-:S02]  /*6710*/  IDP.4A.S8.S8 R73, R156, R71, R73 ;  /* 0x000000479c497226 */ /* 0x000fc40000000649 */
[-C--:B0-----:R-:W-:Y:S02]  /*6720*/  IDP.4A.S8.S8 R70, R169, R76.reuse, RZ ;  /* 0x0000004ca9467226 */ /* 0x081fe400000006ff */
[----:B------:R-:W-:Y:S02]  /*6730*/  IDP.4A.S8.S8 R69, R162, R75, R69 ;  /* 0x0000004ba2457226 */ /* 0x000fe40000000645 */
[--C-:B------:R-:W-:Y:S02]  /*6740*/  HADD2.F32 R71, -RZ, R179.reuse.H0_H0 ;  /* 0x200000b3ff477230 */ /* 0x100fe40000004100 */
[----:B------:R-:W-:Y:S01]  /*6750*/  HADD2.F32 R68, -RZ, R179.H1_H1 ;  /* 0x300000b3ff447230 */ /* 0x000fe20000004100 */
[----:B------:R-:W-:Y:S01]  /*6760*/  I2FP.F32.S32 R69, R69 ;  /* 0x0000004500457245 */ /* 0x000fe20000201400 */
[----:B------:R-:W-:Y:S01]  /*6770*/  IDP.4A.S8.S8 R75, R154, R75, R73 ;  /* 0x0000004b9a4b7226 */ /* 0x000fe20000000649 */
[----:B------:R-:W-:Y:S01]  /*6780*/  LDS R179, [R170+0x540] ;  /* 0x00054000aab37984 */ /* 0x000fe20000000800 */
[----:B------:R-:W-:-:S02]  /*6790*/  IDP.4A.S8.S8 R76, R161, R76, RZ ;  /* 0x0000004ca14c7226 */ /* 0x000fc400000006ff */
[----:B------:R-:W-:Y:S01]  /*67a0*/  FMUL R73, R175, R68 ;  /* 0x00000044af497220 */ /* 0x000fe20000400000 */
[-C--:B-1----:R-:W-:Y:S02]  /*67b0*/  IDP.4A.S8.S8 R72, R167, R80.reuse, R70 ;  /* 0x00000050a7487226 */ /* 0x082fe40000000646 */
[----:B------:R-:W-:Y:S01]  /*67c0*/  FMUL R70, R176, R71 ;  /* 0x00000047b0467220 */ /* 0x000fe20000400000 */
[----:B------:R-:W-:Y:S01]  /*67d0*/  IDP.4A.S8.S8 R76, R159, R80, R76 ;  /* 0x000000509f4c7226 */ /* 0x000fe2000000064c */
[----:B------:R-:W-:Y:S01]  /*67e0*/  I2FP.F32.S32 R75, R75 ;  /* 0x0000004b004b7245 */ /* 0x000fe20000201400 */
[----:B------:R-:W-:Y:S01]  /*67f0*/  FMUL R71, R178, R71 ;  /* 0x00000047b2477220 */ /* 0x000fe20000400000 */
[----:B------:R-:W-:Y:S01]  /*6800*/  FMUL R68, R177, R68 ;  /* 0x00000044b1447220 */ /* 0x000fe20000400000 */
[----:B------:R-:W-:Y:S02]  /*6810*/  IDP.4A.S8.S8 R72, R168, R77, R72 ;  /* 0x0000004da8487226 */ /* 0x000fe40000000648 */
[----:B------:R-:W-:Y:S01]  /*6820*/  FFMA R69, R70, R69, R73 ;  /* 0x0000004546457223 */ /* 0x000fe20000000049 */
[----:B------:R-:W-:-:S02]  /*6830*/  IDP.4A.S8.S8 R76, R160, R77, R76 ;  /* 0x0000004da04c7226 */ /* 0x000fc4000000064c */
[----:B------:R-:W-:Y:S01]  /*6840*/  FFMA R71, R71, R75, R68 ;  /* 0x0000004b47477223 */ /* 0x000fe20000000044 */
[-C--:B------:R-:W-:Y:S02]  /*6850*/  IDP.4A.S8.S8 R68, R166, R81.reuse, R72 ;  /* 0x00000051a6447226 */ /* 0x080fe40000000648 */
[----:B------:R-:W-:Y:S01]  /*6860*/  FADD R108, R69, R108 ;  /* 0x0000006c456c7221 */ /* 0x000fe20000000000 */
[----:B------:R-:W0:Y:S01]  /*6870*/  LDS.128 R72, [R174+UR6+0x2c00] ;  /* 0x002c0006ae487984 */ /* 0x000e220008000c00 */
[----:B------:R-:W-:Y:S02]  /*6880*/  IDP.4A.S8.S8 R81, R158, R81, R76 ;  /* 0x000000519e517226 */ /* 0x000fe4000000064c */
[----:B------:R-:W-:Y:S01]  /*6890*/  FADD R140, R71, R140 ;  /* 0x0000008c478c7221 */ /* 0x000fe20000000000 */
[-C--:B------:R-:W-:Y:S02]  /*68a0*/  IDP.4A.S8.S8 R76, R165, R78.reuse, R68 ;  /* 0x0000004ea54c7226 */ /* 0x080fe40000000644 */
        /* <DEDUP_REMOVED lines=40> */
[----:B-1----:R-:W-:Y:S02]  /*6b30*/  IDP.4A.S8.S8 R72, R159, R68, R72 ;  /* 0x000000449f487226 */ /* 0x002fe40000000648 */
[--C-:B------:R-:W-:Y:S01]  /*6b40*/  HADD2.F32 R61, -RZ, R179.reuse.H0_H0 ;  /* 0x200000b3ff3d7230 */ /* 0x100fe20000004100 */
[----:B------:R-:W-:Y:S01]  /*6b50*/  I2FP.F32.S32 R64, R64 ;  /* 0x0000004000407245 */ /* 0x000fe20000201400 */
[----:B------:R-:W-:-:S02]  /*6b60*/  HADD2.F32 R60, -RZ, R179.H1_H1 ;  /* 0x300000b3ff3c7230 */ /* 0x000fc40000004100 */
[----:B------:R-:W-:Y:S02]  /*6b70*/  IDP.4A.S8.S8 R66, R167, R68, R62 ;  /* 0x00000044a7427226 */ /* 0x000fe4000000063e */
[----:B------:R-:W-:Y:S01]  /*6b80*/  FMUL R62, R176, R61 ;  /* 0x0000003db03e7220 */ /* 0x000fe20000400000 */
[-C--:B------:R-:W-:Y:S02]  /*6b90*/  IDP.4A.S8.S8 R72, R160, R73.reuse, R72 ;  /* 0x00000049a0487226 */ /* 0x080fe40000000648 */
[----:B------:R-:W-:Y:S01]  /*6ba0*/  FMUL R63, R175, R60 ;  /* 0x0000003caf3f7220 */ /* 0x000fe20000400000 */
[----:B------:R-:W-:Y:S01]  /*6bb0*/  IDP.4A.S8.S8 R66, R168, R73, R66 ;  /* 0x00000049a8427226 */ /* 0x000fe20000000642 */
[----:B------:R-:W-:Y:S01]  /*6bc0*/  LDS R179, [R170+0x5c0] ;  /* 0x0005c000aab37984 */ /* 0x000fe20000000800 */
[----:B------:R-:W-:Y:S02]  /*6bd0*/  IDP.4A.S8.S8 R65, R154, R67, R65 ;  /* 0x000000439a417226 */ /* 0x000fe40000000641 */
[----:B------:R-:W-:Y:S01]  /*6be0*/  FFMA R73, R62, R64, R63 ;  /* 0x000000403e497223 */ /* 0x000fe2000000003f */
[----:B------:R-:W-:-:S02]  /*6bf0*/  IDP.4A.S8.S8 R72, R158, R69, R72 ;  /* 0x000000459e487226 */ /* 0x000fc40000000648 */
[----:B------:R-:W-:Y:S01]  /*6c00*/  FMUL R64, R178, R61 ;  /* 0x0000003db2407220 */ /* 0x000fe20000400000 */
[----:B------:R-:W-:Y:S01]  /*6c10*/  IDP.4A.S8.S8 R67, R166, R69, R66 ;  /* 0x00000045a6437226 */ /* 0x000fe20000000642 */
[----:B------:R-:W-:Y:S01]  /*6c20*/  I2FP.F32.S32 R66, R65 ;  /* 0x0000004100427245 */ /* 0x000fe20000201400 */
[----:B------:R-:W-:Y:S01]  /*6c30*/  FMUL R65, R177, R60 ;  /* 0x0000003cb1417220 */ /* 0x000fe20000400000 */
[-C--:B------:R-:W-:Y:S01]  /*6c40*/  IDP.4A.S8.S8 R72, R157, R74.reuse, R72 ;  /* 0x0000004a9d487226 */ /* 0x080fe20000000648 */
[----:B------:R-:W0:Y:S01]  /*6c50*/  LDS.128 R60, [R174+UR6+0x3000] ;  /* 0x00300006ae3c7984 */ /* 0x000e220008000c00 */
[----:B------:R-:W-:Y:S02]  /*6c60*/  IDP.4A.S8.S8 R68, R165, R74, R67 ;  /* 0x0000004aa5447226 */ /* 0x000fe40000000643 */
[----:B------:R-:W-:Y:S01]  /*6c70*/  FFMA R69, R64, R66, R65 ;  /* 0x0000004240457223 */ /* 0x000fe20000000041 */
[-C--:B------:R-:W-:Y:S01]  /*6c80*/  IDP.4A.S8.S8 R72, R155, R70.reuse, R72 ;  /* 0x000000469b487226 */ /* 0x080fe20000000648 */
[----:B------:R-:W1:Y:S01]  /*6c90*/  LDS.128 R64, [R174+UR6+0x3010] ;  /* 0x00301006ae407984 */ /* 0x000e620008000c00 */
[----:B------:R-:W-:-:S02]  /*6ca0*/  IDP.4A.S8.S8 R68, R163, R70, R68 ;  /* 0x00000046a3447226 */ /* 0x000fc40000000644 */
[----:B------:R-:W-:Y:S01]  /*6cb0*/  FADD R110, R73, R110 ;  /* 0x0000006e496e7221 */ /* 0x000fe20000000000 */
[-C--:B------:R-:W-:Y:S02]  /*6cc0*/  IDP.4A.S8.S8 R72, R156, R75.reuse, R72 ;  /* 0x0000004b9c487226 */ /* 0x080fe40000000648 */
[----:B------:R-:W-:Y:S01]  /*6cd0*/  FADD R142, R69, R142 ;  /* 0x0000008e458e7221 */ /* 0x000fe20000000000 */
[----:B------:R-:W-:Y:S02]  /*6ce0*/  IDP.4A.S8.S8 R68, R164, R75, R68 ;  /* 0x0000004ba4447226 */ /* 0x000fe40000000644 */
[----:B--2---:R-:W-:Y:S02]  /*6cf0*/  IDP.4A.S8.S8 R74, R169, R76, RZ ;  /* 0x0000004ca94a7226 */ /* 0x004fe400000006ff */
[--C-:B------:R-:W-:Y:S02]  /*6d00*/  HADD2.F32 R69, -RZ, R183.reuse.H0_H0 ;  /* 0x200000b7ff457230 */ /* 0x100fe40000004100 */
[----:B------:R-:W-:-:S02]  /*6d10*/  HADD2.F32 R70, -RZ, R183.H1_H1 ;  /* 0x300000b7ff467230 */ /* 0x000fc40000004100 */
[-C--:B------:R-:W-:Y:S02]  /*6d20*/  IDP.4A.S8.S8 R73, R154, R71.reuse, R72 ;  /* 0x000000479a497226 */ /* 0x080fe40000000648 */
[----:B------:R-:W-:Y:S02]  /*6d30*/  IDP.4A.S8.S8 R68, R162, R71, R68 ;  /* 0x00000047a2447226 */ /* 0x000fe40000000644 */
[----:B------:R-:W-:Y:S01]  /*6d40*/  FMUL R71, R176, R69 ;  /* 0x00000045b0477220 */ /* 0x000fe20000400000 */
[----:B------:R-:W-:Y:S02]  /*6d50*/  IDP.4A.S8.S8 R76, R161, R76, RZ ;  /* 0x0000004ca14c7226 */ /* 0x000fe400000006ff */
[----:B------:R-:W-:Y:S01]  /*6d60*/  FMUL R72, R175, R70 ;  /* 0x00000046af487220 */ /* 0x000fe20000400000 */
[----:B---3--:R-:W-:Y:S01]  /*6d70*/  IDP.4A.S8.S8 R74, R167, R80, R74 ;  /* 0x00000050a74a7226 */ /* 0x008fe2000000064a */
[----:B------:R-:W-:Y:S01]  /*6d80*/  I2FP.F32.S32 R73, R73 ;  /* 0x0000004900497245 */ /* 0x000fe20000201400 */
[----:B------:R-:W-:Y:S01]  /*6d90*/  FMUL R69, R178, R69 ;  /* 0x00000045b2457220 */ /* 0x000fe20000400000 */
[----:B------:R-:W-:Y:S01]  /*6da0*/  I2FP.F32.S32 R68, R68 ;  /* 0x0000004400447245 */ /* 0x000fe20000201400 */
[----:B------:R-:W-:Y:S01]  /*6db0*/  FMUL R70, R177, R70 ;  /* 0x00000046b1467220 */ /* 0x000fe20000400000 */
[----:B------:R-:W-:-:S02]  /*6dc0*/  IDP.4A.S8.S8 R76, R159, R80, R76 ;  /* 0x000000509f4c7226 */ /* 0x000fc4000000064c */
[----:B------:R-:W-:Y:S02]  /*6dd0*/  IDP.4A.S8.S8 R74, R168, R77, R74 ;  /* 0x0000004da84a7226 */ /* 0x000fe4000000064a */
[----:B------:R-:W-:Y:S01]  /*6de0*/  FFMA R70, R69, R73, R70 ;  /* 0x0000004945467223 */ /* 0x000fe20000000046 */
[----:B------:R-:W-:Y:S02]  /*6df0*/  IDP.4A.S8.S8 R76, R160, R77, R76 ;  /* 0x0000004da04c7226 */ /* 0x000fe4000000064c */
[----:B------:R-:W-:Y:S01]  /*6e00*/  FFMA R68, R71, R68, R72 ;  /* 0x0000004447447223 */ /* 0x000fe20000000048 */
[-C--:B------:R-:W-:Y:S02]  /*6e10*/  IDP.4A.S8.S8 R69, R166, R81.reuse, R74 ;  /* 0x00000051a6457226 */ /* 0x080fe4000000064a */
[----:B------:R-:W-:Y:S01]  /*6e20*/  FADD R143, R70, R143 ;  /* 0x0000008f468f7221 */ /* 0x000fe20000000000 */
[----:B------:R-:W2:Y:S01]  /*6e30*/  LDS.128 R72, [R174+UR6+0x3200] ;  /* 0x00320006ae487984 */ /* 0x000ea20008000c00 */
[----:B------:R-:W-:-:S02]  /*6e40*/  IDP.4A.S8.S8 R81, R158, R81, R76 ;  /* 0x000000519e517226 */ /* 0x000fc4000000064c */
[----:B------:R-:W-:Y:S01]  /*6e50*/  FADD R111, R68, R111 ;  /* 0x0000006f446f7221 */ /* 0x000fe20000000000 */
[-C--:B------:R-:W-:Y:S02]  /*6e60*/  IDP.4A.S8.S8 R76, R165, R78.reuse, R69 ;  /* 0x0000004ea54c7226 */ /* 0x080fe40000000645 */
[----:B------:R-:W3:Y:S01]  /*6e70*/  LDS.128 R68, [R174+UR6+0x3210] ;  /* 0x00321006ae447984 */ /* 0x000ee20008000c00 */
[----:B------:R-:W-:Y:S02]  /*6e80*/  IDP.4A.S8.S8 R81, R157, R78, R81 ;  /* 0x0000004e9d517226 */ /* 0x000fe40000000651 */
[----:B0-----:R-:W-:Y:S02]  /*6e90*/  IDP.4A.S8.S8 R77, R169, R60, RZ ;  /* 0x0000003ca94d7226 */ /* 0x001fe400000006ff */
[----:B------:R-:W-:Y:S02]  /*6ea0*/  IDP.4A.S8.S8 R81, R155, R82, R81 ;  /* 0x000000529b517226 */ /* 0x000fe40000000651 */
[----:B------:R-:W-:-:S02]  /*6eb0*/  IDP.4A.S8.S8 R60, R161, R60, RZ ;  /* 0x0000003ca13c7226 */ /* 0x000fc400000006ff */
[----:B------:R-:W-:Y:S02]  /*6ec0*/  IDP.4A.S8.S8 R76, R163, R82, R76 ;  /* 0x00000052a34c7226 */ /* 0x000fe4000000064c */
[-C--:B------:R-:W-:Y:S02]  /*6ed0*/  IDP.4A.S8.S8 R81, R156, R79.reuse, R81 ;  /* 0x0000004f9c517226 */ /* 0x080fe40000000651 */
[-C--:B-1----:R-:W-:Y:S02]  /*6ee0*/  IDP.4A.S8.S8 R78, R167, R64.reuse, R77 ;  /* 0x00000040a74e7226 */ /* 0x082fe4000000064d */
[----:B------:R-:W-:Y:S02]  /*6ef0*/  IDP.4A.S8.S8 R64, R159, R64, R60 ;  /* 0x000000409f407226 */ /* 0x000fe4000000063c */
[----:B------:R-:W-:Y:S02]  /*6f00*/  IDP.4A.S8.S8 R76, R164, R79, R76 ;  /* 0x0000004fa44c7226 */ /* 0x000fe4000000064c */
[----:B------:R-:W-:-:S02]  /*6f10*/  HADD2.F32 R77, -RZ, R179.H0_H0 ;  /* 0x200000b3ff4d7230 */ /* 0x000fc40000004100 */
[----:B------:R-:W-:Y:S02]  /*6f20*/  HADD2.F32 R60, -RZ, R179.H1_H1 ;  /* 0x300000b3ff3c7230 */ /* 0x000fe40000004100 */
[----:B------:R-:W-:Y:S01]  /*6f30*/  IDP.4A.S8.S8 R81, R154, R83, R81 ;  /* 0x000000539a517226 */ /* 0x000fe20000000651 */
[----:B------:R-:W-:Y:S01]  /*6f40*/  LDS R179, [R170+0x640] ;  /* 0x00064000aab37984 */ /* 0x000fe20000000800 */
[-C--:B------:R-:W-:Y:S02]  /*6f50*/  IDP.4A.S8.S8 R78, R168, R61.reuse, R78 ;  /* 0x0000003da84e7226 */ /* 0x080fe4000000064e */
[----:B------:R-:W-:Y:S02]  /*6f60*/  IDP.4A.S8.S8 R79, R160, R61, R64 ;  /* 0x0000003da04f7226 */ /* 0x000fe40000000640 */
[----:B------:R-:W-:Y:S01]  /*6f70*/  FMUL R61, R176, R77 ;  /* 0x0000004db03d7220 */ /* 0x000fe20000400000 */
[----:B------:R-:W-:Y:S02]  /*6f80*/  IDP.4A.S8.S8 R76, R162, R83, R76 ;  /* 0x00000053a24c7226 */ /* 0x000fe4000000064c */
[-C--:B------:R-:W-:Y:S01]  /*6f90*/  FMUL R64, R175, R60.reuse ;  /* 0x0000003caf407220 */ /* 0x080fe20000400000 */
[----:B------:R-:W-:Y:S01]  /*6fa0*/  IDP.4A.S8.S8 R78, R166, R65, R78 ;  /* 0x00000041a64e7226 */ /* 0x000fe2000000064e */
[----:B------:R-:W-:Y:S01]  /*6fb0*/  I2FP.F32.S32 R81, R81 ;  /* 0x0000005100517245 */ /* 0x000fe20000201400 */
[----:B------:R-:W-:Y:S01]  /*6fc0*/  FMUL R77, R178, R77 ;  /* 0x0000004db24d7220 */ /* 0x000fe20000400000 */
[----:B------:R-:W-:Y:S01]  /*6fd0*/  FMUL R60, R177, R60 ;  /* 0x0000003cb13c7220 */ /* 0x000fe20000400000 */
[----:B------:R-:W-:Y:S01]  /*6fe0*/  IDP.4A.S8.S8 R79, R158, R65, R79 ;  /* 0x000000419e4f7226 */ /* 0x000fe2000000064f */
[----:B------:R-:W-:Y:S01]  /*6ff0*/  I2FP.F32.S32 R76, R76 ;  /* 0x0000004c004c7245 */ /* 0x000fe20000201400 */
[----:B------:R-:W-:-:S02]  /*7000*/  IDP.4A.S8.S8 R78, R165, R62, R78 ;  /* 0x0000003ea54e7226 */ /* 0x000fc4000000064e */
[----:B------:R-:W-:Y:S01]  /*7010*/  FFMA R77, R77, R81, R60 ;  /* 0x000000514d4d7223 */ /* 0x000fe2000000003c */
[----:B------:R-:W-:Y:S01]  /*7020*/  IDP.4A.S8.S8 R79, R157, R62, R79 ;  /* 0x0000003e9d4f7226 */ /* 0x000fe2000000064f */
[----:B------:R-:W0:Y:S01]  /*7030*/  LDS.128 R80, [R174+UR6+0x3400] ;  /* 0x00340006ae507984 */ /* 0x000e220008000c00 */
[----:B------:R-:W-:Y:S02]  /*7040*/  IDP.4A.S8.S8 R60, R163, R66, R78 ;  /* 0x00000042a33c7226 */ /* 0x000fe4000000064e */
[----:B------:R-:W-:Y:S01]  /*7050*/  FFMA R61, R61, R76, R64 ;  /* 0x0000004c3d3d7223 */ /* 0x000fe20000000040 */
[----:B------:R-:W-:Y:S02]  /*7060*/  IDP.4A.S8.S8 R66, R155, R66, R79 ;  /* 0x000000429b427226 */ /* 0x000fe4000000064f */
[----:B------:R-:W-:Y:S01]  /*7070*/  FADD R144, R77, R144 ;  /* 0x000000904d907221 */ /* 0x000fe20000000000 */
[----:B------:R-:W-:Y:S01]  /*7080*/  IDP.4A.S8.S8 R60, R164, R63, R60 ;  /* 0x0000003fa43c7226 */ /* 0x000fe2000000063c */
[----:B------:R-:W1:Y:S01]  /*7090*/  LDS.128 R76, [R174+UR6+0x3410] ;  /* 0x00341006ae4c7984 */ /* 0x000e620008000c00 */
[----:B--2---:R-:W-:-:S02]  /*70a0*/  IDP.4A.S8.S8 R62, R169, R72, RZ ;  /* 0x00000048a93e7226 */ /* 0x004fc400000006ff */
[----:B------:R-:W-:Y:S01]  /*70b0*/  FADD R112, R61, R112 ;  /* 0x000000703d707221 */ /* 0x000fe20000000000 */
[----:B------:R-:W-:Y:S02]  /*70c0*/  IDP.4A.S8.S8 R72, R161, R72, RZ ;  /* 0x00000048a1487226 */ /* 0x000fe400000006ff */
[--C-:B------:R-:W-:Y:S02]  /*70d0*/  HADD2.F32 R61, -RZ, R182.reuse.H0_H0 ;  /* 0x200000b6ff3d7230 */ /* 0x100fe40000004100 */
[----:B------:R-:W-:Y:S02]  /*70e0*/  IDP.4A.S8.S8 R66, R156, R63, R66 ;  /* 0x0000003f9c427226 */ /* 0x000fe40000000642 */
[----:B------:R-:W-:Y:S02]  /*70f0*/  IDP.4A.S8.S8 R60, R162, R67, R60 ;  /* 0x00000043a23c7226 */ /* 0x000fe4000000063c */
[----:B------:R-:W-:Y:S02]  /*7100*/  HADD2.F32 R182, -RZ, R182.H1_H1 ;  /* 0x300000b6ffb67230 */ /* 0x000fe40000004100 */
[----:B---3--:R-:W-:-:S02]  /*7110*/  IDP.4A.S8.S8 R64, R167, R68, R62 ;  /* 0x00000044a7407226 */ /* 0x008fc4000000063e */
[----:B------:R-:W-:Y:S01]  /*7120*/  FMUL R62, R176, R61 ;  /* 0x0000003db03e7220 */ /* 0x000fe20000400000 */
[----:B------:R-:W-:Y:S01]  /*7130*/  IDP.4A.S8.S8 R72, R159, R68, R72 ;  /* 0x000000449f487226 */ /* 0x000fe20000000648 */
[----:B------:R-:W-:Y:S01]  /*7140*/  I2FP.F32.S32 R60, R60 ;  /* 0x0000003c003c7245 */ /* 0x000fe20000201400 */
[----:B------:R-:W-:Y:S02]  /*7150*/  IDP.4A.S8.S8 R64, R168, R73, R64 ;  /* 0x00000049a8407226 */ /* 0x000fe40000000640 */
[-C--:B------:R-:W-:Y:S01]  /*7160*/  FMUL R63, R175, R182.reuse ;  /* 0x000000b6af3f7220 */ /* 0x080fe20000400000 */
[----:B------:R-:W-:Y:S02]  /*7170*/  IDP.4A.S8.S8 R66, R154, R67, R66 ;  /* 0x000000439a427226 */ /* 0x000fe40000000642 */
[----:B------:R-:W-:Y:S01]  /*7180*/  FMUL R65, R177, R182 ;  /* 0x000000b6b1417220 */ /* 0x000fe20000400000 */
[----:B------:R-:W-:Y:S02]  /*7190*/  IDP.4A.S8.S8 R72, R160, R73, R72 ;  /* 0x00000049a0487226 */ /* 0x000fe40000000648 */
[----:B------:R-:W-:Y:S01]  /*71a0*/  FFMA R68, R62, R60, R63 ;  /* 0x0000003c3e447223 */ /* 0x000fe2000000003f */
[----:B------:R-:W-:-:S02]  /*71b0*/  IDP.4A.S8.S8 R67, R166, R69, R64 ;  /* 0x00000045a6437226 */ /* 0x000fc40000000640 */
[----:B------:R-:W-:Y:S01]  /*71c0*/  FMUL R64, R178, R61 ;  /* 0x0000003db2407220 */ /* 0x000fe20000400000 */
[----:B------:R-:W-:Y:S01]  /*71d0*/  IDP.4A.S8.S8 R72, R158, R69, R72 ;  /* 0x000000459e487226 */ /* 0x000fe20000000648 */
[----:B------:R-:W-:Y:S01]  /*71e0*/  I2FP.F32.S32 R66, R66 ;  /* 0x0000004200427245 */ /* 0x000fe20000201400 */
[----:B------:R-:W2:Y:S01]  /*71f0*/  LDS.128 R60, [R174+UR6+0x3600] ;  /* 0x00360006ae3c7984 */ /* 0x000ea20008000c00 */
[-C--:B------:R-:W-:Y:S02]  /*7200*/  IDP.4A.S8.S8 R69, R165, R74.reuse, R67 ;  /* 0x0000004aa5457226 */ /* 0x080fe40000000643 */
[----:B------:R-:W-:Y:S01]  /*7210*/  FADD R113, R68, R113 ;  /* 0x0000007144717221 */ /* 0x000fe20000000000 */
[----:B------:R-:W-:Y:S02]  /*7220*/  IDP.4A.S8.S8 R74, R157, R74, R72 ;  /* 0x0000004a9d4a7226 */ /* 0x000fe40000000648 */
[----:B------:R-:W-:Y:S01]  /*7230*/  FFMA R72, R64, R66, R65 ;  /* 0x0000004240487223 */ /* 0x000fe20000000041 */
[-C--:B------:R-:W-:Y:S01]  /*7240*/  IDP.4A.S8.S8 R69, R163, R70.reuse, R69 ;  /* 0x00000046a3457226 */ /* 0x080fe20000000645 */
[----:B------:R-:W3:Y:S01]  /*7250*/  LDS.128 R64, [R174+UR6+0x3610] ;  /* 0x00361006ae407984 */ /* 0x000ee20008000c00 */
[----:B------:R-:W-:-:S02]  /*7260*/  IDP.4A.S8.S8 R74, R155, R70, R74 ;  /* 0x000000469b4a7226 */ /* 0x000fc4000000064a */
[----:B------:R-:W-:Y:S01]  /*7270*/  FADD R145, R72, R145 ;  /* 0x0000009148917221 */ /* 0x000fe20000000000 */
[-C--:B------:R-:W-:Y:S01]  /*7280*/  IDP.4A.S8.S8 R69, R164, R75.reuse, R69 ;  /* 0x0000004ba4457226 */ /* 0x080fe20000000645 */
[----:B------:R-:W4:Y:S01]  /*7290*/  LDS R182, [R170+0x680] ;  /* 0x00068000aab67984 */ /* 0x000f220000000800 */
[----:B------:R-:W-:Y:S02]  /*72a0*/  IDP.4A.S8.S8 R74, R156, R75, R74 ;  /* 0x0000004b9c4a7226 */ /* 0x000fe4000000064a */
[----:B0-----:R-:W-:Y:S02]  /*72b0*/  IDP.4A.S8.S8 R70, R169, R80, RZ ;  /* 0x00000050a9467226 */ /* 0x001fe400000006ff */
[----:B------:R-:W-:Y:S02]  /*72c0*/  IDP.4A.S8.S8 R69, R162, R71, R69 ;  /* 0x00000047a2457226 */ /* 0x000fe40000000645 */
[--C-:B------:R-:W-:Y:S02]  /*72d0*/  HADD2.F32 R73, -RZ, R179.reuse.H0_H0 ;  /* 0x200000b3ff497230 */ /* 0x100fe40000004100 */
[----:B------:R-:W-:Y:S01]  /*72e0*/  HADD2.F32 R68, -RZ, R179.H1_H1 ;  /* 0x300000b3ff447230 */ /* 0x000fe20000004100 */
[----:B------:R-:W-:Y:S01]  /*72f0*/  I2FP.F32.S32 R69, R69 ;  /* 0x0000004500457245 */ /* 0x000fe20000201400 */
[----:B------:R-:W-:-:S02]  /*7300*/  IDP.4A.S8.S8 R74, R154, R71, R74 ;  /* 0x000000479a4a7226 */ /* 0x000fc4000000064a */
[----:B------:R-:W-:Y:S02]  /*7310*/  IDP.4A.S8.S8 R80, R161, R80, RZ ;  /* 0x00000050a1507226 */ /* 0x000fe400000006ff */
[----:B------:R-:W-:Y:S01]  /*7320*/  FMUL R71, R175, R68 ;  /* 0x00000044af477220 */ /* 0x000fe20000400000 */
[----:B-1----:R-:W-:Y:S02]  /*7330*/  IDP.4A.S8.S8 R72, R167, R76, R70 ;  /* 0x0000004ca7487226 */ /* 0x002fe40000000646 */
[-C--:B------:R-:W-:Y:S01]  /*7340*/  FMUL R70, R176, R73.reuse ;  /* 0x00000049b0467220 */ /* 0x080fe20000400000 */
[----:B------:R-:W-:Y:S01]  /*7350*/  I2FP.F32.S32 R74, R74 ;  /* 0x0000004a004a7245 */ /* 0x000fe20000201400 */
[----:B------:R-:W-:Y:S01]  /*7360*/  FMUL R73, R178, R73 ;  /* 0x00000049b2497220 */ /* 0x000fe20000400000 */
[----:B------:R-:W-:Y:S01]  /*7370*/  FMUL R68, R177, R68 ;  /* 0x00000044b1447220 */ /* 0x000fe20000400000 */
[----:B------:R-:W-:Y:S02]  /*7380*/  IDP.4A.S8.S8 R80, R159, R76, R80 ;  /* 0x0000004c9f507226 */ /* 0x000fe40000000650 */
[----:B------:R-:W-:Y:S01]  /*7390*/  FFMA R69, R70, R69, R71 ;  /* 0x0000004546457223 */ /* 0x000fe20000000047 */
[----:B------:R-:W-:-:S02]  /*73a0*/  IDP.4A.S8.S8 R72, R168, R81, R72 ;  /* 0x00000051a8487226 */ /* 0x000fc40000000648 */
[----:B------:R-:W-:Y:S01]  /*73b0*/  FFMA R71, R73, R74, R68 ;  /* 0x0000004a49477223 */ /* 0x000fe20000000044 */
[----:B------:R-:W-:Y:S02]  /*73c0*/  IDP.4A.S8.S8 R80, R160, R81, R80 ;  /* 0x00000051a0507226 */ /* 0x000fe40000000650 */
[----:B------:R-:W-:Y:S01]  /*73d0*/  FADD R114, R69, R114 ;  /* 0x0000007245727221 */ /* 0x000fe20000000000 */
[-C--:B------:R-:W-:Y:S02]  /*73e0*/  IDP.4A.S8.S8 R68, R166, R77.reuse, R72 ;  /* 0x0000004da6447226 */ /* 0x080fe40000000648 */
[----:B------:R-:W-:Y:S01]  /*73f0*/  FADD R146, R71, R146 ;  /* 0x0000009247927221 */ /* 0x000fe20000000000 */
[----:B------:R-:W-:Y:S01]  /*7400*/  IDP.4A.S8.S8 R80, R158, R77, R80 ;  /* 0x0000004d9e507226 */ /* 0x000fe20000000650 */
[----:B------:R-:W0:Y:S01]  /*7410*/  LDS.128 R72, [R174+UR6+0x3800] ;  /* 0x00380006ae487984 */ /* 0x000e220008000c00 */
[----:B------:R-:W-:Y:S02]  /*7420*/  IDP.4A.S8.S8 R68, R165, R82, R68 ;  /* 0x00000052a5447226 */ /* 0x000fe40000000644 */
[----:B--2---:R-:W-:-:S02]  /*7430*/  IDP.4A.S8.S8 R77, R169, R60, RZ ;  /* 0x0000003ca94d7226 */ /* 0x004fc400000006ff */
[----:B------:R-:W-:Y:S02]  /*7440*/  IDP.4A.S8.S8 R80, R157, R82, R80 ;  /* 0x000000529d507226 */ /* 0x000fe40000000650 */
[----:B------:R-:W-:Y:S02]  /*7450*/  IDP.4A.S8.S8 R60, R161, R60, RZ ;  /* 0x0000003ca13c7226 */ /* 0x000fe400000006ff */
[----:B------:R-:W-:Y:S02]  /*7460*/  IDP.4A.S8.S8 R76, R163, R78, R68 ;  /* 0x0000004ea34c7226 */ /* 0x000fe40000000644 */
[----:B------:R-:W1:Y:S01]  /*7470*/  LDS.128 R68, [R174+UR6+0x3810] ;  /* 0x00381006ae447984 */ /* 0x000e620008000c00 */
[----:B---3--:R-:W-:Y:S02]  /*7480*/  IDP.4A.S8.S8 R77, R167, R64, R77 ;  /* 0x00000040a74d7226 */ /* 0x008fe4000000064d */
[----:B------:R-:W-:Y:S02]  /*7490*/  IDP.4A.S8.S8 R80, R155, R78, R80 ;  /* 0x0000004e9b507226 */ /* 0x000fe40000000650 */
[----:B------:R-:W-:-:S02]  /*74a0*/  IDP.4A.S8.S8 R64, R159, R64, R60 ;  /* 0x000000409f407226 */ /* 0x000fc4000000063c */
[-C--:B------:R-:W-:Y:S02]  /*74b0*/  IDP.4A.S8.S8 R76, R164, R83.reuse, R76 ;  /* 0x00000053a44c7226 */ /* 0x080fe4000000064c */
[----:B------:R-:W-:Y:S02]  /*74c0*/  IDP.4A.S8.S8 R80, R156, R83, R80 ;  /* 0x000000539c507226 */ /* 0x000fe40000000650 */
[-C--:B------:R-:W-:Y:S02]  /*74d0*/  IDP.4A.S8.S8 R77, R168, R61.reuse, R77 ;  /* 0x0000003da84d7226 */ /* 0x080fe4000000064d */
[----:B------:R-:W-:Y:S02]  /*74e0*/  IDP.4A.S8.S8 R64, R160, R61, R64 ;  /* 0x0000003da0407226 */ /* 0x000fe40000000640 */
[----:B------:R-:W-:Y:S02]  /*74f0*/  IDP.4A.S8.S8 R80, R154, R79, R80 ;  /* 0x0000004f9a507226 */ /* 0x000fe40000000650 */
[----:B------:R-:W-:-:S02]  /*7500*/  IDP.4A.S8.S8 R81, R166, R65, R77 ;  /* 0x00000041a6517226 */ /* 0x000fc4000000064d */
[----:B------:R-:W-:Y:S01]  /*7510*/  IDP.4A.S8.S8 R82, R158, R65, R64 ;  /* 0x000000419e527226 */ /* 0x000fe20000000640 */
[----:B------:R-:W-:Y:S01]  /*7520*/  I2FP.F32.S32 R179, R80 ;  /* 0x0000005000b37245 */ /* 0x000fe20000201400 */
[----:B------:R-:W-:Y:S02]  /*7530*/  IDP.4A.S8.S8 R60, R162, R79, R76 ;  /* 0x0000004fa23c7226 */ /* 0x000fe4000000064c */
[----:B------:R-:W2:Y:S01]  /*7540*/  LDS.128 R76, [R174+UR6+0x3a00] ;  /* 0x003a0006ae4c7984 */ /* 0x000ea20008000c00 */
[-C--:B------:R-:W-:Y:S02]  /*7550*/  IDP.4A.S8.S8 R183, R165, R62.reuse, R81 ;  /* 0x0000003ea5b77226 */ /* 0x080fe40000000651 */
[----:B------:R-:W-:Y:S01]  /*7560*/  IDP.4A.S8.S8 R62, R157, R62, R82 ;  /* 0x0000003e9d3e7226 */ /* 0x000fe20000000652 */
[----:B------:R-:W-:Y:S01]  /*7570*/  I2FP.F32.S32 R60, R60 ;  /* 0x0000003c003c7245 */ /* 0x000fe20000201400 */
[----:B------:R-:W3:Y:S01]  /*7580*/  LDS.128 R80, [R174+UR6+0x3a10] ;  /* 0x003a1006ae507984 */ /* 0x000ee20008000c00 */
[----:B----4-:R-:W-:-:S02]  /*7590*/  HADD2.F32 R61, -RZ, R182.H0_H0 ;  /* 0x200000b6ff3d7230 */ /* 0x010fc40000004100 */
[----:B------:R-:W-:Y:S02]  /*75a0*/  HADD2.F32 R182, -RZ, R182.H1_H1 ;  /* 0x300000b6ffb67230 */ /* 0x000fe40000004100 */
[----:B------:R-:W-:Y:S02]  /*75b0*/  IDP.4A.S8.S8 R183, R163, R66, R183 ;  /* 0x00000042a3b77226 */ /* 0x000fe400000006b7 */
[-C--:B------:R-:W-:Y:S01]  /*75c0*/  FMUL R64, R176, R61.reuse ;  /* 0x0000003db0407220 */ /* 0x080fe20000400000 */
[----:B------:R-:W-:Y:S01]  /*75d0*/  FMUL R61, R178, R61 ;  /* 0x0000003db23d7220 */ /* 0x000fe20000400000 */
[-C--:B------:R-:W-:Y:S01]  /*75e0*/  FMUL R65, R175, R182.reuse ;  /* 0x000000b6af417220 */ /* 0x080fe20000400000 */
[----:B------:R-:W-:Y:S01]  /*75f0*/  FMUL R182, R177, R182 ;  /* 0x000000b6b1b67220 */ /* 0x000fe20000400000 */
[----:B------:R-:W-:Y:S02]  /*7600*/  IDP.4A.S8.S8 R62, R155, R66, R62 ;  /* 0x000000429b3e7226 */ /* 0x000fe4000000063e */
[----:B------:R-:W-:Y:S01]  /*7610*/  FFMA R60, R64, R60, R65 ;  /* 0x0000003c403c7223 */ /* 0x000fe20000000041 */
[----:B------:R-:W-:Y:S01]  /*7620*/  FFMA R182, R61, R179, R182 ;  /* 0x000000b33db67223 */ /* 0x000fe200000000b6 */
[----:B------:R-:W-:Y:S01]  /*7630*/  IDP.4A.S8.S8 R183, R164, R63, R183 ;  /* 0x0000003fa4b77226 */ /* 0x000fe200000006b7 */
[----:B------:R-:W4:Y:S01]  /*7640*/  LDS R179, [R170+0x700] ;  /* 0x00070000aab37984 */ /* 0x000f220000000800 */
[----:B------:R-:W-:Y:S01]  /*7650*/  FADD R115, R60, R115 ;  /* 0x000000733c737221 */ /* 0x000fe20000000000 */
[----:B0-----:R-:W-:-:S02]  /*7660*/  IDP.4A.S8.S8 R60, R169, R72, RZ ;  /* 0x00000048a93c7226 */ /* 0x001fc400000006ff */
[----:B------:R-:W-:Y:S01]  /*7670*/  FADD R147, R182, R147 ;  /* 0x00000093b6937221 */ /* 0x000fe20000000000 */
[----:B------:R-:W-:Y:S02]  /*7680*/  IDP.4A.S8.S8 R72, R161, R72, RZ ;  /* 0x00000048a1487226 */ /* 0x000fe400000006ff */
[-C--:B-1----:R-:W-:Y:S02]  /*7690*/  IDP.4A.S8.S8 R64, R167, R68.reuse, R60 ;  /* 0x00000044a7407226 */ /* 0x082fe4000000063c */
[----:B------:R-:W-:Y:S02]  /*76a0*/  IDP.4A.S8.S8 R72, R159, R68, R72 ;  /* 0x000000449f487226 */ /* 0x000fe40000000648 */
[-C--:B------:R-:W-:Y:S02]  /*76b0*/  IDP.4A.S8.S8 R64, R168, R73.reuse, R64 ;  /* 0x00000049a8407226 */ /* 0x080fe40000000640 */
[----:B------:R-:W-:Y:S02]  /*76c0*/  IDP.4A.S8.S8 R72, R160, R73, R72 ;  /* 0x00000049a0487226 */ /* 0x000fe40000000648 */
[----:B------:R-:W-:-:S02]  /*76d0*/  IDP.4A.S8.S8 R62, R156, R63, R62 ;  /* 0x0000003f9c3e7226 */ /* 0x000fc4000000063e */
[--C-:B------:R-:W-:Y:S02]  /*76e0*/  HADD2.F32 R61, -RZ, R184.reuse.H0_H0 ;  /* 0x200000b8ff3d7230 */ /* 0x100fe40000004100 */
[-C--:B------:R-:W-:Y:S02]  /*76f0*/  IDP.4A.S8.S8 R64, R166, R69.reuse, R64 ;  /* 0x00000045a6407226 */ /* 0x080fe40000000640 */
[----:B------:R-:W-:Y:S02]  /*7700*/  IDP.4A.S8.S8 R72, R158, R69, R72 ;  /* 0x000000459e487226 */ /* 0x000fe40000000648 */
[-C--:B------:R-:W-:Y:S01]  /*7710*/  FMUL R60, R176, R61.reuse ;  /* 0x0000003db03c7220 */ /* 0x080fe20000400000 */
[----:B------:R-:W-:Y:S02]  /*7720*/  HADD2.F32 R184, -RZ, R184.H1_H1 ;  /* 0x300000b8ffb87230 */ /* 0x000fe40000004100 */
[----:B------:R-:W-:Y:S01]  /*7730*/  FMUL R61, R178, R61 ;  /* 0x0000003db23d7220 */ /* 0x000fe20000400000 */
[----:B------:R-:W-:-:S02]  /*7740*/  IDP.4A.S8.S8 R183, R162, R67, R183 ;  /* 0x00000043a2b77226 */ /* 0x000fc400000006b7 */
[----:B------:R-:W-:Y:S02]  /*7750*/  IDP.4A.S8.S8 R62, R154, R67, R62 ;  /* 0x000000439a3e7226 */ /* 0x000fe4000000063e */
[----:B------:R-:W-:Y:S01]  /*7760*/  FMUL R63, R175, R184 ;  /* 0x000000b8af3f7220 */ /* 0x000fe20000400000 */
[-C--:B------:R-:W-:Y:S01]  /*7770*/  IDP.4A.S8.S8 R64, R165, R74.reuse, R64 ;  /* 0x0000004aa5407226 */ /* 0x080fe20000000640 */
[----:B------:R-:W-:Y:S01]  /*7780*/  I2FP.F32.S32 R183, R183 ;  /* 0x000000b700b77245 */ /* 0x000fe20000201400 */
[----:B------:R-:W-:Y:S01]  /*7790*/  IDP.4A.S8.S8 R72, R157, R74, R72 ;  /* 0x0000004a9d487226 */ /* 0x000fe20000000648 */
[----:B------:R-:W-:Y:S01]  /*77a0*/  I2FP.F32.S32 R62, R62 ;  /* 0x0000003e003e7245 */ /* 0x000fe20000201400 */
[----:B--2---:R-:W-:Y:S02]  /*77b0*/  IDP.4A.S8.S8 R65, R169, R76, RZ ;  /* 0x0000004ca9417226 */ /* 0x004fe400000006ff */
[----:B------:R-:W-:Y:S01]  /*77c0*/  FMUL R184, R177, R184 ;  /* 0x000000b8b1b87220 */ /* 0x000fe20000400000 */
[----:B------:R-:W-:-:S02]  /*77d0*/  IDP.4A.S8.S8 R76, R161, R76, RZ ;  /* 0x0000004ca14c7226 */ /* 0x000fc400000006ff */
[----:B------:R-:W-:Y:S01]  /*77e0*/  FFMA R63, R60, R183, R63 ;  /* 0x000000b73c3f7223 */ /* 0x000fe2000000003f */
[----:B------:R-:W-:Y:S02]  /*77f0*/  IDP.4A.S8.S8 R64, R163, R70, R64 ;  /* 0x00000046a3407226 */ /* 0x000fe40000000640 */
[----:B------:R-:W-:Y:S01]  /*7800*/  FFMA R61, R61, R62, R184 ;  /* 0x0000003e3d3d7223 */ /* 0x000fe200000000b8 */
[----:B------:R-:W-:Y:S02]  /*7810*/  IDP.4A.S8.S8 R72, R155, R70, R72 ;  /* 0x000000469b487226 */ /* 0x000fe40000000648 */
[----:B------:R-:W-:Y:S01]  /*7820*/  FADD R116, R63, R116 ;  /* 0x000000743f747221 */ /* 0x000fe20000000000 */
[-C--:B---3--:R-:W-:Y:S02]  /*7830*/  IDP.4A.S8.S8 R65, R167, R80.reuse, R65 ;  /* 0x00000050a7417226 */ /* 0x088fe40000000641 */
[----:B------:R-:W-:Y:S01]  /*7840*/  FADD R148, R61, R148 ;  /* 0x000000943d947221 */ /* 0x000fe20000000000 */
[----:B------:R-:W-:Y:S01]  /*7850*/  IDP.4A.S8.S8 R76, R159, R80, R76 ;  /* 0x000000509f4c7226 */ /* 0x000fe2000000064c */
[----:B------:R-:W0:Y:S01]  /*7860*/  LDS.128 R60, [R174+UR6+0x3c00] ;  /* 0x003c0006ae3c7984 */ /* 0x000e220008000c00 */
[----:B------:R-:W-:-:S02]  /*7870*/  IDP.4A.S8.S8 R68, R164, R75, R64 ;  /* 0x0000004ba4447226 */ /* 0x000fc40000000640 */
[----:B------:R-:W-:Y:S01]  /*7880*/  IDP.4A.S8.S8 R72, R156, R75, R72 ;  /* 0x0000004b9c487226 */ /* 0x000fe20000000648 */
[----:B------:R-:W1:Y:S01]  /*7890*/  LDS R183, [R170+0x740] ;  /* 0x00074000aab77984 */ /* 0x000e620000000800 */
[-C--:B------:R-:W-:Y:S02]  /*78a0*/  IDP.4A.S8.S8 R69, R168, R77.reuse, R65 ;  /* 0x0000004da8457226 */ /* 0x080fe40000000641 */
[----:B------:R-:W-:Y:S01]  /*78b0*/  IDP.4A.S8.S8 R77, R160, R77, R76 ;  /* 0x0000004da04d7226 */ /* 0x000fe2000000064c */
[----:B------:R-:W2:Y:S01]  /*78c0*/  LDS.128 R64, [R174+UR6+0x3c10] ;  /* 0x003c1006ae407984 */ /* 0x000ea20008000c00 */
[-C--:B------:R-:W-:Y:S02]  /*78d0*/  IDP.4A.S8.S8 R182, R154, R71.reuse, R72 ;  /* 0x000000479ab67226 */ /* 0x080fe40000000648 */
[----:B------:R-:W-:Y:S02]  /*78e0*/  IDP.4A.S8.S8 R76, R162, R71, R68 ;  /* 0x00000047a24c7226 */ /* 0x000fe40000000644 */
[-C--:B------:R-:W-:Y:S01]  /*78f0*/  IDP.4A.S8.S8 R72, R166, R81.reuse, R69 ;  /* 0x00000051a6487226 */ /* 0x080fe20000000645 */
[----:B------:R-:W-:Y:S01]  /*7900*/  I2FP.F32.S32 R182, R182 ;  /* 0x000000b600b67245 */ /* 0x000fe20000201400 */
[----:B------:R-:W3:Y:S01]  /*7910*/  LDS.128 R68, [R174+UR6+0x3e00] ;  /* 0x003e0006ae447984 */ /* 0x000ee20008000c00 */
[----:B------:R-:W-:Y:S01]  /*7920*/  IDP.4A.S8.S8 R81, R158, R81, R77 ;  /* 0x000000519e517226 */ /* 0x000fe2000000064d */
[----:B------:R-:W-:Y:S01]  /*7930*/  I2FP.F32.S32 R76, R76 ;  /* 0x0000004c004c7245 */ /* 0x000fe20000201400 */
[----:B----4-:R-:W-:-:S02]  /*7940*/  HADD2.F32 R77, -RZ, R179.H0_H0 ;  /* 0x200000b3ff4d7230 */ /* 0x010fc40000004100 */
[----:B------:R-:W-:Y:S02]  /*7950*/  HADD2.F32 R80, -RZ, R179.H1_H1 ;  /* 0x300000b3ff507230 */ /* 0x000fe40000004100 */
[-C--:B------:R-:W-:Y:S02]  /*7960*/  IDP.4A.S8.S8 R179, R165, R78.reuse, R72 ;  /* 0x0000004ea5b37226 */ /* 0x080fe40000000648 */
[----:B------:R-:W4:Y:S01]  /*7970*/  LDS.128 R72, [R174+UR6+0x3e10] ;  /* 0x003e1006ae487984 */ /* 0x000f220008000c00 */
[----:B------:R-:W-:Y:S02]  /*7980*/  IDP.4A.S8.S8 R184, R157, R78, R81 ;  /* 0x0000004e9db87226 */ /* 0x000fe40000000651 */
[----:B------:R-:W-:Y:S01]  /*7990*/  FMUL R81, R175, R80 ;  /* 0x00000050af517220 */ /* 0x000fe20000400000 */
[-C--:B------:R-:W-:Y:S01]  /*79a0*/  FMUL R78, R176, R77.reuse ;  /* 0x0000004db04e7220 */ /* 0x080fe20000400000 */
[-C--:B------:R-:W-:Y:S02]  /*79b0*/  IDP.4A.S8.S8 R179, R163, R82.reuse, R179 ;  /* 0x00000052a3b37226 */ /* 0x080fe400000006b3 */
[----:B------:R-:W-:Y:S01]  /*79c0*/  FMUL R77, R178, R77 ;  /* 0x0000004db24d7220 */ /* 0x000fe20000400000 */
[----:B------:R-:W-:-:S02]  /*79d0*/  IDP.4A.S8.S8 R184, R155, R82, R184 ;  /* 0x000000529bb87226 */ /* 0x000fc400000006b8 */
[----:B------:R-:W-:Y:S01]  /*79e0*/  FFMA R76, R78, R76, R81 ;  /* 0x0000004c4e4c7223 */ /* 0x000fe20000000051 */
[----:B------:R-:W-:Y:S01]  /*79f0*/  LDS R82, [R170+0x7c0] ;  /* 0x0007c000aa527984 */ /* 0x000fe20000000800 */
[----:B------:R-:W-:Y:S01]  /*7a00*/  FMUL R80, R177, R80 ;  /* 0x00000050b1507220 */ /* 0x000fe20000400000 */
[----:B------:R-:W-:Y:S02]  /*7a10*/  IDP.4A.S8.S8 R179, R164, R79, R179 ;  /* 0x0000004fa4b37226 */ /* 0x000fe400000006b3 */
[----:B------:R-:W-:Y:S01]  /*7a20*/  FADD R117, R76, R117 ;  /* 0x000000754c757221 */ /* 0x000fe20000000000 */
[----:B------:R-:W5:Y:S01]  /*7a30*/  LDS R81, [R170+0x780] ;  /* 0x00078000aa517984 */ /* 0x000f620000000800 */
[----:B------:R-:W-:Y:S01]  /*7a40*/  FFMA R80, R77, R182, R80 ;  /* 0x000000b64d507223 */ /* 0x000fe20000000050 */
[----:B------:R-:W-:Y:S02]  /*7a50*/  IDP.4A.S8.S8 R179, R162, R83, R179 ;  /* 0x00000053a2b37226 */ /* 0x000fe400000006b3 */
[----:B0-----:R-:W-:-:S02]  /*7a60*/  IDP.4A.S8.S8 R78, R169, R60, RZ ;  /* 0x0000003ca94e7226 */ /* 0x001fc400000006ff */
[----:B------:R-:W-:Y:S01]  /*7a70*/  FADD R149, R80, R149 ;  /* 0x0000009550957221 */ /* 0x000fe20000000000 */
[----:B------:R-:W-:Y:S01]  /*7a80*/  IDP.4A.S8.S8 R80, R161, R60, RZ ;  /* 0x0000003ca1507226 */ /* 0x000fe200000006ff */
[----:B------:R-:W-:Y:S01]  /*7a90*/  I2FP.F32.S32 R179, R179 ;  /* 0x000000b300b37245 */ /* 0x000fe20000201400 */
[--C-:B-1----:R-:W-:Y:S02]  /*7aa0*/  HADD2.F32 R77, -RZ, R183.reuse.H0_H0 ;  /* 0x200000b7ff4d7230 */ /* 0x102fe40000004100 */
[----:B------:R-:W-:Y:S02]  /*7ab0*/  HADD2.F32 R76, -RZ, R183.H1_H1 ;  /* 0x300000b7ff4c7230 */ /* 0x000fe40000004100 */
[-C--:B--2---:R-:W-:Y:S02]  /*7ac0*/  IDP.4A.S8.S8 R78, R167, R64.reuse, R78 ;  /* 0x00000040a74e7226 */ /* 0x084fe4000000064e */
[----:B------:R-:W-:Y:S01]  /*7ad0*/  FMUL R60, R176, R77 ;  /* 0x0000004db03c7220 */ /* 0x000fe20000400000 */
[----:B------:R-:W-:-:S02]  /*7ae0*/  IDP.4A.S8.S8 R80, R159, R64, R80 ;  /* 0x000000409f507226 */ /* 0x000fc40000000650 */
[----:B------:R-:W-:Y:S01]  /*7af0*/  FMUL R77, R178, R77 ;  /* 0x0000004db24d7220 */ /* 0x000fe20000400000 */
[-C--:B------:R-:W-:Y:S02]  /*7b00*/  IDP.4A.S8.S8 R78, R168, R61.reuse, R78 ;  /* 0x0000003da84e7226 */ /* 0x080fe4000000064e */
[----:B------:R-:W-:Y:S02]  /*7b10*/  IDP.4A.S8.S8 R80, R160, R61, R80 ;  /* 0x0000003da0507226 */ /* 0x000fe40000000650 */
[-C--:B---3--:R-:W-:Y:S02]  /*7b20*/  IDP.4A.S8.S8 R169, R169, R68.reuse, RZ ;  /* 0x00000044a9a97226 */ /* 0x088fe400000006ff */
[----:B------:R-:W-:Y:S02]  /*7b30*/  IDP.4A.S8.S8 R68, R161, R68, RZ ;  /* 0x00000044a1447226 */ /* 0x000fe400000006ff */
[-C--:B------:R-:W-:Y:S02]  /*7b40*/  IDP.4A.S8.S8 R78, R166, R65.reuse, R78 ;  /* 0x00000041a64e7226 */ /* 0x080fe4000000064e */
[----:B------:R-:W-:-:S02]  /*7b50*/  IDP.4A.S8.S8 R80, R158, R65, R80 ;  /* 0x000000419e507226 */ /* 0x000fc40000000650 */
[-C--:B----4-:R-:W-:Y:S02]  /*7b60*/  IDP.4A.S8.S8 R169, R167, R72.reuse, R169 ;  /* 0x00000048a7a97226 */ /* 0x090fe400000006a9 */
        /* <DEDUP_REMOVED lines=13> */
[----:B------:R-:W-:Y:S02]  /*7c40*/  IDP.4A.S8.S8 R184, R156, R79, R184 ;  /* 0x0000004f9cb87226 */ /* 0x000fe400000006b8 */
[-C--:B------:R-:W-:Y:S01]  /*7c50*/  FMUL R79, R175, R76.reuse ;  /* 0x0000004caf4f7220 */ /* 0x080fe20000400000 */
[-C--:B------:R-:W-:Y:S02]  /*7c60*/  IDP.4A.S8.S8 R78, R164, R63.reuse, R78 ;  /* 0x0000003fa44e7226 */ /* 0x080fe4000000064e */
[----:B------:R-:W-:Y:S01]  /*7c70*/  FMUL R76, R177, R76 ;  /* 0x0000004cb14c7220 */ /* 0x000fe20000400000 */
[----:B------:R-:W-:-:S02]  /*7c80*/  IDP.4A.S8.S8 R80, R156, R63, R80 ;  /* 0x0000003f9c507226 */ /* 0x000fc40000000650 */
[----:B------:R-:W-:Y:S01]  /*7c90*/  FFMA R79, R60, R179, R79 ;  /* 0x000000b33c4f7223 */ /* 0x000fe2000000004f */
[-C--:B------:R-:W-:Y:S02]  /*7ca0*/  IDP.4A.S8.S8 R169, R164, R71.reuse, R169 ;  /* 0x00000047a4a97226 */ /* 0x080fe400000006a9 */
[----:B------:R-:W-:Y:S02]  /*7cb0*/  IDP.4A.S8.S8 R68, R156, R71, R68 ;  /* 0x000000479c447226 */ /* 0x000fe40000000644 */
[----:B------:R-:W-:Y:S01]  /*7cc0*/  FADD R118, R79, R118 ;  /* 0x000000764f767221 */ /* 0x000fe20000000000 */
[--C-:B-----5:R-:W-:Y:S02]  /*7cd0*/  HADD2.F32 R61, -RZ, R81.reuse.H0_H0 ;  /* 0x20000051ff3d7230 */ /* 0x120fe40000004100 */
[----:B------:R-:W-:Y:S02]  /*7ce0*/  HADD2.F32 R60, -RZ, R81.H1_H1 ;  /* 0x30000051ff3c7230 */ /* 0x000fe40000004100 */
[----:B------:R-:W-:-:S02]  /*7cf0*/  HADD2.F32 R65, -RZ, R82.H0_H0 ;  /* 0x20000052ff417230 */ /* 0x000fc40000004100 */
[----:B------:R-:W-:Y:S01]  /*7d00*/  FMUL R62, R176, R61 ;  /* 0x0000003db03e7220 */ /* 0x000fe20000400000 */
[----:B------:R-:W-:Y:S02]  /*7d10*/  IDP.4A.S8.S8 R184, R154, R83, R184 ;  /* 0x000000539ab87226 */ /* 0x000fe400000006b8 */
[C---:B------:R-:W-:Y:S01]  /*7d20*/  FMUL R63, R175.reuse, R60 ;  /* 0x0000003caf3f7220 */ /* 0x040fe20000400000 */
[----:B------:R-:W-:Y:S02]  /*7d30*/  IDP.4A.S8.S8 R78, R162, R67, R78 ;  /* 0x00000043a24e7226 */ /* 0x000fe4000000064e */
[----:B------:R-:W-:Y:S01]  /*7d40*/  FMUL R176, R176, R65 ;  /* 0x00000041b0b07220 */ /* 0x000fe20000400000 */
[----:B------:R-:W-:Y:S01]  /*7d50*/  IDP.4A.S8.S8 R80, R154, R67, R80 ;  /* 0x000000439a507226 */ /* 0x000fe20000000650 */
[----:B------:R-:W-:Y:S01]  /*7d60*/  I2FP.F32.S32 R184, R184 ;  /* 0x000000b800b87245 */ /* 0x000fe20000201400 */
[-C--:B------:R-:W-:Y:S01]  /*7d70*/  IDP.4A.S8.S8 R169, R162, R75.reuse, R169 ;  /* 0x0000004ba2a97226 */ /* 0x080fe200000006a9 */
[----:B------:R-:W-:Y:S01]  /*7d80*/  I2FP.F32.S32 R78, R78 ;  /* 0x0000004e004e7245 */ /* 0x000fe20000201400 */
[----:B------:R-:W-:Y:S01]  /*7d90*/  HADD2.F32 R82, -RZ, R82.H1_H1 ;  /* 0x30000052ff527230 */ /* 0x000fe20000004100 */
[----:B------:R-:W-:Y:S01]  /*7da0*/  I2FP.F32.S32 R80, R80 ;  /* 0x0000005000507245 */ /* 0x000fe20000201400 */
[----:B------:R-:W-:Y:S01]  /*7db0*/  IDP.4A.S8.S8 R68, R154, R75, R68 ;  /* 0x0000004b9a447226 */ /* 0x000fe20000000644 */
[----:B------:R-:W-:Y:S01]  /*7dc0*/  I2FP.F32.S32 R169, R169 ;  /* 0x000000a900a97245 */ /* 0x000fe20000201400 */
[C---:B------:R-:W-:Y:S01]  /*7dd0*/  FMUL R61, R178.reuse, R61 ;  /* 0x0000003db23d7220 */ /* 0x040fe20000400000 */
[----:B------:R-:W-:Y:S01]  /*7de0*/  FMUL R175, R175, R82 ;  /* 0x00000052afaf7220 */ /* 0x000fe20000400000 */
[----:B------:R-:W-:Y:S01]  /*7df0*/  FMUL R65, R178, R65 ;  /* 0x00000041b2417220 */ /* 0x000fe20000400000 */
[----:B------:R-:W-:Y:S01]  /*7e00*/  I2FP.F32.S32 R68, R68 ;  /* 0x0000004400447245 */ /* 0x000fe20000201400 */
[C---:B------:R-:W-:Y:S01]  /*7e10*/  FMUL R60, R177.reuse, R60 ;  /* 0x0000003cb13c7220 */ /* 0x040fe20000400000 */
[----:B------:R-:W-:Y:S01]  /*7e20*/  FMUL R82, R177, R82 ;  /* 0x00000052b1527220 */ /* 0x000fe20000400000 */
[----:B------:R-:W-:Y:S01]  /*7e30*/  FFMA R77, R77, R184, R76 ;  /* 0x000000b84d4d7223 */ /* 0x000fe2000000004c */
[----:B------:R-:W-:Y:S01]  /*7e40*/  FFMA R62, R62, R78, R63 ;  /* 0x0000004e3e3e7223 */ /* 0x000fe2000000003f */
[----:B------:R-:W-:Y:S01]  /*7e50*/  FFMA R60, R61, R80, R60 ;  /* 0x000000503d3c7223 */ /* 0x000fe2000000003c */
[----:B------:R-:W-:Y:S01]  /*7e60*/  FFMA R169, R176, R169, R175 ;  /* 0x000000a9b0a97223 */ /* 0x000fe200000000af */
[----:B------:R-:W-:Y:S01]  /*7e70*/  FFMA R65, R65, R68, R82 ;  /* 0x0000004441417223 */ /* 0x000fe20000000052 */
[----:B------:R-:W-:Y:S01]  /*7e80*/  FADD R150, R77, R150 ;  /* 0x000000964d967221 */ /* 0x000fe20000000000 */
[----:B------:R-:W-:Y:S01]  /*7e90*/  FADD R119, R62, R119 ;  /* 0x000000773e777221 */ /* 0x000fe20000000000 */
[----:B------:R-:W-:Y:S01]  /*7ea0*/  FADD R151, R60, R151 ;  /* 0x000000973c977221 */ /* 0x000fe20000000000 */
[----:B------:R-:W-:Y:S01]  /*7eb0*/  FADD R120, R169, R120 ;  /* 0x00000078a9787221 */ /* 0x000fe20000000000 */
[----:B------:R-:W-:Y:S01]  /*7ec0*/  FADD R152, R65, R152 ;  /* 0x0000009841987221 */ /* 0x000fe20000000000 */
[----:B------:R-:W-:Y:S06]  /*7ed0*/  BRA.U !UP0, `(.L_x_33) ;  /* 0xffffffbd08c47547 */ /* 0x000fec000b83ffff */
[----:B------:R-:W-:Y:S01]  /*7ee0*/  LEA.HI R60, R55, UR4, RZ, 0x1d ;  /* 0x00000004373c7c11 */ /* 0x000fe2000f8fe8ff */
[----:B------:R-:W-:Y:S01]  /*7ef0*/  HFMA2 R204, -RZ, RZ, 0, 2.1457672119140625e-06 ;  /* 0x00000024ffcc7431 */ /* 0x000fe200000001ff */
[----:B------:R-:W-:Y:S01]  /*7f00*/  IADD3 R172, PT, PT, R172, UR4, RZ ;  /* 0x00000004acac7c10 */ /* 0x000fe2000fffe0ff */
[----:B------:R-:W-:Y:S01]  /*7f10*/  HFMA2 R208, -RZ, RZ, 0, 2.1457672119140625e-06 ;  /* 0x00000024ffd07431 */ /* 0x000fe200000001ff */
[-C--:B------:R-:W-:Y:S01]  /*7f20*/  IADD3 R73, PT, PT, R37, R60.reuse, RZ ;  /* 0x0000003c25497210 */ /* 0x080fe20007ffe0ff */
[----:B------:R-:W-:Y:S01]  /*7f30*/  BAR.SYNC.DEFER_BLOCKING 0x0 ;  /* 0x0000000000007b1d */ /* 0x000fe20000010000 */
[-C--:B------:R-:W-:Y:S02]  /*7f40*/  IADD3 R71, PT, PT, R38, R60.reuse, RZ ;  /* 0x0000003c26477210 */ /* 0x080fe40007ffe0ff */
[-C--:B------:R-:W-:Y:S01]  /*7f50*/  IADD3 R75, PT, PT, R36, R60.reuse, RZ ;  /* 0x0000003c244b7210 */ /* 0x080fe20007ffe0ff */
[----:B------:R-:W-:Y:S01]  /*7f60*/  IMAD.WIDE R72, R73, 0x24, R180 ;  /* 0x0000002449487825 */ /* 0x000fe200078e02b4 */
[----:B------:R-:W-:-:S02]  /*7f70*/  IADD3 R77, PT, PT, R35, R60, RZ ;  /* 0x0000003c234d7210 */ /* 0x000fc40007ffe0ff */
[-C--:B------:R-:W-:Y:S01]  /*7f80*/  IADD3 R69, PT, PT, R39, R60.reuse, RZ ;  /* 0x0000003c27457210 */ /* 0x080fe20007ffe0ff */
[--C-:B------:R-:W-:Y:S01]  /*7f90*/  IMAD.WIDE R70, R71, 0x24, R180.reuse ;  /* 0x0000002447467825 */ /* 0x100fe200078e02b4 */
[-C--:B------:R-:W-:Y:S01]  /*7fa0*/  IADD3 R67, PT, PT, R40, R60.reuse, RZ ;  /* 0x0000003c28437210 */ /* 0x080fe20007ffe0ff */
[----:B------:R0:W2:Y:S01]  /*7fb0*/  LDG.E.CONSTANT R72, desc[UR14][R72.64+0x4] ;  /* 0x0000040e48487981 */ /* 0x0000a2000c1e9900 */
[-C--:B------:R-:W-:Y:S01]  /*7fc0*/  IADD3 R65, PT, PT, R41, R60.reuse, RZ ;  /* 0x0000003c29417210 */ /* 0x080fe20007ffe0ff */
[--C-:B------:R-:W-:Y:S01]  /*7fd0*/  IMAD.WIDE R74, R75, 0x24, R180.reuse ;  /* 0x000000244b4a7825 */ /* 0x100fe200078e02b4 */
[-C--:B------:R-:W-:Y:S01]  /*7fe0*/  IADD3 R63, PT, PT, R42, R60.reuse, RZ ;  /* 0x0000003c2a3f7210 */ /* 0x080fe20007ffe0ff */
[----:B------:R1:W3:Y:S01]  /*7ff0*/  LDG.E.CONSTANT R70, desc[UR14][R70.64+0x4] ;  /* 0x0000040e46467981 */ /* 0x0002e2000c1e9900 */
[-C--:B------:R-:W-:Y:S01]  /*8000*/  IADD3 R197, PT, PT, R44, R60.reuse, RZ ;  /* 0x0000003c2cc57210 */ /* 0x080fe20007ffe0ff */
[--C-:B------:R-:W-:Y:S01]  /*8010*/  IMAD.WIDE R76, R77, 0x24, R180.reuse ;  /* 0x000000244d4c7825 */ /* 0x100fe200078e02b4 */
[-C--:B------:R-:W-:Y:S01]  /*8020*/  IADD3 R195, PT, PT, R14, R60.reuse, RZ ;  /* 0x0000003c0ec37210 */ /* 0x080fe20007ffe0ff */
[----:B------:R4:W5:Y:S01]  /*8030*/  LDG.E.CONSTANT R74, desc[UR14][R74.64+0x4] ;  /* 0x0000040e4a4a7981 */ /* 0x000962000c1e9900 */
        /* <DEDUP_REMOVED lines=42> */
[----:B------:R-:W-:Y:S01]  /*82e0*/  IADD3 R199, PT, PT, R45, R60, RZ ;  /* 0x0000003c2dc77210 */ /* 0x000fe20007ffe0ff */
[----:B------:R-:W5:Y:S01]  /*82f0*/  LDG.E.CONSTANT R186, desc[UR14][R186.64+0x4] ;  /* 0x0000040ebaba7981 */ /* 0x000f62000c1e9900 */
[-C--:B0-----:R-:W-:Y:S01]  /*8300*/  IADD3 R73, PT, PT, R46, R172.reuse, RZ ;  /* 0x000000ac2e497210 */ /* 0x081fe20007ffe0ff */
[--C-:B------:R-:W-:Y:S01]  /*8310*/  IMAD.WIDE R182, R183, 0x24, R180.reuse ;  /* 0x00000024b7b67825 */ /* 0x100fe200078e02b4 */
[----:B------:R-:W-:Y:S01]  /*8320*/  MOV R206, 0x24 ;  /* 0x0000002400ce7802 */ /* 0x000fe20000000f00 */
[----:B------:R-:W5:Y:S01]  /*8330*/  LDG.E.CONSTANT R184, desc[UR14][R184.64+0x4] ;  /* 0x0000040eb8b87981 */ /* 0x000f62000c1e9900 */
[-C--:B-1----:R-:W-:Y:S01]  /*8340*/  IADD3 R71, PT, PT, R47, R172.reuse, RZ ;  /* 0x000000ac2f477210 */ /* 0x082fe20007ffe0ff */
[--C-:B------:R-:W-:Y:S01]  /*8350*/  IMAD.WIDE R178, R179, 0x24, R180.reuse ;  /* 0x00000024b3b27825 */ /* 0x100fe200078e02b4 */
[-C--:B----4-:R-:W-:Y:S01]  /*8360*/  IADD3 R75, PT, PT, R48, R172.reuse, RZ ;  /* 0x000000ac304b7210 */ /* 0x090fe20007ffe0ff */
[----:B------:R-:W4:Y:S01]  /*8370*/  LDG.E.CONSTANT R182, desc[UR14][R182.64+0x4] ;  /* 0x0000040eb6b67981 */ /* 0x000f22000c1e9900 */
[----:B------:R-:W-:Y:S01]  /*8380*/  MOV R77, 0x24 ;  /* 0x00000024004d7802 */ /* 0x000fe20000000f00 */
[--C-:B------:R-:W-:Y:S01]  /*8390*/  IMAD.WIDE R176, R177, 0x24, R180.reuse ;  /* 0x00000024b1b07825 */ /* 0x100fe200078e02b4 */
[----:B------:R-:W-:Y:S01]  /*83a0*/  IADD3 R172, PT, PT, R49, R172, RZ ;  /* 0x000000ac31ac7210 */ /* 0x000fe20007ffe0ff */
[----:B------:R-:W4:Y:S02]  /*83b0*/  LDG.E.CONSTANT R178, desc[UR14][R178.64+0x4] ;  /* 0x0000040eb2b27981 */ /* 0x000f24000c1e9900 */
[----:B------:R-:W-:-:S02]  /*83c0*/  IMAD.WIDE R174, R175, 0x24, R180 ;  /* 0x00000024afae7825 */ /* 0x000fc400078e02b4 */
[----:B------:R-:W4:Y:S02]  /*83d0*/  LDG.E.CONSTANT R176, desc[UR14][R176.64+0x4] ;  /* 0x0000040eb0b07981 */ /* 0x000f24000c1e9900 */
[--C-:B------:R-:W-:Y:S02]  /*83e0*/  IMAD.WIDE R168, R169, 0x24, R180.reuse ;  /* 0x00000024a9a87825 */ /* 0x100fe400078e02b4 */
[----:B------:R-:W4:Y:S02]  /*83f0*/  LDG.E.CONSTANT R174, desc[UR14][R174.64+0x4] ;  /* 0x0000040eaeae7981 */ /* 0x000f24000c1e9900 */
[--C-:B------:R-:W-:Y:S02]  /*8400*/  IMAD.WIDE R166, R167, 0x24, R180.reuse ;  /* 0x00000024a7a67825 */ /* 0x100fe400078e02b4 */
        /* <DEDUP_REMOVED lines=21> */
[----:B------:R-:W-:Y:S02]  /*8560*/  IMAD.WIDE R180, R199, 0x24, R180 ;  /* 0x00000024c7b47825 */ /* 0x000fe400078e02b4 */
[----:B------:R0:W4:Y:S02]  /*8570*/  LDG.E.CONSTANT R60, desc[UR14][R60.64+0x4] ;  /* 0x0000040e3c3c7981 */ /* 0x000124000c1e9900 */
[----:B------:R-:W-:Y:S02]  /*8580*/  IMAD.WIDE R68, R73, R204, UR10 ;  /* 0x0000000a49447e25 */ /* 0x000fe4000f8e02cc */
[----:B------:R-:W4:Y:S02]  /*8590*/  LDG.E.CONSTANT R180, desc[UR14][R180.64+0x4] ;  /* 0x0000040eb4b47981 */ /* 0x000f24000c1e9900 */
[----:B------:R-:W-:-:S02]  /*85a0*/  IMAD.WIDE R66, R71, R206, UR10 ;  /* 0x0000000a47427e25 */ /* 0x000fc4000f8e02ce */
[----:B------:R-:W4:Y:S02]  /*85b0*/  LDG.E.CONSTANT R68, desc[UR14][R68.64+0x90] ;  /* 0x0000900e44447981 */ /* 0x000f24000c1e9900 */
[----:B------:R-:W-:Y:S02]  /*85c0*/  IMAD.WIDE R64, R75, R208, UR10 ;  /* 0x0000000a4b407e25 */ /* 0x000fe4000f8e02d0 */
[----:B------:R-:W4:Y:S02]  /*85d0*/  LDG.E.CONSTANT R66, desc[UR14][R66.64+0x90] ;  /* 0x0000900e42427981 */ /* 0x000f24000c1e9900 */
[----:B------:R-:W-:Y:S02]  /*85e0*/  IMAD.WIDE R62, R172, R77, UR10 ;  /* 0x0000000aac3e7e25 */ /* 0x000fe4000f8e024d */
[----:B------:R-:W4:Y:S04]  /*85f0*/  LDG.E.CONSTANT R64, desc[UR14][R64.64+0x90] ;  /* 0x0000900e40407981 */ /* 0x000f28000c1e9900 */
[----:B------:R1:W4:Y:S01]  /*8600*/  LDG.E.CONSTANT R62, desc[UR14][R62.64+0x90] ;  /* 0x0000900e3e3e7981 */ /* 0x000322000c1e9900 */
[----:B------:R-:W-:-:S04]  /*8610*/  SHF.L.U32 R172, R54, 0x3, RZ ;  /* 0x0000000336ac7819 */ /* 0x000fc800000006ff */
[----:B0-----:R-:W-:-:S04]  /*8620*/  LEA.HI R61, R153, R172, RZ, 0x1e ;  /* 0x000000ac993d7211 */ /* 0x001fc800078ff0ff */
[----:B------:R-:W-:-:S04]  /*8630*/  SHF.L.U32 R61, R61, 0x4, RZ ;  /* 0x000000043d3d7819 */ /* 0x000fc800000006ff */
[C---:B------:R-:W-:Y:S02]  /*8640*/  IADD3 R71, PT, PT, R61.reuse, 0x200, RZ ;  /* 0x000002003d477810 */ /* 0x040fe40007ffe0ff */
[C---:B------:R-:W-:Y:S02]  /*8650*/  LOP3.LUT R172, R61.reuse, 0x7f0, RZ, 0xc0, !PT ;  /* 0x000007f03dac7812 */ /* 0x040fe400078ec0ff */
[----:B------:R-:W-:Y:S02]  /*8660*/  IADD3 R61, PT, PT, R61, 0x600, RZ ;  /* 0x000006003d3d7810 */ /* 0x000fe40007ffe0ff */
[----:B------:R-:W-:Y:S02]  /*8670*/  LOP3.LUT R204, R71, 0x7f0, RZ, 0xc0, !PT ;  /* 0x000007f047cc7812 */ /* 0x000fe400078ec0ff */
[----:B------:R-:W-:Y:S02]  /*8680*/  LOP3.LUT R206, R172, 0x400, RZ, 0x3c, !PT ;  /* 0x00000400acce7812 */ /* 0x000fe400078e3cff */
[----:B------:R-:W-:-:S02]  /*8690*/  LOP3.LUT R208, R61, 0x7f0, RZ, 0xc0, !PT ;  /* 0x000007f03dd07812 */ /* 0x000fc400078ec0ff */
[--C-:B------:R-:W-:Y:S02]  /*86a0*/  LOP3.LUT R61, R172, 0xc, R173.reuse, 0xf8, !PT ;  /* 0x0000000cac3d7812 */ /* 0x100fe400078ef8ad */
[--C-:B-1----:R-:W-:Y:S02]  /*86b0*/  LOP3.LUT R63, R204, 0xc, R173.reuse, 0xf8, !PT ;  /* 0x0000000ccc3f7812 */ /* 0x102fe400078ef8ad */
[--C-:B------:R-:W-:Y:S02]  /*86c0*/  LOP3.LUT R65, R206, 0xc, R173.reuse, 0xf8, !PT ;  /* 0x0000000cce417812 */ /* 0x100fe400078ef8ad */
[----:B------:R-:W-:Y:S01]  /*86d0*/  LOP3.LUT R173, R208, 0xc, R173, 0xf8, !PT ;  /* 0x0000000cd0ad7812 */ /* 0x000fe200078ef8ad */
[----:B------:R-:W-:Y:S01]  /*86e0*/  UMOV UR5, 0x10 ;  /* 0x0000001000057882 */ /* 0x000fe20000000000 */
[----:B--2---:R0:W-:Y:S04]  /*86f0*/  STS [R171+UR6+0x3000], R72 ;  /* 0x00300048ab007988 */ /* 0x0041e80008000806 */
[----:B---3--:R0:W-:Y:S04]  /*8700*/  STS [R171+UR6+0x3200], R70 ;  /* 0x00320046ab007988 */ /* 0x0081e80008000806 */
[----:B-----5:R0:W-:Y:S04]  /*8710*/  STS [R171+UR6+0x2e00], R74 ;  /* 0x002e004aab007988 */ /* 0x0201e80008000806 */
[----:B------:R0:W-:Y:S04]  /*8720*/  STS [R171+UR6+0x2c00], R76 ;  /* 0x002c004cab007988 */ /* 0x0001e80008000806 */
[----:B------:R0:W-:Y:S04]  /*8730*/  STS [R171+UR6+0x3400], R170 ;  /* 0x003400aaab007988 */ /* 0x0001e80008000806 */
[----:B------:R0:W-:Y:S04]  /*8740*/  STS [R171+UR6+0x3600], R198 ;  /* 0x003600c6ab007988 */ /* 0x0001e80008000806 */
[----:B------:R0:W-:Y:S04]  /*8750*/  STS [R171+UR6+0x3800], R200 ;  /* 0x003800c8ab007988 */ /* 0x0001e80008000806 */
[----:B------:R0:W-:Y:S04]  /*8760*/  STS [R171+UR6+0x3a00], R202 ;  /* 0x003a00caab007988 */ /* 0x0001e80008000806 */
[----:B------:R0:W-:Y:S04]  /*8770*/  STS [R171+UR6], R196 ;  /* 0x000000c4ab007988 */ /* 0x0001e80008000806 */
[----:B------:R0:W-:Y:S04]  /*8780*/  STS [R171+UR6+0x200], R194 ;  /* 0x000200c2ab007988 */ /* 0x0001e80008000806 */
[----:B------:R0:W-:Y:S04]  /*8790*/  STS [R171+UR6+0x400], R192 ;  /* 0x000400c0ab007988 */ /* 0x0001e80008000806 */
[----:B------:R0:W-:Y:S04]  /*87a0*/  STS [R171+UR6+0x600], R190 ;  /* 0x000600beab007988 */ /* 0x0001e80008000806 */
[----:B------:R0:W-:Y:S04]  /*87b0*/  STS [R171+UR6+0x800], R188 ;  /* 0x000800bcab007988 */ /* 0x0001e80008000806 */
[----:B------:R0:W-:Y:S04]  /*87c0*/  STS [R171+UR6+0xa00], R186 ;  /* 0x000a00baab007988 */ /* 0x0001e80008000806 */
[----:B------:R0:W-:Y:S04]  /*87d0*/  STS [R171+UR6+0xc00], R184 ;  /* 0x000c00b8ab007988 */ /* 0x0001e80008000806 */
        /* <DEDUP_REMOVED lines=21> */
[----:B------:R-:W-:Y:S06]  /*8930*/  BAR.SYNC.DEFER_BLOCKING 0x0 ;  /* 0x0000000000007b1d */ /* 0x000fec0000010000 */
.L_x_34:
[----:B------:R-:W-:Y:S01]  /*8940*/  USHF.L.U32 UR8, UR5, 0x1, URZ ;  /* 0x0000000105087899 */ /* 0x000fe200080006ff */
[----:B0-----:R-:W-:Y:S01]  /*8950*/  MOV R60, 0x41 ;  /* 0x00000041003c7802 */ /* 0x001fe20000000f00 */
[----:B------:R-:W-:Y:S02]  /*8960*/  USHF.L.U32 UR9, UR5, 0x3, URZ ;  /* 0x0000000305097899 */ /* 0x000fe400080006ff */
[----:B------:R-:W-:Y:S01]  /*8970*/  MOV R69, UR5 ;  /* 0x0000000500457c02 */ /* 0x000fe20008000f00 */
[----:B------:R-:W-:Y:S02]  /*8980*/  UISETP.GE.U32.AND UP0, UPT, UR5, 0x1c, UPT ;  /* 0x0000001c0500788c */ /* 0x000fe4000bf06070 */
[----:B------:R-:W-:Y:S01]  /*8990*/  MOV R71, UR5 ;  /* 0x0000000500477c02 */ /* 0x000fe20008000f00 */
[----:B------:R-:W-:Y:S01]  /*89a0*/  ULOP3.LUT UR9, UR9, 0x60, URZ, 0xc0, !UPT ;  /* 0x0000006009097892 */ /* 0x000fe2000f8ec0ff */
[----:B------:R-:W-:Y:S01]  /*89b0*/  IMAD R60, R55, R60, UR8 ;  /* 0x00000008373c7e24 */ /* 0x000fe2000f8e023c */
[----:B------:R-:W-:Y:S01]  /*89c0*/  LEA.HI R69, R69, R56, RZ, 0x1e ;  /* 0x0000003845457211 */ /* 0x000fe200078ff0ff */
[----:B------:R-:W-:Y:S01]  /*89d0*/  UIADD3 UR8, UPT, UPT, UR8, 0x4, -UR5 ;  /* 0x0000000408087890 */ /* 0x000fe2000fffe805 */
[----:B------:R-:W-:-:S02]  /*89e0*/  LEA.HI R70, R71, R0, RZ, 0x1e ;  /* 0x0000000047467211 */ /* 0x000fc400078ff0ff */
[----:B------:R-:W-:Y:S02]  /*89f0*/  LEA R68, R60, UR16, 0x2 ;  /* 0x000000103c447c11 */ /* 0x000fe4000f8e10ff */
[----:B------:R-:W-:Y:S01]  /*8a00*/  LEA R170, R54, UR9, 0x7 ;  /* 0x0000000936aa7c11 */ /* 0x000fe2000f8e38ff */
[----:B------:R-:W-:Y:S01]  /*8a10*/  ULOP3.LUT UR9, UR5, 0xc, URZ, 0xc0, !UPT ;  /* 0x0000000c05097892 */ /* 0x000fe2000f8ec0ff */
[----:B------:R-:W-:Y:S01]  /*8a20*/  LEA R69, R69, UR13, 0x2 ;  /* 0x0000000d45457c11 */ /* 0x000fe2000f8e10ff */
[----:B------:R-:W-:Y:S01]  /*8a30*/  LDS R167, [R68+-0x2080] ;  /* 0xffdf800044a77984 */ /* 0x000fe20000000800 */
[----:B------:R-:W-:Y:S01]  /*8a40*/  LEA R71, R70, UR13, 0x2 ;  /* 0x0000000d46477c11 */ /* 0x000fe2000f8e10ff */
[----:B------:R-:W-:Y:S02]  /*8a50*/  UMOV UR5, UR8 ;  /* 0x0000000800057c82 */ /* 0x000fe40008000000 */
[----:B------:R-:W0:Y:S01]  /*8a60*/  LDS.128 R60, [R170+UR6] ;  /* 0x00000006aa3c7984 */ /* 0x000e220008000c00 */
[----:B------:R-:W-:-:S03]  /*8a70*/  LEA R169, R54, UR9, 0x4 ;  /* 0x0000000936a97c11 */ /* 0x000fc6000f8e20ff */
[----:B------:R-:W-:Y:S04]  /*8a80*/  LDS R165, [R68+-0x207c] ;  /* 0xffdf840044a57984 */ /* 0x000fe80000000800 */
[----:B------:R-:W1:Y:S04]  /*8a90*/  LDS R159, [R68] ;  /* 0x00000000449f7984 */ /* 0x000e680000000800 */
[----:B------:R-:W2:Y:S04]  /*8aa0*/  LDS.128 R64, [R170+UR6+0x10] ;  /* 0x00001006aa407984 */ /* 0x000ea80008000c00 */
[----:B------:R-:W3:Y:S04]  /*8ab0*/  LDS R157, [R68+0x4] ;  /* 0x00000400449d7984 */ /* 0x000ee80000000800 */
[----:B------:R-:W4:Y:S04]  /*8ac0*/  LDS R168, [R68+-0x2078] ;  /* 0xffdf880044a87984 */ /* 0x000f280000000800 */
[----:B------:R-:W5:Y:S04]  /*8ad0*/  LDS R160, [R68+0x8] ;  /* 0x0000080044a07984 */ /* 0x000f680000000800 */
[----:B------:R-:W5:Y:S04]  /*8ae0*/  LDS R166, [R68+-0x2074] ;  /* 0xffdf8c0044a67984 */ /* 0x000f680000000800 */
[----:B------:R-:W5:Y:S04]  /*8af0*/  LDS R158, [R68+0xc] ;  /* 0x00000c00449e7984 */ /* 0x000f680000000800 */
[----:B------:R-:W5:Y:S04]  /*8b00*/  LDS R163, [R68+-0x2070] ;  /* 0xffdf900044a37984 */ /* 0x000f680000000800 */
[----:B------:R-:W5:Y:S01]  /*8b10*/  LDS R155, [R68+0x10] ;  /* 0x00001000449b7984 */ /* 0x000f620000000800 */
[----:B0-----:R-:W-:-:S03]  /*8b20*/  IDP.4A.S8.S8 R70, R167, R60, RZ ;  /* 0x0000003ca7467226 */ /* 0x001fc600000006ff */
[----:B------:R-:W0:Y:S04]  /*8b30*/  LDS R161, [R68+-0x206c] ;  /* 0xffdf940044a17984 */ /* 0x000e280000000800 */
[----:B------:R-:W0:Y:S01]  /*8b40*/  LDS R72, [R169+UR7] ;  /* 0x00000007a9487984 */ /* 0x000e220008000800 */
[----:B-1----:R-:W-:-:S03]  /*8b50*/  IDP.4A.S8.S8 R60, R159, R60, RZ ;  /* 0x0000003c9f3c7226 */ /* 0x002fc600000006ff */
[----:B------:R-:W1:Y:S01]  /*8b60*/  LDS R164, [R68+-0x2068] ;  /* 0xffdf980044a47984 */ /* 0x000e620000000800 */
[----:B--2---:R-:W-:-:S03]  /*8b70*/  IDP.4A.S8.S8 R70, R165, R64, R70 ;  /* 0x00000040a5467226 */ /* 0x004fc60000000646 */
[----:B------:R-:W2:Y:S01]  /*8b80*/  LDS.128 R76, [R170+UR6+0x200] ;  /* 0x00020006aa4c7984 */ /* 0x000ea20008000c00 */
[----:B---3--:R-:W-:-:S03]  /*8b90*/  IDP.4A.S8.S8 R60, R157, R64, R60 ;  /* 0x000000409d3c7226 */ /* 0x008fc6000000063c */
[----:B------:R-:W3:Y:S01]  /*8ba0*/  LDS R153, [R68+0x14] ;  /* 0x0000140044997984 */ /* 0x000ee20000000800 */
[----:B----4-:R-:W-:-:S03]  /*8bb0*/  IDP.4A.S8.S8 R70, R168, R61, R70 ;  /* 0x0000003da8467226 */ /* 0x010fc60000000646 */
[----:B------:R-:W4:Y:S01]  /*8bc0*/  LDS R171, [R69] ;  /* 0x0000000045ab7984 */ /* 0x000f220000000800 */
[----:B-----5:R-:W-:-:S03]  /*8bd0*/  IDP.4A.S8.S8 R60, R160, R61, R60 ;  /* 0x0000003da03c7226 */ /* 0x020fc6000000063c */
[----:B------:R-:W5:Y:S01]  /*8be0*/  LDS R162, [R68+-0x2064] ;  /* 0xffdf9c0044a27984 */ /* 0x000f620000000800 */
[----:B------:R-:W-:-:S03]  /*8bf0*/  IDP.4A.S8.S8 R70, R166, R65, R70 ;  /* 0x00000041a6467226 */ /* 0x000fc60000000646 */
[----:B------:R-:W5:Y:S01]  /*8c00*/  LDS.128 R80, [R170+UR6+0x210] ;  /* 0x00021006aa507984 */ /* 0x000f620008000c00 */
[----:B------:R-:W-:-:S03]  /*8c10*/  IDP.4A.S8.S8 R60, R158, R65, R60 ;  /* 0x000000419e3c7226 */ /* 0x000fc6000000063c */
[----:B------:R-:W5:Y:S01]  /*8c20*/  LDS R156, [R68+0x18] ;  /* 0x00001800449c7984 */ /* 0x000f620000000800 */
[----:B------:R-:W-:-:S03]  /*8c30*/  IDP.4A.S8.S8 R70, R163, R62, R70 ;  /* 0x0000003ea3467226 */ /* 0x000fc60000000646 */
[----:B------:R-:W5:Y:S01]  /*8c40*/  LDS R174, [R71] ;  /* 0x0000000047ae7984 */ /* 0x000f620000000800 */
[----:B------:R-:W-:-:S03]  /*8c50*/  IDP.4A.S8.S8 R173, R155, R62, R60 ;  /* 0x0000003e9bad7226 */ /* 0x000fc6000000063c */
[----:B------:R-:W5:Y:S01]  /*8c60*/  LDS R154, [R68+0x1c] ;  /* 0x00001c00449a7984 */ /* 0x000f620000000800 */
[----:B0-----:R-:W-:-:S03]  /*8c70*/  IDP.4A.S8.S8 R60, R161, R66, R70 ;  /* 0x00000042a13c7226 */ /* 0x001fc60000000646 */
[----:B------:R-:W0:Y:S01]  /*8c80*/  LDS R176, [R169+UR7+0x40] ;  /* 0x00004007a9b07984 */ /* 0x000e220008000800 */
[--C-:B------:R-:W-:Y:S02]  /*8c90*/  HADD2.F32 R61, -RZ, R72.reuse.H0_H0 ;  /* 0x20000048ff3d7230 */ /* 0x100fe40000004100 */
[----:B------:R-:W-:Y:S01]  /*8ca0*/  HADD2.F32 R62, -RZ, R72.H1_H1 ;  /* 0x30000048ff3e7230 */ /* 0x000fe20000004100 */
[----:B------:R-:W0:Y:S01]  /*8cb0*/  LDS.128 R68, [R170+UR6+0x400] ;  /* 0x00040006aa447984 */ /* 0x000e220008000c00 */
[----:B-1----:R-:W-:-:S03]  /*8cc0*/  IDP.4A.S8.S8 R60, R164, R63, R60 ;  /* 0x0000003fa43c7226 */ /* 0x002fc6000000063c */
[----:B------:R-:W1:Y:S01]  /*8cd0*/  LDS.128 R72, [R170+UR6+0x410] ;  /* 0x00041006aa487984 */ /* 0x000e620008000c00 */
[-C--:B--2---:R-:W-:Y:S02]  /*8ce0*/  IDP.4A.S8.S8 R175, R167, R76.reuse, RZ ;  /* 0x0000004ca7af7226 */ /* 0x084fe400000006ff */
[----:B------:R-:W-:Y:S01]  /*8cf0*/  IDP.4A.S8.S8 R76, R159, R76, RZ ;  /* 0x0000004c9f4c7226 */ /* 0x000fe200000006ff */
[----:B------:R-:W-:Y:S01]  /*8d00*/  LDS R177, [R169+UR7+0x80] ;  /* 0x00008007a9b17984 */ /* 0x000fe20008000800 */
[----:B---3--:R-:W-:Y:S02]  /*8d10*/  IDP.4A.S8.S8 R173, R153, R66, R173 ;  /* 0x0000004299ad7226 */ /* 0x008fe400000006ad */
[--C-:B----4-:R-:W-:Y:S01]  /*8d20*/  HADD2.F32 R172, -RZ, R171.reuse.H0_H0 ;  /* 0x200000abffac7230 */ /* 0x110fe20000004100 */
[----:B------:R-:W-:Y:S01]  /*8d30*/  LDS R178, [R169+UR7+0x640] ;  /* 0x00064007a9b27984 */ /* 0x000fe20008000800 */
[----:B------:R-:W-:Y:S02]  /*8d40*/  HADD2.F32 R171, -RZ, R171.H1_H1 ;  /* 0x300000abffab7230 */ /* 0x000fe40000004100 */
[----:B-----5:R-:W-:-:S02]  /*8d50*/  IDP.4A.S8.S8 R60, R162, R67, R60 ;  /* 0x00000043a23c7226 */ /* 0x020fc4000000063c */
[----:B------:R-:W-:Y:S01]  /*8d60*/  FMUL R64, R172, R61 ;  /* 0x0000003dac407220 */ /* 0x000fe20000400000 */
[----:B------:R-:W-:Y:S01]  /*8d70*/  FMUL R65, R171, R62 ;  /* 0x0000003eab417220 */ /* 0x000fe20000400000 */
[----:B------:R-:W-:Y:S01]  /*8d80*/  IDP.4A.S8.S8 R175, R165, R80, R175 ;  /* 0x00000050a5af7226 */ /* 0x000fe200000006af */
[----:B------:R-:W-:Y:S01]  /*8d90*/  I2FP.F32.S32 R60, R60 ;  /* 0x0000003c003c7245 */ /* 0x000fe20000201400 */
[----:B------:R-:W-:Y:S02]  /*8da0*/  IDP.4A.S8.S8 R80, R157, R80, R76 ;  /* 0x000000509d507226 */ /* 0x000fe4000000064c */
[----:B------:R-:W-:Y:S02]  /*8db0*/  IDP.4A.S8.S8 R63, R156, R63, R173 ;  /* 0x0000003f9c3f7226 */ /* 0x000fe400000006ad */
[----:B------:R-:W-:Y:S02]  /*8dc0*/  IDP.4A.S8.S8 R175, R168, R77, R175 ;  /* 0x0000004da8af7226 */ /* 0x000fe400000006af */
[----:B------:R-:W-:Y:S01]  /*8dd0*/  FFMA R76, R64, R60, R65 ;  /* 0x0000003c404c7223 */ /* 0x000fe20000000041 */
[----:B------:R-:W-:-:S02]  /*8de0*/  HADD2.F32 R173, -RZ, R174.H0_H0 ;  /* 0x200000aeffad7230 */ /* 0x000fc40000004100 */
[----:B------:R-:W-:Y:S02]  /*8df0*/  HADD2.F32 R174, -RZ, R174.H1_H1 ;  /* 0x300000aeffae7230 */ /* 0x000fe40000004100 */
[----:B------:R-:W-:Y:S01]  /*8e00*/  FADD R89, R76, R89 ;  /* 0x000000594c597221 */ /* 0x000fe20000000000 */
[----:B------:R-:W-:Y:S02]  /*8e10*/  IDP.4A.S8.S8 R63, R154, R67, R63 ;  /* 0x000000439a3f7226 */ /* 0x000fe4000000063f */
[----:B------:R-:W-:Y:S01]  /*8e20*/  FMUL R64, R61, R173 ;  /* 0x000000ad3d407220 */ /* 0x000fe20000400000 */
[----:B------:R-:W-:Y:S02]  /*8e30*/  IDP.4A.S8.S8 R80, R160, R77, R80 ;  /* 0x0000004da0507226 */ /* 0x000fe40000000650 */
[----:B------:R-:W-:Y:S01]  /*8e40*/  FMUL R65, R62, R174 ;  /* 0x000000ae3e417220 */ /* 0x000fe20000400000 */
[----:B------:R-:W-:Y:S01]  /*8e50*/  IDP.4A.S8.S8 R175, R166, R81, R175 ;  /* 0x00000051a6af7226 */ /* 0x000fe200000006af */
[----:B------:R-:W-:Y:S01]  /*8e60*/  I2FP.F32.S32 R66, R63 ;  /* 0x0000003f00427245 */ /* 0x000fe20000201400 */
[----:B------:R-:W-:Y:S01]  /*8e70*/  IDP.4A.S8.S8 R80, R158, R81, R80 ;  /* 0x000000519e507226 */ /* 0x000fe20000000650 */
[----:B------:R-:W2:Y:S01]  /*8e80*/  LDS.128 R60, [R170+UR6+0x600] ;  /* 0x00060006aa3c7984 */ /* 0x000ea20008000c00 */
[----:B------:R-:W-:-:S02]  /*8e90*/  IDP.4A.S8.S8 R175, R163, R78, R175 ;  /* 0x0000004ea3af7226 */ /* 0x000fc400000006af */
[----:B------:R-:W-:Y:S02]  /*8ea0*/  IDP.4A.S8.S8 R80, R155, R78, R80 ;  /* 0x0000004e9b507226 */ /* 0x000fe40000000650 */
[----:B------:R-:W-:Y:S01]  /*8eb0*/  FFMA R78, R64, R66, R65 ;  /* 0x00000042404e7223 */ /* 0x000fe20000000041 */
[-C--:B------:R-:W-:Y:S01]  /*8ec0*/  IDP.4A.S8.S8 R175, R161, R82.reuse, R175 ;  /* 0x00000052a1af7226 */ /* 0x080fe200000006af */
[----:B------:R-:W3:Y:S01]  /*8ed0*/  LDS.128 R64, [R170+UR6+0x610] ;  /* 0x00061006aa407984 */ /* 0x000ee20008000c00 */
[----:B------:R-:W-:Y:S02]  /*8ee0*/  IDP.4A.S8.S8 R80, R153, R82, R80 ;  /* 0x0000005299507226 */ /* 0x000fe40000000650 */
[----:B------:R-:W-:Y:S01]  /*8ef0*/  FADD R121, R78, R121 ;  /* 0x000000794e797221 */ /* 0x000fe20000000000 */
[----:B------:R-:W-:Y:S02]  /*8f00*/  IDP.4A.S8.S8 R175, R164, R79, R175 ;  /* 0x0000004fa4af7226 */ /* 0x000fe400000006af */
[----:B0-----:R-:W-:-:S02]  /*8f10*/  HADD2.F32 R76, -RZ, R176.H0_H0 ;  /* 0x200000b0ff4c7230 */ /* 0x001fc40000004100 */
[-C--:B------:R-:W-:Y:S02]  /*8f20*/  IDP.4A.S8.S8 R77, R167, R68.reuse, RZ ;  /* 0x00000044a74d7226 */ /* 0x080fe400000006ff */
[----:B------:R-:W-:Y:S02]  /*8f30*/  IDP.4A.S8.S8 R175, R162, R83, R175 ;  /* 0x00000053a2af7226 */ /* 0x000fe400000006af */
[----:B------:R-:W-:Y:S02]  /*8f40*/  IDP.4A.S8.S8 R80, R156, R79, R80 ;  /* 0x0000004f9c507226 */ /* 0x000fe40000000650 */
[----:B------:R-:W-:Y:S01]  /*8f50*/  IDP.4A.S8.S8 R68, R159, R68, RZ ;  /* 0x000000449f447226 */ /* 0x000fe200000006ff */
[----:B------:R-:W-:Y:S01]  /*8f60*/  I2FP.F32.S32 R175, R175 ;  /* 0x000000af00af7245 */ /* 0x000fe20000201400 */
[----:B------:R-:W-:Y:S02]  /*8f70*/  HADD2.F32 R176, -RZ, R176.H1_H1 ;  /* 0x300000b0ffb07230 */ /* 0x000fe40000004100 */
[----:B-1----:R-:W-:-:S02]  /*8f80*/  IDP.4A.S8.S8 R78, R165, R72, R77 ;  /* 0x00000048a54e7226 */ /* 0x002fc4000000064d */
[----:B------:R-:W-:Y:S02]  /*8f90*/  IDP.4A.S8.S8 R80, R154, R83, R80 ;  /* 0x000000539a507226 */ /* 0x000fe40000000650 */
[----:B------:R-:W-:Y:S01]  /*8fa0*/  FMUL R77, R171, R176 ;  /* 0x000000b0ab4d7220 */ /* 0x000fe20000400000 */
[----:B------:R-:W-:Y:S02]  /*8fb0*/  IDP.4A.S8.S8 R72, R157, R72, R68 ;  /* 0x000000489d487226 */ /* 0x000fe40000000644 */
[-C--:B------:R-:W-:Y:S01]  /*8fc0*/  FMUL R68, R172, R76.reuse ;  /* 0x0000004cac447220 */ /* 0x080fe20000400000 */
[----:B------:R-:W-:Y:S01]  /*8fd0*/  FMUL R76, R173, R76 ;  /* 0x0000004cad4c7220 */ /* 0x000fe20000400000 */
[----:B------:R-:W-:Y:S01]  /*8fe0*/  I2FP.F32.S32 R80, R80 ;  /* 0x0000005000507245 */ /* 0x000fe20000201400 */
[----:B------:R-:W-:Y:S01]  /*8ff0*/  FMUL R79, R174, R176 ;  /* 0x000000b0ae4f7220 */ /* 0x000fe20000400000 */
[----:B------:R-:W-:Y:S01]  /*9000*/  FFMA R77, R68, R175, R77 ;  /* 0x000000af444d7223 */ /* 0x000fe2000000004d */
[-C--:B------:R-:W-:Y:S01]  /*9010*/  IDP.4A.S8.S8 R78, R168, R69.reuse, R78 ;  /* 0x00000045a84e7226 */ /* 0x080fe2000000064e */
[----:B------:R-:W-:Y:S01]  /*9020*/  LDS R175, [R169+UR7+0xc0] ;  /* 0x0000c007a9af7984 */ /* 0x000fe20008000800 */
[----:B------:R-:W-:-:S02]  /*9030*/  IDP.4A.S8.S8 R72, R160, R69, R72 ;  /* 0x00000045a0487226 */ /* 0x000fc40000000648 */
[----:B------:R-:W-:Y:S01]  /*9040*/  FFMA R69, R76, R80, R79 ;  /* 0x000000504c457223 */ /* 0x000fe2000000004f */
[----:B------:R-:W-:Y:S01]  /*9050*/  FADD R90, R77, R90 ;  /* 0x0000005a4d5a7221 */ /* 0x000fe20000000000 */
[-C--:B------:R-:W-:Y:S01]  /*9060*/  IDP.4A.S8.S8 R68, R166, R73.reuse, R78 ;  /* 0x00000049a6447226 */ /* 0x080fe2000000064e */
[----:B------:R-:W-:Y:S01]  /*9070*/  LDS.128 R80, [R170+UR6+0x810] ;  /* 0x00081006aa507984 */ /* 0x000fe20008000c00 */
[----:B------:R-:W-:Y:S02]  /*9080*/  IDP.4A.S8.S8 R72, R158, R73, R72 ;  /* 0x000000499e487226 */ /* 0x000fe40000000648 */
[----:B------:R-:W-:Y:S01]  /*9090*/  FADD R122, R69, R122 ;  /* 0x0000007a457a7221 */ /* 0x000fe20000000000 */
[-C--:B------:R-:W-:Y:S01]  /*90a0*/  IDP.4A.S8.S8 R68, R163, R70.reuse, R68 ;  /* 0x00000046a3447226 */ /* 0x080fe20000000644 */
[----:B------:R-:W0:Y:S01]  /*90b0*/  LDS.128 R76, [R170+UR6+0x800] ;  /* 0x00080006aa4c7984 */ /* 0x000e220008000c00 */
[----:B------:R-:W-:Y:S02]  /*90c0*/  IDP.4A.S8.S8 R72, R155, R70, R72 ;  /* 0x000000469b487226 */ /* 0x000fe40000000648 */
[----:B------:R-:W-:Y:S01]  /*90d0*/  IDP.4A.S8.S8 R68, R161, R74, R68 ;  /* 0x0000004aa1447226 */ /* 0x000fe20000000644 */
[----:B------:R-:W-:Y:S01]  /*90e0*/  LDS R176, [R169+UR7+0x100] ;  /* 0x00010007a9b07984 */ /* 0x000fe20008000800 */
[----:B--2---:R-:W-:-:S02]  /*90f0*/  IDP.4A.S8.S8 R69, R167, R60, RZ ;  /* 0x0000003ca7457226 */ /* 0x004fc400000006ff */
[----:B------:R-:W-:Y:S02]  /*9100*/  IDP.4A.S8.S8 R60, R159, R60, RZ ;  /* 0x0000003c9f3c7226 */ /* 0x000fe400000006ff */
[----:B------:R-:W-:Y:S02]  /*9110*/  IDP.4A.S8.S8 R68, R164, R71, R68 ;  /* 0x00000047a4447226 */ /* 0x000fe40000000644 */
[----:B------:R-:W-:Y:S02]  /*9120*/  IDP.4A.S8.S8 R72, R153, R74, R72 ;  /* 0x0000004a99487226 */ /* 0x000fe40000000648 */
[-C--:B---3--:R-:W-:Y:S02]  /*9130*/  IDP.4A.S8.S8 R69, R165, R64.reuse, R69 ;  /* 0x00000040a5457226 */ /* 0x088fe40000000645 */
[----:B------:R-:W-:Y:S02]  /*9140*/  IDP.4A.S8.S8 R64, R157, R64, R60 ;  /* 0x000000409d407226 */ /* 0x000fe4000000063c */
[----:B------:R-:W-:-:S02]  /*9150*/  HADD2.F32 R60, -RZ, R177.H0_H0 ;  /* 0x200000b1ff3c7230 */ /* 0x000fc40000004100 */
[----:B------:R-:W-:Y:S02]  /*9160*/  IDP.4A.S8.S8 R68, R162, R75, R68 ;  /* 0x0000004ba2447226 */ /* 0x000fe40000000644 */
[----:B------:R-:W-:Y:S02]  /*9170*/  IDP.4A.S8.S8 R72, R156, R71, R72 ;  /* 0x000000479c487226 */ /* 0x000fe40000000648 */
[----:B------:R-:W-:Y:S01]  /*9180*/  HADD2.F32 R177, -RZ, R177.H1_H1 ;  /* 0x300000b1ffb17230 */ /* 0x000fe20000004100 */
[----:B------:R-:W-:Y:S01]  /*9190*/  I2FP.F32.S32 R68, R68 ;  /* 0x0000004400447245 */ /* 0x000fe20000201400 */
[-C--:B------:R-:W-:Y:S02]  /*91a0*/  IDP.4A.S8.S8 R69, R168, R61.reuse, R69 ;  /* 0x0000003da8457226 */ /* 0x080fe40000000645 */
[----:B------:R-:W-:Y:S02]  /*91b0*/  IDP.4A.S8.S8 R70, R160, R61, R64 ;  /* 0x0000003da0467226 */ /* 0x000fe40000000640 */
[----:B------:R-:W-:Y:S01]  /*91c0*/  FMUL R61, R172, R60 ;  /* 0x0000003cac3d7220 */ /* 0x000fe20000400000 */
[----:B------:R-:W-:-:S02]  /*91d0*/  IDP.4A.S8.S8 R72, R154, R75, R72 ;  /* 0x0000004b9a487226 */ /* 0x000fc40000000648 */
[----:B------:R-:W-:Y:S01]  /*91e0*/  FMUL R64, R173, R60 ;  /* 0x0000003cad407220 */ /* 0x000fe20000400000 */
[----:B------:R-:W-:Y:S01]  /*91f0*/  FMUL R60, R171, R177 ;  /* 0x000000b1ab3c7220 */ /* 0x000fe20000400000 */
[----:B------:R-:W-:Y:S02]  /*9200*/  IDP.4A.S8.S8 R69, R166, R65, R69 ;  /* 0x00000041a6457226 */ /* 0x000fe40000000645 */
[----:B------:R-:W-:Y:S01]  /*9210*/  FMUL R177, R174, R177 ;  /* 0x000000b1aeb17220 */ /* 0x000fe20000400000 */
[----:B------:R-:W-:Y:S01]  /*9220*/  IDP.4A.S8.S8 R70, R158, R65, R70 ;  /* 0x000000419e467226 */ /* 0x000fe20000000646 */
[----:B------:R-:W-:Y:S01]  /*9230*/  I2FP.F32.S32 R72, R72 ;  /* 0x0000004800487245 */ /* 0x000fe20000201400 */
[----:B------:R-:W-:Y:S01]  /*9240*/  FFMA R60, R61, R68, R60 ;  /* 0x000000443d3c7223 */ /* 0x000fe2000000003c */
[-C--:B------:R-:W-:Y:S02]  /*9250*/  IDP.4A.S8.S8 R61, R163, R62.reuse, R69 ;  /* 0x0000003ea33d7226 */ /* 0x080fe40000000645 */
[----:B------:R-:W-:-:S02]  /*9260*/  IDP.4A.S8.S8 R62, R155, R62, R70 ;  /* 0x0000003e9b3e7226 */ /* 0x000fc40000000646 */
[----:B------:R-:W-:Y:S01]  /*9270*/  FFMA R64, R64, R72, R177 ;  /* 0x0000004840407223 */ /* 0x000fe200000000b1 */
[----:B------:R-:W1:Y:S01]  /*9280*/  LDS.128 R68, [R170+UR6+0xa00] ;  /* 0x000a0006aa447984 */ /* 0x000e620008000c00 */
[-C--:B------:R-:W-:Y:S02]  /*9290*/  IDP.4A.S8.S8 R61, R161, R66.reuse, R61 ;  /* 0x00000042a13d7226 */ /* 0x080fe4000000063d */
[----:B------:R-:W-:Y:S01]  /*92a0*/  FADD R91, R60, R91 ;  /* 0x0000005b3c5b7221 */ /* 0x000fe20000000000 */
[----:B------:R-:W-:Y:S01]  /*92b0*/  IDP.4A.S8.S8 R62, R153, R66, R62 ;  /* 0x00000042993e7226 */ /* 0x000fe2000000063e */
[----:B------:R-:W2:Y:S01]  /*92c0*/  LDS.128 R72, [R170+UR6+0xa10] ;  /* 0x000a1006aa487984 */ /* 0x000ea20008000c00 */
[----:B------:R-:W-:Y:S01]  /*92d0*/  FADD R123, R64, R123 ;  /* 0x0000007b407b7221 */ /* 0x000fe20000000000 */
[-C--:B------:R-:W-:Y:S02]  /*92e0*/  IDP.4A.S8.S8 R61, R164, R63.reuse, R61 ;  /* 0x0000003fa43d7226 */ /* 0x080fe4000000063d */
[----:B------:R-:W-:Y:S01]  /*92f0*/  IDP.4A.S8.S8 R64, R156, R63, R62 ;  /* 0x0000003f9c407226 */ /* 0x000fe2000000063e */
[----:B------:R-:W-:Y:S01]  /*9300*/  LDS R177, [R169+UR7+0x180] ;  /* 0x00018007a9b17984 */ /* 0x000fe20008000800 */
[----:B0-----:R-:W-:-:S02]  /*9310*/  IDP.4A.S8.S8 R62, R167, R76, RZ ;  /* 0x0000004ca73e7226 */ /* 0x001fc400000006ff */
[----:B------:R-:W-:Y:S02]  /*9320*/  IDP.4A.S8.S8 R76, R159, R76, RZ ;  /* 0x0000004c9f4c7226 */ /* 0x000fe400000006ff */
[--C-:B------:R-:W-:Y:S02]  /*9330*/  HADD2.F32 R60, -RZ, R175.reuse.H0_H0 ;  /* 0x200000afff3c7230 */ /* 0x100fe40000004100 */
[----:B------:R-:W-:Y:S02]  /*9340*/  IDP.4A.S8.S8 R61, R162, R67, R61 ;  /* 0x00000043a23d7226 */ /* 0x000fe4000000063d */
[----:B------:R-:W-:Y:S02]  /*9350*/  HADD2.F32 R175, -RZ, R175.H1_H1 ;  /* 0x300000afffaf7230 */ /* 0x000fe40000004100 */
[-C--:B------:R-:W-:Y:S01]  /*9360*/  IDP.4A.S8.S8 R65, R165, R80.reuse, R62 ;  /* 0x00000050a5417226 */ /* 0x080fe2000000063e */
[----:B------:R-:W-:Y:S01]  /*9370*/  I2FP.F32.S32 R63, R61 ;  /* 0x0000003d003f7245 */ /* 0x000fe20000201400 */
[----:B------:R-:W-:-:S02]  /*9380*/  IDP.4A.S8.S8 R76, R157, R80, R76 ;  /* 0x000000509d4c7226 */ /* 0x000fc4000000064c */
[----:B------:R-:W-:Y:S01]  /*9390*/  FMUL R62, R172, R60 ;  /* 0x0000003cac3e7220 */ /* 0x000fe20000400000 */
[----:B------:R-:W-:Y:S02]  /*93a0*/  IDP.4A.S8.S8 R64, R154, R67, R64 ;  /* 0x000000439a407226 */ /* 0x000fe40000000640 */
[----:B------:R-:W-:Y:S01]  /*93b0*/  FMUL R61, R171, R175 ;  /* 0x000000afab3d7220 */ /* 0x000fe20000400000 */
[-C--:B------:R-:W-:Y:S02]  /*93c0*/  IDP.4A.S8.S8 R65, R168, R77.reuse, R65 ;  /* 0x0000004da8417226 */ /* 0x080fe40000000641 */
[----:B------:R-:W-:Y:S01]  /*93d0*/  IDP.4A.S8.S8 R76, R160, R77, R76 ;  /* 0x0000004da04c7226 */ /* 0x000fe2000000064c */
[----:B------:R-:W-:Y:S01]  /*93e0*/  I2FP.F32.S32 R66, R64 ;  /* 0x0000004000427245 */ /* 0x000fe20000201400 */
[-C--:B------:R-:W-:Y:S02]  /*93f0*/  IDP.4A.S8.S8 R67, R166, R81.reuse, R65 ;  /* 0x00000051a6437226 */ /* 0x080fe40000000641 */
[----:B------:R-:W-:Y:S01]  /*9400*/  FMUL R65, R173, R60 ;  /* 0x0000003cad417220 */ /* 0x000fe20000400000 */
[----:B------:R-:W-:-:S02]  /*9410*/  IDP.4A.S8.S8 R81, R158, R81, R76 ;  /* 0x000000519e517226 */ /* 0x000fc4000000064c */
[----:B------:R-:W-:Y:S01]  /*9420*/  FMUL R64, R174, R175 ;  /* 0x000000afae407220 */ /* 0x000fe20000400000 */
[----:B------:R-:W-:Y:S01]  /*9430*/  FFMA R77, R62, R63, R61 ;  /* 0x0000003f3e4d7223 */ /* 0x000fe2000000003d */
[-C--:B------:R-:W-:Y:S01]  /*9440*/  IDP.4A.S8.S8 R76, R163, R78.reuse, R67 ;  /* 0x0000004ea34c7226 */ /* 0x080fe20000000643 */
[----:B------:R-:W0:Y:S01]  /*9450*/  LDS.128 R60, [R170+UR6+0xc00] ;  /* 0x000c0006aa3c7984 */ /* 0x000e220008000c00 */
[----:B------:R-:W-:Y:S02]  /*9460*/  IDP.4A.S8.S8 R78, R155, R78, R81 ;  /* 0x0000004e9b4e7226 */ /* 0x000fe40000000651 */
[----:B------:R-:W-:Y:S01]  /*9470*/  FFMA R81, R65, R66, R64 ;  /* 0x0000004241517223 */ /* 0x000fe20000000040 */
[-C--:B------:R-:W-:Y:S01]  /*9480*/  IDP.4A.S8.S8 R76, R161, R82.reuse, R76 ;  /* 0x00000052a14c7226 */ /* 0x080fe2000000064c */
[----:B------:R-:W3:Y:S01]  /*9490*/  LDS.128 R64, [R170+UR6+0xc10] ;  /* 0x000c1006aa407984 */ /* 0x000ee20008000c00 */
[----:B------:R-:W-:Y:S02]  /*94a0*/  IDP.4A.S8.S8 R78, R153, R82, R78 ;  /* 0x00000052994e7226 */ /* 0x000fe4000000064e */
[----:B------:R-:W-:Y:S01]  /*94b0*/  FADD R92, R77, R92 ;  /* 0x0000005c4d5c7221 */ /* 0x000fe20000000000 */
[-C--:B------:R-:W-:Y:S01]  /*94c0*/  IDP.4A.S8.S8 R76, R164, R79.reuse, R76 ;  /* 0x0000004fa44c7226 */ /* 0x080fe2000000064c */
[----:B------:R-:W4:Y:S01]  /*94d0*/  LDS R175, [R169+UR7+0x140] ;  /* 0x00014007a9af7984 */ /* 0x000f220008000800 */
[----:B------:R-:W-:-:S02]  /*94e0*/  IDP.4A.S8.S8 R78, R156, R79, R78 ;  /* 0x0000004f9c4e7226 */ /* 0x000fc4000000064e */
[----:B------:R-:W-:Y:S01]  /*94f0*/  FADD R124, R81, R124 ;  /* 0x0000007c517c7221 */ /* 0x000fe20000000000 */
[-C--:B-1----:R-:W-:Y:S02]  /*9500*/  IDP.4A.S8.S8 R79, R167, R68.reuse, RZ ;  /* 0x00000044a74f7226 */ /* 0x082fe400000006ff */
[--C-:B------:R-:W-:Y:S02]  /*9510*/  HADD2.F32 R77, -RZ, R176.reuse.H0_H0 ;  /* 0x200000b0ff4d7230 */ /* 0x100fe40000004100 */
[-C--:B------:R-:W-:Y:S02]  /*9520*/  IDP.4A.S8.S8 R76, R162, R83.reuse, R76 ;  /* 0x00000053a24c7226 */ /* 0x080fe4000000064c */
[----:B------:R-:W-:Y:S02]  /*9530*/  IDP.4A.S8.S8 R68, R159, R68, RZ ;  /* 0x000000449f447226 */ /* 0x000fe400000006ff */
[----:B------:R-:W-:Y:S01]  /*9540*/  HADD2.F32 R176, -RZ, R176.H1_H1 ;  /* 0x300000b0ffb07230 */ /* 0x000fe20000004100 */
[----:B------:R-:W-:Y:S01]  /*9550*/  I2FP.F32.S32 R76, R76 ;  /* 0x0000004c004c7245 */ /* 0x000fe20000201400 */
[----:B------:R-:W-:-:S02]  /*9560*/  IDP.4A.S8.S8 R78, R154, R83, R78 ;  /* 0x000000539a4e7226 */ /* 0x000fc4000000064e */
[----:B--2---:R-:W-:Y:S02]  /*9570*/  IDP.4A.S8.S8 R80, R165, R72, R79 ;  /* 0x00000048a5507226 */ /* 0x004fe4000000064f */
[----:B------:R-:W-:Y:S01]  /*9580*/  FMUL R79, R171, R176 ;  /* 0x000000b0ab4f7220 */ /* 0x000fe20000400000 */
[----:B------:R-:W-:Y:S02]  /*9590*/  IDP.4A.S8.S8 R72, R157, R72, R68 ;  /* 0x000000489d487226 */ /* 0x000fe40000000644 */
[-C--:B------:R-:W-:Y:S01]  /*95a0*/  FMUL R68, R172, R77.reuse ;  /* 0x0000004dac447220 */ /* 0x080fe20000400000 */
[----:B------:R-:W-:Y:S01]  /*95b0*/  FMUL R77, R173, R77 ;  /* 0x0000004dad4d7220 */ /* 0x000fe20000400000 */
[----:B------:R-:W-:Y:S01]  /*95c0*/  I2FP.F32.S32 R78, R78 ;  /* 0x0000004e004e7245 */ /* 0x000fe20000201400 */
[-C--:B------:R-:W-:Y:S02]  /*95d0*/  IDP.4A.S8.S8 R80, R168, R69.reuse, R80 ;  /* 0x00000045a8507226 */ /* 0x080fe40000000650 */
[----:B------:R-:W-:Y:S01]  /*95e0*/  FMUL R176, R174, R176 ;  /* 0x000000b0aeb07220 */ /* 0x000fe20000400000 */
[----:B------:R-:W-:Y:S01]  /*95f0*/  FFMA R68, R68, R76, R79 ;  /* 0x0000004c44447223 */ /* 0x000fe2000000004f */
[----:B------:R-:W-:-:S02]  /*9600*/  IDP.4A.S8.S8 R72, R160, R69, R72 ;  /* 0x00000045a0487226 */ /* 0x000fc40000000648 */
[-C--:B------:R-:W-:Y:S02]  /*9610*/  IDP.4A.S8.S8 R80, R166, R73.reuse, R80 ;  /* 0x00000049a6507226 */ /* 0x080fe40000000650 */
[----:B------:R-:W-:Y:S01]  /*9620*/  FFMA R176, R77, R78, R176 ;  /* 0x0000004e4db07223 */ /* 0x000fe200000000b0 */
[----:B------:R-:W-:Y:S01]  /*9630*/  FADD R93, R68, R93 ;  /* 0x0000005d445d7221 */ /* 0x000fe20000000000 */
[----:B------:R-:W1:Y:S01]  /*9640*/  LDS.128 R76, [R170+UR6+0xe00] ;  /* 0x000e0006aa4c7984 */ /* 0x000e620008000c00 */
[----:B------:R-:W-:Y:S02]  /*9650*/  IDP.4A.S8.S8 R68, R163, R70, R80 ;  /* 0x00000046a3447226 */ /* 0x000fe40000000650 */
[----:B------:R-:W-:Y:S01]  /*9660*/  FADD R125, R176, R125 ;  /* 0x0000007db07d7221 */ /* 0x000fe20000000000 */
[----:B------:R-:W-:Y:S01]  /*9670*/  IDP.4A.S8.S8 R72, R158, R73, R72 ;  /* 0x000000499e487226 */ /* 0x000fe20000000648 */
[----:B------:R-:W2:Y:S01]  /*9680*/  LDS.128 R80, [R170+UR6+0xe10] ;  /* 0x000e1006aa507984 */ /* 0x000ea20008000c00 */
[----:B------:R-:W-:-:S02]  /*9690*/  IDP.4A.S8.S8 R68, R161, R74, R68 ;  /* 0x0000004aa1447226 */ /* 0x000fc40000000644 */
[----:B0-----:R-:W-:Y:S01]  /*96a0*/  IDP.4A.S8.S8 R69, R167, R60, RZ ;  /* 0x0000003ca7457226 */ /* 0x001fe200000006ff */
[----:B------:R-:W-:Y:S01]  /*96b0*/  LDS R176, [R169+UR7+0x1c0] ;  /* 0x0001c007a9b07984 */ /* 0x000fe20008000800 */
[----:B------:R-:W-:Y:S02]  /*96c0*/  IDP.4A.S8.S8 R72, R155, R70, R72 ;  /* 0x000000469b487226 */ /* 0x000fe40000000648 */
[----:B------:R-:W-:Y:S02]  /*96d0*/  IDP.4A.S8.S8 R60, R159, R60, RZ ;  /* 0x0000003c9f3c7226 */ /* 0x000fe400000006ff */
[----:B------:R-:W-:Y:S02]  /*96e0*/  IDP.4A.S8.S8 R68, R164, R71, R68 ;  /* 0x00000047a4447226 */ /* 0x000fe40000000644 */
[----:B---3--:R-:W-:Y:S02]  /*96f0*/  IDP.4A.S8.S8 R69, R165, R64, R69 ;  /* 0x00000040a5457226 */ /* 0x008fe40000000645 */
[----:B------:R-:W-:-:S02]  /*9700*/  IDP.4A.S8.S8 R72, R153, R74, R72 ;  /* 0x0000004a99487226 */ /* 0x000fc40000000648 */
[----:B------:R-:W-:Y:S02]  /*9710*/  IDP.4A.S8.S8 R64, R157, R64, R60 ;  /* 0x000000409d407226 */ /* 0x000fe4000000063c */
[--C-:B----4-:R-:W-:Y:S02]  /*9720*/  HADD2.F32 R60, -RZ, R175.reuse.H0_H0 ;  /* 0x200000afff3c7230 */ /* 0x110fe40000004100 */
[----:B------:R-:W-:Y:S02]  /*9730*/  IDP.4A.S8.S8 R68, R162, R75, R68 ;  /* 0x0000004ba2447226 */ /* 0x000fe40000000644 */
[----:B------:R-:W-:Y:S02]  /*9740*/  HADD2.F32 R175, -RZ, R175.H1_H1 ;  /* 0x300000afffaf7230 */ /* 0x000fe40000004100 */
[----:B------:R-:W-:Y:S01]  /*9750*/  IDP.4A.S8.S8 R72, R156, R71, R72 ;  /* 0x000000479c487226 */ /* 0x000fe20000000648 */
[----:B------:R-:W-:Y:S01]  /*9760*/  I2FP.F32.S32 R68, R68 ;  /* 0x0000004400447245 */ /* 0x000fe20000201400 */
[----:B------:R-:W-:-:S02]  /*9770*/  IDP.4A.S8.S8 R69, R168, R61, R69 ;  /* 0x0000003da8457226 */ /* 0x000fc40000000645 */
[----:B------:R-:W-:Y:S02]  /*9780*/  IDP.4A.S8.S8 R70, R160, R61, R64 ;  /* 0x0000003da0467226 */ /* 0x000fe40000000640 */
[-C--:B------:R-:W-:Y:S01]  /*9790*/  FMUL R61, R172, R60.reuse ;  /* 0x0000003cac3d7220 */ /* 0x080fe20000400000 */
[----:B------:R-:W-:Y:S01]  /*97a0*/  FMUL R64, R173, R60 ;  /* 0x0000003cad407220 */ /* 0x000fe20000400000 */
[----:B------:R-:W-:Y:S01]  /*97b0*/  FMUL R60, R171, R175 ;  /* 0x000000afab3c7220 */ /* 0x000fe20000400000 */
[----:B------:R-:W-:Y:S02]  /*97c0*/  IDP.4A.S8.S8 R72, R154, R75, R72 ;  /* 0x0000004b9a487226 */ /* 0x000fe40000000648 */
[----:B------:R-:W-:Y:S01]  /*97d0*/  FMUL R175, R174, R175 ;  /* 0x000000afaeaf7220 */ /* 0x000fe20000400000 */
[-C--:B------:R-:W-:Y:S02]  /*97e0*/  IDP.4A.S8.S8 R69, R166, R65.reuse, R69 ;  /* 0x00000041a6457226 */ /* 0x080fe40000000645 */
[----:B------:R-:W-:Y:S01]  /*97f0*/  FFMA R61, R61, R68, R60 ;  /* 0x000000443d3d7223 */ /* 0x000fe2000000003c */
[----:B------:R-:W-:Y:S01]  /*9800*/  IDP.4A.S8.S8 R70, R158, R65, R70 ;  /* 0x000000419e467226 */ /* 0x000fe20000000646 */
[----:B------:R-:W-:Y:S01]  /*9810*/  I2FP.F32.S32 R72, R72 ;  /* 0x0000004800487245 */ /* 0x000fe20000201400 */
[----:B------:R-:W-:-:S02]  /*9820*/  IDP.4A.S8.S8 R60, R163, R62, R69 ;  /* 0x0000003ea33c7226 */ /* 0x000fc40000000645 */
[----:B------:R-:W-:Y:S01]  /*9830*/  FADD R94, R61, R94 ;  /* 0x0000005e3d5e7221 */ /* 0x000fe20000000000 */
[----:B------:R-:W-:Y:S02]  /*9840*/  IDP.4A.S8.S8 R62, R155, R62, R70 ;  /* 0x0000003e9b3e7226 */ /* 0x000fe40000000646 */
[----:B------:R-:W0:Y:S01]  /*9850*/  LDS.128 R68, [R170+UR6+0x1000] ;  /* 0x00100006aa447984 */ /* 0x000e220008000c00 */
[----:B------:R-:W-:Y:S01]  /*9860*/  FFMA R175, R64, R72, R175 ;  /* 0x0000004840af7223 */ /* 0x000fe200000000af */
[-C--:B------:R-:W-:Y:S02]  /*9870*/  IDP.4A.S8.S8 R62, R153, R66.reuse, R62 ;  /* 0x00000042993e7226 */ /* 0x080fe4000000063e */
[----:B------:R-:W3:Y:S01]  /*9880*/  LDS.128 R72, [R170+UR6+0x1010] ;  /* 0x00101006aa487984 */ /* 0x000ee20008000c00 */
[----:B------:R-:W-:Y:S02]  /*9890*/  IDP.4A.S8.S8 R60, R161, R66, R60 ;  /* 0x00000042a13c7226 */ /* 0x000fe4000000063c */
[----:B------:R-:W-:Y:S01]  /*98a0*/  FADD R126, R175, R126 ;  /* 0x0000007eaf7e7221 */ /* 0x000fe20000000000 */
[-C--:B------:R-:W-:Y:S01]  /*98b0*/  IDP.4A.S8.S8 R64, R156, R63.reuse, R62 ;  /* 0x0000003f9c407226 */ /* 0x080fe2000000063e */
[----:B------:R-:W-:Y:S01]  /*98c0*/  LDS R175, [R169+UR7+0x200] ;  /* 0x00020007a9af7984 */ /* 0x000fe20008000800 */
[----:B------:R-:W-:-:S02]  /*98d0*/  IDP.4A.S8.S8 R60, R164, R63, R60 ;  /* 0x0000003fa43c7226 */ /* 0x000fc4000000063c */
[-C--:B-1----:R-:W-:Y:S02]  /*98e0*/  IDP.4A.S8.S8 R62, R167, R76.reuse, RZ ;  /* 0x0000004ca73e7226 */ /* 0x082fe400000006ff */
[----:B------:R-:W-:Y:S02]  /*98f0*/  IDP.4A.S8.S8 R76, R159, R76, RZ ;  /* 0x0000004c9f4c7226 */ /* 0x000fe400000006ff */
[--C-:B------:R-:W-:Y:S02]  /*9900*/  HADD2.F32 R61, -RZ, R177.reuse.H0_H0 ;  /* 0x200000b1ff3d7230 */ /* 0x100fe40000004100 */
[----:B------:R-:W-:Y:S02]  /*9910*/  IDP.4A.S8.S8 R60, R162, R67, R60 ;  /* 0x00000043a23c7226 */ /* 0x000fe4000000063c */
[----:B------:R-:W-:Y:S02]  /*9920*/  HADD2.F32 R177, -RZ, R177.H1_H1 ;  /* 0x300000b1ffb17230 */ /* 0x000fe40000004100 */
[----:B--2---:R-:W-:-:S02]  /*9930*/  IDP.4A.S8.S8 R65, R165, R80, R62 ;  /* 0x00000050a5417226 */ /* 0x004fc4000000063e */
[----:B------:R-:W-:Y:S01]  /*9940*/  FMUL R62, R172, R61 ;  /* 0x0000003dac3e7220 */ /* 0x000fe20000400000 */
[----:B------:R-:W-:Y:S01]  /*9950*/  IDP.4A.S8.S8 R76, R157, R80, R76 ;  /* 0x000000509d4c7226 */ /* 0x000fe2000000064c */
[----:B------:R-:W-:Y:S01]  /*9960*/  I2FP.F32.S32 R60, R60 ;  /* 0x0000003c003c7245 */ /* 0x000fe20000201400 */
[----:B------:R-:W-:Y:S02]  /*9970*/  IDP.4A.S8.S8 R64, R154, R67, R64 ;  /* 0x000000439a407226 */ /* 0x000fe40000000640 */
[----:B------:R-:W-:Y:S01]  /*9980*/  FMUL R63, R171, R177 ;  /* 0x000000b1ab3f7220 */ /* 0x000fe20000400000 */
[-C--:B------:R-:W-:Y:S02]  /*9990*/  IDP.4A.S8.S8 R65, R168, R77.reuse, R65 ;  /* 0x0000004da8417226 */ /* 0x080fe40000000641 */
[----:B------:R-:W-:Y:S01]  /*99a0*/  IDP.4A.S8.S8 R77, R160, R77, R76 ;  /* 0x0000004da04d7226 */ /* 0x000fe2000000064c */
[----:B------:R-:W-:Y:S01]  /*99b0*/  I2FP.F32.S32 R66, R64 ;  /* 0x0000004000427245 */ /* 0x000fe20000201400 */
[----:B------:R-:W-:-:S02]  /*99c0*/  IDP.4A.S8.S8 R67, R166, R81, R65 ;  /* 0x00000051a6437226 */ /* 0x000fc40000000641 */
[----:B------:R-:W-:Y:S01]  /*99d0*/  FMUL R65, R173, R61 ;  /* 0x0000003dad417220 */ /* 0x000fe20000400000 */
[----:B------:R-:W-:Y:S02]  /*99e0*/  IDP.4A.S8.S8 R81, R158, R81, R77 ;  /* 0x000000519e517226 */ /* 0x000fe4000000064d */
[----:B------:R-:W-:Y:S01]  /*99f0*/  FMUL R64, R174, R177 ;  /* 0x000000b1ae407220 */ /* 0x000fe20000400000 */
[----:B------:R-:W-:Y:S01]  /*9a00*/  FFMA R76, R62, R60, R63 ;  /* 0x0000003c3e4c7223 */ /* 0x000fe2000000003f */
[-C--:B------:R-:W-:Y:S01]  /*9a10*/  IDP.4A.S8.S8 R77, R163, R78.reuse, R67 ;  /* 0x0000004ea34d7226 */ /* 0x080fe20000000643 */
[----:B------:R-:W1:Y:S01]  /*9a20*/  LDS.128 R60, [R170+UR6+0x1200] ;  /* 0x00120006aa3c7984 */ /* 0x000e620008000c00 */
[----:B------:R-:W-:Y:S02]  /*9a30*/  IDP.4A.S8.S8 R81, R155, R78, R81 ;  /* 0x0000004e9b517226 */ /* 0x000fe40000000651 */
[----:B------:R-:W-:Y:S01]  /*9a40*/  FFMA R78, R65, R66, R64 ;  /* 0x00000042414e7223 */ /* 0x000fe20000000040 */
[-C--:B------:R-:W-:Y:S01]  /*9a50*/  IDP.4A.S8.S8 R77, R161, R82.reuse, R77 ;  /* 0x00000052a14d7226 */ /* 0x080fe2000000064d */
[----:B------:R-:W2:Y:S01]  /*9a60*/  LDS.128 R64, [R170+UR6+0x1210] ;  /* 0x00121006aa407984 */ /* 0x000ea20008000c00 */
[----:B------:R-:W-:-:S02]  /*9a70*/  IDP.4A.S8.S8 R81, R153, R82, R81 ;  /* 0x0000005299517226 */ /* 0x000fc40000000651 */
[----:B------:R-:W-:Y:S01]  /*9a80*/  FADD R127, R78, R127 ;  /* 0x0000007f4e7f7221 */ /* 0x000fe20000000000 */
[-C--:B------:R-:W-:Y:S02]  /*9a90*/  IDP.4A.S8.S8 R77, R164, R79.reuse, R77 ;  /* 0x0000004fa44d7226 */ /* 0x080fe4000000064d */
[----:B------:R-:W-:Y:S01]  /*9aa0*/  FADD R95, R76, R95 ;  /* 0x0000005f4c5f7221 */ /* 0x000fe20000000000 */
[-C--:B0-----:R-:W-:Y:S02]  /*9ab0*/  IDP.4A.S8.S8 R78, R167, R68.reuse, RZ ;  /* 0x00000044a74e7226 */ /* 0x081fe400000006ff */
[----:B------:R-:W-:Y:S02]  /*9ac0*/  IDP.4A.S8.S8 R81, R156, R79, R81 ;  /* 0x0000004f9c517226 */ /* 0x000fe40000000651 */
[----:B------:R-:W-:Y:S02]  /*9ad0*/  HADD2.F32 R76, -RZ, R176.H0_H0 ;  /* 0x200000b0ff4c7230 */ /* 0x000fe40000004100 */
[----:B------:R-:W-:-:S02]  /*9ae0*/  IDP.4A.S8.S8 R68, R159, R68, RZ ;  /* 0x000000449f447226 */ /* 0x000fc400000006ff */
[-C--:B------:R-:W-:Y:S02]  /*9af0*/  IDP.4A.S8.S8 R77, R162, R83.reuse, R77 ;  /* 0x00000053a24d7226 */ /* 0x080fe4000000064d */
[----:B------:R-:W-:Y:S02]  /*9b00*/  HADD2.F32 R176, -RZ, R176.H1_H1 ;  /* 0x300000b0ffb07230 */ /* 0x000fe40000004100 */
[----:B------:R-:W-:Y:S02]  /*9b10*/  IDP.4A.S8.S8 R81, R154, R83, R81 ;  /* 0x000000539a517226 */ /* 0x000fe40000000651 */
[----:B---3--:R-:W-:Y:S02]  /*9b20*/  IDP.4A.S8.S8 R78, R165, R72, R78 ;  /* 0x00000048a54e7226 */ /* 0x008fe4000000064e */
[----:B------:R-:W-:Y:S01]  /*9b30*/  FMUL R79, R174, R176 ;  /* 0x000000b0ae4f7220 */ /* 0x000fe20000400000 */
[----:B------:R-:W-:Y:S01]  /*9b40*/  IDP.4A.S8.S8 R80, R157, R72, R68 ;  /* 0x000000489d507226 */ /* 0x000fe20000000644 */
[----:B------:R-:W-:Y:S01]  /*9b50*/  I2FP.F32.S32 R72, R77 ;  /* 0x0000004d00487245 */ /* 0x000fe20000201400 */
[----:B------:R-:W-:Y:S01]  /*9b60*/  FMUL R68, R172, R76 ;  /* 0x0000004cac447220 */ /* 0x000fe20000400000 */
[----:B------:R-:W-:Y:S01]  /*9b70*/  FMUL R77, R171, R176 ;  /* 0x000000b0ab4d7220 */ /* 0x000fe20000400000 */
[----:B------:R-:W-:Y:S01]  /*9b80*/  I2FP.F32.S32 R81, R81 ;  /* 0x0000005100517245 */ /* 0x000fe20000201400 */
[----:B------:R-:W-:Y:S01]  /*9b90*/  FMUL R76, R173, R76 ;  /* 0x0000004cad4c7220 */ /* 0x000fe20000400000 */
[----:B------:R-:W-:-:S02]  /*9ba0*/  IDP.4A.S8.S8 R78, R168, R69, R78 ;  /* 0x00000045a84e7226 */ /* 0x000fc4000000064e */
[----:B------:R-:W-:Y:S01]  /*9bb0*/  FFMA R77, R68, R72, R77 ;  /* 0x00000048444d7223 */ /* 0x000fe2000000004d */
[----:B------:R-:W-:Y:S02]  /*9bc0*/  IDP.4A.S8.S8 R80, R160, R69, R80 ;  /* 0x00000045a0507226 */ /* 0x000fe40000000650 */
        /* <DEDUP_REMOVED lines=8> */
[----:B------:R-:W3:Y:S01]  /*9c50*/  LDS R176, [R169+UR7+0x240] ;  /* 0x00024007a9b07984 */ /* 0x000ee20008000800 */
[----:B------:R-:W-:-:S02]  /*9c60*/  IDP.4A.S8.S8 R68, R161, R74, R68 ;  /* 0x0000004aa1447226 */ /* 0x000fc40000000644 */
[----:B------:R-:W-:Y:S01]  /*9c70*/  IDP.4A.S8.S8 R70, R153, R74, R70 ;  /* 0x0000004a99467226 */ /* 0x000fe20000000646 */
[----:B------:R-:W4:Y:S01]  /*9c80*/  LDS.128 R80, [R170+UR6+0x1410] ;  /* 0x00141006aa507984 */ /* 0x000f220008000c00 */
[-C--:B-1----:R-:W-:Y:S02]  /*9c90*/  IDP.4A.S8.S8 R69, R167, R60.reuse, RZ ;  /* 0x0000003ca7457226 */ /* 0x082fe400000006ff */
[----:B------:R-:W-:Y:S02]  /*9ca0*/  IDP.4A.S8.S8 R60, R159, R60, RZ ;  /* 0x0000003c9f3c7226 */ /* 0x000fe400000006ff */
[-C--:B------:R-:W-:Y:S02]  /*9cb0*/  IDP.4A.S8.S8 R68, R164, R71.reuse, R68 ;  /* 0x00000047a4447226 */ /* 0x080fe40000000644 */
[----:B------:R-:W-:Y:S02]  /*9cc0*/  IDP.4A.S8.S8 R70, R156, R71, R70 ;  /* 0x000000479c467226 */ /* 0x000fe40000000646 */
[----:B--2---:R-:W-:-:S02]  /*9cd0*/  IDP.4A.S8.S8 R69, R165, R64, R69 ;  /* 0x00000040a5457226 */ /* 0x004fc40000000645 */
[----:B------:R-:W-:Y:S02]  /*9ce0*/  IDP.4A.S8.S8 R64, R157, R64, R60 ;  /* 0x000000409d407226 */ /* 0x000fe4000000063c */
[--C-:B------:R-:W-:Y:S02]  /*9cf0*/  HADD2.F32 R60, -RZ, R175.reuse.H0_H0 ;  /* 0x200000afff3c7230 */ /* 0x100fe40000004100 */
[-C--:B------:R-:W-:Y:S02]  /*9d00*/  IDP.4A.S8.S8 R68, R162, R75.reuse, R68 ;  /* 0x0000004ba2447226 */ /* 0x080fe40000000644 */
[----:B------:R-:W-:Y:S02]  /*9d10*/  HADD2.F32 R175, -RZ, R175.H1_H1 ;  /* 0x300000afffaf7230 */ /* 0x000fe40000004100 */
[----:B------:R-:W-:Y:S01]  /*9d20*/  IDP.4A.S8.S8 R70, R154, R75, R70 ;  /* 0x0000004b9a467226 */ /* 0x000fe20000000646 */
[----:B------:R-:W-:Y:S01]  /*9d30*/  I2FP.F32.S32 R68, R68 ;  /* 0x0000004400447245 */ /* 0x000fe20000201400 */
[-C--:B------:R-:W-:Y:S01]  /*9d40*/  IDP.4A.S8.S8 R69, R168, R61.reuse, R69 ;  /* 0x0000003da8457226 */ /* 0x080fe20000000645 */
[----:B------:R-:W-:Y:S01]  /*9d50*/  LDS.128 R72, [R170+UR6+0x1610] ;  /* 0x00161006aa487984 */ /* 0x000fe20008000c00 */
[----:B------:R-:W-:-:S02]  /*9d60*/  IDP.4A.S8.S8 R71, R160, R61, R64 ;  /* 0x0000003da0477226 */ /* 0x000fc40000000640 */
[-C--:B------:R-:W-:Y:S01]  /*9d70*/  FMUL R61, R172, R60.reuse ;  /* 0x0000003cac3d7220 */ /* 0x080fe20000400000 */
[----:B------:R-:W-:Y:S01]  /*9d80*/  FMUL R64, R173, R60 ;  /* 0x0000003cad407220 */ /* 0x000fe20000400000 */
[----:B------:R-:W-:Y:S01]  /*9d90*/  FMUL R60, R171, R175 ;  /* 0x000000afab3c7220 */ /* 0x000fe20000400000 */
[----:B------:R-:W-:Y:S01]  /*9da0*/  I2FP.F32.S32 R70, R70 ;  /* 0x0000004600467245 */ /* 0x000fe20000201400 */
[----:B------:R-:W-:Y:S02]  /*9db0*/  IDP.4A.S8.S8 R69, R166, R65, R69 ;  /* 0x00000041a6457226 */ /* 0x000fe40000000645 */
[----:B------:R-:W-:Y:S01]  /*9dc0*/  FMUL R175, R174, R175 ;  /* 0x000000afaeaf7220 */ /* 0x000fe20000400000 */
[----:B------:R-:W-:Y:S02]  /*9dd0*/  IDP.4A.S8.S8 R71, R158, R65, R71 ;  /* 0x000000419e477226 */ /* 0x000fe40000000647 */
[----:B------:R-:W-:Y:S01]  /*9de0*/  FFMA R60, R61, R68, R60 ;  /* 0x000000443d3c7223 */ /* 0x000fe2000000003c */
[----:B------:R-:W-:-:S02]  /*9df0*/  IDP.4A.S8.S8 R61, R163, R62, R69 ;  /* 0x0000003ea33d7226 */ /* 0x000fc40000000645 */
[----:B------:R-:W-:Y:S01]  /*9e00*/  FFMA R64, R64, R70, R175 ;  /* 0x0000004640407223 */ /* 0x000fe200000000af */
[----:B------:R-:W-:Y:S01]  /*9e10*/  IDP.4A.S8.S8 R62, R155, R62, R71 ;  /* 0x0000003e9b3e7226 */ /* 0x000fe20000000647 */
[----:B------:R-:W-:Y:S01]  /*9e20*/  LDS R175, [R169+UR7+0x280] ;  /* 0x00028007a9af7984 */ /* 0x000fe20008000800 */
[-C--:B------:R-:W-:Y:S02]  /*9e30*/  IDP.4A.S8.S8 R61, R161, R66.reuse, R61 ;  /* 0x00000042a13d7226 */ /* 0x080fe4000000063d */
[----:B------:R-:W-:Y:S01]  /*9e40*/  FADD R129, R64, R129 ;  /* 0x0000008140817221 */ /* 0x000fe20000000000 */
[----:B------:R-:W-:Y:S01]  /*9e50*/  IDP.4A.S8.S8 R62, R153, R66, R62 ;  /* 0x00000042993e7226 */ /* 0x000fe2000000063e */
[----:B------:R-:W1:Y:S01]  /*9e60*/  LDS.128 R68, [R170+UR6+0x1600] ;  /* 0x00160006aa447984 */ /* 0x000e620008000c00 */
[-C--:B------:R-:W-:Y:S02]  /*9e70*/  IDP.4A.S8.S8 R61, R164, R63.reuse, R61 ;  /* 0x0000003fa43d7226 */ /* 0x080fe4000000063d */
[----:B------:R-:W-:Y:S01]  /*9e80*/  FADD R97, R60, R97 ;  /* 0x000000613c617221 */ /* 0x000fe20000000000 */
[----:B------:R-:W-:-:S02]  /*9e90*/  IDP.4A.S8.S8 R64, R156, R63, R62 ;  /* 0x0000003f9c407226 */ /* 0x000fc4000000063e */
[-C--:B0-----:R-:W-:Y:S02]  /*9ea0*/  IDP.4A.S8.S8 R62, R167, R76.reuse, RZ ;  /* 0x0000004ca73e7226 */ /* 0x081fe400000006ff */
[----:B------:R-:W-:Y:S02]  /*9eb0*/  IDP.4A.S8.S8 R76, R159, R76, RZ ;  /* 0x0000004c9f4c7226 */ /* 0x000fe400000006ff */
[--C-:B---3--:R-:W-:Y:S02]  /*9ec0*/  HADD2.F32 R60, -RZ, R176.reuse.H0_H0 ;  /* 0x200000b0ff3c7230 */ /* 0x108fe40000004100 */
[----:B------:R-:W-:Y:S02]  /*9ed0*/  IDP.4A.S8.S8 R61, R162, R67, R61 ;  /* 0x00000043a23d7226 */ /* 0x000fe4000000063d */
[----:B------:R-:W-:Y:S02]  /*9ee0*/  HADD2.F32 R176, -RZ, R176.H1_H1 ;  /* 0x300000b0ffb07230 */ /* 0x000fe40000004100 */
[-C--:B----4-:R-:W-:Y:S01]  /*9ef0*/  IDP.4A.S8.S8 R65, R165, R80.reuse, R62 ;  /* 0x00000050a5417226 */ /* 0x090fe2000000063e */
[----:B------:R-:W-:Y:S01]  /*9f00*/  I2FP.F32.S32 R63, R61 ;  /* 0x0000003d003f7245 */ /* 0x000fe20000201400 */
[----:B------:R-:W-:-:S02]  /*9f10*/  IDP.4A.S8.S8 R76, R157, R80, R76 ;  /* 0x000000509d4c7226 */ /* 0x000fc4000000064c */
[----:B------:R-:W-:Y:S01]  /*9f20*/  FMUL R62, R172, R60 ;  /* 0x0000003cac3e7220 */ /* 0x000fe20000400000 */
        /* <DEDUP_REMOVED lines=10> */
[----:B------:R-:W0:Y:S01]  /*9fd0*/  LDS.128 R60, [R170+UR6+0x1800] ;  /* 0x00180006aa3c7984 */ /* 0x000e220008000c00 */
[-C--:B------:R-:W-:Y:S02]  /*9fe0*/  IDP.4A.S8.S8 R76, R163, R78.reuse, R66 ;  /* 0x0000004ea34c7226 */ /* 0x080fe40000000642 */
[----:B------:R-:W-:Y:S01]  /*9ff0*/  FADD R98, R77, R98 ;  /* 0x000000624d627221 */ /* 0x000fe20000000000 */
[----:B------:R-:W-:Y:S02]  /*a000*/  IDP.4A.S8.S8 R78, R155, R78, R81 ;  /* 0x0000004e9b4e7226 */ /* 0x000fe40000000651 */
[----:B------:R-:W-:Y:S01]  /*a010*/  FFMA R81, R65, R64, R176 ;  /* 0x0000004041517223 */ /* 0x000fe200000000b0 */
[-C--:B------:R-:W-:Y:S01]  /*a020*/  IDP.4A.S8.S8 R76, R161, R82.reuse, R76 ;  /* 0x00000052a14c7226 */ /* 0x080fe2000000064c */
[----:B------:R-:W2:Y:S01]  /*a030*/  LDS.128 R64, [R170+UR6+0x1810] ;  /* 0x00181006aa407984 */ /* 0x000ea20008000c00 */
[----:B------:R-:W-:-:S02]  /*a040*/  IDP.4A.S8.S8 R78, R153, R82, R78 ;  /* 0x00000052994e7226 */ /* 0x000fc4000000064e */
[----:B------:R-:W-:Y:S01]  /*a050*/  FADD R130, R81, R130 ;  /* 0x0000008251827221 */ /* 0x000fe20000000000 */
[-C--:B------:R-:W-:Y:S01]  /*a060*/  IDP.4A.S8.S8 R76, R164, R79.reuse, R76 ;  /* 0x0000004fa44c7226 */ /* 0x080fe2000000064c */
[----:B------:R-:W3:Y:S01]  /*a070*/  LDS R176, [R169+UR7+0x2c0] ;  /* 0x0002c007a9b07984 */ /* 0x000ee20008000800 */
[----:B------:R-:W-:Y:S02]  /*a080*/  IDP.4A.S8.S8 R78, R156, R79, R78 ;  /* 0x0000004f9c4e7226 */ /* 0x000fe4000000064e */
[-C--:B-1----:R-:W-:Y:S02]  /*a090*/  IDP.4A.S8.S8 R79, R167, R68.reuse, RZ ;  /* 0x00000044a74f7226 */ /* 0x082fe400000006ff */
[----:B------:R-:W-:Y:S02]  /*a0a0*/  IDP.4A.S8.S8 R68, R159, R68, RZ ;  /* 0x000000449f447226 */ /* 0x000fe400000006ff */
[----:B------:R-:W-:Y:S02]  /*a0b0*/  HADD2.F32 R77, -RZ, R175.H0_H0 ;  /* 0x200000afff4d7230 */ /* 0x000fe40000004100 */
[----:B------:R-:W-:-:S02]  /*a0c0*/  IDP.4A.S8.S8 R76, R162, R83, R76 ;  /* 0x00000053a24c7226 */ /* 0x000fc4000000064c */
[----:B------:R-:W-:Y:S02]  /*a0d0*/  HADD2.F32 R175, -RZ, R175.H1_H1 ;  /* 0x300000afffaf7230 */ /* 0x000fe40000004100 */
[----:B------:R-:W-:Y:S01]  /*a0e0*/  IDP.4A.S8.S8 R78, R154, R83, R78 ;  /* 0x000000539a4e7226 */ /* 0x000fe2000000064e */
[----:B------:R-:W-:Y:S01]  /*a0f0*/  I2FP.F32.S32 R76, R76 ;  /* 0x0000004c004c7245 */ /* 0x000fe20000201400 */
[-C--:B------:R-:W-:Y:S02]  /*a100*/  IDP.4A.S8.S8 R80, R165, R72.reuse, R79 ;  /* 0x00000048a5507226 */ /* 0x080fe4000000064f */
[----:B------:R-:W-:Y:S01]  /*a110*/  FMUL R79, R171, R175 ;  /* 0x000000afab4f7220 */ /* 0x000fe20000400000 */
[----:B------:R-:W-:Y:S02]  /*a120*/  IDP.4A.S8.S8 R81, R157, R72, R68 ;  /* 0x000000489d517226 */ /* 0x000fe40000000644 */
[-C--:B------:R-:W-:Y:S01]  /*a130*/  FMUL R68, R172, R77.reuse ;  /* 0x0000004dac447220 */ /* 0x080fe20000400000 */
[----:B------:R-:W-:Y:S01]  /*a140*/  FMUL R77, R173, R77 ;  /* 0x0000004dad4d7220 */ /* 0x000fe20000400000 */
[----:B------:R-:W-:Y:S01]  /*a150*/  I2FP.F32.S32 R78, R78 ;  /* 0x0000004e004e7245 */ /* 0x000fe20000201400 */
[----:B------:R-:W-:-:S02]  /*a160*/  IDP.4A.S8.S8 R80, R168, R69, R80 ;  /* 0x00000045a8507226 */ /* 0x000fc40000000650 */
[----:B------:R-:W-:Y:S01]  /*a170*/  FMUL R72, R174, R175 ;  /* 0x000000afae487220 */ /* 0x000fe20000400000 */
[----:B------:R-:W-:Y:S02]  /*a180*/  IDP.4A.S8.S8 R81, R160, R69, R81 ;  /* 0x00000045a0517226 */ /* 0x000fe40000000651 */
[----:B------:R-:W-:Y:S01]  /*a190*/  FFMA R68, R68, R76, R79 ;  /* 0x0000004c44447223 */ /* 0x000fe2000000004f */
[-C--:B------:R-:W-:Y:S02]  /*a1a0*/  IDP.4A.S8.S8 R80, R166, R73.reuse, R80 ;  /* 0x00000049a6507226 */ /* 0x080fe40000000650 */
[----:B------:R-:W-:Y:S01]  /*a1b0*/  FFMA R72, R77, R78, R72 ;  /* 0x0000004e4d487223 */ /* 0x000fe20000000048 */
[----:B------:R-:W-:Y:S01]  /*a1c0*/  IDP.4A.S8.S8 R81, R158, R73, R81 ;  /* 0x000000499e517226 */ /* 0x000fe20000000651 */
[----:B------:R-:W1:Y:S01]  /*a1d0*/  LDS.128 R76, [R170+UR6+0x1a00] ;  /* 0x001a0006aa4c7984 */ /* 0x000e620008000c00 */
[----:B------:R-:W-:Y:S01]  /*a1e0*/  FADD R99, R68, R99 ;  /* 0x0000006344637221 */ /* 0x000fe20000000000 */
[----:B------:R-:W-:-:S02]  /*a1f0*/  IDP.4A.S8.S8 R68, R163, R70, R80 ;  /* 0x00000046a3447226 */ /* 0x000fc40000000650 */
[----:B------:R-:W-:Y:S01]  /*a200*/  FADD R131, R72, R131 ;  /* 0x0000008348837221 */ /* 0x000fe20000000000 */
[----:B------:R-:W4:Y:S01]  /*a210*/  LDS R175, [R169+UR7+0x300] ;  /* 0x00030007a9af7984 */ /* 0x000f220008000800 */
[----:B------:R-:W-:Y:S02]  /*a220*/  IDP.4A.S8.S8 R70, R155, R70, R81 ;  /* 0x000000469b467226 */ /* 0x000fe40000000651 */
[-C--:B------:R-:W-:Y:S01]  /*a230*/  IDP.4A.S8.S8 R68, R161, R74.reuse, R68 ;  /* 0x0000004aa1447226 */ /* 0x080fe20000000644 */
[----:B------:R-:W5:Y:S01]  /*a240*/  LDS.128 R80, [R170+UR6+0x1a10] ;  /* 0x001a1006aa507984 */ /* 0x000f620008000c00 */
[----:B------:R-:W-:Y:S02]  /*a250*/  IDP.4A.S8.S8 R70, R153, R74, R70 ;  /* 0x0000004a99467226 */ /* 0x000fe40000000646 */
[-C--:B0-----:R-:W-:Y:S02]  /*a260*/  IDP.4A.S8.S8 R69, R167, R60.reuse, RZ ;  /* 0x0000003ca7457226 */ /* 0x081fe400000006ff */
[----:B------:R-:W-:-:S02]  /*a270*/  IDP.4A.S8.S8 R60, R159, R60, RZ ;  /* 0x0000003c9f3c7226 */ /* 0x000fc400000006ff */
[-C--:B------:R-:W-:Y:S02]  /*a280*/  IDP.4A.S8.S8 R68, R164, R71.reuse, R68 ;  /* 0x00000047a4447226 */ /* 0x080fe40000000644 */
[----:B------:R-:W-:Y:S02]  /*a290*/  IDP.4A.S8.S8 R70, R156, R71, R70 ;  /* 0x000000479c467226 */ /* 0x000fe40000000646 */
[-C--:B--2---:R-:W-:Y:S02]  /*a2a0*/  IDP.4A.S8.S8 R69, R165, R64.reuse, R69 ;  /* 0x00000040a5457226 */ /* 0x084fe40000000645 */
[----:B------:R-:W-:Y:S02]  /*a2b0*/  IDP.4A.S8.S8 R64, R157, R64, R60 ;  /* 0x000000409d407226 */ /* 0x000fe4000000063c */
[----:B---3--:R-:W-:Y:S02]  /*a2c0*/  HADD2.F32 R60, -RZ, R176.H0_H0 ;  /* 0x200000b0ff3c7230 */ /* 0x008fe40000004100 */
[----:B------:R-:W-:-:S02]  /*a2d0*/  IDP.4A.S8.S8 R68, R162, R75, R68 ;  /* 0x0000004ba2447226 */ /* 0x000fc40000000644 */
[----:B------:R-:W-:Y:S02]  /*a2e0*/  IDP.4A.S8.S8 R70, R154, R75, R70 ;  /* 0x0000004b9a467226 */ /* 0x000fe40000000646 */
[----:B------:R-:W-:Y:S01]  /*a2f0*/  HADD2.F32 R176, -RZ, R176.H1_H1 ;  /* 0x300000b0ffb07230 */ /* 0x000fe20000004100 */
[----:B------:R-:W-:Y:S01]  /*a300*/  I2FP.F32.S32 R68, R68 ;  /* 0x0000004400447245 */ /* 0x000fe20000201400 */
[-C--:B------:R-:W-:Y:S01]  /*a310*/  IDP.4A.S8.S8 R71, R168, R61.reuse, R69 ;  /* 0x0000003da8477226 */ /* 0x080fe20000000645 */
[----:B------:R-:W-:Y:S01]  /*a320*/  I2FP.F32.S32 R70, R70 ;  /* 0x0000004600467245 */ /* 0x000fe20000201400 */
[----:B------:R-:W-:Y:S02]  /*a330*/  IDP.4A.S8.S8 R72, R160, R61, R64 ;  /* 0x0000003da0487226 */ /* 0x000fe40000000640 */
[-C--:B------:R-:W-:Y:S01]  /*a340*/  FMUL R61, R172, R60.reuse ;  /* 0x0000003cac3d7220 */ /* 0x080fe20000400000 */
[----:B------:R-:W-:Y:S01]  /*a350*/  FMUL R64, R173, R60 ;  /* 0x0000003cad407220 */ /* 0x000fe20000400000 */
[-C--:B------:R-:W-:Y:S01]  /*a360*/  FMUL R60, R171, R176.reuse ;  /* 0x000000b0ab3c7220 */ /* 0x080fe20000400000 */
[----:B------:R-:W-:Y:S01]  /*a370*/  FMUL R69, R174, R176 ;  /* 0x000000b0ae457220 */ /* 0x000fe20000400000 */
[-C--:B------:R-:W-:Y:S01]  /*a380*/  IDP.4A.S8.S8 R71, R166, R65.reuse, R71 ;  /* 0x00000041a6477226 */ /* 0x080fe20000000647 */
[----:B------:R-:W-:Y:S01]  /*a390*/  LDS R176, [R169+UR7+0x340] ;  /* 0x00034007a9b07984 */ /* 0x000fe20008000800 */
[----:B------:R-:W-:-:S02]  /*a3a0*/  IDP.4A.S8.S8 R72, R158, R65, R72 ;  /* 0x000000419e487226 */ /* 0x000fc40000000648 */
[----:B------:R-:W-:Y:S01]  /*a3b0*/  FFMA R61, R61, R68, R60 ;  /* 0x000000443d3d7223 */ /* 0x000fe2000000003c */
[----:B------:R-:W-:Y:S01]  /*a3c0*/  FFMA R65, R64, R70, R69 ;  /* 0x0000004640417223 */ /* 0x000fe20000000045 */
[-C--:B------:R-:W-:Y:S02]  /*a3d0*/  IDP.4A.S8.S8 R60, R163, R62.reuse, R71 ;  /* 0x0000003ea33c7226 */ /* 0x080fe40000000647 */
[----:B------:R-:W-:Y:S01]  /*a3e0*/  IDP.4A.S8.S8 R72, R155, R62, R72 ;  /* 0x0000003e9b487226 */ /* 0x000fe20000000648 */
[----:B------:R-:W0:Y:S01]  /*a3f0*/  LDS.128 R68, [R170+UR6+0x1c00] ;  /* 0x001c0006aa447984 */ /* 0x000e220008000c00 */
[-C--:B------:R-:W-:Y:S02]  /*a400*/  IDP.4A.S8.S8 R60, R161, R66.reuse, R60 ;  /* 0x00000042a13c7226 */ /* 0x080fe4000000063c */
[----:B------:R-:W-:Y:S01]  /*a410*/  FADD R100, R61, R100 ;  /* 0x000000643d647221 */ /* 0x000fe20000000000 */
[----:B------:R-:W-:Y:S02]  /*a420*/  IDP.4A.S8.S8 R66, R153, R66, R72 ;  /* 0x0000004299427226 */ /* 0x000fe40000000648 */
[----:B------:R-:W-:Y:S01]  /*a430*/  FADD R132, R65, R132 ;  /* 0x0000008441847221 */ /* 0x000fe20000000000 */
[----:B------:R-:W2:Y:S01]  /*a440*/  LDS.128 R72, [R170+UR6+0x1c10] ;  /* 0x001c1006aa487984 */ /* 0x000ea20008000c00 */
[----:B------:R-:W-:-:S02]  /*a450*/  IDP.4A.S8.S8 R60, R164, R63, R60 ;  /* 0x0000003fa43c7226 */ /* 0x000fc4000000063c */
[-C--:B-1----:R-:W-:Y:S02]  /*a460*/  IDP.4A.S8.S8 R62, R167, R76.reuse, RZ ;  /* 0x0000004ca73e7226 */ /* 0x082fe400000006ff */
[--C-:B----4-:R-:W-:Y:S02]  /*a470*/  HADD2.F32 R61, -RZ, R175.reuse.H0_H0 ;  /* 0x200000afff3d7230 */ /* 0x110fe40000004100 */
[----:B------:R-:W-:Y:S02]  /*a480*/  IDP.4A.S8.S8 R76, R159, R76, RZ ;  /* 0x0000004c9f4c7226 */ /* 0x000fe400000006ff */
[----:B------:R-:W-:Y:S02]  /*a490*/  IDP.4A.S8.S8 R60, R162, R67, R60 ;  /* 0x00000043a23c7226 */ /* 0x000fe4000000063c */
[----:B------:R-:W-:Y:S02]  /*a4a0*/  HADD2.F32 R175, -RZ, R175.H1_H1 ;  /* 0x300000afffaf7230 */ /* 0x000fe40000004100 */
[----:B------:R-:W-:Y:S01]  /*a4b0*/  IDP.4A.S8.S8 R66, R156, R63, R66 ;  /* 0x0000003f9c427226 */ /* 0x000fe20000000642 */
[----:B------:R-:W-:Y:S01]  /*a4c0*/  I2FP.F32.S32 R60, R60 ;  /* 0x0000003c003c7245 */ /* 0x000fe20000201400 */
[----:B-----5:R-:W-:-:S02]  /*a4d0*/  IDP.4A.S8.S8 R64, R165, R80, R62 ;  /* 0x00000050a5407226 */ /* 0x020fc4000000063e */
[----:B------:R-:W-:Y:S01]  /*a4e0*/  FMUL R62, R172, R61 ;  /* 0x0000003dac3e7220 */ /* 0x000fe20000400000 */
[----:B------:R-:W-:Y:S02]  /*a4f0*/  IDP.4A.S8.S8 R76, R157, R80, R76 ;  /* 0x000000509d4c7226 */ /* 0x000fe4000000064c */
[----:B------:R-:W-:Y:S01]  /*a500*/  FMUL R63, R171, R175 ;  /* 0x000000afab3f7220 */ /* 0x000fe20000400000 */
[----:B------:R-:W-:Y:S02]  /*a510*/  IDP.4A.S8.S8 R64, R168, R77, R64 ;  /* 0x0000004da8407226 */ /* 0x000fe40000000640 */
[----:B------:R-:W-:Y:S01]  /*a520*/  FMUL R61, R173, R61 ;  /* 0x0000003dad3d7220 */ /* 0x000fe20000400000 */
[----:B------:R-:W-:Y:S02]  /*a530*/  IDP.4A.S8.S8 R66, R154, R67, R66 ;  /* 0x000000439a427226 */ /* 0x000fe40000000642 */
[----:B------:R-:W-:Y:S02]  /*a540*/  IDP.4A.S8.S8 R77, R160, R77, R76 ;  /* 0x0000004da04d7226 */ /* 0x000fe4000000064c */
[----:B------:R-:W-:Y:S01]  /*a550*/  FFMA R76, R62, R60, R63 ;  /* 0x0000003c3e4c7223 */ /* 0x000fe2000000003f */
[-C--:B------:R-:W-:Y:S01]  /*a560*/  IDP.4A.S8.S8 R63, R166, R81.reuse, R64 ;  /* 0x00000051a63f7226 */ /* 0x080fe20000000640 */
[----:B------:R-:W-:Y:S01]  /*a570*/  I2FP.F32.S32 R62, R66 ;  /* 0x00000042003e7245 */ /* 0x000fe20000201400 */
[----:B------:R-:W-:-:S02]  /*a580*/  IDP.4A.S8.S8 R81, R158, R81, R77 ;  /* 0x000000519e517226 */ /* 0x000fc4000000064d */
[----:B------:R-:W-:Y:S01]  /*a590*/  FMUL R60, R174, R175 ;  /* 0x000000afae3c7220 */ /* 0x000fe20000400000 */
[----:B------:R-:W1:Y:S01]  /*a5a0*/  LDS.128 R64, [R170+UR6+0x1e00] ;  /* 0x001e0006aa407984 */ /* 0x000e620008000c00 */
[-C--:B------:R-:W-:Y:S02]  /*a5b0*/  IDP.4A.S8.S8 R77, R163, R78.reuse, R63 ;  /* 0x0000004ea34d7226 */ /* 0x080fe4000000063f */
[----:B------:R-:W-:Y:S01]  /*a5c0*/  FADD R101, R76, R101 ;  /* 0x000000654c657221 */ /* 0x000fe20000000000 */
[----:B------:R-:W-:Y:S02]  /*a5d0*/  IDP.4A.S8.S8 R81, R155, R78, R81 ;  /* 0x0000004e9b517226 */ /* 0x000fe40000000651 */
[----:B------:R-:W-:Y:S01]  /*a5e0*/  FFMA R78, R61, R62, R60 ;  /* 0x0000003e3d4e7223 */ /* 0x000fe2000000003c */
[----:B------:R-:W-:Y:S01]  /*a5f0*/  LDS R175, [R169+UR7+0x380] ;  /* 0x00038007a9af7984 */ /* 0x000fe20008000800 */
[-C--:B------:R-:W-:Y:S02]  /*a600*/  IDP.4A.S8.S8 R77, R161, R82.reuse, R77 ;  /* 0x00000052a14d7226 */ /* 0x080fe4000000064d */
[----:B------:R-:W-:Y:S01]  /*a610*/  IDP.4A.S8.S8 R81, R153, R82, R81 ;  /* 0x0000005299517226 */ /* 0x000fe20000000651 */
[----:B------:R-:W3:Y:S01]  /*a620*/  LDS.128 R60, [R170+UR6+0x1e10] ;  /* 0x001e1006aa3c7984 */ /* 0x000ee20008000c00 */
[----:B------:R-:W-:-:S02]  /*a630*/  IDP.4A.S8.S8 R77, R164, R79, R77 ;  /* 0x0000004fa44d7226 */ /* 0x000fc4000000064d */
[----:B------:R-:W-:Y:S01]  /*a640*/  FADD R133, R78, R133 ;  /* 0x000000854e857221 */ /* 0x000fe20000000000 */
[-C--:B0-----:R-:W-:Y:S02]  /*a650*/  IDP.4A.S8.S8 R78, R167, R68.reuse, RZ ;  /* 0x00000044a74e7226 */ /* 0x081fe400000006ff */
[----:B------:R-:W-:Y:S02]  /*a660*/  IDP.4A.S8.S8 R81, R156, R79, R81 ;  /* 0x0000004f9c517226 */ /* 0x000fe40000000651 */
[--C-:B------:R-:W-:Y:S02]  /*a670*/  HADD2.F32 R76, -RZ, R176.reuse.H0_H0 ;  /* 0x200000b0ff4c7230 */ /* 0x100fe40000004100 */
[----:B------:R-:W-:Y:S02]  /*a680*/  IDP.4A.S8.S8 R68, R159, R68, RZ ;  /* 0x000000449f447226 */ /* 0x000fe400000006ff */
[----:B------:R-:W-:Y:S02]  /*a690*/  IDP.4A.S8.S8 R77, R162, R83, R77 ;  /* 0x00000053a24d7226 */ /* 0x000fe4000000064d */
[----:B------:R-:W-:-:S02]  /*a6a0*/  HADD2.F32 R176, -RZ, R176.H1_H1 ;  /* 0x300000b0ffb07230 */ /* 0x000fc40000004100 */
[----:B------:R-:W-:Y:S02]  /*a6b0*/  IDP.4A.S8.S8 R81, R154, R83, R81 ;  /* 0x000000539a517226 */ /* 0x000fe40000000651 */
[----:B--2---:R-:W-:Y:S02]  /*a6c0*/  IDP.4A.S8.S8 R78, R165, R72, R78 ;  /* 0x00000048a54e7226 */ /* 0x004fe4000000064e */
        /* <DEDUP_REMOVED lines=18> */
[----:B------:R-:W-:Y:S01]  /*a7f0*/  LDS R176, [R169+UR7+0x3c0] ;  /* 0x0003c007a9b07984 */ /* 0x000fe20008000800 */
[----:B-1----:R-:W-:-:S02]  /*a800*/  IDP.4A.S8.S8 R69, R167, R64, RZ ;  /* 0x00000040a7457226 */ /* 0x002fc400000006ff */
[----:B------:R-:W-:Y:S01]  /*a810*/  IDP.4A.S8.S8 R70, R153, R74, R70 ;  /* 0x0000004a99467226 */ /* 0x000fe20000000646 */
[----:B------:R-:W1:Y:S01]  /*a820*/  LDS.128 R80, [R170+UR6+0x2010] ;  /* 0x00201006aa507984 */ /* 0x000e620008000c00 */
[----:B------:R-:W-:Y:S02]  /*a830*/  IDP.4A.S8.S8 R64, R159, R64, RZ ;  /* 0x000000409f407226 */ /* 0x000fe400000006ff */
[----:B------:R-:W-:Y:S02]  /*a840*/  IDP.4A.S8.S8 R70, R156, R71, R70 ;  /* 0x000000479c467226 */ /* 0x000fe40000000646 */
[----:B------:R-:W-:Y:S02]  /*a850*/  IDP.4A.S8.S8 R68, R161, R74, R68 ;  /* 0x0000004aa1447226 */ /* 0x000fe40000000644 */
[-C--:B---3--:R-:W-:Y:S02]  /*a860*/  IDP.4A.S8.S8 R69, R165, R60.reuse, R69 ;  /* 0x0000003ca5457226 */ /* 0x088fe40000000645 */
[----:B------:R-:W-:-:S02]  /*a870*/  IDP.4A.S8.S8 R64, R157, R60, R64 ;  /* 0x0000003c9d407226 */ /* 0x000fc40000000640 */
[--C-:B------:R-:W-:Y:S02]  /*a880*/  HADD2.F32 R60, -RZ, R175.reuse.H0_H0 ;  /* 0x200000afff3c7230 */ /* 0x100fe40000004100 */
[----:B------:R-:W-:Y:S02]  /*a890*/  HADD2.F32 R175, -RZ, R175.H1_H1 ;  /* 0x300000afffaf7230 */ /* 0x000fe40000004100 */
[----:B------:R-:W-:Y:S02]  /*a8a0*/  IDP.4A.S8.S8 R70, R154, R75, R70 ;  /* 0x0000004b9a467226 */ /* 0x000fe40000000646 */
[----:B------:R-:W-:Y:S02]  /*a8b0*/  IDP.4A.S8.S8 R68, R164, R71, R68 ;  /* 0x00000047a4447226 */ /* 0x000fe40000000644 */
[-C--:B------:R-:W-:Y:S01]  /*a8c0*/  IDP.4A.S8.S8 R69, R168, R65.reuse, R69 ;  /* 0x00000041a8457226 */ /* 0x080fe20000000645 */
[----:B------:R-:W-:Y:S01]  /*a8d0*/  I2FP.F32.S32 R70, R70 ;  /* 0x0000004600467245 */ /* 0x000fe20000201400 */
[----:B------:R-:W-:-:S02]  /*a8e0*/  IDP.4A.S8.S8 R71, R160, R65, R64 ;  /* 0x00000041a0477226 */ /* 0x000fc40000000640 */
[----:B------:R-:W-:Y:S01]  /*a8f0*/  FMUL R65, R171, R175 ;  /* 0x000000afab417220 */ /* 0x000fe20000400000 */
[----:B------:R-:W-:Y:S02]  /*a900*/  IDP.4A.S8.S8 R68, R162, R75, R68 ;  /* 0x0000004ba2447226 */ /* 0x000fe40000000644 */
[-C--:B------:R-:W-:Y:S01]  /*a910*/  FMUL R64, R172, R60.reuse ;  /* 0x0000003cac407220 */ /* 0x080fe20000400000 */
[----:B------:R-:W-:Y:S01]  /*a920*/  FMUL R175, R174, R175 ;  /* 0x000000afaeaf7220 */ /* 0x000fe20000400000 */
[----:B------:R-:W-:Y:S01]  /*a930*/  FMUL R60, R173, R60 ;  /* 0x0000003cad3c7220 */ /* 0x000fe20000400000 */
[-C--:B------:R-:W-:Y:S01]  /*a940*/  IDP.4A.S8.S8 R69, R166, R61.reuse, R69 ;  /* 0x0000003da6457226 */ /* 0x080fe20000000645 */
[----:B------:R-:W-:Y:S01]  /*a950*/  I2FP.F32.S32 R68, R68 ;  /* 0x0000004400447245 */ /* 0x000fe20000201400 */
[----:B------:R-:W-:Y:S02]  /*a960*/  IDP.4A.S8.S8 R71, R158, R61, R71 ;  /* 0x0000003d9e477226 */ /* 0x000fe40000000647 */
[----:B------:R-:W-:Y:S01]  /*a970*/  FFMA R60, R60, R70, R175 ;  /* 0x000000463c3c7223 */ /* 0x000fe200000000af */
[-C--:B------:R-:W-:Y:S01]  /*a980*/  IDP.4A.S8.S8 R69, R163, R66.reuse, R69 ;  /* 0x00000042a3457226 */ /* 0x080fe20000000645 */
[----:B------:R-:W2:Y:S01]  /*a990*/  LDS R175, [R169+UR7+0x400] ;  /* 0x00040007a9af7984 */ /* 0x000ea20008000800 */
[----:B------:R-:W-:-:S02]  /*a9a0*/  IDP.4A.S8.S8 R71, R155, R66, R71 ;  /* 0x000000429b477226 */ /* 0x000fc40000000647 */
[----:B------:R-:W-:Y:S01]  /*a9b0*/  FFMA R64, R64, R68, R65 ;  /* 0x0000004440407223 */ /* 0x000fe20000000041 */
[-C--:B------:R-:W-:Y:S01]  /*a9c0*/  IDP.4A.S8.S8 R61, R161, R62.reuse, R69 ;  /* 0x0000003ea13d7226 */ /* 0x080fe20000000645 */
[----:B------:R-:W3:Y:S01]  /*a9d0*/  LDS.128 R72, [R170+UR6+0x2200] ;  /* 0x00220006aa487984 */ /* 0x000ee20008000c00 */
[----:B------:R-:W-:Y:S02]  /*a9e0*/  IDP.4A.S8.S8 R62, R153, R62, R71 ;  /* 0x0000003e993e7226 */ /* 0x000fe40000000647 */
[----:B------:R-:W-:Y:S01]  /*a9f0*/  FADD R135, R60, R135 ;  /* 0x000000873c877221 */ /* 0x000fe20000000000 */
[-C--:B------:R-:W-:Y:S01]  /*aa00*/  IDP.4A.S8.S8 R61, R164, R67.reuse, R61 ;  /* 0x00000043a43d7226 */ /* 0x080fe2000000063d */
[----:B------:R-:W4:Y:S01]  /*aa10*/  LDS.128 R68, [R170+UR6+0x2210] ;  /* 0x00221006aa447984 */ /* 0x000f220008000c00 */
[----:B------:R-:W-:Y:S02]  /*aa20*/  IDP.4A.S8.S8 R67, R156, R67, R62 ;  /* 0x000000439c437226 */ /* 0x000fe4000000063e */
[----:B------:R-:W-:Y:S01]  /*aa30*/  FADD R103, R64, R103 ;  /* 0x0000006740677221 */ /* 0x000fe20000000000 */
[----:B0-----:R-:W-:-:S02]  /*aa40*/  IDP.4A.S8.S8 R62, R167, R76, RZ ;  /* 0x0000004ca73e7226 */ /* 0x001fc400000006ff */
[----:B------:R-:W-:Y:S02]  /*aa50*/  IDP.4A.S8.S8 R76, R159, R76, RZ ;  /* 0x0000004c9f4c7226 */ /* 0x000fe400000006ff */
[----:B-1----:R-:W-:Y:S02]  /*aa60*/  IDP.4A.S8.S8 R65, R165, R80, R62 ;  /* 0x00000050a5417226 */ /* 0x002fe4000000063e */
[--C-:B------:R-:W-:Y:S02]  /*aa70*/  HADD2.F32 R60, -RZ, R176.reuse.H0_H0 ;  /* 0x200000b0ff3c7230 */ /* 0x100fe40000004100 */
[----:B------:R-:W-:Y:S02]  /*aa80*/  IDP.4A.S8.S8 R61, R162, R63, R61 ;  /* 0x0000003fa23d7226 */ /* 0x000fe4000000063d */
[----:B------:R-:W-:Y:S02]  /*aa90*/  HADD2.F32 R176, -RZ, R176.H1_H1 ;  /* 0x300000b0ffb07230 */ /* 0x000fe40000004100 */
[----:B------:R-:W-:Y:S01]  /*aaa0*/  FMUL R62, R172, R60 ;  /* 0x0000003cac3e7220 */ /* 0x000fe20000400000 */
[----:B------:R-:W-:Y:S01]  /*aab0*/  IDP.4A.S8.S8 R76, R157, R80, R76 ;  /* 0x000000509d4c7226 */ /* 0x000fe2000000064c */
[----:B------:R-:W-:Y:S01]  /*aac0*/  I2FP.F32.S32 R64, R61 ;  /* 0x0000003d00407245 */ /* 0x000fe20000201400 */
[----:B------:R-:W-:-:S02]  /*aad0*/  IDP.4A.S8.S8 R65, R168, R77, R65 ;  /* 0x0000004da8417226 */ /* 0x000fc40000000641 */
[----:B------:R-:W-:Y:S01]  /*aae0*/  FMUL R61, R171, R176 ;  /* 0x000000b0ab3d7220 */ /* 0x000fe20000400000 */
[----:B------:R-:W-:Y:S02]  /*aaf0*/  IDP.4A.S8.S8 R76, R160, R77, R76 ;  /* 0x0000004da04c7226 */ /* 0x000fe4000000064c */
[----:B------:R-:W-:Y:S02]  /*ab00*/  IDP.4A.S8.S8 R67, R154, R63, R67 ;  /* 0x0000003f9a437226 */ /* 0x000fe40000000643 */
[----:B------:R-:W-:Y:S01]  /*ab10*/  FFMA R77, R62, R64, R61 ;  /* 0x000000403e4d7223 */ /* 0x000fe2000000003d */
[-C--:B------:R-:W-:Y:S02]  /*ab20*/  IDP.4A.S8.S8 R66, R166, R81.reuse, R65 ;  /* 0x00000051a6427226 */ /* 0x080fe40000000641 */
[----:B------:R-:W-:Y:S01]  /*ab30*/  FMUL R64, R173, R60 ;  /* 0x0000003cad407220 */ /* 0x000fe20000400000 */
[----:B------:R-:W-:Y:S01]  /*ab40*/  IDP.4A.S8.S8 R81, R158, R81, R76 ;  /* 0x000000519e517226 */ /* 0x000fe2000000064c */
[----:B------:R-:W-:Y:S01]  /*ab50*/  I2FP.F32.S32 R67, R67 ;  /* 0x0000004300437245 */ /* 0x000fe20000201400 */
[----:B------:R-:W-:-:S02]  /*ab60*/  IDP.4A.S8.S8 R76, R163, R78, R66 ;  /* 0x0000004ea34c7226 */ /* 0x000fc40000000642 */
[----:B------:R-:W-:Y:S01]  /*ab70*/  FMUL R65, R174, R176 ;  /* 0x000000b0ae417220 */ /* 0x000fe20000400000 */
[----:B------:R-:W0:Y:S01]  /*ab80*/  LDS.128 R60, [R170+UR6+0x2400] ;  /* 0x00240006aa3c7984 */ /* 0x000e220008000c00 */
[----:B------:R-:W-:Y:S02]  /*ab90*/  IDP.4A.S8.S8 R78, R155, R78, R81 ;  /* 0x0000004e9b4e7226 */ /* 0x000fe40000000651 */
[----:B------:R-:W-:Y:S01]  /*aba0*/  FADD R104, R77, R104 ;  /* 0x000000684d687221 */ /* 0x000fe20000000000 */
[-C--:B------:R-:W-:Y:S02]  /*abb0*/  IDP.4A.S8.S8 R76, R161, R82.reuse, R76 ;  /* 0x00000052a14c7226 */ /* 0x080fe4000000064c */
[----:B------:R-:W-:Y:S01]  /*abc0*/  FFMA R81, R64, R67, R65 ;  /* 0x0000004340517223 */ /* 0x000fe20000000041 */
[----:B------:R-:W-:Y:S01]  /*abd0*/  IDP.4A.S8.S8 R78, R153, R82, R78 ;  /* 0x00000052994e7226 */ /* 0x000fe2000000064e */
[----:B------:R-:W1:Y:S01]  /*abe0*/  LDS.128 R64, [R170+UR6+0x2410] ;  /* 0x00241006aa407984 */ /* 0x000e620008000c00 */
[----:B------:R-:W-:-:S02]  /*abf0*/  IDP.4A.S8.S8 R76, R164, R79, R76 ;  /* 0x0000004fa44c7226 */ /* 0x000fc4000000064c */
[----:B------:R-:W-:Y:S01]  /*ac00*/  FADD R136, R81, R136 ;  /* 0x0000008851887221 */ /* 0x000fe20000000000 */
[----:B------:R-:W-:Y:S01]  /*ac10*/  IDP.4A.S8.S8 R78, R156, R79, R78 ;  /* 0x0000004f9c4e7226 */ /* 0x000fe2000000064e */
[----:B------:R-:W5:Y:S01]  /*ac20*/  LDS R176, [R169+UR7+0x440] ;  /* 0x00044007a9b07984 */ /* 0x000f620008000800 */
[--C-:B--2---:R-:W-:Y:S02]  /*ac30*/  HADD2.F32 R77, -RZ, R175.reuse.H0_H0 ;  /* 0x200000afff4d7230 */ /* 0x104fe40000004100 */
[-C--:B---3--:R-:W-:Y:S02]  /*ac40*/  IDP.4A.S8.S8 R79, R167, R72.reuse, RZ ;  /* 0x00000048a74f7226 */ /* 0x088fe400000006ff */
[----:B------:R-:W-:Y:S02]  /*ac50*/  IDP.4A.S8.S8 R76, R162, R83, R76 ;  /* 0x00000053a24c7226 */ /* 0x000fe4000000064c */
[----:B------:R-:W-:Y:S02]  /*ac60*/  IDP.4A.S8.S8 R72, R159, R72, RZ ;  /* 0x000000489f487226 */ /* 0x000fe400000006ff */
[----:B------:R-:W-:Y:S01]  /*ac70*/  HADD2.F32 R175, -RZ, R175.H1_H1 ;  /* 0x300000afffaf7230 */ /* 0x000fe20000004100 */
[----:B------:R-:W-:Y:S01]  /*ac80*/  I2FP.F32.S32 R76, R76 ;  /* 0x0000004c004c7245 */ /* 0x000fe20000201400 */
[----:B----4-:R-:W-:-:S02]  /*ac90*/  IDP.4A.S8.S8 R80, R165, R68, R79 ;  /* 0x00000044a5507226 */ /* 0x010fc4000000064f */
[----:B------:R-:W-:Y:S02]  /*aca0*/  IDP.4A.S8.S8 R81, R157, R68, R72 ;  /* 0x000000449d517226 */ /* 0x000fe40000000648 */
        /* <DEDUP_REMOVED lines=8> */
[----:B------:R-:W-:Y:S01]  /*ad30*/  FMUL R72, R174, R175 ;  /* 0x000000afae487220 */ /* 0x000fe20000400000 */
[----:B------:R-:W-:Y:S01]  /*ad40*/  FADD R105, R68, R105 ;  /* 0x0000006944697221 */ /* 0x000fe20000000000 */
[-C--:B------:R-:W-:Y:S01]  /*ad50*/  IDP.4A.S8.S8 R68, R166, R69.reuse, R80 ;  /* 0x00000045a6447226 */ /* 0x080fe20000000650 */
[----:B------:R-:W-:Y:S01]  /*ad60*/  LDS R175, [R169+UR7+0x480] ;  /* 0x00048007a9af7984 */ /* 0x000fe20008000800 */
[----:B------:R-:W-:-:S02]  /*ad70*/  IDP.4A.S8.S8 R69, R158, R69, R81 ;  /* 0x000000459e457226 */ /* 0x000fc40000000651 */
[----:B------:R-:W-:Y:S01]  /*ad80*/  FFMA R72, R77, R78, R72 ;  /* 0x0000004e4d487223 */ /* 0x000fe20000000048 */
[-C--:B------:R-:W-:Y:S01]  /*ad90*/  IDP.4A.S8.S8 R68, R163, R74.reuse, R68 ;  /* 0x0000004aa3447226 */ /* 0x080fe20000000644 */
[----:B------:R-:W2:Y:S01]  /*ada0*/  LDS.128 R80, [R170+UR6+0x2600] ;  /* 0x00260006aa507984 */ /* 0x000ea20008000c00 */
[----:B------:R-:W-:Y:S02]  /*adb0*/  IDP.4A.S8.S8 R69, R155, R74, R69 ;  /* 0x0000004a9b457226 */ /* 0x000fe40000000645 */
[----:B------:R-:W-:Y:S01]  /*adc0*/  FADD R137, R72, R137 ;  /* 0x0000008948897221 */ /* 0x000fe20000000000 */
[-C--:B------:R-:W-:Y:S01]  /*add0*/  IDP.4A.S8.S8 R68, R161, R70.reuse, R68 ;  /* 0x00000046a1447226 */ /* 0x080fe20000000644 */
[----:B------:R-:W3:Y:S01]  /*ade0*/  LDS.128 R76, [R170+UR6+0x2610] ;  /* 0x00261006aa4c7984 */ /* 0x000ee20008000c00 */
[----:B------:R-:W-:Y:S02]  /*adf0*/  IDP.4A.S8.S8 R69, R153, R70, R69 ;  /* 0x0000004699457226 */ /* 0x000fe40000000645 */
[----:B0-----:R-:W-:-:S02]  /*ae00*/  IDP.4A.S8.S8 R70, R167, R60, RZ ;  /* 0x0000003ca7467226 */ /* 0x001fc400000006ff */
[----:B------:R-:W-:Y:S02]  /*ae10*/  IDP.4A.S8.S8 R60, R159, R60, RZ ;  /* 0x0000003c9f3c7226 */ /* 0x000fe400000006ff */
[-C--:B------:R-:W-:Y:S02]  /*ae20*/  IDP.4A.S8.S8 R68, R164, R75.reuse, R68 ;  /* 0x0000004ba4447226 */ /* 0x080fe40000000644 */
[----:B------:R-:W-:Y:S02]  /*ae30*/  IDP.4A.S8.S8 R69, R156, R75, R69 ;  /* 0x0000004b9c457226 */ /* 0x000fe40000000645 */
[-C--:B-1----:R-:W-:Y:S02]  /*ae40*/  IDP.4A.S8.S8 R70, R165, R64.reuse, R70 ;  /* 0x00000040a5467226 */ /* 0x082fe40000000646 */
[----:B------:R-:W-:Y:S02]  /*ae50*/  IDP.4A.S8.S8 R64, R157, R64, R60 ;  /* 0x000000409d407226 */ /* 0x000fe4000000063c */
[----:B-----5:R-:W-:-:S02]  /*ae60*/  HADD2.F32 R60, -RZ, R176.H0_H0 ;  /* 0x200000b0ff3c7230 */ /* 0x020fc40000004100 */
[-C--:B------:R-:W-:Y:S02]  /*ae70*/  IDP.4A.S8.S8 R68, R162, R71.reuse, R68 ;  /* 0x00000047a2447226 */ /* 0x080fe40000000644 */
[----:B------:R-:W-:Y:S02]  /*ae80*/  IDP.4A.S8.S8 R69, R154, R71, R69 ;  /* 0x000000479a457226 */ /* 0x000fe40000000645 */
[----:B------:R-:W-:Y:S01]  /*ae90*/  HADD2.F32 R176, -RZ, R176.H1_H1 ;  /* 0x300000b0ffb07230 */ /* 0x000fe20000004100 */
[----:B------:R-:W-:Y:S01]  /*aea0*/  I2FP.F32.S32 R68, R68 ;  /* 0x0000004400447245 */ /* 0x000fe20000201400 */
[----:B------:R-:W-:Y:S01]  /*aeb0*/  IDP.4A.S8.S8 R71, R168, R61, R70 ;  /* 0x0000003da8477226 */ /* 0x000fe20000000646 */
[----:B------:R-:W-:Y:S01]  /*aec0*/  I2FP.F32.S32 R70, R69 ;  /* 0x0000004500467245 */ /* 0x000fe20000201400 */
[----:B------:R-:W-:Y:S02]  /*aed0*/  IDP.4A.S8.S8 R72, R160, R61, R64 ;  /* 0x0000003da0487226 */ /* 0x000fe40000000640 */
[----:B------:R-:W-:Y:S01]  /*aee0*/  FMUL R64, R173, R60 ;  /* 0x0000003cad407220 */ /* 0x000fe20000400000 */
[----:B------:R-:W-:-:S02]  /*aef0*/  IDP.4A.S8.S8 R71, R166, R65, R71 ;  /* 0x00000041a6477226 */ /* 0x000fc40000000647 */
[----:B------:R-:W-:Y:S01]  /*af00*/  FMUL R69, R174, R176 ;  /* 0x000000b0ae457220 */ /* 0x000fe20000400000 */
[----:B------:R-:W-:Y:S02]  /*af10*/  IDP.4A.S8.S8 R72, R158, R65, R72 ;  /* 0x000000419e487226 */ /* 0x000fe40000000648 */
[----:B------:R-:W-:Y:S01]  /*af20*/  FMUL R61, R172, R60 ;  /* 0x0000003cac3d7220 */ /* 0x000fe20000400000 */
[----:B------:R-:W-:Y:S02]  /*af30*/  IDP.4A.S8.S8 R71, R163, R62, R71 ;  /* 0x0000003ea3477226 */ /* 0x000fe40000000647 */
[----:B------:R-:W-:Y:S01]  /*af40*/  FMUL R60, R171, R176 ;  /* 0x000000b0ab3c7220 */ /* 0x000fe20000400000 */
[----:B------:R-:W-:Y:S01]  /*af50*/  FFMA R69, R64, R70, R69 ;  /* 0x0000004640457223 */ /* 0x000fe20000000045 */
[----:B------:R-:W-:Y:S01]  /*af60*/  IDP.4A.S8.S8 R62, R155, R62, R72 ;  /* 0x0000003e9b3e7226 */ /* 0x000fe20000000648 */
[----:B------:R-:W-:Y:S01]  /*af70*/  LDS R176, [R169+UR7+0x4c0] ;  /* 0x0004c007a9b07984 */ /* 0x000fe20008000800 */
[----:B------:R-:W-:Y:S01]  /*af80*/  FFMA R61, R61, R68, R60 ;  /* 0x000000443d3d7223 */ /* 0x000fe2000000003c */
[----:B------:R-:W-:-:S02]  /*af90*/  IDP.4A.S8.S8 R60, R161, R66, R71 ;  /* 0x00000042a13c7226 */ /* 0x000fc40000000647 */
[----:B------:R-:W-:Y:S01]  /*afa0*/  FADD R138, R69, R138 ;  /* 0x0000008a458a7221 */ /* 0x000fe20000000000 */
[----:B------:R-:W0:Y:S01]  /*afb0*/  LDS.128 R72, [R170+UR6+0x2800] ;  /* 0x00280006aa487984 */ /* 0x000e220008000c00 */
[----:B------:R-:W-:Y:S02]  /*afc0*/  IDP.4A.S8.S8 R62, R153, R66, R62 ;  /* 0x00000042993e7226 */ /* 0x000fe4000000063e */
[----:B------:R-:W-:Y:S01]  /*afd0*/  FADD R106, R61, R106 ;  /* 0x0000006a3d6a7221 */ /* 0x000fe20000000000 */
[-C--:B------:R-:W-:Y:S01]  /*afe0*/  IDP.4A.S8.S8 R60, R164, R63.reuse, R60 ;  /* 0x0000003fa43c7226 */ /* 0x080fe2000000063c */
[----:B------:R-:W1:Y:S01]  /*aff0*/  LDS.128 R68, [R170+UR6+0x2810] ;  /* 0x00281006aa447984 */ /* 0x000e620008000c00 */
[----:B------:R-:W-:Y:S02]  /*b000*/  IDP.4A.S8.S8 R64, R156, R63, R62 ;  /* 0x0000003f9c407226 */ /* 0x000fe4000000063e */
[-C--:B--2---:R-:W-:Y:S02]  /*b010*/  IDP.4A.S8.S8 R62, R167, R80.reuse, RZ ;  /* 0x00000050a73e7226 */ /* 0x084fe400000006ff */
[----:B------:R-:W-:-:S02]  /*b020*/  IDP.4A.S8.S8 R80, R159, R80, RZ ;  /* 0x000000509f507226 */ /* 0x000fc400000006ff */
[--C-:B------:R-:W-:Y:S02]  /*b030*/  HADD2.F32 R61, -RZ, R175.reuse.H0_H0 ;  /* 0x200000afff3d7230 */ /* 0x100fe40000004100 */
[----:B------:R-:W-:Y:S02]  /*b040*/  IDP.4A.S8.S8 R60, R162, R67, R60 ;  /* 0x00000043a23c7226 */ /* 0x000fe4000000063c */
[----:B------:R-:W-:Y:S02]  /*b050*/  HADD2.F32 R175, -RZ, R175.H1_H1 ;  /* 0x300000afffaf7230 */ /* 0x000fe40000004100 */
[-C--:B---3--:R-:W-:Y:S02]  /*b060*/  IDP.4A.S8.S8 R65, R165, R76.reuse, R62 ;  /* 0x0000004ca5417226 */ /* 0x088fe4000000063e */
[----:B------:R-:W-:Y:S01]  /*b070*/  FMUL R62, R172, R61 ;  /* 0x0000003dac3e7220 */ /* 0x000fe20000400000 */
[----:B------:R-:W-:Y:S01]  /*b080*/  IDP.4A.S8.S8 R80, R157, R76, R80 ;  /* 0x0000004c9d507226 */ /* 0x000fe20000000650 */
[----:B------:R-:W-:Y:S01]  /*b090*/  I2FP.F32.S32 R60, R60 ;  /* 0x0000003c003c7245 */ /* 0x000fe20000201400 */
[----:B------:R-:W-:-:S02]  /*b0a0*/  IDP.4A.S8.S8 R64, R154, R67, R64 ;  /* 0x000000439a407226 */ /* 0x000fc40000000640 */
[----:B------:R-:W-:Y:S01]  /*b0b0*/  FMUL R63, R171, R175 ;  /* 0x000000afab3f7220 */ /* 0x000fe20000400000 */
[-C--:B------:R-:W-:Y:S02]  /*b0c0*/  IDP.4A.S8.S8 R65, R168, R81.reuse, R65 ;  /* 0x00000051a8417226 */ /* 0x080fe40000000641 */
[----:B------:R-:W-:Y:S01]  /*b0d0*/  IDP.4A.S8.S8 R80, R160, R81, R80 ;  /* 0x00000051a0507226 */ /* 0x000fe20000000650 */
[----:B------:R-:W-:Y:S01]  /*b0e0*/  I2FP.F32.S32 R66, R64 ;  /* 0x0000004000427245 */ /* 0x000fe20000201400 */
[----:B------:R-:W-:Y:S02]  /*b0f0*/  IDP.4A.S8.S8 R67, R166, R77, R65 ;  /* 0x0000004da6437226 */ /* 0x000fe40000000641 */
[----:B------:R-:W-:Y:S01]  /*b100*/  FMUL R65, R173, R61 ;  /* 0x0000003dad417220 */ /* 0x000fe20000400000 */
[----:B------:R-:W-:Y:S02]  /*b110*/  IDP.4A.S8.S8 R80, R158, R77, R80 ;  /* 0x0000004d9e507226 */ /* 0x000fe40000000650 */
[----:B------:R-:W-:Y:S01]  /*b120*/  FMUL R64, R174, R175 ;  /* 0x000000afae407220 */ /* 0x000fe20000400000 */
[----:B------:R-:W-:Y:S01]  /*b130*/  FFMA R76, R62, R60, R63 ;  /* 0x0000003c3e4c7223 */ /* 0x000fe2000000003f */
[-C--:B------:R-:W-:Y:S01]  /*b140*/  IDP.4A.S8.S8 R77, R163, R82.reuse, R67 ;  /* 0x00000052a34d7226 */ /* 0x080fe20000000643 */
[----:B------:R-:W2:Y:S01]  /*b150*/  LDS.128 R60, [R170+UR6+0x2a00] ;  /* 0x002a0006aa3c7984 */ /* 0x000ea20008000c00 */
[----:B------:R-:W-:-:S02]  /*b160*/  IDP.4A.S8.S8 R82, R155, R82, R80 ;  /* 0x000000529b527226 */ /* 0x000fc40000000650 */
[----:B------:R-:W-:Y:S01]  /*b170*/  FFMA R80, R65, R66, R64 ;  /* 0x0000004241507223 */ /* 0x000fe20000000040 */
[-C--:B------:R-:W-:Y:S01]  /*b180*/  IDP.4A.S8.S8 R77, R161, R78.reuse, R77 ;  /* 0x0000004ea14d7226 */ /* 0x080fe2000000064d */
[----:B------:R-:W3:Y:S01]  /*b190*/  LDS.128 R64, [R170+UR6+0x2a10] ;  /* 0x002a1006aa407984 */ /* 0x000ee20008000c00 */
[----:B------:R-:W-:Y:S02]  /*b1a0*/  IDP.4A.S8.S8 R82, R153, R78, R82 ;  /* 0x0000004e99527226 */ /* 0x000fe40000000652 */
[----:B------:R-:W-:Y:S01]  /*b1b0*/  FADD R107, R76, R107 ;  /* 0x0000006b4c6b7221 */ /* 0x000fe20000000000 */
[-C--:B------:R-:W-:Y:S01]  /*b1c0*/  IDP.4A.S8.S8 R77, R164, R83.reuse, R77 ;  /* 0x00000053a44d7226 */ /* 0x080fe2000000064d */
[----:B------:R-:W4:Y:S01]  /*b1d0*/  LDS R175, [R169+UR7+0x500] ;  /* 0x00050007a9af7984 */ /* 0x000f220008000800 */
[----:B------:R-:W-:Y:S02]  /*b1e0*/  IDP.4A.S8.S8 R82, R156, R83, R82 ;  /* 0x000000539c527226 */ /* 0x000fe40000000652 */
[----:B------:R-:W-:Y:S01]  /*b1f0*/  FADD R139, R80, R139 ;  /* 0x0000008b508b7221 */ /* 0x000fe20000000000 */
[----:B0-----:R-:W-:-:S02]  /*b200*/  IDP.4A.S8.S8 R78, R167, R72, RZ ;  /* 0x00000048a74e7226 */ /* 0x001fc400000006ff */
[----:B------:R-:W-:Y:S02]  /*b210*/  IDP.4A.S8.S8 R72, R159, R72, RZ ;  /* 0x000000489f487226 */ /* 0x000fe400000006ff */
[--C-:B------:R-:W-:Y:S02]  /*b220*/  HADD2.F32 R76, -RZ, R176.reuse.H0_H0 ;  /* 0x200000b0ff4c7230 */ /* 0x100fe40000004100 */
[-C--:B------:R-:W-:Y:S02]  /*b230*/  IDP.4A.S8.S8 R77, R162, R79.reuse, R77 ;  /* 0x0000004fa24d7226 */ /* 0x080fe4000000064d */
[----:B------:R-:W-:Y:S02]  /*b240*/  IDP.4A.S8.S8 R82, R154, R79, R82 ;  /* 0x0000004f9a527226 */ /* 0x000fe40000000652 */
[----:B-1----:R-:W-:Y:S02]  /*b250*/  IDP.4A.S8.S8 R78, R165, R68, R78 ;  /* 0x00000044a54e7226 */ /* 0x002fe4000000064e */
[----:B------:R-:W-:Y:S01]  /*b260*/  HADD2.F32 R176, -RZ, R176.H1_H1 ;  /* 0x300000b0ffb07230 */ /* 0x000fe20000004100 */
[----:B------:R-:W-:Y:S01]  /*b270*/  I2FP.F32.S32 R82, R82 ;  /* 0x0000005200527245 */ /* 0x000fe20000201400 */
[----:B------:R-:W-:-:S02]  /*b280*/  IDP.4A.S8.S8 R80, R157, R68, R72 ;  /* 0x000000449d507226 */ /* 0x000fc40000000648 */
[----:B------:R-:W-:Y:S01]  /*b290*/  FMUL R68, R172, R76 ;  /* 0x0000004cac447220 */ /* 0x000fe20000400000 */
[----:B------:R-:W-:Y:S01]  /*b2a0*/  IDP.4A.S8.S8 R78, R168, R73, R78 ;  /* 0x00000049a84e7226 */ /* 0x000fe2000000064e */
[----:B------:R-:W-:Y:S01]  /*b2b0*/  I2FP.F32.S32 R72, R77 ;  /* 0x0000004d00487245 */ /* 0x000fe20000201400 */
[----:B------:R-:W-:Y:S02]  /*b2c0*/  IDP.4A.S8.S8 R80, R160, R73, R80 ;  /* 0x00000049a0507226 */ /* 0x000fe40000000650 */
[----:B------:R-:W-:Y:S01]  /*b2d0*/  FMUL R77, R171, R176 ;  /* 0x000000b0ab4d7220 */ /* 0x000fe20000400000 */
[----:B------:R-:W-:Y:S01]  /*b2e0*/  FMUL R76, R173, R76 ;  /* 0x0000004cad4c7220 */ /* 0x000fe20000400000 */
[----:B------:R-:W-:Y:S01]  /*b2f0*/  FMUL R79, R174, R176 ;  /* 0x000000b0ae4f7220 */ /* 0x000fe20000400000 */
[-C--:B------:R-:W-:Y:S02]  /*b300*/  IDP.4A.S8.S8 R78, R166, R69.reuse, R78 ;  /* 0x00000045a64e7226 */ /* 0x080fe4000000064e */
[----:B------:R-:W-:Y:S01]  /*b310*/  FFMA R77, R68, R72, R77 ;  /* 0x00000048444d7223 */ /* 0x000fe2000000004d */
[----:B------:R-:W-:-:S02]  /*b320*/  IDP.4A.S8.S8 R69, R158, R69, R80 ;  /* 0x000000459e457226 */ /* 0x000fc40000000650 */
[----:B------:R-:W-:Y:S01]  /*b330*/  FFMA R79, R76, R82, R79 ;  /* 0x000000524c4f7223 */ /* 0x000fe2000000004f */
[-C--:B------:R-:W-:Y:S01]  /*b340*/  IDP.4A.S8.S8 R68, R163, R74.reuse, R78 ;  /* 0x0000004aa3447226 */ /* 0x080fe2000000064e */
[----:B------:R-:W0:Y:S01]  /*b350*/  LDS.128 R80, [R170+UR6+0x2c00] ;  /* 0x002c0006aa507984 */ /* 0x000e220008000c00 */
[----:B------:R-:W-:Y:S02]  /*b360*/  IDP.4A.S8.S8 R69, R155, R74, R69 ;  /* 0x0000004a9b457226 */ /* 0x000fe40000000645 */
[----:B------:R-:W-:Y:S01]  /*b370*/  FADD R108, R77, R108 ;  /* 0x0000006c4d6c7221 */ /* 0x000fe20000000000 */
[----:B------:R-:W-:Y:S01]  /*b380*/  FADD R140, R79, R140 ;  /* 0x0000008c4f8c7221 */ /* 0x000fe20000000000 */
[----:B------:R-:W1:Y:S01]  /*b390*/  LDS R176, [R169+UR7+0x540] ;  /* 0x00054007a9b07984 */ /* 0x000e620008000800 */
[-C--:B------:R-:W-:Y:S02]  /*b3a0*/  IDP.4A.S8.S8 R68, R161, R70.reuse, R68 ;  /* 0x00000046a1447226 */ /* 0x080fe40000000644 */
[----:B------:R-:W-:Y:S01]  /*b3b0*/  IDP.4A.S8.S8 R69, R153, R70, R69 ;  /* 0x0000004699457226 */ /* 0x000fe20000000645 */
[----:B------:R-:W5:Y:S01]  /*b3c0*/  LDS.128 R76, [R170+UR6+0x2c10] ;  /* 0x002c1006aa4c7984 */ /* 0x000f620008000c00 */
[----:B--2---:R-:W-:-:S02]  /*b3d0*/  IDP.4A.S8.S8 R70, R167, R60, RZ ;  /* 0x0000003ca7467226 */ /* 0x004fc400000006ff */
[----:B------:R-:W-:Y:S02]  /*b3e0*/  IDP.4A.S8.S8 R60, R159, R60, RZ ;  /* 0x0000003c9f3c7226 */ /* 0x000fe400000006ff */
[-C--:B------:R-:W-:Y:S02]  /*b3f0*/  IDP.4A.S8.S8 R68, R164, R75.reuse, R68 ;  /* 0x0000004ba4447226 */ /* 0x080fe40000000644 */
[----:B------:R-:W-:Y:S02]  /*b400*/  IDP.4A.S8.S8 R69, R156, R75, R69 ;  /* 0x0000004b9c457226 */ /* 0x000fe40000000645 */
[-C--:B---3--:R-:W-:Y:S01]  /*b410*/  IDP.4A.S8.S8 R70, R165, R64.reuse, R70 ;  /* 0x00000040a5467226 */ /* 0x088fe20000000646 */
[----:B------:R-:W2:Y:S01]  /*b420*/  LDS.128 R72, [R170+UR6+0x2e00] ;  /* 0x002e0006aa487984 */ /* 0x000ea20008000c00 */
[----:B------:R-:W-:Y:S02]  /*b430*/  IDP.4A.S8.S8 R64, R157, R64, R60 ;  /* 0x000000409d407226 */ /* 0x000fe4000000063c */
[----:B----4-:R-:W-:-:S02]  /*b440*/  HADD2.F32 R60, -RZ, R175.H0_H0 ;  /* 0x200000afff3c7230 */ /* 0x010fc40000004100 */
[-C--:B------:R-:W-:Y:S02]  /*b450*/  IDP.4A.S8.S8 R68, R162, R71.reuse, R68 ;  /* 0x00000047a2447226 */ /* 0x080fe40000000644 */
[----:B------:R-:W-:Y:S02]  /*b460*/  HADD2.F32 R175, -RZ, R175.H1_H1 ;  /* 0x300000afffaf7230 */ /* 0x000fe40000004100 */
[----:B------:R-:W-:Y:S01]  /*b470*/  IDP.4A.S8.S8 R69, R154, R71, R69 ;  /* 0x000000479a457226 */ /* 0x000fe20000000645 */
[----:B------:R-:W-:Y:S01]  /*b480*/  I2FP.F32.S32 R68, R68 ;  /* 0x0000004400447245 */ /* 0x000fe20000201400 */
[-C--:B------:R-:W-:Y:S02]  /*b490*/  IDP.4A.S8.S8 R70, R168, R61.reuse, R70 ;  /* 0x0000003da8467226 */ /* 0x080fe40000000646 */
[----:B------:R-:W-:Y:S02]  /*b4a0*/  IDP.4A.S8.S8 R71, R160, R61, R64 ;  /* 0x0000003da0477226 */ /* 0x000fe40000000640 */
[-C--:B------:R-:W-:Y:S01]  /*b4b0*/  FMUL R61, R172, R60.reuse ;  /* 0x0000003cac3d7220 */ /* 0x080fe20000400000 */
[----:B------:R-:W-:Y:S01]  /*b4c0*/  FMUL R64, R173, R60 ;  /* 0x0000003cad407220 */ /* 0x000fe20000400000 */
[----:B------:R-:W-:Y:S01]  /*b4d0*/  FMUL R60, R171, R175 ;  /* 0x000000afab3c7220 */ /* 0x000fe20000400000 */
[----:B------:R-:W-:Y:S01]  /*b4e0*/  IDP.4A.S8.S8 R70, R166, R65, R70 ;  /* 0x00000041a6467226 */ /* 0x000fe20000000646 */
[----:B------:R-:W-:Y:S01]  /*b4f0*/  I2FP.F32.S32 R69, R69 ;  /* 0x0000004500457245 */ /* 0x000fe20000201400 */
[----:B------:R-:W-:-:S02]  /*b500*/  IDP.4A.S8.S8 R71, R158, R65, R71 ;  /* 0x000000419e477226 */ /* 0x000fc40000000647 */
[----:B------:R-:W-:Y:S01]  /*b510*/  FMUL R175, R174, R175 ;  /* 0x000000afaeaf7220 */ /* 0x000fe20000400000 */
[----:B------:R-:W-:Y:S01]  /*b520*/  FFMA R60, R61, R68, R60 ;  /* 0x000000443d3c7223 */ /* 0x000fe2000000003c */
[-C--:B------:R-:W-:Y:S02]  /*b530*/  IDP.4A.S8.S8 R70, R163, R62.reuse, R70 ;  /* 0x0000003ea3467226 */ /* 0x080fe40000000646 */
[----:B------:R-:W-:Y:S02]  /*b540*/  IDP.4A.S8.S8 R71, R155, R62, R71 ;  /* 0x0000003e9b477226 */ /* 0x000fe40000000647 */
[----:B------:R-:W-:Y:S01]  /*b550*/  FFMA R64, R64, R69, R175 ;  /* 0x0000004540407223 */ /* 0x000fe200000000af */
[----:B------:R-:W-:Y:S01]  /*b560*/  FADD R109, R60, R109 ;  /* 0x0000006d3c6d7221 */ /* 0x000fe20000000000 */
[----:B------:R-:W3:Y:S01]  /*b570*/  LDS R175, [R169+UR7+0x580] ;  /* 0x00058007a9af7984 */ /* 0x000ee20008000800 */
[-C--:B------:R-:W-:Y:S02]  /*b580*/  IDP.4A.S8.S8 R60, R161, R66.reuse, R70 ;  /* 0x00000042a13c7226 */ /* 0x080fe40000000646 */
[----:B------:R-:W-:Y:S01]  /*b590*/  FADD R141, R64, R141 ;  /* 0x0000008d408d7221 */ /* 0x000fe20000000000 */
[----:B------:R-:W-:-:S02]  /*b5a0*/  IDP.4A.S8.S8 R66, R153, R66, R71 ;  /* 0x0000004299427226 */ /* 0x000fc40000000647 */
[----:B------:R-:W4:Y:S01]  /*b5b0*/  LDS.128 R68, [R170+UR6+0x2e10] ;  /* 0x002e1006aa447984 */ /* 0x000f220008000c00 */
[-C--:B0-----:R-:W-:Y:S02]  /*b5c0*/  IDP.4A.S8.S8 R62, R167, R80.reuse, RZ ;  /* 0x00000050a73e7226 */ /* 0x081fe400000006ff */
[-C--:B------:R-:W-:Y:S02]  /*b5d0*/  IDP.4A.S8.S8 R60, R164, R63.reuse, R60 ;  /* 0x0000003fa43c7226 */ /* 0x080fe4000000063c */
[----:B------:R-:W-:Y:S02]  /*b5e0*/  IDP.4A.S8.S8 R80, R159, R80, RZ ;  /* 0x000000509f507226 */ /* 0x000fe400000006ff */
[----:B-1----:R-:W-:Y:S02]  /*b5f0*/  HADD2.F32 R61, -RZ, R176.H0_H0 ;  /* 0x200000b0ff3d7230 */ /* 0x002fe40000004100 */
[----:B------:R-:W-:Y:S02]  /*b600*/  IDP.4A.S8.S8 R66, R156, R63, R66 ;  /* 0x0000003f9c427226 */ /* 0x000fe40000000642 */
[----:B------:R-:W-:-:S02]  /*b610*/  IDP.4A.S8.S8 R60, R162, R67, R60 ;  /* 0x00000043a23c7226 */ /* 0x000fc4000000063c */
[----:B------:R-:W-:Y:S02]  /*b620*/  HADD2.F32 R176, -RZ, R176.H1_H1 ;  /* 0x300000b0ffb07230 */ /* 0x000fe40000004100 */
[-C--:B-----5:R-:W-:Y:S02]  /*b630*/  IDP.4A.S8.S8 R64, R165, R76.reuse, R62 ;  /* 0x0000004ca5407226 */ /* 0x0a0fe4000000063e */
[----:B------:R-:W-:Y:S01]  /*b640*/  FMUL R62, R172, R61 ;  /* 0x0000003dac3e7220 */ /* 0x000fe20000400000 */
[----:B------:R-:W-:Y:S01]  /*b650*/  IDP.4A.S8.S8 R80, R157, R76, R80 ;  /* 0x0000004c9d507226 */ /* 0x000fe20000000650 */
[----:B------:R-:W-:Y:S01]  /*b660*/  I2FP.F32.S32 R60, R60 ;  /* 0x0000003c003c7245 */ /* 0x000fe20000201400 */
[-C--:B------:R-:W-:Y:S02]  /*b670*/  IDP.4A.S8.S8 R64, R168, R81.reuse, R64 ;  /* 0x00000051a8407226 */ /* 0x080fe40000000640 */
[----:B------:R-:W-:Y:S01]  /*b680*/  FMUL R63, R171, R176 ;  /* 0x000000b0ab3f7220 */ /* 0x000fe20000400000 */
[----:B------:R-:W-:-:S02]  /*b690*/  IDP.4A.S8.S8 R80, R160, R81, R80 ;  /* 0x00000051a0507226 */ /* 0x000fc40000000650 */
[----:B------:R-:W-:Y:S01]  /*b6a0*/  FMUL R65, R174, R176 ;  /* 0x000000b0ae417220 */ /* 0x000fe20000400000 */
[----:B------:R-:W-:Y:S02]  /*b6b0*/  IDP.4A.S8.S8 R66, R154, R67, R66 ;  /* 0x000000439a427226 */ /* 0x000fe40000000642 */
[----:B------:R-:W-:Y:S01]  /*b6c0*/  FFMA R81, R62, R60, R63 ;  /* 0x0000003c3e517223 */ /* 0x000fe2000000003f */
[----:B------:R-:W-:Y:S02]  /*b6d0*/  IDP.4A.S8.S8 R67, R166, R77, R64 ;  /* 0x0000004da6437226 */ /* 0x000fe40000000640 */
[----:B------:R-:W-:Y:S01]  /*b6e0*/  FMUL R64, R173, R61 ;  /* 0x0000003dad407220 */ /* 0x000fe20000400000 */
[----:B------:R-:W-:Y:S01]  /*b6f0*/  IDP.4A.S8.S8 R80, R158, R77, R80 ;  /* 0x0000004d9e507226 */ /* 0x000fe20000000650 */
[----:B------:R-:W-:Y:S01]  /*b700*/  I2FP.F32.S32 R66, R66 ;  /* 0x0000004200427245 */ /* 0x000fe20000201400 */
[----:B------:R-:W0:Y:S01]  /*b710*/  LDS.128 R60, [R170+UR6+0x3000] ;  /* 0x00300006aa3c7984 */ /* 0x000e220008000c00 */
[----:B------:R-:W-:-:S02]  /*b720*/  IDP.4A.S8.S8 R76, R163, R82, R67 ;  /* 0x00000052a34c7226 */ /* 0x000fc40000000643 */
[----:B------:R-:W-:Y:S01]  /*b730*/  FADD R110, R81, R110 ;  /* 0x0000006e516e7221 */ /* 0x000fe20000000000 */
[----:B------:R-:W-:Y:S02]  /*b740*/  IDP.4A.S8.S8 R80, R155, R82, R80 ;  /* 0x000000529b507226 */ /* 0x000fe40000000650 */
[----:B------:R-:W-:Y:S01]  /*b750*/  FFMA R77, R64, R66, R65 ;  /* 0x00000042404d7223 */ /* 0x000fe20000000041 */
[-C--:B------:R-:W-:Y:S01]  /*b760*/  IDP.4A.S8.S8 R76, R161, R78.reuse, R76 ;  /* 0x0000004ea14c7226 */ /* 0x080fe2000000064c */
[----:B------:R-:W1:Y:S01]  /*b770*/  LDS.128 R64, [R170+UR6+0x3010] ;  /* 0x00301006aa407984 */ /* 0x000e620008000c00 */
[----:B------:R-:W-:Y:S02]  /*b780*/  IDP.4A.S8.S8 R80, R153, R78, R80 ;  /* 0x0000004e99507226 */ /* 0x000fe40000000650 */
[----:B------:R-:W-:Y:S01]  /*b790*/  FADD R142, R77, R142 ;  /* 0x0000008e4d8e7221 */ /* 0x000fe20000000000 */
[-C--:B------:R-:W-:Y:S01]  /*b7a0*/  IDP.4A.S8.S8 R76, R164, R83.reuse, R76 ;  /* 0x00000053a44c7226 */ /* 0x080fe2000000064c */
[----:B------:R-:W5:Y:S01]  /*b7b0*/  LDS R176, [R169+UR7+0x5c0] ;  /* 0x0005c007a9b07984 */ /* 0x000f620008000800 */
[----:B------:R-:W-:-:S02]  /*b7c0*/  IDP.4A.S8.S8 R80, R156, R83, R80 ;  /* 0x000000539c507226 */ /* 0x000fc40000000650 */
[-C--:B--2---:R-:W-:Y:S02]  /*b7d0*/  IDP.4A.S8.S8 R78, R167, R72.reuse, RZ ;  /* 0x00000048a74e7226 */ /* 0x084fe400000006ff */
[----:B------:R-:W-:Y:S02]  /*b7e0*/  IDP.4A.S8.S8 R72, R159, R72, RZ ;  /* 0x000000489f487226 */ /* 0x000fe400000006ff */
[--C-:B---3--:R-:W-:Y:S02]  /*b7f0*/  HADD2.F32 R77, -RZ, R175.reuse.H0_H0 ;  /* 0x200000afff4d7230 */ /* 0x108fe40000004100 */
[-C--:B------:R-:W-:Y:S02]  /*b800*/  IDP.4A.S8.S8 R76, R162, R79.reuse, R76 ;  /* 0x0000004fa24c7226 */ /* 0x080fe4000000064c */
[----:B------:R-:W-:Y:S02]  /*b810*/  IDP.4A.S8.S8 R80, R154, R79, R80 ;  /* 0x0000004f9a507226 */ /* 0x000fe40000000650 */
[----:B------:R-:W-:Y:S01]  /*b820*/  HADD2.F32 R175, -RZ, R175.H1_H1 ;  /* 0x300000afffaf7230 */ /* 0x000fe20000004100 */
[----:B------:R-:W-:Y:S01]  /*b830*/  I2FP.F32.S32 R76, R76 ;  /* 0x0000004c004c7245 */ /* 0x000fe20000201400 */
[----:B----4-:R-:W-:Y:S01]  /*b840*/  IDP.4A.S8.S8 R78, R165, R68, R78 ;  /* 0x00000044a54e7226 */ /* 0x010fe2000000064e */
[----:B------:R-:W-:Y:S01]  /*b850*/  I2FP.F32.S32 R80, R80 ;  /* 0x0000005000507245 */ /* 0x000fe20000201400 */
[----:B------:R-:W-:-:S02]  /*b860*/  IDP.4A.S8.S8 R79, R157, R68, R72 ;  /* 0x000000449d4f7226 */ /* 0x000fc40000000648 */
[-C--:B------:R-:W-:Y:S01]  /*b870*/  FMUL R68, R172, R77.reuse ;  /* 0x0000004dac447220 */ /* 0x080fe20000400000 */
[----:B------:R-:W-:Y:S01]  /*b880*/  FMUL R72, R173, R77 ;  /* 0x0000004dad487220 */ /* 0x000fe20000400000 */
[----:B------:R-:W-:Y:S01]  /*b890*/  FMUL R77, R171, R175 ;  /* 0x000000afab4d7220 */ /* 0x000fe20000400000 */
[----:B------:R-:W-:Y:S02]  /*b8a0*/  IDP.4A.S8.S8 R78, R168, R73, R78 ;  /* 0x00000049a84e7226 */ /* 0x000fe4000000064e */
[----:B------:R-:W-:Y:S01]  /*b8b0*/  FMUL R175, R174, R175 ;  /* 0x000000afaeaf7220 */ /* 0x000fe20000400000 */
[----:B------:R-:W-:Y:S02]  /*b8c0*/  IDP.4A.S8.S8 R79, R160, R73, R79 ;  /* 0x00000049a04f7226 */ /* 0x000fe4000000064f */
[----:B------:R-:W-:Y:S01]  /*b8d0*/  FFMA R68, R68, R76, R77 ;  /* 0x0000004c44447223 */ /* 0x000fe2000000004d */
[-C--:B------:R-:W-:Y:S02]  /*b8e0*/  IDP.4A.S8.S8 R73, R166, R69.reuse, R78 ;  /* 0x00000045a6497226 */ /* 0x080fe4000000064e */
[----:B------:R-:W-:Y:S01]  /*b8f0*/  FFMA R72, R72, R80, R175 ;  /* 0x0000005048487223 */ /* 0x000fe200000000af */
[----:B------:R-:W-:Y:S01]  /*b900*/  IDP.4A.S8.S8 R69, R158, R69, R79 ;  /* 0x000000459e457226 */ /* 0x000fe2000000064f */
[----:B------:R-:W-:Y:S01]  /*b910*/  LDS.128 R80, [R170+UR6+0x3210] ;  /* 0x00321006aa507984 */ /* 0x000fe20008000c00 */
[----:B------:R-:W-:-:S02]  /*b920*/  IDP.4A.S8.S8 R73, R163, R74, R73 ;  /* 0x0000004aa3497226 */ /* 0x000fc40000000649 */
[----:B------:R-:W-:Y:S01]  /*b930*/  FADD R111, R68, R111 ;  /* 0x0000006f446f7221 */ /* 0x000fe20000000000 */
[----:B------:R-:W-:Y:S01]  /*b940*/  IDP.4A.S8.S8 R69, R155, R74, R69 ;  /* 0x0000004a9b457226 */ /* 0x000fe20000000645 */
[----:B------:R-:W2:Y:S01]  /*b950*/  LDS.128 R76, [R170+UR6+0x3200] ;  /* 0x00320006aa4c7984 */ /* 0x000ea20008000c00 */
[-C--:B------:R-:W-:Y:S02]  /*b960*/  IDP.4A.S8.S8 R73, R161, R70.reuse, R73 ;  /* 0x00000046a1497226 */ /* 0x080fe40000000649 */
[----:B------:R-:W-:Y:S01]  /*b970*/  FADD R143, R72, R143 ;  /* 0x0000008f488f7221 */ /* 0x000fe20000000000 */
[----:B------:R-:W-:Y:S01]  /*b980*/  IDP.4A.S8.S8 R69, R153, R70, R69 ;  /* 0x0000004699457226 */ /* 0x000fe20000000645 */
[----:B------:R-:W3:Y:S01]  /*b990*/  LDS R175, [R169+UR7+0x600] ;  /* 0x00060007a9af7984 */ /* 0x000ee20008000800 */
[-C--:B0-----:R-:W-:Y:S02]  /*b9a0*/  IDP.4A.S8.S8 R68, R167, R60.reuse, RZ ;  /* 0x0000003ca7447226 */ /* 0x081fe400000006ff */
[----:B------:R-:W-:-:S02]  /*b9b0*/  IDP.4A.S8.S8 R60, R159, R60, RZ ;  /* 0x0000003c9f3c7226 */ /* 0x000fc400000006ff */
[-C--:B------:R-:W-:Y:S02]  /*b9c0*/  IDP.4A.S8.S8 R69, R156, R75.reuse, R69 ;  /* 0x0000004b9c457226 */ /* 0x080fe40000000645 */
[----:B------:R-:W-:Y:S02]  /*b9d0*/  IDP.4A.S8.S8 R73, R164, R75, R73 ;  /* 0x0000004ba4497226 */ /* 0x000fe40000000649 */
[-C--:B-1----:R-:W-:Y:S02]  /*b9e0*/  IDP.4A.S8.S8 R68, R165, R64.reuse, R68 ;  /* 0x00000040a5447226 */ /* 0x082fe40000000644 */
[----:B------:R-:W-:Y:S02]  /*b9f0*/  IDP.4A.S8.S8 R64, R157, R64, R60 ;  /* 0x000000409d407226 */ /* 0x000fe4000000063c */
[----:B-----5:R-:W-:Y:S02]  /*ba00*/  HADD2.F32 R60, -RZ, R176.H0_H0 ;  /* 0x200000b0ff3c7230 */ /* 0x020fe40000004100 */
[----:B------:R-:W-:-:S02]  /*ba10*/  IDP.4A.S8.S8 R69, R154, R71, R69 ;  /* 0x000000479a457226 */ /* 0x000fc40000000645 */
[----:B------:R-:W-:Y:S02]  /*ba20*/  IDP.4A.S8.S8 R73, R162, R71, R73 ;  /* 0x00000047a2497226 */ /* 0x000fe40000000649 */
[----:B------:R-:W-:Y:S02]  /*ba30*/  HADD2.F32 R176, -RZ, R176.H1_H1 ;  /* 0x300000b0ffb07230 */ /* 0x000fe40000004100 */
[----:B------:R-:W-:Y:S01]  /*ba40*/  IDP.4A.S8.S8 R70, R168, R61, R68 ;  /* 0x0000003da8467226 */ /* 0x000fe20000000644 */
[----:B------:R-:W-:Y:S01]  /*ba50*/  I2FP.F32.S32 R68, R69 ;  /* 0x0000004500447245 */ /* 0x000fe20000201400 */
[----:B------:R-:W-:Y:S02]  /*ba60*/  IDP.4A.S8.S8 R71, R160, R61, R64 ;  /* 0x0000003da0477226 */ /* 0x000fe40000000640 */
[-C--:B------:R-:W-:Y:S01]  /*ba70*/  FMUL R61, R172, R60.reuse ;  /* 0x0000003cac3d7220 */ /* 0x080fe20000400000 */
[----:B------:R-:W-:Y:S01]  /*ba80*/  FMUL R64, R173, R60 ;  /* 0x0000003cad407220 */ /* 0x000fe20000400000 */
[----:B------:R-:W-:Y:S01]  /*ba90*/  I2FP.F32.S32 R73, R73 ;  /* 0x0000004900497245 */ /* 0x000fe20000201400 */
[----:B------:R-:W-:Y:S01]  /*baa0*/  FMUL R69, R174, R176 ;  /* 0x000000b0ae457220 */ /* 0x000fe20000400000 */
[----:B------:R-:W-:-:S02]  /*bab0*/  IDP.4A.S8.S8 R70, R166, R65, R70 ;  /* 0x00000041a6467226 */ /* 0x000fc40000000646 */
[----:B------:R-:W-:Y:S01]  /*bac0*/  FMUL R60, R171, R176 ;  /* 0x000000b0ab3c7220 */ /* 0x000fe20000400000 */
[----:B------:R-:W-:Y:S02]  /*bad0*/  IDP.4A.S8.S8 R71, R158, R65, R71 ;  /* 0x000000419e477226 */ /* 0x000fe40000000647 */
[----:B------:R-:W-:Y:S01]  /*bae0*/  FFMA R69, R64, R68, R69 ;  /* 0x0000004440457223 */ /* 0x000fe20000000045 */
[-C--:B------:R-:W-:Y:S02]  /*baf0*/  IDP.4A.S8.S8 R70, R163, R62.reuse, R70 ;  /* 0x0000003ea3467226 */ /* 0x080fe40000000646 */
[----:B------:R-:W-:Y:S01]  /*bb00*/  FFMA R61, R61, R73, R60 ;  /* 0x000000493d3d7223 */ /* 0x000fe2000000003c */
[----:B------:R-:W-:Y:S01]  /*bb10*/  IDP.4A.S8.S8 R71, R155, R62, R71 ;  /* 0x0000003e9b477226 */ /* 0x000fe20000000647 */
[----:B------:R-:W0:Y:S01]  /*bb20*/  LDS.128 R72, [R170+UR6+0x3400] ;  /* 0x00340006aa487984 */ /* 0x000e220008000c00 */
[-C--:B------:R-:W-:Y:S02]  /*bb30*/  IDP.4A.S8.S8 R60, R161, R66.reuse, R70 ;  /* 0x00000042a13c7226 */ /* 0x080fe40000000646 */
[----:B------:R-:W-:Y:S01]  /*bb40*/  FADD R144, R69, R144 ;  /* 0x0000009045907221 */ /* 0x000fe20000000000 */
[----:B------:R-:W-:-:S02]  /*bb50*/  IDP.4A.S8.S8 R66, R153, R66, R71 ;  /* 0x0000004299427226 */ /* 0x000fc40000000647 */
[----:B------:R-:W-:Y:S01]  /*bb60*/  FADD R112, R61, R112 ;  /* 0x000000703d707221 */ /* 0x000fe20000000000 */
[----:B------:R-:W1:Y:S01]  /*bb70*/  LDS.128 R68, [R170+UR6+0x3410] ;  /* 0x00341006aa447984 */ /* 0x000e620008000c00 */
[-C--:B--2---:R-:W-:Y:S02]  /*bb80*/  IDP.4A.S8.S8 R61, R167, R76.reuse, RZ ;  /* 0x0000004ca73d7226 */ /* 0x084fe400000006ff */
[----:B------:R-:W-:Y:S02]  /*bb90*/  IDP.4A.S8.S8 R76, R159, R76, RZ ;  /* 0x0000004c9f4c7226 */ /* 0x000fe400000006ff */
[----:B------:R-:W-:Y:S02]  /*bba0*/  IDP.4A.S8.S8 R61, R165, R80, R61 ;  /* 0x00000050a53d7226 */ /* 0x000fe4000000063d */
[-C--:B------:R-:W-:Y:S02]  /*bbb0*/  IDP.4A.S8.S8 R60, R164, R63.reuse, R60 ;  /* 0x0000003fa43c7226 */ /* 0x080fe4000000063c */
[----:B------:R-:W-:-:S02]  /*bbc0*/  IDP.4A.S8.S8 R66, R156, R63, R66 ;  /* 0x0000003f9c427226 */ /* 0x000fc40000000642 */
[----:B------:R-:W-:Y:S02]  /*bbd0*/  IDP.4A.S8.S8 R61, R168, R77, R61 ;  /* 0x0000004da83d7226 */ /* 0x000fe4000000063d */
[----:B------:R-:W-:Y:S02]  /*bbe0*/  IDP.4A.S8.S8 R76, R157, R80, R76 ;  /* 0x000000509d4c7226 */ /* 0x000fe4000000064c */
[--C-:B---3--:R-:W-:Y:S02]  /*bbf0*/  HADD2.F32 R65, -RZ, R175.reuse.H0_H0 ;  /* 0x200000afff417230 */ /* 0x108fe40000004100 */
[-C--:B------:R-:W-:Y:S02]  /*bc00*/  IDP.4A.S8.S8 R64, R162, R67.reuse, R60 ;  /* 0x00000043a2407226 */ /* 0x080fe4000000063c */
[----:B------:R-:W-:Y:S02]  /*bc10*/  IDP.4A.S8.S8 R66, R154, R67, R66 ;  /* 0x000000439a427226 */ /* 0x000fe40000000642 */
[----:B------:R-:W-:Y:S01]  /*bc20*/  HADD2.F32 R175, -RZ, R175.H1_H1 ;  /* 0x300000afffaf7230 */ /* 0x000fe20000004100 */
[----:B------:R-:W-:Y:S01]  /*bc30*/  I2FP.F32.S32 R80, R64 ;  /* 0x0000004000507245 */ /* 0x000fe20000201400 */
[----:B------:R-:W-:-:S02]  /*bc40*/  IDP.4A.S8.S8 R76, R160, R77, R76 ;  /* 0x0000004da04c7226 */ /* 0x000fc4000000064c */
[----:B------:R-:W-:Y:S02]  /*bc50*/  IDP.4A.S8.S8 R67, R166, R81, R61 ;  /* 0x00000051a6437226 */ /* 0x000fe4000000063d */
[----:B------:R-:W-:Y:S01]  /*bc60*/  FMUL R77, R171, R175 ;  /* 0x000000afab4d7220 */ /* 0x000fe20000400000 */
[----:B------:R-:W2:Y:S01]  /*bc70*/  LDS.128 R60, [R170+UR6+0x3600] ;  /* 0x00360006aa3c7984 */ /* 0x000ea20008000c00 */
[----:B------:R-:W-:Y:S02]  /*bc80*/  IDP.4A.S8.S8 R179, R158, R81, R76 ;  /* 0x000000519eb37226 */ /* 0x000fe4000000064c */
[----:B------:R-:W-:Y:S01]  /*bc90*/  FMUL R176, R174, R175 ;  /* 0x000000afaeb07220 */ /* 0x000fe20000400000 */
[-C--:B------:R-:W-:Y:S01]  /*bca0*/  FMUL R76, R172, R65.reuse ;  /* 0x00000041ac4c7220 */ /* 0x080fe20000400000 */
[----:B------:R-:W-:Y:S01]  /*bcb0*/  FMUL R81, R173, R65 ;  /* 0x00000041ad517220 */ /* 0x000fe20000400000 */
[----:B------:R-:W-:Y:S01]  /*bcc0*/  I2FP.F32.S32 R175, R66 ;  /* 0x0000004200af7245 */ /* 0x000fe20000201400 */
[----:B------:R-:W-:-:S02]  /*bcd0*/  IDP.4A.S8.S8 R177, R163, R78, R67 ;  /* 0x0000004ea3b17226 */ /* 0x000fc40000000643 */
[----:B------:R-:W-:Y:S01]  /*bce0*/  FFMA R76, R76, R80, R77 ;  /* 0x000000504c4c7223 */ /* 0x000fe2000000004d */
[----:B------:R-:W3:Y:S01]  /*bcf0*/  LDS.128 R64, [R170+UR6+0x3610] ;  /* 0x00361006aa407984 */ /* 0x000ee20008000c00 */
[----:B------:R-:W-:Y:S02]  /*bd00*/  IDP.4A.S8.S8 R179, R155, R78, R179 ;  /* 0x0000004e9bb37226 */ /* 0x000fe400000006b3 */
[----:B------:R-:W-:Y:S01]  /*bd10*/  FFMA R176, R81, R175, R176 ;  /* 0x000000af51b07223 */ /* 0x000fe200000000b0 */
[-C--:B------:R-:W-:Y:S01]  /*bd20*/  IDP.4A.S8.S8 R177, R161, R82.reuse, R177 ;  /* 0x00000052a1b17226 */ /* 0x080fe200000006b1 */
[----:B------:R-:W4:Y:S01]  /*bd30*/  LDS R80, [R169+UR7+0x680] ;  /* 0x00068007a9507984 */ /* 0x000f220008000800 */
[----:B------:R-:W-:Y:S02]  /*bd40*/  IDP.4A.S8.S8 R179, R153, R82, R179 ;  /* 0x0000005299b37226 */ /* 0x000fe400000006b3 */
[----:B------:R-:W-:Y:S01]  /*bd50*/  FADD R113, R76, R113 ;  /* 0x000000714c717221 */ /* 0x000fe20000000000 */
[----:B0-----:R-:W-:-:S02]  /*bd60*/  IDP.4A.S8.S8 R77, R167, R72, RZ ;  /* 0x00000048a74d7226 */ /* 0x001fc400000006ff */
[----:B------:R-:W-:Y:S01]  /*bd70*/  FADD R145, R176, R145 ;  /* 0x00000091b0917221 */ /* 0x000fe20000000000 */
[----:B------:R-:W-:Y:S02]  /*bd80*/  IDP.4A.S8.S8 R78, R159, R72, RZ ;  /* 0x000000489f4e7226 */ /* 0x000fe400000006ff */
[-C--:B------:R-:W-:Y:S02]  /*bd90*/  IDP.4A.S8.S8 R177, R164, R79.reuse, R177 ;  /* 0x0000004fa4b17226 */ /* 0x080fe400000006b1 */
[----:B------:R-:W-:Y:S02]  /*bda0*/  IDP.4A.S8.S8 R179, R156, R79, R179 ;  /* 0x0000004f9cb37226 */ /* 0x000fe400000006b3 */
[-C--:B-1----:R-:W-:Y:S02]  /*bdb0*/  IDP.4A.S8.S8 R72, R165, R68.reuse, R77 ;  /* 0x00000044a5487226 */ /* 0x082fe4000000064d */
[----:B------:R-:W-:Y:S02]  /*bdc0*/  IDP.4A.S8.S8 R78, R157, R68, R78 ;  /* 0x000000449d4e7226 */ /* 0x000fe4000000064e */
[----:B------:R-:W-:-:S02]  /*bdd0*/  HADD2.F32 R76, -RZ, R178.H0_H0 ;  /* 0x200000b2ff4c7230 */ /* 0x000fc40000004100 */
[-C--:B------:R-:W-:Y:S02]  /*bde0*/  IDP.4A.S8.S8 R177, R162, R83.reuse, R177 ;  /* 0x00000053a2b17226 */ /* 0x080fe400000006b1 */
[----:B------:R-:W-:Y:S02]  /*bdf0*/  IDP.4A.S8.S8 R179, R154, R83, R179 ;  /* 0x000000539ab37226 */ /* 0x000fe400000006b3 */
[----:B------:R-:W-:Y:S01]  /*be00*/  FMUL R68, R172, R76 ;  /* 0x0000004cac447220 */ /* 0x000fe20000400000 */
[----:B------:R-:W-:Y:S01]  /*be10*/  HADD2.F32 R178, -RZ, R178.H1_H1 ;  /* 0x300000b2ffb27230 */ /* 0x000fe20000004100 */
[----:B------:R-:W-:Y:S01]  /*be20*/  I2FP.F32.S32 R177, R177 ;  /* 0x000000b100b17245 */ /* 0x000fe20000201400 */
[----:B------:R-:W-:Y:S01]  /*be30*/  IDP.4A.S8.S8 R72, R168, R73, R72 ;  /* 0x00000049a8487226 */ /* 0x000fe20000000648 */
[----:B------:R-:W-:Y:S01]  /*be40*/  I2FP.F32.S32 R179, R179 ;  /* 0x000000b300b37245 */ /* 0x000fe20000201400 */
[----:B------:R-:W-:Y:S02]  /*be50*/  IDP.4A.S8.S8 R78, R160, R73, R78 ;  /* 0x00000049a04e7226 */ /* 0x000fe4000000064e */
[----:B------:R-:W-:Y:S01]  /*be60*/  FMUL R77, R171, R178 ;  /* 0x000000b2ab4d7220 */ /* 0x000fe20000400000 */
[----:B------:R-:W-:Y:S01]  /*be70*/  FMUL R76, R173, R76 ;  /* 0x0000004cad4c7220 */ /* 0x000fe20000400000 */
[----:B------:R-:W-:Y:S01]  /*be80*/  FMUL R79, R174, R178 ;  /* 0x000000b2ae4f7220 */ /* 0x000fe20000400000 */
[----:B------:R-:W-:-:S02]  /*be90*/  IDP.4A.S8.S8 R72, R166, R69, R72 ;  /* 0x00000045a6487226 */ /* 0x000fc40000000648 */
[----:B------:R-:W-:Y:S01]  /*bea0*/  FFMA R77, R68, R177, R77 ;  /* 0x000000b1444d7223 */ /* 0x000fe2000000004d */
[----:B------:R-:W-:Y:S02]  /*beb0*/  IDP.4A.S8.S8 R78, R158, R69, R78 ;  /* 0x000000459e4e7226 */ /* 0x000fe4000000064e */
[----:B------:R-:W-:Y:S01]  /*bec0*/  FFMA R79, R76, R179, R79 ;  /* 0x000000b34c4f7223 */ /* 0x000fe2000000004f */
[-C--:B------:R-:W-:Y:S02]  /*bed0*/  IDP.4A.S8.S8 R72, R163, R74.reuse, R72 ;  /* 0x0000004aa3487226 */ /* 0x080fe40000000648 */
[----:B------:R-:W-:Y:S01]  /*bee0*/  FADD R114, R77, R114 ;  /* 0x000000724d727221 */ /* 0x000fe20000000000 */
[----:B------:R-:W-:Y:S02]  /*bef0*/  IDP.4A.S8.S8 R74, R155, R74, R78 ;  /* 0x0000004a9b4a7226 */ /* 0x000fe4000000064e */
[----:B------:R-:W-:Y:S01]  /*bf00*/  FADD R146, R79, R146 ;  /* 0x000000924f927221 */ /* 0x000fe20000000000 */
[-C--:B--2---:R-:W-:Y:S01]  /*bf10*/  IDP.4A.S8.S8 R68, R167, R60.reuse, RZ ;  /* 0x0000003ca7447226 */ /* 0x084fe200000006ff */
[----:B------:R-:W0:Y:S01]  /*bf20*/  LDS.128 R76, [R170+UR6+0x3800] ;  /* 0x00380006aa4c7984 */ /* 0x000e220008000c00 */
[----:B------:R-:W-:-:S02]  /*bf30*/  IDP.4A.S8.S8 R60, R159, R60, RZ ;  /* 0x0000003c9f3c7226 */ /* 0x000fc400000006ff */
[-C--:B------:R-:W-:Y:S01]  /*bf40*/  IDP.4A.S8.S8 R72, R161, R70.reuse, R72 ;  /* 0x00000046a1487226 */ /* 0x080fe20000000648 */
[----:B------:R-:W1:Y:S01]  /*bf50*/  LDS R178, [R169+UR7+0x6c0] ;  /* 0x0006c007a9b27984 */ /* 0x000e620008000800 */
[----:B------:R-:W-:Y:S02]  /*bf60*/  IDP.4A.S8.S8 R74, R153, R70, R74 ;  /* 0x00000046994a7226 */ /* 0x000fe4000000064a */
[-C--:B---3--:R-:W-:Y:S02]  /*bf70*/  IDP.4A.S8.S8 R68, R165, R64.reuse, R68 ;  /* 0x00000040a5447226 */ /* 0x088fe40000000644 */
[----:B------:R-:W-:Y:S02]  /*bf80*/  IDP.4A.S8.S8 R69, R157, R64, R60 ;  /* 0x000000409d457226 */ /* 0x000fe4000000063c */
[-C--:B------:R-:W-:Y:S02]  /*bf90*/  IDP.4A.S8.S8 R60, R164, R75.reuse, R72 ;  /* 0x0000004ba43c7226 */ /* 0x080fe40000000648 */
[----:B------:R-:W-:-:S02]  /*bfa0*/  IDP.4A.S8.S8 R64, R156, R75, R74 ;  /* 0x0000004b9c407226 */ /* 0x000fc4000000064a */
[----:B------:R-:W2:Y:S01]  /*bfb0*/  LDS.128 R72, [R170+UR6+0x3810] ;  /* 0x00381006aa487984 */ /* 0x000ea20008000c00 */
[-C--:B------:R-:W-:Y:S02]  /*bfc0*/  IDP.4A.S8.S8 R68, R168, R61.reuse, R68 ;  /* 0x0000003da8447226 */ /* 0x080fe40000000644 */
[----:B------:R-:W-:Y:S02]  /*bfd0*/  IDP.4A.S8.S8 R69, R160, R61, R69 ;  /* 0x0000003da0457226 */ /* 0x000fe40000000645 */
[-C--:B------:R-:W-:Y:S02]  /*bfe0*/  IDP.4A.S8.S8 R60, R162, R71.reuse, R60 ;  /* 0x00000047a23c7226 */ /* 0x080fe4000000063c */
[----:B------:R-:W-:Y:S02]  /*bff0*/  IDP.4A.S8.S8 R175, R154, R71, R64 ;  /* 0x000000479aaf7226 */ /* 0x000fe40000000640 */
[-C--:B------:R-:W-:Y:S01]  /*c000*/  IDP.4A.S8.S8 R177, R166, R65.reuse, R68 ;  /* 0x00000041a6b17226 */ /* 0x080fe20000000644 */
[----:B------:R-:W-:Y:S01]  /*c010*/  I2FP.F32.S32 R60, R60 ;  /* 0x0000003c003c7245 */ /* 0x000fe20000201400 */
[----:B------:R-:W-:Y:S01]  /*c020*/  IDP.4A.S8.S8 R179, R158, R65, R69 ;  /* 0x000000419eb37226 */ /* 0x000fe20000000645 */
[----:B------:R-:W-:Y:S01]  /*c030*/  I2FP.F32.S32 R175, R175 ;  /* 0x000000af00af7245 */ /* 0x000fe20000201400 */
[----:B------:R-:W3:Y:S01]  /*c040*/  LDS.128 R68, [R170+UR6+0x3a00] ;  /* 0x003a0006aa447984 */ /* 0x000ee20008000c00 */
[----:B----4-:R-:W-:-:S02]  /*c050*/  HADD2.F32 R61, -RZ, R80.H0_H0 ;  /* 0x20000050ff3d7230 */ /* 0x010fc40000004100 */
[----:B------:R-:W-:Y:S02]  /*c060*/  HADD2.F32 R64, -RZ, R80.H1_H1 ;  /* 0x30000050ff407230 */ /* 0x000fe40000004100 */
[----:B------:R-:W4:Y:S01]  /*c070*/  LDS.128 R80, [R170+UR6+0x3a10] ;  /* 0x003a1006aa507984 */ /* 0x000f220008000c00 */
[-C--:B------:R-:W-:Y:S01]  /*c080*/  FMUL R65, R172, R61.reuse ;  /* 0x0000003dac417220 */ /* 0x080fe20000400000 */
[----:B------:R-:W-:Y:S01]  /*c090*/  FMUL R61, R173, R61 ;  /* 0x0000003dad3d7220 */ /* 0x000fe20000400000 */
[-C--:B------:R-:W-:Y:S01]  /*c0a0*/  FMUL R176, R171, R64.reuse ;  /* 0x00000040abb07220 */ /* 0x080fe20000400000 */
[----:B------:R-:W-:Y:S01]  /*c0b0*/  FMUL R64, R174, R64 ;  /* 0x00000040ae407220 */ /* 0x000fe20000400000 */
[-C--:B------:R-:W-:Y:S02]  /*c0c0*/  IDP.4A.S8.S8 R177, R163, R62.reuse, R177 ;  /* 0x0000003ea3b17226 */ /* 0x080fe400000006b1 */
[----:B------:R-:W-:Y:S02]  /*c0d0*/  IDP.4A.S8.S8 R179, R155, R62, R179 ;  /* 0x0000003e9bb37226 */ /* 0x000fe400000006b3 */
[----:B------:R-:W-:Y:S01]  /*c0e0*/  FFMA R64, R61, R175, R64 ;  /* 0x000000af3d407223 */ /* 0x000fe20000000040 */
[-C--:B------:R-:W-:Y:S01]  /*c0f0*/  IDP.4A.S8.S8 R177, R161, R66.reuse, R177 ;  /* 0x00000042a1b17226 */ /* 0x080fe200000006b1 */
[----:B------:R-:W5:Y:S01]  /*c100*/  LDS R175, [R169+UR7+0x700] ;  /* 0x00070007a9af7984 */ /* 0x000f620008000800 */
[----:B------:R-:W-:-:S02]  /*c110*/  IDP.4A.S8.S8 R179, R153, R66, R179 ;  /* 0x0000004299b37226 */ /* 0x000fc400000006b3 */
[----:B------:R-:W-:Y:S01]  /*c120*/  FADD R147, R64, R147 ;  /* 0x0000009340937221 */ /* 0x000fe20000000000 */
[----:B0-----:R-:W-:Y:S02]  /*c130*/  IDP.4A.S8.S8 R64, R167, R76, RZ ;  /* 0x0000004ca7407226 */ /* 0x001fe400000006ff */
[----:B------:R-:W-:Y:S01]  /*c140*/  FFMA R60, R65, R60, R176 ;  /* 0x0000003c413c7223 */ /* 0x000fe200000000b0 */
[----:B------:R-:W-:Y:S02]  /*c150*/  IDP.4A.S8.S8 R76, R159, R76, RZ ;  /* 0x0000004c9f4c7226 */ /* 0x000fe400000006ff */
[-C--:B------:R-:W-:Y:S02]  /*c160*/  IDP.4A.S8.S8 R177, R164, R63.reuse, R177 ;  /* 0x0000003fa4b17226 */ /* 0x080fe400000006b1 */
[----:B------:R-:W-:Y:S01]  /*c170*/  FADD R115, R60, R115 ;  /* 0x000000733c737221 */ /* 0x000fe20000000000 */
[----:B------:R-:W-:Y:S02]  /*c180*/  IDP.4A.S8.S8 R179, R156, R63, R179 ;  /* 0x0000003f9cb37226 */ /* 0x000fe400000006b3 */
[----:B-1----:R-:W-:-:S02]  /*c190*/  HADD2.F32 R60, -RZ, R178.H0_H0 ;  /* 0x200000b2ff3c7230 */ /* 0x002fc40000004100 */
[-C--:B--2---:R-:W-:Y:S02]  /*c1a0*/  IDP.4A.S8.S8 R64, R165, R72.reuse, R64 ;  /* 0x00000048a5407226 */ /* 0x084fe40000000640 */
[----:B------:R-:W-:Y:S02]  /*c1b0*/  IDP.4A.S8.S8 R76, R157, R72, R76 ;  /* 0x000000489d4c7226 */ /* 0x000fe4000000064c */
[-C--:B------:R-:W-:Y:S01]  /*c1c0*/  FMUL R61, R172, R60.reuse ;  /* 0x0000003cac3d7220 */ /* 0x080fe20000400000 */
[-C--:B------:R-:W-:Y:S02]  /*c1d0*/  IDP.4A.S8.S8 R64, R168, R77.reuse, R64 ;  /* 0x0000004da8407226 */ /* 0x080fe40000000640 */
[----:B------:R-:W-:Y:S01]  /*c1e0*/  FMUL R62, R173, R60 ;  /* 0x0000003cad3e7220 */ /* 0x000fe20000400000 */
[----:B------:R-:W-:Y:S02]  /*c1f0*/  IDP.4A.S8.S8 R76, R160, R77, R76 ;  /* 0x0000004da04c7226 */ /* 0x000fe4000000064c */
[----:B------:R-:W-:-:S02]  /*c200*/  IDP.4A.S8.S8 R177, R162, R67, R177 ;  /* 0x00000043a2b17226 */ /* 0x000fc400000006b1 */
[----:B------:R-:W-:Y:S02]  /*c210*/  IDP.4A.S8.S8 R179, R154, R67, R179 ;  /* 0x000000439ab37226 */ /* 0x000fe400000006b3 */
[-C--:B---3--:R-:W-:Y:S01]  /*c220*/  IDP.4A.S8.S8 R65, R167, R68.reuse, RZ ;  /* 0x00000044a7417226 */ /* 0x088fe200000006ff */
[----:B------:R-:W-:Y:S01]  /*c230*/  I2FP.F32.S32 R177, R177 ;  /* 0x000000b100b17245 */ /* 0x000fe20000201400 */
[----:B------:R-:W-:Y:S01]  /*c240*/  IDP.4A.S8.S8 R64, R166, R73, R64 ;  /* 0x00000049a6407226 */ /* 0x000fe20000000640 */
[----:B------:R-:W-:Y:S01]  /*c250*/  I2FP.F32.S32 R179, R179 ;  /* 0x000000b300b37245 */ /* 0x000fe20000201400 */
[----:B------:R-:W-:Y:S02]  /*c260*/  IDP.4A.S8.S8 R76, R158, R73, R76 ;  /* 0x000000499e4c7226 */ /* 0x000fe4000000064c */
[----:B------:R-:W-:Y:S02]  /*c270*/  HADD2.F32 R178, -RZ, R178.H1_H1 ;  /* 0x300000b2ffb27230 */ /* 0x000fe40000004100 */
[----:B------:R-:W-:-:S02]  /*c280*/  IDP.4A.S8.S8 R68, R159, R68, RZ ;  /* 0x000000449f447226 */ /* 0x000fc400000006ff */
[----:B----4-:R-:W-:Y:S02]  /*c290*/  IDP.4A.S8.S8 R65, R165, R80, R65 ;  /* 0x00000050a5417226 */ /* 0x010fe40000000641 */
        /* <DEDUP_REMOVED lines=9> */
[-C--:B------:R-:W-:Y:S02]  /*c330*/  IDP.4A.S8.S8 R68, R161, R74.reuse, R64 ;  /* 0x0000004aa1447226 */ /* 0x080fe40000000640 */
[----:B------:R-:W-:Y:S01]  /*c340*/  FADD R148, R63, R148 ;  /* 0x000000943f947221 */ /* 0x000fe20000000000 */
[----:B------:R-:W-:Y:S01]  /*c350*/  IDP.4A.S8.S8 R76, R153, R74, R76 ;  /* 0x0000004a994c7226 */ /* 0x000fe2000000064c */
[----:B------:R-:W0:Y:S01]  /*c360*/  LDS.128 R60, [R170+UR6+0x3c00] ;  /* 0x003c0006aa3c7984 */ /* 0x000e220008000c00 */
[----:B------:R-:W-:Y:S02]  /*c370*/  IDP.4A.S8.S8 R80, R160, R69, R80 ;  /* 0x00000045a0507226 */ /* 0x000fe40000000650 */
[----:B------:R-:W-:Y:S01]  /*c380*/  IDP.4A.S8.S8 R72, R166, R81, R72 ;  /* 0x00000051a6487226 */ /* 0x000fe20000000648 */
[----:B------:R-:W1:Y:S01]  /*c390*/  LDS.128 R64, [R170+UR6+0x3c10] ;  /* 0x003c1006aa407984 */ /* 0x000e620008000c00 */
[----:B------:R-:W-:-:S02]  /*c3a0*/  IDP.4A.S8.S8 R68, R164, R79, R68 ;  /* 0x0000004fa4447226 */ /* 0x000fc40000000644 */
[----:B------:R-:W-:Y:S01]  /*c3b0*/  IDP.4A.S8.S8 R76, R156, R79, R76 ;  /* 0x0000004f9c4c7226 */ /* 0x000fe2000000064c */
[----:B------:R-:W2:Y:S01]  /*c3c0*/  LDS R178, [R169+UR7+0x740] ;  /* 0x00074007a9b27984 */ /* 0x000ea20008000800 */
[----:B------:R-:W-:Y:S02]  /*c3d0*/  IDP.4A.S8.S8 R81, R158, R81, R80 ;  /* 0x000000519e517226 */ /* 0x000fe40000000650 */
[-C--:B------:R-:W-:Y:S02]  /*c3e0*/  IDP.4A.S8.S8 R68, R162, R75.reuse, R68 ;  /* 0x0000004ba2447226 */ /* 0x080fe40000000644 */
[----:B------:R-:W-:Y:S02]  /*c3f0*/  IDP.4A.S8.S8 R80, R154, R75, R76 ;  /* 0x0000004b9a507226 */ /* 0x000fe4000000064c */
[----:B------:R-:W-:Y:S01]  /*c400*/  IDP.4A.S8.S8 R177, R163, R70, R72 ;  /* 0x00000046a3b17226 */ /* 0x000fe20000000648 */
[----:B------:R-:W-:Y:S01]  /*c410*/  LDS.128 R76, [R170+UR6+0x3e10] ;  /* 0x003e1006aa4c7984 */ /* 0x000fe20008000c00 */
[--C-:B-----5:R-:W-:Y:S01]  /*c420*/  HADD2.F32 R69, -RZ, R175.reuse.H0_H0 ;  /* 0x200000afff457230 */ /* 0x120fe20000004100 */
[----:B------:R-:W-:Y:S01]  /*c430*/  I2FP.F32.S32 R176, R80 ;  /* 0x0000005000b07245 */ /* 0x000fe20000201400 */
[----:B------:R-:W-:Y:S01]  /*c440*/  HADD2.F32 R175, -RZ, R175.H1_H1 ;  /* 0x300000afffaf7230 */ /* 0x000fe20000004100 */
[----:B------:R-:W3:Y:S01]  /*c450*/  LDS.128 R72, [R170+UR6+0x3e00] ;  /* 0x003e0006aa487984 */ /* 0x000ee20008000c00 */
[----:B------:R-:W-:-:S02]  /*c460*/  IDP.4A.S8.S8 R179, R155, R70, R81 ;  /* 0x000000469bb37226 */ /* 0x000fc40000000651 */
[----:B------:R-:W-:Y:S01]  /*c470*/  FMUL R81, R173, R69 ;  /* 0x00000045ad517220 */ /* 0x000fe20000400000 */
[-C--:B------:R-:W-:Y:S02]  /*c480*/  IDP.4A.S8.S8 R177, R161, R82.reuse, R177 ;  /* 0x00000052a1b17226 */ /* 0x080fe400000006b1 */
[----:B------:R-:W-:Y:S01]  /*c490*/  FMUL R80, R174, R175 ;  /* 0x000000afae507220 */ /* 0x000fe20000400000 */
[----:B------:R-:W-:Y:S02]  /*c4a0*/  IDP.4A.S8.S8 R179, R153, R82, R179 ;  /* 0x0000005299b37226 */ /* 0x000fe400000006b3 */
[----:B------:R-:W-:Y:S01]  /*c4b0*/  FMUL R70, R172, R69 ;  /* 0x00000045ac467220 */ /* 0x000fe20000400000 */
[----:B------:R-:W-:Y:S01]  /*c4c0*/  LDS R82, [R169+UR7+0x7c0] ;  /* 0x0007c007a9527984 */ /* 0x000fe20008000800 */
[----:B------:R-:W-:Y:S01]  /*c4d0*/  FFMA R80, R81, R176, R80 ;  /* 0x000000b051507223 */ /* 0x000fe20000000050 */
[----:B------:R-:W-:Y:S01]  /*c4e0*/  I2FP.F32.S32 R68, R68 ;  /* 0x0000004400447245 */ /* 0x000fe20000201400 */
[----:B------:R-:W-:Y:S01]  /*c4f0*/  FMUL R69, R171, R175 ;  /* 0x000000afab457220 */ /* 0x000fe20000400000 */
[----:B------:R-:W4:Y:S01]  /*c500*/  LDS R81, [R169+UR7+0x780] ;  /* 0x00078007a9517984 */ /* 0x000f220008000800 */
[----:B------:R-:W-:Y:S01]  /*c510*/  FADD R149, R80, R149 ;  /* 0x0000009550957221 */ /* 0x000fe20000000000 */
[----:B------:R-:W-:-:S02]  /*c520*/  IDP.4A.S8.S8 R177, R164, R71, R177 ;  /* 0x00000047a4b17226 */ /* 0x000fc400000006b1 */
[----:B------:R-:W-:Y:S01]  /*c530*/  FFMA R68, R70, R68, R69 ;  /* 0x0000004446447223 */ /* 0x000fe20000000045 */
[----:B------:R-:W-:Y:S02]  /*c540*/  IDP.4A.S8.S8 R179, R156, R71, R179 ;  /* 0x000000479cb37226 */ /* 0x000fe400000006b3 */
[-C--:B------:R-:W-:Y:S02]  /*c550*/  IDP.4A.S8.S8 R177, R162, R83.reuse, R177 ;  /* 0x00000053a2b17226 */ /* 0x080fe400000006b1 */
[----:B------:R-:W-:Y:S01]  /*c560*/  FADD R117, R68, R117 ;  /* 0x0000007544757221 */ /* 0x000fe20000000000 */
[----:B------:R-:W-:Y:S02]  /*c570*/  IDP.4A.S8.S8 R179, R154, R83, R179 ;  /* 0x000000539ab37226 */ /* 0x000fe400000006b3 */
[-C--:B0-----:R-:W-:Y:S01]  /*c580*/  IDP.4A.S8.S8 R70, R167, R60.reuse, RZ ;  /* 0x0000003ca7467226 */ /* 0x081fe200000006ff */
[----:B------:R-:W-:Y:S01]  /*c590*/  I2FP.F32.S32 R177, R177 ;  /* 0x000000b100b17245 */ /* 0x000fe20000201400 */
[----:B------:R-:W-:Y:S01]  /*c5a0*/  IDP.4A.S8.S8 R80, R159, R60, RZ ;  /* 0x0000003c9f507226 */ /* 0x000fe200000006ff */
[----:B------:R-:W-:Y:S01]  /*c5b0*/  I2FP.F32.S32 R179, R179 ;  /* 0x000000b300b37245 */ /* 0x000fe20000201400 */
[----:B-1----:R-:W-:-:S02]  /*c5c0*/  IDP.4A.S8.S8 R70, R165, R64, R70 ;  /* 0x00000040a5467226 */ /* 0x002fc40000000646 */
[----:B------:R-:W-:Y:S02]  /*c5d0*/  IDP.4A.S8.S8 R80, R157, R64, R80 ;  /* 0x000000409d507226 */ /* 0x000fe40000000650 */
[-C--:B------:R-:W-:Y:S02]  /*c5e0*/  IDP.4A.S8.S8 R70, R168, R61.reuse, R70 ;  /* 0x0000003da8467226 */ /* 0x080fe40000000646 */
[----:B------:R-:W-:Y:S02]  /*c5f0*/  IDP.4A.S8.S8 R80, R160, R61, R80 ;  /* 0x0000003da0507226 */ /* 0x000fe40000000650 */
[-C--:B------:R-:W-:Y:S02]  /*c600*/  IDP.4A.S8.S8 R70, R166, R65.reuse, R70 ;  /* 0x00000041a6467226 */ /* 0x080fe40000000646 */
[----:B------:R-:W-:Y:S02]  /*c610*/  IDP.4A.S8.S8 R80, R158, R65, R80 ;  /* 0x000000419e507226 */ /* 0x000fe40000000650 */
[----:B--2---:R-:W-:-:S02]  /*c620*/  HADD2.F32 R68, -RZ, R178.H0_H0 ;  /* 0x200000b2ff447230 */ /* 0x004fc40000004100 */
[----:B------:R-:W-:Y:S02]  /*c630*/  HADD2.F32 R178, -RZ, R178.H1_H1 ;  /* 0x300000b2ffb27230 */ /* 0x000fe40000004100 */
[----:B---3--:R-:W-:Y:S02]  /*c640*/  IDP.4A.S8.S8 R167, R167, R72, RZ ;  /* 0x00000048a7a77226 */ /* 0x008fe400000006ff */
[----:B------:R-:W-:Y:S01]  /*c650*/  FMUL R60, R172, R68 ;  /* 0x00000044ac3c7220 */ /* 0x000fe20000400000 */
[----:B------:R-:W-:Y:S02]  /*c660*/  IDP.4A.S8.S8 R72, R159, R72, RZ ;  /* 0x000000489f487226 */ /* 0x000fe400000006ff */
[----:B------:R-:W-:Y:S01]  /*c670*/  FMUL R69, R171, R178 ;  /* 0x000000b2ab457220 */ /* 0x000fe20000400000 */
[----:B------:R-:W-:Y:S02]  /*c680*/  IDP.4A.S8.S8 R167, R165, R76, R167 ;  /* 0x0000004ca5a77226 */ /* 0x000fe400000006a7 */
[----:B------:R-:W-:Y:S01]  /*c690*/  FMUL R68, R173, R68 ;  /* 0x00000044ad447220 */ /* 0x000fe20000400000 */
[----:B------:R-:W-:-:S02]  /*c6a0*/  IDP.4A.S8.S8 R72, R157, R76, R72 ;  /* 0x0000004c9d487226 */ /* 0x000fc40000000648 */
[----:B------:R-:W-:Y:S01]  /*c6b0*/  FFMA R69, R60, R177, R69 ;  /* 0x000000b13c457223 */ /* 0x000fe20000000045 */
[-C--:B------:R-:W-:Y:S02]  /*c6c0*/  IDP.4A.S8.S8 R167, R168, R73.reuse, R167 ;  /* 0x00000049a8a77226 */ /* 0x080fe400000006a7 */
[----:B------:R-:W-:Y:S01]  /*c6d0*/  FMUL R71, R174, R178 ;  /* 0x000000b2ae477220 */ /* 0x000fe20000400000 */
[----:B------:R-:W-:Y:S02]  /*c6e0*/  IDP.4A.S8.S8 R72, R160, R73, R72 ;  /* 0x00000049a0487226 */ /* 0x000fe40000000648 */
[----:B------:R-:W-:Y:S01]  /*c6f0*/  FADD R118, R69, R118 ;  /* 0x0000007645767221 */ /* 0x000fe20000000000 */
[----:B------:R-:W-:Y:S02]  /*c700*/  IDP.4A.S8.S8 R167, R166, R77, R167 ;  /* 0x0000004da6a77226 */ /* 0x000fe400000006a7 */
[----:B------:R-:W-:Y:S01]  /*c710*/  FFMA R71, R68, R179, R71 ;  /* 0x000000b344477223 */ /* 0x000fe20000000047 */
[----:B------:R-:W-:-:S02]  /*c720*/  IDP.4A.S8.S8 R72, R158, R77, R72 ;  /* 0x0000004d9e487226 */ /* 0x000fc40000000648 */
[-C--:B------:R-:W-:Y:S02]  /*c730*/  IDP.4A.S8.S8 R70, R163, R62.reuse, R70 ;  /* 0x0000003ea3467226 */ /* 0x080fe40000000646 */
[----:B------:R-:W-:Y:S01]  /*c740*/  FADD R150, R71, R150 ;  /* 0x0000009647967221 */ /* 0x000fe20000000000 */
        /* <DEDUP_REMOVED lines=11> */
[--C-:B----4-:R-:W-:Y:S02]  /*c800*/  HADD2.F32 R60, -RZ, R81.reuse.H0_H0 ;  /* 0x20000051ff3c7230 */ /* 0x110fe40000004100 */
[----:B------:R-:W-:Y:S02]  /*c810*/  HADD2.F32 R81, -RZ, R81.H1_H1 ;  /* 0x30000051ff517230 */ /* 0x000fe40000004100 */
[----:B------:R-:W-:Y:S02]  /*c820*/  HADD2.F32 R63, -RZ, R82.H0_H0 ;  /* 0x20000052ff3f7230 */ /* 0x000fe40000004100 */
[----:B------:R-:W-:Y:S01]  /*c830*/  FMUL R61, R172, R60 ;  /* 0x0000003cac3d7220 */ /* 0x000fe20000400000 */
[----:B------:R-:W-:Y:S02]  /*c840*/  IDP.4A.S8.S8 R70, R162, R67, R70 ;  /* 0x00000043a2467226 */ /* 0x000fe40000000646 */
[----:B------:R-:W-:Y:S01]  /*c850*/  FMUL R62, R171, R81 ;  /* 0x00000051ab3e7220 */ /* 0x000fe20000400000 */
[----:B------:R-:W-:-:S02]  /*c860*/  IDP.4A.S8.S8 R80, R154, R67, R80 ;  /* 0x000000439a507226 */ /* 0x000fc40000000650 */
[----:B------:R-:W-:Y:S01]  /*c870*/  FMUL R172, R172, R63 ;  /* 0x0000003facac7220 */ /* 0x000fe20000400000 */
[-C--:B------:R-:W-:Y:S01]  /*c880*/  IDP.4A.S8.S8 R167, R162, R79.reuse, R167 ;  /* 0x0000004fa2a77226 */ /* 0x080fe200000006a7 */
[----:B------:R-:W-:Y:S01]  /*c890*/  I2FP.F32.S32 R70, R70 ;  /* 0x0000004600467245 */ /* 0x000fe20000201400 */
[----:B------:R-:W-:Y:S01]  /*c8a0*/  HADD2.F32 R82, -RZ, R82.H1_H1 ;  /* 0x30000052ff527230 */ /* 0x000fe20000004100 */
[----:B------:R-:W-:Y:S01]  /*c8b0*/  I2FP.F32.S32 R80, R80 ;  /* 0x0000005000507245 */ /* 0x000fe20000201400 */
[----:B------:R-:W-:Y:S01]  /*c8c0*/  IDP.4A.S8.S8 R72, R154, R79, R72 ;  /* 0x0000004f9a487226 */ /* 0x000fe20000000648 */
[----:B------:R-:W-:Y:S01]  /*c8d0*/  I2FP.F32.S32 R167, R167 ;  /* 0x000000a700a77245 */ /* 0x000fe20000201400 */
[----:B------:R-:W-:Y:S01]  /*c8e0*/  FMUL R60, R173, R60 ;  /* 0x0000003cad3c7220 */ /* 0x000fe20000400000 */
        /* <DEDUP_REMOVED lines=13> */
[----:B------:R-:W-:Y:S06]  /*c9c0*/  BRA.U !UP0, `(.L_x_34) ;  /* 0xffffffbd08dc7547 */ /* 0x000fec000b83ffff */
[----:B------:R-:W-:Y:S01]  /*c9d0*/  BAR.SYNC.DEFER_BLOCKING 0x0 ;  /* 0x0000000000007b1d */ /* 0x000fe20000010000 */
[----:B------:R-:W-:-:S04]  /*c9e0*/  UIADD3 UR4, UPT, UPT, UR4, 0x8, URZ ;  /* 0x0000000804047890 */ /* 0x000fc8000fffe0ff */
[----:B------:R-:W-:-:S09]  /*c9f0*/  UISETP.GE.AND UP0, UPT, UR4, UR12, UPT ;  /* 0x0000000c0400728c */ /* 0x000fd2000bf06270 */
[----:B------:R-:W-:Y:S05]  /*ca00*/  BRA.U !UP0, `(.L_x_35) ;  /* 0xffffff4108e07547 */ /* 0x000fea000b83ffff */
.L_x_32:
        /* <DEDUP_REMOVED lines=237> */
.L_x_36:
        /* <DEDUP_REMOVED lines=10> */
.L_x_734:


//--------------------- .text.mul_mat_q5_0        --------------------------
	.section	.text.mul_mat_q5_0,"ax",@progbits
	.align	128
        .global         mul_mat_q5_0
        .type           mul_mat_q5_0,@function
        .size           mul_mat_q5_0,(.L_x_735 - mul_mat_q5_0)
        .other          mul_mat_q5_0,@"STO_CUDA_ENTRY STV_DEFAULT"
mul_mat_q5_0:
.text.mul_mat_q5_0:
        /* <DEDUP_REMOVED lines=39> */
[----:B------:R-:W2:Y:S01]  /*0270*/  LDC.64 R6, c[0x0][0x3a0] ;  /* 0x0000e800ff067b82 */ /* 0x000ea20000000a00 */
[----:B------:R-:W-:Y:S01]  /*0280*/  USHF.R.S32.HI UR5, URZ, 0x1f, UR6 ;  /* 0x0000001fff057899 */ /* 0x000fe20008011406 */
[----:B------:R-:W-:Y:S01]  /*0290*/  MOV R138, RZ ;  /* 0x000000ff008a7202 */ /* 0x000fe20000000f00 */
[----:B------:R-:W3:Y:S02]  /*02a0*/  S2R R5, SR_TID.X ;  /* 0x0000000000057919 */ /* 0x000ee40000002100 */
[----:B------:R-:W-:Y:S01]  /*02b0*/  ULEA.HI UR5, UR5, UR6, URZ, 0x5 ;  /* 0x0000000605057291 */ /* 0x000fe2000f8f28ff */
[----:B------:R-:W4:Y:S02]  /*02c0*/  S2R R4, SR_CTAID.Y ;  /* 0x0000000000047919 */ /* 0x000f240000002600 */
[----:B------:R-:W5:Y:S01]  /*02d0*/  S2UR UR4, SR_CTAID.X ;  /* 0x00000000000479c3 */ /* 0x000f620000002500 */
[----:B------:R-:W-:-:S07]  /*02e0*/  USHF.R.S32.HI UR7, URZ, 0x5, UR5 ;  /* 0x00000005ff077899 */ /* 0x000fce0008011405 */
[----:B------:R-:W0:Y:S01]  /*02f0*/  LDC R36, c[0x0][0x39c] ;  /* 0x0000e700ff247b82 */ /* 0x000e220000000800 */
[----:B--2---:R-:W-:Y:S02]  /*0300*/  SHF.R.S32.HI R0, RZ, 0x1f, R7 ;  /* 0x0000001fff007819 */ /* 0x004fe40000011407 */
[----:B------:R-:W-:Y:S02]  /*0310*/  IADD3 R3, PT, PT, R6, -0x1, RZ ;  /* 0xffffffff06037810 */ /* 0x000fe40007ffe0ff */
[----:B------:R-:W-:Y:S02]  /*0320*/  LEA.HI R0, R0, R7, RZ, 0x5 ;  /* 0x0000000700007211 */ /* 0x000fe400078f28ff */
[C---:B-1----:R-:W-:Y:S01]  /*0330*/  SHF.L.U32 R39, R59.reuse, 0x2, RZ ;  /* 0x000000023b277819 */ /* 0x042fe200000006ff */
[----:B-----5:R-:W-:Y:S01]  /*0340*/  USHF.L.U32 UR4, UR4, 0x6, URZ ;  /* 0x0000000604047899 */ /* 0x020fe200080006ff */
[----:B------:R-:W-:Y:S02]  /*0350*/  SHF.L.U32 R2, R59, 0x3, RZ ;  /* 0x000000033b027819 */ /* 0x000fe400000006ff */
[C---:B---3--:R-:W-:Y:S01]  /*0360*/  LEA.HI R39, R5.reuse, R39, RZ, 0x1d ;  /* 0x0000002705277211 */ /* 0x048fe200078fe8ff */
[----:B------:R-:W-:Y:S01]  /*0370*/  ULOP3.LUT UR4, URZ, UR4, URZ, 0x33, !UPT ;  /* 0x00000004ff047292 */ /* 0x000fe2000f8e33ff */
[----:B------:R-:W-:-:S02]  /*0380*/  LEA.HI R5, R5, R2, RZ, 0x1e ;  /* 0x0000000205057211 */ /* 0x000fc400078ff0ff */
[----:B----4-:R-:W-:Y:S02]  /*0390*/  SHF.L.U32 R2, R4, 0x7, RZ ;  /* 0x0000000704027819 */ /* 0x010fe400000006ff */
[C---:B------:R-:W-:Y:S02]  /*03a0*/  IADD3 R9, PT, PT, R5.reuse, 0x20, RZ ;  /* 0x0000002005097810 */ /* 0x040fe40007ffe0ff */
[C---:B------:R-:W-:Y:S02]  /*03b0*/  LOP3.LUT R7, R5.reuse, 0x7f, RZ, 0xc0, !PT ;  /* 0x0000007f05077812 */ /* 0x040fe400078ec0ff */
[----:B------:R-:W-:Y:S02]  /*03c0*/  IADD3 R11, PT, PT, R5, 0x60, RZ ;  /* 0x00000060050b7810 */ /* 0x000fe40007ffe0ff */
[C---:B------:R-:W-:Y:S02]  /*03d0*/  LOP3.LUT R4, R2.reuse, 0x7f, R5, 0xf8, !PT ;  /* 0x0000007f02047812 */ /* 0x040fe400078ef805 */
[----:B------:R-:W-:-:S02]  /*03e0*/  LOP3.LUT R6, R2, 0x7f, R9, 0xf8, !PT ;  /* 0x0000007f02067812 */ /* 0x000fc400078ef809 */
[C---:B------:R-:W-:Y:S02]  /*03f0*/  LOP3.LUT R8, R2.reuse, 0x40, R7, 0xf6, !PT ;  /* 0x0000004002087812 */ /* 0x040fe400078ef607 */
[C---:B------:R-:W-:Y:S02]  /*0400*/  LOP3.LUT R10, R2.reuse, 0x7f, R11, 0xf8, !PT ;  /* 0x0000007f020a7812 */ /* 0x040fe400078ef80b */
[----:B------:R-:W-:Y:S02]  /*0410*/  IADD3 R2, PT, PT, R2, R59, RZ ;  /* 0x0000003b02027210 */ /* 0x000fe40007ffe0ff */
[----:B------:R-:W-:Y:S02]  /*0420*/  SHF.R.S32.HI R34, RZ, 0x5, R0 ;  /* 0x00000005ff227819 */ /* 0x000fe40000011400 */
[C-C-:B------:R-:W-:Y:S02]  /*0430*/  VIADDMNMX.U32 R11, R2.reuse, 0x10, R3.reuse, PT ;  /* 0x00000010020b7846 */ /* 0x140fe40003800003 */
[----:B------:R-:W-:-:S02]  /*0440*/  VIADDMNMX.U32 R13, R2, 0x14, R3, PT ;  /* 0x00000014020d7846 */ /* 0x000fc40003800003 */
[C---:B------:R-:W-:Y:S02]  /*0450*/  VIMNMX.U32 R5, PT, PT, R2.reuse, R3, PT ;  /* 0x0000000302057248 */ /* 0x040fe40003fe0000 */
[C-C-:B------:R-:W-:Y:S02]  /*0460*/  VIADDMNMX.U32 R7, R2.reuse, 0x8, R3.reuse, PT ;  /* 0x0000000802077846 */ /* 0x140fe40003800003 */
[--C-:B------:R-:W-:Y:S01]  /*0470*/  VIADDMNMX.U32 R9, R2, 0xc, R3.reuse, PT ;  /* 0x0000000c02097846 */ /* 0x100fe20003800003 */
[----:B------:R-:W-:Y:S01]  /*0480*/  IMAD R38, R34, R5, RZ ;  /* 0x0000000522267224 */ /* 0x000fe200078e02ff */
[--C-:B------:R-:W-:Y:S01]  /*0490*/  VIADDMNMX.U32 R25, R2, 0x2c, R3.reuse, PT ;  /* 0x0000002c02197846 */ /* 0x100fe20003800003 */
[----:B------:R-:W-:Y:S01]  /*04a0*/  IMAD R0, R34, R7, RZ ;  /* 0x0000000722007224 */ /* 0x000fe200078e02ff */
[C-C-:B------:R-:W-:Y:S02]  /*04b0*/  VIADDMNMX.U32 R27, R2.reuse, 0x30, R3.reuse, PT ;  /* 0x00000030021b7846 */ /* 0x140fe40003800003 */
[----:B------:R-:W-:-:S02]  /*04c0*/  VIADDMNMX.U32 R29, R2, 0x34, R3, PT ;  /* 0x00000034021d7846 */ /* 0x000fc40003800003 */
[C-C-:B------:R-:W-:Y:S02]  /*04d0*/  VIADDMNMX.U32 R31, R2.reuse, 0x38, R3.reuse, PT ;  /* 0x00000038021f7846 */ /* 0x140fe40003800003 */
[--C-:B------:R-:W-:Y:S01]  /*04e0*/  VIADDMNMX.U32 R15, R2, 0x18, R3.reuse, PT ;  /* 0x00000018020f7846 */ /* 0x100fe20003800003 */
[----:B------:R-:W-:Y:S01]  /*04f0*/  IMAD R12, R34, R29, RZ ;  /* 0x0000001d220c7224 */ /* 0x000fe200078e02ff */
[C-C-:B------:R-:W-:Y:S02]  /*0500*/  VIADDMNMX.U32 R17, R2.reuse, 0x1c, R3.reuse, PT ;  /* 0x0000001c02117846 */ /* 0x140fe40003800003 */
[--C-:B------:R-:W-:Y:S01]  /*0510*/  VIADDMNMX.U32 R19, R2, 0x20, R3.reuse, PT ;  /* 0x0000002002137846 */ /* 0x100fe20003800003 */
[----:B------:R-:W-:Y:S01]  /*0520*/  IMAD R5, R34, R15, RZ ;  /* 0x0000000f22057224 */ /* 0x000fe200078e02ff */
[C-C-:B------:R-:W-:Y:S02]  /*0530*/  VIADDMNMX.U32 R21, R2.reuse, 0x24, R3.reuse, PT ;  /* 0x0000002402157846 */ /* 0x140fe40003800003 */
[--C-:B------:R-:W-:Y:S01]  /*0540*/  VIADDMNMX.U32 R23, R2, 0x28, R3.reuse, PT ;  /* 0x0000002802177846 */ /* 0x100fe20003800003 */
[----:B------:R-:W-:Y:S01]  /*0550*/  IMAD R7, R34, R19, RZ ;  /* 0x0000001322077224 */ /* 0x000fe200078e02ff */
[----:B------:R-:W-:-:S02]  /*0560*/  VIADDMNMX.U32 R33, R2, 0x3c, R3, PT ;  /* 0x0000003c02217846 */ /* 0x000fc40003800003 */
[C-C-:B------:R-:W-:Y:S02]  /*0570*/  VIADDMNMX.U32 R57, R2.reuse, 0x64, R3.reuse, PT ;  /* 0x0000006402397846 */ /* 0x140fe40003800003 */
[--C-:B------:R-:W-:Y:S01]  /*0580*/  VIADDMNMX.U32 R61, R2, 0x68, R3.reuse, PT ;  /* 0x00000068023d7846 */ /* 0x100fe20003800003 */
[----:B------:R-:W-:Y:S01]  /*0590*/  IMAD R14, R34, R33, RZ ;  /* 0x00000021220e7224 */ /* 0x000fe200078e02ff */
[--C-:B------:R-:W-:Y:S01]  /*05a0*/  VIADDMNMX.U32 R63, R2, 0x6c, R3.reuse, PT ;  /* 0x0000006c023f7846 */ /* 0x100fe20003800003 */
[----:B------:R-:W-:Y:S01]  /*05b0*/  IMAD R24, R34, R57, RZ ;  /* 0x0000003922187224 */ /* 0x000fe200078e02ff */
[C-C-:B------:R-:W-:Y:S02]  /*05c0*/  VIADDMNMX.U32 R65, R2.reuse, 0x70, R3.reuse, PT ;  /* 0x0000007002417846 */ /* 0x140fe40003800003 */
[--C-:B------:R-:W-:Y:S01]  /*05d0*/  VIADDMNMX.U32 R67, R2, 0x74, R3.reuse, PT ;  /* 0x0000007402437846 */ /* 0x100fe20003800003 */
[----:B------:R-:W-:Y:S01]  /*05e0*/  IMAD R26, R34, R63, RZ ;  /* 0x0000003f221a7224 */ /* 0x000fe200078e02ff */
[----:B------:R-:W-:-:S02]  /*05f0*/  VIADDMNMX.U32 R69, R2, 0x78, R3, PT ;  /* 0x0000007802457846 */ /* 0x000fc40003800003 */
[--C-:B------:R-:W-:Y:S01]  /*0600*/  VIADDMNMX.U32 R71, R2, 0x7c, R3.reuse, PT ;  /* 0x0000007c02477846 */ /* 0x100fe20003800003 */
[C---:B------:R-:W-:Y:S01]  /*0610*/  IMAD R28, R34.reuse, R67, RZ ;  /* 0x00000043221c7224 */ /* 0x040fe200078e02ff */
[C---:B------:R-:W-:Y:S01]  /*0620*/  VIMNMX R73, PT, PT, R3.reuse, R4, PT ;  /* 0x0000000403497248 */ /* 0x040fe20003fe0100 */
        /* <DEDUP_REMOVED lines=25> */
[----:B------:R-:W-:Y:S01]  /*07c0*/  VIMNMX R143, PT, PT, R3, R10, PT ;  /* 0x0000000a038f7248 */ /* 0x000fe20003fe0100 */
[----:B------:R-:W-:Y:S01]  /*07d0*/  IMAD R3, R34, R11, RZ ;  /* 0x0000000b22037224 */ /* 0x000fe200078e02ff */
[----:B0-----:R-:W-:Y:S01]  /*07e0*/  IADD3 R36, PT, PT, R36, UR4, RZ ;  /* 0x0000000424247c10 */ /* 0x001fe2000fffe0ff */
[C---:B------:R-:W-:Y:S01]  /*07f0*/  IMAD R10, R34.reuse, R25, RZ ;  /* 0x00000019220a7224 */ /* 0x040fe200078e02ff */
[----:B------:R-:W-:Y:S01]  /*0800*/  UMOV UR4, URZ ;  /* 0x000000ff00047c82 */ /* 0x000fe20008000000 */
[----:B------:R-:W-:Y:S01]  /*0810*/  IMAD R11, R34, R27, RZ ;  /* 0x0000001b220b7224 */ /* 0x000fe200078e02ff */
[----:B------:R-:W-:Y:S01]  /*0820*/  VIMNMX R74, PT, PT, R36, R59, PT ;  /* 0x0000003b244a7248 */ /* 0x000fe20003fe0100 */
[C---:B------:R-:W-:Y:S01]  /*0830*/  IMAD R9, R34.reuse, R23, RZ ;  /* 0x0000001722097224 */ /* 0x040fe200078e02ff */
[C-C-:B------:R-:W-:Y:S01]  /*0840*/  VIADDMNMX R73, R59.reuse, 0x4, R36.reuse, PT ;  /* 0x000000043b497846 */ /* 0x140fe20003800124 */
        /* <DEDUP_REMOVED lines=18> */
[----:B------:R-:W-:Y:S01]  /*0970*/  IMAD R34, R34, R143, RZ ;  /* 0x0000008f22227224 */ /* 0x000fe200078e02ff */
[----:B------:R-:W-:-:S02]  /*0980*/  VIADDMNMX R63, R59, 0x2c, R36, PT ;  /* 0x0000002c3b3f7846 */ /* 0x000fc40003800124 */
[C-C-:B------:R-:W-:Y:S02]  /*0990*/  VIADDMNMX R62, R59.reuse, 0x30, R36.reuse, PT ;  /* 0x000000303b3e7846 */ /* 0x140fe40003800124 */
[C-C-:B------:R-:W-:Y:S02]  /*09a0*/  VIADDMNMX R61, R59.reuse, 0x34, R36.reuse, PT ;  /* 0x000000343b3d7846 */ /* 0x140fe40003800124 */
[--C-:B------:R-:W-:Y:S02]  /*09b0*/  VIADDMNMX R60, R59, 0x38, R36.reuse, PT ;  /* 0x000000383b3c7846 */ /* 0x100fe40003800124 */
[----:B------:R-:W-:Y:S02]  /*09c0*/  VIMNMX R58, PT, PT, R36, R39, PT ;  /* 0x00000027243a7248 */ /* 0x000fe40003fe0100 */
[C-C-:B------:R-:W-:Y:S02]  /*09d0*/  VIADDMNMX R57, R39.reuse, 0x10, R36.reuse, PT ;  /* 0x0000001027397846 */ /* 0x140fe40003800124 */
[----:B------:R-:W-:-:S02]  /*09e0*/  VIADDMNMX R56, R39, 0x20, R36, PT ;  /* 0x0000002027387846 */ /* 0x000fc40003800124 */
[--C-:B------:R-:W-:Y:S02]  /*09f0*/  VIADDMNMX R59, R59, 0x3c, R36.reuse, PT ;  /* 0x0000003c3b3b7846 */ /* 0x100fe40003800124 */
[----:B------:R-:W-:-:S07]  /*0a00*/  VIADDMNMX R39, R39, 0x30, R36, PT ;  /* 0x0000003027277846 */ /* 0x000fce0003800124 */
.L_x_40:
[----:B------:R-:W0:Y:S01]  /*0a10*/  S2R R35, SR_CTAID.X ;  /* 0x0000000000237919 */ /* 0x000e220000002500 */
[----:B------:R-:W1:Y:S01]  /*0a20*/  LDC.64 R40, c[0x0][0x380] ;  /* 0x0000e000ff287b82 */ /* 0x000e620000000a00 */
[----:B------:R-:W-:Y:S01]  /*0a30*/  IMAD R43, R74, UR7, RZ ;  /* 0x000000074a2b7c24 */ /* 0x000fe2000f8e02ff */
[----:B------:R-:W2:Y:S06]  /*0a40*/  S2R R141, SR_TID.X ;  /* 0x00000000008d7919 */ /* 0x000eac0000002100 */
[----:B------:R-:W3:Y:S01]  /*0a50*/  S2UR UR14, SR_CgaCtaId ;  /* 0x00000000000e79c3 */ /* 0x000ee20000008800 */
[----:B------:R-:W-:Y:S01]  /*0a60*/  UMOV UR6, 0x400 ;  /* 0x0000040000067882 */ /* 0x000fe20000000000 */
[----:B------:R-:W4:Y:S01]  /*0a70*/  LDCU.64 UR12, c[0x0][0x388] ;  /* 0x00007100ff0c77ac */ /* 0x000f220008000a00 */
[----:B0-----:R-:W-:Y:S01]  /*0a80*/  IMAD R35, R35, UR7, RZ ;  /* 0x0000000723237c24 */ /* 0x001fe2000f8e02ff */
[----:B--2---:R-:W-:-:S04]  /*0a90*/  SHF.R.U32.HI R36, RZ, 0x2, R141 ;  /* 0x00000002ff247819 */ /* 0x004fc8000001168d */
[----:B------:R-:W-:Y:S02]  /*0aa0*/  SHF.L.U32 R35, R35, 0x6, RZ ;  /* 0x0000000623237819 */ /* 0x000fe400000006ff */
[----:B------:R-:W-:Y:S02]  /*0ab0*/  SHF.L.U32 R152, R141, 0x2, RZ ;  /* 0x000000028d987819 */ /* 0x000fe400000006ff */
[C---:B------:R-:W-:Y:S02]  /*0ac0*/  IADD3 R45, P0, PT, R35.reuse, UR4, RZ ;  /* 0x00000004232d7c10 */ /* 0x040fe4000ff1e0ff */
[----:B------:R-:W-:Y:S02]  /*0ad0*/  LOP3.LUT R49, R152, 0xc, RZ, 0xc0, !PT ;  /* 0x0000000c98317812 */ /* 0x000fe400078ec0ff */
[----:B------:R-:W-:Y:S01]  /*0ae0*/  LEA.HI.X.SX32 R35, R35, RZ, 0x1, P0 ;  /* 0x000000ff23237211 */ /* 0x000fe200000f0eff */
[----:B-1----:R-:W-:Y:S01]  /*0af0*/  IMAD.WIDE.U32 R40, R45, 0x16, R40 ;  /* 0x000000162d287825 */ /* 0x002fe200078e0028 */
[----:B------:R-:W-:-:S03]  /*0b00*/  IADD3 R47, P0, PT, R43, R36, RZ ;  /* 0x000000242b2f7210 */ /* 0x000fc60007f1e0ff */
[----:B------:R-:W-:Y:S01]  /*0b10*/  IMAD R35, R35, 0x16, RZ ;  /* 0x0000001623237824 */ /* 0x000fe200078e02ff */
[----:B------:R-:W-:-:S04]  /*0b20*/  LEA.HI.X.SX32 R43, R43, RZ, 0x1, P0 ;  /* 0x000000ff2b2b7211 */ /* 0x000fc800000f0eff */
[----:B------:R-:W-:Y:S01]  /*0b30*/  IADD3 R41, PT, PT, R41, R35, RZ ;  /* 0x0000002329297210 */ /* 0x000fe20007ffe0ff */
[----:B------:R-:W-:Y:S02]  /*0b40*/  IMAD R43, R43, 0x16, RZ ;  /* 0x000000162b2b7824 */ /* 0x000fe400078e02ff */
[----:B------:R-:W-:-:S05]  /*0b50*/  IMAD.WIDE.U32 R46, R47, 0x16, R40 ;  /* 0x000000162f2e7825 */ /* 0x000fca00078e0028 */
[----:B------:R-:W-:Y:S02]  /*0b60*/  IADD3 R47, PT, PT, R47, R43, RZ ;  /* 0x0000002b2f2f7210 */ /* 0x000fe40007ffe0ff */
[----:B------:R-:W-:-:S03]  /*0b70*/  IADD3 R42, P0, PT, R49, R46, RZ ;  /* 0x0000002e312a7210 */ /* 0x000fc60007f1e0ff */
[----:B------:R-:W2:Y:S04]  /*0b80*/  LDG.E.U16.CONSTANT R148, desc[UR10][R46.64+0x2] ;  /* 0x0000020a2e947981 */ /* 0x000ea8000c1e9500 */
[----:B------:R-:W2:Y:S01]  /*0b90*/  LDG.E.U16.CONSTANT R145, desc[UR10][R46.64+0x4] ;  /* 0x0000040a2e917981 */ /* 0x000ea2000c1e9500 */
[----:B------:R-:W-:-:S05]  /*0ba0*/  IADD3.X R43, PT, PT, RZ, R47, RZ, P0, !PT ;  /* 0x0000002fff2b7210 */ /* 0x000fca00007fe4ff */
[----:B------:R-:W5:Y:S04]  /*0bb0*/  LDG.E.U16.CONSTANT R53, desc[UR10][R42.64+0x6] ;  /* 0x0000060a2a357981 */ /* 0x000f68000c1e9500 */
[----:B------:R0:W5:Y:S01]  /*0bc0*/  LDG.E.U16.CONSTANT R146, desc[UR10][R42.64+0x8] ;  /* 0x0000080a2a927981 */ /* 0x000162000c1e9500 */
[----:B------:R-:W-:-:S05]  /*0bd0*/  IMAD R35, R73, UR7, RZ ;  /* 0x0000000749237c24 */ /* 0x000fca000f8e02ff */
[----:B------:R-:W-:-:S04]  /*0be0*/  IADD3 R45, P0, PT, R36, R35, RZ ;  /* 0x00000023242d7210 */ /* 0x000fc80007f1e0ff */
[----:B------:R-:W-:Y:S01]  /*0bf0*/  LEA.HI.X.SX32 R35, R35, RZ, 0x1, P0 ;  /* 0x000000ff23237211 */ /* 0x000fe200000f0eff */
[----:B------:R-:W-:-:S04]  /*0c00*/  IMAD.WIDE.U32 R44, R45, 0x16, R40 ;  /* 0x000000162d2c7825 */ /* 0x000fc800078e0028 */
[----:B------:R-:W-:-:S05]  /*0c10*/  IMAD R35, R35, 0x16, RZ ;  /* 0x0000001623237824 */ /* 0x000fca00078e02ff */
[----:B------:R-:W-:Y:S01]  /*0c20*/  IADD3 R45, PT, PT, R45, R35, RZ ;  /* 0x000000232d2d7210 */ /* 0x000fe20007ffe0ff */
[----:B0-----:R-:W-:Y:S01]  /*0c30*/  IMAD R43, R72, UR7, RZ ;  /* 0x00000007482b7c24 */ /* 0x001fe2000f8e02ff */
[----:B------:R-:W-:-:S03]  /*0c40*/  IADD3 R46, P0, PT, R49, R44, RZ ;  /* 0x0000002c312e7210 */ /* 0x000fc60007f1e0ff */
[----:B------:R-:W4:Y:S04]  /*0c50*/  LDG.E.U16.CONSTANT R35, desc[UR10][R44.64+0x2] ;  /* 0x0000020a2c237981 */ /* 0x000f28000c1e9500 */
[----:B------:R0:W4:Y:S01]  /*0c60*/  LDG.E.U16.CONSTANT R48, desc[UR10][R44.64+0x4] ;  /* 0x0000040a2c307981 */ /* 0x000122000c1e9500 */
[----:B------:R-:W-:Y:S02]  /*0c70*/  IADD3.X R47, PT, PT, RZ, R45, RZ, P0, !PT ;  /* 0x0000002dff2f7210 */ /* 0x000fe400007fe4ff */
[----:B------:R-:W-:-:S03]  /*0c80*/  IADD3 R51, P0, PT, R36, R43, RZ ;  /* 0x0000002b24337210 */ /* 0x000fc60007f1e0ff */
[----:B------:R-:W4:Y:S01]  /*0c90*/  LDG.E.U16.CONSTANT R143, desc[UR10][R46.64+0x6] ;  /* 0x0000060a2e8f7981 */ /* 0x000f22000c1e9500 */
[----:B------:R-:W-:-:S03]  /*0ca0*/  LEA.HI.X.SX32 R43, R43, RZ, 0x1, P0 ;  /* 0x000000ff2b2b7211 */ /* 0x000fc600000f0eff */
[----:B------:R1:W4:Y:S02]  /*0cb0*/  LDG.E.U16.CONSTANT R140, desc[UR10][R46.64+0x8] ;  /* 0x0000080a2e8c7981 */ /* 0x000324000c1e9500 */
[----:B------:R-:W-:Y:S02]  /*0cc0*/  IMAD R55, R43, 0x16, RZ ;  /* 0x000000162b377824 */ /* 0x000fe400078e02ff */
[----:B------:R-:W-:-:S05]  /*0cd0*/  IMAD.WIDE.U32 R42, R51, 0x16, R40 ;  /* 0x00000016332a7825 */ /* 0x000fca00078e0028 */
[----:B------:R-:W-:Y:S02]  /*0ce0*/  IADD3 R43, PT, PT, R43, R55, RZ ;  /* 0x000000372b2b7210 */ /* 0x000fe40007ffe0ff */
[----:B0-----:R-:W-:-:S03]  /*0cf0*/  IADD3 R44, P0, PT, R49, R42, RZ ;  /* 0x0000002a312c7210 */ /* 0x001fc60007f1e0ff */
[----:B------:R-:W4:Y:S04]  /*0d00*/  LDG.E.U16.CONSTANT R142, desc[UR10][R42.64+0x2] ;  /* 0x0000020a2a8e7981 */ /* 0x000f28000c1e9500 */
[----:B------:R0:W4:Y:S01]  /*0d10*/  LDG.E.U16.CONSTANT R147, desc[UR10][R42.64+0x4] ;  /* 0x0000040a2a937981 */ /* 0x000122000c1e9500 */
[----:B------:R-:W-:-:S05]  /*0d20*/  IADD3.X R45, PT, PT, RZ, R43, RZ, P0, !PT ;  /* 0x0000002bff2d7210 */ /* 0x000fca00007fe4ff */
[----:B------:R-:W4:Y:S04]  /*0d30*/  LDG.E.U16.CONSTANT R144, desc[UR10][R44.64+0x6] ;  /* 0x0000060a2c907981 */ /* 0x000f28000c1e9500 */
[----:B------:R3:W4:Y:S01]  /*0d40*/  LDG.E.U16.CONSTANT R149, desc[UR10][R44.64+0x8] ;  /* 0x0000080a2c957981 */ /* 0x000722000c1e9500 */
[----:B-1----:R-:W-:-:S05]  /*0d50*/  IMAD R47, R71, UR7, RZ ;  /* 0x00000007472f7c24 */ /* 0x002fca000f8e02ff */
[----:B------:R-:W-:-:S04]  /*0d60*/  IADD3 R51, P0, PT, R36, R47, RZ ;  /* 0x0000002f24337210 */ /* 0x000fc80007f1e0ff */
[----:B------:R-:W-:Y:S01]  /*0d70*/  LEA.HI.X.SX32 R47, R47, RZ, 0x1, P0 ;  /* 0x000000ff2f2f7211 */ /* 0x000fe200000f0eff */
[----:B------:R-:W-:-:S04]  /*0d80*/  IMAD.WIDE.U32 R50, R51, 0x16, R40 ;  /* 0x0000001633327825 */ /* 0x000fc800078e0028 */
[----:B------:R-:W-:Y:S01]  /*0d90*/  IMAD R47, R47, 0x16, RZ ;  /* 0x000000162f2f7824 */ /* 0x000fe200078e02ff */
[----:B------:R-:W-:-:S04]  /*0da0*/  IADD3 R46, P0, PT, R49, R50, RZ ;  /* 0x00000032312e7210 */ /* 0x000fc80007f1e0ff */
[----:B------:R-:W-:-:S04]  /*0db0*/  IADD3 R51, PT, PT, R51, R47, RZ ;  /* 0x0000002f33337210 */ /* 0x000fc80007ffe0ff */
[----:B------:R-:W-:Y:S01]  /*0dc0*/  IADD3.X R47, PT, PT, RZ, R51, RZ, P0, !PT ;  /* 0x00000033ff2f7210 */ /* 0x000fe200007fe4ff */
[----:B------:R-:W4:Y:S04]  /*0dd0*/  LDG.E.U16.CONSTANT R139, desc[UR10][R50.64+0x2] ;  /* 0x0000020a328b7981 */ /* 0x000f28000c1e9500 */
[----:B------:R-:W4:Y:S04]  /*0de0*/  LDG.E.U16.CONSTANT R52, desc[UR10][R50.64+0x4] ;  /* 0x0000040a32347981 */ /* 0x000f28000c1e9500 */
[----:B------:R-:W4:Y:S04]  /*0df0*/  LDG.E.U16.CONSTANT R55, desc[UR10][R46.64+0x6] ;  /* 0x0000060a2e377981 */ /* 0x000f28000c1e9500 */
[----:B------:R-:W4:Y:S01]  /*0e00*/  LDG.E.U16.CONSTANT R54, desc[UR10][R46.64+0x8] ;  /* 0x0000080a2e367981 */ /* 0x000f22000c1e9500 */
[----:B0-----:R-:W-:-:S05]  /*0e10*/  IMAD R43, R70, UR7, RZ ;  /* 0x00000007462b7c24 */ /* 0x001fca000f8e02ff */
[----:B---3--:R-:W-:-:S04]  /*0e20*/  IADD3 R45, P0, PT, R36, R43, RZ ;  /* 0x0000002b242d7210 */ /* 0x008fc80007f1e0ff */
[----:B------:R-:W-:Y:S01]  /*0e30*/  LEA.HI.X.SX32 R43, R43, RZ, 0x1, P0 ;  /* 0x000000ff2b2b7211 */ /* 0x000fe200000f0eff */
[----:B------:R-:W-:-:S04]  /*0e40*/  IMAD.WIDE.U32 R44, R45, 0x16, R40 ;  /* 0x000000162d2c7825 */ /* 0x000fc800078e0028 */
[----:B------:R-:W-:Y:S01]  /*0e50*/  IMAD R43, R43, 0x16, RZ ;  /* 0x000000162b2b7824 */ /* 0x000fe200078e02ff */
[----:B------:R-:W-:-:S04]  /*0e60*/  IADD3 R42, P0, PT, R49, R44, RZ ;  /* 0x0000002c312a7210 */ /* 0x000fc80007f1e0ff */
[----:B------:R-:W-:-:S05]  /*0e70*/  IADD3 R45, PT, PT, R45, R43, RZ ;  /* 0x0000002b2d2d7210 */ /* 0x000fca0007ffe0ff */
[----:B------:R-:W3:Y:S04]  /*0e80*/  LDG.E.U16.CONSTANT R50, desc[UR10][R44.64+0x2] ;  /* 0x0000020a2c327981 */ /* 0x000ee8000c1e9500 */
[----:B------:R0:W3:Y:S01]  /*0e90*/  LDG.E.U16.CONSTANT R51, desc[UR10][R44.64+0x4] ;  /* 0x0000040a2c337981 */ /* 0x0000e2000c1e9500 */
[----:B------:R-:W-:-:S05]  /*0ea0*/  IADD3.X R43, PT, PT, RZ, R45, RZ, P0, !PT ;  /* 0x0000002dff2b7210 */ /* 0x000fca00007fe4ff */
[----:B------:R-:W3:Y:S04]  /*0eb0*/  LDG.E.U16.CONSTANT R47, desc[UR10][R42.64+0x6] ;  /* 0x0000060a2a2f7981 */ /* 0x000ee8000c1e9500 */
[----:B------:R1:W3:Y:S01]  /*0ec0*/  LDG.E.U16.CONSTANT R46, desc[UR10][R42.64+0x8] ;  /* 0x0000080a2a2e7981 */ /* 0x0002e2000c1e9500 */
[----:B------:R-:W-:Y:S01]  /*0ed0*/  ULEA UR9, UR14, UR6, 0x18 ;  /* 0x000000060e097291 */ /* 0x000fe2000f8ec0ff */
[----:B--2---:R-:W-:-:S04]  /*0ee0*/  LEA R148, R145, R148, 0x10 ;  /* 0x0000009491947211 */ /* 0x004fc800078e80ff */
[----:B------:R-:W-:-:S04]  /*0ef0*/  SHF.R.S32.HI R148, RZ, R49, R148 ;  /* 0x00000031ff947219 */ /* 0x000fc80000011494 */
[----:B------:R-:W-:Y:S02]  /*0f00*/  SHF.L.U32 R145, R148, 0x4, RZ ;  /* 0x0000000494917819 */ /* 0x000fe400000006ff */
[----:B-----5:R-:W-:Y:S02]  /*0f10*/  LEA R53, R146, R53, 0x10 ;  /* 0x0000003592357211 */ /* 0x020fe400078e80ff */
[----:B------:R-:W-:Y:S02]  /*0f20*/  LOP3.LUT R146, R145, 0x10, RZ, 0xc0, !PT ;  /* 0x0000001091927812 */ /* 0x000fe400078ec0ff */
[----:B------:R-:W-:Y:S02]  /*0f30*/  SHF.L.U32 R145, R148, 0xb, RZ ;  /* 0x0000000b94917819 */ /* 0x000fe400000006ff */
[----:B------:R-:W-:Y:S02]  /*0f40*/  LOP3.LUT R146, R146, 0xf0f0f0f, R53, 0xf8, !PT ;  /* 0x0f0f0f0f92927812 */ /* 0x000fe400078ef835 */
[----:B0-----:R-:W-:-:S02]  /*0f50*/  SHF.R.U32.HI R45, RZ, 0xc, R148 ;  /* 0x0000000cff2d7819 */ /* 0x001fc40000011694 */
[----:B------:R-:W-:Y:S02]  /*0f60*/  LOP3.LUT R145, R146, 0x1000, R145, 0xf8, !PT ;  /* 0x0000100092917812 */ /* 0x000fe400078ef891 */
[C---:B------:R-:W-:Y:S02]  /*0f70*/  SHF.L.U32 R44, R148.reuse, 0x12, RZ ;  /* 0x00000012942c7819 */ /* 0x040fe400000006ff */
[----:B------:R-:W-:Y:S02]  /*0f80*/  SHF.R.U32.HI R53, RZ, 0x4, R53 ;  /* 0x00000004ff357819 */ /* 0x000fe40000011635 */
[----:B-1----:R-:W-:Y:S02]  /*0f90*/  LOP3.LUT R42, R45, 0x10, RZ, 0xc0, !PT ;  /* 0x000000102d2a7812 */ /* 0x002fe400078ec0ff */
[----:B------:R-:W-:Y:S02]  /*0fa0*/  LOP3.LUT R44, R145, 0x100000, R44, 0xf8, !PT ;  /* 0x00100000912c7812 */ /* 0x000fe400078ef82c */
[----:B------:R-:W-:-:S02]  /*0fb0*/  SHF.L.U32 R43, R148, 0x19, RZ ;  /* 0x00000019942b7819 */ /* 0x000fc400000006ff */
[----:B------:R-:W-:Y:S01]  /*0fc0*/  LOP3.LUT R42, R42, 0xf0f0f0f, R53, 0xf8, !PT ;  /* 0x0f0f0f0f2a2a7812 */ /* 0x000fe200078ef835 */
[----:B------:R-:W-:Y:S01]  /*0fd0*/  IMAD R53, R69, UR7, RZ ;  /* 0x0000000745357c24 */ /* 0x000fe2000f8e02ff */
[----:B------:R-:W-:Y:S02]  /*0fe0*/  SHF.R.U32.HI R45, RZ, 0x5, R148 ;  /* 0x00000005ff2d7819 */ /* 0x000fe40000011694 */
[----:B------:R-:W-:Y:S02]  /*0ff0*/  LOP3.LUT R43, R44, 0x10000000, R43, 0xf8, !PT ;  /* 0x100000002c2b7812 */ /* 0x000fe400078ef82b */
[----:B------:R-:W-:Y:S02]  /*1000*/  LOP3.LUT R45, R42, 0x1000, R45, 0xf8, !PT ;  /* 0x000010002a2d7812 */ /* 0x000fe400078ef82d */
[----:B------:R-:W-:Y:S02]  /*1010*/  IADD3 R42, PT, PT, R43, 0x70707070, RZ ;  /* 0x707070702b2a7810 */ /* 0x000fe40007ffe0ff */
[----:B------:R-:W-:-:S02]  /*1020*/  SHF.L.U32 R44, R148, 0x2, RZ ;  /* 0x00000002942c7819 */ /* 0x000fc400000006ff */
[----:B------:R-:W-:Y:S02]  /*1030*/  LOP3.LUT R42, R42, 0x80808080, RZ, 0x3c, !PT ;  /* 0x808080802a2a7812 */ /* 0x000fe400078e3cff */
[----:B------:R-:W-:Y:S02]  /*1040*/  LOP3.LUT R45, R45, 0x100000, R44, 0xf8, !PT ;  /* 0x001000002d2d7812 */ /* 0x000fe400078ef82c */
[----:B------:R-:W-:Y:S02]  /*1050*/  SHF.L.U32 R148, R148, 0x9, RZ ;  /* 0x0000000994947819 */ /* 0x000fe400000006ff */
[----:B------:R-:W-:Y:S02]  /*1060*/  LOP3.LUT R44, R43, 0x10101010, R42, 0x18, !PT ;  /* 0x101010102b2c7812 */ /* 0x000fe400078e182a */
[----:B------:R-:W-:Y:S02]  /*1070*/  LOP3.LUT R45, R45, 0x10000000, R148, 0xf8, !PT ;  /* 0x100000002d2d7812 */ /* 0x000fe400078ef894 */
[----:B------:R-:W-:-:S02]  /*1080*/  PRMT R146, R43, 0xba98, RZ ;  /* 0x0000ba982b927816 */ /* 0x000fc400000000ff */
[----:B------:R-:W-:Y:S02]  /*1090*/  PRMT R43, R44, 0xba98, RZ ;  /* 0x0000ba982c2b7816 */ /* 0x000fe400000000ff */
[----:B------:R-:W-:Y:S02]  /*10a0*/  IADD3 R44, PT, PT, R45, 0x70707070, RZ ;  /* 0x707070702d2c7810 */ /* 0x000fe40007ffe0ff */
[----:B------:R-:W-:Y:S02]  /*10b0*/  LOP3.LUT R146, R43, 0x7f7f7f7f, R146, 0x60, !PT ;  /* 0x7f7f7f7f2b927812 */ /* 0x000fe400078e6092 */
[----:B------:R-:W-:Y:S02]  /*10c0*/  LOP3.LUT R150, R44, 0x80808080, RZ, 0x3c, !PT ;  /* 0x808080802c967812 */ /* 0x000fe400078e3cff */
[----:B------:R-:W-:Y:S02]  /*10d0*/  LOP3.LUT R148, R146, R42, R43, 0xf4, !PT ;  /* 0x0000002a92947212 */ /* 0x000fe400078ef42b */
[----:B------:R-:W-:-:S02]  /*10e0*/  LOP3.LUT R42, R45, 0x10101010, R150, 0x18, !PT ;  /* 0x101010102d2a7812 */ /* 0x000fc400078e1896 */
[----:B------:R-:W-:Y:S02]  /*10f0*/  PRMT R146, R45, 0xba98, RZ ;  /* 0x0000ba982d927816 */ /* 0x000fe400000000ff */
[----:B------:R-:W-:Y:S02]  /*1100*/  PRMT R43, R42, 0xba98, RZ ;  /* 0x0000ba982a2b7816 */ /* 0x000fe400000000ff */
[----:B------:R-:W-:Y:S02]  /*1110*/  IADD3 R145, P0, PT, R36, R53, RZ ;  /* 0x0000003524917210 */ /* 0x000fe40007f1e0ff */
[----:B------:R-:W-:Y:S02]  /*1120*/  LOP3.LUT R146, R43, 0x7f7f7f7f, R146, 0x60, !PT ;  /* 0x7f7f7f7f2b927812 */ /* 0x000fe400078e6092 */
[----:B------:R-:W-:Y:S01]  /*1130*/  LEA.HI.X.SX32 R53, R53, RZ, 0x1, P0 ;  /* 0x000000ff35357211 */ /* 0x000fe200000f0eff */
[----:B------:R-:W-:Y:S01]  /*1140*/  IMAD.WIDE.U32 R44, R145, 0x16, R40 ;  /* 0x00000016912c7825 */ /* 0x000fe200078e0028 */
[----:B------:R-:W-:-:S02]  /*1150*/  LOP3.LUT R150, R146, R150, R43, 0xf4, !PT ;  /* 0x0000009692967212 */ /* 0x000fc400078ef42b */
[----:B----4-:R-:W-:Y:S01]  /*1160*/  LEA R146, R48, R35, 0x10 ;  /* 0x0000002330927211 */ /* 0x010fe200078e80ff */
[----:B------:R-:W-:Y:S01]  /*1170*/  IMAD R53, R53, 0x16, RZ ;  /* 0x0000001635357824 */ /* 0x000fe200078e02ff */
[----:B------:R-:W-:Y:S02]  /*1180*/  IADD3 R42, P0, PT, R49, R44, RZ ;  /* 0x0000002c312a7210 */ /* 0x000fe40007f1e0ff */
[----:B------:R-:W-:Y:S02]  /*1190*/  SHF.R.S32.HI R151, RZ, R49, R146 ;  /* 0x00000031ff977219 */ /* 0x000fe40000011492 */
[----:B------:R-:W-:Y:S02]  /*11a0*/  IADD3 R45, PT, PT, R45, R53, RZ ;  /* 0x000000352d2d7210 */ /* 0x000fe40007ffe0ff */
[----:B------:R-:W-:Y:S02]  /*11b0*/  SHF.L.U32 R154, R151, 0x4, RZ ;  /* 0x00000004979a7819 */ /* 0x000fe400000006ff */
[----:B------:R-:W-:Y:S01]  /*11c0*/  LEA R140, R140, R143, 0x10 ;  /* 0x0000008f8c8c7211 */ /* 0x000fe200078e80ff */
[----:B------:R-:W2:Y:S01]  /*11d0*/  LDG.E.U16.CONSTANT R48, desc[UR10][R44.64+0x2] ;  /* 0x0000020a2c307981 */ /* 0x000ea2000c1e9500 */
[----:B------:R-:W-:-:S02]  /*11e0*/  LOP3.LUT R143, R154, 0x10, RZ, 0xc0, !PT ;  /* 0x000000109a8f7812 */ /* 0x000fc400078ec0ff */
[----:B------:R-:W-:Y:S01]  /*11f0*/  IADD3.X R43, PT, PT, RZ, R45, RZ, P0, !PT ;  /* 0x0000002dff2b7210 */ /* 0x000fe200007fe4ff */
[----:B------:R0:W2:Y:S01]  /*1200*/  LDG.E.U16.CONSTANT R53, desc[UR10][R44.64+0x4] ;  /* 0x0000040a2c357981 */ /* 0x0000a2000c1e9500 */
[--C-:B------:R-:W-:Y:S02]  /*1210*/  LOP3.LUT R143, R143, 0xf0f0f0f, R140.reuse, 0xf8, !PT ;  /* 0x0f0f0f0f8f8f7812 */ /* 0x100fe400078ef88c */
[----:B------:R-:W-:Y:S01]  /*1220*/  SHF.L.U32 R35, R141, 0x1, RZ ;  /* 0x000000018d237819 */ /* 0x000fe200000006ff */
[----:B------:R-:W4:Y:S01]  /*1230*/  LDG.E.U16.CONSTANT R145, desc[UR10][R42.64+0x6] ;  /* 0x0000060a2a917981 */ /* 0x000f22000c1e9500 */
[----:B------:R-:W-:-:S03]  /*1240*/  SHF.R.U32.HI R140, RZ, 0x4, R140 ;  /* 0x00000004ff8c7819 */ /* 0x000fc6000001168c */
[----:B------:R1:W4:Y:S01]  /*1250*/  LDG.E.U16.CONSTANT R146, desc[UR10][R42.64+0x8] ;  /* 0x0000080a2a927981 */ /* 0x000322000c1e9500 */
[----:B0-----:R-:W-:Y:S02]  /*1260*/  SHF.L.U32 R44, R151, 0xb, RZ ;  /* 0x0000000b972c7819 */ /* 0x001fe400000006ff */
[----:B------:R-:W-:Y:S02]  /*1270*/  SHF.R.U32.HI R45, RZ, 0xc, R151 ;  /* 0x0000000cff2d7819 */ /* 0x000fe40000011697 */
[----:B------:R-:W-:Y:S02]  /*1280*/  LOP3.LUT R44, R143, 0x1000, R44, 0xf8, !PT ;  /* 0x000010008f2c7812 */ /* 0x000fe400078ef82c */
[----:B------:R-:W-:Y:S02]  /*1290*/  LOP3.LUT R45, R45, 0x10, RZ, 0xc0, !PT ;  /* 0x000000102d2d7812 */ /* 0x000fe400078ec0ff */
[----:B-1----:R-:W-:Y:S02]  /*12a0*/  SHF.L.U32 R43, R151, 0x12, RZ ;  /* 0x00000012972b7819 */ /* 0x002fe400000006ff */
[----:B------:R-:W-:-:S02]  /*12b0*/  LOP3.LUT R45, R45, 0xf0f0f0f, R140, 0xf8, !PT ;  /* 0x0f0f0f0f2d2d7812 */ /* 0x000fc400078ef88c */
[----:B------:R-:W-:Y:S02]  /*12c0*/  LOP3.LUT R43, R44, 0x100000, R43, 0xf8, !PT ;  /* 0x001000002c2b7812 */ /* 0x000fe400078ef82b */
[----:B------:R-:W-:Y:S02]  /*12d0*/  SHF.R.U32.HI R44, RZ, 0x5, R151 ;  /* 0x00000005ff2c7819 */ /* 0x000fe40000011697 */
[----:B------:R-:W-:Y:S02]  /*12e0*/  LEA R140, R147, R142, 0x10 ;  /* 0x0000008e938c7211 */ /* 0x000fe400078e80ff */
[----:B------:R-:W-:Y:S02]  /*12f0*/  SHF.L.U32 R42, R151, 0x19, RZ ;  /* 0x00000019972a7819 */ /* 0x000fe400000006ff */
[----:B------:R-:W-:Y:S02]  /*1300*/  LOP3.LUT R44, R45, 0x1000, R44, 0xf8, !PT ;  /* 0x000010002d2c7812 */ /* 0x000fe400078ef82c */
[----:B------:R-:W-:-:S02]  /*1310*/  SHF.L.U32 R45, R151, 0x2, RZ ;  /* 0x00000002972d7819 */ /* 0x000fc400000006ff */
[----:B------:R-:W-:Y:S02]  /*1320*/  SHF.R.S32.HI R140, RZ, R49, R140 ;  /* 0x00000031ff8c7219 */ /* 0x000fe4000001148c */
[----:B------:R-:W-:Y:S02]  /*1330*/  LOP3.LUT R42, R43, 0x10000000, R42, 0xf8, !PT ;  /* 0x100000002b2a7812 */ /* 0x000fe400078ef82a */
[----:B------:R-:W-:Y:S02]  /*1340*/  LOP3.LUT R44, R44, 0x100000, R45, 0xf8, !PT ;  /* 0x001000002c2c7812 */ /* 0x000fe400078ef82d */
[----:B------:R-:W-:Y:S02]  /*1350*/  SHF.L.U32 R45, R140, 0x4, RZ ;  /* 0x000000048c2d7819 */ /* 0x000fe400000006ff */
[----:B------:R-:W-:Y:S01]  /*1360*/  IADD3 R43, PT, PT, R42, 0x70707070, RZ ;  /* 0x707070702a2b7810 */ /* 0x000fe20007ffe0ff */
[----:B------:R-:W-:Y:S01]  /*1370*/  IMAD R153, R74, 0x41, R35 ;  /* 0x000000414a997824 */ /* 0x000fe200078e0223 */
[----:B------:R-:W-:-:S02]  /*1380*/  SHF.L.U32 R151, R151, 0x9, RZ ;  /* 0x0000000997977819 */ /* 0x000fc400000006ff */
[----:B------:R-:W-:Y:S02]  /*1390*/  LEA R144, R149, R144, 0x10 ;  /* 0x0000009095907211 */ /* 0x000fe400078e80ff */
[----:B------:R-:W-:Y:S02]  /*13a0*/  LOP3.LUT R45, R45, 0x10, RZ, 0xc0, !PT ;  /* 0x000000102d2d7812 */ /* 0x000fe400078ec0ff */
[----:B------:R-:W-:Y:S02]  /*13b0*/  LOP3.LUT R43, R43, 0x80808080, RZ, 0x3c, !PT ;  /* 0x808080802b2b7812 */ /* 0x000fe400078e3cff */
[----:B------:R-:W-:Y:S02]  /*13c0*/  LOP3.LUT R151, R44, 0x10000000, R151, 0xf8, !PT ;  /* 0x100000002c977812 */ /* 0x000fe400078ef897 */
[----:B------:R-:W-:Y:S02]  /*13d0*/  LEA R153, R153, UR9, 0x2 ;  /* 0x0000000999997c11 */ /* 0x000fe4000f8e10ff */
[----:B------:R-:W-:-:S02]  /*13e0*/  LOP3.LUT R142, R45, 0xf0f0f0f, R144, 0xf8, !PT ;  /* 0x0f0f0f0f2d8e7812 */ /* 0x000fc400078ef890 */
[C---:B------:R-:W-:Y:S02]  /*13f0*/  LOP3.LUT R44, R42.reuse, 0x10101010, R43, 0x18, !PT ;  /* 0x101010102a2c7812 */ /* 0x040fe400078e182b */
[----:B------:R-:W-:Y:S02]  /*1400*/  PRMT R45, R42, 0xba98, RZ ;  /* 0x0000ba982a2d7816 */ /* 0x000fe400000000ff */
[----:B------:R-:W-:Y:S01]  /*1410*/  IADD3 R42, PT, PT, R151, 0x70707070, RZ ;  /* 0x70707070972a7810 */ /* 0x000fe20007ffe0ff */
[----:B------:R0:W-:Y:S01]  /*1420*/  STS [R153], R148 ;  /* 0x0000009499007388 */ /* 0x0001e20000000800 */
[----:B------:R-:W-:Y:S02]  /*1430*/  PRMT R44, R44, 0xba98, RZ ;  /* 0x0000ba982c2c7816 */ /* 0x000fe400000000ff */
[----:B------:R-:W-:Y:S01]  /*1440*/  SHF.L.U32 R143, R140, 0xb, RZ ;  /* 0x0000000b8c8f7819 */ /* 0x000fe200000006ff */
[----:B------:R1:W-:Y:S01]  /*1450*/  STS [R153+0x4], R150 ;  /* 0x0000049699007388 */ /* 0x0003e20000000800 */
[----:B------:R-:W-:-:S02]  /*1460*/  LOP3.LUT R45, R44, 0x7f7f7f7f, R45, 0x60, !PT ;  /* 0x7f7f7f7f2c2d7812 */ /* 0x000fc400078e602d */
[----:B0-----:R-:W-:Y:S02]  /*1470*/  LOP3.LUT R148, R42, 0x80808080, RZ, 0x3c, !PT ;  /* 0x808080802a947812 */ /* 0x001fe400078e3cff */
[----:B------:R-:W-:Y:S02]  /*1480*/  LOP3.LUT R143, R142, 0x1000, R143, 0xf8, !PT ;  /* 0x000010008e8f7812 */ /* 0x000fe400078ef88f */
[----:B------:R-:W-:Y:S02]  /*1490*/  LOP3.LUT R42, R151, 0x10101010, R148, 0x18, !PT ;  /* 0x10101010972a7812 */ /* 0x000fe400078e1894 */
[----:B-1----:R-:W-:Y:S02]  /*14a0*/  SHF.L.U32 R150, R140, 0x12, RZ ;  /* 0x000000128c967819 */ /* 0x002fe400000006ff */
[----:B------:R-:W-:Y:S01]  /*14b0*/  LOP3.LUT R142, R45, R43, R44, 0xf4, !PT ;  /* 0x0000002b2d8e7212 */ /* 0x000fe200078ef42c */
[----:B------:R-:W-:Y:S01]  /*14c0*/  IMAD R45, R68, UR7, RZ ;  /* 0x00000007442d7c24 */ /* 0x000fe2000f8e02ff */
[----:B------:R-:W-:-:S02]  /*14d0*/  PRMT R44, R151, 0xba98, RZ ;  /* 0x0000ba98972c7816 */ /* 0x000fc400000000ff */
[----:B------:R-:W-:Y:S02]  /*14e0*/  PRMT R43, R42, 0xba98, RZ ;  /* 0x0000ba982a2b7816 */ /* 0x000fe400000000ff */
[----:B------:R-:W-:Y:S02]  /*14f0*/  LOP3.LUT R143, R143, 0x100000, R150, 0xf8, !PT ;  /* 0x001000008f8f7812 */ /* 0x000fe400078ef896 */
[----:B------:R-:W-:Y:S02]  /*1500*/  SHF.L.U32 R42, R140, 0x19, RZ ;  /* 0x000000198c2a7819 */ /* 0x000fe400000006ff */
[----:B------:R-:W-:Y:S02]  /*1510*/  LOP3.LUT R44, R43, 0x7f7f7f7f, R44, 0x60, !PT ;  /* 0x7f7f7f7f2b2c7812 */ /* 0x000fe400078e602c */
[----:B------:R-:W-:Y:S02]  /*1520*/  LOP3.LUT R147, R143, 0x10000000, R42, 0xf8, !PT ;  /* 0x100000008f937812 */ /* 0x000fe400078ef82a */
[----:B------:R-:W-:-:S02]  /*1530*/  IADD3 R149, P0, PT, R36, R45, RZ ;  /* 0x0000002d24957210 */ /* 0x000fc40007f1e0ff */
[----:B------:R-:W-:Y:S02]  /*1540*/  LOP3.LUT R150, R44, R148, R43, 0xf4, !PT ;  /* 0x000000942c967212 */ /* 0x000fe400078ef42b */
[----:B------:R-:W-:Y:S01]  /*1550*/  IADD3 R43, PT, PT, R147, 0x70707070, RZ ;  /* 0x70707070932b7810 */ /* 0x000fe20007ffe0ff */
[----:B------:R-:W-:Y:S01]  /*1560*/  IMAD R42, R73, 0x41, R35 ;  /* 0x00000041492a7824 */ /* 0x000fe200078e0223 */
[----:B------:R-:W-:Y:S02]  /*1570*/  LEA.HI.X.SX32 R45, R45, RZ, 0x1, P0 ;  /* 0x000000ff2d2d7211 */ /* 0x000fe400000f0eff */
[----:B------:R-:W-:Y:S02]  /*1580*/  LOP3.LUT R154, R43, 0x80808080, RZ, 0x3c, !PT ;  /* 0x808080802b9a7812 */ /* 0x000fe400078e3cff */
[----:B------:R-:W-:Y:S01]  /*1590*/  LEA R143, R42, UR9, 0x2 ;  /* 0x000000092a8f7c11 */ /* 0x000fe2000f8e10ff */
[----:B------:R-:W-:Y:S01]  /*15a0*/  IMAD R151, R45, 0x16, RZ ;  /* 0x000000162d977824 */ /* 0x000fe200078e02ff */
[----:B------:R-:W-:Y:S01]  /*15b0*/  LOP3.LUT R42, R147, 0x10101010, R154, 0x18, !PT ;  /* 0x10101010932a7812 */ /* 0x000fe200078e189a */
[----:B------:R-:W-:Y:S01]  /*15c0*/  IMAD.WIDE.U32 R44, R149, 0x16, R40 ;  /* 0x00000016952c7825 */ /* 0x000fe200078e0028 */
[----:B------:R-:W-:-:S02]  /*15d0*/  PRMT R148, R147, 0xba98, RZ ;  /* 0x0000ba9893947816 */ /* 0x000fc400000000ff */
[----:B------:R-:W-:Y:S02]  /*15e0*/  PRMT R147, R42, 0xba98, RZ ;  /* 0x0000ba982a937816 */ /* 0x000fe400000000ff */
[----:B------:R-:W-:Y:S02]  /*15f0*/  IADD3 R45, PT, PT, R45, R151, RZ ;  /* 0x000000972d2d7210 */ /* 0x000fe40007ffe0ff */
[----:B------:R-:W-:-:S03]  /*1600*/  LOP3.LUT R149, R147, 0x7f7f7f7f, R148, 0x60, !PT ;  /* 0x7f7f7f7f93957812 */ /* 0x000fc600078e6094 */
[----:B------:R-:W5:Y:S01]  /*1610*/  LDG.E.U16.CONSTANT R148, desc[UR10][R44.64+0x2] ;  /* 0x0000020a2c947981 */ /* 0x000f62000c1e9500 */
[----:B------:R-:W-:-:S03]  /*1620*/  IADD3 R42, P0, PT, R49, R44, RZ ;  /* 0x0000002c312a7210 */ /* 0x000fc60007f1e0ff */
[----:B------:R0:W5:Y:S01]  /*1630*/  LDG.E.U16.CONSTANT R151, desc[UR10][R44.64+0x4] ;  /* 0x0000040a2c977981 */ /* 0x000162000c1e9500 */
[----:B------:R-:W-:-:S03]  /*1640*/  IADD3.X R43, PT, PT, RZ, R45, RZ, P0, !PT ;  /* 0x0000002dff2b7210 */ /* 0x000fc600007fe4ff */
[----:B------:R1:W-:Y:S04]  /*1650*/  STS [R143], R142 ;  /* 0x0000008e8f007388 */ /* 0x0003e80000000800 */
[----:B------:R3:W-:Y:S04]  /*1660*/  STS [R143+0x4], R150 ;  /* 0x000004968f007388 */ /* 0x0007e80000000800 */
[----:B------:R-:W5:Y:S01]  /*1670*/  LDG.E.U16.CONSTANT R153, desc[UR10][R42.64+0x8] ;  /* 0x0000080a2a997981 */ /* 0x000f62000c1e9500 */
[----:B-1----:R-:W-:Y:S01]  /*1680*/  LOP3.LUT R142, R149, R154, R147, 0xf4, !PT ;  /* 0x0000009a958e7212 */ /* 0x002fe200078ef493 */
[----:B------:R-:W-:-:S02]  /*1690*/  IMAD R147, R67, UR7, RZ ;  /* 0x0000000743937c24 */ /* 0x000fc4000f8e02ff */
[----:B---3--:R1:W3:Y:S01]  /*16a0*/  LDG.E.U16.CONSTANT R150, desc[UR10][R42.64+0x6] ;  /* 0x0000060a2a967981 */ /* 0x0082e2000c1e9500 */
[----:B------:R-:W-:Y:S02]  /*16b0*/  SHF.R.U32.HI R143, RZ, 0xc, R140 ;  /* 0x0000000cff8f7819 */ /* 0x000fe4000001168c */
[----:B------:R-:W-:Y:S02]  /*16c0*/  IADD3 R149, P0, PT, R36, R147, RZ ;  /* 0x0000009324957210 */ /* 0x000fe40007f1e0ff */
[----:B------:R-:W-:Y:S02]  /*16d0*/  SHF.R.U32.HI R144, RZ, 0x4, R144 ;  /* 0x00000004ff907819 */ /* 0x000fe40000011690 */
[----:B------:R-:W-:Y:S02]  /*16e0*/  LEA.HI.X.SX32 R147, R147, RZ, 0x1, P0 ;  /* 0x000000ff93937211 */ /* 0x000fe400000f0eff */
[----:B------:R-:W-:Y:S01]  /*16f0*/  LOP3.LUT R143, R143, 0x10, RZ, 0xc0, !PT ;  /* 0x000000108f8f7812 */ /* 0x000fe200078ec0ff */
[----:B0-----:R-:W-:-:S03]  /*1700*/  IMAD.WIDE.U32 R44, R149, 0x16, R40 ;  /* 0x00000016952c7825 */ /* 0x001fc600078e0028 */
[----:B------:R-:W-:Y:S01]  /*1710*/  LOP3.LUT R143, R143, 0xf0f0f0f, R144, 0xf8, !PT ;  /* 0x0f0f0f0f8f8f7812 */ /* 0x000fe200078ef890 */
[----:B------:R-:W-:Y:S01]  /*1720*/  IMAD R147, R147, 0x16, RZ ;  /* 0x0000001693937824 */ /* 0x000fe200078e02ff */
[----:B------:R-:W-:-:S04]  /*1730*/  SHF.R.U32.HI R144, RZ, 0x5, R140 ;  /* 0x00000005ff907819 */ /* 0x000fc8000001168c */
[----:B------:R-:W-:Y:S02]  /*1740*/  LOP3.LUT R143, R143, 0x1000, R144, 0xf8, !PT ;  /* 0x000010008f8f7812 */ /* 0x000fe400078ef890 */
[----:B------:R-:W-:Y:S02]  /*1750*/  IADD3 R45, PT, PT, R45, R147, RZ ;  /* 0x000000932d2d7210 */ /* 0x000fe40007ffe0ff */
[C---:B------:R-:W-:Y:S02]  /*1760*/  SHF.L.U32 R144, R140.reuse, 0x2, RZ ;  /* 0x000000028c907819 */ /* 0x040fe400000006ff */
[----:B------:R-:W-:Y:S01]  /*1770*/  SHF.L.U32 R140, R140, 0x9, RZ ;  /* 0x000000098c8c7819 */ /* 0x000fe200000006ff */
[----:B------:R-:W3:Y:S01]  /*1780*/  LDG.E.U16.CONSTANT R154, desc[UR10][R44.64+0x2] ;  /* 0x0000020a2c9a7981 */ /* 0x000ee2000c1e9500 */
[----:B------:R-:W-:-:S03]  /*1790*/  LOP3.LUT R143, R143, 0x100000, R144, 0xf8, !PT ;  /* 0x001000008f8f7812 */ /* 0x000fc600078ef890 */
[----:B------:R0:W3:Y:S01]  /*17a0*/  LDG.E.U16.CONSTANT R155, desc[UR10][R44.64+0x4] ;  /* 0x0000040a2c9b7981 */ /* 0x0000e2000c1e9500 */
[----:B-1----:R-:W-:Y:S02]  /*17b0*/  IADD3 R42, P0, PT, R49, R44, RZ ;  /* 0x0000002c312a7210 */ /* 0x002fe40007f1e0ff */
[----:B------:R-:W-:Y:S02]  /*17c0*/  LOP3.LUT R140, R143, 0x10000000, R140, 0xf8, !PT ;  /* 0x100000008f8c7812 */ /* 0x000fe400078ef88c */
[----:B------:R-:W-:Y:S02]  /*17d0*/  IADD3.X R43, PT, PT, RZ, R45, RZ, P0, !PT ;  /* 0x0000002dff2b7210 */ /* 0x000fe400007fe4ff */
[----:B------:R-:W-:Y:S02]  /*17e0*/  IADD3 R143, PT, PT, R140, 0x70707070, RZ ;  /* 0x707070708c8f7810 */ /* 0x000fe40007ffe0ff */
[----:B------:R-:W-:Y:S01]  /*17f0*/  LEA R52, R52, R139, 0x10 ;  /* 0x0000008b34347211 */ /* 0x000fe200078e80ff */
[----:B------:R-:W3:Y:S01]  /*1800*/  LDG.E.U16.CONSTANT R156, desc[UR10][R42.64+0x6] ;  /* 0x0000060a2a9c7981 */ /* 0x000ee2000c1e9500 */
[----:B------:R-:W-:-:S03]  /*1810*/  LOP3.LUT R143, R143, 0x80808080, RZ, 0x3c, !PT ;  /* 0x808080808f8f7812 */ /* 0x000fc600078e3cff */
[----:B------:R1:W3:Y:S01]  /*1820*/  LDG.E.U16.CONSTANT R157, desc[UR10][R42.64+0x8] ;  /* 0x0000080a2a9d7981 */ /* 0x0002e2000c1e9500 */
[----:B------:R-:W-:Y:S02]  /*1830*/  SHF.R.S32.HI R52, RZ, R49, R52 ;  /* 0x00000031ff347219 */ /* 0x000fe40000011434 */
[----:B------:R-:W-:Y:S02]  /*1840*/  LEA R139, R54, R55, 0x10 ;  /* 0x00000037368b7211 */ /* 0x000fe400078e80ff */
[----:B------:R-:W-:Y:S02]  /*1850*/  LOP3.LUT R54, R140, 0x10101010, R143, 0x18, !PT ;  /* 0x101010108c367812 */ /* 0x000fe400078e188f */
[----:B0-----:R-:W-:Y:S02]  /*1860*/  SHF.L.U32 R44, R52, 0x4, RZ ;  /* 0x00000004342c7819 */ /* 0x001fe400000006ff */
[----:B------:R-:W-:Y:S02]  /*1870*/  PRMT R55, R140, 0xba98, RZ ;  /* 0x0000ba988c377816 */ /* 0x000fe400000000ff */
[----:B------:R-:W-:-:S02]  /*1880*/  PRMT R54, R54, 0xba98, RZ ;  /* 0x0000ba9836367816 */ /* 0x000fc400000000ff */
[----:B------:R-:W-:Y:S02]  /*1890*/  LOP3.LUT R44, R44, 0x10, RZ, 0xc0, !PT ;  /* 0x000000102c2c7812 */ /* 0x000fe400078ec0ff */
[----:B------:R-:W-:Y:S02]  /*18a0*/  LOP3.LUT R55, R54, 0x7f7f7f7f, R55, 0x60, !PT ;  /* 0x7f7f7f7f36377812 */ /* 0x000fe400078e6037 */
[----:B------:R-:W-:Y:S02]  /*18b0*/  SHF.R.U32.HI R45, RZ, 0xc, R52 ;  /* 0x0000000cff2d7819 */ /* 0x000fe40000011634 */
[----:B------:R-:W-:Y:S02]  /*18c0*/  LOP3.LUT R44, R44, 0xf0f0f0f, R139, 0xf8, !PT ;  /* 0x0f0f0f0f2c2c7812 */ /* 0x000fe400078ef88b */
[----:B-1----:R-:W-:Y:S02]  /*18d0*/  SHF.L.U32 R43, R52, 0xb, RZ ;  /* 0x0000000b342b7819 */ /* 0x002fe400000006ff */
[----:B------:R-:W-:-:S02]  /*18e0*/  LOP3.LUT R42, R55, R143, R54, 0xf4, !PT ;  /* 0x0000008f372a7212 */ /* 0x000fc400078ef436 */
[----:B------:R-:W-:Y:S02]  /*18f0*/  LOP3.LUT R54, R45, 0x10, RZ, 0xc0, !PT ;  /* 0x000000102d367812 */ /* 0x000fe400078ec0ff */
[----:B------:R-:W-:Y:S02]  /*1900*/  LOP3.LUT R44, R44, 0x1000, R43, 0xf8, !PT ;  /* 0x000010002c2c7812 */ /* 0x000fe400078ef82b */
[----:B------:R-:W-:Y:S02]  /*1910*/  SHF.L.U32 R45, R52, 0x12, RZ ;  /* 0x00000012342d7819 */ /* 0x000fe400000006ff */
[----:B------:R-:W-:Y:S02]  /*1920*/  SHF.R.U32.HI R139, RZ, 0x4, R139 ;  /* 0x00000004ff8b7819 */ /* 0x000fe4000001168b */
[----:B------:R-:W-:Y:S02]  /*1930*/  LOP3.LUT R44, R44, 0x100000, R45, 0xf8, !PT ;  /* 0x001000002c2c7812 */ /* 0x000fe400078ef82d */
[----:B------:R-:W-:-:S02]  /*1940*/  SHF.L.U32 R45, R52, 0x19, RZ ;  /* 0x00000019342d7819 */ /* 0x000fc400000006ff */
[----:B------:R-:W-:Y:S02]  /*1950*/  LOP3.LUT R54, R54, 0xf0f0f0f, R139, 0xf8, !PT ;  /* 0x0f0f0f0f36367812 */ /* 0x000fe400078ef88b */
[----:B------:R-:W-:Y:S02]  /*1960*/  LOP3.LUT R44, R44, 0x10000000, R45, 0xf8, !PT ;  /* 0x100000002c2c7812 */ /* 0x000fe400078ef82d */
[----:B------:R-:W-:Y:S02]  /*1970*/  SHF.R.U32.HI R45, RZ, 0x5, R52 ;  /* 0x00000005ff2d7819 */ /* 0x000fe40000011634 */
[----:B------:R-:W-:Y:S02]  /*1980*/  SHF.L.U32 R55, R52, 0x2, RZ ;  /* 0x0000000234377819 */ /* 0x000fe400000006ff */
[----:B------:R-:W-:Y:S02]  /*1990*/  LOP3.LUT R54, R54, 0x1000, R45, 0xf8, !PT ;  /* 0x0000100036367812 */ /* 0x000fe400078ef82d */
[----:B------:R-:W-:-:S02]  /*19a0*/  IADD3 R45, PT, PT, R44, 0x70707070, RZ ;  /* 0x707070702c2d7810 */ /* 0x000fc40007ffe0ff */
[----:B------:R-:W-:Y:S02]  /*19b0*/  LOP3.LUT R54, R54, 0x100000, R55, 0xf8, !PT ;  /* 0x0010000036367812 */ /* 0x000fe400078ef837 */
[----:B------:R-:W-:Y:S02]  /*19c0*/  LOP3.LUT R45, R45, 0x80808080, RZ, 0x3c, !PT ;  /* 0x808080802d2d7812 */ /* 0x000fe400078e3cff */
[----:B------:R-:W-:Y:S02]  /*19d0*/  SHF.L.U32 R55, R52, 0x9, RZ ;  /* 0x0000000934377819 */ /* 0x000fe400000006ff */
[----:B------:R-:W-:Y:S02]  /*19e0*/  LOP3.LUT R52, R44, 0x10101010, R45, 0x18, !PT ;  /* 0x101010102c347812 */ /* 0x000fe400078e182d */
[----:B------:R-:W-:Y:S02]  /*19f0*/  LOP3.LUT R54, R54, 0x10000000, R55, 0xf8, !PT ;  /* 0x1000000036367812 */ /* 0x000fe400078ef837 */
[----:B------:R-:W-:-:S02]  /*1a00*/  PRMT R55, R44, 0xba98, RZ ;  /* 0x0000ba982c377816 */ /* 0x000fc400000000ff */
[----:B------:R-:W-:Y:S02]  /*1a10*/  PRMT R52, R52, 0xba98, RZ ;  /* 0x0000ba9834347816 */ /* 0x000fe400000000ff */
[----:B------:R-:W-:Y:S01]  /*1a20*/  IADD3 R44, PT, PT, R54, 0x70707070, RZ ;  /* 0x70707070362c7810 */ /* 0x000fe20007ffe0ff */
[----:B------:R-:W-:Y:S01]  /*1a30*/  IMAD R143, R66, UR7, RZ ;  /* 0x00000007428f7c24 */ /* 0x000fe2000f8e02ff */
[----:B------:R-:W-:Y:S01]  /*1a40*/  LOP3.LUT R55, R52, 0x7f7f7f7f, R55, 0x60, !PT ;  /* 0x7f7f7f7f34377812 */ /* 0x000fe200078e6037 */
[----:B------:R-:W-:Y:S01]  /*1a50*/  IMAD R43, R72, 0x41, R35 ;  /* 0x00000041482b7824 */ /* 0x000fe200078e0223 */
[----:B------:R-:W-:Y:S02]  /*1a60*/  LOP3.LUT R139, R44, 0x80808080, RZ, 0x3c, !PT ;  /* 0x808080802c8b7812 */ /* 0x000fe400078e3cff */
[----:B------:R-:W-:Y:S02]  /*1a70*/  LOP3.LUT R52, R55, R45, R52, 0xf4, !PT ;  /* 0x0000002d37347212 */ /* 0x000fe400078ef434 */
[----:B------:R-:W-:-:S02]  /*1a80*/  IADD3 R55, P0, PT, R36, R143, RZ ;  /* 0x0000008f24377210 */ /* 0x000fc40007f1e0ff */
[C---:B------:R-:W-:Y:S02]  /*1a90*/  LOP3.LUT R44, R54.reuse, 0x10101010, R139, 0x18, !PT ;  /* 0x10101010362c7812 */ /* 0x040fe400078e188b */
[----:B------:R-:W-:Y:S02]  /*1aa0*/  LEA R43, R43, UR9, 0x2 ;  /* 0x000000092b2b7c11 */ /* 0x000fe4000f8e10ff */
[----:B------:R-:W-:Y:S02]  /*1ab0*/  PRMT R45, R54, 0xba98, RZ ;  /* 0x0000ba98362d7816 */ /* 0x000fe400000000ff */
[----:B------:R-:W-:Y:S02]  /*1ac0*/  LEA.HI.X.SX32 R143, R143, RZ, 0x1, P0 ;  /* 0x000000ff8f8f7211 */ /* 0x000fe400000f0eff */
[----:B------:R-:W-:Y:S01]  /*1ad0*/  PRMT R54, R44, 0xba98, RZ ;  /* 0x0000ba982c367816 */ /* 0x000fe200000000ff */
[----:B------:R0:W-:Y:S02]  /*1ae0*/  STS [R43+0x4], R42 ;  /* 0x0000042a2b007388 */ /* 0x0001e40000000800 */
[----:B------:R-:W-:Y:S01]  /*1af0*/  IMAD R143, R143, 0x16, RZ ;  /* 0x000000168f8f7824 */ /* 0x000fe200078e02ff */
[----:B0-----:R-:W-:Y:S01]  /*1b00*/  LOP3.LUT R42, R54, 0x7f7f7f7f, R45, 0x60, !PT ;  /* 0x7f7f7f7f362a7812 */ /* 0x001fe200078e602d */
[----:B------:R-:W-:Y:S01]  /*1b10*/  IMAD.WIDE.U32 R44, R55, 0x16, R40 ;  /* 0x00000016372c7825 */ /* 0x000fe200078e0028 */
[----:B------:R0:W-:Y:S04]  /*1b20*/  STS [R43], R142 ;  /* 0x0000008e2b007388 */ /* 0x0001e80000000800 */
[----:B------:R-:W-:-:S02]  /*1b30*/  IADD3 R45, PT, PT, R45, R143, RZ ;  /* 0x0000008f2d2d7210 */ /* 0x000fc40007ffe0ff */
[----:B------:R-:W-:-:S03]  /*1b40*/  LOP3.LUT R54, R42, R139, R54, 0xf4, !PT ;  /* 0x0000008b2a367212 */ /* 0x000fc600078ef436 */
[----:B------:R-:W3:Y:S01]  /*1b50*/  LDG.E.U16.CONSTANT R147, desc[UR10][R44.64+0x4] ;  /* 0x0000040a2c937981 */ /* 0x000ee2000c1e9500 */
[----:B------:R-:W-:-:S03]  /*1b60*/  LEA R50, R51, R50, 0x10 ;  /* 0x0000003233327211 */ /* 0x000fc600078e80ff */
[----:B0-----:R0:W3:Y:S01]  /*1b70*/  LDG.E.U16.CONSTANT R142, desc[UR10][R44.64+0x2] ;  /* 0x0000020a2c8e7981 */ /* 0x0010e2000c1e9500 */
[----:B------:R-:W-:Y:S02]  /*1b80*/  IADD3 R42, P0, PT, R49, R44, RZ ;  /* 0x0000002c312a7210 */ /* 0x000fe40007f1e0ff */
[----:B------:R-:W-:Y:S02]  /*1b90*/  SHF.R.S32.HI R50, RZ, R49, R50 ;  /* 0x00000031ff327219 */ /* 0x000fe40000011432 */
[----:B------:R-:W-:Y:S02]  /*1ba0*/  IADD3.X R43, PT, PT, RZ, R45, RZ, P0, !PT ;  /* 0x0000002dff2b7210 */ /* 0x000fe400007fe4ff */
[----:B------:R-:W-:-:S03]  /*1bb0*/  SHF.L.U32 R51, R50, 0x4, RZ ;  /* 0x0000000432337819 */ /* 0x000fc600000006ff */
[----:B------:R-:W3:Y:S01]  /*1bc0*/  LDG.E.U16.CONSTANT R144, desc[UR10][R42.64+0x6] ;  /* 0x0000060a2a907981 */ /* 0x000ee2000c1e9500 */
[----:B------:R-:W-:-:S03]  /*1bd0*/  LEA R46, R46, R47, 0x10 ;  /* 0x0000002f2e2e7211 */ /* 0x000fc600078e80ff */
[----:B------:R1:W3:Y:S01]  /*1be0*/  LDG.E.U16.CONSTANT R149, desc[UR10][R42.64+0x8] ;  /* 0x0000080a2a957981 */ /* 0x0002e2000c1e9500 */
[----:B------:R-:W-:Y:S02]  /*1bf0*/  LOP3.LUT R51, R51, 0x10, RZ, 0xc0, !PT ;  /* 0x0000001033337812 */ /* 0x000fe400078ec0ff */
[----:B------:R-:W-:Y:S02]  /*1c00*/  SHF.R.U32.HI R55, RZ, 0xc, R50 ;  /* 0x0000000cff377819 */ /* 0x000fe40000011632 */
[--C-:B------:R-:W-:Y:S02]  /*1c10*/  LOP3.LUT R51, R51, 0xf0f0f0f, R46.reuse, 0xf8, !PT ;  /* 0x0f0f0f0f33337812 */ /* 0x100fe400078ef82e */
[----:B------:R-:W-:Y:S02]  /*1c20*/  SHF.R.U32.HI R47, RZ, 0x4, R46 ;  /* 0x00000004ff2f7819 */ /* 0x000fe4000001162e */
[----:B------:R-:W-:Y:S02]  /*1c30*/  SHF.L.U32 R46, R50, 0xb, RZ ;  /* 0x0000000b322e7819 */ /* 0x000fe400000006ff */
[----:B------:R-:W-:-:S02]  /*1c40*/  LOP3.LUT R140, R55, 0x10, RZ, 0xc0, !PT ;  /* 0x00000010378c7812 */ /* 0x000fc400078ec0ff */
[----:B------:R-:W-:Y:S02]  /*1c50*/  LOP3.LUT R46, R51, 0x1000, R46, 0xf8, !PT ;  /* 0x00001000332e7812 */ /* 0x000fe400078ef82e */
[----:B0-----:R-:W-:Y:S02]  /*1c60*/  SHF.L.U32 R45, R50, 0x12, RZ ;  /* 0x00000012322d7819 */ /* 0x001fe400000006ff */
[----:B------:R-:W-:Y:S02]  /*1c70*/  LOP3.LUT R47, R140, 0xf0f0f0f, R47, 0xf8, !PT ;  /* 0x0f0f0f0f8c2f7812 */ /* 0x000fe400078ef82f */
[----:B------:R-:W-:Y:S02]  /*1c80*/  SHF.R.U32.HI R44, RZ, 0x5, R50 ;  /* 0x00000005ff2c7819 */ /* 0x000fe40000011632 */
[----:B------:R-:W-:Y:S02]  /*1c90*/  LOP3.LUT R45, R46, 0x100000, R45, 0xf8, !PT ;  /* 0x001000002e2d7812 */ /* 0x000fe400078ef82d */
[----:B-1----:R-:W-:-:S02]  /*1ca0*/  SHF.L.U32 R42, R50, 0x19, RZ ;  /* 0x00000019322a7819 */ /* 0x002fc400000006ff */
[----:B------:R-:W-:Y:S02]  /*1cb0*/  LOP3.LUT R44, R47, 0x1000, R44, 0xf8, !PT ;  /* 0x000010002f2c7812 */ /* 0x000fe400078ef82c */
[----:B------:R-:W-:Y:S02]  /*1cc0*/  SHF.L.U32 R43, R50, 0x2, RZ ;  /* 0x00000002322b7819 */ /* 0x000fe400000006ff */
[----:B------:R-:W-:Y:S02]  /*1cd0*/  LOP3.LUT R45, R45, 0x10000000, R42, 0xf8, !PT ;  /* 0x100000002d2d7812 */ /* 0x000fe400078ef82a */
[----:B------:R-:W-:Y:S02]  /*1ce0*/  LOP3.LUT R46, R44, 0x100000, R43, 0xf8, !PT ;  /* 0x001000002c2e7812 */ /* 0x000fe400078ef82b */
[----:B------:R-:W-:Y:S01]  /*1cf0*/  IADD3 R43, PT, PT, R45, 0x70707070, RZ ;  /* 0x707070702d2b7810 */ /* 0x000fe20007ffe0ff */
[----:B------:R-:W-:Y:S01]  /*1d00*/  IMAD R42, R71, 0x41, R35 ;  /* 0x00000041472a7824 */ /* 0x000fe200078e0223 */
[----:B------:R-:W-:-:S02]  /*1d10*/  SHF.L.U32 R47, R50, 0x9, RZ ;  /* 0x00000009322f7819 */ /* 0x000fc400000006ff */
[----:B------:R-:W-:Y:S02]  /*1d20*/  LOP3.LUT R44, R43, 0x80808080, RZ, 0x3c, !PT ;  /* 0x808080802b2c7812 */ /* 0x000fe400078e3cff */
[----:B------:R-:W-:Y:S02]  /*1d30*/  LEA R43, R42, UR9, 0x2 ;  /* 0x000000092a2b7c11 */ /* 0x000fe4000f8e10ff */
[C---:B------:R-:W-:Y:S02]  /*1d40*/  LOP3.LUT R42, R45.reuse, 0x10101010, R44, 0x18, !PT ;  /* 0x101010102d2a7812 */ /* 0x040fe400078e182c */
[----:B------:R-:W-:Y:S02]  /*1d50*/  LOP3.LUT R47, R46, 0x10000000, R47, 0xf8, !PT ;  /* 0x100000002e2f7812 */ /* 0x000fe400078ef82f */
[----:B------:R-:W-:Y:S02]  /*1d60*/  PRMT R46, R45, 0xba98, RZ ;  /* 0x0000ba982d2e7816 */ /* 0x000fe400000000ff */
[----:B------:R-:W-:-:S02]  /*1d70*/  PRMT R45, R42, 0xba98, RZ ;  /* 0x0000ba982a2d7816 */ /* 0x000fc400000000ff */
[----:B------:R-:W-:Y:S01]  /*1d80*/  IADD3 R42, PT, PT, R47, 0x70707070, RZ ;  /* 0x707070702f2a7810 */ /* 0x000fe20007ffe0ff */
[----:B------:R-:W-:-:S03]  /*1d90*/  IMAD R51, R65, UR7, RZ ;  /* 0x0000000741337c24 */ /* 0x000fc6000f8e02ff */
[----:B------:R-:W-:Y:S02]  /*1da0*/  LOP3.LUT R50, R42, 0x80808080, RZ, 0x3c, !PT ;  /* 0x808080802a327812 */ /* 0x000fe400078e3cff */
[----:B------:R-:W-:Y:S02]  /*1db0*/  LOP3.LUT R46, R45, 0x7f7f7f7f, R46, 0x60, !PT ;  /* 0x7f7f7f7f2d2e7812 */ /* 0x000fe400078e602e */
[C---:B------:R-:W-:Y:S02]  /*1dc0*/  LOP3.LUT R42, R47.reuse, 0x10101010, R50, 0x18, !PT ;  /* 0x101010102f2a7812 */ /* 0x040fe400078e1832 */
[----:B------:R-:W-:Y:S02]  /*1dd0*/  LOP3.LUT R44, R46, R44, R45, 0xf4, !PT ;  /* 0x0000002c2e2c7212 */ /* 0x000fe400078ef42d */
[----:B------:R-:W-:Y:S02]  /*1de0*/  IADD3 R55, P0, PT, R36, R51, RZ ;  /* 0x0000003324377210 */ /* 0x000fe40007f1e0ff */
[----:B------:R-:W-:-:S02]  /*1df0*/  PRMT R46, R47, 0xba98, RZ ;  /* 0x0000ba982f2e7816 */ /* 0x000fc400000000ff */
[----:B------:R-:W-:Y:S02]  /*1e00*/  PRMT R45, R42, 0xba98, RZ ;  /* 0x0000ba982a2d7816 */ /* 0x000fe400000000ff */
[----:B------:R-:W-:Y:S02]  /*1e10*/  LEA.HI.X.SX32 R51, R51, RZ, 0x1, P0 ;  /* 0x000000ff33337211 */ /* 0x000fe400000f0eff */
[----:B------:R-:W-:Y:S01]  /*1e20*/  LOP3.LUT R46, R45, 0x7f7f7f7f, R46, 0x60, !PT ;  /* 0x7f7f7f7f2d2e7812 */ /* 0x000fe200078e602e */
[----:B------:R0:W-:Y:S03]  /*1e30*/  STS [R43], R52 ;  /* 0x000000342b007388 */ /* 0x0001e60000000800 */
[----:B0-----:R-:W-:Y:S01]  /*1e40*/  LOP3.LUT R52, R46, R50, R45, 0xf4, !PT ;  /* 0x000000322e347212 */ /* 0x001fe200078ef42d */
[----:B------:R-:W-:Y:S02]  /*1e50*/  IMAD R45, R51, 0x16, RZ ;  /* 0x00000016332d7824 */ /* 0x000fe400078e02ff */
[----:B------:R-:W-:-:S05]  /*1e60*/  IMAD.WIDE.U32 R50, R55, 0x16, R40 ;  /* 0x0000001637327825 */ /* 0x000fca00078e0028 */
[----:B------:R-:W-:-:S05]  /*1e70*/  IADD3 R51, PT, PT, R51, R45, RZ ;  /* 0x0000002d33337210 */ /* 0x000fca0007ffe0ff */
[----:B------:R-:W3:Y:S04]  /*1e80*/  LDG.E.U16.CONSTANT R140, desc[UR10][R50.64+0x2] ;  /* 0x0000020a328c7981 */ /* 0x000ee8000c1e9500 */
[----:B------:R2:W3:Y:S01]  /*1e90*/  LDG.E.U16.CONSTANT R143, desc[UR10][R50.64+0x4] ;  /* 0x0000040a328f7981 */ /* 0x0004e2000c1e9500 */
[----:B------:R-:W-:Y:S01]  /*1ea0*/  IMAD R45, R64, UR7, RZ ;  /* 0x00000007402d7c24 */ /* 0x000fe2000f8e02ff */
[----:B------:R-:W-:Y:S01]  /*1eb0*/  IADD3 R46, P0, PT, R49, R50, RZ ;  /* 0x00000032312e7210 */ /* 0x000fe20007f1e0ff */
[----:B------:R-:W-:Y:S01]  /*1ec0*/  IMAD R42, R70, 0x41, R35 ;  /* 0x00000041462a7824 */ /* 0x000fe200078e0223 */
[----:B------:R0:W-:Y:S02]  /*1ed0*/  STS [R43+0x4], R54 ;  /* 0x000004362b007388 */ /* 0x0001e40000000800 */
[----:B------:R-:W-:-:S02]  /*1ee0*/  IADD3 R139, P1, PT, R36, R45, RZ ;  /* 0x0000002d248b7210 */ /* 0x000fc40007f3e0ff */
[----:B------:R-:W-:Y:S02]  /*1ef0*/  IADD3.X R47, PT, PT, RZ, R51, RZ, P0, !PT ;  /* 0x00000033ff2f7210 */ /* 0x000fe400007fe4ff */
[----:B------:R-:W-:Y:S02]  /*1f00*/  LEA.HI.X.SX32 R45, R45, RZ, 0x1, P1 ;  /* 0x000000ff2d2d7211 */ /* 0x000fe400008f0eff */
[----:B--2---:R-:W-:Y:S01]  /*1f10*/  LEA R50, R53, R48, 0x10 ;  /* 0x0000003035327211 */ /* 0x004fe200078e80ff */
[----:B------:R-:W2:Y:S01]  /*1f20*/  LDG.E.U16.CONSTANT R55, desc[UR10][R46.64+0x6] ;  /* 0x0000060a2e377981 */ /* 0x000ea2000c1e9500 */
[----:B0-----:R-:W-:Y:S01]  /*1f30*/  LEA R43, R42, UR9, 0x2 ;  /* 0x000000092a2b7c11 */ /* 0x001fe2000f8e10ff */
[----:B------:R-:W-:Y:S02]  /*1f40*/  IMAD R45, R45, 0x16, RZ ;  /* 0x000000162d2d7824 */ /* 0x000fe400078e02ff */
[----:B------:R0:W2:Y:S04]  /*1f50*/  LDG.E.U16.CONSTANT R54, desc[UR10][R46.64+0x8] ;  /* 0x0000080a2e367981 */ /* 0x0000a8000c1e9500 */
[----:B------:R-:W-:Y:S04]  /*1f60*/  STS [R43], R44 ;  /* 0x0000002c2b007388 */ /* 0x000fe80000000800 */
[----:B------:R1:W-:Y:S01]  /*1f70*/  STS [R43+0x4], R52 ;  /* 0x000004342b007388 */ /* 0x0003e20000000800 */
[----:B0-----:R-:W-:-:S04]  /*1f80*/  SHF.R.S32.HI R46, RZ, R49, R50 ;  /* 0x00000031ff2e7219 */ /* 0x001fc80000011432 */
[----:B------:R-:W-:Y:S01]  /*1f90*/  SHF.L.U32 R47, R46, 0x4, RZ ;  /* 0x000000042e2f7819 */ /* 0x000fe200000006ff */
[----:B-1----:R-:W-:Y:S01]  /*1fa0*/  IMAD.WIDE.U32 R42, R139, 0x16, R40 ;  /* 0x000000168b2a7825 */ /* 0x002fe200078e0028 */
[----:B----4-:R-:W-:Y:S02]  /*1fb0*/  LEA R145, R146, R145, 0x10 ;  /* 0x0000009192917211 */ /* 0x010fe400078e80ff */
[----:B------:R-:W-:Y:S02]  /*1fc0*/  LOP3.LUT R50, R47, 0x10, RZ, 0xc0, !PT ;  /* 0x000000102f327812 */ /* 0x000fe400078ec0ff */
[----:B------:R-:W-:Y:S02]  /*1fd0*/  IADD3 R43, PT, PT, R43, R45, RZ ;  /* 0x0000002d2b2b7210 */ /* 0x000fe40007ffe0ff */
[----:B------:R-:W-:Y:S02]  /*1fe0*/  IADD3 R44, P0, PT, R49, R42, RZ ;  /* 0x0000002a312c7210 */ /* 0x000fe40007f1e0ff */
[----:B------:R-:W-:Y:S01]  /*1ff0*/  LOP3.LUT R50, R50, 0xf0f0f0f, R145, 0xf8, !PT ;  /* 0x0f0f0f0f32327812 */ /* 0x000fe200078ef891 */
[----:B------:R-:W4:Y:S01]  /*2000*/  LDG.E.U16.CONSTANT R52, desc[UR10][R42.64+0x2] ;  /* 0x0000020a2a347981 */ /* 0x000f22000c1e9500 */
[----:B------:R-:W-:-:S03]  /*2010*/  IADD3.X R45, PT, PT, RZ, R43, RZ, P0, !PT ;  /* 0x0000002bff2d7210 */ /* 0x000fc600007fe4ff */
[----:B------:R0:W4:Y:S01]  /*2020*/  LDG.E.U16.CONSTANT R139, desc[UR10][R42.64+0x4] ;  /* 0x0000040a2a8b7981 */ /* 0x000122000c1e9500 */
[----:B------:R-:W-:Y:S02]  /*2030*/  SHF.R.U32.HI R51, RZ, 0xc, R46 ;  /* 0x0000000cff337819 */ /* 0x000fe4000001162e */
[----:B------:R-:W-:Y:S01]  /*2040*/  SHF.R.U32.HI R47, RZ, 0x4, R145 ;  /* 0x00000004ff2f7819 */ /* 0x000fe20000011691 */
[----:B------:R-:W4:Y:S04]  /*2050*/  LDG.E.U16.CONSTANT R48, desc[UR10][R44.64+0x6] ;  /* 0x0000060a2c307981 */ /* 0x000f28000c1e9500 */
[----:B------:R1:W4:Y:S01]  /*2060*/  LDG.E.U16.CONSTANT R53, desc[UR10][R44.64+0x8] ;  /* 0x0000080a2c357981 */ /* 0x000322000c1e9500 */
[C---:B0-----:R-:W-:Y:S02]  /*2070*/  SHF.L.U32 R43, R46.reuse, 0xb, RZ ;  /* 0x0000000b2e2b7819 */ /* 0x041fe400000006ff */
[----:B------:R-:W-:-:S02]  /*2080*/  SHF.L.U32 R42, R46, 0x12, RZ ;  /* 0x000000122e2a7819 */ /* 0x000fc400000006ff */
[----:B------:R-:W-:-:S04]  /*2090*/  LOP3.LUT R43, R50, 0x1000, R43, 0xf8, !PT ;  /* 0x00001000322b7812 */ /* 0x000fc800078ef82b */
[----:B------:R-:W-:Y:S02]  /*20a0*/  LOP3.LUT R42, R43, 0x100000, R42, 0xf8, !PT ;  /* 0x001000002b2a7812 */ /* 0x000fe400078ef82a */
[----:B------:R-:W-:Y:S02]  /*20b0*/  SHF.L.U32 R43, R46, 0x19, RZ ;  /* 0x000000192e2b7819 */ /* 0x000fe400000006ff */
[----:B------:R-:W-:Y:S02]  /*20c0*/  LOP3.LUT R146, R51, 0x10, RZ, 0xc0, !PT ;  /* 0x0000001033927812 */ /* 0x000fe400078ec0ff */
[----:B------:R-:W-:Y:S02]  /*20d0*/  LOP3.LUT R42, R42, 0x10000000, R43, 0xf8, !PT ;  /* 0x100000002a2a7812 */ /* 0x000fe400078ef82b */
[----:B------:R-:W-:Y:S02]  /*20e0*/  LOP3.LUT R47, R146, 0xf0f0f0f, R47, 0xf8, !PT ;  /* 0x0f0f0f0f922f7812 */ /* 0x000fe400078ef82f */
[----:B-1----:R-:W-:-:S02]  /*20f0*/  SHF.R.U32.HI R44, RZ, 0x5, R46 ;  /* 0x00000005ff2c7819 */ /* 0x002fc4000001162e */
[----:B------:R-:W-:Y:S02]  /*2100*/  IADD3 R43, PT, PT, R42, 0x70707070, RZ ;  /* 0x707070702a2b7810 */ /* 0x000fe40007ffe0ff */
[----:B------:R-:W-:Y:S02]  /*2110*/  LOP3.LUT R44, R47, 0x1000, R44, 0xf8, !PT ;  /* 0x000010002f2c7812 */ /* 0x000fe400078ef82c */
[----:B------:R-:W-:Y:S02]  /*2120*/  SHF.L.U32 R45, R46, 0x2, RZ ;  /* 0x000000022e2d7819 */ /* 0x000fe400000006ff */
[----:B------:R-:W-:Y:S02]  /*2130*/  LOP3.LUT R43, R43, 0x80808080, RZ, 0x3c, !PT ;  /* 0x808080802b2b7812 */ /* 0x000fe400078e3cff */
[----:B------:R-:W-:Y:S02]  /*2140*/  LOP3.LUT R47, R44, 0x100000, R45, 0xf8, !PT ;  /* 0x001000002c2f7812 */ /* 0x000fe400078ef82d */
[----:B------:R-:W-:-:S02]  /*2150*/  LOP3.LUT R44, R42, 0x10101010, R43, 0x18, !PT ;  /* 0x101010102a2c7812 */ /* 0x000fc400078e182b */
[----:B------:R-:W-:Y:S02]  /*2160*/  SHF.L.U32 R46, R46, 0x9, RZ ;  /* 0x000000092e2e7819 */ /* 0x000fe400000006ff */
[----:B------:R-:W-:Y:S02]  /*2170*/  PRMT R45, R42, 0xba98, RZ ;  /* 0x0000ba982a2d7816 */ /* 0x000fe400000000ff */
[----:B------:R-:W-:Y:S02]  /*2180*/  PRMT R44, R44, 0xba98, RZ ;  /* 0x0000ba982c2c7816 */ /* 0x000fe400000000ff */
[----:B------:R-:W-:Y:S02]  /*2190*/  LOP3.LUT R46, R47, 0x10000000, R46, 0xf8, !PT ;  /* 0x100000002f2e7812 */ /* 0x000fe400078ef82e */
[----:B------:R-:W-:Y:S02]  /*21a0*/  LOP3.LUT R45, R44, 0x7f7f7f7f, R45, 0x60, !PT ;  /* 0x7f7f7f7f2c2d7812 */ /* 0x000fe400078e602d */
[----:B------:R-:W-:-:S02]  /*21b0*/  IADD3 R42, PT, PT, R46, 0x70707070, RZ ;  /* 0x707070702e2a7810 */ /* 0x000fc40007ffe0ff */
[----:B------:R-:W-:Y:S02]  /*21c0*/  LOP3.LUT R44, R45, R43, R44, 0xf4, !PT ;  /* 0x0000002b2d2c7212 */ /* 0x000fe400078ef42c */
[----:B------:R-:W-:-:S04]  /*21d0*/  LOP3.LUT R43, R42, 0x80808080, RZ, 0x3c, !PT ;  /* 0x808080802a2b7812 */ /* 0x000fc800078e3cff */
[C---:B------:R-:W-:Y:S02]  /*21e0*/  LOP3.LUT R42, R46.reuse, 0x10101010, R43, 0x18, !PT ;  /* 0x101010102e2a7812 */ /* 0x040fe400078e182b */
[----:B------:R-:W-:Y:S02]  /*21f0*/  PRMT R45, R46, 0xba98, RZ ;  /* 0x0000ba982e2d7816 */ /* 0x000fe400000000ff */
[----:B------:R-:W-:Y:S02]  /*2200*/  PRMT R42, R42, 0xba98, RZ ;  /* 0x0000ba982a2a7816 */ /* 0x000fe400000000ff */
[----:B-----5:R-:W-:Y:S02]  /*2210*/  LEA R148, R151, R148, 0x10 ;  /* 0x0000009497947211 */ /* 0x020fe400078e80ff */
[----:B------:R-:W-:-:S04]  /*2220*/  LOP3.LUT R45, R42, 0x7f7f7f7f, R45, 0x60, !PT ;  /* 0x7f7f7f7f2a2d7812 */ /* 0x000fc800078e602d */
[----:B------:R-:W-:Y:S02]  /*2230*/  LOP3.LUT R42, R45, R43, R42, 0xf4, !PT ;  /* 0x0000002b2d2a7212 */ /* 0x000fe400078ef42a */
[----:B------:R-:W-:-:S04]  /*2240*/  SHF.R.S32.HI R43, RZ, R49, R148 ;  /* 0x00000031ff2b7219 */ /* 0x000fc80000011494 */
[----:B------:R-:W-:Y:S02]  /*2250*/  SHF.L.U32 R46, R43, 0x4, RZ ;  /* 0x000000042b2e7819 */ /* 0x000fe400000006ff */
[----:B---3--:R-:W-:Y:S02]  /*2260*/  LEA R150, R153, R150, 0x10 ;  /* 0x0000009699967211 */ /* 0x008fe400078e80ff */
[----:B------:R-:W-:Y:S02]  /*2270*/  LOP3.LUT R47, R46, 0x10, RZ, 0xc0, !PT ;  /* 0x000000102e2f7812 */ /* 0x000fe400078ec0ff */
[----:B------:R-:W-:Y:S02]  /*2280*/  SHF.L.U32 R46, R43, 0xb, RZ ;  /* 0x0000000b2b2e7819 */ /* 0x000fe400000006ff */
[----:B------:R-:W-:Y:S02]  /*2290*/  LOP3.LUT R47, R47, 0xf0f0f0f, R150, 0xf8, !PT ;  /* 0x0f0f0f0f2f2f7812 */ /* 0x000fe400078ef896 */
[----:B------:R-:W-:-:S02]  /*22a0*/  SHF.R.U32.HI R50, RZ, 0xc, R43 ;  /* 0x0000000cff327819 */ /* 0x000fc4000001162b */
[----:B------:R-:W-:Y:S02]  /*22b0*/  LOP3.LUT R46, R47, 0x1000, R46, 0xf8, !PT ;  /* 0x000010002f2e7812 */ /* 0x000fe400078ef82e */
[----:B------:R-:W-:Y:S01]  /*22c0*/  SHF.L.U32 R47, R43, 0x12, RZ ;  /* 0x000000122b2f7819 */ /* 0x000fe200000006ff */
[----:B------:R-:W-:Y:S01]  /*22d0*/  IMAD R45, R69, 0x41, R35 ;  /* 0x00000041452d7824 */ /* 0x000fe200078e0223 */
[----:B------:R-:W-:Y:S02]  /*22e0*/  SHF.R.U32.HI R150, RZ, 0x4, R150 ;  /* 0x00000004ff967819 */ /* 0x000fe40000011696 */
[----:B------:R-:W-:Y:S02]  /*22f0*/  LOP3.LUT R51, R50, 0x10, RZ, 0xc0, !PT ;  /* 0x0000001032337812 */ /* 0x000fe400078ec0ff */
[----:B------:R-:W-:Y:S02]  /*2300*/  LOP3.LUT R46, R46, 0x100000, R47, 0xf8, !PT ;  /* 0x001000002e2e7812 */ /* 0x000fe400078ef82f */
[----:B------:R-:W-:-:S02]  /*2310*/  SHF.L.U32 R47, R43, 0x19, RZ ;  /* 0x000000192b2f7819 */ /* 0x000fc400000006ff */
[----:B------:R-:W-:Y:S02]  /*2320*/  LEA R45, R45, UR9, 0x2 ;  /* 0x000000092d2d7c11 */ /* 0x000fe4000f8e10ff */
[----:B------:R-:W-:Y:S02]  /*2330*/  LOP3.LUT R51, R51, 0xf0f0f0f, R150, 0xf8, !PT ;  /* 0x0f0f0f0f33337812 */ /* 0x000fe400078ef896 */
[----:B------:R-:W-:Y:S02]  /*2340*/  SHF.R.U32.HI R50, RZ, 0x5, R43 ;  /* 0x00000005ff327819 */ /* 0x000fe4000001162b */
[----:B------:R-:W-:Y:S01]  /*2350*/  LOP3.LUT R46, R46, 0x10000000, R47, 0xf8, !PT ;  /* 0x100000002e2e7812 */ /* 0x000fe200078ef82f */
[----:B------:R0:W-:Y:S01]  /*2360*/  STS [R45], R44 ;  /* 0x0000002c2d007388 */ /* 0x0001e20000000800 */
[----:B------:R-:W-:Y:S02]  /*2370*/  LOP3.LUT R50, R51, 0x1000, R50, 0xf8, !PT ;  /* 0x0000100033327812 */ /* 0x000fe400078ef832 */
[----:B------:R-:W-:-:S02]  /*2380*/  SHF.L.U32 R51, R43, 0x2, RZ ;  /* 0x000000022b337819 */ /* 0x000fc400000006ff */
[----:B------:R-:W-:Y:S02]  /*2390*/  IADD3 R47, PT, PT, R46, 0x70707070, RZ ;  /* 0x707070702e2f7810 */ /* 0x000fe40007ffe0ff */
[----:B------:R-:W-:Y:S02]  /*23a0*/  LOP3.LUT R50, R50, 0x100000, R51, 0xf8, !PT ;  /* 0x0010000032327812 */ /* 0x000fe400078ef833 */
[----:B0-----:R-:W-:Y:S02]  /*23b0*/  LEA R44, R155, R154, 0x10 ;  /* 0x0000009a9b2c7211 */ /* 0x001fe400078e80ff */
[----:B------:R-:W-:Y:S02]  /*23c0*/  SHF.L.U32 R43, R43, 0x9, RZ ;  /* 0x000000092b2b7819 */ /* 0x000fe400000006ff */
[----:B------:R-:W-:Y:S02]  /*23d0*/  SHF.R.S32.HI R44, RZ, R49, R44 ;  /* 0x00000031ff2c7219 */ /* 0x000fe4000001142c */
[----:B------:R-:W-:-:S02]  /*23e0*/  LOP3.LUT R47, R47, 0x80808080, RZ, 0x3c, !PT ;  /* 0x808080802f2f7812 */ /* 0x000fc400078e3cff */
[----:B------:R-:W-:Y:S02]  /*23f0*/  LOP3.LUT R50, R50, 0x10000000, R43, 0xf8, !PT ;  /* 0x1000000032327812 */ /* 0x000fe400078ef82b */
[----:B------:R-:W-:Y:S02]  /*2400*/  SHF.L.U32 R51, R44, 0x4, RZ ;  /* 0x000000042c337819 */ /* 0x000fe400000006ff */
[----:B------:R-:W-:Y:S01]  /*2410*/  LOP3.LUT R43, R46, 0x10101010, R47, 0x18, !PT ;  /* 0x101010102e2b7812 */ /* 0x000fe200078e182f */
[----:B------:R0:W-:Y:S01]  /*2420*/  STS [R45+0x4], R42 ;  /* 0x0000042a2d007388 */ /* 0x0001e20000000800 */
[----:B------:R-:W-:Y:S02]  /*2430*/  LEA R156, R157, R156, 0x10 ;  /* 0x0000009c9d9c7211 */ /* 0x000fe400078e80ff */
[----:B------:R-:W-:Y:S02]  /*2440*/  LOP3.LUT R51, R51, 0x10, RZ, 0xc0, !PT ;  /* 0x0000001033337812 */ /* 0x000fe400078ec0ff */
[----:B------:R-:W-:-:S02]  /*2450*/  SHF.L.U32 R146, R44, 0xb, RZ ;  /* 0x0000000b2c927819 */ /* 0x000fc400000006ff */
[----:B0-----:R-:W-:Y:S02]  /*2460*/  PRMT R45, R46, 0xba98, RZ ;  /* 0x0000ba982e2d7816 */ /* 0x001fe400000000ff */
[----:B------:R-:W-:Y:S02]  /*2470*/  PRMT R42, R43, 0xba98, RZ ;  /* 0x0000ba982b2a7816 */ /* 0x000fe400000000ff */
[----:B------:R-:W-:Y:S02]  /*2480*/  IADD3 R43, PT, PT, R50, 0x70707070, RZ ;  /* 0x70707070322b7810 */ /* 0x000fe40007ffe0ff */
[----:B------:R-:W-:Y:S02]  /*2490*/  LOP3.LUT R51, R51, 0xf0f0f0f, R156, 0xf8, !PT ;  /* 0x0f0f0f0f33337812 */ /* 0x000fe400078ef89c */
[----:B------:R-:W-:Y:S02]  /*24a0*/  LOP3.LUT R45, R42, 0x7f7f7f7f, R45, 0x60, !PT ;  /* 0x7f7f7f7f2a2d7812 */ /* 0x000fe400078e602d */
[----:B------:R-:W-:-:S02]  /*24b0*/  LOP3.LUT R43, R43, 0x80808080, RZ, 0x3c, !PT ;  /* 0x808080802b2b7812 */ /* 0x000fc400078e3cff */
[----:B------:R-:W-:Y:S02]  /*24c0*/  LOP3.LUT R51, R51, 0x1000, R146, 0xf8, !PT ;  /* 0x0000100033337812 */ /* 0x000fe400078ef892 */
[----:B------:R-:W-:Y:S02]  /*24d0*/  SHF.L.U32 R46, R44, 0x12, RZ ;  /* 0x000000122c2e7819 */ /* 0x000fe400000006ff */
[----:B------:R-:W-:Y:S02]  /*24e0*/  LOP3.LUT R45, R45, R47, R42, 0xf4, !PT ;  /* 0x0000002f2d2d7212 */ /* 0x000fe400078ef42a */
[----:B------:R-:W-:Y:S02]  /*24f0*/  LOP3.LUT R42, R50, 0x10101010, R43, 0x18, !PT ;  /* 0x10101010322a7812 */ /* 0x000fe400078e182b */
[----:B------:R-:W-:Y:S02]  /*2500*/  SHF.R.U32.HI R145, RZ, 0xc, R44 ;  /* 0x0000000cff917819 */ /* 0x000fe4000001162c */
[----:B------:R-:W-:-:S02]  /*2510*/  LOP3.LUT R51, R51, 0x100000, R46, 0xf8, !PT ;  /* 0x0010000033337812 */ /* 0x000fc400078ef82e */
[----:B------:R-:W-:Y:S02]  /*2520*/  PRMT R47, R50, 0xba98, RZ ;  /* 0x0000ba98322f7816 */ /* 0x000fe400000000ff */
[----:B------:R-:W-:Y:S02]  /*2530*/  PRMT R46, R42, 0xba98, RZ ;  /* 0x0000ba982a2e7816 */ /* 0x000fe400000000ff */
[----:B------:R-:W-:Y:S02]  /*2540*/  SHF.R.U32.HI R156, RZ, 0x4, R156 ;  /* 0x00000004ff9c7819 */ /* 0x000fe4000001169c */
[----:B------:R-:W-:Y:S02]  /*2550*/  LOP3.LUT R145, R145, 0x10, RZ, 0xc0, !PT ;  /* 0x0000001091917812 */ /* 0x000fe400078ec0ff */
[----:B------:R-:W-:Y:S02]  /*2560*/  SHF.L.U32 R50, R44, 0x19, RZ ;  /* 0x000000192c327819 */ /* 0x000fe400000006ff */
[----:B------:R-:W-:-:S02]  /*2570*/  LOP3.LUT R47, R46, 0x7f7f7f7f, R47, 0x60, !PT ;  /* 0x7f7f7f7f2e2f7812 */ /* 0x000fc400078e602f */
[----:B------:R-:W-:Y:S02]  /*2580*/  LOP3.LUT R145, R145, 0xf0f0f0f, R156, 0xf8, !PT ;  /* 0x0f0f0f0f91917812 */ /* 0x000fe400078ef89c */
[----:B------:R-:W-:Y:S02]  /*2590*/  SHF.R.U32.HI R146, RZ, 0x5, R44 ;  /* 0x00000005ff927819 */ /* 0x000fe4000001162c */
[----:B------:R-:W-:Y:S02]  /*25a0*/  LOP3.LUT R50, R51, 0x10000000, R50, 0xf8, !PT ;  /* 0x1000000033327812 */ /* 0x000fe400078ef832 */
[----:B------:R-:W-:Y:S01]  /*25b0*/  LOP3.LUT R47, R47, R43, R46, 0xf4, !PT ;  /* 0x0000002b2f2f7212 */ /* 0x000fe200078ef42e */
[----:B------:R-:W-:Y:S01]  /*25c0*/  IMAD R42, R68, 0x41, R35 ;  /* 0x00000041442a7824 */ /* 0x000fe200078e0223 */
[----:B------:R-:W-:Y:S02]  /*25d0*/  LOP3.LUT R145, R145, 0x1000, R146, 0xf8, !PT ;  /* 0x0000100091917812 */ /* 0x000fe400078ef892 */
[----:B------:R-:W-:-:S02]  /*25e0*/  SHF.L.U32 R46, R44, 0x2, RZ ;  /* 0x000000022c2e7819 */ /* 0x000fc400000006ff */
[----:B------:R-:W-:Y:S01]  /*25f0*/  IADD3 R43, PT, PT, R50, 0x70707070, RZ ;  /* 0x70707070322b7810 */ /* 0x000fe20007ffe0ff */
[----:B------:R-:W-:Y:S01]  /*2600*/  IMAD R151, R63, UR7, RZ ;  /* 0x000000073f977c24 */ /* 0x000fe2000f8e02ff */
[----:B------:R-:W-:Y:S02]  /*2610*/  LOP3.LUT R46, R145, 0x100000, R46, 0xf8, !PT ;  /* 0x00100000912e7812 */ /* 0x000fe400078ef82e */
[----:B------:R-:W-:Y:S02]  /*2620*/  LOP3.LUT R43, R43, 0x80808080, RZ, 0x3c, !PT ;  /* 0x808080802b2b7812 */ /* 0x000fe400078e3cff */
[----:B------:R-:W-:Y:S02]  /*2630*/  SHF.L.U32 R51, R44, 0x9, RZ ;  /* 0x000000092c337819 */ /* 0x000fe400000006ff */
[----:B------:R-:W-:Y:S02]  /*2640*/  LEA R42, R42, UR9, 0x2 ;  /* 0x000000092a2a7c11 */ /* 0x000fe4000f8e10ff */
[----:B------:R-:W-:-:S02]  /*2650*/  IADD3 R153, P0, PT, R36, R151, RZ ;  /* 0x0000009724997210 */ /* 0x000fc40007f1e0ff */
[----:B------:R-:W-:Y:S02]  /*2660*/  LOP3.LUT R44, R50, 0x10101010, R43, 0x18, !PT ;  /* 0x10101010322c7812 */ /* 0x000fe400078e182b */
[----:B------:R-:W-:Y:S01]  /*2670*/  LOP3.LUT R46, R46, 0x10000000, R51, 0xf8, !PT ;  /* 0x100000002e2e7812 */ /* 0x000fe200078ef833 */
[----:B------:R0:W-:Y:S01]  /*2680*/  STS [R42], R45 ;  /* 0x0000002d2a007388 */ /* 0x0001e20000000800 */
[----:B------:R-:W-:Y:S02]  /*2690*/  LEA.HI.X.SX32 R151, R151, RZ, 0x1, P0 ;  /* 0x000000ff97977211 */ /* 0x000fe400000f0eff */
[----:B------:R-:W-:Y:S02]  /*26a0*/  PRMT R51, R50, 0xba98, RZ ;  /* 0x0000ba9832337816 */ /* 0x000fe400000000ff */
[----:B------:R-:W-:Y:S01]  /*26b0*/  PRMT R44, R44, 0xba98, RZ ;  /* 0x0000ba982c2c7816 */ /* 0x000fe200000000ff */
[----:B------:R-:W-:Y:S01]  /*26c0*/  IMAD R145, R62, UR7, RZ ;  /* 0x000000073e917c24 */ /* 0x000fe2000f8e02ff */
[----:B0-----:R-:W-:Y:S01]  /*26d0*/  IADD3 R45, PT, PT, R46, 0x70707070, RZ ;  /* 0x707070702e2d7810 */ /* 0x001fe20007ffe0ff */
[----:B------:R-:W-:Y:S01]  /*26e0*/  IMAD R151, R151, 0x16, RZ ;  /* 0x0000001697977824 */ /* 0x000fe200078e02ff */
[----:B------:R-:W-:Y:S01]  /*26f0*/  LOP3.LUT R146, R44, 0x7f7f7f7f, R51, 0x60, !PT ;  /* 0x7f7f7f7f2c927812 */ /* 0x000fe200078e6033 */
[----:B------:R-:W-:Y:S01]  /*2700*/  IMAD.WIDE.U32 R50, R153, 0x16, R40 ;  /* 0x0000001699327825 */ /* 0x000fe200078e0028 */
[----:B------:R-:W-:Y:S01]  /*2710*/  LOP3.LUT R45, R45, 0x80808080, RZ, 0x3c, !PT ;  /* 0x808080802d2d7812 */ /* 0x000fe200078e3cff */
[----:B------:R0:W-:Y:S01]  /*2720*/  STS [R42+0x4], R47 ;  /* 0x0000042f2a007388 */ /* 0x0001e20000000800 */
[----:B------:R-:W-:-:S02]  /*2730*/  IADD3 R155, P0, PT, R36, R145, RZ ;  /* 0x00000091249b7210 */ /* 0x000fc40007f1e0ff */
[----:B------:R-:W-:Y:S02]  /*2740*/  IADD3 R51, PT, PT, R51, R151, RZ ;  /* 0x0000009733337210 */ /* 0x000fe40007ffe0ff */
[----:B------:R-:W-:Y:S02]  /*2750*/  LOP3.LUT R146, R146, R43, R44, 0xf4, !PT ;  /* 0x0000002b92927212 */ /* 0x000fe400078ef42c */
[C---:B0-----:R-:W-:Y:S01]  /*2760*/  LOP3.LUT R42, R46.reuse, 0x10101010, R45, 0x18, !PT ;  /* 0x101010102e2a7812 */ /* 0x041fe200078e182d */
[----:B------:R-:W3:Y:S01]  /*2770*/  LDG.E.U16.CONSTANT R150, desc[UR10][R50.64+0x2] ;  /* 0x0000020a32967981 */ /* 0x000ee2000c1e9500 */
[----:B------:R-:W-:Y:S02]  /*2780*/  PRMT R43, R46, 0xba98, RZ ;  /* 0x0000ba982e2b7816 */ /* 0x000fe400000000ff */
[----:B------:R-:W-:Y:S01]  /*2790*/  PRMT R42, R42, 0xba98, RZ ;  /* 0x0000ba982a2a7816 */ /* 0x000fe200000000ff */
[----:B------:R0:W3:Y:S01]  /*27a0*/  LDG.E.U16.CONSTANT R153, desc[UR10][R50.64+0x4] ;  /* 0x0000040a32997981 */ /* 0x0000e2000c1e9500 */
[----:B------:R-:W-:-:S02]  /*27b0*/  LEA.HI.X.SX32 R145, R145, RZ, 0x1, P0 ;  /* 0x000000ff91917211 */ /* 0x000fc400000f0eff */
[----:B------:R-:W-:Y:S02]  /*27c0*/  IADD3 R46, P0, PT, R49, R50, RZ ;  /* 0x00000032312e7210 */ /* 0x000fe40007f1e0ff */
[----:B------:R-:W-:Y:S02]  /*27d0*/  LOP3.LUT R43, R42, 0x7f7f7f7f, R43, 0x60, !PT ;  /* 0x7f7f7f7f2a2b7812 */ /* 0x000fe400078e602b */
[----:B------:R-:W-:Y:S02]  /*27e0*/  IADD3.X R47, PT, PT, RZ, R51, RZ, P0, !PT ;  /* 0x00000033ff2f7210 */ /* 0x000fe400007fe4ff */
[----:B------:R-:W-:Y:S01]  /*27f0*/  LOP3.LUT R151, R43, R45, R42, 0xf4, !PT ;  /* 0x0000002d2b977212 */ /* 0x000fe200078ef42a */
[----:B------:R-:W-:Y:S02]  /*2800*/  IMAD R43, R145, 0x16, RZ ;  /* 0x00000016912b7824 */ /* 0x000fe400078e02ff */
[----:B------:R-:W5:Y:S04]  /*2810*/  LDG.E.U16.CONSTANT R145, desc[UR10][R46.64+0x6] ;  /* 0x0000060a2e917981 */ /* 0x000f68000c1e9500 */
[----:B------:R1:W5:Y:S01]  /*2820*/  LDG.E.U16.CONSTANT R148, desc[UR10][R46.64+0x8] ;  /* 0x0000080a2e947981 */ /* 0x000362000c1e9500 */
[----:B------:R-:W-:-:S04]  /*2830*/  LEA R142, R147, R142, 0x10 ;  /* 0x0000008e938e7211 */ /* 0x000fc800078e80ff */
[----:B0-----:R-:W-:Y:S01]  /*2840*/  SHF.R.S32.HI R50, RZ, R49, R142 ;  /* 0x00000031ff327219 */ /* 0x001fe2000001148e */
[----:B------:R-:W-:-:S03]  /*2850*/  IMAD.WIDE.U32 R44, R155, 0x16, R40 ;  /* 0x000000169b2c7825 */ /* 0x000fc600078e0028 */
[----:B------:R-:W-:Y:S02]  /*2860*/  SHF.L.U32 R154, R50, 0x4, RZ ;  /* 0x00000004329a7819 */ /* 0x000fe400000006ff */
[----:B------:R-:W-:Y:S02]  /*2870*/  LEA R51, R149, R144, 0x10 ;  /* 0x0000009095337211 */ /* 0x000fe400078e80ff */
[----:B------:R-:W-:Y:S02]  /*2880*/  LOP3.LUT R154, R154, 0x10, RZ, 0xc0, !PT ;  /* 0x000000109a9a7812 */ /* 0x000fe400078ec0ff */
[----:B------:R-:W-:Y:S02]  /*2890*/  IADD3 R45, PT, PT, R45, R43, RZ ;  /* 0x0000002b2d2d7210 */ /* 0x000fe40007ffe0ff */
[----:B------:R-:W-:Y:S02]  /*28a0*/  IADD3 R42, P0, PT, R49, R44, RZ ;  /* 0x0000002c312a7210 */ /* 0x000fe40007f1e0ff */
[----:B-1----:R-:W-:Y:S01]  /*28b0*/  SHF.R.U32.HI R46, RZ, 0xc, R50 ;  /* 0x0000000cff2e7819 */ /* 0x002fe20000011632 */
[----:B------:R-:W5:Y:S01]  /*28c0*/  LDG.E.U16.CONSTANT R142, desc[UR10][R44.64+0x2] ;  /* 0x0000020a2c8e7981 */ /* 0x000f62000c1e9500 */
[----:B------:R-:W-:-:S02]  /*28d0*/  LOP3.LUT R154, R154, 0xf0f0f0f, R51, 0xf8, !PT ;  /* 0x0f0f0f0f9a9a7812 */ /* 0x000fc400078ef833 */
[----:B------:R-:W-:Y:S01]  /*28e0*/  SHF.L.U32 R47, R50, 0xb, RZ ;  /* 0x0000000b322f7819 */ /* 0x000fe200000006ff */
[----:B------:R-:W5:Y:S01]  /*28f0*/  LDG.E.U16.CONSTANT R147, desc[UR10][R44.64+0x4] ;  /* 0x0000040a2c937981 */ /* 0x000f62000c1e9500 */
[----:B------:R-:W-:Y:S02]  /*2900*/  IADD3.X R43, PT, PT, RZ, R45, RZ, P0, !PT ;  /* 0x0000002dff2b7210 */ /* 0x000fe400007fe4ff */
[----:B------:R-:W-:Y:S02]  /*2910*/  LOP3.LUT R156, R46, 0x10, RZ, 0xc0, !PT ;  /* 0x000000102e9c7812 */ /* 0x000fe400078ec0ff */
[----:B------:R-:W-:Y:S01]  /*2920*/  LOP3.LUT R47, R154, 0x1000, R47, 0xf8, !PT ;  /* 0x000010009a2f7812 */ /* 0x000fe200078ef82f */
[----:B------:R-:W5:Y:S01]  /*2930*/  LDG.E.U16.CONSTANT R144, desc[UR10][R42.64+0x6] ;  /* 0x0000060a2a907981 */ /* 0x000f62000c1e9500 */
[----:B------:R-:W-:Y:S02]  /*2940*/  SHF.L.U32 R46, R50, 0x12, RZ ;  /* 0x00000012322e7819 */ /* 0x000fe400000006ff */
[----:B------:R-:W-:Y:S01]  /*2950*/  SHF.R.U32.HI R51, RZ, 0x4, R51 ;  /* 0x00000004ff337819 */ /* 0x000fe20000011633 */
[----:B------:R0:W5:Y:S01]  /*2960*/  LDG.E.U16.CONSTANT R149, desc[UR10][R42.64+0x8] ;  /* 0x0000080a2a957981 */ /* 0x000162000c1e9500 */
[----:B------:R-:W-:-:S02]  /*2970*/  LOP3.LUT R46, R47, 0x100000, R46, 0xf8, !PT ;  /* 0x001000002f2e7812 */ /* 0x000fc400078ef82e */
[----:B------:R-:W-:Y:S02]  /*2980*/  LOP3.LUT R51, R156, 0xf0f0f0f, R51, 0xf8, !PT ;  /* 0x0f0f0f0f9c337812 */ /* 0x000fe400078ef833 */
[----:B0-----:R-:W-:Y:S02]  /*2990*/  SHF.L.U32 R43, R50, 0x19, RZ ;  /* 0x00000019322b7819 */ /* 0x001fe400000006ff */
[----:B------:R-:W-:Y:S02]  /*29a0*/  SHF.R.U32.HI R42, RZ, 0x5, R50 ;  /* 0x00000005ff2a7819 */ /* 0x000fe40000011632 */
[----:B------:R-:W-:Y:S02]  /*29b0*/  LOP3.LUT R43, R46, 0x10000000, R43, 0xf8, !PT ;  /* 0x100000002e2b7812 */ /* 0x000fe400078ef82b */
[----:B------:R-:W-:Y:S02]  /*29c0*/  LOP3.LUT R51, R51, 0x1000, R42, 0xf8, !PT ;  /* 0x0000100033337812 */ /* 0x000fe400078ef82a */
[----:B------:R-:W-:-:S02]  /*29d0*/  IADD3 R42, PT, PT, R43, 0x70707070, RZ ;  /* 0x707070702b2a7810 */ /* 0x000fc40007ffe0ff */
[----:B------:R-:W-:Y:S02]  /*29e0*/  SHF.L.U32 R46, R50, 0x2, RZ ;  /* 0x00000002322e7819 */ /* 0x000fe400000006ff */
[----:B------:R-:W-:Y:S02]  /*29f0*/  LOP3.LUT R42, R42, 0x80808080, RZ, 0x3c, !PT ;  /* 0x808080802a2a7812 */ /* 0x000fe400078e3cff */
[----:B------:R-:W-:Y:S02]  /*2a00*/  LOP3.LUT R46, R51, 0x100000, R46, 0xf8, !PT ;  /* 0x00100000332e7812 */ /* 0x000fe400078ef82e */
[----:B------:R-:W-:Y:S02]  /*2a10*/  SHF.L.U32 R47, R50, 0x9, RZ ;  /* 0x00000009322f7819 */ /* 0x000fe400000006ff */
[----:B------:R-:W-:Y:S02]  /*2a20*/  LOP3.LUT R45, R43, 0x10101010, R42, 0x18, !PT ;  /* 0x101010102b2d7812 */ /* 0x000fe400078e182a */
[----:B------:R-:W-:-:S02]  /*2a30*/  LOP3.LUT R47, R46, 0x10000000, R47, 0xf8, !PT ;  /* 0x100000002e2f7812 */ /* 0x000fc400078ef82f */
[----:B------:R-:W-:Y:S02]  /*2a40*/  PRMT R46, R43, 0xba98, RZ ;  /* 0x0000ba982b2e7816 */ /* 0x000fe400000000ff */
[----:B------:R-:W-:Y:S01]  /*2a50*/  PRMT R45, R45, 0xba98, RZ ;  /* 0x0000ba982d2d7816 */ /* 0x000fe200000000ff */
[----:B------:R-:W-:Y:S01]  /*2a60*/  IMAD R51, R61, UR7, RZ ;  /* 0x000000073d337c24 */ /* 0x000fe2000f8e02ff */
[----:B------:R-:W-:Y:S02]  /*2a70*/  IADD3 R43, PT, PT, R47, 0x70707070, RZ ;  /* 0x707070702f2b7810 */ /* 0x000fe40007ffe0ff */
[----:B------:R-:W-:Y:S01]  /*2a80*/  LOP3.LUT R46, R45, 0x7f7f7f7f, R46, 0x60, !PT ;  /* 0x7f7f7f7f2d2e7812 */ /* 0x000fe200078e602e */
[----:B------:R-:W-:Y:S01]  /*2a90*/  IMAD R44, R67, 0x41, R35 ;  /* 0x00000041432c7824 */ /* 0x000fe200078e0223 */
[----:B------:R-:W-:Y:S02]  /*2aa0*/  LOP3.LUT R50, R43, 0x80808080, RZ, 0x3c, !PT ;  /* 0x808080802b327812 */ /* 0x000fe400078e3cff */
[----:B------:R-:W-:-:S02]  /*2ab0*/  LOP3.LUT R46, R46, R42, R45, 0xf4, !PT ;  /* 0x0000002a2e2e7212 */ /* 0x000fc400078ef42d */
[----:B------:R-:W-:Y:S02]  /*2ac0*/  IADD3 R45, P0, PT, R36, R51, RZ ;  /* 0x00000033242d7210 */ /* 0x000fe40007f1e0ff */
[----:B------:R-:W-:Y:S02]  /*2ad0*/  LEA R44, R44, UR9, 0x2 ;  /* 0x000000092c2c7c11 */ /* 0x000fe4000f8e10ff */
[----:B------:R-:W-:Y:S02]  /*2ae0*/  LEA.HI.X.SX32 R51, R51, RZ, 0x1, P0 ;  /* 0x000000ff33337211 */ /* 0x000fe400000f0eff */
[----:B------:R-:W-:Y:S01]  /*2af0*/  LOP3.LUT R42, R47, 0x10101010, R50, 0x18, !PT ;  /* 0x101010102f2a7812 */ /* 0x000fe200078e1832 */
[----:B------:R0:W-:Y:S02]  /*2b00*/  STS [R44], R146 ;  /* 0x000000922c007388 */ /* 0x0001e40000000800 */
[----:B------:R-:W-:Y:S02]  /*2b10*/  IMAD R51, R51, 0x16, RZ ;  /* 0x0000001633337824 */ /* 0x000fe400078e02ff */
[----:B------:R1:W-:Y:S01]  /*2b20*/  STS [R44+0x4], R151 ;  /* 0x000004972c007388 */ /* 0x0003e20000000800 */
[----:B0-----:R-:W-:-:S02]  /*2b30*/  PRMT R146, R47, 0xba98, RZ ;  /* 0x0000ba982f927816 */ /* 0x001fc400000000ff */
[----:B------:R-:W-:Y:S01]  /*2b40*/  PRMT R47, R42, 0xba98, RZ ;  /* 0x0000ba982a2f7816 */ /* 0x000fe200000000ff */
[----:B-1----:R-:W-:-:S03]  /*2b50*/  IMAD.WIDE.U32 R44, R45, 0x16, R40 ;  /* 0x000000162d2c7825 */ /* 0x002fc600078e0028 */
[----:B------:R-:W-:Y:S02]  /*2b60*/  LOP3.LUT R146, R47, 0x7f7f7f7f, R146, 0x60, !PT ;  /* 0x7f7f7f7f2f927812 */ /* 0x000fe400078e6092 */
[----:B------:R-:W-:Y:S02]  /*2b70*/  IADD3 R45, PT, PT, R45, R51, RZ ;  /* 0x000000332d2d7210 */ /* 0x000fe40007ffe0ff */
[----:B------:R-:W-:Y:S02]  /*2b80*/  LOP3.LUT R47, R146, R50, R47, 0xf4, !PT ;  /* 0x00000032922f7212 */ /* 0x000fe400078ef42f */
[----:B------:R-:W-:Y:S01]  /*2b90*/  IADD3 R42, P0, PT, R49, R44, RZ ;  /* 0x0000002c312a7210 */ /* 0x000fe20007f1e0ff */
[----:B------:R-:W5:Y:S04]  /*2ba0*/  LDG.E.U16.CONSTANT R146, desc[UR10][R44.64+0x2] ;  /* 0x0000020a2c927981 */ /* 0x000f68000c1e9500 */
[----:B------:R-:W5:Y:S01]  /*2bb0*/  LDG.E.U16.CONSTANT R151, desc[UR10][R44.64+0x4] ;  /* 0x0000040a2c977981 */ /* 0x000f62000c1e9500 */
[----:B------:R-:W-:-:S02]  /*2bc0*/  IADD3.X R43, PT, PT, RZ, R45, RZ, P0, !PT ;  /* 0x0000002dff2b7210 */ /* 0x000fc400007fe4ff */
[----:B------:R-:W-:-:S03]  /*2bd0*/  LEA R50, R143, R140, 0x10 ;  /* 0x0000008c8f327211 */ /* 0x000fc600078e80ff */
[----:B------:R-:W5:Y:S04]  /*2be0*/  LDG.E.U16.CONSTANT R140, desc[UR10][R42.64+0x6] ;  /* 0x0000060a2a8c7981 */ /* 0x000f68000c1e9500 */
[----:B------:R0:W5:Y:S01]  /*2bf0*/  LDG.E.U16.CONSTANT R143, desc[UR10][R42.64+0x8] ;  /* 0x0000080a2a8f7981 */ /* 0x000162000c1e9500 */
[----:B------:R-:W-:-:S04]  /*2c00*/  SHF.R.S32.HI R50, RZ, R49, R50 ;  /* 0x00000031ff327219 */ /* 0x000fc80000011432 */
[----:B------:R-:W-:Y:S02]  /*2c10*/  SHF.L.U32 R51, R50, 0x4, RZ ;  /* 0x0000000432337819 */ /* 0x000fe400000006ff */
[----:B--2---:R-:W-:Y:S02]  /*2c20*/  LEA R54, R54, R55, 0x10 ;  /* 0x0000003736367211 */ /* 0x004fe400078e80ff */
[----:B------:R-:W-:Y:S02]  /*2c30*/  LOP3.LUT R51, R51, 0x10, RZ, 0xc0, !PT ;  /* 0x0000001033337812 */ /* 0x000fe400078ec0ff */
[----:B------:R-:W-:Y:S02]  /*2c40*/  SHF.L.U32 R154, R50, 0xb, RZ ;  /* 0x0000000b329a7819 */ /* 0x000fe400000006ff */
[----:B------:R-:W-:Y:S02]  /*2c50*/  LOP3.LUT R51, R51, 0xf0f0f0f, R54, 0xf8, !PT ;  /* 0x0f0f0f0f33337812 */ /* 0x000fe400078ef836 */
[----:B------:R-:W-:-:S02]  /*2c60*/  SHF.R.U32.HI R155, RZ, 0xc, R50 ;  /* 0x0000000cff9b7819 */ /* 0x000fc40000011632 */
[----:B------:R-:W-:Y:S02]  /*2c70*/  SHF.R.U32.HI R55, RZ, 0x4, R54 ;  /* 0x00000004ff377819 */ /* 0x000fe40000011636 */
[----:B------:R-:W-:Y:S02]  /*2c80*/  LOP3.LUT R51, R51, 0x1000, R154, 0xf8, !PT ;  /* 0x0000100033337812 */ /* 0x000fe400078ef89a */
[C---:B------:R-:W-:Y:S02]  /*2c90*/  SHF.L.U32 R54, R50.reuse, 0x12, RZ ;  /* 0x0000001232367819 */ /* 0x040fe400000006ff */
[----:B------:R-:W-:Y:S02]  /*2ca0*/  LOP3.LUT R156, R155, 0x10, RZ, 0xc0, !PT ;  /* 0x000000109b9c7812 */ /* 0x000fe400078ec0ff */
[----:B------:R-:W-:Y:S02]  /*2cb0*/  LOP3.LUT R51, R51, 0x100000, R54, 0xf8, !PT ;  /* 0x0010000033337812 */ /* 0x000fe400078ef836 */
[----:B0-----:R-:W-:-:S02]  /*2cc0*/  SHF.L.U32 R42, R50, 0x19, RZ ;  /* 0x00000019322a7819 */ /* 0x001fc400000006ff */
[----:B------:R-:W-:Y:S02]  /*2cd0*/  LOP3.LUT R55, R156, 0xf0f0f0f, R55, 0xf8, !PT ;  /* 0x0f0f0f0f9c377812 */ /* 0x000fe400078ef837 */
[----:B------:R-:W-:Y:S02]  /*2ce0*/  SHF.R.U32.HI R54, RZ, 0x5, R50 ;  /* 0x00000005ff367819 */ /* 0x000fe40000011632 */
[----:B------:R-:W-:Y:S02]  /*2cf0*/  LOP3.LUT R42, R51, 0x10000000, R42, 0xf8, !PT ;  /* 0x10000000332a7812 */ /* 0x000fe400078ef82a */
[----:B------:R-:W-:Y:S02]  /*2d00*/  LOP3.LUT R54, R55, 0x1000, R54, 0xf8, !PT ;  /* 0x0000100037367812 */ /* 0x000fe400078ef836 */
[----:B------:R-:W-:Y:S01]  /*2d10*/  SHF.L.U32 R45, R50, 0x2, RZ ;  /* 0x00000002322d7819 */ /* 0x000fe200000006ff */
[----:B------:R-:W-:Y:S01]  /*2d20*/  IMAD R44, R66, 0x41, R35 ;  /* 0x00000041422c7824 */ /* 0x000fe200078e0223 */
[----:B------:R-:W-:-:S02]  /*2d30*/  IADD3 R43, PT, PT, R42, 0x70707070, RZ ;  /* 0x707070702a2b7810 */ /* 0x000fc40007ffe0ff */
[----:B------:R-:W-:Y:S02]  /*2d40*/  LOP3.LUT R54, R54, 0x100000, R45, 0xf8, !PT ;  /* 0x0010000036367812 */ /* 0x000fe400078ef82d */
[----:B------:R-:W-:Y:S02]  /*2d50*/  SHF.L.U32 R51, R50, 0x9, RZ ;  /* 0x0000000932337819 */ /* 0x000fe400000006ff */
[----:B------:R-:W-:Y:S02]  /*2d60*/  LOP3.LUT R43, R43, 0x80808080, RZ, 0x3c, !PT ;  /* 0x808080802b2b7812 */ /* 0x000fe400078e3cff */
[----:B------:R-:W-:Y:S02]  /*2d70*/  LOP3.LUT R54, R54, 0x10000000, R51, 0xf8, !PT ;  /* 0x1000000036367812 */ /* 0x000fe400078ef833 */
[----:B------:R-:W-:Y:S02]  /*2d80*/  LEA R44, R44, UR9, 0x2 ;  /* 0x000000092c2c7c11 */ /* 0x000fe4000f8e10ff */
[----:B------:R-:W-:-:S02]  /*2d90*/  LOP3.LUT R45, R42, 0x10101010, R43, 0x18, !PT ;  /* 0x101010102a2d7812 */ /* 0x000fc400078e182b */
[----:B------:R-:W-:Y:S02]  /*2da0*/  PRMT R51, R42, 0xba98, RZ ;  /* 0x0000ba982a337816 */ /* 0x000fe400000000ff */
[----:B------:R-:W-:Y:S01]  /*2db0*/  IADD3 R42, PT, PT, R54, 0x70707070, RZ ;  /* 0x70707070362a7810 */ /* 0x000fe20007ffe0ff */
[----:B------:R0:W-:Y:S03]  /*2dc0*/  STS [R44], R46 ;  /* 0x0000002e2c007388 */ /* 0x0001e60000000800 */
[----:B------:R-:W-:Y:S02]  /*2dd0*/  LOP3.LUT R55, R42, 0x80808080, RZ, 0x3c, !PT ;  /* 0x808080802a377812 */ /* 0x000fe400078e3cff */
[----:B0-----:R-:W-:Y:S02]  /*2de0*/  PRMT R46, R45, 0xba98, RZ ;  /* 0x0000ba982d2e7816 */ /* 0x001fe400000000ff */
[----:B------:R-:W-:-:S02]  /*2df0*/  LOP3.LUT R42, R54, 0x10101010, R55, 0x18, !PT ;  /* 0x10101010362a7812 */ /* 0x000fc400078e1837 */
[----:B------:R-:W-:Y:S02]  /*2e00*/  LOP3.LUT R51, R46, 0x7f7f7f7f, R51, 0x60, !PT ;  /* 0x7f7f7f7f2e337812 */ /* 0x000fe400078e6033 */
[----:B------:R-:W-:Y:S02]  /*2e10*/  PRMT R42, R42, 0xba98, RZ ;  /* 0x0000ba982a2a7816 */ /* 0x000fe400000000ff */
[----:B------:R-:W-:Y:S02]  /*2e20*/  LOP3.LUT R46, R51, R43, R46, 0xf4, !PT ;  /* 0x0000002b332e7212 */ /* 0x000fe400078ef42e */
[----:B------:R-:W-:Y:S02]  /*2e30*/  PRMT R43, R54, 0xba98, RZ ;  /* 0x0000ba98362b7816 */ /* 0x000fe400000000ff */
[----:B----4-:R-:W-:Y:S01]  /*2e40*/  LEA R52, R139, R52, 0x10 ;  /* 0x000000348b347211 */ /* 0x010fe200078e80ff */
[----:B------:R0:W-:Y:S01]  /*2e50*/  STS [R44+0x4], R47 ;  /* 0x0000042f2c007388 */ /* 0x0001e20000000800 */
[----:B------:R-:W-:Y:S01]  /*2e60*/  IMAD R155, R60, UR7, RZ ;  /* 0x000000073c9b7c24 */ /* 0x000fe2000f8e02ff */
[----:B------:R-:W-:-:S02]  /*2e70*/  LEA R48, R53, R48, 0x10 ;  /* 0x0000003035307211 */ /* 0x000fc400078e80ff */
[----:B0-----:R-:W-:Y:S02]  /*2e80*/  LOP3.LUT R47, R42, 0x7f7f7f7f, R43, 0x60, !PT ;  /* 0x7f7f7f7f2a2f7812 */ /* 0x001fe400078e602b */
[----:B------:R-:W-:Y:S02]  /*2e90*/  SHF.R.S32.HI R43, RZ, R49, R52 ;  /* 0x00000031ff2b7219 */ /* 0x000fe40000011434 */
[----:B------:R-:W-:Y:S02]  /*2ea0*/  IADD3 R45, P0, PT, R36, R155, RZ ;  /* 0x0000009b242d7210 */ /* 0x000fe40007f1e0ff */
[----:B------:R-:W-:Y:S02]  /*2eb0*/  SHF.L.U32 R50, R43, 0x4, RZ ;  /* 0x000000042b327819 */ /* 0x000fe400000006ff */
[----:B------:R-:W-:Y:S02]  /*2ec0*/  LEA.HI.X.SX32 R155, R155, RZ, 0x1, P0 ;  /* 0x000000ff9b9b7211 */ /* 0x000fe400000f0eff */
[----:B------:R-:W-:-:S02]  /*2ed0*/  LOP3.LUT R53, R50, 0x10, RZ, 0xc0, !PT ;  /* 0x0000001032357812 */ /* 0x000fc400078ec0ff */
[----:B------:R-:W-:Y:S02]  /*2ee0*/  SHF.L.U32 R50, R43, 0xb, RZ ;  /* 0x0000000b2b327819 */ /* 0x000fe400000006ff */
[----:B------:R-:W-:Y:S01]  /*2ef0*/  LOP3.LUT R53, R53, 0xf0f0f0f, R48, 0xf8, !PT ;  /* 0x0f0f0f0f35357812 */ /* 0x000fe200078ef830 */
[----:B------:R-:W-:Y:S02]  /*2f00*/  IMAD R155, R155, 0x16, RZ ;  /* 0x000000169b9b7824 */ /* 0x000fe400078e02ff */
[----:B------:R-:W-:Y:S01]  /*2f10*/  IMAD.WIDE.U32 R44, R45, 0x16, R40 ;  /* 0x000000162d2c7825 */ /* 0x000fe200078e0028 */
[----:B------:R-:W-:Y:S02]  /*2f20*/  LOP3.LUT R50, R53, 0x1000, R50, 0xf8, !PT ;  /* 0x0000100035327812 */ /* 0x000fe400078ef832 */
[----:B------:R-:W-:Y:S02]  /*2f30*/  SHF.R.U32.HI R52, RZ, 0xc, R43 ;  /* 0x0000000cff347819 */ /* 0x000fe4000001162b */
[----:B------:R-:W-:-:S02]  /*2f40*/  SHF.L.U32 R53, R43, 0x12, RZ ;  /* 0x000000122b357819 */ /* 0x000fc400000006ff */
[----:B------:R-:W-:Y:S02]  /*2f50*/  IADD3 R45, PT, PT, R45, R155, RZ ;  /* 0x0000009b2d2d7210 */ /* 0x000fe40007ffe0ff */
[----:B------:R-:W-:Y:S02]  /*2f60*/  LOP3.LUT R47, R47, R55, R42, 0xf4, !PT ;  /* 0x000000372f2f7212 */ /* 0x000fe400078ef42a */
[----:B------:R-:W-:Y:S01]  /*2f70*/  SHF.R.U32.HI R48, RZ, 0x4, R48 ;  /* 0x00000004ff307819 */ /* 0x000fe20000011630 */
[----:B------:R-:W2:Y:S01]  /*2f80*/  LDG.E.U16.CONSTANT R51, desc[UR10][R44.64+0x2] ;  /* 0x0000020a2c337981 */ /* 0x000ea2000c1e9500 */
[----:B------:R-:W-:Y:S02]  /*2f90*/  LOP3.LUT R55, R52, 0x10, RZ, 0xc0, !PT ;  /* 0x0000001034377812 */ /* 0x000fe400078ec0ff */
[----:B------:R-:W-:Y:S01]  /*2fa0*/  LOP3.LUT R50, R50, 0x100000, R53, 0xf8, !PT ;  /* 0x0010000032327812 */ /* 0x000fe200078ef835 */
[----:B------:R0:W2:Y:S01]  /*2fb0*/  LDG.E.U16.CONSTANT R54, desc[UR10][R44.64+0x4] ;  /* 0x0000040a2c367981 */ /* 0x0000a2000c1e9500 */
[----:B------:R-:W-:-:S02]  /*2fc0*/  SHF.L.U32 R53, R43, 0x19, RZ ;  /* 0x000000192b357819 */ /* 0x000fc400000006ff */
[----:B------:R-:W-:Y:S02]  /*2fd0*/  IADD3 R42, P0, PT, R49, R44, RZ ;  /* 0x0000002c312a7210 */ /* 0x000fe40007f1e0ff */
[----:B------:R-:W-:Y:S02]  /*2fe0*/  LOP3.LUT R55, R55, 0xf0f0f0f, R48, 0xf8, !PT ;  /* 0x0f0f0f0f37377812 */ /* 0x000fe400078ef830 */
[----:B------:R-:W-:Y:S02]  /*2ff0*/  LOP3.LUT R50, R50, 0x10000000, R53, 0xf8, !PT ;  /* 0x1000000032327812 */ /* 0x000fe400078ef835 */
[----:B0-----:R-:W-:Y:S02]  /*3000*/  SHF.R.U32.HI R44, RZ, 0x5, R43 ;  /* 0x00000005ff2c7819 */ /* 0x001fe4000001162b */
[----:B------:R-:W-:Y:S02]  /*3010*/  SHF.L.U32 R53, R43, 0x2, RZ ;  /* 0x000000022b357819 */ /* 0x000fe400000006ff */
[----:B------:R-:W-:-:S02]  /*3020*/  LOP3.LUT R52, R55, 0x1000, R44, 0xf8, !PT ;  /* 0x0000100037347812 */ /* 0x000fc400078ef82c */
[----:B------:R-:W-:Y:S01]  /*3030*/  IADD3 R44, PT, PT, R50, 0x70707070, RZ ;  /* 0x70707070322c7810 */ /* 0x000fe20007ffe0ff */
[----:B------:R-:W-:Y:S01]  /*3040*/  IMAD R48, R65, 0x41, R35 ;  /* 0x0000004141307824 */ /* 0x000fe200078e0223 */
[----:B------:R-:W-:Y:S02]  /*3050*/  LOP3.LUT R52, R52, 0x100000, R53, 0xf8, !PT ;  /* 0x0010000034347812 */ /* 0x000fe400078ef835 */
[----:B------:R-:W-:Y:S02]  /*3060*/  LOP3.LUT R55, R44, 0x80808080, RZ, 0x3c, !PT ;  /* 0x808080802c377812 */ /* 0x000fe400078e3cff */
[----:B------:R-:W-:Y:S02]  /*3070*/  SHF.L.U32 R53, R43, 0x9, RZ ;  /* 0x000000092b357819 */ /* 0x000fe400000006ff */
[----:B------:R-:W-:Y:S02]  /*3080*/  LEA R48, R48, UR9, 0x2 ;  /* 0x0000000930307c11 */ /* 0x000fe4000f8e10ff */
[----:B------:R-:W-:-:S02]  /*3090*/  LOP3.LUT R44, R50, 0x10101010, R55, 0x18, !PT ;  /* 0x10101010322c7812 */ /* 0x000fc400078e1837 */
[----:B------:R-:W-:Y:S01]  /*30a0*/  LOP3.LUT R52, R52, 0x10000000, R53, 0xf8, !PT ;  /* 0x1000000034347812 */ /* 0x000fe200078ef835 */
[----:B------:R0:W-:Y:S01]  /*30b0*/  STS [R48], R46 ;  /* 0x0000002e30007388 */ /* 0x0001e20000000800 */
[----:B------:R-:W-:Y:S02]  /*30c0*/  IADD3.X R43, PT, PT, RZ, R45, RZ, P0, !PT ;  /* 0x0000002dff2b7210 */ /* 0x000fe400007fe4ff */
[----:B------:R-:W-:Y:S02]  /*30d0*/  PRMT R45, R50, 0xba98, RZ ;  /* 0x0000ba98322d7816 */ /* 0x000fe400000000ff */
[----:B------:R-:W-:Y:S01]  /*30e0*/  PRMT R44, R44, 0xba98, RZ ;  /* 0x0000ba982c2c7816 */ /* 0x000fe200000000ff */
[----:B------:R1:W-:Y:S01]  /*30f0*/  STS [R48+0x4], R47 ;  /* 0x0000042f30007388 */ /* 0x0003e20000000800 */
[----:B0-----:R-:W-:Y:S01]  /*3100*/  IADD3 R46, PT, PT, R52, 0x70707070, RZ ;  /* 0x70707070342e7810 */ /* 0x001fe20007ffe0ff */
[----:B------:R-:W-:Y:S01]  /*3110*/  IMAD R139, R59, UR7, RZ ;  /* 0x000000073b8b7c24 */ /* 0x000fe2000f8e02ff */
[----:B------:R-:W-:Y:S01]  /*3120*/  LOP3.LUT R45, R44, 0x7f7f7f7f, R45, 0x60, !PT ;  /* 0x7f7f7f7f2c2d7812 */ /* 0x000fe200078e602d */
[----:B------:R-:W4:Y:S01]  /*3130*/  LDG.E.U16.CONSTANT R53, desc[UR10][R42.64+0x6] ;  /* 0x0000060a2a357981 */ /* 0x000f22000c1e9500 */
[----:B-1----:R-:W-:-:S03]  /*3140*/  LOP3.LUT R47, R46, 0x80808080, RZ, 0x3c, !PT ;  /* 0x808080802e2f7812 */ /* 0x002fc600078e3cff */
[----:B------:R0:W4:Y:S01]  /*3150*/  LDG.E.U16.CONSTANT R50, desc[UR10][R42.64+0x8] ;  /* 0x0000080a2a327981 */ /* 0x000122000c1e9500 */
[----:B------:R-:W-:Y:S02]  /*3160*/  LOP3.LUT R46, R45, R55, R44, 0xf4, !PT ;  /* 0x000000372d2e7212 */ /* 0x000fe400078ef42c */
[C---:B------:R-:W-:Y:S02]  /*3170*/  LOP3.LUT R44, R52.reuse, 0x10101010, R47, 0x18, !PT ;  /* 0x10101010342c7812 */ /* 0x040fe400078e182f */
[----:B------:R-:W-:Y:S02]  /*3180*/  PRMT R45, R52, 0xba98, RZ ;  /* 0x0000ba98342d7816 */ /* 0x000fe400000000ff */
[----:B------:R-:W-:Y:S02]  /*3190*/  PRMT R48, R44, 0xba98, RZ ;  /* 0x0000ba982c307816 */ /* 0x000fe400000000ff */
[----:B------:R-:W-:Y:S02]  /*31a0*/  IADD3 R55, P0, PT, R36, R139, RZ ;  /* 0x0000008b24377210 */ /* 0x000fe40007f1e0ff */
[----:B------:R-:W-:-:S02]  /*31b0*/  LOP3.LUT R52, R48, 0x7f7f7f7f, R45, 0x60, !PT ;  /* 0x7f7f7f7f30347812 */ /* 0x000fc400078e602d */
[----:B------:R-:W-:Y:S02]  /*31c0*/  LEA.HI.X.SX32 R139, R139, RZ, 0x1, P0 ;  /* 0x000000ff8b8b7211 */ /* 0x000fe400000f0eff */
[----:B------:R-:W-:Y:S01]  /*31d0*/  LOP3.LUT R156, R52, R47, R48, 0xf4, !PT ;  /* 0x0000002f349c7212 */ /* 0x000fe200078ef430 */
[----:B------:R-:W-:Y:S02]  /*31e0*/  IMAD R47, R64, 0x41, R35 ;  /* 0x00000041402f7824 */ /* 0x000fe400078e0223 */
[----:B------:R-:W-:Y:S02]  /*31f0*/  IMAD R139, R139, 0x16, RZ ;  /* 0x000000168b8b7824 */ /* 0x000fe400078e02ff */
[----:B------:R-:W-:Y:S01]  /*3200*/  IMAD.WIDE.U32 R44, R55, 0x16, R40 ;  /* 0x00000016372c7825 */ /* 0x000fe200078e0028 */
[----:B------:R-:W-:Y:S02]  /*3210*/  LEA R155, R47, UR9, 0x2 ;  /* 0x000000092f9b7c11 */ /* 0x000fe4000f8e10ff */
[----:B------:R-:W-:Y:S01]  /*3220*/  LOP3.LUT R154, R141, 0x7, RZ, 0xc0, !PT ;  /* 0x000000078d9a7812 */ /* 0x000fe200078ec0ff */
[----:B------:R-:W-:Y:S01]  /*3230*/  IMAD R47, R58, UR7, RZ ;  /* 0x000000073a2f7c24 */ /* 0x000fe2000f8e02ff */
[----:B------:R-:W-:-:S02]  /*3240*/  IADD3 R45, PT, PT, R45, R139, RZ ;  /* 0x0000008b2d2d7210 */ /* 0x000fc40007ffe0ff */
[----:B0-----:R-:W-:Y:S01]  /*3250*/  IADD3 R42, P0, PT, R49, R44, RZ ;  /* 0x0000002c312a7210 */ /* 0x001fe20007f1e0ff */
[----:B------:R-:W-:Y:S01]  /*3260*/  IMAD R157, R57, UR7, RZ ;  /* 0x00000007399d7c24 */ /* 0x000fe2000f8e02ff */
[----:B------:R0:W-:Y:S02]  /*3270*/  STS [R155], R46 ;  /* 0x0000002e9b007388 */ /* 0x0001e40000000800 */
[----:B------:R-:W-:Y:S02]  /*3280*/  IADD3.X R43, PT, PT, RZ, R45, RZ, P0, !PT ;  /* 0x0000002dff2b7210 */ /* 0x000fe400007fe4ff */
[C---:B------:R-:W-:Y:S01]  /*3290*/  IADD3 R159, P0, PT, R154.reuse, R47, RZ ;  /* 0x0000002f9a9f7210 */ /* 0x040fe20007f1e0ff */
[----:B------:R-:W4:Y:S03]  /*32a0*/  LDG.E.U16.CONSTANT R55, desc[UR10][R44.64+0x2] ;  /* 0x0000020a2c377981 */ /* 0x000f26000c1e9500 */
[----:B------:R-:W-:Y:S01]  /*32b0*/  LEA.HI.X.SX32 R47, R47, RZ, 0x1, P0 ;  /* 0x000000ff2f2f7211 */ /* 0x000fe200000f0eff */
[----:B------:R1:W4:Y:S04]  /*32c0*/  LDG.E.U16.CONSTANT R48, desc[UR10][R44.64+0x4] ;  /* 0x0000040a2c307981 */ /* 0x000328000c1e9500 */
[----:B------:R-:W4:Y:S04]  /*32d0*/  LDG.E.U16.CONSTANT R52, desc[UR10][R42.64+0x6] ;  /* 0x0000060a2a347981 */ /* 0x000f28000c1e9500 */
[----:B------:R0:W4:Y:S01]  /*32e0*/  LDG.E.U16.CONSTANT R139, desc[UR10][R42.64+0x8] ;  /* 0x0000080a2a8b7981 */ /* 0x000122000c1e9500 */
[----:B-1----:R-:W-:-:S02]  /*32f0*/  IADD3 R45, P1, PT, R154, R157, RZ ;  /* 0x0000009d9a2d7210 */ /* 0x002fc40007f3e0ff */
[----:B---3--:R-:W-:Y:S02]  /*3300*/  LEA R150, R153, R150, 0x10 ;  /* 0x0000009699967211 */ /* 0x008fe400078e80ff */
[----:B------:R-:W-:Y:S01]  /*3310*/  LEA.HI.X.SX32 R157, R157, RZ, 0x1, P1 ;  /* 0x000000ff9d9d7211 */ /* 0x000fe200008f0eff */
[----:B0-----:R-:W-:Y:S02]  /*3320*/  IMAD R43, R47, 0x16, RZ ;  /* 0x000000162f2b7824 */ /* 0x001fe400078e02ff */
[----:B------:R-:W-:Y:S01]  /*3330*/  IMAD.WIDE.U32 R46, R159, 0x16, R40 ;  /* 0x000000169f2e7825 */ /* 0x000fe200078e0028 */
[----:B------:R0:W-:Y:S04]  /*3340*/  STS [R155+0x4], R156 ;  /* 0x0000049c9b007388 */ /* 0x0001e80000000800 */
[----:B------:R-:W-:Y:S01]  /*3350*/  IADD3 R47, PT, PT, R47, R43, RZ ;  /* 0x0000002b2f2f7210 */ /* 0x000fe20007ffe0ff */
[----:B------:R-:W-:Y:S01]  /*3360*/  IMAD R43, R56, UR7, RZ ;  /* 0x00000007382b7c24 */ /* 0x000fe2000f8e02ff */
[----:B------:R-:W-:Y:S01]  /*3370*/  SHF.R.S32.HI R150, RZ, R49, R150 ;  /* 0x00000031ff967219 */ /* 0x000fe20000011496 */
[----:B------:R-:W-:-:S02]  /*3380*/  IMAD R157, R157, 0x16, RZ ;  /* 0x000000169d9d7824 */ /* 0x000fc400078e02ff */
[--C-:B------:R-:W-:Y:S01]  /*3390*/  IMAD.WIDE.U32 R44, R45, 0x16, R40.reuse ;  /* 0x000000162d2c7825 */ /* 0x100fe200078e0028 */
[----:B------:R-:W-:Y:S01]  /*33a0*/  IADD3 R159, P0, PT, R154, R43, RZ ;  /* 0x0000002b9a9f7210 */ /* 0x000fe20007f1e0ff */
[----:B------:R-:W3:Y:S02]  /*33b0*/  LDG.E.U16.CONSTANT R46, desc[UR10][R46.64] ;  /* 0x0000000a2e2e7981 */ /* 0x000ee4000c1e9500 */
[----:B0-----:R-:W-:Y:S01]  /*33c0*/  IMAD R155, R39, UR7, RZ ;  /* 0x00000007279b7c24 */ /* 0x001fe2000f8e02ff */
[----:B-----5:R-:W-:Y:S02]  /*33d0*/  LEA R148, R148, R145, 0x10 ;  /* 0x0000009194947211 */ /* 0x020fe400078e80ff */
[----:B------:R-:W-:Y:S02]  /*33e0*/  IADD3 R45, PT, PT, R45, R157, RZ ;  /* 0x0000009d2d2d7210 */ /* 0x000fe40007ffe0ff */
[----:B------:R-:W-:Y:S02]  /*33f0*/  SHF.L.U32 R145, R150, 0x4, RZ ;  /* 0x0000000496917819 */ /* 0x000fe400000006ff */
[----:B------:R-:W-:Y:S01]  /*3400*/  IADD3 R157, P1, PT, R154, R155, RZ ;  /* 0x0000009b9a9d7210 */ /* 0x000fe20007f3e0ff */
[----:B------:R0:W5:Y:S01]  /*3410*/  LDG.E.U16.CONSTANT R44, desc[UR10][R44.64] ;  /* 0x0000000a2c2c7981 */ /* 0x000162000c1e9500 */
[----:B------:R-:W-:Y:S01]  /*3420*/  LEA.HI.X.SX32 R154, R43, RZ, 0x1, P0 ;  /* 0x000000ff2b9a7211 */ /* 0x000fe200000f0eff */
[----:B------:R-:W-:Y:S01]  /*3430*/  IMAD.WIDE.U32 R42, R159, 0x16, R40 ;  /* 0x000000169f2a7825 */ /* 0x000fe200078e0028 */
[----:B------:R-:W-:-:S03]  /*3440*/  LOP3.LUT R153, R145, 0x10, RZ, 0xc0, !PT ;  /* 0x0000001091997812 */ /* 0x000fc600078ec0ff */
[----:B------:R-:W-:Y:S01]  /*3450*/  IMAD.WIDE.U32 R40, R157, 0x16, R40 ;  /* 0x000000169d287825 */ /* 0x000fe200078e0028 */
[----:B------:R-:W-:-:S03]  /*3460*/  LOP3.LUT R153, R153, 0xf0f0f0f, R148, 0xf8, !PT ;  /* 0x0f0f0f0f99997812 */ /* 0x000fc600078ef894 */
[----:B------:R-:W-:Y:S01]  /*3470*/  IMAD R157, R154, 0x16, RZ ;  /* 0x000000169a9d7824 */ /* 0x000fe200078e02ff */
[----:B------:R-:W-:-:S04]  /*3480*/  SHF.L.U32 R154, R150, 0xb, RZ ;  /* 0x0000000b969a7819 */ /* 0x000fc800000006ff */
[----:B------:R-:W-:Y:S02]  /*3490*/  LOP3.LUT R153, R153, 0x1000, R154, 0xf8, !PT ;  /* 0x0000100099997812 */ /* 0x000fe400078ef89a */
[----:B------:R-:W-:-:S04]  /*34a0*/  SHF.L.U32 R154, R150, 0x12, RZ ;  /* 0x00000012969a7819 */ /* 0x000fc800000006ff */
[----:B------:R-:W-:Y:S02]  /*34b0*/  LOP3.LUT R153, R153, 0x100000, R154, 0xf8, !PT ;  /* 0x0010000099997812 */ /* 0x000fe400078ef89a */
[----:B------:R-:W-:Y:S02]  /*34c0*/  SHF.L.U32 R154, R150, 0x19, RZ ;  /* 0x00000019969a7819 */ /* 0x000fe400000006ff */
[----:B------:R-:W-:Y:S02]  /*34d0*/  IADD3 R43, PT, PT, R43, R157, RZ ;  /* 0x0000009d2b2b7210 */ /* 0x000fe40007ffe0ff */
[----:B------:R-:W-:Y:S02]  /*34e0*/  LOP3.LUT R153, R153, 0x10000000, R154, 0xf8, !PT ;  /* 0x1000000099997812 */ /* 0x000fe400078ef89a */
[----:B------:R-:W-:Y:S01]  /*34f0*/  LEA.HI.X.SX32 R155, R155, RZ, 0x1, P1 ;  /* 0x000000ff9b9b7211 */ /* 0x000fe200008f0eff */
[----:B------:R1:W5:Y:S01]  /*3500*/  LDG.E.U16.CONSTANT R145, desc[UR10][R42.64] ;  /* 0x0000000a2a917981 */ /* 0x000362000c1e9500 */
[----:B0-----:R-:W-:-:S02]  /*3510*/  IADD3 R45, PT, PT, R153, 0x70707070, RZ ;  /* 0x70707070992d7810 */ /* 0x001fc40007ffe0ff */
[----:B------:R-:W-:Y:S01]  /*3520*/  SHF.R.U32.HI R47, RZ, 0xc, R150 ;  /* 0x0000000cff2f7819 */ /* 0x000fe20000011696 */
[----:B------:R-:W-:Y:S01]  /*3530*/  IMAD R155, R155, 0x16, RZ ;  /* 0x000000169b9b7824 */ /* 0x000fe200078e02ff */
[----:B------:R-:W-:Y:S02]  /*3540*/  SHF.R.U32.HI R148, RZ, 0x4, R148 ;  /* 0x00000004ff947819 */ /* 0x000fe40000011694 */
[----:B-1----:R-:W-:Y:S02]  /*3550*/  LOP3.LUT R42, R45, 0x80808080, RZ, 0x3c, !PT ;  /* 0x808080802d2a7812 */ /* 0x002fe400078e3cff */
[----:B------:R-:W-:Y:S02]  /*3560*/  LOP3.LUT R47, R47, 0x10, RZ, 0xc0, !PT ;  /* 0x000000102f2f7812 */ /* 0x000fe400078ec0ff */
[----:B------:R-:W-:Y:S02]  /*3570*/  LOP3.LUT R43, R153, 0x10101010, R42, 0x18, !PT ;  /* 0x10101010992b7812 */ /* 0x000fe400078e182a */
[----:B------:R-:W-:-:S02]  /*3580*/  IADD3 R41, PT, PT, R41, R155, RZ ;  /* 0x0000009b29297210 */ /* 0x000fc40007ffe0ff */
[----:B------:R-:W-:Y:S02]  /*3590*/  LEA R154, R147, R142, 0x10 ;  /* 0x0000008e939a7211 */ /* 0x000fe400078e80ff */
[----:B------:R-:W-:Y:S01]  /*35a0*/  LOP3.LUT R47, R47, 0xf0f0f0f, R148, 0xf8, !PT ;  /* 0x0f0f0f0f2f2f7812 */ /* 0x000fe200078ef894 */
[----:B------:R0:W5:Y:S01]  /*35b0*/  LDG.E.U16.CONSTANT R40, desc[UR10][R40.64] ;  /* 0x0000000a28287981 */ /* 0x000162000c1e9500 */
[----:B------:R-:W-:Y:S02]  /*35c0*/  PRMT R142, R153, 0xba98, RZ ;  /* 0x0000ba98998e7816 */ /* 0x000fe400000000ff */
[----:B------:R-:W-:Y:S02]  /*35d0*/  PRMT R43, R43, 0xba98, RZ ;  /* 0x0000ba982b2b7816 */ /* 0x000fe400000000ff */
[----:B------:R-:W-:Y:S02]  /*35e0*/  SHF.R.U32.HI R148, RZ, 0x5, R150 ;  /* 0x00000005ff947819 */ /* 0x000fe40000011696 */
[----:B------:R-:W-:-:S02]  /*35f0*/  LOP3.LUT R142, R43, 0x7f7f7f7f, R142, 0x60, !PT ;  /* 0x7f7f7f7f2b8e7812 */ /* 0x000fc400078e608e */
[----:B------:R-:W-:Y:S02]  /*3600*/  LOP3.LUT R47, R47, 0x1000, R148, 0xf8, !PT ;  /* 0x000010002f2f7812 */ /* 0x000fe400078ef894 */
[----:B0-----:R-:W-:Y:S02]  /*3610*/  SHF.R.S32.HI R41, RZ, R49, R154 ;  /* 0x00000031ff297219 */ /* 0x001fe4000001149a */
[----:B------:R-:W-:Y:S02]  /*3620*/  SHF.L.U32 R148, R150, 0x2, RZ ;  /* 0x0000000296947819 */ /* 0x000fe400000006ff */
[----:B------:R-:W-:Y:S02]  /*3630*/  LOP3.LUT R42, R142, R42, R43, 0xf4, !PT ;  /* 0x0000002a8e2a7212 */ /* 0x000fe400078ef42b */
[----:B------:R-:W-:Y:S02]  /*3640*/  SHF.L.U32 R43, R41, 0x4, RZ ;  /* 0x00000004292b7819 */ /* 0x000fe400000006ff */
[----:B------:R-:W-:-:S02]  /*3650*/  LOP3.LUT R47, R47, 0x100000, R148, 0xf8, !PT ;  /* 0x001000002f2f7812 */ /* 0x000fc400078ef894 */
[----:B------:R-:W-:Y:S02]  /*3660*/  SHF.L.U32 R150, R150, 0x9, RZ ;  /* 0x0000000996967819 */ /* 0x000fe400000006ff */
[----:B------:R-:W-:Y:S02]  /*3670*/  LEA R144, R149, R144, 0x10 ;  /* 0x0000009095907211 */ /* 0x000fe400078e80ff */
[----:B------:R-:W-:Y:S02]  /*3680*/  SHF.R.U32.HI R45, RZ, 0xc, R41 ;  /* 0x0000000cff2d7819 */ /* 0x000fe40000011629 */
[----:B------:R-:W-:Y:S02]  /*3690*/  LOP3.LUT R43, R43, 0x10, RZ, 0xc0, !PT ;  /* 0x000000102b2b7812 */ /* 0x000fe400078ec0ff */
[----:B------:R-:W-:Y:S02]  /*36a0*/  LOP3.LUT R47, R47, 0x10000000, R150, 0xf8, !PT ;  /* 0x100000002f2f7812 */ /* 0x000fe400078ef896 */
[----:B------:R-:W-:-:S02]  /*36b0*/  SHF.R.U32.HI R142, RZ, 0x4, R144 ;  /* 0x00000004ff8e7819 */ /* 0x000fc40000011690 */
[----:B------:R-:W-:Y:S02]  /*36c0*/  LOP3.LUT R147, R45, 0x10, RZ, 0xc0, !PT ;  /* 0x000000102d937812 */ /* 0x000fe400078ec0ff */
[----:B------:R-:W-:Y:S02]  /*36d0*/  LOP3.LUT R144, R43, 0xf0f0f0f, R144, 0xf8, !PT ;  /* 0x0f0f0f0f2b907812 */ /* 0x000fe400078ef890 */
[----:B------:R-:W-:Y:S02]  /*36e0*/  SHF.L.U32 R45, R41, 0xb, RZ ;  /* 0x0000000b292d7819 */ /* 0x000fe400000006ff */
[----:B------:R-:W-:Y:S02]  /*36f0*/  IADD3 R43, PT, PT, R47, 0x70707070, RZ ;  /* 0x707070702f2b7810 */ /* 0x000fe40007ffe0ff */
[----:B------:R-:W-:Y:S02]  /*3700*/  LOP3.LUT R147, R147, 0xf0f0f0f, R142, 0xf8, !PT ;  /* 0x0f0f0f0f93937812 */ /* 0x000fe400078ef88e */
[----:B------:R-:W-:-:S02]  /*3710*/  SHF.R.U32.HI R148, RZ, 0x5, R41 ;  /* 0x00000005ff947819 */ /* 0x000fc40000011629 */
[----:B------:R-:W-:Y:S02]  /*3720*/  LOP3.LUT R45, R144, 0x1000, R45, 0xf8, !PT ;  /* 0x00001000902d7812 */ /* 0x000fe400078ef82d */
[----:B------:R-:W-:Y:S02]  /*3730*/  LOP3.LUT R142, R43, 0x80808080, RZ, 0x3c, !PT ;  /* 0x808080802b8e7812 */ /* 0x000fe400078e3cff */
[----:B------:R-:W-:Y:S02]  /*3740*/  SHF.L.U32 R144, R41, 0x12, RZ ;  /* 0x0000001229907819 */ /* 0x000fe400000006ff */
[----:B------:R-:W-:Y:S02]  /*3750*/  LOP3.LUT R147, R147, 0x1000, R148, 0xf8, !PT ;  /* 0x0000100093937812 */ /* 0x000fe400078ef894 */
[----:B------:R-:W-:Y:S02]  /*3760*/  LOP3.LUT R43, R47, 0x10101010, R142, 0x18, !PT ;  /* 0x101010102f2b7812 */ /* 0x000fe400078e188e */
[----:B------:R-:W-:-:S02]  /*3770*/  LOP3.LUT R45, R45, 0x100000, R144, 0xf8, !PT ;  /* 0x001000002d2d7812 */ /* 0x000fc400078ef890 */
[----:B------:R-:W-:Y:S02]  /*3780*/  SHF.L.U32 R148, R41, 0x19, RZ ;  /* 0x0000001929947819 */ /* 0x000fe400000006ff */
[----:B------:R-:W-:Y:S02]  /*3790*/  PRMT R144, R47, 0xba98, RZ ;  /* 0x0000ba982f907816 */ /* 0x000fe400000000ff */
[----:B------:R-:W-:Y:S02]  /*37a0*/  PRMT R43, R43, 0xba98, RZ ;  /* 0x0000ba982b2b7816 */ /* 0x000fe400000000ff */
[----:B------:R-:W-:Y:S02]  /*37b0*/  LOP3.LUT R45, R45, 0x10000000, R148, 0xf8, !PT ;  /* 0x100000002d2d7812 */ /* 0x000fe400078ef894 */
[----:B------:R-:W-:Y:S02]  /*37c0*/  LOP3.LUT R144, R43, 0x7f7f7f7f, R144, 0x60, !PT ;  /* 0x7f7f7f7f2b907812 */ /* 0x000fe400078e6090 */
[----:B------:R-:W-:-:S02]  /*37d0*/  SHF.L.U32 R150, R41, 0x2, RZ ;  /* 0x0000000229967819 */ /* 0x000fc400000006ff */
[----:B------:R-:W-:Y:S02]  /*37e0*/  IADD3 R47, PT, PT, R45, 0x70707070, RZ ;  /* 0x707070702d2f7810 */ /* 0x000fe40007ffe0ff */
[----:B------:R-:W-:Y:S01]  /*37f0*/  SHF.L.U32 R148, R41, 0x9, RZ ;  /* 0x0000000929947819 */ /* 0x000fe200000006ff */
[----:B------:R-:W-:Y:S01]  /*3800*/  IMAD R41, R63, 0x41, R35 ;  /* 0x000000413f297824 */ /* 0x000fe200078e0223 */
[----:B------:R-:W-:Y:S02]  /*3810*/  LOP3.LUT R144, R144, R142, R43, 0xf4, !PT ;  /* 0x0000008e90907212 */ /* 0x000fe400078ef42b */
[----:B------:R-:W-:Y:S02]  /*3820*/  LOP3.LUT R147, R147, 0x100000, R150, 0xf8, !PT ;  /* 0x0010000093937812 */ /* 0x000fe400078ef896 */
[----:B------:R-:W-:Y:S02]  /*3830*/  LOP3.LUT R142, R47, 0x80808080, RZ, 0x3c, !PT ;  /* 0x808080802f8e7812 */ /* 0x000fe400078e3cff */
[----:B------:R-:W-:-:S02]  /*3840*/  LEA R47, R41, UR9, 0x2 ;  /* 0x00000009292f7c11 */ /* 0x000fc4000f8e10ff */
[----:B------:R-:W-:Y:S02]  /*3850*/  LOP3.LUT R147, R147, 0x10000000, R148, 0xf8, !PT ;  /* 0x1000000093937812 */ /* 0x000fe400078ef894 */
[----:B------:R-:W-:Y:S02]  /*3860*/  LOP3.LUT R41, R45, 0x10101010, R142, 0x18, !PT ;  /* 0x101010102d297812 */ /* 0x000fe400078e188e */
[----:B------:R-:W-:Y:S02]  /*3870*/  IADD3 R43, PT, PT, R147, 0x70707070, RZ ;  /* 0x70707070932b7810 */ /* 0x000fe40007ffe0ff */
[----:B------:R-:W-:Y:S02]  /*3880*/  PRMT R148, R45, 0xba98, RZ ;  /* 0x0000ba982d947816 */ /* 0x000fe400000000ff */
[----:B------:R-:W-:Y:S02]  /*3890*/  PRMT R41, R41, 0xba98, RZ ;  /* 0x0000ba9829297816 */ /* 0x000fe400000000ff */
[----:B------:R-:W-:-:S02]  /*38a0*/  LOP3.LUT R45, R152, 0x1c, RZ, 0xc0, !PT ;  /* 0x0000001c982d7812 */ /* 0x000fc400078ec0ff */
[----:B------:R-:W-:Y:S01]  /*38b0*/  LEA R146, R151, R146, 0x10 ;  /* 0x0000009297927211 */ /* 0x000fe200078e80ff */
[----:B------:R0:W-:Y:S01]  /*38c0*/  STS [R47], R42 ;  /* 0x0000002a2f007388 */ /* 0x0001e20000000800 */
[----:B------:R-:W-:Y:S02]  /*38d0*/  LOP3.LUT R150, R43, 0x80808080, RZ, 0x3c, !PT ;  /* 0x808080802b967812 */ /* 0x000fe400078e3cff */
[----:B------:R-:W-:Y:S02]  /*38e0*/  LOP3.LUT R148, R41, 0x7f7f7f7f, R148, 0x60, !PT ;  /* 0x7f7f7f7f29947812 */ /* 0x000fe400078e6094 */
[----:B------:R-:W-:Y:S02]  /*38f0*/  LOP3.LUT R43, R147, 0x10101010, R150, 0x18, !PT ;  /* 0x10101010932b7812 */ /* 0x000fe400078e1896 */
[----:B------:R-:W-:Y:S02]  /*3900*/  LOP3.LUT R149, R148, R142, R41, 0xf4, !PT ;  /* 0x0000008e94957212 */ /* 0x000fe400078ef429 */
[----:B0-----:R-:W-:-:S02]  /*3910*/  IADD3 R42, P0, PT, R45, UR12, RZ ;  /* 0x0000000c2d2a7c10 */ /* 0x001fc4000ff1e0ff */
[----:B------:R-:W-:Y:S01]  /*3920*/  SHF.R.S32.HI R45, RZ, R49, R146 ;  /* 0x00000031ff2d7219 */ /* 0x000fe20000011492 */
[----:B------:R-:W-:Y:S01]  /*3930*/  IMAD R142, R62, 0x41, R35 ;  /* 0x000000413e8e7824 */ /* 0x000fe200078e0223 */
[----:B------:R0:W-:Y:S01]  /*3940*/  STS [R47+0x4], R144 ;  /* 0x000004902f007388 */ /* 0x0001e20000000800 */
[----:B------:R-:W-:Y:S02]  /*3950*/  PRMT R154, R147, 0xba98, RZ ;  /* 0x0000ba98939a7816 */ /* 0x000fe400000000ff */
[----:B------:R-:W-:Y:S02]  /*3960*/  PRMT R43, R43, 0xba98, RZ ;  /* 0x0000ba982b2b7816 */ /* 0x000fe400000000ff */
[----:B------:R-:W-:Y:S02]  /*3970*/  LEA R143, R143, R140, 0x10 ;  /* 0x0000008c8f8f7211 */ /* 0x000fe400078e80ff */
[----:B------:R-:W-:Y:S02]  /*3980*/  SHF.R.U32.HI R146, RZ, 0xc, R45 ;  /* 0x0000000cff927819 */ /* 0x000fe4000001162d */
[----:B0-----:R-:W-:-:S02]  /*3990*/  SHF.L.U32 R47, R45, 0x4, RZ ;  /* 0x000000042d2f7819 */ /* 0x001fc400000006ff */
[----:B------:R-:W-:Y:S02]  /*39a0*/  LEA R140, R142, UR9, 0x2 ;  /* 0x000000098e8c7c11 */ /* 0x000fe4000f8e10ff */
[----:B------:R-:W-:Y:S02]  /*39b0*/  LOP3.LUT R142, R47, 0x10, RZ, 0xc0, !PT ;  /* 0x000000102f8e7812 */ /* 0x000fe400078ec0ff */
[----:B------:R-:W-:Y:S02]  /*39c0*/  LOP3.LUT R41, R43, 0x7f7f7f7f, R154, 0x60, !PT ;  /* 0x7f7f7f7f2b297812 */ /* 0x000fe400078e609a */
[----:B------:R-:W-:Y:S02]  /*39d0*/  SHF.R.U32.HI R144, RZ, 0x4, R143 ;  /* 0x00000004ff907819 */ /* 0x000fe4000001168f */
[----:B------:R-:W-:Y:S02]  /*39e0*/  LOP3.LUT R47, R146, 0x10, RZ, 0xc0, !PT ;  /* 0x00000010922f7812 */ /* 0x000fe400078ec0ff */
[----:B------:R-:W-:-:S02]  /*39f0*/  LEA.HI R159, R141, UR4, RZ, 0x1d ;  /* 0x000000048d9f7c11 */ /* 0x000fc4000f8fe8ff */
[----:B------:R-:W-:Y:S02]  /*3a00*/  LOP3.LUT R142, R142, 0xf0f0f0f, R143, 0xf8, !PT ;  /* 0x0f0f0f0f8e8e7812 */ /* 0x000fe400078ef88f */
[----:B------:R-:W-:Y:S02]  /*3a10*/  LOP3.LUT R41, R41, R150, R43, 0xf4, !PT ;  /* 0x0000009629297212 */ /* 0x000fe400078ef42b */
[----:B------:R-:W-:Y:S02]  /*3a20*/  LOP3.LUT R143, R47, 0xf0f0f0f, R144, 0xf8, !PT ;  /* 0x0f0f0f0f2f8f7812 */ /* 0x000fe400078ef890 */
[----:B------:R-:W-:Y:S02]  /*3a30*/  IADD3.X R43, PT, PT, RZ, UR13, RZ, P0, !PT ;  /* 0x0000000dff2b7c10 */ /* 0x000fe400087fe4ff */
[----:B------:R-:W-:Y:S02]  /*3a40*/  SHF.L.U32 R47, R45, 0xb, RZ ;  /* 0x0000000b2d2f7819 */ /* 0x000fe400000006ff */
[----:B------:R-:W-:-:S02]  /*3a50*/  IADD3 R151, PT, PT, R37, R159, RZ ;  /* 0x0000009f25977210 */ /* 0x000fc40007ffe0ff */
[----:B------:R-:W-:Y:S02]  /*3a60*/  SHF.R.U32.HI R148, RZ, 0x5, R45 ;  /* 0x00000005ff947819 */ /* 0x000fe4000001162d */
[----:B------:R-:W-:Y:S02]  /*3a70*/  LOP3.LUT R47, R142, 0x1000, R47, 0xf8, !PT ;  /* 0x000010008e2f7812 */ /* 0x000fe400078ef82f */
[----:B------:R-:W-:Y:S01]  /*3a80*/  LOP3.LUT R148, R143, 0x1000, R148, 0xf8, !PT ;  /* 0x000010008f947812 */ /* 0x000fe200078ef894 */
[----:B------:R-:W-:-:S05]  /*3a90*/  IMAD.WIDE R142, R151, 0x24, R42 ;  /* 0x00000024978e7825 */ /* 0x000fca00078e022a */
[----:B------:R-:W5:Y:S01]  /*3aa0*/  LDG.E.CONSTANT R163, desc[UR10][R142.64+0x4] ;  /* 0x0000040a8ea37981 */ /* 0x000f62000c1e9900 */
[----:B------:R-:W-:-:S03]  /*3ab0*/  SHF.L.U32 R144, R45, 0x12, RZ ;  /* 0x000000122d907819 */ /* 0x000fc600000006ff */
[----:B------:R0:W-:Y:S01]  /*3ac0*/  STS [R140], R149 ;  /* 0x000000958c007388 */ /* 0x0001e20000000800 */
[----:B------:R-:W-:Y:S02]  /*3ad0*/  LOP3.LUT R47, R47, 0x100000, R144, 0xf8, !PT ;  /* 0x001000002f2f7812 */ /* 0x000fe400078ef890 */
[C---:B------:R-:W-:Y:S02]  /*3ae0*/  SHF.L.U32 R144, R45.reuse, 0x19, RZ ;  /* 0x000000192d907819 */ /* 0x040fe400000006ff */
[C---:B0-----:R-:W-:Y:S02]  /*3af0*/  SHF.L.U32 R149, R45.reuse, 0x2, RZ ;  /* 0x000000022d957819 */ /* 0x041fe400000006ff */
[----:B------:R-:W-:Y:S02]  /*3b00*/  SHF.L.U32 R45, R45, 0x9, RZ ;  /* 0x000000092d2d7819 */ /* 0x000fe400000006ff */
[----:B------:R-:W-:Y:S02]  /*3b10*/  LOP3.LUT R148, R148, 0x100000, R149, 0xf8, !PT ;  /* 0x0010000094947812 */ /* 0x000fe400078ef895 */
[----:B------:R-:W-:-:S02]  /*3b20*/  LOP3.LUT R47, R47, 0x10000000, R144, 0xf8, !PT ;  /* 0x100000002f2f7812 */ /* 0x000fc400078ef890 */
[----:B------:R-:W-:Y:S02]  /*3b30*/  LOP3.LUT R150, R148, 0x10000000, R45, 0xf8, !PT ;  /* 0x1000000094967812 */ /* 0x000fe400078ef82d */
[----:B------:R-:W0:Y:S01]  /*3b40*/  S2R R45, SR_TID.X ;  /* 0x00000000002d7919 */ /* 0x000e220000002100 */
[-C--:B------:R-:W-:Y:S02]  /*3b50*/  IADD3 R147, PT, PT, R38, R159.reuse, RZ ;  /* 0x0000009f26937210 */ /* 0x080fe40007ffe0ff */
[----:B------:R-:W-:Y:S02]  /*3b60*/  IADD3 R144, PT, PT, R47, 0x70707070, RZ ;  /* 0x707070702f907810 */ /* 0x000fe40007ffe0ff */
[----:B------:R-:W-:Y:S01]  /*3b70*/  IADD3 R149, PT, PT, R0, R159, RZ ;  /* 0x0000009f00957210 */ /* 0x000fe20007ffe0ff */
[----:B------:R-:W-:Y:S01]  /*3b80*/  IMAD.WIDE R146, R147, 0x24, R42 ;  /* 0x0000002493927825 */ /* 0x000fe200078e022a */
[----:B------:R-:W-:Y:S01]  /*3b90*/  LOP3.LUT R144, R144, 0x80808080, RZ, 0x3c, !PT ;  /* 0x8080808090907812 */ /* 0x000fe200078e3cff */
[----:B------:R1:W-:Y:S03]  /*3ba0*/  STS [R140+0x4], R41 ;  /* 0x000004298c007388 */ /* 0x0003e60000000800 */
[----:B------:R-:W-:Y:S01]  /*3bb0*/  LOP3.LUT R148, R47, 0x10101010, R144, 0x18, !PT ;  /* 0x101010102f947812 */ /* 0x000fe200078e1890 */
[----:B------:R2:W5:Y:S01]  /*3bc0*/  LDG.E.CONSTANT R165, desc[UR10][R146.64+0x4] ;  /* 0x0000040a92a57981 */ /* 0x000562000c1e9900 */
[----:B-1----:R-:W-:-:S02]  /*3bd0*/  IADD3 R41, PT, PT, R150, 0x70707070, RZ ;  /* 0x7070707096297810 */ /* 0x002fc40007ffe0ff */
[----:B------:R-:W-:Y:S01]  /*3be0*/  PRMT R140, R47, 0xba98, RZ ;  /* 0x0000ba982f8c7816 */ /* 0x000fe200000000ff */
[----:B--2---:R-:W-:Y:S01]  /*3bf0*/  IMAD.WIDE R146, R149, 0x24, R42 ;  /* 0x0000002495927825 */ /* 0x004fe200078e022a */
[----:B------:R-:W-:Y:S02]  /*3c00*/  PRMT R149, R148, 0xba98, RZ ;  /* 0x0000ba9894957816 */ /* 0x000fe400000000ff */
[----:B------:R-:W-:Y:S02]  /*3c10*/  LOP3.LUT R41, R41, 0x80808080, RZ, 0x3c, !PT ;  /* 0x8080808029297812 */ /* 0x000fe400078e3cff */
[----:B------:R-:W-:Y:S01]  /*3c20*/  IADD3 R151, PT, PT, R2, R159, RZ ;  /* 0x0000009f02977210 */ /* 0x000fe20007ffe0ff */
[----:B------:R-:W2:Y:S01]  /*3c30*/  LDG.E.CONSTANT R164, desc[UR10][R146.64+0x4] ;  /* 0x0000040a92a47981 */ /* 0x000ea2000c1e9900 */
[----:B------:R-:W-:Y:S02]  /*3c40*/  LOP3.LUT R140, R149, 0x7f7f7f7f, R140, 0x60, !PT ;  /* 0x7f7f7f7f958c7812 */ /* 0x000fe400078e608c */
[----:B------:R-:W-:Y:S01]  /*3c50*/  LOP3.LUT R47, R150, 0x10101010, R41, 0x18, !PT ;  /* 0x10101010962f7812 */ /* 0x000fe200078e1829 */
[----:B------:R-:W-:Y:S01]  /*3c60*/  IMAD.WIDE R142, R151, 0x24, R42 ;  /* 0x00000024978e7825 */ /* 0x000fe200078e022a */
[----:B------:R-:W-:-:S02]  /*3c70*/  LOP3.LUT R149, R140, R144, R149, 0xf4, !PT ;  /* 0x000000908c957212 */ /* 0x000fc400078ef495 */
[----:B------:R-:W-:Y:S02]  /*3c80*/  PRMT R151, R150, 0xba98, RZ ;  /* 0x0000ba9896977816 */ /* 0x000fe400000000ff */
[----:B------:R-:W-:Y:S01]  /*3c90*/  PRMT R140, R47, 0xba98, RZ ;  /* 0x0000ba982f8c7816 */ /* 0x000fe200000000ff */
[----:B------:R1:W2:Y:S01]  /*3ca0*/  LDG.E.CONSTANT R162, desc[UR10][R142.64+0x4] ;  /* 0x0000040a8ea27981 */ /* 0x0002a2000c1e9900 */
[----:B------:R-:W-:Y:S02]  /*3cb0*/  SHF.R.S32.HI R144, RZ, 0x1f, R57 ;  /* 0x0000001fff907819 */ /* 0x000fe40000011439 */
[----:B------:R-:W-:Y:S02]  /*3cc0*/  LOP3.LUT R47, R140, 0x7f7f7f7f, R151, 0x60, !PT ;  /* 0x7f7f7f7f8c2f7812 */ /* 0x000fe400078e6097 */
[----:B------:R-:W-:Y:S02]  /*3cd0*/  LEA.HI R144, R144, R57, RZ, 0x2 ;  /* 0x0000003990907211 */ /* 0x000fe400078f10ff */
[----:B------:R-:W-:-:S02]  /*3ce0*/  LOP3.LUT R47, R47, R41, R140, 0xf4, !PT ;  /* 0x000000292f2f7212 */ /* 0x000fc400078ef48c */
[----:B------:R-:W-:Y:S02]  /*3cf0*/  SHF.R.S32.HI R140, RZ, 0x1f, R39 ;  /* 0x0000001fff8c7819 */ /* 0x000fe40000011427 */
[----:B0-----:R-:W-:Y:S02]  /*3d00*/  LOP3.LUT R41, R45, 0x7, RZ, 0xc0, !PT ;  /* 0x000000072d297812 */ /* 0x001fe400078ec0ff */
[----:B-1----:R-:W-:Y:S02]  /*3d10*/  SHF.R.S32.HI R143, RZ, 0x1f, R58 ;  /* 0x0000001fff8f7819 */ /* 0x002fe4000001143a */
[----:B------:R-:W-:Y:S02]  /*3d20*/  LEA.HI R148, R140, R39, RZ, 0x2 ;  /* 0x000000278c947211 */ /* 0x000fe400078f10ff */
[----:B------:R-:W-:Y:S02]  /*3d30*/  SHF.R.S32.HI R45, RZ, 0x1f, R56 ;  /* 0x0000001fff2d7819 */ /* 0x000fe40000011438 */
[----:B------:R-:W-:-:S02]  /*3d40*/  LEA.HI R140, R144, R41, RZ, 0x1e ;  /* 0x00000029908c7211 */ /* 0x000fc400078ff0ff */
[----:B------:R-:W-:Y:S02]  /*3d50*/  LEA.HI R142, R143, R58, RZ, 0x2 ;  /* 0x0000003a8f8e7211 */ /* 0x000fe400078f10ff */
[----:B------:R-:W-:Y:S02]  /*3d60*/  LEA R144, R54, R51, 0x10 ;  /* 0x0000003336907211 */ /* 0x000fe400078e80ff */
[----:B------:R-:W-:Y:S02]  /*3d70*/  LEA.HI R146, R45, R56, RZ, 0x2 ;  /* 0x000000382d927211 */ /* 0x000fe400078f10ff */
[----:B------:R-:W-:Y:S01]  /*3d80*/  LEA.HI R45, R142, R41, RZ, 0x1e ;  /* 0x000000298e2d7211 */ /* 0x000fe200078ff0ff */
[----:B------:R-:W-:Y:S01]  /*3d90*/  IMAD R142, R61, 0x41, R35 ;  /* 0x000000413d8e7824 */ /* 0x000fe200078e0223 */
[----:B------:R-:W-:Y:S02]  /*3da0*/  SHF.R.S32.HI R51, RZ, R49, R144 ;  /* 0x00000031ff337219 */ /* 0x000fe40000011490 */
[----:B----4-:R-:W-:-:S02]  /*3db0*/  LEA R50, R50, R53, 0x10 ;  /* 0x0000003532327211 */ /* 0x010fc400078e80ff */
[----:B------:R-:W-:Y:S02]  /*3dc0*/  SHF.L.U32 R53, R51, 0x4, RZ ;  /* 0x0000000433357819 */ /* 0x000fe400000006ff */
[----:B------:R-:W-:Y:S02]  /*3dd0*/  LEA R54, R142, UR9, 0x2 ;  /* 0x000000098e367c11 */ /* 0x000fe4000f8e10ff */
[----:B------:R-:W-:Y:S02]  /*3de0*/  SHF.R.U32.HI R142, RZ, 0xc, R51 ;  /* 0x0000000cff8e7819 */ /* 0x000fe40000011633 */
[----:B------:R-:W-:Y:S02]  /*3df0*/  LOP3.LUT R53, R53, 0x10, RZ, 0xc0, !PT ;  /* 0x0000001035357812 */ /* 0x000fe400078ec0ff */
[----:B------:R-:W-:Y:S02]  /*3e00*/  LOP3.LUT R143, R142, 0x10, RZ, 0xc0, !PT ;  /* 0x000000108e8f7812 */ /* 0x000fe400078ec0ff */
[----:B------:R-:W-:-:S02]  /*3e10*/  SHF.R.U32.HI R142, RZ, 0x4, R50 ;  /* 0x00000004ff8e7819 */ /* 0x000fc40000011632 */
[----:B------:R-:W-:Y:S02]  /*3e20*/  LOP3.LUT R53, R53, 0xf0f0f0f, R50, 0xf8, !PT ;  /* 0x0f0f0f0f35357812 */ /* 0x000fe400078ef832 */
[----:B------:R-:W-:-:S04]  /*3e30*/  SHF.L.U32 R50, R51, 0xb, RZ ;  /* 0x0000000b33327819 */ /* 0x000fc800000006ff */
[----:B------:R-:W-:Y:S02]  /*3e40*/  LOP3.LUT R50, R53, 0x1000, R50, 0xf8, !PT ;  /* 0x0000100035327812 */ /* 0x000fe400078ef832 */
[----:B------:R-:W-:Y:S02]  /*3e50*/  SHF.L.U32 R53, R51, 0x12, RZ ;  /* 0x0000001233357819 */ /* 0x000fe400000006ff */
[----:B------:R-:W-:Y:S02]  /*3e60*/  LOP3.LUT R142, R143, 0xf0f0f0f, R142, 0xf8, !PT ;  /* 0x0f0f0f0f8f8e7812 */ /* 0x000fe400078ef88e */
[----:B------:R-:W-:Y:S02]  /*3e70*/  LOP3.LUT R50, R50, 0x100000, R53, 0xf8, !PT ;  /* 0x0010000032327812 */ /* 0x000fe400078ef835 */
[----:B------:R-:W-:Y:S02]  /*3e80*/  SHF.L.U32 R53, R51, 0x19, RZ ;  /* 0x0000001933357819 */ /* 0x000fe400000006ff */
[----:B------:R-:W-:-:S02]  /*3e90*/  SHF.R.U32.HI R143, RZ, 0x5, R51 ;  /* 0x00000005ff8f7819 */ /* 0x000fc40000011633 */
[----:B------:R-:W-:Y:S02]  /*3ea0*/  LOP3.LUT R50, R50, 0x10000000, R53, 0xf8, !PT ;  /* 0x1000000032327812 */ /* 0x000fe400078ef835 */
[----:B------:R-:W-:Y:S02]  /*3eb0*/  LOP3.LUT R142, R142, 0x1000, R143, 0xf8, !PT ;  /* 0x000010008e8e7812 */ /* 0x000fe400078ef88f */
[C---:B------:R-:W-:Y:S02]  /*3ec0*/  SHF.L.U32 R143, R51.reuse, 0x2, RZ ;  /* 0x00000002338f7819 */ /* 0x040fe400000006ff */
[----:B------:R-:W-:Y:S02]  /*3ed0*/  SHF.L.U32 R53, R51, 0x9, RZ ;  /* 0x0000000933357819 */ /* 0x000fe400000006ff */
[----:B------:R-:W-:Y:S02]  /*3ee0*/  LEA R48, R48, R55, 0x10 ;  /* 0x0000003730307211 */ /* 0x000fe400078e80ff */
[----:B------:R-:W-:-:S02]  /*3ef0*/  IADD3 R51, PT, PT, R50, 0x70707070, RZ ;  /* 0x7070707032337810 */ /* 0x000fc40007ffe0ff */
[----:B------:R-:W-:Y:S02]  /*3f00*/  LOP3.LUT R142, R142, 0x100000, R143, 0xf8, !PT ;  /* 0x001000008e8e7812 */ /* 0x000fe400078ef88f */
[----:B------:R-:W-:Y:S02]  /*3f10*/  SHF.R.S32.HI R49, RZ, R49, R48 ;  /* 0x00000031ff317219 */ /* 0x000fe40000011430 */
[----:B------:R-:W-:Y:S02]  /*3f20*/  LOP3.LUT R51, R51, 0x80808080, RZ, 0x3c, !PT ;  /* 0x8080808033337812 */ /* 0x000fe400078e3cff */
[----:B------:R-:W-:Y:S02]  /*3f30*/  LOP3.LUT R48, R142, 0x10000000, R53, 0xf8, !PT ;  /* 0x100000008e307812 */ /* 0x000fe400078ef835 */
[----:B------:R-:W-:Y:S02]  /*3f40*/  LEA R139, R139, R52, 0x10 ;  /* 0x000000348b8b7211 */ /* 0x000fe400078e80ff */
[----:B------:R-:W-:-:S02]  /*3f50*/  SHF.L.U32 R53, R49, 0x4, RZ ;  /* 0x0000000431357819 */ /* 0x000fc400000006ff */
[----:B------:R-:W-:Y:S01]  /*3f60*/  LOP3.LUT R52, R50, 0x10101010, R51, 0x18, !PT ;  /* 0x1010101032347812 */ /* 0x000fe200078e1833 */
[----:B------:R0:W-:Y:S01]  /*3f70*/  STS [R54+0x4], R47 ;  /* 0x0000042f36007388 */ /* 0x0001e20000000800 */
[----:B------:R-:W-:Y:S02]  /*3f80*/  SHF.R.U32.HI R143, RZ, 0xc, R49 ;  /* 0x0000000cff8f7819 */ /* 0x000fe40000011631 */
[----:B------:R-:W-:Y:S01]  /*3f90*/  LOP3.LUT R142, R53, 0x10, RZ, 0xc0, !PT ;  /* 0x00000010358e7812 */ /* 0x000fe200078ec0ff */
[----:B------:R1:W-:Y:S01]  /*3fa0*/  STS [R54], R149 ;  /* 0x0000009536007388 */ /* 0x0003e20000000800 */
[----:B------:R-:W-:Y:S02]  /*3fb0*/  PRMT R52, R52, 0xba98, RZ ;  /* 0x0000ba9834347816 */ /* 0x000fe400000000ff */
[----:B------:R-:W-:Y:S02]  /*3fc0*/  SHF.R.U32.HI R55, RZ, 0x4, R139 ;  /* 0x00000004ff377819 */ /* 0x000fe4000001168b */
[----:B0-----:R-:W-:-:S02]  /*3fd0*/  PRMT R47, R50, 0xba98, RZ ;  /* 0x0000ba98322f7816 */ /* 0x001fc400000000ff */
[----:B------:R-:W-:Y:S02]  /*3fe0*/  IADD3 R50, PT, PT, R48, 0x70707070, RZ ;  /* 0x7070707030327810 */ /* 0x000fe40007ffe0ff */
[----:B-1----:R-:W-:Y:S02]  /*3ff0*/  LOP3.LUT R54, R143, 0x10, RZ, 0xc0, !PT ;  /* 0x000000108f367812 */ /* 0x002fe400078ec0ff */
[----:B------:R-:W-:Y:S02]  /*4000*/  LOP3.LUT R142, R142, 0xf0f0f0f, R139, 0xf8, !PT ;  /* 0x0f0f0f0f8e8e7812 */ /* 0x000fe400078ef88b */
[----:B------:R-:W-:Y:S02]  /*4010*/  LOP3.LUT R47, R52, 0x7f7f7f7f, R47, 0x60, !PT ;  /* 0x7f7f7f7f342f7812 */ /* 0x000fe400078e602f */
[----:B------:R-:W-:Y:S02]  /*4020*/  SHF.L.U32 R53, R49, 0xb, RZ ;  /* 0x0000000b31357819 */ /* 0x000fe400000006ff */
[----:B------:R-:W-:-:S02]  /*4030*/  LOP3.LUT R139, R50, 0x80808080, RZ, 0x3c, !PT ;  /* 0x80808080328b7812 */ /* 0x000fc400078e3cff */
[----:B------:R-:W-:Y:S02]  /*4040*/  LOP3.LUT R54, R54, 0xf0f0f0f, R55, 0xf8, !PT ;  /* 0x0f0f0f0f36367812 */ /* 0x000fe400078ef837 */
[----:B------:R-:W-:Y:S02]  /*4050*/  SHF.R.U32.HI R55, RZ, 0x5, R49 ;  /* 0x00000005ff377819 */ /* 0x000fe40000011631 */
[----:B------:R-:W-:Y:S02]  /*4060*/  LOP3.LUT R47, R47, R51, R52, 0xf4, !PT ;  /* 0x000000332f2f7212 */ /* 0x000fe400078ef434 */
[----:B------:R-:W-:Y:S02]  /*4070*/  LOP3.LUT R53, R142, 0x1000, R53, 0xf8, !PT ;  /* 0x000010008e357812 */ /* 0x000fe400078ef835 */
[----:B------:R-:W-:Y:S02]  /*4080*/  LOP3.LUT R50, R48, 0x10101010, R139, 0x18, !PT ;  /* 0x1010101030327812 */ /* 0x000fe400078e188b */
[----:B------:R-:W-:-:S02]  /*4090*/  SHF.L.U32 R52, R49, 0x12, RZ ;  /* 0x0000001231347819 */ /* 0x000fc400000006ff */
[----:B------:R-:W-:Y:S02]  /*40a0*/  LOP3.LUT R54, R54, 0x1000, R55, 0xf8, !PT ;  /* 0x0000100036367812 */ /* 0x000fe400078ef837 */
[----:B------:R-:W-:Y:S02]  /*40b0*/  SHF.L.U32 R55, R49, 0x2, RZ ;  /* 0x0000000231377819 */ /* 0x000fe400000006ff */
[----:B------:R-:W-:Y:S02]  /*40c0*/  PRMT R51, R48, 0xba98, RZ ;  /* 0x0000ba9830337816 */ /* 0x000fe400000000ff */
[----:B------:R-:W-:Y:S02]  /*40d0*/  PRMT R50, R50, 0xba98, RZ ;  /* 0x0000ba9832327816 */ /* 0x000fe400000000ff */
[----:B------:R-:W-:Y:S02]  /*40e0*/  LOP3.LUT R52, R53, 0x100000, R52, 0xf8, !PT ;  /* 0x0010000035347812 */ /* 0x000fe400078ef834 */
[----:B------:R-:W-:-:S02]  /*40f0*/  SHF.L.U32 R53, R49, 0x19, RZ ;  /* 0x0000001931357819 */ /* 0x000fc400000006ff */
[----:B------:R-:W-:Y:S02]  /*4100*/  LOP3.LUT R54, R54, 0x100000, R55, 0xf8, !PT ;  /* 0x0010000036367812 */ /* 0x000fe400078ef837 */
[----:B------:R-:W-:Y:S02]  /*4110*/  LOP3.LUT R51, R50, 0x7f7f7f7f, R51, 0x60, !PT ;  /* 0x7f7f7f7f32337812 */ /* 0x000fe400078e6033 */
[----:B------:R-:W-:Y:S02]  /*4120*/  SHF.L.U32 R55, R49, 0x9, RZ ;  /* 0x0000000931377819 */ /* 0x000fe400000006ff */
[----:B------:R-:W-:Y:S01]  /*4130*/  LOP3.LUT R49, R52, 0x10000000, R53, 0xf8, !PT ;  /* 0x1000000034317812 */ /* 0x000fe200078ef835 */
[----:B------:R-:W-:Y:S01]  /*4140*/  IMAD R48, R60, 0x41, R35 ;  /* 0x000000413c307824 */ /* 0x000fe200078e0223 */
[----:B------:R-:W-:Y:S02]  /*4150*/  LOP3.LUT R139, R51, R139, R50, 0xf4, !PT ;  /* 0x0000008b338b7212 */ /* 0x000fe400078ef432 */
[----:B------:R-:W-:-:S02]  /*4160*/  IADD3 R50, PT, PT, R49, 0x70707070, RZ ;  /* 0x7070707031327810 */ /* 0x000fc40007ffe0ff */
[----:B------:R-:W-:Y:S01]  /*4170*/  LOP3.LUT R143, R54, 0x10000000, R55, 0xf8, !PT ;  /* 0x10000000368f7812 */ /* 0x000fe200078ef837 */
[----:B------:R-:W0:Y:S01]  /*4180*/  S2UR UR8, SR_CgaCtaId ;  /* 0x00000000000879c3 */ /* 0x000e220000008800 */
[----:B------:R-:W-:Y:S02]  /*4190*/  LEA R142, R48, UR9, 0x2 ;  /* 0x00000009308e7c11 */ /* 0x000fe4000f8e10ff */
[----:B------:R-:W-:Y:S02]  /*41a0*/  LOP3.LUT R54, R50, 0x80808080, RZ, 0x3c, !PT ;  /* 0x8080808032367812 */ /* 0x000fe400078e3cff */
[----:B------:R-:W-:Y:S02]  /*41b0*/  IADD3 R48, PT, PT, R143, 0x70707070, RZ ;  /* 0x707070708f307810 */ /* 0x000fe40007ffe0ff */
[-C--:B------:R-:W-:Y:S02]  /*41c0*/  LEA.HI R148, R148, R41.reuse, RZ, 0x1e ;  /* 0x0000002994947211 */ /* 0x080fe400078ff0ff */
[----:B------:R-:W-:-:S02]  /*41d0*/  LEA.HI R41, R146, R41, RZ, 0x1e ;  /* 0x0000002992297211 */ /* 0x000fc400078ff0ff */
[C---:B------:R-:W-:Y:S02]  /*41e0*/  LOP3.LUT R55, R49.reuse, 0x10101010, R54, 0x18, !PT ;  /* 0x1010101031377812 */ /* 0x040fe400078e1836 */
[----:B------:R-:W-:Y:S02]  /*41f0*/  LOP3.LUT R146, R48, 0x80808080, RZ, 0x3c, !PT ;  /* 0x8080808030927812 */ /* 0x000fe400078e3cff */
[----:B------:R-:W-:Y:S02]  /*4200*/  PRMT R144, R49, 0xba98, RZ ;  /* 0x0000ba9831907816 */ /* 0x000fe400000000ff */
[----:B------:R-:W-:Y:S02]  /*4210*/  PRMT R55, R55, 0xba98, RZ ;  /* 0x0000ba9837377816 */ /* 0x000fe400000000ff */
[----:B------:R-:W-:Y:S02]  /*4220*/  LOP3.LUT R147, R143, 0x10101010, R146, 0x18, !PT ;  /* 0x101010108f937812 */ /* 0x000fe400078e1892 */
[----:B------:R-:W-:-:S02]  /*4230*/  LOP3.LUT R144, R55, 0x7f7f7f7f, R144, 0x60, !PT ;  /* 0x7f7f7f7f37907812 */ /* 0x000fc400078e6090 */
[----:B------:R-:W-:Y:S02]  /*4240*/  PRMT R150, R143, 0xba98, RZ ;  /* 0x0000ba988f967816 */ /* 0x000fe400000000ff */
[----:B------:R-:W-:Y:S01]  /*4250*/  PRMT R147, R147, 0xba98, RZ ;  /* 0x0000ba9893937816 */ /* 0x000fe200000000ff */
[----:B------:R1:W-:Y:S01]  /*4260*/  STS [R142], R47 ;  /* 0x0000002f8e007388 */ /* 0x0003e20000000800 */
[-C--:B------:R-:W-:Y:S01]  /*4270*/  IADD3 R51, PT, PT, R4, R159.reuse, RZ ;  /* 0x0000009f04337210 */ /* 0x080fe20007ffe0ff */
[----:B------:R-:W-:Y:S01]  /*4280*/  IMAD R35, R59, 0x41, R35 ;  /* 0x000000413b237824 */ /* 0x000fe200078e0223 */
[-C--:B------:R-:W-:Y:S01]  /*4290*/  IADD3 R155, PT, PT, R5, R159.reuse, RZ ;  /* 0x0000009f059b7210 */ /* 0x080fe20007ffe0ff */
[----:B------:R-:W-:Y:S01]  /*42a0*/  UMOV UR5, 0x400 ;  /* 0x0000040000057882 */ /* 0x000fe20000000000 */
[-C--:B------:R-:W-:Y:S01]  /*42b0*/  IADD3 R151, PT, PT, R9, R159.reuse, RZ ;  /* 0x0000009f09977210 */ /* 0x080fe20007ffe0ff */
[----:B------:R-:W-:Y:S01]  /*42c0*/  IMAD.WIDE R50, R51, 0x24, R42 ;  /* 0x0000002433327825 */ /* 0x000fe200078e022a */
[----:B-1----:R-:W-:Y:S01]  /*42d0*/  LOP3.LUT R47, R144, R54, R55, 0xf4, !PT ;  /* 0x00000036902f7212 */ /* 0x002fe200078ef437 */
[----:B------:R-:W-:Y:S01]  /*42e0*/  UIADD3 UR5, UPT, UPT, UR5, 0x4100, URZ ;  /* 0x0000410005057890 */ /* 0x000fe2000fffe0ff */
[----:B------:R-:W-:Y:S01]  /*42f0*/  LOP3.LUT R144, R147, 0x7f7f7f7f, R150, 0x60, !PT ;  /* 0x7f7f7f7f93907812 */ /* 0x000fe200078e6096 */
[----:B------:R-:W-:Y:S01]  /*4300*/  IMAD.WIDE R154, R155, 0x24, R42 ;  /* 0x000000249b9a7825 */ /* 0x000fe200078e022a */
[----:B------:R-:W-:Y:S01]  /*4310*/  IADD3 R55, PT, PT, R6, R159, RZ ;  /* 0x0000009f06377210 */ /* 0x000fe20007ffe0ff */
[----:B------:R-:W4:Y:S01]  /*4320*/  LDG.E.CONSTANT R49, desc[UR10][R50.64+0x4] ;  /* 0x0000040a32317981 */ /* 0x000f22000c1e9900 */
[----:B------:R-:W-:-:S02]  /*4330*/  LOP3.LUT R144, R144, R146, R147, 0xf4, !PT ;  /* 0x0000009290907212 */ /* 0x000fc400078ef493 */
[----:B------:R-:W-:Y:S01]  /*4340*/  LEA R35, R35, UR9, 0x2 ;  /* 0x0000000923237c11 */ /* 0x000fe2000f8e10ff */
[----:B0-----:R-:W-:Y:S01]  /*4350*/  ULEA UR5, UR8, UR5, 0x18 ;  /* 0x0000000508057291 */ /* 0x001fe2000f8ec0ff */
[-C--:B------:R-:W-:Y:S01]  /*4360*/  IADD3 R53, PT, PT, R3, R159.reuse, RZ ;  /* 0x0000009f03357210 */ /* 0x080fe20007ffe0ff */
[----:B------:R0:W-:Y:S01]  /*4370*/  STS [R142+0x4], R139 ;  /* 0x0000048b8e007388 */ /* 0x0001e20000000800 */
[-C--:B------:R-:W-:Y:S01]  /*4380*/  IADD3 R147, PT, PT, R7, R159.reuse, RZ ;  /* 0x0000009f07937210 */ /* 0x080fe20007ffe0ff */
[--C-:B------:R-:W-:Y:S01]  /*4390*/  IMAD.WIDE R54, R55, 0x24, R42.reuse ;  /* 0x0000002437367825 */ /* 0x100fe200078e022a */
[----:B------:R-:W-:Y:S01]  /*43a0*/  IADD3 R143, PT, PT, R8, R159, RZ ;  /* 0x0000009f088f7210 */ /* 0x000fe20007ffe0ff */
[----:B------:R1:W4:Y:S01]  /*43b0*/  LDG.E.CONSTANT R50, desc[UR10][R154.64+0x4] ;  /* 0x0000040a9a327981 */ /* 0x000322000c1e9900 */
[----:B------:R-:W-:Y:S01]  /*43c0*/  LEA R45, R58, R45, 0x3 ;  /* 0x0000002d3a2d7211 */ /* 0x000fe200078e18ff */
[--C-:B------:R-:W-:Y:S02]  /*43d0*/  IMAD.WIDE R150, R151, 0x24, R42.reuse ;  /* 0x0000002497967825 */ /* 0x100fe400078e022a */
[----:B------:R-:W-:Y:S04]  /*43e0*/  STS [R35], R47 ;  /* 0x0000002f23007388 */ /* 0x000fe80000000800 */
[----:B------:R3:W-:Y:S01]  /*43f0*/  STS [R35+0x4], R144 ;  /* 0x0000049023007388 */ /* 0x0007e20000000800 */
[----:B-1----:R-:W-:Y:S01]  /*4400*/  IADD3 R155, PT, PT, R12, R159, RZ ;  /* 0x0000009f0c9b7210 */ /* 0x002fe20007ffe0ff */
[----:B------:R-:W-:-:S02]  /*4410*/  IMAD.WIDE R52, R53, 0x24, R42 ;  /* 0x0000002435347825 */ /* 0x000fc400078e022a */
[----:B------:R-:W4:Y:S01]  /*4420*/  LDG.E.CONSTANT R51, desc[UR10][R54.64+0x4] ;  /* 0x0000040a36337981 */ /* 0x000f22000c1e9900 */
[----:B------:R-:W-:Y:S01]  /*4430*/  LEA R156, R45, UR5, 0x2 ;  /* 0x000000052d9c7c11 */ /* 0x000fe2000f8e10ff */
[--C-:B------:R-:W-:Y:S01]  /*4440*/  IMAD.WIDE R146, R147, 0x24, R42.reuse ;  /* 0x0000002493927825 */ /* 0x100fe200078e022a */
[-C--:B0-----:R-:W-:Y:S01]  /*4450*/  IADD3 R139, PT, PT, R10, R159.reuse, RZ ;  /* 0x0000009f0a8b7210 */ /* 0x081fe20007ffe0ff */
[----:B------:R-:W4:Y:S01]  /*4460*/  LDG.E.CONSTANT R48, desc[UR10][R52.64+0x4] ;  /* 0x0000040a34307981 */ /* 0x000f22000c1e9900 */
[----:B---3--:R-:W-:Y:S01]  /*4470*/  LEA R35, R57, R140, 0x3 ;  /* 0x0000008c39237211 */ /* 0x008fe200078e18ff */
[--C-:B------:R-:W-:Y:S01]  /*4480*/  IMAD.WIDE R142, R143, 0x24, R42.reuse ;  /* 0x000000248f8e7825 */ /* 0x100fe200078e022a */
[----:B------:R-:W-:Y:S01]  /*4490*/  IADD3 R149, PT, PT, R11, R159, RZ ;  /* 0x0000009f0b957210 */ /* 0x000fe20007ffe0ff */
[----:B------:R0:W3:Y:S02]  /*44a0*/  LDG.E.CONSTANT R54, desc[UR10][R150.64+0x4] ;  /* 0x0000040a96367981 */ /* 0x0000e4000c1e9900 */
[----:B------:R-:W-:Y:S01]  /*44b0*/  HADD2.F32 R45, -RZ, R46.H0_H0 ;  /* 0x2000002eff2d7230 */ /* 0x000fe20000004100 */
[----:B------:R-:W-:Y:S01]  /*44c0*/  LEA R158, R35, UR5, 0x2 ;  /* 0x00000005239e7c11 */ /* 0x000fe2000f8e10ff */
[----:B------:R-:W-:Y:S01]  /*44d0*/  IMAD.WIDE R154, R155, 0x24, R42 ;  /* 0x000000249b9a7825 */ /* 0x000fe200078e022a */
[----:B------:R-:W-:Y:S01]  /*44e0*/  LEA R41, R56, R41, 0x3 ;  /* 0x0000002938297211 */ /* 0x000fe200078e18ff */
[----:B------:R1:W3:Y:S02]  /*44f0*/  LDG.E.CONSTANT R52, desc[UR10][R146.64+0x4] ;  /* 0x0000040a92347981 */ /* 0x0002e4000c1e9900 */
[----:B-----5:R-:W-:Y:S01]  /*4500*/  HADD2.F32 R35, -RZ, R44.H0_H0 ;  /* 0x2000002cff237230 */ /* 0x020fe20000004100 */
[----:B------:R-:W-:Y:S01]  /*4510*/  LEA R148, R39, R148, 0x3 ;  /* 0x0000009427947211 */ /* 0x000fe200078e18ff */
[----:B------:R5:W3:Y:S01]  /*4520*/  LDG.E.CONSTANT R53, desc[UR10][R142.64+0x4] ;  /* 0x0000040a8e357981 */ /* 0x000ae2000c1e9900 */
[----:B0-----:R-:W-:-:S03]  /*4530*/  IADD3 R151, PT, PT, R13, R159, RZ ;  /* 0x0000009f0d977210 */ /* 0x001fc60007ffe0ff */
[----:B------:R0:W-:Y:S01]  /*4540*/  STS [R156], R45 ;  /* 0x0000002d9c007388 */ /* 0x0001e20000000800 */
[----:B-1----:R-:W-:-:S03]  /*4550*/  IMAD.WIDE R146, R139, 0x24, R42 ;  /* 0x000000248b927825 */ /* 0x002fc600078e022a */
[----:B------:R1:W3:Y:S01]  /*4560*/  LDG.E.CONSTANT R140, desc[UR10][R154.64+0x4] ;  /* 0x0000040a9a8c7981 */ /* 0x0002e2000c1e9900 */
[----:B-----5:R-:W-:-:S03]  /*4570*/  IMAD.WIDE R142, R149, 0x24, R42 ;  /* 0x00000024958e7825 */ /* 0x020fc600078e022a */
[----:B------:R5:W-:Y:S01]  /*4580*/  STS [R158], R35 ;  /* 0x000000239e007388 */ /* 0x000be20000000800 */
[----:B------:R-:W-:Y:S01]  /*4590*/  IMAD.WIDE R150, R151, 0x24, R42 ;  /* 0x0000002497967825 */ /* 0x000fe200078e022a */
[----:B0-----:R-:W-:Y:S02]  /*45a0*/  LEA R156, R41, UR5, 0x2 ;  /* 0x00000005299c7c11 */ /* 0x001fe4000f8e10ff */
[----:B------:R0:W3:Y:S01]  /*45b0*/  LDG.E.CONSTANT R55, desc[UR10][R146.64+0x4] ;  /* 0x0000040a92377981 */ /* 0x0000e2000c1e9900 */
[-C--:B------:R-:W-:Y:S01]  /*45c0*/  IADD3 R41, PT, PT, R19, R159.reuse, RZ ;  /* 0x0000009f13297210 */ /* 0x080fe20007ffe0ff */
[----:B------:R-:W-:Y:S01]  /*45d0*/  HADD2.F32 R149, -RZ, R145.H0_H0 ;  /* 0x20000091ff957230 */ /* 0x000fe20000004100 */
[----:B-1----:R-:W-:Y:S01]  /*45e0*/  LEA R154, R148, UR5, 0x2 ;  /* 0x00000005949a7c11 */ /* 0x002fe2000f8e10ff */
[----:B------:R-:W3:Y:S01]  /*45f0*/  LDG.E.CONSTANT R139, desc[UR10][R142.64+0x4] ;  /* 0x0000040a8e8b7981 */ /* 0x000ee2000c1e9900 */
[----:B-----5:R-:W-:Y:S01]  /*4600*/  HADD2.F32 R35, -RZ, R40.H0_H0 ;  /* 0x20000028ff237230 */ /* 0x020fe20000004100 */
[----:B------:R-:W-:-:S02]  /*4610*/  IADD3 R45, PT, PT, R16, R159, RZ ;  /* 0x0000009f102d7210 */ /* 0x000fc40007ffe0ff */
[----:B------:R-:W-:Y:S01]  /*4620*/  STS [R156], R149 ;  /* 0x000000959c007388 */ /* 0x000fe20000000800 */
[----:B------:R-:W-:Y:S01]  /*4630*/  IMAD.WIDE R40, R41, 0x24, R42 ;  /* 0x0000002429287825 */ /* 0x000fe200078e022a */
[-C--:B0-----:R-:W-:Y:S02]  /*4640*/  IADD3 R147, PT, PT, R14, R159.reuse, RZ ;  /* 0x0000009f0e937210 */ /* 0x081fe40007ffe0ff */
[----:B------:R0:W-:Y:S01]  /*4650*/  STS [R154], R35 ;  /* 0x000000239a007388 */ /* 0x0001e20000000800 */
[----:B------:R-:W-:-:S03]  /*4660*/  IADD3 R47, PT, PT, R15, R159, RZ ;  /* 0x0000009f0f2f7210 */ /* 0x000fc60007ffe0ff */
[----:B------:R1:W5:Y:S01]  /*4670*/  LDG.E.CONSTANT R142, desc[UR10][R150.64+0x4] ;  /* 0x0000040a968e7981 */ /* 0x000362000c1e9900 */
[-C--:B------:R-:W-:Y:S01]  /*4680*/  IADD3 R161, PT, PT, R21, R159.reuse, RZ ;  /* 0x0000009f15a17210 */ /* 0x080fe20007ffe0ff */
[--C-:B------:R-:W-:Y:S02]  /*4690*/  IMAD.WIDE R146, R147, 0x24, R42.reuse ;  /* 0x0000002493927825 */ /* 0x100fe400078e022a */
[----:B------:R1:W5:Y:S01]  /*46a0*/  LDG.E.CONSTANT R148, desc[UR10][R40.64+0x4] ;  /* 0x0000040a28947981 */ /* 0x000362000c1e9900 */
[-C--:B0-----:R-:W-:Y:S02]  /*46b0*/  IADD3 R35, PT, PT, R23, R159.reuse, RZ ;  /* 0x0000009f17237210 */ /* 0x081fe40007ffe0ff */
[-C--:B-1----:R-:W-:Y:S01]  /*46c0*/  IADD3 R151, PT, PT, R17, R159.reuse, RZ ;  /* 0x0000009f11977210 */ /* 0x082fe20007ffe0ff */
[--C-:B------:R-:W-:Y:S01]  /*46d0*/  IMAD.WIDE R44, R45, 0x24, R42.reuse ;  /* 0x000000242d2c7825 */ /* 0x100fe200078e022a */
[----:B------:R-:W-:Y:S01]  /*46e0*/  IADD3 R157, PT, PT, R22, R159, RZ ;  /* 0x0000009f169d7210 */ /* 0x000fe20007ffe0ff */
[----:B------:R-:W5:Y:S02]  /*46f0*/  LDG.E.CONSTANT R143, desc[UR10][R146.64+0x4] ;  /* 0x0000040a928f7981 */ /* 0x000f64000c1e9900 */
[----:B------:R-:W-:-:S02]  /*4700*/  IMAD.WIDE R150, R151, 0x24, R42 ;  /* 0x0000002497967825 */ /* 0x000fc400078e022a */
[----:B------:R0:W5:Y:S02]  /*4710*/  LDG.E.CONSTANT R145, desc[UR10][R44.64+0x4] ;  /* 0x0000040a2c917981 */ /* 0x000164000c1e9900 */
[----:B------:R-:W-:-:S04]  /*4720*/  IMAD.WIDE R46, R47, 0x24, R42 ;  /* 0x000000242f2e7825 */ /* 0x000fc800078e022a */
[--C-:B------:R-:W-:Y:S01]  /*4730*/  IMAD.WIDE R160, R161, 0x24, R42.reuse ;  /* 0x00000024a1a07825 */ /* 0x100fe200078e022a */
[----:B------:R-:W5:Y:S03]  /*4740*/  LDG.E.CONSTANT R146, desc[UR10][R150.64+0x4] ;  /* 0x0000040a96927981 */ /* 0x000f66000c1e9900 */
[--C-:B------:R-:W-:Y:S01]  /*4750*/  IMAD.WIDE R40, R35, 0x24, R42.reuse ;  /* 0x0000002423287825 */ /* 0x100fe200078e022a */
[-C--:B------:R-:W-:Y:S01]  /*4760*/  IADD3 R35, PT, PT, R26, R159.reuse, RZ ;  /* 0x0000009f1a237210 */ /* 0x080fe20007ffe0ff */
[----:B------:R1:W5:Y:S01]  /*4770*/  LDG.E.CONSTANT R144, desc[UR10][R46.64+0x4] ;  /* 0x0000040a2e907981 */ /* 0x000362000c1e9900 */
[-C--:B0-----:R-:W-:Y:S01]  /*4780*/  IADD3 R45, PT, PT, R20, R159.reuse, RZ ;  /* 0x0000009f142d7210 */ /* 0x081fe20007ffe0ff */
[--C-:B------:R-:W-:Y:S02]  /*4790*/  IMAD.WIDE R156, R157, 0x24, R42.reuse ;  /* 0x000000249d9c7825 */ /* 0x100fe400078e022a */
[----:B------:R-:W5:Y:S04]  /*47a0*/  LDG.E.CONSTANT R153, desc[UR10][R40.64+0x4] ;  /* 0x0000040a28997981 */ /* 0x000f68000c1e9900 */
[----:B------:R0:W5:Y:S01]  /*47b0*/  LDG.E.CONSTANT R150, desc[UR10][R160.64+0x4] ;  /* 0x0000040aa0967981 */ /* 0x000162000c1e9900 */
[----:B-1----:R-:W-:Y:S01]  /*47c0*/  IADD3 R47, PT, PT, R18, R159, RZ ;  /* 0x0000009f122f7210 */ /* 0x002fe20007ffe0ff */
[----:B------:R-:W-:-:S02]  /*47d0*/  IMAD.WIDE R44, R45, 0x24, R42 ;  /* 0x000000242d2c7825 */ /* 0x000fc400078e022a */
[----:B------:R1:W5:Y:S02]  /*47e0*/  LDG.E.CONSTANT R151, desc[UR10][R156.64+0x4] ;  /* 0x0000040a9c977981 */ /* 0x000364000c1e9900 */
[--C-:B0-----:R-:W-:Y:S02]  /*47f0*/  IMAD.WIDE R160, R35, 0x24, R42.reuse ;  /* 0x0000002423a07825 */ /* 0x101fe400078e022a */
[----:B------:R0:W5:Y:S01]  /*4800*/  LDG.E.CONSTANT R149, desc[UR10][R44.64+0x4] ;  /* 0x0000040a2c957981 */ /* 0x000162000c1e9900 */
[----:B------:R-:W2:Y:S01]  /*4810*/  S2R R35, SR_TID.Y ;  /* 0x0000000000237919 */ /* 0x000ea20000002200 */
[--C-:B------:R-:W-:Y:S01]  /*4820*/  IMAD.WIDE R46, R47, 0x24, R42.reuse ;  /* 0x000000242f2e7825 */ /* 0x100fe200078e022a */
[-C--:B-1----:R-:W-:Y:S02]  /*4830*/  IADD3 R157, PT, PT, R27, R159.reuse, RZ ;  /* 0x0000009f1b9d7210 */ /* 0x082fe40007ffe0ff */
[-C--:B------:R-:W-:Y:S01]  /*4840*/  IADD3 R158, PT, PT, R28, R159.reuse, RZ ;  /* 0x0000009f1c9e7210 */ /* 0x080fe20007ffe0ff */
[----:B------:R-:W-:Y:S01]  /*4850*/  UIADD3 UR5, UPT, UPT, UR6, 0x4940, URZ ;  /* 0x0000494006057890 */ /* 0x000fe2000fffe0ff */
[----:B0-----:R-:W-:Y:S01]  /*4860*/  IADD3 R45, PT, PT, R25, R159, RZ ;  /* 0x0000009f192d7210 */ /* 0x001fe20007ffe0ff */
[----:B------:R0:W5:Y:S01]  /*4870*/  LDG.E.CONSTANT R147, desc[UR10][R46.64+0x4] ;  /* 0x0000040a2e937981 */ /* 0x000162000c1e9900 */
[----:B------:R-:W-:-:S03]  /*4880*/  IMAD.WIDE R40, R157, 0x24, R42 ;  /* 0x000000249d287825 */ /* 0x000fc600078e022a */
[----:B------:R-:W5:Y:S01]  /*4890*/  LDG.E.CONSTANT R156, desc[UR10][R160.64+0x4] ;  /* 0x0000040aa09c7981 */ /* 0x000f62000c1e9900 */
[----:B------:R-:W-:-:S03]  /*48a0*/  IMAD.WIDE R44, R45, 0x24, R42 ;  /* 0x000000242d2c7825 */ /* 0x000fc600078e022a */
[----:B------:R1:W5:Y:S01]  /*48b0*/  LDG.E.CONSTANT R157, desc[UR10][R40.64+0x4] ;  /* 0x0000040a289d7981 */ /* 0x000362000c1e9900 */
[----:B0-----:R-:W-:-:S03]  /*48c0*/  IADD3 R47, PT, PT, R24, R159, RZ ;  /* 0x0000009f182f7210 */ /* 0x001fc60007ffe0ff */
[----:B------:R0:W5:Y:S02]  /*48d0*/  LDG.E.CONSTANT R155, desc[UR10][R44.64+0x4] ;  /* 0x0000040a2c9b7981 */ /* 0x000164000c1e9900 */
[----:B------:R-:W-:Y:S01]  /*48e0*/  IMAD.WIDE R46, R47, 0x24, R42 ;  /* 0x000000242f2e7825 */ /* 0x000fe200078e022a */
[----:B-1----:R-:W1:Y:S04]  /*48f0*/  LDC.64 R40, c[0x0][0x388] ;  /* 0x0000e200ff287b82 */ /* 0x002e680000000a00 */
[----:B------:R2:W5:Y:S01]  /*4900*/  LDG.E.CONSTANT R154, desc[UR10][R46.64+0x4] ;  /* 0x0000040a2e9a7981 */ /* 0x000562000c1e9900 */
[-C--:B0-----:R-:W-:Y:S02]  /*4910*/  IADD3 R45, PT, PT, R29, R159.reuse, RZ ;  /* 0x0000009f1d2d7210 */ /* 0x081fe40007ffe0ff */
[----:B------:R-:W-:-:S03]  /*4920*/  IADD3 R159, PT, PT, R30, R159, RZ ;  /* 0x0000009f1e9f7210 */ /* 0x000fc60007ffe0ff */
[----:B------:R-:W-:-:S04]  /*4930*/  IMAD.WIDE R44, R45, 0x24, R42 ;  /* 0x000000242d2c7825 */ /* 0x000fc800078e022a */
[----:B--2---:R-:W-:Y:S01]  /*4940*/  IMAD.WIDE R46, R158, 0x24, R42 ;  /* 0x000000249e2e7825 */ /* 0x004fe200078e022a */
[----:B------:R-:W-:-:S03]  /*4950*/  LOP3.LUT R160, R152, 0x7c, RZ, 0xc0, !PT ;  /* 0x0000007c98a07812 */ /* 0x000fc600078ec0ff */
[----:B------:R-:W-:Y:S01]  /*4960*/  IMAD.WIDE R42, R159, 0x24, R42 ;  /* 0x000000249f2a7825 */ /* 0x000fe200078e022a */
[----:B------:R0:W2:Y:S01]  /*4970*/  LDG.E.CONSTANT R158, desc[UR10][R46.64+0x4] ;  /* 0x0000040a2e9e7981 */ /* 0x0000a2000c1e9900 */
[----:B------:R-:W-:Y:S01]  /*4980*/  ULEA UR5, UR14, UR5, 0x18 ;  /* 0x000000050e057291 */ /* 0x000fe2000f8ec0ff */
[----:B------:R-:W-:Y:S02]  /*4990*/  LEA R160, R35, R160, 0x7 ;  /* 0x000000a023a07211 */ /* 0x000fe400078e38ff */
[----:B------:R0:W2:Y:S04]  /*49a0*/  LDG.E.CONSTANT R161, desc[UR10][R42.64+0x4] ;  /* 0x0000040a2aa17981 */ /* 0x0000a8000c1e9900 */
[----:B------:R0:W2:Y:S02]  /*49b0*/  LDG.E.CONSTANT R159, desc[UR10][R44.64+0x4] ;  /* 0x0000040a2c9f7981 */ /* 0x0000a4000c1e9900 */
[----:B0-----:R-:W-:-:S04]  /*49c0*/  LOP3.LUT R46, R141, 0x3, RZ, 0xc0, !PT ;  /* 0x000000038d2e7812 */ /* 0x001fc800078ec0ff */
[----:B------:R-:W-:Y:S01]  /*49d0*/  IADD3 R42, PT, PT, R46, UR4, RZ ;  /* 0x000000042e2a7c10 */ /* 0x000fe2000fffe0ff */
[----:B------:R0:W-:Y:S03]  /*49e0*/  STS [R160+UR5+0x200], R163 ;  /* 0x000200a3a0007988 */ /* 0x0001e60008000805 */
[-C--:B------:R-:W-:Y:S02]  /*49f0*/  IADD3 R47, PT, PT, R31, R42.reuse, RZ ;  /* 0x0000002a1f2f7210 */ /* 0x080fe40007ffe0ff */
[-C--:B------:R-:W-:Y:S02]  /*4a00*/  IADD3 R45, PT, PT, R32, R42.reuse, RZ ;  /* 0x0000002a202d7210 */ /* 0x080fe40007ffe0ff */
[-C--:B------:R-:W-:Y:S01]  /*4a10*/  IADD3 R43, PT, PT, R33, R42.reuse, RZ ;  /* 0x0000002a212b7210 */ /* 0x080fe20007ffe0ff */
[----:B-1----:R-:W-:Y:S01]  /*4a20*/  IMAD.WIDE R46, R47, 0x24, R40 ;  /* 0x000000242f2e7825 */ /* 0x002fe200078e0228 */
[----:B0-----:R-:W-:-:S03]  /*4a30*/  IADD3 R163, PT, PT, R34, R42, RZ ;  /* 0x0000002a22a37210 */ /* 0x001fc60007ffe0ff */
[--C-:B------:R-:W-:Y:S02]  /*4a40*/  IMAD.WIDE R44, R45, 0x24, R40.reuse ;  /* 0x000000242d2c7825 */ /* 0x100fe400078e0228 */
[----:B------:R-:W2:Y:S02]  /*4a50*/  LDG.E.U16.CONSTANT R46, desc[UR10][R46.64] ;  /* 0x0000000a2e2e7981 */ /* 0x000ea4000c1e9500 */
[--C-:B------:R-:W-:Y:S02]  /*4a60*/  IMAD.WIDE R42, R43, 0x24, R40.reuse ;  /* 0x000000242b2a7825 */ /* 0x100fe400078e0228 */
[----:B------:R-:W2:Y:S02]  /*4a70*/  LDG.E.U16.CONSTANT R44, desc[UR10][R44.64] ;  /* 0x0000000a2c2c7981 */ /* 0x000ea4000c1e9500 */
[----:B------:R-:W-:Y:S02]  /*4a80*/  IMAD.WIDE R40, R163, 0x24, R40 ;  /* 0x00000024a3287825 */ /* 0x000fe400078e0228 */
[----:B------:R0:W2:Y:S04]  /*4a90*/  LDG.E.U16.CONSTANT R42, desc[UR10][R42.64] ;  /* 0x0000000a2a2a7981 */ /* 0x0000a8000c1e9500 */
[----:B------:R1:W2:Y:S01]  /*4aa0*/  LDG.E.U16.CONSTANT R40, desc[UR10][R40.64] ;  /* 0x0000000a28287981 */ /* 0x0002a2000c1e9500 */
[----:B------:R-:W-:Y:S01]  /*4ab0*/  LEA R36, R35, R36, 0x3 ;  /* 0x0000002423247211 */ /* 0x000fe200078e18ff */
[----:B------:R-:W-:-:S03]  /*4ac0*/  UIADD3 UR6, UPT, UPT, UR6, 0x8940, URZ ;  /* 0x0000894006067890 */ /* 0x000fc6000fffe0ff */
[----:B------:R-:W-:Y:S01]  /*4ad0*/  SHF.L.U32 R36, R36, 0x4, RZ ;  /* 0x0000000424247819 */ /* 0x000fe200000006ff */
[----:B------:R-:W-:-:S03]  /*4ae0*/  ULEA UR6, UR14, UR6, 0x18 ;  /* 0x000000060e067291 */ /* 0x000fc6000f8ec0ff */
[C---:B0-----:R-:W-:Y:S02]  /*4af0*/  IADD3 R43, PT, PT, R36.reuse, 0x200, RZ ;  /* 0x00000200242b7810 */ /* 0x041fe40007ffe0ff */
[C---:B-1----:R-:W-:Y:S02]  /*4b00*/  LOP3.LUT R41, R36.reuse, 0x7f0, RZ, 0xc0, !PT ;  /* 0x000007f024297812 */ /* 0x042fe400078ec0ff */
[----:B------:R-:W-:Y:S02]  /*4b10*/  IADD3 R36, PT, PT, R36, 0x600, RZ ;  /* 0x0000060024247810 */ /* 0x000fe40007ffe0ff */
[----:B------:R-:W-:Y:S02]  /*4b20*/  LOP3.LUT R43, R43, 0x7f0, RZ, 0xc0, !PT ;  /* 0x000007f02b2b7812 */ /* 0x000fe400078ec0ff */
[----:B------:R-:W-:Y:S02]  /*4b30*/  LOP3.LUT R45, R41, 0x400, RZ, 0x3c, !PT ;  /* 0x00000400292d7812 */ /* 0x000fe400078e3cff */
[----:B------:R-:W-:-:S02]  /*4b40*/  LOP3.LUT R47, R36, 0x7f0, RZ, 0xc0, !PT ;  /* 0x000007f0242f7812 */ /* 0x000fc400078ec0ff */
[--C-:B------:R-:W-:Y:S02]  /*4b50*/  LOP3.LUT R41, R41, 0xc, R152.reuse, 0xf8, !PT ;  /* 0x0000000c29297812 */ /* 0x100fe400078ef898 */
[--C-:B------:R-:W-:Y:S02]  /*4b60*/  LOP3.LUT R43, R43, 0xc, R152.reuse, 0xf8, !PT ;  /* 0x0000000c2b2b7812 */ /* 0x100fe400078ef898 */
[--C-:B------:R-:W-:Y:S01]  /*4b70*/  LOP3.LUT R45, R45, 0xc, R152.reuse, 0xf8, !PT ;  /* 0x0000000c2d2d7812 */ /* 0x100fe200078ef898 */
[----:B------:R-:W-:Y:S01]  /*4b80*/  STS [R160+UR5], R165 ;  /* 0x000000a5a0007988 */ /* 0x000fe20008000805 */
[----:B------:R-:W-:-:S03]  /*4b90*/  LOP3.LUT R47, R47, 0xc, R152, 0xf8, !PT ;  /* 0x0000000c2f2f7812 */ /* 0x000fc600078ef898 */
[----:B------:R-:W-:Y:S04]  /*4ba0*/  STS [R160+UR5+0x400], R164 ;  /* 0x000400a4a0007988 */ /* 0x000fe80008000805 */
[----:B------:R-:W-:Y:S04]  /*4bb0*/  STS [R160+UR5+0x600], R162 ;  /* 0x000600a2a0007988 */ /* 0x000fe80008000805 */
[----:B----4-:R-:W-:Y:S04]  /*4bc0*/  STS [R160+UR5+0xa00], R49 ;  /* 0x000a0031a0007988 */ /* 0x010fe80008000805 */
[----:B------:R-:W-:Y:S04]  /*4bd0*/  STS [R160+UR5+0xc00], R50 ;  /* 0x000c0032a0007988 */ /* 0x000fe80008000805 */
[----:B------:R-:W-:Y:S04]  /*4be0*/  STS [R160+UR5+0xe00], R51 ;  /* 0x000e0033a0007988 */ /* 0x000fe80008000805 */
[----:B------:R-:W-:Y:S04]  /*4bf0*/  STS [R160+UR5+0x800], R48 ;  /* 0x00080030a0007988 */ /* 0x000fe80008000805 */
[----:B---3--:R-:W-:Y:S04]  /*4c00*/  STS [R160+UR5+0x1400], R54 ;  /* 0x00140036a0007988 */ /* 0x008fe80008000805 */
        /* <DEDUP_REMOVED lines=20> */
[----:B--2---:R1:W-:Y:S04]  /*4d50*/  STS [R160+UR5+0x3a00], R158 ;  /* 0x003a009ea0007988 */ /* 0x0043e80008000805 */
[----:B------:R1:W-:Y:S04]  /*4d60*/  STS [R160+UR5+0x3e00], R161 ;  /* 0x003e00a1a0007988 */ /* 0x0003e80008000805 */
[----:B------:R1:W-:Y:S01]  /*4d70*/  STS [R160+UR5+0x3c00], R159 ;  /* 0x003c009fa0007988 */ /* 0x0003e20008000805 */
[----:B------:R-:W-:-:S02]  /*4d80*/  HADD2.F32 R46, -RZ, R46.H0_H0 ;  /* 0x2000002eff2e7230 */ /* 0x000fc40000004100 */
[----:B------:R-:W-:-:S03]  /*4d90*/  HADD2.F32 R44, -RZ, R44.H0_H0 ;  /* 0x2000002cff2c7230 */ /* 0x000fc60000004100 */
[----:B------:R1:W-:Y:S01]  /*4da0*/  STS [R41+UR6], R46 ;  /* 0x0000002e29007988 */ /* 0x0003e20008000806 */
[----:B------:R-:W-:-:S03]  /*4db0*/  HADD2.F32 R42, -RZ, R42.H0_H0 ;  /* 0x2000002aff2a7230 */ /* 0x000fc60000004100 */
[----:B------:R1:W-:Y:S01]  /*4dc0*/  STS [R43+UR6], R44 ;  /* 0x0000002c2b007988 */ /* 0x0003e20008000806 */
[----:B------:R-:W-:-:S03]  /*4dd0*/  HADD2.F32 R40, -RZ, R40.H0_H0 ;  /* 0x20000028ff287230 */ /* 0x000fc60000004100 */
[----:B------:R1:W-:Y:S04]  /*4de0*/  STS [R45+UR6], R42 ;  /* 0x0000002a2d007988 */ /* 0x0003e80008000806 */
[----:B------:R1:W-:Y:S01]  /*4df0*/  STS [R47+UR6], R40 ;  /* 0x000000282f007988 */ /* 0x0003e20008000806 */
[----:B0-----:R-:W-:Y:S01]  /*4e00*/  HFMA2 R150, -RZ, RZ, 0, 0 ;  /* 0x00000000ff967431 */ /* 0x001fe200000001ff */
[----:B------:R-:W-:Y:S06]  /*4e10*/  BAR.SYNC.DEFER_BLOCKING 0x0 ;  /* 0x0000000000007b1d */ /* 0x000fec0000010000 */
.L_x_38:
[C---:B-1----:R-:W-:Y:S01]  /*4e20*/  SHF.L.U32 R41, R150.reuse, 0x1, RZ ;  /* 0x0000000196297819 */ /* 0x042fe200000006ff */
[----:B------:R-:W-:Y:S01]  /*4e30*/  UMOV UR8, 0x400 ;  /* 0x0000040000087882 */ /* 0x000fe20000000000 */
[C---:B------:R-:W-:Y:S01]  /*4e40*/  IADD3 R36, PT, PT, R141.reuse, 0x20, RZ ;  /* 0x000000208d247810 */ /* 0x040fe20007ffe0ff */
[----:B------:R-:W-:Y:S01]  /*4e50*/  UIADD3 UR8, UPT, UPT, UR8, 0x4100, URZ ;  /* 0x0000410008087890 */ /* 0x000fe2000fffe0ff */
[----:B------:R-:W-:Y:S02]  /*4e60*/  SHF.L.U32 R40, R150, 0x3, RZ ;  /* 0x0000000396287819 */ /* 0x000fe400000006ff */
[C---:B------:R-:W-:Y:S01]  /*4e70*/  SHF.L.U32 R140, R141.reuse, 0x3, RZ ;  /* 0x000000038d8c7819 */ /* 0x040fe200000006ff */
[----:B------:R-:W-:Y:S01]  /*4e80*/  IMAD R41, R36, 0x41, R41 ;  /* 0x0000004124297824 */ /* 0x000fe200078e0229 */
[----:B------:R-:W-:Y:S01]  /*4e90*/  LOP3.LUT R40, R40, 0x60, RZ, 0xc0, !PT ;  /* 0x0000006028287812 */ /* 0x000fe200078ec0ff */
[----:B------:R-:W-:Y:S01]  /*4ea0*/  ULEA UR8, UR14, UR8, 0x18 ;  /* 0x000000080e087291 */ /* 0x000fe2000f8ec0ff */
[----:B------:R-:W-:-:S02]  /*4eb0*/  LEA.HI R140, R141, R140, RZ, 0x1e ;  /* 0x0000008c8d8c7211 */ /* 0x000fc400078ff0ff */
[----:B------:R-:W-:Y:S02]  /*4ec0*/  LEA R163, R41, UR9, 0x2 ;  /* 0x0000000929a37c11 */ /* 0x000fe4000f8e10ff */
[----:B------:R-:W-:Y:S02]  /*4ed0*/  LEA R154, R35, R40, 0x7 ;  /* 0x00000028239a7211 */ /* 0x000fe400078e38ff */
[----:B------:R-:W-:Y:S01]  /*4ee0*/  ISETP.GE.U32.AND P0, PT, R150, 0xc, PT ;  /* 0x0000000c9600780c */ /* 0x000fe20003f06070 */
[----:B------:R-:W-:Y:S04]  /*4ef0*/  LDS R157, [R163+-0x2080] ;  /* 0xffdf8000a39d7984 */ /* 0x000fe80000000800 */
[----:B------:R-:W0:Y:S04]  /*4f00*/  LDS.128 R48, [R154+UR5] ;  /* 0x000000059a307984 */ /* 0x000e280008000c00 */
[----:B------:R-:W1:Y:S04]  /*4f10*/  LDS R149, [R163] ;  /* 0x00000000a3957984 */ /* 0x000e680000000800 */
[----:B------:R-:W-:Y:S04]  /*4f20*/  LDS R155, [R163+-0x207c] ;  /* 0xffdf8400a39b7984 */ /* 0x000fe80000000800 */
[----:B------:R-:W2:Y:S04]  /*4f30*/  LDS.128 R52, [R154+UR5+0x10] ;  /* 0x000010059a347984 */ /* 0x000ea80008000c00 */
[----:B------:R-:W3:Y:S04]  /*4f40*/  LDS R147, [R163+0x4] ;  /* 0x00000400a3937984 */ /* 0x000ee80000000800 */
[----:B------:R-:W4:Y:S04]  /*4f50*/  LDS R148, [R163+-0x2078] ;  /* 0xffdf8800a3947984 */ /* 0x000f280000000800 */
[----:B------:R-:W5:Y:S04]  /*4f60*/  LDS R144, [R163+0x8] ;  /* 0x00000800a3907984 */ /* 0x000f680000000800 */
[----:B------:R-:W5:Y:S04]  /*4f70*/  LDS R146, [R163+-0x2074] ;  /* 0xffdf8c00a3927984 */ /* 0x000f680000000800 */
[----:B------:R-:W5:Y:S04]  /*4f80*/  LDS R142, [R163+0xc] ;  /* 0x00000c00a38e7984 */ /* 0x000f680000000800 */
[----:B------:R-:W5:Y:S04]  /*4f90*/  LDS R153, [R163+-0x2070] ;  /* 0xffdf9000a3997984 */ /* 0x000f680000000800 */
[----:B------:R-:W5:Y:S01]  /*4fa0*/  LDS.128 R40, [R154+UR5+0x200] ;  /* 0x000200059a287984 */ /* 0x000f620008000c00 */
[----:B0-----:R-:W-:-:S03]  /*4fb0*/  IDP.4A.S8.S8 R139, R157, R48, RZ ;  /* 0x000000309d8b7226 */ /* 0x001fc600000006ff */
[----:B------:R-:W0:Y:S01]  /*4fc0*/  LDS R145, [R163+0x10] ;  /* 0x00001000a3917984 */ /* 0x000e220000000800 */
[----:B-1----:R-:W-:-:S03]  /*4fd0*/  IDP.4A.S8.S8 R48, R149, R48, RZ ;  /* 0x0000003095307226 */ /* 0x002fc600000006ff */
[----:B------:R-:W1:Y:S01]  /*4fe0*/  LDS.128 R44, [R154+UR5+0x210] ;  /* 0x000210059a2c7984 */ /* 0x000e620008000c00 */
[----:B--2---:R-:W-:-:S03]  /*4ff0*/  IDP.4A.S8.S8 R139, R155, R52, R139 ;  /* 0x000000349b8b7226 */ /* 0x004fc6000000068b */
[----:B------:R-:W2:Y:S01]  /*5000*/  LDS R151, [R163+-0x206c] ;  /* 0xffdf9400a3977984 */ /* 0x000ea20000000800 */
[----:B---3--:R-:W-:-:S03]  /*5010*/  IDP.4A.S8.S8 R48, R147, R52, R48 ;  /* 0x0000003493307226 */ /* 0x008fc60000000630 */
[----:B------:R-:W3:Y:S01]  /*5020*/  LDS R164, [R163+-0x2068] ;  /* 0xffdf9800a3a47984 */ /* 0x000ee20000000800 */
[----:B----4-:R-:W-:-:S03]  /*5030*/  IDP.4A.S8.S8 R139, R148, R49, R139 ;  /* 0x00000031948b7226 */ /* 0x010fc6000000068b */
[----:B------:R-:W4:Y:S01]  /*5040*/  LDS R143, [R163+0x14] ;  /* 0x00001400a38f7984 */ /* 0x000f220000000800 */
[----:B-----5:R-:W-:-:S03]  /*5050*/  IDP.4A.S8.S8 R48, R144, R49, R48 ;  /* 0x0000003190307226 */ /* 0x020fc60000000630 */
[----:B------:R-:W5:Y:S01]  /*5060*/  LDS R162, [R163+-0x2064] ;  /* 0xffdf9c00a3a27984 */ /* 0x000f620000000800 */
[----:B------:R-:W-:-:S03]  /*5070*/  IDP.4A.S8.S8 R139, R146, R53, R139 ;  /* 0x00000035928b7226 */ /* 0x000fc6000000068b */
[----:B------:R-:W5:Y:S01]  /*5080*/  LDS R160, [R163+0x18] ;  /* 0x00001800a3a07984 */ /* 0x000f620000000800 */
[----:B------:R-:W-:-:S03]  /*5090*/  IDP.4A.S8.S8 R53, R142, R53, R48 ;  /* 0x000000358e357226 */ /* 0x000fc60000000630 */
[----:B------:R-:W5:Y:S01]  /*50a0*/  LDS R158, [R163+0x1c] ;  /* 0x00001c00a39e7984 */ /* 0x000f620000000800 */
[----:B------:R-:W-:Y:S01]  /*50b0*/  IDP.4A.S8.S8 R48, R153, R50, R139 ;  /* 0x0000003299307226 */ /* 0x000fe2000000068b */
[----:B------:R-:W-:Y:S01]  /*50c0*/  SHF.L.U32 R139, R36, 0x3, RZ ;  /* 0x00000003248b7819 */ /* 0x000fe200000006ff */
[----:B------:R-:W-:-:S03]  /*50d0*/  IDP.4A.S8.S8 R49, R157, R40, RZ ;  /* 0x000000289d317226 */ /* 0x000fc600000006ff */
[----:B------:R-:W-:Y:S01]  /*50e0*/  LEA.HI R139, R36, R139, RZ, 0x1e ;  /* 0x0000008b248b7211 */ /* 0x000fe200078ff0ff */
[----:B------:R-:W-:Y:S02]  /*50f0*/  IDP.4A.S8.S8 R52, R149, R40, RZ ;  /* 0x0000002895347226 */ /* 0x000fe400000006ff */
[----:B0-----:R-:W-:Y:S01]  /*5100*/  IDP.4A.S8.S8 R53, R145, R50, R53 ;  /* 0x0000003291357226 */ /* 0x001fe20000000635 */
[----:B------:R-:W-:Y:S01]  /*5110*/  SHF.R.U32.HI R50, RZ, 0x2, R150 ;  /* 0x00000002ff327819 */ /* 0x000fe20000011696 */
[----:B-1----:R-:W-:-:S03]  /*5120*/  IDP.4A.S8.S8 R40, R155, R44, R49 ;  /* 0x0000002c9b287226 */ /* 0x002fc60000000631 */
[----:B------:R-:W-:Y:S01]  /*5130*/  IADD3 R49, PT, PT, R50, R140, RZ ;  /* 0x0000008c32317210 */ /* 0x000fe20007ffe0ff */
[----:B------:R-:W-:Y:S01]  /*5140*/  IDP.4A.S8.S8 R44, R147, R44, R52 ;  /* 0x0000002c932c7226 */ /* 0x000fe20000000634 */
[----:B------:R-:W-:Y:S01]  /*5150*/  LEA R161, R35, R50, 0x2 ;  /* 0x0000003223a17211 */ /* 0x000fe200078e10ff */
[-C--:B------:R-:W-:Y:S01]  /*5160*/  IDP.4A.S8.S8 R40, R148, R41.reuse, R40 ;  /* 0x0000002994287226 */ /* 0x080fe20000000628 */
[----:B------:R-:W-:Y:S01]  /*5170*/  LEA R159, R49, UR8, 0x2 ;  /* 0x00000008319f7c11 */ /* 0x000fe2000f8e10ff */
[-C--:B--2---:R-:W-:Y:S01]  /*5180*/  IDP.4A.S8.S8 R48, R151, R54.reuse, R48 ;  /* 0x0000003697307226 */ /* 0x084fe20000000630 */
[----:B------:R-:W-:Y:S01]  /*5190*/  LEA R161, R161, UR6, 0x2 ;  /* 0x00000006a1a17c11 */ /* 0x000fe2000f8e10ff */
[----:B------:R-:W-:Y:S01]  /*51a0*/  IDP.4A.S8.S8 R44, R144, R41, R44 ;  /* 0x00000029902c7226 */ /* 0x000fe2000000062c */
[----:B------:R-:W-:Y:S01]  /*51b0*/  IADD3 R50, PT, PT, R50, R139, RZ ;  /* 0x0000008b32327210 */ /* 0x000fe20007ffe0ff */
[----:B---3--:R-:W-:Y:S01]  /*51c0*/  IDP.4A.S8.S8 R48, R164, R51, R48 ;  /* 0x00000033a4307226 */ /* 0x008fe20000000630 */
[----:B------:R-:W-:Y:S01]  /*51d0*/  LDS R159, [R159] ;  /* 0x000000009f9f7984 */ /* 0x000fe20000000800 */
[----:B------:R-:W-:Y:S01]  /*51e0*/  IDP.4A.S8.S8 R41, R146, R45, R40 ;  /* 0x0000002d92297226 */ /* 0x000fe20000000628 */
[----:B------:R-:W-:Y:S01]  /*51f0*/  LEA R50, R50, UR8, 0x2 ;  /* 0x0000000832327c11 */ /* 0x000fe2000f8e10ff */
[----:B----4-:R-:W-:Y:S01]  /*5200*/  IDP.4A.S8.S8 R54, R143, R54, R53 ;  /* 0x000000368f367226 */ /* 0x010fe20000000635 */
[----:B------:R-:W0:Y:S01]  /*5210*/  LDS R49, [R161] ;  /* 0x00000000a1317984 */ /* 0x000e220000000800 */
[----:B------:R-:W-:-:S02]  /*5220*/  IDP.4A.S8.S8 R41, R153, R42, R41 ;  /* 0x0000002a99297226 */ /* 0x000fc40000000629 */
[----:B-----5:R-:W-:Y:S01]  /*5230*/  IDP.4A.S8.S8 R48, R162, R55, R48 ;  /* 0x00000037a2307226 */ /* 0x020fe20000000630 */
[----:B------:R-:W1:Y:S01]  /*5240*/  LDS R156, [R50] ;  /* 0x00000000329c7984 */ /* 0x000e620000000800 */
[----:B------:R-:W-:Y:S02]  /*5250*/  IDP.4A.S8.S8 R44, R142, R45, R44 ;  /* 0x0000002d8e2c7226 */ /* 0x000fe4000000062c */
[----:B------:R-:W-:Y:S01]  /*5260*/  IDP.4A.S8.S8 R54, R160, R51, R54 ;  /* 0x00000033a0367226 */ /* 0x000fe20000000636 */
[----:B------:R-:W-:Y:S01]  /*5270*/  I2FP.F32.S32 R48, R48 ;  /* 0x0000003000307245 */ /* 0x000fe20000201400 */
[----:B------:R-:W-:Y:S02]  /*5280*/  IDP.4A.S8.S8 R41, R151, R46, R41 ;  /* 0x0000002e97297226 */ /* 0x000fe40000000629 */
[----:B------:R-:W-:Y:S02]  /*5290*/  IDP.4A.S8.S8 R54, R158, R55, R54 ;  /* 0x000000379e367226 */ /* 0x000fe40000000636 */
[----:B------:R-:W-:-:S02]  /*52a0*/  IDP.4A.S8.S8 R44, R145, R42, R44 ;  /* 0x0000002a912c7226 */ /* 0x000fc4000000062c */
[----:B------:R-:W-:Y:S01]  /*52b0*/  IDP.4A.S8.S8 R41, R164, R43, R41 ;  /* 0x0000002ba4297226 */ /* 0x000fe20000000629 */
[----:B------:R-:W-:Y:S01]  /*52c0*/  I2FP.F32.S32 R54, R54 ;  /* 0x0000003600367245 */ /* 0x000fe20000201400 */
[----:B------:R-:W-:Y:S02]  /*52d0*/  IDP.4A.S8.S8 R44, R143, R46, R44 ;  /* 0x0000002e8f2c7226 */ /* 0x000fe4000000062c */
[----:B------:R-:W-:Y:S02]  /*52e0*/  IDP.4A.S8.S8 R41, R162, R47, R41 ;  /* 0x0000002fa2297226 */ /* 0x000fe40000000629 */
[----:B------:R-:W-:-:S04]  /*52f0*/  IDP.4A.S8.S8 R44, R160, R43, R44 ;  /* 0x0000002ba02c7226 */ /* 0x000fc8000000062c */
[----:B------:R-:W-:-:S05]  /*5300*/  IDP.4A.S8.S8 R44, R158, R47, R44 ;  /* 0x0000002f9e2c7226 */ /* 0x000fca000000062c */
[----:B------:R-:W-:Y:S01]  /*5310*/  I2FP.F32.S32 R44, R44 ;  /* 0x0000002c002c7245 */ /* 0x000fe20000201400 */
[----:B0-----:R-:W-:-:S04]  /*5320*/  FMUL R40, R159, R49 ;  /* 0x000000319f287220 */ /* 0x001fc80000400000 */
[----:B------:R-:W-:Y:S01]  /*5330*/  FFMA R75, R40, R48, R75 ;  /* 0x00000030284b7223 */ /* 0x000fe2000000004b */
[----:B-1----:R-:W-:Y:S02]  /*5340*/  FMUL R40, R49, R156 ;  /* 0x0000009c31287220 */ /* 0x002fe40000400000 */
[----:B------:R-:W0:Y:S02]  /*5350*/  LDS.128 R48, [R154+UR5+0x400] ;  /* 0x000400059a307984 */ /* 0x000e240008000c00 */
[----:B------:R-:W-:Y:S02]  /*5360*/  FFMA R107, R40, R54, R107 ;  /* 0x00000036286b7223 */ /* 0x000fe4000000006b */
[----:B------:R-:W1:Y:S04]  /*5370*/  LDS.128 R52, [R154+UR5+0x410] ;  /* 0x000410059a347984 */ /* 0x000e680008000c00 */
[----:B------:R-:W2:Y:S01]  /*5380*/  LDS R40, [R161+0x40] ;  /* 0x00004000a1287984 */ /* 0x000ea20000000800 */
[----:B0-----:R-:W-:-:S02]  /*5390*/  IDP.4A.S8.S8 R42, R157, R48, RZ ;  /* 0x000000309d2a7226 */ /* 0x001fc400000006ff */
[----:B------:R-:W-:Y:S02]  /*53a0*/  IDP.4A.S8.S8 R48, R149, R48, RZ ;  /* 0x0000003095307226 */ /* 0x000fe400000006ff */
[-C--:B-1----:R-:W-:Y:S02]  /*53b0*/  IDP.4A.S8.S8 R42, R155, R52.reuse, R42 ;  /* 0x000000349b2a7226 */ /* 0x082fe4000000062a */
[----:B------:R-:W-:Y:S02]  /*53c0*/  IDP.4A.S8.S8 R48, R147, R52, R48 ;  /* 0x0000003493307226 */ /* 0x000fe40000000630 */
[----:B------:R-:W-:Y:S01]  /*53d0*/  IDP.4A.S8.S8 R43, R148, R49, R42 ;  /* 0x00000031942b7226 */ /* 0x000fe2000000062a */
[----:B------:R-:W-:Y:S01]  /*53e0*/  I2FP.F32.S32 R42, R41 ;  /* 0x00000029002a7245 */ /* 0x000fe20000201400 */
[----:B--2---:R-:W-:Y:S01]  /*53f0*/  FMUL R41, R159, R40 ;  /* 0x000000289f297220 */ /* 0x004fe20000400000 */
[----:B------:R-:W-:Y:S02]  /*5400*/  IDP.4A.S8.S8 R48, R144, R49, R48 ;  /* 0x0000003190307226 */ /* 0x000fe40000000630 */
[----:B------:R-:W-:-:S02]  /*5410*/  IDP.4A.S8.S8 R43, R146, R53, R43 ;  /* 0x00000035922b7226 */ /* 0x000fc4000000062b */
[----:B------:R-:W-:Y:S01]  /*5420*/  FFMA R76, R41, R42, R76 ;  /* 0x0000002a294c7223 */ /* 0x000fe2000000004c */
[----:B------:R-:W-:Y:S01]  /*5430*/  FMUL R41, R156, R40 ;  /* 0x000000289c297220 */ /* 0x000fe20000400000 */
[----:B------:R-:W-:Y:S02]  /*5440*/  IDP.4A.S8.S8 R53, R142, R53, R48 ;  /* 0x000000358e357226 */ /* 0x000fe40000000630 */
[----:B------:R-:W-:Y:S02]  /*5450*/  IDP.4A.S8.S8 R48, R153, R50, R43 ;  /* 0x0000003299307226 */ /* 0x000fe4000000062b */
[----:B------:R-:W-:Y:S01]  /*5460*/  FFMA R108, R41, R44, R108 ;  /* 0x0000002c296c7223 */ /* 0x000fe2000000006c */
[----:B------:R-:W-:Y:S01]  /*5470*/  IDP.4A.S8.S8 R53, R145, R50, R53 ;  /* 0x0000003291357226 */ /* 0x000fe20000000635 */
[----:B------:R-:W0:Y:S01]  /*5480*/  LDS.128 R40, [R154+UR5+0x600] ;  /* 0x000600059a287984 */ /* 0x000e220008000c00 */
[-C--:B------:R-:W-:Y:S02]  /*5490*/  IDP.4A.S8.S8 R49, R151, R54.reuse, R48 ;  /* 0x0000003697317226 */ /* 0x080fe40000000630 */
[----:B------:R-:W-:Y:S01]  /*54a0*/  IDP.4A.S8.S8 R53, R143, R54, R53 ;  /* 0x000000368f357226 */ /* 0x000fe20000000635 */
[----:B------:R-:W1:Y:S01]  /*54b0*/  LDS.128 R44, [R154+UR5+0x610] ;  /* 0x000610059a2c7984 */ /* 0x000e620008000c00 */
[----:B------:R-:W-:-:S02]  /*54c0*/  IDP.4A.S8.S8 R49, R164, R51, R49 ;  /* 0x00000033a4317226 */ /* 0x000fc40000000631 */
[----:B------:R-:W-:Y:S01]  /*54d0*/  IDP.4A.S8.S8 R51, R160, R51, R53 ;  /* 0x00000033a0337226 */ /* 0x000fe20000000635 */
[----:B------:R-:W2:Y:S01]  /*54e0*/  LDS R48, [R161+0x80] ;  /* 0x00008000a1307984 */ /* 0x000ea20000000800 */
[-C--:B------:R-:W-:Y:S02]  /*54f0*/  IDP.4A.S8.S8 R49, R162, R55.reuse, R49 ;  /* 0x00000037a2317226 */ /* 0x080fe40000000631 */
[----:B------:R-:W-:Y:S02]  /*5500*/  IDP.4A.S8.S8 R51, R158, R55, R51 ;  /* 0x000000379e337226 */ /* 0x000fe40000000633 */
[----:B------:R-:W-:Y:S01]  /*5510*/  LDS.128 R52, [R154+UR5+0x810] ;  /* 0x000810059a347984 */ /* 0x000fe20008000c00 */
[----:B------:R-:W-:Y:S02]  /*5520*/  I2FP.F32.S32 R49, R49 ;  /* 0x0000003100317245 */ /* 0x000fe40000201400 */
[----:B------:R-:W-:Y:S01]  /*5530*/  I2FP.F32.S32 R51, R51 ;  /* 0x0000003300337245 */ /* 0x000fe20000201400 */
[----:B0-----:R-:W-:-:S02]  /*5540*/  IDP.4A.S8.S8 R50, R157, R40, RZ ;  /* 0x000000289d327226 */ /* 0x001fc400000006ff */
[----:B------:R-:W-:Y:S02]  /*5550*/  IDP.4A.S8.S8 R40, R149, R40, RZ ;  /* 0x0000002895287226 */ /* 0x000fe400000006ff */
[-C--:B-1----:R-:W-:Y:S02]  /*5560*/  IDP.4A.S8.S8 R50, R155, R44.reuse, R50 ;  /* 0x0000002c9b327226 */ /* 0x082fe40000000632 */
[----:B------:R-:W-:Y:S02]  /*5570*/  IDP.4A.S8.S8 R40, R147, R44, R40 ;  /* 0x0000002c93287226 */ /* 0x000fe40000000628 */
[-C--:B------:R-:W-:Y:S02]  /*5580*/  IDP.4A.S8.S8 R50, R148, R41.reuse, R50 ;  /* 0x0000002994327226 */ /* 0x080fe40000000632 */
[----:B------:R-:W-:Y:S02]  /*5590*/  IDP.4A.S8.S8 R40, R144, R41, R40 ;  /* 0x0000002990287226 */ /* 0x000fe40000000628 */
[----:B------:R-:W-:-:S02]  /*55a0*/  IDP.4A.S8.S8 R50, R146, R45, R50 ;  /* 0x0000002d92327226 */ /* 0x000fc40000000632 */
[----:B------:R-:W-:Y:S02]  /*55b0*/  IDP.4A.S8.S8 R45, R142, R45, R40 ;  /* 0x0000002d8e2d7226 */ /* 0x000fe40000000628 */
[----:B--2---:R-:W-:Y:S01]  /*55c0*/  FMUL R40, R159, R48 ;  /* 0x000000309f287220 */ /* 0x004fe20000400000 */
[----:B------:R-:W-:Y:S02]  /*55d0*/  IDP.4A.S8.S8 R50, R153, R42, R50 ;  /* 0x0000002a99327226 */ /* 0x000fe40000000632 */
[----:B------:R-:W-:Y:S01]  /*55e0*/  FMUL R48, R156, R48 ;  /* 0x000000309c307220 */ /* 0x000fe20000400000 */
[----:B------:R-:W-:Y:S02]  /*55f0*/  IDP.4A.S8.S8 R45, R145, R42, R45 ;  /* 0x0000002a912d7226 */ /* 0x000fe4000000062d */
[----:B------:R-:W-:Y:S01]  /*5600*/  FFMA R77, R40, R49, R77 ;  /* 0x00000031284d7223 */ /* 0x000fe2000000004d */
[-C--:B------:R-:W-:Y:S02]  /*5610*/  IDP.4A.S8.S8 R41, R151, R46.reuse, R50 ;  /* 0x0000002e97297226 */ /* 0x080fe40000000632 */
[----:B------:R-:W-:Y:S01]  /*5620*/  FFMA R109, R48, R51, R109 ;  /* 0x00000033306d7223 */ /* 0x000fe2000000006d */
[----:B------:R-:W-:Y:S01]  /*5630*/  LDS R40, [R161+0xc0] ;  /* 0x0000c000a1287984 */ /* 0x000fe20000000800 */
[----:B------:R-:W-:-:S02]  /*5640*/  IDP.4A.S8.S8 R45, R143, R46, R45 ;  /* 0x0000002e8f2d7226 */ /* 0x000fc4000000062d */
[-C--:B------:R-:W-:Y:S01]  /*5650*/  IDP.4A.S8.S8 R41, R164, R43.reuse, R41 ;  /* 0x0000002ba4297226 */ /* 0x080fe20000000629 */
[----:B------:R-:W0:Y:S01]  /*5660*/  LDS.128 R48, [R154+UR5+0x800] ;  /* 0x000800059a307984 */ /* 0x000e220008000c00 */
[----:B------:R-:W-:Y:S02]  /*5670*/  IDP.4A.S8.S8 R45, R160, R43, R45 ;  /* 0x0000002ba02d7226 */ /* 0x000fe4000000062d */
[-C--:B------:R-:W-:Y:S02]  /*5680*/  IDP.4A.S8.S8 R41, R162, R47.reuse, R41 ;  /* 0x0000002fa2297226 */ /* 0x080fe40000000629 */
[----:B------:R-:W-:-:S05]  /*5690*/  IDP.4A.S8.S8 R45, R158, R47, R45 ;  /* 0x0000002f9e2d7226 */ /* 0x000fca000000062d */
[----:B------:R-:W-:Y:S01]  /*56a0*/  I2FP.F32.S32 R45, R45 ;  /* 0x0000002d002d7245 */ /* 0x000fe20000201400 */
[-C--:B0-----:R-:W-:Y:S02]  /*56b0*/  IDP.4A.S8.S8 R42, R157, R48.reuse, RZ ;  /* 0x000000309d2a7226 */ /* 0x081fe400000006ff */
[----:B------:R-:W-:Y:S02]  /*56c0*/  IDP.4A.S8.S8 R48, R149, R48, RZ ;  /* 0x0000003095307226 */ /* 0x000fe400000006ff */
[-C--:B------:R-:W-:Y:S02]  /*56d0*/  IDP.4A.S8.S8 R42, R155, R52.reuse, R42 ;  /* 0x000000349b2a7226 */ /* 0x080fe4000000062a */
[----:B------:R-:W-:Y:S02]  /*56e0*/  IDP.4A.S8.S8 R48, R147, R52, R48 ;  /* 0x0000003493307226 */ /* 0x000fe40000000630 */
[----:B------:R-:W-:Y:S01]  /*56f0*/  IDP.4A.S8.S8 R43, R148, R49, R42 ;  /* 0x00000031942b7226 */ /* 0x000fe2000000062a */
[----:B------:R-:W-:Y:S01]  /*5700*/  I2FP.F32.S32 R42, R41 ;  /* 0x00000029002a7245 */ /* 0x000fe20000201400 */
[----:B------:R-:W-:Y:S01]  /*5710*/  FMUL R41, R159, R40 ;  /* 0x000000289f297220 */ /* 0x000fe20000400000 */
[----:B------:R-:W-:-:S02]  /*5720*/  IDP.4A.S8.S8 R48, R144, R49, R48 ;  /* 0x0000003190307226 */ /* 0x000fc40000000630 */
[-C--:B------:R-:W-:Y:S02]  /*5730*/  IDP.4A.S8.S8 R43, R146, R53.reuse, R43 ;  /* 0x00000035922b7226 */ /* 0x080fe4000000062b */
[----:B------:R-:W-:Y:S01]  /*5740*/  FFMA R78, R41, R42, R78 ;  /* 0x0000002a294e7223 */ /* 0x000fe2000000004e */
[----:B------:R-:W-:Y:S01]  /*5750*/  FMUL R41, R156, R40 ;  /* 0x000000289c297220 */ /* 0x000fe20000400000 */
[----:B------:R-:W-:Y:S02]  /*5760*/  IDP.4A.S8.S8 R53, R142, R53, R48 ;  /* 0x000000358e357226 */ /* 0x000fe40000000630 */
[-C--:B------:R-:W-:Y:S02]  /*5770*/  IDP.4A.S8.S8 R48, R153, R50.reuse, R43 ;  /* 0x0000003299307226 */ /* 0x080fe4000000062b */
[----:B------:R-:W-:Y:S01]  /*5780*/  FFMA R110, R41, R45, R110 ;  /* 0x0000002d296e7223 */ /* 0x000fe2000000006e */
[----:B------:R-:W-:Y:S01]  /*5790*/  IDP.4A.S8.S8 R53, R145, R50, R53 ;  /* 0x0000003291357226 */ /* 0x000fe20000000635 */
[----:B------:R-:W0:Y:S01]  /*57a0*/  LDS.128 R40, [R154+UR5+0xa00] ;  /* 0x000a00059a287984 */ /* 0x000e220008000c00 */
[----:B------:R-:W-:-:S02]  /*57b0*/  IDP.4A.S8.S8 R49, R151, R54, R48 ;  /* 0x0000003697317226 */ /* 0x000fc40000000630 */
[----:B------:R-:W-:Y:S01]  /*57c0*/  IDP.4A.S8.S8 R53, R143, R54, R53 ;  /* 0x000000368f357226 */ /* 0x000fe20000000635 */
[----:B------:R-:W1:Y:S01]  /*57d0*/  LDS.128 R44, [R154+UR5+0xa10] ;  /* 0x000a10059a2c7984 */ /* 0x000e620008000c00 */
[-C--:B------:R-:W-:Y:S02]  /*57e0*/  IDP.4A.S8.S8 R49, R164, R51.reuse, R49 ;  /* 0x00000033a4317226 */ /* 0x080fe40000000631 */
[----:B------:R-:W-:Y:S01]  /*57f0*/  IDP.4A.S8.S8 R51, R160, R51, R53 ;  /* 0x00000033a0337226 */ /* 0x000fe20000000635 */
[----:B------:R-:W2:Y:S01]  /*5800*/  LDS R48, [R161+0x100] ;  /* 0x00010000a1307984 */ /* 0x000ea20000000800 */
[-C--:B------:R-:W-:Y:S02]  /*5810*/  IDP.4A.S8.S8 R49, R162, R55.reuse, R49 ;  /* 0x00000037a2317226 */ /* 0x080fe40000000631 */
[----:B------:R-:W-:Y:S02]  /*5820*/  IDP.4A.S8.S8 R51, R158, R55, R51 ;  /* 0x000000379e337226 */ /* 0x000fe40000000633 */
[----:B------:R-:W-:Y:S01]  /*5830*/  LDS.128 R52, [R154+UR5+0xc10] ;  /* 0x000c10059a347984 */ /* 0x000fe20008000c00 */
[----:B------:R-:W-:-:S02]  /*5840*/  I2FP.F32.S32 R49, R49 ;  /* 0x0000003100317245 */ /* 0x000fc40000201400 */
[----:B------:R-:W-:Y:S01]  /*5850*/  I2FP.F32.S32 R51, R51 ;  /* 0x0000003300337245 */ /* 0x000fe20000201400 */
[-C--:B0-----:R-:W-:Y:S02]  /*5860*/  IDP.4A.S8.S8 R50, R157, R40.reuse, RZ ;  /* 0x000000289d327226 */ /* 0x081fe400000006ff */
[----:B------:R-:W-:Y:S02]  /*5870*/  IDP.4A.S8.S8 R40, R149, R40, RZ ;  /* 0x0000002895287226 */ /* 0x000fe400000006ff */
[-C--:B-1----:R-:W-:Y:S02]  /*5880*/  IDP.4A.S8.S8 R50, R155, R44.reuse, R50 ;  /* 0x0000002c9b327226 */ /* 0x082fe40000000632 */
[----:B------:R-:W-:Y:S02]  /*5890*/  IDP.4A.S8.S8 R40, R147, R44, R40 ;  /* 0x0000002c93287226 */ /* 0x000fe40000000628 */
[-C--:B------:R-:W-:Y:S02]  /*58a0*/  IDP.4A.S8.S8 R50, R148, R41.reuse, R50 ;  /* 0x0000002994327226 */ /* 0x080fe40000000632 */
[----:B------:R-:W-:-:S02]  /*58b0*/  IDP.4A.S8.S8 R40, R144, R41, R40 ;  /* 0x0000002990287226 */ /* 0x000fc40000000628 */
[-C--:B------:R-:W-:Y:S02]  /*58c0*/  IDP.4A.S8.S8 R50, R146, R45.reuse, R50 ;  /* 0x0000002d92327226 */ /* 0x080fe40000000632 */
[----:B------:R-:W-:Y:S02]  /*58d0*/  IDP.4A.S8.S8 R45, R142, R45, R40 ;  /* 0x0000002d8e2d7226 */ /* 0x000fe40000000628 */
[----:B--2---:R-:W-:Y:S01]  /*58e0*/  FMUL R40, R159, R48 ;  /* 0x000000309f287220 */ /* 0x004fe20000400000 */
[----:B------:R-:W-:Y:S02]  /*58f0*/  IDP.4A.S8.S8 R50, R153, R42, R50 ;  /* 0x0000002a99327226 */ /* 0x000fe40000000632 */
[----:B------:R-:W-:Y:S01]  /*5900*/  FMUL R48, R156, R48 ;  /* 0x000000309c307220 */ /* 0x000fe20000400000 */
[----:B------:R-:W-:Y:S02]  /*5910*/  IDP.4A.S8.S8 R45, R145, R42, R45 ;  /* 0x0000002a912d7226 */ /* 0x000fe4000000062d */
[----:B------:R-:W-:Y:S01]  /*5920*/  FFMA R79, R40, R49, R79 ;  /* 0x00000031284f7223 */ /* 0x000fe2000000004f */
[----:B------:R-:W-:-:S02]  /*5930*/  IDP.4A.S8.S8 R41, R151, R46, R50 ;  /* 0x0000002e97297226 */ /* 0x000fc40000000632 */
[----:B------:R-:W-:Y:S01]  /*5940*/  FFMA R111, R48, R51, R111 ;  /* 0x00000033306f7223 */ /* 0x000fe2000000006f */
[----:B------:R-:W-:Y:S01]  /*5950*/  LDS R40, [R161+0x140] ;  /* 0x00014000a1287984 */ /* 0x000fe20000000800 */
[----:B------:R-:W-:Y:S02]  /*5960*/  IDP.4A.S8.S8 R45, R143, R46, R45 ;  /* 0x0000002e8f2d7226 */ /* 0x000fe4000000062d */
        /* <DEDUP_REMOVED lines=288> */
[----:B--2---:R-:W-:Y:S01]  /*6b70*/  FMUL R40, R159, R48 ;  /* 0x000000309f287220 */ /* 0x004fe20000400000 */
[----:B------:R-:W-:-:S02]  /*6b80*/  IDP.4A.S8.S8 R44, R144, R45, R44 ;  /* 0x0000002d902c7226 */ /* 0x000fc4000000062c */
[----:B------:R-:W-:Y:S01]  /*6b90*/  FMUL R48, R156, R48 ;  /* 0x000000309c307220 */ /* 0x000fe20000400000 */
[----:B------:R-:W-:Y:S02]  /*6ba0*/  IDP.4A.S8.S8 R50, R146, R41, R50 ;  /* 0x0000002992327226 */ /* 0x000fe40000000632 */
[----:B------:R-:W-:Y:S01]  /*6bb0*/  FFMA R91, R40, R49, R91 ;  /* 0x00000031285b7223 */ /* 0x000fe2000000005b */
[----:B------:R-:W-:Y:S02]  /*6bc0*/  IDP.4A.S8.S8 R44, R142, R41, R44 ;  /* 0x000000298e2c7226 */ /* 0x000fe4000000062c */
[----:B------:R-:W-:Y:S01]  /*6bd0*/  FFMA R123, R48, R51, R123 ;  /* 0x00000033307b7223 */ /* 0x000fe2000000007b */
[-C--:B------:R-:W-:Y:S01]  /*6be0*/  IDP.4A.S8.S8 R50, R153, R46.reuse, R50 ;  /* 0x0000002e99327226 */ /* 0x080fe20000000632 */
[----:B------:R-:W-:Y:S01]  /*6bf0*/  LDS R40, [R161+0x440] ;  /* 0x00044000a1287984 */ /* 0x000fe20000000800 */
[----:B------:R-:W-:Y:S02]  /*6c00*/  IDP.4A.S8.S8 R44, R145, R46, R44 ;  /* 0x0000002e912c7226 */ /* 0x000fe4000000062c */
[----:B------:R-:W-:-:S02]  /*6c10*/  IDP.4A.S8.S8 R41, R151, R42, R50 ;  /* 0x0000002a97297226 */ /* 0x000fc40000000632 */
[----:B------:R-:W0:Y:S01]  /*6c20*/  LDS.128 R48, [R154+UR5+0x2400] ;  /* 0x002400059a307984 */ /* 0x000e220008000c00 */
[----:B------:R-:W-:Y:S02]  /*6c30*/  IDP.4A.S8.S8 R44, R143, R42, R44 ;  /* 0x0000002a8f2c7226 */ /* 0x000fe4000000062c */
[-C--:B------:R-:W-:Y:S02]  /*6c40*/  IDP.4A.S8.S8 R41, R164, R47.reuse, R41 ;  /* 0x0000002fa4297226 */ /* 0x080fe40000000629 */
        /* <DEDUP_REMOVED lines=16> */
[----:B------:R-:W-:Y:S02]  /*6d50*/  IDP.4A.S8.S8 R48, R153, R50, R43 ;  /* 0x0000003299307226 */ /* 0x000fe4000000062b */
        /* <DEDUP_REMOVED lines=261> */
[----:B------:R-:W3:Y:S01]  /*7db0*/  LDS.128 R52, [R154+UR5+0x3c00] ;  /* 0x003c00059a347984 */ /* 0x000ee20008000c00 */
        /* <DEDUP_REMOVED lines=23> */
[----:B---3--:R-:W-:Y:S02]  /*7f30*/  IDP.4A.S8.S8 R42, R157, R52, RZ ;  /* 0x000000349d2a7226 */ /* 0x008fe400000006ff */
[----:B------:R-:W-:-:S02]  /*7f40*/  IDP.4A.S8.S8 R43, R158, R43, R44 ;  /* 0x0000002b9e2b7226 */ /* 0x000fc4000000062c */
[----:B------:R-:W-:-:S03]  /*7f50*/  IDP.4A.S8.S8 R52, R149, R52, RZ ;  /* 0x0000003495347226 */ /* 0x000fc600000006ff */
[----:B------:R-:W-:Y:S01]  /*7f60*/  I2FP.F32.S32 R43, R43 ;  /* 0x0000002b002b7245 */ /* 0x000fe20000201400 */
[----:B0-----:R-:W-:Y:S01]  /*7f70*/  IDP.4A.S8.S8 R44, R155, R48, R42 ;  /* 0x000000309b2c7226 */ /* 0x001fe2000000062a */
[----:B------:R-:W-:Y:S01]  /*7f80*/  I2FP.F32.S32 R42, R41 ;  /* 0x00000029002a7245 */ /* 0x000fe20000201400 */
[----:B------:R-:W-:Y:S01]  /*7f90*/  FMUL R41, R159, R40 ;  /* 0x000000289f297220 */ /* 0x000fe20000400000 */
[----:B------:R-:W-:Y:S02]  /*7fa0*/  IDP.4A.S8.S8 R52, R147, R48, R52 ;  /* 0x0000003093347226 */ /* 0x000fe40000000634 */
[-C--:B------:R-:W-:Y:S02]  /*7fb0*/  IDP.4A.S8.S8 R44, R148, R53.reuse, R44 ;  /* 0x00000035942c7226 */ /* 0x080fe4000000062c */
[----:B------:R-:W-:Y:S01]  /*7fc0*/  FFMA R104, R41, R42, R104 ;  /* 0x0000002a29687223 */ /* 0x000fe20000000068 */
[----:B------:R-:W-:Y:S01]  /*7fd0*/  FMUL R41, R156, R40 ;  /* 0x000000289c297220 */ /* 0x000fe20000400000 */
[----:B------:R-:W-:Y:S01]  /*7fe0*/  IDP.4A.S8.S8 R53, R144, R53, R52 ;  /* 0x0000003590357226 */ /* 0x000fe20000000634 */
[----:B------:R-:W-:Y:S01]  /*7ff0*/  LDS R48, [R161+0x780] ;  /* 0x00078000a1307984 */ /* 0x000fe20000000800 */
[----:B------:R-:W-:-:S02]  /*8000*/  IDP.4A.S8.S8 R52, R146, R49, R44 ;  /* 0x0000003192347226 */ /* 0x000fc4000000062c */
[----:B------:R-:W-:Y:S01]  /*8010*/  FFMA R136, R41, R43, R136 ;  /* 0x0000002b29887223 */ /* 0x000fe20000000088 */
[----:B------:R-:W-:Y:S01]  /*8020*/  IDP.4A.S8.S8 R49, R142, R49, R53 ;  /* 0x000000318e317226 */ /* 0x000fe20000000635 */
[----:B------:R-:W0:Y:S01]  /*8030*/  LDS.128 R40, [R154+UR5+0x3e00] ;  /* 0x003e00059a287984 */ /* 0x000e220008000c00 */
[-C--:B------:R-:W-:Y:S02]  /*8040*/  IDP.4A.S8.S8 R52, R153, R54.reuse, R52 ;  /* 0x0000003699347226 */ /* 0x080fe40000000634 */
[----:B------:R-:W-:Y:S01]  /*8050*/  IDP.4A.S8.S8 R49, R145, R54, R49 ;  /* 0x0000003691317226 */ /* 0x000fe20000000631 */
[----:B------:R-:W1:Y:S01]  /*8060*/  LDS.128 R44, [R154+UR5+0x3e10] ;  /* 0x003e10059a2c7984 */ /* 0x000e620008000c00 */
[-C--:B------:R-:W-:Y:S02]  /*8070*/  IDP.4A.S8.S8 R52, R151, R50.reuse, R52 ;  /* 0x0000003297347226 */ /* 0x080fe40000000634 */
[----:B------:R-:W-:Y:S02]  /*8080*/  IDP.4A.S8.S8 R49, R143, R50, R49 ;  /* 0x000000328f317226 */ /* 0x000fe40000000631 */
[----:B------:R-:W-:-:S02]  /*8090*/  IDP.4A.S8.S8 R52, R164, R55, R52 ;  /* 0x00000037a4347226 */ /* 0x000fc40000000634 */
[----:B------:R-:W-:Y:S02]  /*80a0*/  IDP.4A.S8.S8 R49, R160, R55, R49 ;  /* 0x00000037a0317226 */ /* 0x000fe40000000631 */
[-C--:B------:R-:W-:Y:S02]  /*80b0*/  IDP.4A.S8.S8 R52, R162, R51.reuse, R52 ;  /* 0x00000033a2347226 */ /* 0x080fe40000000634 */
[----:B------:R-:W-:-:S03]  /*80c0*/  IDP.4A.S8.S8 R49, R158, R51, R49 ;  /* 0x000000339e317226 */ /* 0x000fc60000000631 */
[----:B------:R-:W-:Y:S02]  /*80d0*/  I2FP.F32.S32 R52, R52 ;  /* 0x0000003400347245 */ /* 0x000fe40000201400 */
[----:B------:R-:W-:Y:S01]  /*80e0*/  I2FP.F32.S32 R49, R49 ;  /* 0x0000003100317245 */ /* 0x000fe20000201400 */
[-C--:B0-----:R-:W-:Y:S02]  /*80f0*/  IDP.4A.S8.S8 R157, R157, R40.reuse, RZ ;  /* 0x000000289d9d7226 */ /* 0x081fe400000006ff */
[----:B------:R-:W-:Y:S02]  /*8100*/  IDP.4A.S8.S8 R149, R149, R40, RZ ;  /* 0x0000002895957226 */ /* 0x000fe400000006ff */
[----:B------:R-:W0:Y:S01]  /*8110*/  LDS R40, [R161+0x7c0] ;  /* 0x0007c000a1287984 */ /* 0x000e220000000800 */
[-C--:B-1----:R-:W-:Y:S02]  /*8120*/  IDP.4A.S8.S8 R157, R155, R44.reuse, R157 ;  /* 0x0000002c9b9d7226 */ /* 0x082fe4000000069d */
[----:B------:R-:W-:-:S02]  /*8130*/  IDP.4A.S8.S8 R149, R147, R44, R149 ;  /* 0x0000002c93957226 */ /* 0x000fc40000000695 */
[-C--:B------:R-:W-:Y:S02]  /*8140*/  IDP.4A.S8.S8 R157, R148, R41.reuse, R157 ;  /* 0x00000029949d7226 */ /* 0x080fe4000000069d */
[----:B------:R-:W-:Y:S01]  /*8150*/  IDP.4A.S8.S8 R149, R144, R41, R149 ;  /* 0x0000002990957226 */ /* 0x000fe20000000695 */
[----:B------:R-:W-:Y:S01]  /*8160*/  SHF.L.U32 R41, R150, 0x1, RZ ;  /* 0x0000000196297819 */ /* 0x000fe200000006ff */
[-C--:B------:R-:W-:Y:S02]  /*8170*/  IDP.4A.S8.S8 R157, R146, R45.reuse, R157 ;  /* 0x0000002d929d7226 */ /* 0x080fe4000000069d */
[----:B------:R-:W-:Y:S01]  /*8180*/  IDP.4A.S8.S8 R149, R142, R45, R149 ;  /* 0x0000002d8e957226 */ /* 0x000fe20000000695 */
[----:B------:R-:W-:Y:S01]  /*8190*/  IADD3 R150, PT, PT, R41, 0x4, -R150 ;  /* 0x0000000429967810 */ /* 0x000fe20007ffe896 */
[-C--:B------:R-:W-:Y:S02]  /*81a0*/  IDP.4A.S8.S8 R157, R153, R42.reuse, R157 ;  /* 0x0000002a999d7226 */ /* 0x080fe4000000069d */
[----:B------:R-:W-:-:S02]  /*81b0*/  IDP.4A.S8.S8 R149, R145, R42, R149 ;  /* 0x0000002a91957226 */ /* 0x000fc40000000695 */
        /* <DEDUP_REMOVED lines=8> */
[-C--:B------:R-:W-:Y:S02]  /*8240*/  IDP.4A.S8.S8 R157, R162, R47.reuse, R157 ;  /* 0x0000002fa29d7226 */ /* 0x080fe4000000069d */
[----:B------:R-:W-:-:S03]  /*8250*/  IDP.4A.S8.S8 R149, R158, R47, R149 ;  /* 0x0000002f9e957226 */ /* 0x000fc60000000695 */
[----:B------:R-:W-:Y:S02]  /*8260*/  I2FP.F32.S32 R157, R157 ;  /* 0x0000009d009d7245 */ /* 0x000fe40000201400 */
[----:B------:R-:W-:Y:S01]  /*8270*/  I2FP.F32.S32 R149, R149 ;  /* 0x0000009500957245 */ /* 0x000fe20000201400 */
[-C--:B0-----:R-:W-:Y:S01]  /*8280*/  FMUL R159, R159, R40.reuse ;  /* 0x000000289f9f7220 */ /* 0x081fe20000400000 */
[----:B------:R-:W-:-:S03]  /*8290*/  FMUL R41, R156, R40 ;  /* 0x000000289c297220 */ /* 0x000fc60000400000 */
[----:B------:R-:W-:Y:S01]  /*82a0*/  FFMA R106, R159, R157, R106 ;  /* 0x0000009d9f6a7223 */ /* 0x000fe2000000006a */
[----:B------:R-:W-:Y:S01]  /*82b0*/  FFMA R138, R41, R149, R138 ;  /* 0x00000095298a7223 */ /* 0x000fe2000000008a */
[----:B------:R-:W-:Y:S06]  /*82c0*/  @!P0 BRA `(.L_x_38) ;  /* 0xffffffc800d48947 */ /* 0x000fec000383ffff */
[----:B------:R-:W0:Y:S01]  /*82d0*/  LDCU.64 UR12, c[0x0][0x388] ;  /* 0x00007100ff0c77ac */ /* 0x000e220008000a00 */
[----:B------:R-:W-:Y:S02]  /*82e0*/  LOP3.LUT R40, R152, 0x1c, RZ, 0xc0, !PT ;  /* 0x0000001c98287812 */ /* 0x000fe400078ec0ff */
[----:B------:R-:W-:-:S04]  /*82f0*/  LEA.HI R53, R36, UR4, RZ, 0x1d ;  /* 0x0000000424357c11 */ /* 0x000fc8000f8fe8ff */
[-C--:B------:R-:W-:Y:S02]  /*8300*/  IADD3 R55, PT, PT, R38, R53.reuse, RZ ;  /* 0x0000003526377210 */ /* 0x080fe40007ffe0ff */
[----:B------:R-:W-:Y:S02]  /*8310*/  IADD3 R51, PT, PT, R37, R53, RZ ;  /* 0x0000003525337210 */ /* 0x000fe40007ffe0ff */
[----:B0-----:R-:W-:-:S04]  /*8320*/  IADD3 R40, P0, PT, R40, UR12, RZ ;  /* 0x0000000c28287c10 */ /* 0x001fc8000ff1e0ff */
[----:B------:R-:W-:-:S03]  /*8330*/  IADD3.X R41, PT, PT, RZ, UR13, RZ, P0, !PT ;  /* 0x0000000dff297c10 */ /* 0x000fc600087fe4ff */
[----:B------:R-:W-:-:S04]  /*8340*/  IMAD.WIDE R54, R55, 0x24, R40 ;  /* 0x0000002437367825 */ /* 0x000fc800078e0228 */
[--C-:B------:R-:W-:Y:S01]  /*8350*/  IMAD.WIDE R50, R51, 0x24, R40.reuse ;  /* 0x0000002433327825 */ /* 0x100fe200078e0228 */
[----:B------:R-:W2:Y:S04]  /*8360*/  LDG.E.CONSTANT R157, desc[UR10][R54.64+0x4] ;  /* 0x0000040a369d7981 */ /* 0x000ea8000c1e9900 */
[----:B------:R-:W3:Y:S01]  /*8370*/  LDG.E.CONSTANT R153, desc[UR10][R50.64+0x4] ;  /* 0x0000040a32997981 */ /* 0x000ee2000c1e9900 */
[-C--:B------:R-:W-:Y:S02]  /*8380*/  IADD3 R45, PT, PT, R2, R53.reuse, RZ ;  /* 0x00000035022d7210 */ /* 0x080fe40007ffe0ff */
[-C--:B------:R-:W-:Y:S02]  /*8390*/  IADD3 R43, PT, PT, R3, R53.reuse, RZ ;  /* 0x00000035032b7210 */ /* 0x080fe40007ffe0ff */
[----:B------:R-:W-:Y:S01]  /*83a0*/  IADD3 R49, PT, PT, R0, R53, RZ ;  /* 0x0000003500317210 */ /* 0x000fe20007ffe0ff */
[----:B------:R-:W-:-:S04]  /*83b0*/  IMAD.WIDE R44, R45, 0x24, R40 ;  /* 0x000000242d2c7825 */ /* 0x000fc800078e0228 */
[--C-:B------:R-:W-:Y:S01]  /*83c0*/  IMAD.WIDE R42, R43, 0x24, R40.reuse ;  /* 0x000000242b2a7825 */ /* 0x100fe200078e0228 */
[----:B------:R0:W4:Y:S03]  /*83d0*/  LDG.E.CONSTANT R156, desc[UR10][R44.64+0x4] ;  /* 0x0000040a2c9c7981 */ /* 0x000126000c1e9900 */
[----:B------:R-:W-:Y:S01]  /*83e0*/  IMAD.WIDE R48, R49, 0x24, R40 ;  /* 0x0000002431307825 */ /* 0x000fe200078e0228 */
[----:B------:R1:W5:Y:S04]  /*83f0*/  LDG.E.CONSTANT R47, desc[UR10][R42.64+0x4] ;  /* 0x0000040a2a2f7981 */ /* 0x000368000c1e9900 */
[----:B------:R-:W5:Y:S01]  /*8400*/  LDG.E.CONSTANT R46, desc[UR10][R48.64+0x4] ;  /* 0x0000040a302e7981 */ /* 0x000f62000c1e9900 */
[----:B0-----:R-:W-:-:S02]  /*8410*/  IADD3 R45, PT, PT, R7, R53, RZ ;  /* 0x00000035072d7210 */ /* 0x001fc40007ffe0ff */
[-C--:B------:R-:W-:Y:S02]  /*8420*/  IADD3 R55, PT, PT, R12, R53.reuse, RZ ;  /* 0x000000350c377210 */ /* 0x080fe40007ffe0ff */
[-C--:B-1----:R-:W-:Y:S01]  /*8430*/  IADD3 R43, PT, PT, R8, R53.reuse, RZ ;  /* 0x00000035082b7210 */ /* 0x082fe20007ffe0ff */
[----:B------:R-:W-:Y:S01]  /*8440*/  IMAD.WIDE R44, R45, 0x24, R40 ;  /* 0x000000242d2c7825 */ /* 0x000fe200078e0228 */
[----:B------:R-:W-:-:S03]  /*8450*/  IADD3 R149, PT, PT, R13, R53, RZ ;  /* 0x000000350d957210 */ /* 0x000fc60007ffe0ff */
[--C-:B------:R-:W-:Y:S01]  /*8460*/  IMAD.WIDE R54, R55, 0x24, R40.reuse ;  /* 0x0000002437367825 */ /* 0x100fe200078e0228 */
[----:B------:R0:W5:Y:S03]  /*8470*/  LDG.E.CONSTANT R49, desc[UR10][R44.64+0x4] ;  /* 0x0000040a2c317981 */ /* 0x000166000c1e9900 */
[--C-:B------:R-:W-:Y:S01]  /*8480*/  IMAD.WIDE R42, R43, 0x24, R40.reuse ;  /* 0x000000242b2a7825 */ /* 0x100fe200078e0228 */
[-C--:B------:R-:W-:Y:S01]  /*8490*/  IADD3 R165, PT, PT, R6, R53.reuse, RZ ;  /* 0x0000003506a57210 */ /* 0x080fe20007ffe0ff */
[----:B------:R1:W5:Y:S01]  /*84a0*/  LDG.E.CONSTANT R54, desc[UR10][R54.64+0x4] ;  /* 0x0000040a36367981 */ /* 0x000362000c1e9900 */
[-C--:B------:R-:W-:Y:S01]  /*84b0*/  IADD3 R163, PT, PT, R5, R53.reuse, RZ ;  /* 0x0000003505a37210 */ /* 0x080fe20007ffe0ff */
[--C-:B------:R-:W-:Y:S02]  /*84c0*/  IMAD.WIDE R148, R149, 0x24, R40.reuse ;  /* 0x0000002495947825 */ /* 0x100fe400078e0228 */
[----:B------:R1:W5:Y:S01]  /*84d0*/  LDG.E.CONSTANT R51, desc[UR10][R42.64+0x4] ;  /* 0x0000040a2a337981 */ /* 0x000362000c1e9900 */
[----:B0-----:R-:W-:Y:S01]  /*84e0*/  IADD3 R45, PT, PT, R15, R53, RZ ;  /* 0x000000350f2d7210 */ /* 0x001fe20007ffe0ff */
[----:B------:R-:W-:-:S02]  /*84f0*/  IMAD.WIDE R164, R165, 0x24, R40 ;  /* 0x00000024a5a47825 */ /* 0x000fc400078e0228 */
[----:B------:R0:W5:Y:S01]  /*8500*/  LDG.E.CONSTANT R52, desc[UR10][R148.64+0x4] ;  /* 0x0000040a94347981 */ /* 0x000162000c1e9900 */
[-C--:B-1----:R-:W-:Y:S01]  /*8510*/  IADD3 R55, PT, PT, R18, R53.reuse, RZ ;  /* 0x0000003512377210 */ /* 0x082fe20007ffe0ff */
[--C-:B------:R-:W-:Y:S01]  /*8520*/  IMAD.WIDE R162, R163, 0x24, R40.reuse ;  /* 0x00000024a3a27825 */ /* 0x100fe200078e0228 */
[----:B------:R-:W-:Y:S01]  /*8530*/  LOP3.LUT R48, R152, 0x7c, RZ, 0xc0, !PT ;  /* 0x0000007c98307812 */ /* 0x000fe200078ec0ff */
[----:B------:R-:W5:Y:S02]  /*8540*/  LDG.E.CONSTANT R164, desc[UR10][R164.64+0x4] ;  /* 0x0000040aa4a47981 */ /* 0x000f64000c1e9900 */
[--C-:B------:R-:W-:Y:S01]  /*8550*/  IMAD.WIDE R42, R45, 0x24, R40.reuse ;  /* 0x000000242d2a7825 */ /* 0x100fe200078e0228 */
[-C--:B------:R-:W-:Y:S01]  /*8560*/  IADD3 R45, PT, PT, R16, R53.reuse, RZ ;  /* 0x00000035102d7210 */ /* 0x080fe20007ffe0ff */
[----:B------:R-:W5:Y:S02]  /*8570*/  LDG.E.CONSTANT R162, desc[UR10][R162.64+0x4] ;  /* 0x0000040aa2a27981 */ /* 0x000f64000c1e9900 */
[----:B0-----:R-:W-:Y:S01]  /*8580*/  IMAD.WIDE R148, R55, 0x24, R40 ;  /* 0x0000002437947825 */ /* 0x001fe200078e0228 */
[----:B------:R-:W-:-:S03]  /*8590*/  IADD3 R55, PT, PT, R19, R53, RZ ;  /* 0x0000003513377210 */ /* 0x000fc60007ffe0ff */
[--C-:B------:R-:W-:Y:S01]  /*85a0*/  IMAD.WIDE R44, R45, 0x24, R40.reuse ;  /* 0x000000242d2c7825 */ /* 0x100fe200078e0228 */
[-C--:B------:R-:W-:Y:S01]  /*85b0*/  IADD3 R161, PT, PT, R4, R53.reuse, RZ ;  /* 0x0000003504a17210 */ /* 0x080fe20007ffe0ff */
[----:B------:R0:W5:Y:S01]  /*85c0*/  LDG.E.CONSTANT R165, desc[UR10][R42.64+0x4] ;  /* 0x0000040a2aa57981 */ /* 0x000162000c1e9900 */
[----:B------:R-:W-:Y:S01]  /*85d0*/  LEA R48, R35, R48, 0x7 ;  /* 0x0000003023307211 */ /* 0x000fe200078e38ff */
[----:B------:R-:W-:Y:S01]  /*85e0*/  BAR.SYNC.DEFER_BLOCKING 0x0 ;  /* 0x0000000000007b1d */ /* 0x000fe20000010000 */
[-C--:B------:R-:W-:Y:S01]  /*85f0*/  IADD3 R151, PT, PT, R17, R53.reuse, RZ ;  /* 0x0000003511977210 */ /* 0x080fe20007ffe0ff */
[----:B------:R-:W-:Y:S01]  /*8600*/  IMAD.WIDE R160, R161, 0x24, R40 ;  /* 0x00000024a1a07825 */ /* 0x000fe200078e0228 */
[----:B------:R-:W-:-:S03]  /*8610*/  IADD3 R155, PT, PT, R14, R53, RZ ;  /* 0x000000350e9b7210 */ /* 0x000fc60007ffe0ff */
[--C-:B0-----:R-:W-:Y:S01]  /*8620*/  IMAD.WIDE R42, R55, 0x24, R40.reuse ;  /* 0x00000024372a7825 */ /* 0x101fe200078e0228 */
[----:B------:R0:W5:Y:S01]  /*8630*/  LDG.E.CONSTANT R163, desc[UR10][R44.64+0x4] ;  /* 0x0000040a2ca37981 */ /* 0x000162000c1e9900 */
[-C--:B------:R-:W-:Y:S02]  /*8640*/  IADD3 R147, PT, PT, R9, R53.reuse, RZ ;  /* 0x0000003509937210 */ /* 0x080fe40007ffe0ff */
[--C-:B------:R-:W-:Y:S01]  /*8650*/  IMAD.WIDE R150, R151, 0x24, R40.reuse ;  /* 0x0000002497967825 */ /* 0x100fe200078e0228 */
[-C--:B------:R-:W-:Y:S01]  /*8660*/  IADD3 R55, PT, PT, R22, R53.reuse, RZ ;  /* 0x0000003516377210 */ /* 0x080fe20007ffe0ff */
[----:B------:R1:W5:Y:S01]  /*8670*/  LDG.E.CONSTANT R159, desc[UR10][R148.64+0x4] ;  /* 0x0000040a949f7981 */ /* 0x000362000c1e9900 */
[-C--:B------:R-:W-:Y:S02]  /*8680*/  IADD3 R145, PT, PT, R10, R53.reuse, RZ ;  /* 0x000000350a917210 */ /* 0x080fe40007ffe0ff */
[-C--:B------:R-:W-:Y:S01]  /*8690*/  IADD3 R143, PT, PT, R11, R53.reuse, RZ ;  /* 0x000000350b8f7210 */ /* 0x080fe20007ffe0ff */
[----:B------:R-:W5:Y:S01]  /*86a0*/  LDG.E.CONSTANT R160, desc[UR10][R160.64+0x4] ;  /* 0x0000040aa0a07981 */ /* 0x000f62000c1e9900 */
[-C--:B0-----:R-:W-:Y:S01]  /*86b0*/  IADD3 R45, PT, PT, R21, R53.reuse, RZ ;  /* 0x00000035152d7210 */ /* 0x081fe20007ffe0ff */
[----:B------:R-:W-:Y:S01]  /*86c0*/  IMAD.WIDE R154, R155, 0x24, R40 ;  /* 0x000000249b9a7825 */ /* 0x000fe200078e0228 */
[----:B-1----:R-:W-:-:S03]  /*86d0*/  IADD3 R149, PT, PT, R23, R53, RZ ;  /* 0x0000003517957210 */ /* 0x002fc60007ffe0ff */
[--C-:B------:R-:W-:Y:S01]  /*86e0*/  IMAD.WIDE R44, R45, 0x24, R40.reuse ;  /* 0x000000242d2c7825 */ /* 0x100fe200078e0228 */
[----:B------:R0:W5:Y:S03]  /*86f0*/  LDG.E.CONSTANT R50, desc[UR10][R154.64+0x4] ;  /* 0x0000040a9a327981 */ /* 0x000166000c1e9900 */
[--C-:B------:R-:W-:Y:S01]  /*8700*/  IMAD.WIDE R146, R147, 0x24, R40.reuse ;  /* 0x0000002493927825 */ /* 0x100fe200078e0228 */
[----:B------:R1:W5:Y:S03]  /*8710*/  LDG.E.CONSTANT R161, desc[UR10][R150.64+0x4] ;  /* 0x0000040a96a17981 */ /* 0x000366000c1e9900 */
[--C-:B------:R-:W-:Y:S02]  /*8720*/  IMAD.WIDE R148, R149, 0x24, R40.reuse ;  /* 0x0000002495947825 */ /* 0x100fe400078e0228 */
[----:B------:R-:W5:Y:S01]  /*8730*/  LDG.E.CONSTANT R146, desc[UR10][R146.64+0x4] ;  /* 0x0000040a92927981 */ /* 0x000f62000c1e9900 */
[----:B0-----:R-:W-:Y:S01]  /*8740*/  IADD3 R155, PT, PT, R20, R53, RZ ;  /* 0x00000035149b7210 */ /* 0x001fe20007ffe0ff */
[----:B------:R-:W-:-:S02]  /*8750*/  IMAD.WIDE R144, R145, 0x24, R40 ;  /* 0x0000002491907825 */ /* 0x000fc400078e0228 */
[----:B------:R0:W5:Y:S02]  /*8760*/  LDG.E.CONSTANT R149, desc[UR10][R148.64+0x4] ;  /* 0x0000040a94957981 */ /* 0x000164000c1e9900 */
[--C-:B-1----:R-:W-:Y:S01]  /*8770*/  IMAD.WIDE R150, R55, 0x24, R40.reuse ;  /* 0x0000002437967825 */ /* 0x102fe200078e0228 */
[-C--:B------:R-:W-:Y:S01]  /*8780*/  IADD3 R55, PT, PT, R25, R53.reuse, RZ ;  /* 0x0000003519377210 */ /* 0x080fe20007ffe0ff */
[----:B------:R-:W5:Y:S02]  /*8790*/  LDG.E.CONSTANT R144, desc[UR10][R144.64+0x4] ;  /* 0x0000040a90907981 */ /* 0x000f64000c1e9900 */
[--C-:B------:R-:W-:Y:S02]  /*87a0*/  IMAD.WIDE R142, R143, 0x24, R40.reuse ;  /* 0x000000248f8e7825 */ /* 0x100fe400078e0228 */
[----:B------:R1:W5:Y:S01]  /*87b0*/  LDG.E.CONSTANT R151, desc[UR10][R150.64+0x4] ;  /* 0x0000040a96977981 */ /* 0x000362000c1e9900 */
[----:B0-----:R-:W-:Y:S01]  /*87c0*/  IADD3 R148, PT, PT, R28, R53, RZ ;  /* 0x000000351c947210 */ /* 0x001fe20007ffe0ff */
[----:B------:R-:W-:-:S02]  /*87d0*/  IMAD.WIDE R154, R155, 0x24, R40 ;  /* 0x000000249b9a7825 */ /* 0x000fc400078e0228 */
[----:B------:R-:W5:Y:S04]  /*87e0*/  LDG.E.CONSTANT R142, desc[UR10][R142.64+0x4] ;  /* 0x0000040a8e8e7981 */ /* 0x000f68000c1e9900 */
[----:B------:R0:W5:Y:S01]  /*87f0*/  LDG.E.CONSTANT R155, desc[UR10][R154.64+0x4] ;  /* 0x0000040a9a9b7981 */ /* 0x000162000c1e9900 */
[----:B-1----:R-:W-:Y:S02]  /*8800*/  IADD3 R150, PT, PT, R30, R53, RZ ;  /* 0x000000351e967210 */ /* 0x002fe40007ffe0ff */
[----:B0-----:R-:W-:-:S04]  /*8810*/  SHF.L.U32 R154, R35, 0x3, RZ ;  /* 0x00000003239a7819 */ /* 0x001fc800000006ff */
[----:B------:R-:W-:-:S04]  /*8820*/  LEA.HI R154, R141, R154, RZ, 0x1e ;  /* 0x0000009a8d9a7211 */ /* 0x000fc800078ff0ff */
[----:B------:R-:W-:Y:S01]  /*8830*/  SHF.L.U32 R154, R154, 0x4, RZ ;  /* 0x000000049a9a7819 */ /* 0x000fe200000006ff */
[----:B--2---:R0:W-:Y:S04]  /*8840*/  STS [R48+UR5], R157 ;  /* 0x0000009d30007988 */ /* 0x0041e80008000805 */
[----:B---3--:R1:W-:Y:S04]  /*8850*/  STS [R48+UR5+0x200], R153 ;  /* 0x0002009930007988 */ /* 0x0083e80008000805 */
[----:B0-----:R0:W2:Y:S04]  /*8860*/  LDG.E.CONSTANT R157, desc[UR10][R42.64+0x4] ;  /* 0x0000040a2a9d7981 */ /* 0x0010a8000c1e9900 */
[----:B-1----:R1:W3:Y:S01]  /*8870*/  LDG.E.CONSTANT R153, desc[UR10][R44.64+0x4] ;  /* 0x0000040a2c997981 */ /* 0x0022e2000c1e9900 */
[----:B0-----:R-:W-:-:S02]  /*8880*/  IADD3 R43, PT, PT, R24, R53, RZ ;  /* 0x00000035182b7210 */ /* 0x001fc40007ffe0ff */
[----:B-1----:R-:W-:-:S03]  /*8890*/  IADD3 R45, PT, PT, R26, R53, RZ ;  /* 0x000000351a2d7210 */ /* 0x002fc60007ffe0ff */
[----:B------:R-:W-:-:S04]  /*88a0*/  IMAD.WIDE R42, R43, 0x24, R40 ;  /* 0x000000242b2a7825 */ /* 0x000fc800078e0228 */
[--C-:B------:R-:W-:Y:S01]  /*88b0*/  IMAD.WIDE R44, R45, 0x24, R40.reuse ;  /* 0x000000242d2c7825 */ /* 0x100fe200078e0228 */
[----:B------:R0:W3:Y:S04]  /*88c0*/  LDG.E.CONSTANT R147, desc[UR10][R42.64+0x4] ;  /* 0x0000040a2a937981 */ /* 0x0000e8000c1e9900 */
[----:B------:R1:W3:Y:S01]  /*88d0*/  LDG.E.CONSTANT R143, desc[UR10][R44.64+0x4] ;  /* 0x0000040a2c8f7981 */ /* 0x0002e2000c1e9900 */
[----:B0-----:R-:W-:Y:S01]  /*88e0*/  IMAD.WIDE R42, R55, 0x24, R40 ;  /* 0x00000024372a7825 */ /* 0x001fe200078e0228 */
[----:B------:R-:W-:-:S03]  /*88f0*/  IADD3 R55, PT, PT, R27, R53, RZ ;  /* 0x000000351b377210 */ /* 0x000fc60007ffe0ff */
[----:B-1----:R-:W-:Y:S01]  /*8900*/  IMAD.WIDE R44, R148, 0x24, R40 ;  /* 0x00000024942c7825 */ /* 0x002fe200078e0228 */
[----:B------:R0:W3:Y:S01]  /*8910*/  LDG.E.CONSTANT R145, desc[UR10][R42.64+0x4] ;  /* 0x0000040a2a917981 */ /* 0x0000e2000c1e9900 */
[----:B------:R-:W-:-:S03]  /*8920*/  IADD3 R148, PT, PT, R29, R53, RZ ;  /* 0x000000351d947210 */ /* 0x000fc60007ffe0ff */
[----:B------:R1:W3:Y:S01]  /*8930*/  LDG.E.CONSTANT R53, desc[UR10][R44.64+0x4] ;  /* 0x0000040a2c357981 */ /* 0x0002e2000c1e9900 */
[----:B0-----:R-:W-:-:S05]  /*8940*/  IMAD.WIDE R42, R55, 0x24, R40 ;  /* 0x00000024372a7825 */ /* 0x001fca00078e0228 */
[----:B------:R0:W3:Y:S01]  /*8950*/  LDG.E.CONSTANT R55, desc[UR10][R42.64+0x4] ;  /* 0x0000040a2a377981 */ /* 0x0000e2000c1e9900 */
[----:B-1----:R-:W-:Y:S01]  /*8960*/  LOP3.LUT R45, R154, 0x7f0, RZ, 0xc0, !PT ;  /* 0x000007f09a2d7812 */ /* 0x002fe200078ec0ff */
[----:B0-----:R-:W-:-:S04]  /*8970*/  IMAD.WIDE R42, R148, 0x24, R40 ;  /* 0x00000024942a7825 */ /* 0x001fc800078e0228 */
[----:B------:R-:W-:Y:S01]  /*8980*/  IMAD.WIDE R40, R150, 0x24, R40 ;  /* 0x0000002496287825 */ /* 0x000fe200078e0228 */
[----:B------:R-:W3:Y:S04]  /*8990*/  LDG.E.CONSTANT R148, desc[UR10][R42.64+0x4] ;  /* 0x0000040a2a947981 */ /* 0x000ee8000c1e9900 */
[----:B------:R0:W3:Y:S02]  /*89a0*/  LDG.E.CONSTANT R150, desc[UR10][R40.64+0x4] ;  /* 0x0000040a28967981 */ /* 0x0000e4000c1e9900 */
[----:B0-----:R-:W0:Y:S01]  /*89b0*/  LDC.64 R40, c[0x0][0x388] ;  /* 0x0000e200ff287b82 */ /* 0x001e220000000a00 */
[----:B------:R-:W-:Y:S01]  /*89c0*/  LOP3.LUT R42, R45, 0x400, RZ, 0x3c, !PT ;  /* 0x000004002d2a7812 */ /* 0x000fe200078e3cff */
[----:B----4-:R1:W-:Y:S01]  /*89d0*/  STS [R48+UR5+0x600], R156 ;  /* 0x0006009c30007988 */ /* 0x0103e20008000805 */
[----:B------:R-:W-:-:S02]  /*89e0*/  IADD3 R44, PT, PT, R154, 0x200, RZ ;  /* 0x000002009a2c7810 */ /* 0x000fc40007ffe0ff */
[----:B------:R-:W-:Y:S02]  /*89f0*/  IADD3 R154, PT, PT, R154, 0x600, RZ ;  /* 0x000006009a9a7810 */ /* 0x000fe40007ffe0ff */
[----:B-1----:R-:W-:Y:S02]  /*8a00*/  LOP3.LUT R156, R42, 0xc, R152, 0xf8, !PT ;  /* 0x0000000c2a9c7812 */ /* 0x002fe400078ef898 */
[----:B------:R-:W-:Y:S02]  /*8a10*/  LOP3.LUT R42, R141, 0x3, RZ, 0xc0, !PT ;  /* 0x000000038d2a7812 */ /* 0x000fe400078ec0ff */
[----:B------:R-:W-:Y:S02]  /*8a20*/  LOP3.LUT R43, R44, 0x7f0, RZ, 0xc0, !PT ;  /* 0x000007f02c2b7812 */ /* 0x000fe400078ec0ff */
[----:B------:R-:W-:Y:S01]  /*8a30*/  IADD3 R42, PT, PT, R42, UR4, RZ ;  /* 0x000000042a2a7c10 */ /* 0x000fe2000fffe0ff */
[----:B-----5:R1:W-:Y:S01]  /*8a40*/  STS [R48+UR5+0x800], R47 ;  /* 0x0008002f30007988 */ /* 0x0203e20008000805 */
[----:B------:R-:W-:-:S02]  /*8a50*/  LOP3.LUT R44, R154, 0x7f0, RZ, 0xc0, !PT ;  /* 0x000007f09a2c7812 */ /* 0x000fc400078ec0ff */
[--C-:B------:R-:W-:Y:S02]  /*8a60*/  LOP3.LUT R154, R45, 0xc, R152.reuse, 0xf8, !PT ;  /* 0x0000000c2d9a7812 */ /* 0x100fe400078ef898 */
[----:B------:R-:W-:Y:S02]  /*8a70*/  LOP3.LUT R158, R43, 0xc, R152, 0xf8, !PT ;  /* 0x0000000c2b9e7812 */ /* 0x000fe400078ef898 */
[-C--:B------:R-:W-:Y:S02]  /*8a80*/  IADD3 R45, PT, PT, R32, R42.reuse, RZ ;  /* 0x0000002a202d7210 */ /* 0x080fe40007ffe0ff */
[-C--:B-1----:R-:W-:Y:S02]  /*8a90*/  IADD3 R47, PT, PT, R31, R42.reuse, RZ ;  /* 0x0000002a1f2f7210 */ /* 0x082fe40007ffe0ff */
[-C--:B------:R-:W-:Y:S01]  /*8aa0*/  IADD3 R43, PT, PT, R33, R42.reuse, RZ ;  /* 0x0000002a212b7210 */ /* 0x080fe20007ffe0ff */
[----:B------:R1:W-:Y:S01]  /*8ab0*/  STS [R48+UR5+0x400], R46 ;  /* 0x0004002e30007988 */ /* 0x0003e20008000805 */
[----:B------:R-:W-:-:S02]  /*8ac0*/  IADD3 R141, PT, PT, R34, R42, RZ ;  /* 0x0000002a228d7210 */ /* 0x000fc40007ffe0ff */
[----:B------:R-:W-:Y:S01]  /*8ad0*/  LOP3.LUT R152, R44, 0xc, R152, 0xf8, !PT ;  /* 0x0000000c2c987812 */ /* 0x000fe200078ef898 */
[----:B0-----:R-:W-:-:S04]  /*8ae0*/  IMAD.WIDE R44, R45, 0x24, R40 ;  /* 0x000000242d2c7825 */ /* 0x001fc800078e0228 */
[--C-:B------:R-:W-:Y:S02]  /*8af0*/  IMAD.WIDE R42, R43, 0x24, R40.reuse ;  /* 0x000000242b2a7825 */ /* 0x100fe400078e0228 */
[----:B------:R-:W4:Y:S02]  /*8b00*/  LDG.E.U16.CONSTANT R44, desc[UR10][R44.64+0x90] ;  /* 0x0000900a2c2c7981 */ /* 0x000f24000c1e9500 */
[--C-:B-1----:R-:W-:Y:S02]  /*8b10*/  IMAD.WIDE R46, R47, 0x24, R40.reuse ;  /* 0x000000242f2e7825 */ /* 0x102fe400078e0228 */
[----:B------:R4:W5:Y:S02]  /*8b20*/  LDG.E.U16.CONSTANT R42, desc[UR10][R42.64+0x90] ;  /* 0x0000900a2a2a7981 */ /* 0x000964000c1e9500 */
[----:B------:R-:W-:Y:S02]  /*8b30*/  IMAD.WIDE R40, R141, 0x24, R40 ;  /* 0x000000248d287825 */ /* 0x000fe400078e0228 */
[----:B------:R-:W5:Y:S04]  /*8b40*/  LDG.E.U16.CONSTANT R46, desc[UR10][R46.64+0x90] ;  /* 0x0000900a2e2e7981 */ /* 0x000f68000c1e9500 */
[----:B------:R0:W5:Y:S04]  /*8b50*/  LDG.E.U16.CONSTANT R40, desc[UR10][R40.64+0x90] ;  /* 0x0000900a28287981 */ /* 0x000168000c1e9500 */
        /* <DEDUP_REMOVED lines=18> */
[----:B-1----:R-:W-:-:S02]  /*8c80*/  MOV R149, 0x10 ;  /* 0x0000001000957802 */ /* 0x002fc40000000f00 */
[----:B--2---:R1:W-:Y:S04]  /*8c90*/  STS [R48+UR5+0x2800], R157 ;  /* 0x0028009d30007988 */ /* 0x0043e80008000805 */
[----:B---3--:R1:W-:Y:S04]  /*8ca0*/  STS [R48+UR5+0x2c00], R153 ;  /* 0x002c009930007988 */ /* 0x0083e80008000805 */
[----:B------:R1:W-:Y:S04]  /*8cb0*/  STS [R48+UR5+0x3200], R147 ;  /* 0x0032009330007988 */ /* 0x0003e80008000805 */
[----:B------:R1:W-:Y:S04]  /*8cc0*/  STS [R48+UR5+0x3600], R143 ;  /* 0x0036008f30007988 */ /* 0x0003e80008000805 */
[----:B------:R1:W-:Y:S04]  /*8cd0*/  STS [R48+UR5+0x3400], R145 ;  /* 0x0034009130007988 */ /* 0x0003e80008000805 */
[----:B------:R1:W-:Y:S04]  /*8ce0*/  STS [R48+UR5+0x3a00], R53 ;  /* 0x003a003530007988 */ /* 0x0003e80008000805 */
[----:B------:R1:W-:Y:S04]  /*8cf0*/  STS [R48+UR5+0x3800], R55 ;  /* 0x0038003730007988 */ /* 0x0003e80008000805 */
[----:B------:R1:W-:Y:S04]  /*8d00*/  STS [R48+UR5+0x3c00], R148 ;  /* 0x003c009430007988 */ /* 0x0003e80008000805 */
[----:B------:R1:W-:Y:S01]  /*8d10*/  STS [R48+UR5+0x3e00], R150 ;  /* 0x003e009630007988 */ /* 0x0003e20008000805 */
[----:B----4-:R-:W-:-:S02]  /*8d20*/  HADD2.F32 R43, -RZ, R44.H0_H0 ;  /* 0x2000002cff2b7230 */ /* 0x010fc40000004100 */
[----:B-----5:R-:W-:Y:S02]  /*8d30*/  HADD2.F32 R45, -RZ, R42.H0_H0 ;  /* 0x2000002aff2d7230 */ /* 0x020fe40000004100 */
[----:B0-----:R-:W-:Y:S02]  /*8d40*/  HADD2.F32 R41, -RZ, R46.H0_H0 ;  /* 0x2000002eff297230 */ /* 0x001fe40000004100 */
[----:B------:R-:W-:-:S03]  /*8d50*/  HADD2.F32 R47, -RZ, R40.H0_H0 ;  /* 0x20000028ff2f7230 */ /* 0x000fc60000004100 */
[----:B------:R1:W-:Y:S04]  /*8d60*/  STS [R154+UR6], R41 ;  /* 0x000000299a007988 */ /* 0x0003e80008000806 */
[----:B------:R1:W-:Y:S04]  /*8d70*/  STS [R158+UR6], R43 ;  /* 0x0000002b9e007988 */ /* 0x0003e80008000806 */
[----:B------:R1:W-:Y:S04]  /*8d80*/  STS [R156+UR6], R45 ;  /* 0x0000002d9c007988 */ /* 0x0003e80008000806 */
[----:B------:R1:W-:Y:S01]  /*8d90*/  STS [R152+UR6], R47 ;  /* 0x0000002f98007988 */ /* 0x0003e20008000806 */
[----:B------:R-:W-:Y:S06]  /*8da0*/  BAR.SYNC.DEFER_BLOCKING 0x0 ;  /* 0x0000000000007b1d */ /* 0x000fec0000010000 */
.L_x_39:
[C---:B-1----:R-:W-:Y:S02]  /*8db0*/  SHF.L.U32 R41, R149.reuse, 0x1, RZ ;  /* 0x0000000195297819 */ /* 0x042fe400000006ff */
[C---:B------:R-:W-:Y:S02]  /*8dc0*/  SHF.L.U32 R40, R149.reuse, 0x3, RZ ;  /* 0x0000000395287819 */ /* 0x040fe400000006ff */
[----:B------:R-:W-:Y:S01]  /*8dd0*/  LEA.HI R42, R149, R139, RZ, 0x1e ;  /* 0x0000008b952a7211 */ /* 0x000fe200078ff0ff */
[----:B------:R-:W-:Y:S01]  /*8de0*/  IMAD R41, R36, 0x41, R41 ;  /* 0x0000004124297824 */ /* 0x000fe200078e0229 */
[----:B------:R-:W-:Y:S02]  /*8df0*/  LOP3.LUT R40, R40, 0x60, RZ, 0xc0, !PT ;  /* 0x0000006028287812 */ /* 0x000fe400078ec0ff */
[----:B------:R-:W-:Y:S02]  /*8e00*/  LEA R150, R42, UR8, 0x2 ;  /* 0x000000082a967c11 */ /* 0x000fe4000f8e10ff */
[----:B------:R-:W-:-:S02]  /*8e10*/  LEA R162, R41, UR9, 0x2 ;  /* 0x0000000929a27c11 */ /* 0x000fc4000f8e10ff */
[----:B------:R-:W-:Y:S02]  /*8e20*/  LEA R159, R35, R40, 0x7 ;  /* 0x00000028239f7211 */ /* 0x000fe400078e38ff */
[C---:B------:R-:W-:Y:S01]  /*8e30*/  LEA.HI R41, R149.reuse, R140, RZ, 0x1e ;  /* 0x0000008c95297211 */ /* 0x040fe200078ff0ff */
[----:B------:R-:W-:Y:S01]  /*8e40*/  LDS R147, [R162+-0x2080] ;  /* 0xffdf8000a2937984 */ /* 0x000fe20000000800 */
[----:B------:R-:W-:Y:S02]  /*8e50*/  ISETP.GE.U32.AND P0, PT, R149, 0x1c, PT ;  /* 0x0000001c9500780c */ /* 0x000fe40003f06070 */
[----:B------:R-:W-:Y:S01]  /*8e60*/  LEA R156, R41, UR8, 0x2 ;  /* 0x00000008299c7c11 */ /* 0x000fe2000f8e10ff */
        /* <DEDUP_REMOVED lines=9> */
[----:B------:R-:W5:Y:S01]  /*8f00*/  LDS R151, [R162+-0x2070] ;  /* 0xffdf9000a2977984 */ /* 0x000f620000000800 */
[----:B0-----:R-:W-:-:S03]  /*8f10*/  IDP.4A.S8.S8 R40, R147, R48, RZ ;  /* 0x0000003093287226 */ /* 0x001fc600000006ff */
[----:B------:R-:W0:Y:S01]  /*8f20*/  LDS R157, [R162+-0x206c] ;  /* 0xffdf9400a29d7984 */ /* 0x000e220000000800 */
[----:B-1----:R-:W-:-:S03]  /*8f30*/  IDP.4A.S8.S8 R48, R143, R48, RZ ;  /* 0x000000308f307226 */ /* 0x002fc600000006ff */
[----:B------:R-:W1:Y:S04]  /*8f40*/  LDS R160, [R162+-0x2068] ;  /* 0xffdf9800a2a07984 */ /* 0x000e680000000800 */
[----:B------:R-:W1:Y:S01]  /*8f50*/  LDS R158, [R162+-0x2064] ;  /* 0xffdf9c00a29e7984 */ /* 0x000e620000000800 */
[----:B--2---:R-:W-:-:S03]  /*8f60*/  IDP.4A.S8.S8 R40, R145, R52, R40 ;  /* 0x0000003491287226 */ /* 0x004fc60000000628 */
[----:B------:R-:W2:Y:S01]  /*8f70*/  LDS R155, [R162+0x10] ;  /* 0x00001000a29b7984 */ /* 0x000ea20000000800 */
[----:B---3--:R-:W-:-:S03]  /*8f80*/  IDP.4A.S8.S8 R48, R141, R52, R48 ;  /* 0x000000348d307226 */ /* 0x008fc60000000630 */
[----:B------:R-:W3:Y:S01]  /*8f90*/  LDS R153, [R162+0x14] ;  /* 0x00001400a2997984 */ /* 0x000ee20000000800 */
[----:B----4-:R-:W-:-:S03]  /*8fa0*/  IDP.4A.S8.S8 R40, R148, R49, R40 ;  /* 0x0000003194287226 */ /* 0x010fc60000000628 */
[----:B------:R-:W-:Y:S01]  /*8fb0*/  LDS R156, [R156] ;  /* 0x000000009c9c7984 */ /* 0x000fe20000000800 */
[----:B-----5:R-:W-:-:S03]  /*8fc0*/  IDP.4A.S8.S8 R49, R144, R49, R48 ;  /* 0x0000003190317226 */ /* 0x020fc60000000630 */
[----:B------:R-:W4:Y:S01]  /*8fd0*/  LDS R154, [R162+0x18] ;  /* 0x00001800a29a7984 */ /* 0x000f220000000800 */
[-C--:B------:R-:W-:Y:S01]  /*8fe0*/  IDP.4A.S8.S8 R48, R146, R53.reuse, R40 ;  /* 0x0000003592307226 */ /* 0x080fe20000000628 */
[----:B------:R-:W-:Y:S02]  /*8ff0*/  LOP3.LUT R40, R149, 0xc, RZ, 0xc0, !PT ;  /* 0x0000000c95287812 */ /* 0x000fe400078ec0ff */
[----:B------:R-:W5:Y:S01]  /*9000*/  LDS R152, [R162+0x1c] ;  /* 0x00001c00a2987984 */ /* 0x000f620000000800 */
[----:B------:R-:W-:Y:S01]  /*9010*/  IDP.4A.S8.S8 R53, R142, R53, R49 ;  /* 0x000000358e357226 */ /* 0x000fe20000000631 */
[----:B------:R-:W-:Y:S02]  /*9020*/  LEA R161, R35, R40, 0x4 ;  /* 0x0000002823a17211 */ /* 0x000fe400078e20ff */
[----:B------:R-:W-:Y:S01]  /*9030*/  LDS.128 R44, [R159+UR5+0x210] ;  /* 0x000210059f2c7984 */ /* 0x000fe20008000c00 */
[----:B------:R-:W-:-:S03]  /*9040*/  IDP.4A.S8.S8 R48, R151, R50, R48 ;  /* 0x0000003297307226 */ /* 0x000fc60000000630 */
[----:B------:R-:W5:Y:S01]  /*9050*/  LDS R49, [R161+UR6] ;  /* 0x00000006a1317984 */ /* 0x000f620008000800 */
[----:B0-----:R-:W-:-:S03]  /*9060*/  IDP.4A.S8.S8 R48, R157, R54, R48 ;  /* 0x000000369d307226 */ /* 0x001fc60000000630 */
[----:B------:R-:W0:Y:S01]  /*9070*/  LDS.128 R40, [R159+UR5+0x200] ;  /* 0x000200059f287984 */ /* 0x000e220008000c00 */
[----:B-1----:R-:W-:-:S03]  /*9080*/  IDP.4A.S8.S8 R48, R160, R51, R48 ;  /* 0x00000033a0307226 */ /* 0x002fc60000000630 */
[----:B------:R-:W1:Y:S01]  /*9090*/  LDS R150, [R150] ;  /* 0x0000000096967984 */ /* 0x000e620000000800 */
[----:B------:R-:W-:Y:S02]  /*90a0*/  IDP.4A.S8.S8 R48, R158, R55, R48 ;  /* 0x000000379e307226 */ /* 0x000fe40000000630 */
[----:B--2---:R-:W-:-:S03]  /*90b0*/  IDP.4A.S8.S8 R53, R155, R50, R53 ;  /* 0x000000329b357226 */ /* 0x004fc60000000635 */
[----:B------:R-:W-:Y:S01]  /*90c0*/  I2FP.F32.S32 R50, R48 ;  /* 0x0000003000327245 */ /* 0x000fe20000201400 */
[----:B---3--:R-:W-:-:S04]  /*90d0*/  IDP.4A.S8.S8 R53, R153, R54, R53 ;  /* 0x0000003699357226 */ /* 0x008fc80000000635 */
[----:B----4-:R-:W-:-:S04]  /*90e0*/  IDP.4A.S8.S8 R53, R154, R51, R53 ;  /* 0x000000339a357226 */ /* 0x010fc80000000635 */
[----:B-----5:R-:W-:-:S05]  /*90f0*/  IDP.4A.S8.S8 R53, R152, R55, R53 ;  /* 0x0000003798357226 */ /* 0x020fca0000000635 */
[----:B------:R-:W-:Y:S01]  /*9100*/  I2FP.F32.S32 R53, R53 ;  /* 0x0000003500357245 */ /* 0x000fe20000201400 */
[----:B------:R-:W-:-:S04]  /*9110*/  FMUL R48, R156, R49 ;  /* 0x000000319c307220 */ /* 0x000fc80000400000 */
[----:B------:R-:W-:Y:S01]  /*9120*/  FFMA R75, R48, R50, R75 ;  /* 0x00000032304b7223 */ /* 0x000fe2000000004b */
        /* <DEDUP_REMOVED lines=8> */
[----:B------:R-:W0:Y:S01]  /*91b0*/  LDS R41, [R161+UR6+0x40] ;  /* 0x00004006a1297984 */ /* 0x000e220008000800 */
[-C--:B------:R-:W-:Y:S02]  /*91c0*/  IDP.4A.S8.S8 R40, R146, R45.reuse, R48 ;  /* 0x0000002d92287226 */ /* 0x080fe40000000630 */
[----:B------:R-:W-:Y:S01]  /*91d0*/  IDP.4A.S8.S8 R44, R142, R45, R44 ;  /* 0x0000002d8e2c7226 */ /* 0x000fe2000000062c */
[----:B------:R-:W1:Y:S01]  /*91e0*/  LDS.128 R48, [R159+UR5+0x400] ;  /* 0x000400059f307984 */ /* 0x000e620008000c00 */
[-C--:B------:R-:W-:Y:S02]  /*91f0*/  IDP.4A.S8.S8 R40, R151, R42.reuse, R40 ;  /* 0x0000002a97287226 */ /* 0x080fe40000000628 */
[----:B------:R-:W-:Y:S01]  /*9200*/  IDP.4A.S8.S8 R44, R155, R42, R44 ;  /* 0x0000002a9b2c7226 */ /* 0x000fe2000000062c */
[----:B------:R-:W2:Y:S01]  /*9210*/  LDS.128 R52, [R159+UR5+0x410] ;  /* 0x000410059f347984 */ /* 0x000ea20008000c00 */
[----:B------:R-:W-:-:S02]  /*9220*/  IDP.4A.S8.S8 R40, R157, R46, R40 ;  /* 0x0000002e9d287226 */ /* 0x000fc40000000628 */
[----:B------:R-:W-:Y:S02]  /*9230*/  IDP.4A.S8.S8 R44, R153, R46, R44 ;  /* 0x0000002e992c7226 */ /* 0x000fe4000000062c */
[-C--:B------:R-:W-:Y:S02]  /*9240*/  IDP.4A.S8.S8 R40, R160, R43.reuse, R40 ;  /* 0x0000002ba0287226 */ /* 0x080fe40000000628 */
[----:B------:R-:W-:Y:S02]  /*9250*/  IDP.4A.S8.S8 R44, R154, R43, R44 ;  /* 0x0000002b9a2c7226 */ /* 0x000fe4000000062c */
[-C--:B------:R-:W-:Y:S02]  /*9260*/  IDP.4A.S8.S8 R40, R158, R47.reuse, R40 ;  /* 0x0000002f9e287226 */ /* 0x080fe40000000628 */
[----:B------:R-:W-:-:S03]  /*9270*/  IDP.4A.S8.S8 R44, R152, R47, R44 ;  /* 0x0000002f982c7226 */ /* 0x000fc6000000062c */
[----:B------:R-:W-:Y:S02]  /*9280*/  I2FP.F32.S32 R40, R40 ;  /* 0x0000002800287245 */ /* 0x000fe40000201400 */
[----:B------:R-:W-:Y:S01]  /*9290*/  I2FP.F32.S32 R44, R44 ;  /* 0x0000002c002c7245 */ /* 0x000fe20000201400 */
[-C--:B0-----:R-:W-:Y:S01]  /*92a0*/  FMUL R43, R156, R41.reuse ;  /* 0x000000299c2b7220 */ /* 0x081fe20000400000 */
[----:B------:R-:W-:-:S03]  /*92b0*/  FMUL R41, R150, R41 ;  /* 0x0000002996297220 */ /* 0x000fc60000400000 */
[----:B------:R-:W-:Y:S01]  /*92c0*/  FFMA R76, R43, R40, R76 ;  /* 0x000000282b4c7223 */ /* 0x000fe2000000004c */
[----:B-1----:R-:W-:Y:S02]  /*92d0*/  IDP.4A.S8.S8 R40, R147, R48, RZ ;  /* 0x0000003093287226 */ /* 0x002fe400000006ff */
[----:B------:R-:W-:Y:S01]  /*92e0*/  FFMA R108, R41, R44, R108 ;  /* 0x0000002c296c7223 */ /* 0x000fe2000000006c */
[----:B------:R-:W-:Y:S01]  /*92f0*/  IDP.4A.S8.S8 R48, R143, R48, RZ ;  /* 0x000000308f307226 */ /* 0x000fe200000006ff */
[----:B------:R-:W-:Y:S01]  /*9300*/  LDS.128 R44, [R159+UR5+0x610] ;  /* 0x000610059f2c7984 */ /* 0x000fe20008000c00 */
[-C--:B--2---:R-:W-:Y:S02]  /*9310*/  IDP.4A.S8.S8 R40, R145, R52.reuse, R40 ;  /* 0x0000003491287226 */ /* 0x084fe40000000628 */
[----:B------:R-:W-:Y:S02]  /*9320*/  IDP.4A.S8.S8 R48, R141, R52, R48 ;  /* 0x000000348d307226 */ /* 0x000fe40000000630 */
[----:B------:R-:W-:-:S02]  /*9330*/  IDP.4A.S8.S8 R40, R148, R49, R40 ;  /* 0x0000003194287226 */ /* 0x000fc40000000628 */
[----:B------:R-:W-:Y:S02]  /*9340*/  IDP.4A.S8.S8 R41, R144, R49, R48 ;  /* 0x0000003190297226 */ /* 0x000fe40000000630 */
[----:B------:R-:W0:Y:S01]  /*9350*/  LDS R49, [R161+UR6+0x80] ;  /* 0x00008006a1317984 */ /* 0x000e220008000800 */
[-C--:B------:R-:W-:Y:S02]  /*9360*/  IDP.4A.S8.S8 R48, R146, R53.reuse, R40 ;  /* 0x0000003592307226 */ /* 0x080fe40000000628 */
[----:B------:R-:W-:Y:S02]  /*9370*/  IDP.4A.S8.S8 R53, R142, R53, R41 ;  /* 0x000000358e357226 */ /* 0x000fe40000000629 */
[----:B------:R-:W1:Y:S01]  /*9380*/  LDS.128 R40, [R159+UR5+0x600] ;  /* 0x000600059f287984 */ /* 0x000e620008000c00 */
[-C--:B------:R-:W-:Y:S02]  /*9390*/  IDP.4A.S8.S8 R48, R151, R50.reuse, R48 ;  /* 0x0000003297307226 */ /* 0x080fe40000000630 */
[----:B------:R-:W-:-:S02]  /*93a0*/  IDP.4A.S8.S8 R53, R155, R50, R53 ;  /* 0x000000329b357226 */ /* 0x000fc40000000635 */
[-C--:B------:R-:W-:Y:S02]  /*93b0*/  IDP.4A.S8.S8 R48, R157, R54.reuse, R48 ;  /* 0x000000369d307226 */ /* 0x080fe40000000630 */
[----:B------:R-:W-:Y:S02]  /*93c0*/  IDP.4A.S8.S8 R53, R153, R54, R53 ;  /* 0x0000003699357226 */ /* 0x000fe40000000635 */
[-C--:B------:R-:W-:Y:S02]  /*93d0*/  IDP.4A.S8.S8 R48, R160, R51.reuse, R48 ;  /* 0x00000033a0307226 */ /* 0x080fe40000000630 */
[----:B------:R-:W-:Y:S02]  /*93e0*/  IDP.4A.S8.S8 R53, R154, R51, R53 ;  /* 0x000000339a357226 */ /* 0x000fe40000000635 */
[-C--:B------:R-:W-:Y:S02]  /*93f0*/  IDP.4A.S8.S8 R48, R158, R55.reuse, R48 ;  /* 0x000000379e307226 */ /* 0x080fe40000000630 */
[----:B------:R-:W-:-:S03]  /*9400*/  IDP.4A.S8.S8 R53, R152, R55, R53 ;  /* 0x0000003798357226 */ /* 0x000fc60000000635 */
[----:B------:R-:W-:Y:S02]  /*9410*/  I2FP.F32.S32 R50, R48 ;  /* 0x0000003000327245 */ /* 0x000fe40000201400 */
[----:B------:R-:W-:Y:S01]  /*9420*/  I2FP.F32.S32 R53, R53 ;  /* 0x0000003500357245 */ /* 0x000fe20000201400 */
[----:B0-----:R-:W-:-:S04]  /*9430*/  FMUL R48, R156, R49 ;  /* 0x000000319c307220 */ /* 0x001fc80000400000 */
[----:B------:R-:W-:Y:S01]  /*9440*/  FFMA R77, R48, R50, R77 ;  /* 0x00000032304d7223 */ /* 0x000fe2000000004d */
[-C--:B-1----:R-:W-:Y:S02]  /*9450*/  IDP.4A.S8.S8 R48, R147, R40.reuse, RZ ;  /* 0x0000002893307226 */ /* 0x082fe400000006ff */
[----:B------:R-:W-:Y:S02]  /*9460*/  IDP.4A.S8.S8 R40, R143, R40, RZ ;  /* 0x000000288f287226 */ /* 0x000fe400000006ff */
[-C--:B------:R-:W-:Y:S02]  /*9470*/  IDP.4A.S8.S8 R48, R145, R44.reuse, R48 ;  /* 0x0000002c91307226 */ /* 0x080fe40000000630 */
[----:B------:R-:W-:Y:S02]  /*9480*/  IDP.4A.S8.S8 R44, R141, R44, R40 ;  /* 0x0000002c8d2c7226 */ /* 0x000fe40000000628 */
[----:B------:R-:W-:Y:S01]  /*9490*/  FMUL R40, R150, R49 ;  /* 0x0000003196287220 */ /* 0x000fe20000400000 */
        /* <DEDUP_REMOVED lines=395> */
[-C--:B------:R-:W-:Y:S02]  /*ad50*/  IDP.4A.S8.S8 R48, R147, R44.reuse, RZ ;  /* 0x0000002c93307226 */ /* 0x080fe400000006ff */
[----:B------:R-:W-:Y:S02]  /*ad60*/  IDP.4A.S8.S8 R44, R143, R44, RZ ;  /* 0x0000002c8f2c7226 */ /* 0x000fe400000006ff */
[-C--:B-1----:R-:W-:Y:S02]  /*ad70*/  IDP.4A.S8.S8 R48, R145, R40.reuse, R48 ;  /* 0x0000002891307226 */ /* 0x082fe40000000630 */
        /* <DEDUP_REMOVED lines=251> */
[-C--:B------:R-:W-:Y:S02]  /*bd30*/  IDP.4A.S8.S8 R48, R148, R41.reuse, R48 ;  /* 0x0000002994307226 */ /* 0x080fe40000000630 */
[----:B------:R-:W-:-:S02]  /*bd40*/  IDP.4A.S8.S8 R40, R144, R41, R40 ;  /* 0x0000002990287226 */ /* 0x000fc40000000628 */
[-C--:B------:R-:W-:Y:S01]  /*bd50*/  IDP.4A.S8.S8 R48, R146, R45.reuse, R48 ;  /* 0x0000002d92307226 */ /* 0x080fe20000000630 */
[----:B------:R-:W0:Y:S01]  /*bd60*/  LDS R41, [R161+UR6+0x740] ;  /* 0x00074006a1297984 */ /* 0x000e220008000800 */
[----:B------:R-:W-:Y:S02]  /*bd70*/  IDP.4A.S8.S8 R45, R142, R45, R40 ;  /* 0x0000002d8e2d7226 */ /* 0x000fe40000000628 */
[----:B------:R-:W-:Y:S02]  /*bd80*/  FMUL R40, R150, R53 ;  /* 0x0000003596287220 */ /* 0x000fe40000400000 */
[----:B------:R-:W-:Y:S02]  /*bd90*/  IDP.4A.S8.S8 R45, R155, R42, R45 ;  /* 0x0000002a9b2d7226 */ /* 0x000fe4000000062d */
[----:B------:R-:W-:Y:S01]  /*bda0*/  FFMA R135, R40, R52, R135 ;  /* 0x0000003428877223 */ /* 0x000fe20000000087 */
[----:B------:R-:W-:Y:S01]  /*bdb0*/  IDP.4A.S8.S8 R40, R151, R42, R48 ;  /* 0x0000002a97287226 */ /* 0x000fe20000000630 */
[----:B------:R-:W1:Y:S01]  /*bdc0*/  LDS.128 R52, [R159+UR5+0x3c00] ;  /* 0x003c00059f347984 */ /* 0x000e620008000c00 */
[----:B------:R-:W-:-:S02]  /*bdd0*/  IDP.4A.S8.S8 R45, R153, R46, R45 ;  /* 0x0000002e992d7226 */ /* 0x000fc4000000062d */
[----:B------:R-:W-:Y:S01]  /*bde0*/  IDP.4A.S8.S8 R40, R157, R46, R40 ;  /* 0x0000002e9d287226 */ /* 0x000fe20000000628 */
[----:B------:R-:W2:Y:S01]  /*bdf0*/  LDS.128 R48, [R159+UR5+0x3c10] ;  /* 0x003c10059f307984 */ /* 0x000ea20008000c00 */
        /* <DEDUP_REMOVED lines=9> */
[----:B------:R-:W-:Y:S02]  /*be90*/  FFMA R136, R41, R45, R136 ;  /* 0x0000002d29887223 */ /* 0x000fe40000000088 */
[----:B------:R-:W-:Y:S01]  /*bea0*/  LDS.128 R44, [R159+UR5+0x3e10] ;  /* 0x003e10059f2c7984 */ /* 0x000fe20008000c00 */
[-C--:B-1----:R-:W-:Y:S02]  /*beb0*/  IDP.4A.S8.S8 R40, R147, R52.reuse, RZ ;  /* 0x0000003493287226 */ /* 0x082fe400000006ff */
[----:B------:R-:W-:Y:S02]  /*bec0*/  IDP.4A.S8.S8 R41, R143, R52, RZ ;  /* 0x000000348f297226 */ /* 0x000fe400000006ff */
[-C--:B--2---:R-:W-:Y:S02]  /*bed0*/  IDP.4A.S8.S8 R52, R145, R48.reuse, R40 ;  /* 0x0000003091347226 */ /* 0x084fe40000000628 */
[----:B------:R-:W-:-:S02]  /*bee0*/  IDP.4A.S8.S8 R48, R141, R48, R41 ;  /* 0x000000308d307226 */ /* 0x000fc40000000629 */
[----:B------:R-:W0:Y:S01]  /*bef0*/  LDS.128 R40, [R159+UR5+0x3e00] ;  /* 0x003e00059f287984 */ /* 0x000e220008000c00 */
        /* <DEDUP_REMOVED lines=14> */
[-C--:B0-----:R-:W-:Y:S02]  /*bfe0*/  IDP.4A.S8.S8 R162, R147, R40.reuse, RZ ;  /* 0x0000002893a27226 */ /* 0x081fe400000006ff */
[----:B------:R-:W-:Y:S01]  /*bff0*/  IDP.4A.S8.S8 R40, R143, R40, RZ ;  /* 0x000000288f287226 */ /* 0x000fe200000006ff */
[----:B------:R-:W0:Y:S01]  /*c000*/  LDS R147, [R161+UR6+0x7c0] ;  /* 0x0007c006a1937984 */ /* 0x000e220008000800 */
[-C--:B------:R-:W-:Y:S02]  /*c010*/  IDP.4A.S8.S8 R162, R145, R44.reuse, R162 ;  /* 0x0000002c91a27226 */ /* 0x080fe400000006a2 */
[----:B------:R-:W-:Y:S01]  /*c020*/  IDP.4A.S8.S8 R40, R141, R44, R40 ;  /* 0x0000002c8d287226 */ /* 0x000fe20000000628 */
[----:B------:R-:W1:Y:S01]  /*c030*/  LDS R143, [R161+UR6+0x780] ;  /* 0x00078006a18f7984 */ /* 0x000e620008000800 */
[-C--:B------:R-:W-:Y:S01]  /*c040*/  IDP.4A.S8.S8 R162, R148, R41.reuse, R162 ;  /* 0x0000002994a27226 */ /* 0x080fe200000006a2 */
[----:B------:R-:W-:Y:S01]  /*c050*/  SHF.L.U32 R44, R149, 0x1, RZ ;  /* 0x00000001952c7819 */ /* 0x000fe200000006ff */
[----:B------:R-:W-:-:S02]  /*c060*/  IDP.4A.S8.S8 R40, R144, R41, R40 ;  /* 0x0000002990287226 */ /* 0x000fc40000000628 */
[-C--:B------:R-:W-:Y:S01]  /*c070*/  IDP.4A.S8.S8 R162, R146, R45.reuse, R162 ;  /* 0x0000002d92a27226 */ /* 0x080fe200000006a2 */
[----:B------:R-:W-:Y:S01]  /*c080*/  IADD3 R149, PT, PT, R44, 0x4, -R149 ;  /* 0x000000042c957810 */ /* 0x000fe20007ffe895 */
        /* <DEDUP_REMOVED lines=8> */
[----:B------:R-:W-:-:S03]  /*c110*/  IDP.4A.S8.S8 R47, R152, R47, R40 ;  /* 0x0000002f982f7226 */ /* 0x000fc60000000628 */
[----:B------:R-:W-:Y:S02]  /*c120*/  I2FP.F32.S32 R162, R162 ;  /* 0x000000a200a27245 */ /* 0x000fe40000201400 */
[----:B------:R-:W-:Y:S01]  /*c130*/  I2FP.F32.S32 R47, R47 ;  /* 0x0000002f002f7245 */ /* 0x000fe20000201400 */
[-C--:B0-----:R-:W-:Y:S01]  /*c140*/  FMUL R41, R156, R147.reuse ;  /* 0x000000939c297220 */ /* 0x081fe20000400000 */
[----:B------:R-:W-:Y:S01]  /*c150*/  FMUL R147, R150, R147 ;  /* 0x0000009396937220 */ /* 0x000fe20000400000 */
[-C--:B-1----:R-:W-:Y:S01]  /*c160*/  FMUL R40, R156, R143.reuse ;  /* 0x0000008f9c287220 */ /* 0x082fe20000400000 */
[----:B------:R-:W-:Y:S01]  /*c170*/  FMUL R42, R150, R143 ;  /* 0x0000008f962a7220 */ /* 0x000fe20000400000 */
[----:B------:R-:W-:Y:S01]  /*c180*/  FFMA R106, R41, R162, R106 ;  /* 0x000000a2296a7223 */ /* 0x000fe2000000006a */
[----:B------:R-:W-:Y:S01]  /*c190*/  FFMA R138, R147, R47, R138 ;  /* 0x0000002f938a7223 */ /* 0x000fe2000000008a */
[----:B------:R-:W-:Y:S01]  /*c1a0*/  FFMA R105, R40, R52, R105 ;  /* 0x0000003428697223 */ /* 0x000fe20000000069 */
[----:B------:R-:W-:Y:S01]  /*c1b0*/  FFMA R137, R42, R48, R137 ;  /* 0x000000302a897223 */ /* 0x000fe20000000089 */
[----:B------:R-:W-:Y:S06]  /*c1c0*/  @!P0 BRA `(.L_x_39) ;  /* 0xffffffc800f88947 */ /* 0x000fec000383ffff */
[----:B------:R-:W-:Y:S01]  /*c1d0*/  BAR.SYNC.DEFER_BLOCKING 0x0 ;  /* 0x0000000000007b1d */ /* 0x000fe20000010000 */
[----:B------:R-:W-:-:S04]  /*c1e0*/  UIADD3 UR4, UPT, UPT, UR4, 0x8, URZ ;  /* 0x0000000804047890 */ /* 0x000fc8000fffe0ff */
[----:B------:R-:W-:-:S09]  /*c1f0*/  UISETP.GE.AND UP0, UPT, UR4, UR7, UPT ;  /* 0x000000070400728c */ /* 0x000fd2000bf06270 */
[----:B------:R-:W-:Y:S05]  /*c200*/  BRA.U !UP0, `(.L_x_40) ;  /* 0xffffff4908007547 */ /* 0x000fea000b83ffff */
.L_x_37:
        /* <DEDUP_REMOVED lines=237> */
.L_x_41:
        /* <DEDUP_REMOVED lines=10> */
.L_x_735:


//--------------------- .text.mul_mat_q4_1        --------------------------
	.section	.text.mul_mat_q4_1,"ax",@progbits
	.align	128
        .global         mul_mat_q4_1
        .type           mul_mat_q4_1,@function
        .size           mul_mat_q4_1,(.L_x_736 - mul_mat_q4_1)
        .other          mul_mat_q4_1,@"STO_CUDA_ENTRY STV_DEFAULT"
mul_mat_q4_1:
.text.mul_mat_q4_1:
[----:B------:R-:W0:Y:S01]  /*0000*/  LDC R1, c[0x0][0x37c] ;  /* 0x0000df00ff017b82 */ /* 0x000e220000000800 */
[----:B------:R-:W1:Y:S01]  /*0010*/  S2R R60, SR_CTAID.X ;  /* 0x00000000003c7919 */ /* 0x000e620000002500 */
[----:B------:R-:W2:Y:S01]  /*0020*/  LDCU UR5, c[0x0][0x398] ;  /* 0x00007300ff0577ac */ /* 0x000ea20008000800 */
[----:B------:R-:W-:Y:S01]  /*0030*/  HFMA2 R76, -RZ, RZ, 0, 0 ;  /* 0x00000000ff4c7431 */ /* 0x000fe200000001ff */
[----:B0-----:R-:W-:Y:S01]  /*0040*/  IADD3 R1, PT, PT, R1, -0x18, RZ ;  /* 0xffffffe801017810 */ /* 0x001fe20007ffe0ff */
[----:B------:R-:W0:Y:S01]  /*0050*/  S2R R70, SR_CTAID.Y ;  /* 0x0000000000467919 */ /* 0x000e220000002600 */
        /* <DEDUP_REMOVED lines=14> */
[----:B--2---:R-:W-:Y:S01]  /*0140*/  UISETP.GE.AND UP0, UPT, UR5, 0x20, UPT ;  /* 0x000000200500788c */ /* 0x004fe2000bf06270 */
[----:B------:R-:W-:Y:S01]  /*0150*/  CS2R R20, SRZ ;  /* 0x0000000000147805 */ /* 0x000fe2000001ff00 */
[----:B------:R-:W-:Y:S01]  /*0160*/  USHF.R.S32.HI UR4, URZ, 0x1f, UR5 ;  /* 0x0000001fff047899 */ /* 0x000fe20008011405 */
        /* <DEDUP_REMOVED lines=17> */
[----:B-1----:R-:W-:Y:S01]  /*0280*/  SHF.L.U32 R68, R60, 0x7, RZ ;  /* 0x000000073c447819 */ /* 0x002fe200000006ff */
[----:B------:R-:W1:Y:S01]  /*0290*/  LDCU.64 UR14, c[0x0][0x358] ;  /* 0x00006b00ff0e77ac */ /* 0x000e620008000a00 */
[----:B------:R-:W-:Y:S01]  /*02a0*/  ULEA.HI UR4, UR4, UR5, URZ, 0x5 ;  /* 0x0000000504047291 */ /* 0x000fe2000f8f28ff */
[----:B0-----:R-:W-:Y:S11]  /*02b0*/  BRA.U !UP0, `(.L_x_42) ;  /* 0x000000ad08407547 */ /* 0x001ff6000b800000 */
[----:B------:R-:W0:Y:S01]  /*02c0*/  S2R R110, SR_TID.X ;  /* 0x00000000006e7919 */ /* 0x000e220000002100 */
[----:B------:R-:W2:Y:S01]  /*02d0*/  LDC.64 R66, c[0x0][0x3a0] ;  /* 0x0000e800ff427b82 */ /* 0x000ea20000000a00 */
[----:B------:R-:W3:Y:S01]  /*02e0*/  LDCU.64 UR6, c[0x0][0x388] ;  /* 0x00007100ff0677ac */ /* 0x000ee20008000a00 */
[----:B------:R-:W-:Y:S01]  /*02f0*/  MOV R88, RZ ;  /* 0x000000ff00587202 */ /* 0x000fe20000000f00 */
[----:B------:R-:W4:Y:S01]  /*0300*/  S2R R89, SR_TID.Y ;  /* 0x0000000000597919 */ /* 0x000f220000002200 */
[----:B------:R-:W5:Y:S04]  /*0310*/  LDCU UR10, c[0x0][0x39c] ;  /* 0x00007380ff0a77ac */ /* 0x000f680008000800 */
[----:B------:R-:W1:Y:S01]  /*0320*/  S2UR UR8, SR_CgaCtaId ;  /* 0x00000000000879c3 */ /* 0x000e620000008800 */
[----:B------:R-:W-:Y:S01]  /*0330*/  USHF.R.S32.HI UR4, URZ, 0x5, UR4 ;  /* 0x00000005ff047899 */ /* 0x000fe20008011404 */
[----:B------:R-:W-:Y:S01]  /*0340*/  UMOV UR5, 0x400 ;  /* 0x0000040000057882 */ /* 0x000fe20000000000 */
[----:B0-----:R-:W-:Y:S01]  /*0350*/  SHF.R.U32.HI R205, RZ, 0x2, R110 ;  /* 0x00000002ffcd7819 */ /* 0x001fe2000001166e */
[----:B-1----:R-:W-:Y:S01]  /*0360*/  ULEA UR9, UR8, UR5, 0x18 ;  /* 0x0000000508097291 */ /* 0x002fe2000f8ec0ff */
[----:B------:R-:W-:-:S02]  /*0370*/  IADD3 R77, PT, PT, R110, 0x60, RZ ;  /* 0x000000606e4d7810 */ /* 0x000fc40007ffe0ff */
[----:B----4-:R-:W-:Y:S02]  /*0380*/  LEA R63, R89, R205, 0x3 ;  /* 0x000000cd593f7211 */ /* 0x010fe400078e18ff */
[C---:B------:R-:W-:Y:S02]  /*0390*/  IADD3 R81, PT, PT, R110.reuse, 0x20, RZ ;  /* 0x000000206e517810 */ /* 0x040fe40007ffe0ff */
[----:B------:R-:W-:Y:S02]  /*03a0*/  SHF.L.U32 R13, R63, 0x4, RZ ;  /* 0x000000043f0d7819 */ /* 0x000fe400000006ff */
[C---:B------:R-:W-:Y:S02]  /*03b0*/  IADD3 R80, PT, PT, R110.reuse, 0x40, RZ ;  /* 0x000000406e507810 */ /* 0x040fe40007ffe0ff */
[----:B------:R-:W-:Y:S02]  /*03c0*/  LOP3.LUT R64, R13, 0x3f0, RZ, 0xc0, !PT ;  /* 0x000003f00d407812 */ /* 0x000fe400078ec0ff */
[----:B------:R-:W-:-:S02]  /*03d0*/  SHF.L.U32 R13, R110, 0x2, RZ ;  /* 0x000000026e0d7819 */ /* 0x000fc400000006ff */
[C---:B------:R-:W-:Y:S02]  /*03e0*/  LOP3.LUT R92, R64.reuse, 0x200, RZ, 0x3c, !PT ;  /* 0x00000200405c7812 */ /* 0x040fe400078e3cff */
[----:B------:R-:W-:Y:S02]  /*03f0*/  SHF.L.U32 R62, R77, 0x3, RZ ;  /* 0x000000034d3e7819 */ /* 0x000fe400000006ff */
[----:B------:R-:W-:Y:S02]  /*0400*/  SHF.L.U32 R60, R81, 0x3, RZ ;  /* 0x00000003513c7819 */ /* 0x000fe400000006ff */
[--C-:B------:R-:W-:Y:S02]  /*0410*/  LOP3.LUT R93, R64, 0xc, R13.reuse, 0xf8, !PT ;  /* 0x0000000c405d7812 */ /* 0x100fe400078ef80d */
[----:B------:R-:W-:Y:S02]  /*0420*/  LOP3.LUT R92, R92, 0xc, R13, 0xf8, !PT ;  /* 0x0000000c5c5c7812 */ /* 0x000fe400078ef80d */
[----:B------:R-:W-:-:S02]  /*0430*/  LOP3.LUT R13, R13, 0x1c, RZ, 0xc0, !PT ;  /* 0x0000001c0d0d7812 */ /* 0x000fc400078ec0ff */
[----:B------:R-:W-:Y:S02]  /*0440*/  LOP3.LUT R64, R63, 0x3f, RZ, 0xc0, !PT ;  /* 0x0000003f3f407812 */ /* 0x000fe400078ec0ff */
[----:B------:R-:W-:Y:S02]  /*0450*/  SHF.L.U32 R61, R80, 0x3, RZ ;  /* 0x00000003503d7819 */ /* 0x000fe400000006ff */
[----:B------:R-:W-:Y:S02]  /*0460*/  LEA.HI R77, R77, R62, RZ, 0x1e ;  /* 0x0000003e4d4d7211 */ /* 0x000fe400078ff0ff */
[----:B------:R-:W-:Y:S02]  /*0470*/  LEA.HI R81, R81, R60, RZ, 0x1e ;  /* 0x0000003c51517211 */ /* 0x000fe400078ff0ff */
[----:B--2---:R-:W-:Y:S02]  /*0480*/  IADD3 R62, PT, PT, R66, -0x1, RZ ;  /* 0xffffffff423e7810 */ /* 0x004fe40007ffe0ff */
[----:B------:R-:W-:-:S02]  /*0490*/  SHF.R.S32.HI R60, RZ, 0x1f, R67 ;  /* 0x0000001fff3c7819 */ /* 0x000fc40000011443 */
[----:B------:R-:W-:Y:S02]  /*04a0*/  LOP3.LUT R66, R64, 0x20, RZ, 0x3c, !PT ;  /* 0x0000002040427812 */ /* 0x000fe400078e3cff */
[----:B---3--:R-:W-:Y:S01]  /*04b0*/  IADD3 R78, P0, PT, R13, UR6, RZ ;  /* 0x000000060d4e7c10 */ /* 0x008fe2000ff1e0ff */
[----:B------:R-:W-:Y:S01]  /*04c0*/  UIADD3 UR6, UPT, UPT, UR5, 0x4200, URZ ;  /* 0x0000420005067890 */ /* 0x000fe2000fffe0ff */
[----:B------:R-:W-:Y:S02]  /*04d0*/  LOP3.LUT R13, RZ, R68, RZ, 0x33, !PT ;  /* 0x00000044ff0d7212 */ /* 0x000fe400078e33ff */
[----:B------:R-:W-:Y:S01]  /*04e0*/  LEA.HI R80, R80, R61, RZ, 0x1e ;  /* 0x0000003d50507211 */ /* 0x000fe200078ff0ff */
[----:B------:R-:W-:Y:S01]  /*04f0*/  ULEA UR6, UR8, UR6, 0x18 ;  /* 0x0000000608067291 */ /* 0x000fe2000f8ec0ff */
[----:B------:R-:W-:Y:S02]  /*0500*/  LEA R61, R70, R89, 0x6 ;  /* 0x00000059463d7211 */ /* 0x000fe400078e30ff */
[----:B------:R-:W-:-:S02]  /*0510*/  LEA.HI R60, R60, R67, RZ, 0x5 ;  /* 0x000000433c3c7211 */ /* 0x000fc400078f28ff */
[C---:B------:R-:W-:Y:S02]  /*0520*/  LEA R85, R70.reuse, R64, 0x6 ;  /* 0x0000004046557211 */ /* 0x040fe400078e30ff */
[----:B------:R-:W-:Y:S02]  /*0530*/  LEA R87, R70, R66, 0x6 ;  /* 0x0000004246577211 */ /* 0x000fe400078e30ff */
[----:B-----5:R-:W-:Y:S02]  /*0540*/  IADD3 R154, PT, PT, R13, UR10, RZ ;  /* 0x0000000a0d9a7c10 */ /* 0x020fe4000fffe0ff */
[C---:B------:R-:W-:Y:S02]  /*0550*/  VIMNMX.U32 R153, PT, PT, R61.reuse, R62, PT ;  /* 0x0000003e3d997248 */ /* 0x040fe40003fe0000 */
        /* <DEDUP_REMOVED lines=14> */
[----:B------:R-:W-:Y:S02]  /*0640*/  VIADDMNMX.U32 R61, R61, 0x3c, R62, PT ;  /* 0x0000003c3d3d7846 */ /* 0x000fe4000380003e */
[----:B------:R-:W-:Y:S02]  /*0650*/  SHF.R.S32.HI R60, RZ, 0x5, R60 ;  /* 0x00000005ff3c7819 */ /* 0x000fe4000001143c */
[C---:B------:R-:W-:Y:S02]  /*0660*/  VIMNMX R85, PT, PT, R62.reuse, R85, PT ;  /* 0x000000553e557248 */ /* 0x040fe40003fe0100 */
[----:B------:R-:W-:Y:S01]  /*0670*/  VIMNMX R87, PT, PT, R62, R87, PT ;  /* 0x000000573e577248 */ /* 0x000fe20003fe0100 */
[----:B------:R-:W-:Y:S01]  /*0680*/  IMAD R148, R60, R69, RZ ;  /* 0x000000453c947224 */ /* 0x000fe200078e02ff */
[----:B------:R-:W-:Y:S01]  /*0690*/  VIMNMX R62, PT, PT, R154, R89, PT ;  /* 0x000000599a3e7248 */ /* 0x000fe20003fe0100 */
[C---:B------:R-:W-:Y:S01]  /*06a0*/  IMAD R94, R60.reuse, R61, RZ ;  /* 0x0000003d3c5e7224 */ /* 0x040fe200078e02ff */
[C---:B------:R-:W-:Y:S01]  /*06b0*/  SHF.L.U32 R91, R89.reuse, 0x2, RZ ;  /* 0x00000002595b7819 */ /* 0x040fe200000006ff */
[----:B------:R-:W-:Y:S01]  /*06c0*/  IMAD R150, R60, R67, RZ ;  /* 0x000000433c967224 */ /* 0x000fe200078e02ff */
[----:B------:R-:W-:Y:S01]  /*06d0*/  VIADDMNMX R69, R89, 0x30, R154, PT ;  /* 0x0000003059457846 */ /* 0x000fe2000380019a */
[----:B------:R-:W-:Y:S01]  /*06e0*/  IMAD R64, R62, UR4, RZ ;  /* 0x000000043e407c24 */ /* 0x000fe2000f8e02ff */
[----:B------:R-:W-:Y:S01]  /*06f0*/  LEA.HI R61, R110, R91, RZ, 0x1d ;  /* 0x0000005b6e3d7211 */ /* 0x000fe200078fe8ff */
[----:B------:R-:W-:Y:S01]  /*0700*/  IMAD R62, R62, 0x21, R110 ;  /* 0x000000213e3e7824 */ /* 0x000fe200078e026e */
[----:B------:R-:W-:Y:S01]  /*0710*/  MOV R67, 0x21 ;  /* 0x0000002100437802 */ /* 0x000fe20000000f00 */
[----:B------:R-:W-:Y:S01]  /*0720*/  IMAD R196, R69, UR4, RZ ;  /* 0x0000000445c47c24 */ /* 0x000fe2000f8e02ff */
[----:B------:R-:W-:Y:S01]  /*0730*/  VIADDMNMX R104, R61, 0x10, R154, PT ;  /* 0x000000103d687846 */ /* 0x000fe2000380019a */
[----:B------:R-:W-:Y:S01]  /*0740*/  IMAD R242, R69, 0x21, R110 ;  /* 0x0000002145f27824 */ /* 0x000fe200078e026e */
[----:B------:R-:W-:Y:S01]  /*0750*/  LEA R69, R62, UR9, 0x2 ;  /* 0x000000093e457c11 */ /* 0x000fe2000f8e10ff */
[C---:B------:R-:W-:Y:S01]  /*0760*/  IMAD R98, R60.reuse, R63, RZ ;  /* 0x0000003f3c627224 */ /* 0x040fe200078e02ff */
[C-C-:B------:R-:W-:Y:S01]  /*0770*/  VIADDMNMX R63, R89.reuse, 0x10, R154.reuse, PT ;  /* 0x00000010593f7846 */ /* 0x140fe2000380019a */
[C---:B------:R-:W-:Y:S01]  /*0780*/  IMAD R152, R60.reuse, R65, RZ ;  /* 0x000000413c987224 */ /* 0x040fe200078e02ff */
[C-C-:B------:R-:W-:Y:S01]  /*0790*/  VIADDMNMX R65, R89.reuse, 0x14, R154.reuse, PT ;  /* 0x0000001459417846 */ /* 0x140fe2000380019a */
[C---:B------:R-:W-:Y:S01]  /*07a0*/  IMAD R153, R60.reuse, R153, RZ ;  /* 0x000000993c997224 */ /* 0x040fe200078e02ff */
[----:B------:R0:W-:Y:S01]  /*07b0*/  STL [R1+0x14], R69 ;  /* 0x0000144501007387 */ /* 0x0001e20000100800 */
        /* <DEDUP_REMOVED lines=23> */
[----:B------:R-:W-:Y:S01]  /*0930*/  VIADDMNMX R87, R89, 0x74, R154, PT ;  /* 0x0000007459577846 */ /* 0x000fe2000380019a */
[----:B------:R-:W-:Y:S01]  /*0940*/  IMAD R66, R63, 0x21, R110 ;  /* 0x000000213f427824 */ /* 0x000fe200078e026e */
[--C-:B------:R-:W-:Y:S01]  /*0950*/  VIADDMNMX R169, R89, 0x1c, R154.reuse, PT ;  /* 0x0000001c59a97846 */ /* 0x100fe2000380019a */
[----:B------:R-:W-:Y:S01]  /*0960*/  IMAD R200, R85, UR4, RZ ;  /* 0x0000000455c87c24 */ /* 0x000fe2000f8e02ff */
[----:B------:R-:W-:Y:S01]  /*0970*/  VIADDMNMX R168, R89, 0x20, R154, PT ;  /* 0x0000002059a87846 */ /* 0x000fe2000380019a */
[----:B------:R-:W-:Y:S01]  /*0980*/  IMAD R238, R85, 0x21, R110 ;  /* 0x0000002155ee7824 */ /* 0x000fe200078e026e */
[--C-:B------:R-:W-:Y:S01]  /*0990*/  VIADDMNMX R167, R89, 0x24, R154.reuse, PT ;  /* 0x0000002459a77846 */ /* 0x100fe2000380019a */
[----:B------:R-:W-:Y:S01]  /*09a0*/  IMAD R194, R63, UR4, RZ ;  /* 0x000000043fc27c24 */ /* 0x000fe2000f8e02ff */
[--C-:B------:R-:W-:Y:S01]  /*09b0*/  VIADDMNMX R166, R89, 0x28, R154.reuse, PT ;  /* 0x0000002859a67846 */ /* 0x100fe2000380019a */
[----:B------:R-:W-:Y:S01]  /*09c0*/  IMAD R68, R65, UR4, RZ ;  /* 0x0000000441447c24 */ /* 0x000fe2000f8e02ff */
[C---:B------:R-:W-:Y:S01]  /*09d0*/  VIADDMNMX R165, R89.reuse, 0x2c, R154, PT ;  /* 0x0000002c59a57846 */ /* 0x040fe2000380019a */
[----:B------:R-:W-:Y:S01]  /*09e0*/  IMAD R63, R172, 0x21, R110 ;  /* 0x00000021ac3f7824 */ /* 0x000fe200078e026e */
[C-C-:B------:R-:W-:Y:S01]  /*09f0*/  VIADDMNMX R164, R89.reuse, 0x44, R154.reuse, PT ;  /* 0x0000004459a47846 */ /* 0x140fe2000380019a */
[----:B------:R-:W-:Y:S01]  /*0a00*/  IMAD R84, R70, UR4, RZ ;  /* 0x0000000446547c24 */ /* 0x000fe2000f8e02ff */
[--C-:B------:R-:W-:Y:S01]  /*0a10*/  VIADDMNMX R163, R89, 0x48, R154.reuse, PT ;  /* 0x0000004859a37846 */ /* 0x100fe2000380019a */
[----:B------:R-:W-:Y:S01]  /*0a20*/  IMAD R198, R71, UR4, RZ ;  /* 0x0000000447c67c24 */ /* 0x000fe2000f8e02ff */
[C-C-:B------:R-:W-:Y:S01]  /*0a30*/  VIADDMNMX R162, R89.reuse, 0x4c, R154.reuse, PT ;  /* 0x0000004c59a27846 */ /* 0x140fe2000380019a */
[----:B------:R-:W-:Y:S01]  /*0a40*/  IMAD R201, R86, UR4, RZ ;  /* 0x0000000456c97c24 */ /* 0x000fe2000f8e02ff */
[----:B------:R-:W-:Y:S01]  /*0a50*/  VIADDMNMX R161, R89, 0x50, R154, PT ;  /* 0x0000005059a17846 */ /* 0x000fe2000380019a */
[----:B------:R-:W-:Y:S01]  /*0a60*/  IMAD R240, R71, 0x21, R110 ;  /* 0x0000002147f07824 */ /* 0x000fe200078e026e */
[--C-:B------:R-:W-:Y:S01]  /*0a70*/  VIADDMNMX R160, R89, 0x54, R154.reuse, PT ;  /* 0x0000005459a07846 */ /* 0x100fe2000380019a */
[----:B------:R-:W-:Y:S01]  /*0a80*/  IMAD R199, R83, UR4, RZ ;  /* 0x0000000453c77c24 */ /* 0x000fe2000f8e02ff */
[--C-:B------:R-:W-:Y:S01]  /*0a90*/  VIADDMNMX R159, R89, 0x58, R154.reuse, PT ;  /* 0x00000058599f7846 */ /* 0x100fe2000380019a */
[----:B------:R-:W-:Y:S01]  /*0aa0*/  IMAD R202, R87, UR4, RZ ;  /* 0x0000000457ca7c24 */ /* 0x000fe2000f8e02ff */
[--C-:B------:R-:W-:Y:S01]  /*0ab0*/  VIADDMNMX R158, R89, 0x5c, R154.reuse, PT ;  /* 0x0000005c599e7846 */ /* 0x100fe2000380019a */
[----:B------:R-:W-:Y:S01]  /*0ac0*/  IMAD R203, R101, UR4, RZ ;  /* 0x0000000465cb7c24 */ /* 0x000fe2000f8e02ff */
[C-C-:B------:R-:W-:Y:S01]  /*0ad0*/  VIADDMNMX R157, R89.reuse, 0x60, R154.reuse, PT ;  /* 0x00000060599d7846 */ /* 0x140fe2000380019a */
[----:B------:R-:W-:Y:S01]  /*0ae0*/  IMAD R204, R102, UR4, RZ ;  /* 0x0000000466cc7c24 */ /* 0x000fe2000f8e02ff */
[C-C-:B------:R-:W-:Y:S01]  /*0af0*/  VIADDMNMX R156, R89.reuse, 0x64, R154.reuse, PT ;  /* 0x00000064599c7846 */ /* 0x140fe2000380019a */
[----:B------:R-:W-:Y:S01]  /*0b00*/  IMAD R207, R104, UR4, RZ ;  /* 0x0000000468cf7c24 */ /* 0x000fe2000f8e02ff */
[----:B------:R-:W-:Y:S01]  /*0b10*/  VIADDMNMX R155, R89, 0x68, R154, PT ;  /* 0x00000068599b7846 */ /* 0x000fe2000380019a */
[--C-:B------:R-:W-:Y:S01]  /*0b20*/  IMAD R241, R70, 0x21, R110.reuse ;  /* 0x0000002146f17824 */ /* 0x100fe200078e026e */
[----:B------:R-:W-:Y:S01]  /*0b30*/  VIMNMX R103, PT, PT, R154, R61, PT ;  /* 0x0000003d9a677248 */ /* 0x000fe20003fe0100 */
[----:B------:R-:W-:Y:S01]  /*0b40*/  IMAD R239, R83, 0x21, R110 ;  /* 0x0000002153ef7824 */ /* 0x000fe200078e026e */
[C---:B------:R-:W-:Y:S01]  /*0b50*/  VIADDMNMX R105, R61.reuse, 0x20, R154, PT ;  /* 0x000000203d697846 */ /* 0x040fe2000380019a */
[----:B------:R-:W-:Y:S01]  /*0b60*/  IMAD R226, R86, 0x21, R110 ;  /* 0x0000002156e27824 */ /* 0x000fe200078e026e */
[----:B------:R-:W-:Y:S01]  /*0b70*/  VIADDMNMX R106, R61, 0x30, R154, PT ;  /* 0x000000303d6a7846 */ /* 0x000fe2000380019a */
[----:B------:R-:W-:Y:S01]  /*0b80*/  IMAD R225, R87, 0x21, R110 ;  /* 0x0000002157e17824 */ /* 0x000fe200078e026e */
[----:B------:R-:W-:Y:S01]  /*0b90*/  VIADDMNMX R107, R61, 0x40, R154, PT ;  /* 0x000000403d6b7846 */ /* 0x000fe2000380019a */
[----:B------:R-:W-:Y:S01]  /*0ba0*/  IMAD R224, R101, 0x21, R110 ;  /* 0x0000002165e07824 */ /* 0x000fe200078e026e */
[C-C-:B------:R-:W-:Y:S01]  /*0bb0*/  VIADDMNMX R108, R61.reuse, 0x50, R154.reuse, PT ;  /* 0x000000503d6c7846 */ /* 0x140fe2000380019a */
[----:B------:R-:W-:Y:S01]  /*0bc0*/  IMAD R209, R106, UR4, RZ ;  /* 0x000000046ad17c24 */ /* 0x000fe2000f8e02ff */
[C---:B------:R-:W-:Y:S01]  /*0bd0*/  VIADDMNMX R60, R61.reuse, 0x60, R154, PT ;  /* 0x000000603d3c7846 */ /* 0x040fe2000380019a */
[----:B------:R-:W-:Y:S01]  /*0be0*/  IMAD R223, R102, 0x21, R110 ;  /* 0x0000002166df7824 */ /* 0x000fe200078e026e */
[----:B------:R-:W-:Y:S01]  /*0bf0*/  VIADDMNMX R174, R61, 0x70, R154, PT ;  /* 0x000000703dae7846 */ /* 0x000fe2000380019a */
[----:B------:R-:W-:Y:S01]  /*0c00*/  IMAD R61, R173, 0x21, R110 ;  /* 0x00000021ad3d7824 */ /* 0x000fe200078e026e */
[----:B0-----:R-:W-:Y:S01]  /*0c10*/  SHF.R.S32.HI R69, RZ, 0x1f, R104 ;  /* 0x0000001fff457819 */ /* 0x001fe20000011468 */
[----:B------:R-:W-:Y:S01]  /*0c20*/  IMAD R211, R108, UR4, RZ ;  /* 0x000000046cd37c24 */ /* 0x000fe2000f8e02ff */
[C---:B------:R-:W-:Y:S01]  /*0c30*/  VIADDMNMX R154, R89.reuse, 0x6c, R154, PT ;  /* 0x0000006c599a7846 */ /* 0x040fe2000380019a */
[--C-:B------:R-:W-:Y:S01]  /*0c40*/  IMAD R252, R170, 0x21, R110.reuse ;  /* 0x00000021aafc7824 */ /* 0x100fe200078e026e */
[----:B------:R-:W-:Y:S01]  /*0c50*/  SHF.L.U32 R90, R89, 0x5, RZ ;  /* 0x00000005595a7819 */ /* 0x000fe200000006ff */
[C---:B------:R-:W-:Y:S01]  /*0c60*/  IMAD R89, R110.reuse, R67, 0xc60 ;  /* 0x00000c606e597424 */ /* 0x040fe200078e0243 */
[----:B------:R-:W-:Y:S01]  /*0c70*/  LOP3.LUT R192, R110, 0x7, RZ, 0xc0, !PT ;  /* 0x000000076ec07812 */ /* 0x000fe200078ec0ff */
[--C-:B------:R-:W-:Y:S01]  /*0c80*/  IMAD R67, R65, 0x21, R110.reuse ;  /* 0x0000002141437824 */ /* 0x100fe200078e026e */
[----:B------:R-:W-:Y:S01]  /*0c90*/  IADD3 R175, P3, PT, R205, R64, RZ ;  /* 0x00000040cdaf7210 */ /* 0x000fe20007f7e0ff */
[--C-:B------:R-:W-:Y:S01]  /*0ca0*/  IMAD R65, R171, 0x21, R110.reuse ;  /* 0x00000021ab417824 */ /* 0x100fe200078e026e */
[----:B------:R-:W-:Y:S01]  /*0cb0*/  LEA.HI R69, R69, R104, RZ, 0x2 ;  /* 0x0000006845457211 */ /* 0x000fe200078f10ff */
[----:B------:R-:W-:Y:S01]  /*0cc0*/  IMAD R251, R169, 0x21, R110 ;  /* 0x00000021a9fb7824 */ /* 0x000fe200078e026e */
[----:B------:R-:W-:Y:S01]  /*0cd0*/  SHF.R.S32.HI R85, RZ, 0x1f, R60 ;  /* 0x0000001fff557819 */ /* 0x000fe2000001143c */
[--C-:B------:R-:W-:Y:S01]  /*0ce0*/  IMAD R250, R168, 0x21, R110.reuse ;  /* 0x00000021a8fa7824 */ /* 0x100fe200078e026e */
[----:B------:R-:W-:Y:S01]  /*0cf0*/  LEA R66, R66, UR9, 0x2 ;  /* 0x0000000942427c11 */ /* 0x000fe2000f8e10ff */
[--C-:B------:R-:W-:Y:S01]  /*0d00*/  IMAD R249, R167, 0x21, R110.reuse ;  /* 0x00000021a7f97824 */ /* 0x100fe200078e026e */
[----:B------:R-:W-:Y:S01]  /*0d10*/  LEA R62, R67, UR9, 0x2 ;  /* 0x00000009433e7c11 */ /* 0x000fe2000f8e10ff */
[--C-:B------:R-:W-:Y:S01]  /*0d20*/  IMAD R244, R166, 0x21, R110.reuse ;  /* 0x00000021a6f47824 */ /* 0x100fe200078e026e */
[----:B------:R-:W-:Y:S01]  /*0d30*/  LEA.HI.X.SX32 R193, R64, RZ, 0x1, P3 ;  /* 0x000000ff40c17211 */ /* 0x000fe200018f0eff */
[----:B------:R-:W-:Y:S01]  /*0d40*/  STL [R1+0x4], R66 ;  /* 0x0000044201007387 */ /* 0x000fe20000100800 */
[----:B------:R-:W-:Y:S01]  /*0d50*/  LEA.HI R69, R69, R192, RZ, 0x1e ;  /* 0x000000c045457211 */ /* 0x000fe200078ff0ff */
[--C-:B------:R-:W-:Y:S01]  /*0d60*/  IMAD R243, R165, 0x21, R110.reuse ;  /* 0x00000021a5f37824 */ /* 0x100fe200078e026e */
[----:B------:R-:W-:Y:S01]  /*0d70*/  SHF.R.S32.HI R64, RZ, 0x1f, R107 ;  /* 0x0000001fff407819 */ /* 0x000fe2000001146b */
[----:B------:R0:W-:Y:S01]  /*0d80*/  STL [R1], R62 ;  /* 0x0000003e01007387 */ /* 0x0001e20000100800 */
[----:B------:R-:W-:Y:S01]  /*0d90*/  LEA.HI R85, R85, R60, RZ, 0x2 ;  /* 0x0000003c55557211 */ /* 0x000fe200078f10ff */
[--C-:B------:R-:W-:Y:S01]  /*0da0*/  IMAD R237, R164, 0x21, R110.reuse ;  /* 0x00000021a4ed7824 */ /* 0x100fe200078e026e */
[----:B------:R-:W-:Y:S01]  /*0db0*/  LEA R221, R104, R69, 0x3 ;  /* 0x0000004568dd7211 */ /* 0x000fe200078e18ff */
[--C-:B------:R-:W-:Y:S01]  /*0dc0*/  IMAD R236, R163, 0x21, R110.reuse ;  /* 0x00000021a3ec7824 */ /* 0x100fe200078e026e */
[----:B------:R-:W-:Y:S01]  /*0dd0*/  LEA.HI R69, R64, R107, RZ, 0x2 ;  /* 0x0000006b40457211 */ /* 0x000fe200078f10ff */
[--C-:B------:R-:W-:Y:S01]  /*0de0*/  IMAD R235, R162, 0x21, R110.reuse ;  /* 0x00000021a2eb7824 */ /* 0x100fe200078e026e */
[-C--:B------:R-:W-:Y:S01]  /*0df0*/  LEA.HI R85, R85, R192.reuse, RZ, 0x1e ;  /* 0x000000c055557211 */ /* 0x080fe200078ff0ff */
[--C-:B------:R-:W-:Y:S01]  /*0e00*/  IMAD R234, R161, 0x21, R110.reuse ;  /* 0x00000021a1ea7824 */ /* 0x100fe200078e026e */
[-C--:B------:R-:W-:Y:S01]  /*0e10*/  LEA.HI R64, R69, R192.reuse, RZ, 0x1e ;  /* 0x000000c045407211 */ /* 0x080fe200078ff0ff */
[----:B------:R-:W-:Y:S01]  /*0e20*/  IMAD R69, R60, UR4, RZ ;  /* 0x000000043c457c24 */ /* 0x000fe2000f8e02ff */
[----:B0-----:R-:W-:Y:S01]  /*0e30*/  SHF.R.S32.HI R62, RZ, 0x1f, R103 ;  /* 0x0000001fff3e7819 */ /* 0x001fe20000011467 */
[--C-:B------:R-:W-:Y:S01]  /*0e40*/  IMAD R233, R160, 0x21, R110.reuse ;  /* 0x00000021a0e97824 */ /* 0x100fe200078e026e */
[----:B------:R-:W-:Y:S01]  /*0e50*/  LEA R66, R61, UR9, 0x2 ;  /* 0x000000093d427c11 */ /* 0x000fe2000f8e10ff */
[--C-:B------:R-:W-:Y:S01]  /*0e60*/  IMAD R232, R159, 0x21, R110.reuse ;  /* 0x000000219fe87824 */ /* 0x100fe200078e026e */
[----:B------:R-:W-:Y:S01]  /*0e70*/  LEA.HI R67, R62, R103, RZ, 0x2 ;  /* 0x000000673e437211 */ /* 0x000fe200078f10ff */
[--C-:B------:R-:W-:Y:S01]  /*0e80*/  IMAD R231, R158, 0x21, R110.reuse ;  /* 0x000000219ee77824 */ /* 0x100fe200078e026e */
[----:B------:R-:W-:Y:S01]  /*0e90*/  LEA R85, R60, R85, 0x3 ;  /* 0x000000553c557211 */ /* 0x000fe200078e18ff */
[----:B------:R-:W-:Y:S01]  /*0ea0*/  STL [R1+0x10], R66 ;  /* 0x0000104201007387 */ /* 0x000fe20000100800 */
[----:B------:R-:W-:Y:S01]  /*0eb0*/  LEA R61, R63, UR9, 0x2 ;  /* 0x000000093f3d7c11 */ /* 0x000fe2000f8e10ff */
[--C-:B------:R-:W-:Y:S01]  /*0ec0*/  IMAD R230, R157, 0x21, R110.reuse ;  /* 0x000000219de67824 */ /* 0x100fe200078e026e */
[----:B------:R-:W-:Y:S01]  /*0ed0*/  SHF.R.S32.HI R62, RZ, 0x1f, R105 ;  /* 0x0000001fff3e7819 */ /* 0x000fe20000011469 */
[--C-:B------:R-:W-:Y:S01]  /*0ee0*/  IMAD R229, R156, 0x21, R110.reuse ;  /* 0x000000219ce57824 */ /* 0x100fe200078e026e */
[----:B------:R-:W-:Y:S01]  /*0ef0*/  LEA R60, R65, UR9, 0x2 ;  /* 0x00000009413c7c11 */ /* 0x000fe2000f8e10ff */
[----:B------:R0:W-:Y:S01]  /*0f00*/  STL [R1+0xc], R61 ;  /* 0x00000c3d01007387 */ /* 0x0001e20000100800 */
[----:B------:R-:W-:Y:S01]  /*0f10*/  LEA.HI R222, R67, R192, RZ, 0x1e ;  /* 0x000000c043de7211 */ /* 0x000fe200078ff0ff */
[--C-:B------:R-:W-:Y:S01]  /*0f20*/  IMAD R228, R155, 0x21, R110.reuse ;  /* 0x000000219be47824 */ /* 0x100fe200078e026e */
[----:B------:R-:W-:Y:S01]  /*0f30*/  LEA.HI R67, R62, R105, RZ, 0x2 ;  /* 0x000000693e437211 */ /* 0x000fe200078f10ff */
[----:B------:R1:W-:Y:S01]  /*0f40*/  STL [R1+0x8], R60 ;  /* 0x0000083c01007387 */ /* 0x0003e20000100800 */
[----:B------:R-:W-:Y:S01]  /*0f50*/  IADD3 R177, P5, PT, R205, R68, RZ ;  /* 0x00000044cdb17210 */ /* 0x000fe20007fbe0ff */
[----:B------:R-:W-:Y:S01]  /*0f60*/  IMAD R227, R154, 0x21, R110 ;  /* 0x000000219ae37824 */ /* 0x000fe200078e026e */
[----:B------:R-:W-:Y:S01]  /*0f70*/  IADD3.X R79, PT, PT, RZ, UR7, RZ, P0, !PT ;  /* 0x00000007ff4f7c10 */ /* 0x000fe200087fe4ff */
[----:B------:R-:W-:Y:S01]  /*0f80*/  UIADD3 UR7, UPT, UPT, UR5, 0x5280, URZ ;  /* 0x0000528005077890 */ /* 0x000fe2000fffe0ff */
[----:B------:R-:W-:Y:S01]  /*0f90*/  LEA.HI R62, R67, R192, RZ, 0x1e ;  /* 0x000000c0433e7211 */ /* 0x000fe200078ff0ff */
[----:B------:R-:W-:Y:S01]  /*0fa0*/  UIADD3 UR5, UPT, UPT, UR5, 0x7280, URZ ;  /* 0x0000728005057890 */ /* 0x000fe2000fffe0ff */
[C---:B------:R-:W-:Y:S01]  /*0fb0*/  IADD3 R176, P4, PT, R205.reuse, R194, RZ ;  /* 0x000000c2cdb07210 */ /* 0x040fe20007f9e0ff */
[----:B------:R-:W-:Y:S01]  /*0fc0*/  ULEA UR7, UR8, UR7, 0x18 ;  /* 0x0000000708077291 */ /* 0x000fe2000f8ec0ff */
[C---:B------:R-:W-:Y:S01]  /*0fd0*/  IADD3 R178, P0, PT, R205.reuse, R196, RZ ;  /* 0x000000c4cdb27210 */ /* 0x040fe20007f1e0ff */
[----:B------:R-:W-:Y:S01]  /*0fe0*/  ULEA UR5, UR8, UR5, 0x18 ;  /* 0x0000000508057291 */ /* 0x000fe2000f8ec0ff */
[----:B------:R-:W-:-:S02]  /*0ff0*/  IADD3 R179, P1, PT, R205, R84, RZ ;  /* 0x00000054cdb37210 */ /* 0x000fc40007f3e0ff */
[----:B------:R-:W-:Y:S02]  /*1000*/  SHF.R.S32.HI R67, RZ, 0x1f, R106 ;  /* 0x0000001fff437819 */ /* 0x000fe4000001146a */
[----:B------:R-:W-:Y:S02]  /*1010*/  SHF.R.S32.HI R71, RZ, 0x1f, R108 ;  /* 0x0000001fff477819 */ /* 0x000fe4000001146c */
[----:B0-----:R-:W-:Y:S02]  /*1020*/  SHF.R.S32.HI R61, RZ, 0x1f, R174 ;  /* 0x0000001fff3d7819 */ /* 0x001fe400000114ae */
[----:B------:R-:W-:Y:S02]  /*1030*/  IADD3 R180, P2, PT, R205, R198, RZ ;  /* 0x000000c6cdb47210 */ /* 0x000fe40007f5e0ff */
[----:B------:R-:W-:Y:S02]  /*1040*/  LEA.HI.X.SX32 R195, R68, RZ, 0x1, P5 ;  /* 0x000000ff44c37211 */ /* 0x000fe400028f0eff */
[C---:B------:R-:W-:Y:S01]  /*1050*/  LEA R222, R103.reuse, R222, 0x3 ;  /* 0x000000de67de7211 */ /* 0x040fe200078e18ff */
[----:B------:R-:W-:Y:S01]  /*1060*/  IMAD R103, R103, UR4, RZ ;  /* 0x0000000467677c24 */ /* 0x000fe2000f8e02ff */
[----:B------:R-:W-:-:S02]  /*1070*/  IADD3 R183, P5, PT, R205, R201, RZ ;  /* 0x000000c9cdb77210 */ /* 0x000fc40007fbe0ff */
[----:B------:R-:W-:Y:S02]  /*1080*/  LEA.HI.X.SX32 R194, R194, RZ, 0x1, P4 ;  /* 0x000000ffc2c27211 */ /* 0x000fe400020f0eff */
[----:B------:R-:W-:Y:S02]  /*1090*/  LEA.HI.X.SX32 R196, R196, RZ, 0x1, P0 ;  /* 0x000000ffc4c47211 */ /* 0x000fe400000f0eff */
[----:B------:R-:W-:Y:S02]  /*10a0*/  LEA.HI.X.SX32 R197, R84, RZ, 0x1, P1 ;  /* 0x000000ff54c57211 */ /* 0x000fe400008f0eff */
[----:B------:R-:W-:Y:S02]  /*10b0*/  LEA.HI R67, R67, R106, RZ, 0x2 ;  /* 0x0000006a43437211 */ /* 0x000fe400078f10ff */
[----:B------:R-:W-:Y:S02]  /*10c0*/  LEA.HI R71, R71, R108, RZ, 0x2 ;  /* 0x0000006c47477211 */ /* 0x000fe400078f10ff */
[----:B------:R-:W-:-:S02]  /*10d0*/  LEA.HI R61, R61, R174, RZ, 0x2 ;  /* 0x000000ae3d3d7211 */ /* 0x000fc400078f10ff */
[----:B------:R-:W-:Y:S02]  /*10e0*/  LEA R82, R110, R205, 0x3 ;  /* 0x000000cd6e527211 */ /* 0x000fe400078e18ff */
[C---:B------:R-:W-:Y:S02]  /*10f0*/  IADD3 R181, P3, PT, R205.reuse, R199, RZ ;  /* 0x000000c7cdb57210 */ /* 0x040fe40007f7e0ff */
[C---:B------:R-:W-:Y:S02]  /*1100*/  IADD3 R182, P4, PT, R205.reuse, R200, RZ ;  /* 0x000000c8cdb67210 */ /* 0x040fe40007f9e0ff */
[C---:B------:R-:W-:Y:S02]  /*1110*/  IADD3 R184, P0, PT, R205.reuse, R202, RZ ;  /* 0x000000cacdb87210 */ /* 0x040fe40007f1e0ff */
[----:B------:R-:W-:Y:S02]  /*1120*/  IADD3 R185, P1, PT, R205, R203, RZ ;  /* 0x000000cbcdb97210 */ /* 0x000fe40007f3e0ff */
[----:B------:R-:W-:-:S02]  /*1130*/  LEA.HI.X.SX32 R198, R198, RZ, 0x1, P2 ;  /* 0x000000ffc6c67211 */ /* 0x000fc400010f0eff */
[C---:B------:R-:W-:Y:S01]  /*1140*/  LEA R62, R105.reuse, R62, 0x3 ;  /* 0x0000003e693e7211 */ /* 0x040fe200078e18ff */
[----:B------:R-:W-:Y:S01]  /*1150*/  IMAD R105, R105, UR4, RZ ;  /* 0x0000000469697c24 */ /* 0x000fe2000f8e02ff */
[C---:B------:R-:W-:Y:S01]  /*1160*/  LEA R64, R107.reuse, R64, 0x3 ;  /* 0x000000406b407211 */ /* 0x040fe200078e18ff */
[----:B------:R-:W-:Y:S01]  /*1170*/  IMAD R107, R107, UR4, RZ ;  /* 0x000000046b6b7c24 */ /* 0x000fe2000f8e02ff */
[----:B------:R-:W-:Y:S02]  /*1180*/  IADD3 R205, P2, PT, R205, R204, RZ ;  /* 0x000000cccdcd7210 */ /* 0x000fe40007f5e0ff */
[----:B------:R-:W-:Y:S02]  /*1190*/  LEA.HI.X.SX32 R201, R201, RZ, 0x1, P5 ;  /* 0x000000ffc9c97211 */ /* 0x000fe400028f0eff */
[----:B------:R-:W-:Y:S02]  /*11a0*/  IADD3 R186, P5, PT, R192, R103, RZ ;  /* 0x00000067c0ba7210 */ /* 0x000fe40007fbe0ff */
[----:B------:R-:W-:-:S02]  /*11b0*/  LEA.HI R67, R67, R192, RZ, 0x1e ;  /* 0x000000c043437211 */ /* 0x000fc400078ff0ff */
[-C--:B------:R-:W-:Y:S02]  /*11c0*/  LEA.HI R71, R71, R192.reuse, RZ, 0x1e ;  /* 0x000000c047477211 */ /* 0x080fe400078ff0ff */
[----:B------:R-:W-:Y:S02]  /*11d0*/  LEA.HI R61, R61, R192, RZ, 0x1e ;  /* 0x000000c03d3d7211 */ /* 0x000fe400078ff0ff */
[----:B------:R-:W-:Y:S02]  /*11e0*/  LEA.HI.X.SX32 R199, R199, RZ, 0x1, P3 ;  /* 0x000000ffc7c77211 */ /* 0x000fe400018f0eff */
[----:B------:R-:W-:Y:S02]  /*11f0*/  LEA.HI.X.SX32 R200, R200, RZ, 0x1, P4 ;  /* 0x000000ffc8c87211 */ /* 0x000fe400020f0eff */
[----:B------:R-:W-:Y:S02]  /*1200*/  LEA.HI.X.SX32 R202, R202, RZ, 0x1, P0 ;  /* 0x000000ffcaca7211 */ /* 0x000fe400000f0eff */
[----:B------:R-:W-:-:S02]  /*1210*/  LEA.HI.X.SX32 R203, R203, RZ, 0x1, P1 ;  /* 0x000000ffcbcb7211 */ /* 0x000fc400008f0eff */
[----:B------:R-:W-:Y:S02]  /*1220*/  LEA.HI.X.SX32 R204, R204, RZ, 0x1, P2 ;  /* 0x000000ffcccc7211 */ /* 0x000fe400010f0eff */
[C---:B------:R-:W-:Y:S02]  /*1230*/  IADD3 R187, P4, PT, R192.reuse, R207, RZ ;  /* 0x000000cfc0bb7210 */ /* 0x040fe40007f9e0ff */
[C---:B------:R-:W-:Y:S02]  /*1240*/  IADD3 R188, P3, PT, R192.reuse, R105, RZ ;  /* 0x00000069c0bc7210 */ /* 0x040fe40007f7e0ff */
[C---:B------:R-:W-:Y:S02]  /*1250*/  IADD3 R189, P2, PT, R192.reuse, R209, RZ ;  /* 0x000000d1c0bd7210 */ /* 0x040fe40007f5e0ff */
[C---:B------:R-:W-:Y:S02]  /*1260*/  IADD3 R190, P1, PT, R192.reuse, R107, RZ ;  /* 0x0000006bc0be7210 */ /* 0x040fe40007f3e0ff */
[----:B------:R-:W-:-:S02]  /*1270*/  IADD3 R191, P0, PT, R192, R211, RZ ;  /* 0x000000d3c0bf7210 */ /* 0x000fc40007f1e0ff */
[----:B------:R-:W-:Y:S02]  /*1280*/  LEA.HI.X.SX32 R206, R103, RZ, 0x1, P5 ;  /* 0x000000ff67ce7211 */ /* 0x000fe400028f0eff */
[----:B------:R-:W-:Y:S02]  /*1290*/  LOP3.LUT R109, R90, 0x1f, R110, 0xf8, !PT ;  /* 0x0000001f5a6d7812 */ /* 0x000fe400078ef86e */
[----:B------:R-:W-:Y:S02]  /*12a0*/  LEA R67, R106, R67, 0x3 ;  /* 0x000000436a437211 */ /* 0x000fe400078e18ff */
[----:B------:R-:W-:Y:S02]  /*12b0*/  LEA R71, R108, R71, 0x3 ;  /* 0x000000476c477211 */ /* 0x000fe400078e18ff */
[----:B------:R-:W-:Y:S02]  /*12c0*/  IADD3 R192, P5, PT, R192, R69, RZ ;  /* 0x00000045c0c07210 */ /* 0x000fe40007fbe0ff */
[----:B------:R-:W-:-:S02]  /*12d0*/  LEA R61, R174, R61, 0x3 ;  /* 0x0000003dae3d7211 */ /* 0x000fc400078e18ff */
[----:B------:R-:W-:Y:S02]  /*12e0*/  MOV R13, RZ ;  /* 0x000000ff000d7202 */ /* 0x000fe40000000f00 */
        /* <DEDUP_REMOVED lines=27> */
[----:B------:R-:W-:Y:S02]  /*14a0*/  LEA.HI.X.SX32 R207, R207, RZ, 0x1, P4 ;  /* 0x000000ffcfcf7211 */ /* 0x000fe400020f0eff */
[----:B------:R-:W-:-:S02]  /*14b0*/  LEA.HI.X.SX32 R208, R105, RZ, 0x1, P3 ;  /* 0x000000ff69d07211 */ /* 0x000fc400018f0eff */
[----:B------:R-:W-:Y:S02]  /*14c0*/  LEA.HI.X.SX32 R209, R209, RZ, 0x1, P2 ;  /* 0x000000ffd1d17211 */ /* 0x000fe400010f0eff */
[----:B------:R-:W-:Y:S02]  /*14d0*/  LEA.HI.X.SX32 R210, R107, RZ, 0x1, P1 ;  /* 0x000000ff6bd27211 */ /* 0x000fe400008f0eff */
[----:B------:R-:W-:Y:S02]  /*14e0*/  LEA.HI.X.SX32 R211, R211, RZ, 0x1, P0 ;  /* 0x000000ffd3d37211 */ /* 0x000fe400000f0eff */
[----:B------:R-:W-:Y:S02]  /*14f0*/  LEA.HI.X.SX32 R212, R69, RZ, 0x1, P5 ;  /* 0x000000ff45d47211 */ /* 0x000fe400028f0eff */
[----:B------:R-:W-:Y:S02]  /*1500*/  LEA R222, R222, UR6, 0x2 ;  /* 0x00000006dede7c11 */ /* 0x000fe4000f8e10ff */
[----:B------:R-:W-:-:S02]  /*1510*/  LEA R221, R221, UR6, 0x2 ;  /* 0x00000006dddd7c11 */ /* 0x000fc4000f8e10ff */
[----:B------:R-:W-:Y:S02]  /*1520*/  LEA R220, R62, UR6, 0x2 ;  /* 0x000000063edc7c11 */ /* 0x000fe4000f8e10ff */
[----:B------:R-:W-:Y:S02]  /*1530*/  LEA R219, R67, UR6, 0x2 ;  /* 0x0000000643db7c11 */ /* 0x000fe4000f8e10ff */
[----:B------:R-:W-:Y:S02]  /*1540*/  LEA R218, R64, UR6, 0x2 ;  /* 0x0000000640da7c11 */ /* 0x000fe4000f8e10ff */
[----:B------:R-:W-:Y:S02]  /*1550*/  LEA R217, R71, UR6, 0x2 ;  /* 0x0000000647d97c11 */ /* 0x000fe4000f8e10ff */
[----:B------:R-:W-:Y:S02]  /*1560*/  LEA R216, R85, UR6, 0x2 ;  /* 0x0000000655d87c11 */ /* 0x000fe4000f8e10ff */
[----:B-1----:R-:W-:-:S07]  /*1570*/  LEA R215, R61, UR6, 0x2 ;  /* 0x000000063dd77c11 */ /* 0x002fce000f8e10ff */
.L_x_45:
[----:B------:R-:W0:Y:S01]  /*1580*/  S2R R60, SR_CTAID.X ;  /* 0x00000000003c7919 */ /* 0x000e220000002500 */
[----:B------:R-:W1:Y:S01]  /*1590*/  LDC.64 R126, c[0x0][0x380] ;  /* 0x0000e000ff7e7b82 */ /* 0x000e620000000a00 */
[----:B------:R-:W2:Y:S01]  /*15a0*/  S2R R141, SR_TID.X ;  /* 0x00000000008d7919 */ /* 0x000ea20000002100 */
[----:B------:R-:W-:Y:S01]  /*15b0*/  IMAD R62, R172, UR4, RZ ;  /* 0x00000004ac3e7c24 */ /* 0x000fe2000f8e02ff */
[----:B------:R-:W3:Y:S04]  /*15c0*/  LDL R248, [R1+0x14] ;  /* 0x0000140001f87983 */ /* 0x000ee80000100800 */
[----:B------:R-:W4:Y:S04]  /*15d0*/  LDL R247, [R1+0x10] ;  /* 0x0000100001f77983 */ /* 0x000f280000100800 */
[----:B------:R-:W5:Y:S04]  /*15e0*/  LDL R246, [R1+0xc] ;  /* 0x00000c0001f67983 */ /* 0x000f680000100800 */
[----:B------:R-:W5:Y:S04]  /*15f0*/  LDL R245, [R1+0x8] ;  /* 0x0000080001f57983 */ /* 0x000f680000100800 */
[----:B------:R-:W5:Y:S04]  /*1600*/  LDL R144, [R1+0x4] ;  /* 0x0000040001907983 */ /* 0x000f680000100800 */
[----:B------:R-:W5:Y:S01]  /*1610*/  LDL R142, [R1] ;  /* 0x00000000018e7983 */ /* 0x000f620000100800 */
[----:B0-----:R-:W-:-:S05]  /*1620*/  SHF.L.U32 R60, R60, 0x7, RZ ;  /* 0x000000073c3c7819 */ /* 0x001fca00000006ff */
[----:B------:R-:W-:Y:S01]  /*1630*/  IMAD R61, R60, UR4, RZ ;  /* 0x000000043c3d7c24 */ /* 0x000fe2000f8e02ff */
[----:B--2---:R-:W-:-:S04]  /*1640*/  SHF.L.U32 R60, R141, 0x2, RZ ;  /* 0x000000028d3c7819 */ /* 0x004fc800000006ff */
[----:B------:R-:W-:-:S04]  /*1650*/  IADD3 R63, P0, PT, R61, R88, RZ ;  /* 0x000000583d3f7210 */ /* 0x000fc80007f1e0ff */
[----:B------:R-:W-:Y:S01]  /*1660*/  LEA.HI.X.SX32 R61, R61, RZ, 0x1, P0 ;  /* 0x000000ff3d3d7211 */ /* 0x000fe200000f0eff */
[----:B-1----:R-:W-:Y:S01]  /*1670*/  IMAD.WIDE.U32 R126, R63, 0x14, R126 ;  /* 0x000000143f7e7825 */ /* 0x002fe200078e007e */
[----:B------:R-:W-:Y:S02]  /*1680*/  LOP3.LUT R111, R60, 0xc, RZ, 0xc0, !PT ;  /* 0x0000000c3c6f7812 */ /* 0x000fe400078ec0ff */
[----:B------:R-:W-:Y:S01]  /*1690*/  SHF.R.U32.HI R101, RZ, 0x2, R141 ;  /* 0x00000002ff657819 */ /* 0x000fe2000001168d */
[----:B------:R-:W-:Y:S02]  /*16a0*/  IMAD R61, R61, 0x14, RZ ;  /* 0x000000143d3d7824 */ /* 0x000fe400078e02ff */
[----:B------:R-:W-:-:S03]  /*16b0*/  IMAD R60, R173, UR4, RZ ;  /* 0x00000004ad3c7c24 */ /* 0x000fc6000f8e02ff */
[----:B------:R-:W-:Y:S02]  /*16c0*/  IADD3 R127, PT, PT, R127, R61, RZ ;  /* 0x0000003d7f7f7210 */ /* 0x000fe40007ffe0ff */
[C---:B------:R-:W-:Y:S02]  /*16d0*/  IADD3 R117, P1, PT, R101.reuse, R60, RZ ;  /* 0x0000003c65757210 */ /* 0x040fe40007f3e0ff */
[----:B------:R-:W-:Y:S02]  /*16e0*/  IADD3 R61, P2, PT, R101, R62, RZ ;  /* 0x0000003e653d7210 */ /* 0x000fe40007f5e0ff */
[----:B------:R-:W-:Y:S02]  /*16f0*/  LEA.HI.X.SX32 R63, R60, RZ, 0x1, P1 ;  /* 0x000000ff3c3f7211 */ /* 0x000fe400008f0eff */
[----:B------:R-:W-:Y:S02]  /*1700*/  IADD3 R110, P0, PT, R111, R126, RZ ;  /* 0x0000007e6f6e7210 */ /* 0x000fe40007f1e0ff */
[----:B------:R-:W-:Y:S01]  /*1710*/  LEA.HI.X.SX32 R60, R62, RZ, 0x1, P2 ;  /* 0x000000ff3e3c7211 */ /* 0x000fe200010f0eff */
[----:B------:R-:W-:Y:S01]  /*1720*/  IMAD R62, R171, UR4, RZ ;  /* 0x00000004ab3e7c24 */ /* 0x000fe2000f8e02ff */
[----:B------:R-:W-:Y:S01]  /*1730*/  IADD3.X R111, PT, PT, RZ, R127, RZ, P0, !PT ;  /* 0x0000007fff6f7210 */ /* 0x000fe200007fe4ff */
[----:B------:R-:W-:-:S03]  /*1740*/  IMAD R64, R170, UR4, RZ ;  /* 0x00000004aa407c24 */ /* 0x000fc6000f8e02ff */
[----:B------:R-:W-:Y:S01]  /*1750*/  IADD3 R119, P0, PT, R101, R62, RZ ;  /* 0x0000003e65777210 */ /* 0x000fe20007f1e0ff */
[----:B------:R-:W-:Y:S02]  /*1760*/  IMAD R63, R63, 0x14, RZ ;  /* 0x000000143f3f7824 */ /* 0x000fe400078e02ff */
[----:B------:R-:W-:Y:S01]  /*1770*/  IMAD.WIDE.U32 R116, R117, 0x14, R110 ;  /* 0x0000001475747825 */ /* 0x000fe200078e006e */
[----:B------:R-:W-:Y:S02]  /*1780*/  LEA.HI.X.SX32 R62, R62, RZ, 0x1, P0 ;  /* 0x000000ff3e3e7211 */ /* 0x000fe400000f0eff */
[----:B------:R-:W-:Y:S02]  /*1790*/  IADD3 R123, P1, PT, R101, R64, RZ ;  /* 0x00000040657b7210 */ /* 0x000fe40007f3e0ff */
[----:B------:R-:W-:Y:S01]  /*17a0*/  IADD3 R117, PT, PT, R117, R63, RZ ;  /* 0x0000003f75757210 */ /* 0x000fe20007ffe0ff */
[----:B------:R-:W-:Y:S01]  /*17b0*/  IMAD R63, R62, 0x14, RZ ;  /* 0x000000143e3f7824 */ /* 0x000fe200078e02ff */
[----:B------:R-:W-:Y:S01]  /*17c0*/  LEA.HI.X.SX32 R64, R64, RZ, 0x1, P1 ;  /* 0x000000ff40407211 */ /* 0x000fe200008f0eff */
[----:B------:R-:W-:-:S02]  /*17d0*/  IMAD R62, R169, UR4, RZ ;  /* 0x00000004a93e7c24 */ /* 0x000fc4000f8e02ff */
[----:B------:R-:W-:-:S03]  /*17e0*/  IMAD.WIDE.U32 R118, R119, 0x14, R110 ;  /* 0x0000001477767825 */ /* 0x000fc600078e006e */
[----:B------:R-:W-:Y:S01]  /*17f0*/  IADD3 R103, P0, PT, R101, R62, RZ ;  /* 0x0000003e65677210 */ /* 0x000fe20007f1e0ff */
[----:B------:R-:W-:Y:S02]  /*1800*/  IMAD R65, R193, 0x14, RZ ;  /* 0x00000014c1417824 */ /* 0x000fe400078e02ff */
[----:B------:R-:W-:Y:S01]  /*1810*/  IMAD.WIDE.U32 R106, R175, 0x14, R110 ;  /* 0x00000014af6a7825 */ /* 0x000fe200078e006e */
[----:B------:R-:W-:-:S03]  /*1820*/  IADD3 R119, PT, PT, R119, R63, RZ ;  /* 0x0000003f77777210 */ /* 0x000fc60007ffe0ff */
[----:B------:R-:W-:Y:S02]  /*1830*/  IMAD R69, R64, 0x14, RZ ;  /* 0x0000001440457824 */ /* 0x000fe400078e02ff */
[----:B------:R-:W-:Y:S01]  /*1840*/  IMAD R64, R168, UR4, RZ ;  /* 0x00000004a8407c24 */ /* 0x000fe2000f8e02ff */
[----:B------:R-:W-:Y:S01]  /*1850*/  LEA.HI.X.SX32 R63, R62, RZ, 0x1, P0 ;  /* 0x000000ff3e3f7211 */ /* 0x000fe200000f0eff */
[----:B------:R-:W-:Y:S01]  /*1860*/  IMAD.WIDE.U32 R122, R123, 0x14, R110 ;  /* 0x000000147b7a7825 */ /* 0x000fe200078e006e */
[----:B------:R-:W-:Y:S02]  /*1870*/  IADD3 R107, PT, PT, R107, R65, RZ ;  /* 0x000000416b6b7210 */ /* 0x000fe40007ffe0ff */
[----:B------:R-:W-:Y:S01]  /*1880*/  IADD3 R105, P0, PT, R101, R64, RZ ;  /* 0x0000004065697210 */ /* 0x000fe20007f1e0ff */
[----:B------:R-:W-:Y:S02]  /*1890*/  IMAD R67, R60, 0x14, RZ ;  /* 0x000000143c437824 */ /* 0x000fe400078e02ff */
[----:B------:R-:W-:-:S02]  /*18a0*/  IMAD R65, R194, 0x14, RZ ;  /* 0x00000014c2417824 */ /* 0x000fc400078e02ff */
[--C-:B------:R-:W-:Y:S01]  /*18b0*/  IMAD.WIDE.U32 R108, R176, 0x14, R110.reuse ;  /* 0x00000014b06c7825 */ /* 0x100fe200078e006e */
[----:B------:R-:W-:Y:S01]  /*18c0*/  IADD3 R123, PT, PT, R123, R69, RZ ;  /* 0x000000457b7b7210 */ /* 0x000fe20007ffe0ff */
[----:B------:R-:W3:Y:S02]  /*18d0*/  LDG.E.CONSTANT R130, desc[UR14][R106.64+0x4] ;  /* 0x0000040e6a827981 */ /* 0x000ee4000c1e9900 */
[----:B------:R-:W-:Y:S01]  /*18e0*/  IMAD.WIDE.U32 R60, R61, 0x14, R110 ;  /* 0x000000143d3c7825 */ /* 0x000fe200078e006e */
[----:B------:R-:W-:-:S03]  /*18f0*/  LEA.HI.X.SX32 R64, R64, RZ, 0x1, P0 ;  /* 0x000000ff40407211 */ /* 0x000fc600000f0eff */
[----:B------:R-:W-:Y:S02]  /*1900*/  IMAD R62, R167, UR4, RZ ;  /* 0x00000004a73e7c24 */ /* 0x000fe4000f8e02ff */
[----:B------:R-:W-:Y:S02]  /*1910*/  IMAD R66, R166, UR4, RZ ;  /* 0x00000004a6427c24 */ /* 0x000fe4000f8e02ff */
[----:B------:R-:W-:Y:S02]  /*1920*/  IMAD R69, R63, 0x14, RZ ;  /* 0x000000143f457824 */ /* 0x000fe400078e02ff */
[--C-:B------:R-:W-:Y:S01]  /*1930*/  IMAD.WIDE.U32 R102, R103, 0x14, R110.reuse ;  /* 0x0000001467667825 */ /* 0x100fe200078e006e */
[----:B------:R-:W-:Y:S02]  /*1940*/  IADD3 R109, PT, PT, R109, R65, RZ ;  /* 0x000000416d6d7210 */ /* 0x000fe40007ffe0ff */
[----:B------:R-:W-:Y:S01]  /*1950*/  IADD3 R61, PT, PT, R61, R67, RZ ;  /* 0x000000433d3d7210 */ /* 0x000fe20007ffe0ff */
[----:B------:R-:W-:Y:S01]  /*1960*/  IMAD R67, R195, 0x14, RZ ;  /* 0x00000014c3437824 */ /* 0x000fe200078e02ff */
[----:B------:R-:W-:Y:S01]  /*1970*/  IADD3 R65, P0, PT, R101, R62, RZ ;  /* 0x0000003e65417210 */ /* 0x000fe20007f1e0ff */
[----:B------:R-:W-:Y:S01]  /*1980*/  IMAD.WIDE.U32 R112, R177, 0x14, R110 ;  /* 0x00000014b1707825 */ /* 0x000fe200078e006e */
[----:B------:R-:W-:Y:S01]  /*1990*/  IADD3 R63, P1, PT, R101, R66, RZ ;  /* 0x00000042653f7210 */ /* 0x000fe20007f3e0ff */
[----:B------:R-:W5:Y:S01]  /*19a0*/  LDG.E.CONSTANT R132, desc[UR14][R60.64+0x4] ;  /* 0x0000040e3c847981 */ /* 0x000f62000c1e9900 */
[----:B------:R-:W-:Y:S01]  /*19b0*/  IADD3 R103, PT, PT, R103, R69, RZ ;  /* 0x0000004567677210 */ /* 0x000fe20007ffe0ff */
[----:B------:R-:W-:Y:S01]  /*19c0*/  IMAD R68, R165, UR4, RZ ;  /* 0x00000004a5447c24 */ /* 0x000fe2000f8e02ff */
[----:B------:R-:W-:Y:S01]  /*19d0*/  LEA.HI.X.SX32 R62, R62, RZ, 0x1, P0 ;  /* 0x000000ff3e3e7211 */ /* 0x000fe200000f0eff */
[----:B------:R-:W-:-:S02]  /*19e0*/  IMAD R69, R64, 0x14, RZ ;  /* 0x0000001440457824 */ /* 0x000fc400078e02ff */
[----:B------:R-:W-:Y:S01]  /*19f0*/  IMAD.WIDE.U32 R104, R105, 0x14, R110 ;  /* 0x0000001469687825 */ /* 0x000fe200078e006e */
[----:B------:R-:W-:Y:S02]  /*1a00*/  LEA.HI.X.SX32 R66, R66, RZ, 0x1, P1 ;  /* 0x000000ff42427211 */ /* 0x000fe400008f0eff */
[----:B------:R-:W-:Y:S02]  /*1a10*/  IADD3 R113, PT, PT, R113, R67, RZ ;  /* 0x0000004371717210 */ /* 0x000fe40007ffe0ff */
[----:B------:R-:W-:Y:S02]  /*1a20*/  IADD3 R67, P2, PT, R101, R68, RZ ;  /* 0x0000004465437210 */ /* 0x000fe40007f5e0ff */
[----:B------:R-:W-:Y:S01]  /*1a30*/  IADD3 R105, PT, PT, R105, R69, RZ ;  /* 0x0000004569697210 */ /* 0x000fe20007ffe0ff */
[----:B------:R-:W-:Y:S01]  /*1a40*/  IMAD R69, R62, 0x14, RZ ;  /* 0x000000143e457824 */ /* 0x000fe200078e02ff */
[----:B------:R-:W-:Y:S01]  /*1a50*/  LEA.HI.X.SX32 R68, R68, RZ, 0x1, P2 ;  /* 0x000000ff44447211 */ /* 0x000fe200010f0eff */
[----:B------:R-:W-:-:S02]  /*1a60*/  IMAD R71, R66, 0x14, RZ ;  /* 0x0000001442477824 */ /* 0x000fc400078e02ff */
[--C-:B------:R-:W-:Y:S01]  /*1a70*/  IMAD.WIDE.U32 R64, R65, 0x14, R110.reuse ;  /* 0x0000001441407825 */ /* 0x100fe200078e006e */
[----:B------:R-:W2:Y:S03]  /*1a80*/  LDG.E.CONSTANT R140, desc[UR14][R104.64+0x4] ;  /* 0x0000040e688c7981 */ /* 0x000ea6000c1e9900 */
[----:B------:R-:W-:Y:S01]  /*1a90*/  IMAD.WIDE.U32 R62, R63, 0x14, R110 ;  /* 0x000000143f3e7825 */ /* 0x000fe200078e006e */
[----:B------:R-:W-:-:S03]  /*1aa0*/  IADD3 R65, PT, PT, R65, R69, RZ ;  /* 0x0000004541417210 */ /* 0x000fc60007ffe0ff */
[----:B------:R-:W-:Y:S01]  /*1ab0*/  IMAD R87, R68, 0x14, RZ ;  /* 0x0000001444577824 */ /* 0x000fe200078e02ff */
[----:B------:R-:W-:Y:S01]  /*1ac0*/  IADD3 R63, PT, PT, R63, R71, RZ ;  /* 0x000000473f3f7210 */ /* 0x000fe20007ffe0ff */
[----:B------:R-:W-:-:S04]  /*1ad0*/  IMAD.WIDE.U32 R66, R67, 0x14, R110 ;  /* 0x0000001443427825 */ /* 0x000fc800078e006e */
[----:B------:R-:W-:Y:S02]  /*1ae0*/  IMAD R69, R197, 0x14, RZ ;  /* 0x00000014c5457824 */ /* 0x000fe400078e02ff */
[----:B------:R-:W-:-:S04]  /*1af0*/  IMAD.WIDE.U32 R70, R179, 0x14, R110 ;  /* 0x00000014b3467825 */ /* 0x000fc800078e006e */
[----:B------:R-:W-:Y:S02]  /*1b00*/  IMAD R115, R196, 0x14, RZ ;  /* 0x00000014c4737824 */ /* 0x000fe400078e02ff */
[--C-:B------:R-:W-:Y:S01]  /*1b10*/  IMAD.WIDE.U32 R84, R178, 0x14, R110.reuse ;  /* 0x00000014b2547825 */ /* 0x100fe200078e006e */
[----:B------:R-:W-:Y:S02]  /*1b20*/  IADD3 R67, PT, PT, R67, R87, RZ ;  /* 0x0000005743437210 */ /* 0x000fe40007ffe0ff */
[----:B------:R-:W-:Y:S01]  /*1b30*/  IADD3 R71, PT, PT, R71, R69, RZ ;  /* 0x0000004547477210 */ /* 0x000fe20007ffe0ff */
[----:B------:R-:W-:Y:S01]  /*1b40*/  IMAD R87, R198, 0x14, RZ ;  /* 0x00000014c6577824 */ /* 0x000fe200078e02ff */
[----:B------:R-:W-:Y:S01]  /*1b50*/  IADD3 R85, PT, PT, R85, R115, RZ ;  /* 0x0000007355557210 */ /* 0x000fe20007ffe0ff */
[----:B------:R-:W-:-:S04]  /*1b60*/  IMAD.WIDE.U32 R68, R180, 0x14, R110 ;  /* 0x00000014b4447825 */ /* 0x000fc800078e006e */
[----:B------:R-:W-:Y:S02]  /*1b70*/  IMAD R125, R200, 0x14, RZ ;  /* 0x00000014c87d7824 */ /* 0x000fe400078e02ff */
[----:B------:R-:W-:Y:S01]  /*1b80*/  IMAD.WIDE.U32 R114, R182, 0x14, R110 ;  /* 0x00000014b6727825 */ /* 0x000fe200078e006e */
[----:B------:R-:W-:-:S03]  /*1b90*/  IADD3 R69, PT, PT, R69, R87, RZ ;  /* 0x0000005745457210 */ /* 0x000fc60007ffe0ff */
[----:B------:R-:W-:Y:S01]  /*1ba0*/  IMAD R128, R162, UR4, RZ ;  /* 0x00000004a2807c24 */ /* 0x000fe2000f8e02ff */
[----:B------:R-:W-:Y:S01]  /*1bb0*/  IADD3 R115, PT, PT, R115, R125, RZ ;  /* 0x0000007d73737210 */ /* 0x000fe20007ffe0ff */
[----:B------:R-:W-:Y:S02]  /*1bc0*/  IMAD R121, R199, 0x14, RZ ;  /* 0x00000014c7797824 */ /* 0x000fe400078e02ff */
[----:B------:R-:W-:Y:S01]  /*1bd0*/  IMAD.WIDE.U32 R86, R181, 0x14, R110 ;  /* 0x00000014b5567825 */ /* 0x000fe200078e006e */
[----:B------:R-:W-:Y:S01]  /*1be0*/  IADD3 R125, P2, PT, R101, R128, RZ ;  /* 0x00000080657d7210 */ /* 0x000fe20007f5e0ff */
[----:B------:R-:W2:Y:S02]  /*1bf0*/  LDG.E.CONSTANT R114, desc[UR14][R114.64+0x4] ;  /* 0x0000040e72727981 */ /* 0x000ea4000c1e9900 */
[----:B------:R-:W-:Y:S02]  /*1c00*/  IMAD R124, R163, UR4, RZ ;  /* 0x00000004a37c7c24 */ /* 0x000fe4000f8e02ff */
[----:B------:R-:W-:Y:S01]  /*1c10*/  IMAD R120, R164, UR4, RZ ;  /* 0x00000004a4787c24 */ /* 0x000fe2000f8e02ff */
[----:B------:R-:W-:-:S02]  /*1c20*/  IADD3 R87, PT, PT, R87, R121, RZ ;  /* 0x0000007957577210 */ /* 0x000fc40007ffe0ff */
[C---:B------:R-:W-:Y:S02]  /*1c30*/  IADD3 R129, P1, PT, R101.reuse, R124, RZ ;  /* 0x0000007c65817210 */ /* 0x040fe40007f3e0ff */
[----:B------:R-:W-:Y:S02]  /*1c40*/  LEA.HI.X.SX32 R131, R128, RZ, 0x1, P2 ;  /* 0x000000ff80837211 */ /* 0x000fe400010f0eff */
[----:B------:R-:W-:Y:S02]  /*1c50*/  IADD3 R121, P0, PT, R101, R120, RZ ;  /* 0x0000007865797210 */ /* 0x000fe40007f1e0ff */
[----:B------:R-:W-:Y:S01]  /*1c60*/  LEA.HI.X.SX32 R133, R124, RZ, 0x1, P1 ;  /* 0x000000ff7c857211 */ /* 0x000fe200008f0eff */
[----:B------:R-:W-:Y:S01]  /*1c70*/  IMAD R131, R131, 0x14, RZ ;  /* 0x0000001483837824 */ /* 0x000fe200078e02ff */
[----:B------:R-:W-:Y:S01]  /*1c80*/  LEA.HI.X.SX32 R120, R120, RZ, 0x1, P0 ;  /* 0x000000ff78787211 */ /* 0x000fe200000f0eff */
[----:B------:R-:W-:-:S04]  /*1c90*/  IMAD.WIDE.U32 R124, R125, 0x14, R110 ;  /* 0x000000147d7c7825 */ /* 0x000fc800078e006e */
[----:B------:R-:W-:Y:S01]  /*1ca0*/  IMAD R135, R120, 0x14, RZ ;  /* 0x0000001478877824 */ /* 0x000fe200078e02ff */
[----:B------:R-:W-:Y:S01]  /*1cb0*/  IADD3 R125, PT, PT, R125, R131, RZ ;  /* 0x000000837d7d7210 */ /* 0x000fe20007ffe0ff */
[----:B------:R-:W-:Y:S01]  /*1cc0*/  IMAD R133, R133, 0x14, RZ ;  /* 0x0000001485857824 */ /* 0x000fe200078e02ff */
[----:B------:R0:W4:Y:S01]  /*1cd0*/  LDG.E.CONSTANT R131, desc[UR14][R116.64+0x4] ;  /* 0x0000040e74837981 */ /* 0x000122000c1e9900 */
[----:B------:R-:W-:-:S03]  /*1ce0*/  IMAD.WIDE.U32 R120, R121, 0x14, R110 ;  /* 0x0000001479787825 */ /* 0x000fc600078e006e */
[----:B------:R-:W2:Y:S01]  /*1cf0*/  LDG.E.CONSTANT R124, desc[UR14][R124.64+0x4] ;  /* 0x0000040e7c7c7981 */ /* 0x000ea2000c1e9900 */
[----:B------:R-:W-:-:S04]  /*1d00*/  IMAD.WIDE.U32 R128, R129, 0x14, R110 ;  /* 0x0000001481807825 */ /* 0x000fc800078e006e */
[----:B------:R-:W-:Y:S02]  /*1d10*/  IMAD R134, R161, UR4, RZ ;  /* 0x00000004a1867c24 */ /* 0x000fe4000f8e02ff */
[----:B------:R-:W-:Y:S01]  /*1d20*/  IMAD R136, R160, UR4, RZ ;  /* 0x00000004a0887c24 */ /* 0x000fe2000f8e02ff */
[----:B------:R-:W-:Y:S02]  /*1d30*/  IADD3 R121, PT, PT, R121, R135, RZ ;  /* 0x0000008779797210 */ /* 0x000fe40007ffe0ff */
[----:B------:R-:W-:Y:S02]  /*1d40*/  IADD3 R129, PT, PT, R129, R133, RZ ;  /* 0x0000008581817210 */ /* 0x000fe40007ffe0ff */
[----:B------:R1:W2:Y:S01]  /*1d50*/  LDG.E.CONSTANT R133, desc[UR14][R118.64+0x4] ;  /* 0x0000040e76857981 */ /* 0x0002a2000c1e9900 */
[C---:B------:R-:W-:Y:S02]  /*1d60*/  IADD3 R137, P0, PT, R101.reuse, R134, RZ ;  /* 0x0000008665897210 */ /* 0x040fe40007f1e0ff */
[----:B------:R-:W-:Y:S01]  /*1d70*/  IADD3 R135, P1, PT, R101, R136, RZ ;  /* 0x0000008865877210 */ /* 0x000fe20007f3e0ff */
[----:B0-----:R-:W-:Y:S01]  /*1d80*/  IMAD R116, R158, UR4, RZ ;  /* 0x000000049e747c24 */ /* 0x001fe2000f8e02ff */
[----:B------:R-:W-:Y:S01]  /*1d90*/  LEA.HI.X.SX32 R138, R134, RZ, 0x1, P0 ;  /* 0x000000ff868a7211 */ /* 0x000fe200000f0eff */
[----:B------:R-:W-:Y:S01]  /*1da0*/  IMAD R104, R156, UR4, RZ ;  /* 0x000000049c687c24 */ /* 0x000fe2000f8e02ff */
[----:B------:R0:W2:Y:S01]  /*1db0*/  LDG.E.CONSTANT R134, desc[UR14][R108.64+0x4] ;  /* 0x0000040e6c867981 */ /* 0x0000a2000c1e9900 */
[----:B------:R-:W-:-:S03]  /*1dc0*/  IMAD.WIDE.U32 R60, R135, 0x14, R110 ;  /* 0x00000014873c7825 */ /* 0x000fc600078e006e */
[----:B------:R-:W2:Y:S01]  /*1dd0*/  LDG.E.CONSTANT R135, desc[UR14][R112.64+0x4] ;  /* 0x0000040e70877981 */ /* 0x000ea2000c1e9900 */
[----:B------:R-:W-:Y:S02]  /*1de0*/  IMAD R139, R138, 0x14, RZ ;  /* 0x000000148a8b7824 */ /* 0x000fe400078e02ff */
[----:B------:R-:W-:Y:S01]  /*1df0*/  IMAD.WIDE.U32 R106, R137, 0x14, R110 ;  /* 0x00000014896a7825 */ /* 0x000fe200078e006e */
[----:B------:R-:W2:Y:S04]  /*1e00*/  LDG.E.CONSTANT R138, desc[UR14][R122.64+0x4] ;  /* 0x0000040e7a8a7981 */ /* 0x000ea8000c1e9900 */
[----:B------:R-:W-:Y:S01]  /*1e10*/  IADD3 R107, PT, PT, R107, R139, RZ ;  /* 0x0000008b6b6b7210 */ /* 0x000fe20007ffe0ff */
[----:B------:R-:W2:Y:S04]  /*1e20*/  LDG.E.CONSTANT R120, desc[UR14][R120.64+0x4] ;  /* 0x0000040e78787981 */ /* 0x000ea8000c1e9900 */
[----:B------:R0:W2:Y:S01]  /*1e30*/  LDG.E.CONSTANT R139, desc[UR14][R102.64+0x4] ;  /* 0x0000040e668b7981 */ /* 0x0000a2000c1e9900 */
[----:B-1----:R-:W-:Y:S01]  /*1e40*/  IMAD R118, R157, UR4, RZ ;  /* 0x000000049d767c24 */ /* 0x002fe2000f8e02ff */
[----:B------:R-:W-:Y:S01]  /*1e50*/  LEA.HI.X.SX32 R136, R136, RZ, 0x1, P1 ;  /* 0x000000ff88887211 */ /* 0x000fe200008f0eff */
[----:B0-----:R-:W-:Y:S01]  /*1e60*/  IMAD R108, R159, UR4, RZ ;  /* 0x000000049f6c7c24 */ /* 0x001fe2000f8e02ff */
[----:B------:R0:W2:Y:S02]  /*1e70*/  LDG.E.CONSTANT R122, desc[UR14][R84.64+0x4] ;  /* 0x0000040e547a7981 */ /* 0x0000a4000c1e9900 */
[C---:B------:R-:W-:Y:S01]  /*1e80*/  IADD3 R119, P2, PT, R101.reuse, R118, RZ ;  /* 0x0000007665777210 */ /* 0x040fe20007f5e0ff */
[----:B------:R-:W-:Y:S01]  /*1e90*/  IMAD R117, R136, 0x14, RZ ;  /* 0x0000001488757824 */ /* 0x000fe200078e02ff */
[----:B------:R-:W-:Y:S01]  /*1ea0*/  IADD3 R137, P0, PT, R101, R108, RZ ;  /* 0x0000006c65897210 */ /* 0x000fe20007f1e0ff */
[----:B------:R-:W2:Y:S01]  /*1eb0*/  LDG.E.CONSTANT R128, desc[UR14][R128.64+0x4] ;  /* 0x0000040e80807981 */ /* 0x000ea2000c1e9900 */
[----:B------:R-:W-:-:S02]  /*1ec0*/  LEA.HI.X.SX32 R118, R118, RZ, 0x1, P2 ;  /* 0x000000ff76767211 */ /* 0x000fc400010f0eff */
[----:B------:R-:W-:Y:S01]  /*1ed0*/  IADD3 R109, P1, PT, R101, R116, RZ ;  /* 0x00000074656d7210 */ /* 0x000fe20007f3e0ff */
[--C-:B------:R-:W-:Y:S01]  /*1ee0*/  IMAD.WIDE.U32 R102, R119, 0x14, R110.reuse ;  /* 0x0000001477667825 */ /* 0x100fe200078e006e */
[----:B------:R-:W-:Y:S01]  /*1ef0*/  IADD3 R61, PT, PT, R61, R117, RZ ;  /* 0x000000753d3d7210 */ /* 0x000fe20007ffe0ff */
[----:B------:R1:W2:Y:S01]  /*1f00*/  LDG.E.CONSTANT R136, desc[UR14][R68.64+0x4] ;  /* 0x0000040e44887981 */ /* 0x0002a2000c1e9900 */
[----:B------:R-:W-:Y:S01]  /*1f10*/  LEA.HI.X.SX32 R108, R108, RZ, 0x1, P0 ;  /* 0x000000ff6c6c7211 */ /* 0x000fe200000f0eff */
[----:B------:R-:W-:Y:S01]  /*1f20*/  IMAD R105, R118, 0x14, RZ ;  /* 0x0000001476697824 */ /* 0x000fe200078e02ff */
[----:B------:R-:W-:Y:S01]  /*1f30*/  LEA.HI.X.SX32 R117, R116, RZ, 0x1, P1 ;  /* 0x000000ff74757211 */ /* 0x000fe200008f0eff */
[----:B------:R-:W-:Y:S01]  /*1f40*/  IMAD R116, R155, UR4, RZ ;  /* 0x000000049b747c24 */ /* 0x000fe2000f8e02ff */
[----:B------:R-:W2:Y:S01]  /*1f50*/  LDG.E.CONSTANT R106, desc[UR14][R106.64+0x4] ;  /* 0x0000040e6a6a7981 */ /* 0x000ea2000c1e9900 */
[----:B------:R-:W-:Y:S01]  /*1f60*/  IMAD R123, R108, 0x14, RZ ;  /* 0x000000146c7b7824 */ /* 0x000fe200078e02ff */
[----:B------:R-:W-:Y:S01]  /*1f70*/  IADD3 R103, PT, PT, R103, R105, RZ ;  /* 0x0000006967677210 */ /* 0x000fe20007ffe0ff */
[----:B------:R-:W-:Y:S01]  /*1f80*/  IMAD R117, R117, 0x14, RZ ;  /* 0x0000001475757824 */ /* 0x000fe200078e02ff */
[----:B------:R-:W-:Y:S01]  /*1f90*/  IADD3 R105, P0, PT, R101, R104, RZ ;  /* 0x0000006865697210 */ /* 0x000fe20007f1e0ff */
[----:B------:R-:W-:-:S02]  /*1fa0*/  IMAD.WIDE.U32 R108, R109, 0x14, R110 ;  /* 0x000000146d6c7825 */ /* 0x000fc400078e006e */
[----:B------:R-:W2:Y:S01]  /*1fb0*/  LDG.E.CONSTANT R102, desc[UR14][R102.64+0x4] ;  /* 0x0000040e66667981 */ /* 0x000ea2000c1e9900 */
[----:B------:R-:W-:Y:S02]  /*1fc0*/  LEA.HI.X.SX32 R104, R104, RZ, 0x1, P0 ;  /* 0x000000ff68687211 */ /* 0x000fe400000f0eff */
[----:B------:R-:W-:Y:S02]  /*1fd0*/  IADD3 R109, PT, PT, R109, R117, RZ ;  /* 0x000000756d6d7210 */ /* 0x000fe40007ffe0ff */
[----:B------:R-:W-:Y:S01]  /*1fe0*/  IADD3 R117, P0, PT, R101, R116, RZ ;  /* 0x0000007465757210 */ /* 0x000fe20007f1e0ff */
[----:B------:R-:W-:Y:S02]  /*1ff0*/  IMAD R119, R104, 0x14, RZ ;  /* 0x0000001468777824 */ /* 0x000fe400078e02ff */
[----:B------:R-:W-:Y:S01]  /*2000*/  IMAD.WIDE.U32 R104, R105, 0x14, R110 ;  /* 0x0000001469687825 */ /* 0x000fe200078e006e */
[----:B------:R-:W-:Y:S01]  /*2010*/  LEA.HI.X.SX32 R116, R116, RZ, 0x1, P0 ;  /* 0x000000ff74747211 */ /* 0x000fe200000f0eff */
[----:B------:R-:W2:Y:S03]  /*2020*/  LDG.E.CONSTANT R108, desc[UR14][R108.64+0x4] ;  /* 0x0000040e6c6c7981 */ /* 0x000ea6000c1e9900 */
[----:B------:R-:W-:Y:S01]  /*2030*/  IADD3 R105, PT, PT, R105, R119, RZ ;  /* 0x0000007769697210 */ /* 0x000fe20007ffe0ff */
[----:B------:R-:W-:-:S02]  /*2040*/  IMAD R119, R116, 0x14, RZ ;  /* 0x0000001474777824 */ /* 0x000fc400078e02ff */
[--C-:B------:R-:W-:Y:S02]  /*2050*/  IMAD.WIDE.U32 R116, R117, 0x14, R110.reuse ;  /* 0x0000001475747825 */ /* 0x100fe400078e006e */
[----:B------:R-:W2:Y:S02]  /*2060*/  LDG.E.CONSTANT R104, desc[UR14][R104.64+0x4] ;  /* 0x0000040e68687981 */ /* 0x000ea4000c1e9900 */
[----:B------:R-:W-:Y:S01]  /*2070*/  IMAD R118, R154, UR4, RZ ;  /* 0x000000049a767c24 */ /* 0x000fe2000f8e02ff */
[----:B------:R-:W-:Y:S01]  /*2080*/  IADD3 R117, PT, PT, R117, R119, RZ ;  /* 0x0000007775757210 */ /* 0x000fe20007ffe0ff */
[----:B------:R-:W-:-:S03]  /*2090*/  IMAD.WIDE.U32 R112, R137, 0x14, R110 ;  /* 0x0000001489707825 */ /* 0x000fc600078e006e */
[----:B------:R-:W-:Y:S01]  /*20a0*/  IADD3 R119, P0, PT, R101, R118, RZ ;  /* 0x0000007665777210 */ /* 0x000fe20007f1e0ff */
[----:B0-----:R-:W-:Y:S01]  /*20b0*/  IMAD R85, R206, 0x14, RZ ;  /* 0x00000014ce557824 */ /* 0x001fe200078e02ff */
[----:B------:R-:W-:Y:S01]  /*20c0*/  IADD3 R113, PT, PT, R113, R123, RZ ;  /* 0x0000007b71717210 */ /* 0x000fe20007ffe0ff */
[----:B------:R0:W2:Y:S01]  /*20d0*/  LDG.E.CONSTANT R101, desc[UR14][R64.64+0x4] ;  /* 0x0000040e40657981 */ /* 0x0000a2000c1e9900 */
[----:B------:R-:W-:Y:S01]  /*20e0*/  LEA.HI.X.SX32 R118, R118, RZ, 0x1, P0 ;  /* 0x000000ff76767211 */ /* 0x000fe200000f0eff */
[--C-:B-1----:R-:W-:Y:S02]  /*20f0*/  IMAD.WIDE.U32 R68, R185, 0x14, R110.reuse ;  /* 0x00000014b9447825 */ /* 0x102fe400078e006e */
[----:B------:R-:W2:Y:S02]  /*2100*/  LDG.E.CONSTANT R112, desc[UR14][R112.64+0x4] ;  /* 0x0000040e70707981 */ /* 0x000ea4000c1e9900 */
[----:B------:R-:W-:Y:S02]  /*2110*/  IMAD R123, R118, 0x14, RZ ;  /* 0x00000014767b7824 */ /* 0x000fe400078e02ff */
[----:B------:R1:W2:Y:S01]  /*2120*/  LDG.E.CONSTANT R118, desc[UR14][R62.64+0x4] ;  /* 0x0000040e3e767981 */ /* 0x0002a2000c1e9900 */
[----:B0-----:R-:W-:-:S03]  /*2130*/  IMAD.WIDE.U32 R64, R119, 0x14, R110 ;  /* 0x0000001477407825 */ /* 0x001fc600078e006e */
[----:B------:R0:W2:Y:S02]  /*2140*/  LDG.E.CONSTANT R119, desc[UR14][R66.64+0x4] ;  /* 0x0000040e42777981 */ /* 0x0000a4000c1e9900 */
[----:B------:R-:W-:Y:S01]  /*2150*/  IADD3 R65, PT, PT, R65, R123, RZ ;  /* 0x0000007b41417210 */ /* 0x000fe20007ffe0ff */
[----:B------:R-:W-:Y:S01]  /*2160*/  IMAD R123, R201, 0x14, RZ ;  /* 0x00000014c97b7824 */ /* 0x000fe200078e02ff */
[----:B------:R-:W2:Y:S01]  /*2170*/  LDG.E.CONSTANT R116, desc[UR14][R116.64+0x4] ;  /* 0x0000040e74747981 */ /* 0x000ea2000c1e9900 */
[----:B-1----:R-:W-:-:S03]  /*2180*/  IMAD.WIDE.U32 R62, R183, 0x14, R110 ;  /* 0x00000014b73e7825 */ /* 0x002fc600078e006e */
[----:B------:R-:W2:Y:S02]  /*2190*/  LDG.E.CONSTANT R64, desc[UR14][R64.64+0x4] ;  /* 0x0000040e40407981 */ /* 0x000ea4000c1e9900 */
[----:B------:R-:W-:Y:S02]  /*21a0*/  IADD3 R63, PT, PT, R63, R123, RZ ;  /* 0x0000007b3f3f7210 */ /* 0x000fe40007ffe0ff */
[----:B------:R1:W2:Y:S01]  /*21b0*/  LDG.E.CONSTANT R123, desc[UR14][R70.64+0x4] ;  /* 0x0000040e467b7981 */ /* 0x0002a2000c1e9900 */
[----:B0-----:R-:W-:-:S04]  /*21c0*/  IMAD.WIDE.U32 R66, R184, 0x14, R110 ;  /* 0x00000014b8427825 */ /* 0x001fc800078e006e */
[----:B------:R-:W-:Y:S01]  /*21d0*/  IMAD R84, R174, UR4, RZ ;  /* 0x00000004ae547c24 */ /* 0x000fe2000f8e02ff */
[----:B------:R-:W2:Y:S01]  /*21e0*/  LDG.E.CONSTANT R65, desc[UR14][R62.64+0x4] ;  /* 0x0000040e3e417981 */ /* 0x000ea2000c1e9900 */
[----:B-1----:R-:W-:-:S05]  /*21f0*/  IMAD.WIDE.U32 R70, R186, 0x14, R126 ;  /* 0x00000014ba467825 */ /* 0x002fca00078e007e */
[----:B------:R-:W-:Y:S01]  /*2200*/  IADD3 R71, PT, PT, R71, R85, RZ ;  /* 0x0000005547477210 */ /* 0x000fe20007ffe0ff */
[----:B------:R-:W-:-:S04]  /*2210*/  IMAD R85, R207, 0x14, RZ ;  /* 0x00000014cf557824 */ /* 0x000fc800078e02ff */
[----:B------:R0:W2:Y:S02]  /*2220*/  LDG.E.CONSTANT R115, desc[UR14][R70.64] ;  /* 0x0000000e46737981 */ /* 0x0000a4000c1e9900 */
[----:B0-----:R-:W-:-:S05]  /*2230*/  IMAD.WIDE.U32 R70, R187, 0x14, R126 ;  /* 0x00000014bb467825 */ /* 0x001fca00078e007e */
[----:B------:R-:W-:Y:S01]  /*2240*/  IADD3 R71, PT, PT, R71, R85, RZ ;  /* 0x0000005547477210 */ /* 0x000fe20007ffe0ff */
[----:B------:R-:W-:-:S04]  /*2250*/  IMAD R85, R208, 0x14, RZ ;  /* 0x00000014d0557824 */ /* 0x000fc800078e02ff */
[----:B------:R0:W2:Y:S02]  /*2260*/  LDG.E.CONSTANT R121, desc[UR14][R70.64] ;  /* 0x0000000e46797981 */ /* 0x0000a4000c1e9900 */
[----:B0-----:R-:W-:-:S05]  /*2270*/  IMAD.WIDE.U32 R70, R188, 0x14, R126 ;  /* 0x00000014bc467825 */ /* 0x001fca00078e007e */
[----:B------:R-:W-:Y:S01]  /*2280*/  IADD3 R71, PT, PT, R71, R85, RZ ;  /* 0x0000005547477210 */ /* 0x000fe20007ffe0ff */
[----:B------:R-:W-:-:S04]  /*2290*/  IMAD R85, R209, 0x14, RZ ;  /* 0x00000014d1557824 */ /* 0x000fc800078e02ff */
[----:B------:R0:W2:Y:S01]  /*22a0*/  LDG.E.CONSTANT R129, desc[UR14][R70.64] ;  /* 0x0000000e46817981 */ /* 0x0000a2000c1e9900 */
[----:B------:R-:W-:-:S04]  /*22b0*/  IMAD.WIDE.U32 R110, R205, 0x14, R110 ;  /* 0x00000014cd6e7825 */ /* 0x000fc800078e006e */
[----:B0-----:R-:W-:-:S05]  /*22c0*/  IMAD.WIDE.U32 R70, R189, 0x14, R126 ;  /* 0x00000014bd467825 */ /* 0x001fca00078e007e */
[----:B------:R-:W-:Y:S01]  /*22d0*/  IADD3 R71, PT, PT, R71, R85, RZ ;  /* 0x0000005547477210 */ /* 0x000fe20007ffe0ff */
[----:B------:R-:W-:-:S04]  /*22e0*/  IMAD R85, R204, 0x14, RZ ;  /* 0x00000014cc557824 */ /* 0x000fc800078e02ff */
[----:B------:R0:W2:Y:S01]  /*22f0*/  LDG.E.CONSTANT R125, desc[UR14][R70.64] ;  /* 0x0000000e467d7981 */ /* 0x0000a2000c1e9900 */
[----:B------:R-:W-:Y:S01]  /*2300*/  IADD3 R111, PT, PT, R111, R85, RZ ;  /* 0x000000556f6f7210 */ /* 0x000fe20007ffe0ff */
[----:B------:R-:W-:Y:S02]  /*2310*/  IMAD R85, R210, 0x14, RZ ;  /* 0x00000014d2557824 */ /* 0x000fe400078e02ff */
[----:B------:R-:W-:Y:S02]  /*2320*/  IMAD R143, R203, 0x14, RZ ;  /* 0x00000014cb8f7824 */ /* 0x000fe400078e02ff */
[----:B------:R-:W-:Y:S01]  /*2330*/  IMAD R137, R202, 0x14, RZ ;  /* 0x00000014ca897824 */ /* 0x000fe200078e02ff */
[----:B------:R-:W2:Y:S01]  /*2340*/  LDG.E.CONSTANT R110, desc[UR14][R110.64+0x4] ;  /* 0x0000040e6e6e7981 */ /* 0x000ea2000c1e9900 */
[----:B0-----:R-:W-:-:S05]  /*2350*/  IMAD.WIDE.U32 R70, R190, 0x14, R126 ;  /* 0x00000014be467825 */ /* 0x001fca00078e007e */
[----:B------:R-:W-:Y:S01]  /*2360*/  IADD3 R71, PT, PT, R71, R85, RZ ;  /* 0x0000005547477210 */ /* 0x000fe20007ffe0ff */
[----:B------:R-:W-:-:S04]  /*2370*/  IMAD R85, R211, 0x14, RZ ;  /* 0x00000014d3557824 */ /* 0x000fc800078e02ff */
[----:B------:R-:W2:Y:S04]  /*2380*/  LDG.E.CONSTANT R70, desc[UR14][R70.64] ;  /* 0x0000000e46467981 */ /* 0x000ea8000c1e9900 */
[----:B------:R0:W2:Y:S02]  /*2390*/  LDG.E.CONSTANT R71, desc[UR14][R60.64+0x4] ;  /* 0x0000040e3c477981 */ /* 0x0000a4000c1e9900 */
[----:B0-----:R-:W-:-:S05]  /*23a0*/  IMAD.WIDE.U32 R60, R191, 0x14, R126 ;  /* 0x00000014bf3c7825 */ /* 0x001fca00078e007e */
[----:B------:R-:W-:Y:S01]  /*23b0*/  IADD3 R61, PT, PT, R61, R85, RZ ;  /* 0x000000553d3d7210 */ /* 0x000fe20007ffe0ff */
[----:B------:R-:W-:-:S04]  /*23c0*/  IMAD R85, R212, 0x14, RZ ;  /* 0x00000014d4557824 */ /* 0x000fc800078e02ff */
[----:B------:R0:W2:Y:S02]  /*23d0*/  LDG.E.CONSTANT R107, desc[UR14][R60.64] ;  /* 0x0000000e3c6b7981 */ /* 0x0000a4000c1e9900 */
[----:B0-----:R-:W-:-:S05]  /*23e0*/  IMAD.WIDE.U32 R60, R192, 0x14, R126 ;  /* 0x00000014c03c7825 */ /* 0x001fca00078e007e */
[----:B------:R-:W-:Y:S02]  /*23f0*/  IADD3 R61, PT, PT, R61, R85, RZ ;  /* 0x000000553d3d7210 */ /* 0x000fe40007ffe0ff */
[----:B------:R-:W-:-:S03]  /*2400*/  LOP3.LUT R85, R141, 0x7, RZ, 0xc0, !PT ;  /* 0x000000078d557812 */ /* 0x000fc600078ec0ff */
[----:B------:R0:W2:Y:S01]  /*2410*/  LDG.E.CONSTANT R113, desc[UR14][R60.64] ;  /* 0x0000000e3c717981 */ /* 0x0000a2000c1e9900 */
[----:B------:R-:W-:Y:S01]  /*2420*/  IADD3 R85, P0, PT, R85, R84, RZ ;  /* 0x0000005455557210 */ /* 0x000fe20007f1e0ff */
[----:B0-----:R-:W0:Y:S03]  /*2430*/  S2R R60, SR_TID.X ;  /* 0x00000000003c7919 */ /* 0x001e260000002100 */
[----:B------:R-:W-:Y:S01]  /*2440*/  LEA.HI.X.SX32 R84, R84, RZ, 0x1, P0 ;  /* 0x000000ff54547211 */ /* 0x000fe200000f0eff */
[----:B------:R-:W-:-:S04]  /*2450*/  IMAD.WIDE.U32 R126, R85, 0x14, R126 ;  /* 0x00000014557e7825 */ /* 0x000fc800078e007e */
[----:B------:R-:W-:-:S05]  /*2460*/  IMAD R85, R84, 0x14, RZ ;  /* 0x0000001454557824 */ /* 0x000fca00078e02ff */
[----:B------:R-:W-:Y:S02]  /*2470*/  IADD3 R127, PT, PT, R127, R85, RZ ;  /* 0x000000557f7f7210 */ /* 0x000fe40007ffe0ff */
[----:B------:R-:W1:Y:S01]  /*2480*/  LDC.64 R84, c[0x0][0x388] ;  /* 0x0000e200ff547b82 */ /* 0x000e620000000a00 */
[----:B------:R-:W-:Y:S02]  /*2490*/  IADD3 R69, PT, PT, R69, R143, RZ ;  /* 0x0000008f45457210 */ /* 0x000fe40007ffe0ff */
[----:B------:R-:W-:Y:S01]  /*24a0*/  IADD3 R67, PT, PT, R67, R137, RZ ;  /* 0x0000008943437210 */ /* 0x000fe20007ffe0ff */
[----:B---3--:R-:W-:Y:S04]  /*24b0*/  STS [R248], R130 ;  /* 0x00000082f8007388 */ /* 0x008fe80000000800 */
[----:B------:R3:W2:Y:S04]  /*24c0*/  LDG.E.CONSTANT R137, desc[UR14][R86.64+0x4] ;  /* 0x0000040e56897981 */ /* 0x0006a8000c1e9900 */
[----:B------:R5:W2:Y:S04]  /*24d0*/  LDG.E.CONSTANT R68, desc[UR14][R68.64+0x4] ;  /* 0x0000040e44447981 */ /* 0x000aa8000c1e9900 */
[----:B------:R-:W2:Y:S01]  /*24e0*/  LDG.E.CONSTANT R66, desc[UR14][R66.64+0x4] ;  /* 0x0000040e42427981 */ /* 0x000ea2000c1e9900 */
[----:B0-----:R-:W-:-:S03]  /*24f0*/  LOP3.LUT R61, R60, 0x3, RZ, 0xc0, !PT ;  /* 0x000000033c3d7812 */ /* 0x001fc600078ec0ff */
[----:B------:R-:W2:Y:S01]  /*2500*/  LDG.E.CONSTANT R126, desc[UR14][R126.64] ;  /* 0x0000000e7e7e7981 */ /* 0x000ea2000c1e9900 */
[----:B------:R-:W-:-:S04]  /*2510*/  IADD3 R60, PT, PT, R61, R88, RZ ;  /* 0x000000583d3c7210 */ /* 0x000fc80007ffe0ff */
[-C--:B---3--:R-:W-:Y:S02]  /*2520*/  IADD3 R87, PT, PT, R214, R60.reuse, RZ ;  /* 0x0000003cd6577210 */ /* 0x088fe40007ffe0ff */
[----:B------:R-:W-:Y:S02]  /*2530*/  IADD3 R61, PT, PT, R213, R60, RZ ;  /* 0x0000003cd53d7210 */ /* 0x000fe40007ffe0ff */
[----:B-----5:R-:W-:Y:S01]  /*2540*/  LEA.HI R69, R141, R88, RZ, 0x1d ;  /* 0x000000588d457211 */ /* 0x020fe200078fe8ff */
[----:B-1----:R-:W-:-:S03]  /*2550*/  IMAD.WIDE R86, R87, 0x24, R84 ;  /* 0x0000002457567825 */ /* 0x002fc600078e0254 */
[-C--:B------:R-:W-:Y:S01]  /*2560*/  IADD3 R63, PT, PT, R152, R69.reuse, RZ ;  /* 0x00000045983f7210 */ /* 0x080fe20007ffe0ff */
[----:B------:R-:W-:Y:S01]  /*2570*/  IMAD.WIDE R84, R61, 0x24, R84 ;  /* 0x000000243d547825 */ /* 0x000fe200078e0254 */
[-C--:B------:R-:W-:Y:S02]  /*2580*/  IADD3 R61, PT, PT, R153, R69.reuse, RZ ;  /* 0x00000045993d7210 */ /* 0x080fe40007ffe0ff */
[-C--:B------:R-:W-:Y:S01]  /*2590*/  IADD3 R105, PT, PT, R151, R69.reuse, RZ ;  /* 0x0000004597697210 */ /* 0x080fe20007ffe0ff */
[----:B------:R-:W-:Y:S01]  /*25a0*/  IMAD.WIDE R62, R63, 0x24, R78 ;  /* 0x000000243f3e7825 */ /* 0x000fe200078e024e */
[----:B------:R-:W-:-:S03]  /*25b0*/  IADD3 R109, PT, PT, R150, R69, RZ ;  /* 0x00000045966d7210 */ /* 0x000fc60007ffe0ff */
[----:B------:R-:W-:Y:S01]  /*25c0*/  IMAD.WIDE R60, R61, 0x24, R78 ;  /* 0x000000243d3c7825 */ /* 0x000fe200078e024e */
[----:B------:R0:W3:Y:S01]  /*25d0*/  LDG.E.CONSTANT R103, desc[UR14][R62.64+0x4] ;  /* 0x0000040e3e677981 */ /* 0x0000e2000c1e9900 */
[----:B------:R-:W-:-:S03]  /*25e0*/  IADD3 R111, PT, PT, R149, R69, RZ ;  /* 0x00000045956f7210 */ /* 0x000fc60007ffe0ff */
[----:B------:R1:W5:Y:S01]  /*25f0*/  LDG.E.CONSTANT R67, desc[UR14][R60.64+0x4] ;  /* 0x0000040e3c437981 */ /* 0x000362000c1e9900 */
[----:B------:R-:W-:Y:S01]  /*2600*/  IADD3 R117, PT, PT, R148, R69, RZ ;  /* 0x0000004594757210 */ /* 0x000fe20007ffe0ff */
[----:B0-----:R-:W-:-:S04]  /*2610*/  IMAD.WIDE R62, R109, 0x24, R78 ;  /* 0x000000246d3e7825 */ /* 0x001fc800078e024e */
[----:B-1----:R-:W-:Y:S01]  /*2620*/  IMAD.WIDE R60, R105, 0x24, R78 ;  /* 0x00000024693c7825 */ /* 0x002fe200078e024e */
[----:B------:R0:W3:Y:S01]  /*2630*/  LDG.E.CONSTANT R109, desc[UR14][R62.64+0x4] ;  /* 0x0000040e3e6d7981 */ /* 0x0000e2000c1e9900 */
[----:B------:R-:W-:-:S03]  /*2640*/  IADD3 R127, PT, PT, R147, R69, RZ ;  /* 0x00000045937f7210 */ /* 0x000fc60007ffe0ff */
[----:B------:R1:W3:Y:S04]  /*2650*/  LDG.E.CONSTANT R105, desc[UR14][R60.64+0x4] ;  /* 0x0000040e3c697981 */ /* 0x0002e8000c1e9900 */
[----:B----4-:R4:W-:Y:S01]  /*2660*/  STS [R247], R131 ;  /* 0x00000083f7007388 */ /* 0x0109e20000000800 */
[----:B0-----:R-:W-:-:S04]  /*2670*/  IMAD.WIDE R62, R117, 0x24, R78 ;  /* 0x00000024753e7825 */ /* 0x001fc800078e024e */
[--C-:B-1----:R-:W-:Y:S01]  /*2680*/  IMAD.WIDE R60, R111, 0x24, R78.reuse ;  /* 0x000000246f3c7825 */ /* 0x102fe200078e024e */
[----:B----4-:R-:W-:Y:S01]  /*2690*/  IADD3 R131, PT, PT, R146, R69, RZ ;  /* 0x0000004592837210 */ /* 0x010fe20007ffe0ff */
[----:B------:R0:W-:Y:S04]  /*26a0*/  STS [R246], R132 ;  /* 0x00000084f6007388 */ /* 0x0001e80000000800 */
[----:B------:R1:W4:Y:S04]  /*26b0*/  LDG.E.CONSTANT R111, desc[UR14][R60.64+0x4] ;  /* 0x0000040e3c6f7981 */ /* 0x000328000c1e9900 */
[----:B------:R0:W4:Y:S04]  /*26c0*/  LDG.E.CONSTANT R117, desc[UR14][R62.64+0x4] ;  /* 0x0000040e3e757981 */ /* 0x000128000c1e9900 */
[----:B--2---:R2:W-:Y:S01]  /*26d0*/  STS [R245], R133 ;  /* 0x00000085f5007388 */ /* 0x0045e20000000800 */
[----:B-1----:R-:W-:-:S03]  /*26e0*/  IMAD.WIDE R60, R127, 0x24, R78 ;  /* 0x000000247f3c7825 */ /* 0x002fc600078e024e */
[----:B0-----:R-:W4:Y:S01]  /*26f0*/  LDG.E.CONSTANT R246, desc[UR14][R86.64] ;  /* 0x0000000e56f67981 */ /* 0x001f22000c1e9900 */
[--C-:B------:R-:W-:Y:S01]  /*2700*/  IMAD.WIDE R62, R131, 0x24, R78.reuse ;  /* 0x00000024833e7825 */ /* 0x100fe200078e024e */
[-C--:B------:R-:W-:Y:S02]  /*2710*/  IADD3 R131, PT, PT, R145, R69.reuse, RZ ;  /* 0x0000004591837210 */ /* 0x080fe40007ffe0ff */
[----:B--2---:R-:W-:Y:S01]  /*2720*/  IADD3 R133, PT, PT, R100, R69, RZ ;  /* 0x0000004564857210 */ /* 0x004fe20007ffe0ff */
[----:B------:R-:W-:Y:S04]  /*2730*/  STS [R144], R134 ;  /* 0x0000008690007388 */ /* 0x000fe80000000800 */
[----:B------:R0:W2:Y:S04]  /*2740*/  LDG.E.CONSTANT R127, desc[UR14][R60.64+0x4] ;  /* 0x0000040e3c7f7981 */ /* 0x0000a8000c1e9900 */
[----:B------:R1:W2:Y:S04]  /*2750*/  LDG.E.CONSTANT R130, desc[UR14][R62.64+0x4] ;  /* 0x0000040e3e827981 */ /* 0x0002a8000c1e9900 */
[----:B------:R1:W-:Y:S01]  /*2760*/  STS [R142], R135 ;  /* 0x000000878e007388 */ /* 0x0003e20000000800 */
[----:B0-----:R-:W-:-:S04]  /*2770*/  IMAD.WIDE R60, R131, 0x24, R78 ;  /* 0x00000024833c7825 */ /* 0x001fc800078e024e */
[----:B-1----:R-:W-:Y:S01]  /*2780*/  IMAD.WIDE R62, R133, 0x24, R78 ;  /* 0x00000024853e7825 */ /* 0x002fe200078e024e */
[-C--:B------:R-:W-:Y:S01]  /*2790*/  IADD3 R133, PT, PT, R99, R69.reuse, RZ ;  /* 0x0000004563857210 */ /* 0x080fe20007ffe0ff */
[----:B------:R0:W2:Y:S01]  /*27a0*/  LDG.E.CONSTANT R131, desc[UR14][R60.64+0x4] ;  /* 0x0000040e3c837981 */ /* 0x0000a2000c1e9900 */
[----:B------:R-:W-:-:S03]  /*27b0*/  IADD3 R135, PT, PT, R98, R69, RZ ;  /* 0x0000004562877210 */ /* 0x000fc60007ffe0ff */
[----:B------:R1:W2:Y:S01]  /*27c0*/  LDG.E.CONSTANT R132, desc[UR14][R62.64+0x4] ;  /* 0x0000040e3e847981 */ /* 0x0002a2000c1e9900 */
[----:B0-----:R-:W-:-:S04]  /*27d0*/  IMAD.WIDE R60, R133, 0x24, R78 ;  /* 0x00000024853c7825 */ /* 0x001fc800078e024e */
[--C-:B-1----:R-:W-:Y:S01]  /*27e0*/  IMAD.WIDE R62, R135, 0x24, R78.reuse ;  /* 0x00000024873e7825 */ /* 0x102fe200078e024e */
[-C--:B------:R-:W-:Y:S01]  /*27f0*/  IADD3 R135, PT, PT, R97, R69.reuse, RZ ;  /* 0x0000004561877210 */ /* 0x080fe20007ffe0ff */
[----:B------:R0:W2:Y:S04]  /*2800*/  LDG.E.CONSTANT R133, desc[UR14][R60.64+0x4] ;  /* 0x0000040e3c857981 */ /* 0x0000a8000c1e9900 */
[----:B------:R1:W-:Y:S04]  /*2810*/  STS [R252], R138 ;  /* 0x0000008afc007388 */ /* 0x0003e80000000800 */
[----:B------:R-:W2:Y:S01]  /*2820*/  LDG.E.CONSTANT R134, desc[UR14][R62.64+0x4] ;  /* 0x0000040e3e867981 */ /* 0x000ea2000c1e9900 */
[----:B0-----:R-:W-:Y:S01]  /*2830*/  IMAD.WIDE R60, R135, 0x24, R78 ;  /* 0x00000024873c7825 */ /* 0x001fe200078e024e */
[----:B------:R-:W-:-:S02]  /*2840*/  IADD3 R135, PT, PT, R95, R69, RZ ;  /* 0x000000455f877210 */ /* 0x000fc40007ffe0ff */
[----:B------:R0:W-:Y:S04]  /*2850*/  STS [R251], R139 ;  /* 0x0000008bfb007388 */ /* 0x0001e80000000800 */
[----:B-1----:R1:W2:Y:S01]  /*2860*/  LDG.E.CONSTANT R138, desc[UR14][R60.64+0x4] ;  /* 0x0000040e3c8a7981 */ /* 0x0022a2000c1e9900 */
[-C--:B0-----:R-:W-:Y:S02]  /*2870*/  IADD3 R139, PT, PT, R96, R69.reuse, RZ ;  /* 0x00000045608b7210 */ /* 0x081fe40007ffe0ff */
[----:B------:R-:W-:Y:S01]  /*2880*/  IADD3 R69, PT, PT, R94, R69, RZ ;  /* 0x000000455e457210 */ /* 0x000fe20007ffe0ff */
[----:B-1----:R-:W-:-:S04]  /*2890*/  IMAD.WIDE R60, R135, 0x24, R78 ;  /* 0x00000024873c7825 */ /* 0x002fc800078e024e */
[--C-:B------:R-:W-:Y:S01]  /*28a0*/  IMAD.WIDE R62, R139, 0x24, R78.reuse ;  /* 0x000000248b3e7825 */ /* 0x100fe200078e024e */
[----:B------:R0:W2:Y:S04]  /*28b0*/  LDG.E.CONSTANT R142, desc[UR14][R60.64+0x4] ;  /* 0x0000040e3c8e7981 */ /* 0x0000a8000c1e9900 */
[----:B------:R1:W-:Y:S01]  /*28c0*/  STS [R250], R140 ;  /* 0x0000008cfa007388 */ /* 0x0003e20000000800 */
[----:B0-----:R-:W-:-:S03]  /*28d0*/  IMAD.WIDE R60, R69, 0x24, R78 ;  /* 0x00000024453c7825 */ /* 0x001fc600078e024e */
[----:B------:R-:W2:Y:S04]  /*28e0*/  LDG.E.CONSTANT R69, desc[UR14][R84.64] ;  /* 0x0000000e54457981 */ /* 0x000ea8000c1e9900 */
[----:B-1----:R-:W2:Y:S04]  /*28f0*/  LDG.E.CONSTANT R140, desc[UR14][R62.64+0x4] ;  /* 0x0000040e3e8c7981 */ /* 0x002ea8000c1e9900 */
[----:B------:R-:W2:Y:S04]  /*2900*/  LDG.E.CONSTANT R144, desc[UR14][R60.64+0x4] ;  /* 0x0000040e3c907981 */ /* 0x000ea8000c1e9900 */
[----:B------:R-:W-:Y:S04]  /*2910*/  STS [R249], R101 ;  /* 0x00000065f9007388 */ /* 0x000fe80000000800 */
        /* <DEDUP_REMOVED lines=30> */
[----:B-----5:R-:W-:Y:S04]  /*2b00*/  STS [R83], R67 ;  /* 0x0000004353007388 */ /* 0x020fe80000000800 */
[----:B---3--:R0:W-:Y:S04]  /*2b10*/  STS [R83+0x200], R103 ;  /* 0x0002006753007388 */ /* 0x0081e80000000800 */
[----:B------:R1:W-:Y:S04]  /*2b20*/  STS [R83+0x400], R105 ;  /* 0x0004006953007388 */ /* 0x0003e80000000800 */
[----:B------:R1:W-:Y:S04]  /*2b30*/  STS [R83+0x600], R109 ;  /* 0x0006006d53007388 */ /* 0x0003e80000000800 */
[----:B----4-:R1:W-:Y:S04]  /*2b40*/  STS [R83+0x800], R111 ;  /* 0x0008006f53007388 */ /* 0x0103e80000000800 */
[----:B------:R1:W-:Y:S04]  /*2b50*/  STS [R83+0xa00], R117 ;  /* 0x000a007553007388 */ /* 0x0003e80000000800 */
[----:B--2---:R1:W-:Y:S04]  /*2b60*/  STS [R83+0xc00], R127 ;  /* 0x000c007f53007388 */ /* 0x0043e80000000800 */
        /* <DEDUP_REMOVED lines=13> */
.L_x_43:
[----:B------:R-:W0:Y:S01]  /*2c40*/  S2UR UR7, SR_CgaCtaId ;  /* 0x00000000000779c3 */ /* 0x000e220000008800 */
[----:B------:R-:W-:Y:S01]  /*2c50*/  UMOV UR6, 0x400 ;  /* 0x0000040000067882 */ /* 0x000fe20000000000 */
[----:B------:R-:W-:Y:S01]  /*2c60*/  SHF.L.U32 R125, R103, 0x1, RZ ;  /* 0x00000001677d7819 */ /* 0x000fe200000006ff */
[----:B------:R-:W-:Y:S01]  /*2c70*/  UIADD3 UR8, UPT, UPT, UR6, 0x5280, URZ ;  /* 0x0000528006087890 */ /* 0x000fe2000fffe0ff */
[----:B------:R-:W-:Y:S02]  /*2c80*/  IADD3 R71, PT, PT, R89, R103, RZ ;  /* 0x0000006759477210 */ /* 0x000fe40007ffe0ff */
[----:B------:R-:W-:Y:S02]  /*2c90*/  LOP3.LUT R61, R125, 0x18, RZ, 0xc0, !PT ;  /* 0x000000187d3d7812 */ /* 0x000fe400078ec0ff */
[----:B------:R-:W-:Y:S02]  /*2ca0*/  LEA.HI R68, R103, R82, RZ, 0x1e ;  /* 0x0000005267447211 */ /* 0x000fe400078ff0ff */
[----:B------:R-:W-:-:S02]  /*2cb0*/  IADD3 R61, PT, PT, R90, R61, RZ ;  /* 0x0000003d5a3d7210 */ /* 0x000fc40007ffe0ff */
[C---:B-1----:R-:W-:Y:S02]  /*2cc0*/  LEA.HI R127, R103.reuse, R91, RZ, 0x1e ;  /* 0x0000005b677f7211 */ /* 0x042fe400078ff0ff */
[C---:B------:R-:W-:Y:S02]  /*2cd0*/  LEA.HI R137, R103.reuse, R80, RZ, 0x1e ;  /* 0x0000005067897211 */ /* 0x040fe400078ff0ff */
[C---:B------:R-:W-:Y:S02]  /*2ce0*/  LEA.HI R144, R103.reuse, R77, RZ, 0x1e ;  /* 0x0000004d67907211 */ /* 0x040fe400078ff0ff */
[----:B------:R-:W-:Y:S01]  /*2cf0*/  ISETP.GE.U32.AND P0, PT, R103, 0xc, PT ;  /* 0x0000000c6700780c */ /* 0x000fe20003f06070 */
[----:B0-----:R-:W-:Y:S02]  /*2d00*/  ULEA UR13, UR7, UR6, 0x18 ;  /* 0x00000006070d7291 */ /* 0x001fe4000f8ec0ff */
[----:B------:R-:W-:Y:S02]  /*2d10*/  ULEA UR9, UR7, UR8, 0x18 ;  /* 0x0000000807097291 */ /* 0x000fe4000f8ec0ff */
[----:B------:R-:W-:-:S02]  /*2d20*/  UIADD3 UR8, UPT, UPT, UR6, 0x4200, URZ ;  /* 0x0000420006087890 */ /* 0x000fc4000fffe0ff */
[----:B------:R-:W-:Y:S01]  /*2d30*/  LEA R71, R71, UR13, 0x2 ;  /* 0x0000000d47477c11 */ /* 0x000fe2000f8e10ff */
[----:B------:R-:W-:Y:S01]  /*2d40*/  UIADD3 UR6, UPT, UPT, UR6, 0x7280, URZ ;  /* 0x0000728006067890 */ /* 0x000fe2000fffe0ff */
[----:B------:R-:W-:Y:S01]  /*2d50*/  LEA R132, R61, UR9, 0x2 ;  /* 0x000000093d847c11 */ /* 0x000fe2000f8e10ff */
[----:B------:R-:W-:Y:S02]  /*2d60*/  ULEA UR10, UR7, UR8, 0x18 ;  /* 0x00000008070a7291 */ /* 0x000fe4000f8ec0ff */
[----:B------:R-:W0:Y:S01]  /*2d70*/  LDS R101, [R71+-0x3180] ;  /* 0xffce800047657984 */ /* 0x000e220000000800 */
[----:B------:R-:W-:-:S03]  /*2d80*/  ULEA UR8, UR7, UR6, 0x18 ;  /* 0x0000000607087291 */ /* 0x000fc6000f8ec0ff */
[----:B------:R-:W1:Y:S01]  /*2d90*/  LDS.128 R60, [R132] ;  /* 0x00000000843c7984 */ /* 0x000e620000000c00 */
[----:B------:R-:W-:Y:S02]  /*2da0*/  LEA R107, R68, UR10, 0x2 ;  /* 0x0000000a446b7c11 */ /* 0x000fe4000f8e10ff */
[----:B------:R-:W-:Y:S01]  /*2db0*/  LEA R127, R127, UR8, 0x2 ;  /* 0x000000087f7f7c11 */ /* 0x000fe2000f8e10ff */
[----:B------:R-:W2:Y:S01]  /*2dc0*/  LDS R104, [R71+-0x317c] ;  /* 0xffce840047687984 */ /* 0x000ea20000000800 */
[----:B------:R-:W-:Y:S02]  /*2dd0*/  LEA.HI R68, R103, R81, RZ, 0x1e ;  /* 0x0000005167447211 */ /* 0x000fe400078ff0ff */
[----:B------:R-:W-:Y:S01]  /*2de0*/  LEA R137, R137, UR10, 0x2 ;  /* 0x0000000a89897c11 */ /* 0x000fe2000f8e10ff */
[----:B------:R-:W3:Y:S01]  /*2df0*/  LDS R105, [R71+-0x3178] ;  /* 0xffce880047697984 */ /* 0x000ee20000000800 */
[----:B------:R-:W-:Y:S02]  /*2e00*/  LEA R102, R68, UR10, 0x2 ;  /* 0x0000000a44667c11 */ /* 0x000fe4000f8e10ff */
[----:B------:R-:W-:Y:S01]  /*2e10*/  LEA R144, R144, UR10, 0x2 ;  /* 0x0000000a90907c11 */ /* 0x000fe2000f8e10ff */
[----:B------:R-:W4:Y:S01]  /*2e20*/  LDS.128 R64, [R132+0x10] ;  /* 0x0000100084407984 */ /* 0x000f220000000c00 */
[----:B------:R-:W-:-:S03]  /*2e30*/  IADD3 R103, PT, PT, R125, 0x4, -R103 ;  /* 0x000000047d677810 */ /* 0x000fc60007ffe867 */
[----:B------:R-:W5:Y:S04]  /*2e40*/  LDS R106, [R71+-0x2100] ;  /* 0xffdf0000476a7984 */ /* 0x000f680000000800 */
[----:B------:R-:W5:Y:S04]  /*2e50*/  LDS R108, [R71+-0x20fc] ;  /* 0xffdf0400476c7984 */ /* 0x000f680000000800 */
[----:B------:R-:W5:Y:S04]  /*2e60*/  LDS R70, [R71+-0x20f4] ;  /* 0xffdf0c0047467984 */ /* 0x000f680000000800 */
[----:B------:R-:W5:Y:S04]  /*2e70*/  LDS R110, [R71+-0x3174] ;  /* 0xffce8c00476e7984 */ /* 0x000f680000000800 */
[----:B------:R-:W-:Y:S04]  /*2e80*/  LDS R114, [R71+-0x20f8] ;  /* 0xffdf080047727984 */ /* 0x000fe80000000800 */
[----:B------:R-:W5:Y:S01]  /*2e90*/  LDS R107, [R107] ;  /* 0x000000006b6b7984 */ /* 0x000f620000000800 */
[----:B0-----:R-:W-:-:S02]  /*2ea0*/  LOP3.LUT R123, R101, 0xf0f0f0f, RZ, 0xc0, !PT ;  /* 0x0f0f0f0f657b7812 */ /* 0x001fc400078ec0ff */
[----:B------:R-:W-:Y:S01]  /*2eb0*/  SHF.R.U32.HI R111, RZ, 0x4, R101 ;  /* 0x00000004ff6f7819 */ /* 0x000fe20000011665 */
[----:B------:R-:W0:Y:S02]  /*2ec0*/  LDS R246, [R127] ;  /* 0x000000007ff67984 */ /* 0x000e240000000800 */
[----:B-1----:R-:W-:Y:S01]  /*2ed0*/  IDP.4A.S8.S8 R101, R123, R60, RZ ;  /* 0x0000003c7b657226 */ /* 0x002fe200000006ff */
[----:B------:R-:W-:Y:S01]  /*2ee0*/  LOP3.LUT R111, R111, 0xf0f0f0f, RZ, 0xc0, !PT ;  /* 0x0f0f0f0f6f6f7812 */ /* 0x000fe200078ec0ff */
[----:B------:R-:W-:Y:S01]  /*2ef0*/  LDS R102, [R102] ;  /* 0x0000000066667984 */ /* 0x000fe20000000800 */
[----:B--2---:R-:W-:Y:S02]  /*2f00*/  LOP3.LUT R122, R104, 0xf0f0f0f, RZ, 0xc0, !PT ;  /* 0x0f0f0f0f687a7812 */ /* 0x004fe400078ec0ff */
[----:B------:R-:W-:Y:S01]  /*2f10*/  SHF.R.U32.HI R120, RZ, 0x4, R104 ;  /* 0x00000004ff787819 */ /* 0x000fe20000011668 */
[----:B------:R-:W1:Y:S01]  /*2f20*/  LDS R69, [R71+-0x1080] ;  /* 0xffef800047457984 */ /* 0x000e620000000800 */
[----:B---3--:R-:W-:-:S02]  /*2f30*/  LOP3.LUT R118, R105, 0xf0f0f0f, RZ, 0xc0, !PT ;  /* 0x0f0f0f0f69767812 */ /* 0x008fc400078ec0ff */
[----:B------:R-:W-:Y:S01]  /*2f40*/  SHF.R.U32.HI R115, RZ, 0x4, R105 ;  /* 0x00000004ff737819 */ /* 0x000fe20000011669 */
[----:B----4-:R-:W-:Y:S01]  /*2f50*/  IDP.4A.S8.S8 R101, R111, R64, R101 ;  /* 0x000000406f657226 */ /* 0x010fe20000000665 */
[----:B------:R-:W-:Y:S01]  /*2f60*/  LOP3.LUT R120, R120, 0xf0f0f0f, RZ, 0xc0, !PT ;  /* 0x0f0f0f0f78787812 */ /* 0x000fe200078ec0ff */
[----:B------:R-:W2:Y:S01]  /*2f70*/  LDS R68, [R71] ;  /* 0x0000000047447984 */ /* 0x000ea20000000800 */
[----:B------:R-:W-:Y:S01]  /*2f80*/  LOP3.LUT R115, R115, 0xf0f0f0f, RZ, 0xc0, !PT ;  /* 0x0f0f0f0f73737812 */ /* 0x000fe200078ec0ff */
[----:B------:R-:W-:Y:S01]  /*2f90*/  IDP.4A.S8.S8 R104, R122, R61, R101 ;  /* 0x0000003d7a687226 */ /* 0x000fe20000000665 */
[----:B-----5:R-:W-:Y:S01]  /*2fa0*/  LOP3.LUT R105, R106, 0xf0f0f0f, RZ, 0xc0, !PT ;  /* 0x0f0f0f0f6a697812 */ /* 0x020fe200078ec0ff */
[----:B------:R-:W-:Y:S01]  /*2fb0*/  LDS R130, [R71+-0x107c] ;  /* 0xffef840047827984 */ /* 0x000fe20000000800 */
[----:B------:R-:W-:Y:S01]  /*2fc0*/  SHF.R.U32.HI R106, RZ, 0x4, R106 ;  /* 0x00000004ff6a7819 */ /* 0x000fe2000001166a */
[----:B------:R-:W-:Y:S01]  /*2fd0*/  IDP.4A.S8.S8 R119, R120, R65, R104 ;  /* 0x0000004178777226 */ /* 0x000fe20000000668 */
[----:B------:R-:W-:Y:S01]  /*2fe0*/  LOP3.LUT R121, R108, 0xf0f0f0f, RZ, 0xc0, !PT ;  /* 0x0f0f0f0f6c797812 */ /* 0x000fe200078ec0ff */
[----:B------:R-:W-:Y:S01]  /*2ff0*/  LDS R131, [R71+0x4] ;  /* 0x0000040047837984 */ /* 0x000fe20000000800 */
[----:B------:R-:W-:Y:S01]  /*3000*/  LOP3.LUT R101, R106, 0xf0f0f0f, RZ, 0xc0, !PT ;  /* 0x0f0f0f0f6a657812 */ /* 0x000fe200078ec0ff */
[----:B------:R-:W-:Y:S01]  /*3010*/  IDP.4A.S8.S8 R106, R105, R60, RZ ;  /* 0x0000003c696a7226 */ /* 0x000fe200000006ff */
[----:B------:R-:W-:Y:S01]  /*3020*/  SHF.R.U32.HI R108, RZ, 0x4, R108 ;  /* 0x00000004ff6c7819 */ /* 0x000fe2000001166c */
[----:B------:R-:W3:Y:S01]  /*3030*/  LDS R137, [R137] ;  /* 0x0000000089897984 */ /* 0x000ee20000000800 */
[----:B------:R-:W-:Y:S01]  /*3040*/  LOP3.LUT R112, R70, 0xf0f0f0f, RZ, 0xc0, !PT ;  /* 0x0f0f0f0f46707812 */ /* 0x000fe200078ec0ff */
[----:B------:R-:W-:Y:S01]  /*3050*/  IDP.4A.S8.S8 R104, R101, R64, R106 ;  /* 0x0000004065687226 */ /* 0x000fe2000000066a */
[----:B------:R-:W-:Y:S01]  /*3060*/  SHF.R.U32.HI R109, RZ, 0x4, R70 ;  /* 0x00000004ff6d7819 */ /* 0x000fe20000011646 */
[----:B------:R-:W-:Y:S01]  /*3070*/  IDP.4A.S8.S8 R70, R118, R62, R119 ;  /* 0x0000003e76467226 */ /* 0x000fe20000000677 */
[----:B------:R-:W-:Y:S01]  /*3080*/  LOP3.LUT R113, R110, 0xf0f0f0f, RZ, 0xc0, !PT ;  /* 0x0f0f0f0f6e717812 */ /* 0x000fe200078ec0ff */
[----:B------:R-:W-:Y:S01]  /*3090*/  IDP.4A.S8.S8 R104, R121, R61, R104 ;  /* 0x0000003d79687226 */ /* 0x000fe20000000668 */
[----:B------:R-:W-:Y:S01]  /*30a0*/  LOP3.LUT R119, R108, 0xf0f0f0f, RZ, 0xc0, !PT ;  /* 0x0f0f0f0f6c777812 */ /* 0x000fe200078ec0ff */
[----:B------:R-:W-:Y:S01]  /*30b0*/  IDP.4A.S8.S8 R70, R115, R66, R70 ;  /* 0x0000004273467226 */ /* 0x000fe20000000646 */
[----:B------:R-:W-:Y:S01]  /*30c0*/  SHF.R.U32.HI R110, RZ, 0x4, R110 ;  /* 0x00000004ff6e7819 */ /* 0x000fe2000001166e */
[--C-:B------:R-:W-:Y:S01]  /*30d0*/  HADD2.F32 R106, -RZ, R107.reuse.H0_H0 ;  /* 0x2000006bff6a7230 */ /* 0x100fe20000004100 */
[----:B------:R-:W-:Y:S01]  /*30e0*/  LOP3.LUT R117, R114, 0xf0f0f0f, RZ, 0xc0, !PT ;  /* 0x0f0f0f0f72757812 */ /* 0x000fe200078ec0ff */
[----:B------:R-:W-:Y:S01]  /*30f0*/  IDP.4A.S8.S8 R104, R119, R65, R104 ;  /* 0x0000004177687226 */ /* 0x000fe20000000668 */
[----:B------:R-:W-:Y:S01]  /*3100*/  SHF.R.U32.HI R114, RZ, 0x4, R114 ;  /* 0x00000004ff727819 */ /* 0x000fe20000011672 */
[----:B------:R-:W-:Y:S01]  /*3110*/  IDP.4A.S8.S8 R70, R113, R63, R70 ;  /* 0x0000003f71467226 */ /* 0x000fe20000000646 */
[----:B------:R-:W-:Y:S01]  /*3120*/  LOP3.LUT R110, R110, 0xf0f0f0f, RZ, 0xc0, !PT ;  /* 0x0f0f0f0f6e6e7812 */ /* 0x000fe200078ec0ff */
[----:B------:R-:W-:Y:S01]  /*3130*/  IDP.4A.S8.S8 R129, R117, R62, R104 ;  /* 0x0000003e75817226 */ /* 0x000fe20000000668 */
[----:B------:R-:W-:Y:S01]  /*3140*/  LOP3.LUT R114, R114, 0xf0f0f0f, RZ, 0xc0, !PT ;  /* 0x0f0f0f0f72727812 */ /* 0x000fe200078ec0ff */
[----:B0-----:R-:W-:Y:S01]  /*3150*/  HADD2.F32 R245, -RZ, R246.H0_H0 ;  /* 0x200000f6fff57230 */ /* 0x001fe20000004100 */
[----:B------:R-:W-:Y:S01]  /*3160*/  LOP3.LUT R109, R109, 0xf0f0f0f, RZ, 0xc0, !PT ;  /* 0x0f0f0f0f6d6d7812 */ /* 0x000fe200078ec0ff */
[----:B------:R-:W-:Y:S01]  /*3170*/  IDP.4A.S8.S8 R70, R110, R67, R70 ;  /* 0x000000436e467226 */ /* 0x000fe20000000646 */
[----:B------:R-:W0:Y:S01]  /*3180*/  LDS R144, [R144] ;  /* 0x0000000090907984 */ /* 0x000e220000000800 */
[----:B------:R-:W-:-:S02]  /*3190*/  HADD2.F32 R107, -RZ, R107.H1_H1 ;  /* 0x3000006bff6b7230 */ /* 0x000fc40000004100 */
[----:B------:R-:W-:Y:S01]  /*31a0*/  FMUL R247, R106, R245 ;  /* 0x000000f56af77220 */ /* 0x000fe20000400000 */
[----:B------:R-:W-:Y:S01]  /*31b0*/  HADD2.F32 R246, -RZ, R246.H1_H1 ;  /* 0x300000f6fff67230 */ /* 0x000fe20000004100 */
[----:B------:R-:W-:Y:S01]  /*31c0*/  I2FP.F32.S32 R104, R70 ;  /* 0x0000004600687245 */ /* 0x000fe20000201400 */
[----:B------:R-:W-:Y:S01]  /*31d0*/  IDP.4A.S8.S8 R129, R114, R66, R129 ;  /* 0x0000004272817226 */ /* 0x000fe20000000681 */
[----:B-1----:R-:W-:Y:S02]  /*31e0*/  SHF.R.U32.HI R124, RZ, 0x4, R69 ;  /* 0x00000004ff7c7819 */ /* 0x002fe40000011645 */
[----:B------:R-:W-:Y:S01]  /*31f0*/  FMUL R70, R107, R246 ;  /* 0x000000f66b467220 */ /* 0x000fe20000400000 */
[----:B------:R-:W-:Y:S01]  /*3200*/  IDP.4A.S8.S8 R108, R112, R63, R129 ;  /* 0x0000003f706c7226 */ /* 0x000fe20000000681 */
[----:B--2---:R-:W-:Y:S02]  /*3210*/  LOP3.LUT R116, R68, 0xf0f0f0f, RZ, 0xc0, !PT ;  /* 0x0f0f0f0f44747812 */ /* 0x004fe400078ec0ff */
[----:B------:R-:W-:Y:S01]  /*3220*/  FFMA R247, R247, R104, R70 ;  /* 0x00000068f7f77223 */ /* 0x000fe20000000046 */
[----:B------:R-:W-:Y:S01]  /*3230*/  IDP.4A.S8.S8 R70, R109, R67, R108 ;  /* 0x000000436d467226 */ /* 0x000fe2000000066c */
[----:B------:R-:W-:Y:S01]  /*3240*/  LOP3.LUT R104, R69, 0xf0f0f0f, RZ, 0xc0, !PT ;  /* 0x0f0f0f0f45687812 */ /* 0x000fe200078ec0ff */
[--C-:B------:R-:W-:Y:S01]  /*3250*/  HADD2.F32 R108, -RZ, R102.reuse.H0_H0 ;  /* 0x20000066ff6c7230 */ /* 0x100fe20000004100 */
[----:B------:R-:W1:Y:S01]  /*3260*/  LDS R69, [R71+-0x1074] ;  /* 0xffef8c0047457984 */ /* 0x000e620000000800 */
[----:B------:R-:W-:Y:S01]  /*3270*/  HADD2.F32 R102, -RZ, R102.H1_H1 ;  /* 0x30000066ff667230 */ /* 0x000fe20000004100 */
[----:B------:R-:W-:Y:S01]  /*3280*/  I2FP.F32.S32 R70, R70 ;  /* 0x0000004600467245 */ /* 0x000fe20000201400 */
[----:B------:R-:W-:-:S02]  /*3290*/  IDP.4A.S8.S8 R133, R116, R60, RZ ;  /* 0x0000003c74857226 */ /* 0x000fc400000006ff */
[----:B------:R-:W-:Y:S01]  /*32a0*/  FMUL R248, R245, R108 ;  /* 0x0000006cf5f87220 */ /* 0x000fe20000400000 */
[----:B------:R-:W-:Y:S01]  /*32b0*/  LOP3.LUT R124, R124, 0xf0f0f0f, RZ, 0xc0, !PT ;  /* 0x0f0f0f0f7c7c7812 */ /* 0x000fe200078ec0ff */
[----:B------:R-:W-:Y:S01]  /*32c0*/  FMUL R129, R246, R102 ;  /* 0x00000066f6817220 */ /* 0x000fe20000400000 */
[----:B------:R-:W-:Y:S01]  /*32d0*/  SHF.R.U32.HI R126, RZ, 0x4, R68 ;  /* 0x00000004ff7e7819 */ /* 0x000fe20000011644 */
[--C-:B---3--:R-:W-:Y:S01]  /*32e0*/  HADD2.F32 R138, -RZ, R137.reuse.H0_H0 ;  /* 0x20000089ff8a7230 */ /* 0x108fe20000004100 */
[----:B------:R-:W2:Y:S01]  /*32f0*/  LDS R68, [R71+0x8] ;  /* 0x0000080047447984 */ /* 0x000ea20000000800 */
[----:B------:R-:W-:Y:S01]  /*3300*/  FFMA R248, R248, R70, R129 ;  /* 0x00000046f8f87223 */ /* 0x000fe20000000081 */
[----:B------:R-:W-:Y:S01]  /*3310*/  IDP.4A.S8.S8 R129, R104, R60, RZ ;  /* 0x0000003c68817226 */ /* 0x000fe200000006ff */
[----:B------:R-:W-:Y:S01]  /*3320*/  LOP3.LUT R126, R126, 0xf0f0f0f, RZ, 0xc0, !PT ;  /* 0x0f0f0f0f7e7e7812 */ /* 0x000fe200078ec0ff */
[----:B------:R-:W3:Y:S01]  /*3330*/  LDS R70, [R71+-0x1078] ;  /* 0xffef880047467984 */ /* 0x000ee20000000800 */
[----:B------:R-:W-:Y:S01]  /*3340*/  LOP3.LUT R128, R131, 0xf0f0f0f, RZ, 0xc0, !PT ;  /* 0x0f0f0f0f83807812 */ /* 0x000fe200078ec0ff */
[-C--:B------:R-:W-:Y:S01]  /*3350*/  IDP.4A.S8.S8 R60, R124, R64.reuse, R129 ;  /* 0x000000407c3c7226 */ /* 0x080fe20000000681 */
[----:B------:R-:W-:Y:S01]  /*3360*/  LOP3.LUT R129, R130, 0xf0f0f0f, RZ, 0xc0, !PT ;  /* 0x0f0f0f0f82817812 */ /* 0x000fe200078ec0ff */
[----:B------:R-:W-:Y:S01]  /*3370*/  IDP.4A.S8.S8 R133, R126, R64, R133 ;  /* 0x000000407e857226 */ /* 0x000fe20000000685 */
[----:B------:R-:W-:Y:S01]  /*3380*/  SHF.R.U32.HI R130, RZ, 0x4, R130 ;  /* 0x00000004ff827819 */ /* 0x000fe20000011682 */
[----:B------:R-:W-:-:S02]  /*3390*/  HADD2.F32 R137, -RZ, R137.H1_H1 ;  /* 0x30000089ff897230 */ /* 0x000fc40000004100 */
[----:B------:R-:W-:Y:S01]  /*33a0*/  FADD R54, R247, R54 ;  /* 0x00000036f7367221 */ /* 0x000fe20000000000 */
[-C--:B------:R-:W-:Y:S02]  /*33b0*/  IDP.4A.S8.S8 R64, R129, R61.reuse, R60 ;  /* 0x0000003d81407226 */ /* 0x080fe4000000063c */
[----:B------:R-:W-:Y:S01]  /*33c0*/  FADD R41, R248, R41 ;  /* 0x00000029f8297221 */ /* 0x000fe20000000000 */
[----:B------:R-:W4:Y:S01]  /*33d0*/  LDS R60, [R71+0xc] ;  /* 0x00000c00473c7984 */ /* 0x000f220000000800 */
[----:B------:R-:W-:Y:S01]  /*33e0*/  IDP.4A.S8.S8 R61, R128, R61, R133 ;  /* 0x0000003d803d7226 */ /* 0x000fe20000000685 */
[----:B------:R-:W-:Y:S01]  /*33f0*/  SHF.R.U32.HI R133, RZ, 0x4, R131 ;  /* 0x00000004ff857819 */ /* 0x000fe20000011683 */
[--C-:B0-----:R-:W-:Y:S01]  /*3400*/  HADD2.F32 R143, -RZ, R144.reuse.H0_H0 ;  /* 0x20000090ff8f7230 */ /* 0x101fe20000004100 */
[----:B------:R-:W-:Y:S01]  /*3410*/  LOP3.LUT R131, R130, 0xf0f0f0f, RZ, 0xc0, !PT ;  /* 0x0f0f0f0f82837812 */ /* 0x000fe200078ec0ff */
[----:B------:R-:W-:Y:S01]  /*3420*/  HADD2.F32 R144, -RZ, R144.H1_H1 ;  /* 0x30000090ff907230 */ /* 0x000fe20000004100 */
[----:B------:R-:W-:-:S03]  /*3430*/  LOP3.LUT R130, R133, 0xf0f0f0f, RZ, 0xc0, !PT ;  /* 0x0f0f0f0f85827812 */ /* 0x000fc600078ec0ff */
[-C--:B------:R-:W-:Y:S02]  /*3440*/  IDP.4A.S8.S8 R133, R131, R65.reuse, R64 ;  /* 0x0000004183857226 */ /* 0x080fe40000000640 */
[----:B------:R-:W-:Y:S01]  /*3450*/  IDP.4A.S8.S8 R65, R130, R65, R61 ;  /* 0x0000004182417226 */ /* 0x000fe2000000063d */
[----:B-1----:R-:W-:-:S04]  /*3460*/  SHF.R.U32.HI R139, RZ, 0x4, R69 ;  /* 0x00000004ff8b7819 */ /* 0x002fc80000011645 */
[----:B------:R-:W-:Y:S02]  /*3470*/  LOP3.LUT R139, R139, 0xf0f0f0f, RZ, 0xc0, !PT ;  /* 0x0f0f0f0f8b8b7812 */ /* 0x000fe400078ec0ff */
[----:B--2---:R-:W-:Y:S02]  /*3480*/  LOP3.LUT R135, R68, 0xf0f0f0f, RZ, 0xc0, !PT ;  /* 0x0f0f0f0f44877812 */ /* 0x004fe400078ec0ff */
[----:B------:R-:W-:Y:S02]  /*3490*/  SHF.R.U32.HI R140, RZ, 0x4, R68 ;  /* 0x00000004ff8c7819 */ /* 0x000fe40000011644 */
[----:B---3--:R-:W-:Y:S02]  /*34a0*/  LOP3.LUT R136, R70, 0xf0f0f0f, RZ, 0xc0, !PT ;  /* 0x0f0f0f0f46887812 */ /* 0x008fe400078ec0ff */
[----:B------:R-:W-:Y:S02]  /*34b0*/  SHF.R.U32.HI R134, RZ, 0x4, R70 ;  /* 0x00000004ff867819 */ /* 0x000fe40000011646 */
[----:B------:R-:W-:Y:S01]  /*34c0*/  LOP3.LUT R140, R140, 0xf0f0f0f, RZ, 0xc0, !PT ;  /* 0x0f0f0f0f8c8c7812 */ /* 0x000fe200078ec0ff */
[-C--:B------:R-:W-:Y:S01]  /*34d0*/  IDP.4A.S8.S8 R61, R136, R62.reuse, R133 ;  /* 0x0000003e883d7226 */ /* 0x080fe20000000685 */
[----:B------:R-:W-:Y:S01]  /*34e0*/  LOP3.LUT R134, R134, 0xf0f0f0f, RZ, 0xc0, !PT ;  /* 0x0f0f0f0f86867812 */ /* 0x000fe200078ec0ff */
[----:B------:R-:W-:Y:S01]  /*34f0*/  IDP.4A.S8.S8 R62, R135, R62, R65 ;  /* 0x0000003e873e7226 */ /* 0x000fe20000000641 */
[----:B------:R-:W-:Y:S01]  /*3500*/  LOP3.LUT R133, R69, 0xf0f0f0f, RZ, 0xc0, !PT ;  /* 0x0f0f0f0f45857812 */ /* 0x000fe200078ec0ff */
[----:B------:R-:W-:Y:S01]  /*3510*/  FMUL R65, R246, R137 ;  /* 0x00000089f6417220 */ /* 0x000fe20000400000 */
[----:B----4-:R-:W-:Y:S01]  /*3520*/  LOP3.LUT R141, R60, 0xf0f0f0f, RZ, 0xc0, !PT ;  /* 0x0f0f0f0f3c8d7812 */ /* 0x010fe200078ec0ff */
[----:B------:R-:W-:-:S02]  /*3530*/  IDP.4A.S8.S8 R64, R134, R66, R61 ;  /* 0x0000004286407226 */ /* 0x000fc4000000063d */
[----:B------:R-:W-:Y:S01]  /*3540*/  FMUL R61, R245, R138 ;  /* 0x0000008af53d7220 */ /* 0x000fe20000400000 */
[----:B------:R-:W-:Y:S01]  /*3550*/  IDP.4A.S8.S8 R62, R140, R66, R62 ;  /* 0x000000428c3e7226 */ /* 0x000fe2000000063e */
[----:B------:R-:W0:Y:S01]  /*3560*/  LDS.128 R68, [R132+0x200] ;  /* 0x0002000084447984 */ /* 0x000e220000000c00 */
[----:B------:R-:W-:Y:S01]  /*3570*/  IDP.4A.S8.S8 R64, R133, R63, R64 ;  /* 0x0000003f85407226 */ /* 0x000fe20000000640 */
[----:B------:R-:W-:Y:S01]  /*3580*/  SHF.R.U32.HI R142, RZ, 0x4, R60 ;  /* 0x00000004ff8e7819 */ /* 0x000fe2000001163c */
[----:B------:R-:W-:Y:S01]  /*3590*/  FMUL R246, R246, R144 ;  /* 0x00000090f6f67220 */ /* 0x000fe20000400000 */
[----:B------:R-:W-:Y:S01]  /*35a0*/  FMUL R245, R245, R143 ;  /* 0x0000008ff5f57220 */ /* 0x000fe20000400000 */
[----:B------:R-:W-:Y:S01]  /*35b0*/  IDP.4A.S8.S8 R64, R139, R67, R64 ;  /* 0x000000438b407226 */ /* 0x000fe20000000640 */
[----:B------:R-:W-:-:S04]  /*35c0*/  LOP3.LUT R142, R142, 0xf0f0f0f, RZ, 0xc0, !PT ;  /* 0x0f0f0f0f8e8e7812 */ /* 0x000fc800078ec0ff */
[----:B------:R-:W-:-:S05]  /*35d0*/  I2FP.F32.S32 R64, R64 ;  /* 0x0000004000407245 */ /* 0x000fca0000201400 */
[----:B------:R-:W-:Y:S01]  /*35e0*/  FFMA R64, R61, R64, R65 ;  /* 0x000000403d407223 */ /* 0x000fe20000000041 */
[----:B------:R-:W-:Y:S02]  /*35f0*/  IDP.4A.S8.S8 R65, R141, R63, R62 ;  /* 0x0000003f8d417226 */ /* 0x000fe4000000063e */
[----:B------:R-:W1:Y:S01]  /*3600*/  LDS.128 R60, [R132+0x210] ;  /* 0x00021000843c7984 */ /* 0x000e620000000c00 */
[----:B------:R-:W-:Y:S01]  /*3610*/  FADD R26, R64, R26 ;  /* 0x0000001a401a7221 */ /* 0x000fe20000000000 */
[----:B------:R-:W-:-:S05]  /*3620*/  IDP.4A.S8.S8 R67, R142, R67, R65 ;  /* 0x000000438e437226 */ /* 0x000fca0000000641 */
[----:B------:R-:W-:-:S05]  /*3630*/  I2FP.F32.S32 R65, R67 ;  /* 0x0000004300417245 */ /* 0x000fca0000201400 */
[----:B------:R-:W-:Y:S02]  /*3640*/  FFMA R65, R245, R65, R246 ;  /* 0x00000041f5417223 */ /* 0x000fe400000000f6 */
[----:B------:R-:W2:Y:S02]  /*3650*/  LDS R246, [R127+0x40] ;  /* 0x000040007ff67984 */ /* 0x000ea40000000800 */
[----:B------:R-:W-:Y:S01]  /*3660*/  FADD R12, R65, R12 ;  /* 0x0000000c410c7221 */ /* 0x000fe20000000000 */
[----:B0-----:R-:W-:-:S04]  /*3670*/  IDP.4A.S8.S8 R66, R123, R68, RZ ;  /* 0x000000447b427226 */ /* 0x001fc800000006ff */
[----:B-1----:R-:W-:-:S04]  /*3680*/  IDP.4A.S8.S8 R66, R111, R60, R66 ;  /* 0x0000003c6f427226 */ /* 0x002fc80000000642 */
[----:B------:R-:W-:-:S04]  /*3690*/  IDP.4A.S8.S8 R66, R122, R69, R66 ;  /* 0x000000457a427226 */ /* 0x000fc80000000642 */
[----:B------:R-:W-:-:S04]  /*36a0*/  IDP.4A.S8.S8 R66, R120, R61, R66 ;  /* 0x0000003d78427226 */ /* 0x000fc80000000642 */
[----:B------:R-:W-:Y:S02]  /*36b0*/  IDP.4A.S8.S8 R66, R118, R70, R66 ;  /* 0x0000004676427226 */ /* 0x000fe40000000642 */
[--C-:B--2---:R-:W-:Y:S02]  /*36c0*/  HADD2.F32 R245, -RZ, R246.reuse.H0_H0 ;  /* 0x200000f6fff57230 */ /* 0x104fe40000004100 */
[----:B------:R-:W-:Y:S02]  /*36d0*/  IDP.4A.S8.S8 R66, R115, R62, R66 ;  /* 0x0000003e73427226 */ /* 0x000fe40000000642 */
[----:B------:R-:W-:Y:S02]  /*36e0*/  HADD2.F32 R246, -RZ, R246.H1_H1 ;  /* 0x300000f6fff67230 */ /* 0x000fe40000004100 */
[----:B------:R-:W-:Y:S01]  /*36f0*/  FMUL R65, R108, R245 ;  /* 0x000000f56c417220 */ /* 0x000fe20000400000 */
[----:B------:R-:W-:Y:S02]  /*3700*/  IDP.4A.S8.S8 R66, R113, R71, R66 ;  /* 0x0000004771427226 */ /* 0x000fe40000000642 */
[----:B------:R-:W-:-:S02]  /*3710*/  FMUL R67, R107, R246 ;  /* 0x000000f66b437220 */ /* 0x000fc40000400000 */
[----:B------:R-:W-:Y:S02]  /*3720*/  IDP.4A.S8.S8 R64, R110, R63, R66 ;  /* 0x0000003f6e407226 */ /* 0x000fe40000000642 */
[----:B------:R-:W-:-:S03]  /*3730*/  FMUL R66, R106, R245 ;  /* 0x000000f56a427220 */ /* 0x000fc60000400000 */
[----:B------:R-:W-:-:S05]  /*3740*/  I2FP.F32.S32 R64, R64 ;  /* 0x0000004000407245 */ /* 0x000fca0000201400 */
[----:B------:R-:W-:Y:S01]  /*3750*/  FFMA R64, R66, R64, R67 ;  /* 0x0000004042407223 */ /* 0x000fe20000000043 */
[----:B------:R-:W-:-:S03]  /*3760*/  IDP.4A.S8.S8 R66, R105, R68, RZ ;  /* 0x0000004469427226 */ /* 0x000fc600000006ff */
[----:B------:R-:W-:Y:S01]  /*3770*/  FADD R53, R64, R53 ;  /* 0x0000003540357221 */ /* 0x000fe20000000000 */
[----:B------:R-:W-:Y:S02]  /*3780*/  IDP.4A.S8.S8 R66, R101, R60, R66 ;  /* 0x0000003c65427226 */ /* 0x000fe40000000642 */
[----:B------:R-:W-:Y:S02]  /*3790*/  FMUL R64, R137, R246 ;  /* 0x000000f689407220 */ /* 0x000fe40000400000 */
[----:B------:R-:W-:-:S04]  /*37a0*/  IDP.4A.S8.S8 R66, R121, R69, R66 ;  /* 0x0000004579427226 */ /* 0x000fc80000000642 */
[----:B------:R-:W-:-:S04]  /*37b0*/  IDP.4A.S8.S8 R66, R119, R61, R66 ;  /* 0x0000003d77427226 */ /* 0x000fc80000000642 */
[----:B------:R-:W-:-:S04]  /*37c0*/  IDP.4A.S8.S8 R66, R117, R70, R66 ;  /* 0x0000004675427226 */ /* 0x000fc80000000642 */
[----:B------:R-:W-:-:S04]  /*37d0*/  IDP.4A.S8.S8 R66, R114, R62, R66 ;  /* 0x0000003e72427226 */ /* 0x000fc80000000642 */
[----:B------:R-:W-:-:S04]  /*37e0*/  IDP.4A.S8.S8 R66, R112, R71, R66 ;  /* 0x0000004770427226 */ /* 0x000fc80000000642 */
[----:B------:R-:W-:-:S05]  /*37f0*/  IDP.4A.S8.S8 R66, R109, R63, R66 ;  /* 0x0000003f6d427226 */ /* 0x000fca0000000642 */
[----:B------:R-:W-:Y:S01]  /*3800*/  I2FP.F32.S32 R247, R66 ;  /* 0x0000004200f77245 */ /* 0x000fe20000201400 */
[-C--:B------:R-:W-:Y:S01]  /*3810*/  FMUL R66, R102, R246.reuse ;  /* 0x000000f666427220 */ /* 0x080fe20000400000 */
[----:B------:R-:W-:-:S03]  /*3820*/  FMUL R246, R144, R246 ;  /* 0x000000f690f67220 */ /* 0x000fc60000400000 */
[----:B------:R-:W-:Y:S01]  /*3830*/  FFMA R247, R65, R247, R66 ;  /* 0x000000f741f77223 */ /* 0x000fe20000000042 */
[-C--:B------:R-:W-:Y:S02]  /*3840*/  IDP.4A.S8.S8 R65, R104, R68.reuse, RZ ;  /* 0x0000004468417226 */ /* 0x080fe400000006ff */
[----:B------:R-:W-:Y:S02]  /*3850*/  IDP.4A.S8.S8 R68, R116, R68, RZ ;  /* 0x0000004474447226 */ /* 0x000fe400000006ff */
[----:B------:R-:W-:Y:S01]  /*3860*/  FADD R40, R247, R40 ;  /* 0x00000028f7287221 */ /* 0x000fe20000000000 */
        /* <DEDUP_REMOVED lines=10> */
[----:B------:R-:W-:Y:S01]  /*3910*/  FMUL R62, R138, R245 ;  /* 0x000000f58a3e7220 */ /* 0x000fe20000400000 */
[----:B------:R-:W-:Y:S02]  /*3920*/  IDP.4A.S8.S8 R65, R133, R71, R65 ;  /* 0x0000004785417226 */ /* 0x000fe40000000641 */
[----:B------:R-:W-:Y:S01]  /*3930*/  FMUL R245, R143, R245 ;  /* 0x000000f58ff57220 */ /* 0x000fe20000400000 */
[----:B------:R-:W-:Y:S02]  /*3940*/  IDP.4A.S8.S8 R61, R141, R71, R61 ;  /* 0x000000478d3d7226 */ /* 0x000fe4000000063d */
[-C--:B------:R-:W-:Y:S01]  /*3950*/  IDP.4A.S8.S8 R65, R139, R63.reuse, R65 ;  /* 0x0000003f8b417226 */ /* 0x080fe20000000641 */
[----:B------:R-:W0:Y:S01]  /*3960*/  LDS.128 R68, [R132+0x400] ;  /* 0x0004000084447984 */ /* 0x000e220000000c00 */
[----:B------:R-:W-:-:S03]  /*3970*/  IDP.4A.S8.S8 R63, R142, R63, R61 ;  /* 0x0000003f8e3f7226 */ /* 0x000fc6000000063d */
[----:B------:R-:W-:Y:S01]  /*3980*/  I2FP.F32.S32 R60, R65 ;  /* 0x00000041003c7245 */ /* 0x000fe20000201400 */
[----:B------:R-:W1:Y:S01]  /*3990*/  LDS R61, [R127+0x80] ;  /* 0x000080007f3d7984 */ /* 0x000e620000000800 */
[----:B------:R-:W-:-:S03]  /*39a0*/  I2FP.F32.S32 R63, R63 ;  /* 0x0000003f003f7245 */ /* 0x000fc60000201400 */
[----:B------:R-:W-:Y:S02]  /*39b0*/  FFMA R60, R62, R60, R64 ;  /* 0x0000003c3e3c7223 */ /* 0x000fe40000000040 */
[----:B------:R-:W2:Y:S01]  /*39c0*/  LDS.128 R64, [R132+0x410] ;  /* 0x0004100084407984 */ /* 0x000ea20000000c00 */
[----:B------:R-:W-:Y:S01]  /*39d0*/  FFMA R63, R245, R63, R246 ;  /* 0x0000003ff53f7223 */ /* 0x000fe200000000f6 */
[----:B------:R-:W-:-:S03]  /*39e0*/  FADD R25, R60, R25 ;  /* 0x000000193c197221 */ /* 0x000fc60000000000 */
[----:B------:R-:W-:Y:S01]  /*39f0*/  FADD R11, R63, R11 ;  /* 0x0000000b3f0b7221 */ /* 0x000fe20000000000 */
[----:B0-----:R-:W-:Y:S02]  /*3a00*/  IDP.4A.S8.S8 R62, R123, R68, RZ ;  /* 0x000000447b3e7226 */ /* 0x001fe400000006ff */
[--C-:B-1----:R-:W-:Y:S02]  /*3a10*/  HADD2.F32 R245, -RZ, R61.reuse.H0_H0 ;  /* 0x2000003dfff57230 */ /* 0x102fe40000004100 */
[----:B------:R-:W-:-:S03]  /*3a20*/  HADD2.F32 R246, -RZ, R61.H1_H1 ;  /* 0x3000003dfff67230 */ /* 0x000fc60000004100 */
[----:B------:R-:W-:Y:S01]  /*3a30*/  FMUL R61, R106, R245 ;  /* 0x000000f56a3d7220 */ /* 0x000fe20000400000 */
[----:B--2---:R-:W-:-:S04]  /*3a40*/  IDP.4A.S8.S8 R62, R111, R64, R62 ;  /* 0x000000406f3e7226 */ /* 0x004fc8000000063e */
[----:B------:R-:W-:-:S04]  /*3a50*/  IDP.4A.S8.S8 R62, R122, R69, R62 ;  /* 0x000000457a3e7226 */ /* 0x000fc8000000063e */
[----:B------:R-:W-:-:S04]  /*3a60*/  IDP.4A.S8.S8 R62, R120, R65, R62 ;  /* 0x00000041783e7226 */ /* 0x000fc8000000063e */
[----:B------:R-:W-:-:S04]  /*3a70*/  IDP.4A.S8.S8 R62, R118, R70, R62 ;  /* 0x00000046763e7226 */ /* 0x000fc8000000063e */
[----:B------:R-:W-:-:S04]  /*3a80*/  IDP.4A.S8.S8 R62, R115, R66, R62 ;  /* 0x00000042733e7226 */ /* 0x000fc8000000063e */
[----:B------:R-:W-:-:S04]  /*3a90*/  IDP.4A.S8.S8 R62, R113, R71, R62 ;  /* 0x00000047713e7226 */ /* 0x000fc8000000063e */
[----:B------:R-:W-:Y:S02]  /*3aa0*/  IDP.4A.S8.S8 R60, R110, R67, R62 ;  /* 0x000000436e3c7226 */ /* 0x000fe4000000063e */
[----:B------:R-:W-:-:S03]  /*3ab0*/  FMUL R62, R107, R246 ;  /* 0x000000f66b3e7220 */ /* 0x000fc60000400000 */
[----:B------:R-:W-:-:S05]  /*3ac0*/  I2FP.F32.S32 R60, R60 ;  /* 0x0000003c003c7245 */ /* 0x000fca0000201400 */
[----:B------:R-:W-:Y:S01]  /*3ad0*/  FFMA R60, R61, R60, R62 ;  /* 0x0000003c3d3c7223 */ /* 0x000fe2000000003e */
[----:B------:R-:W-:Y:S02]  /*3ae0*/  IDP.4A.S8.S8 R61, R105, R68, RZ ;  /* 0x00000044693d7226 */ /* 0x000fe400000006ff */
[----:B------:R-:W-:Y:S01]  /*3af0*/  FMUL R62, R102, R246 ;  /* 0x000000f6663e7220 */ /* 0x000fe20000400000 */
[----:B------:R-:W-:Y:S01]  /*3b00*/  FADD R52, R60, R52 ;  /* 0x000000343c347221 */ /* 0x000fe20000000000 */
[----:B------:R-:W-:Y:S02]  /*3b10*/  IDP.4A.S8.S8 R61, R101, R64, R61 ;  /* 0x00000040653d7226 */ /* 0x000fe4000000063d */
[-C--:B------:R-:W-:Y:S01]  /*3b20*/  FMUL R60, R137, R246.reuse ;  /* 0x000000f6893c7220 */ /* 0x080fe20000400000 */
[----:B------:R-:W-:Y:S01]  /*3b30*/  FMUL R246, R144, R246 ;  /* 0x000000f690f67220 */ /* 0x000fe20000400000 */
[----:B------:R-:W-:-:S04]  /*3b40*/  IDP.4A.S8.S8 R61, R121, R69, R61 ;  /* 0x00000045793d7226 */ /* 0x000fc8000000063d */
[----:B------:R-:W-:-:S04]  /*3b50*/  IDP.4A.S8.S8 R61, R119, R65, R61 ;  /* 0x00000041773d7226 */ /* 0x000fc8000000063d */
[----:B------:R-:W-:-:S04]  /*3b60*/  IDP.4A.S8.S8 R61, R117, R70, R61 ;  /* 0x00000046753d7226 */ /* 0x000fc8000000063d */
[----:B------:R-:W-:-:S04]  /*3b70*/  IDP.4A.S8.S8 R61, R114, R66, R61 ;  /* 0x00000042723d7226 */ /* 0x000fc8000000063d */
[----:B------:R-:W-:-:S04]  /*3b80*/  IDP.4A.S8.S8 R61, R112, R71, R61 ;  /* 0x00000047703d7226 */ /* 0x000fc8000000063d */
[----:B------:R-:W-:-:S05]  /*3b90*/  IDP.4A.S8.S8 R61, R109, R67, R61 ;  /* 0x000000436d3d7226 */ /* 0x000fca000000063d */
[----:B------:R-:W-:Y:S01]  /*3ba0*/  I2FP.F32.S32 R247, R61 ;  /* 0x0000003d00f77245 */ /* 0x000fe20000201400 */
[----:B------:R-:W-:-:S04]  /*3bb0*/  FMUL R61, R108, R245 ;  /* 0x000000f56c3d7220 */ /* 0x000fc80000400000 */
[----:B------:R-:W-:Y:S01]  /*3bc0*/  FFMA R247, R61, R247, R62 ;  /* 0x000000f73df77223 */ /* 0x000fe2000000003e */
[-C--:B------:R-:W-:Y:S02]  /*3bd0*/  IDP.4A.S8.S8 R61, R104, R68.reuse, RZ ;  /* 0x00000044683d7226 */ /* 0x080fe400000006ff */
[----:B------:R-:W-:Y:S02]  /*3be0*/  IDP.4A.S8.S8 R68, R116, R68, RZ ;  /* 0x0000004474447226 */ /* 0x000fe400000006ff */
[----:B------:R-:W-:Y:S01]  /*3bf0*/  FADD R39, R247, R39 ;  /* 0x00000027f7277221 */ /* 0x000fe20000000000 */
[-C--:B------:R-:W-:Y:S02]  /*3c00*/  IDP.4A.S8.S8 R61, R124, R64.reuse, R61 ;  /* 0x000000407c3d7226 */ /* 0x080fe4000000063d */
[----:B------:R-:W-:Y:S02]  /*3c10*/  IDP.4A.S8.S8 R68, R126, R64, R68 ;  /* 0x000000407e447226 */ /* 0x000fe40000000644 */
[----:B------:R-:W-:Y:S01]  /*3c20*/  FMUL R64, R138, R245 ;  /* 0x000000f58a407220 */ /* 0x000fe20000400000 */
[----:B------:R-:W-:-:S02]  /*3c30*/  IDP.4A.S8.S8 R61, R129, R69, R61 ;  /* 0x00000045813d7226 */ /* 0x000fc4000000063d */
[----:B------:R-:W-:Y:S01]  /*3c40*/  FMUL R245, R143, R245 ;  /* 0x000000f58ff57220 */ /* 0x000fe20000400000 */
        /* <DEDUP_REMOVED lines=641> */
[----:B------:R-:W-:Y:S01]  /*6460*/  FFMA R60, R62, R60, R64 ;  /* 0x0000003c3e3c7223 */ /* 0x000fe20000000040 */
[----:B------:R-:W-:Y:S01]  /*6470*/  FMUL R62, R143, R245 ;  /* 0x000000f58f3e7220 */ /* 0x000fe20000400000 */
[----:B------:R-:W2:Y:S02]  /*6480*/  LDS.128 R64, [R132+0x1c10] ;  /* 0x001c100084407984 */ /* 0x000ea40000000c00 */
[----:B------:R-:W-:Y:S01]  /*6490*/  FADD R14, R60, R14 ;  /* 0x0000000e3c0e7221 */ /* 0x000fe20000000000 */
[----:B------:R-:W-:Y:S01]  /*64a0*/  FFMA R62, R62, R63, R246 ;  /* 0x0000003f3e3e7223 */ /* 0x000fe200000000f6 */
[----:B------:R-:W3:Y:S03]  /*64b0*/  LDS R127, [R127+0x3c0] ;  /* 0x0003c0007f7f7984 */ /* 0x000ee60000000800 */
[----:B------:R-:W-:Y:S01]  /*64c0*/  FADD R75, R62, R75 ;  /* 0x0000004b3e4b7221 */ /* 0x000fe20000000000 */
[----:B0-----:R-:W-:-:S02]  /*64d0*/  IDP.4A.S8.S8 R63, R123, R68, RZ ;  /* 0x000000447b3f7226 */ /* 0x001fc400000006ff */
[--C-:B-1----:R-:W-:Y:S02]  /*64e0*/  HADD2.F32 R245, -RZ, R61.reuse.H0_H0 ;  /* 0x2000003dfff57230 */ /* 0x102fe40000004100 */
[----:B------:R-:W-:-:S03]  /*64f0*/  HADD2.F32 R246, -RZ, R61.H1_H1 ;  /* 0x3000003dfff67230 */ /* 0x000fc60000004100 */
[----:B------:R-:W-:Y:S01]  /*6500*/  FMUL R60, R106, R245 ;  /* 0x000000f56a3c7220 */ /* 0x000fe20000400000 */
[----:B--2---:R-:W-:Y:S02]  /*6510*/  IDP.4A.S8.S8 R63, R111, R64, R63 ;  /* 0x000000406f3f7226 */ /* 0x004fe4000000063f */
[----:B------:R-:W-:Y:S02]  /*6520*/  FMUL R61, R107, R246 ;  /* 0x000000f66b3d7220 */ /* 0x000fe40000400000 */
[----:B------:R-:W-:-:S04]  /*6530*/  IDP.4A.S8.S8 R63, R122, R69, R63 ;  /* 0x000000457a3f7226 */ /* 0x000fc8000000063f */
[----:B------:R-:W-:-:S04]  /*6540*/  IDP.4A.S8.S8 R63, R120, R65, R63 ;  /* 0x00000041783f7226 */ /* 0x000fc8000000063f */
[----:B------:R-:W-:-:S04]  /*6550*/  IDP.4A.S8.S8 R63, R118, R70, R63 ;  /* 0x00000046763f7226 */ /* 0x000fc8000000063f */
[----:B------:R-:W-:-:S04]  /*6560*/  IDP.4A.S8.S8 R63, R115, R66, R63 ;  /* 0x00000042733f7226 */ /* 0x000fc8000000063f */
[----:B------:R-:W-:-:S04]  /*6570*/  IDP.4A.S8.S8 R63, R113, R71, R63 ;  /* 0x00000047713f7226 */ /* 0x000fc8000000063f */
[----:B------:R-:W-:-:S05]  /*6580*/  IDP.4A.S8.S8 R247, R110, R67, R63 ;  /* 0x000000436ef77226 */ /* 0x000fca000000063f */
[----:B------:R-:W-:-:S05]  /*6590*/  I2FP.F32.S32 R247, R247 ;  /* 0x000000f700f77245 */ /* 0x000fca0000201400 */
[----:B------:R-:W-:Y:S01]  /*65a0*/  FFMA R247, R60, R247, R61 ;  /* 0x000000f73cf77223 */ /* 0x000fe2000000003d */
[----:B------:R-:W-:Y:S02]  /*65b0*/  IDP.4A.S8.S8 R60, R105, R68, RZ ;  /* 0x00000044693c7226 */ /* 0x000fe400000006ff */
[----:B------:R-:W-:Y:S01]  /*65c0*/  FMUL R61, R102, R246 ;  /* 0x000000f6663d7220 */ /* 0x000fe20000400000 */
[----:B------:R-:W-:Y:S01]  /*65d0*/  FADD R59, R247, R59 ;  /* 0x0000003bf73b7221 */ /* 0x000fe20000000000 */
[----:B------:R-:W-:-:S04]  /*65e0*/  IDP.4A.S8.S8 R60, R101, R64, R60 ;  /* 0x00000040653c7226 */ /* 0x000fc8000000063c */
        /* <DEDUP_REMOVED lines=25> */
[----:B------:R-:W0:Y:S01]  /*6780*/  LDS.128 R60, [R132+0x1e00] ;  /* 0x001e0000843c7984 */ /* 0x000e220000000c00 */
[----:B------:R-:W-:Y:S02]  /*6790*/  IDP.4A.S8.S8 R65, R141, R71, R65 ;  /* 0x000000478d417226 */ /* 0x000fe40000000641 */
[-C--:B------:R-:W-:Y:S01]  /*67a0*/  IDP.4A.S8.S8 R64, R139, R67.reuse, R64 ;  /* 0x000000438b407226 */ /* 0x080fe20000000640 */
[----:B------:R-:W1:Y:S01]  /*67b0*/  LDS.128 R68, [R132+0x1e10] ;  /* 0x001e100084447984 */ /* 0x000e620000000c00 */
[----:B------:R-:W-:-:S02]  /*67c0*/  IDP.4A.S8.S8 R65, R142, R67, R65 ;  /* 0x000000438e417226 */ /* 0x000fc40000000641 */
[-C--:B------:R-:W-:Y:S01]  /*67d0*/  FMUL R67, R137, R246.reuse ;  /* 0x000000f689437220 */ /* 0x080fe20000400000 */
[----:B------:R-:W-:Y:S01]  /*67e0*/  FMUL R246, R144, R246 ;  /* 0x000000f690f67220 */ /* 0x000fe20000400000 */
[----:B------:R-:W-:Y:S02]  /*67f0*/  I2FP.F32.S32 R64, R64 ;  /* 0x0000004000407245 */ /* 0x000fe40000201400 */
[----:B------:R-:W-:-:S03]  /*6800*/  I2FP.F32.S32 R65, R65 ;  /* 0x0000004100417245 */ /* 0x000fc60000201400 */
[----:B------:R-:W-:Y:S02]  /*6810*/  FFMA R64, R66, R64, R67 ;  /* 0x0000004042407223 */ /* 0x000fe40000000043 */
[----:B------:R-:W-:Y:S02]  /*6820*/  FFMA R65, R245, R65, R246 ;  /* 0x00000041f5417223 */ /* 0x000fe400000000f6 */
[----:B------:R-:W-:Y:S02]  /*6830*/  FADD R28, R64, R28 ;  /* 0x0000001c401c7221 */ /* 0x000fe40000000000 */
[----:B------:R-:W-:Y:S01]  /*6840*/  FADD R76, R65, R76 ;  /* 0x0000004c414c7221 */ /* 0x000fe20000000000 */
[--C-:B---3--:R-:W-:Y:S02]  /*6850*/  HADD2.F32 R65, -RZ, R127.reuse.H0_H0 ;  /* 0x2000007fff417230 */ /* 0x108fe40000004100 */
[----:B------:R-:W-:-:S03]  /*6860*/  HADD2.F32 R127, -RZ, R127.H1_H1 ;  /* 0x3000007fff7f7230 */ /* 0x000fc60000004100 */
[-C--:B------:R-:W-:Y:S01]  /*6870*/  FMUL R106, R106, R65.reuse ;  /* 0x000000416a6a7220 */ /* 0x080fe20000400000 */
[-C--:B------:R-:W-:Y:S01]  /*6880*/  FMUL R108, R108, R65.reuse ;  /* 0x000000416c6c7220 */ /* 0x080fe20000400000 */
[-C--:B------:R-:W-:Y:S01]  /*6890*/  FMUL R138, R138, R65.reuse ;  /* 0x000000418a8a7220 */ /* 0x080fe20000400000 */
[----:B------:R-:W-:Y:S01]  /*68a0*/  FMUL R143, R143, R65 ;  /* 0x000000418f8f7220 */ /* 0x000fe20000400000 */
[-C--:B------:R-:W-:Y:S01]  /*68b0*/  FMUL R107, R107, R127.reuse ;  /* 0x0000007f6b6b7220 */ /* 0x080fe20000400000 */
[-C--:B------:R-:W-:Y:S01]  /*68c0*/  FMUL R137, R137, R127.reuse ;  /* 0x0000007f89897220 */ /* 0x080fe20000400000 */
[----:B------:R-:W-:Y:S01]  /*68d0*/  FMUL R144, R144, R127 ;  /* 0x0000007f90907220 */ /* 0x000fe20000400000 */
[-C--:B0-----:R-:W-:Y:S02]  /*68e0*/  IDP.4A.S8.S8 R123, R123, R60.reuse, RZ ;  /* 0x0000003c7b7b7226 */ /* 0x081fe400000006ff */
[-C--:B------:R-:W-:Y:S02]  /*68f0*/  IDP.4A.S8.S8 R105, R105, R60.reuse, RZ ;  /* 0x0000003c69697226 */ /* 0x080fe400000006ff */
[----:B------:R-:W-:-:S02]  /*6900*/  IDP.4A.S8.S8 R104, R104, R60, RZ ;  /* 0x0000003c68687226 */ /* 0x000fc400000006ff */
[----:B------:R-:W-:Y:S02]  /*6910*/  IDP.4A.S8.S8 R60, R116, R60, RZ ;  /* 0x0000003c743c7226 */ /* 0x000fe400000006ff */
        /* <DEDUP_REMOVED lines=8> */
[----:B------:R-:W-:Y:S01]  /*69a0*/  FMUL R61, R102, R127 ;  /* 0x0000007f663d7220 */ /* 0x000fe20000400000 */
        /* <DEDUP_REMOVED lines=18> */
[-C--:B------:R-:W-:Y:S01]  /*6ad0*/  IDP.4A.S8.S8 R134, R139, R71.reuse, R134 ;  /* 0x000000478b867226 */ /* 0x080fe20000000686 */
[----:B------:R-:W-:Y:S01]  /*6ae0*/  I2FP.F32.S32 R60, R60 ;  /* 0x0000003c003c7245 */ /* 0x000fe20000201400 */
[----:B------:R-:W-:Y:S01]  /*6af0*/  IDP.4A.S8.S8 R70, R142, R71, R70 ;  /* 0x000000478e467226 */ /* 0x000fe20000000646 */
[----:B------:R-:W-:Y:S02]  /*6b00*/  I2FP.F32.S32 R112, R112 ;  /* 0x0000007000707245 */ /* 0x000fe40000201400 */
[----:B------:R-:W-:Y:S01]  /*6b10*/  I2FP.F32.S32 R134, R134 ;  /* 0x0000008600867245 */ /* 0x000fe20000201400 */
[----:B------:R-:W-:Y:S01]  /*6b20*/  FFMA R60, R106, R60, R107 ;  /* 0x0000003c6a3c7223 */ /* 0x000fe2000000006b */
[----:B------:R-:W-:Y:S01]  /*6b30*/  I2FP.F32.S32 R70, R70 ;  /* 0x0000004600467245 */ /* 0x000fe20000201400 */
[----:B------:R-:W-:-:S02]  /*6b40*/  FFMA R61, R108, R112, R61 ;  /* 0x000000706c3d7223 */ /* 0x000fc4000000003d */
[----:B------:R-:W-:Y:S01]  /*6b50*/  FFMA R134, R138, R134, R137 ;  /* 0x000000868a867223 */ /* 0x000fe20000000089 */
[----:B------:R-:W-:Y:S01]  /*6b60*/  FADD R55, R60, R55 ;  /* 0x000000373c377221 */ /* 0x000fe20000000000 */
[----:B------:R-:W-:Y:S01]  /*6b70*/  FFMA R70, R143, R70, R144 ;  /* 0x000000468f467223 */ /* 0x000fe20000000090 */
[----:B------:R-:W-:Y:S01]  /*6b80*/  FADD R42, R61, R42 ;  /* 0x0000002a3d2a7221 */ /* 0x000fe20000000000 */
[----:B------:R-:W-:Y:S02]  /*6b90*/  FADD R27, R134, R27 ;  /* 0x0000001b861b7221 */ /* 0x000fe40000000000 */
[----:B------:R-:W-:Y:S01]  /*6ba0*/  FADD R13, R70, R13 ;  /* 0x0000000d460d7221 */ /* 0x000fe20000000000 */
[----:B------:R-:W-:Y:S06]  /*6bb0*/  @!P0 BRA `(.L_x_43) ;  /* 0xffffffc000208947 */ /* 0x000fec000383ffff */
[----:B------:R-:W0:Y:S01]  /*6bc0*/  S2R R60, SR_TID.X ;  /* 0x00000000003c7919 */ /* 0x000e220000002100 */
[----:B------:R-:W2:Y:S04]  /*6bd0*/  LDG.E.CONSTANT R86, desc[UR14][R86.64+0x90] ;  /* 0x0000900e56567981 */ /* 0x000ea8000c1e9900 */
[----:B------:R-:W3:Y:S01]  /*6be0*/  LDG.E.CONSTANT R85, desc[UR14][R84.64+0x90] ;  /* 0x0000900e54557981 */ /* 0x000ee2000c1e9900 */
[----:B0-----:R-:W-:-:S04]  /*6bf0*/  IADD3 R71, PT, PT, R60, 0x20, RZ ;  /* 0x000000203c477810 */ /* 0x001fc80007ffe0ff */
[----:B------:R-:W-:-:S04]  /*6c00*/  LEA.HI R71, R71, R88, RZ, 0x1d ;  /* 0x0000005847477211 */ /* 0x000fc800078fe8ff */
        /* <DEDUP_REMOVED lines=21> */
[-C--:B------:R-:W-:Y:S01]  /*6d60*/  IADD3 R101, PT, PT, R147, R71.reuse, RZ ;  /* 0x0000004793657210 */ /* 0x080fe20007ffe0ff */
[----:B------:R1:W3:Y:S02]  /*6d70*/  LDG.E.CONSTANT R108, desc[UR14][R66.64+0x4] ;  /* 0x0000040e426c7981 */ /* 0x0002e4000c1e9900 */
[--C-:B0-----:R-:W-:Y:S01]  /*6d80*/  IMAD.WIDE R62, R103, 0x24, R78.reuse ;  /* 0x00000024673e7825 */ /* 0x101fe200078e024e */
[-C--:B------:R-:W-:Y:S01]  /*6d90*/  IADD3 R103, PT, PT, R97, R71.reuse, RZ ;  /* 0x0000004761677210 */ /* 0x080fe20007ffe0ff */
[----:B------:R0:W3:Y:S02]  /*6da0*/  LDG.E.CONSTANT R110, desc[UR14][R68.64+0x4] ;  /* 0x0000040e446e7981 */ /* 0x0000e4000c1e9900 */
        /* <DEDUP_REMOVED lines=8> */
[----:B------:R1:W3:Y:S01]  /*6e30*/  LDG.E.CONSTANT R116, desc[UR14][R64.64+0x4] ;  /* 0x0000040e40747981 */ /* 0x0002e2000c1e9900 */
[----:B------:R-:W-:Y:S01]  /*6e40*/  IADD3 R71, PT, PT, R94, R71, RZ ;  /* 0x000000475e477210 */ /* 0x000fe20007ffe0ff */
[----:B0-----:R-:W-:-:S02]  /*6e50*/  IMAD.WIDE R68, R109, 0x24, R78 ;  /* 0x000000246d447825 */ /* 0x001fc400078e024e */
[----:B------:R0:W3:Y:S02]  /*6e60*/  LDG.E.CONSTANT R118, desc[UR14][R66.64+0x4] ;  /* 0x0000040e42767981 */ /* 0x0000e4000c1e9900 */
[--C-:B-1----:R-:W-:Y:S02]  /*6e70*/  IMAD.WIDE R60, R101, 0x24, R78.reuse ;  /* 0x00000024653c7825 */ /* 0x102fe400078e024e */
[----:B------:R1:W3:Y:S02]  /*6e80*/  LDG.E.CONSTANT R120, desc[UR14][R68.64+0x4] ;  /* 0x0000040e44787981 */ /* 0x0002e4000c1e9900 */
[--C-:B------:R-:W-:Y:S02]  /*6e90*/  IMAD.WIDE R62, R103, 0x24, R78.reuse ;  /* 0x00000024673e7825 */ /* 0x100fe400078e024e */
[----:B------:R-:W3:Y:S02]  /*6ea0*/  LDG.E.CONSTANT R60, desc[UR14][R60.64+0x4] ;  /* 0x0000040e3c3c7981 */ /* 0x000ee4000c1e9900 */
[----:B------:R-:W-:-:S02]  /*6eb0*/  IMAD.WIDE R64, R105, 0x24, R78 ;  /* 0x0000002469407825 */ /* 0x000fc400078e024e */
[----:B------:R-:W3:Y:S02]  /*6ec0*/  LDG.E.CONSTANT R62, desc[UR14][R62.64+0x4] ;  /* 0x0000040e3e3e7981 */ /* 0x000ee4000c1e9900 */
[--C-:B0-----:R-:W-:Y:S02]  /*6ed0*/  IMAD.WIDE R66, R107, 0x24, R78.reuse ;  /* 0x000000246b427825 */ /* 0x101fe400078e024e */
        /* <DEDUP_REMOVED lines=24> */
.L_x_44:
[----:B------:R-:W-:Y:S02]  /*7060*/  USHF.L.U32 UR7, UR6, 0x1, URZ ;  /* 0x0000000106077899 */ /* 0x000fe400080006ff */
[----:B------:R-:W-:Y:S01]  /*7070*/  IADD3 R69, PT, PT, R89, UR6, RZ ;  /* 0x0000000659457c10 */ /* 0x000fe2000fffe0ff */
[----:B------:R-:W-:Y:S02]  /*7080*/  UISETP.GE.U32.AND UP0, UPT, UR6, 0x1c, UPT ;  /* 0x0000001c0600788c */ /* 0x000fe4000bf06070 */
[----:B------:R-:W-:Y:S01]  /*7090*/  ULOP3.LUT UR11, UR7, 0x18, URZ, 0xc0, !UPT ;  /* 0x00000018070b7892 */ /* 0x000fe2000f8ec0ff */
[----:B------:R-:W-:Y:S01]  /*70a0*/  LEA R69, R69, UR13, 0x2 ;  /* 0x0000000d45457c11 */ /* 0x000fe2000f8e10ff */
[----:B------:R-:W-:-:S04]  /*70b0*/  UIADD3 UR7, UPT, UPT, UR7, 0x4, -UR6 ;  /* 0x0000000407077890 */ /* 0x000fc8000fffe806 */
[----:B------:R-:W-:Y:S01]  /*70c0*/  IADD3 R126, PT, PT, R90, UR11, RZ ;  /* 0x0000000b5a7e7c10 */ /* 0x000fe2000fffe0ff */
[----:B------:R-:W1:Y:S01]  /*70d0*/  LDS R84, [R69+-0x3180] ;  /* 0xffce800045547984 */ /* 0x000e620000000800 */
[----:B------:R-:W-:Y:S02]  /*70e0*/  USHF.R.U32.HI UR11, URZ, 0x2, UR6 ;  /* 0x00000002ff0b7899 */ /* 0x000fe40008011606 */
[----:B------:R-:W-:Y:S01]  /*70f0*/  LEA R126, R126, UR9, 0x2 ;  /* 0x000000097e7e7c11 */ /* 0x000fe2000f8e10ff */
[----:B------:R-:W2:Y:S01]  /*7100*/  LDS R101, [R69+-0x3178] ;  /* 0xffce880045657984 */ /* 0x000ea20000000800 */
[----:B------:R-:W-:Y:S02]  /*7110*/  ULOP3.LUT UR12, UR11, 0x3, URZ, 0xc0, !UPT ;  /* 0x000000030b0c7892 */ /* 0x000fe4000f8ec0ff */
[----:B0-----:R-:W-:Y:S01]  /*7120*/  IADD3 R68, PT, PT, R82, UR11, RZ ;  /* 0x0000000b52447c10 */ /* 0x001fe2000fffe0ff */
[----:B------:R-:W0:Y:S01]  /*7130*/  LDS R102, [R69+-0x3174] ;  /* 0xffce8c0045667984 */ /* 0x000e220000000800 */
[----:B------:R-:W-:-:S02]  /*7140*/  UMOV UR6, UR7 ;  /* 0x0000000700067c82 */ /* 0x000fc40008000000 */
[----:B------:R-:W-:Y:S01]  /*7150*/  IADD3 R121, PT, PT, R91, UR12, RZ ;  /* 0x0000000c5b797c10 */ /* 0x000fe2000fffe0ff */
[----:B------:R-:W3:Y:S01]  /*7160*/  LDS R103, [R69+-0x2100] ;  /* 0xffdf000045677984 */ /* 0x000ee20000000800 */
[----:B------:R-:W-:Y:S02]  /*7170*/  LEA R85, R68, UR10, 0x2 ;  /* 0x0000000a44557c11 */ /* 0x000fe4000f8e10ff */
[----:B------:R-:W-:Y:S01]  /*7180*/  IADD3 R68, PT, PT, R81, UR11, RZ ;  /* 0x0000000b51447c10 */ /* 0x000fe2000fffe0ff */
[----:B------:R-:W4:Y:S01]  /*7190*/  LDS.128 R60, [R126] ;  /* 0x000000007e3c7984 */ /* 0x000f220000000c00 */
[----:B------:R-:W-:Y:S02]  /*71a0*/  LEA R121, R121, UR8, 0x2 ;  /* 0x0000000879797c11 */ /* 0x000fe4000f8e10ff */
[----:B------:R-:W-:Y:S01]  /*71b0*/  LEA R87, R68, UR10, 0x2 ;  /* 0x0000000a44577c11 */ /* 0x000fe2000f8e10ff */
[----:B------:R-:W5:Y:S04]  /*71c0*/  LDS R86, [R69+-0x317c] ;  /* 0xffce840045567984 */ /* 0x000f680000000800 */
[----:B------:R-:W5:Y:S04]  /*71d0*/  LDS.128 R64, [R126+0x10] ;  /* 0x000010007e407984 */ /* 0x000f680000000c00 */
[----:B------:R-:W5:Y:S04]  /*71e0*/  LDS R104, [R69+-0x20fc] ;  /* 0xffdf040045687984 */ /* 0x000f680000000800 */
[----:B------:R-:W5:Y:S04]  /*71f0*/  LDS R107, [R69+-0x20f8] ;  /* 0xffdf0800456b7984 */ /* 0x000f680000000800 */
[----:B------:R-:W5:Y:S04]  /*7200*/  LDS R119, [R69+-0x20f4] ;  /* 0xffdf0c0045777984 */ /* 0x000f680000000800 */
[----:B------:R-:W5:Y:S01]  /*7210*/  LDS R85, [R85] ;  /* 0x0000000055557984 */ /* 0x000f620000000800 */
[----:B-1----:R-:W-:-:S02]  /*7220*/  LOP3.LUT R118, R84, 0xf0f0f0f, RZ, 0xc0, !PT ;  /* 0x0f0f0f0f54767812 */ /* 0x002fc400078ec0ff */
[----:B------:R-:W-:Y:S01]  /*7230*/  SHF.R.U32.HI R106, RZ, 0x4, R84 ;  /* 0x00000004ff6a7819 */ /* 0x000fe20000011654 */
[----:B------:R-:W1:Y:S01]  /*7240*/  LDS R140, [R121] ;  /* 0x00000000798c7984 */ /* 0x000e620000000800 */
[----:B--2---:R-:W-:Y:S02]  /*7250*/  LOP3.LUT R113, R101, 0xf0f0f0f, RZ, 0xc0, !PT ;  /* 0x0f0f0f0f65717812 */ /* 0x004fe400078ec0ff */
[----:B------:R-:W-:Y:S01]  /*7260*/  SHF.R.U32.HI R110, RZ, 0x4, R101 ;  /* 0x00000004ff6e7819 */ /* 0x000fe20000011665 */
[----:B------:R-:W-:Y:S01]  /*7270*/  LDS R87, [R87] ;  /* 0x0000000057577984 */ /* 0x000fe20000000800 */
[----:B0-----:R-:W-:Y:S02]  /*7280*/  LOP3.LUT R108, R102, 0xf0f0f0f, RZ, 0xc0, !PT ;  /* 0x0f0f0f0f666c7812 */ /* 0x001fe400078ec0ff */
[----:B------:R-:W-:Y:S01]  /*7290*/  SHF.R.U32.HI R105, RZ, 0x4, R102 ;  /* 0x00000004ff697819 */ /* 0x000fe20000011666 */
[----:B------:R-:W-:Y:S01]  /*72a0*/  LDS R111, [R69+-0x1080] ;  /* 0xffef8000456f7984 */ /* 0x000fe20000000800 */
[----:B------:R-:W-:-:S02]  /*72b0*/  LOP3.LUT R106, R106, 0xf0f0f0f, RZ, 0xc0, !PT ;  /* 0x0f0f0f0f6a6a7812 */ /* 0x000fc400078ec0ff */
[----:B---3--:R-:W-:Y:S01]  /*72c0*/  LOP3.LUT R102, R103, 0xf0f0f0f, RZ, 0xc0, !PT ;  /* 0x0f0f0f0f67667812 */ /* 0x008fe200078ec0ff */
[----:B----4-:R-:W-:Y:S01]  /*72d0*/  IDP.4A.S8.S8 R101, R118, R60, RZ ;  /* 0x0000003c76657226 */ /* 0x010fe200000006ff */
[----:B------:R-:W-:Y:S01]  /*72e0*/  SHF.R.U32.HI R84, RZ, 0x4, R103 ;  /* 0x00000004ff547819 */ /* 0x000fe20000011667 */
[----:B------:R-:W0:Y:S01]  /*72f0*/  LDS R68, [R69] ;  /* 0x0000000045447984 */ /* 0x000e220000000800 */
[----:B------:R-:W-:Y:S02]  /*7300*/  LOP3.LUT R110, R110, 0xf0f0f0f, RZ, 0xc0, !PT ;  /* 0x0f0f0f0f6e6e7812 */ /* 0x000fe400078ec0ff */
[----:B-----5:R-:W-:Y:S01]  /*7310*/  LOP3.LUT R117, R86, 0xf0f0f0f, RZ, 0xc0, !PT ;  /* 0x0f0f0f0f56757812 */ /* 0x020fe200078ec0ff */
[----:B------:R-:W-:Y:S01]  /*7320*/  LDS R71, [R69+0x4] ;  /* 0x0000040045477984 */ /* 0x000fe20000000800 */
[----:B------:R-:W-:Y:S01]  /*7330*/  SHF.R.U32.HI R115, RZ, 0x4, R86 ;  /* 0x00000004ff737819 */ /* 0x000fe20000011656 */
[----:B------:R-:W-:Y:S01]  /*7340*/  IDP.4A.S8.S8 R86, R106, R64, R101 ;  /* 0x000000406a567226 */ /* 0x000fe20000000665 */
[----:B------:R-:W-:Y:S01]  /*7350*/  LOP3.LUT R84, R84, 0xf0f0f0f, RZ, 0xc0, !PT ;  /* 0x0f0f0f0f54547812 */ /* 0x000fe200078ec0ff */
[----:B------:R-:W-:Y:S01]  /*7360*/  IDP.4A.S8.S8 R101, R102, R60, RZ ;  /* 0x0000003c66657226 */ /* 0x000fe200000006ff */
[----:B------:R-:W-:Y:S01]  /*7370*/  LOP3.LUT R115, R115, 0xf0f0f0f, RZ, 0xc0, !PT ;  /* 0x0f0f0f0f73737812 */ /* 0x000fe200078ec0ff */
[----:B------:R-:W-:Y:S01]  /*7380*/  IDP.4A.S8.S8 R86, R117, R61, R86 ;  /* 0x0000003d75567226 */ /* 0x000fe20000000656 */
        /* <DEDUP_REMOVED lines=9> */
[----:B------:R-:W-:Y:S01]  /*7420*/  LDS R70, [R69+-0x107c] ;  /* 0xffef840045467984 */ /* 0x000fe20000000800 */
        /* <DEDUP_REMOVED lines=8> */
[----:B------:R-:W-:Y:S01]  /*74b0*/  LOP3.LUT R104, R122, 0xf0f0f0f, RZ, 0xc0, !PT ;  /* 0x0f0f0f0f7a687812 */ /* 0x000fe200078ec0ff */
[----:B------:R-:W-:Y:S01]  /*74c0*/  HADD2.F32 R101, -RZ, R85.H0_H0 ;  /* 0x20000055ff657230 */ /* 0x000fe20000004100 */
[----:B------:R-:W2:Y:S01]  /*74d0*/  LDS R127, [R69+-0x1078] ;  /* 0xffef8800457f7984 */ /* 0x000ea20000000800 */
[----:B------:R-:W-:-:S02]  /*74e0*/  IDP.4A.S8.S8 R120, R109, R66, R119 ;  /* 0x000000426d787226 */ /* 0x000fc40000000677 */
[--C-:B-1----:R-:W-:Y:S01]  /*74f0*/  HADD2.F32 R139, -RZ, R140.reuse.H0_H0 ;  /* 0x2000008cff8b7230 */ /* 0x102fe20000004100 */
[----:B------:R-:W1:Y:S01]  /*7500*/  LDS R131, [R69+-0x1074] ;  /* 0xffef8c0045837984 */ /* 0x000e620000000800 */
[----:B------:R-:W-:Y:S02]  /*7510*/  IDP.4A.S8.S8 R86, R105, R67, R86 ;  /* 0x0000004369567226 */ /* 0x000fe40000000656 */
[----:B------:R-:W-:Y:S02]  /*7520*/  HADD2.F32 R85, -RZ, R85.H1_H1 ;  /* 0x30000055ff557230 */ /* 0x000fe40000004100 */
[----:B------:R-:W-:Y:S01]  /*7530*/  FMUL R141, R101, R139 ;  /* 0x0000008b658d7220 */ /* 0x000fe20000400000 */
[----:B------:R-:W-:Y:S01]  /*7540*/  HADD2.F32 R140, -RZ, R140.H1_H1 ;  /* 0x3000008cff8c7230 */ /* 0x000fe20000004100 */
[----:B------:R-:W-:Y:S01]  /*7550*/  I2FP.F32.S32 R119, R86 ;  /* 0x0000005600777245 */ /* 0x000fe20000201400 */
[----:B------:R-:W-:Y:S01]  /*7560*/  IDP.4A.S8.S8 R120, R107, R63, R120 ;  /* 0x0000003f6b787226 */ /* 0x000fe20000000678 */
[----:B0-----:R-:W-:Y:S01]  /*7570*/  SHF.R.U32.HI R122, RZ, 0x4, R68 ;  /* 0x00000004ff7a7819 */ /* 0x001fe20000011644 */
[----:B------:R-:W-:-:S02]  /*7580*/  HADD2.F32 R103, -RZ, R87.H0_H0 ;  /* 0x20000057ff677230 */ /* 0x000fc40000004100 */
[----:B------:R-:W-:Y:S01]  /*7590*/  FMUL R86, R85, R140 ;  /* 0x0000008c55567220 */ /* 0x000fe20000400000 */
[----:B------:R-:W-:Y:S02]  /*75a0*/  IDP.4A.S8.S8 R120, R104, R67, R120 ;  /* 0x0000004368787226 */ /* 0x000fe40000000678 */
[----:B------:R-:W-:Y:S02]  /*75b0*/  HADD2.F32 R87, -RZ, R87.H1_H1 ;  /* 0x30000057ff577230 */ /* 0x000fe40000004100 */
[----:B------:R-:W-:Y:S01]  /*75c0*/  FFMA R141, R141, R119, R86 ;  /* 0x000000778d8d7223 */ /* 0x000fe20000000056 */
[----:B------:R-:W-:Y:S01]  /*75d0*/  FMUL R142, R139, R103 ;  /* 0x000000678b8e7220 */ /* 0x000fe20000400000 */
[----:B------:R-:W-:Y:S01]  /*75e0*/  I2FP.F32.S32 R120, R120 ;  /* 0x0000007800787245 */ /* 0x000fe20000201400 */
[----:B------:R-:W-:Y:S01]  /*75f0*/  FMUL R119, R140, R87 ;  /* 0x000000578c777220 */ /* 0x000fe20000400000 */
[----:B------:R-:W-:Y:S01]  /*7600*/  LOP3.LUT R86, R111, 0xf0f0f0f, RZ, 0xc0, !PT ;  /* 0x0f0f0f0f6f567812 */ /* 0x000fe200078ec0ff */
[----:B------:R-:W-:-:S02]  /*7610*/  FADD R54, R141, R54 ;  /* 0x000000368d367221 */ /* 0x000fc40000000000 */
[----:B------:R-:W-:Y:S01]  /*7620*/  FFMA R142, R142, R120, R119 ;  /* 0x000000788e8e7223 */ /* 0x000fe20000000077 */
[----:B------:R-:W-:Y:S02]  /*7630*/  IADD3 R119, PT, PT, R80, UR11, RZ ;  /* 0x0000000b50777c10 */ /* 0x000fe4000fffe0ff */
[----:B------:R-:W-:Y:S01]  /*7640*/  SHF.R.U32.HI R120, RZ, 0x4, R111 ;  /* 0x00000004ff787819 */ /* 0x000fe2000001166f */
[----:B------:R-:W-:Y:S01]  /*7650*/  FADD R41, R142, R41 ;  /* 0x000000298e297221 */ /* 0x000fe20000000000 */
[----:B------:R-:W-:Y:S02]  /*7660*/  LOP3.LUT R111, R68, 0xf0f0f0f, RZ, 0xc0, !PT ;  /* 0x0f0f0f0f446f7812 */ /* 0x000fe400078ec0ff */
[----:B------:R-:W-:Y:S01]  /*7670*/  LEA R128, R119, UR10, 0x2 ;  /* 0x0000000a77807c11 */ /* 0x000fe2000f8e10ff */
[----:B------:R-:W0:Y:S01]  /*7680*/  LDS R68, [R69+0x8] ;  /* 0x0000080045447984 */ /* 0x000e220000000800 */
[----:B------:R-:W-:Y:S01]  /*7690*/  LOP3.LUT R119, R120, 0xf0f0f0f, RZ, 0xc0, !PT ;  /* 0x0f0f0f0f78777812 */ /* 0x000fe200078ec0ff */
[-C--:B------:R-:W-:Y:S01]  /*76a0*/  IDP.4A.S8.S8 R123, R111, R60.reuse, RZ ;  /* 0x0000003c6f7b7226 */ /* 0x080fe200000006ff */
[----:B------:R-:W-:Y:S01]  /*76b0*/  LOP3.LUT R120, R122, 0xf0f0f0f, RZ, 0xc0, !PT ;  /* 0x0f0f0f0f7a787812 */ /* 0x000fe200078ec0ff */
[----:B------:R-:W-:Y:S01]  /*76c0*/  IDP.4A.S8.S8 R122, R86, R60, RZ ;  /* 0x0000003c567a7226 */ /* 0x000fe200000006ff */
[----:B------:R-:W3:Y:S01]  /*76d0*/  LDS R69, [R69+0xc] ;  /* 0x00000c0045457984 */ /* 0x000ee20000000800 */
[----:B--2---:R-:W-:-:S02]  /*76e0*/  LOP3.LUT R130, R127, 0xf0f0f0f, RZ, 0xc0, !PT ;  /* 0x0f0f0f0f7f827812 */ /* 0x004fc400078ec0ff */
[-C--:B------:R-:W-:Y:S01]  /*76f0*/  IDP.4A.S8.S8 R124, R119, R64.reuse, R122 ;  /* 0x00000040777c7226 */ /* 0x080fe2000000067a */
[----:B------:R-:W-:Y:S01]  /*7700*/  LOP3.LUT R122, R71, 0xf0f0f0f, RZ, 0xc0, !PT ;  /* 0x0f0f0f0f477a7812 */ /* 0x000fe200078ec0ff */
[----:B------:R-:W-:Y:S01]  /*7710*/  IDP.4A.S8.S8 R125, R120, R64, R123 ;  /* 0x00000040787d7226 */ /* 0x000fe2000000067b */
[----:B------:R2:W4:Y:S01]  /*7720*/  LDS R60, [R128] ;  /* 0x00000000803c7984 */ /* 0x0005220000000800 */
[----:B------:R-:W-:Y:S02]  /*7730*/  LOP3.LUT R123, R70, 0xf0f0f0f, RZ, 0xc0, !PT ;  /* 0x0f0f0f0f467b7812 */ /* 0x000fe400078ec0ff */
[-C--:B------:R-:W-:Y:S01]  /*7740*/  IDP.4A.S8.S8 R129, R122, R61.reuse, R125 ;  /* 0x0000003d7a817226 */ /* 0x080fe2000000067d */
[----:B------:R-:W-:Y:S02]  /*7750*/  SHF.R.U32.HI R125, RZ, 0x4, R70 ;  /* 0x00000004ff7d7819 */ /* 0x000fe40000011646 */
[----:B------:R-:W-:Y:S01]  /*7760*/  IDP.4A.S8.S8 R64, R123, R61, R124 ;  /* 0x0000003d7b407226 */ /* 0x000fe2000000067c */
[----:B------:R-:W-:-:S02]  /*7770*/  SHF.R.U32.HI R124, RZ, 0x4, R71 ;  /* 0x00000004ff7c7819 */ /* 0x000fc40000011647 */
[----:B------:R-:W-:Y:S02]  /*7780*/  LOP3.LUT R125, R125, 0xf0f0f0f, RZ, 0xc0, !PT ;  /* 0x0f0f0f0f7d7d7812 */ /* 0x000fe400078ec0ff */
[----:B--2---:R-:W-:Y:S02]  /*7790*/  SHF.R.U32.HI R128, RZ, 0x4, R127 ;  /* 0x00000004ff807819 */ /* 0x004fe4000001167f */
[----:B-1----:R-:W-:Y:S01]  /*77a0*/  LOP3.LUT R127, R131, 0xf0f0f0f, RZ, 0xc0, !PT ;  /* 0x0f0f0f0f837f7812 */ /* 0x002fe200078ec0ff */
[----:B------:R-:W-:Y:S01]  /*77b0*/  IDP.4A.S8.S8 R61, R125, R65, R64 ;  /* 0x000000417d3d7226 */ /* 0x000fe20000000640 */
[----:B------:R-:W-:Y:S02]  /*77c0*/  IADD3 R64, PT, PT, R77, UR11, RZ ;  /* 0x0000000b4d407c10 */ /* 0x000fe4000fffe0ff */
[----:B------:R-:W-:Y:S01]  /*77d0*/  LOP3.LUT R128, R128, 0xf0f0f0f, RZ, 0xc0, !PT ;  /* 0x0f0f0f0f80807812 */ /* 0x000fe200078ec0ff */
[----:B------:R-:W-:Y:S01]  /*77e0*/  IDP.4A.S8.S8 R61, R130, R62, R61 ;  /* 0x0000003e823d7226 */ /* 0x000fe2000000063d */
[----:B------:R-:W-:-:S02]  /*77f0*/  LEA R138, R64, UR10, 0x2 ;  /* 0x0000000a408a7c11 */ /* 0x000fc4000f8e10ff */
[----:B------:R-:W-:Y:S01]  /*7800*/  SHF.R.U32.HI R133, RZ, 0x4, R131 ;  /* 0x00000004ff857819 */ /* 0x000fe20000011683 */
[----:B------:R-:W-:Y:S01]  /*7810*/  IDP.4A.S8.S8 R64, R128, R66, R61 ;  /* 0x0000004280407226 */ /* 0x000fe2000000063d */
[----:B------:R-:W-:Y:S02]  /*7820*/  LOP3.LUT R124, R124, 0xf0f0f0f, RZ, 0xc0, !PT ;  /* 0x0f0f0f0f7c7c7812 */ /* 0x000fe400078ec0ff */
[----:B------:R-:W1:Y:S01]  /*7830*/  LDS R138, [R138] ;  /* 0x000000008a8a7984 */ /* 0x000e620000000800 */
[----:B------:R-:W-:Y:S01]  /*7840*/  LOP3.LUT R133, R133, 0xf0f0f0f, RZ, 0xc0, !PT ;  /* 0x0f0f0f0f85857812 */ /* 0x000fe200078ec0ff */
[----:B------:R-:W-:Y:S02]  /*7850*/  IDP.4A.S8.S8 R64, R127, R63, R64 ;  /* 0x0000003f7f407226 */ /* 0x000fe40000000640 */
[----:B------:R-:W-:Y:S01]  /*7860*/  IDP.4A.S8.S8 R65, R124, R65, R129 ;  /* 0x000000417c417226 */ /* 0x000fe20000000681 */
[----:B0-----:R-:W-:Y:S01]  /*7870*/  LOP3.LUT R129, R68, 0xf0f0f0f, RZ, 0xc0, !PT ;  /* 0x0f0f0f0f44817812 */ /* 0x001fe200078ec0ff */
[----:B------:R-:W-:Y:S01]  /*7880*/  IDP.4A.S8.S8 R64, R133, R67, R64 ;  /* 0x0000004385407226 */ /* 0x000fe20000000640 */
[----:B------:R-:W-:-:S02]  /*7890*/  SHF.R.U32.HI R134, RZ, 0x4, R68 ;  /* 0x00000004ff867819 */ /* 0x000fc40000011644 */
[----:B---3--:R-:W-:Y:S01]  /*78a0*/  LOP3.LUT R135, R69, 0xf0f0f0f, RZ, 0xc0, !PT ;  /* 0x0f0f0f0f45877812 */ /* 0x008fe200078ec0ff */
[----:B------:R-:W-:Y:S01]  /*78b0*/  IDP.4A.S8.S8 R61, R129, R62, R65 ;  /* 0x0000003e813d7226 */ /* 0x000fe20000000641 */
[----:B------:R-:W-:Y:S02]  /*78c0*/  LOP3.LUT R134, R134, 0xf0f0f0f, RZ, 0xc0, !PT ;  /* 0x0f0f0f0f86867812 */ /* 0x000fe400078ec0ff */
[----:B------:R-:W-:Y:S01]  /*78d0*/  SHF.R.U32.HI R136, RZ, 0x4, R69 ;  /* 0x00000004ff887819 */ /* 0x000fe20000011645 */
[--C-:B----4-:R-:W-:Y:S01]  /*78e0*/  HADD2.F32 R132, -RZ, R60.reuse.H0_H0 ;  /* 0x2000003cff847230 */ /* 0x110fe20000004100 */
[----:B------:R-:W0:Y:S01]  /*78f0*/  LDS.128 R68, [R126+0x200] ;  /* 0x000200007e447984 */ /* 0x000e220000000c00 */
[----:B------:R-:W-:Y:S01]  /*7900*/  HADD2.F32 R131, -RZ, R60.H1_H1 ;  /* 0x3000003cff837230 */ /* 0x000fe20000004100 */
[----:B------:R-:W-:Y:S01]  /*7910*/  I2FP.F32.S32 R60, R64 ;  /* 0x00000040003c7245 */ /* 0x000fe20000201400 */
[----:B------:R-:W-:Y:S02]  /*7920*/  IDP.4A.S8.S8 R66, R134, R66, R61 ;  /* 0x0000004286427226 */ /* 0x000fe4000000063d */
[----:B------:R-:W-:Y:S01]  /*7930*/  FMUL R64, R139, R132 ;  /* 0x000000848b407220 */ /* 0x000fe20000400000 */
[----:B------:R-:W-:Y:S01]  /*7940*/  LOP3.LUT R136, R136, 0xf0f0f0f, RZ, 0xc0, !PT ;  /* 0x0f0f0f0f88887812 */ /* 0x000fe200078ec0ff */
[----:B------:R-:W-:-:S04]  /*7950*/  FMUL R65, R140, R131 ;  /* 0x000000838c417220 */ /* 0x000fc80000400000 */
[----:B------:R-:W-:Y:S01]  /*7960*/  FFMA R64, R64, R60, R65 ;  /* 0x0000003c40407223 */ /* 0x000fe20000000041 */
[----:B------:R-:W-:Y:S02]  /*7970*/  IDP.4A.S8.S8 R65, R135, R63, R66 ;  /* 0x0000003f87417226 */ /* 0x000fe40000000642 */
[----:B------:R-:W2:Y:S01]  /*7980*/  LDS.128 R60, [R126+0x210] ;  /* 0x000210007e3c7984 */ /* 0x000ea20000000c00 */
[----:B------:R-:W-:Y:S01]  /*7990*/  FADD R26, R64, R26 ;  /* 0x0000001a401a7221 */ /* 0x000fe20000000000 */
[----:B------:R-:W-:-:S05]  /*79a0*/  IDP.4A.S8.S8 R67, R136, R67, R65 ;  /* 0x0000004388437226 */ /* 0x000fca0000000641 */
[----:B------:R-:W-:Y:S01]  /*79b0*/  I2FP.F32.S32 R66, R67 ;  /* 0x0000004300427245 */ /* 0x000fe20000201400 */
[--C-:B-1----:R-:W-:Y:S02]  /*79c0*/  HADD2.F32 R137, -RZ, R138.reuse.H0_H0 ;  /* 0x2000008aff897230 */ /* 0x102fe40000004100 */
[----:B------:R-:W-:-:S03]  /*79d0*/  HADD2.F32 R138, -RZ, R138.H1_H1 ;  /* 0x3000008aff8a7230 */ /* 0x000fc60000004100 */
[----:B------:R-:W-:Y:S02]  /*79e0*/  FMUL R139, R139, R137 ;  /* 0x000000898b8b7220 */ /* 0x000fe40000400000 */
[----:B------:R-:W-:-:S04]  /*79f0*/  FMUL R140, R140, R138 ;  /* 0x0000008a8c8c7220 */ /* 0x000fc80000400000 */
[----:B------:R-:W-:Y:S02]  /*7a00*/  FFMA R65, R139, R66, R140 ;  /* 0x000000428b417223 */ /* 0x000fe4000000008c */
[----:B------:R-:W1:Y:S02]  /*7a10*/  LDS R140, [R121+0x40] ;  /* 0x00004000798c7984 */ /* 0x000e640000000800 */
[----:B------:R-:W-:Y:S01]  /*7a20*/  FADD R12, R65, R12 ;  /* 0x0000000c410c7221 */ /* 0x000fe20000000000 */
[----:B0-----:R-:W-:-:S04]  /*7a30*/  IDP.4A.S8.S8 R67, R118, R68, RZ ;  /* 0x0000004476437226 */ /* 0x001fc800000006ff */
[----:B--2---:R-:W-:-:S04]  /*7a40*/  IDP.4A.S8.S8 R66, R106, R60, R67 ;  /* 0x0000003c6a427226 */ /* 0x004fc80000000643 */
[----:B------:R-:W-:-:S04]  /*7a50*/  IDP.4A.S8.S8 R66, R117, R69, R66 ;  /* 0x0000004575427226 */ /* 0x000fc80000000642 */
[----:B------:R-:W-:-:S04]  /*7a60*/  IDP.4A.S8.S8 R66, R115, R61, R66 ;  /* 0x0000003d73427226 */ /* 0x000fc80000000642 */
[----:B------:R-:W-:-:S04]  /*7a70*/  IDP.4A.S8.S8 R67, R113, R70, R66 ;  /* 0x0000004671437226 */ /* 0x000fc80000000642 */
[----:B------:R-:W-:-:S04]  /*7a80*/  IDP.4A.S8.S8 R67, R110, R62, R67 ;  /* 0x0000003e6e437226 */ /* 0x000fc80000000643 */
[----:B------:R-:W-:-:S04]  /*7a90*/  IDP.4A.S8.S8 R66, R108, R71, R67 ;  /* 0x000000476c427226 */ /* 0x000fc80000000643 */
[----:B------:R-:W-:Y:S02]  /*7aa0*/  IDP.4A.S8.S8 R66, R105, R63, R66 ;  /* 0x0000003f69427226 */ /* 0x000fe40000000642 */
[--C-:B-1----:R-:W-:Y:S02]  /*7ab0*/  HADD2.F32 R139, -RZ, R140.reuse.H0_H0 ;  /* 0x2000008cff8b7230 */ /* 0x102fe40000004100 */
[----:B------:R-:W-:Y:S01]  /*7ac0*/  HADD2.F32 R140, -RZ, R140.H1_H1 ;  /* 0x3000008cff8c7230 */ /* 0x000fe20000004100 */
[----:B------:R-:W-:Y:S02]  /*7ad0*/  I2FP.F32.S32 R66, R66 ;  /* 0x0000004200427245 */ /* 0x000fe40000201400 */
[-C--:B------:R-:W-:Y:S01]  /*7ae0*/  FMUL R64, R101, R139.reuse ;  /* 0x0000008b65407220 */ /* 0x080fe20000400000 */
[----:B------:R-:W-:Y:S01]  /*7af0*/  FMUL R141, R103, R139 ;  /* 0x0000008b678d7220 */ /* 0x000fe20000400000 */
[----:B------:R-:W-:-:S04]  /*7b00*/  FMUL R67, R85, R140 ;  /* 0x0000008c55437220 */ /* 0x000fc80000400000 */
[----:B------:R-:W-:Y:S01]  /*7b10*/  FFMA R64, R64, R66, R67 ;  /* 0x0000004240407223 */ /* 0x000fe20000000043 */
[----:B------:R-:W-:-:S03]  /*7b20*/  IDP.4A.S8.S8 R67, R102, R68, RZ ;  /* 0x0000004466437226 */ /* 0x000fc600000006ff */
[----:B------:R-:W-:Y:S01]  /*7b30*/  FADD R53, R64, R53 ;  /* 0x0000003540357221 */ /* 0x000fe20000000000 */
[----:B------:R-:W-:-:S04]  /*7b40*/  IDP.4A.S8.S8 R67, R84, R60, R67 ;  /* 0x0000003c54437226 */ /* 0x000fc80000000643 */
[----:B------:R-:W-:-:S04]  /*7b50*/  IDP.4A.S8.S8 R67, R116, R69, R67 ;  /* 0x0000004574437226 */ /* 0x000fc80000000643 */
[----:B------:R-:W-:-:S04]  /*7b60*/  IDP.4A.S8.S8 R67, R114, R61, R67 ;  /* 0x0000003d72437226 */ /* 0x000fc80000000643 */
[----:B------:R-:W-:-:S04]  /*7b70*/  IDP.4A.S8.S8 R67, R112, R70, R67 ;  /* 0x0000004670437226 */ /* 0x000fc80000000643 */
[----:B------:R-:W-:Y:S02]  /*7b80*/  IDP.4A.S8.S8 R66, R109, R62, R67 ;  /* 0x0000003e6d427226 */ /* 0x000fe40000000643 */
[----:B------:R-:W-:Y:S02]  /*7b90*/  IDP.4A.S8.S8 R67, R111, R68, RZ ;  /* 0x000000446f437226 */ /* 0x000fe400000006ff */
[----:B------:R-:W-:Y:S02]  /*7ba0*/  IDP.4A.S8.S8 R66, R107, R71, R66 ;  /* 0x000000476b427226 */ /* 0x000fe40000000642 */
[----:B------:R-:W-:Y:S02]  /*7bb0*/  IDP.4A.S8.S8 R67, R120, R60, R67 ;  /* 0x0000003c78437226 */ /* 0x000fe40000000643 */
[----:B------:R-:W-:Y:S02]  /*7bc0*/  IDP.4A.S8.S8 R66, R104, R63, R66 ;  /* 0x0000003f68427226 */ /* 0x000fe40000000642 */
[----:B------:R-:W-:-:S03]  /*7bd0*/  IDP.4A.S8.S8 R67, R122, R69, R67 ;  /* 0x000000457a437226 */ /* 0x000fc60000000643 */
[----:B------:R-:W-:Y:S01]  /*7be0*/  I2FP.F32.S32 R65, R66 ;  /* 0x0000004200417245 */ /* 0x000fe20000201400 */
[----:B------:R-:W-:Y:S01]  /*7bf0*/  FMUL R66, R87, R140 ;  /* 0x0000008c57427220 */ /* 0x000fe20000400000 */
[----:B------:R-:W-:-:S03]  /*7c00*/  IDP.4A.S8.S8 R67, R124, R61, R67 ;  /* 0x0000003d7c437226 */ /* 0x000fc60000000643 */
[----:B------:R-:W-:Y:S01]  /*7c10*/  FFMA R141, R141, R65, R66 ;  /* 0x000000418d8d7223 */ /* 0x000fe20000000042 */
[----:B------:R-:W-:Y:S02]  /*7c20*/  IDP.4A.S8.S8 R65, R86, R68, RZ ;  /* 0x0000004456417226 */ /* 0x000fe400000006ff */
[----:B------:R-:W-:Y:S02]  /*7c30*/  IDP.4A.S8.S8 R67, R129, R70, R67 ;  /* 0x0000004681437226 */ /* 0x000fe40000000643 */
[----:B------:R-:W-:Y:S01]  /*7c40*/  FADD R40, R141, R40 ;  /* 0x000000288d287221 */ /* 0x000fe20000000000 */
[----:B------:R-:W-:-:S04]  /*7c50*/  IDP.4A.S8.S8 R66, R119, R60, R65 ;  /* 0x0000003c77427226 */ /* 0x000fc80000000641 */
[----:B------:R-:W-:-:S04]  /*7c60*/  IDP.4A.S8.S8 R66, R123, R69, R66 ;  /* 0x000000457b427226 */ /* 0x000fc80000000642 */
[----:B------:R-:W-:Y:S02]  /*7c70*/  IDP.4A.S8.S8 R65, R125, R61, R66 ;  /* 0x0000003d7d417226 */ /* 0x000fe40000000642 */
[----:B------:R-:W-:Y:S01]  /*7c80*/  FMUL R61, R131, R140 ;  /* 0x0000008c833d7220 */ /* 0x000fe20000400000 */
[----:B------:R-:W-:Y:S02]  /*7c90*/  IDP.4A.S8.S8 R66, R134, R62, R67 ;  /* 0x0000003e86427226 */ /* 0x000fe40000000643 */
[----:B------:R-:W-:Y:S01]  /*7ca0*/  FMUL R140, R138, R140 ;  /* 0x0000008c8a8c7220 */ /* 0x000fe20000400000 */
        /* <DEDUP_REMOVED lines=8> */
[----:B------:R-:W-:Y:S02]  /*7d30*/  IDP.4A.S8.S8 R61, R135, R71, R66 ;  /* 0x00000047873d7226 */ /* 0x000fe40000000642 */
[----:B------:R-:W0:Y:S01]  /*7d40*/  LDS.128 R68, [R126+0x400] ;  /* 0x000400007e447984 */ /* 0x000e220000000c00 */
[----:B------:R-:W-:Y:S01]  /*7d50*/  FADD R25, R60, R25 ;  /* 0x000000193c197221 */ /* 0x000fe20000000000 */
[----:B------:R-:W-:Y:S02]  /*7d60*/  IDP.4A.S8.S8 R63, R136, R63, R61 ;  /* 0x0000003f883f7226 */ /* 0x000fe4000000063d */
[----:B------:R-:W1:Y:S03]  /*7d70*/  LDS.128 R64, [R126+0x410] ;  /* 0x000410007e407984 */ /* 0x000e660000000c00 */
[----:B------:R-:W-:Y:S01]  /*7d80*/  I2FP.F32.S32 R62, R63 ;  /* 0x0000003f003e7245 */ /* 0x000fe20000201400 */
[----:B------:R-:W2:Y:S04]  /*7d90*/  LDS R61, [R121+0x80] ;  /* 0x00008000793d7984 */ /* 0x000ea80000000800 */
[----:B------:R-:W-:-:S04]  /*7da0*/  FFMA R62, R139, R62, R140 ;  /* 0x0000003e8b3e7223 */ /* 0x000fc8000000008c */
[----:B------:R-:W-:Y:S01]  /*7db0*/  FADD R11, R62, R11 ;  /* 0x0000000b3e0b7221 */ /* 0x000fe20000000000 */
[-C--:B0-----:R-:W-:Y:S02]  /*7dc0*/  IDP.4A.S8.S8 R63, R118, R68.reuse, RZ ;  /* 0x00000044763f7226 */ /* 0x081fe400000006ff */
[----:B------:R-:W-:Y:S02]  /*7dd0*/  IDP.4A.S8.S8 R143, R111, R68, RZ ;  /* 0x000000446f8f7226 */ /* 0x000fe400000006ff */
[-C--:B-1----:R-:W-:Y:S02]  /*7de0*/  IDP.4A.S8.S8 R140, R106, R64.reuse, R63 ;  /* 0x000000406a8c7226 */ /* 0x082fe4000000063f */
[----:B------:R-:W-:Y:S02]  /*7df0*/  IDP.4A.S8.S8 R143, R120, R64, R143 ;  /* 0x00000040788f7226 */ /* 0x000fe4000000068f */
[----:B------:R-:W-:Y:S02]  /*7e00*/  IDP.4A.S8.S8 R140, R117, R69, R140 ;  /* 0x00000045758c7226 */ /* 0x000fe4000000068c */
[----:B--2---:R-:W-:-:S02]  /*7e10*/  HADD2.F32 R139, -RZ, R61.H0_H0 ;  /* 0x2000003dff8b7230 */ /* 0x004fc40000004100 */
[----:B------:R-:W-:Y:S02]  /*7e20*/  IDP.4A.S8.S8 R140, R115, R65, R140 ;  /* 0x00000041738c7226 */ /* 0x000fe4000000068c */
[----:B------:R-:W-:Y:S02]  /*7e30*/  IDP.4A.S8.S8 R143, R122, R69, R143 ;  /* 0x000000457a8f7226 */ /* 0x000fe4000000068f */
[----:B------:R-:W-:Y:S01]  /*7e40*/  FMUL R141, R103, R139 ;  /* 0x0000008b678d7220 */ /* 0x000fe20000400000 */
[----:B------:R-:W-:Y:S02]  /*7e50*/  IDP.4A.S8.S8 R63, R113, R70, R140 ;  /* 0x00000046713f7226 */ /* 0x000fe4000000068c */
[----:B------:R-:W-:Y:S02]  /*7e60*/  IDP.4A.S8.S8 R143, R124, R65, R143 ;  /* 0x000000417c8f7226 */ /* 0x000fe4000000068f */
[----:B------:R-:W-:Y:S02]  /*7e70*/  IDP.4A.S8.S8 R63, R110, R66, R63 ;  /* 0x000000426e3f7226 */ /* 0x000fe4000000063f */
[----:B------:R-:W-:-:S02]  /*7e80*/  IDP.4A.S8.S8 R143, R129, R70, R143 ;  /* 0x00000046818f7226 */ /* 0x000fc4000000068f */
[----:B------:R-:W-:-:S04]  /*7e90*/  IDP.4A.S8.S8 R140, R108, R71, R63 ;  /* 0x000000476c8c7226 */ /* 0x000fc8000000063f */
[----:B------:R-:W-:Y:S02]  /*7ea0*/  IDP.4A.S8.S8 R60, R105, R67, R140 ;  /* 0x00000043693c7226 */ /* 0x000fe4000000068c */
[----:B------:R-:W-:Y:S02]  /*7eb0*/  HADD2.F32 R140, -RZ, R61.H1_H1 ;  /* 0x3000003dff8c7230 */ /* 0x000fe40000004100 */
[----:B------:R-:W-:Y:S01]  /*7ec0*/  FMUL R61, R101, R139 ;  /* 0x0000008b653d7220 */ /* 0x000fe20000400000 */
[----:B------:R-:W-:Y:S02]  /*7ed0*/  I2FP.F32.S32 R63, R60 ;  /* 0x0000003c003f7245 */ /* 0x000fe40000201400 */
        /* <DEDUP_REMOVED lines=14> */
[----:B------:R-:W-:-:S03]  /*7fc0*/  IDP.4A.S8.S8 R60, R86, R68, RZ ;  /* 0x00000044563c7226 */ /* 0x000fc600000006ff */
[----:B------:R-:W-:Y:S01]  /*7fd0*/  FADD R39, R141, R39 ;  /* 0x000000278d277221 */ /* 0x000fe20000000000 */
[----:B------:R-:W-:Y:S02]  /*7fe0*/  IDP.4A.S8.S8 R60, R119, R64, R60 ;  /* 0x00000040773c7226 */ /* 0x000fe4000000063c */
[----:B------:R-:W0:Y:S02]  /*7ff0*/  LDS R64, [R121+0xc0] ;  /* 0x0000c00079407984 */ /* 0x000e240000000800 */
[----:B------:R-:W-:-:S04]  /*8000*/  IDP.4A.S8.S8 R60, R123, R69, R60 ;  /* 0x000000457b3c7226 */ /* 0x000fc8000000063c */
[----:B------:R-:W-:Y:S02]  /*8010*/  IDP.4A.S8.S8 R63, R125, R65, R60 ;  /* 0x000000417d3f7226 */ /* 0x000fe4000000063c */
[-C--:B------:R-:W-:Y:S01]  /*8020*/  FMUL R65, R132, R139.reuse ;  /* 0x0000008b84417220 */ /* 0x080fe20000400000 */
[----:B------:R-:W-:Y:S01]  /*8030*/  FMUL R139, R137, R139 ;  /* 0x0000008b898b7220 */ /* 0x000fe20000400000 */
[----:B------:R-:W-:-:S04]  /*8040*/  IDP.4A.S8.S8 R63, R130, R70, R63 ;  /* 0x00000046823f7226 */ /* 0x000fc8000000063f */
[-C--:B------:R-:W-:Y:S02]  /*8050*/  IDP.4A.S8.S8 R60, R128, R66.reuse, R63 ;  /* 0x00000042803c7226 */ /* 0x080fe4000000063f */
[----:B------:R-:W-:Y:S02]  /*8060*/  IDP.4A.S8.S8 R66, R134, R66, R143 ;  /* 0x0000004286427226 */ /* 0x000fe4000000068f */
[-C--:B------:R-:W-:Y:S02]  /*8070*/  IDP.4A.S8.S8 R60, R127, R71.reuse, R60 ;  /* 0x000000477f3c7226 */ /* 0x080fe4000000063c */
[----:B------:R-:W-:Y:S02]  /*8080*/  IDP.4A.S8.S8 R66, R135, R71, R66 ;  /* 0x0000004787427226 */ /* 0x000fe40000000642 */
[-C--:B------:R-:W-:Y:S01]  /*8090*/  IDP.4A.S8.S8 R60, R133, R67.reuse, R60 ;  /* 0x00000043853c7226 */ /* 0x080fe2000000063c */
[----:B------:R-:W1:Y:S01]  /*80a0*/  LDS.128 R68, [R126+0x600] ;  /* 0x000600007e447984 */ /* 0x000e620000000c00 */
[----:B------:R-:W-:-:S03]  /*80b0*/  IDP.4A.S8.S8 R67, R136, R67, R66 ;  /* 0x0000004388437226 */ /* 0x000fc60000000642 */
[----:B------:R-:W-:Y:S01]  /*80c0*/  I2FP.F32.S32 R61, R60 ;  /* 0x0000003c003d7245 */ /* 0x000fe20000201400 */
[-C--:B------:R-:W-:Y:S01]  /*80d0*/  FMUL R60, R131, R140.reuse ;  /* 0x0000008c833c7220 */ /* 0x080fe20000400000 */
[----:B------:R-:W-:Y:S01]  /*80e0*/  I2FP.F32.S32 R66, R67 ;  /* 0x0000004300427245 */ /* 0x000fe20000201400 */
[----:B------:R-:W-:Y:S02]  /*80f0*/  FMUL R140, R138, R140 ;  /* 0x0000008c8a8c7220 */ /* 0x000fe40000400000 */
[----:B------:R-:W-:Y:S02]  /*8100*/  FFMA R65, R65, R61, R60 ;  /* 0x0000003d41417223 */ /* 0x000fe4000000003c */
[----:B------:R-:W2:Y:S01]  /*8110*/  LDS.128 R60, [R126+0x610] ;  /* 0x000610007e3c7984 */ /* 0x000ea20000000c00 */
[----:B------:R-:W-:Y:S01]  /*8120*/  FFMA R67, R139, R66, R140 ;  /* 0x000000428b437223 */ /* 0x000fe2000000008c */
[----:B------:R-:W-:-:S03]  /*8130*/  FADD R24, R65, R24 ;  /* 0x0000001841187221 */ /* 0x000fc60000000000 */
[----:B------:R-:W-:Y:S01]  /*8140*/  FADD R10, R67, R10 ;  /* 0x0000000a430a7221 */ /* 0x000fe20000000000 */
[----:B0-----:R-:W-:-:S05]  /*8150*/  HADD2.F32 R140, -RZ, R64.H1_H1 ;  /* 0x30000040ff8c7230 */ /* 0x001fca0000004100 */
[----:B------:R-:W-:Y:S01]  /*8160*/  FMUL R65, R85, R140 ;  /* 0x0000008c55417220 */ /* 0x000fe20000400000 */
[-C--:B-1----:R-:W-:Y:S02]  /*8170*/  IDP.4A.S8.S8 R139, R118, R68.reuse, RZ ;  /* 0x00000044768b7226 */ /* 0x082fe400000006ff */
[----:B------:R-:W-:Y:S02]  /*8180*/  IDP.4A.S8.S8 R67, R111, R68, RZ ;  /* 0x000000446f437226 */ /* 0x000fe400000006ff */
[-C--:B--2---:R-:W-:Y:S02]  /*8190*/  IDP.4A.S8.S8 R66, R106, R60.reuse, R139 ;  /* 0x0000003c6a427226 */ /* 0x084fe4000000068b */
[----:B------:R-:W-:Y:S02]  /*81a0*/  IDP.4A.S8.S8 R67, R120, R60, R67 ;  /* 0x0000003c78437226 */ /* 0x000fe40000000643 */
[-C--:B------:R-:W-:Y:S02]  /*81b0*/  IDP.4A.S8.S8 R66, R117, R69.reuse, R66 ;  /* 0x0000004575427226 */ /* 0x080fe40000000642 */
[----:B------:R-:W-:-:S02]  /*81c0*/  IDP.4A.S8.S8 R67, R122, R69, R67 ;  /* 0x000000457a437226 */ /* 0x000fc40000000643 */
[-C--:B------:R-:W-:Y:S02]  /*81d0*/  IDP.4A.S8.S8 R66, R115, R61.reuse, R66 ;  /* 0x0000003d73427226 */ /* 0x080fe40000000642 */
[----:B------:R-:W-:Y:S02]  /*81e0*/  IDP.4A.S8.S8 R67, R124, R61, R67 ;  /* 0x0000003d7c437226 */ /* 0x000fe40000000643 */
[-C--:B------:R-:W-:Y:S02]  /*81f0*/  IDP.4A.S8.S8 R139, R113, R70.reuse, R66 ;  /* 0x00000046718b7226 */ /* 0x080fe40000000642 */
[----:B------:R-:W-:Y:S02]  /*8200*/  IDP.4A.S8.S8 R67, R129, R70, R67 ;  /* 0x0000004681437226 */ /* 0x000fe40000000643 */
[----:B------:R-:W-:-:S04]  /*8210*/  IDP.4A.S8.S8 R139, R110, R62, R139 ;  /* 0x0000003e6e8b7226 */ /* 0x000fc8000000068b */
[----:B------:R-:W-:Y:S02]  /*8220*/  IDP.4A.S8.S8 R66, R108, R71, R139 ;  /* 0x000000476c427226 */ /* 0x000fe4000000068b */
[----:B------:R-:W-:Y:S02]  /*8230*/  HADD2.F32 R139, -RZ, R64.H0_H0 ;  /* 0x20000040ff8b7230 */ /* 0x000fe40000004100 */
[----:B------:R-:W-:-:S03]  /*8240*/  IDP.4A.S8.S8 R66, R105, R63, R66 ;  /* 0x0000003f69427226 */ /* 0x000fc60000000642 */
[-C--:B------:R-:W-:Y:S01]  /*8250*/  FMUL R64, R101, R139.reuse ;  /* 0x0000008b65407220 */ /* 0x080fe20000400000 */
[----:B------:R-:W-:Y:S01]  /*8260*/  FMUL R141, R103, R139 ;  /* 0x0000008b678d7220 */ /* 0x000fe20000400000 */
[----:B------:R-:W-:-:S05]  /*8270*/  I2FP.F32.S32 R66, R66 ;  /* 0x0000004200427245 */ /* 0x000fca0000201400 */
        /* <DEDUP_REMOVED lines=360> */
[-C--:B------:R-:W-:Y:S01]  /*9900*/  FMUL R61, R132, R139.reuse ;  /* 0x0000008b843d7220 */ /* 0x080fe20000400000 */
        /* <DEDUP_REMOVED lines=23> */
[-C--:B------:R-:W-:Y:S02]  /*9a80*/  IDP.4A.S8.S8 R62, R117, R69.reuse, R62 ;  /* 0x00000045753e7226 */ /* 0x080fe4000000063e */
[----:B------:R-:W-:-:S02]  /*9a90*/  IDP.4A.S8.S8 R141, R116, R69, R141 ;  /* 0x00000045748d7226 */ /* 0x000fc4000000068d */
[-C--:B------:R-:W-:Y:S02]  /*9aa0*/  IDP.4A.S8.S8 R62, R115, R65.reuse, R62 ;  /* 0x00000041733e7226 */ /* 0x080fe4000000063e */
[----:B--2---:R-:W-:Y:S02]  /*9ab0*/  HADD2.F32 R140, -RZ, R60.H1_H1 ;  /* 0x3000003cff8c7230 */ /* 0x004fe40000004100 */
[----:B------:R-:W-:Y:S02]  /*9ac0*/  IDP.4A.S8.S8 R139, R113, R70, R62 ;  /* 0x00000046718b7226 */ /* 0x000fe4000000063e */
[----:B------:R-:W-:Y:S02]  /*9ad0*/  IDP.4A.S8.S8 R141, R114, R65, R141 ;  /* 0x00000041728d7226 */ /* 0x000fe4000000068d */
[----:B------:R-:W-:Y:S02]  /*9ae0*/  IDP.4A.S8.S8 R139, R110, R66, R139 ;  /* 0x000000426e8b7226 */ /* 0x000fe4000000068b */
[----:B------:R-:W-:-:S02]  /*9af0*/  IDP.4A.S8.S8 R141, R112, R70, R141 ;  /* 0x00000046708d7226 */ /* 0x000fc4000000068d */
[----:B------:R-:W-:Y:S02]  /*9b00*/  IDP.4A.S8.S8 R62, R108, R71, R139 ;  /* 0x000000476c3e7226 */ /* 0x000fe4000000068b */
[----:B------:R-:W-:Y:S02]  /*9b10*/  HADD2.F32 R139, -RZ, R60.H0_H0 ;  /* 0x2000003cff8b7230 */ /* 0x000fe40000004100 */
[----:B------:R-:W-:Y:S01]  /*9b20*/  FMUL R60, R85, R140 ;  /* 0x0000008c553c7220 */ /* 0x000fe20000400000 */
[----:B------:R-:W-:Y:S02]  /*9b30*/  IDP.4A.S8.S8 R62, R105, R67, R62 ;  /* 0x00000043693e7226 */ /* 0x000fe4000000063e */
[----:B------:R-:W-:Y:S02]  /*9b40*/  IDP.4A.S8.S8 R143, R111, R68, RZ ;  /* 0x000000446f8f7226 */ /* 0x000fe400000006ff */
[----:B------:R-:W-:Y:S01]  /*9b50*/  FMUL R61, R101, R139 ;  /* 0x0000008b653d7220 */ /* 0x000fe20000400000 */
[----:B------:R-:W-:Y:S01]  /*9b60*/  I2FP.F32.S32 R62, R62 ;  /* 0x0000003e003e7245 */ /* 0x000fe20000201400 */
[----:B------:R-:W-:-:S04]  /*9b70*/  IDP.4A.S8.S8 R143, R120, R64, R143 ;  /* 0x00000040788f7226 */ /* 0x000fc8000000068f */
[----:B------:R-:W-:Y:S01]  /*9b80*/  FFMA R61, R61, R62, R60 ;  /* 0x0000003e3d3d7223 */ /* 0x000fe2000000003c */
[----:B------:R-:W-:Y:S02]  /*9b90*/  IDP.4A.S8.S8 R60, R109, R66, R141 ;  /* 0x000000426d3c7226 */ /* 0x000fe4000000068d */
[----:B------:R-:W-:Y:S01]  /*9ba0*/  FMUL R141, R103, R139 ;  /* 0x0000008b678d7220 */ /* 0x000fe20000400000 */
[----:B------:R-:W-:Y:S02]  /*9bb0*/  IDP.4A.S8.S8 R143, R122, R69, R143 ;  /* 0x000000457a8f7226 */ /* 0x000fe4000000068f */
[----:B------:R-:W-:Y:S01]  /*9bc0*/  FADD R44, R61, R44 ;  /* 0x0000002c3d2c7221 */ /* 0x000fe20000000000 */
[----:B------:R-:W-:Y:S02]  /*9bd0*/  IDP.4A.S8.S8 R60, R107, R71, R60 ;  /* 0x000000476b3c7226 */ /* 0x000fe4000000063c */
[----:B------:R-:W-:Y:S01]  /*9be0*/  FMUL R61, R131, R140 ;  /* 0x0000008c833d7220 */ /* 0x000fe20000400000 */
[----:B------:R-:W-:-:S02]  /*9bf0*/  IDP.4A.S8.S8 R143, R124, R65, R143 ;  /* 0x000000417c8f7226 */ /* 0x000fc4000000068f */
[----:B------:R-:W-:Y:S02]  /*9c00*/  IDP.4A.S8.S8 R60, R104, R67, R60 ;  /* 0x00000043683c7226 */ /* 0x000fe4000000063c */
[----:B------:R-:W-:-:S03]  /*9c10*/  IDP.4A.S8.S8 R143, R129, R70, R143 ;  /* 0x00000046818f7226 */ /* 0x000fc6000000068f */
[----:B------:R-:W-:Y:S01]  /*9c20*/  I2FP.F32.S32 R62, R60 ;  /* 0x0000003c003e7245 */ /* 0x000fe20000201400 */
[-C--:B------:R-:W-:Y:S01]  /*9c30*/  FMUL R60, R87, R140.reuse ;  /* 0x0000008c573c7220 */ /* 0x080fe20000400000 */
[----:B------:R-:W-:-:S03]  /*9c40*/  FMUL R140, R138, R140 ;  /* 0x0000008c8a8c7220 */ /* 0x000fc60000400000 */
[----:B------:R-:W-:Y:S01]  /*9c50*/  FFMA R141, R141, R62, R60 ;  /* 0x0000003e8d8d7223 */ /* 0x000fe2000000003c */
[----:B------:R-:W-:-:S03]  /*9c60*/  IDP.4A.S8.S8 R60, R86, R68, RZ ;  /* 0x00000044563c7226 */ /* 0x000fc600000006ff */
[----:B------:R-:W-:Y:S01]  /*9c70*/  FADD R32, R141, R32 ;  /* 0x000000208d207221 */ /* 0x000fe20000000000 */
[----:B------:R-:W-:Y:S02]  /*9c80*/  IDP.4A.S8.S8 R60, R119, R64, R60 ;  /* 0x00000040773c7226 */ /* 0x000fe4000000063c */
[-C--:B------:R-:W-:Y:S01]  /*9c90*/  FMUL R64, R132, R139.reuse ;  /* 0x0000008b84407220 */ /* 0x080fe20000400000 */
[----:B------:R-:W-:Y:S01]  /*9ca0*/  FMUL R139, R137, R139 ;  /* 0x0000008b898b7220 */ /* 0x000fe20000400000 */
[----:B------:R-:W-:-:S04]  /*9cb0*/  IDP.4A.S8.S8 R60, R123, R69, R60 ;  /* 0x000000457b3c7226 */ /* 0x000fc8000000063c */
[----:B------:R-:W-:Y:S02]  /*9cc0*/  IDP.4A.S8.S8 R63, R125, R65, R60 ;  /* 0x000000417d3f7226 */ /* 0x000fe4000000063c */
[----:B------:R-:W0:Y:S02]  /*9cd0*/  LDS R65, [R121+0x2c0] ;  /* 0x0002c00079417984 */ /* 0x000e240000000800 */
        /* <DEDUP_REMOVED lines=8> */
[----:B------:R-:W-:Y:S02]  /*9d60*/  I2FP.F32.S32 R60, R60 ;  /* 0x0000003c003c7245 */ /* 0x000fe40000201400 */
[----:B------:R-:W-:-:S03]  /*9d70*/  I2FP.F32.S32 R66, R67 ;  /* 0x0000004300427245 */ /* 0x000fc60000201400 */
[----:B------:R-:W-:Y:S02]  /*9d80*/  FFMA R64, R64, R60, R61 ;  /* 0x0000003c40407223 */ /* 0x000fe4000000003d */
[----:B------:R-:W2:Y:S01]  /*9d90*/  LDS.128 R60, [R126+0x1610] ;  /* 0x001610007e3c7984 */ /* 0x000ea20000000c00 */
[----:B------:R-:W-:Y:S01]  /*9da0*/  FFMA R67, R139, R66, R140 ;  /* 0x000000428b437223 */ /* 0x000fe2000000008c */
[----:B------:R-:W-:-:S03]  /*9db0*/  FADD R17, R64, R17 ;  /* 0x0000001140117221 */ /* 0x000fc60000000000 */
[----:B------:R-:W-:Y:S01]  /*9dc0*/  FADD R72, R67, R72 ;  /* 0x0000004843487221 */ /* 0x000fe20000000000 */
[----:B0-----:R-:W-:Y:S02]  /*9dd0*/  HADD2.F32 R140, -RZ, R65.H1_H1 ;  /* 0x30000041ff8c7230 */ /* 0x001fe40000004100 */
[-C--:B-1----:R-:W-:Y:S02]  /*9de0*/  IDP.4A.S8.S8 R139, R118, R68.reuse, RZ ;  /* 0x00000044768b7226 */ /* 0x082fe400000006ff */
[----:B------:R-:W-:Y:S02]  /*9df0*/  IDP.4A.S8.S8 R67, R111, R68, RZ ;  /* 0x000000446f437226 */ /* 0x000fe400000006ff */
[-C--:B--2---:R-:W-:Y:S02]  /*9e00*/  IDP.4A.S8.S8 R66, R106, R60.reuse, R139 ;  /* 0x0000003c6a427226 */ /* 0x084fe4000000068b */
[----:B------:R-:W-:Y:S02]  /*9e10*/  IDP.4A.S8.S8 R67, R120, R60, R67 ;  /* 0x0000003c78437226 */ /* 0x000fe40000000643 */
[----:B------:R-:W-:-:S02]  /*9e20*/  IDP.4A.S8.S8 R66, R117, R69, R66 ;  /* 0x0000004575427226 */ /* 0x000fc40000000642 */
[----:B------:R-:W-:Y:S02]  /*9e30*/  IDP.4A.S8.S8 R67, R122, R69, R67 ;  /* 0x000000457a437226 */ /* 0x000fe40000000643 */
[-C--:B------:R-:W-:Y:S02]  /*9e40*/  IDP.4A.S8.S8 R66, R115, R61.reuse, R66 ;  /* 0x0000003d73427226 */ /* 0x080fe40000000642 */
[----:B------:R-:W-:Y:S02]  /*9e50*/  IDP.4A.S8.S8 R67, R124, R61, R67 ;  /* 0x0000003d7c437226 */ /* 0x000fe40000000643 */
[-C--:B------:R-:W-:Y:S02]  /*9e60*/  IDP.4A.S8.S8 R139, R113, R70.reuse, R66 ;  /* 0x00000046718b7226 */ /* 0x080fe40000000642 */
[----:B------:R-:W-:Y:S02]  /*9e70*/  IDP.4A.S8.S8 R67, R129, R70, R67 ;  /* 0x0000004681437226 */ /* 0x000fe40000000643 */
[----:B------:R-:W-:-:S04]  /*9e80*/  IDP.4A.S8.S8 R139, R110, R62, R139 ;  /* 0x0000003e6e8b7226 */ /* 0x000fc8000000068b */
[----:B------:R-:W-:Y:S02]  /*9e90*/  IDP.4A.S8.S8 R66, R108, R71, R139 ;  /* 0x000000476c427226 */ /* 0x000fe4000000068b */
[----:B------:R-:W-:Y:S02]  /*9ea0*/  HADD2.F32 R139, -RZ, R65.H0_H0 ;  /* 0x20000041ff8b7230 */ /* 0x000fe40000004100 */
[----:B------:R-:W-:Y:S01]  /*9eb0*/  FMUL R65, R85, R140 ;  /* 0x0000008c55417220 */ /* 0x000fe20000400000 */
[----:B------:R-:W-:Y:S02]  /*9ec0*/  IDP.4A.S8.S8 R66, R105, R63, R66 ;  /* 0x0000003f69427226 */ /* 0x000fe40000000642 */
[-C--:B------:R-:W-:Y:S01]  /*9ed0*/  FMUL R64, R101, R139.reuse ;  /* 0x0000008b65407220 */ /* 0x080fe20000400000 */
[----:B------:R-:W-:Y:S02]  /*9ee0*/  FMUL R141, R103, R139 ;  /* 0x0000008b678d7220 */ /* 0x000fe40000400000 */
        /* <DEDUP_REMOVED lines=39> */
[----:B0-----:R-:W-:-:S04]  /*a160*/  IDP.4A.S8.S8 R63, R118, R68, RZ ;  /* 0x00000044763f7226 */ /* 0x001fc800000006ff */
[----:B-1----:R-:W-:-:S04]  /*a170*/  IDP.4A.S8.S8 R140, R106, R64, R63 ;  /* 0x000000406a8c7226 */ /* 0x002fc8000000063f */
[----:B------:R-:W-:Y:S02]  /*a180*/  IDP.4A.S8.S8 R140, R117, R69, R140 ;  /* 0x00000045758c7226 */ /* 0x000fe4000000068c */
[----:B--2---:R-:W-:Y:S02]  /*a190*/  HADD2.F32 R139, -RZ, R60.H0_H0 ;  /* 0x2000003cff8b7230 */ /* 0x004fe40000004100 */
[----:B------:R-:W-:-:S03]  /*a1a0*/  IDP.4A.S8.S8 R140, R115, R65, R140 ;  /* 0x00000041738c7226 */ /* 0x000fc6000000068c */
[----:B------:R-:W-:Y:S01]  /*a1b0*/  FMUL R141, R103, R139 ;  /* 0x0000008b678d7220 */ /* 0x000fe20000400000 */
[----:B------:R-:W-:-:S04]  /*a1c0*/  IDP.4A.S8.S8 R63, R113, R70, R140 ;  /* 0x00000046713f7226 */ /* 0x000fc8000000068c */
[----:B------:R-:W-:-:S04]  /*a1d0*/  IDP.4A.S8.S8 R63, R110, R66, R63 ;  /* 0x000000426e3f7226 */ /* 0x000fc8000000063f */
[----:B------:R-:W-:-:S04]  /*a1e0*/  IDP.4A.S8.S8 R140, R108, R71, R63 ;  /* 0x000000476c8c7226 */ /* 0x000fc8000000063f */
[----:B------:R-:W-:Y:S02]  /*a1f0*/  IDP.4A.S8.S8 R61, R105, R67, R140 ;  /* 0x00000043693d7226 */ /* 0x000fe4000000068c */
[----:B------:R-:W-:Y:S02]  /*a200*/  HADD2.F32 R140, -RZ, R60.H1_H1 ;  /* 0x3000003cff8c7230 */ /* 0x000fe40000004100 */
[----:B------:R-:W-:Y:S01]  /*a210*/  FMUL R60, R101, R139 ;  /* 0x0000008b653c7220 */ /* 0x000fe20000400000 */
[----:B------:R-:W-:Y:S02]  /*a220*/  I2FP.F32.S32 R63, R61 ;  /* 0x0000003d003f7245 */ /* 0x000fe40000201400 */
        /* <DEDUP_REMOVED lines=15> */
[----:B------:R-:W-:Y:S02]  /*a320*/  IDP.4A.S8.S8 R61, R86, R68, RZ ;  /* 0x00000044563d7226 */ /* 0x000fe400000006ff */
[----:B------:R-:W-:-:S04]  /*a330*/  IDP.4A.S8.S8 R142, R107, R71, R142 ;  /* 0x000000476b8e7226 */ /* 0x000fc8000000068e */
[----:B------:R-:W-:-:S05]  /*a340*/  IDP.4A.S8.S8 R142, R104, R67, R142 ;  /* 0x00000043688e7226 */ /* 0x000fca000000068e */
[----:B------:R-:W-:-:S05]  /*a350*/  I2FP.F32.S32 R142, R142 ;  /* 0x0000008e008e7245 */ /* 0x000fca0000201400 */
[----:B------:R-:W-:Y:S01]  /*a360*/  FFMA R141, R141, R142, R62 ;  /* 0x0000008e8d8d7223 */ /* 0x000fe2000000003e */
[----:B------:R-:W-:Y:S02]  /*a370*/  IDP.4A.S8.S8 R62, R119, R64, R61 ;  /* 0x00000040773e7226 */ /* 0x000fe4000000063d */
[-C--:B------:R-:W-:Y:S01]  /*a380*/  FMUL R64, R132, R139.reuse ;  /* 0x0000008b84407220 */ /* 0x080fe20000400000 */
[----:B------:R-:W-:Y:S01]  /*a390*/  FMUL R139, R137, R139 ;  /* 0x0000008b898b7220 */ /* 0x000fe20000400000 */
[----:B------:R-:W-:Y:S01]  /*a3a0*/  FADD R30, R141, R30 ;  /* 0x0000001e8d1e7221 */ /* 0x000fe20000000000 */
[----:B------:R-:W-:-:S04]  /*a3b0*/  IDP.4A.S8.S8 R62, R123, R69, R62 ;  /* 0x000000457b3e7226 */ /* 0x000fc8000000063e */
[----:B------:R-:W-:Y:S02]  /*a3c0*/  IDP.4A.S8.S8 R61, R125, R65, R62 ;  /* 0x000000417d3d7226 */ /* 0x000fe4000000063e */
[----:B------:R-:W0:Y:S02]  /*a3d0*/  LDS R65, [R121+0x340] ;  /* 0x0003400079417984 */ /* 0x000e240000000800 */
[----:B------:R-:W-:-:S04]  /*a3e0*/  IDP.4A.S8.S8 R61, R130, R70, R61 ;  /* 0x00000046823d7226 */ /* 0x000fc8000000063d */
[----:B------:R-:W-:Y:S02]  /*a3f0*/  IDP.4A.S8.S8 R62, R128, R66, R61 ;  /* 0x00000042803e7226 */ /* 0x000fe4000000063d */
[----:B------:R-:W-:Y:S01]  /*a400*/  FMUL R61, R131, R140 ;  /* 0x0000008c833d7220 */ /* 0x000fe20000400000 */
[----:B------:R-:W-:Y:S02]  /*a410*/  IDP.4A.S8.S8 R66, R134, R66, R63 ;  /* 0x0000004286427226 */ /* 0x000fe4000000063f */
[----:B------:R-:W-:Y:S01]  /*a420*/  FMUL R140, R138, R140 ;  /* 0x0000008c8a8c7220 */ /* 0x000fe20000400000 */
        /* <DEDUP_REMOVED lines=15> */
[-C--:B------:R-:W-:Y:S02]  /*a520*/  IDP.4A.S8.S8 R141, R102, R68.reuse, RZ ;  /* 0x00000044668d7226 */ /* 0x080fe400000006ff */
        /* <DEDUP_REMOVED lines=12> */
[----:B------:R-:W-:Y:S02]  /*a5f0*/  HADD2.F32 R139, -RZ, R65.H0_H0 ;  /* 0x20000041ff8b7230 */ /* 0x000fe40000004100 */
[----:B------:R-:W-:Y:S02]  /*a600*/  IDP.4A.S8.S8 R66, R105, R63, R66 ;  /* 0x0000003f69427226 */ /* 0x000fe40000000642 */
[----:B------:R-:W-:Y:S02]  /*a610*/  IDP.4A.S8.S8 R143, R122, R69, R143 ;  /* 0x000000457a8f7226 */ /* 0x000fe4000000068f */
        /* <DEDUP_REMOVED lines=20> */
[----:B------:R-:W-:-:S04]  /*a760*/  IDP.4A.S8.S8 R67, R130, R70, R67 ;  /* 0x0000004682437226 */ /* 0x000fc80000000643 */
[----:B------:R-:W-:-:S04]  /*a770*/  IDP.4A.S8.S8 R60, R128, R62, R67 ;  /* 0x0000003e803c7226 */ /* 0x000fc80000000643 */
[----:B------:R-:W-:-:S04]  /*a780*/  IDP.4A.S8.S8 R60, R127, R71, R60 ;  /* 0x000000477f3c7226 */ /* 0x000fc8000000063c */
[----:B------:R-:W-:-:S05]  /*a790*/  IDP.4A.S8.S8 R60, R133, R63, R60 ;  /* 0x0000003f853c7226 */ /* 0x000fca000000063c */
[----:B------:R-:W-:Y:S01]  /*a7a0*/  I2FP.F32.S32 R62, R60 ;  /* 0x0000003c003e7245 */ /* 0x000fe20000201400 */
[----:B------:R-:W-:-:S04]  /*a7b0*/  FMUL R60, R131, R140 ;  /* 0x0000008c833c7220 */ /* 0x000fc80000400000 */
[----:B------:R-:W-:Y:S01]  /*a7c0*/  FFMA R61, R61, R62, R60 ;  /* 0x0000003e3d3d7223 */ /* 0x000fe2000000003c */
[----:B------:R-:W-:Y:S02]  /*a7d0*/  IDP.4A.S8.S8 R60, R135, R71, R64 ;  /* 0x00000047873c7226 */ /* 0x000fe40000000640 */
[----:B------:R-:W-:Y:S01]  /*a7e0*/  FMUL R62, R137, R139 ;  /* 0x0000008b893e7220 */ /* 0x000fe20000400000 */
[----:B------:R-:W0:Y:S01]  /*a7f0*/  LDS.128 R68, [R126+0x1c00] ;  /* 0x001c00007e447984 */ /* 0x000e220000000c00 */
[----:B------:R-:W-:Y:S01]  /*a800*/  FMUL R139, R138, R140 ;  /* 0x0000008c8a8b7220 */ /* 0x000fe20000400000 */
[----:B------:R-:W-:Y:S02]  /*a810*/  IDP.4A.S8.S8 R63, R136, R63, R60 ;  /* 0x0000003f883f7226 */ /* 0x000fe4000000063c */
[----:B------:R-:W-:Y:S01]  /*a820*/  FADD R14, R61, R14 ;  /* 0x0000000e3d0e7221 */ /* 0x000fe20000000000 */
[----:B------:R-:W1:Y:S02]  /*a830*/  LDS.128 R64, [R126+0x1c10] ;  /* 0x001c10007e407984 */ /* 0x000e640000000c00 */
[----:B------:R-:W-:-:S02]  /*a840*/  I2FP.F32.S32 R63, R63 ;  /* 0x0000003f003f7245 */ /* 0x000fc40000201400 */
[----:B------:R-:W2:Y:S03]  /*a850*/  LDS R60, [R121+0x380] ;  /* 0x00038000793c7984 */ /* 0x000ea60000000800 */
[----:B------:R-:W-:Y:S01]  /*a860*/  FFMA R62, R62, R63, R139 ;  /* 0x0000003f3e3e7223 */ /* 0x000fe2000000008b */
[----:B------:R-:W-:Y:S03]  /*a870*/  LDS R121, [R121+0x3c0] ;  /* 0x0003c00079797984 */ /* 0x000fe60000000800 */
[----:B------:R-:W-:Y:S01]  /*a880*/  FADD R75, R62, R75 ;  /* 0x0000004b3e4b7221 */ /* 0x000fe20000000000 */
[----:B0-----:R-:W-:-:S04]  /*a890*/  IDP.4A.S8.S8 R63, R118, R68, RZ ;  /* 0x00000044763f7226 */ /* 0x001fc800000006ff */
[----:B-1----:R-:W-:-:S04]  /*a8a0*/  IDP.4A.S8.S8 R140, R106, R64, R63 ;  /* 0x000000406a8c7226 */ /* 0x002fc8000000063f */
[----:B------:R-:W-:Y:S02]  /*a8b0*/  IDP.4A.S8.S8 R140, R117, R69, R140 ;  /* 0x00000045758c7226 */ /* 0x000fe4000000068c */
[----:B--2---:R-:W-:Y:S02]  /*a8c0*/  HADD2.F32 R139, -RZ, R60.H0_H0 ;  /* 0x2000003cff8b7230 */ /* 0x004fe40000004100 */
[----:B------:R-:W-:-:S03]  /*a8d0*/  IDP.4A.S8.S8 R140, R115, R65, R140 ;  /* 0x00000041738c7226 */ /* 0x000fc6000000068c */
[-C--:B------:R-:W-:Y:S01]  /*a8e0*/  FMUL R141, R101, R139.reuse ;  /* 0x0000008b658d7220 */ /* 0x080fe20000400000 */
[----:B------:R-:W-:Y:S02]  /*a8f0*/  IDP.4A.S8.S8 R63, R113, R70, R140 ;  /* 0x00000046713f7226 */ /* 0x000fe4000000068c */
[----:B------:R-:W-:Y:S02]  /*a900*/  FMUL R142, R103, R139 ;  /* 0x0000008b678e7220 */ /* 0x000fe40000400000 */
[----:B------:R-:W-:-:S04]  /*a910*/  IDP.4A.S8.S8 R63, R110, R66, R63 ;  /* 0x000000426e3f7226 */ /* 0x000fc8000000063f */
[----:B------:R-:W-:-:S04]  /*a920*/  IDP.4A.S8.S8 R140, R108, R71, R63 ;  /* 0x000000476c8c7226 */ /* 0x000fc8000000063f */
[----:B------:R-:W-:Y:S02]  /*a930*/  IDP.4A.S8.S8 R61, R105, R67, R140 ;  /* 0x00000043693d7226 */ /* 0x000fe4000000068c */
[----:B------:R-:W-:-:S03]  /*a940*/  HADD2.F32 R140, -RZ, R60.H1_H1 ;  /* 0x3000003cff8c7230 */ /* 0x000fc60000004100 */
        /* <DEDUP_REMOVED lines=10> */
[----:B------:R-:W-:Y:S02]  /*a9f0*/  FMUL R61, R87, R140 ;  /* 0x0000008c573d7220 */ /* 0x000fe40000400000 */
[----:B------:R-:W-:-:S04]  /*aa00*/  IDP.4A.S8.S8 R60, R107, R71, R60 ;  /* 0x000000476b3c7226 */ /* 0x000fc8000000063c */
[----:B------:R-:W-:-:S05]  /*aa10*/  IDP.4A.S8.S8 R60, R104, R67, R60 ;  /* 0x00000043683c7226 */ /* 0x000fca000000063c */
[----:B------:R-:W-:-:S05]  /*aa20*/  I2FP.F32.S32 R60, R60 ;  /* 0x0000003c003c7245 */ /* 0x000fca0000201400 */
        /* <DEDUP_REMOVED lines=13> */
[----:B------:R-:W-:Y:S01]  /*ab00*/  IDP.4A.S8.S8 R66, R134, R66, R69 ;  /* 0x0000004286427226 */ /* 0x000fe20000000645 */
[----:B------:R-:W0:Y:S01]  /*ab10*/  LDS.128 R60, [R126+0x1e00] ;  /* 0x001e00007e3c7984 */ /* 0x000e220000000c00 */
[-C--:B------:R-:W-:Y:S02]  /*ab20*/  IDP.4A.S8.S8 R64, R127, R71.reuse, R64 ;  /* 0x000000477f407226 */ /* 0x080fe40000000640 */
[----:B------:R-:W-:Y:S02]  /*ab30*/  IDP.4A.S8.S8 R65, R135, R71, R66 ;  /* 0x0000004787417226 */ /* 0x000fe40000000642 */
[----:B------:R-:W1:Y:S01]  /*ab40*/  LDS.128 R68, [R126+0x1e10] ;  /* 0x001e10007e447984 */ /* 0x000e620000000c00 */
[-C--:B------:R-:W-:Y:S02]  /*ab50*/  IDP.4A.S8.S8 R64, R133, R67.reuse, R64 ;  /* 0x0000004385407226 */ /* 0x080fe40000000640 */
[----:B------:R-:W-:Y:S02]  /*ab60*/  IDP.4A.S8.S8 R67, R136, R67, R65 ;  /* 0x0000004388437226 */ /* 0x000fe40000000641 */
[-C--:B------:R-:W-:Y:S01]  /*ab70*/  FMUL R65, R132, R139.reuse ;  /* 0x0000008b84417220 */ /* 0x080fe20000400000 */
[----:B------:R-:W-:Y:S01]  /*ab80*/  FMUL R139, R137, R139 ;  /* 0x0000008b898b7220 */ /* 0x000fe20000400000 */
[----:B------:R-:W-:Y:S01]  /*ab90*/  I2FP.F32.S32 R66, R64 ;  /* 0x0000004000427245 */ /* 0x000fe20000201400 */
[-C--:B------:R-:W-:Y:S01]  /*aba0*/  FMUL R64, R131, R140.reuse ;  /* 0x0000008c83407220 */ /* 0x080fe20000400000 */
[----:B------:R-:W-:Y:S01]  /*abb0*/  I2FP.F32.S32 R67, R67 ;  /* 0x0000004300437245 */ /* 0x000fe20000201400 */
[----:B------:R-:W-:-:S02]  /*abc0*/  FMUL R140, R138, R140 ;  /* 0x0000008c8a8c7220 */ /* 0x000fc40000400000 */
[----:B------:R-:W-:Y:S02]  /*abd0*/  FFMA R65, R65, R66, R64 ;  /* 0x0000004241417223 */ /* 0x000fe40000000040 */
[----:B------:R-:W-:Y:S02]  /*abe0*/  FFMA R67, R139, R67, R140 ;  /* 0x000000438b437223 */ /* 0x000fe4000000008c */
[----:B------:R-:W-:Y:S02]  /*abf0*/  FADD R28, R65, R28 ;  /* 0x0000001c411c7221 */ /* 0x000fe40000000000 */
[----:B------:R-:W-:Y:S01]  /*ac00*/  FADD R76, R67, R76 ;  /* 0x0000004c434c7221 */ /* 0x000fe20000000000 */
        /* <DEDUP_REMOVED lines=16> */
[----:B------:R-:W-:Y:S02]  /*ad10*/  HADD2.F32 R60, -RZ, R121.H0_H0 ;  /* 0x20000079ff3c7230 */ /* 0x000fe40000004100 */
[-C--:B------:R-:W-:Y:S02]  /*ad20*/  IDP.4A.S8.S8 R113, R113, R62.reuse, R106 ;  /* 0x0000003e71717226 */ /* 0x080fe4000000066a */
[----:B------:R-:W-:Y:S02]  /*ad30*/  IDP.4A.S8.S8 R61, R112, R62, R61 ;  /* 0x0000003e703d7226 */ /* 0x000fe4000000063d */
[----:B------:R-:W-:Y:S01]  /*ad40*/  FMUL R101, R101, R60 ;  /* 0x0000003c65657220 */ /* 0x000fe20000400000 */
[----:B------:R-:W-:Y:S02]  /*ad50*/  IDP.4A.S8.S8 R125, R130, R62, R125 ;  /* 0x0000003e827d7226 */ /* 0x000fe4000000067d */
[----:B------:R-:W-:Y:S01]  /*ad60*/  FMUL R103, R103, R60 ;  /* 0x0000003c67677220 */ /* 0x000fe20000400000 */
[----:B------:R-:W-:-:S02]  /*ad70*/  IDP.4A.S8.S8 R111, R129, R62, R111 ;  /* 0x0000003e816f7226 */ /* 0x000fc4000000066f */
[-C--:B------:R-:W-:Y:S01]  /*ad80*/  FMUL R132, R132, R60.reuse ;  /* 0x0000003c84847220 */ /* 0x080fe20000400000 */
[----:B------:R-:W-:Y:S01]  /*ad90*/  FMUL R137, R137, R60 ;  /* 0x0000003c89897220 */ /* 0x000fe20000400000 */
        /* <DEDUP_REMOVED lines=8> */
[----:B------:R-:W-:Y:S02]  /*ae20*/  HADD2.F32 R60, -RZ, R121.H1_H1 ;  /* 0x30000079ff3c7230 */ /* 0x000fe40000004100 */
[-C--:B------:R-:W-:Y:S02]  /*ae30*/  IDP.4A.S8.S8 R108, R105, R71.reuse, R108 ;  /* 0x00000047696c7226 */ /* 0x080fe4000000066c */
[----:B------:R-:W-:-:S02]  /*ae40*/  IDP.4A.S8.S8 R107, R104, R71, R107 ;  /* 0x00000047686b7226 */ /* 0x000fc4000000066b */
[-C--:B------:R-:W-:Y:S01]  /*ae50*/  FMUL R62, R85, R60.reuse ;  /* 0x0000003c553e7220 */ /* 0x080fe20000400000 */
[-C--:B------:R-:W-:Y:S02]  /*ae60*/  IDP.4A.S8.S8 R128, R133, R71.reuse, R128 ;  /* 0x0000004785807226 */ /* 0x080fe40000000680 */
[-C--:B------:R-:W-:Y:S01]  /*ae70*/  FMUL R64, R87, R60.reuse ;  /* 0x0000003c57407220 */ /* 0x080fe20000400000 */
[----:B------:R-:W-:Y:S02]  /*ae80*/  IDP.4A.S8.S8 R70, R136, R71, R70 ;  /* 0x0000004788467226 */ /* 0x000fe40000000646 */
[----:B------:R-:W-:Y:S01]  /*ae90*/  FMUL R131, R131, R60 ;  /* 0x0000003c83837220 */ /* 0x000fe20000400000 */
[----:B------:R-:W-:Y:S01]  /*aea0*/  I2FP.F32.S32 R108, R108 ;  /* 0x0000006c006c7245 */ /* 0x000fe20000201400 */
[----:B------:R-:W-:Y:S01]  /*aeb0*/  FMUL R60, R138, R60 ;  /* 0x0000003c8a3c7220 */ /* 0x000fe20000400000 */
        /* <DEDUP_REMOVED lines=11> */
[----:B------:R-:W-:Y:S06]  /*af70*/  BRA.U !UP0, `(.L_x_44) ;  /* 0xffffffc108387547 */ /* 0x000fec000b83ffff */
[----:B------:R-:W-:Y:S01]  /*af80*/  IADD3 R88, PT, PT, R88, 0x8, RZ ;  /* 0x0000000858587810 */ /* 0x000fe20007ffe0ff */
[----:B------:R-:W-:Y:S03]  /*af90*/  BAR.SYNC.DEFER_BLOCKING 0x0 ;  /* 0x0000000000007b1d */ /* 0x000fe60000010000 */
[----:B------:R-:W-:-:S13]  /*afa0*/  ISETP.GE.AND P0, PT, R88, UR4, PT ;  /* 0x0000000458007c0c */ /* 0x000fda000bf06270 */
[----:B------:R-:W-:Y:S05]  /*afb0*/  @!P0 BRA `(.L_x_45) ;  /* 0xffffff6400708947 */ /* 0x000fea000383ffff */
.L_x_42:
[----:B------:R-:W0:Y:S01]  /*afc0*/  S2R R61, SR_CTAID.Y ;  /* 0x00000000003d7919 */ /* 0x000e220000002600 */
[----:B------:R-:W2:Y:S01]  /*afd0*/  LDCU UR4, c[0x0][0x3a0] ;  /* 0x00007400ff0477ac */ /* 0x000ea20008000800 */
[----:B------:R-:W0:Y:S02]  /*afe0*/  S2R R60, SR_TID.Y ;  /* 0x00000000003c7919 */ /* 0x000e240000002200 */
[----:B0-----:R-:W-:Y:S02]  /*aff0*/  LEA R67, R61, R60, 0x6 ;  /* 0x0000003c3d437211 */ /* 0x001fe400078e30ff */
[----:B------:R-:W0:Y:S02]  /*b000*/  S2R R60, SR_TID.X ;  /* 0x00000000003c7919 */ /* 0x000e240000002100 */
[----:B--2---:R-:W-:-:S13]  /*b010*/  ISETP.GE.AND P0, PT, R67, UR4, PT ;  /* 0x0000000443007c0c */ /* 0x004fda000bf06270 */
[----:B-1----:R-:W-:Y:S05]  /*b020*/  @P0 EXIT ;  /* 0x000000000000094d */ /* 0x002fea0003800000 */
[----:B------:R-:W1:Y:S01]  /*b030*/  S2R R61, SR_CTAID.X ;  /* 0x00000000003d7919 */ /* 0x000e620000002500 */
[----:B------:R-:W2:Y:S08]  /*b040*/  LDC R66, c[0x0][0x3a8] ;  /* 0x0000ea00ff427b82 */ /* 0x000eb00000000800 */
[----:B------:R-:W3:Y:S01]  /*b050*/  LDC.64 R62, c[0x0][0x390] ;  /* 0x0000e400ff3e7b82 */ /* 0x000ee20000000a00 */
[----:B-1----:R-:W-:-:S04]  /*b060*/  SHF.L.U32 R61, R61, 0x7, RZ ;  /* 0x000000073d3d7819 */ /* 0x002fc800000006ff */
[----:B0-----:R-:W-:-:S04]  /*b070*/  IADD3 R60, PT, PT, R61, R60, RZ ;  /* 0x0000003c3d3c7210 */ /* 0x001fc80007ffe0ff */
[C---:B------:R-:W-:Y:S02]  /*b080*/  IADD3 R64, PT, PT, R60.reuse, 0x40, RZ ;  /* 0x000000403c407810 */ /* 0x040fe40007ffe0ff */
[C---:B------:R-:W-:Y:S02]  /*b090*/  IADD3 R61, PT, PT, R60.reuse, 0x20, RZ ;  /* 0x000000203c3d7810 */ /* 0x040fe40007ffe0ff */
[----:B------:R-:W-:Y:S02]  /*b0a0*/  IADD3 R65, PT, PT, R60, 0x60, RZ ;  /* 0x000000603c417810 */ /* 0x000fe40007ffe0ff */
[-C--:B--2---:R-:W-:Y:S02]  /*b0b0*/  ISETP.GE.AND P2, PT, R64, R66.reuse, PT ;  /* 0x000000424000720c */ /* 0x084fe40003f46270 */
[----:B------:R-:W-:Y:S02]  /*b0c0*/  IADD3 R64, PT, PT, R67, 0x4, RZ ;  /* 0x0000000443407810 */ /* 0x000fe40007ffe0ff */
[----:B------:R-:W-:-:S02]  /*b0d0*/  ISETP.GE.AND P0, PT, R60, R66, PT ;  /* 0x000000423c00720c */ /* 0x000fc40003f06270 */
[-C--:B------:R-:W-:Y:S02]  /*b0e0*/  ISETP.GE.AND P1, PT, R61, R66.reuse, PT ;  /* 0x000000423d00720c */ /* 0x080fe40003f26270 */
[-C--:B------:R-:W-:Y:S01]  /*b0f0*/  ISETP.GE.AND P3, PT, R65, R66.reuse, PT ;  /* 0x000000424100720c */ /* 0x080fe20003f66270 */
[----:B------:R-:W-:Y:S01]  /*b100*/  IMAD R65, R67, R66, R60 ;  /* 0x0000004243417224 */ /* 0x000fe200078e023c */
[----:B------:R-:W-:-:S03]  /*b110*/  ISETP.GE.AND P4, PT, R64, UR4, PT ;  /* 0x0000000440007c0c */ /* 0x000fc6000bf86270 */
[----:B---3--:R-:W-:-:S05]  /*b120*/  IMAD.WIDE R60, R65, 0x4, R62 ;  /* 0x00000004413c7825 */ /* 0x008fca00078e023e */
        /* <DEDUP_REMOVED lines=139> */
.L_x_46:
        /* <DEDUP_REMOVED lines=10> */
.L_x_736:


//--------------------- .text.mul_mat_q4_0        --------------------------
	.section	.text.mul_mat_q4_0,"ax",@progbits
	.align	128
        .global         mul_mat_q4_0
        .type           mul_mat_q4_0,@function
        .size           mul_mat_q4_0,(.L_x_737 - mul_mat_q4_0)
        .other          mul_mat_q4_0,@"STO_CUDA_ENTRY STV_DEFAULT"
mul_mat_q4_0:
.text.mul_mat_q4_0:
[----:B------:R-:W0:Y:S01]  /*0000*/  LDC R1, c[0x0][0x37c] ;  /* 0x0000df00ff017b82 */ /* 0x000e220000000800 */
[----:B------:R-:W1:Y:S01]  /*0010*/  S2R R206, SR_CTAID.X ;  /* 0x0000000000ce7919 */ /* 0x000e620000002500 */
[----:B------:R-:W2:Y:S01]  /*0020*/  LDCU UR5, c[0x0][0x398] ;  /* 0x00007300ff0577ac */ /* 0x000ea20008000800 */
[----:B0-----:R-:W-:Y:S02]  /*0030*/  IADD3 R1, PT, PT, R1, -0x8, RZ ;  /* 0xfffffff801017810 */ /* 0x001fe40007ffe0ff */
[----:B------:R-:W-:Y:S01]  /*0040*/  CS2R R204, SRZ ;  /* 0x0000000000cc7805 */ /* 0x000fe2000001ff00 */
[----:B------:R-:W0:Y:S01]  /*0050*/  S2R R0, SR_CTAID.Y ;  /* 0x0000000000007919 */ /* 0x000e220000002600 */
        /* <DEDUP_REMOVED lines=39> */
[----:B------:R-:W3:Y:S01]  /*02d0*/  LDCU UR10, c[0x0][0x39c] ;  /* 0x00007380ff0a77ac */ /* 0x000ee20008000800 */
[----:B------:R-:W-:Y:S01]  /*02e0*/  LOP3.LUT R21, RZ, R206, RZ, 0x33, !PT ;  /* 0x000000ceff157212 */ /* 0x000fe200078e33ff */
[----:B------:R-:W4:Y:S01]  /*02f0*/  S2R R78, SR_TID.Y ;  /* 0x00000000004e7919 */ /* 0x000f220000002200 */
[----:B------:R-:W-:Y:S01]  /*0300*/  HFMA2 R205, -RZ, RZ, 0, 0 ;  /* 0x00000000ffcd7431 */ /* 0x000fe200000001ff */
[----:B------:R-:W-:Y:S01]  /*0310*/  USHF.R.S32.HI UR4, URZ, 0x5, UR4 ;  /* 0x00000005ff047899 */ /* 0x000fe20008011404 */
[----:B------:R-:W5:Y:S02]  /*0320*/  LDCU.64 UR6, c[0x0][0x388] ;  /* 0x00007100ff0677ac */ /* 0x000f640008000a00 */
[----:B------:R-:W1:Y:S01]  /*0330*/  S2UR UR8, SR_CgaCtaId ;  /* 0x00000000000879c3 */ /* 0x000e620000008800 */
[----:B------:R-:W-:Y:S01]  /*0340*/  UMOV UR5, 0x400 ;  /* 0x0000040000057882 */ /* 0x000fe20000000000 */
[----:B---3--:R-:W-:-:S02]  /*0350*/  IADD3 R21, PT, PT, R21, UR10, RZ ;  /* 0x0000000a15157c10 */ /* 0x008fc4000fffe0ff */
[----:B--2---:R-:W-:Y:S02]  /*0360*/  SHF.R.S32.HI R6, RZ, 0x1f, R13 ;  /* 0x0000001fff067819 */ /* 0x004fe4000001140d */
[----:B------:R-:W-:Y:S02]  /*0370*/  IADD3 R10, PT, PT, R12, -0x1, RZ ;  /* 0xffffffff0c0a7810 */ /* 0x000fe40007ffe0ff */
[C---:B0-----:R-:W-:Y:S01]  /*0380*/  IADD3 R2, PT, PT, R93.reuse, 0x20, RZ ;  /* 0x000000205d027810 */ /* 0x041fe20007ffe0ff */
[----:B-1----:R-:W-:Y:S01]  /*0390*/  ULEA UR9, UR8, UR5, 0x18 ;  /* 0x0000000508097291 */ /* 0x002fe2000f8ec0ff */
[C---:B------:R-:W-:Y:S02]  /*03a0*/  IADD3 R7, PT, PT, R93.reuse, 0x40, RZ ;  /* 0x000000405d077810 */ /* 0x040fe40007ffe0ff */
[----:B------:R-:W-:Y:S02]  /*03b0*/  IADD3 R4, PT, PT, R93, 0x60, RZ ;  /* 0x000000605d047810 */ /* 0x000fe40007ffe0ff */
[----:B------:R-:W-:-:S02]  /*03c0*/  SHF.L.U32 R3, R2, 0x3, RZ ;  /* 0x0000000302037819 */ /* 0x000fc400000006ff */
[C---:B------:R-:W-:Y:S02]  /*03d0*/  SHF.L.U32 R8, R7.reuse, 0x3, RZ ;  /* 0x0000000307087819 */ /* 0x040fe400000006ff */
[----:B------:R-:W-:Y:S02]  /*03e0*/  SHF.L.U32 R9, R4, 0x3, RZ ;  /* 0x0000000304097819 */ /* 0x000fe400000006ff */
[----:B------:R-:W-:Y:S02]  /*03f0*/  SHF.R.U32.HI R40, RZ, 0x2, R93 ;  /* 0x00000002ff287819 */ /* 0x000fe4000001165d */
[----:B------:R-:W-:Y:S02]  /*0400*/  LEA.HI R2, R2, R3, RZ, 0x1e ;  /* 0x0000000302027211 */ /* 0x000fe400078ff0ff */
[----:B------:R-:W-:Y:S02]  /*0410*/  LEA.HI R3, R7, R8, RZ, 0x1e ;  /* 0x0000000807037211 */ /* 0x000fe400078ff0ff */
[----:B------:R-:W-:-:S02]  /*0420*/  LEA.HI R4, R4, R9, RZ, 0x1e ;  /* 0x0000000904047211 */ /* 0x000fc400078ff0ff */
[----:B----4-:R-:W-:Y:S02]  /*0430*/  LEA R11, R78, R40, 0x3 ;  /* 0x000000284e0b7211 */ /* 0x010fe400078e18ff */
[----:B------:R-:W-:Y:S02]  /*0440*/  LEA.HI R7, R6, R13, RZ, 0x5 ;  /* 0x0000000d06077211 */ /* 0x000fe400078f28ff */
[----:B------:R-:W-:Y:S02]  /*0450*/  LEA R9, R0, R78, 0x6 ;  /* 0x0000004e00097211 */ /* 0x000fe400078e30ff */
[----:B------:R-:W-:Y:S02]  /*0460*/  SHF.L.U32 R5, R11, 0x4, RZ ;  /* 0x000000040b057819 */ /* 0x000fe400000006ff */
[----:B------:R-:W-:Y:S02]  /*0470*/  VIADDMNMX.U32 R22, R9, 0x1c, R10, PT ;  /* 0x0000001c09167846 */ /* 0x000fe4000380000a */
[----:B------:R-:W-:-:S02]  /*0480*/  SHF.R.S32.HI R19, RZ, 0x5, R7 ;  /* 0x00000005ff137819 */ /* 0x000fc40000011407 */
[----:B------:R-:W-:Y:S02]  /*0490*/  SHF.L.U32 R141, R78, 0x2, RZ ;  /* 0x000000024e8d7819 */ /* 0x000fe400000006ff */
[----:B------:R-:W-:Y:S02]  /*04a0*/  LOP3.LUT R5, R5, 0x3f0, RZ, 0xc0, !PT ;  /* 0x000003f005057812 */ /* 0x000fe400078ec0ff */
        /* <DEDUP_REMOVED lines=15> */
[C-C-:B------:R-:W-:Y:S02]  /*05a0*/  VIADDMNMX.U32 R28, R9.reuse, 0x28, R10.reuse, PT ;  /* 0x00000028091c7846 */ /* 0x140fe4000380000a */
[C-C-:B------:R-:W-:Y:S02]  /*05b0*/  VIADDMNMX.U32 R30, R9.reuse, 0x2c, R10.reuse, PT ;  /* 0x0000002c091e7846 */ /* 0x140fe4000380000a */
[--C-:B------:R-:W-:Y:S01]  /*05c0*/  VIADDMNMX.U32 R32, R9, 0x30, R10.reuse, PT ;  /* 0x0000003009207846 */ /* 0x100fe2000380000a */
[----:B------:R-:W-:Y:S01]  /*05d0*/  IMAD R12, R19, R28, RZ ;  /* 0x0000001c130c7224 */ /* 0x000fe200078e02ff */
[C-C-:B------:R-:W-:Y:S02]  /*05e0*/  VIADDMNMX.U32 R34, R9.reuse, 0x34, R10.reuse, PT ;  /* 0x0000003409227846 */ /* 0x140fe4000380000a */
[--C-:B------:R-:W-:Y:S01]  /*05f0*/  VIADDMNMX.U32 R36, R9, 0x38, R10.reuse, PT ;  /* 0x0000003809247846 */ /* 0x100fe2000380000a */
[----:B------:R-:W-:Y:S01]  /*0600*/  IMAD R14, R19, R32, RZ ;  /* 0x00000020130e7224 */ /* 0x000fe200078e02ff */
[----:B------:R-:W-:Y:S01]  /*0610*/  VIADDMNMX.U32 R38, R9, 0x3c, R10, PT ;  /* 0x0000003c09267846 */ /* 0x000fe2000380000a */
[----:B------:R-:W-:Y:S01]  /*0620*/  IMAD R9, R19, R22, RZ ;  /* 0x0000001613097224 */ /* 0x000fe200078e02ff */
[----:B------:R-:W-:Y:S01]  /*0630*/  LEA.HI R22, R93, R141, RZ, 0x1d ;  /* 0x0000008d5d167211 */ /* 0x000fe200078fe8ff */
[----:B------:R-:W-:Y:S01]  /*0640*/  IMAD R15, R19, R34, RZ ;  /* 0x00000022130f7224 */ /* 0x000fe200078e02ff */
[----:B------:R-:W-:Y:S01]  /*0650*/  SHF.L.U32 R8, R93, 0x2, RZ ;  /* 0x000000025d087819 */ /* 0x000fe200000006ff */
[----:B------:R-:W-:Y:S01]  /*0660*/  IMAD R16, R19, R36, RZ ;  /* 0x0000002413107224 */ /* 0x000fe200078e02ff */
[----:B------:R-:W-:Y:S01]  /*0670*/  LOP3.LUT R13, R5, 0x200, RZ, 0x3c, !PT ;  /* 0x00000200050d7812 */ /* 0x000fe200078e3cff */
[----:B------:R-:W-:Y:S01]  /*0680*/  IMAD R17, R19, R38, RZ ;  /* 0x0000002613117224 */ /* 0x000fe200078e02ff */
[----:B------:R-:W-:-:S02]  /*0690*/  VIADDMNMX R48, R78, 0x7c, R21, PT ;  /* 0x0000007c4e307846 */ /* 0x000fc40003800115 */
[----:B------:R-:W-:Y:S02]  /*06a0*/  LOP3.LUT R11, R11, 0x3f, RZ, 0xc0, !PT ;  /* 0x0000003f0b0b7812 */ /* 0x000fe400078ec0ff */
[----:B------:R-:W-:Y:S01]  /*06b0*/  VIMNMX R49, PT, PT, R21, R22, PT ;  /* 0x0000001615317248 */ /* 0x000fe20003fe0100 */
[C---:B------:R-:W-:Y:S01]  /*06c0*/  IMAD R46, R48.reuse, UR4, RZ ;  /* 0x00000004302e7c24 */ /* 0x040fe2000f8e02ff */
[----:B------:R-:W-:Y:S01]  /*06d0*/  LOP3.LUT R6, R13, 0xc, R8, 0xf8, !PT ;  /* 0x0000000c0d067812 */ /* 0x000fe200078ef808 */
[----:B------:R-:W-:Y:S01]  /*06e0*/  IMAD R89, R48, 0x21, R93 ;  /* 0x0000002130597824 */ /* 0x000fe200078e025d */
[----:B------:R-:W-:Y:S02]  /*06f0*/  LOP3.LUT R13, R11, 0x20, RZ, 0x3c, !PT ;  /* 0x000000200b0d7812 */ /* 0x000fe400078e3cff */
[----:B------:R-:W-:Y:S02]  /*0700*/  VIADDMNMX R50, R22, 0x10, R21, PT ;  /* 0x0000001016327846 */ /* 0x000fe40003800115 */
[----:B------:R-:W-:-:S02]  /*0710*/  LEA R11, R0, R11, 0x6 ;  /* 0x0000000b000b7211 */ /* 0x000fc400078e30ff */
[----:B------:R-:W-:Y:S02]  /*0720*/  SHF.R.S32.HI R48, RZ, 0x1f, R49 ;  /* 0x0000001fff307819 */ /* 0x000fe40000011431 */
[--C-:B------:R-:W-:Y:S02]  /*0730*/  VIADDMNMX R52, R22, 0x20, R21.reuse, PT ;  /* 0x0000002016347846 */ /* 0x100fe40003800115 */
[----:B------:R-:W-:Y:S02]  /*0740*/  SHF.R.S32.HI R53, RZ, 0x1f, R50 ;  /* 0x0000001fff357819 */ /* 0x000fe40000011432 */
[----:B------:R-:W-:Y:S01]  /*0750*/  VIMNMX R42, PT, PT, R10, R11, PT ;  /* 0x0000000b0a2a7248 */ /* 0x000fe20003fe0100 */
[----:B------:R-:W-:Y:S01]  /*0760*/  IMAD R11, R19, R26, RZ ;  /* 0x0000001a130b7224 */ /* 0x000fe200078e02ff */
[----:B------:R-:W-:Y:S01]  /*0770*/  VIADDMNMX R47, R22, 0x60, R21, PT ;  /* 0x00000060162f7846 */ /* 0x000fe20003800115 */
[----:B------:R-:W-:Y:S01]  /*0780*/  IMAD R57, R52, UR4, RZ ;  /* 0x0000000434397c24 */ /* 0x000fe2000f8e02ff */
[----:B------:R-:W-:Y:S01]  /*0790*/  LOP3.LUT R54, R93, 0x7, RZ, 0xc0, !PT ;  /* 0x000000075d367812 */ /* 0x000fe200078ec0ff */
[----:B------:R-:W-:Y:S01]  /*07a0*/  IMAD R18, R19, R42, RZ ;  /* 0x0000002a13127224 */ /* 0x000fe200078e02ff */
[----:B------:R-:W-:Y:S01]  /*07b0*/  LEA.HI R51, R48, R49, RZ, 0x2 ;  /* 0x0000003130337211 */ /* 0x000fe200078f10ff */
[----:B------:R-:W-:Y:S01]  /*07c0*/  HFMA2 R42, -RZ, RZ, 0, 1.966953277587890625e-06 ;  /* 0x00000021ff2a7431 */ /* 0x000fe200000001ff */
[----:B------:R-:W-:Y:S01]  /*07d0*/  LEA R13, R0, R13, 0x6 ;  /* 0x0000000d000d7211 */ /* 0x000fe200078e30ff */
[----:B------:R-:W-:Y:S01]  /*07e0*/  IMAD R65, R47, UR4, RZ ;  /* 0x000000042f417c24 */ /* 0x000fe2000f8e02ff */
[----:B------:R-:W-:-:S02]  /*07f0*/  SHF.R.S32.HI R55, RZ, 0x1f, R52 ;  /* 0x0000001fff377819 */ /* 0x000fc40000011434 */
[--C-:B------:R-:W-:Y:S02]  /*0800*/  VIADDMNMX R56, R22, 0x30, R21.reuse, PT ;  /* 0x0000003016387846 */ /* 0x100fe40003800115 */
[----:B------:R-:W-:Y:S02]  /*0810*/  LEA.HI R53, R53, R50, RZ, 0x2 ;  /* 0x0000003235357211 */ /* 0x000fe400078f10ff */
[----:B------:R-:W-:Y:S02]  /*0820*/  VIADDMNMX R25, R78, 0x14, R21, PT ;  /* 0x000000144e197846 */ /* 0x000fe40003800115 */
[----:B------:R-:W-:Y:S02]  /*0830*/  LEA.HI R88, R51, R54, RZ, 0x1e ;  /* 0x0000003633587211 */ /* 0x000fe400078ff0ff */
[----:B------:R-:W-:Y:S01]  /*0840*/  SHF.R.S32.HI R48, RZ, 0x1f, R47 ;  /* 0x0000001fff307819 */ /* 0x000fe2000001142f */
[----:B------:R-:W-:Y:S01]  /*0850*/  IMAD R33, R25, UR4, RZ ;  /* 0x0000000419217c24 */ /* 0x000fe2000f8e02ff */
[----:B------:R-:W-:Y:S01]  /*0860*/  VIMNMX R44, PT, PT, R10, R13, PT ;  /* 0x0000000d0a2c7248 */ /* 0x000fe20003fe0100 */
[----:B------:R-:W-:Y:S01]  /*0870*/  IMAD R10, R19, R24, RZ ;  /* 0x00000018130a7224 */ /* 0x000fe200078e02ff */
[----:B------:R-:W-:Y:S01]  /*0880*/  LEA.HI R55, R55, R52, RZ, 0x2 ;  /* 0x0000003437377211 */ /* 0x000fe200078f10ff */
[----:B------:R-:W-:Y:S01]  /*0890*/  IMAD R13, R19, R30, RZ ;  /* 0x0000001e130d7224 */ /* 0x000fe200078e02ff */
[----:B------:R-:W-:Y:S01]  /*08a0*/  LOP3.LUT R5, R5, 0xc, R8, 0xf8, !PT ;  /* 0x0000000c05057812 */ /* 0x000fe200078ef808 */
[----:B------:R-:W-:Y:S01]  /*08b0*/  IMAD R132, R25, 0x21, R93 ;  /* 0x0000002119847824 */ /* 0x000fe200078e025d */
[----:B------:R-:W-:-:S02]  /*08c0*/  VIMNMX R23, PT, PT, R21, R78, PT ;  /* 0x0000004e15177248 */ /* 0x000fc40003fe0100 */
[C-C-:B------:R-:W-:Y:S02]  /*08d0*/  VIADDMNMX R24, R78.reuse, 0x10, R21.reuse, PT ;  /* 0x000000104e187846 */ /* 0x140fe40003800115 */
[C-C-:B------:R-:W-:Y:S01]  /*08e0*/  VIADDMNMX R26, R78.reuse, 0x30, R21.reuse, PT ;  /* 0x000000304e1a7846 */ /* 0x140fe20003800115 */
[----:B------:R-:W-:Y:S01]  /*08f0*/  IMAD R29, R23, UR4, RZ ;  /* 0x00000004171d7c24 */ /* 0x000fe2000f8e02ff */
[--C-:B------:R-:W-:Y:S01]  /*0900*/  VIADDMNMX R27, R78, 0x34, R21.reuse, PT ;  /* 0x000000344e1b7846 */ /* 0x100fe20003800115 */
[----:B------:R-:W-:Y:S01]  /*0910*/  IMAD R31, R24, UR4, RZ ;  /* 0x00000004181f7c24 */ /* 0x000fe2000f8e02ff */
[----:B------:R-:W-:Y:S01]  /*0920*/  LEA.HI R87, R53, R54, RZ, 0x1e ;  /* 0x0000003635577211 */ /* 0x000fe200078ff0ff */
[----:B------:R-:W-:Y:S01]  /*0930*/  IMAD R53, R49, UR4, RZ ;  /* 0x0000000431357c24 */ /* 0x000fe2000f8e02ff */
[----:B------:R-:W-:Y:S01]  /*0940*/  SHF.R.S32.HI R51, RZ, 0x1f, R56 ;  /* 0x0000001fff337819 */ /* 0x000fe20000011438 */
[----:B------:R-:W-:Y:S01]  /*0950*/  IMAD R35, R26, UR4, RZ ;  /* 0x000000041a237c24 */ /* 0x000fe2000f8e02ff */
[----:B------:R-:W-:Y:S01]  /*0960*/  LOP3.LUT R8, R8, 0x1c, RZ, 0xc0, !PT ;  /* 0x0000001c08087812 */ /* 0x000fe200078ec0ff */
[----:B------:R-:W-:Y:S01]  /*0970*/  IMAD R37, R27, UR4, RZ ;  /* 0x000000041b257c24 */ /* 0x000fe2000f8e02ff */
[----:B------:R-:W-:Y:S01]  /*0980*/  VIADDMNMX R28, R78, 0x38, R21, PT ;  /* 0x000000384e1c7846 */ /* 0x000fe20003800115 */
[----:B------:R-:W-:Y:S01]  /*0990*/  IMAD R140, R23, 0x21, R93 ;  /* 0x00000021178c7824 */ /* 0x000fe200078e025d */
[----:B------:R-:W-:Y:S01]  /*09a0*/  VIADDMNMX R60, R22, 0x50, R21, PT ;  /* 0x00000050163c7846 */ /* 0x000fe20003800115 */
[--C-:B------:R-:W-:Y:S01]  /*09b0*/  IMAD R133, R24, 0x21, R93.reuse ;  /* 0x0000002118857824 */ /* 0x100fe200078e025d */
[----:B------:R-:W-:Y:S01]  /*09c0*/  LEA R88, R49, R88, 0x3 ;  /* 0x0000005831587211 */ /* 0x000fe200078e18ff */
[----:B------:R-:W-:Y:S01]  /*09d0*/  IMAD R39, R28, UR4, RZ ;  /* 0x000000041c277c24 */ /* 0x000fe2000f8e02ff */
[----:B------:R-:W-:Y:S01]  /*09e0*/  LEA.HI R63, R48, R47, RZ, 0x2 ;  /* 0x0000002f303f7211 */ /* 0x000fe200078f10ff */
[----:B------:R-:W-:Y:S01]  /*09f0*/  IMAD R119, R26, 0x21, R93 ;  /* 0x000000211a777824 */ /* 0x000fe200078e025d */
[----:B------:R-:W-:Y:S01]  /*0a00*/  VIADDMNMX R34, R78, 0x70, R21, PT ;  /* 0x000000704e227846 */ /* 0x000fe20003800115 */
[--C-:B------:R-:W-:Y:S01]  /*0a10*/  IMAD R118, R27, 0x21, R93.reuse ;  /* 0x000000211b767824 */ /* 0x100fe200078e025d */
[----:B------:R-:W-:Y:S01]  /*0a20*/  LEA.HI R49, R55, R54, RZ, 0x1e ;  /* 0x0000003637317211 */ /* 0x000fe200078ff0ff */
[----:B------:R-:W-:Y:S01]  /*0a30*/  IMAD R117, R28, 0x21, R93 ;  /* 0x000000211c757824 */ /* 0x000fe200078e025d */
[----:B------:R-:W-:Y:S01]  /*0a40*/  VIADDMNMX R58, R22, 0x40, R21, PT ;  /* 0x00000040163a7846 */ /* 0x000fe20003800115 */
[C---:B------:R-:W-:Y:S01]  /*0a50*/  IMAD R43, R34.reuse, UR4, RZ ;  /* 0x00000004222b7c24 */ /* 0x040fe2000f8e02ff */
[----:B------:R-:W-:Y:S01]  /*0a60*/  LEA.HI R51, R51, R56, RZ, 0x2 ;  /* 0x0000003833337211 */ /* 0x000fe200078f10ff */
[----:B------:R-:W-:Y:S01]  /*0a70*/  IMAD R92, R34, 0x21, R93 ;  /* 0x00000021225c7824 */ /* 0x000fe200078e025d */
[----:B-----5:R-:W-:Y:S01]  /*0a80*/  IADD3 R220, P0, PT, R8, UR6, RZ ;  /* 0x0000000608dc7c10 */ /* 0x020fe2000ff1e0ff */
[C---:B------:R-:W-:Y:S01]  /*0a90*/  IMAD R8, R19.reuse, R20, RZ ;  /* 0x0000001413087224 */ /* 0x040fe200078e02ff */
[C-C-:B------:R-:W-:Y:S01]  /*0aa0*/  VIADDMNMX R30, R78.reuse, 0x3c, R21.reuse, PT ;  /* 0x0000003c4e1e7846 */ /* 0x140fe20003800115 */
[----:B------:R-:W-:Y:S01]  /*0ab0*/  IMAD R19, R19, R44, RZ ;  /* 0x0000002c13137224 */ /* 0x000fe200078e02ff */
[C-C-:B------:R-:W-:Y:S01]  /*0ac0*/  VIADDMNMX R32, R78.reuse, 0x40, R21.reuse, PT ;  /* 0x000000404e207846 */ /* 0x140fe20003800115 */
[----:B------:R-:W-:Y:S01]  /*0ad0*/  UIADD3 UR6, UPT, UPT, UR5, 0x4200, URZ ;  /* 0x0000420005067890 */ /* 0x000fe2000fffe0ff */
[--C-:B------:R-:W-:Y:S01]  /*0ae0*/  VIADDMNMX R36, R78, 0x74, R21.reuse, PT ;  /* 0x000000744e247846 */ /* 0x100fe20003800115 */
[----:B------:R-:W-:Y:S01]  /*0af0*/  IMAD R41, R30, UR4, RZ ;  /* 0x000000041e297c24 */ /* 0x000fe2000f8e02ff */
[----:B------:R-:W-:Y:S01]  /*0b00*/  VIADDMNMX R38, R78, 0x78, R21, PT ;  /* 0x000000784e267846 */ /* 0x000fe20003800115 */
[----:B------:R-:W-:Y:S01]  /*0b10*/  IMAD R116, R30, 0x21, R93 ;  /* 0x000000211e747824 */ /* 0x000fe200078e025d */
[----:B------:R-:W-:Y:S01]  /*0b20*/  SHF.R.S32.HI R59, RZ, 0x1f, R60 ;  /* 0x0000001fff3b7819 */ /* 0x000fe2000001143c */
[----:B------:R-:W-:Y:S01]  /*0b30*/  IMAD R44, R36, UR4, RZ ;  /* 0x00000004242c7c24 */ /* 0x000fe2000f8e02ff */
[----:B------:R-:W-:Y:S01]  /*0b40*/  LEA.HI R48, R63, R54, RZ, 0x1e ;  /* 0x000000363f307211 */ /* 0x000fe200078ff0ff */
[----:B------:R-:W-:Y:S01]  /*0b50*/  IMAD R45, R38, UR4, RZ ;  /* 0x00000004262d7c24 */ /* 0x000fe2000f8e02ff */
[----:B------:R-:W-:Y:S01]  /*0b60*/  VIADDMNMX R81, R22, 0x70, R21, PT ;  /* 0x0000007016517846 */ /* 0x000fe20003800115 */
[--C-:B------:R-:W-:Y:S01]  /*0b70*/  IMAD R115, R32, 0x21, R93.reuse ;  /* 0x0000002120737824 */ /* 0x100fe200078e025d */
[----:B------:R-:W-:Y:S01]  /*0b80*/  LEA R86, R52, R49, 0x3 ;  /* 0x0000003134567211 */ /* 0x000fe200078e18ff */
[--C-:B------:R-:W-:Y:S01]  /*0b90*/  IMAD R91, R36, 0x21, R93.reuse ;  /* 0x00000021245b7824 */ /* 0x100fe200078e025d */
[----:B------:R-:W-:Y:S01]  /*0ba0*/  IADD3 R25, P5, PT, R40, R33, RZ ;  /* 0x0000002128197210 */ /* 0x000fe20007fbe0ff */
[----:B------:R-:W-:Y:S01]  /*0bb0*/  IMAD R90, R38, 0x21, R93 ;  /* 0x00000021265a7824 */ /* 0x000fe200078e025d */
[----:B------:R-:W-:Y:S01]  /*0bc0*/  SHF.R.S32.HI R49, RZ, 0x1f, R58 ;  /* 0x0000001fff317819 */ /* 0x000fe2000001143a */
[----:B------:R-:W-:Y:S01]  /*0bd0*/  IMAD R55, R50, UR4, RZ ;  /* 0x0000000432377c24 */ /* 0x000fe2000f8e02ff */
[--C-:B------:R-:W-:Y:S01]  /*0be0*/  VIADDMNMX R139, R78, 0x4, R21.reuse, PT ;  /* 0x000000044e8b7846 */ /* 0x100fe20003800115 */
[----:B------:R-:W-:Y:S01]  /*0bf0*/  IMAD R63, R60, UR4, RZ ;  /* 0x000000043c3f7c24 */ /* 0x000fe2000f8e02ff */
[C-C-:B------:R-:W-:Y:S01]  /*0c00*/  VIADDMNMX R137, R78.reuse, 0x8, R21.reuse, PT ;  /* 0x000000084e897846 */ /* 0x140fe20003800115 */
[----:B------:R-:W-:Y:S01]  /*0c10*/  ULEA UR6, UR8, UR6, 0x18 ;  /* 0x0000000608067291 */ /* 0x000fe2000f8ec0ff */
[C---:B------:R-:W-:Y:S01]  /*0c20*/  VIADDMNMX R135, R78.reuse, 0xc, R21, PT ;  /* 0x0000000c4e877846 */ /* 0x040fe20003800115 */
[----:B------:R-:W-:Y:S01]  /*0c30*/  IMAD R138, R139, 0x21, R93 ;  /* 0x000000218b8a7824 */ /* 0x000fe200078e025d */
        /* <DEDUP_REMOVED lines=16> */
[----:B------:R-:W-:Y:S01]  /*0d40*/  VIADDMNMX R110, R78, 0x4c, R21, PT ;  /* 0x0000004c4e6e7846 */ /* 0x000fe20003800115 */
        /* <DEDUP_REMOVED lines=16> */
[----:B------:R-:W-:Y:S01]  /*0e50*/  IMAD R21, R93, R42, 0xc60 ;  /* 0x00000c605d157424 */ /* 0x000fe200078e022a */
[----:B------:R-:W-:Y:S01]  /*0e60*/  LEA.HI R51, R51, R54, RZ, 0x1e ;  /* 0x0000003633337211 */ /* 0x000fe200078ff0ff */
[----:B------:R-:W-:Y:S01]  /*0e70*/  IMAD R42, R32, UR4, RZ ;  /* 0x00000004202a7c24 */ /* 0x000fe2000f8e02ff */
[----:B------:R-:W-:Y:S01]  /*0e80*/  IADD3.X R221, PT, PT, RZ, UR7, RZ, P0, !PT ;  /* 0x00000007ffdd7c10 */ /* 0x000fe200087fe4ff */
[----:B------:R-:W-:Y:S01]  /*0e90*/  UIADD3 UR7, UPT, UPT, UR5, 0x5280, URZ ;  /* 0x0000528005077890 */ /* 0x000fe2000fffe0ff */
[----:B------:R-:W-:Y:S01]  /*0ea0*/  LEA.HI R61, R59, R60, RZ, 0x2 ;  /* 0x0000003c3b3d7211 */ /* 0x000fe200078f10ff */
[----:B------:R-:W-:Y:S01]  /*0eb0*/  IMAD R59, R56, UR4, RZ ;  /* 0x00000004383b7c24 */ /* 0x000fe2000f8e02ff */
[----:B------:R-:W-:Y:S01]  /*0ec0*/  LEA R82, R47, R48, 0x3 ;  /* 0x000000302f527211 */ /* 0x000fe200078e18ff */
[----:B------:R-:W-:Y:S01]  /*0ed0*/  ULEA UR7, UR8, UR7, 0x18 ;  /* 0x0000000708077291 */ /* 0x000fe2000f8ec0ff */
[----:B------:R-:W-:Y:S01]  /*0ee0*/  IADD3 R23, P3, PT, R40, R29, RZ ;  /* 0x0000001d28177210 */ /* 0x000fe20007f7e0ff */
[--C-:B------:R-:W-:Y:S01]  /*0ef0*/  IMAD R97, R98, 0x21, R93.reuse ;  /* 0x0000002162617824 */ /* 0x100fe200078e025d */
[----:B------:R-:W-:Y:S01]  /*0f00*/  IADD3 R24, P4, PT, R40, R31, RZ ;  /* 0x0000001f28187210 */ /* 0x000fe20007f9e0ff */
[----:B------:R-:W-:Y:S01]  /*0f10*/  IMAD R95, R96, 0x21, R93 ;  /* 0x00000021605f7824 */ /* 0x000fe200078e025d */
[C---:B------:R-:W-:Y:S01]  /*0f20*/  IADD3 R26, P0, PT, R40.reuse, R35, RZ ;  /* 0x00000023281a7210 */ /* 0x040fe20007f1e0ff */
[----:B------:R-:W-:Y:S01]  /*0f30*/  UIADD3 UR5, UPT, UPT, UR5, 0x7280, URZ ;  /* 0x0000728005057890 */ /* 0x000fe2000fffe0ff */
[----:B------:R-:W-:-:S02]  /*0f40*/  IADD3 R27, P1, PT, R40, R37, RZ ;  /* 0x00000025281b7210 */ /* 0x000fc40007f3e0ff */
[----:B------:R-:W-:Y:S01]  /*0f50*/  SHF.R.S32.HI R48, RZ, 0x1f, R81 ;  /* 0x0000001fff307819 */ /* 0x000fe20000011451 */
[----:B------:R-:W-:Y:S01]  /*0f60*/  ULEA UR5, UR8, UR5, 0x18 ;  /* 0x0000000508057291 */ /* 0x000fe2000f8ec0ff */
[C---:B------:R-:W-:Y:S02]  /*0f70*/  IADD3 R28, P2, PT, R40.reuse, R39, RZ ;  /* 0x00000027281c7210 */ /* 0x040fe40007f5e0ff */
[----:B------:R-:W-:Y:S02]  /*0f80*/  LEA.HI.X.SX32 R33, R33, RZ, 0x1, P5 ;  /* 0x000000ff21217211 */ /* 0x000fe400028f0eff */
[----:B------:R-:W-:Y:S02]  /*0f90*/  LEA.HI R49, R49, R58, RZ, 0x2 ;  /* 0x0000003a31317211 */ /* 0x000fe400078f10ff */
[----:B------:R-:W-:Y:S02]  /*0fa0*/  IADD3 R34, P5, PT, R40, R43, RZ ;  /* 0x0000002b28227210 */ /* 0x000fe40007fbe0ff */
[----:B------:R-:W-:-:S02]  /*0fb0*/  LEA R85, R56, R51, 0x3 ;  /* 0x0000003338557211 */ /* 0x000fc400078e18ff */
[----:B------:R-:W-:Y:S01]  /*0fc0*/  LEA.HI R51, R61, R54, RZ, 0x1e ;  /* 0x000000363d337211 */ /* 0x000fe200078ff0ff */
[----:B------:R-:W-:Y:S01]  /*0fd0*/  IMAD R61, R58, UR4, RZ ;  /* 0x000000043a3d7c24 */ /* 0x000fe2000f8e02ff */
[----:B------:R-:W-:Y:S02]  /*0fe0*/  LEA.HI.X.SX32 R29, R29, RZ, 0x1, P3 ;  /* 0x000000ff1d1d7211 */ /* 0x000fe400018f0eff */
[----:B------:R-:W-:Y:S02]  /*0ff0*/  LEA.HI.X.SX32 R31, R31, RZ, 0x1, P4 ;  /* 0x000000ff1f1f7211 */ /* 0x000fe400020f0eff */
[----:B------:R-:W-:Y:S02]  /*1000*/  LEA.HI.X.SX32 R35, R35, RZ, 0x1, P0 ;  /* 0x000000ff23237211 */ /* 0x000fe400000f0eff */
[----:B------:R-:W-:Y:S02]  /*1010*/  LEA.HI.X.SX32 R37, R37, RZ, 0x1, P1 ;  /* 0x000000ff25257211 */ /* 0x000fe400008f0eff */
[----:B------:R-:W-:-:S02]  /*1020*/  LEA.HI R67, R48, R81, RZ, 0x2 ;  /* 0x0000005130437211 */ /* 0x000fc400078f10ff */
[----:B------:R-:W-:Y:S02]  /*1030*/  LEA R22, R93, R40, 0x3 ;  /* 0x000000285d167211 */ /* 0x000fe400078e18ff */
[C---:B------:R-:W-:Y:S02]  /*1040*/  IADD3 R30, P3, PT, R40.reuse, R41, RZ ;  /* 0x00000029281e7210 */ /* 0x040fe40007f7e0ff */
[C---:B------:R-:W-:Y:S02]  /*1050*/  IADD3 R32, P4, PT, R40.reuse, R42, RZ ;  /* 0x0000002a28207210 */ /* 0x040fe40007f9e0ff */
[C---:B------:R-:W-:Y:S02]  /*1060*/  IADD3 R36, P0, PT, R40.reuse, R44, RZ ;  /* 0x0000002c28247210 */ /* 0x040fe40007f1e0ff */
[----:B------:R-:W-:Y:S02]  /*1070*/  IADD3 R38, P1, PT, R40, R45, RZ ;  /* 0x0000002d28267210 */ /* 0x000fe40007f3e0ff */
[----:B------:R-:W-:-:S02]  /*1080*/  LEA.HI.X.SX32 R39, R39, RZ, 0x1, P2 ;  /* 0x000000ff27277211 */ /* 0x000fc400010f0eff */
[----:B------:R-:W-:Y:S02]  /*1090*/  LEA.HI R49, R49, R54, RZ, 0x1e ;  /* 0x0000003631317211 */ /* 0x000fe400078ff0ff */
[----:B------:R-:W-:Y:S02]  /*10a0*/  SHF.L.U32 R78, R78, 0x5, RZ ;  /* 0x000000054e4e7819 */ /* 0x000fe400000006ff */
[----:B------:R-:W-:Y:S02]  /*10b0*/  IADD3 R40, P2, PT, R40, R46, RZ ;  /* 0x0000002e28287210 */ /* 0x000fe40007f5e0ff */
[----:B------:R-:W-:Y:S02]  /*10c0*/  LEA.HI.X.SX32 R43, R43, RZ, 0x1, P5 ;  /* 0x000000ff2b2b7211 */ /* 0x000fe400028f0eff */
[----:B------:R-:W-:Y:S02]  /*10d0*/  LEA R83, R60, R51, 0x3 ;  /* 0x000000333c537211 */ /* 0x000fe400078e18ff */
[----:B------:R-:W-:-:S02]  /*10e0*/  IADD3 R47, P5, PT, R54, R53, RZ ;  /* 0x00000035362f7210 */ /* 0x000fc40007fbe0ff */
[----:B------:R-:W-:Y:S02]  /*10f0*/  LEA.HI R60, R67, R54, RZ, 0x1e ;  /* 0x00000036433c7211 */ /* 0x000fe400078ff0ff */
[----:B------:R-:W-:Y:S02]  /*1100*/  LEA R84, R58, R49, 0x3 ;  /* 0x000000313a547211 */ /* 0x000fe400078e18ff */
[----:B------:R-:W-:Y:S02]  /*1110*/  LEA.HI.X.SX32 R41, R41, RZ, 0x1, P3 ;  /* 0x000000ff29297211 */ /* 0x000fe400018f0eff */
[--C-:B------:R-:W-:Y:S01]  /*1120*/  LOP3.LUT R77, R78, 0x1f, R93.reuse, 0xf8, !PT ;  /* 0x0000001f4e4d7812 */ /* 0x100fe200078ef85d */
[----:B------:R-:W-:Y:S01]  /*1130*/  IMAD R93, R94, 0x21, R93 ;  /* 0x000000215e5d7824 */ /* 0x000fe200078e025d */
[----:B------:R-:W-:Y:S02]  /*1140*/  LEA R87, R50, R87, 0x3 ;  /* 0x0000005732577211 */ /* 0x000fe400078e18ff */
[----:B------:R-:W-:-:S02]  /*1150*/  LEA.HI.X.SX32 R42, R42, RZ, 0x1, P4 ;  /* 0x000000ff2a2a7211 */ /* 0x000fc400020f0eff */
[----:B------:R-:W-:Y:S02]  /*1160*/  LEA.HI.X.SX32 R44, R44, RZ, 0x1, P0 ;  /* 0x000000ff2c2c7211 */ /* 0x000fe400000f0eff */
[----:B------:R-:W-:Y:S02]  /*1170*/  LEA.HI.X.SX32 R45, R45, RZ, 0x1, P1 ;  /* 0x000000ff2d2d7211 */ /* 0x000fe400008f0eff */
[----:B------:R-:W-:Y:S02]  /*1180*/  LEA.HI.X.SX32 R46, R46, RZ, 0x1, P2 ;  /* 0x000000ff2e2e7211 */ /* 0x000fe400010f0eff */
[C---:B------:R-:W-:Y:S02]  /*1190*/  IADD3 R49, P3, PT, R54.reuse, R57, RZ ;  /* 0x0000003936317210 */ /* 0x040fe40007f7e0ff */
[C---:B------:R-:W-:Y:S02]  /*11a0*/  IADD3 R48, P4, PT, R54.reuse, R55, RZ ;  /* 0x0000003736307210 */ /* 0x040fe40007f9e0ff */
[----:B------:R-:W-:-:S02]  /*11b0*/  IADD3 R50, P2, PT, R54, R59, RZ ;  /* 0x0000003b36327210 */ /* 0x000fc40007f5e0ff */
[C---:B------:R-:W-:Y:S02]  /*11c0*/  IADD3 R51, P1, PT, R54.reuse, R61, RZ ;  /* 0x0000003d36337210 */ /* 0x040fe40007f3e0ff */
[C---:B------:R-:W-:Y:S02]  /*11d0*/  IADD3 R52, P0, PT, R54.reuse, R63, RZ ;  /* 0x0000003f36347210 */ /* 0x040fe40007f1e0ff */
[----:B------:R-:W-:Y:S02]  /*11e0*/  LEA.HI.X.SX32 R53, R53, RZ, 0x1, P5 ;  /* 0x000000ff35357211 */ /* 0x000fe400028f0eff */
[----:B------:R-:W-:Y:S02]  /*11f0*/  IADD3 R54, P5, PT, R54, R65, RZ ;  /* 0x0000004136367210 */ /* 0x000fe40007fbe0ff */
[----:B------:R-:W-:Y:S02]  /*1200*/  LEA R60, R81, R60, 0x3 ;  /* 0x0000003c513c7211 */ /* 0x000fe400078e18ff */
[----:B------:R-:W-:-:S02]  /*1210*/  LEA.HI.X.SX32 R56, R57, RZ, 0x1, P3 ;  /* 0x000000ff39387211 */ /* 0x000fc400018f0eff */
[----:B------:R-:W-:Y:S02]  /*1220*/  LEA.HI.X.SX32 R57, R59, RZ, 0x1, P2 ;  /* 0x000000ff3b397211 */ /* 0x000fe400010f0eff */
[----:B------:R-:W-:Y:S02]  /*1230*/  MOV R20, RZ ;  /* 0x000000ff00147202 */ /* 0x000fe40000000f00 */
        /* <DEDUP_REMOVED lines=33> */
[----:B------:R-:W-:-:S02]  /*1450*/  LEA.HI.X.SX32 R55, R55, RZ, 0x1, P4 ;  /* 0x000000ff37377211 */ /* 0x000fc400020f0eff */
[----:B------:R-:W-:Y:S02]  /*1460*/  LEA.HI.X.SX32 R58, R61, RZ, 0x1, P1 ;  /* 0x000000ff3d3a7211 */ /* 0x000fe400008f0eff */
[----:B------:R-:W-:Y:S02]  /*1470*/  LEA.HI.X.SX32 R59, R63, RZ, 0x1, P0 ;  /* 0x000000ff3f3b7211 */ /* 0x000fe400000f0eff */
[----:B------:R-:W-:Y:S02]  /*1480*/  LEA.HI.X.SX32 R72, R65, RZ, 0x1, P5 ;  /* 0x000000ff41487211 */ /* 0x000fe400028f0eff */
[----:B------:R-:W-:Y:S02]  /*1490*/  LEA R88, R88, UR6, 0x2 ;  /* 0x0000000658587c11 */ /* 0x000fe4000f8e10ff */
[----:B------:R-:W-:Y:S02]  /*14a0*/  LEA R87, R87, UR6, 0x2 ;  /* 0x0000000657577c11 */ /* 0x000fe4000f8e10ff */
[----:B------:R-:W-:-:S02]  /*14b0*/  LEA R86, R86, UR6, 0x2 ;  /* 0x0000000656567c11 */ /* 0x000fc4000f8e10ff */
[----:B------:R-:W-:Y:S02]  /*14c0*/  LEA R85, R85, UR6, 0x2 ;  /* 0x0000000655557c11 */ /* 0x000fe4000f8e10ff */
[----:B------:R-:W-:Y:S02]  /*14d0*/  LEA R84, R84, UR6, 0x2 ;  /* 0x0000000654547c11 */ /* 0x000fe4000f8e10ff */
[----:B------:R-:W-:Y:S02]  /*14e0*/  LEA R83, R83, UR6, 0x2 ;  /* 0x0000000653537c11 */ /* 0x000fe4000f8e10ff */
[----:B------:R-:W-:Y:S02]  /*14f0*/  LEA R82, R82, UR6, 0x2 ;  /* 0x0000000652527c11 */ /* 0x000fe4000f8e10ff */
[----:B------:R-:W-:-:S07]  /*1500*/  LEA R80, R60, UR6, 0x2 ;  /* 0x000000063c507c11 */ /* 0x000fce000f8e10ff */
.L_x_50:
[----:B------:R-:W0:Y:S01]  /*1510*/  S2R R233, SR_TID.X ;  /* 0x0000000000e97919 */ /* 0x000e220000002100 */
[----:B------:R-:W1:Y:S01]  /*1520*/  LDC.64 R60, c[0x0][0x380] ;  /* 0x0000e000ff3c7b82 */ /* 0x000e620000000a00 */
[----:B------:R-:W-:Y:S01]  /*1530*/  IMAD R63, R206, UR4, RZ ;  /* 0x00000004ce3f7c24 */ /* 0x000fe2000f8e02ff */
[----:B------:R2:W-:Y:S04]  /*1540*/  STL.64 [R1], R2 ;  /* 0x0000000201007387 */ /* 0x0005e80000100a00 */
[----:B------:R-:W-:-:S04]  /*1550*/  IADD3 R65, P0, PT, R63, R20, RZ ;  /* 0x000000143f417210 */ /* 0x000fc80007f1e0ff */
[----:B------:R-:W-:-:S05]  /*1560*/  LEA.HI.X.SX32 R63, R63, RZ, 0x1, P0 ;  /* 0x000000ff3f3f7211 */ /* 0x000fca00000f0eff */
[----:B------:R-:W-:Y:S02]  /*1570*/  IMAD R63, R63, 0x12, RZ ;  /* 0x000000123f3f7824 */ /* 0x000fe400078e02ff */
[----:B-1----:R-:W-:-:S04]  /*1580*/  IMAD.WIDE.U32 R60, R65, 0x12, R60 ;  /* 0x00000012413c7825 */ /* 0x002fc800078e003c */
[----:B------:R-:W-:Y:S01]  /*1590*/  IMAD R65, R29, 0x12, RZ ;  /* 0x000000121d417824 */ /* 0x000fe200078e02ff */
[----:B------:R-:W-:Y:S02]  /*15a0*/  IADD3 R61, PT, PT, R61, R63, RZ ;  /* 0x0000003f3d3d7210 */ /* 0x000fe40007ffe0ff */
[----:B0-----:R-:W-:-:S04]  /*15b0*/  SHF.L.U32 R62, R233, 0x2, RZ ;  /* 0x00000002e93e7819 */ /* 0x001fc800000006ff */
[----:B------:R-:W-:-:S04]  /*15c0*/  LOP3.LUT R251, R62, 0xc, RZ, 0xc0, !PT ;  /* 0x0000000c3efb7812 */ /* 0x000fc800078ec0ff */
[----:B------:R-:W-:-:S04]  /*15d0*/  IADD3 R250, P0, PT, R251, R60, RZ ;  /* 0x0000003cfbfa7210 */ /* 0x000fc80007f1e0ff */
[----:B------:R-:W-:Y:S01]  /*15e0*/  IADD3.X R251, PT, PT, RZ, R61, RZ, P0, !PT ;  /* 0x0000003dfffb7210 */ /* 0x000fe200007fe4ff */
[----:B------:R-:W-:Y:S01]  /*15f0*/  IMAD R64, R139, UR4, RZ ;  /* 0x000000048b407c24 */ /* 0x000fe2000f8e02ff */
[----:B------:R-:W-:Y:S01]  /*1600*/  SHF.R.U32.HI R209, RZ, 0x2, R233 ;  /* 0x00000002ffd17819 */ /* 0x000fe200000116e9 */
[----:B------:R-:W-:-:S05]  /*1610*/  IMAD.WIDE.U32 R62, R23, 0x12, R250 ;  /* 0x00000012173e7825 */ /* 0x000fca00078e00fa */
[----:B------:R-:W-:Y:S02]  /*1620*/  IADD3 R63, PT, PT, R63, R65, RZ ;  /* 0x000000413f3f7210 */ /* 0x000fe40007ffe0ff */
[----:B------:R-:W-:-:S03]  /*1630*/  IADD3 R65, P0, PT, R209, R64, RZ ;  /* 0x00000040d1417210 */ /* 0x000fc60007f1e0ff */
[----:B------:R-:W3:Y:S01]  /*1640*/  LDG.E.U16.CONSTANT R217, desc[UR14][R62.64+0x2] ;  /* 0x0000020e3ed97981 */ /* 0x000ee2000c1e9500 */
[----:B------:R-:W-:-:S03]  /*1650*/  LEA.HI.X.SX32 R64, R64, RZ, 0x1, P0 ;  /* 0x000000ff40407211 */ /* 0x000fc600000f0eff */
[----:B------:R0:W3:Y:S02]  /*1660*/  LDG.E.U16.CONSTANT R68, desc[UR14][R62.64+0x4] ;  /* 0x0000040e3e447981 */ /* 0x0000e4000c1e9500 */
[----:B------:R-:W-:Y:S02]  /*1670*/  IMAD R67, R64, 0x12, RZ ;  /* 0x0000001240437824 */ /* 0x000fe400078e02ff */
[----:B------:R-:W-:-:S04]  /*1680*/  IMAD.WIDE.U32 R64, R65, 0x12, R250 ;  /* 0x0000001241407825 */ /* 0x000fc800078e00fa */
[----:B------:R-:W-:Y:S01]  /*1690*/  IMAD R66, R135, UR4, RZ ;  /* 0x0000000487427c24 */ /* 0x000fe2000f8e02ff */
[----:B------:R-:W-:Y:S01]  /*16a0*/  IADD3 R65, PT, PT, R65, R67, RZ ;  /* 0x0000004341417210 */ /* 0x000fe20007ffe0ff */
[----:B0-----:R-:W-:-:S04]  /*16b0*/  IMAD R62, R137, UR4, RZ ;  /* 0x00000004893e7c24 */ /* 0x001fc8000f8e02ff */
[----:B------:R-:W4:Y:S01]  /*16c0*/  LDG.E.U16.CONSTANT R70, desc[UR14][R64.64+0x2] ;  /* 0x0000020e40467981 */ /* 0x000f22000c1e9500 */
[----:B------:R-:W-:-:S03]  /*16d0*/  IADD3 R63, P0, PT, R209, R62, RZ ;  /* 0x0000003ed13f7210 */ /* 0x000fc60007f1e0ff */
[----:B------:R0:W4:Y:S01]  /*16e0*/  LDG.E.U16.CONSTANT R67, desc[UR14][R64.64+0x4] ;  /* 0x0000040e40437981 */ /* 0x000122000c1e9500 */
[----:B------:R-:W-:-:S05]  /*16f0*/  LEA.HI.X.SX32 R62, R62, RZ, 0x1, P0 ;  /* 0x000000ff3e3e7211 */ /* 0x000fca00000f0eff */
[----:B------:R-:W-:Y:S02]  /*1700*/  IMAD R69, R62, 0x12, RZ ;  /* 0x000000123e457824 */ /* 0x000fe400078e02ff */
[----:B------:R-:W-:Y:S01]  /*1710*/  IMAD.WIDE.U32 R62, R63, 0x12, R250 ;  /* 0x000000123f3e7825 */ /* 0x000fe200078e00fa */
[----:B0-----:R-:W-:-:S04]  /*1720*/  IADD3 R65, P0, PT, R209, R66, RZ ;  /* 0x00000042d1417210 */ /* 0x001fc80007f1e0ff */
[----:B------:R-:W-:Y:S02]  /*1730*/  IADD3 R63, PT, PT, R63, R69, RZ ;  /* 0x000000453f3f7210 */ /* 0x000fe40007ffe0ff */
[----:B------:R-:W-:Y:S01]  /*1740*/  LEA.HI.X.SX32 R66, R66, RZ, 0x1, P0 ;  /* 0x000000ff42427211 */ /* 0x000fe200000f0eff */
[----:B------:R-:W-:Y:S02]  /*1750*/  IMAD.WIDE.U32 R64, R65, 0x12, R250 ;  /* 0x0000001241407825 */ /* 0x000fe400078e00fa */
[----:B------:R-:W4:Y:S02]  /*1760*/  LDG.E.U16.CONSTANT R208, desc[UR14][R62.64+0x2] ;  /* 0x0000020e3ed07981 */ /* 0x000f24000c1e9500 */
[----:B------:R-:W-:Y:S02]  /*1770*/  IMAD R71, R66, 0x12, RZ ;  /* 0x0000001242477824 */ /* 0x000fe400078e02ff */
[----:B------:R-:W-:Y:S01]  /*1780*/  IMAD R66, R131, UR4, RZ ;  /* 0x0000000483427c24 */ /* 0x000fe2000f8e02ff */
[----:B------:R0:W4:Y:S02]  /*1790*/  LDG.E.U16.CONSTANT R69, desc[UR14][R62.64+0x4] ;  /* 0x0000040e3e457981 */ /* 0x000124000c1e9500 */
[----:B------:R-:W-:-:S02]  /*17a0*/  IADD3 R65, PT, PT, R65, R71, RZ ;  /* 0x0000004741417210 */ /* 0x000fc40007ffe0ff */
[----:B------:R-:W-:Y:S01]  /*17b0*/  IADD3 R227, P0, PT, R209, R66, RZ ;  /* 0x00000042d1e37210 */ /* 0x000fe20007f1e0ff */
[----:B------:R-:W-:Y:S02]  /*17c0*/  IMAD R207, R31, 0x12, RZ ;  /* 0x000000121fcf7824 */ /* 0x000fe400078e02ff */
[----:B------:R-:W4:Y:S01]  /*17d0*/  LDG.E.U16.CONSTANT R71, desc[UR14][R64.64+0x2] ;  /* 0x0000020e40477981 */ /* 0x000f22000c1e9500 */
[----:B------:R-:W-:Y:S01]  /*17e0*/  LEA.HI.X.SX32 R66, R66, RZ, 0x1, P0 ;  /* 0x000000ff42427211 */ /* 0x000fe200000f0eff */
[----:B0-----:R-:W-:Y:S02]  /*17f0*/  IMAD.WIDE.U32 R62, R24, 0x12, R250 ;  /* 0x00000012183e7825 */ /* 0x001fe400078e00fa */
[----:B------:R-:W4:Y:S02]  /*1800*/  LDG.E.U16.CONSTANT R212, desc[UR14][R64.64+0x4] ;  /* 0x0000040e40d47981 */ /* 0x000f24000c1e9500 */
[----:B------:R-:W-:Y:S01]  /*1810*/  IMAD R213, R66, 0x12, RZ ;  /* 0x0000001242d57824 */ /* 0x000fe200078e02ff */
[----:B------:R-:W-:Y:S01]  /*1820*/  IADD3 R63, PT, PT, R63, R207, RZ ;  /* 0x000000cf3f3f7210 */ /* 0x000fe20007ffe0ff */
[----:B------:R-:W-:-:S02]  /*1830*/  IMAD R66, R129, UR4, RZ ;  /* 0x0000000481427c24 */ /* 0x000fc4000f8e02ff */
[--C-:B------:R-:W-:Y:S02]  /*1840*/  IMAD.WIDE.U32 R226, R227, 0x12, R250.reuse ;  /* 0x00000012e3e27825 */ /* 0x100fe400078e00fa */
[----:B------:R-:W4:Y:S01]  /*1850*/  LDG.E.U16.CONSTANT R207, desc[UR14][R62.64+0x2] ;  /* 0x0000020e3ecf7981 */ /* 0x000f22000c1e9500 */
[----:B------:R-:W-:Y:S01]  /*1860*/  IADD3 R225, P0, PT, R209, R66, RZ ;  /* 0x00000042d1e17210 */ /* 0x000fe20007f1e0ff */
[----:B------:R-:W-:Y:S01]  /*1870*/  IMAD R216, R127, UR4, RZ ;  /* 0x000000047fd87c24 */ /* 0x000fe2000f8e02ff */
[----:B------:R-:W-:Y:S01]  /*1880*/  IADD3 R227, PT, PT, R227, R213, RZ ;  /* 0x000000d5e3e37210 */ /* 0x000fe20007ffe0ff */
[----:B------:R0:W4:Y:S01]  /*1890*/  LDG.E.U16.CONSTANT R214, desc[UR14][R62.64+0x4] ;  /* 0x0000040e3ed67981 */ /* 0x000122000c1e9500 */
[----:B------:R-:W-:Y:S01]  /*18a0*/  LEA.HI.X.SX32 R213, R66, RZ, 0x1, P0 ;  /* 0x000000ff42d57211 */ /* 0x000fe200000f0eff */
[----:B------:R-:W-:Y:S02]  /*18b0*/  IMAD.WIDE.U32 R224, R225, 0x12, R250 ;  /* 0x00000012e1e07825 */ /* 0x000fe400078e00fa */
[----:B------:R-:W4:Y:S02]  /*18c0*/  LDG.E.U16.CONSTANT R252, desc[UR14][R226.64+0x2] ;  /* 0x0000020ee2fc7981 */ /* 0x000f24000c1e9500 */
[----:B------:R-:W-:-:S02]  /*18d0*/  IMAD R213, R213, 0x12, RZ ;  /* 0x00000012d5d57824 */ /* 0x000fc400078e02ff */
[----:B------:R-:W-:Y:S01]  /*18e0*/  IMAD R218, R121, UR4, RZ ;  /* 0x0000000479da7c24 */ /* 0x000fe2000f8e02ff */
[----:B0-----:R-:W-:Y:S01]  /*18f0*/  IADD3 R63, P1, PT, R209, R216, RZ ;  /* 0x000000d8d13f7210 */ /* 0x001fe20007f3e0ff */
[----:B------:R-:W-:Y:S02]  /*1900*/  IMAD R66, R125, UR4, RZ ;  /* 0x000000047d427c24 */ /* 0x000fe4000f8e02ff */
[----:B------:R-:W-:Y:S01]  /*1910*/  IMAD R211, R33, 0x12, RZ ;  /* 0x0000001221d37824 */ /* 0x000fe200078e02ff */
[----:B------:R-:W-:Y:S01]  /*1920*/  LEA.HI.X.SX32 R62, R216, RZ, 0x1, P1 ;  /* 0x000000ffd83e7211 */ /* 0x000fe200008f0eff */
[----:B------:R-:W-:Y:S02]  /*1930*/  IMAD R216, R123, UR4, RZ ;  /* 0x000000047bd87c24 */ /* 0x000fe4000f8e02ff */
[----:B------:R-:W-:Y:S01]  /*1940*/  IMAD.WIDE.U32 R64, R25, 0x12, R250 ;  /* 0x0000001219407825 */ /* 0x000fe200078e00fa */
[----:B------:R-:W-:Y:S02]  /*1950*/  IADD3 R225, PT, PT, R225, R213, RZ ;  /* 0x000000d5e1e17210 */ /* 0x000fe40007ffe0ff */
[----:B------:R-:W-:-:S02]  /*1960*/  IADD3 R213, P0, PT, R209, R66, RZ ;  /* 0x00000042d1d57210 */ /* 0x000fc40007f1e0ff */
[C---:B------:R-:W-:Y:S02]  /*1970*/  IADD3 R243, P1, PT, R209.reuse, R216, RZ ;  /* 0x000000d8d1f37210 */ /* 0x040fe40007f3e0ff */
[----:B------:R-:W-:Y:S01]  /*1980*/  IADD3 R231, P2, PT, R209, R218, RZ ;  /* 0x000000dad1e77210 */ /* 0x000fe20007f5e0ff */
[----:B------:R-:W-:Y:S01]  /*1990*/  IMAD R215, R62, 0x12, RZ ;  /* 0x000000123ed77824 */ /* 0x000fe200078e02ff */
[----:B------:R-:W-:Y:S01]  /*19a0*/  IADD3 R65, PT, PT, R65, R211, RZ ;  /* 0x000000d341417210 */ /* 0x000fe20007ffe0ff */
[----:B------:R-:W-:Y:S01]  /*19b0*/  IMAD.WIDE.U32 R62, R63, 0x12, R250 ;  /* 0x000000123f3e7825 */ /* 0x000fe200078e00fa */
[----:B------:R-:W-:Y:S01]  /*19c0*/  LEA.HI.X.SX32 R66, R66, RZ, 0x1, P0 ;  /* 0x000000ff42427211 */ /* 0x000fe200000f0eff */
[----:B------:R-:W4:Y:S01]  /*19d0*/  LDG.E.U16.CONSTANT R222, desc[UR14][R224.64+0x2] ;  /* 0x0000020ee0de7981 */ /* 0x000f22000c1e9500 */
[----:B------:R-:W-:Y:S02]  /*19e0*/  LEA.HI.X.SX32 R216, R216, RZ, 0x1, P1 ;  /* 0x000000ffd8d87211 */ /* 0x000fe400008f0eff */
[----:B------:R-:W-:Y:S01]  /*19f0*/  LEA.HI.X.SX32 R218, R218, RZ, 0x1, P2 ;  /* 0x000000ffdada7211 */ /* 0x000fe200010f0eff */
[----:B------:R-:W4:Y:S01]  /*1a00*/  LDG.E.U16.CONSTANT R210, desc[UR14][R64.64+0x2] ;  /* 0x0000020e40d27981 */ /* 0x000f22000c1e9500 */
[----:B------:R-:W-:Y:S01]  /*1a10*/  IADD3 R63, PT, PT, R63, R215, RZ ;  /* 0x000000d73f3f7210 */ /* 0x000fe20007ffe0ff */
[----:B------:R-:W-:-:S02]  /*1a20*/  IMAD R215, R66, 0x12, RZ ;  /* 0x0000001242d77824 */ /* 0x000fc400078e02ff */
[----:B------:R0:W4:Y:S01]  /*1a30*/  LDG.E.U16.CONSTANT R211, desc[UR14][R64.64+0x4] ;  /* 0x0000040e40d37981 */ /* 0x000122000c1e9500 */
[----:B------:R-:W-:Y:S02]  /*1a40*/  IMAD R219, R216, 0x12, RZ ;  /* 0x00000012d8db7824 */ /* 0x000fe400078e02ff */
[----:B------:R-:W-:Y:S02]  /*1a50*/  IMAD R223, R218, 0x12, RZ ;  /* 0x00000012dadf7824 */ /* 0x000fe400078e02ff */
[----:B------:R-:W-:-:S04]  /*1a60*/  IMAD.WIDE.U32 R242, R243, 0x12, R250 ;  /* 0x00000012f3f27825 */ /* 0x000fc800078e00fa */
[----:B------:R-:W-:Y:S01]  /*1a70*/  IMAD.WIDE.U32 R230, R231, 0x12, R250 ;  /* 0x00000012e7e67825 */ /* 0x000fe200078e00fa */
[----:B------:R-:W-:-:S03]  /*1a80*/  IADD3 R243, PT, PT, R243, R219, RZ ;  /* 0x000000dbf3f37210 */ /* 0x000fc60007ffe0ff */
[--C-:B0-----:R-:W-:Y:S01]  /*1a90*/  IMAD.WIDE.U32 R64, R213, 0x12, R250.reuse ;  /* 0x00000012d5407825 */ /* 0x101fe200078e00fa */
[----:B------:R-:W-:Y:S01]  /*1aa0*/  IADD3 R231, PT, PT, R231, R223, RZ ;  /* 0x000000dfe7e77210 */ /* 0x000fe20007ffe0ff */
[----:B------:R-:W4:Y:S02]  /*1ab0*/  LDG.E.U16.CONSTANT R213, desc[UR14][R224.64+0x4] ;  /* 0x0000040ee0d57981 */ /* 0x000f24000c1e9500 */
[----:B------:R-:W-:Y:S01]  /*1ac0*/  IMAD R223, R37, 0x12, RZ ;  /* 0x0000001225df7824 */ /* 0x000fe200078e02ff */
[----:B------:R-:W-:Y:S01]  /*1ad0*/  IADD3 R65, PT, PT, R65, R215, RZ ;  /* 0x000000d741417210 */ /* 0x000fe20007ffe0ff */
[--C-:B------:R-:W-:Y:S01]  /*1ae0*/  IMAD.WIDE.U32 R218, R27, 0x12, R250.reuse ;  /* 0x000000121bda7825 */ /* 0x100fe200078e00fa */
[----:B------:R-:W4:Y:S03]  /*1af0*/  LDG.E.U16.CONSTANT R215, desc[UR14][R226.64+0x4] ;  /* 0x0000040ee2d77981 */ /* 0x000f26000c1e9500 */
[----:B------:R-:W-:Y:S01]  /*1b00*/  IMAD R229, R35, 0x12, RZ ;  /* 0x0000001223e57824 */ /* 0x000fe200078e02ff */
[----:B--2---:R-:W-:Y:S01]  /*1b10*/  IADD3 R3, PT, PT, R219, R223, RZ ;  /* 0x000000dfdb037210 */ /* 0x004fe20007ffe0ff */
[--C-:B------:R-:W-:Y:S01]  /*1b20*/  IMAD.WIDE.U32 R244, R26, 0x12, R250.reuse ;  /* 0x000000121af47825 */ /* 0x100fe200078e00fa */
[----:B------:R-:W-:Y:S01]  /*1b30*/  MOV R2, R218 ;  /* 0x000000da00027202 */ /* 0x000fe20000000f00 */
[----:B------:R-:W2:Y:S02]  /*1b40*/  LDG.E.U16.CONSTANT R223, desc[UR14][R62.64+0x4] ;  /* 0x0000040e3edf7981 */ /* 0x000ea4000c1e9500 */
[----:B------:R-:W-:Y:S01]  /*1b50*/  IMAD R235, R39, 0x12, RZ ;  /* 0x0000001227eb7824 */ /* 0x000fe200078e02ff */
[----:B------:R-:W-:Y:S01]  /*1b60*/  IADD3 R245, PT, PT, R245, R229, RZ ;  /* 0x000000e5f5f57210 */ /* 0x000fe20007ffe0ff */
[--C-:B------:R-:W-:Y:S01]  /*1b70*/  IMAD.WIDE.U32 R240, R28, 0x12, R250.reuse ;  /* 0x000000121cf07825 */ /* 0x100fe200078e00fa */
[----:B------:R0:W2:Y:S03]  /*1b80*/  LDG.E.U16.CONSTANT R218, desc[UR14][R62.64+0x2] ;  /* 0x0000020e3eda7981 */ /* 0x0000a6000c1e9500 */
[----:B------:R-:W-:Y:S01]  /*1b90*/  IMAD R66, R114, UR4, RZ ;  /* 0x0000000472427c24 */ /* 0x000fe2000f8e02ff */
[----:B------:R-:W-:Y:S01]  /*1ba0*/  IADD3 R241, PT, PT, R241, R235, RZ ;  /* 0x000000ebf1f17210 */ /* 0x000fe20007ffe0ff */
[----:B------:R-:W-:Y:S01]  /*1bb0*/  IMAD R216, R112, UR4, RZ ;  /* 0x0000000470d87c24 */ /* 0x000fe2000f8e02ff */
[----:B------:R-:W2:Y:S01]  /*1bc0*/  LDG.E.U16.CONSTANT R224, desc[UR14][R64.64+0x4] ;  /* 0x0000040e40e07981 */ /* 0x000ea2000c1e9500 */
[----:B------:R-:W-:Y:S01]  /*1bd0*/  IMAD R219, R41, 0x12, RZ ;  /* 0x0000001229db7824 */ /* 0x000fe200078e02ff */
[C---:B------:R-:W-:Y:S01]  /*1be0*/  IADD3 R235, P0, PT, R209.reuse, R66, RZ ;  /* 0x00000042d1eb7210 */ /* 0x040fe20007f1e0ff */
[--C-:B------:R-:W-:Y:S01]  /*1bf0*/  IMAD.WIDE.U32 R228, R30, 0x12, R250.reuse ;  /* 0x000000121ee47825 */ /* 0x100fe200078e00fa */
[----:B------:R-:W-:Y:S01]  /*1c00*/  IADD3 R237, P1, PT, R209, R216, RZ ;  /* 0x000000d8d1ed7210 */ /* 0x000fe20007f3e0ff */
[----:B------:R-:W2:Y:S02]  /*1c10*/  LDG.E.U16.CONSTANT R248, desc[UR14][R242.64+0x2] ;  /* 0x0000020ef2f87981 */ /* 0x000ea4000c1e9500 */
[----:B0-----:R-:W-:Y:S01]  /*1c20*/  IMAD R62, R110, UR4, RZ ;  /* 0x000000046e3e7c24 */ /* 0x001fe2000f8e02ff */
[----:B------:R-:W-:Y:S01]  /*1c30*/  IADD3 R229, PT, PT, R229, R219, RZ ;  /* 0x000000dbe5e57210 */ /* 0x000fe20007ffe0ff */
[----:B------:R-:W-:Y:S01]  /*1c40*/  IMAD R219, R42, 0x12, RZ ;  /* 0x000000122adb7824 */ /* 0x000fe200078e02ff */
[----:B------:R-:W-:Y:S01]  /*1c50*/  LEA.HI.X.SX32 R66, R66, RZ, 0x1, P0 ;  /* 0x000000ff42427211 */ /* 0x000fe200000f0eff */
[--C-:B------:R-:W-:Y:S01]  /*1c60*/  IMAD.WIDE.U32 R238, R32, 0x12, R250.reuse ;  /* 0x0000001220ee7825 */ /* 0x100fe200078e00fa */
[----:B------:R-:W-:Y:S01]  /*1c70*/  IADD3 R63, P0, PT, R209, R62, RZ ;  /* 0x0000003ed13f7210 */ /* 0x000fe20007f1e0ff */
[----:B------:R-:W2:Y:S01]  /*1c80*/  LDG.E.U16.CONSTANT R246, desc[UR14][R230.64+0x2] ;  /* 0x0000020ee6f67981 */ /* 0x000ea2000c1e9500 */
[----:B------:R-:W-:Y:S01]  /*1c90*/  LEA.HI.X.SX32 R216, R216, RZ, 0x1, P1 ;  /* 0x000000ffd8d87211 */ /* 0x000fe200008f0eff */
[----:B------:R-:W-:Y:S01]  /*1ca0*/  IMAD R225, R66, 0x12, RZ ;  /* 0x0000001242e17824 */ /* 0x000fe200078e02ff */
[----:B------:R-:W-:Y:S01]  /*1cb0*/  IADD3 R239, PT, PT, R239, R219, RZ ;  /* 0x000000dbefef7210 */ /* 0x000fe20007ffe0ff */
[----:B------:R-:W-:Y:S01]  /*1cc0*/  IMAD.WIDE.U32 R234, R235, 0x12, R250 ;  /* 0x00000012ebea7825 */ /* 0x000fe200078e00fa */
[----:B------:R-:W-:Y:S01]  /*1cd0*/  LEA.HI.X.SX32 R62, R62, RZ, 0x1, P0 ;  /* 0x000000ff3e3e7211 */ /* 0x000fe200000f0eff */
[----:B------:R0:W2:Y:S02]  /*1ce0*/  LDG.E.U16.CONSTANT R219, desc[UR14][R64.64+0x2] ;  /* 0x0000020e40db7981 */ /* 0x0000a4000c1e9500 */
[----:B------:R-:W-:-:S02]  /*1cf0*/  IMAD R227, R216, 0x12, RZ ;  /* 0x00000012d8e37824 */ /* 0x000fc400078e02ff */
[--C-:B------:R-:W-:Y:S01]  /*1d00*/  IMAD.WIDE.U32 R236, R237, 0x12, R250.reuse ;  /* 0x00000012edec7825 */ /* 0x100fe200078e00fa */
[----:B------:R-:W-:Y:S01]  /*1d10*/  IADD3 R235, PT, PT, R235, R225, RZ ;  /* 0x000000e1ebeb7210 */ /* 0x000fe20007ffe0ff */
[----:B------:R-:W2:Y:S02]  /*1d20*/  LDG.E.U16.CONSTANT R232, desc[UR14][R244.64+0x4] ;  /* 0x0000040ef4e87981 */ /* 0x000ea4000c1e9500 */
[----:B------:R-:W-:Y:S02]  /*1d30*/  IMAD R66, R106, UR4, RZ ;  /* 0x000000046a427c24 */ /* 0x000fe4000f8e02ff */
[----:B------:R-:W-:Y:S01]  /*1d40*/  IMAD R225, R62, 0x12, RZ ;  /* 0x000000123ee17824 */ /* 0x000fe200078e02ff */
[----:B------:R-:W-:Y:S01]  /*1d50*/  IADD3 R237, PT, PT, R237, R227, RZ ;  /* 0x000000e3eded7210 */ /* 0x000fe20007ffe0ff */
[----:B------:R-:W-:Y:S01]  /*1d60*/  IMAD.WIDE.U32 R62, R63, 0x12, R250 ;  /* 0x000000123f3e7825 */ /* 0x000fe200078e00fa */
[----:B------:R-:W-:-:S04]  /*1d70*/  IADD3 R227, P1, PT, R209, R66, RZ ;  /* 0x00000042d1e37210 */ /* 0x000fc80007f3e0ff */
[----:B------:R-:W-:Y:S02]  /*1d80*/  IADD3 R63, PT, PT, R63, R225, RZ ;  /* 0x000000e13f3f7210 */ /* 0x000fe40007ffe0ff */
[----:B------:R-:W-:Y:S01]  /*1d90*/  LEA.HI.X.SX32 R225, R66, RZ, 0x1, P1 ;  /* 0x000000ff42e17211 */ /* 0x000fe200008f0eff */
[----:B------:R-:W-:-:S04]  /*1da0*/  IMAD.WIDE.U32 R226, R227, 0x12, R250 ;  /* 0x00000012e3e27825 */ /* 0x000fc800078e00fa */
[----:B------:R-:W-:-:S05]  /*1db0*/  IMAD R225, R225, 0x12, RZ ;  /* 0x00000012e1e17824 */ /* 0x000fca00078e02ff */
[----:B------:R-:W-:Y:S02]  /*1dc0*/  IADD3 R227, PT, PT, R227, R225, RZ ;  /* 0x000000e1e3e37210 */ /* 0x000fe40007ffe0ff */
[----:B------:R-:W2:Y:S04]  /*1dd0*/  LDG.E.U16.CONSTANT R225, desc[UR14][R242.64+0x4] ;  /* 0x0000040ef2e17981 */ /* 0x000ea8000c1e9500 */
[----:B------:R-:W2:Y:S01]  /*1de0*/  LDG.E.U16.CONSTANT R243, desc[UR14][R230.64+0x4] ;  /* 0x0000040ee6f37981 */ /* 0x000ea2000c1e9500 */
[----:B------:R-:W-:-:S03]  /*1df0*/  IMAD R216, R108, UR4, RZ ;  /* 0x000000046cd87c24 */ /* 0x000fc6000f8e02ff */
[----:B------:R-:W2:Y:S02]  /*1e00*/  LDG.E.U16.CONSTANT R242, desc[UR14][R240.64+0x2] ;  /* 0x0000020ef0f27981 */ /* 0x000ea4000c1e9500 */
[----:B------:R-:W-:-:S04]  /*1e10*/  IADD3 R247, P0, PT, R209, R216, RZ ;  /* 0x000000d8d1f77210 */ /* 0x000fc80007f1e0ff */
[----:B------:R-:W-:Y:S01]  /*1e20*/  LEA.HI.X.SX32 R249, R216, RZ, 0x1, P0 ;  /* 0x000000ffd8f97211 */ /* 0x000fe200000f0eff */
[----:B0-----:R-:W-:Y:S01]  /*1e30*/  IMAD.WIDE.U32 R64, R247, 0x12, R250 ;  /* 0x00000012f7407825 */ /* 0x001fe200078e00fa */
[----:B------:R-:W2:Y:S03]  /*1e40*/  LDG.E.U16.CONSTANT R231, desc[UR14][R244.64+0x2] ;  /* 0x0000020ef4e77981 */ /* 0x000ea6000c1e9500 */
[----:B------:R-:W-:Y:S01]  /*1e50*/  IMAD R249, R249, 0x12, RZ ;  /* 0x00000012f9f97824 */ /* 0x000fe200078e02ff */
[----:B------:R-:W2:Y:S04]  /*1e60*/  LDG.E.U16.CONSTANT R247, desc[UR14][R240.64+0x4] ;  /* 0x0000040ef0f77981 */ /* 0x000ea8000c1e9500 */
[----:B------:R-:W-:Y:S01]  /*1e70*/  IADD3 R65, PT, PT, R65, R249, RZ ;  /* 0x000000f941417210 */ /* 0x000fe20007ffe0ff */
[----:B------:R-:W2:Y:S04]  /*1e80*/  LDG.E.U16.CONSTANT R230, desc[UR14][R62.64+0x2] ;  /* 0x0000020e3ee67981 */ /* 0x000ea8000c1e9500 */
        /* <DEDUP_REMOVED lines=8> */
[----:B------:R-:W2:Y:S01]  /*1f10*/  LDG.E.U16.CONSTANT R229, desc[UR14][R64.64+0x2] ;  /* 0x0000020e40e57981 */ /* 0x000ea2000c1e9500 */
[----:B------:R-:W-:-:S03]  /*1f20*/  IMAD R66, R104, UR4, RZ ;  /* 0x0000000468427c24 */ /* 0x000fc6000f8e02ff */
[----:B------:R-:W5:Y:S04]  /*1f30*/  LDL.LU.64 R2, [R1] ;  /* 0x0000000001027983 */ /* 0x000f680000300a00 */
[----:B------:R-:W2:Y:S04]  /*1f40*/  LDG.E.U16.CONSTANT R235, desc[UR14][R236.64+0x2] ;  /* 0x0000020eeceb7981 */ /* 0x000ea8000c1e9500 */
[----:B------:R-:W2:Y:S04]  /*1f50*/  LDG.E.U16.CONSTANT R234, desc[UR14][R64.64+0x4] ;  /* 0x0000040e40ea7981 */ /* 0x000ea8000c1e9500 */
[----:B------:R-:W2:Y:S04]  /*1f60*/  LDG.E.U16.CONSTANT R236, desc[UR14][R236.64+0x4] ;  /* 0x0000040eecec7981 */ /* 0x000ea8000c1e9500 */
[----:B------:R-:W2:Y:S01]  /*1f70*/  LDG.E.U16.CONSTANT R237, desc[UR14][R62.64+0x4] ;  /* 0x0000040e3eed7981 */ /* 0x000ea2000c1e9500 */
[----:B------:R-:W-:-:S04]  /*1f80*/  IADD3 R216, P0, PT, R209, R66, RZ ;  /* 0x00000042d1d87210 */ /* 0x000fc80007f1e0ff */
[----:B------:R-:W-:-:S05]  /*1f90*/  LEA.HI.X.SX32 R66, R66, RZ, 0x1, P0 ;  /* 0x000000ff42427211 */ /* 0x000fca00000f0eff */
[----:B------:R-:W-:Y:S01]  /*1fa0*/  IMAD R66, R66, 0x12, RZ ;  /* 0x0000001242427824 */ /* 0x000fe200078e02ff */
[----:B------:R-:W2:Y:S01]  /*1fb0*/  LDG.E.U16.CONSTANT R62, desc[UR14][R226.64+0x2] ;  /* 0x0000020ee23e7981 */ /* 0x000ea2000c1e9500 */
[----:B---3--:R-:W-:Y:S01]  /*1fc0*/  LEA R68, R68, R217, 0x10 ;  /* 0x000000d944447211 */ /* 0x008fe200078e80ff */
[--C-:B------:R-:W-:Y:S02]  /*1fd0*/  IMAD.WIDE.U32 R216, R216, 0x12, R250.reuse ;  /* 0x00000012d8d87825 */ /* 0x100fe400078e00fa */
[----:B------:R0:W3:Y:S03]  /*1fe0*/  LDG.E.U16.CONSTANT R63, desc[UR14][R226.64+0x4] ;  /* 0x0000040ee23f7981 */ /* 0x0000e6000c1e9500 */
[----:B------:R-:W-:Y:S01]  /*1ff0*/  IADD3 R217, PT, PT, R217, R66, RZ ;  /* 0x00000042d9d97210 */ /* 0x000fe20007ffe0ff */
[----:B------:R-:W-:Y:S01]  /*2000*/  IMAD R66, R102, UR4, RZ ;  /* 0x0000000466427c24 */ /* 0x000fe2000f8e02ff */
[----:B------:R1:W-:Y:S04]  /*2010*/  STS [R140], R68 ;  /* 0x000000448c007388 */ /* 0x0003e80000000800 */
[----:B0-----:R-:W-:Y:S01]  /*2020*/  IADD3 R227, P0, PT, R209, R66, RZ ;  /* 0x00000042d1e37210 */ /* 0x001fe20007f1e0ff */
[----:B------:R-:W3:Y:S03]  /*2030*/  LDG.E.U16.CONSTANT R64, desc[UR14][R216.64+0x2] ;  /* 0x0000020ed8407981 */ /* 0x000ee6000c1e9500 */
[----:B------:R-:W-:Y:S01]  /*2040*/  LEA.HI.X.SX32 R66, R66, RZ, 0x1, P0 ;  /* 0x000000ff42427211 */ /* 0x000fe200000f0eff */
[----:B------:R-:W-:Y:S01]  /*2050*/  IMAD.WIDE.U32 R226, R227, 0x12, R250 ;  /* 0x00000012e3e27825 */ /* 0x000fe200078e00fa */
[----:B----4-:R-:W-:Y:S01]  /*2060*/  LEA R70, R67, R70, 0x10 ;  /* 0x0000004643467211 */ /* 0x010fe200078e80ff */
[----:B------:R0:W4:Y:S02]  /*2070*/  LDG.E.U16.CONSTANT R65, desc[UR14][R216.64+0x4] ;  /* 0x0000040ed8417981 */ /* 0x000124000c1e9500 */
[----:B------:R-:W-:-:S02]  /*2080*/  IMAD R67, R66, 0x12, RZ ;  /* 0x0000001242437824 */ /* 0x000fc400078e02ff */
[----:B-1----:R-:W-:Y:S01]  /*2090*/  IMAD R68, R100, UR4, RZ ;  /* 0x0000000464447c24 */ /* 0x002fe2000f8e02ff */
[----:B------:R1:W-:Y:S02]  /*20a0*/  STS [R138], R70 ;  /* 0x000000468a007388 */ /* 0x0003e40000000800 */
[----:B------:R-:W-:Y:S02]  /*20b0*/  IADD3 R227, PT, PT, R227, R67, RZ ;  /* 0x00000043e3e37210 */ /* 0x000fe40007ffe0ff */
[----:B0-----:R-:W-:-:S03]  /*20c0*/  IADD3 R217, P0, PT, R209, R68, RZ ;  /* 0x00000044d1d97210 */ /* 0x001fc60007f1e0ff */
[----:B------:R-:W4:Y:S01]  /*20d0*/  LDG.E.U16.CONSTANT R66, desc[UR14][R226.64+0x2] ;  /* 0x0000020ee2427981 */ /* 0x000f22000c1e9500 */
[----:B-1----:R-:W-:-:S03]  /*20e0*/  IMAD R70, R98, UR4, RZ ;  /* 0x0000000462467c24 */ /* 0x002fc6000f8e02ff */
[----:B------:R0:W4:Y:S01]  /*20f0*/  LDG.E.U16.CONSTANT R67, desc[UR14][R226.64+0x4] ;  /* 0x0000040ee2437981 */ /* 0x000122000c1e9500 */
[----:B------:R-:W-:Y:S01]  /*2100*/  LEA.HI.X.SX32 R68, R68, RZ, 0x1, P0 ;  /* 0x000000ff44447211 */ /* 0x000fe200000f0eff */
[----:B------:R-:W-:Y:S01]  /*2110*/  IMAD.WIDE.U32 R216, R217, 0x12, R250 ;  /* 0x00000012d9d87825 */ /* 0x000fe200078e00fa */
[----:B------:R-:W-:Y:S02]  /*2120*/  LEA R208, R69, R208, 0x10 ;  /* 0x000000d045d07211 */ /* 0x000fe400078e80ff */
[----:B0-----:R-:W-:Y:S01]  /*2130*/  IADD3 R227, P0, PT, R209, R70, RZ ;  /* 0x00000046d1e37210 */ /* 0x001fe20007f1e0ff */
[----:B------:R-:W-:-:S03]  /*2140*/  IMAD R69, R68, 0x12, RZ ;  /* 0x0000001244457824 */ /* 0x000fc600078e02ff */
[----:B------:R-:W-:Y:S01]  /*2150*/  LEA.HI.X.SX32 R70, R70, RZ, 0x1, P0 ;  /* 0x000000ff46467211 */ /* 0x000fe200000f0eff */
[----:B------:R0:W-:Y:S01]  /*2160*/  STS [R136], R208 ;  /* 0x000000d088007388 */ /* 0x0001e20000000800 */
[----:B------:R-:W-:Y:S01]  /*2170*/  IADD3 R217, PT, PT, R217, R69, RZ ;  /* 0x00000045d9d97210 */ /* 0x000fe20007ffe0ff */
[----:B------:R-:W-:Y:S01]  /*2180*/  IMAD.WIDE.U32 R226, R227, 0x12, R250 ;  /* 0x00000012e3e27825 */ /* 0x000fe200078e00fa */
[----:B------:R-:W-:-:S03]  /*2190*/  LEA R212, R212, R71, 0x10 ;  /* 0x00000047d4d47211 */ /* 0x000fc600078e80ff */
[----:B------:R-:W-:Y:S01]  /*21a0*/  IMAD R71, R70, 0x12, RZ ;  /* 0x0000001246477824 */ /* 0x000fe200078e02ff */
[----:B------:R-:W4:Y:S01]  /*21b0*/  LDG.E.U16.CONSTANT R68, desc[UR14][R216.64+0x2] ;  /* 0x0000020ed8447981 */ /* 0x000f22000c1e9500 */
[----:B0-----:R-:W-:-:S03]  /*21c0*/  IMAD R208, R96, UR4, RZ ;  /* 0x0000000460d07c24 */ /* 0x001fc6000f8e02ff */
[----:B------:R0:W4:Y:S01]  /*21d0*/  LDG.E.U16.CONSTANT R69, desc[UR14][R216.64+0x4] ;  /* 0x0000040ed8457981 */ /* 0x000122000c1e9500 */
[----:B------:R-:W-:-:S03]  /*21e0*/  IADD3 R227, PT, PT, R227, R71, RZ ;  /* 0x00000047e3e37210 */ /* 0x000fc60007ffe0ff */
[----:B------:R1:W-:Y:S04]  /*21f0*/  STS [R134], R212 ;  /* 0x000000d486007388 */ /* 0x0003e80000000800 */
[----:B------:R-:W4:Y:S01]  /*2200*/  LDG.E.U16.CONSTANT R70, desc[UR14][R226.64+0x2] ;  /* 0x0000020ee2467981 */ /* 0x000f22000c1e9500 */
[----:B0-----:R-:W-:-:S03]  /*2210*/  IADD3 R217, P0, PT, R209, R208, RZ ;  /* 0x000000d0d1d97210 */ /* 0x001fc60007f1e0ff */
[----:B------:R0:W4:Y:S01]  /*2220*/  LDG.E.U16.CONSTANT R71, desc[UR14][R226.64+0x4] ;  /* 0x0000040ee2477981 */ /* 0x000122000c1e9500 */
[----:B-1----:R-:W-:Y:S01]  /*2230*/  IMAD R212, R94, UR4, RZ ;  /* 0x000000045ed47c24 */ /* 0x002fe2000f8e02ff */
[----:B------:R-:W-:Y:S01]  /*2240*/  LEA.HI.X.SX32 R208, R208, RZ, 0x1, P0 ;  /* 0x000000ffd0d07211 */ /* 0x000fe200000f0eff */
[----:B------:R-:W-:Y:S01]  /*2250*/  IMAD.WIDE.U32 R216, R217, 0x12, R250 ;  /* 0x00000012d9d87825 */ /* 0x000fe200078e00fa */
[----:B------:R-:W-:Y:S02]  /*2260*/  LEA R214, R214, R207, 0x10 ;  /* 0x000000cfd6d67211 */ /* 0x000fe400078e80ff */
[----:B0-----:R-:W-:Y:S01]  /*2270*/  IADD3 R227, P0, PT, R209, R212, RZ ;  /* 0x000000d4d1e37210 */ /* 0x001fe20007f1e0ff */
[----:B------:R-:W-:-:S03]  /*2280*/  IMAD R207, R208, 0x12, RZ ;  /* 0x00000012d0cf7824 */ /* 0x000fc600078e02ff */
[----:B------:R-:W-:Y:S01]  /*2290*/  LEA.HI.X.SX32 R212, R212, RZ, 0x1, P0 ;  /* 0x000000ffd4d47211 */ /* 0x000fe200000f0eff */
[----:B------:R-:W-:Y:S01]  /*22a0*/  IMAD.WIDE.U32 R226, R227, 0x12, R250 ;  /* 0x00000012e3e27825 */ /* 0x000fe200078e00fa */
[----:B------:R-:W-:-:S03]  /*22b0*/  IADD3 R217, PT, PT, R217, R207, RZ ;  /* 0x000000cfd9d97210 */ /* 0x000fc60007ffe0ff */
[----:B------:R-:W-:Y:S02]  /*22c0*/  IMAD R209, R212, 0x12, RZ ;  /* 0x00000012d4d17824 */ /* 0x000fe400078e02ff */
[----:B------:R-:W4:Y:S01]  /*22d0*/  LDG.E.U16.CONSTANT R207, desc[UR14][R216.64+0x2] ;  /* 0x0000020ed8cf7981 */ /* 0x000f22000c1e9500 */
[----:B------:R-:W-:Y:S02]  /*22e0*/  IMAD R212, R43, 0x12, RZ ;  /* 0x000000122bd47824 */ /* 0x000fe400078e02ff */
[----:B------:R-:W-:Y:S01]  /*22f0*/  IADD3 R227, PT, PT, R227, R209, RZ ;  /* 0x000000d1e3e37210 */ /* 0x000fe20007ffe0ff */
[----:B------:R0:W4:Y:S01]  /*2300*/  LDG.E.U16.CONSTANT R208, desc[UR14][R216.64+0x4] ;  /* 0x0000040ed8d07981 */ /* 0x000122000c1e9500 */
[----:B------:R-:W-:-:S03]  /*2310*/  LEA R211, R211, R210, 0x10 ;  /* 0x000000d2d3d37211 */ /* 0x000fc600078e80ff */
[----:B------:R-:W4:Y:S04]  /*2320*/  LDG.E.U16.CONSTANT R209, desc[UR14][R226.64+0x2] ;  /* 0x0000020ee2d17981 */ /* 0x000f28000c1e9500 */
[----:B------:R1:W4:Y:S01]  /*2330*/  LDG.E.U16.CONSTANT R210, desc[UR14][R226.64+0x4] ;  /* 0x0000040ee2d27981 */ /* 0x000322000c1e9500 */
[----:B0-----:R-:W-:-:S05]  /*2340*/  IMAD.WIDE.U32 R216, R34, 0x12, R250 ;  /* 0x0000001222d87825 */ /* 0x001fca00078e00fa */
[----:B------:R-:W-:Y:S02]  /*2350*/  IADD3 R217, PT, PT, R217, R212, RZ ;  /* 0x000000d4d9d97210 */ /* 0x000fe40007ffe0ff */
[----:B------:R-:W-:Y:S01]  /*2360*/  LEA R222, R213, R222, 0x10 ;  /* 0x000000ded5de7211 */ /* 0x000fe200078e80ff */
[----:B------:R-:W-:Y:S01]  /*2370*/  IMAD R213, R44, 0x12, RZ ;  /* 0x000000122cd57824 */ /* 0x000fe200078e02ff */
[----:B------:R-:W-:Y:S01]  /*2380*/  STS [R133], R214 ;  /* 0x000000d685007388 */ /* 0x000fe20000000800 */
[----:B-1----:R-:W-:Y:S01]  /*2390*/  IMAD.WIDE.U32 R226, R36, 0x12, R250 ;  /* 0x0000001224e27825 */ /* 0x002fe200078e00fa */
[----:B------:R-:W-:Y:S02]  /*23a0*/  LEA R252, R215, R252, 0x10 ;  /* 0x000000fcd7fc7211 */ /* 0x000fe400078e80ff */
[----:B------:R0:W-:Y:S01]  /*23b0*/  STS [R132], R211 ;  /* 0x000000d384007388 */ /* 0x0001e20000000800 */
[----:B------:R-:W-:Y:S01]  /*23c0*/  IMAD R215, R45, 0x12, RZ ;  /* 0x000000122dd77824 */ /* 0x000fe200078e02ff */
[----:B------:R-:W-:-:S02]  /*23d0*/  IADD3 R227, PT, PT, R227, R213, RZ ;  /* 0x000000d5e3e37210 */ /* 0x000fc40007ffe0ff */
[----:B------:R-:W4:Y:S04]  /*23e0*/  LDG.E.U16.CONSTANT R212, desc[UR14][R216.64+0x4] ;  /* 0x0000040ed8d47981 */ /* 0x000f28000c1e9500 */
[----:B------:R-:W4:Y:S04]  /*23f0*/  LDG.E.U16.CONSTANT R213, desc[UR14][R226.64+0x2] ;  /* 0x0000020ee2d57981 */ /* 0x000f28000c1e9500 */
[----:B0-----:R0:W4:Y:S01]  /*2400*/  LDG.E.U16.CONSTANT R211, desc[UR14][R216.64+0x2] ;  /* 0x0000020ed8d37981 */ /* 0x001122000c1e9500 */
[----:B--2---:R-:W-:-:S03]  /*2410*/  LEA R218, R223, R218, 0x10 ;  /* 0x000000dadfda7211 */ /* 0x004fc600078e80ff */
[----:B------:R1:W2:Y:S01]  /*2420*/  LDG.E.U16.CONSTANT R214, desc[UR14][R226.64+0x4] ;  /* 0x0000040ee2d67981 */ /* 0x0002a2000c1e9500 */
[----:B0-----:R-:W-:-:S03]  /*2430*/  IMAD.WIDE.U32 R216, R38, 0x12, R250 ;  /* 0x0000001226d87825 */ /* 0x001fc600078e00fa */
[----:B------:R-:W-:Y:S04]  /*2440*/  STS [R130], R252 ;  /* 0x000000fc82007388 */ /* 0x000fe80000000800 */
[----:B------:R0:W-:Y:S01]  /*2450*/  STS [R128], R222 ;  /* 0x000000de80007388 */ /* 0x0001e20000000800 */
[----:B-1----:R-:W-:Y:S01]  /*2460*/  IADD3 R227, PT, PT, R217, R215, RZ ;  /* 0x000000d7d9e37210 */ /* 0x002fe20007ffe0ff */
[----:B------:R-:W-:Y:S02]  /*2470*/  IMAD R217, R53, 0x12, RZ ;  /* 0x0000001235d97824 */ /* 0x000fe400078e02ff */
[----:B0-----:R-:W-:-:S05]  /*2480*/  IMAD.WIDE.U32 R222, R47, 0x12, R60 ;  /* 0x000000122fde7825 */ /* 0x001fca00078e003c */
[----:B------:R-:W-:Y:S01]  /*2490*/  IADD3 R223, PT, PT, R223, R217, RZ ;  /* 0x000000d9dfdf7210 */ /* 0x000fe20007ffe0ff */
[----:B------:R-:W-:Y:S01]  /*24a0*/  IMAD R252, R55, 0x12, RZ ;  /* 0x0000001237fc7824 */ /* 0x000fe200078e02ff */
[----:B------:R-:W-:-:S03]  /*24b0*/  MOV R226, R216 ;  /* 0x000000d800e27202 */ /* 0x000fc60000000f00 */
[----:B------:R0:W2:Y:S01]  /*24c0*/  LDG.E.U16.CONSTANT R217, desc[UR14][R222.64] ;  /* 0x0000000eded97981 */ /* 0x0000a2000c1e9500 */
[----:B------:R-:W-:Y:S01]  /*24d0*/  LEA R224, R224, R219, 0x10 ;  /* 0x000000dbe0e07211 */ /* 0x000fe200078e80ff */
[----:B------:R-:W-:Y:S02]  /*24e0*/  IMAD R219, R56, 0x12, RZ ;  /* 0x0000001238db7824 */ /* 0x000fe400078e02ff */
[----:B------:R-:W2:Y:S04]  /*24f0*/  LDG.E.U16.CONSTANT R215, desc[UR14][R226.64+0x2] ;  /* 0x0000020ee2d77981 */ /* 0x000ea8000c1e9500 */
[----:B------:R1:W2:Y:S01]  /*2500*/  LDG.E.U16.CONSTANT R216, desc[UR14][R226.64+0x4] ;  /* 0x0000040ee2d87981 */ /* 0x0002a2000c1e9500 */
[----:B0-----:R-:W-:-:S05]  /*2510*/  IMAD.WIDE.U32 R222, R48, 0x12, R60 ;  /* 0x0000001230de7825 */ /* 0x001fca00078e003c */
[----:B------:R-:W-:Y:S01]  /*2520*/  IADD3 R223, PT, PT, R223, R252, RZ ;  /* 0x000000fcdfdf7210 */ /* 0x000fe20007ffe0ff */
[----:B-1----:R-:W-:Y:S01]  /*2530*/  IMAD.WIDE.U32 R226, R49, 0x12, R60 ;  /* 0x0000001231e27825 */ /* 0x002fe200078e003c */
[----:B------:R0:W-:Y:S03]  /*2540*/  STS [R126], R218 ;  /* 0x000000da7e007388 */ /* 0x0001e60000000800 */
[----:B------:R-:W-:Y:S01]  /*2550*/  IMAD R252, R57, 0x12, RZ ;  /* 0x0000001239fc7824 */ /* 0x000fe200078e02ff */
[----:B0-----:R0:W2:Y:S01]  /*2560*/  LDG.E.U16.CONSTANT R218, desc[UR14][R222.64] ;  /* 0x0000000ededa7981 */ /* 0x0010a2000c1e9500 */
[----:B------:R-:W-:Y:S01]  /*2570*/  IMAD.WIDE.U32 R250, R40, 0x12, R250 ;  /* 0x0000001228fa7825 */ /* 0x000fe200078e00fa */
[----:B0-----:R-:W-:Y:S02]  /*2580*/  IADD3 R223, PT, PT, R227, R219, RZ ;  /* 0x000000dbe3df7210 */ /* 0x001fe40007ffe0ff */
[----:B------:R-:W-:Y:S01]  /*2590*/  MOV R222, R226 ;  /* 0x000000e200de7202 */ /* 0x000fe20000000f00 */
[----:B------:R-:W-:Y:S01]  /*25a0*/  IMAD.WIDE.U32 R226, R50, 0x12, R60 ;  /* 0x0000001232e27825 */ /* 0x000fe200078e003c */
[----:B------:R0:W-:Y:S04]  /*25b0*/  STS [R124], R224 ;  /* 0x000000e07c007388 */ /* 0x0001e80000000800 */
[----:B------:R-:W-:Y:S01]  /*25c0*/  IADD3 R227, PT, PT, R227, R252, RZ ;  /* 0x000000fce3e37210 */ /* 0x000fe20007ffe0ff */
[----:B------:R-:W-:Y:S01]  /*25d0*/  IMAD R252, R46, 0x12, RZ ;  /* 0x000000122efc7824 */ /* 0x000fe200078e02ff */
[----:B------:R-:W2:Y:S04]  /*25e0*/  LDG.E.U16.CONSTANT R219, desc[UR14][R222.64] ;  /* 0x0000000ededb7981 */ /* 0x000ea8000c1e9500 */
[----:B------:R-:W-:-:S02]  /*25f0*/  IADD3 R251, PT, PT, R251, R252, RZ ;  /* 0x000000fcfbfb7210 */ /* 0x000fc40007ffe0ff */
[----:B------:R-:W-:Y:S01]  /*2600*/  LEA R243, R243, R246, 0x10 ;  /* 0x000000f6f3f37211 */ /* 0x000fe200078e80ff */
[----:B------:R-:W-:Y:S02]  /*2610*/  IMAD R246, R72, 0x12, RZ ;  /* 0x0000001248f67824 */ /* 0x000fe400078e02ff */
[----:B0-----:R-:W2:Y:S01]  /*2620*/  LDG.E.U16.CONSTANT R224, desc[UR14][R250.64+0x4] ;  /* 0x0000040efae07981 */ /* 0x001ea2000c1e9500 */
[----:B------:R-:W-:-:S03]  /*2630*/  LEA R248, R225, R248, 0x10 ;  /* 0x000000f8e1f87211 */ /* 0x000fc600078e80ff */
[----:B------:R0:W2:Y:S01]  /*2640*/  LDG.E.U16.CONSTANT R223, desc[UR14][R250.64+0x2] ;  /* 0x0000020efadf7981 */ /* 0x0000a2000c1e9500 */
[----:B------:R-:W-:-:S03]  /*2650*/  IMAD R225, R58, 0x12, RZ ;  /* 0x000000123ae17824 */ /* 0x000fc600078e02ff */
[----:B------:R1:W2:Y:S01]  /*2660*/  LDG.E.U16.CONSTANT R222, desc[UR14][R226.64] ;  /* 0x0000000ee2de7981 */ /* 0x0002a2000c1e9500 */
[----:B0-----:R-:W-:-:S03]  /*2670*/  IMAD.WIDE.U32 R250, R54, 0x12, R60 ;  /* 0x0000001236fa7825 */ /* 0x001fc600078e003c */
[----:B------:R0:W-:Y:S01]  /*2680*/  STS [R122], R248 ;  /* 0x000000f87a007388 */ /* 0x0001e20000000800 */
[----:B-1----:R-:W-:Y:S01]  /*2690*/  IMAD.WIDE.U32 R226, R51, 0x12, R60 ;  /* 0x0000001233e27825 */ /* 0x002fe200078e003c */
[----:B------:R-:W-:-:S03]  /*26a0*/  IADD3 R251, PT, PT, R251, R246, RZ ;  /* 0x000000f6fbfb7210 */ /* 0x000fc60007ffe0ff */
[----:B------:R-:W-:Y:S01]  /*26b0*/  IMAD R246, R81, UR4, RZ ;  /* 0x0000000451f67c24 */ /* 0x000fe2000f8e02ff */
[----:B------:R-:W-:Y:S02]  /*26c0*/  IADD3 R227, PT, PT, R227, R225, RZ ;  /* 0x000000e1e3e37210 */ /* 0x000fe40007ffe0ff */
[----:B0-----:R-:W-:-:S03]  /*26d0*/  LOP3.LUT R248, R233, 0x7, RZ, 0xc0, !PT ;  /* 0x00000007e9f87812 */ /* 0x001fc600078ec0ff */
[----:B------:R0:W2:Y:S01]  /*26e0*/  LDG.E.U16.CONSTANT R225, desc[UR14][R226.64] ;  /* 0x0000000ee2e17981 */ /* 0x0000a2000c1e9500 */
[----:B------:R-:W-:Y:S01]  /*26f0*/  IADD3 R248, P0, PT, R248, R246, RZ ;  /* 0x000000f6f8f87210 */ /* 0x000fe20007f1e0ff */
[----:B0-----:R-:W-:-:S04]  /*2700*/  IMAD.WIDE.U32 R226, R52, 0x12, R60 ;  /* 0x0000001234e27825 */ /* 0x001fc800078e003c */
[----:B------:R-:W-:Y:S02]  /*2710*/  IMAD.WIDE.U32 R60, R248, 0x12, R60 ;  /* 0x00000012f83c7825 */ /* 0x000fe400078e003c */
[----:B------:R-:W0:Y:S01]  /*2720*/  S2R R248, SR_TID.X ;  /* 0x0000000000f87919 */ /* 0x000e220000002100 */
[----:B------:R-:W-:-:S05]  /*2730*/  LEA.HI.X.SX32 R246, R246, RZ, 0x1, P0 ;  /* 0x000000fff6f67211 */ /* 0x000fca00000f0eff */
[----:B------:R-:W-:-:S05]  /*2740*/  IMAD R246, R246, 0x12, RZ ;  /* 0x00000012f6f67824 */ /* 0x000fca00078e02ff */
[----:B------:R-:W-:-:S05]  /*2750*/  IADD3 R61, PT, PT, R61, R246, RZ ;  /* 0x000000f63d3d7210 */ /* 0x000fca0007ffe0ff */
[----:B------:R1:W2:Y:S01]  /*2760*/  LDG.E.U16.CONSTANT R246, desc[UR14][R60.64] ;  /* 0x0000000e3cf67981 */ /* 0x0002a2000c1e9500 */
[----:B------:R-:W-:Y:S01]  /*2770*/  IMAD R252, R59, 0x12, RZ ;  /* 0x000000123bfc7824 */ /* 0x000fe200078e02ff */
[----:B-1----:R-:W1:Y:S01]  /*2780*/  LDC.64 R60, c[0x0][0x388] ;  /* 0x0000e200ff3c7b82 */ /* 0x002e620000000a00 */
[----:B------:R-:W-:-:S03]  /*2790*/  LEA R232, R232, R231, 0x10 ;  /* 0x000000e7e8e87211 */ /* 0x000fc600078e80ff */
[----:B------:R-:W-:Y:S02]  /*27a0*/  IADD3 R227, PT, PT, R227, R252, RZ ;  /* 0x000000fce3e37210 */ /* 0x000fe40007ffe0ff */
[----:B0-----:R-:W-:Y:S02]  /*27b0*/  LOP3.LUT R231, R248, 0x3, RZ, 0xc0, !PT ;  /* 0x00000003f8e77812 */ /* 0x001fe400078ec0ff */
[----:B------:R-:W-:Y:S01]  /*27c0*/  LEA R249, R249, R244, 0x10 ;  /* 0x000000f4f9f97211 */ /* 0x000fe200078e80ff */
[----:B------:R-:W-:Y:S01]  /*27d0*/  STS [R120], R243 ;  /* 0x000000f378007388 */ /* 0x000fe20000000800 */
[----:B------:R-:W-:Y:S02]  /*27e0*/  LEA R252, R237, R230, 0x10 ;  /* 0x000000e6edfc7211 */ /* 0x000fe400078e80ff */
[----:B------:R-:W-:Y:S01]  /*27f0*/  IADD3 R230, PT, PT, R231, R20, RZ ;  /* 0x00000014e7e67210 */ /* 0x000fe20007ffe0ff */
[----:B------:R-:W2:Y:S01]  /*2800*/  LDG.E.U16.CONSTANT R226, desc[UR14][R226.64] ;  /* 0x0000000ee2e27981 */ /* 0x000ea2000c1e9500 */
[----:B------:R-:W-:-:S03]  /*2810*/  LEA R244, R236, R235, 0x10 ;  /* 0x000000ebecf47211 */ /* 0x000fc600078e80ff */
[----:B------:R-:W-:Y:S01]  /*2820*/  STS [R119], R232 ;  /* 0x000000e877007388 */ /* 0x000fe20000000800 */
[----:B------:R-:W-:-:S03]  /*2830*/  LEA.HI R236, R233, R20, RZ, 0x1d ;  /* 0x00000014e9ec7211 */ /* 0x000fc600078fe8ff */
[----:B------:R0:W-:Y:S04]  /*2840*/  STS [R118], R249 ;  /* 0x000000f976007388 */ /* 0x0001e80000000800 */
[----:B------:R3:W2:Y:S01]  /*2850*/  LDG.E.U16.CONSTANT R227, desc[UR14][R250.64] ;  /* 0x0000000efae37981 */ /* 0x0006a2000c1e9500 */
[-C--:B0-----:R-:W-:Y:S02]  /*2860*/  IADD3 R249, PT, PT, R19, R230.reuse, RZ ;  /* 0x000000e613f97210 */ /* 0x081fe40007ffe0ff */
[----:B---3--:R-:W-:-:S03]  /*2870*/  IADD3 R251, PT, PT, R18, R230, RZ ;  /* 0x000000e612fb7210 */ /* 0x008fc60007ffe0ff */
[----:B-1----:R-:W-:-:S04]  /*2880*/  IMAD.WIDE R248, R249, 0x24, R60 ;  /* 0x00000024f9f87825 */ /* 0x002fc800078e023c */
[----:B------:R-:W-:Y:S01]  /*2890*/  IMAD.WIDE R250, R251, 0x24, R60 ;  /* 0x00000024fbfa7825 */ /* 0x000fe200078e023c */
[----:B------:R-:W-:Y:S02]  /*28a0*/  IADD3 R61, PT, PT, R75, R236, RZ ;  /* 0x000000ec4b3d7210 */ /* 0x000fe40007ffe0ff */
[----:B------:R-:W-:Y:S02]  /*28b0*/  LEA R242, R247, R242, 0x10 ;  /* 0x000000f2f7f27211 */ /* 0x000fe400078e80ff */
[----:B------:R-:W-:Y:S01]  /*28c0*/  LEA R238, R238, R241, 0x10 ;  /* 0x000000f1eeee7211 */ /* 0x000fe200078e80ff */
[----:B------:R-:W-:Y:S01]  /*28d0*/  IMAD.WIDE R60, R61, 0x24, R220 ;  /* 0x000000243d3c7825 */ /* 0x000fe200078e02dc */
[----:B------:R-:W-:Y:S02]  /*28e0*/  LEA R245, R245, R240, 0x10 ;  /* 0x000000f0f5f57211 */ /* 0x000fe400078e80ff */
[-C--:B------:R-:W-:Y:S02]  /*28f0*/  IADD3 R241, PT, PT, R79, R236.reuse, RZ ;  /* 0x000000ec4ff17210 */ /* 0x080fe40007ffe0ff */
[----:B------:R-:W-:-:S02]  /*2900*/  IADD3 R231, PT, PT, R76, R236, RZ ;  /* 0x000000ec4ce77210 */ /* 0x000fc40007ffe0ff */
[----:B------:R-:W-:Y:S01]  /*2910*/  IADD3 R247, PT, PT, R9, R236, RZ ;  /* 0x000000ec09f77210 */ /* 0x000fe20007ffe0ff */
[----:B------:R-:W-:Y:S01]  /*2920*/  STS [R117], R242 ;  /* 0x000000f275007388 */ /* 0x000fe20000000800 */
[----:B------:R-:W-:Y:S01]  /*2930*/  LEA R228, R239, R228, 0x10 ;  /* 0x000000e4efe47211 */ /* 0x000fe200078e80ff */
[--C-:B------:R-:W-:Y:S01]  /*2940*/  IMAD.WIDE R240, R241, 0x24, R220.reuse ;  /* 0x00000024f1f07825 */ /* 0x100fe200078e02dc */
[----:B------:R-:W-:Y:S01]  /*2950*/  LEA R243, R234, R229, 0x10 ;  /* 0x000000e5eaf37211 */ /* 0x000fe200078e80ff */
[----:B------:R0:W-:Y:S01]  /*2960*/  STS [R116], R245 ;  /* 0x000000f574007388 */ /* 0x0001e20000000800 */
[-C--:B------:R-:W-:Y:S01]  /*2970*/  IADD3 R229, PT, PT, R74, R236.reuse, RZ ;  /* 0x000000ec4ae57210 */ /* 0x080fe20007ffe0ff */
[----:B------:R-:W-:Y:S02]  /*2980*/  IMAD.WIDE R230, R231, 0x24, R220 ;  /* 0x00000024e7e67825 */ /* 0x000fe400078e02dc */
[----:B------:R1:W3:Y:S04]  /*2990*/  LDG.E.CONSTANT R237, desc[UR14][R60.64+0x4] ;  /* 0x0000040e3ced7981 */ /* 0x0002e8000c1e9900 */
[----:B------:R-:W-:Y:S01]  /*29a0*/  STS [R115], R238 ;  /* 0x000000ee73007388 */ /* 0x000fe20000000800 */
[----:B0-----:R-:W-:-:S03]  /*29b0*/  IADD3 R245, PT, PT, R7, R236, RZ ;  /* 0x000000ec07f57210 */ /* 0x001fc60007ffe0ff */
[----:B------:R0:W-:Y:S01]  /*29c0*/  STS [R113], R228 ;  /* 0x000000e471007388 */ /* 0x0001e20000000800 */
[--C-:B-1----:R-:W-:Y:S01]  /*29d0*/  IMAD.WIDE R60, R247, 0x24, R220.reuse ;  /* 0x00000024f73c7825 */ /* 0x102fe200078e02dc */
[----:B------:R-:W-:Y:S02]  /*29e0*/  IADD3 R247, PT, PT, R11, R236, RZ ;  /* 0x000000ec0bf77210 */ /* 0x000fe40007ffe0ff */
[----:B------:R1:W-:Y:S04]  /*29f0*/  STS [R111], R244 ;  /* 0x000000f46f007388 */ /* 0x0003e80000000800 */
[----:B------:R-:W3:Y:S01]  /*2a00*/  LDG.E.CONSTANT R241, desc[UR14][R240.64+0x4] ;  /* 0x0000040ef0f17981 */ /* 0x000ee2000c1e9900 */
[----:B0-----:R-:W-:-:S03]  /*2a10*/  IMAD.WIDE R228, R229, 0x24, R220 ;  /* 0x00000024e5e47825 */ /* 0x001fc600078e02dc */
[----:B------:R0:W3:Y:S01]  /*2a20*/  LDG.E.CONSTANT R239, desc[UR14][R230.64+0x4] ;  /* 0x0000040ee6ef7981 */ /* 0x0000e2000c1e9900 */
[----:B-1----:R-:W-:-:S03]  /*2a30*/  IMAD.WIDE R244, R245, 0x24, R220 ;  /* 0x00000024f5f47825 */ /* 0x002fc600078e02dc */
[----:B------:R-:W3:Y:S04]  /*2a40*/  LDG.E.CONSTANT R235, desc[UR14][R228.64+0x4] ;  /* 0x0000040ee4eb7981 */ /* 0x000ee8000c1e9900 */
[----:B------:R1:W3:Y:S01]  /*2a50*/  LDG.E.CONSTANT R240, desc[UR14][R60.64+0x4] ;  /* 0x0000040e3cf07981 */ /* 0x0002e2000c1e9900 */
[----:B0-----:R-:W-:-:S03]  /*2a60*/  IADD3 R231, PT, PT, R8, R236, RZ ;  /* 0x000000ec08e77210 */ /* 0x001fc60007ffe0ff */
[----:B------:R0:W3:Y:S01]  /*2a70*/  LDG.E.CONSTANT R244, desc[UR14][R244.64+0x4] ;  /* 0x0000040ef4f47981 */ /* 0x0000e2000c1e9900 */
[-C--:B------:R-:W-:Y:S01]  /*2a80*/  IADD3 R233, PT, PT, R73, R236.reuse, RZ ;  /* 0x000000ec49e97210 */ /* 0x080fe20007ffe0ff */
[----:B-1----:R-:W-:Y:S01]  /*2a90*/  IMAD.WIDE R60, R247, 0x24, R220 ;  /* 0x00000024f73c7825 */ /* 0x002fe200078e02dc */
[----:B------:R-:W-:-:S03]  /*2aa0*/  IADD3 R229, PT, PT, R10, R236, RZ ;  /* 0x000000ec0ae57210 */ /* 0x000fc60007ffe0ff */
[--C-:B------:R-:W-:Y:S01]  /*2ab0*/  IMAD.WIDE R230, R231, 0x24, R220.reuse ;  /* 0x00000024e7e67825 */ /* 0x100fe200078e02dc */
[----:B------:R1:W3:Y:S01]  /*2ac0*/  LDG.E.CONSTANT R234, desc[UR14][R60.64+0x4] ;  /* 0x0000040e3cea7981 */ /* 0x0002e2000c1e9900 */
[-C--:B0-----:R-:W-:Y:S02]  /*2ad0*/  IADD3 R245, PT, PT, R13, R236.reuse, RZ ;  /* 0x000000ec0df57210 */ /* 0x081fe40007ffe0ff */
[--C-:B------:R-:W-:Y:S01]  /*2ae0*/  IMAD.WIDE R228, R229, 0x24, R220.reuse ;  /* 0x00000024e5e47825 */ /* 0x100fe200078e02dc */
[----:B------:R0:W3:Y:S01]  /*2af0*/  LDG.E.CONSTANT R242, desc[UR14][R230.64+0x4] ;  /* 0x0000040ee6f27981 */ /* 0x0000e2000c1e9900 */
[-C--:B------:R-:W-:Y:S02]  /*2b00*/  IADD3 R247, PT, PT, R14, R236.reuse, RZ ;  /* 0x000000ec0ef77210 */ /* 0x080fe40007ffe0ff */
[----:B------:R-:W-:Y:S01]  /*2b10*/  IMAD.WIDE R232, R233, 0x24, R220 ;  /* 0x00000024e9e87825 */ /* 0x000fe200078e02dc */
[----:B------:R4:W-:Y:S01]  /*2b20*/  STS [R109], R252 ;  /* 0x000000fc6d007388 */ /* 0x0009e20000000800 */
[----:B-1----:R-:W-:-:S03]  /*2b30*/  IADD3 R61, PT, PT, R15, R236, RZ ;  /* 0x000000ec0f3d7210 */ /* 0x002fc60007ffe0ff */
[----:B------:R1:W3:Y:S01]  /*2b40*/  LDG.E.CONSTANT R238, desc[UR14][R228.64+0x4] ;  /* 0x0000040ee4ee7981 */ /* 0x0002e2000c1e9900 */
[----:B0-----:R-:W-:-:S04]  /*2b50*/  IMAD.WIDE R230, R245, 0x24, R220 ;  /* 0x00000024f5e67825 */ /* 0x001fc800078e02dc */
[--C-:B------:R-:W-:Y:S01]  /*2b60*/  IMAD.WIDE R60, R61, 0x24, R220.reuse ;  /* 0x000000243d3c7825 */ /* 0x100fe200078e02dc */
[----:B----4-:R0:W4:Y:S03]  /*2b70*/  LDG.E.CONSTANT R252, desc[UR14][R232.64+0x4] ;  /* 0x0000040ee8fc7981 */ /* 0x010126000c1e9900 */
[----:B-1----:R-:W-:Y:S01]  /*2b80*/  IMAD.WIDE R228, R247, 0x24, R220 ;  /* 0x00000024f7e47825 */ /* 0x002fe200078e02dc */
[----:B------:R1:W4:Y:S04]  /*2b90*/  LDG.E.CONSTANT R245, desc[UR14][R230.64+0x4] ;  /* 0x0000040ee6f57981 */ /* 0x000328000c1e9900 */
[----:B------:R1:W4:Y:S01]  /*2ba0*/  LDG.E.CONSTANT R247, desc[UR14][R60.64+0x4] ;  /* 0x0000040e3cf77981 */ /* 0x000322000c1e9900 */
[----:B0-----:R-:W-:-:S03]  /*2bb0*/  IADD3 R233, PT, PT, R12, R236, RZ ;  /* 0x000000ec0ce97210 */ /* 0x001fc60007ffe0ff */
[----:B------:R-:W4:Y:S01]  /*2bc0*/  LDG.E.CONSTANT R228, desc[UR14][R228.64+0x4] ;  /* 0x0000040ee4e47981 */ /* 0x000f22000c1e9900 */
[-C--:B-1----:R-:W-:Y:S02]  /*2bd0*/  IADD3 R231, PT, PT, R17, R236.reuse, RZ ;  /* 0x000000ec11e77210 */ /* 0x082fe40007ffe0ff */
[----:B------:R-:W-:Y:S01]  /*2be0*/  IADD3 R61, PT, PT, R16, R236, RZ ;  /* 0x000000ec103d7210 */ /* 0x000fe20007ffe0ff */
[----:B------:R-:W-:-:S04]  /*2bf0*/  IMAD.WIDE R232, R233, 0x24, R220 ;  /* 0x00000024e9e87825 */ /* 0x000fc800078e02dc */
[--C-:B------:R-:W-:Y:S02]  /*2c00*/  IMAD.WIDE R230, R231, 0x24, R220.reuse ;  /* 0x00000024e7e67825 */ /* 0x100fe400078e02dc */
[----:B------:R-:W4:Y:S02]  /*2c10*/  LDG.E.CONSTANT R232, desc[UR14][R232.64+0x4] ;  /* 0x0000040ee8e87981 */ /* 0x000f24000c1e9900 */
[----:B------:R-:W-:Y:S02]  /*2c20*/  IMAD.WIDE R60, R61, 0x24, R220 ;  /* 0x000000243d3c7825 */ /* 0x000fe400078e02dc */
[----:B------:R-:W4:Y:S04]  /*2c30*/  LDG.E.CONSTANT R231, desc[UR14][R230.64+0x4] ;  /* 0x0000040ee6e77981 */ /* 0x000f28000c1e9900 */
[----:B------:R0:W4:Y:S04]  /*2c40*/  LDG.E.CONSTANT R236, desc[UR14][R60.64+0x4] ;  /* 0x0000040e3cec7981 */ /* 0x000128000c1e9900 */
[----:B------:R-:W4:Y:S04]  /*2c50*/  LDG.E.CONSTANT R233, desc[UR14][R248.64] ;  /* 0x0000000ef8e97981 */ /* 0x000f28000c1e9900 */
[----:B------:R-:W4:Y:S01]  /*2c60*/  LDG.E.CONSTANT R230, desc[UR14][R250.64] ;  /* 0x0000000efae67981 */ /* 0x000f22000c1e9900 */
[----:B------:R-:W-:-:S02]  /*2c70*/  LEA R62, R63, R62, 0x10 ;  /* 0x0000003e3f3e7211 */ /* 0x000fc400078e80ff */
[----:B------:R-:W-:Y:S02]  /*2c80*/  LEA R64, R65, R64, 0x10 ;  /* 0x0000004041407211 */ /* 0x000fe400078e80ff */
[----:B------:R-:W-:Y:S01]  /*2c90*/  LEA R66, R67, R66, 0x10 ;  /* 0x0000004243427211 */ /* 0x000fe200078e80ff */
[----:B------:R-:W-:Y:S01]  /*2ca0*/  STS [R107], R243 ;  /* 0x000000f36b007388 */ /* 0x000fe20000000800 */
[----:B------:R-:W-:Y:S02]  /*2cb0*/  LEA R68, R69, R68, 0x10 ;  /* 0x0000004445447211 */ /* 0x000fe400078e80ff */
[----:B------:R-:W-:Y:S01]  /*2cc0*/  LEA R70, R71, R70, 0x10 ;  /* 0x0000004647467211 */ /* 0x000fe200078e80ff */
[----:B------:R-:W-:Y:S01]  /*2cd0*/  STS [R105], R62 ;  /* 0x0000003e69007388 */ /* 0x000fe20000000800 */
[----:B------:R-:W-:Y:S02]  /*2ce0*/  LEA R208, R208, R207, 0x10 ;  /* 0x000000cfd0d07211 */ /* 0x000fe400078e80ff */
[----:B------:R-:W-:Y:S01]  /*2cf0*/  LEA R210, R210, R209, 0x10 ;  /* 0x000000d1d2d27211 */ /* 0x000fe200078e80ff */
[----:B------:R-:W-:Y:S01]  /*2d00*/  STS [R103], R64 ;  /* 0x0000004067007388 */ /* 0x000fe20000000800 */
[----:B------:R-:W-:-:S02]  /*2d10*/  LEA R211, R212, R211, 0x10 ;  /* 0x000000d3d4d37211 */ /* 0x000fc400078e80ff */
[----:B--2---:R-:W-:Y:S01]  /*2d20*/  LEA R214, R214, R213, 0x10 ;  /* 0x000000d5d6d67211 */ /* 0x004fe200078e80ff */
[----:B------:R-:W-:Y:S01]  /*2d30*/  STS [R101], R66 ;  /* 0x0000004265007388 */ /* 0x000fe20000000800 */
[----:B------:R-:W-:-:S03]  /*2d40*/  LEA R215, R216, R215, 0x10 ;  /* 0x000000d7d8d77211 */ /* 0x000fc600078e80ff */
[----:B------:R-:W-:Y:S01]  /*2d50*/  STS [R99], R68 ;  /* 0x0000004463007388 */ /* 0x000fe20000000800 */
[----:B------:R-:W-:-:S03]  /*2d60*/  HADD2.F32 R217, -RZ, R217.H0_H0 ;  /* 0x200000d9ffd97230 */ /* 0x000fc60000004100 */
[----:B------:R-:W-:Y:S04]  /*2d70*/  STS [R97], R70 ;  /* 0x0000004661007388 */ /* 0x000fe80000000800 */
[----:B------:R-:W-:Y:S04]  /*2d80*/  STS [R95], R208 ;  /* 0x000000d05f007388 */ /* 0x000fe80000000800 */
[----:B------:R-:W-:Y:S01]  /*2d90*/  STS [R93], R210 ;  /* 0x000000d25d007388 */ /* 0x000fe20000000800 */
[----:B------:R-:W-:-:S03]  /*2da0*/  HADD2.F32 R218, -RZ, R218.H0_H0 ;  /* 0x200000daffda7230 */ /* 0x000fc60000004100 */
[----:B------:R-:W-:Y:S04]  /*2db0*/  STS [R92], R211 ;  /* 0x000000d35c007388 */ /* 0x000fe80000000800 */
[----:B------:R-:W-:Y:S04]  /*2dc0*/  STS [R91], R214 ;  /* 0x000000d65b007388 */ /* 0x000fe80000000800 */
[----:B------:R-:W-:Y:S01]  /*2dd0*/  STS [R90], R215 ;  /* 0x000000d75a007388 */ /* 0x000fe20000000800 */
[----:B------:R-:W-:Y:S01]  /*2de0*/  HADD2.F32 R219, -RZ, R219.H0_H0 ;  /* 0x200000dbffdb7230 */ /* 0x000fe20000004100 */
[----:B------:R-:W-:Y:S01]  /*2df0*/  LEA R224, R224, R223, 0x10 ;  /* 0x000000dfe0e07211 */ /* 0x000fe200078e80ff */
[----:B------:R-:W-:-:S04]  /*2e00*/  HADD2.F32 R222, -RZ, R222.H0_H0 ;  /* 0x200000deffde7230 */ /* 0x000fc80000004100 */
[----:B------:R-:W-:Y:S04]  /*2e10*/  STS [R89], R224 ;  /* 0x000000e059007388 */ /* 0x000fe80000000800 */
[----:B------:R-:W-:Y:S04]  /*2e20*/  STS [R88], R217 ;  /* 0x000000d958007388 */ /* 0x000fe80000000800 */
[----:B------:R-:W-:Y:S04]  /*2e30*/  STS [R87], R218 ;  /* 0x000000da57007388 */ /* 0x000fe80000000800 */
[----:B------:R1:W-:Y:S01]  /*2e40*/  STS [R86], R219 ;  /* 0x000000db56007388 */ /* 0x0003e20000000800 */
[----:B------:R-:W-:-:S03]  /*2e50*/  HADD2.F32 R225, -RZ, R225.H0_H0 ;  /* 0x200000e1ffe17230 */ /* 0x000fc60000004100 */
[----:B------:R2:W-:Y:S04]  /*2e60*/  STS [R85], R222 ;  /* 0x000000de55007388 */ /* 0x0005e80000000800 */
[----:B------:R2:W-:Y:S01]  /*2e70*/  STS [R84], R225 ;  /* 0x000000e154007388 */ /* 0x0005e20000000800 */
[----:B0-----:R-:W-:Y:S02]  /*2e80*/  HADD2.F32 R61, -RZ, R246.H0_H0 ;  /* 0x200000f6ff3d7230 */ /* 0x001fe40000004100 */
[----:B------:R-:W-:-:S05]  /*2e90*/  HADD2.F32 R226, -RZ, R226.H0_H0 ;  /* 0x200000e2ffe27230 */ /* 0x000fca0000004100 */
[----:B------:R2:W-:Y:S01]  /*2ea0*/  STS [R83], R226 ;  /* 0x000000e253007388 */ /* 0x0005e20000000800 */
[----:B------:R-:W-:-:S05]  /*2eb0*/  HADD2.F32 R227, -RZ, R227.H0_H0 ;  /* 0x200000e3ffe37230 */ /* 0x000fca0000004100 */
[----:B------:R2:W-:Y:S04]  /*2ec0*/  STS [R82], R227 ;  /* 0x000000e352007388 */ /* 0x0005e80000000800 */
[----:B------:R2:W-:Y:S01]  /*2ed0*/  STS [R80], R61 ;  /* 0x0000003d50007388 */ /* 0x0005e20000000800 */
[----:B-1----:R-:W-:-:S03]  /*2ee0*/  MOV R219, RZ ;  /* 0x000000ff00db7202 */ /* 0x002fc60000000f00 */
[----:B---3--:R2:W-:Y:S04]  /*2ef0*/  STS [R77+0x400], R237 ;  /* 0x000400ed4d007388 */ /* 0x0085e80000000800 */
        /* <DEDUP_REMOVED lines=8> */
[----:B----4-:R2:W-:Y:S04]  /*2f80*/  STS [R77+0x800], R252 ;  /* 0x000800fc4d007388 */ /* 0x0105e80000000800 */
        /* <DEDUP_REMOVED lines=9> */
.L_x_48:
[----:B------:R-:W0:Y:S01]  /*3020*/  S2UR UR7, SR_CgaCtaId ;  /* 0x00000000000779c3 */ /* 0x000e220000008800 */
[----:B------:R-:W-:Y:S01]  /*3030*/  UMOV UR6, 0x400 ;  /* 0x0000040000067882 */ /* 0x000fe20000000000 */
[----:B------:R-:W-:Y:S01]  /*3040*/  SHF.L.U32 R68, R219, 0x1, RZ ;  /* 0x00000001db447819 */ /* 0x000fe200000006ff */
[----:B------:R-:W-:Y:S01]  /*3050*/  UIADD3 UR8, UPT, UPT, UR6, 0x5280, URZ ;  /* 0x0000528006087890 */ /* 0x000fe2000fffe0ff */
[----:B--2---:R-:W-:Y:S02]  /*3060*/  IADD3 R226, PT, PT, R21, R219, RZ ;  /* 0x000000db15e27210 */ /* 0x004fe40007ffe0ff */
[----:B------:R-:W-:Y:S02]  /*3070*/  LOP3.LUT R61, R68, 0x18, RZ, 0xc0, !PT ;  /* 0x00000018443d7812 */ /* 0x000fe400078ec0ff */
[----:B------:R-:W-:Y:S02]  /*3080*/  LEA.HI R239, R219, R141, RZ, 0x1e ;  /* 0x0000008ddbef7211 */ /* 0x000fe400078ff0ff */
[----:B------:R-:W-:-:S02]  /*3090*/  IADD3 R61, PT, PT, R78, R61, RZ ;  /* 0x0000003d4e3d7210 */ /* 0x000fc40007ffe0ff */
[----:B------:R-:W-:Y:S01]  /*30a0*/  ISETP.GE.U32.AND P0, PT, R219, 0xc, PT ;  /* 0x0000000cdb00780c */ /* 0x000fe20003f06070 */
[----:B0-----:R-:W-:Y:S02]  /*30b0*/  ULEA UR13, UR7, UR6, 0x18 ;  /* 0x00000006070d7291 */ /* 0x001fe4000f8ec0ff */
[----:B------:R-:W-:Y:S02]  /*30c0*/  ULEA UR9, UR7, UR8, 0x18 ;  /* 0x0000000807097291 */ /* 0x000fe4000f8ec0ff */
[----:B------:R-:W-:Y:S02]  /*30d0*/  UIADD3 UR8, UPT, UPT, UR6, 0x7280, URZ ;  /* 0x0000728006087890 */ /* 0x000fe4000fffe0ff */
[----:B------:R-:W-:Y:S01]  /*30e0*/  LEA R226, R226, UR13, 0x2 ;  /* 0x0000000de2e27c11 */ /* 0x000fe2000f8e10ff */
[----:B------:R-:W-:Y:S01]  /*30f0*/  UIADD3 UR6, UPT, UPT, UR6, 0x4200, URZ ;  /* 0x0000420006067890 */ /* 0x000fe2000fffe0ff */
[----:B------:R-:W-:Y:S01]  /*3100*/  LEA R224, R61, UR9, 0x2 ;  /* 0x000000093de07c11 */ /* 0x000fe2000f8e10ff */
[----:B------:R-:W-:-:S02]  /*3110*/  ULEA UR8, UR7, UR8, 0x18 ;  /* 0x0000000807087291 */ /* 0x000fc4000f8ec0ff */
[----:B------:R-:W0:Y:S01]  /*3120*/  LDS R69, [R226+-0x3180] ;  /* 0xffce8000e2457984 */ /* 0x000e220000000800 */
[----:B------:R-:W-:-:S03]  /*3130*/  ULEA UR10, UR7, UR6, 0x18 ;  /* 0x00000006070a7291 */ /* 0x000fc6000f8ec0ff */
[----:B------:R-:W1:Y:S01]  /*3140*/  LDS R70, [R226+-0x2100] ;  /* 0xffdf0000e2467984 */ /* 0x000e620000000800 */
[----:B------:R-:W-:-:S03]  /*3150*/  LEA R239, R239, UR8, 0x2 ;  /* 0x00000008efef7c11 */ /* 0x000fc6000f8e10ff */
[----:B------:R-:W2:Y:S04]  /*3160*/  LDS R71, [R226+-0x1080] ;  /* 0xffef8000e2477984 */ /* 0x000ea80000000800 */
[----:B------:R-:W3:Y:S04]  /*3170*/  LDS R208, [R226] ;  /* 0x00000000e2d07984 */ /* 0x000ee80000000800 */
[----:B------:R-:W4:Y:S04]  /*3180*/  LDS.128 R60, [R224] ;  /* 0x00000000e03c7984 */ /* 0x000f280000000c00 */
[----:B------:R-:W4:Y:S04]  /*3190*/  LDS.128 R64, [R224+0x10] ;  /* 0x00001000e0407984 */ /* 0x000f280000000c00 */
[----:B------:R-:W-:Y:S04]  /*31a0*/  LDS R222, [R226+-0x317c] ;  /* 0xffce8400e2de7984 */ /* 0x000fe80000000800 */
[----:B------:R-:W4:Y:S04]  /*31b0*/  LDS R218, [R226+-0x20fc] ;  /* 0xffdf0400e2da7984 */ /* 0x000f280000000800 */
[----:B------:R-:W4:Y:S04]  /*31c0*/  LDS R216, [R226+-0x107c] ;  /* 0xffef8400e2d87984 */ /* 0x000f280000000800 */
[----:B------:R-:W4:Y:S04]  /*31d0*/  LDS R214, [R226+0x4] ;  /* 0x00000400e2d67984 */ /* 0x000f280000000800 */
[----:B------:R-:W4:Y:S01]  /*31e0*/  LDS R232, [R226+-0x3178] ;  /* 0xffce8800e2e87984 */ /* 0x000f220000000800 */
[----:B0-----:R-:W-:-:S02]  /*31f0*/  LOP3.LUT R217, R69, 0xf0f0f0f, RZ, 0xc0, !PT ;  /* 0x0f0f0f0f45d97812 */ /* 0x001fc400078ec0ff */
[----:B------:R-:W-:Y:S01]  /*3200*/  SHF.R.U32.HI R215, RZ, 0x4, R69 ;  /* 0x00000004ffd77819 */ /* 0x000fe20000011645 */
[----:B------:R-:W-:Y:S01]  /*3210*/  LDS R228, [R226+-0x20f8] ;  /* 0xffdf0800e2e47984 */ /* 0x000fe20000000800 */
[----:B-1----:R-:W-:Y:S02]  /*3220*/  LOP3.LUT R213, R70, 0xf0f0f0f, RZ, 0xc0, !PT ;  /* 0x0f0f0f0f46d57812 */ /* 0x002fe400078ec0ff */
[----:B------:R-:W-:Y:S01]  /*3230*/  SHF.R.U32.HI R211, RZ, 0x4, R70 ;  /* 0x00000004ffd37819 */ /* 0x000fe20000011646 */
[----:B------:R-:W0:Y:S01]  /*3240*/  LDS R231, [R226+-0x1078] ;  /* 0xffef8800e2e77984 */ /* 0x000e220000000800 */
[----:B--2---:R-:W-:Y:S02]  /*3250*/  LOP3.LUT R209, R71, 0xf0f0f0f, RZ, 0xc0, !PT ;  /* 0x0f0f0f0f47d17812 */ /* 0x004fe400078ec0ff */
[----:B------:R-:W-:Y:S01]  /*3260*/  SHF.R.U32.HI R207, RZ, 0x4, R71 ;  /* 0x00000004ffcf7819 */ /* 0x000fe20000011647 */
[----:B------:R-:W1:Y:S01]  /*3270*/  LDS R230, [R226+0x8] ;  /* 0x00000800e2e67984 */ /* 0x000e620000000800 */
[----:B---3--:R-:W-:-:S02]  /*3280*/  LOP3.LUT R71, R208, 0xf0f0f0f, RZ, 0xc0, !PT ;  /* 0x0f0f0f0fd0477812 */ /* 0x008fc400078ec0ff */
[----:B------:R-:W-:Y:S01]  /*3290*/  SHF.R.U32.HI R69, RZ, 0x4, R208 ;  /* 0x00000004ff457819 */ /* 0x000fe200000116d0 */
[-C--:B----4-:R-:W-:Y:S01]  /*32a0*/  IDP.4A.S8.S8 R70, R217, R60.reuse, RZ ;  /* 0x0000003cd9467226 */ /* 0x090fe200000006ff */
[----:B------:R-:W-:Y:S01]  /*32b0*/  LOP3.LUT R215, R215, 0xf0f0f0f, RZ, 0xc0, !PT ;  /* 0x0f0f0f0fd7d77812 */ /* 0x000fe200078ec0ff */
[-C--:B------:R-:W-:Y:S01]  /*32c0*/  IDP.4A.S8.S8 R208, R213, R60.reuse, RZ ;  /* 0x0000003cd5d07226 */ /* 0x080fe200000006ff */
[----:B------:R-:W-:Y:S01]  /*32d0*/  LOP3.LUT R211, R211, 0xf0f0f0f, RZ, 0xc0, !PT ;  /* 0x0f0f0f0fd3d37812 */ /* 0x000fe200078ec0ff */
[-C--:B------:R-:W-:Y:S01]  /*32e0*/  IDP.4A.S8.S8 R210, R209, R60.reuse, RZ ;  /* 0x0000003cd1d27226 */ /* 0x080fe200000006ff */
[----:B------:R-:W-:Y:S01]  /*32f0*/  LOP3.LUT R207, R207, 0xf0f0f0f, RZ, 0xc0, !PT ;  /* 0x0f0f0f0fcfcf7812 */ /* 0x000fe200078ec0ff */
[----:B------:R-:W-:Y:S01]  /*3300*/  IDP.4A.S8.S8 R212, R71, R60, RZ ;  /* 0x0000003c47d47226 */ /* 0x000fe200000006ff */
[----:B------:R-:W-:Y:S01]  /*3310*/  LOP3.LUT R69, R69, 0xf0f0f0f, RZ, 0xc0, !PT ;  /* 0x0f0f0f0f45457812 */ /* 0x000fe200078ec0ff */
[-C--:B------:R-:W-:Y:S02]  /*3320*/  IDP.4A.S8.S8 R60, R215, R64.reuse, R70 ;  /* 0x00000040d73c7226 */ /* 0x080fe40000000646 */
[----:B------:R-:W-:-:S02]  /*3330*/  IDP.4A.S8.S8 R223, R211, R64, R208 ;  /* 0x00000040d3df7226 */ /* 0x000fc400000006d0 */
[-C--:B------:R-:W-:Y:S01]  /*3340*/  IDP.4A.S8.S8 R225, R207, R64.reuse, R210 ;  /* 0x00000040cfe17226 */ /* 0x080fe200000006d2 */
[----:B------:R-:W-:Y:S01]  /*3350*/  LOP3.LUT R210, R218, 0xf0f0f0f, RZ, 0xc0, !PT ;  /* 0x0f0f0f0fdad27812 */ /* 0x000fe200078ec0ff */
[----:B------:R-:W-:Y:S01]  /*3360*/  IDP.4A.S8.S8 R64, R69, R64, R212 ;  /* 0x0000004045407226 */ /* 0x000fe200000006d4 */
[----:B------:R-:W-:Y:S02]  /*3370*/  LOP3.LUT R212, R222, 0xf0f0f0f, RZ, 0xc0, !PT ;  /* 0x0f0f0f0fded47812 */ /* 0x000fe400078ec0ff */
[----:B------:R-:W-:Y:S01]  /*3380*/  LOP3.LUT R208, R216, 0xf0f0f0f, RZ, 0xc0, !PT ;  /* 0x0f0f0f0fd8d07812 */ /* 0x000fe200078ec0ff */
[-C--:B------:R-:W-:Y:S01]  /*3390*/  IDP.4A.S8.S8 R223, R210, R61.reuse, R223 ;  /* 0x0000003dd2df7226 */ /* 0x080fe200000006df */
[----:B------:R-:W-:Y:S01]  /*33a0*/  SHF.R.U32.HI R222, RZ, 0x4, R222 ;  /* 0x00000004ffde7819 */ /* 0x000fe200000116de */
[-C--:B------:R-:W-:Y:S01]  /*33b0*/  IDP.4A.S8.S8 R60, R212, R61.reuse, R60 ;  /* 0x0000003dd43c7226 */ /* 0x080fe2000000063c */
[----:B------:R-:W-:Y:S01]  /*33c0*/  LOP3.LUT R70, R214, 0xf0f0f0f, RZ, 0xc0, !PT ;  /* 0x0f0f0f0fd6467812 */ /* 0x000fe200078ec0ff */
[----:B------:R-:W-:Y:S01]  /*33d0*/  IDP.4A.S8.S8 R225, R208, R61, R225 ;  /* 0x0000003dd0e17226 */ /* 0x000fe200000006e1 */
[----:B------:R-:W-:-:S02]  /*33e0*/  SHF.R.U32.HI R218, RZ, 0x4, R218 ;  /* 0x00000004ffda7819 */ /* 0x000fc400000116da */
[----:B------:R-:W-:Y:S01]  /*33f0*/  SHF.R.U32.HI R216, RZ, 0x4, R216 ;  /* 0x00000004ffd87819 */ /* 0x000fe200000116d8 */
[----:B------:R-:W-:Y:S01]  /*3400*/  IDP.4A.S8.S8 R227, R70, R61, R64 ;  /* 0x0000003d46e37226 */ /* 0x000fe20000000640 */
[----:B------:R-:W-:Y:S02]  /*3410*/  SHF.R.U32.HI R214, RZ, 0x4, R214 ;  /* 0x00000004ffd67819 */ /* 0x000fe400000116d6 */
[----:B------:R-:W-:Y:S02]  /*3420*/  LOP3.LUT R222, R222, 0xf0f0f0f, RZ, 0xc0, !PT ;  /* 0x0f0f0f0fdede7812 */ /* 0x000fe400078ec0ff */
[----:B------:R-:W-:Y:S02]  /*3430*/  LOP3.LUT R218, R218, 0xf0f0f0f, RZ, 0xc0, !PT ;  /* 0x0f0f0f0fdada7812 */ /* 0x000fe400078ec0ff */
[----:B------:R-:W-:Y:S01]  /*3440*/  LOP3.LUT R216, R216, 0xf0f0f0f, RZ, 0xc0, !PT ;  /* 0x0f0f0f0fd8d87812 */ /* 0x000fe200078ec0ff */
[-C--:B------:R-:W-:Y:S01]  /*3450*/  IDP.4A.S8.S8 R60, R222, R65.reuse, R60 ;  /* 0x00000041de3c7226 */ /* 0x080fe2000000063c */
[----:B------:R-:W-:Y:S01]  /*3460*/  LOP3.LUT R214, R214, 0xf0f0f0f, RZ, 0xc0, !PT ;  /* 0x0f0f0f0fd6d67812 */ /* 0x000fe200078ec0ff */
[-C--:B------:R-:W-:Y:S01]  /*3470*/  IDP.4A.S8.S8 R61, R218, R65.reuse, R223 ;  /* 0x00000041da3d7226 */ /* 0x080fe200000006df */
[----:B------:R-:W-:Y:S01]  /*3480*/  LOP3.LUT R229, R232, 0xf0f0f0f, RZ, 0xc0, !PT ;  /* 0x0f0f0f0fe8e57812 */ /* 0x000fe200078ec0ff */
[-C--:B------:R-:W-:Y:S01]  /*3490*/  IDP.4A.S8.S8 R64, R216, R65.reuse, R225 ;  /* 0x00000041d8407226 */ /* 0x080fe200000006e1 */
[----:B0-----:R-:W-:Y:S01]  /*34a0*/  LOP3.LUT R225, R231, 0xf0f0f0f, RZ, 0xc0, !PT ;  /* 0x0f0f0f0fe7e17812 */ /* 0x001fe200078ec0ff */
[----:B------:R-:W-:Y:S01]  /*34b0*/  IDP.4A.S8.S8 R65, R214, R65, R227 ;  /* 0x00000041d6417226 */ /* 0x000fe200000006e3 */
[----:B------:R-:W-:Y:S01]  /*34c0*/  LOP3.LUT R227, R228, 0xf0f0f0f, RZ, 0xc0, !PT ;  /* 0x0f0f0f0fe4e37812 */ /* 0x000fe200078ec0ff */
[-C--:B------:R-:W-:Y:S01]  /*34d0*/  IDP.4A.S8.S8 R242, R229, R62.reuse, R60 ;  /* 0x0000003ee5f27226 */ /* 0x080fe2000000063c */
[----:B-1----:R-:W-:Y:S01]  /*34e0*/  LOP3.LUT R223, R230, 0xf0f0f0f, RZ, 0xc0, !PT ;  /* 0x0f0f0f0fe6df7812 */ /* 0x002fe200078ec0ff */
[-C--:B------:R-:W-:Y:S01]  /*34f0*/  IDP.4A.S8.S8 R64, R225, R62.reuse, R64 ;  /* 0x0000003ee1407226 */ /* 0x080fe20000000640 */
[----:B------:R-:W0:Y:S01]  /*3500*/  LDS R60, [R226+-0x20f4] ;  /* 0xffdf0c00e23c7984 */ /* 0x000e220000000800 */
[-C--:B------:R-:W-:Y:S01]  /*3510*/  IDP.4A.S8.S8 R241, R227, R62.reuse, R61 ;  /* 0x0000003ee3f17226 */ /* 0x080fe2000000063d */
[----:B------:R-:W-:Y:S01]  /*3520*/  SHF.R.U32.HI R233, RZ, 0x4, R231 ;  /* 0x00000004ffe97819 */ /* 0x000fe200000116e7 */
[----:B------:R-:W-:Y:S01]  /*3530*/  IDP.4A.S8.S8 R240, R223, R62, R65 ;  /* 0x0000003edff07226 */ /* 0x000fe20000000641 */
[----:B------:R-:W1:Y:S01]  /*3540*/  LDS R61, [R226+-0x1074] ;  /* 0xffef8c00e23d7984 */ /* 0x000e620000000800 */
[----:B------:R-:W-:-:S02]  /*3550*/  SHF.R.U32.HI R237, RZ, 0x4, R232 ;  /* 0x00000004ffed7819 */ /* 0x000fc400000116e8 */
[----:B------:R-:W-:Y:S01]  /*3560*/  SHF.R.U32.HI R235, RZ, 0x4, R228 ;  /* 0x00000004ffeb7819 */ /* 0x000fe200000116e4 */
[----:B------:R-:W2:Y:S01]  /*3570*/  LDS R62, [R226+-0x3174] ;  /* 0xffce8c00e23e7984 */ /* 0x000ea20000000800 */
[----:B------:R-:W-:Y:S02]  /*3580*/  SHF.R.U32.HI R231, RZ, 0x4, R230 ;  /* 0x00000004ffe77819 */ /* 0x000fe400000116e6 */
[----:B------:R-:W-:Y:S01]  /*3590*/  LOP3.LUT R233, R233, 0xf0f0f0f, RZ, 0xc0, !PT ;  /* 0x0f0f0f0fe9e97812 */ /* 0x000fe200078ec0ff */
[----:B------:R3:W4:Y:S01]  /*35a0*/  LDS R65, [R226+0xc] ;  /* 0x00000c00e2417984 */ /* 0x0007220000000800 */
[----:B------:R-:W-:Y:S02]  /*35b0*/  LOP3.LUT R237, R237, 0xf0f0f0f, RZ, 0xc0, !PT ;  /* 0x0f0f0f0feded7812 */ /* 0x000fe400078ec0ff */
[----:B------:R-:W-:Y:S01]  /*35c0*/  LOP3.LUT R235, R235, 0xf0f0f0f, RZ, 0xc0, !PT ;  /* 0x0f0f0f0febeb7812 */ /* 0x000fe200078ec0ff */
[-C--:B------:R-:W-:Y:S01]  /*35d0*/  IDP.4A.S8.S8 R243, R233, R66.reuse, R64 ;  /* 0x00000042e9f37226 */ /* 0x080fe20000000640 */
[----:B------:R-:W-:Y:S01]  /*35e0*/  LOP3.LUT R231, R231, 0xf0f0f0f, RZ, 0xc0, !PT ;  /* 0x0f0f0f0fe7e77812 */ /* 0x000fe200078ec0ff */
[----:B------:R-:W4:Y:S01]  /*35f0*/  LDS R64, [R239] ;  /* 0x00000000ef407984 */ /* 0x000f220000000800 */
[----:B------:R-:W-:Y:S01]  /*3600*/  IDP.4A.S8.S8 R242, R237, R66, R242 ;  /* 0x00000042edf27226 */ /* 0x000fe200000006f2 */
[----:B---3-5:R-:W-:Y:S01]  /*3610*/  LEA.HI R226, R219, R2, RZ, 0x1e ;  /* 0x00000002dbe27211 */ /* 0x028fe200078ff0ff */
[-C--:B------:R-:W-:Y:S01]  /*3620*/  IDP.4A.S8.S8 R241, R235, R66.reuse, R241 ;  /* 0x00000042ebf17226 */ /* 0x080fe200000006f1 */
[----:B------:R-:W-:Y:S01]  /*3630*/  LEA.HI R228, R219, R3, RZ, 0x1e ;  /* 0x00000003dbe47211 */ /* 0x000fe200078ff0ff */
[----:B------:R-:W-:Y:S01]  /*3640*/  IDP.4A.S8.S8 R240, R231, R66, R240 ;  /* 0x00000042e7f07226 */ /* 0x000fe200000006f0 */
[----:B------:R-:W-:-:S02]  /*3650*/  LEA.HI R66, R219, R22, RZ, 0x1e ;  /* 0x00000016db427211 */ /* 0x000fc400078ff0ff */
[----:B------:R-:W-:Y:S02]  /*3660*/  LEA R232, R226, UR10, 0x2 ;  /* 0x0000000ae2e87c11 */ /* 0x000fe4000f8e10ff */
[----:B------:R-:W-:Y:S02]  /*3670*/  LEA R236, R66, UR10, 0x2 ;  /* 0x0000000a42ec7c11 */ /* 0x000fe4000f8e10ff */
[----:B------:R-:W-:Y:S02]  /*3680*/  LEA R228, R228, UR10, 0x2 ;  /* 0x0000000ae4e47c11 */ /* 0x000fe4000f8e10ff */
[----:B------:R-:W-:Y:S04]  /*3690*/  LDS R232, [R232] ;  /* 0x00000000e8e87984 */ /* 0x000fe80000000800 */
[----:B------:R-:W3:Y:S04]  /*36a0*/  LDS R236, [R236] ;  /* 0x00000000ecec7984 */ /* 0x000ee80000000800 */
[----:B------:R-:W3:Y:S01]  /*36b0*/  LDS R228, [R228] ;  /* 0x00000000e4e47984 */ /* 0x000ee20000000800 */
[----:B0-----:R-:W-:-:S02]  /*36c0*/  LOP3.LUT R234, R60, 0xf0f0f0f, RZ, 0xc0, !PT ;  /* 0x0f0f0f0f3cea7812 */ /* 0x001fc400078ec0ff */
[----:B------:R-:W-:Y:S02]  /*36d0*/  SHF.R.U32.HI R244, RZ, 0x4, R60 ;  /* 0x00000004fff47819 */ /* 0x000fe4000001163c */
[----:B-1----:R-:W-:Y:S01]  /*36e0*/  LOP3.LUT R230, R61, 0xf0f0f0f, RZ, 0xc0, !PT ;  /* 0x0f0f0f0f3de67812 */ /* 0x002fe200078ec0ff */
[-C--:B------:R-:W-:Y:S01]  /*36f0*/  IDP.4A.S8.S8 R241, R234, R63.reuse, R241 ;  /* 0x0000003feaf17226 */ /* 0x080fe200000006f1 */
[----:B------:R-:W-:Y:S02]  /*3700*/  LOP3.LUT R244, R244, 0xf0f0f0f, RZ, 0xc0, !PT ;  /* 0x0f0f0f0ff4f47812 */ /* 0x000fe400078ec0ff */
[----:B--2---:R-:W-:Y:S01]  /*3710*/  LOP3.LUT R238, R62, 0xf0f0f0f, RZ, 0xc0, !PT ;  /* 0x0f0f0f0f3eee7812 */ /* 0x004fe200078ec0ff */
[----:B------:R-:W-:Y:S01]  /*3720*/  IDP.4A.S8.S8 R243, R230, R63, R243 ;  /* 0x0000003fe6f37226 */ /* 0x000fe200000006f3 */
[----:B------:R-:W-:Y:S01]  /*3730*/  SHF.R.U32.HI R246, RZ, 0x4, R62 ;  /* 0x00000004fff67819 */ /* 0x000fe2000001163e */
[----:B------:R-:W-:Y:S01]  /*3740*/  IDP.4A.S8.S8 R60, R244, R67, R241 ;  /* 0x00000043f43c7226 */ /* 0x000fe200000006f1 */
[----:B----4-:R-:W-:Y:S01]  /*3750*/  LOP3.LUT R226, R65, 0xf0f0f0f, RZ, 0xc0, !PT ;  /* 0x0f0f0f0f41e27812 */ /* 0x010fe200078ec0ff */
[----:B------:R-:W-:Y:S01]  /*3760*/  IDP.4A.S8.S8 R66, R238, R63, R242 ;  /* 0x0000003fee427226 */ /* 0x000fe200000006f2 */
[----:B------:R-:W-:-:S02]  /*3770*/  SHF.R.U32.HI R242, RZ, 0x4, R61 ;  /* 0x00000004fff27819 */ /* 0x000fc4000001163d */
[----:B------:R-:W-:Y:S01]  /*3780*/  LOP3.LUT R246, R246, 0xf0f0f0f, RZ, 0xc0, !PT ;  /* 0x0f0f0f0ff6f67812 */ /* 0x000fe200078ec0ff */
[----:B------:R-:W-:Y:S01]  /*3790*/  IDP.4A.S8.S8 R63, R226, R63, R240 ;  /* 0x0000003fe23f7226 */ /* 0x000fe200000006f0 */
[----:B------:R-:W-:Y:S02]  /*37a0*/  SHF.R.U32.HI R240, RZ, 0x4, R65 ;  /* 0x00000004fff07819 */ /* 0x000fe40000011641 */
[----:B------:R-:W-:Y:S01]  /*37b0*/  LEA.HI R61, R219, R4, RZ, 0x1e ;  /* 0x00000004db3d7211 */ /* 0x000fe200078ff0ff */
[-C--:B------:R-:W-:Y:S01]  /*37c0*/  IDP.4A.S8.S8 R66, R246, R67.reuse, R66 ;  /* 0x00000043f6427226 */ /* 0x080fe20000000642 */
[----:B------:R-:W-:Y:S02]  /*37d0*/  LOP3.LUT R242, R242, 0xf0f0f0f, RZ, 0xc0, !PT ;  /* 0x0f0f0f0ff2f27812 */ /* 0x000fe400078ec0ff */
[----:B------:R-:W-:Y:S02]  /*37e0*/  LOP3.LUT R240, R240, 0xf0f0f0f, RZ, 0xc0, !PT ;  /* 0x0f0f0f0ff0f07812 */ /* 0x000fe400078ec0ff */
[----:B------:R-:W-:Y:S01]  /*37f0*/  LEA R241, R61, UR10, 0x2 ;  /* 0x0000000a3df17c11 */ /* 0x000fe2000f8e10ff */
[----:B------:R-:W-:Y:S01]  /*3800*/  HADD2.F32 R61, -RZ, R64.H1_H1 ;  /* 0x30000040ff3d7230 */ /* 0x000fe20000004100 */
[----:B------:R-:W-:Y:S01]  /*3810*/  I2FP.F32.S32 R66, R66 ;  /* 0x0000004200427245 */ /* 0x000fe20000201400 */
[-C--:B------:R-:W-:Y:S01]  /*3820*/  IDP.4A.S8.S8 R243, R242, R67.reuse, R243 ;  /* 0x00000043f2f37226 */ /* 0x080fe200000006f3 */
[----:B------:R-:W-:Y:S01]  /*3830*/  I2FP.F32.S32 R60, R60 ;  /* 0x0000003c003c7245 */ /* 0x000fe20000201400 */
[----:B------:R-:W-:-:S02]  /*3840*/  IDP.4A.S8.S8 R63, R240, R67, R63 ;  /* 0x00000043f03f7226 */ /* 0x000fc4000000063f */
[----:B------:R-:W-:Y:S01]  /*3850*/  FMUL R61, R61, 8 ;  /* 0x410000003d3d7820 */ /* 0x000fe20000400000 */
[----:B------:R-:W-:Y:S01]  /*3860*/  HADD2.F32 R64, -RZ, R64.H0_H0 ;  /* 0x20000040ff407230 */ /* 0x000fe20000004100 */
[----:B------:R-:W-:Y:S01]  /*3870*/  I2FP.F32.S32 R62, R243 ;  /* 0x000000f3003e7245 */ /* 0x000fe20000201400 */
[----:B------:R-:W0:Y:S01]  /*3880*/  LDS R241, [R241] ;  /* 0x00000000f1f17984 */ /* 0x000e220000000800 */
[----:B------:R-:W-:Y:S02]  /*3890*/  I2FP.F32.S32 R252, R63 ;  /* 0x0000003f00fc7245 */ /* 0x000fe40000201400 */
[C-C-:B------:R-:W-:Y:S01]  /*38a0*/  FFMA R63, R64.reuse, R66, -R61.reuse ;  /* 0x00000042403f7223 */ /* 0x140fe2000000083d */
[C-C-:B------:R-:W-:Y:S01]  /*38b0*/  FFMA R65, R64.reuse, R60, -R61.reuse ;  /* 0x0000003c40417223 */ /* 0x140fe2000000083d */
[C-C-:B------:R-:W-:Y:S01]  /*38c0*/  FFMA R67, R64.reuse, R62, -R61.reuse ;  /* 0x0000003e40437223 */ /* 0x140fe2000000083d */
[----:B------:R-:W-:Y:S01]  /*38d0*/  FFMA R252, R64, R252, -R61 ;  /* 0x000000fc40fc7223 */ /* 0x000fe2000000083d */
[----:B---3--:R-:W-:Y:S01]  /*38e0*/  FFMA R142, R236, R63, R142 ;  /* 0x0000003fec8e7223 */ /* 0x008fe2000000008e */
[----:B------:R-:W-:Y:S01]  /*38f0*/  FFMA R158, R232, R65, R158 ;  /* 0x00000041e89e7223 */ /* 0x000fe2000000009e */
[----:B------:R-:W1:Y:S01]  /*3900*/  LDS.128 R60, [R224+0x200] ;  /* 0x00020000e03c7984 */ /* 0x000e620000000c00 */
[----:B------:R-:W-:Y:S01]  /*3910*/  FFMA R174, R228, R67, R174 ;  /* 0x00000043e4ae7223 */ /* 0x000fe200000000ae */
[----:B------:R-:W-:-:S02]  /*3920*/  IADD3 R219, PT, PT, R68, 0x4, -R219 ;  /* 0x0000000444db7810 */ /* 0x000fc40007ffe8db */
[----:B------:R-:W2:Y:S04]  /*3930*/  LDS.128 R64, [R224+0x210] ;  /* 0x00021000e0407984 */ /* 0x000ea80000000c00 */
[----:B------:R-:W3:Y:S01]  /*3940*/  LDS R243, [R239+0x40] ;  /* 0x00004000eff37984 */ /* 0x000ee20000000800 */
[----:B0-----:R-:W-:Y:S01]  /*3950*/  FFMA R190, R241, R252, R190 ;  /* 0x000000fcf1be7223 */ /* 0x001fe200000000be */
[----:B-1----:R-:W-:-:S04]  /*3960*/  IDP.4A.S8.S8 R245, R217, R60, RZ ;  /* 0x0000003cd9f57226 */ /* 0x002fc800000006ff */
[----:B--2---:R-:W-:-:S04]  /*3970*/  IDP.4A.S8.S8 R245, R215, R64, R245 ;  /* 0x00000040d7f57226 */ /* 0x004fc800000006f5 */
[----:B------:R-:W-:-:S04]  /*3980*/  IDP.4A.S8.S8 R245, R212, R61, R245 ;  /* 0x0000003dd4f57226 */ /* 0x000fc800000006f5 */
[----:B------:R-:W-:-:S04]  /*3990*/  IDP.4A.S8.S8 R245, R222, R65, R245 ;  /* 0x00000041def57226 */ /* 0x000fc800000006f5 */
[----:B------:R-:W-:-:S04]  /*39a0*/  IDP.4A.S8.S8 R245, R229, R62, R245 ;  /* 0x0000003ee5f57226 */ /* 0x000fc800000006f5 */
[----:B------:R-:W-:-:S04]  /*39b0*/  IDP.4A.S8.S8 R245, R237, R66, R245 ;  /* 0x00000042edf57226 */ /* 0x000fc800000006f5 */
[----:B------:R-:W-:-:S04]  /*39c0*/  IDP.4A.S8.S8 R245, R238, R63, R245 ;  /* 0x0000003feef57226 */ /* 0x000fc800000006f5 */
[----:B------:R-:W-:Y:S02]  /*39d0*/  IDP.4A.S8.S8 R247, R246, R67, R245 ;  /* 0x00000043f6f77226 */ /* 0x000fe400000006f5 */
[--C-:B---3--:R-:W-:Y:S02]  /*39e0*/  HADD2.F32 R245, -RZ, R243.reuse.H1_H1 ;  /* 0x300000f3fff57230 */ /* 0x108fe40000004100 */
[----:B------:R-:W-:Y:S01]  /*39f0*/  HADD2.F32 R243, -RZ, R243.H0_H0 ;  /* 0x200000f3fff37230 */ /* 0x000fe20000004100 */
[----:B------:R-:W-:Y:S02]  /*3a00*/  I2FP.F32.S32 R247, R247 ;  /* 0x000000f700f77245 */ /* 0x000fe40000201400 */
[----:B------:R-:W-:Y:S01]  /*3a10*/  FMUL R252, R245, 8 ;  /* 0x41000000f5fc7820 */ /* 0x000fe20000400000 */
[----:B------:R-:W-:-:S03]  /*3a20*/  IDP.4A.S8.S8 R245, R213, R60, RZ ;  /* 0x0000003cd5f57226 */ /* 0x000fc600000006ff */
[----:B------:R-:W-:Y:S01]  /*3a30*/  FFMA R247, R243, R247, -R252 ;  /* 0x000000f7f3f77223 */ /* 0x000fe200000008fc */
[----:B------:R-:W-:-:S03]  /*3a40*/  IDP.4A.S8.S8 R245, R211, R64, R245 ;  /* 0x00000040d3f57226 */ /* 0x000fc600000006f5 */
[----:B------:R-:W-:Y:S01]  /*3a50*/  FFMA R143, R236, R247, R143 ;  /* 0x000000f7ec8f7223 */ /* 0x000fe2000000008f */
[----:B------:R-:W-:-:S04]  /*3a60*/  IDP.4A.S8.S8 R245, R210, R61, R245 ;  /* 0x0000003dd2f57226 */ /* 0x000fc800000006f5 */
[----:B------:R-:W-:-:S04]  /*3a70*/  IDP.4A.S8.S8 R245, R218, R65, R245 ;  /* 0x00000041daf57226 */ /* 0x000fc800000006f5 */
[----:B------:R-:W-:-:S04]  /*3a80*/  IDP.4A.S8.S8 R245, R227, R62, R245 ;  /* 0x0000003ee3f57226 */ /* 0x000fc800000006f5 */
[----:B------:R-:W-:-:S04]  /*3a90*/  IDP.4A.S8.S8 R245, R235, R66, R245 ;  /* 0x00000042ebf57226 */ /* 0x000fc800000006f5 */
[----:B------:R-:W-:-:S04]  /*3aa0*/  IDP.4A.S8.S8 R245, R234, R63, R245 ;  /* 0x0000003feaf57226 */ /* 0x000fc800000006f5 */
[----:B------:R-:W-:-:S05]  /*3ab0*/  IDP.4A.S8.S8 R245, R244, R67, R245 ;  /* 0x00000043f4f57226 */ /* 0x000fca00000006f5 */
[----:B------:R-:W-:-:S05]  /*3ac0*/  I2FP.F32.S32 R245, R245 ;  /* 0x000000f500f57245 */ /* 0x000fca0000201400 */
[----:B------:R-:W-:-:S04]  /*3ad0*/  FFMA R245, R243, R245, -R252 ;  /* 0x000000f5f3f57223 */ /* 0x000fc800000008fc */
        /* <DEDUP_REMOVED lines=17> */
[----:B------:R-:W-:Y:S01]  /*3bf0*/  LDS.128 R64, [R224+0x410] ;  /* 0x00041000e0407984 */ /* 0x000fe20000000c00 */
[----:B------:R-:W-:Y:S02]  /*3c00*/  I2FP.F32.S32 R245, R245 ;  /* 0x000000f500f57245 */ /* 0x000fe40000201400 */
[----:B------:R-:W-:-:S03]  /*3c10*/  I2FP.F32.S32 R60, R60 ;  /* 0x0000003c003c7245 */ /* 0x000fc60000201400 */
[C-C-:B------:R-:W-:Y:S02]  /*3c20*/  FFMA R245, R243.reuse, R245, -R252.reuse ;  /* 0x000000f5f3f57223 */ /* 0x140fe400000008fc */
[----:B------:R-:W-:Y:S02]  /*3c30*/  FFMA R252, R243, R60, -R252 ;  /* 0x0000003cf3fc7223 */ /* 0x000fe400000008fc */
[----:B------:R-:W0:Y:S01]  /*3c40*/  LDS.128 R60, [R224+0x400] ;  /* 0x00040000e03c7984 */ /* 0x000e220000000c00 */
[----:B------:R-:W-:Y:S01]  /*3c50*/  FFMA R175, R228, R245, R175 ;  /* 0x000000f5e4af7223 */ /* 0x000fe200000000af */
[----:B------:R-:W-:Y:S02]  /*3c60*/  FFMA R191, R241, R252, R191 ;  /* 0x000000fcf1bf7223 */ /* 0x000fe400000000bf */
[----:B------:R-:W1:Y:S01]  /*3c70*/  LDS R243, [R239+0x80] ;  /* 0x00008000eff37984 */ /* 0x000e620000000800 */
[----:B0-----:R-:W-:-:S04]  /*3c80*/  IDP.4A.S8.S8 R245, R217, R60, RZ ;  /* 0x0000003cd9f57226 */ /* 0x001fc800000006ff */
[----:B------:R-:W-:-:S04]  /*3c90*/  IDP.4A.S8.S8 R245, R215, R64, R245 ;  /* 0x00000040d7f57226 */ /* 0x000fc800000006f5 */
[----:B------:R-:W-:-:S04]  /*3ca0*/  IDP.4A.S8.S8 R245, R212, R61, R245 ;  /* 0x0000003dd4f57226 */ /* 0x000fc800000006f5 */
[----:B------:R-:W-:-:S04]  /*3cb0*/  IDP.4A.S8.S8 R245, R222, R65, R245 ;  /* 0x00000041def57226 */ /* 0x000fc800000006f5 */
[----:B------:R-:W-:-:S04]  /*3cc0*/  IDP.4A.S8.S8 R245, R229, R62, R245 ;  /* 0x0000003ee5f57226 */ /* 0x000fc800000006f5 */
[----:B------:R-:W-:-:S04]  /*3cd0*/  IDP.4A.S8.S8 R245, R237, R66, R245 ;  /* 0x00000042edf57226 */ /* 0x000fc800000006f5 */
[----:B------:R-:W-:-:S04]  /*3ce0*/  IDP.4A.S8.S8 R245, R238, R63, R245 ;  /* 0x0000003feef57226 */ /* 0x000fc800000006f5 */
[----:B------:R-:W-:Y:S02]  /*3cf0*/  IDP.4A.S8.S8 R247, R246, R67, R245 ;  /* 0x00000043f6f77226 */ /* 0x000fe400000006f5 */
[--C-:B-1----:R-:W-:Y:S02]  /*3d00*/  HADD2.F32 R245, -RZ, R243.reuse.H1_H1 ;  /* 0x300000f3fff57230 */ /* 0x102fe40000004100 */
        /* <DEDUP_REMOVED lines=590> */
[----:B------:R-:W1:Y:S04]  /*61f0*/  LDS R243, [R239+0x380] ;  /* 0x00038000eff37984 */ /* 0x000e680000000800 */
[----:B------:R-:W-:Y:S01]  /*6200*/  LDS R239, [R239+0x3c0] ;  /* 0x0003c000efef7984 */ /* 0x000fe20000000800 */
        /* <DEDUP_REMOVED lines=77> */
[--C-:B------:R-:W-:Y:S02]  /*66e0*/  HADD2.F32 R60, -RZ, R239.reuse.H1_H1 ;  /* 0x300000efff3c7230 */ /* 0x100fe40000004100 */
[-C--:B------:R-:W-:Y:S02]  /*66f0*/  IDP.4A.S8.S8 R217, R246, R67.reuse, R217 ;  /* 0x00000043f6d97226 */ /* 0x080fe400000006d9 */
[-C--:B------:R-:W-:Y:S02]  /*6700*/  IDP.4A.S8.S8 R213, R244, R67.reuse, R213 ;  /* 0x00000043f4d57226 */ /* 0x080fe400000006d5 */
[----:B------:R-:W-:Y:S01]  /*6710*/  FMUL R62, R60, 8 ;  /* 0x410000003c3e7820 */ /* 0x000fe20000400000 */
[----:B------:R-:W-:Y:S01]  /*6720*/  IDP.4A.S8.S8 R209, R242, R67, R209 ;  /* 0x00000043f2d17226 */ /* 0x000fe200000006d1 */
[----:B------:R-:W-:Y:S01]  /*6730*/  I2FP.F32.S32 R60, R217 ;  /* 0x000000d9003c7245 */ /* 0x000fe20000201400 */
[----:B------:R-:W-:Y:S01]  /*6740*/  IDP.4A.S8.S8 R63, R240, R67, R63 ;  /* 0x00000043f03f7226 */ /* 0x000fe2000000063f */
[----:B------:R-:W-:Y:S01]  /*6750*/  I2FP.F32.S32 R213, R213 ;  /* 0x000000d500d57245 */ /* 0x000fe20000201400 */
[----:B------:R-:W-:Y:S01]  /*6760*/  HADD2.F32 R239, -RZ, R239.H0_H0 ;  /* 0x200000efffef7230 */ /* 0x000fe20000004100 */
[----:B------:R-:W-:-:S02]  /*6770*/  I2FP.F32.S32 R209, R209 ;  /* 0x000000d100d17245 */ /* 0x000fc40000201400 */
[----:B------:R-:W-:Y:S02]  /*6780*/  I2FP.F32.S32 R63, R63 ;  /* 0x0000003f003f7245 */ /* 0x000fe40000201400 */
[C-C-:B------:R-:W-:Y:S01]  /*6790*/  FFMA R60, R239.reuse, R60, -R62.reuse ;  /* 0x0000003cef3c7223 */ /* 0x140fe2000000083e */
[C-C-:B------:R-:W-:Y:S01]  /*67a0*/  FFMA R213, R239.reuse, R213, -R62.reuse ;  /* 0x000000d5efd57223 */ /* 0x140fe2000000083e */
[C-C-:B------:R-:W-:Y:S01]  /*67b0*/  FFMA R209, R239.reuse, R209, -R62.reuse ;  /* 0x000000d1efd17223 */ /* 0x140fe2000000083e */
[----:B------:R-:W-:Y:S01]  /*67c0*/  FFMA R62, R239, R63, -R62 ;  /* 0x0000003fef3e7223 */ /* 0x000fe2000000083e */
[----:B------:R-:W-:Y:S01]  /*67d0*/  FFMA R157, R236, R60, R157 ;  /* 0x0000003cec9d7223 */ /* 0x000fe2000000009d */
[----:B------:R-:W-:Y:S01]  /*67e0*/  FFMA R173, R232, R213, R173 ;  /* 0x000000d5e8ad7223 */ /* 0x000fe200000000ad */
[----:B------:R-:W-:Y:S01]  /*67f0*/  FFMA R189, R228, R209, R189 ;  /* 0x000000d1e4bd7223 */ /* 0x000fe200000000bd */
[----:B------:R-:W-:Y:S01]  /*6800*/  FFMA R205, R241, R62, R205 ;  /* 0x0000003ef1cd7223 */ /* 0x000fe200000000cd */
        /* <DEDUP_REMOVED lines=9> */
[--C-:B------:R-:W-:Y:S01]  /*68a0*/  IMAD.WIDE R66, R67, 0x24, R220.reuse ;  /* 0x0000002443427825 */ /* 0x100fe200078e02dc */
[-C--:B------:R-:W-:Y:S02]  /*68b0*/  IADD3 R61, PT, PT, R74, R216.reuse, RZ ;  /* 0x000000d84a3d7210 */ /* 0x080fe40007ffe0ff */
[-C--:B------:R-:W-:Y:S02]  /*68c0*/  IADD3 R71, PT, PT, R73, R216.reuse, RZ ;  /* 0x000000d849477210 */ /* 0x080fe40007ffe0ff */
[-C--:B------:R-:W-:Y:S01]  /*68d0*/  IADD3 R69, PT, PT, R7, R216.reuse, RZ ;  /* 0x000000d807457210 */ /* 0x080fe20007ffe0ff */
[----:B------:R0:W4:Y:S01]  /*68e0*/  LDG.E.CONSTANT R208, desc[UR14][R66.64+0x4] ;  /* 0x0000040e42d07981 */ /* 0x000122000c1e9900 */
[----:B------:R-:W-:Y:S01]  /*68f0*/  IMAD.WIDE R64, R65, 0x24, R220 ;  /* 0x0000002441407825 */ /* 0x000fe200078e02dc */
[----:B------:R-:W-:-:S02]  /*6900*/  IADD3 R207, PT, PT, R9, R216, RZ ;  /* 0x000000d809cf7210 */ /* 0x000fc40007ffe0ff */
[-C--:B------:R-:W-:Y:S01]  /*6910*/  IADD3 R209, PT, PT, R10, R216.reuse, RZ ;  /* 0x000000d80ad17210 */ /* 0x080fe20007ffe0ff */
[--C-:B------:R-:W-:Y:S01]  /*6920*/  IMAD.WIDE R62, R63, 0x24, R220.reuse ;  /* 0x000000243f3e7825 */ /* 0x100fe200078e02dc */
[-C--:B------:R-:W-:Y:S01]  /*6930*/  IADD3 R211, PT, PT, R11, R216.reuse, RZ ;  /* 0x000000d80bd37210 */ /* 0x080fe20007ffe0ff */
[----:B------:R1:W5:Y:S01]  /*6940*/  LDG.E.CONSTANT R210, desc[UR14][R64.64+0x4] ;  /* 0x0000040e40d27981 */ /* 0x000362000c1e9900 */
[-C--:B------:R-:W-:Y:S01]  /*6950*/  IADD3 R213, PT, PT, R12, R216.reuse, RZ ;  /* 0x000000d80cd57210 */ /* 0x080fe20007ffe0ff */
[--C-:B------:R-:W-:Y:S01]  /*6960*/  IMAD.WIDE R60, R61, 0x24, R220.reuse ;  /* 0x000000243d3c7825 */ /* 0x100fe200078e02dc */
[----:B0-----:R-:W-:Y:S01]  /*6970*/  IADD3 R67, PT, PT, R8, R216, RZ ;  /* 0x000000d808437210 */ /* 0x001fe20007ffe0ff */
[----:B------:R0:W2:Y:S02]  /*6980*/  LDG.E.CONSTANT R212, desc[UR14][R62.64+0x4] ;  /* 0x0000040e3ed47981 */ /* 0x0000a4000c1e9900 */
[--C-:B------:R-:W-:Y:S02]  /*6990*/  IMAD.WIDE R70, R71, 0x24, R220.reuse ;  /* 0x0000002447467825 */ /* 0x100fe400078e02dc */
[----:B------:R0:W3:Y:S02]  /*69a0*/  LDG.E.CONSTANT R214, desc[UR14][R60.64+0x4] ;  /* 0x0000040e3cd67981 */ /* 0x0000e4000c1e9900 */
[----:B------:R-:W-:-:S02]  /*69b0*/  IMAD.WIDE R68, R69, 0x24, R220 ;  /* 0x0000002445447825 */ /* 0x000fc400078e02dc */
[----:B------:R-:W3:Y:S02]  /*69c0*/  LDG.E.CONSTANT R218, desc[UR14][R70.64+0x4] ;  /* 0x0000040e46da7981 */ /* 0x000ee4000c1e9900 */
[--C-:B------:R-:W-:Y:S02]  /*69d0*/  IMAD.WIDE R66, R67, 0x24, R220.reuse ;  /* 0x0000002443427825 */ /* 0x100fe400078e02dc */
[----:B------:R0:W3:Y:S02]  /*69e0*/  LDG.E.CONSTANT R222, desc[UR14][R68.64+0x4] ;  /* 0x0000040e44de7981 */ /* 0x0000e4000c1e9900 */
[--C-:B-1----:R-:W-:Y:S01]  /*69f0*/  IMAD.WIDE R64, R207, 0x24, R220.reuse ;  /* 0x00000024cf407825 */ /* 0x102fe200078e02dc */
[-C--:B------:R-:W-:Y:S01]  /*6a00*/  IADD3 R207, PT, PT, R14, R216.reuse, RZ ;  /* 0x000000d80ecf7210 */ /* 0x080fe20007ffe0ff */
[----:B------:R1:W3:Y:S02]  /*6a10*/  LDG.E.CONSTANT R224, desc[UR14][R66.64+0x4] ;  /* 0x0000040e42e07981 */ /* 0x0002e4000c1e9900 */
[--C-:B0-----:R-:W-:Y:S01]  /*6a20*/  IMAD.WIDE R62, R209, 0x24, R220.reuse ;  /* 0x00000024d13e7825 */ /* 0x101fe200078e02dc */
[-C--:B------:R-:W-:Y:S01]  /*6a30*/  IADD3 R209, PT, PT, R15, R216.reuse, RZ ;  /* 0x000000d80fd17210 */ /* 0x080fe20007ffe0ff */
[----:B------:R0:W3:Y:S02]  /*6a40*/  LDG.E.CONSTANT R226, desc[UR14][R64.64+0x4] ;  /* 0x0000040e40e27981 */ /* 0x0000e4000c1e9900 */
[--C-:B------:R-:W-:Y:S01]  /*6a50*/  IMAD.WIDE R60, R211, 0x24, R220.reuse ;  /* 0x00000024d33c7825 */ /* 0x100fe200078e02dc */
[-C--:B------:R-:W-:Y:S01]  /*6a60*/  IADD3 R69, PT, PT, R13, R216.reuse, RZ ;  /* 0x000000d80d457210 */ /* 0x080fe20007ffe0ff */
[----:B------:R0:W3:Y:S01]  /*6a70*/  LDG.E.CONSTANT R228, desc[UR14][R62.64+0x4] ;  /* 0x0000040e3ee47981 */ /* 0x0000e2000c1e9900 */
[-C--:B------:R-:W-:Y:S01]  /*6a80*/  IADD3 R211, PT, PT, R16, R216.reuse, RZ ;  /* 0x000000d810d37210 */ /* 0x080fe20007ffe0ff */
[--C-:B------:R-:W-:Y:S01]  /*6a90*/  IMAD.WIDE R70, R213, 0x24, R220.reuse ;  /* 0x00000024d5467825 */ /* 0x100fe200078e02dc */
[----:B------:R-:W-:Y:S01]  /*6aa0*/  IADD3 R213, PT, PT, R17, R216, RZ ;  /* 0x000000d811d57210 */ /* 0x000fe20007ffe0ff */
[----:B------:R0:W3:Y:S02]  /*6ab0*/  LDG.E.CONSTANT R230, desc[UR14][R60.64+0x4] ;  /* 0x0000040e3ce67981 */ /* 0x0000e4000c1e9900 */
[----:B------:R-:W-:-:S02]  /*6ac0*/  IMAD.WIDE R68, R69, 0x24, R220 ;  /* 0x0000002445447825 */ /* 0x000fc400078e02dc */
[----:B------:R-:W3:Y:S02]  /*6ad0*/  LDG.E.CONSTANT R70, desc[UR14][R70.64+0x4] ;  /* 0x0000040e46467981 */ /* 0x000ee4000c1e9900 */
[--C-:B-1----:R-:W-:Y:S02]  /*6ae0*/  IMAD.WIDE R66, R207, 0x24, R220.reuse ;  /* 0x00000024cf427825 */ /* 0x102fe400078e02dc */
[----:B------:R-:W3:Y:S02]  /*6af0*/  LDG.E.CONSTANT R68, desc[UR14][R68.64+0x4] ;  /* 0x0000040e44447981 */ /* 0x000ee4000c1e9900 */
[--C-:B0-----:R-:W-:Y:S02]  /*6b00*/  IMAD.WIDE R64, R209, 0x24, R220.reuse ;  /* 0x00000024d1407825 */ /* 0x101fe400078e02dc */
[----:B------:R-:W3:Y:S02]  /*6b10*/  LDG.E.CONSTANT R66, desc[UR14][R66.64+0x4] ;  /* 0x0000040e42427981 */ /* 0x000ee4000c1e9900 */
[----:B------:R-:W-:-:S02]  /*6b20*/  IMAD.WIDE R62, R211, 0x24, R220 ;  /* 0x00000024d33e7825 */ /* 0x000fc400078e02dc */
[----:B------:R-:W3:Y:S02]  /*6b30*/  LDG.E.CONSTANT R64, desc[UR14][R64.64+0x4] ;  /* 0x0000040e40407981 */ /* 0x000ee4000c1e9900 */
[----:B------:R-:W-:Y:S02]  /*6b40*/  IMAD.WIDE R60, R213, 0x24, R220 ;  /* 0x00000024d53c7825 */ /* 0x000fe400078e02dc */
[----:B------:R-:W3:Y:S04]  /*6b50*/  LDG.E.CONSTANT R62, desc[UR14][R62.64+0x4] ;  /* 0x0000040e3e3e7981 */ /* 0x000ee8000c1e9900 */
[----:B------:R-:W3:Y:S01]  /*6b60*/  LDG.E.CONSTANT R60, desc[UR14][R60.64+0x4] ;  /* 0x0000040e3c3c7981 */ /* 0x000ee2000c1e9900 */
[----:B------:R-:W-:Y:S06]  /*6b70*/  BAR.SYNC.DEFER_BLOCKING 0x0 ;  /* 0x0000000000007b1d */ /* 0x000fec0000010000 */
[----:B------:R-:W-:Y:S01]  /*6b80*/  UMOV UR6, 0x10 ;  /* 0x0000001000067882 */ /* 0x000fe20000000000 */
        /* <DEDUP_REMOVED lines=19> */
.L_x_49:
[----:B------:R-:W-:Y:S02]  /*6cc0*/  USHF.L.U32 UR7, UR6, 0x1, URZ ;  /* 0x0000000106077899 */ /* 0x000fe400080006ff */
[----:B0-----:R-:W-:Y:S01]  /*6cd0*/  IADD3 R60, PT, PT, R21, UR6, RZ ;  /* 0x00000006153c7c10 */ /* 0x001fe2000fffe0ff */
[----:B------:R-:W-:Y:S02]  /*6ce0*/  UISETP.GE.U32.AND UP0, UPT, UR6, 0x1c, UPT ;  /* 0x0000001c0600788c */ /* 0x000fe4000bf06070 */
[----:B------:R-:W-:Y:S01]  /*6cf0*/  ULOP3.LUT UR11, UR7, 0x18, URZ, 0xc0, !UPT ;  /* 0x00000018070b7892 */ /* 0x000fe2000f8ec0ff */
[----:B------:R-:W-:Y:S01]  /*6d00*/  LEA R227, R60, UR13, 0x2 ;  /* 0x0000000d3ce37c11 */ /* 0x000fe2000f8e10ff */
[----:B------:R-:W-:-:S04]  /*6d10*/  UIADD3 UR7, UPT, UPT, UR7, 0x4, -UR6 ;  /* 0x0000000407077890 */ /* 0x000fc8000fffe806 */
[----:B------:R-:W-:Y:S01]  /*6d20*/  IADD3 R226, PT, PT, R78, UR11, RZ ;  /* 0x0000000b4ee27c10 */ /* 0x000fe2000fffe0ff */
[----:B------:R-:W0:Y:S01]  /*6d30*/  LDS R208, [R227+-0x1080] ;  /* 0xffef8000e3d07984 */ /* 0x000e220000000800 */
[----:B------:R-:W-:Y:S02]  /*6d40*/  USHF.R.U32.HI UR11, URZ, 0x2, UR6 ;  /* 0x00000002ff0b7899 */ /* 0x000fe40008011606 */
[----:B------:R-:W-:Y:S01]  /*6d50*/  LEA R226, R226, UR9, 0x2 ;  /* 0x00000009e2e27c11 */ /* 0x000fe2000f8e10ff */
[----:B------:R-:W1:Y:S01]  /*6d60*/  LDS R207, [R227+-0x2100] ;  /* 0xffdf0000e3cf7984 */ /* 0x000e620000000800 */
[----:B------:R-:W-:Y:S01]  /*6d70*/  ULOP3.LUT UR12, UR11, 0x3, URZ, 0xc0, !UPT ;  /* 0x000000030b0c7892 */ /* 0x000fe2000f8ec0ff */
[----:B------:R-:W-:Y:S02]  /*6d80*/  UMOV UR6, UR7 ;  /* 0x0000000700067c82 */ /* 0x000fe40008000000 */
[----:B------:R-:W2:Y:S04]  /*6d90*/  LDS R210, [R227] ;  /* 0x00000000e3d27984 */ /* 0x000ea80000000800 */
[----:B------:R-:W3:Y:S04]  /*6da0*/  LDS.128 R64, [R226] ;  /* 0x00000000e2407984 */ /* 0x000ee80000000c00 */
[----:B------:R-:W4:Y:S04]  /*6db0*/  LDS R68, [R227+-0x3180] ;  /* 0xffce8000e3447984 */ /* 0x000f280000000800 */
[----:B------:R-:W5:Y:S04]  /*6dc0*/  LDS.128 R60, [R226+0x10] ;  /* 0x00001000e23c7984 */ /* 0x000f680000000c00 */
[----:B------:R-:W5:Y:S04]  /*6dd0*/  LDS R225, [R227+-0x107c] ;  /* 0xffef8400e3e17984 */ /* 0x000f680000000800 */
[----:B------:R-:W5:Y:S04]  /*6de0*/  LDS R218, [R227+-0x317c] ;  /* 0xffce8400e3da7984 */ /* 0x000f680000000800 */
[----:B------:R-:W5:Y:S04]  /*6df0*/  LDS R222, [R227+-0x20fc] ;  /* 0xffdf0400e3de7984 */ /* 0x000f680000000800 */
[----:B------:R-:W5:Y:S04]  /*6e00*/  LDS R216, [R227+0x4] ;  /* 0x00000400e3d87984 */ /* 0x000f680000000800 */
[----:B------:R-:W5:Y:S01]  /*6e10*/  LDS R230, [R227+-0x3178] ;  /* 0xffce8800e3e67984 */ /* 0x000f620000000800 */
[----:B0-----:R-:W-:-:S02]  /*6e20*/  LOP3.LUT R213, R208, 0xf0f0f0f, RZ, 0xc0, !PT ;  /* 0x0f0f0f0fd0d57812 */ /* 0x001fc400078ec0ff */
[----:B------:R-:W-:Y:S01]  /*6e30*/  SHF.R.U32.HI R211, RZ, 0x4, R208 ;  /* 0x00000004ffd37819 */ /* 0x000fe200000116d0 */
[----:B------:R-:W-:Y:S01]  /*6e40*/  LDS R70, [R227+0x8] ;  /* 0x00000800e3467984 */ /* 0x000fe20000000800 */
[----:B-1----:R-:W-:Y:S02]  /*6e50*/  LOP3.LUT R217, R207, 0xf0f0f0f, RZ, 0xc0, !PT ;  /* 0x0f0f0f0fcfd97812 */ /* 0x002fe400078ec0ff */
[----:B------:R-:W-:Y:S01]  /*6e60*/  SHF.R.U32.HI R215, RZ, 0x4, R207 ;  /* 0x00000004ffd77819 */ /* 0x000fe200000116cf */
[----:B------:R-:W0:Y:S01]  /*6e70*/  LDS R71, [R227+-0x1078] ;  /* 0xffef8800e3477984 */ /* 0x000e220000000800 */
[----:B--2---:R-:W-:Y:S02]  /*6e80*/  LOP3.LUT R209, R210, 0xf0f0f0f, RZ, 0xc0, !PT ;  /* 0x0f0f0f0fd2d17812 */ /* 0x004fe400078ec0ff */
[----:B------:R-:W-:Y:S01]  /*6e90*/  SHF.R.U32.HI R207, RZ, 0x4, R210 ;  /* 0x00000004ffcf7819 */ /* 0x000fe200000116d2 */
[-C--:B---3--:R-:W-:Y:S01]  /*6ea0*/  IDP.4A.S8.S8 R210, R213, R64.reuse, RZ ;  /* 0x00000040d5d27226 */ /* 0x088fe200000006ff */
[----:B------:R-:W-:Y:S01]  /*6eb0*/  LOP3.LUT R211, R211, 0xf0f0f0f, RZ, 0xc0, !PT ;  /* 0x0f0f0f0fd3d37812 */ /* 0x000fe200078ec0ff */
[----:B------:R-:W1:Y:S01]  /*6ec0*/  LDS R69, [R227+-0x20f8] ;  /* 0xffdf0800e3457984 */ /* 0x000e620000000800 */
[----:B------:R-:W-:Y:S01]  /*6ed0*/  LOP3.LUT R215, R215, 0xf0f0f0f, RZ, 0xc0, !PT ;  /* 0x0f0f0f0fd7d77812 */ /* 0x000fe200078ec0ff */
[-C--:B------:R-:W-:Y:S01]  /*6ee0*/  IDP.4A.S8.S8 R208, R217, R64.reuse, RZ ;  /* 0x00000040d9d07226 */ /* 0x080fe200000006ff */
[----:B----4-:R-:W-:Y:S01]  /*6ef0*/  LOP3.LUT R223, R68, 0xf0f0f0f, RZ, 0xc0, !PT ;  /* 0x0f0f0f0f44df7812 */ /* 0x010fe200078ec0ff */
[----:B------:R-:W-:Y:S01]  /*6f00*/  IDP.4A.S8.S8 R212, R209, R64, RZ ;  /* 0x00000040d1d47226 */ /* 0x000fe200000006ff */
[----:B------:R-:W-:Y:S01]  /*6f10*/  SHF.R.U32.HI R219, RZ, 0x4, R68 ;  /* 0x00000004ffdb7819 */ /* 0x000fe20000011644 */
[----:B-----5:R-:W-:Y:S01]  /*6f20*/  IDP.4A.S8.S8 R224, R211, R60, R210 ;  /* 0x0000003cd3e07226 */ /* 0x020fe200000006d2 */
[----:B------:R-:W-:Y:S01]  /*6f30*/  LOP3.LUT R207, R207, 0xf0f0f0f, RZ, 0xc0, !PT ;  /* 0x0f0f0f0fcfcf7812 */ /* 0x000fe200078ec0ff */
[----:B------:R-:W-:Y:S01]  /*6f40*/  IDP.4A.S8.S8 R68, R223, R64, RZ ;  /* 0x00000040df447226 */ /* 0x000fe200000006ff */
[----:B------:R-:W-:Y:S01]  /*6f50*/  LOP3.LUT R219, R219, 0xf0f0f0f, RZ, 0xc0, !PT ;  /* 0x0f0f0f0fdbdb7812 */ /* 0x000fe200078ec0ff */
[----:B------:R-:W-:Y:S01]  /*6f60*/  IDP.4A.S8.S8 R64, R215, R60, R208 ;  /* 0x0000003cd7407226 */ /* 0x000fe200000006d0 */
[----:B------:R-:W-:-:S03]  /*6f70*/  LOP3.LUT R210, R225, 0xf0f0f0f, RZ, 0xc0, !PT ;  /* 0x0f0f0f0fe1d27812 */ /* 0x000fc600078ec0ff */
[-C--:B------:R-:W-:Y:S01]  /*6f80*/  IDP.4A.S8.S8 R68, R219, R60.reuse, R68 ;  /* 0x0000003cdb447226 */ /* 0x080fe20000000644 */
[----:B------:R-:W-:Y:S01]  /*6f90*/  LOP3.LUT R214, R218, 0xf0f0f0f, RZ, 0xc0, !PT ;  /* 0x0f0f0f0fdad67812 */ /* 0x000fe200078ec0ff */
[-C--:B------:R-:W-:Y:S01]  /*6fa0*/  IDP.4A.S8.S8 R231, R210, R65.reuse, R224 ;  /* 0x00000041d2e77226 */ /* 0x080fe200000006e0 */
[----:B------:R-:W-:Y:S01]  /*6fb0*/  SHF.R.U32.HI R224, RZ, 0x4, R218 ;  /* 0x00000004ffe07819 */ /* 0x000fe200000116da */
[----:B------:R-:W-:Y:S01]  /*6fc0*/  IDP.4A.S8.S8 R60, R207, R60, R212 ;  /* 0x0000003ccf3c7226 */ /* 0x000fe200000006d4 */
[----:B------:R-:W-:Y:S01]  /*6fd0*/  LOP3.LUT R212, R222, 0xf0f0f0f, RZ, 0xc0, !PT ;  /* 0x0f0f0f0fded47812 */ /* 0x000fe200078ec0ff */
[-C--:B------:R-:W-:Y:S01]  /*6fe0*/  IDP.4A.S8.S8 R228, R214, R65.reuse, R68 ;  /* 0x00000041d6e47226 */ /* 0x080fe20000000644 */
[----:B------:R-:W-:Y:S01]  /*6ff0*/  SHF.R.U32.HI R222, RZ, 0x4, R222 ;  /* 0x00000004ffde7819 */ /* 0x000fe200000116de */
[----:B------:R-:W2:Y:S01]  /*7000*/  LDS R68, [R227+0xc] ;  /* 0x00000c00e3447984 */ /* 0x000ea20000000800 */
[----:B------:R-:W-:Y:S01]  /*7010*/  LOP3.LUT R208, R216, 0xf0f0f0f, RZ, 0xc0, !PT ;  /* 0x0f0f0f0fd8d07812 */ /* 0x000fe200078ec0ff */
[-C--:B------:R-:W-:Y:S01]  /*7020*/  IDP.4A.S8.S8 R229, R212, R65.reuse, R64 ;  /* 0x00000041d4e57226 */ /* 0x080fe20000000640 */
[----:B------:R-:W-:Y:S01]  /*7030*/  SHF.R.U32.HI R218, RZ, 0x4, R225 ;  /* 0x00000004ffda7819 */ /* 0x000fe200000116e1 */
[----:B------:R-:W3:Y:S01]  /*7040*/  LDS R64, [R227+-0x1074] ;  /* 0xffef8c00e3407984 */ /* 0x000ee20000000800 */
[----:B------:R-:W-:Y:S01]  /*7050*/  SHF.R.U32.HI R216, RZ, 0x4, R216 ;  /* 0x00000004ffd87819 */ /* 0x000fe200000116d8 */
[----:B------:R-:W-:Y:S01]  /*7060*/  IDP.4A.S8.S8 R232, R208, R65, R60 ;  /* 0x00000041d0e87226 */ /* 0x000fe2000000063c */
[----:B------:R-:W-:Y:S01]  /*7070*/  LOP3.LUT R224, R224, 0xf0f0f0f, RZ, 0xc0, !PT ;  /* 0x0f0f0f0fe0e07812 */ /* 0x000fe200078ec0ff */
[----:B------:R-:W4:Y:S01]  /*7080*/  LDS R65, [R227+-0x3174] ;  /* 0xffce8c00e3417984 */ /* 0x000f220000000800 */
[----:B------:R-:W-:-:S02]  /*7090*/  LOP3.LUT R222, R222, 0xf0f0f0f, RZ, 0xc0, !PT ;  /* 0x0f0f0f0fdede7812 */ /* 0x000fc400078ec0ff */
[----:B------:R-:W-:Y:S01]  /*70a0*/  LOP3.LUT R218, R218, 0xf0f0f0f, RZ, 0xc0, !PT ;  /* 0x0f0f0f0fdada7812 */ /* 0x000fe200078ec0ff */
[----:B------:R5:W4:Y:S01]  /*70b0*/  LDS R60, [R227+-0x20f4] ;  /* 0xffdf0c00e33c7984 */ /* 0x000b220000000800 */
[----:B------:R-:W-:Y:S01]  /*70c0*/  LOP3.LUT R216, R216, 0xf0f0f0f, RZ, 0xc0, !PT ;  /* 0x0f0f0f0fd8d87812 */ /* 0x000fe200078ec0ff */
[-C--:B------:R-:W-:Y:S01]  /*70d0*/  IDP.4A.S8.S8 R228, R224, R61.reuse, R228 ;  /* 0x0000003de0e47226 */ /* 0x080fe200000006e4 */
[----:B------:R-:W-:Y:S01]  /*70e0*/  LOP3.LUT R225, R230, 0xf0f0f0f, RZ, 0xc0, !PT ;  /* 0x0f0f0f0fe6e17812 */ /* 0x000fe200078ec0ff */
[-C--:B------:R-:W-:Y:S01]  /*70f0*/  IDP.4A.S8.S8 R233, R222, R61.reuse, R229 ;  /* 0x0000003ddee97226 */ /* 0x080fe200000006e5 */
[----:B0-----:R-:W-:Y:S01]  /*7100*/  LOP3.LUT R229, R71, 0xf0f0f0f, RZ, 0xc0, !PT ;  /* 0x0f0f0f0f47e57812 */ /* 0x001fe200078ec0ff */
[-C--:B------:R-:W-:Y:S01]  /*7110*/  IDP.4A.S8.S8 R235, R218, R61.reuse, R231 ;  /* 0x0000003ddaeb7226 */ /* 0x080fe200000006e7 */
[----:B-1----:R-:W-:Y:S01]  /*7120*/  LOP3.LUT R231, R69, 0xf0f0f0f, RZ, 0xc0, !PT ;  /* 0x0f0f0f0f45e77812 */ /* 0x002fe200078ec0ff */
[----:B------:R-:W-:Y:S01]  /*7130*/  IDP.4A.S8.S8 R61, R216, R61, R232 ;  /* 0x0000003dd83d7226 */ /* 0x000fe200000006e8 */
[----:B-----5:R-:W-:Y:S01]  /*7140*/  LOP3.LUT R227, R70, 0xf0f0f0f, RZ, 0xc0, !PT ;  /* 0x0f0f0f0f46e37812 */ /* 0x020fe200078ec0ff */
[-C--:B------:R-:W-:Y:S01]  /*7150*/  IDP.4A.S8.S8 R232, R225, R66.reuse, R228 ;  /* 0x00000042e1e87226 */ /* 0x080fe200000006e4 */
[----:B------:R-:W-:Y:S01]  /*7160*/  IADD3 R228, PT, PT, R141, UR12, RZ ;  /* 0x0000000c8de47c10 */ /* 0x000fe2000fffe0ff */
[-C--:B------:R-:W-:Y:S01]  /*7170*/  IDP.4A.S8.S8 R236, R229, R66.reuse, R235 ;  /* 0x00000042e5ec7226 */ /* 0x080fe200000006eb */
[----:B------:R-:W-:Y:S01]  /*7180*/  SHF.R.U32.HI R239, RZ, 0x4, R230 ;  /* 0x00000004ffef7819 */ /* 0x000fe200000116e6 */
[-C--:B------:R-:W-:Y:S01]  /*7190*/  IDP.4A.S8.S8 R238, R227, R66.reuse, R61 ;  /* 0x00000042e3ee7226 */ /* 0x080fe2000000063d */
[----:B------:R-:W-:Y:S01]  /*71a0*/  LEA R228, R228, UR8, 0x2 ;  /* 0x00000008e4e47c11 */ /* 0x000fe2000f8e10ff */
[----:B------:R-:W-:Y:S01]  /*71b0*/  IDP.4A.S8.S8 R234, R231, R66, R233 ;  /* 0x00000042e7ea7226 */ /* 0x000fe200000006e9 */
[----:B------:R-:W-:-:S02]  /*71c0*/  SHF.R.U32.HI R237, RZ, 0x4, R69 ;  /* 0x00000004ffed7819 */ /* 0x000fc40000011645 */
[----:B------:R-:W-:Y:S01]  /*71d0*/  SHF.R.U32.HI R235, RZ, 0x4, R71 ;  /* 0x00000004ffeb7819 */ /* 0x000fe20000011647 */
[----:B------:R-:W0:Y:S01]  /*71e0*/  LDS R61, [R228] ;  /* 0x00000000e43d7984 */ /* 0x000e220000000800 */
[----:B------:R-:W-:Y:S02]  /*71f0*/  SHF.R.U32.HI R233, RZ, 0x4, R70 ;  /* 0x00000004ffe97819 */ /* 0x000fe40000011646 */
[----:B------:R-:W-:Y:S02]  /*7200*/  LOP3.LUT R239, R239, 0xf0f0f0f, RZ, 0xc0, !PT ;  /* 0x0f0f0f0fefef7812 */ /* 0x000fe400078ec0ff */
[----:B------:R-:W-:Y:S02]  /*7210*/  LOP3.LUT R237, R237, 0xf0f0f0f, RZ, 0xc0, !PT ;  /* 0x0f0f0f0feded7812 */ /* 0x000fe400078ec0ff */
[----:B------:R-:W-:Y:S01]  /*7220*/  LOP3.LUT R235, R235, 0xf0f0f0f, RZ, 0xc0, !PT ;  /* 0x0f0f0f0febeb7812 */ /* 0x000fe200078ec0ff */
[-C--:B------:R-:W-:Y:S01]  /*7230*/  IDP.4A.S8.S8 R241, R239, R62.reuse, R232 ;  /* 0x0000003eeff17226 */ /* 0x080fe200000006e8 */
[----:B------:R-:W-:Y:S01]  /*7240*/  LOP3.LUT R233, R233, 0xf0f0f0f, RZ, 0xc0, !PT ;  /* 0x0f0f0f0fe9e97812 */ /* 0x000fe200078ec0ff */
[-C--:B------:R-:W-:Y:S01]  /*7250*/  IDP.4A.S8.S8 R243, R237, R62.reuse, R234 ;  /* 0x0000003eedf37226 */ /* 0x080fe200000006ea */
[----:B--2---:R-:W-:Y:S01]  /*7260*/  LOP3.LUT R230, R68, 0xf0f0f0f, RZ, 0xc0, !PT ;  /* 0x0f0f0f0f44e67812 */ /* 0x004fe200078ec0ff */
[-C--:B------:R-:W-:Y:S01]  /*7270*/  IDP.4A.S8.S8 R66, R235, R62.reuse, R236 ;  /* 0x0000003eeb427226 */ /* 0x080fe200000006ec */
[----:B---3--:R-:W-:Y:S01]  /*7280*/  LOP3.LUT R232, R64, 0xf0f0f0f, RZ, 0xc0, !PT ;  /* 0x0f0f0f0f40e87812 */ /* 0x008fe200078ec0ff */
[----:B------:R-:W-:Y:S01]  /*7290*/  IDP.4A.S8.S8 R238, R233, R62, R238 ;  /* 0x0000003ee9ee7226 */ /* 0x000fe200000006ee */
[----:B------:R-:W-:-:S02]  /*72a0*/  SHF.R.U32.HI R240, RZ, 0x4, R64 ;  /* 0x00000004fff07819 */ /* 0x000fc40000011640 */
[----:B----4-:R-:W-:Y:S01]  /*72b0*/  LOP3.LUT R236, R65, 0xf0f0f0f, RZ, 0xc0, !PT ;  /* 0x0f0f0f0f41ec7812 */ /* 0x010fe200078ec0ff */
[-C--:B------:R-:W-:Y:S01]  /*72c0*/  IDP.4A.S8.S8 R62, R232, R67.reuse, R66 ;  /* 0x00000043e83e7226 */ /* 0x080fe20000000642 */
[----:B------:R-:W-:Y:S01]  /*72d0*/  SHF.R.U32.HI R244, RZ, 0x4, R65 ;  /* 0x00000004fff47819 */ /* 0x000fe20000011641 */
[-C--:B------:R-:W-:Y:S01]  /*72e0*/  IDP.4A.S8.S8 R245, R230, R67.reuse, R238 ;  /* 0x00000043e6f57226 */ /* 0x080fe200000006ee */
[----:B------:R-:W-:Y:S01]  /*72f0*/  LOP3.LUT R234, R60, 0xf0f0f0f, RZ, 0xc0, !PT ;  /* 0x0f0f0f0f3cea7812 */ /* 0x000fe200078ec0ff */
[-C--:B------:R-:W-:Y:S01]  /*7300*/  IDP.4A.S8.S8 R241, R236, R67.reuse, R241 ;  /* 0x00000043ecf17226 */ /* 0x080fe200000006f1 */
[----:B------:R-:W-:Y:S02]  /*7310*/  SHF.R.U32.HI R238, RZ, 0x4, R68 ;  /* 0x00000004ffee7819 */ /* 0x000fe40000011644 */
[----:B------:R-:W-:Y:S01]  /*7320*/  LDS.128 R68, [R226+0x210] ;  /* 0x00021000e2447984 */ /* 0x000fe20000000c00 */
[----:B------:R-:W-:Y:S01]  /*7330*/  IDP.4A.S8.S8 R243, R234, R67, R243 ;  /* 0x00000043eaf37226 */ /* 0x000fe200000006f3 */
[----:B------:R-:W-:-:S02]  /*7340*/  LOP3.LUT R244, R244, 0xf0f0f0f, RZ, 0xc0, !PT ;  /* 0x0f0f0f0ff4f47812 */ /* 0x000fc400078ec0ff */
[----:B------:R-:W1:Y:S01]  /*7350*/  LDS.128 R64, [R226+0x200] ;  /* 0x00020000e2407984 */ /* 0x000e620000000c00 */
[----:B------:R-:W-:Y:S02]  /*7360*/  SHF.R.U32.HI R242, RZ, 0x4, R60 ;  /* 0x00000004fff27819 */ /* 0x000fe4000001163c */
[----:B------:R-:W-:Y:S01]  /*7370*/  LOP3.LUT R240, R240, 0xf0f0f0f, RZ, 0xc0, !PT ;  /* 0x0f0f0f0ff0f07812 */ /* 0x000fe200078ec0ff */
[-C--:B------:R-:W-:Y:S01]  /*7380*/  IDP.4A.S8.S8 R241, R244, R63.reuse, R241 ;  /* 0x0000003ff4f17226 */ /* 0x080fe200000006f1 */
[----:B------:R-:W-:Y:S02]  /*7390*/  LOP3.LUT R242, R242, 0xf0f0f0f, RZ, 0xc0, !PT ;  /* 0x0f0f0f0ff2f27812 */ /* 0x000fe400078ec0ff */
[----:B------:R-:W-:Y:S01]  /*73a0*/  LOP3.LUT R238, R238, 0xf0f0f0f, RZ, 0xc0, !PT ;  /* 0x0f0f0f0feeee7812 */ /* 0x000fe200078ec0ff */
[-C--:B------:R-:W-:Y:S02]  /*73b0*/  IDP.4A.S8.S8 R246, R240, R63.reuse, R62 ;  /* 0x0000003ff0f67226 */ /* 0x080fe4000000063e */
[----:B------:R-:W-:-:S02]  /*73c0*/  IDP.4A.S8.S8 R243, R242, R63, R243 ;  /* 0x0000003ff2f37226 */ /* 0x000fc400000006f3 */
[--C-:B0-----:R-:W-:Y:S01]  /*73d0*/  HADD2.F32 R60, -RZ, R61.reuse.H1_H1 ;  /* 0x3000003dff3c7230 */ /* 0x101fe20000004100 */
[----:B------:R-:W-:Y:S01]  /*73e0*/  I2FP.F32.S32 R249, R246 ;  /* 0x000000f600f97245 */ /* 0x000fe20000201400 */
[----:B------:R-:W-:Y:S01]  /*73f0*/  IDP.4A.S8.S8 R245, R238, R63, R245 ;  /* 0x0000003feef57226 */ /* 0x000fe200000006f5 */
[----:B------:R-:W-:Y:S01]  /*7400*/  I2FP.F32.S32 R243, R243 ;  /* 0x000000f300f37245 */ /* 0x000fe20000201400 */
[----:B------:R-:W-:Y:S02]  /*7410*/  HADD2.F32 R247, -RZ, R61.H0_H0 ;  /* 0x2000003dfff77230 */ /* 0x000fe40000004100 */
[----:B------:R-:W-:Y:S01]  /*7420*/  FMUL R62, R60, 8 ;  /* 0x410000003c3e7820 */ /* 0x000fe20000400000 */
[----:B------:R-:W-:Y:S02]  /*7430*/  I2FP.F32.S32 R60, R241 ;  /* 0x000000f1003c7245 */ /* 0x000fe40000201400 */
[----:B------:R-:W-:Y:S01]  /*7440*/  IADD3 R241, PT, PT, R2, UR11, RZ ;  /* 0x0000000b02f17c10 */ /* 0x000fe2000fffe0ff */
[C-C-:B------:R-:W-:Y:S01]  /*7450*/  FFMA R249, R247.reuse, R249, -R62.reuse ;  /* 0x000000f9f7f97223 */ /* 0x140fe2000000083e */
[----:B------:R-:W-:Y:S01]  /*7460*/  I2FP.F32.S32 R245, R245 ;  /* 0x000000f500f57245 */ /* 0x000fe20000201400 */
[--C-:B------:R-:W-:Y:S01]  /*7470*/  FFMA R61, R247, R60, -R62.reuse ;  /* 0x0000003cf73d7223 */ /* 0x100fe2000000083e */
[----:B------:R-:W-:Y:S01]  /*7480*/  LEA R241, R241, UR10, 0x2 ;  /* 0x0000000af1f17c11 */ /* 0x000fe2000f8e10ff */
[C-C-:B------:R-:W-:Y:S01]  /*7490*/  FFMA R60, R247.reuse, R243, -R62.reuse ;  /* 0x000000f3f73c7223 */ /* 0x140fe2000000083e */
[----:B------:R-:W-:Y:S01]  /*74a0*/  IADD3 R243, PT, PT, R22, UR11, RZ ;  /* 0x0000000b16f37c10 */ /* 0x000fe2000fffe0ff */
[----:B------:R-:W-:-:S02]  /*74b0*/  FFMA R247, R247, R245, -R62 ;  /* 0x000000f5f7f77223 */ /* 0x000fc4000000083e */
[----:B------:R-:W-:Y:S01]  /*74c0*/  LDS R62, [R228+0x40] ;  /* 0x00004000e43e7984 */ /* 0x000fe20000000800 */
[----:B------:R-:W-:-:S03]  /*74d0*/  LEA R243, R243, UR10, 0x2 ;  /* 0x0000000af3f37c11 */ /* 0x000fc6000f8e10ff */
[----:B------:R-:W0:Y:S04]  /*74e0*/  LDS R241, [R241] ;  /* 0x00000000f1f17984 */ /* 0x000e280000000800 */
[----:B------:R-:W2:Y:S01]  /*74f0*/  LDS R243, [R243] ;  /* 0x00000000f3f37984 */ /* 0x000ea20000000800 */
        /* <DEDUP_REMOVED lines=16> */
[----:B------:R-:W-:Y:S02]  /*7600*/  IDP.4A.S8.S8 R64, R231, R66, R64 ;  /* 0x00000042e7407226 */ /* 0x000fe40000000640 */
[----:B0-----:R-:W-:Y:S01]  /*7610*/  FFMA R158, R241, R60, R158 ;  /* 0x0000003cf19e7223 */ /* 0x001fe2000000009e */
[-C--:B------:R-:W-:Y:S01]  /*7620*/  IDP.4A.S8.S8 R245, R229, R66.reuse, R245 ;  /* 0x00000042e5f57226 */ /* 0x080fe200000006f5 */
[----:B------:R-:W-:Y:S01]  /*7630*/  IADD3 R60, PT, PT, R3, UR11, RZ ;  /* 0x0000000b033c7c10 */ /* 0x000fe2000fffe0ff */
[-C--:B------:R-:W-:Y:S02]  /*7640*/  IDP.4A.S8.S8 R63, R225, R66.reuse, R63 ;  /* 0x00000042e13f7226 */ /* 0x080fe4000000063f */
[----:B--2---:R-:W-:Y:S01]  /*7650*/  FFMA R142, R243, R61, R142 ;  /* 0x0000003df38e7223 */ /* 0x004fe2000000008e */
[----:B------:R-:W-:Y:S01]  /*7660*/  IDP.4A.S8.S8 R248, R227, R66, R248 ;  /* 0x00000042e3f87226 */ /* 0x000fe200000006f8 */
[----:B------:R-:W-:Y:S01]  /*7670*/  LEA R246, R60, UR10, 0x2 ;  /* 0x0000000a3cf67c11 */ /* 0x000fe2000f8e10ff */
[-C--:B------:R-:W-:Y:S01]  /*7680*/  IDP.4A.S8.S8 R64, R237, R70.reuse, R64 ;  /* 0x00000046ed407226 */ /* 0x080fe20000000640 */
[----:B------:R-:W-:Y:S01]  /*7690*/  IADD3 R60, PT, PT, R4, UR11, RZ ;  /* 0x0000000b043c7c10 */ /* 0x000fe2000fffe0ff */
[-C--:B------:R-:W-:Y:S01]  /*76a0*/  IDP.4A.S8.S8 R245, R235, R70.reuse, R245 ;  /* 0x00000046ebf57226 */ /* 0x080fe200000006f5 */
[----:B------:R-:W-:Y:S01]  /*76b0*/  LDS R69, [R228+0x80] ;  /* 0x00008000e4457984 */ /* 0x000fe20000000800 */
[----:B------:R-:W-:-:S02]  /*76c0*/  IDP.4A.S8.S8 R63, R239, R70, R63 ;  /* 0x00000046ef3f7226 */ /* 0x000fc4000000063f */
[----:B------:R-:W-:Y:S01]  /*76d0*/  IDP.4A.S8.S8 R248, R233, R70, R248 ;  /* 0x00000046e9f87226 */ /* 0x000fe200000006f8 */
[----:B------:R-:W0:Y:S01]  /*76e0*/  LDS R246, [R246] ;  /* 0x00000000f6f67984 */ /* 0x000e220000000800 */
[-C--:B------:R-:W-:Y:S02]  /*76f0*/  IDP.4A.S8.S8 R64, R234, R67.reuse, R64 ;  /* 0x00000043ea407226 */ /* 0x080fe40000000640 */
[-C--:B------:R-:W-:Y:S02]  /*7700*/  IDP.4A.S8.S8 R245, R232, R67.reuse, R245 ;  /* 0x00000043e8f57226 */ /* 0x080fe400000006f5 */
[-C--:B------:R-:W-:Y:S02]  /*7710*/  IDP.4A.S8.S8 R63, R236, R67.reuse, R63 ;  /* 0x00000043ec3f7226 */ /* 0x080fe4000000063f */
[----:B------:R-:W-:Y:S02]  /*7720*/  IDP.4A.S8.S8 R248, R230, R67, R248 ;  /* 0x00000043e6f87226 */ /* 0x000fe400000006f8 */
[----:B------:R-:W-:-:S02]  /*7730*/  IDP.4A.S8.S8 R66, R242, R71, R64 ;  /* 0x00000047f2427226 */ /* 0x000fc40000000640 */
[--C-:B------:R-:W-:Y:S02]  /*7740*/  HADD2.F32 R64, -RZ, R62.reuse.H1_H1 ;  /* 0x3000003eff407230 */ /* 0x100fe40000004100 */
[-C--:B------:R-:W-:Y:S01]  /*7750*/  IDP.4A.S8.S8 R245, R240, R71.reuse, R245 ;  /* 0x00000047f0f57226 */ /* 0x080fe200000006f5 */
[----:B------:R-:W-:Y:S01]  /*7760*/  I2FP.F32.S32 R66, R66 ;  /* 0x0000004200427245 */ /* 0x000fe20000201400 */
[-C--:B------:R-:W-:Y:S02]  /*7770*/  IDP.4A.S8.S8 R63, R244, R71.reuse, R63 ;  /* 0x00000047f43f7226 */ /* 0x080fe4000000063f */
[----:B------:R-:W-:Y:S01]  /*7780*/  FMUL R65, R64, 8 ;  /* 0x4100000040417820 */ /* 0x000fe20000400000 */
[----:B------:R-:W-:Y:S01]  /*7790*/  IDP.4A.S8.S8 R248, R238, R71, R248 ;  /* 0x00000047eef87226 */ /* 0x000fe200000006f8 */
[----:B------:R-:W-:Y:S01]  /*77a0*/  I2FP.F32.S32 R64, R245 ;  /* 0x000000f500407245 */ /* 0x000fe20000201400 */
[----:B------:R-:W-:Y:S01]  /*77b0*/  HADD2.F32 R62, -RZ, R62.H0_H0 ;  /* 0x2000003eff3e7230 */ /* 0x000fe20000004100 */
[----:B------:R-:W-:-:S02]  /*77c0*/  LEA R245, R60, UR10, 0x2 ;  /* 0x0000000a3cf57c11 */ /* 0x000fc4000f8e10ff */
[----:B------:R-:W-:Y:S02]  /*77d0*/  I2FP.F32.S32 R63, R63 ;  /* 0x0000003f003f7245 */ /* 0x000fe40000201400 */
[----:B------:R-:W-:Y:S01]  /*77e0*/  I2FP.F32.S32 R70, R248 ;  /* 0x000000f800467245 */ /* 0x000fe20000201400 */
[C-C-:B------:R-:W-:Y:S01]  /*77f0*/  FFMA R68, R62.reuse, R66, -R65.reuse ;  /* 0x000000423e447223 */ /* 0x140fe20000000841 */
[C-C-:B------:R-:W-:Y:S01]  /*7800*/  FFMA R71, R62.reuse, R64, -R65.reuse ;  /* 0x000000403e477223 */ /* 0x140fe20000000841 */
[C-C-:B------:R-:W-:Y:S01]  /*7810*/  FFMA R248, R62.reuse, R63, -R65.reuse ;  /* 0x0000003f3ef87223 */ /* 0x140fe20000000841 */
[----:B------:R-:W1:Y:S01]  /*7820*/  LDS R245, [R245] ;  /* 0x00000000f5f57984 */ /* 0x000e620000000800 */
[----:B------:R-:W-:Y:S01]  /*7830*/  FFMA R70, R62, R70, -R65 ;  /* 0x000000463e467223 */ /* 0x000fe20000000841 */
[----:B------:R-:W-:Y:S01]  /*7840*/  FFMA R159, R241, R68, R159 ;  /* 0x00000044f19f7223 */ /* 0x000fe2000000009f */
[----:B------:R-:W-:Y:S01]  /*7850*/  FFMA R143, R243, R248, R143 ;  /* 0x000000f8f38f7223 */ /* 0x000fe2000000008f */
[----:B------:R-:W2:Y:S04]  /*7860*/  LDS.128 R60, [R226+0x400] ;  /* 0x00040000e23c7984 */ /* 0x000ea80000000c00 */
[----:B------:R-:W3:Y:S01]  /*7870*/  LDS.128 R64, [R226+0x410] ;  /* 0x00041000e2407984 */ /* 0x000ee20000000c00 */
[C---:B0-----:R-:W-:Y:S01]  /*7880*/  FFMA R175, R246.reuse, R71, R175 ;  /* 0x00000047f6af7223 */ /* 0x041fe200000000af */
[----:B------:R-:W-:-:S02]  /*7890*/  FFMA R174, R246, R249, R174 ;  /* 0x000000f9f6ae7223 */ /* 0x000fc400000000ae */
[----:B------:R-:W-:Y:S01]  /*78a0*/  LDS R71, [R228+0xc0] ;  /* 0x0000c000e4477984 */ /* 0x000fe20000000800 */
[C---:B-1----:R-:W-:Y:S01]  /*78b0*/  FFMA R190, R245.reuse, R247, R190 ;  /* 0x000000f7f5be7223 */ /* 0x042fe200000000be */
[----:B------:R-:W-:Y:S01]  /*78c0*/  FFMA R191, R245, R70, R191 ;  /* 0x00000046f5bf7223 */ /* 0x000fe200000000bf */
[-C--:B--2---:R-:W-:Y:S02]  /*78d0*/  IDP.4A.S8.S8 R68, R223, R60.reuse, RZ ;  /* 0x0000003cdf447226 */ /* 0x084fe400000006ff */
[-C--:B------:R-:W-:Y:S02]  /*78e0*/  IDP.4A.S8.S8 R247, R217, R60.reuse, RZ ;  /* 0x0000003cd9f77226 */ /* 0x080fe400000006ff */
[-C--:B------:R-:W-:Y:S02]  /*78f0*/  IDP.4A.S8.S8 R248, R213, R60.reuse, RZ ;  /* 0x0000003cd5f87226 */ /* 0x080fe400000006ff */
[----:B------:R-:W-:Y:S02]  /*7900*/  IDP.4A.S8.S8 R60, R209, R60, RZ ;  /* 0x0000003cd13c7226 */ /* 0x000fe400000006ff */
[----:B---3--:R-:W-:-:S02]  /*7910*/  IDP.4A.S8.S8 R68, R219, R64, R68 ;  /* 0x00000040db447226 */ /* 0x008fc40000000644 */
        /* <DEDUP_REMOVED lines=25> */
[-C--:B------:R-:W-:Y:S01]  /*7ab0*/  IDP.4A.S8.S8 R248, R240, R67.reuse, R248 ;  /* 0x00000043f0f87226 */ /* 0x080fe200000006f8 */
[----:B------:R-:W-:Y:S01]  /*7ac0*/  I2FP.F32.S32 R247, R68 ;  /* 0x0000004400f77245 */ /* 0x000fe20000201400 */
[----:B------:R-:W-:Y:S01]  /*7ad0*/  IDP.4A.S8.S8 R67, R238, R67, R60 ;  /* 0x00000043ee437226 */ /* 0x000fe2000000063c */
[----:B------:R-:W-:Y:S01]  /*7ae0*/  I2FP.F32.S32 R62, R62 ;  /* 0x0000003e003e7245 */ /* 0x000fe20000201400 */
[--C-:B------:R-:W-:Y:S01]  /*7af0*/  HADD2.F32 R61, -RZ, R69.reuse.H1_H1 ;  /* 0x30000045ff3d7230 */ /* 0x100fe20000004100 */
[----:B------:R-:W-:Y:S01]  /*7b00*/  I2FP.F32.S32 R64, R248 ;  /* 0x000000f800407245 */ /* 0x000fe20000201400 */
[----:B------:R-:W-:Y:S01]  /*7b10*/  HADD2.F32 R60, -RZ, R69.H0_H0 ;  /* 0x20000045ff3c7230 */ /* 0x000fe20000004100 */
[----:B------:R-:W-:Y:S02]  /*7b20*/  I2FP.F32.S32 R68, R67 ;  /* 0x0000004300447245 */ /* 0x000fe40000201400 */
[----:B------:R-:W-:-:S04]  /*7b30*/  FMUL R61, R61, 8 ;  /* 0x410000003d3d7820 */ /* 0x000fc80000400000 */
[C-C-:B------:R-:W-:Y:S01]  /*7b40*/  FFMA R247, R60.reuse, R247, -R61.reuse ;  /* 0x000000f73cf77223 */ /* 0x140fe2000000083d */
[C-C-:B------:R-:W-:Y:S01]  /*7b50*/  FFMA R248, R60.reuse, R62, -R61.reuse ;  /* 0x0000003e3cf87223 */ /* 0x140fe2000000083d */
[C-C-:B------:R-:W-:Y:S01]  /*7b60*/  FFMA R69, R60.reuse, R64, -R61.reuse ;  /* 0x000000403c457223 */ /* 0x140fe2000000083d */
[----:B------:R-:W-:Y:S01]  /*7b70*/  FFMA R68, R60, R68, -R61 ;  /* 0x000000443c447223 */ /* 0x000fe2000000083d */
[----:B------:R-:W-:Y:S01]  /*7b80*/  LDS.128 R64, [R226+0x610] ;  /* 0x00061000e2407984 */ /* 0x000fe20000000c00 */
[----:B------:R-:W-:Y:S01]  /*7b90*/  FFMA R144, R243, R247, R144 ;  /* 0x000000f7f3907223 */ /* 0x000fe20000000090 */
[----:B------:R-:W-:Y:S01]  /*7ba0*/  FFMA R160, R241, R248, R160 ;  /* 0x000000f8f1a07223 */ /* 0x000fe200000000a0 */
[----:B------:R-:W-:Y:S01]  /*7bb0*/  FFMA R176, R246, R69, R176 ;  /* 0x00000045f6b07223 */ /* 0x000fe200000000b0 */
[----:B------:R-:W0:Y:S01]  /*7bc0*/  LDS.128 R60, [R226+0x600] ;  /* 0x00060000e23c7984 */ /* 0x000e220000000c00 */
[----:B------:R-:W-:-:S03]  /*7bd0*/  FFMA R192, R245, R68, R192 ;  /* 0x00000044f5c07223 */ /* 0x000fc600000000c0 */
[----:B------:R-:W-:Y:S01]  /*7be0*/  LDS R69, [R228+0x100] ;  /* 0x00010000e4457984 */ /* 0x000fe20000000800 */
        /* <DEDUP_REMOVED lines=28> */
[----:B------:R-:W-:Y:S02]  /*7db0*/  HADD2.F32 R61, -RZ, R71.H1_H1 ;  /* 0x30000047ff3d7230 */ /* 0x000fe40000004100 */
[----:B------:R-:W-:-:S02]  /*7dc0*/  IDP.4A.S8.S8 R70, R244, R67, R70 ;  /* 0x00000043f4467226 */ /* 0x000fc40000000646 */
[-C--:B------:R-:W-:Y:S02]  /*7dd0*/  IDP.4A.S8.S8 R247, R242, R67.reuse, R247 ;  /* 0x00000043f2f77226 */ /* 0x080fe400000006f7 */
[----:B------:R-:W-:Y:S01]  /*7de0*/  FMUL R63, R61, 8 ;  /* 0x410000003d3f7820 */ /* 0x000fe20000400000 */
[-C--:B------:R-:W-:Y:S01]  /*7df0*/  IDP.4A.S8.S8 R248, R240, R67.reuse, R248 ;  /* 0x00000043f0f87226 */ /* 0x080fe200000006f8 */
[----:B------:R-:W-:Y:S01]  /*7e00*/  I2FP.F32.S32 R61, R70 ;  /* 0x00000046003d7245 */ /* 0x000fe20000201400 */
[----:B------:R-:W-:Y:S01]  /*7e10*/  IDP.4A.S8.S8 R67, R238, R67, R60 ;  /* 0x00000043ee437226 */ /* 0x000fe2000000063c */
[----:B------:R-:W-:Y:S01]  /*7e20*/  I2FP.F32.S32 R250, R247 ;  /* 0x000000f700fa7245 */ /* 0x000fe20000201400 */
[----:B------:R-:W-:Y:S01]  /*7e30*/  HADD2.F32 R60, -RZ, R71.H0_H0 ;  /* 0x20000047ff3c7230 */ /* 0x000fe20000004100 */
[----:B------:R-:W-:Y:S02]  /*7e40*/  I2FP.F32.S32 R62, R248 ;  /* 0x000000f8003e7245 */ /* 0x000fe40000201400 */
[----:B------:R-:W-:-:S02]  /*7e50*/  I2FP.F32.S32 R70, R67 ;  /* 0x0000004300467245 */ /* 0x000fc40000201400 */
        /* <DEDUP_REMOVED lines=459> */
[----:B------:R-:W-:Y:S01]  /*9b10*/  FFMA R202, R245, R68, R202 ;  /* 0x00000044f5ca7223 */ /* 0x000fe200000000ca */
        /* <DEDUP_REMOVED lines=37> */
[----:B------:R-:W-:-:S02]  /*9d70*/  I2FP.F32.S32 R67, R67 ;  /* 0x0000004300437245 */ /* 0x000fc40000201400 */
[----:B------:R-:W-:-:S04]  /*9d80*/  FMUL R60, R60, 8 ;  /* 0x410000003c3c7820 */ /* 0x000fc80000400000 */
[C-C-:B------:R-:W-:Y:S01]  /*9d90*/  FFMA R248, R71.reuse, R67, -R60.reuse ;  /* 0x0000004347f87223 */ /* 0x140fe2000000083c */
[C-C-:B------:R-:W-:Y:S01]  /*9da0*/  FFMA R250, R71.reuse, R247, -R60.reuse ;  /* 0x000000f747fa7223 */ /* 0x140fe2000000083c */
[----:B------:R-:W0:Y:S01]  /*9db0*/  LDS.128 R64, [R226+0x1c00] ;  /* 0x001c0000e2407984 */ /* 0x000e220000000c00 */
[C-C-:B------:R-:W-:Y:S01]  /*9dc0*/  FFMA R70, R71.reuse, R70, -R60.reuse ;  /* 0x0000004647467223 */ /* 0x140fe2000000083c */
[----:B------:R-:W-:Y:S01]  /*9dd0*/  FFMA R247, R71, R61, -R60 ;  /* 0x0000003d47f77223 */ /* 0x000fe2000000083c */
[----:B------:R-:W-:Y:S01]  /*9de0*/  FFMA R171, R241, R250, R171 ;  /* 0x000000faf1ab7223 */ /* 0x000fe200000000ab */
[----:B------:R-:W1:Y:S01]  /*9df0*/  LDS.128 R60, [R226+0x1c10] ;  /* 0x001c1000e23c7984 */ /* 0x000e620000000c00 */
[----:B------:R-:W-:Y:S01]  /*9e00*/  FFMA R155, R243, R70, R155 ;  /* 0x00000046f39b7223 */ /* 0x000fe2000000009b */
[----:B------:R-:W-:Y:S01]  /*9e10*/  FFMA R187, R246, R247, R187 ;  /* 0x000000f7f6bb7223 */ /* 0x000fe200000000bb */
[----:B------:R-:W-:Y:S01]  /*9e20*/  FFMA R203, R245, R248, R203 ;  /* 0x000000f8f5cb7223 */ /* 0x000fe200000000cb */
[----:B0-----:R-:W-:-:S02]  /*9e30*/  IDP.4A.S8.S8 R68, R223, R64, RZ ;  /* 0x00000040df447226 */ /* 0x001fc400000006ff */
[-C--:B------:R-:W-:Y:S02]  /*9e40*/  IDP.4A.S8.S8 R69, R217, R64.reuse, RZ ;  /* 0x00000040d9457226 */ /* 0x080fe400000006ff */
[-C--:B------:R-:W-:Y:S02]  /*9e50*/  IDP.4A.S8.S8 R70, R213, R64.reuse, RZ ;  /* 0x00000040d5467226 */ /* 0x080fe400000006ff */
[----:B------:R-:W-:Y:S02]  /*9e60*/  IDP.4A.S8.S8 R64, R209, R64, RZ ;  /* 0x00000040d1407226 */ /* 0x000fe400000006ff */
[-C--:B-1----:R-:W-:Y:S02]  /*9e70*/  IDP.4A.S8.S8 R68, R219, R60.reuse, R68 ;  /* 0x0000003cdb447226 */ /* 0x082fe40000000644 */
[-C--:B------:R-:W-:Y:S02]  /*9e80*/  IDP.4A.S8.S8 R64, R207, R60.reuse, R64 ;  /* 0x0000003ccf407226 */ /* 0x080fe40000000640 */
[----:B------:R-:W-:-:S02]  /*9e90*/  IDP.4A.S8.S8 R69, R215, R60, R69 ;  /* 0x0000003cd7457226 */ /* 0x000fc40000000645 */
[----:B------:R-:W-:Y:S02]  /*9ea0*/  IDP.4A.S8.S8 R70, R211, R60, R70 ;  /* 0x0000003cd3467226 */ /* 0x000fe40000000646 */
[-C--:B------:R-:W-:Y:S01]  /*9eb0*/  IDP.4A.S8.S8 R64, R208, R65.reuse, R64 ;  /* 0x00000041d0407226 */ /* 0x080fe20000000640 */
[----:B------:R-:W0:Y:S01]  /*9ec0*/  LDS R60, [R228+0x380] ;  /* 0x00038000e43c7984 */ /* 0x000e220000000800 */
[-C--:B------:R-:W-:Y:S02]  /*9ed0*/  IDP.4A.S8.S8 R68, R214, R65.reuse, R68 ;  /* 0x00000041d6447226 */ /* 0x080fe40000000644 */
[-C--:B------:R-:W-:Y:S01]  /*9ee0*/  IDP.4A.S8.S8 R69, R212, R65.reuse, R69 ;  /* 0x00000041d4457226 */ /* 0x080fe20000000645 */
[----:B------:R-:W1:Y:S01]  /*9ef0*/  LDS R228, [R228+0x3c0] ;  /* 0x0003c000e4e47984 */ /* 0x000e620000000800 */
        /* <DEDUP_REMOVED lines=16> */
[----:B------:R-:W-:Y:S01]  /*a000*/  IDP.4A.S8.S8 R250, R230, R67, R64 ;  /* 0x00000043e6fa7226 */ /* 0x000fe20000000640 */
[----:B------:R-:W-:Y:S01]  /*a010*/  LDS.128 R68, [R226+0x1e10] ;  /* 0x001e1000e2447984 */ /* 0x000fe20000000c00 */
[-C--:B------:R-:W-:Y:S02]  /*a020*/  IDP.4A.S8.S8 R61, R244, R63.reuse, R61 ;  /* 0x0000003ff43d7226 */ /* 0x080fe4000000063d */
[-C--:B------:R-:W-:Y:S01]  /*a030*/  IDP.4A.S8.S8 R62, R242, R63.reuse, R62 ;  /* 0x0000003ff23e7226 */ /* 0x080fe2000000063e */
[----:B------:R-:W2:Y:S01]  /*a040*/  LDS.128 R64, [R226+0x1e00] ;  /* 0x001e0000e2407984 */ /* 0x000ea20000000c00 */
[----:B------:R-:W-:Y:S01]  /*a050*/  IDP.4A.S8.S8 R249, R240, R63, R249 ;  /* 0x0000003ff0f97226 */ /* 0x000fe200000006f9 */
[----:B------:R-:W-:Y:S01]  /*a060*/  I2FP.F32.S32 R61, R61 ;  /* 0x0000003d003d7245 */ /* 0x000fe20000201400 */
[----:B------:R-:W-:Y:S01]  /*a070*/  IDP.4A.S8.S8 R250, R238, R63, R250 ;  /* 0x0000003feefa7226 */ /* 0x000fe200000006fa */
[----:B------:R-:W-:Y:S01]  /*a080*/  I2FP.F32.S32 R62, R62 ;  /* 0x0000003e003e7245 */ /* 0x000fe20000201400 */
[--C-:B0-----:R-:W-:Y:S01]  /*a090*/  HADD2.F32 R63, -RZ, R60.reuse.H1_H1 ;  /* 0x3000003cff3f7230 */ /* 0x101fe20000004100 */
[----:B------:R-:W-:Y:S01]  /*a0a0*/  I2FP.F32.S32 R252, R249 ;  /* 0x000000f900fc7245 */ /* 0x000fe20000201400 */
[----:B------:R-:W-:Y:S01]  /*a0b0*/  HADD2.F32 R60, -RZ, R60.H0_H0 ;  /* 0x2000003cff3c7230 */ /* 0x000fe20000004100 */
[----:B------:R-:W-:-:S02]  /*a0c0*/  I2FP.F32.S32 R250, R250 ;  /* 0x000000fa00fa7245 */ /* 0x000fc40000201400 */
[----:B------:R-:W-:-:S04]  /*a0d0*/  FMUL R63, R63, 8 ;  /* 0x410000003f3f7820 */ /* 0x000fc80000400000 */
        /* <DEDUP_REMOVED lines=8> */
[--C-:B-1----:R-:W-:Y:S02]  /*a160*/  HADD2.F32 R60, -RZ, R228.reuse.H1_H1 ;  /* 0x300000e4ff3c7230 */ /* 0x102fe40000004100 */
[----:B------:R-:W-:-:S03]  /*a170*/  HADD2.F32 R228, -RZ, R228.H0_H0 ;  /* 0x200000e4ffe47230 */ /* 0x000fc60000004100 */
[----:B------:R-:W-:Y:S01]  /*a180*/  FMUL R61, R60, 8 ;  /* 0x410000003c3d7820 */ /* 0x000fe20000400000 */
[-C--:B--2---:R-:W-:Y:S02]  /*a190*/  IDP.4A.S8.S8 R223, R223, R64.reuse, RZ ;  /* 0x00000040dfdf7226 */ /* 0x084fe400000006ff */
        /* <DEDUP_REMOVED lines=29> */
[----:B------:R-:W-:Y:S01]  /*a370*/  IDP.4A.S8.S8 R213, R240, R71, R213 ;  /* 0x00000047f0d57226 */ /* 0x000fe200000006d5 */
[----:B------:R-:W-:Y:S01]  /*a380*/  I2FP.F32.S32 R223, R223 ;  /* 0x000000df00df7245 */ /* 0x000fe20000201400 */
[----:B------:R-:W-:Y:S01]  /*a390*/  IDP.4A.S8.S8 R71, R238, R71, R64 ;  /* 0x00000047ee477226 */ /* 0x000fe20000000640 */
[----:B------:R-:W-:Y:S02]  /*a3a0*/  I2FP.F32.S32 R62, R217 ;  /* 0x000000d9003e7245 */ /* 0x000fe40000201400 */
[----:B------:R-:W-:Y:S01]  /*a3b0*/  I2FP.F32.S32 R64, R213 ;  /* 0x000000d500407245 */ /* 0x000fe20000201400 */
[C-C-:B------:R-:W-:Y:S01]  /*a3c0*/  FFMA R60, R228.reuse, R223, -R61.reuse ;  /* 0x000000dfe43c7223 */ /* 0x140fe2000000083d */
[----:B------:R-:W-:Y:S01]  /*a3d0*/  I2FP.F32.S32 R66, R71 ;  /* 0x0000004700427245 */ /* 0x000fe20000201400 */
[C-C-:B------:R-:W-:Y:S02]  /*a3e0*/  FFMA R62, R228.reuse, R62, -R61.reuse ;  /* 0x0000003ee43e7223 */ /* 0x140fe4000000083d */
[C---:B------:R-:W-:Y:S01]  /*a3f0*/  FFMA R64, R228.reuse, R64, -R61 ;  /* 0x00000040e4407223 */ /* 0x040fe2000000083d */
[----:B------:R-:W-:Y:S01]  /*a400*/  FFMA R157, R243, R60, R157 ;  /* 0x0000003cf39d7223 */ /* 0x000fe2000000009d */
[----:B------:R-:W-:Y:S01]  /*a410*/  FFMA R66, R228, R66, -R61 ;  /* 0x00000042e4427223 */ /* 0x000fe2000000083d */
[----:B------:R-:W-:Y:S01]  /*a420*/  FFMA R173, R241, R62, R173 ;  /* 0x0000003ef1ad7223 */ /* 0x000fe200000000ad */
[----:B------:R-:W-:-:S02]  /*a430*/  FFMA R189, R246, R64, R189 ;  /* 0x00000040f6bd7223 */ /* 0x000fc400000000bd */
[----:B------:R-:W-:Y:S01]  /*a440*/  FFMA R205, R245, R66, R205 ;  /* 0x00000042f5cd7223 */ /* 0x000fe200000000cd */
[----:B------:R-:W-:Y:S06]  /*a450*/  BRA.U !UP0, `(.L_x_49) ;  /* 0xffffffc908187547 */ /* 0x000fec000b83ffff */
[----:B------:R-:W-:Y:S01]  /*a460*/  IADD3 R20, PT, PT, R20, 0x8, RZ ;  /* 0x0000000814147810 */ /* 0x000fe20007ffe0ff */
[----:B------:R-:W-:Y:S03]  /*a470*/  BAR.SYNC.DEFER_BLOCKING 0x0 ;  /* 0x0000000000007b1d */ /* 0x000fe60000010000 */
[----:B------:R-:W-:-:S13]  /*a480*/  ISETP.GE.AND P0, PT, R20, UR4, PT ;  /* 0x0000000414007c0c */ /* 0x000fda000bf06270 */
[----:B------:R-:W-:Y:S05]  /*a490*/  @!P0 BRA `(.L_x_50) ;  /* 0xffffff70001c8947 */ /* 0x000fea000383ffff */
.L_x_47:
[----:B------:R-:W0:Y:S01]  /*a4a0*/  S2R R3, SR_TID.Y ;  /* 0x0000000000037919 */ /* 0x000e220000002200 */
[----:B------:R-:W2:Y:S01]  /*a4b0*/  LDCU UR4, c[0x0][0x3a0] ;  /* 0x00007400ff0477ac */ /* 0x000ea20008000800 */
[----:B0-----:R-:W-:Y:S02]  /*a4c0*/  LEA R11, R0, R3, 0x6 ;  /* 0x00000003000b7211 */ /* 0x001fe400078e30ff */
[----:B------:R-:W0:Y:S02]  /*a4d0*/  S2R R3, SR_TID.X ;  /* 0x0000000000037919 */ /* 0x000e240000002100 */
[----:B--2---:R-:W-:-:S13]  /*a4e0*/  ISETP.GE.AND P0, PT, R11, UR4, PT ;  /* 0x000000040b007c0c */ /* 0x004fda000bf06270 */
[----:B-1----:R-:W-:Y:S05]  /*a4f0*/  @P0 EXIT ;  /* 0x000000000000094d */ /* 0x002fea0003800000 */
[----:B------:R-:W1:Y:S01]  /*a500*/  LDC R6, c[0x0][0x3a8] ;  /* 0x0000ea00ff067b82 */ /* 0x000e620000000800 */
[----:B0-----:R-:W-:-:S04]  /*a510*/  IADD3 R206, PT, PT, R206, R3, RZ ;  /* 0x00000003cece7210 */ /* 0x001fc80007ffe0ff */
[C---:B------:R-:W-:Y:S02]  /*a520*/  IADD3 R0, PT, PT, R206.reuse, 0x20, RZ ;  /* 0x00000020ce007810 */ /* 0x040fe40007ffe0ff */
[C---:B------:R-:W-:Y:S01]  /*a530*/  IADD3 R2, PT, PT, R206.reuse, 0x40, RZ ;  /* 0x00000040ce027810 */ /* 0x040fe20007ffe0ff */
[----:B------:R-:W0:Y:S01]  /*a540*/  LDC.64 R4, c[0x0][0x390] ;  /* 0x0000e400ff047b82 */ /* 0x000e220000000a00 */
[----:B------:R-:W-:Y:S02]  /*a550*/  IADD3 R3, PT, PT, R206, 0x60, RZ ;  /* 0x00000060ce037810 */ /* 0x000fe40007ffe0ff */
[-C--:B-1----:R-:W-:Y:S01]  /*a560*/  ISETP.GE.AND P1, PT, R0, R6.reuse, PT ;  /* 0x000000060000720c */ /* 0x082fe20003f26270 */
[CC--:B------:R-:W-:Y:S01]  /*a570*/  IMAD R7, R11.reuse, R6.reuse, R206 ;  /* 0x000000060b077224 */ /* 0x0c0fe200078e02ce */
[----:B------:R-:W-:Y:S02]  /*a580*/  IADD3 R0, PT, PT, R11, 0x4, RZ ;  /* 0x000000040b007810 */ /* 0x000fe40007ffe0ff */
[----:B------:R-:W-:-:S02]  /*a590*/  ISETP.GE.AND P0, PT, R206, R6, PT ;  /* 0x00000006ce00720c */ /* 0x000fc40003f06270 */
[-C--:B------:R-:W-:Y:S02]  /*a5a0*/  ISETP.GE.AND P2, PT, R2, R6.reuse, PT ;  /* 0x000000060200720c */ /* 0x080fe40003f46270 */
[----:B------:R-:W-:Y:S01]  /*a5b0*/  ISETP.GE.AND P3, PT, R3, R6, PT ;  /* 0x000000060300720c */ /* 0x000fe20003f66270 */
[----:B0-----:R-:W-:Y:S01]  /*a5c0*/  IMAD.WIDE R2, R7, 0x4, R4 ;  /* 0x0000000407027825 */ /* 0x001fe200078e0204 */
        /* <DEDUP_REMOVED lines=140> */
.L_x_51:
        /* <DEDUP_REMOVED lines=15> */
.L_x_737:


//--------------------- .text.quantize_q8_1       --------------------------
	.section	.text.quantize_q8_1,"ax",@progbits
	.align	128
        .global         quantize_q8_1
        .type           quantize_q8_1,@function
        .size           quantize_q8_1,(.L_x_727 - quantize_q8_1)
        .other          quantize_q8_1,@"STO_CUDA_ENTRY STV_DEFAULT"
quantize_q8_1:
.text.quantize_q8_1:
[----:B------:R-:W-:Y:S01]  /*0000*/  LDC R1, c[0x0][0x37c] ;  /* 0x0000df00ff017b82 */ /* 0x000fe20000000800 */
[----:B------:R-:W0:Y:S01]  /*0010*/  S2R R2, SR_CTAID.X ;  /* 0x0000000000027919 */ /* 0x000e220000002500 */
[----:B------:R-:W0:Y:S01]  /*0020*/  LDCU UR4, c[0x0][0x360] ;  /* 0x00006c00ff0477ac */ /* 0x000e220008000800 */
[----:B------:R-:W0:Y:S01]  /*0030*/  S2R R3, SR_TID.X ;  /* 0x0000000000037919 */ /* 0x000e220000002100 */
[----:B------:R-:W1:Y:S01]  /*0040*/  LDCU UR5, c[0x0][0x394] ;  /* 0x00007280ff0577ac */ /* 0x000e620008000800 */
[----:B0-----:R-:W-:-:S05]  /*0050*/  IMAD R2, R2, UR4, R3 ;  /* 0x0000000402027c24 */ /* 0x001fca000f8e0203 */
[----:B-1----:R-:W-:-:S13]  /*0060*/  ISETP.GE.AND P0, PT, R2, UR5, PT ;  /* 0x0000000502007c0c */ /* 0x002fda000bf06270 */
[----:B------:R-:W-:Y:S05]  /*0070*/  @P0 EXIT ;  /* 0x000000000000094d */ /* 0x000fea0003800000 */
[----:B------:R-:W0:Y:S01]  /*0080*/  LDCU UR8, c[0x0][0x390] ;  /* 0x00007200ff0877ac */ /* 0x000e220008000800 */
[----:B------:R-:W1:Y:S01]  /*0090*/  S2R R3, SR_CTAID.Y ;  /* 0x0000000000037919 */ /* 0x000e620000002600 */
[----:B------:R-:W-:Y:S01]  /*00a0*/  IMAD.MOV.U32 R5, RZ, RZ, RZ ;  /* 0x000000ffff057224 */ /* 0x000fe200078e00ff */
[----:B------:R-:W1:Y:S01]  /*00b0*/  LDCU UR4, c[0x0][0x364] ;  /* 0x00006c80ff0477ac */ /* 0x000e620008000800 */
[----:B------:R-:W1:Y:S01]  /*00c0*/  S2R R0, SR_TID.Y ;  /* 0x0000000000007919 */ /* 0x000e620000002200 */
[----:B------:R-:W2:Y:S01]  /*00d0*/  LDCU.64 UR6, c[0x0][0x358] ;  /* 0x00006b00ff0677ac */ /* 0x000ea20008000a00 */
[----:B0-----:R-:W-:-:S13]  /*00e0*/  ISETP.GE.AND P0, PT, R2, UR8, PT ;  /* 0x0000000802007c0c */ /* 0x001fda000bf06270 */
[----:B------:R-:W0:Y:S01]  /*00f0*/  @!P0 LDC.64 R6, c[0x0][0x380] ;  /* 0x0000e000ff068b82 */ /* 0x000e220000000a00 */
[----:B-1----:R-:W-:-:S04]  /*0100*/  IMAD R3, R3, UR4, R0 ;  /* 0x0000000403037c24 */ /* 0x002fc8000f8e0200 */
[----:B------:R-:W-:-:S04]  /*0110*/  @!P0 IMAD R9, R3, UR8, R2 ;  /* 0x0000000803098c24 */ /* 0x000fc8000f8e0202 */
[----:B0-----:R-:W-:-:S05]  /*0120*/  @!P0 IMAD.WIDE R6, R9, 0x4, R6 ;  /* 0x0000000409068825 */ /* 0x001fca00078e0206 */
[----:B--2---:R-:W2:Y:S01]  /*0130*/  @!P0 LDG.E.CONSTANT R5, desc[UR6][R6.64] ;  /* 0x0000000606058981 */ /* 0x004ea2000c1e9900 */
[----:B------:R-:W-:Y:S01]  /*0140*/  BSSY.RECONVERGENT B0, `(.L_x_52) ;  /* 0x0000024000007945 */ /* 0x000fe20003800200 */
[----:B--2---:R-:W-:Y:S02]  /*0150*/  FADD R10, |R5|, -RZ ;  /* 0x800000ff050a7221 */ /* 0x004fe40000000200 */
[----:B------:R-:W0:Y:S04]  /*0160*/  SHFL.BFLY PT, R4, R5, 0x10, 0x1f ;  /* 0x0e001f0005047f89 */ /* 0x000e2800000e0000 */
[----:B------:R1:W2:Y:S02]  /*0170*/  SHFL.BFLY PT, R0, R10, 0x10, 0x1f ;  /* 0x0e001f000a007f89 */ /* 0x0002a400000e0000 */
[----:B-1----:R-:W-:-:S02]  /*0180*/  IMAD.MOV.U32 R10, RZ, RZ, 0x3c010204 ;  /* 0x3c010204ff0a7424 */ /* 0x002fc400078e00ff */
[----:B0-----:R-:W-:Y:S01]  /*0190*/  FADD R8, R4, R5 ;  /* 0x0000000504087221 */ /* 0x001fe20000000000 */
[----:B--2---:R-:W-:-:S04]  /*01a0*/  FMNMX R0, R0, |R5|, !PT ;  /* 0x4000000500007209 */ /* 0x004fc80007800000 */
[----:B------:R-:W0:Y:S04]  /*01b0*/  SHFL.BFLY PT, R11, R8, 0x8, 0x1f ;  /* 0x0d001f00080b7f89 */ /* 0x000e2800000e0000 */
[----:B------:R-:W1:Y:S01]  /*01c0*/  SHFL.BFLY PT, R9, R0, 0x8, 0x1f ;  /* 0x0d001f0000097f89 */ /* 0x000e6200000e0000 */
[----:B0-----:R-:W-:Y:S01]  /*01d0*/  FADD R11, R8, R11 ;  /* 0x0000000b080b7221 */ /* 0x001fe20000000000 */
[----:B-1----:R-:W-:-:S04]  /*01e0*/  FMNMX R9, R0, R9, !PT ;  /* 0x0000000900097209 */ /* 0x002fc80007800000 */
[----:B------:R-:W0:Y:S04]  /*01f0*/  SHFL.BFLY PT, R6, R11, 0x4, 0x1f ;  /* 0x0c801f000b067f89 */ /* 0x000e2800000e0000 */
[----:B------:R-:W1:Y:S01]  /*0200*/  SHFL.BFLY PT, R4, R9, 0x4, 0x1f ;  /* 0x0c801f0009047f89 */ /* 0x000e6200000e0000 */
[----:B0-----:R-:W-:Y:S01]  /*0210*/  FADD R6, R11, R6 ;  /* 0x000000060b067221 */ /* 0x001fe20000000000 */
[----:B-1----:R-:W-:-:S04]  /*0220*/  FMNMX R4, R9, R4, !PT ;  /* 0x0000000409047209 */ /* 0x002fc80007800000 */
[----:B------:R-:W0:Y:S01]  /*0230*/  SHFL.BFLY PT, R13, R6, 0x2, 0x1f ;  /* 0x0c401f00060d7f89 */ /* 0x000e2200000e0000 */
[----:B------:R-:W-:-:S03]  /*0240*/  IMAD.MOV.U32 R9, RZ, RZ, 0x42fe0000 ;  /* 0x42fe0000ff097424 */ /* 0x000fc600078e00ff */
[----:B------:R-:W1:Y:S01]  /*0250*/  SHFL.BFLY PT, R7, R4, 0x2, 0x1f ;  /* 0x0c401f0004077f89 */ /* 0x000e6200000e0000 */
[----:B------:R-:W-:-:S04]  /*0260*/  FFMA R9, R10, -R9, 1 ;  /* 0x3f8000000a097423 */ /* 0x000fc80000000809 */
[----:B------:R-:W-:Y:S01]  /*0270*/  FFMA R9, R9, R10, 0.0078740157186985015869 ;  /* 0x3c01020409097423 */ /* 0x000fe2000000000a */
[----:B0-----:R-:W-:Y:S01]  /*0280*/  FADD R13, R6, R13 ;  /* 0x0000000d060d7221 */ /* 0x001fe20000000000 */
[----:B-1----:R-:W-:-:S04]  /*0290*/  FMNMX R7, R4, R7, !PT ;  /* 0x0000000704077209 */ /* 0x002fc80007800000 */
[----:B------:R-:W0:Y:S01]  /*02a0*/  SHFL.BFLY PT, R8, R13, 0x1, 0x1f ;  /* 0x0c201f000d087f89 */ /* 0x000e2200000e0000 */
[----:B------:R-:W-:-:S03]  /*02b0*/  IMAD R4, R3, UR5, R2 ;  /* 0x0000000503047c24 */ /* 0x000fc6000f8e0202 */
[----:B------:R-:W1:Y:S01]  /*02c0*/  SHFL.BFLY PT, R0, R7, 0x1, 0x1f ;  /* 0x0c201f0007007f89 */ /* 0x000e6200000e0000 */
[----:B0-----:R-:W-:Y:S01]  /*02d0*/  FADD R6, R13, R8 ;  /* 0x000000080d067221 */ /* 0x001fe20000000000 */
[----:B-1----:R-:W-:-:S04]  /*02e0*/  FMNMX R0, R7, R0, !PT ;  /* 0x0000000007007209 */ /* 0x002fc80007800000 */
[----:B------:R-:W0:Y:S01]  /*02f0*/  FCHK P0, R0, 127 ;  /* 0x42fe000000007902 */ /* 0x000e220000000000 */
[----:B------:R-:W-:-:S04]  /*0300*/  FFMA R10, R0, R9, RZ ;  /* 0x00000009000a7223 */ /* 0x000fc800000000ff */
[----:B------:R-:W-:-:S04]  /*0310*/  FFMA R11, R10, -127, R0 ;  /* 0xc2fe00000a0b7823 */ /* 0x000fc80000000000 */
[----:B------:R-:W-:Y:S01]  /*0320*/  FFMA R3, R9, R11, R10 ;  /* 0x0000000b09037223 */ /* 0x000fe2000000000a */
[----:B0-----:R-:W-:Y:S06]  /*0330*/  @!P0 BRA `(.L_x_53) ;  /* 0x0000000000108947 */ /* 0x001fec0003800000 */
[----:B------:R-:W-:Y:S01]  /*0340*/  IMAD.MOV.U32 R3, RZ, RZ, 0x42fe0000 ;  /* 0x42fe0000ff037424 */ /* 0x000fe200078e00ff */
[----:B------:R-:W-:-:S07]  /*0350*/  MOV R8, 0x370 ;  /* 0x0000037000087802 */ /* 0x000fce0000000f00 */
[----:B------:R-:W-:Y:S05]  /*0360*/  CALL.REL.NOINC `($__internal_0_$__cuda_sm3x_div_rn_noftz_f32_slowpath) ;  /* 0x0000000000ac7944 */ /* 0x000fea0003c00000 */
[----:B------:R-:W-:-:S07]  /*0370*/  IMAD.MOV.U32 R3, RZ, RZ, R2 ;  /* 0x000000ffff037224 */ /* 0x000fce00078e0002 */
.L_x_53:
[----:B------:R-:W-:Y:S05]  /*0380*/  BSYNC.RECONVERGENT B0 ;  /* 0x0000000000007941 */ /* 0x000fea0003800200 */
.L_x_52:
[----:B------:R-:W-:Y:S01]  /*0390*/  FSETP.NEU.AND P0, PT, R0, RZ, PT ;  /* 0x000000ff0000720b */ /* 0x000fe20003f0d000 */
[----:B------:R-:W-:Y:S01]  /*03a0*/  BSSY.RECONVERGENT B0, `(.L_x_54) ;  /* 0x0000015000007945 */ /* 0x000fe20003800200 */
[----:B------:R-:W-:-:S11]  /*03b0*/  IMAD.MOV.U32 R0, RZ, RZ, RZ ;  /* 0x000000ffff007224 */ /* 0x000fd600078e00ff */
[----:B------:R-:W-:Y:S05]  /*03c0*/  @!P0 BRA `(.L_x_55) ;  /* 0x0000000000488947 */ /* 0x000fea0003800000 */
[----:B------:R-:W0:Y:S01]  /*03d0*/  MUFU.RCP R0, R3 ;  /* 0x0000000300007308 */ /* 0x000e220000001000 */
[----:B------:R-:W-:Y:S07]  /*03e0*/  BSSY.RECONVERGENT B1, `(.L_x_56) ;  /* 0x000000c000017945 */ /* 0x000fee0003800200 */
[----:B------:R-:W1:Y:S01]  /*03f0*/  FCHK P0, R5, R3 ;  /* 0x0000000305007302 */ /* 0x000e620000000000 */
[----:B0-----:R-:W-:-:S04]  /*0400*/  FFMA R7, R0, -R3, 1 ;  /* 0x3f80000000077423 */ /* 0x001fc80000000803 */
[----:B------:R-:W-:-:S04]  /*0410*/  FFMA R0, R0, R7, R0 ;  /* 0x0000000700007223 */ /* 0x000fc80000000000 */
[----:B------:R-:W-:-:S04]  /*0420*/  FFMA R2, R0, R5, RZ ;  /* 0x0000000500027223 */ /* 0x000fc800000000ff */
[----:B------:R-:W-:-:S04]  /*0430*/  FFMA R7, R2, -R3, R5 ;  /* 0x8000000302077223 */ /* 0x000fc80000000005 */
[----:B------:R-:W-:Y:S01]  /*0440*/  FFMA R0, R0, R7, R2 ;  /* 0x0000000700007223 */ /* 0x000fe20000000002 */
[----:B-1----:R-:W-:Y:S06]  /*0450*/  @!P0 BRA `(.L_x_57) ;  /* 0x0000000000108947 */ /* 0x002fec0003800000 */
[----:B------:R-:W-:Y:S01]  /*0460*/  IMAD.MOV.U32 R0, RZ, RZ, R5 ;  /* 0x000000ffff007224 */ /* 0x000fe200078e0005 */
[----:B------:R-:W-:-:S07]  /*0470*/  MOV R8, 0x490 ;  /* 0x0000049000087802 */ /* 0x000fce0000000f00 */
[----:B------:R-:W-:Y:S05]  /*0480*/  CALL.REL.NOINC `($__internal_0_$__cuda_sm3x_div_rn_noftz_f32_slowpath) ;  /* 0x0000000000647944 */ /* 0x000fea0003c00000 */
[----:B------:R-:W-:-:S07]  /*0490*/  IMAD.MOV.U32 R0, RZ, RZ, R2 ;  /* 0x000000ffff007224 */ /* 0x000fce00078e0002 */
.L_x_57:
[----:B------:R-:W-:Y:S05]  /*04a0*/  BSYNC.RECONVERGENT B1 ;  /* 0x0000000000017941 */ /* 0x000fea0003800200 */
.L_x_56:
[----:B------:R-:W-:-:S05]  /*04b0*/  IMAD.MOV.U32 R5, RZ, RZ, 0x3f000000 ;  /* 0x3f000000ff057424 */ /* 0x000fca00078e00ff */
[----:B------:R-:W-:-:S05]  /*04c0*/  LOP3.LUT R5, R5, 0x80000000, R0, 0xb8, !PT ;  /* 0x8000000005057812 */ /* 0x000fca00078eb800 */
[----:B------:R-:W-:-:S06]  /*04d0*/  FADD.RZ R0, R5, R0 ;  /* 0x0000000005007221 */ /* 0x000fcc000000c000 */
[----:B------:R-:W0:Y:S02]  /*04e0*/  FRND.TRUNC R0, R0 ;  /* 0x0000000000007307 */ /* 0x000e24000020d000 */
.L_x_55:
[----:B------:R-:W-:Y:S05]  /*04f0*/  BSYNC.RECONVERGENT B0 ;  /* 0x0000000000007941 */ /* 0x000fea0003800200 */
.L_x_54:
[----:B------:R-:W1:Y:S01]  /*0500*/  LDC.64 R8, c[0x0][0x388] ;  /* 0x0000e200ff087b82 */ /* 0x000e620000000a00 */
[----:B------:R-:W-:Y:S01]  /*0510*/  SHF.R.S32.HI R5, RZ, 0x1f, R4 ;  /* 0x0000001fff057819 */ /* 0x000fe20000011404 */
[----:B0-----:R-:W0:Y:S03]  /*0520*/  F2I.TRUNC.NTZ R7, R0 ;  /* 0x0000000000077305 */ /* 0x001e26000020f100 */
[----:B------:R-:W-:-:S04]  /*0530*/  LEA.HI R5, R5, R4, RZ, 0x5 ;  /* 0x0000000405057211 */ /* 0x000fc800078f28ff */
[----:B------:R-:W-:Y:S02]  /*0540*/  SHF.R.S32.HI R11, RZ, 0x5, R5 ;  /* 0x00000005ff0b7819 */ /* 0x000fe40000011405 */
[----:B------:R-:W-:-:S05]  /*0550*/  LOP3.LUT R5, R5, 0xffffffe0, RZ, 0xc0, !PT ;  /* 0xffffffe005057812 */ /* 0x000fca00078ec0ff */
[----:B------:R-:W-:-:S05]  /*0560*/  IMAD.IADD R5, R4, 0x1, -R5 ;  /* 0x0000000104057824 */ /* 0x000fca00078e0a05 */
[----:B------:R-:W-:Y:S01]  /*0570*/  ISETP.GT.AND P0, PT, R5, RZ, PT ;  /* 0x000000ff0500720c */ /* 0x000fe20003f04270 */
[----:B-1----:R-:W-:-:S03]  /*0580*/  IMAD.WIDE R8, R11, 0x24, R8 ;  /* 0x000000240b087825 */ /* 0x002fc600078e0208 */
[----:B------:R-:W-:-:S04]  /*0590*/  IADD3 R4, P1, PT, R5, R8, RZ ;  /* 0x0000000805047210 */ /* 0x000fc80007f3e0ff */
[----:B------:R-:W-:-:S05]  /*05a0*/  LEA.HI.X.SX32 R5, R5, R9, 0x1, P1 ;  /* 0x0000000905057211 */ /* 0x000fca00008f0eff */
[----:B0-----:R0:W-:Y:S01]  /*05b0*/  STG.E.U8 desc[UR6][R4.64+0x4], R7 ;  /* 0x0000040704007986 */ /* 0x0011e2000c101106 */
[----:B------:R-:W-:Y:S05]  /*05c0*/  @P0 EXIT ;  /* 0x000000000000094d */ /* 0x000fea0003800000 */
[----:B------:R-:W-:-:S04]  /*05d0*/  F2FP.F16.F32.PACK_AB R6, R6, R3 ;  /* 0x000000030606723e */ /* 0x000fc800000000ff */
[----:B0-----:R-:W-:Y:S01]  /*05e0*/  PRMT R4, R6, 0x7632, R4 ;  /* 0x0000763206047816 */ /* 0x001fe20000000004 */
[----:B------:R-:W-:Y:S04]  /*05f0*/  STG.E.U16 desc[UR6][R8.64], R6 ;  /* 0x0000000608007986 */ /* 0x000fe8000c101506 */
[----:B------:R-:W-:Y:S01]  /*0600*/  STG.E.U16 desc[UR6][R8.64+0x2], R4 ;  /* 0x0000020408007986 */ /* 0x000fe2000c101506 */
[----:B------:R-:W-:Y:S05]  /*0610*/  EXIT ;  /* 0x000000000000794d */ /* 0x000fea0003800000 */
        .weak           $__internal_0_$__cuda_sm3x_div_rn_noftz_f32_slowpath
        .type           $__internal_0_$__cuda_sm3x_div_rn_noftz_f32_slowpath,@function
        .size           $__internal_0_$__cuda_sm3x_div_rn_noftz_f32_slowpath,(.L_x_727 - $__internal_0_$__cuda_sm3x_div_rn_noftz_f32_slowpath)
$__internal_0_$__cuda_sm3x_div_rn_noftz_f32_slowpath:
[--C-:B------:R-:W-:Y:S01]  /*0620*/  SHF.R.U32.HI R7, RZ, 0x17, R3.reuse ;  /* 0x00000017ff077819 */ /* 0x100fe20000011603 */
[----:B------:R-:W-:Y:S01]  /*0630*/  BSSY.RECONVERGENT B2, `(.L_x_58) ;  /* 0x0000064000027945 */ /* 0x000fe20003800200 */
[--C-:B------:R-:W-:Y:S01]  /*0640*/  SHF.R.U32.HI R2, RZ, 0x17, R0.reuse ;  /* 0x00000017ff027819 */ /* 0x100fe20000011600 */
[----:B------:R-:W-:Y:S01]  /*0650*/  IMAD.MOV.U32 R9, RZ, RZ, R3 ;  /* 0x000000ffff097224 */ /* 0x000fe200078e0003 */
[----:B------:R-:W-:Y:S02]  /*0660*/  LOP3.LUT R14, R7, 0xff, RZ, 0xc0, !PT ;  /* 0x000000ff070e7812 */ /* 0x000fe400078ec0ff */
[----:B------:R-:W-:Y:S01]  /*0670*/  LOP3.LUT R12, R2, 0xff, RZ, 0xc0, !PT ;  /* 0x000000ff020c7812 */ /* 0x000fe200078ec0ff */
[----:B------:R-:W-:Y:S02]  /*0680*/  IMAD.MOV.U32 R2, RZ, RZ, R0 ;  /* 0x000000ffff027224 */ /* 0x000fe400078e0000 */
[----:B------:R-:W-:Y:S02]  /*0690*/  VIADD R11, R14, 0xffffffff ;  /* 0xffffffff0e0b7836 */ /* 0x000fe40000000000 */
[----:B------:R-:W-:-:S03]  /*06a0*/  VIADD R10, R12, 0xffffffff ;  /* 0xffffffff0c0a7836 */ /* 0x000fc60000000000 */
[----:B------:R-:W-:-:S04]  /*06b0*/  ISETP.GT.U32.AND P0, PT, R11, 0xfd, PT ;  /* 0x000000fd0b00780c */ /* 0x000fc80003f04070 */
[----:B------:R-:W-:-:S13]  /*06c0*/  ISETP.GT.U32.OR P0, PT, R10, 0xfd, P0 ;  /* 0x000000fd0a00780c */ /* 0x000fda0000704470 */
[----:B------:R-:W-:Y:S01]  /*06d0*/  @!P0 IMAD.MOV.U32 R7, RZ, RZ, RZ ;  /* 0x000000ffff078224 */ /* 0x000fe200078e00ff */
[----:B------:R-:W-:Y:S06]  /*06e0*/  @!P0 BRA `(.L_x_59) ;  /* 0x00000000005c8947 */ /* 0x000fec0003800000 */
[----:B------:R-:W-:Y:S02]  /*06f0*/  FSETP.GTU.FTZ.AND P0, PT, |R0|, +INF , PT ;  /* 0x7f8000000000780b */ /* 0x000fe40003f1c200 */
[----:B------:R-:W-:-:S04]  /*0700*/  FSETP.GTU.FTZ.AND P1, PT, |R3|, +INF , PT ;  /* 0x7f8000000300780b */ /* 0x000fc80003f3c200 */
[----:B------:R-:W-:-:S13]  /*0710*/  PLOP3.LUT P0, PT, P0, P1, PT, 0xf8, 0x8f ;  /* 0x00000000008f781c */ /* 0x000fda0000703f70 */
[----:B------:R-:W-:Y:S05]  /*0720*/  @P0 BRA `(.L_x_60) ;  /* 0x00000004004c0947 */ /* 0x000fea0003800000 */
[----:B------:R-:W-:-:S13]  /*0730*/  LOP3.LUT P0, RZ, R9, 0x7fffffff, R2, 0xc8, !PT ;  /* 0x7fffffff09ff7812 */ /* 0x000fda000780c802 */
[----:B------:R-:W-:Y:S05]  /*0740*/  @!P0 BRA `(.L_x_61) ;  /* 0x00000004003c8947 */ /* 0x000fea0003800000 */
[C---:B------:R-:W-:Y:S02]  /*0750*/  FSETP.NEU.FTZ.AND P2, PT, |R0|.reuse, +INF , PT ;  /* 0x7f8000000000780b */ /* 0x040fe40003f5d200 */
[----:B------:R-:W-:Y:S02]  /*0760*/  FSETP.NEU.FTZ.AND P1, PT, |R3|, +INF , PT ;  /* 0x7f8000000300780b */ /* 0x000fe40003f3d200 */
[----:B------:R-:W-:-:S11]  /*0770*/  FSETP.NEU.FTZ.AND P0, PT, |R0|, +INF , PT ;  /* 0x7f8000000000780b */ /* 0x000fd60003f1d200 */
[----:B------:R-:W-:Y:S05]  /*0780*/  @!P1 BRA !P2, `(.L_x_61) ;  /* 0x00000004002c9947 */ /* 0x000fea0005000000 */
[----:B------:R-:W-:-:S04]  /*0790*/  LOP3.LUT P2, RZ, R2, 0x7fffffff, RZ, 0xc0, !PT ;  /* 0x7fffffff02ff7812 */ /* 0x000fc8000784c0ff */
[----:B------:R-:W-:-:S13]  /*07a0*/  PLOP3.LUT P1, PT, P1, P2, PT, 0x2f, 0xf2 ;  /* 0x0000000000f2781c */ /* 0x000fda0000f24577 */
[----:B------:R-:W-:Y:S05]  /*07b0*/  @P1 BRA `(.L_x_62) ;  /* 0x0000000400181947 */ /* 0x000fea0003800000 */
[----:B------:R-:W-:-:S04]  /*07c0*/  LOP3.LUT P1, RZ, R9, 0x7fffffff, RZ, 0xc0, !PT ;  /* 0x7fffffff09ff7812 */ /* 0x000fc8000782c0ff */
[----:B------:R-:W-:-:S13]  /*07d0*/  PLOP3.LUT P0, PT, P0, P1, PT, 0x2f, 0xf2 ;  /* 0x0000000000f2781c */ /* 0x000fda0000702577 */
[----:B------:R-:W-:Y:S05]  /*07e0*/  @P0 BRA `(.L_x_63) ;  /* 0x0000000400000947 */ /* 0x000fea0003800000 */
[----:B------:R-:W-:Y:S02]  /*07f0*/  ISETP.GE.AND P0, PT, R10, RZ, PT ;  /* 0x000000ff0a00720c */ /* 0x000fe40003f06270 */
[----:B------:R-:W-:-:S11]  /*0800*/  ISETP.GE.AND P1, PT, R11, RZ, PT ;  /* 0x000000ff0b00720c */ /* 0x000fd60003f26270 */
[----:B------:R-:W-:Y:S02]  /*0810*/  @P0 IMAD.MOV.U32 R7, RZ, RZ, RZ ;  /* 0x000000ffff070224 */ /* 0x000fe400078e00ff */
[----:B------:R-:W-:Y:S01]  /*0820*/  @!P0 FFMA R2, R0, 1.84467440737095516160e+19, RZ ;  /* 0x5f80000000028823 */ /* 0x000fe200000000ff */
[----:B------:R-:W-:Y:S02]  /*0830*/  @!P0 IMAD.MOV.U32 R7, RZ, RZ, -0x40 ;  /* 0xffffffc0ff078424 */ /* 0x000fe400078e00ff */
[----:B------:R-:W-:Y:S02]  /*0840*/  @!P1 FFMA R9, R3, 1.84467440737095516160e+19, RZ ;  /* 0x5f80000003099823 */ /* 0x000fe400000000ff */
[----:B------:R-:W-:-:S07]  /*0850*/  @!P1 VIADD R7, R7, 0x40 ;  /* 0x0000004007079836 */ /* 0x000fce0000000000 */
.L_x_59:
[----:B------:R-:W-:Y:S01]  /*0860*/  LEA R10, R14, 0xc0800000, 0x17 ;  /* 0xc08000000e0a7811 */ /* 0x000fe200078eb8ff */
[----:B------:R-:W-:Y:S04]  /*0870*/  BSSY.RECONVERGENT B3, `(.L_x_64) ;  /* 0x0000036000037945 */ /* 0x000fe80003800200 */
[----:B------:R-:W-:Y:S02]  /*0880*/  IMAD.IADD R10, R9, 0x1, -R10 ;  /* 0x00000001090a7824 */ /* 0x000fe400078e0a0a */
[----:B------:R-:W-:Y:S02]  /*0890*/  VIADD R9, R12, 0xffffff81 ;  /* 0xffffff810c097836 */ /* 0x000fe40000000000 */
[----:B------:R0:W1:Y:S01]  /*08a0*/  MUFU.RCP R11, R10 ;  /* 0x0000000a000b7308 */ /* 0x0000620000001000 */
[----:B------:R-:W-:Y:S01]  /*08b0*/  FADD.FTZ R13, -R10, -RZ ;  /* 0x800000ff0a0d7221 */ /* 0x000fe20000010100 */
[C---:B------:R-:W-:Y:S01]  /*08c0*/  IMAD R2, R9.reuse, -0x800000, R2 ;  /* 0xff80000009027824 */ /* 0x040fe200078e0202 */
[----:B0-----:R-:W-:-:S05]  /*08d0*/  IADD3 R10, PT, PT, R9, 0x7f, -R14 ;  /* 0x0000007f090a7810 */ /* 0x001fca0007ffe80e */
[----:B------:R-:W-:Y:S02]  /*08e0*/  IMAD.IADD R10, R10, 0x1, R7 ;  /* 0x000000010a0a7824 */ /* 0x000fe400078e0207 */
[----:B-1----:R-:W-:-:S04]  /*08f0*/  FFMA R12, R11, R13, 1 ;  /* 0x3f8000000b0c7423 */ /* 0x002fc8000000000d */
[----:B------:R-:W-:-:S04]  /*0900*/  FFMA R16, R11, R12, R11 ;  /* 0x0000000c0b107223 */ /* 0x000fc8000000000b */
[----:B------:R-:W-:-:S04]  /*0910*/  FFMA R11, R2, R16, RZ ;  /* 0x00000010020b7223 */ /* 0x000fc800000000ff */
[----:B------:R-:W-:-:S04]  /*0920*/  FFMA R12, R13, R11, R2 ;  /* 0x0000000b0d0c7223 */ /* 0x000fc80000000002 */
[----:B------:R-:W-:-:S04]  /*0930*/  FFMA R11, R16, R12, R11 ;  /* 0x0000000c100b7223 */ /* 0x000fc8000000000b */
[----:B------:R-:W-:-:S04]  /*0940*/  FFMA R12, R13, R11, R2 ;  /* 0x0000000b0d0c7223 */ /* 0x000fc80000000002 */
[----:B------:R-:W-:-:S05]  /*0950*/  FFMA R2, R16, R12, R11 ;  /* 0x0000000c10027223 */ /* 0x000fca000000000b */
[----:B------:R-:W-:-:S04]  /*0960*/  SHF.R.U32.HI R9, RZ, 0x17, R2 ;  /* 0x00000017ff097819 */ /* 0x000fc80000011602 */
[----:B------:R-:W-:-:S05]  /*0970*/  LOP3.LUT R9, R9, 0xff, RZ, 0xc0, !PT ;  /* 0x000000ff09097812 */ /* 0x000fca00078ec0ff */
[----:B------:R-:W-:-:S04]  /*0980*/  IMAD.IADD R13, R9, 0x1, R10 ;  /* 0x00000001090d7824 */ /* 0x000fc800078e020a */
[----:B------:R-:W-:-:S05]  /*0990*/  VIADD R7, R13, 0xffffffff ;  /* 0xffffffff0d077836 */ /* 0x000fca0000000000 */
[----:B------:R-:W-:-:S13]  /*09a0*/  ISETP.GE.U32.AND P0, PT, R7, 0xfe, PT ;  /* 0x000000fe0700780c */ /* 0x000fda0003f06070 */
[----:B------:R-:W-:Y:S05]  /*09b0*/  @!P0 BRA `(.L_x_65) ;  /* 0x0000000000808947 */ /* 0x000fea0003800000 */
[----:B------:R-:W-:-:S13]  /*09c0*/  ISETP.GT.AND P0, PT, R13, 0xfe, PT ;  /* 0x000000fe0d00780c */ /* 0x000fda0003f04270 */
[----:B------:R-:W-:Y:S05]  /*09d0*/  @P0 BRA `(.L_x_66) ;  /* 0x00000000006c0947 */ /* 0x000fea0003800000 */
[----:B------:R-:W-:-:S13]  /*09e0*/  ISETP.GE.AND P0, PT, R13, 0x1, PT ;  /* 0x000000010d00780c */ /* 0x000fda0003f06270 */
[----:B------:R-:W-:Y:S05]  /*09f0*/  @P0 BRA `(.L_x_67) ;  /* 0x0000000000740947 */ /* 0x000fea0003800000 */
[----:B------:R-:W-:Y:S02]  /*0a00*/  ISETP.GE.AND P0, PT, R13, -0x18, PT ;  /* 0xffffffe80d00780c */ /* 0x000fe40003f06270 */
[----:B------:R-:W-:-:S11]  /*0a10*/  LOP3.LUT R2, R2, 0x80000000, RZ, 0xc0, !PT ;  /* 0x8000000002027812 */ /* 0x000fd600078ec0ff */
[----:B------:R-:W-:Y:S05]  /*0a20*/  @!P0 BRA `(.L_x_67) ;  /* 0x0000000000688947 */ /* 0x000fea0003800000 */
[CCC-:B------:R-:W-:Y:S01]  /*0a30*/  FFMA.RZ R7, R16.reuse, R12.reuse, R11.reuse ;  /* 0x0000000c10077223 */ /* 0x1c0fe2000000c00b */
[CCC-:B------:R-:W-:Y:S01]  /*0a40*/  FFMA.RM R10, R16.reuse, R12.reuse, R11.reuse ;  /* 0x0000000c100a7223 */ /* 0x1c0fe2000000400b */
[C---:B------:R-:W-:Y:S02]  /*0a50*/  ISETP.NE.AND P2, PT, R13.reuse, RZ, PT ;  /* 0x000000ff0d00720c */ /* 0x040fe40003f45270 */
[----:B------:R-:W-:Y:S02]  /*0a60*/  ISETP.NE.AND P1, PT, R13, RZ, PT ;  /* 0x000000ff0d00720c */ /* 0x000fe40003f25270 */
[----:B------:R-:W-:Y:S01]  /*0a70*/  LOP3.LUT R9, R7, 0x7fffff, RZ, 0xc0, !PT ;  /* 0x007fffff07097812 */ /* 0x000fe200078ec0ff */
[----:B------:R-:W-:Y:S01]  /*0a80*/  FFMA.RP R7, R16, R12, R11 ;  /* 0x0000000c10077223 */ /* 0x000fe2000000800b */
[----:B------:R-:W-:Y:S02]  /*0a90*/  VIADD R12, R13, 0x20 ;  /* 0x000000200d0c7836 */ /* 0x000fe40000000000 */
[----:B------:R-:W-:Y:S01]  /*0aa0*/  LOP3.LUT R9, R9, 0x800000, RZ, 0xfc, !PT ;  /* 0x0080000009097812 */ /* 0x000fe200078efcff */
[----:B------:R-:W-:Y:S01]  /*0ab0*/  IMAD.MOV R11, RZ, RZ, -R13 ;  /* 0x000000ffff0b7224 */ /* 0x000fe200078e0a0d */
[----:B------:R-:W-:-:S02]  /*0ac0*/  FSETP.NEU.FTZ.AND P0, PT, R7, R10, PT ;  /* 0x0000000a0700720b */ /* 0x000fc40003f1d000 */
[----:B------:R-:W-:Y:S02]  /*0ad0*/  SHF.L.U32 R12, R9, R12, RZ ;  /* 0x0000000c090c7219 */ /* 0x000fe400000006ff */
[----:B------:R-:W-:Y:S02]  /*0ae0*/  SEL R10, R11, RZ, P2 ;  /* 0x000000ff0b0a7207 */ /* 0x000fe40001000000 */
[----:B------:R-:W-:Y:S02]  /*0af0*/  ISETP.NE.AND P1, PT, R12, RZ, P1 ;  /* 0x000000ff0c00720c */ /* 0x000fe40000f25270 */
[----:B------:R-:W-:Y:S02]  /*0b00*/  SHF.R.U32.HI R10, RZ, R10, R9 ;  /* 0x0000000aff0a7219 */ /* 0x000fe40000011609 */
[----:B------:R-:W-:Y:S02]  /*0b10*/  PLOP3.LUT P0, PT, P0, P1, PT, 0xf8, 0x8f ;  /* 0x00000000008f781c */ /* 0x000fe40000703f70 */
[----:B------:R-:W-:-:S02]  /*0b20*/  SHF.R.U32.HI R12, RZ, 0x1, R10 ;  /* 0x00000001ff0c7819 */ /* 0x000fc4000001160a */
[----:B------:R-:W-:-:S04]  /*0b30*/  SEL R7, RZ, 0x1, !P0 ;  /* 0x00000001ff077807 */ /* 0x000fc80004000000 */
[----:B------:R-:W-:-:S04]  /*0b40*/  LOP3.LUT R7, R7, 0x1, R12, 0xf8, !PT ;  /* 0x0000000107077812 */ /* 0x000fc800078ef80c */
[----:B------:R-:W-:-:S05]  /*0b50*/  LOP3.LUT R7, R7, R10, RZ, 0xc0, !PT ;  /* 0x0000000a07077212 */ /* 0x000fca00078ec0ff */
[----:B------:R-:W-:-:S05]  /*0b60*/  IMAD.IADD R7, R12, 0x1, R7 ;  /* 0x000000010c077824 */ /* 0x000fca00078e0207 */
[----:B------:R-:W-:Y:S01]  /*0b70*/  LOP3.LUT R2, R7, R2, RZ, 0xfc, !PT ;  /* 0x0000000207027212 */ /* 0x000fe200078efcff */
[----:B------:R-:W-:Y:S06]  /*0b80*/  BRA `(.L_x_67) ;  /* 0x0000000000107947 */ /* 0x000fec0003800000 */
.L_x_66:
[----:B------:R-:W-:-:S04]  /*0b90*/  LOP3.LUT R2, R2, 0x80000000, RZ, 0xc0, !PT ;  /* 0x8000000002027812 */ /* 0x000fc800078ec0ff */
[----:B------:R-:W-:Y:S01]  /*0ba0*/  LOP3.LUT R2, R2, 0x7f800000, RZ, 0xfc, !PT ;  /* 0x7f80000002027812 */ /* 0x000fe200078efcff */
[----:B------:R-:W-:Y:S06]  /*0bb0*/  BRA `(.L_x_67) ;  /* 0x0000000000047947 */ /* 0x000fec0003800000 */
.L_x_65:
[----:B------:R-:W-:-:S07]  /*0bc0*/  IMAD R2, R10, 0x800000, R2 ;  /* 0x008000000a027824 */ /* 0x000fce00078e0202 */
.L_x_67:
[----:B------:R-:W-:Y:S05]  /*0bd0*/  BSYNC.RECONVERGENT B3 ;  /* 0x0000000000037941 */ /* 0x000fea0003800200 */
.L_x_64:
[----:B------:R-:W-:Y:S05]  /*0be0*/  BRA `(.L_x_68) ;  /* 0x0000000000207947 */ /* 0x000fea0003800000 */
.L_x_63:
[----:B------:R-:W-:-:S04]  /*0bf0*/  LOP3.LUT R2, R9, 0x80000000, R2, 0x48, !PT ;  /* 0x8000000009027812 */ /* 0x000fc800078e4802 */
[----:B------:R-:W-:Y:S01]  /*0c00*/  LOP3.LUT R2, R2, 0x7f800000, RZ, 0xfc, !PT ;  /* 0x7f80000002027812 */ /* 0x000fe200078efcff */
[----:B------:R-:W-:Y:S06]  /*0c10*/  BRA `(.L_x_68) ;  /* 0x0000000000147947 */ /* 0x000fec0003800000 */
.L_x_62:
[----:B------:R-:W-:Y:S01]  /*0c20*/  LOP3.LUT R2, R9, 0x80000000, R2, 0x48, !PT ;  /* 0x8000000009027812 */ /* 0x000fe200078e4802 */
[----:B------:R-:W-:Y:S06]  /*0c30*/  BRA `(.L_x_68) ;  /* 0x00000000000c7947 */ /* 0x000fec0003800000 */
.L_x_61:
[----:B------:R-:W0:Y:S01]  /*0c40*/  MUFU.RSQ R2, -QNAN ;  /* 0xffc0000000027908 */ /* 0x000e220000001400 */
[----:B------:R-:W-:Y:S05]  /*0c50*/  BRA `(.L_x_68) ;  /* 0x0000000000047947 */ /* 0x000fea0003800000 */
.L_x_60:
[----:B------:R-:W-:-:S07]  /*0c60*/  FADD.FTZ R2, R0, R3 ;  /* 0x0000000300027221 */ /* 0x000fce0000010000 */
.L_x_68:
[----:B------:R-:W-:Y:S05]  /*0c70*/  BSYNC.RECONVERGENT B2 ;  /* 0x0000000000027941 */ /* 0x000fea0003800200 */
.L_x_58:
[----:B------:R-:W-:-:S04]  /*0c80*/  IMAD.MOV.U32 R9, RZ, RZ, 0x0 ;  /* 0x00000000ff097424 */ /* 0x000fc800078e00ff */
[----:B0-----:R-:W-:Y:S05]  /*0c90*/  RET.REL.NODEC R8 `(quantize_q8_1) ;  /* 0xfffffff008d87950 */ /* 0x001fea0003c3ffff */
.L_x_69:
        /* <DEDUP_REMOVED lines=14> */
.L_x_727:


//--------------------- .text.mul_mat_vec_q6_K_q8_1_cuda8 --------------------------
	.section	.text.mul_mat_vec_q6_K_q8_1_cuda8,"ax",@progbits
	.align	128
        .global         mul_mat_vec_q6_K_q8_1_cuda8
        .type           mul_mat_vec_q6_K_q8_1_cuda8,@function
        .size           mul_mat_vec_q6_K_q8_1_cuda8,(.L_x_739 - mul_mat_vec_q6_K_q8_1_cuda8)
        .other          mul_mat_vec_q6_K_q8_1_cuda8,@"STO_CUDA_ENTRY STV_DEFAULT"
mul_mat_vec_q6_K_q8_1_cuda8:
.text.mul_mat_vec_q6_K_q8_1_cuda8:
[----:B------:R-:W0:Y:S08]  /*0000*/  LDC R1, c[0x0][0x37c] ;  /* 0x0000df00ff017b82 */ /* 0x000e300000000800 */
[----:B------:R-:W1:Y:S01]  /*0010*/  LDC R3, c[0x0][0x398] ;  /* 0x0000e600ff037b82 */ /* 0x000e620000000800 */
[----:B------:R-:W2:Y:S01]  /*0020*/  S2R R21, SR_TID.Y ;  /* 0x0000000000157919 */ /* 0x000ea20000002200 */
[----:B0-----:R-:W-:Y:S01]  /*0030*/  IADD3 R1, PT, PT, R1, -0x40, RZ ;  /* 0xffffffc001017810 */ /* 0x001fe20007ffe0ff */
[----:B------:R-:W0:Y:S01]  /*0040*/  LDCU.64 UR8, c[0x0][0x358] ;  /* 0x00006b00ff0877ac */ /* 0x000e220008000a00 */
[----:B------:R-:W-:Y:S01]  /*0050*/  BSSY.RECONVERGENT B0, `(.L_x_70) ;  /* 0x0000170000007945 */ /* 0x000fe20003800200 */
[----:B------:R-:W2:Y:S01]  /*0060*/  S2R R22, SR_TID.X ;  /* 0x0000000000167919 */ /* 0x000ea20000002100 */
[----:B------:R-:W-:-:S02]  /*0070*/  CS2R R6, SRZ ;  /* 0x0000000000067805 */ /* 0x000fc4000001ff00 */
[----:B------:R-:W-:Y:S01]  /*0080*/  CS2R R4, SRZ ;  /* 0x0000000000047805 */ /* 0x000fe2000001ff00 */
[----:B------:R-:W3:Y:S01]  /*0090*/  S2UR UR4, SR_CTAID.X ;  /* 0x00000000000479c3 */ /* 0x000ee20000002500 */
[----:B------:R4:W-:Y:S01]  /*00a0*/  STL.128 [R1], RZ ;  /* 0x000000ff01007387 */ /* 0x0009e20000100c00 */
[----:B------:R-:W-:Y:S02]  /*00b0*/  CS2R R18, SRZ ;  /* 0x0000000000127805 */ /* 0x000fe4000001ff00 */
[----:B------:R-:W-:Y:S02]  /*00c0*/  CS2R R16, SRZ ;  /* 0x0000000000107805 */ /* 0x000fe4000001ff00 */
[----:B------:R-:W-:Y:S01]  /*00d0*/  CS2R R14, SRZ ;  /* 0x00000000000e7805 */ /* 0x000fe2000001ff00 */
[----:B------:R4:W-:Y:S01]  /*00e0*/  STL.128 [R1+0x10], RZ ;  /* 0x000010ff01007387 */ /* 0x0009e20000100c00 */
[----:B------:R-:W-:Y:S02]  /*00f0*/  CS2R R12, SRZ ;  /* 0x00000000000c7805 */ /* 0x000fe4000001ff00 */
[----:B------:R-:W-:-:S02]  /*0100*/  CS2R R10, SRZ ;  /* 0x00000000000a7805 */ /* 0x000fc4000001ff00 */
[----:B------:R-:W-:Y:S01]  /*0110*/  CS2R R8, SRZ ;  /* 0x0000000000087805 */ /* 0x000fe2000001ff00 */
[----:B------:R4:W-:Y:S04]  /*0120*/  STL.128 [R1+0x20], RZ ;  /* 0x000020ff01007387 */ /* 0x0009e80000100c00 */
[----:B------:R4:W-:Y:S01]  /*0130*/  STL.128 [R1+0x30], RZ ;  /* 0x000030ff01007387 */ /* 0x0009e20000100c00 */
[----:B-1----:R-:W-:-:S04]  /*0140*/  SHF.R.S32.HI R0, RZ, 0x1f, R3 ;  /* 0x0000001fff007819 */ /* 0x002fc80000011403 */
[----:B------:R-:W-:Y:S02]  /*0150*/  LEA.HI R3, R0, R3, RZ, 0x8 ;  /* 0x0000000300037211 */ /* 0x000fe400078f40ff */
[----:B------:R-:W-:Y:S02]  /*0160*/  MOV R0, R1 ;  /* 0x0000000100007202 */ /* 0x000fe40000000f00 */
[----:B------:R-:W-:Y:S01]  /*0170*/  SHF.R.S32.HI R3, RZ, 0x8, R3 ;  /* 0x00000008ff037819 */ /* 0x000fe20000011403 */
[----:B---3--:R-:W-:Y:S01]  /*0180*/  USHF.L.U32 UR4, UR4, 0x1, URZ ;  /* 0x0000000104047899 */ /* 0x008fe200080006ff */
[----:B--2---:R-:W-:-:S04]  /*0190*/  LEA.HI R20, R22, R21, RZ, 0x1b ;  /* 0x0000001516147211 */ /* 0x004fc800078fd8ff */
[----:B------:R-:W-:-:S13]  /*01a0*/  ISETP.GE.AND P0, PT, R20, R3, PT ;  /* 0x000000031400720c */ /* 0x000fda0003f06270 */
[----:B0---4-:R-:W-:Y:S05]  /*01b0*/  @P0 BRA `(.L_x_71) ;  /* 0x0000001400640947 */ /* 0x011fea0003800000 */
[----:B------:R-:W0:Y:S01]  /*01c0*/  LDC R25, c[0x0][0x3a0] ;  /* 0x0000e800ff197b82 */ /* 0x000e220000000800 */
[--C-:B------:R-:W-:Y:S01]  /*01d0*/  SHF.R.U32.HI R2, RZ, 0x2, R22.reuse ;  /* 0x00000002ff027819 */ /* 0x100fe20000011616 */
[----:B------:R-:W1:Y:S01]  /*01e0*/  LDCU.64 UR6, c[0x0][0x388] ;  /* 0x00007100ff0677ac */ /* 0x000e620008000a00 */
[----:B------:R-:W-:Y:S01]  /*01f0*/  SHF.R.U32.HI R7, RZ, 0x3, R22 ;  /* 0x00000003ff077819 */ /* 0x000fe20000011616 */
[----:B------:R-:W-:Y:S01]  /*0200*/  BSSY.RECONVERGENT B1, `(.L_x_72) ;  /* 0x0000150000017945 */ /* 0x000fe20003800200 */
[----:B------:R-:W-:Y:S02]  /*0210*/  LOP3.LUT R2, R2, 0x4, RZ, 0xc0, !PT ;  /* 0x0000000402027812 */ /* 0x000fe400078ec0ff */
[----:B------:R-:W-:Y:S02]  /*0220*/  SHF.R.U64 R24, R22, 0x5, RZ ;  /* 0x0000000516187819 */ /* 0x000fe400000012ff */
[----:B------:R-:W-:Y:S01]  /*0230*/  LOP3.LUT R2, R2, 0x1, R7, 0xf8, !PT ;  /* 0x0000000102027812 */ /* 0x000fe200078ef807 */
[----:B------:R-:W-:Y:S01]  /*0240*/  HFMA2 R7, -RZ, RZ, 0, 0 ;  /* 0x00000000ff077431 */ /* 0x000fe200000001ff */
[----:B------:R-:W-:-:S03]  /*0250*/  IADD3 R21, P0, PT, R21, R24, RZ ;  /* 0x0000001815157210 */ /* 0x000fc60007f1e0ff */
[----:B------:R-:W-:Y:S01]  /*0260*/  IMAD.WIDE.U32 R22, R2, 0x24, RZ ;  /* 0x0000002402167825 */ /* 0x000fe200078e00ff */
[----:B------:R-:W-:-:S03]  /*0270*/  IADD3.X R2, PT, PT, RZ, RZ, RZ, P0, !PT ;  /* 0x000000ffff027210 */ /* 0x000fc600007fe4ff */
[----:B------:R-:W-:-:S04]  /*0280*/  IMAD.WIDE.U32 R22, R21, 0x120, R22 ;  /* 0x0000012015167825 */ /* 0x000fc800078e0016 */
[----:B------:R-:W-:Y:S01]  /*0290*/  IMAD R35, R2, 0x120, RZ ;  /* 0x0000012002237824 */ /* 0x000fe200078e02ff */
[----:B0-----:R-:W-:Y:S01]  /*02a0*/  SHF.R.S32.HI R2, RZ, 0x1f, R25 ;  /* 0x0000001fff027819 */ /* 0x001fe20000011419 */
[----:B------:R-:W-:Y:S01]  /*02b0*/  IMAD R21, R3, UR4, R3 ;  /* 0x0000000403157c24 */ /* 0x000fe2000f8e0203 */
[----:B-1----:R-:W-:Y:S02]  /*02c0*/  IADD3 R34, P0, PT, R22, UR6, RZ ;  /* 0x0000000616227c10 */ /* 0x002fe4000ff1e0ff */
[----:B------:R-:W-:Y:S02]  /*02d0*/  LEA.HI R24, R2, R25, RZ, 0x5 ;  /* 0x0000001902187211 */ /* 0x000fe400078f28ff */
[----:B------:R-:W-:Y:S01]  /*02e0*/  IADD3.X R35, PT, PT, R23, UR7, R35, P0, !PT ;  /* 0x0000000717237c10 */ /* 0x000fe200087fe423 */
[----:B------:R-:W-:Y:S01]  /*02f0*/  IMAD R23, R3, UR4, R20 ;  /* 0x0000000403177c24 */ /* 0x000fe2000f8e0214 */
[----:B------:R-:W-:Y:S02]  /*0300*/  IADD3 R2, PT, PT, R20, R21, RZ ;  /* 0x0000001514027210 */ /* 0x000fe40007ffe0ff */
[----:B------:R-:W-:-:S07]  /*0310*/  SHF.R.S32.HI R24, RZ, 0x5, R24 ;  /* 0x00000005ff187819 */ /* 0x000fce0000011418 */
.L_x_73:
[----:B------:R-:W0:Y:S01]  /*0320*/  S2R R51, SR_TID.X ;  /* 0x0000000000337919 */ /* 0x000e220000002100 */
[----:B------:R-:W1:Y:S02]  /*0330*/  LDC.64 R46, c[0x0][0x380] ;  /* 0x0000e000ff2e7b82 */ /* 0x000e640000000a00 */
[----:B-1----:R-:W-:Y:S01]  /*0340*/  IMAD.WIDE R44, R23, 0xd2, R46 ;  /* 0x000000d2172c7825 */ /* 0x002fe200078e022e */
[----:B0-----:R-:W-:-:S04]  /*0350*/  SHF.R.U32.HI R32, RZ, 0x1, R51 ;  /* 0x00000001ff207819 */ /* 0x001fc80000011633 */
[----:B------:R-:W-:-:S04]  /*0360*/  LOP3.LUT R32, R32, 0x8, RZ, 0xc0, !PT ;  /* 0x0000000820207812 */ /* 0x000fc800078ec0ff */
[----:B------:R-:W-:-:S04]  /*0370*/  LOP3.LUT R21, R32, 0x7, R51, 0xf8, !PT ;  /* 0x0000000720157812 */ /* 0x000fc800078ef833 */
[----:B------:R-:W-:Y:S02]  /*0380*/  SHF.L.U32 R21, R21, 0x2, RZ ;  /* 0x0000000215157819 */ /* 0x000fe400000006ff */
[----:B------:R-:W-:Y:S02]  /*0390*/  SHF.L.U32 R38, R51, 0x2, RZ ;  /* 0x0000000233267819 */ /* 0x000fe400000006ff */
[----:B------:R-:W-:Y:S02]  /*03a0*/  LOP3.LUT R21, R21, 0x80, RZ, 0xfc, !PT ;  /* 0x0000008015157812 */ /* 0x000fe400078efcff */
[----:B------:R-:W-:Y:S02]  /*03b0*/  LOP3.LUT R43, R38, 0x7c, RZ, 0xc0, !PT ;  /* 0x0000007c262b7812 */ /* 0x000fe400078ec0ff */
[----:B------:R-:W-:Y:S01]  /*03c0*/  IADD3 R28, P0, PT, R44, R21, RZ ;  /* 0x000000152c1c7210 */ /* 0x000fe20007f1e0ff */
[----:B------:R-:W-:-:S03]  /*03d0*/  IMAD.WIDE R46, R2, 0xd2, R46 ;  /* 0x000000d2022e7825 */ /* 0x000fc600078e022e */
[----:B------:R-:W-:Y:S02]  /*03e0*/  IADD3.X R29, PT, PT, RZ, R45, RZ, P0, !PT ;  /* 0x0000002dff1d7210 */ /* 0x000fe400007fe4ff */
[----:B------:R-:W-:-:S03]  /*03f0*/  IADD3 R30, P0, PT, R43, R44, RZ ;  /* 0x0000002c2b1e7210 */ /* 0x000fc60007f1e0ff */
[----:B------:R-:W2:Y:S01]  /*0400*/  LDG.E.U16.CONSTANT R27, desc[UR8][R28.64] ;  /* 0x000000081c1b7981 */ /* 0x000ea2000c1e9500 */
[----:B------:R-:W-:Y:S02]  /*0410*/  IADD3.X R31, PT, PT, RZ, R45, RZ, P0, !PT ;  /* 0x0000002dff1f7210 */ /* 0x000fe400007fe4ff */
[----:B------:R-:W-:Y:S01]  /*0420*/  IADD3 R36, P0, PT, R46, R21, RZ ;  /* 0x000000152e247210 */ /* 0x000fe20007f1e0ff */
[----:B------:R-:W2:Y:S03]  /*0430*/  LDG.E.U16.CONSTANT R26, desc[UR8][R28.64+0x2] ;  /* 0x000002081c1a7981 */ /* 0x000ea6000c1e9500 */
[----:B------:R-:W-:Y:S01]  /*0440*/  IADD3.X R37, PT, PT, RZ, R47, RZ, P0, !PT ;  /* 0x0000002fff257210 */ /* 0x000fe200007fe4ff */
[----:B------:R-:W3:Y:S04]  /*0450*/  LDG.E.U16.CONSTANT R40, desc[UR8][R30.64] ;  /* 0x000000081e287981 */ /* 0x000ee8000c1e9500 */
[----:B------:R-:W3:Y:S04]  /*0460*/  LDG.E.U16.CONSTANT R21, desc[UR8][R30.64+0x2] ;  /* 0x000002081e157981 */ /* 0x000ee8000c1e9500 */
[----:B------:R-:W4:Y:S04]  /*0470*/  LDG.E.U16.CONSTANT R50, desc[UR8][R36.64] ;  /* 0x0000000824327981 */ /* 0x000f28000c1e9500 */
[----:B------:R0:W4:Y:S01]  /*0480*/  LDG.E.U16.CONSTANT R49, desc[UR8][R36.64+0x2] ;  /* 0x0000020824317981 */ /* 0x000122000c1e9500 */
[----:B------:R-:W-:-:S04]  /*0490*/  IADD3 R42, P0, PT, R43, R46, RZ ;  /* 0x0000002e2b2a7210 */ /* 0x000fc80007f1e0ff */
[----:B------:R-:W-:-:S05]  /*04a0*/  IADD3.X R43, PT, PT, RZ, R47, RZ, P0, !PT ;  /* 0x0000002fff2b7210 */ /* 0x000fca00007fe4ff */
[----:B------:R-:W5:Y:S04]  /*04b0*/  LDG.E.U16.CONSTANT R33, desc[UR8][R42.64] ;  /* 0x000000082a217981 */ /* 0x000f68000c1e9500 */
[----:B------:R-:W5:Y:S01]  /*04c0*/  LDG.E.U16.CONSTANT R22, desc[UR8][R42.64+0x2] ;  /* 0x000002082a167981 */ /* 0x000f62000c1e9500 */
[----:B------:R-:W-:Y:S01]  /*04d0*/  LOP3.LUT R38, R38, 0x1c, RZ, 0xc0, !PT ;  /* 0x0000001c26267812 */ /* 0x000fe200078ec0ff */
[C---:B0-----:R-:W-:Y:S01]  /*04e0*/  IMAD.WIDE R36, R24.reuse, 0x90, R34 ;  /* 0x0000009018247825 */ /* 0x041fe200078e0222 */
[----:B------:R-:W-:Y:S02]  /*04f0*/  MOV R39, RZ ;  /* 0x000000ff00277202 */ /* 0x000fe40000000f00 */
[----:B------:R-:W-:Y:S01]  /*0500*/  SHF.R.U32.HI R51, RZ, 0x2, R51 ;  /* 0x00000002ff337819 */ /* 0x000fe20000011633 */
[----:B------:R-:W-:-:S03]  /*0510*/  IMAD.WIDE R28, R24, 0x90, R38 ;  /* 0x00000090181c7825 */ /* 0x000fc600078e0226 */
[----:B------:R-:W-:Y:S01]  /*0520*/  LOP3.LUT R32, R32, 0x3, R51, 0xf8, !PT ;  /* 0x0000000320207812 */ /* 0x000fe200078ef833 */
[----:B------:R-:W5:Y:S01]  /*0530*/  LDG.E.U16.CONSTANT R43, desc[UR8][R36.64] ;  /* 0x00000008242b7981 */ /* 0x000f62000c1e9500 */
[----:B------:R-:W-:-:S04]  /*0540*/  IADD3 R30, P0, PT, R28, R34, RZ ;  /* 0x000000221c1e7210 */ /* 0x000fc80007f1e0ff */
[----:B------:R-:W-:Y:S02]  /*0550*/  IADD3.X R31, PT, PT, R29, R35, RZ, P0, !PT ;  /* 0x000000231d1f7210 */ /* 0x000fe400007fe4ff */
[----:B------:R-:W-:Y:S01]  /*0560*/  LOP3.LUT R29, R32, 0xc0, RZ, 0xfc, !PT ;  /* 0x000000c0201d7812 */ /* 0x000fe200078efcff */
[----:B------:R-:W5:Y:S03]  /*0570*/  LDG.E.U16.CONSTANT R36, desc[UR8][R36.64+0x48] ;  /* 0x0000480824247981 */ /* 0x000f66000c1e9500 */
[----:B------:R-:W-:Y:S01]  /*0580*/  IADD3 R52, P0, PT, R44, R29, RZ ;  /* 0x0000001d2c347210 */ /* 0x000fe20007f1e0ff */
[----:B------:R-:W5:Y:S03]  /*0590*/  LDG.E.CONSTANT R41, desc[UR8][R30.64+0x4] ;  /* 0x000004081e297981 */ /* 0x000f66000c1e9900 */
[----:B------:R-:W-:Y:S01]  /*05a0*/  IADD3.X R53, PT, PT, RZ, R45, RZ, P0, !PT ;  /* 0x0000002dff357210 */ /* 0x000fe200007fe4ff */
[----:B------:R-:W5:Y:S01]  /*05b0*/  LDG.E.CONSTANT R42, desc[UR8][R30.64+0x4c] ;  /* 0x00004c081e2a7981 */ /* 0x000f62000c1e9900 */
[----:B------:R-:W-:-:S02]  /*05c0*/  IADD3 R28, P0, PT, R46, R29, RZ ;  /* 0x0000001d2e1c7210 */ /* 0x000fc40007f1e0ff */
[----:B------:R-:W-:Y:S01]  /*05d0*/  LOP3.LUT R51, R51, 0x2, RZ, 0xc0, !PT ;  /* 0x0000000233337812 */ /* 0x000fe200078ec0ff */
[----:B------:R-:W5:Y:S01]  /*05e0*/  LDG.E.U8.CONSTANT R25, desc[UR8][R52.64] ;  /* 0x0000000834197981 */ /* 0x000f62000c1e9100 */
[----:B------:R-:W-:-:S03]  /*05f0*/  IADD3.X R29, PT, PT, RZ, R47, RZ, P0, !PT ;  /* 0x0000002fff1d7210 */ /* 0x000fc600007fe4ff */
[----:B------:R-:W5:Y:S04]  /*0600*/  LDG.E.U16.CONSTANT R46, desc[UR8][R46.64+0xd0] ;  /* 0x0000d0082e2e7981 */ /* 0x000f68000c1e9500 */
[----:B------:R-:W5:Y:S04]  /*0610*/  LDG.E.U8.CONSTANT R48, desc[UR8][R28.64] ;  /* 0x000000081c307981 */ /* 0x000f68000c1e9100 */
[----:B------:R2:W5:Y:S04]  /*0620*/  LDG.E.U8.CONSTANT R37, desc[UR8][R28.64+0x4] ;  /* 0x000004081c257981 */ /* 0x000568000c1e9100 */
[----:B------:R4:W5:Y:S01]  /*0630*/  LDG.E.U8.CONSTANT R30, desc[UR8][R52.64+0x4] ;  /* 0x00000408341e7981 */ /* 0x000962000c1e9100 */
[----:B--2---:R-:W-:Y:S01]  /*0640*/  LEA R28, R26, R27, 0x10 ;  /* 0x0000001b1a1c7211 */ /* 0x004fe200078e80ff */
[----:B------:R-:W-:Y:S01]  /*0650*/  IMAD.WIDE R26, R24, 0xb4, R38 ;  /* 0x000000b4181a7825 */ /* 0x000fe200078e0226 */
[----:B---3--:R-:W-:-:S02]  /*0660*/  LEA R40, R21, R40, 0x10 ;  /* 0x0000002815287211 */ /* 0x008fc400078e80ff */
[----:B------:R-:W-:Y:S02]  /*0670*/  SHF.R.S32.HI R21, RZ, R51, R28 ;  /* 0x00000033ff157219 */ /* 0x000fe4000001141c */
[----:B------:R-:W-:Y:S02]  /*0680*/  IADD3 R26, P0, PT, R26, R34, RZ ;  /* 0x000000221a1a7210 */ /* 0x000fe40007f1e0ff */
[----:B------:R-:W-:Y:S02]  /*0690*/  SHF.L.U32 R28, R21, 0x4, RZ ;  /* 0x00000004151c7819 */ /* 0x000fe400000006ff */
[----:B----4-:R-:W-:Y:S02]  /*06a0*/  LEA R52, R49, R50, 0x10 ;  /* 0x0000003231347211 */ /* 0x010fe400078e80ff */
[----:B------:R-:W-:Y:S02]  /*06b0*/  LOP3.LUT R50, R21, 0x30303030, RZ, 0xc0, !PT ;  /* 0x3030303015327812 */ /* 0x000fe400078ec0ff */
[----:B------:R-:W-:-:S02]  /*06c0*/  SHF.R.U32.HI R21, RZ, 0x4, R40 ;  /* 0x00000004ff157819 */ /* 0x000fc40000011628 */
[----:B------:R-:W-:Y:S02]  /*06d0*/  IADD3.X R27, PT, PT, R27, R35, RZ, P0, !PT ;  /* 0x000000231b1b7210 */ /* 0x000fe400007fe4ff */
[----:B------:R-:W-:-:S03]  /*06e0*/  LOP3.LUT R50, R50, 0xf0f0f0f, R21, 0xf8, !PT ;  /* 0x0f0f0f0f32327812 */ /* 0x000fc600078ef815 */
[----:B------:R-:W2:Y:S04]  /*06f0*/  LDG.E.CONSTANT R31, desc[UR8][R26.64+0x4] ;  /* 0x000004081a1f7981 */ /* 0x000ea8000c1e9900 */
[----:B------:R0:W3:Y:S01]  /*0700*/  LDG.E.CONSTANT R32, desc[UR8][R26.64+0x4c] ;  /* 0x00004c081a207981 */ /* 0x0000e2000c1e9900 */
[----:B------:R-:W-:Y:S02]  /*0710*/  LOP3.LUT R29, R28, 0x30303030, RZ, 0xc0, !PT ;  /* 0x303030301c1d7812 */ /* 0x000fe400078ec0ff */
[----:B0-----:R-:W-:-:S04]  /*0720*/  IADD3 R27, PT, PT, R50, 0x60606060, RZ ;  /* 0x60606060321b7810 */ /* 0x001fc80007ffe0ff */
[--C-:B------:R-:W-:Y:S02]  /*0730*/  LOP3.LUT R26, R50, 0x20202020, R27.reuse, 0x18, !PT ;  /* 0x20202020321a7812 */ /* 0x100fe400078e181b */
[----:B------:R-:W-:Y:S02]  /*0740*/  LOP3.LUT R40, R29, 0xf0f0f0f, R40, 0xf8, !PT ;  /* 0x0f0f0f0f1d287812 */ /* 0x000fe400078ef828 */
[----:B------:R-:W-:Y:S02]  /*0750*/  PRMT R26, R26, 0xba98, RZ ;  /* 0x0000ba981a1a7816 */ /* 0x000fe400000000ff */
[----:B------:R-:W-:Y:S02]  /*0760*/  PRMT R29, R50, 0xba98, RZ ;  /* 0x0000ba98321d7816 */ /* 0x000fe400000000ff */
[C---:B------:R-:W-:Y:S02]  /*0770*/  LOP3.LUT R27, R26.reuse, 0x80808080, R27, 0x6, !PT ;  /* 0x808080801a1b7812 */ /* 0x040fe400078e061b */
[----:B------:R-:W-:-:S02]  /*0780*/  LOP3.LUT R26, R26, 0x7f7f7f7f, R29, 0x60, !PT ;  /* 0x7f7f7f7f1a1a7812 */ /* 0x000fc400078e601d */
[----:B------:R-:W-:Y:S02]  /*0790*/  IADD3 R29, PT, PT, R40, 0x60606060, RZ ;  /* 0x60606060281d7810 */ /* 0x000fe40007ffe0ff */
[----:B-----5:R-:W-:Y:S02]  /*07a0*/  LEA R33, R22, R33, 0x10 ;  /* 0x0000002116217211 */ /* 0x020fe400078e80ff */
[C---:B------:R-:W-:Y:S02]  /*07b0*/  LOP3.LUT R22, R40.reuse, 0x20202020, R29, 0x18, !PT ;  /* 0x2020202028167812 */ /* 0x040fe400078e181d */
[----:B------:R-:W-:Y:S02]  /*07c0*/  PRMT R49, R40, 0xba98, RZ ;  /* 0x0000ba9828317816 */ /* 0x000fe400000000ff */
[----:B------:R-:W-:Y:S02]  /*07d0*/  PRMT R22, R22, 0xba98, RZ ;  /* 0x0000ba9816167816 */ /* 0x000fe400000000ff */
[----:B------:R-:W-:-:S02]  /*07e0*/  SHF.R.S32.HI R21, RZ, R51, R52 ;  /* 0x00000033ff157219 */ /* 0x000fc40000011434 */
[C---:B------:R-:W-:Y:S02]  /*07f0*/  LOP3.LUT R29, R22.reuse, 0x80808080, R29, 0x6, !PT ;  /* 0x80808080161d7812 */ /* 0x040fe400078e061d */
[----:B------:R-:W-:Y:S02]  /*0800*/  LOP3.LUT R22, R22, 0x7f7f7f7f, R49, 0x60, !PT ;  /* 0x7f7f7f7f16167812 */ /* 0x000fe400078e6031 */
[----:B------:R-:W-:Y:S02]  /*0810*/  LOP3.LUT R27, R26, R27, RZ, 0xfc, !PT ;  /* 0x0000001b1a1b7212 */ /* 0x000fe400078efcff */
[----:B------:R-:W-:Y:S02]  /*0820*/  SHF.R.U32.HI R26, RZ, 0x4, R33 ;  /* 0x00000004ff1a7819 */ /* 0x000fe40000011621 */
[----:B------:R-:W-:-:S04]  /*0830*/  LOP3.LUT R49, R21, 0x30303030, RZ, 0xc0, !PT ;  /* 0x3030303015317812 */ /* 0x000fc800078ec0ff */
[----:B------:R-:W-:Y:S02]  /*0840*/  LOP3.LUT R49, R49, 0xf0f0f0f, R26, 0xf8, !PT ;  /* 0x0f0f0f0f31317812 */ /* 0x000fe400078ef81a */
[----:B------:R-:W-:Y:S02]  /*0850*/  SHF.L.U32 R21, R21, 0x4, RZ ;  /* 0x0000000415157819 */ /* 0x000fe400000006ff */
[----:B------:R-:W-:Y:S02]  /*0860*/  IADD3 R28, PT, PT, R49, 0x60606060, RZ ;  /* 0x60606060311c7810 */ /* 0x000fe40007ffe0ff */
[----:B------:R-:W-:Y:S02]  /*0870*/  LOP3.LUT R26, R21, 0x30303030, RZ, 0xc0, !PT ;  /* 0x30303030151a7812 */ /* 0x000fe400078ec0ff */
[C---:B------:R-:W-:Y:S02]  /*0880*/  LOP3.LUT R21, R49.reuse, 0x20202020, R28, 0x18, !PT ;  /* 0x2020202031157812 */ /* 0x040fe400078e181c */
[----:B------:R-:W-:-:S02]  /*0890*/  PRMT R50, R49, 0xba98, RZ ;  /* 0x0000ba9831327816 */ /* 0x000fc400000000ff */
[----:B------:R-:W-:Y:S02]  /*08a0*/  PRMT R21, R21, 0xba98, RZ ;  /* 0x0000ba9815157816 */ /* 0x000fe400000000ff */
[----:B------:R-:W-:Y:S02]  /*08b0*/  LOP3.LUT R26, R26, 0xf0f0f0f, R33, 0xf8, !PT ;  /* 0x0f0f0f0f1a1a7812 */ /* 0x000fe400078ef821 */
[C---:B------:R-:W-:Y:S02]  /*08c0*/  LOP3.LUT R49, R21.reuse, 0x80808080, R28, 0x6, !PT ;  /* 0x8080808015317812 */ /* 0x040fe400078e061c */
[----:B------:R-:W-:Y:S02]  /*08d0*/  LOP3.LUT R50, R21, 0x7f7f7f7f, R50, 0x60, !PT ;  /* 0x7f7f7f7f15327812 */ /* 0x000fe400078e6032 */
[----:B------:R-:W-:-:S04]  /*08e0*/  IADD3 R21, PT, PT, R26, 0x60606060, RZ ;  /* 0x606060601a157810 */ /* 0x000fc80007ffe0ff */
[--C-:B------:R-:W-:Y:S02]  /*08f0*/  LOP3.LUT R28, R26, 0x20202020, R21.reuse, 0x18, !PT ;  /* 0x202020201a1c7812 */ /* 0x100fe400078e1815 */
[----:B------:R-:W-:Y:S02]  /*0900*/  LOP3.LUT R22, R22, R29, RZ, 0xfc, !PT ;  /* 0x0000001d16167212 */ /* 0x000fe400078efcff */
[----:B------:R-:W-:Y:S02]  /*0910*/  PRMT R28, R28, 0xba98, RZ ;  /* 0x0000ba981c1c7816 */ /* 0x000fe400000000ff */
[----:B------:R-:W-:Y:S02]  /*0920*/  PRMT R29, R26, 0xba98, RZ ;  /* 0x0000ba981a1d7816 */ /* 0x000fe400000000ff */
[C---:B------:R-:W-:Y:S02]  /*0930*/  LOP3.LUT R21, R28.reuse, 0x80808080, R21, 0x6, !PT ;  /* 0x808080801c157812 */ /* 0x040fe400078e0615 */
[----:B------:R-:W-:Y:S01]  /*0940*/  LOP3.LUT R26, R28, 0x7f7f7f7f, R29, 0x60, !PT ;  /* 0x7f7f7f7f1c1a7812 */ /* 0x000fe200078e601d */
[----:B------:R-:W-:-:S05]  /*0950*/  IMAD.WIDE R28, R24, 0xb4, R34 ;  /* 0x000000b4181c7825 */ /* 0x000fca00078e0222 */
[----:B------:R-:W4:Y:S04]  /*0960*/  LDG.E.U16.CONSTANT R33, desc[UR8][R28.64] ;  /* 0x000000081c217981 */ /* 0x000f28000c1e9500 */
[----:B------:R0:W5:Y:S01]  /*0970*/  LDG.E.U16.CONSTANT R40, desc[UR8][R28.64+0x48] ;  /* 0x000048081c287981 */ /* 0x000162000c1e9500 */
[----:B------:R-:W-:Y:S02]  /*0980*/  LOP3.LUT R21, R26, R21, RZ, 0xfc, !PT ;  /* 0x000000151a157212 */ /* 0x000fe400078efcff */
[----:B------:R-:W-:Y:S02]  /*0990*/  PRMT R26, R25, 0x8880, RZ ;  /* 0x00008880191a7816 */ /* 0x000fe400000000ff */
[----:B------:R-:W-:Y:S01]  /*09a0*/  PRMT R25, R48, 0x8880, RZ ;  /* 0x0000888030197816 */ /* 0x000fe200000000ff */
[----:B------:R-:W-:-:S02]  /*09b0*/  IDP.4A.S8.S8 R48, R21, R41, RZ ;  /* 0x0000002915307226 */ /* 0x000fc400000006ff */
[----:B------:R-:W-:Y:S02]  /*09c0*/  IDP.4A.S8.S8 R51, R22, R41, RZ ;  /* 0x0000002916337226 */ /* 0x000fe400000006ff */
[----:B------:R-:W-:Y:S02]  /*09d0*/  IMAD R41, R25, R48, RZ ;  /* 0x0000003019297224 */ /* 0x000fe400078e02ff */
[----:B------:R-:W-:Y:S02]  /*09e0*/  IMAD R51, R26, R51, RZ ;  /* 0x000000331a337224 */ /* 0x000fe400078e02ff */
[----:B------:R-:W-:Y:S01]  /*09f0*/  HADD2.F32 R43, -RZ, R43.H0_H0 ;  /* 0x2000002bff2b7230 */ /* 0x000fe20000004100 */
[----:B0-----:R-:W-:Y:S02]  /*0a00*/  I2FP.F32.S32 R28, R41 ;  /* 0x00000029001c7245 */ /* 0x001fe40000201400 */
[----:B------:R-:W-:Y:S02]  /*0a10*/  I2FP.F32.S32 R48, R51 ;  /* 0x0000003300307245 */ /* 0x000fe40000201400 */
[----:B------:R-:W-:Y:S01]  /*0a20*/  LOP3.LUT R29, R50, R49, RZ, 0xfc, !PT ;  /* 0x00000031321d7212 */ /* 0x000fe200078efcff */
[C---:B------:R-:W-:Y:S01]  /*0a30*/  FFMA R51, R43.reuse, R28, RZ ;  /* 0x0000001c2b337223 */ /* 0x040fe200000000ff */
[----:B------:R-:W-:Y:S01]  /*0a40*/  PRMT R28, R30, 0x8880, RZ ;  /* 0x000088801e1c7816 */ /* 0x000fe200000000ff */
[----:B------:R-:W-:Y:S01]  /*0a50*/  FFMA R48, R43, R48, RZ ;  /* 0x000000302b307223 */ /* 0x000fe200000000ff */
[----:B------:R-:W-:Y:S01]  /*0a60*/  PRMT R30, R37, 0x8880, RZ ;  /* 0x00008880251e7816 */ /* 0x000fe200000000ff */
[----:B------:R-:W-:-:S02]  /*0a70*/  IDP.4A.S8.S8 R43, R29, R42, RZ ;  /* 0x0000002a1d2b7226 */ /* 0x000fc400000006ff */
[----:B------:R-:W-:Y:S02]  /*0a80*/  IDP.4A.S8.S8 R37, R27, R42, RZ ;  /* 0x0000002a1b257226 */ /* 0x000fe400000006ff */
[----:B------:R-:W-:Y:S02]  /*0a90*/  IMAD R43, R30, R43, RZ ;  /* 0x0000002b1e2b7224 */ /* 0x000fe400078e02ff */
[----:B------:R-:W-:Y:S02]  /*0aa0*/  IMAD R41, R28, R37, RZ ;  /* 0x000000251c297224 */ /* 0x000fe400078e02ff */
[----:B------:R-:W-:Y:S01]  /*0ab0*/  HADD2.F32 R37, -RZ, R36.H0_H0 ;  /* 0x20000024ff257230 */ /* 0x000fe20000004100 */
[----:B------:R-:W-:Y:S02]  /*0ac0*/  I2FP.F32.S32 R36, R43 ;  /* 0x0000002b00247245 */ /* 0x000fe40000201400 */
[----:B------:R-:W-:-:S03]  /*0ad0*/  I2FP.F32.S32 R41, R41 ;  /* 0x0000002900297245 */ /* 0x000fc60000201400 */
[C---:B------:R-:W-:Y:S01]  /*0ae0*/  FFMA R51, R37.reuse, R36, R51 ;  /* 0x0000002425337223 */ /* 0x040fe20000000033 */
[----:B------:R-:W-:Y:S01]  /*0af0*/  IADD3 R36, P0, PT, R38, R34, RZ ;  /* 0x0000002226247210 */ /* 0x000fe20007f1e0ff */
[----:B------:R-:W-:-:S03]  /*0b00*/  FFMA R48, R37, R41, R48 ;  /* 0x0000002925307223 */ /* 0x000fc60000000030 */
[----:B------:R-:W-:Y:S01]  /*0b10*/  IADD3.X R37, PT, PT, RZ, R35, RZ, P0, !PT ;  /* 0x00000023ff257210 */ /* 0x000fe200007fe4ff */
[-C--:B--2---:R-:W-:Y:S02]  /*0b20*/  IDP.4A.S8.S8 R41, R22, R31.reuse, RZ ;  /* 0x0000001f16297226 */ /* 0x084fe400000006ff */
[----:B------:R-:W-:Y:S02]  /*0b30*/  IDP.4A.S8.S8 R42, R21, R31, RZ ;  /* 0x0000001f152a7226 */ /* 0x000fe400000006ff */
[----:B------:R-:W-:Y:S01]  /*0b40*/  IMAD R41, R26, R41, RZ ;  /* 0x000000291a297224 */ /* 0x000fe200078e02ff */
[----:B------:R-:W2:Y:S01]  /*0b50*/  LDG.E.CONSTANT R31, desc[UR8][R36.64+0x4] ;  /* 0x00000408241f7981 */ /* 0x000ea2000c1e9900 */
[----:B------:R-:W-:-:S03]  /*0b60*/  IMAD R42, R25, R42, RZ ;  /* 0x0000002a192a7224 */ /* 0x000fc600078e02ff */
[----:B------:R-:W-:Y:S02]  /*0b70*/  I2FP.F32.S32 R50, R41 ;  /* 0x0000002900327245 */ /* 0x000fe40000201400 */
[----:B------:R-:W-:Y:S01]  /*0b80*/  I2FP.F32.S32 R42, R42 ;  /* 0x0000002a002a7245 */ /* 0x000fe20000201400 */
[----:B------:R-:W2:Y:S01]  /*0b90*/  LDG.E.U16.CONSTANT R41, desc[UR8][R34.64] ;  /* 0x0000000822297981 */ /* 0x000ea2000c1e9500 */
[----:B----4-:R-:W-:-:S05]  /*0ba0*/  HADD2.F32 R33, -RZ, R33.H0_H0 ;  /* 0x20000021ff217230 */ /* 0x010fca0000004100 */
[C---:B------:R-:W-:Y:S01]  /*0bb0*/  FFMA R50, R33.reuse, R50, RZ ;  /* 0x0000003221327223 */ /* 0x040fe200000000ff */
[----:B------:R-:W-:Y:S01]  /*0bc0*/  FFMA R43, R33, R42, RZ ;  /* 0x0000002a212b7223 */ /* 0x000fe200000000ff */
[----:B---3--:R-:W-:Y:S01]  /*0bd0*/  IDP.4A.S8.S8 R33, R27, R32, RZ ;  /* 0x000000201b217226 */ /* 0x008fe200000006ff */
[----:B------:R-:W3:Y:S03]  /*0be0*/  LDG.E.CONSTANT R42, desc[UR8][R36.64+0x4c] ;  /* 0x00004c08242a7981 */ /* 0x000ee6000c1e9900 */
[----:B------:R-:W-:Y:S02]  /*0bf0*/  IMAD R33, R28, R33, RZ ;  /* 0x000000211c217224 */ /* 0x000fe400078e02ff */
[----:B-----5:R-:W-:-:S03]  /*0c00*/  HADD2.F32 R40, -RZ, R40.H0_H0 ;  /* 0x20000028ff287230 */ /* 0x020fc60000004100 */
[----:B------:R-:W-:-:S05]  /*0c10*/  I2FP.F32.S32 R33, R33 ;  /* 0x0000002100217245 */ /* 0x000fca0000201400 */
[----:B------:R-:W-:Y:S02]  /*0c20*/  FFMA R50, R40, R33, R50 ;  /* 0x0000002128327223 */ /* 0x000fe40000000032 */
[----:B------:R-:W4:Y:S01]  /*0c30*/  LDG.E.U16.CONSTANT R33, desc[UR8][R34.64+0x48] ;  /* 0x0000480822217981 */ /* 0x000f22000c1e9500 */
[----:B------:R-:W-:-:S04]  /*0c40*/  IDP.4A.S8.S8 R49, R29, R32, RZ ;  /* 0x000000201d317226 */ /* 0x000fc800000006ff */
[----:B------:R-:W-:-:S05]  /*0c50*/  IMAD R49, R30, R49, RZ ;  /* 0x000000311e317224 */ /* 0x000fca00078e02ff */
[----:B------:R-:W-:-:S05]  /*0c60*/  I2FP.F32.S32 R32, R49 ;  /* 0x0000003100207245 */ /* 0x000fca0000201400 */
[----:B------:R-:W-:Y:S01]  /*0c70*/  FFMA R32, R40, R32, R43 ;  /* 0x0000002028207223 */ /* 0x000fe2000000002b */
[-C--:B--2---:R-:W-:Y:S02]  /*0c80*/  IDP.4A.S8.S8 R43, R22, R31.reuse, RZ ;  /* 0x0000001f162b7226 */ /* 0x084fe400000006ff */
[----:B------:R-:W-:Y:S02]  /*0c90*/  IDP.4A.S8.S8 R40, R21, R31, RZ ;  /* 0x0000001f15287226 */ /* 0x000fe400000006ff */
[----:B------:R-:W-:Y:S02]  /*0ca0*/  IMAD R43, R26, R43, RZ ;  /* 0x0000002b1a2b7224 */ /* 0x000fe400078e02ff */
[----:B------:R-:W-:Y:S02]  /*0cb0*/  IMAD R40, R25, R40, RZ ;  /* 0x0000002819287224 */ /* 0x000fe400078e02ff */
[----:B------:R-:W-:Y:S01]  /*0cc0*/  HADD2.F32 R31, -RZ, R41.H0_H0 ;  /* 0x20000029ff1f7230 */ /* 0x000fe20000004100 */
[----:B------:R-:W-:-:S02]  /*0cd0*/  I2FP.F32.S32 R52, R43 ;  /* 0x0000002b00347245 */ /* 0x000fc40000201400 */
[----:B------:R-:W-:-:S03]  /*0ce0*/  I2FP.F32.S32 R40, R40 ;  /* 0x0000002800287245 */ /* 0x000fc60000201400 */
[C---:B------:R-:W-:Y:S02]  /*0cf0*/  FFMA R41, R31.reuse, R52, RZ ;  /* 0x000000341f297223 */ /* 0x040fe400000000ff */
[----:B------:R-:W-:Y:S01]  /*0d00*/  FFMA R40, R31, R40, RZ ;  /* 0x000000281f287223 */ /* 0x000fe200000000ff */
[----:B------:R-:W-:-:S04]  /*0d10*/  IMAD.WIDE R52, R24, 0x24, R34 ;  /* 0x0000002418347825 */ /* 0x000fc800078e0222 */
[-C--:B---3--:R-:W-:Y:S02]  /*0d20*/  IDP.4A.S8.S8 R31, R27, R42.reuse, RZ ;  /* 0x0000002a1b1f7226 */ /* 0x088fe400000006ff */
[----:B------:R-:W-:Y:S02]  /*0d30*/  IDP.4A.S8.S8 R43, R29, R42, RZ ;  /* 0x0000002a1d2b7226 */ /* 0x000fe400000006ff */
[----:B------:R-:W-:Y:S02]  /*0d40*/  IMAD R31, R28, R31, RZ ;  /* 0x0000001f1c1f7224 */ /* 0x000fe400078e02ff */
[----:B------:R-:W-:-:S03]  /*0d50*/  IMAD R43, R30, R43, RZ ;  /* 0x0000002b1e2b7224 */ /* 0x000fc600078e02ff */
[----:B------:R-:W-:Y:S02]  /*0d60*/  I2FP.F32.S32 R31, R31 ;  /* 0x0000001f001f7245 */ /* 0x000fe40000201400 */
[----:B------:R-:W-:Y:S01]  /*0d70*/  I2FP.F32.S32 R43, R43 ;  /* 0x0000002b002b7245 */ /* 0x000fe20000201400 */
[----:B----4-:R-:W-:-:S05]  /*0d80*/  HADD2.F32 R42, -RZ, R33.H0_H0 ;  /* 0x20000021ff2a7230 */ /* 0x010fca0000004100 */
[C---:B------:R-:W-:Y:S01]  /*0d90*/  FFMA R31, R42.reuse, R31, R41 ;  /* 0x0000001f2a1f7223 */ /* 0x040fe20000000029 */
[----:B------:R-:W-:Y:S01]  /*0da0*/  FFMA R42, R42, R43, R40 ;  /* 0x0000002b2a2a7223 */ /* 0x000fe20000000028 */
[----:B------:R-:W-:Y:S01]  /*0db0*/  IMAD.WIDE R40, R24, 0x24, R36 ;  /* 0x0000002418287825 */ /* 0x000fe200078e0224 */
[----:B------:R0:W2:Y:S04]  /*0dc0*/  LDG.E.U16.CONSTANT R43, desc[UR8][R44.64+0xd0] ;  /* 0x0000d0082c2b7981 */ /* 0x0000a8000c1e9500 */
[----:B------:R-:W0:Y:S04]  /*0dd0*/  LDG.E.CONSTANT R33, desc[UR8][R40.64+0x4] ;  /* 0x0000040828217981 */ /* 0x000e28000c1e9900 */
[----:B------:R1:W3:Y:S04]  /*0de0*/  LDG.E.CONSTANT R49, desc[UR8][R40.64+0x4c] ;  /* 0x00004c0828317981 */ /* 0x0002e8000c1e9900 */
[----:B------:R-:W4:Y:S04]  /*0df0*/  LDG.E.U16.CONSTANT R44, desc[UR8][R52.64] ;  /* 0x00000008342c7981 */ /* 0x000f28000c1e9500 */
[----:B------:R-:W5:Y:S01]  /*0e00*/  LDG.E.U16.CONSTANT R52, desc[UR8][R52.64+0x48] ;  /* 0x0000480834347981 */ /* 0x000f62000c1e9500 */
[----:B0-----:R-:W-:-:S02]  /*0e10*/  IDP.4A.S8.S8 R45, R22, R33, RZ ;  /* 0x00000021162d7226 */ /* 0x001fc400000006ff */
[----:B------:R-:W-:Y:S02]  /*0e20*/  IDP.4A.S8.S8 R33, R21, R33, RZ ;  /* 0x0000002115217226 */ /* 0x000fe400000006ff */
[----:B------:R-:W-:Y:S02]  /*0e30*/  IMAD R45, R26, R45, RZ ;  /* 0x0000002d1a2d7224 */ /* 0x000fe400078e02ff */
[----:B-1----:R-:W-:Y:S02]  /*0e40*/  IMAD R40, R25, R33, RZ ;  /* 0x0000002119287224 */ /* 0x002fe400078e02ff */
[----:B----4-:R-:W-:Y:S01]  /*0e50*/  HADD2.F32 R33, -RZ, R44.H0_H0 ;  /* 0x2000002cff217230 */ /* 0x010fe20000004100 */
[----:B------:R-:W-:Y:S02]  /*0e60*/  I2FP.F32.S32 R44, R45 ;  /* 0x0000002d002c7245 */ /* 0x000fe40000201400 */
[----:B------:R-:W-:-:S03]  /*0e70*/  I2FP.F32.S32 R40, R40 ;  /* 0x0000002800287245 */ /* 0x000fc60000201400 */
[C---:B------:R-:W-:Y:S02]  /*0e80*/  FFMA R41, R33.reuse, R44, RZ ;  /* 0x0000002c21297223 */ /* 0x040fe400000000ff */
[----:B------:R-:W-:Y:S01]  /*0e90*/  FFMA R40, R33, R40, RZ ;  /* 0x0000002821287223 */ /* 0x000fe200000000ff */
[-C--:B---3--:R-:W-:Y:S02]  /*0ea0*/  IDP.4A.S8.S8 R33, R27, R49.reuse, RZ ;  /* 0x000000311b217226 */ /* 0x088fe400000006ff */
[----:B------:R-:W-:Y:S02]  /*0eb0*/  IDP.4A.S8.S8 R49, R29, R49, RZ ;  /* 0x000000311d317226 */ /* 0x000fe400000006ff */
[----:B------:R-:W-:Y:S02]  /*0ec0*/  IMAD R33, R28, R33, RZ ;  /* 0x000000211c217224 */ /* 0x000fe400078e02ff */
[----:B------:R-:W-:Y:S02]  /*0ed0*/  IMAD R49, R30, R49, RZ ;  /* 0x000000311e317224 */ /* 0x000fe400078e02ff */
[----:B-----5:R-:W-:Y:S01]  /*0ee0*/  HADD2.F32 R52, -RZ, R52.H0_H0 ;  /* 0x20000034ff347230 */ /* 0x020fe20000004100 */
[----:B------:R-:W-:-:S02]  /*0ef0*/  I2FP.F32.S32 R33, R33 ;  /* 0x0000002100217245 */ /* 0x000fc40000201400 */
[----:B------:R-:W-:-:S03]  /*0f00*/  I2FP.F32.S32 R49, R49 ;  /* 0x0000003100317245 */ /* 0x000fc60000201400 */
[C---:B------:R-:W-:Y:S02]  /*0f10*/  FFMA R33, R52.reuse, R33, R41 ;  /* 0x0000002134217223 */ /* 0x040fe40000000029 */
[----:B------:R-:W-:Y:S01]  /*0f20*/  FFMA R44, R52, R49, R40 ;  /* 0x00000031342c7223 */ /* 0x000fe20000000028 */
[----:B------:R-:W-:-:S04]  /*0f30*/  IMAD.WIDE R40, R24, 0x48, R36 ;  /* 0x0000004818287825 */ /* 0x000fc800078e0224 */
[----:B--2---:R-:W-:Y:S01]  /*0f40*/  HADD2.F32 R43, -RZ, R43.H0_H0 ;  /* 0x2000002bff2b7230 */ /* 0x004fe20000004100 */
[----:B------:R-:W2:Y:S04]  /*0f50*/  LDG.E.CONSTANT R45, desc[UR8][R40.64+0x4] ;  /* 0x00000408282d7981 */ /* 0x000ea8000c1e9900 */
[----:B------:R-:W-:Y:S01]  /*0f60*/  FFMA R16, R43, R48, R16 ;  /* 0x000000302b107223 */ /* 0x000fe20000000010 */
[----:B------:R-:W-:Y:S01]  /*0f70*/  IMAD.WIDE R48, R24, 0x48, R34 ;  /* 0x0000004818307825 */ /* 0x000fe200078e0222 */
[----:B------:R2:W3:Y:S04]  /*0f80*/  LDG.E.CONSTANT R52, desc[UR8][R40.64+0x4c] ;  /* 0x00004c0828347981 */ /* 0x0004e8000c1e9900 */
[----:B------:R-:W4:Y:S04]  /*0f90*/  LDG.E.U16.CONSTANT R47, desc[UR8][R48.64] ;  /* 0x00000008302f7981 */ /* 0x000f28000c1e9500 */
[----:B------:R-:W5:Y:S01]  /*0fa0*/  LDG.E.U16.CONSTANT R53, desc[UR8][R48.64+0x48] ;  /* 0x0000480830357981 */ /* 0x000f62000c1e9500 */
[----:B------:R-:W-:-:S02]  /*0fb0*/  HADD2.F32 R46, -RZ, R46.H0_H0 ;  /* 0x2000002eff2e7230 */ /* 0x000fc40000004100 */
[----:B------:R-:W-:-:S03]  /*0fc0*/  FFMA R18, R43, R50, R18 ;  /* 0x000000322b127223 */ /* 0x000fc60000000012 */
[----:B------:R-:W-:Y:S01]  /*0fd0*/  FFMA R17, R46, R51, R17 ;  /* 0x000000332e117223 */ /* 0x000fe20000000011 */
[----:B------:R-:W-:-:S04]  /*0fe0*/  IMAD.WIDE R50, R24, 0xd8, R34 ;  /* 0x000000d818327825 */ /* 0x000fc800078e0222 */
[-C--:B--2---:R-:W-:Y:S02]  /*0ff0*/  IDP.4A.S8.S8 R41, R22, R45.reuse, RZ ;  /* 0x0000002d16297226 */ /* 0x084fe400000006ff */
[----:B------:R-:W-:Y:S02]  /*1000*/  IDP.4A.S8.S8 R45, R21, R45, RZ ;  /* 0x0000002d152d7226 */ /* 0x000fe400000006ff */
[----:B------:R-:W-:Y:S02]  /*1010*/  IMAD R41, R26, R41, RZ ;  /* 0x000000291a297224 */ /* 0x000fe400078e02ff */
[----:B------:R-:W-:-:S03]  /*1020*/  IMAD R40, R25, R45, RZ ;  /* 0x0000002d19287224 */ /* 0x000fc600078e02ff */
[----:B------:R-:W-:Y:S01]  /*1030*/  I2FP.F32.S32 R41, R41 ;  /* 0x0000002900297245 */ /* 0x000fe20000201400 */
[----:B----4-:R-:W-:Y:S01]  /*1040*/  HADD2.F32 R45, -RZ, R47.H0_H0 ;  /* 0x2000002fff2d7230 */ /* 0x010fe20000004100 */
[----:B------:R-:W-:-:S04]  /*1050*/  I2FP.F32.S32 R40, R40 ;  /* 0x0000002800287245 */ /* 0x000fc80000201400 */
[C---:B------:R-:W-:Y:S01]  /*1060*/  FFMA R41, R45.reuse, R41, RZ ;  /* 0x000000292d297223 */ /* 0x040fe200000000ff */
[----:B------:R-:W-:Y:S01]  /*1070*/  FFMA R47, R45, R40, RZ ;  /* 0x000000282d2f7223 */ /* 0x000fe200000000ff */
[----:B---3--:R-:W-:-:S04]  /*1080*/  IDP.4A.S8.S8 R45, R27, R52, RZ ;  /* 0x000000341b2d7226 */ /* 0x008fc800000006ff */
[----:B------:R-:W-:Y:S02]  /*1090*/  IMAD R45, R28, R45, RZ ;  /* 0x0000002d1c2d7224 */ /* 0x000fe400078e02ff */
[----:B-----5:R-:W-:Y:S02]  /*10a0*/  HADD2.F32 R48, -RZ, R53.H0_H0 ;  /* 0x20000035ff307230 */ /* 0x020fe40000004100 */
[----:B------:R-:W-:Y:S01]  /*10b0*/  IDP.4A.S8.S8 R49, R29, R52, RZ ;  /* 0x000000341d317226 */ /* 0x000fe200000006ff */
[----:B------:R-:W-:Y:S01]  /*10c0*/  I2FP.F32.S32 R45, R45 ;  /* 0x0000002d002d7245 */ /* 0x000fe20000201400 */
[----:B------:R-:W2:Y:S04]  /*10d0*/  LDG.E.U16.CONSTANT R52, desc[UR8][R50.64] ;  /* 0x0000000832347981 */ /* 0x000ea8000c1e9500 */
[----:B------:R-:W-:Y:S01]  /*10e0*/  FFMA R45, R48, R45, R41 ;  /* 0x0000002d302d7223 */ /* 0x000fe20000000029 */
[----:B------:R-:W-:Y:S01]  /*10f0*/  IMAD.WIDE R40, R24, 0xd8, R38 ;  /* 0x000000d818287825 */ /* 0x000fe200078e0226 */
[----:B------:R-:W3:Y:S03]  /*1100*/  LDG.E.U16.CONSTANT R53, desc[UR8][R50.64+0x48] ;  /* 0x0000480832357981 */ /* 0x000ee6000c1e9500 */
[----:B------:R-:W-:Y:S01]  /*1110*/  IMAD R49, R30, R49, RZ ;  /* 0x000000311e317224 */ /* 0x000fe200078e02ff */
[----:B------:R-:W-:-:S04]  /*1120*/  IADD3 R40, P0, PT, R40, R34, RZ ;  /* 0x0000002228287210 */ /* 0x000fc80007f1e0ff */
[----:B------:R-:W-:Y:S02]  /*1130*/  I2FP.F32.S32 R49, R49 ;  /* 0x0000003100317245 */ /* 0x000fe40000201400 */
[----:B------:R-:W-:-:S03]  /*1140*/  IADD3.X R41, PT, PT, R41, R35, RZ, P0, !PT ;  /* 0x0000002329297210 */ /* 0x000fc600007fe4ff */
[----:B------:R-:W-:Y:S02]  /*1150*/  FFMA R48, R48, R49, R47 ;  /* 0x0000003130307223 */ /* 0x000fe4000000002f */
[----:B------:R-:W4:Y:S04]  /*1160*/  LDG.E.CONSTANT R47, desc[UR8][R40.64+0x4] ;  /* 0x00000408282f7981 */ /* 0x000f28000c1e9900 */
[----:B------:R4:W5:Y:S01]  /*1170*/  LDG.E.CONSTANT R49, desc[UR8][R40.64+0x4c] ;  /* 0x00004c0828317981 */ /* 0x000962000c1e9900 */
[----:B------:R-:W-:-:S03]  /*1180*/  IMAD.WIDE R38, R24, 0xfc, R38 ;  /* 0x000000fc18267825 */ /* 0x000fc600078e0226 */
[----:B------:R-:W-:Y:S01]  /*1190*/  IADD3 R38, P0, PT, R38, R34, RZ ;  /* 0x0000002226267210 */ /* 0x000fe20007f1e0ff */
[----:B------:R-:W-:-:S03]  /*11a0*/  IMAD.WIDE R36, R24, 0x6c, R36 ;  /* 0x0000006c18247825 */ /* 0x000fc600078e0224 */
[----:B------:R-:W-:-:S05]  /*11b0*/  IADD3.X R39, PT, PT, R39, R35, RZ, P0, !PT ;  /* 0x0000002327277210 */ /* 0x000fca00007fe4ff */
[----:B------:R-:W3:Y:S04]  /*11c0*/  LDG.E.CONSTANT R51, desc[UR8][R38.64+0x4c] ;  /* 0x00004c0826337981 */ /* 0x000ee8000c1e9900 */
[----:B------:R0:W3:Y:S01]  /*11d0*/  LDG.E.CONSTANT R38, desc[UR8][R38.64+0x4] ;  /* 0x0000040826267981 */ /* 0x0000e2000c1e9900 */
[-C--:B----4-:R-:W-:Y:S02]  /*11e0*/  IDP.4A.S8.S8 R41, R22, R47.reuse, RZ ;  /* 0x0000002f16297226 */ /* 0x090fe400000006ff */
[----:B------:R-:W-:Y:S02]  /*11f0*/  IDP.4A.S8.S8 R47, R21, R47, RZ ;  /* 0x0000002f152f7226 */ /* 0x000fe400000006ff */
[----:B------:R-:W-:Y:S02]  /*1200*/  IMAD R41, R26, R41, RZ ;  /* 0x000000291a297224 */ /* 0x000fe400078e02ff */
[----:B------:R-:W-:-:S03]  /*1210*/  IMAD R50, R25, R47, RZ ;  /* 0x0000002f19327224 */ /* 0x000fc600078e02ff */
[----:B------:R-:W-:Y:S01]  /*1220*/  I2FP.F32.S32 R40, R41 ;  /* 0x0000002900287245 */ /* 0x000fe20000201400 */
[-C--:B-----5:R-:W-:Y:S02]  /*1230*/  IDP.4A.S8.S8 R41, R27, R49.reuse, RZ ;  /* 0x000000311b297226 */ /* 0x0a0fe400000006ff */
[----:B------:R-:W-:Y:S02]  /*1240*/  IDP.4A.S8.S8 R49, R29, R49, RZ ;  /* 0x000000311d317226 */ /* 0x000fe400000006ff */
[----:B--2---:R-:W-:Y:S01]  /*1250*/  HADD2.F32 R47, -RZ, R52.H0_H0 ;  /* 0x20000034ff2f7230 */ /* 0x004fe20000004100 */
[----:B------:R-:W-:Y:S01]  /*1260*/  I2FP.F32.S32 R52, R50 ;  /* 0x0000003200347245 */ /* 0x000fe20000201400 */
[----:B------:R-:W-:Y:S02]  /*1270*/  IMAD R49, R30, R49, RZ ;  /* 0x000000311e317224 */ /* 0x000fe400078e02ff */
[----:B---3--:R-:W-:Y:S02]  /*1280*/  HADD2.F32 R53, -RZ, R53.H0_H0 ;  /* 0x20000035ff357230 */ /* 0x008fe40000004100 */
[----:B------:R-:W-:Y:S01]  /*1290*/  FFMA R52, R47, R52, RZ ;  /* 0x000000342f347223 */ /* 0x000fe200000000ff */
[----:B------:R-:W-:Y:S01]  /*12a0*/  I2FP.F32.S32 R49, R49 ;  /* 0x0000003100317245 */ /* 0x000fe20000201400 */
[----:B------:R-:W-:-:S04]  /*12b0*/  IMAD R41, R28, R41, RZ ;  /* 0x000000291c297224 */ /* 0x000fc800078e02ff */
[----:B------:R-:W-:Y:S02]  /*12c0*/  FFMA R50, R53, R49, R52 ;  /* 0x0000003135327223 */ /* 0x000fe40000000034 */
[----:B------:R-:W0:Y:S01]  /*12d0*/  LDG.E.CONSTANT R52, desc[UR8][R36.64+0x4c] ;  /* 0x00004c0824347981 */ /* 0x000e22000c1e9900 */
[----:B------:R-:W-:Y:S01]  /*12e0*/  I2FP.F32.S32 R41, R41 ;  /* 0x0000002900297245 */ /* 0x000fe20000201400 */
[----:B------:R-:W-:Y:S02]  /*12f0*/  FFMA R40, R47, R40, RZ ;  /* 0x000000282f287223 */ /* 0x000fe400000000ff */
[----:B------:R1:W2:Y:S02]  /*1300*/  LDG.E.CONSTANT R49, desc[UR8][R36.64+0x4] ;  /* 0x0000040824317981 */ /* 0x0002a4000c1e9900 */
[----:B------:R-:W-:Y:S01]  /*1310*/  FFMA R47, R53, R41, R40 ;  /* 0x00000029352f7223 */ /* 0x000fe20000000028 */
[----:B------:R-:W-:-:S05]  /*1320*/  IMAD.WIDE R40, R24, 0x6c, R34 ;  /* 0x0000006c18287825 */ /* 0x000fca00078e0222 */
[----:B------:R-:W3:Y:S04]  /*1330*/  LDG.E.U16.CONSTANT R53, desc[UR8][R40.64+0x48] ;  /* 0x0000480828357981 */ /* 0x000ee8000c1e9500 */
[----:B------:R-:W4:Y:S01]  /*1340*/  LDG.E.U16.CONSTANT R36, desc[UR8][R40.64] ;  /* 0x0000000828247981 */ /* 0x000f22000c1e9500 */
[C---:B0-----:R-:W-:Y:S02]  /*1350*/  IDP.4A.S8.S8 R39, R27.reuse, R52, RZ ;  /* 0x000000341b277226 */ /* 0x041fe400000006ff */
[----:B------:R-:W-:-:S04]  /*1360*/  IDP.4A.S8.S8 R27, R27, R51, RZ ;  /* 0x000000331b1b7226 */ /* 0x000fc800000006ff */
[----:B-1----:R-:W-:Y:S02]  /*1370*/  IMAD R37, R28, R27, RZ ;  /* 0x0000001b1c257224 */ /* 0x002fe400078e02ff */
[-C--:B--2---:R-:W-:Y:S02]  /*1380*/  IDP.4A.S8.S8 R27, R22, R49.reuse, RZ ;  /* 0x00000031161b7226 */ /* 0x084fe400000006ff */
[----:B------:R-:W-:Y:S02]  /*1390*/  IDP.4A.S8.S8 R49, R21, R49, RZ ;  /* 0x0000003115317226 */ /* 0x000fe400000006ff */
[----:B------:R-:W-:Y:S02]  /*13a0*/  IMAD R39, R28, R39, RZ ;  /* 0x000000271c277224 */ /* 0x000fe400078e02ff */
[----:B------:R-:W-:Y:S02]  /*13b0*/  IMAD R28, R26, R27, RZ ;  /* 0x0000001b1a1c7224 */ /* 0x000fe400078e02ff */
[----:B------:R-:W-:-:S02]  /*13c0*/  IMAD R49, R25, R49, RZ ;  /* 0x0000003119317224 */ /* 0x000fc400078e02ff */
[----:B----4-:R-:W-:Y:S01]  /*13d0*/  HADD2.F32 R27, -RZ, R36.H0_H0 ;  /* 0x20000024ff1b7230 */ /* 0x010fe20000004100 */
[----:B------:R-:W-:Y:S02]  /*13e0*/  I2FP.F32.S32 R36, R28 ;  /* 0x0000001c00247245 */ /* 0x000fe40000201400 */
[----:B------:R-:W-:-:S03]  /*13f0*/  I2FP.F32.S32 R28, R49 ;  /* 0x00000031001c7245 */ /* 0x000fc60000201400 */
[C---:B------:R-:W-:Y:S02]  /*1400*/  FFMA R36, R27.reuse, R36, RZ ;  /* 0x000000241b247223 */ /* 0x040fe400000000ff */
[----:B------:R-:W-:Y:S01]  /*1410*/  FFMA R28, R27, R28, RZ ;  /* 0x0000001c1b1c7223 */ /* 0x000fe200000000ff */
[----:B------:R-:W-:Y:S01]  /*1420*/  IDP.4A.S8.S8 R27, R22, R38, RZ ;  /* 0x00000026161b7226 */ /* 0x000fe200000006ff */
[----:B------:R-:W-:Y:S01]  /*1430*/  I2FP.F32.S32 R39, R39 ;  /* 0x0000002700277245 */ /* 0x000fe20000201400 */
[----:B---3--:R-:W-:Y:S02]  /*1440*/  HADD2.F32 R53, -RZ, R53.H0_H0 ;  /* 0x20000035ff357230 */ /* 0x008fe40000004100 */
[----:B------:R-:W-:Y:S02]  /*1450*/  IMAD R22, R26, R27, RZ ;  /* 0x0000001b1a167224 */ /* 0x000fe400078e02ff */
[----:B------:R-:W-:-:S04]  /*1460*/  IMAD.WIDE R26, R24, 0xfc, R34 ;  /* 0x000000fc181a7825 */ /* 0x000fc800078e0222 */
[----:B------:R-:W-:Y:S02]  /*1470*/  FFMA R39, R53, R39, R36 ;  /* 0x0000002735277223 */ /* 0x000fe40000000024 */
[----:B------:R-:W2:Y:S04]  /*1480*/  LDG.E.U16.CONSTANT R36, desc[UR8][R26.64] ;  /* 0x000000081a247981 */ /* 0x000ea8000c1e9500 */
[----:B------:R0:W3:Y:S01]  /*1490*/  LDG.E.U16.CONSTANT R40, desc[UR8][R26.64+0x48] ;  /* 0x000048081a287981 */ /* 0x0000e2000c1e9500 */
[----:B------:R-:W-:Y:S01]  /*14a0*/  IDP.4A.S8.S8 R38, R21, R38, RZ ;  /* 0x0000002615267226 */ /* 0x000fe200000006ff */
[----:B------:R-:W-:Y:S01]  /*14b0*/  IADD3 R34, P0, PT, R34, 0x240, RZ ;  /* 0x0000024022227810 */ /* 0x000fe20007f1e0ff */
[C---:B------:R-:W-:Y:S01]  /*14c0*/  IDP.4A.S8.S8 R21, R29.reuse, R52, RZ ;  /* 0x000000341d157226 */ /* 0x040fe200000006ff */
[----:B------:R-:W-:Y:S01]  /*14d0*/  IADD3 R20, PT, PT, R20, 0x2, RZ ;  /* 0x0000000214147810 */ /* 0x000fe20007ffe0ff */
[----:B------:R-:W-:-:S02]  /*14e0*/  IDP.4A.S8.S8 R29, R29, R51, RZ ;  /* 0x000000331d1d7226 */ /* 0x000fc400000006ff */
[----:B------:R-:W-:Y:S01]  /*14f0*/  IMAD R38, R25, R38, RZ ;  /* 0x0000002619267224 */ /* 0x000fe200078e02ff */
[----:B------:R-:W-:Y:S01]  /*1500*/  IADD3.X R35, PT, PT, RZ, R35, RZ, P0, !PT ;  /* 0x00000023ff237210 */ /* 0x000fe200007fe4ff */
[----:B------:R-:W-:Y:S01]  /*1510*/  IMAD R25, R30, R21, RZ ;  /* 0x000000151e197224 */ /* 0x000fe200078e02ff */
[----:B------:R-:W-:Y:S01]  /*1520*/  ISETP.GE.AND P0, PT, R20, R3, PT ;  /* 0x000000031400720c */ /* 0x000fe20003f06270 */
[----:B------:R-:W-:Y:S01]  /*1530*/  IMAD R29, R30, R29, RZ ;  /* 0x0000001d1e1d7224 */ /* 0x000fe200078e02ff */
[----:B------:R-:W-:Y:S02]  /*1540*/  I2FP.F32.S32 R30, R22 ;  /* 0x00000016001e7245 */ /* 0x000fe40000201400 */
[----:B------:R-:W-:Y:S02]  /*1550*/  I2FP.F32.S32 R22, R38 ;  /* 0x0000002600167245 */ /* 0x000fe40000201400 */
[----:B------:R-:W-:Y:S02]  /*1560*/  I2FP.F32.S32 R25, R25 ;  /* 0x0000001900197245 */ /* 0x000fe40000201400 */
[----:B------:R-:W-:-:S02]  /*1570*/  I2FP.F32.S32 R37, R37 ;  /* 0x0000002500257245 */ /* 0x000fc40000201400 */
[----:B0-----:R-:W-:Y:S01]  /*1580*/  I2FP.F32.S32 R26, R29 ;  /* 0x0000001d001a7245 */ /* 0x001fe20000201400 */
[----:B------:R-:W-:Y:S01]  /*1590*/  FFMA R28, R53, R25, R28 ;  /* 0x00000019351c7223 */ /* 0x000fe2000000001c */
[C---:B------:R-:W-:Y:S01]  /*15a0*/  FFMA R19, R46.reuse, R32, R19 ;  /* 0x000000202e137223 */ /* 0x040fe20000000013 */
        /* <DEDUP_REMOVED lines=8> */
[----:B------:R-:W-:Y:S01]  /*1630*/  FFMA R14, R43, R39, R14 ;  /* 0x000000272b0e7223 */ /* 0x000fe2000000000e */
[----:B------:R-:W-:Y:S01]  /*1640*/  FFMA R15, R46, R28, R15 ;  /* 0x0000001c2e0f7223 */ /* 0x000fe2000000000f */
[----:B------:R-:W-:-:S02]  /*1650*/  IADD3 R2, PT, PT, R2, 0x2, RZ ;  /* 0x0000000202027810 */ /* 0x000fc40007ffe0ff */
[----:B------:R-:W-:Y:S01]  /*1660*/  IADD3 R23, PT, PT, R23, 0x2, RZ ;  /* 0x0000000217177810 */ /* 0x000fe20007ffe0ff */
[----:B--2---:R-:W-:Y:S02]  /*1670*/  HADD2.F32 R21, -RZ, R36.H0_H0 ;  /* 0x20000024ff157230 */ /* 0x004fe40000004100 */
[----:B---3--:R-:W-:-:S03]  /*1680*/  HADD2.F32 R40, -RZ, R40.H0_H0 ;  /* 0x20000028ff287230 */ /* 0x008fc60000004100 */
[C---:B------:R-:W-:Y:S01]  /*1690*/  FFMA R27, R21.reuse, R30, RZ ;  /* 0x0000001e151b7223 */ /* 0x040fe200000000ff */
[----:B------:R-:W-:-:S03]  /*16a0*/  FFMA R21, R21, R22, RZ ;  /* 0x0000001615157223 */ /* 0x000fc600000000ff */
[C---:B------:R-:W-:Y:S01]  /*16b0*/  FFMA R27, R40.reuse, R37, R27 ;  /* 0x00000025281b7223 */ /* 0x040fe2000000001b */
[----:B------:R-:W-:-:S03]  /*16c0*/  FFMA R26, R40, R26, R21 ;  /* 0x0000001a281a7223 */ /* 0x000fc60000000015 */
[----:B------:R-:W-:Y:S01]  /*16d0*/  FFMA R6, R43, R27, R6 ;  /* 0x0000001b2b067223 */ /* 0x000fe20000000006 */
[----:B------:R-:W-:Y:S01]  /*16e0*/  FFMA R7, R46, R26, R7 ;  /* 0x0000001a2e077223 */ /* 0x000fe20000000007 */
[----:B------:R-:W-:Y:S06]  /*16f0*/  @!P0 BRA `(.L_x_73) ;  /* 0xffffffec00088947 */ /* 0x000fec000383ffff */
[----:B------:R-:W-:Y:S05]  /*1700*/  BSYNC.RECONVERGENT B1 ;  /* 0x0000000000017941 */ /* 0x000fea0003800200 */
.L_x_72:
[----:B------:R0:W-:Y:S04]  /*1710*/  STL.128 [R1], R8 ;  /* 0x0000000801007387 */ /* 0x0001e80000100c00 */
[----:B------:R0:W-:Y:S04]  /*1720*/  STL.128 [R1+0x10], R12 ;  /* 0x0000100c01007387 */ /* 0x0001e80000100c00 */
[----:B------:R0:W-:Y:S04]  /*1730*/  STL.128 [R1+0x20], R16 ;  /* 0x0000201001007387 */ /* 0x0001e80000100c00 */
[----:B------:R0:W-:Y:S02]  /*1740*/  STL.128 [R1+0x30], R4 ;  /* 0x0000300401007387 */ /* 0x0001e40000100c00 */
.L_x_71:
[----:B------:R-:W-:Y:S05]  /*1750*/  BSYNC.RECONVERGENT B0 ;  /* 0x0000000000007941 */ /* 0x000fea0003800200 */
.L_x_70:
[----:B------:R-:W1:Y:S01]  /*1760*/  S2R R2, SR_TID.Y ;  /* 0x0000000000027919 */ /* 0x000e620000002200 */
[----:B------:R-:W-:Y:S01]  /*1770*/  BSSY.RECONVERGENT B0, `(.L_x_74) ;  /* 0x000001a000007945 */ /* 0x000fe20003800200 */
[----:B------:R-:W2:Y:S01]  /*1780*/  S2R R21, SR_TID.X ;  /* 0x0000000000157919 */ /* 0x000ea20000002100 */
[C---:B-1----:R-:W-:Y:S02]  /*1790*/  ISETP.NE.AND P0, PT, R2.reuse, RZ, PT ;  /* 0x000000ff0200720c */ /* 0x042fe40003f05270 */
[----:B------:R-:W-:-:S11]  /*17a0*/  ISETP.NE.AND P1, PT, R2, RZ, PT ;  /* 0x000000ff0200720c */ /* 0x000fd60003f25270 */
[----:B--2---:R-:W-:Y:S05]  /*17b0*/  @!P0 BRA `(.L_x_75) ;  /* 0x0000000000548947 */ /* 0x004fea0003800000 */
[----:B------:R-:W1:Y:S01]  /*17c0*/  S2UR UR6, SR_CgaCtaId ;  /* 0x00000000000679c3 */ /* 0x000e620000008800 */
[----:B------:R-:W-:Y:S02]  /*17d0*/  UMOV UR5, 0x400 ;  /* 0x0000040000057882 */ /* 0x000fe40000000000 */
[----:B-1----:R-:W-:-:S06]  /*17e0*/  ULEA UR5, UR6, UR5, 0x18 ;  /* 0x0000000506057291 */ /* 0x002fcc000f8ec0ff */
[----:B------:R-:W-:-:S04]  /*17f0*/  LEA R2, R2, UR5, 0xb ;  /* 0x0000000502027c11 */ /* 0x000fc8000f8e58ff */
[----:B------:R-:W-:-:S05]  /*1800*/  LEA R2, R21, R2, 0x2 ;  /* 0x0000000215027211 */ /* 0x000fca00078e10ff */
[----:B------:R1:W-:Y:S04]  /*1810*/  STS [R2+-0x800], R8 ;  /* 0xfff8000802007388 */ /* 0x0003e80000000800 */
        /* <DEDUP_REMOVED lines=14> */
[----:B------:R1:W-:Y:S02]  /*1900*/  STS [R2+-0x80], R7 ;  /* 0xffff800702007388 */ /* 0x0003e40000000800 */
.L_x_75:
[----:B------:R-:W-:Y:S05]  /*1910*/  BSYNC.RECONVERGENT B0 ;  /* 0x0000000000007941 */ /* 0x000fea0003800200 */
.L_x_74:
[----:B------:R-:W-:Y:S06]  /*1920*/  BAR.SYNC.DEFER_BLOCKING 0x0 ;  /* 0x0000000000007b1d */ /* 0x000fec0000010000 */
[----:B------:R-:W-:Y:S05]  /*1930*/  @P1 EXIT ;  /* 0x000000000000194d */ /* 0x000fea0003800000 */
[----:B------:R-:W2:Y:S01]  /*1940*/  S2UR UR6, SR_CgaCtaId ;  /* 0x00000000000679c3 */ /* 0x000ea20000008800 */
[----:B------:R-:W-:Y:S01]  /*1950*/  UMOV UR5, 0x400 ;  /* 0x0000040000057882 */ /* 0x000fe20000000000 */
[C---:B------:R-:W-:Y:S02]  /*1960*/  ISETP.GT.U32.AND P0, PT, R21.reuse, 0x1, PT ;  /* 0x000000011500780c */ /* 0x040fe40003f04070 */
[----:B------:R-:W-:-:S11]  /*1970*/  LEA R0, R21, R0, 0x2 ;  /* 0x0000000015007211 */ /* 0x000fd600078e10ff */
[----:B------:R-:W3:Y:S01]  /*1980*/  @!P0 LDC R38, c[0x0][0x3a4] ;  /* 0x0000e900ff268b82 */ /* 0x000ee20000000800 */
[----:B--2---:R-:W-:-:S06]  /*1990*/  ULEA UR5, UR6, UR5, 0x18 ;  /* 0x0000000506057291 */ /* 0x004fcc000f8ec0ff */
[----:B------:R-:W-:-:S05]  /*19a0*/  LEA R20, R21, UR5, 0x2 ;  /* 0x0000000515147c11 */ /* 0x000fca000f8e10ff */
[----:B------:R-:W0:Y:S04]  /*19b0*/  LDS R23, [R20] ;  /* 0x0000000014177984 */ /* 0x000e280000000800 */
[----:B------:R-:W2:Y:S04]  /*19c0*/  LDS R24, [R20+0x80] ;  /* 0x0000800014187984 */ /* 0x000ea80000000800 */
[----:B------:R-:W4:Y:S04]  /*19d0*/  LDS R26, [R20+0x180] ;  /* 0x00018000141a7984 */ /* 0x000f280000000800 */
[----:B------:R-:W5:Y:S04]  /*19e0*/  LDS R25, [R20+0x100] ;  /* 0x0001000014197984 */ /* 0x000f680000000800 */
[----:B------:R-:W3:Y:S04]  /*19f0*/  LDS R27, [R20+0x200] ;  /* 0x00020000141b7984 */ /* 0x000ee80000000800 */
[----:B------:R-:W3:Y:S04]  /*1a00*/  LDS R28, [R20+0x280] ;  /* 0x00028000141c7984 */ /* 0x000ee80000000800 */
[----:B------:R-:W3:Y:S04]  /*1a10*/  LDS R31, [R20+0x300] ;  /* 0x00030000141f7984 */ /* 0x000ee80000000800 */
[----:B------:R-:W3:Y:S04]  /*1a20*/  LDS R30, [R20+0x380] ;  /* 0x00038000141e7984 */ /* 0x000ee80000000800 */
[----:B------:R-:W3:Y:S04]  /*1a30*/  LDS R32, [R20+0x480] ;  /* 0x0004800014207984 */ /* 0x000ee80000000800 */
[----:B------:R-:W3:Y:S04]  /*1a40*/  LDS R33, [R20+0x400] ;  /* 0x0004000014217984 */ /* 0x000ee80000000800 */
[----:B------:R-:W3:Y:S01]  /*1a50*/  LDS R35, [R20+0x500] ;  /* 0x0005000014237984 */ /* 0x000ee20000000800 */
[----:B01----:R-:W-:-:S03]  /*1a60*/  FADD R8, R23, R8 ;  /* 0x0000000817087221 */ /* 0x003fc60000000000 */
[----:B------:R-:W-:Y:S01]  /*1a70*/  LDS R22, [R20+0x580] ;  /* 0x0005800014167984 */ /* 0x000fe20000000800 */
[----:B--2---:R-:W-:-:S03]  /*1a80*/  FADD R24, R24, R9 ;  /* 0x0000000918187221 */ /* 0x004fc60000000000 */
[----:B------:R-:W-:Y:S01]  /*1a90*/  LDS R3, [R20+0x600] ;  /* 0x0006000014037984 */ /* 0x000fe20000000800 */
[----:B----4-:R-:W-:-:S03]  /*1aa0*/  FADD R26, R26, R11 ;  /* 0x0000000b1a1a7221 */ /* 0x010fc60000000000 */
[----:B------:R-:W-:Y:S01]  /*1ab0*/  LDS R2, [R20+0x680] ;  /* 0x0006800014027984 */ /* 0x000fe20000000800 */
[----:B-----5:R-:W-:Y:S01]  /*1ac0*/  FADD R25, R25, R10 ;  /* 0x0000000a19197221 */ /* 0x020fe20000000000 */
[----:B---3--:R-:W-:Y:S02]  /*1ad0*/  FADD R27, R27, R12 ;  /* 0x0000000c1b1b7221 */ /* 0x008fe40000000000 */
[----:B------:R-:W0:Y:S01]  /*1ae0*/  SHFL.BFLY PT, R9, R8, 0x10, 0x1f ;  /* 0x0e001f0008097f89 */ /* 0x000e2200000e0000 */
[----:B------:R-:W-:-:S03]  /*1af0*/  FADD R28, R28, R13 ;  /* 0x0000000d1c1c7221 */ /* 0x000fc60000000000 */
[----:B------:R-:W1:Y:S01]  /*1b00*/  SHFL.BFLY PT, R11, R24, 0x10, 0x1f ;  /* 0x0e001f00180b7f89 */ /* 0x000e6200000e0000 */
[----:B------:R-:W-:-:S03]  /*1b10*/  FADD R14, R31, R14 ;  /* 0x0000000e1f0e7221 */ /* 0x000fc60000000000 */
[----:B------:R-:W2:Y:S01]  /*1b20*/  SHFL.BFLY PT, R13, R26, 0x10, 0x1f ;  /* 0x0e001f001a0d7f89 */ /* 0x000ea200000e0000 */
[----:B------:R-:W-:-:S03]  /*1b30*/  FADD R15, R30, R15 ;  /* 0x0000000f1e0f7221 */ /* 0x000fc60000000000 */
[----:B------:R-:W3:Y:S01]  /*1b40*/  SHFL.BFLY PT, R12, R25, 0x10, 0x1f ;  /* 0x0e001f00190c7f89 */ /* 0x000ee200000e0000 */
[----:B------:R-:W-:-:S03]  /*1b50*/  FADD R17, R32, R17 ;  /* 0x0000001120117221 */ /* 0x000fc60000000000 */
[----:B------:R-:W4:Y:S01]  /*1b60*/  SHFL.BFLY PT, R10, R27, 0x10, 0x1f ;  /* 0x0e001f001b0a7f89 */ /* 0x000f2200000e0000 */
[----:B------:R-:W-:-:S03]  /*1b70*/  FADD R16, R33, R16 ;  /* 0x0000001021107221 */ /* 0x000fc60000000000 */
[----:B------:R-:W5:Y:S01]  /*1b80*/  SHFL.BFLY PT, R29, R28, 0x10, 0x1f ;  /* 0x0e001f001c1d7f89 */ /* 0x000f6200000e0000 */
[----:B------:R-:W-:Y:S01]  /*1b90*/  FADD R23, R35, R18 ;  /* 0x0000001223177221 */ /* 0x000fe20000000000 */
[----:B0-----:R-:W-:Y:S02]  /*1ba0*/  FADD R8, R8, R9 ;  /* 0x0000000908087221 */ /* 0x001fe40000000000 */
[----:B------:R-:W0:Y:S01]  /*1bb0*/  SHFL.BFLY PT, R31, R14, 0x10, 0x1f ;  /* 0x0e001f000e1f7f89 */ /* 0x000e2200000e0000 */
[----:B-1----:R-:W-:-:S03]  /*1bc0*/  FADD R9, R24, R11 ;  /* 0x0000000b18097221 */ /* 0x002fc60000000000 */
[----:B------:R-:W1:Y:S01]  /*1bd0*/  SHFL.BFLY PT, R30, R15, 0x10, 0x1f ;  /* 0x0e001f000f1e7f89 */ /* 0x000e6200000e0000 */
[----:B--2---:R-:W-:-:S03]  /*1be0*/  FADD R11, R26, R13 ;  /* 0x0000000d1a0b7221 */ /* 0x004fc60000000000 */
[----:B------:R-:W2:Y:S01]  /*1bf0*/  SHFL.BFLY PT, R32, R17, 0x10, 0x1f ;  /* 0x0e001f0011207f89 */ /* 0x000ea200000e0000 */
[----:B------:R-:W-:Y:S01]  /*1c00*/  FADD R35, R2, R5 ;  /* 0x0000000502237221 */ /* 0x000fe20000000000 */
[----:B---3--:R-:W-:Y:S02]  /*1c10*/  FADD R12, R25, R12 ;  /* 0x0000000c190c7221 */ /* 0x008fe40000000000 */
[----:B------:R-:W3:Y:S01]  /*1c20*/  SHFL.BFLY PT, R33, R16, 0x10, 0x1f ;  /* 0x0e001f0010217f89 */ /* 0x000ee200000e0000 */
[----:B----4-:R-:W-:Y:S01]  /*1c30*/  FADD R13, R27, R10 ;  /* 0x0000000a1b0d7221 */ /* 0x010fe20000000000 */
[----:B------:R-:W-:Y:S02]  /*1c40*/  FADD R27, R22, R19 ;  /* 0x00000013161b7221 */ /* 0x000fe40000000000 */
[----:B------:R-:W4:Y:S01]  /*1c50*/  SHFL.BFLY PT, R2, R9, 0x8, 0x1f ;  /* 0x0d001f0009027f89 */ /* 0x000f2200000e0000 */
[----:B-----5:R-:W-:Y:S01]  /*1c60*/  FADD R10, R28, R29 ;  /* 0x0000001d1c0a7221 */ /* 0x020fe20000000000 */
[----:B------:R-:W-:-:S02]  /*1c70*/  FADD R29, R3, R4 ;  /* 0x00000004031d7221 */ /* 0x000fc40000000000 */
[----:B------:R-:W5:Y:S01]  /*1c80*/  SHFL.BFLY PT, R5, R12, 0x8, 0x1f ;  /* 0x0d001f000c057f89 */ /* 0x000f6200000e0000 */
[----:B0-----:R-:W-:-:S03]  /*1c90*/  FADD R14, R14, R31 ;  /* 0x0000001f0e0e7221 */ /* 0x001fc60000000000 */
[----:B------:R-:W0:Y:S01]  /*1ca0*/  SHFL.BFLY PT, R18, R23, 0x10, 0x1f ;  /* 0x0e001f0017127f89 */ /* 0x000e2200000e0000 */
[----:B-1----:R-:W-:-:S03]  /*1cb0*/  FADD R15, R15, R30 ;  /* 0x0000001e0f0f7221 */ /* 0x002fc60000000000 */
[----:B------:R-:W1:Y:S01]  /*1cc0*/  SHFL.BFLY PT, R28, R27, 0x10, 0x1f ;  /* 0x0e001f001b1c7f89 */ /* 0x000e6200000e0000 */
[----:B--2---:R-:W-:-:S03]  /*1cd0*/  FADD R32, R17, R32 ;  /* 0x0000002011207221 */ /* 0x004fc60000000000 */
[----:B------:R-:W2:Y:S01]  /*1ce0*/  SHFL.BFLY PT, R3, R8, 0x8, 0x1f ;  /* 0x0d001f0008037f89 */ /* 0x000ea200000e0000 */
[----:B---3--:R-:W-:-:S03]  /*1cf0*/  FADD R33, R16, R33 ;  /* 0x0000002110217221 */ /* 0x008fc60000000000 */
[----:B------:R-:W3:Y:S04]  /*1d00*/  SHFL.BFLY PT, R34, R29, 0x10, 0x1f ;  /* 0x0e001f001d227f89 */ /* 0x000ee800000e0000 */
[----:B------:R-:W3:Y:S01]  /*1d10*/  SHFL.BFLY PT, R36, R35, 0x10, 0x1f ;  /* 0x0e001f0023247f89 */ /* 0x000ee200000e0000 */
[----:B----4-:R-:W-:-:S03]  /*1d20*/  FADD R9, R9, R2 ;  /* 0x0000000209097221 */ /* 0x010fc60000000000 */
[----:B------:R-:W4:Y:S01]  /*1d30*/  SHFL.BFLY PT, R4, R11, 0x8, 0x1f ;  /* 0x0d001f000b047f89 */ /* 0x000f2200000e0000 */
[----:B-----5:R-:W-:-:S03]  /*1d40*/  FADD R2, R12, R5 ;  /* 0x000000050c027221 */ /* 0x020fc60000000000 */
        /* <DEDUP_REMOVED lines=8> */
[----:B------:R-:W3:Y:S01]  /*1dd0*/  SHFL.BFLY PT, R23, R32, 0x8, 0x1f ;  /* 0x0d001f0020177f89 */ /* 0x000ee200000e0000 */
[----:B------:R-:W-:-:S03]  /*1de0*/  FADD R36, R35, R36 ;  /* 0x0000002423247221 */ /* 0x000fc60000000000 */
        /* <DEDUP_REMOVED lines=23> */
[----:B--2---:R-:W-:Y:S02]  /*1f60*/  FADD R8, R36, R31 ;  /* 0x0000001f24087221 */ /* 0x004fe40000000000 */
[----:B------:R-:W2:Y:S01]  /*1f70*/  @!P0 LDC R36, c[0x0][0x3a4] ;  /* 0x0000e900ff248b82 */ /* 0x000ea20000000800 */
[----:B------:R-:W1:Y:S01]  /*1f80*/  SHFL.BFLY PT, R24, R15, 0x4, 0x1f ;  /* 0x0c801f000f187f89 */ /* 0x000e6200000e0000 */
        /* <DEDUP_REMOVED lines=12> */
[----:B------:R-:W-:-:S03]  /*2050*/  FADD R15, R15, R24 ;  /* 0x000000180f0f7221 */ /* 0x000fc60000000000 */
        /* <DEDUP_REMOVED lines=49> */
[----:B-----5:R-:W-:Y:S02]  /*2370*/  FADD R10, R10, R23 ;  /* 0x000000170a0a7221 */ /* 0x020fe40000000000 */
[----:B------:R-:W5:Y:S01]  /*2380*/  @!P0 LDC.64 R22, c[0x0][0x390] ;  /* 0x0000e400ff168b82 */ /* 0x000f620000000a00 */
[----:B------:R-:W4:Y:S01]  /*2390*/  SHFL.BFLY PT, R19, R34, 0x1, 0x1f ;  /* 0x0c201f0022137f89 */ /* 0x000f2200000e0000 */
[----:B0-----:R-:W-:-:S03]  /*23a0*/  FADD R11, R11, R24 ;  /* 0x000000180b0b7221 */ /* 0x001fc60000000000 */
[----:B------:R-:W0:Y:S01]  /*23b0*/  SHFL.BFLY PT, R30, R35, 0x1, 0x1f ;  /* 0x0c201f00231e7f89 */ /* 0x000e2200000e0000 */
[----:B-1----:R-:W-:-:S03]  /*23c0*/  FADD R12, R3, R26 ;  /* 0x0000001a030c7221 */ /* 0x002fc60000000000 */
[----:B------:R-:W1:Y:S01]  /*23d0*/  SHFL.BFLY PT, R32, R37, 0x1, 0x1f ;  /* 0x0c201f0025207f89 */ /* 0x000e6200000e0000 */
[----:B--2---:R-:W-:Y:S02]  /*23e0*/  FADD R13, R25, R28 ;  /* 0x0000001c190d7221 */ /* 0x004fe40000000000 */
[----:B------:R-:W2:Y:S01]  /*23f0*/  @!P0 LDC R28, c[0x0][0x3a4] ;  /* 0x0000e900ff1c8b82 */ /* 0x000ea20000000800 */
[----:B------:R0:W-:Y:S01]  /*2400*/  STL.64 [R1], R4 ;  /* 0x0000000401007387 */ /* 0x0001e20000100a00 */
[----:B---3--:R-:W-:-:S03]  /*2410*/  FADD R14, R14, R17 ;  /* 0x000000110e0e7221 */ /* 0x008fc60000000000 */
[----:B------:R-:W3:Y:S01]  /*2420*/  @!P0 LDL R2, [R0] ;  /* 0x0000000000028983 */ /* 0x000ee20000100800 */
[----:B------:R-:W-:Y:S02]  /*2430*/  FADD R15, R15, R16 ;  /* 0x000000100f0f7221 */ /* 0x000fe40000000000 */
[----:B------:R-:W5:Y:S01]  /*2440*/  @!P0 LDC.64 R24, c[0x0][0x390] ;  /* 0x0000e400ff188b82 */ /* 0x000f620000000a00 */
[----:B------:R1:W-:Y:S01]  /*2450*/  STL.64 [R1+0x8], R8 ;  /* 0x0000080801007387 */ /* 0x0003e20000100a00 */
[----:B----4-:R-:W-:-:S03]  /*2460*/  FADD R16, R31, R18 ;  /* 0x000000121f107221 */ /* 0x010fc60000000000 */
[----:B------:R-:W4:Y:S01]  /*2470*/  @!P0 LDL R3, [R0+0x8] ;  /* 0x0000080000038983 */ /* 0x000f220000100800 */
[----:B------:R-:W-:Y:S02]  /*2480*/  FADD R17, R34, R19 ;  /* 0x0000001322117221 */ /* 0x000fe40000000000 */
[----:B------:R-:W5:Y:S01]  /*2490*/  @!P0 LDC R34, c[0x0][0x3a4] ;  /* 0x0000e900ff228b82 */ /* 0x000f620000000800 */
[----:B------:R2:W-:Y:S01]  /*24a0*/  STL.64 [R1+0x10], R10 ;  /* 0x0000100a01007387 */ /* 0x0005e20000100a00 */
[----:B0-----:R-:W-:-:S03]  /*24b0*/  FADD R18, R35, R30 ;  /* 0x0000001e23127221 */ /* 0x001fc60000000000 */
[----:B------:R-:W4:Y:S01]  /*24c0*/  @!P0 LDL R4, [R0+0x10] ;  /* 0x0000100000048983 */ /* 0x000f220000100800 */
[----:B-1----:R-:W-:Y:S02]  /*24d0*/  FADD R19, R37, R32 ;  /* 0x0000002025137221 */ /* 0x002fe40000000000 */
[----:B------:R-:W0:Y:S01]  /*24e0*/  @!P0 LDC R30, c[0x0][0x3a4] ;  /* 0x0000e900ff1e8b82 */ /* 0x000e220000000800 */
[----:B------:R-:W-:Y:S04]  /*24f0*/  STL.64 [R1+0x18], R12 ;  /* 0x0000180c01007387 */ /* 0x000fe80000100a00 */
[----:B------:R-:W4:Y:S03]  /*2500*/  @!P0 LDL R5, [R0+0x18] ;  /* 0x0000180000058983 */ /* 0x000f260000100800 */
[----:B------:R-:W1:Y:S01]  /*2510*/  @!P0 LDC R32, c[0x0][0x3a4] ;  /* 0x0000e900ff208b82 */ /* 0x000e620000000800 */
[----:B------:R-:W-:Y:S04]  /*2520*/  STL.64 [R1+0x20], R14 ;  /* 0x0000200e01007387 */ /* 0x000fe80000100a00 */
[----:B------:R-:W4:Y:S04]  /*2530*/  @!P0 LDL R8, [R0+0x20] ;  /* 0x0000200000088983 */ /* 0x000f280000100800 */
[----:B------:R-:W-:Y:S04]  /*2540*/  STL.64 [R1+0x28], R16 ;  /* 0x0000281001007387 */ /* 0x000fe80000100a00 */
[----:B------:R-:W4:Y:S04]  /*2550*/  @!P0 LDL R9, [R0+0x28] ;  /* 0x0000280000098983 */ /* 0x000f280000100800 */
[----:B------:R0:W-:Y:S04]  /*2560*/  STL.64 [R1+0x30], R18 ;  /* 0x0000301201007387 */ /* 0x0001e80000100a00 */
[----:B--2---:R-:W2:Y:S01]  /*2570*/  @!P0 LDL R10, [R0+0x30] ;  /* 0x00003000000a8983 */ /* 0x004ea20000100800 */
[----:B------:R-:W-:-:S03]  /*2580*/  IADD3 R21, PT, PT, R21, UR4, RZ ;  /* 0x0000000415157c10 */ /* 0x000fc6000fffe0ff */
[----:B------:R-:W1:Y:S01]  /*2590*/  LDS R11, [R20+0x700] ;  /* 0x00070000140b7984 */ /* 0x000e620000000800 */
[C---:B------:R-:W-:Y:S01]  /*25a0*/  @!P0 IADD3 R29, PT, PT, R21.reuse, R28, RZ ;  /* 0x0000001c151d8210 */ /* 0x040fe20007ffe0ff */
[----:B-----5:R-:W-:Y:S01]  /*25b0*/  @!P0 IMAD.WIDE.U32 R24, R21, 0x4, R24 ;  /* 0x0000000415188825 */ /* 0x020fe200078e0018 */
[----:B0-----:R-:W-:Y:S01]  /*25c0*/  @!P0 LEA R31, R30, R21, 0x1 ;  /* 0x000000151e1f8211 */ /* 0x001fe200078e08ff */
[----:B------:R-:W0:Y:S01]  /*25d0*/  LDS R12, [R20+0x780] ;  /* 0x00078000140c7984 */ /* 0x000e220000000800 */
[----:B------:R-:W5:Y:S01]  /*25e0*/  @!P0 LDC.64 R18, c[0x0][0x390] ;  /* 0x0000e400ff128b82 */ /* 0x000f620000000a00 */
[----:B------:R-:W-:-:S04]  /*25f0*/  @!P0 IMAD.WIDE.U32 R22, R29, 0x4, R22 ;  /* 0x000000041d168825 */ /* 0x000fc800078e0016 */
[--C-:B-1----:R-:W-:Y:S02]  /*2600*/  @!P0 IMAD R29, R32, 0x3, R21.reuse ;  /* 0x00000003201d8824 */ /* 0x102fe400078e0215 */
[--C-:B------:R-:W-:Y:S02]  /*2610*/  @!P0 IMAD R33, R36, 0x5, R21.reuse ;  /* 0x0000000524218824 */ /* 0x100fe400078e0215 */
[----:B------:R-:W-:Y:S02]  /*2620*/  @!P0 IMAD R35, R38, 0x6, R21 ;  /* 0x0000000626238824 */ /* 0x000fe400078e0215 */
[----:B-----5:R-:W-:Y:S01]  /*2630*/  @!P0 IMAD.WIDE.U32 R18, R31, 0x4, R18 ;  /* 0x000000041f128825 */ /* 0x020fe200078e0012 */
[----:B------:R-:W-:-:S03]  /*2640*/  @!P0 LEA R31, R34, R21, 0x2 ;  /* 0x00000015221f8211 */ /* 0x000fc600078e10ff */
[----:B------:R-:W-:Y:S01]  /*2650*/  FADD R11, R11, R6 ;  /* 0x000000060b0b7221 */ /* 0x000fe20000000000 */
[----:B0-----:R-:W-:-:S04]  /*2660*/  FADD R12, R12, R7 ;  /* 0x000000070c0c7221 */ /* 0x001fc80000000000 */
[----:B------:R-:W0:Y:S04]  /*2670*/  SHFL.BFLY PT, R6, R11, 0x10, 0x1f ;  /* 0x0e001f000b067f89 */ /* 0x000e2800000e0000 */
[----:B------:R-:W1:Y:S01]  /*2680*/  SHFL.BFLY PT, R7, R12, 0x10, 0x1f ;  /* 0x0e001f000c077f89 */ /* 0x000e6200000e0000 */
[----:B0-----:R-:W-:Y:S01]  /*2690*/  FADD R6, R11, R6 ;  /* 0x000000060b067221 */ /* 0x001fe20000000000 */
[----:B-1----:R-:W-:-:S04]  /*26a0*/  FADD R13, R12, R7 ;  /* 0x000000070c0d7221 */ /* 0x002fc80000000000 */
[----:B------:R-:W0:Y:S04]  /*26b0*/  SHFL.BFLY PT, R7, R6, 0x8, 0x1f ;  /* 0x0d001f0006077f89 */ /* 0x000e2800000e0000 */
[----:B------:R-:W1:Y:S01]  /*26c0*/  SHFL.BFLY PT, R14, R13, 0x8, 0x1f ;  /* 0x0d001f000d0e7f89 */ /* 0x000e6200000e0000 */
[----:B0-----:R-:W-:Y:S01]  /*26d0*/  FADD R7, R6, R7 ;  /* 0x0000000706077221 */ /* 0x001fe20000000000 */
[----:B-1----:R-:W-:-:S04]  /*26e0*/  FADD R15, R13, R14 ;  /* 0x0000000e0d0f7221 */ /* 0x002fc80000000000 */
[----:B------:R-:W0:Y:S01]  /*26f0*/  SHFL.BFLY PT, R14, R7, 0x4, 0x1f ;  /* 0x0c801f00070e7f89 */ /* 0x000e2200000e0000 */
[----:B------:R-:W1:Y:S03]  /*2700*/  @!P0 LDC.64 R12, c[0x0][0x390] ;  /* 0x0000e400ff0c8b82 */ /* 0x000e660000000a00 */
[----:B------:R-:W5:Y:S01]  /*2710*/  SHFL.BFLY PT, R16, R15, 0x4, 0x1f ;  /* 0x0c801f000f107f89 */ /* 0x000f6200000e0000 */
[----:B0-----:R-:W-:Y:S01]  /*2720*/  FADD R14, R7, R14 ;  /* 0x0000000e070e7221 */ /* 0x001fe20000000000 */
[----:B-1----:R-:W-:-:S03]  /*2730*/  @!P0 IMAD.WIDE.U32 R12, R33, 0x4, R12 ;  /* 0x00000004210c8825 */ /* 0x002fc600078e000c */
[----:B------:R-:W0:Y:S01]  /*2740*/  @!P0 LDC.64 R6, c[0x0][0x390] ;  /* 0x0000e400ff068b82 */ /* 0x000e220000000a00 */
[----:B-----5:R-:W-:Y:S01]  /*2750*/  FADD R16, R15, R16 ;  /* 0x000000100f107221 */ /* 0x020fe20000000000 */
[----:B------:R-:W1:Y:S04]  /*2760*/  SHFL.BFLY PT, R11, R14, 0x2, 0x1f ;  /* 0x0c401f000e0b7f89 */ /* 0x000e6800000e0000 */
[----:B------:R-:W5:Y:S01]  /*2770*/  SHFL.BFLY PT, R17, R16, 0x2, 0x1f ;  /* 0x0c401f0010117f89 */ /* 0x000f6200000e0000 */
[----:B0-----:R-:W-:-:S04]  /*2780*/  @!P0 IMAD.WIDE.U32 R6, R35, 0x4, R6 ;  /* 0x0000000423068825 */ /* 0x001fc800078e0006 */
[----:B-1----:R-:W-:Y:S02]  /*2790*/  FADD R11, R14, R11 ;  /* 0x0000000b0e0b7221 */ /* 0x002fe40000000000 */
[----:B------:R-:W0:Y:S01]  /*27a0*/  @!P0 LDC.64 R14, c[0x0][0x390] ;  /* 0x0000e400ff0e8b82 */ /* 0x000e220000000a00 */
[----:B-----5:R-:W-:Y:S02]  /*27b0*/  FADD R20, R16, R17 ;  /* 0x0000001110147221 */ /* 0x020fe40000000000 */
[----:B------:R-:W1:Y:S04]  /*27c0*/  SHFL.BFLY PT, R26, R11, 0x1, 0x1f ;  /* 0x0c201f000b1a7f89 */ /* 0x000e6800000e0000 */
[----:B------:R-:W5:Y:S01]  /*27d0*/  SHFL.BFLY PT, R27, R20, 0x1, 0x1f ;  /* 0x0c201f00141b7f89 */ /* 0x000f6200000e0000 */
[----:B------:R-:W3:Y:S01]  /*27e0*/  @!P0 LDC.64 R16, c[0x0][0x390] ;  /* 0x0000e400ff108b82 */ /* 0x000ee20000000a00 */
[----:B0-----:R-:W-:-:S04]  /*27f0*/  @!P0 IMAD.WIDE.U32 R14, R31, 0x4, R14 ;  /* 0x000000041f0e8825 */ /* 0x001fc800078e000e */
[----:B---3--:R-:W-:Y:S01]  /*2800*/  @!P0 IMAD.WIDE.U32 R16, R29, 0x4, R16 ;  /* 0x000000041d108825 */ /* 0x008fe200078e0010 */
[----:B------:R1:W-:Y:S04]  /*2810*/  @!P0 STG.E desc[UR8][R24.64], R2 ;  /* 0x0000000218008986 */ /* 0x0003e8000c101908 */
[----:B----4-:R5:W-:Y:S01]  /*2820*/  @!P0 STG.E desc[UR8][R22.64], R3 ;  /* 0x0000000316008986 */ /* 0x010be2000c101908 */
[----:B-1----:R-:W-:-:S03]  /*2830*/  FADD R2, R11, R26 ;  /* 0x0000001a0b027221 */ /* 0x002fc60000000000 */
[----:B------:R0:W-:Y:S01]  /*2840*/  @!P0 STG.E desc[UR8][R18.64], R4 ;  /* 0x0000000412008986 */ /* 0x0001e2000c101908 */
[----:B-----5:R-:W-:-:S03]  /*2850*/  FADD R3, R20, R27 ;  /* 0x0000001b14037221 */ /* 0x020fc60000000000 */
[----:B------:R0:W-:Y:S04]  /*2860*/  @!P0 STG.E desc[UR8][R16.64], R5 ;  /* 0x0000000510008986 */ /* 0x0001e8000c101908 */
[----:B------:R0:W-:Y:S04]  /*2870*/  STL.64 [R1+0x38], R2 ;  /* 0x0000380201007387 */ /* 0x0001e80000100a00 */
[----:B------:R0:W-:Y:S04]  /*2880*/  @!P0 STG.E desc[UR8][R14.64], R8 ;  /* 0x000000080e008986 */ /* 0x0001e8000c101908 */
[----:B------:R0:W-:Y:S04]  /*2890*/  @!P0 STG.E desc[UR8][R12.64], R9 ;  /* 0x000000090c008986 */ /* 0x0001e8000c101908 */
[----:B--2---:R0:W-:Y:S01]  /*28a0*/  @!P0 STG.E desc[UR8][R6.64], R10 ;  /* 0x0000000a06008986 */ /* 0x0041e2000c101908 */
[----:B------:R-:W-:Y:S05]  /*28b0*/  @P0 EXIT ;  /* 0x000000000000094d */ /* 0x000fea0003800000 */
[----:B0-----:R-:W2:Y:S01]  /*28c0*/  LDL R5, [R0+0x38] ;  /* 0x0000380000057983 */ /* 0x001ea20000100800 */
[----:B------:R-:W0:Y:S08]  /*28d0*/  LDC R4, c[0x0][0x3a4] ;  /* 0x0000e900ff047b82 */ /* 0x000e300000000800 */
[----:B------:R-:W1:Y:S01]  /*28e0*/  LDC.64 R2, c[0x0][0x390] ;  /* 0x0000e400ff027b82 */ /* 0x000e620000000a00 */
[----:B0-----:R-:W-:-:S04]  /*28f0*/  IMAD R21, R4, 0x7, R21 ;  /* 0x0000000704157824 */ /* 0x001fc800078e0215 */
[----:B-1----:R-:W-:-:S05]  /*2900*/  IMAD.WIDE.U32 R2, R21, 0x4, R2 ;  /* 0x0000000415027825 */ /* 0x002fca00078e0002 */
[----:B--2---:R-:W-:Y:S01]  /*2910*/  STG.E desc[UR8][R2.64], R5 ;  /* 0x0000000502007986 */ /* 0x004fe2000c101908 */
[----:B------:R-:W-:Y:S05]  /*2920*/  EXIT ;  /* 0x000000000000794d */ /* 0x000fea0003800000 */
.L_x_76:
        /* <DEDUP_REMOVED lines=13> */
.L_x_739:


//--------------------- .text.mul_mat_vec_q5_K_q8_1_cuda8 --------------------------
	.section	.text.mul_mat_vec_q5_K_q8_1_cuda8,"ax",@progbits
	.align	128
        .global         mul_mat_vec_q5_K_q8_1_cuda8
        .type           mul_mat_vec_q5_K_q8_1_cuda8,@function
        .size           mul_mat_vec_q5_K_q8_1_cuda8,(.L_x_740 - mul_mat_vec_q5_K_q8_1_cuda8)
        .other          mul_mat_vec_q5_K_q8_1_cuda8,@"STO_CUDA_ENTRY STV_DEFAULT"
mul_mat_vec_q5_K_q8_1_cuda8:
.text.mul_mat_vec_q5_K_q8_1_cuda8:
[----:B------:R-:W0:Y:S01]  /*0000*/  LDC R1, c[0x0][0x37c] ;  /* 0x0000df00ff017b82 */ /* 0x000e220000000800 */
[----:B------:R-:W1:Y:S01]  /*0010*/  S2R R0, SR_TID.Y ;  /* 0x0000000000007919 */ /* 0x000e620000002200 */
[----:B------:R-:W2:Y:S06]  /*0020*/  LDCU UR5, c[0x0][0x398] ;  /* 0x00007300ff0577ac */ /* 0x000eac0008000800 */
[----:B------:R-:W3:Y:S01]  /*0030*/  S2UR UR6, SR_CTAID.X ;  /* 0x00000000000679c3 */ /* 0x000ee20000002500 */
[----:B0-----:R-:W-:Y:S01]  /*0040*/  VIADD R1, R1, 0xffffffc0 ;  /* 0xffffffc001017836 */ /* 0x001fe20000000000 */
[----:B------:R-:W1:Y:S01]  /*0050*/  S2R R21, SR_TID.X ;  /* 0x0000000000157919 */ /* 0x000e620000002100 */
[----:B------:R-:W0:Y:S01]  /*0060*/  LDCU.64 UR8, c[0x0][0x358] ;  /* 0x00006b00ff0877ac */ /* 0x000e220008000a00 */
[----:B------:R-:W-:Y:S01]  /*0070*/  BSSY.RECONVERGENT B0, `(.L_x_77) ;  /* 0x0000387000007945 */ /* 0x000fe20003800200 */
[----:B------:R-:W-:Y:S01]  /*0080*/  CS2R R14, SRZ ;  /* 0x00000000000e7805 */ /* 0x000fe2000001ff00 */
[----:B------:R4:W-:Y:S01]  /*0090*/  STL.128 [R1], RZ ;  /* 0x000000ff01007387 */ /* 0x0009e20000100c00 */
[----:B------:R-:W-:Y:S01]  /*00a0*/  R2UR UR14, R1 ;  /* 0x00000000010e72ca */ /* 0x000fe200000e0000 */
[----:B------:R-:W0:Y:S01]  /*00b0*/  LDCU.64 UR12, c[0x0][0x380] ;  /* 0x00007000ff0c77ac */ /* 0x000e220008000a00 */
[----:B------:R-:W-:Y:S01]  /*00c0*/  CS2R R12, SRZ ;  /* 0x00000000000c7805 */ /* 0x000fe2000001ff00 */
[----:B------:R4:W-:Y:S01]  /*00d0*/  STL.128 [R1+0x10], RZ ;  /* 0x000010ff01007387 */ /* 0x0009e20000100c00 */
[----:B------:R-:W-:-:S02]  /*00e0*/  CS2R R10, SRZ ;  /* 0x00000000000a7805 */ /* 0x000fc4000001ff00 */
[----:B------:R-:W-:Y:S02]  /*00f0*/  CS2R R8, SRZ ;  /* 0x0000000000087805 */ /* 0x000fe4000001ff00 */
[----:B------:R-:W-:Y:S01]  /*0100*/  CS2R R18, SRZ ;  /* 0x0000000000127805 */ /* 0x000fe2000001ff00 */
[----:B------:R4:W-:Y:S01]  /*0110*/  STL.128 [R1+0x20], RZ ;  /* 0x000020ff01007387 */ /* 0x0009e20000100c00 */
[----:B------:R-:W-:Y:S02]  /*0120*/  CS2R R16, SRZ ;  /* 0x0000000000107805 */ /* 0x000fe4000001ff00 */
[----:B------:R-:W-:Y:S01]  /*0130*/  CS2R R6, SRZ ;  /* 0x0000000000067805 */ /* 0x000fe2000001ff00 */
[----:B--2---:R-:W-:Y:S01]  /*0140*/  USHF.R.S32.HI UR4, URZ, 0x1f, UR5 ;  /* 0x0000001fff047899 */ /* 0x004fe20008011405 */
[----:B------:R4:W-:Y:S01]  /*0150*/  STL.128 [R1+0x30], RZ ;  /* 0x000030ff01007387 */ /* 0x0009e20000100c00 */
[----:B------:R-:W-:Y:S02]  /*0160*/  CS2R R4, SRZ ;  /* 0x0000000000047805 */ /* 0x000fe4000001ff00 */
[----:B------:R-:W-:-:S04]  /*0170*/  ULEA.HI UR4, UR4, UR5, URZ, 0x8 ;  /* 0x0000000504047291 */ /* 0x000fc8000f8f40ff */
[----:B------:R-:W-:Y:S02]  /*0180*/  USHF.R.S32.HI UR5, URZ, 0x8, UR4 ;  /* 0x00000008ff057899 */ /* 0x000fe40008011404 */
[----:B---3--:R-:W-:Y:S01]  /*0190*/  USHF.L.U32 UR4, UR6, 0x1, URZ ;  /* 0x0000000106047899 */ /* 0x008fe200080006ff */
[----:B-1----:R-:W-:-:S05]  /*01a0*/  IMAD R0, R0, 0x20, R21 ;  /* 0x0000002000007824 */ /* 0x002fca00078e0215 */
[----:B------:R-:W-:-:S04]  /*01b0*/  SHF.R.U32.HI R0, RZ, 0x4, R0 ;  /* 0x00000004ff007819 */ /* 0x000fc80000011600 */
[----:B------:R-:W-:-:S13]  /*01c0*/  ISETP.GE.AND P0, PT, R0, UR5, PT ;  /* 0x0000000500007c0c */ /* 0x000fda000bf06270 */
[----:B0---4-:R-:W-:Y:S05]  /*01d0*/  @P0 BRA `(.L_x_78) ;  /* 0x0000003400c00947 */ /* 0x011fea0003800000 */
[----:B------:R-:W0:Y:S01]  /*01e0*/  LDC R22, c[0x0][0x3a0] ;  /* 0x0000e800ff167b82 */ /* 0x000e220000000800 */
[----:B------:R-:W-:Y:S01]  /*01f0*/  IMAD.SHL.U32 R15, R21, 0x2, RZ ;  /* 0x00000002150f7824 */ /* 0x000fe200078e00ff */
[----:B------:R-:W-:Y:S01]  /*0200*/  SHF.L.U32 R26, R0, 0x3, RZ ;  /* 0x00000003001a7819 */ /* 0x000fe200000006ff */
[----:B------:R-:W-:Y:S01]  /*0210*/  IMAD.U32 R29, RZ, RZ, UR4 ;  /* 0x00000004ff1d7e24 */ /* 0x000fe2000f8e00ff */
[----:B------:R-:W-:Y:S02]  /*0220*/  BSSY.RECONVERGENT B1, `(.L_x_79) ;  /* 0x0000367000017945 */ /* 0x000fe40003800200 */
[----:B------:R-:W-:Y:S02]  /*0230*/  LOP3.LUT R15, R15, 0x1e, RZ, 0xc0, !PT ;  /* 0x0000001e0f0f7812 */ /* 0x000fe400078ec0ff */
[----:B------:R-:W1:Y:S02]  /*0240*/  LDC.64 R2, c[0x0][0x388] ;  /* 0x0000e200ff027b82 */ /* 0x000e640000000a00 */
[----:B------:R-:W-:-:S05]  /*0250*/  SHF.R.U32.HI R20, RZ, 0x3, R15 ;  /* 0x00000003ff147819 */ /* 0x000fca000001160f */
[----:B------:R-:W-:-:S04]  /*0260*/  IMAD.SHL.U32 R20, R20, 0x2, RZ ;  /* 0x0000000214147824 */ /* 0x000fc800078e00ff */
[----:B------:R-:W-:Y:S01]  /*0270*/  IMAD.IADD R21, R20, 0x1, R26 ;  /* 0x0000000114157824 */ /* 0x000fe200078e021a */
[----:B0-----:R-:W-:-:S04]  /*0280*/  SHF.R.S32.HI R15, RZ, 0x1f, R22 ;  /* 0x0000001fff0f7819 */ /* 0x001fc80000011416 */
[----:B------:R-:W-:Y:S01]  /*0290*/  LEA.HI R15, R15, R22, RZ, 0x5 ;  /* 0x000000160f0f7211 */ /* 0x000fe200078f28ff */
[----:B-1----:R-:W-:-:S03]  /*02a0*/  IMAD.WIDE.U32 R2, R21, 0x24, R2 ;  /* 0x0000002415027825 */ /* 0x002fc600078e0002 */
[----:B------:R-:W-:Y:S02]  /*02b0*/  SHF.R.S32.HI R15, RZ, 0x5, R15 ;  /* 0x00000005ff0f7819 */ /* 0x000fe4000001140f */
[----:B------:R-:W-:-:S03]  /*02c0*/  IADD3 R2, P0, PT, R2, 0x24, RZ ;  /* 0x0000002402027810 */ /* 0x000fc60007f1e0ff */
[C-C-:B------:R-:W-:Y:S01]  /*02d0*/  IMAD R20, R15.reuse, 0x7, R26.reuse ;  /* 0x000000070f147824 */ /* 0x140fe200078e021a */
[C---:B------:R-:W-:Y:S01]  /*02e0*/  IADD3 R27, PT, PT, R15.reuse, R26, RZ ;  /* 0x0000001a0f1b7210 */ /* 0x040fe20007ffe0ff */
[C-C-:B------:R-:W-:Y:S02]  /*02f0*/  IMAD R21, R15.reuse, 0x6, R26.reuse ;  /* 0x000000060f157824 */ /* 0x140fe400078e021a */
[C-C-:B------:R-:W-:Y:S02]  /*0300*/  IMAD R22, R15.reuse, 0x5, R26.reuse ;  /* 0x000000050f167824 */ /* 0x140fe400078e021a */
[C-C-:B------:R-:W-:Y:S02]  /*0310*/  IMAD R23, R15.reuse, 0x4, R26.reuse ;  /* 0x000000040f177824 */ /* 0x140fe400078e021a */
[C-C-:B------:R-:W-:Y:S02]  /*0320*/  IMAD R24, R15.reuse, 0x3, R26.reuse ;  /* 0x000000030f187824 */ /* 0x140fe400078e021a */
[----:B------:R-:W-:-:S02]  /*0330*/  IMAD R25, R15, 0x2, R26 ;  /* 0x000000020f197824 */ /* 0x000fc400078e021a */
[----:B------:R-:W-:Y:S02]  /*0340*/  HFMA2 R15, -RZ, RZ, 0, 0 ;  /* 0x00000000ff0f7431 */ /* 0x000fe400000001ff */
[----:B------:R-:W-:Y:S02]  /*0350*/  IMAD.X R3, RZ, RZ, R3, P0 ;  /* 0x000000ffff037224 */ /* 0x000fe400000e0603 */
[----:B------:R-:W-:-:S07]  /*0360*/  IMAD R26, R29, UR5, R0 ;  /* 0x000000051d1a7c24 */ /* 0x000fce000f8e0200 */
.L_x_80:
[----:B------:R-:W0:Y:S01]  /*0370*/  S2R R28, SR_TID.X ;  /* 0x00000000001c7919 */ /* 0x000e220000002100 */
[----:B------:R-:W1:Y:S01]  /*0380*/  LDC.64 R40, c[0x0][0x380] ;  /* 0x0000e000ff287b82 */ /* 0x000e620000000a00 */
[----:B------:R-:W-:Y:S01]  /*0390*/  UIMAD UR6, UR5, 0xb0, URZ ;  /* 0x000000b0050678a4 */ /* 0x000fe2000f8e02ff */
[----:B------:R-:W2:Y:S03]  /*03a0*/  LDG.E.U16 R61, desc[UR8][R2.64+-0x24] ;  /* 0xffffdc08023d7981 */ /* 0x000ea6000c1e1500 */
[----:B------:R-:W-:Y:S02]  /*03b0*/  USHF.R.S32.HI UR7, URZ, 0x1f, UR6 ;  /* 0x0000001fff077899 */ /* 0x000fe40008011406 */
[----:B------:R-:W-:Y:S01]  /*03c0*/  UIADD3 UR10, UP0, UPT, UR6, UR12, URZ ;  /* 0x0000000c060a7290 */ /* 0x000fe2000ff1e0ff */
[----:B------:R-:W3:Y:S03]  /*03d0*/  LDG.E.U16 R63, desc[UR8][R2.64] ;  /* 0x00000008023f7981 */ /* 0x000ee6000c1e1500 */
[----:B------:R-:W-:-:S02]  /*03e0*/  UIADD3.X UR11, UPT, UPT, UR7, UR13, URZ, UP0, !UPT ;  /* 0x0000000d070b7290 */ /* 0x000fc400087fe4ff */
[----:B------:R-:W-:-:S04]  /*03f0*/  MOV R46, UR10 ;  /* 0x0000000a002e7c02 */ /* 0x000fc80008000f00 */
[----:B------:R-:W-:Y:S02]  /*0400*/  IMAD.U32 R47, RZ, RZ, UR11 ;  /* 0x0000000bff2f7e24 */ /* 0x000fe4000f8e00ff */
[----:B-1----:R-:W-:-:S04]  /*0410*/  IMAD.WIDE R40, R26, 0xb0, R40 ;  /* 0x000000b01a287825 */ /* 0x002fc800078e0228 */
[C---:B0-----:R-:W-:Y:S02]  /*0420*/  IMAD.SHL.U32 R48, R28.reuse, 0x2, RZ ;  /* 0x000000021c307824 */ /* 0x041fe400078e00ff */
[----:B------:R-:W-:-:S03]  /*0430*/  IMAD.SHL.U32 R31, R28, 0x4, RZ ;  /* 0x000000041c1f7824 */ /* 0x000fc600078e00ff */
[----:B------:R-:W-:Y:S02]  /*0440*/  LOP3.LUT R48, R48, 0x1e, RZ, 0xc0, !PT ;  /* 0x0000001e30307812 */ /* 0x000fe400078ec0ff */
[----:B------:R-:W-:Y:S02]  /*0450*/  LOP3.LUT R31, R31, 0xc, RZ, 0xc0, !PT ;  /* 0x0000000c1f1f7812 */ /* 0x000fe400078ec0ff */
[----:B------:R-:W-:Y:S01]  /*0460*/  SHF.R.U32.HI R30, RZ, 0x3, R48 ;  /* 0x00000003ff1e7819 */ /* 0x000fe20000011630 */
[----:B------:R-:W-:Y:S01]  /*0470*/  IMAD.WIDE R46, R26, 0xb0, R46 ;  /* 0x000000b01a2e7825 */ /* 0x000fe200078e022e */
[----:B------:R-:W-:-:S03]  /*0480*/  ISETP.GT.U32.AND P0, PT, R48, 0xf, PT ;  /* 0x0000000f3000780c */ /* 0x000fc60003f04070 */
[C---:B------:R-:W-:Y:S02]  /*0490*/  IMAD.SHL.U32 R59, R30.reuse, 0x2, RZ ;  /* 0x000000021e3b7824 */ /* 0x040fe400078e00ff */
[----:B------:R-:W-:-:S03]  /*04a0*/  IMAD R30, R30, 0x20, R31 ;  /* 0x000000201e1e7824 */ /* 0x000fc600078e021f */
[----:B------:R-:W-:Y:S02]  /*04b0*/  IADD3 R42, P1, PT, R59, R40, RZ ;  /* 0x000000283b2a7210 */ /* 0x000fe40007f3e0ff */
[----:B------:R-:W-:-:S03]  /*04c0*/  IADD3 R33, P2, PT, R30, 0x30, RZ ;  /* 0x000000301e217810 */ /* 0x000fc60007f5e0ff */
[----:B------:R-:W-:Y:S01]  /*04d0*/  IMAD.X R43, RZ, RZ, R41, P1 ;  /* 0x000000ffff2b7224 */ /* 0x000fe200008e0629 */
[----:B------:R-:W-:Y:S01]  /*04e0*/  IADD3 R38, P1, PT, R31, R40, RZ ;  /* 0x000000281f267210 */ /* 0x000fe20007f3e0ff */
[----:B------:R-:W-:-:S03]  /*04f0*/  IMAD.X R29, RZ, RZ, RZ, P2 ;  /* 0x000000ffff1d7224 */ /* 0x000fc600010e06ff */
[----:B------:R-:W4:Y:S01]  /*0500*/  LDG.E.U16 R35, desc[UR8][R42.64+0x4] ;  /* 0x000004082a237981 */ /* 0x000f22000c1e1500 */
[----:B------:R-:W-:Y:S02]  /*0510*/  IADD3.X R39, PT, PT, RZ, R41, RZ, P1, !PT ;  /* 0x00000029ff277210 */ /* 0x000fe40000ffe4ff */
[----:B------:R-:W-:Y:S01]  /*0520*/  IADD3 R36, P1, PT, R40, R33, RZ ;  /* 0x0000002128247210 */ /* 0x000fe20007f3e0ff */
[----:B------:R-:W5:Y:S01]  /*0530*/  LDG.E.U16 R57, desc[UR8][R42.64+0x8] ;  /* 0x000008082a397981 */ /* 0x000f62000c1e1500 */
[----:B------:R-:W-:-:S03]  /*0540*/  IADD3 R44, P2, PT, R31, R46, RZ ;  /* 0x0000002e1f2c7210 */ /* 0x000fc60007f5e0ff */
[----:B------:R-:W2:Y:S01]  /*0550*/  LDG.E R60, desc[UR8][R38.64+0x10] ;  /* 0x00001008263c7981 */ /* 0x000ea2000c1e1900 */
[----:B------:R-:W-:Y:S02]  /*0560*/  IMAD.X R37, R41, 0x1, R29, P1 ;  /* 0x0000000129257824 */ /* 0x000fe400008e061d */
[----:B------:R-:W-:Y:S01]  /*0570*/  IMAD.X R45, RZ, RZ, R47, P2 ;  /* 0x000000ffff2d7224 */ /* 0x000fe200010e062f */
[----:B------:R0:W3:Y:S01]  /*0580*/  LDG.E R58, desc[UR8][R38.64+0x20] ;  /* 0x00002008263a7981 */ /* 0x0000e2000c1e1900 */
[----:B------:R-:W-:-:S03]  /*0590*/  IADD3 R32, P1, PT, R46, R33, RZ ;  /* 0x000000212e207210 */ /* 0x000fc60007f3e0ff */
[----:B------:R-:W3:Y:S01]  /*05a0*/  LDG.E R30, desc[UR8][R36.64] ;  /* 0x00000008241e7981 */ /* 0x000ee2000c1e1900 */
[----:B------:R-:W-:-:S03]  /*05b0*/  IADD3.X R33, PT, PT, R47, R29, RZ, P1, !PT ;  /* 0x0000001d2f217210 */ /* 0x000fc60000ffe4ff */
[----:B------:R-:W3:Y:S04]  /*05c0*/  LDG.E R50, desc[UR8][R44.64+0x10] ;  /* 0x000010082c327981 */ /* 0x000ee8000c1e1900 */
[----:B------:R-:W3:Y:S04]  /*05d0*/  LDG.E R51, desc[UR8][R36.64+0x10] ;  /* 0x0000100824337981 */ /* 0x000ee8000c1e1900 */
[----:B------:R-:W3:Y:S04]  /*05e0*/  LDG.E R56, desc[UR8][R44.64+0x20] ;  /* 0x000020082c387981 */ /* 0x000ee8000c1e1900 */
[----:B------:R-:W3:Y:S01]  /*05f0*/  LDG.E R52, desc[UR8][R32.64] ;  /* 0x0000000820347981 */ /* 0x000ee2000c1e1900 */
[----:B------:R-:W-:-:S02]  /*0600*/  IADD3 R28, P1, PT, R31, R2, RZ ;  /* 0x000000021f1c7210 */ /* 0x000fc40007f3e0ff */
[----:B0-----:R-:W-:Y:S01]  /*0610*/  LOP3.LUT R38, R59, UR6, RZ, 0xfc, !PT ;  /* 0x000000063b267c12 */ /* 0x001fe2000f8efcff */
[----:B------:R4:W3:Y:S01]  /*0620*/  LDG.E R34, desc[UR8][R32.64+0x10] ;  /* 0x0000100820227981 */ /* 0x0008e2000c1e1900 */
[----:B------:R-:W-:Y:S02]  /*0630*/  IMAD.U32 R39, RZ, RZ, UR13 ;  /* 0x0000000dff277e24 */ /* 0x000fe4000f8e00ff */
[----:B------:R-:W-:Y:S01]  /*0640*/  IMAD.X R29, RZ, RZ, R3, P1 ;  /* 0x000000ffff1d7224 */ /* 0x000fe200008e0603 */
[----:B------:R-:W-:Y:S01]  /*0650*/  IADD3 R38, P2, PT, R38, UR12, RZ ;  /* 0x0000000c26267c10 */ /* 0x000fe2000ff5e0ff */
[----:B------:R-:W3:Y:S01]  /*0660*/  @P0 LDG.E.U16 R64, desc[UR8][R42.64] ;  /* 0x000000082a400981 */ /* 0x000ee2000c1e1500 */
[----:B------:R-:W-:Y:S02]  /*0670*/  ISETP.GE.U32.AND P1, PT, R48, 0x10, PT ;  /* 0x000000103000780c */ /* 0x000fe40003f26070 */
[----:B------:R-:W-:Y:S01]  /*0680*/  IADD3.X R39, PT, PT, R39, UR7, RZ, P2, !PT ;  /* 0x0000000727277c10 */ /* 0x000fe200097fe4ff */
[----:B------:R-:W3:Y:S02]  /*0690*/  LDG.E R44, desc[UR8][R28.64+-0x10] ;  /* 0xfffff0081c2c7981 */ /* 0x000ee4000c1e1900 */
[----:B------:R-:W-:-:S02]  /*06a0*/  IMAD.WIDE R38, R26, 0xb0, R38 ;  /* 0x000000b01a267825 */ /* 0x000fc400078e0226 */
[----:B------:R-:W3:Y:S04]  /*06b0*/  LDG.E R45, desc[UR8][R28.64+-0x20] ;  /* 0xffffe0081c2d7981 */ /* 0x000ee8000c1e1900 */
[----:B------:R-:W3:Y:S04]  /*06c0*/  LDG.E R49, desc[UR8][R28.64+0x14] ;  /* 0x000014081c317981 */ /* 0x000ee8000c1e1900 */
[----:B------:R-:W3:Y:S04]  /*06d0*/  @P1 LDG.E.U16 R55, desc[UR8][R38.64] ;  /* 0x0000000826371981 */ /* 0x000ee8000c1e1500 */
[----:B------:R0:W3:Y:S04]  /*06e0*/  LDG.E R53, desc[UR8][R28.64+0x4] ;  /* 0x000004081c357981 */ /* 0x0000e8000c1e1900 */
[----:B------:R-:W3:Y:S04]  /*06f0*/  LDG.E.U16 R54, desc[UR8][R38.64+0x4] ;  /* 0x0000040826367981 */ /* 0x000ee8000c1e1500 */
[----:B------:R-:W3:Y:S01]  /*0700*/  LDG.E.U16 R33, desc[UR8][R38.64+0x8] ;  /* 0x0000080826217981 */ /* 0x000ee2000c1e1500 */
[----:B------:R-:W-:-:S03]  /*0710*/  UMOV UR6, 0x1010101 ;  /* 0x0101010100067882 */ /* 0x000fc60000000000 */
[----:B------:R-:W3:Y:S01]  /*0720*/  @P1 LDG.E.U16 R68, desc[UR8][R38.64] ;  /* 0x0000000826441981 */ /* 0x000ee2000c1e1500 */
[----:B----4-:R-:W-:-:S04]  /*0730*/  @P0 SHF.R.U32.HI R32, RZ, 0x2, R35 ;  /* 0x00000002ff200819 */ /* 0x010fc80000011623 */
[----:B------:R-:W-:Y:S02]  /*0740*/  @P0 LOP3.LUT R37, R32, 0x3030, RZ, 0xc0, !PT ;  /* 0x0000303020250812 */ /* 0x000fe400078ec0ff */
[----:B-----5:R-:W-:Y:S02]  /*0750*/  @P0 SHF.R.U32.HI R32, RZ, 0x4, R57 ;  /* 0x00000004ff200819 */ /* 0x020fe40000011639 */
[-C--:B--2---:R-:W-:Y:S02]  /*0760*/  SHF.R.S32.HI R60, RZ, R59.reuse, R60 ;  /* 0x0000003bff3c7219 */ /* 0x084fe4000001143c */
[----:B------:R-:W-:Y:S02]  /*0770*/  @!P0 LOP3.LUT R62, R57, 0x3f3f, RZ, 0xc0, !PT ;  /* 0x00003f3f393e8812 */ /* 0x000fe400078ec0ff */
[----:B------:R-:W-:Y:S01]  /*0780*/  @P0 LOP3.LUT R62, R37, 0xf0f, R32, 0xf8, !PT ;  /* 0x00000f0f253e0812 */ /* 0x000fe200078ef820 */
[----:B------:R-:W-:Y:S01]  /*0790*/  IMAD.SHL.U32 R37, R60, 0x10, RZ ;  /* 0x000000103c257824 */ /* 0x000fe200078e00ff */
[----:B---3--:R-:W-:-:S02]  /*07a0*/  SHF.R.S32.HI R58, RZ, R59, R58 ;  /* 0x0000003bff3a7219 */ /* 0x008fc4000001143a */
[----:B0-----:R-:W-:Y:S02]  /*07b0*/  LOP3.LUT R28, R30, 0xf0f0f0f, RZ, 0xc0, !PT ;  /* 0x0f0f0f0f1e1c7812 */ /* 0x001fe400078ec0ff */
[----:B------:R-:W-:Y:S02]  /*07c0*/  SHF.R.U32.HI R30, RZ, 0x4, R30 ;  /* 0x00000004ff1e7819 */ /* 0x000fe4000001161e */
[----:B------:R-:W-:Y:S02]  /*07d0*/  SHF.R.S32.HI R32, RZ, R59, R50 ;  /* 0x0000003bff207219 */ /* 0x000fe40000011432 */
[----:B------:R-:W-:Y:S01]  /*07e0*/  LOP3.LUT R50, R28, 0x10101010, R37, 0xf8, !PT ;  /* 0x101010101c327812 */ /* 0x000fe200078ef825 */
[----:B------:R-:W-:Y:S01]  /*07f0*/  IMAD.SHL.U32 R37, R58, 0x10, RZ ;  /* 0x000000103a257824 */ /* 0x000fe200078e00ff */
[----:B------:R-:W-:Y:S02]  /*0800*/  LOP3.LUT R28, R30, 0xf0f0f0f, RZ, 0xc0, !PT ;  /* 0x0f0f0f0f1e1c7812 */ /* 0x000fe400078ec0ff */
[----:B------:R-:W-:-:S02]  /*0810*/  LOP3.LUT R30, R51, 0xf0f0f0f, RZ, 0xc0, !PT ;  /* 0x0f0f0f0f331e7812 */ /* 0x000fc400078ec0ff */
[----:B------:R-:W-:Y:S02]  /*0820*/  SHF.R.S32.HI R56, RZ, R59, R56 ;  /* 0x0000003bff387219 */ /* 0x000fe40000011438 */
[----:B------:R-:W-:Y:S02]  /*0830*/  SHF.L.U32 R59, R60, 0x3, RZ ;  /* 0x000000033c3b7819 */ /* 0x000fe400000006ff */
[----:B------:R-:W-:Y:S02]  /*0840*/  LOP3.LUT R30, R30, 0x10101010, R37, 0xf8, !PT ;  /* 0x101010101e1e7812 */ /* 0x000fe400078ef825 */
[----:B------:R-:W-:Y:S02]  /*0850*/  LOP3.LUT R37, R52, 0xf0f0f0f, RZ, 0xc0, !PT ;  /* 0x0f0f0f0f34257812 */ /* 0x000fe400078ec0ff */
[----:B------:R-:W-:Y:S02]  /*0860*/  SHF.R.U32.HI R51, RZ, 0x4, R51 ;  /* 0x00000004ff337819 */ /* 0x000fe40000011633 */
[----:B------:R-:W-:Y:S01]  /*0870*/  SHF.R.U32.HI R52, RZ, 0x4, R52 ;  /* 0x00000004ff347819 */ /* 0x000fe20000011634 */
[----:B------:R-:W-:Y:S01]  /*0880*/  IMAD.SHL.U32 R58, R58, 0x8, RZ ;  /* 0x000000083a3a7824 */ /* 0x000fe200078e00ff */
[----:B------:R-:W-:Y:S01]  /*0890*/  LOP3.LUT R28, R28, 0x10101010, R59, 0xf8, !PT ;  /* 0x101010101c1c7812 */ /* 0x000fe200078ef83b */
[C---:B------:R-:W-:Y:S01]  /*08a0*/  IMAD.SHL.U32 R59, R32.reuse, 0x8, RZ ;  /* 0x00000008203b7824 */ /* 0x040fe200078e00ff */
[----:B------:R-:W-:-:S02]  /*08b0*/  SHF.L.U32 R36, R32, 0x4, RZ ;  /* 0x0000000420247819 */ /* 0x000fc400000006ff */
[----:B------:R-:W-:Y:S02]  /*08c0*/  LOP3.LUT R51, R51, 0xf0f0f0f, RZ, 0xc0, !PT ;  /* 0x0f0f0f0f33337812 */ /* 0x000fe400078ec0ff */
[----:B------:R-:W-:Y:S02]  /*08d0*/  LOP3.LUT R52, R52, 0xf0f0f0f, RZ, 0xc0, !PT ;  /* 0x0f0f0f0f34347812 */ /* 0x000fe400078ec0ff */
[----:B------:R-:W-:Y:S02]  /*08e0*/  LOP3.LUT R37, R37, 0x10101010, R36, 0xf8, !PT ;  /* 0x1010101025257812 */ /* 0x000fe400078ef824 */
[----:B------:R-:W-:Y:S02]  /*08f0*/  LOP3.LUT R32, R51, 0x10101010, R58, 0xf8, !PT ;  /* 0x1010101033207812 */ /* 0x000fe400078ef83a */
[----:B------:R-:W-:Y:S02]  /*0900*/  LOP3.LUT R36, R52, 0x10101010, R59, 0xf8, !PT ;  /* 0x1010101034247812 */ /* 0x000fe400078ef83b */
[----:B------:R-:W-:-:S02]  /*0910*/  SHF.R.U32.HI R52, RZ, 0x4, R34 ;  /* 0x00000004ff347819 */ /* 0x000fc40000011622 */
[----:B------:R-:W-:Y:S01]  /*0920*/  LOP3.LUT R51, R34, 0xf0f0f0f, RZ, 0xc0, !PT ;  /* 0x0f0f0f0f22337812 */ /* 0x000fe200078ec0ff */
[C---:B------:R-:W-:Y:S01]  /*0930*/  IMAD.SHL.U32 R34, R56.reuse, 0x10, RZ ;  /* 0x0000001038227824 */ /* 0x040fe200078e00ff */
[----:B------:R-:W-:Y:S02]  /*0940*/  SHF.L.U32 R59, R56, 0x3, RZ ;  /* 0x00000003383b7819 */ /* 0x000fe400000006ff */
[----:B------:R-:W-:Y:S02]  /*0950*/  LOP3.LUT R52, R52, 0xf0f0f0f, RZ, 0xc0, !PT ;  /* 0x0f0f0f0f34347812 */ /* 0x000fe400078ec0ff */
[----:B------:R-:W-:Y:S02]  /*0960*/  @P0 SHF.R.U32.HI R64, RZ, 0x2, R64 ;  /* 0x00000002ff400819 */ /* 0x000fe40000011640 */
[----:B------:R-:W-:Y:S01]  /*0970*/  LOP3.LUT R51, R51, 0x10101010, R34, 0xf8, !PT ;  /* 0x1010101033337812 */ /* 0x000fe200078ef822 */
[-C--:B------:R-:W-:Y:S01]  /*0980*/  IDP.4A.S8.S8 R58, R30, R44.reuse, RZ ;  /* 0x0000002c1e3a7226 */ /* 0x080fe200000006ff */
[----:B------:R-:W-:Y:S01]  /*0990*/  LOP3.LUT R34, R52, 0x10101010, R59, 0xf8, !PT ;  /* 0x1010101034227812 */ /* 0x000fe200078ef83b */
[----:B------:R-:W-:Y:S01]  /*09a0*/  IDP.4A.S8.S8 R52, R44, UR6, RZ ;  /* 0x000000062c347c26 */ /* 0x000fe200080006ff */
[----:B------:R-:W-:Y:S01]  /*09b0*/  @P0 LOP3.LUT R64, R64, 0x3030, RZ, 0xc0, !PT ;  /* 0x0000303040400812 */ /* 0x000fe200078ec0ff */
[----:B------:R-:W-:Y:S01]  /*09c0*/  IDP.4A.S8.S8 R56, R51, R44, RZ ;  /* 0x0000002c33387226 */ /* 0x000fe200000006ff */
[----:B------:R-:W-:Y:S01]  /*09d0*/  @!P0 LOP3.LUT R29, R35, 0x3f3f, RZ, 0xc0, !PT ;  /* 0x00003f3f231d8812 */ /* 0x000fe200078ec0ff */
[----:B------:R-:W-:Y:S01]  /*09e0*/  IDP.4A.S8.S8 R44, R45, UR6, R52 ;  /* 0x000000062d2c7c26 */ /* 0x000fe20008000634 */
[----:B------:R-:W-:Y:S01]  /*09f0*/  @P0 LOP3.LUT R29, R64, 0xf0f, R57, 0xf8, !PT ;  /* 0x00000f0f401d0812 */ /* 0x000fe200078ef839 */
[-C--:B------:R-:W-:Y:S01]  /*0a00*/  IDP.4A.S8.S8 R58, R50, R45.reuse, R58 ;  /* 0x0000002d323a7226 */ /* 0x080fe2000000063a */
[----:B------:R-:W-:Y:S01]  /*0a10*/  @P1 SHF.R.U32.HI R55, RZ, 0x2, R55 ;  /* 0x00000002ff371819 */ /* 0x000fe20000011637 */
[----:B------:R-:W-:-:S02]  /*0a20*/  IDP.4A.S8.S8 R45, R37, R45, R56 ;  /* 0x0000002d252d7226 */ /* 0x000fc40000000638 */
[-C--:B------:R-:W-:Y:S01]  /*0a30*/  IDP.4A.S8.S8 R56, R32, R49.reuse, RZ ;  /* 0x0000003120387226 */ /* 0x080fe200000006ff */
[----:B------:R-:W-:Y:S01]  /*0a40*/  LOP3.LUT R29, R29, 0xffff, RZ, 0xc0, !PT ;  /* 0x0000ffff1d1d7812 */ /* 0x000fe200078ec0ff */
[----:B------:R-:W-:Y:S02]  /*0a50*/  IDP.4A.S8.S8 R52, R49, UR6, RZ ;  /* 0x0000000631347c26 */ /* 0x000fe400080006ff */
[----:B------:R-:W-:Y:S01]  /*0a60*/  IDP.4A.S8.S8 R59, R34, R49, RZ ;  /* 0x00000031223b7226 */ /* 0x000fe200000006ff */
[----:B------:R-:W-:Y:S01]  /*0a70*/  @P1 LOP3.LUT R60, R55, 0x3030, RZ, 0xc0, !PT ;  /* 0x00003030373c1812 */ /* 0x000fe200078ec0ff */
[-C--:B------:R-:W-:Y:S01]  /*0a80*/  IDP.4A.S8.S8 R49, R28, R53.reuse, R56 ;  /* 0x000000351c317226 */ /* 0x080fe20000000638 */
[----:B------:R-:W-:Y:S01]  /*0a90*/  @P1 SHF.R.U32.HI R55, RZ, 0x2, R54 ;  /* 0x00000002ff371819 */ /* 0x000fe20000011636 */
[----:B------:R-:W-:Y:S02]  /*0aa0*/  IDP.4A.S8.S8 R52, R53, UR6, R52 ;  /* 0x0000000635347c26 */ /* 0x000fe40008000634 */
[----:B------:R-:W-:Y:S01]  /*0ab0*/  IDP.4A.S8.S8 R56, R36, R53, R59 ;  /* 0x0000003524387226 */ /* 0x000fe2000000063b */
[----:B------:R-:W-:-:S02]  /*0ac0*/  LOP3.LUT R53, R29, 0xff, RZ, 0xc0, !PT ;  /* 0x000000ff1d357812 */ /* 0x000fc400078ec0ff */
[----:B------:R-:W-:Y:S02]  /*0ad0*/  @P1 LOP3.LUT R59, R60, 0xf0f, R33, 0xf8, !PT ;  /* 0x00000f0f3c3b1812 */ /* 0x000fe400078ef821 */
[----:B------:R-:W-:Y:S02]  /*0ae0*/  SHF.R.U32.HI R29, RZ, 0x8, R29 ;  /* 0x00000008ff1d7819 */ /* 0x000fe4000001161d */
[----:B------:R-:W-:Y:S02]  /*0af0*/  @P1 LOP3.LUT R60, R55, 0x3030, RZ, 0xc0, !PT ;  /* 0x00003030373c1812 */ /* 0x000fe400078ec0ff */
[----:B------:R-:W-:Y:S01]  /*0b00*/  @!P1 LOP3.LUT R59, R54, 0x3f3f, RZ, 0xc0, !PT ;  /* 0x00003f3f363b9812 */ /* 0x000fe200078ec0ff */
[----:B------:R-:W-:Y:S01]  /*0b10*/  IMAD R53, R58, R53, RZ ;  /* 0x000000353a357224 */ /* 0x000fe200078e02ff */
[----:B------:R-:W-:Y:S02]  /*0b20*/  @P1 SHF.R.U32.HI R55, RZ, 0x4, R33 ;  /* 0x00000004ff371819 */ /* 0x000fe40000011621 */
[----:B------:R-:W-:-:S02]  /*0b30*/  LOP3.LUT R58, R29, 0xffff, RZ, 0xc0, !PT ;  /* 0x0000ffff1d3a7812 */ /* 0x000fc400078ec0ff */
[----:B------:R-:W-:Y:S02]  /*0b40*/  LOP3.LUT R29, R59, 0xffff, RZ, 0xc0, !PT ;  /* 0x0000ffff3b1d7812 */ /* 0x000fe400078ec0ff */
[----:B------:R-:W-:Y:S02]  /*0b50*/  @P1 LOP3.LUT R55, R60, 0xf0f, R55, 0xf8, !PT ;  /* 0x00000f0f3c371812 */ /* 0x000fe400078ef837 */
[----:B------:R-:W-:Y:S01]  /*0b60*/  @!P1 LOP3.LUT R55, R33, 0x3f3f, RZ, 0xc0, !PT ;  /* 0x00003f3f21379812 */ /* 0x000fe200078ec0ff */
[----:B------:R-:W-:Y:S01]  /*0b70*/  IMAD R49, R49, R58, RZ ;  /* 0x0000003a31317224 */ /* 0x000fe200078e02ff */
[----:B------:R-:W-:Y:S02]  /*0b80*/  LOP3.LUT R60, R29, 0xff, RZ, 0xc0, !PT ;  /* 0x000000ff1d3c7812 */ /* 0x000fe400078ec0ff */
[----:B------:R-:W-:Y:S02]  /*0b90*/  LOP3.LUT R62, R62, 0xffff, RZ, 0xc0, !PT ;  /* 0x0000ffff3e3e7812 */ /* 0x000fe400078ec0ff */
[----:B------:R-:W-:Y:S01]  /*0ba0*/  LOP3.LUT R58, R55, 0xffff, RZ, 0xc0, !PT ;  /* 0x0000ffff373a7812 */ /* 0x000fe200078ec0ff */
[----:B------:R-:W-:Y:S01]  /*0bb0*/  IMAD R55, R45, R60, RZ ;  /* 0x0000003c2d377224 */ /* 0x000fe200078e02ff */
[----:B------:R-:W-:-:S02]  /*0bc0*/  LOP3.LUT R59, R62, 0xff, RZ, 0xc0, !PT ;  /* 0x000000ff3e3b7812 */ /* 0x000fc400078ec0ff */
[----:B------:R-:W-:-:S03]  /*0bd0*/  LOP3.LUT R45, R58, 0xff, RZ, 0xc0, !PT ;  /* 0x000000ff3a2d7812 */ /* 0x000fc600078ec0ff */
[C---:B------:R-:W-:Y:S02]  /*0be0*/  IMAD R59, R44.reuse, R59, RZ ;  /* 0x0000003b2c3b7224 */ /* 0x040fe400078e02ff */
[----:B------:R-:W-:Y:S02]  /*0bf0*/  IMAD R60, R44, R45, RZ ;  /* 0x0000002d2c3c7224 */ /* 0x000fe400078e02ff */
[----:B------:R-:W0:Y:S01]  /*0c00*/  LDC.64 R44, c[0x0][0x388] ;  /* 0x0000e200ff2c7b82 */ /* 0x000e220000000a00 */
[----:B------:R-:W-:Y:S02]  /*0c10*/  SHF.R.U32.HI R29, RZ, 0x8, R29 ;  /* 0x00000008ff1d7819 */ /* 0x000fe4000001161d */
[----:B------:R-:W-:Y:S02]  /*0c20*/  SHF.R.U32.HI R62, RZ, 0x8, R62 ;  /* 0x00000008ff3e7819 */ /* 0x000fe4000001163e */
[----:B------:R-:W-:Y:S02]  /*0c30*/  LOP3.LUT R65, R29, 0xffff, RZ, 0xc0, !PT ;  /* 0x0000ffff1d417812 */ /* 0x000fe400078ec0ff */
[----:B------:R-:W-:-:S02]  /*0c40*/  SHF.R.U32.HI R58, RZ, 0x8, R58 ;  /* 0x00000008ff3a7819 */ /* 0x000fc4000001163a */
[----:B------:R-:W-:Y:S01]  /*0c50*/  LOP3.LUT R29, R62, 0xffff, RZ, 0xc0, !PT ;  /* 0x0000ffff3e1d7812 */ /* 0x000fe200078ec0ff */
[----:B------:R-:W-:Y:S01]  /*0c60*/  IMAD R56, R56, R65, RZ ;  /* 0x0000004138387224 */ /* 0x000fe200078e02ff */
[----:B------:R-:W-:Y:S02]  /*0c70*/  LOP3.LUT R67, R58, 0xffff, RZ, 0xc0, !PT ;  /* 0x0000ffff3a437812 */ /* 0x000fe400078ec0ff */
[----:B------:R-:W-:Y:S01]  /*0c80*/  SHF.R.U32.HI R65, RZ, 0x3, R48 ;  /* 0x00000003ff417819 */ /* 0x000fe20000011630 */
[C---:B------:R-:W-:Y:S01]  /*0c90*/  IMAD R58, R52.reuse, R29, RZ ;  /* 0x0000001d343a7224 */ /* 0x040fe200078e02ff */
[----:B------:R-:W-:Y:S01]  /*0ca0*/  I2FP.F32.S32 R62, R53 ;  /* 0x00000035003e7245 */ /* 0x000fe20000201400 */
[----:B------:R-:W-:Y:S02]  /*0cb0*/  HADD2.F32 R61, -RZ, R61.H0_H0 ;  /* 0x2000003dff3d7230 */ /* 0x000fe40000004100 */
[----:B------:R-:W-:Y:S01]  /*0cc0*/  IMAD R29, R52, R67, RZ ;  /* 0x00000043341d7224 */ /* 0x000fe200078e02ff */
[----:B------:R-:W-:Y:S01]  /*0cd0*/  I2FP.F32.S32 R52, R55 ;  /* 0x0000003700347245 */ /* 0x000fe20000201400 */
[----:B------:R-:W-:-:S02]  /*0ce0*/  HADD2.F32 R63, -RZ, R63.H0_H0 ;  /* 0x2000003fff3f7230 */ /* 0x000fc40000004100 */
[----:B------:R-:W-:Y:S01]  /*0cf0*/  FFMA R64, R61, R62, RZ ;  /* 0x0000003e3d407223 */ /* 0x000fe200000000ff */
[----:B0-----:R-:W-:Y:S01]  /*0d00*/  IMAD.WIDE.U32 R44, R65, 0x48, R44 ;  /* 0x00000048412c7825 */ /* 0x001fe200078e002c */
[----:B------:R-:W-:-:S03]  /*0d10*/  I2FP.F32.S32 R49, R49 ;  /* 0x0000003100317245 */ /* 0x000fc60000201400 */
[----:B------:R-:W-:Y:S01]  /*0d20*/  FFMA R69, R61, R52, RZ ;  /* 0x000000343d457223 */ /* 0x000fe200000000ff */
[----:B------:R-:W-:Y:S01]  /*0d30*/  I2FP.F32.S32 R48, R59 ;  /* 0x0000003b00307245 */ /* 0x000fe20000201400 */
[----:B------:R-:W-:-:S04]  /*0d40*/  IMAD.WIDE R52, R27, 0x24, R44 ;  /* 0x000000241b347825 */ /* 0x000fc800078e022c */
[----:B------:R-:W-:Y:S01]  /*0d50*/  FFMA R55, R63, R49, R64 ;  /* 0x000000313f377223 */ /* 0x000fe20000000040 */
[----:B------:R-:W-:Y:S01]  /*0d60*/  FFMA R62, R61, R48, RZ ;  /* 0x000000303d3e7223 */ /* 0x000fe200000000ff */
[----:B------:R-:W2:Y:S01]  /*0d70*/  @P1 LDG.E.U16 R64, desc[UR8][R42.64] ;  /* 0x000000082a401981 */ /* 0x000ea2000c1e1500 */
[----:B------:R-:W-:Y:S02]  /*0d80*/  IADD3 R48, P2, PT, R31, R52, RZ ;  /* 0x000000341f307210 */ /* 0x000fe40007f5e0ff */
[----:B------:R-:W-:Y:S01]  /*0d90*/  I2FP.F32.S32 R60, R60 ;  /* 0x0000003c003c7245 */ /* 0x000fe20000201400 */
[----:B------:R-:W3:Y:S02]  /*0da0*/  LDG.E.U16 R66, desc[UR8][R52.64+0x24] ;  /* 0x0000240834427981 */ /* 0x000ee4000c1e1500 */
[----:B------:R-:W-:Y:S02]  /*0db0*/  IMAD.X R49, RZ, RZ, R53, P2 ;  /* 0x000000ffff317224 */ /* 0x000fe400010e0635 */
[----:B------:R-:W-:-:S03]  /*0dc0*/  FFMA R61, R61, R60, RZ ;  /* 0x0000003c3d3d7223 */ /* 0x000fc600000000ff */
[----:B------:R-:W4:Y:S04]  /*0dd0*/  LDG.E R60, desc[UR8][R48.64+0x14] ;  /* 0x00001408303c7981 */ /* 0x000f28000c1e1900 */
[----:B------:R-:W5:Y:S01]  /*0de0*/  LDG.E R59, desc[UR8][R48.64+0x4] ;  /* 0x00000408303b7981 */ /* 0x000f62000c1e1900 */
[----:B------:R-:W-:-:S03]  /*0df0*/  I2FP.F32.S32 R58, R58 ;  /* 0x0000003a003a7245 */ /* 0x000fc60000201400 */
[----:B------:R-:W3:Y:S02]  /*0e00*/  LDG.E R67, desc[UR8][R48.64+0x38] ;  /* 0x0000380830437981 */ /* 0x000ee4000c1e1900 */
[----:B------:R-:W-:Y:S02]  /*0e10*/  FFMA R58, R63, R58, R62 ;  /* 0x0000003a3f3a7223 */ /* 0x000fe4000000003e */
[----:B------:R-:W3:Y:S04]  /*0e20*/  LDG.E R65, desc[UR8][R48.64+0x28] ;  /* 0x0000280830417981 */ /* 0x000ee8000c1e1900 */
[----:B------:R0:W3:Y:S01]  /*0e30*/  LDG.E.U16 R62, desc[UR8][R52.64] ;  /* 0x00000008343e7981 */ /* 0x0000e2000c1e1500 */
[----:B------:R-:W-:-:S05]  /*0e40*/  I2FP.F32.S32 R29, R29 ;  /* 0x0000001d001d7245 */ /* 0x000fca0000201400 */
[----:B------:R-:W-:Y:S01]  /*0e50*/  FFMA R61, R63, R29, R61 ;  /* 0x0000001d3f3d7223 */ /* 0x000fe2000000003d */
[----:B------:R-:W-:Y:S02]  /*0e60*/  @!P0 PRMT R29, R35, 0x7610, R29 ;  /* 0x00007610231d8816 */ /* 0x000fe4000000001d */
[----:B0-----:R-:W-:Y:S02]  /*0e70*/  @P1 PRMT R52, R33, 0x7610, R52 ;  /* 0x0000761021341816 */ /* 0x001fe40000000034 */
[----:B------:R-:W-:Y:S02]  /*0e80*/  @P0 PRMT R29, R35, 0x7610, R29 ;  /* 0x00007610231d0816 */ /* 0x000fe4000000001d */
[----:B------:R-:W-:Y:S02]  /*0e90*/  @!P0 PRMT R35, R57, 0x7610, R35 ;  /* 0x0000761039238816 */ /* 0x000fe40000000023 */
[----:B------:R-:W-:Y:S02]  /*0ea0*/  @!P1 PRMT R52, R33, 0x7610, R52 ;  /* 0x0000761021349816 */ /* 0x000fe40000000034 */
[----:B------:R-:W-:-:S02]  /*0eb0*/  @P1 PRMT R33, R54, 0x7610, R33 ;  /* 0x0000761036211816 */ /* 0x000fc40000000021 */
[----:B------:R-:W-:Y:S02]  /*0ec0*/  @P0 PRMT R35, R57, 0x7610, R35 ;  /* 0x0000761039230816 */ /* 0x000fe40000000023 */
[----:B------:R-:W-:Y:S02]  /*0ed0*/  I2FP.F32.S32 R56, R56 ;  /* 0x0000003800387245 */ /* 0x000fe40000201400 */
[----:B------:R-:W-:-:S03]  /*0ee0*/  @!P1 PRMT R33, R54, 0x7610, R33 ;  /* 0x0000761036219816 */ /* 0x000fc60000000021 */
[----:B------:R-:W-:Y:S02]  /*0ef0*/  FFMA R56, R63, R56, R69 ;  /* 0x000000383f387223 */ /* 0x000fe40000000045 */
[----:B------:R4:W3:Y:S01]  /*0f00*/  LDG.E R63, desc[UR8][R46.64] ;  /* 0x000000082e3f7981 */ /* 0x0008e2000c1e1900 */
[----:B------:R-:W-:-:S04]  /*0f10*/  @P1 LOP3.LUT R57, R29, 0xffff, RZ, 0xc0, !PT ;  /* 0x0000ffff1d391812 */ /* 0x000fc800078ec0ff */
[----:B------:R-:W-:-:S04]  /*0f20*/  @P1 SHF.R.U32.HI R57, RZ, 0x2, R57 ;  /* 0x00000002ff391819 */ /* 0x000fc80000011639 */
[----:B------:R-:W-:Y:S02]  /*0f30*/  @P1 LOP3.LUT R57, R57, 0x3030, RZ, 0xc0, !PT ;  /* 0x0000303039391812 */ /* 0x000fe400078ec0ff */
[----:B------:R-:W-:Y:S02]  /*0f40*/  @P1 SHF.R.U32.HI R68, RZ, 0x2, R68 ;  /* 0x00000002ff441819 */ /* 0x000fe40000011644 */
[----:B--2---:R-:W-:-:S04]  /*0f50*/  @P1 SHF.R.U32.HI R64, RZ, 0x2, R64 ;  /* 0x00000002ff401819 */ /* 0x004fc80000011640 */
[----:B------:R-:W-:-:S04]  /*0f60*/  @P1 LOP3.LUT R64, R64, 0x3030, RZ, 0xc0, !PT ;  /* 0x0000303040401812 */ /* 0x000fc800078ec0ff */
[----:B------:R-:W-:Y:S02]  /*0f70*/  @P1 LOP3.LUT R54, R64, 0xf0f, R35, 0xf8, !PT ;  /* 0x00000f0f40361812 */ /* 0x000fe400078ef823 */
[----:B------:R-:W-:Y:S01]  /*0f80*/  @!P1 LOP3.LUT R54, R29, 0x3f3f, RZ, 0xc0, !PT ;  /* 0x00003f3f1d369812 */ /* 0x000fe200078ec0ff */
[----:B----4-:R-:W-:-:S03]  /*0f90*/  IDP.4A.S8.S8 R46, R60, UR6, RZ ;  /* 0x000000063c2e7c26 */ /* 0x010fc600080006ff */
[----:B------:R-:W-:Y:S01]  /*0fa0*/  LOP3.LUT R54, R54, 0xffff, RZ, 0xc0, !PT ;  /* 0x0000ffff36367812 */ /* 0x000fe200078ec0ff */
[----:B------:R-:W-:Y:S02]  /*0fb0*/  IDP.4A.S8.S8 R49, R30, R60, RZ ;  /* 0x0000003c1e317226 */ /* 0x000fe400000006ff */
[----:B-----5:R-:W-:Y:S01]  /*0fc0*/  IDP.4A.S8.S8 R47, R59, UR6, R46 ;  /* 0x000000063b2f7c26 */ /* 0x020fe2000800062e */
[----:B------:R-:W-:Y:S01]  /*0fd0*/  LOP3.LUT R46, R54, 0xff, RZ, 0xc0, !PT ;  /* 0x000000ff362e7812 */ /* 0x000fe200078ec0ff */
[----:B------:R-:W-:-:S04]  /*0fe0*/  IDP.4A.S8.S8 R49, R50, R59, R49 ;  /* 0x0000003b32317226 */ /* 0x000fc80000000631 */
[----:B------:R-:W-:Y:S01]  /*0ff0*/  IMAD R49, R49, R46, RZ ;  /* 0x0000002e31317224 */ /* 0x000fe200078e02ff */
[----:B------:R-:W-:-:S04]  /*1000*/  @P1 LOP3.LUT R46, R35, 0xffff, RZ, 0xc0, !PT ;  /* 0x0000ffff232e1812 */ /* 0x000fc800078ec0ff */
[----:B------:R-:W-:Y:S01]  /*1010*/  @P1 SHF.R.U32.HI R46, RZ, 0x4, R46 ;  /* 0x00000004ff2e1819 */ /* 0x000fe2000001162e */
[----:B------:R-:W-:-:S03]  /*1020*/  IDP.4A.S8.S8 R60, R51, R60, RZ ;  /* 0x0000003c333c7226 */ /* 0x000fc600000006ff */
[----:B------:R-:W-:Y:S02]  /*1030*/  @P1 LOP3.LUT R46, R57, 0xf0f, R46, 0xf8, !PT ;  /* 0x00000f0f392e1812 */ /* 0x000fe400078ef82e */
[----:B------:R-:W-:Y:S01]  /*1040*/  @!P1 LOP3.LUT R46, R35, 0x3f3f, RZ, 0xc0, !PT ;  /* 0x00003f3f232e9812 */ /* 0x000fe200078ec0ff */
[----:B------:R-:W-:-:S03]  /*1050*/  IDP.4A.S8.S8 R59, R37, R59, R60 ;  /* 0x0000003b253b7226 */ /* 0x000fc6000000063c */
[----:B------:R-:W-:Y:S01]  /*1060*/  LOP3.LUT R60, R46, 0xffff, RZ, 0xc0, !PT ;  /* 0x0000ffff2e3c7812 */ /* 0x000fe200078ec0ff */
[----:B---3--:R-:W-:-:S03]  /*1070*/  IDP.4A.S8.S8 R48, R67, UR6, RZ ;  /* 0x0000000643307c26 */ /* 0x008fc600080006ff */
[----:B------:R-:W-:Y:S02]  /*1080*/  SHF.R.U32.HI R46, RZ, 0x8, R60 ;  /* 0x00000008ff2e7819 */ /* 0x000fe4000001163c */
[----:B------:R-:W-:Y:S01]  /*1090*/  LOP3.LUT R60, R60, 0xff, RZ, 0xc0, !PT ;  /* 0x000000ff3c3c7812 */ /* 0x000fe200078ec0ff */
[----:B------:R-:W-:Y:S01]  /*10a0*/  IDP.4A.S8.S8 R48, R65, UR6, R48 ;  /* 0x0000000641307c26 */ /* 0x000fe20008000630 */
[----:B------:R-:W-:-:S03]  /*10b0*/  LOP3.LUT R57, R46, 0xffff, RZ, 0xc0, !PT ;  /* 0x0000ffff2e397812 */ /* 0x000fc600078ec0ff */
[----:B------:R-:W-:Y:S02]  /*10c0*/  IMAD R60, R47, R60, RZ ;  /* 0x0000003c2f3c7224 */ /* 0x000fe400078e02ff */
[----:B------:R-:W-:Y:S02]  /*10d0*/  HADD2.F32 R46, -RZ, R62.H0_H0 ;  /* 0x2000003eff2e7230 */ /* 0x000fe40000004100 */
[----:B------:R-:W-:Y:S01]  /*10e0*/  IMAD R62, R48, R57, RZ ;  /* 0x00000039303e7224 */ /* 0x000fe200078e02ff */
[----:B------:R-:W-:Y:S01]  /*10f0*/  I2FP.F32.S32 R57, R60 ;  /* 0x0000003c00397245 */ /* 0x000fe20000201400 */
[-C--:B------:R-:W-:Y:S02]  /*1100*/  IDP.4A.S8.S8 R53, R32, R67.reuse, RZ ;  /* 0x0000004320357226 */ /* 0x080fe400000006ff */
[----:B------:R-:W-:Y:S01]  /*1110*/  IDP.4A.S8.S8 R67, R34, R67, RZ ;  /* 0x0000004322437226 */ /* 0x000fe200000006ff */
[----:B------:R-:W-:Y:S01]  /*1120*/  I2FP.F32.S32 R60, R62 ;  /* 0x0000003e003c7245 */ /* 0x000fe20000201400 */
[----:B------:R-:W-:-:S02]  /*1130*/  IDP.4A.S8.S8 R53, R28, R65, R53 ;  /* 0x000000411c357226 */ /* 0x000fc40000000635 */
[----:B------:R-:W-:Y:S01]  /*1140*/  FFMA R57, R46, R57, RZ ;  /* 0x000000392e397223 */ /* 0x000fe200000000ff */
[----:B------:R-:W-:Y:S02]  /*1150*/  HADD2.F32 R66, -RZ, R66.H0_H0 ;  /* 0x20000042ff427230 */ /* 0x000fe40000004100 */
[----:B------:R-:W-:Y:S01]  /*1160*/  IDP.4A.S8.S8 R65, R36, R65, R67 ;  /* 0x0000004124417226 */ /* 0x000fe20000000643 */
[----:B------:R-:W-:Y:S02]  /*1170*/  @P1 LOP3.LUT R67, R68, 0x3030, RZ, 0xc0, !PT ;  /* 0x0000303044431812 */ /* 0x000fe400078ec0ff */
[----:B------:R-:W-:Y:S01]  /*1180*/  FFMA R60, R66, R60, R57 ;  /* 0x0000003c423c7223 */ /* 0x000fe20000000039 */
[----:B------:R-:W-:Y:S02]  /*1190*/  SHF.R.U32.HI R54, RZ, 0x8, R54 ;  /* 0x00000008ff367819 */ /* 0x000fe40000011636 */
[----:B------:R-:W-:Y:S02]  /*11a0*/  @P1 LOP3.LUT R57, R67, 0xf0f, R52, 0xf8, !PT ;  /* 0x00000f0f43391812 */ /* 0x000fe400078ef834 */
[----:B------:R-:W-:-:S02]  /*11b0*/  @!P1 LOP3.LUT R57, R33, 0x3f3f, RZ, 0xc0, !PT ;  /* 0x00003f3f21399812 */ /* 0x000fc400078ec0ff */
[----:B------:R-:W-:Y:S02]  /*11c0*/  LOP3.LUT R62, R54, 0xffff, RZ, 0xc0, !PT ;  /* 0x0000ffff363e7812 */ /* 0x000fe400078ec0ff */
[----:B------:R-:W-:-:S03]  /*11d0*/  LOP3.LUT R54, R57, 0xffff, RZ, 0xc0, !PT ;  /* 0x0000ffff39367812 */ /* 0x000fc600078ec0ff */
[----:B------:R-:W-:Y:S01]  /*11e0*/  IMAD R53, R53, R62, RZ ;  /* 0x0000003e35357224 */ /* 0x000fe200078e02ff */
[----:B------:R-:W-:-:S05]  /*11f0*/  LOP3.LUT R62, R54, 0xff, RZ, 0xc0, !PT ;  /* 0x000000ff363e7812 */ /* 0x000fca00078ec0ff */
[----:B------:R-:W-:Y:S01]  /*1200*/  IMAD R59, R59, R62, RZ ;  /* 0x0000003e3b3b7224 */ /* 0x000fe200078e02ff */
[----:B------:R-:W-:Y:S02]  /*1210*/  @P1 LOP3.LUT R62, R33, 0xffff, RZ, 0xc0, !PT ;  /* 0x0000ffff213e1812 */ /* 0x000fe400078ec0ff */
[----:B------:R-:W-:Y:S02]  /*1220*/  @P1 LOP3.LUT R57, R52, 0xffff, RZ, 0xc0, !PT ;  /* 0x0000ffff34391812 */ /* 0x000fe400078ec0ff */
[----:B------:R-:W-:Y:S02]  /*1230*/  @P1 SHF.R.U32.HI R62, RZ, 0x2, R62 ;  /* 0x00000002ff3e1819 */ /* 0x000fe4000001163e */
[----:B------:R-:W-:Y:S02]  /*1240*/  @P1 SHF.R.U32.HI R57, RZ, 0x4, R57 ;  /* 0x00000004ff391819 */ /* 0x000fe40000011639 */
[----:B------:R-:W-:-:S04]  /*1250*/  @P1 LOP3.LUT R62, R62, 0x3030, RZ, 0xc0, !PT ;  /* 0x000030303e3e1812 */ /* 0x000fc800078ec0ff */
[----:B------:R-:W-:Y:S02]  /*1260*/  @P1 LOP3.LUT R57, R62, 0xf0f, R57, 0xf8, !PT ;  /* 0x00000f0f3e391812 */ /* 0x000fe400078ef839 */
[----:B------:R-:W-:-:S04]  /*1270*/  @!P1 LOP3.LUT R57, R52, 0x3f3f, RZ, 0xc0, !PT ;  /* 0x00003f3f34399812 */ /* 0x000fc800078ec0ff */
[----:B------:R-:W-:-:S04]  /*1280*/  LOP3.LUT R62, R57, 0xffff, RZ, 0xc0, !PT ;  /* 0x0000ffff393e7812 */ /* 0x000fc800078ec0ff */
[----:B------:R-:W-:Y:S02]  /*1290*/  SHF.R.U32.HI R57, RZ, 0x8, R62 ;  /* 0x00000008ff397819 */ /* 0x000fe4000001163e */
[----:B------:R-:W-:Y:S02]  /*12a0*/  LOP3.LUT R62, R62, 0xff, RZ, 0xc0, !PT ;  /* 0x000000ff3e3e7812 */ /* 0x000fe400078ec0ff */
[----:B------:R-:W-:-:S03]  /*12b0*/  LOP3.LUT R57, R57, 0xffff, RZ, 0xc0, !PT ;  /* 0x0000ffff39397812 */ /* 0x000fc600078ec0ff */
[----:B------:R-:W-:Y:S02]  /*12c0*/  IMAD R47, R47, R62, RZ ;  /* 0x0000003e2f2f7224 */ /* 0x000fe400078e02ff */
[----:B------:R-:W-:Y:S01]  /*12d0*/  IMAD R57, R48, R57, RZ ;  /* 0x0000003930397224 */ /* 0x000fe200078e02ff */
[----:B------:R-:W-:Y:S02]  /*12e0*/  I2FP.F32.S32 R49, R49 ;  /* 0x0000003100317245 */ /* 0x000fe40000201400 */
[----:B------:R-:W-:Y:S02]  /*12f0*/  I2FP.F32.S32 R47, R47 ;  /* 0x0000002f002f7245 */ /* 0x000fe40000201400 */
[----:B------:R-:W-:Y:S02]  /*1300*/  SHF.R.U32.HI R54, RZ, 0x8, R54 ;  /* 0x00000008ff367819 */ /* 0x000fe40000011636 */
[----:B------:R-:W-:Y:S02]  /*1310*/  I2FP.F32.S32 R48, R53 ;  /* 0x0000003500307245 */ /* 0x000fe40000201400 */
[----:B------:R-:W-:Y:S01]  /*1320*/  I2FP.F32.S32 R53, R57 ;  /* 0x0000003900357245 */ /* 0x000fe20000201400 */
[----:B------:R-:W-:Y:S01]  /*1330*/  FFMA R57, R46, R47, RZ ;  /* 0x0000002f2e397223 */ /* 0x000fe200000000ff */
[----:B------:R-:W-:Y:S01]  /*1340*/  LOP3.LUT R54, R54, 0xffff, RZ, 0xc0, !PT ;  /* 0x0000ffff36367812 */ /* 0x000fe200078ec0ff */
[----:B------:R-:W-:Y:S01]  /*1350*/  FFMA R49, R46, R49, RZ ;  /* 0x000000312e317223 */ /* 0x000fe200000000ff */
[----:B------:R-:W-:Y:S01]  /*1360*/  I2FP.F32.S32 R47, R59 ;  /* 0x0000003b002f7245 */ /* 0x000fe20000201400 */
[----:B------:R-:W-:-:S02]  /*1370*/  FFMA R57, R66, R53, R57 ;  /* 0x0000003542397223 */ /* 0x000fc40000000039 */
[----:B------:R-:W-:Y:S01]  /*1380*/  FFMA R59, R66, R48, R49 ;  /* 0x00000030423b7223 */ /* 0x000fe20000000031 */
[----:B------:R-:W-:Y:S02]  /*1390*/  IMAD R65, R65, R54, RZ ;  /* 0x0000003641417224 */ /* 0x000fe400078e02ff */
[----:B------:R-:W-:Y:S01]  /*13a0*/  FFMA R49, R46, R47, RZ ;  /* 0x0000002f2e317223 */ /* 0x000fe200000000ff */
[----:B------:R-:W-:Y:S01]  /*13b0*/  IMAD.WIDE R46, R25, 0x24, R44 ;  /* 0x00000024192e7825 */ /* 0x000fe200078e022c */
[----:B------:R-:W2:Y:S01]  /*13c0*/  @P1 LDG.E.U16 R53, desc[UR8][R42.64] ;  /* 0x000000082a351981 */ /* 0x000ea2000c1e1500 */
[----:B------:R-:W-:Y:S02]  /*13d0*/  I2FP.F32.S32 R62, R65 ;  /* 0x00000041003e7245 */ /* 0x000fe40000201400 */
[----:B------:R-:W-:Y:S01]  /*13e0*/  IADD3 R48, P0, PT, R31, R46, RZ ;  /* 0x0000002e1f307210 */ /* 0x000fe20007f1e0ff */
[----:B------:R0:W3:Y:S02]  /*13f0*/  LDG.E R65, desc[UR8][R40.64] ;  /* 0x0000000828417981 */ /* 0x0000e4000c1e1900 */
[----:B------:R-:W-:-:S02]  /*1400*/  FFMA R62, R66, R62, R49 ;  /* 0x0000003e423e7223 */ /* 0x000fc40000000031 */
[----:B------:R-:W-:-:S05]  /*1410*/  IMAD.X R49, RZ, RZ, R47, P0 ;  /* 0x000000ffff317224 */ /* 0x000fca00000e062f */
[----:B------:R-:W0:Y:S04]  /*1420*/  LDG.E R66, desc[UR8][R48.64+0x14] ;  /* 0x0000140830427981 */ /* 0x000e28000c1e1900 */
[----:B------:R-:W4:Y:S04]  /*1430*/  LDG.E R64, desc[UR8][R48.64+0x4] ;  /* 0x0000040830407981 */ /* 0x000f28000c1e1900 */
[----:B------:R-:W5:Y:S04]  /*1440*/  LDG.E R67, desc[UR8][R48.64+0x38] ;  /* 0x0000380830437981 */ /* 0x000f68000c1e1900 */
[----:B------:R1:W3:Y:S01]  /*1450*/  LDG.E R69, desc[UR8][R48.64+0x28] ;  /* 0x0000280830457981 */ /* 0x0002e2000c1e1900 */
[----:B------:R-:W-:-:S05]  /*1460*/  HADD2.F32 R54, -RZ, R63.H1_H1 ;  /* 0x3000003fff367230 */ /* 0x000fca0000004100 */
[----:B------:R-:W-:Y:S01]  /*1470*/  FMUL R61, R61, R54 ;  /* 0x000000363d3d7220 */ /* 0x000fe20000400000 */
[----:B--2---:R-:W-:-:S04]  /*1480*/  @P1 SHF.R.U32.HI R53, RZ, 0x2, R53 ;  /* 0x00000002ff351819 */ /* 0x004fc80000011635 */
[----:B------:R-:W-:-:S04]  /*1490*/  @P1 LOP3.LUT R68, R53, 0x3030, RZ, 0xc0, !PT ;  /* 0x0000303035441812 */ /* 0x000fc800078ec0ff */
[----:B------:R-:W-:Y:S02]  /*14a0*/  @P1 LOP3.LUT R68, R68, 0xf0f, R35, 0xf8, !PT ;  /* 0x00000f0f44441812 */ /* 0x000fe400078ef823 */
[----:B------:R-:W-:-:S04]  /*14b0*/  @!P1 LOP3.LUT R68, R29, 0x3f3f, RZ, 0xc0, !PT ;  /* 0x00003f3f1d449812 */ /* 0x000fc800078ec0ff */
[----:B------:R-:W-:Y:S01]  /*14c0*/  LOP3.LUT R68, R68, 0xffff, RZ, 0xc0, !PT ;  /* 0x0000ffff44447812 */ /* 0x000fe200078ec0ff */
[----:B0-----:R-:W-:-:S03]  /*14d0*/  IDP.4A.S8.S8 R41, R30, R66, RZ ;  /* 0x000000421e297226 */ /* 0x001fc600000006ff */
[----:B-1----:R-:W-:Y:S01]  /*14e0*/  LOP3.LUT R48, R68, 0xff, RZ, 0xc0, !PT ;  /* 0x000000ff44307812 */ /* 0x002fe200078ec0ff */
[----:B----4-:R-:W-:Y:S01]  /*14f0*/  IDP.4A.S8.S8 R41, R50, R64, R41 ;  /* 0x0000004032297226 */ /* 0x010fe20000000629 */
[----:B------:R-:W-:Y:S01]  /*1500*/  SHF.R.U32.HI R40, RZ, 0x8, R68 ;  /* 0x00000008ff287819 */ /* 0x000fe20000011644 */
[----:B------:R-:W-:Y:S01]  /*1510*/  HADD2.F32 R53, -RZ, R63.H0_H0 ;  /* 0x2000003fff357230 */ /* 0x000fe20000004100 */
[----:B------:R-:W2:Y:S01]  /*1520*/  @P1 LDG.E.U16 R68, desc[UR8][R42.64] ;  /* 0x000000082a441981 */ /* 0x000ea2000c1e1500 */
[----:B------:R-:W-:Y:S02]  /*1530*/  IMAD R48, R41, R48, RZ ;  /* 0x0000003029307224 */ /* 0x000fe400078e02ff */
[----:B-----5:R-:W-:Y:S01]  /*1540*/  IDP.4A.S8.S8 R41, R32, R67, RZ ;  /* 0x0000004320297226 */ /* 0x020fe200000006ff */
[----:B------:R-:W-:Y:S01]  /*1550*/  LOP3.LUT R40, R40, 0xffff, RZ, 0xc0, !PT ;  /* 0x0000ffff28287812 */ /* 0x000fe200078ec0ff */
[----:B------:R-:W4:Y:S02]  /*1560*/  LDG.E.U16 R63, desc[UR8][R46.64+0x24] ;  /* 0x000024082e3f7981 */ /* 0x000f24000c1e1500 */
[----:B---3--:R-:W-:-:S04]  /*1570*/  IDP.4A.S8.S8 R41, R28, R69, R41 ;  /* 0x000000451c297226 */ /* 0x008fc80000000629 */
[----:B------:R-:W-:Y:S02]  /*1580*/  IMAD R41, R41, R40, RZ ;  /* 0x0000002829297224 */ /* 0x000fe400078e02ff */
[----:B------:R-:W3:Y:S01]  /*1590*/  @P1 LDG.E.U16 R40, desc[UR8][R38.64] ;  /* 0x0000000826281981 */ /* 0x000ee2000c1e1500 */
[----:B------:R-:W-:-:S03]  /*15a0*/  FFMA R56, R56, R53, -R61 ;  /* 0x0000003538387223 */ /* 0x000fc6000000083d */
[----:B------:R0:W5:Y:S01]  /*15b0*/  LDG.E.U16 R61, desc[UR8][R46.64] ;  /* 0x000000082e3d7981 */ /* 0x000162000c1e1500 */
[----:B------:R-:W-:Y:S01]  /*15c0*/  I2FP.F32.S32 R49, R48 ;  /* 0x0000003000317245 */ /* 0x000fe20000201400 */
[----:B0-----:R-:W-:-:S04]  /*15d0*/  IDP.4A.S8.S8 R47, R66, UR6, RZ ;  /* 0x00000006422f7c26 */ /* 0x001fc800080006ff */
[----:B------:R-:W-:Y:S01]  /*15e0*/  IDP.4A.S8.S8 R46, R64, UR6, R47 ;  /* 0x00000006402e7c26 */ /* 0x000fe2000800062f */
[----:B------:R-:W-:Y:S01]  /*15f0*/  I2FP.F32.S32 R41, R41 ;  /* 0x0000002900297245 */ /* 0x000fe20000201400 */
[----:B------:R-:W-:-:S04]  /*1600*/  IDP.4A.S8.S8 R66, R51, R66, RZ ;  /* 0x0000004233427226 */ /* 0x000fc800000006ff */
[----:B------:R-:W-:Y:S01]  /*1610*/  IDP.4A.S8.S8 R64, R37, R64, R66 ;  /* 0x0000004025407226 */ /* 0x000fe20000000642 */
[----:B---3--:R-:W-:-:S04]  /*1620*/  @P1 SHF.R.U32.HI R40, RZ, 0x2, R40 ;  /* 0x00000002ff281819 */ /* 0x008fc80000011628 */
[----:B------:R-:W-:Y:S01]  /*1630*/  @P1 LOP3.LUT R47, R40, 0x3030, RZ, 0xc0, !PT ;  /* 0x00003030282f1812 */ /* 0x000fe200078ec0ff */
[----:B-----5:R-:W-:-:S03]  /*1640*/  HADD2.F32 R40, -RZ, R61.H0_H0 ;  /* 0x2000003dff287230 */ /* 0x020fc60000004100 */
[----:B------:R-:W-:Y:S02]  /*1650*/  @P1 LOP3.LUT R47, R47, 0xf0f, R52, 0xf8, !PT ;  /* 0x00000f0f2f2f1812 */ /* 0x000fe400078ef834 */
[----:B------:R-:W-:Y:S01]  /*1660*/  @!P1 LOP3.LUT R47, R33, 0x3f3f, RZ, 0xc0, !PT ;  /* 0x00003f3f212f9812 */ /* 0x000fe200078ec0ff */
[----:B----4-:R-:W-:Y:S02]  /*1670*/  HADD2.F32 R63, -RZ, R63.H0_H0 ;  /* 0x2000003fff3f7230 */ /* 0x010fe40000004100 */
[----:B------:R-:W-:Y:S01]  /*1680*/  FFMA R48, R40, R49, RZ ;  /* 0x0000003128307223 */ /* 0x000fe200000000ff */
[----:B------:R-:W-:-:S03]  /*1690*/  LOP3.LUT R47, R47, 0xffff, RZ, 0xc0, !PT ;  /* 0x0000ffff2f2f7812 */ /* 0x000fc600078ec0ff */
[----:B------:R-:W-:Y:S01]  /*16a0*/  FFMA R61, R63, R41, R48 ;  /* 0x000000293f3d7223 */ /* 0x000fe20000000030 */
[----:B------:R-:W-:Y:S01]  /*16b0*/  LOP3.LUT R41, R47, 0xff, RZ, 0xc0, !PT ;  /* 0x000000ff2f297812 */ /* 0x000fe200078ec0ff */
[----:B------:R-:W-:Y:S01]  /*16c0*/  IDP.4A.S8.S8 R49, R34, R67, RZ ;  /* 0x0000004322317226 */ /* 0x000fe200000006ff */
[----:B------:R-:W-:Y:S01]  /*16d0*/  SHF.R.U32.HI R47, RZ, 0x8, R47 ;  /* 0x00000008ff2f7819 */ /* 0x000fe2000001162f */
[----:B------:R-:W-:Y:S02]  /*16e0*/  IDP.4A.S8.S8 R48, R67, UR6, RZ ;  /* 0x0000000643307c26 */ /* 0x000fe400080006ff */
[----:B------:R-:W-:Y:S01]  /*16f0*/  IMAD R41, R64, R41, RZ ;  /* 0x0000002940297224 */ /* 0x000fe200078e02ff */
[----:B------:R-:W-:Y:S01]  /*1700*/  LOP3.LUT R64, R47, 0xffff, RZ, 0xc0, !PT ;  /* 0x0000ffff2f407812 */ /* 0x000fe200078ec0ff */
[----:B------:R-:W-:Y:S02]  /*1710*/  IDP.4A.S8.S8 R47, R36, R69, R49 ;  /* 0x00000045242f7226 */ /* 0x000fe40000000631 */
[----:B------:R-:W-:Y:S01]  /*1720*/  IDP.4A.S8.S8 R69, R69, UR6, R48 ;  /* 0x0000000645457c26 */ /* 0x000fe20008000630 */
[----:B------:R-:W-:-:S04]  /*1730*/  @P1 LOP3.LUT R48, R29, 0xffff, RZ, 0xc0, !PT ;  /* 0x0000ffff1d301812 */ /* 0x000fc800078ec0ff */
[----:B------:R-:W-:Y:S02]  /*1740*/  @P1 SHF.R.U32.HI R49, RZ, 0x2, R48 ;  /* 0x00000002ff311819 */ /* 0x000fe40000011630 */
[----:B------:R-:W-:Y:S02]  /*1750*/  @P1 LOP3.LUT R48, R35, 0xffff, RZ, 0xc0, !PT ;  /* 0x0000ffff23301812 */ /* 0x000fe400078ec0ff */
[----:B------:R-:W-:Y:S02]  /*1760*/  @P1 LOP3.LUT R49, R49, 0x3030, RZ, 0xc0, !PT ;  /* 0x0000303031311812 */ /* 0x000fe400078ec0ff */
[----:B------:R-:W-:-:S04]  /*1770*/  @P1 SHF.R.U32.HI R48, RZ, 0x4, R48 ;  /* 0x00000004ff301819 */ /* 0x000fc80000011630 */
[----:B------:R-:W-:Y:S02]  /*1780*/  @P1 LOP3.LUT R48, R49, 0xf0f, R48, 0xf8, !PT ;  /* 0x00000f0f31301812 */ /* 0x000fe400078ef830 */
[----:B------:R-:W-:-:S04]  /*1790*/  @!P1 LOP3.LUT R48, R35, 0x3f3f, RZ, 0xc0, !PT ;  /* 0x00003f3f23309812 */ /* 0x000fc800078ec0ff */
[----:B------:R-:W-:-:S04]  /*17a0*/  LOP3.LUT R49, R48, 0xffff, RZ, 0xc0, !PT ;  /* 0x0000ffff30317812 */ /* 0x000fc800078ec0ff */
[----:B------:R-:W-:Y:S02]  /*17b0*/  SHF.R.U32.HI R48, RZ, 0x8, R49 ;  /* 0x00000008ff307819 */ /* 0x000fe40000011631 */
[----:B------:R-:W-:Y:S01]  /*17c0*/  LOP3.LUT R49, R49, 0xff, RZ, 0xc0, !PT ;  /* 0x000000ff31317812 */ /* 0x000fe200078ec0ff */
[----:B------:R-:W-:Y:S01]  /*17d0*/  IMAD R47, R47, R64, RZ ;  /* 0x000000402f2f7224 */ /* 0x000fe200078e02ff */
[----:B------:R-:W-:Y:S02]  /*17e0*/  LOP3.LUT R48, R48, 0xffff, RZ, 0xc0, !PT ;  /* 0x0000ffff30307812 */ /* 0x000fe400078ec0ff */
[----:B------:R-:W-:Y:S01]  /*17f0*/  I2FP.F32.S32 R41, R41 ;  /* 0x0000002900297245 */ /* 0x000fe20000201400 */
[----:B------:R-:W-:Y:S01]  /*1800*/  IMAD R49, R46, R49, RZ ;  /* 0x000000312e317224 */ /* 0x000fe200078e02ff */
[----:B------:R-:W-:Y:S01]  /*1810*/  I2FP.F32.S32 R47, R47 ;  /* 0x0000002f002f7245 */ /* 0x000fe20000201400 */
[----:B------:R-:W-:Y:S02]  /*1820*/  IMAD R48, R69, R48, RZ ;  /* 0x0000003045307224 */ /* 0x000fe400078e02ff */
[----:B------:R-:W-:Y:S01]  /*1830*/  FFMA R64, R40, R41, RZ ;  /* 0x0000002928407223 */ /* 0x000fe200000000ff */
[----:B------:R-:W-:-:S02]  /*1840*/  I2FP.F32.S32 R49, R49 ;  /* 0x0000003100317245 */ /* 0x000fc40000201400 */
[----:B------:R-:W-:Y:S01]  /*1850*/  @P1 LOP3.LUT R41, R33, 0xffff, RZ, 0xc0, !PT ;  /* 0x0000ffff21291812 */ /* 0x000fe200078ec0ff */
[C---:B------:R-:W-:Y:S01]  /*1860*/  FFMA R64, R63.reuse, R47, R64 ;  /* 0x0000002f3f407223 */ /* 0x040fe20000000040 */
[----:B------:R-:W-:Y:S01]  /*1870*/  I2FP.F32.S32 R48, R48 ;  /* 0x0000003000307245 */ /* 0x000fe20000201400 */
[----:B------:R-:W-:Y:S01]  /*1880*/  FFMA R66, R40, R49, RZ ;  /* 0x0000003128427223 */ /* 0x000fe200000000ff */
[----:B------:R-:W-:Y:S02]  /*1890*/  @P1 SHF.R.U32.HI R47, RZ, 0x2, R41 ;  /* 0x00000002ff2f1819 */ /* 0x000fe40000011629 */
[----:B------:R-:W-:Y:S01]  /*18a0*/  @P1 LOP3.LUT R41, R52, 0xffff, RZ, 0xc0, !PT ;  /* 0x0000ffff34291812 */ /* 0x000fe200078ec0ff */
[----:B------:R-:W-:Y:S01]  /*18b0*/  FFMA R66, R63, R48, R66 ;  /* 0x000000303f427223 */ /* 0x000fe20000000042 */
[----:B------:R-:W-:Y:S02]  /*18c0*/  @P1 LOP3.LUT R48, R47, 0x3030, RZ, 0xc0, !PT ;  /* 0x000030302f301812 */ /* 0x000fe400078ec0ff */
[----:B------:R-:W-:-:S04]  /*18d0*/  @P1 SHF.R.U32.HI R41, RZ, 0x4, R41 ;  /* 0x00000004ff291819 */ /* 0x000fc80000011629 */
[----:B------:R-:W-:Y:S02]  /*18e0*/  @P1 LOP3.LUT R41, R48, 0xf0f, R41, 0xf8, !PT ;  /* 0x00000f0f30291812 */ /* 0x000fe400078ef829 */
[----:B------:R-:W-:-:S04]  /*18f0*/  @!P1 LOP3.LUT R41, R52, 0x3f3f, RZ, 0xc0, !PT ;  /* 0x00003f3f34299812 */ /* 0x000fc800078ec0ff */
[----:B------:R-:W-:-:S04]  /*1900*/  LOP3.LUT R41, R41, 0xffff, RZ, 0xc0, !PT ;  /* 0x0000ffff29297812 */ /* 0x000fc800078ec0ff */
[----:B------:R-:W-:Y:S02]  /*1910*/  LOP3.LUT R47, R41, 0xff, RZ, 0xc0, !PT ;  /* 0x000000ff292f7812 */ /* 0x000fe400078ec0ff */
[----:B------:R-:W-:-:S03]  /*1920*/  SHF.R.U32.HI R41, RZ, 0x8, R41 ;  /* 0x00000008ff297819 */ /* 0x000fc60000011629 */
[----:B------:R-:W-:Y:S01]  /*1930*/  IMAD R47, R46, R47, RZ ;  /* 0x0000002f2e2f7224 */ /* 0x000fe200078e02ff */
[----:B------:R-:W-:-:S04]  /*1940*/  LOP3.LUT R46, R41, 0xffff, RZ, 0xc0, !PT ;  /* 0x0000ffff292e7812 */ /* 0x000fc800078ec0ff */
[----:B------:R-:W-:Y:S01]  /*1950*/  I2FP.F32.S32 R47, R47 ;  /* 0x0000002f002f7245 */ /* 0x000fe20000201400 */
[----:B------:R-:W-:-:S04]  /*1960*/  IMAD R46, R69, R46, RZ ;  /* 0x0000002e452e7224 */ /* 0x000fc800078e02ff */
[----:B------:R-:W-:Y:S01]  /*1970*/  FFMA R40, R40, R47, RZ ;  /* 0x0000002f28287223 */ /* 0x000fe200000000ff */
[----:B------:R-:W-:-:S05]  /*1980*/  I2FP.F32.S32 R46, R46 ;  /* 0x0000002e002e7245 */ /* 0x000fca0000201400 */
[----:B------:R-:W-:Y:S01]  /*1990*/  FFMA R63, R63, R46, R40 ;  /* 0x0000002e3f3f7223 */ /* 0x000fe20000000028 */
[----:B------:R-:W-:-:S04]  /*19a0*/  IMAD.WIDE R40, R24, 0x24, R44 ;  /* 0x0000002418287825 */ /* 0x000fc800078e022c */
[----:B------:R-:W-:Y:S01]  /*19b0*/  HADD2.F32 R49, -RZ, R65.H1_H1 ;  /* 0x30000041ff317230 */ /* 0x000fe20000004100 */
[----:B------:R-:W-:-:S04]  /*19c0*/  IADD3 R46, P0, PT, R31, R40, RZ ;  /* 0x000000281f2e7210 */ /* 0x000fc80007f1e0ff */
[----:B------:R-:W-:Y:S01]  /*19d0*/  IADD3.X R47, PT, PT, RZ, R41, RZ, P0, !PT ;  /* 0x00000029ff2f7210 */ /* 0x000fe200007fe4ff */
[----:B------:R-:W-:Y:S01]  /*19e0*/  FMUL R67, R49, R60 ;  /* 0x0000003c31437220 */ /* 0x000fe20000400000 */
[----:B------:R-:W-:Y:S01]  /*19f0*/  FMUL R60, R54, R57 ;  /* 0x00000039363c7220 */ /* 0x000fe20000400000 */
[----:B------:R-:W-:Y:S02]  /*1a00*/  HADD2.F32 R48, -RZ, R65.H0_H0 ;  /* 0x20000041ff307230 */ /* 0x000fe40000004100 */
[----:B------:R-:W3:Y:S01]  /*1a10*/  LDG.E R57, desc[UR8][R46.64+0x14] ;  /* 0x000014082e397981 */ /* 0x000ee2000c1e1900 */
[----:B------:R-:W-:Y:S02]  /*1a20*/  FFMA R62, R53, R62, -R60 ;  /* 0x0000003e353e7223 */ /* 0x000fe4000000083c */
[----:B------:R-:W-:Y:S01]  /*1a30*/  FFMA R59, R48, R59, -R67 ;  /* 0x0000003b303b7223 */ /* 0x000fe20000000843 */
[----:B------:R-:W4:Y:S04]  /*1a40*/  LDG.E R60, desc[UR8][R46.64+0x4] ;  /* 0x000004082e3c7981 */ /* 0x000f28000c1e1900 */
[----:B------:R-:W5:Y:S04]  /*1a50*/  LDG.E R67, desc[UR8][R46.64+0x38] ;  /* 0x000038082e437981 */ /* 0x000f68000c1e1900 */
[----:B------:R-:W5:Y:S01]  /*1a60*/  LDG.E R69, desc[UR8][R46.64+0x28] ;  /* 0x000028082e457981 */ /* 0x000f62000c1e1900 */
[----:B------:R-:W-:-:S03]  /*1a70*/  FMUL R58, R58, R49 ;  /* 0x000000313a3a7220 */ /* 0x000fc60000400000 */
[----:B------:R-:W5:Y:S01]  /*1a80*/  LDG.E.U16 R65, desc[UR8][R40.64] ;  /* 0x0000000828417981 */ /* 0x000f62000c1e1500 */
[----:B------:R-:W-:-:S03]  /*1a90*/  FFMA R55, R55, R48, -R58 ;  /* 0x0000003037377223 */ /* 0x000fc6000000083a */
[----:B------:R0:W5:Y:S02]  /*1aa0*/  LDG.E.U16 R58, desc[UR8][R40.64+0x24] ;  /* 0x00002408283a7981 */ /* 0x000164000c1e1500 */
[----:B0-----:R-:W-:Y:S02]  /*1ab0*/  FMUL R40, R54, R63 ;  /* 0x0000003f36287220 */ /* 0x001fe40000400000 */
[----:B------:R-:W5:Y:S01]  /*1ac0*/  @P1 LDG.E.U16 R63, desc[UR8][R38.64] ;  /* 0x00000008263f1981 */ /* 0x000f62000c1e1500 */
[----:B------:R-:W-:Y:S01]  /*1ad0*/  FMUL R41, R49, R66 ;  /* 0x0000004231297220 */ /* 0x000fe20000400000 */
[----:B------:R-:W-:Y:S01]  /*1ae0*/  FFMA R64, R53, R64, -R40 ;  /* 0x0000004035407223 */ /* 0x000fe20000000828 */
[----:B------:R-:W-:Y:S02]  /*1af0*/  @P1 LOP3.LUT R40, R29, 0xffff, RZ, 0xc0, !PT ;  /* 0x0000ffff1d281812 */ /* 0x000fe400078ec0ff */
[----:B------:R-:W-:Y:S02]  /*1b00*/  FFMA R61, R48, R61, -R41 ;  /* 0x0000003d303d7223 */ /* 0x000fe40000000829 */
[----:B------:R-:W-:-:S02]  /*1b10*/  @P1 SHF.R.U32.HI R41, RZ, 0x2, R40 ;  /* 0x00000002ff291819 */ /* 0x000fc40000011628 */
[----:B------:R-:W-:Y:S02]  /*1b20*/  @P1 LOP3.LUT R40, R35, 0xffff, RZ, 0xc0, !PT ;  /* 0x0000ffff23281812 */ /* 0x000fe400078ec0ff */
[----:B------:R-:W-:Y:S02]  /*1b30*/  @P1 LOP3.LUT R41, R41, 0x3030, RZ, 0xc0, !PT ;  /* 0x0000303029291812 */ /* 0x000fe400078ec0ff */
[----:B------:R-:W-:Y:S02]  /*1b40*/  @P1 SHF.R.U32.HI R40, RZ, 0x4, R40 ;  /* 0x00000004ff281819 */ /* 0x000fe40000011628 */
[----:B--2---:R-:W-:Y:S02]  /*1b50*/  @P1 SHF.R.U32.HI R68, RZ, 0x2, R68 ;  /* 0x00000002ff441819 */ /* 0x004fe40000011644 */
[----:B------:R-:W-:Y:S02]  /*1b60*/  @P1 LOP3.LUT R40, R41, 0xf0f, R40, 0xf8, !PT ;  /* 0x00000f0f29281812 */ /* 0x000fe400078ef828 */
[----:B------:R-:W-:-:S04]  /*1b70*/  @P1 LOP3.LUT R68, R68, 0x3030, RZ, 0xc0, !PT ;  /* 0x0000303044441812 */ /* 0x000fc800078ec0ff */
[----:B------:R-:W-:Y:S02]  /*1b80*/  @P1 LOP3.LUT R66, R68, 0xf0f, R35, 0xf8, !PT ;  /* 0x00000f0f44421812 */ /* 0x000fe400078ef823 */
[----:B------:R-:W-:Y:S02]  /*1b90*/  @!P1 LOP3.LUT R66, R29, 0x3f3f, RZ, 0xc0, !PT ;  /* 0x00003f3f1d429812 */ /* 0x000fe400078ec0ff */
[----:B------:R-:W-:Y:S01]  /*1ba0*/  @!P1 LOP3.LUT R40, R35, 0x3f3f, RZ, 0xc0, !PT ;  /* 0x00003f3f23289812 */ /* 0x000fe200078ec0ff */
[----:B------:R-:W-:Y:S01]  /*1bb0*/  FADD R4, R55, R4 ;  /* 0x0000000437047221 */ /* 0x000fe20000000000 */
[----:B---3--:R-:W-:Y:S02]  /*1bc0*/  IDP.4A.S8.S8 R41, R57, UR6, RZ ;  /* 0x0000000639297c26 */ /* 0x008fe400080006ff */
[-C--:B------:R-:W-:Y:S02]  /*1bd0*/  IDP.4A.S8.S8 R47, R30, R57.reuse, RZ ;  /* 0x000000391e2f7226 */ /* 0x080fe400000006ff */
[----:B------:R-:W-:-:S02]  /*1be0*/  IDP.4A.S8.S8 R57, R51, R57, RZ ;  /* 0x0000003933397226 */ /* 0x000fc400000006ff */
[----:B----4-:R-:W-:Y:S02]  /*1bf0*/  IDP.4A.S8.S8 R41, R60, UR6, R41 ;  /* 0x000000063c297c26 */ /* 0x010fe40008000629 */
[-C--:B------:R-:W-:Y:S02]  /*1c00*/  IDP.4A.S8.S8 R47, R50, R60.reuse, R47 ;  /* 0x0000003c322f7226 */ /* 0x080fe4000000062f */
[----:B------:R-:W-:Y:S02]  /*1c10*/  IDP.4A.S8.S8 R60, R37, R60, R57 ;  /* 0x0000003c253c7226 */ /* 0x000fe40000000639 */
[----:B-----5:R-:W-:Y:S02]  /*1c20*/  IDP.4A.S8.S8 R46, R67, UR6, RZ ;  /* 0x00000006432e7c26 */ /* 0x020fe400080006ff */
[-C--:B------:R-:W-:Y:S02]  /*1c30*/  IDP.4A.S8.S8 R57, R32, R67.reuse, RZ ;  /* 0x0000004320397226 */ /* 0x080fe400000006ff */
[----:B------:R-:W-:-:S02]  /*1c40*/  IDP.4A.S8.S8 R67, R34, R67, RZ ;  /* 0x0000004322437226 */ /* 0x000fc400000006ff */
[----:B------:R-:W-:Y:S02]  /*1c50*/  IDP.4A.S8.S8 R46, R69, UR6, R46 ;  /* 0x00000006452e7c26 */ /* 0x000fe4000800062e */
[-C--:B------:R-:W-:Y:S02]  /*1c60*/  IDP.4A.S8.S8 R57, R28, R69.reuse, R57 ;  /* 0x000000451c397226 */ /* 0x080fe40000000639 */
[----:B------:R-:W-:Y:S01]  /*1c70*/  IDP.4A.S8.S8 R69, R36, R69, R67 ;  /* 0x0000004524457226 */ /* 0x000fe20000000643 */
[----:B------:R-:W-:-:S04]  /*1c80*/  LOP3.LUT R67, R66, 0xffff, RZ, 0xc0, !PT ;  /* 0x0000ffff42437812 */ /* 0x000fc800078ec0ff */
[----:B------:R-:W-:-:S05]  /*1c90*/  LOP3.LUT R66, R67, 0xff, RZ, 0xc0, !PT ;  /* 0x000000ff43427812 */ /* 0x000fca00078ec0ff */
[----:B------:R-:W-:Y:S01]  /*1ca0*/  IMAD R47, R47, R66, RZ ;  /* 0x000000422f2f7224 */ /* 0x000fe200078e02ff */
[----:B------:R-:W-:-:S04]  /*1cb0*/  SHF.R.U32.HI R66, RZ, 0x8, R67 ;  /* 0x00000008ff427819 */ /* 0x000fc80000011643 */
[----:B------:R-:W-:Y:S01]  /*1cc0*/  LOP3.LUT R66, R66, 0xffff, RZ, 0xc0, !PT ;  /* 0x0000ffff42427812 */ /* 0x000fe200078ec0ff */
[----:B------:R-:W-:-:S04]  /*1cd0*/  HADD2.F32 R65, -RZ, R65.H0_H0 ;  /* 0x20000041ff417230 */ /* 0x000fc80000004100 */
[----:B------:R-:W-:Y:S01]  /*1ce0*/  IMAD R57, R57, R66, RZ ;  /* 0x0000004239397224 */ /* 0x000fe200078e02ff */
[----:B------:R-:W-:-:S04]  /*1cf0*/  I2FP.F32.S32 R66, R47 ;  /* 0x0000002f00427245 */ /* 0x000fc80000201400 */
[----:B------:R-:W-:Y:S01]  /*1d00*/  I2FP.F32.S32 R47, R57 ;  /* 0x00000039002f7245 */ /* 0x000fe20000201400 */
[----:B------:R-:W-:Y:S01]  /*1d10*/  FFMA R57, R65, R66, RZ ;  /* 0x0000004241397223 */ /* 0x000fe200000000ff */
[----:B------:R-:W-:Y:S01]  /*1d20*/  LOP3.LUT R66, R40, 0xffff, RZ, 0xc0, !PT ;  /* 0x0000ffff28427812 */ /* 0x000fe200078ec0ff */
[----:B------:R-:W-:-:S03]  /*1d30*/  HADD2.F32 R58, -RZ, R58.H0_H0 ;  /* 0x2000003aff3a7230 */ /* 0x000fc60000004100 */
[----:B------:R-:W-:Y:S02]  /*1d40*/  SHF.R.U32.HI R40, RZ, 0x8, R66 ;  /* 0x00000008ff287819 */ /* 0x000fe40000011642 */
[----:B------:R-:W-:Y:S01]  /*1d50*/  LOP3.LUT R66, R66, 0xff, RZ, 0xc0, !PT ;  /* 0x000000ff42427812 */ /* 0x000fe200078ec0ff */
[----:B------:R-:W-:Y:S01]  /*1d60*/  FFMA R57, R58, R47, R57 ;  /* 0x0000002f3a397223 */ /* 0x000fe20000000039 */
[----:B------:R-:W-:Y:S02]  /*1d70*/  @P1 SHF.R.U32.HI R63, RZ, 0x2, R63 ;  /* 0x00000002ff3f1819 */ /* 0x000fe4000001163f */
[----:B------:R-:W-:Y:S01]  /*1d80*/  LOP3.LUT R47, R40, 0xffff, RZ, 0xc0, !PT ;  /* 0x0000ffff282f7812 */ /* 0x000fe200078ec0ff */
[----:B------:R-:W-:Y:S01]  /*1d90*/  IMAD R66, R41, R66, RZ ;  /* 0x0000004229427224 */ /* 0x000fe200078e02ff */
[----:B------:R-:W-:-:S03]  /*1da0*/  @P1 LOP3.LUT R63, R63, 0x3030, RZ, 0xc0, !PT ;  /* 0x000030303f3f1812 */ /* 0x000fc600078ec0ff */
[----:B------:R-:W-:Y:S01]  /*1db0*/  IMAD R47, R46, R47, RZ ;  /* 0x0000002f2e2f7224 */ /* 0x000fe200078e02ff */
[----:B------:R-:W-:Y:S02]  /*1dc0*/  I2FP.F32.S32 R66, R66 ;  /* 0x0000004200427245 */ /* 0x000fe40000201400 */
[----:B------:R-:W-:Y:S02]  /*1dd0*/  @P1 LOP3.LUT R55, R63, 0xf0f, R52, 0xf8, !PT ;  /* 0x00000f0f3f371812 */ /* 0x000fe400078ef834 */
[----:B------:R-:W-:Y:S02]  /*1de0*/  @!P1 LOP3.LUT R55, R33, 0x3f3f, RZ, 0xc0, !PT ;  /* 0x00003f3f21379812 */ /* 0x000fe400078ec0ff */
[----:B------:R-:W-:Y:S01]  /*1df0*/  I2FP.F32.S32 R40, R47 ;  /* 0x0000002f00287245 */ /* 0x000fe20000201400 */
[----:B------:R-:W-:Y:S01]  /*1e00*/  FFMA R47, R65, R66, RZ ;  /* 0x00000042412f7223 */ /* 0x000fe200000000ff */
[----:B------:R-:W-:-:S03]  /*1e10*/  LOP3.LUT R55, R55, 0xffff, RZ, 0xc0, !PT ;  /* 0x0000ffff37377812 */ /* 0x000fc600078ec0ff */
[----:B------:R-:W-:Y:S01]  /*1e20*/  FFMA R66, R58, R40, R47 ;  /* 0x000000283a427223 */ /* 0x000fe2000000002f */
[----:B------:R-:W-:Y:S02]  /*1e30*/  SHF.R.U32.HI R40, RZ, 0x8, R55 ;  /* 0x00000008ff287819 */ /* 0x000fe40000011637 */
[----:B------:R-:W-:Y:S02]  /*1e40*/  LOP3.LUT R47, R55, 0xff, RZ, 0xc0, !PT ;  /* 0x000000ff372f7812 */ /* 0x000fe400078ec0ff */
[----:B------:R-:W-:-:S03]  /*1e50*/  LOP3.LUT R68, R40, 0xffff, RZ, 0xc0, !PT ;  /* 0x0000ffff28447812 */ /* 0x000fc600078ec0ff */
[----:B------:R-:W-:Y:S01]  /*1e60*/  IMAD R40, R60, R47, RZ ;  /* 0x0000002f3c287224 */ /* 0x000fe200078e02ff */
        /* <DEDUP_REMOVED lines=11> */
[----:B------:R-:W-:Y:S01]  /*1f20*/  LOP3.LUT R47, R47, 0xffff, RZ, 0xc0, !PT ;  /* 0x0000ffff2f2f7812 */ /* 0x000fe200078ec0ff */
[----:B------:R-:W-:Y:S01]  /*1f30*/  IMAD R69, R69, R68, RZ ;  /* 0x0000004445457224 */ /* 0x000fe200078e02ff */
[----:B------:R-:W-:Y:S02]  /*1f40*/  I2FP.F32.S32 R40, R40 ;  /* 0x0000002800287245 */ /* 0x000fe40000201400 */
[----:B------:R-:W-:Y:S01]  /*1f50*/  I2FP.F32.S32 R60, R60 ;  /* 0x0000003c003c7245 */ /* 0x000fe20000201400 */
[----:B------:R-:W-:Y:S02]  /*1f60*/  IMAD R46, R46, R47, RZ ;  /* 0x0000002f2e2e7224 */ /* 0x000fe400078e02ff */
[C---:B------:R-:W-:Y:S01]  /*1f70*/  FFMA R41, R65.reuse, R40, RZ ;  /* 0x0000002841297223 */ /* 0x040fe200000000ff */
[----:B------:R-:W-:Y:S01]  /*1f80*/  I2FP.F32.S32 R40, R69 ;  /* 0x0000004500287245 */ /* 0x000fe20000201400 */
[----:B------:R-:W-:Y:S01]  /*1f90*/  FFMA R47, R65, R60, RZ ;  /* 0x0000003c412f7223 */ /* 0x000fe200000000ff */
[----:B------:R-:W-:-:S05]  /*1fa0*/  I2FP.F32.S32 R46, R46 ;  /* 0x0000002e002e7245 */ /* 0x000fca0000201400 */
[C---:B------:R-:W-:Y:S01]  /*1fb0*/  FFMA R65, R58.reuse, R46, R47 ;  /* 0x0000002e3a417223 */ /* 0x040fe2000000002f */
[----:B------:R-:W-:Y:S01]  /*1fc0*/  FFMA R58, R58, R40, R41 ;  /* 0x000000283a3a7223 */ /* 0x000fe20000000029 */
[----:B------:R-:W-:-:S03]  /*1fd0*/  IMAD.WIDE R40, R23, 0x24, R44 ;  /* 0x0000002417287825 */ /* 0x000fc600078e022c */
[----:B------:R-:W-:Y:S01]  /*1fe0*/  IADD3 R46, P0, PT, R31, R40, RZ ;  /* 0x000000281f2e7210 */ /* 0x000fe20007f1e0ff */
[----:B------:R-:W-:Y:S01]  /*1ff0*/  FMUL R55, R49, R66 ;  /* 0x0000004231377220 */ /* 0x000fe20000400000 */
[----:B------:R-:W-:Y:S01]  /*2000*/  FADD R5, R56, R5 ;  /* 0x0000000538057221 */ /* 0x000fe20000000000 */
[----:B------:R-:W2:Y:S02]  /*2010*/  @P1 LDG.E.U16 R66, desc[UR8][R42.64] ;  /* 0x000000082a421981 */ /* 0x000ea4000c1e1500 */
[----:B------:R-:W-:Y:S02]  /*2020*/  IMAD.X R47, RZ, RZ, R41, P0 ;  /* 0x000000ffff2f7224 */ /* 0x000fe400000e0629 */
[----:B------:R-:W-:Y:S01]  /*2030*/  FFMA R55, R48, R57, -R55 ;  /* 0x0000003930377223 */ /* 0x000fe20000000837 */
[----:B------:R-:W3:Y:S04]  /*2040*/  LDG.E.U16 R60, desc[UR8][R40.64] ;  /* 0x00000008283c7981 */ /* 0x000ee8000c1e1500 */
[----:B------:R-:W4:Y:S04]  /*2050*/  LDG.E R69, desc[UR8][R46.64+0x14] ;  /* 0x000014082e457981 */ /* 0x000f28000c1e1900 */
[----:B------:R-:W5:Y:S04]  /*2060*/  LDG.E R68, desc[UR8][R46.64+0x4] ;  /* 0x000004082e447981 */ /* 0x000f68000c1e1900 */
[----:B------:R-:W2:Y:S04]  /*2070*/  LDG.E R57, desc[UR8][R46.64+0x38] ;  /* 0x000038082e397981 */ /* 0x000ea8000c1e1900 */
[----:B------:R-:W3:Y:S01]  /*2080*/  LDG.E R67, desc[UR8][R46.64+0x28] ;  /* 0x000028082e437981 */ /* 0x000ee2000c1e1900 */
[----:B------:R-:W-:-:S03]  /*2090*/  @P1 LOP3.LUT R56, R29, 0xffff, RZ, 0xc0, !PT ;  /* 0x0000ffff1d381812 */ /* 0x000fc600078ec0ff */
[----:B------:R0:W3:Y:S01]  /*20a0*/  LDG.E.U16 R63, desc[UR8][R40.64+0x24] ;  /* 0x00002408283f7981 */ /* 0x0000e2000c1e1500 */
[----:B------:R-:W-:Y:S02]  /*20b0*/  @P1 SHF.R.U32.HI R56, RZ, 0x2, R56 ;  /* 0x00000002ff381819 */ /* 0x000fe40000011638 */
[----:B0-----:R-:W-:Y:S02]  /*20c0*/  @P1 LOP3.LUT R40, R35, 0xffff, RZ, 0xc0, !PT ;  /* 0x0000ffff23281812 */ /* 0x001fe400078ec0ff */
[----:B------:R-:W-:Y:S02]  /*20d0*/  @P1 LOP3.LUT R41, R56, 0x3030, RZ, 0xc0, !PT ;  /* 0x0000303038291812 */ /* 0x000fe400078ec0ff */
[----:B------:R-:W-:Y:S01]  /*20e0*/  @P1 SHF.R.U32.HI R40, RZ, 0x4, R40 ;  /* 0x00000004ff281819 */ /* 0x000fe20000011628 */
[----:B------:R-:W-:-:S03]  /*20f0*/  FMUL R65, R54, R65 ;  /* 0x0000004136417220 */ /* 0x000fc60000400000 */
[----:B------:R-:W-:Y:S01]  /*2100*/  @P1 LOP3.LUT R56, R41, 0xf0f, R40, 0xf8, !PT ;  /* 0x00000f0f29381812 */ /* 0x000fe200078ef828 */
[----:B------:R-:W-:Y:S01]  /*2110*/  FFMA R58, R53, R58, -R65 ;  /* 0x0000003a353a7223 */ /* 0x000fe20000000841 */
[----:B----4-:R-:W-:-:S04]  /*2120*/  IDP.4A.S8.S8 R47, R30, R69, RZ ;  /* 0x000000451e2f7226 */ /* 0x010fc800000006ff */
[----:B-----5:R-:W-:Y:S02]  /*2130*/  IDP.4A.S8.S8 R40, R50, R68, R47 ;  /* 0x0000004432287226 */ /* 0x020fe4000000062f */
[-C--:B--2---:R-:W-:Y:S02]  /*2140*/  IDP.4A.S8.S8 R47, R32, R57.reuse, RZ ;  /* 0x00000039202f7226 */ /* 0x084fe400000006ff */
[----:B------:R-:W-:Y:S02]  /*2150*/  IDP.4A.S8.S8 R46, R57, UR6, RZ ;  /* 0x00000006392e7c26 */ /* 0x000fe400080006ff */
[----:B------:R-:W-:Y:S02]  /*2160*/  IDP.4A.S8.S8 R65, R34, R57, RZ ;  /* 0x0000003922417226 */ /* 0x000fe400000006ff */
[----:B---3--:R-:W-:Y:S02]  /*2170*/  IDP.4A.S8.S8 R57, R28, R67, R47 ;  /* 0x000000431c397226 */ /* 0x008fe4000000062f */
[----:B------:R-:W2:Y:S01]  /*2180*/  @P1 LDG.E.U16 R47, desc[UR8][R38.64] ;  /* 0x00000008262f1981 */ /* 0x000ea2000c1e1500 */
[----:B------:R-:W-:Y:S01]  /*2190*/  @P1 SHF.R.U32.HI R66, RZ, 0x2, R66 ;  /* 0x00000002ff421819 */ /* 0x000fe20000011642 */
[----:B------:R-:W-:-:S03]  /*21a0*/  IDP.4A.S8.S8 R46, R67, UR6, R46 ;  /* 0x00000006432e7c26 */ /* 0x000fc6000800062e */
[----:B------:R-:W-:Y:S01]  /*21b0*/  @P1 LOP3.LUT R66, R66, 0x3030, RZ, 0xc0, !PT ;  /* 0x0000303042421812 */ /* 0x000fe200078ec0ff */
[----:B------:R-:W-:-:S03]  /*21c0*/  IDP.4A.S8.S8 R67, R36, R67, R65 ;  /* 0x0000004324437226 */ /* 0x000fc60000000641 */
[----:B------:R-:W-:Y:S02]  /*21d0*/  @P1 LOP3.LUT R65, R66, 0xf0f, R35, 0xf8, !PT ;  /* 0x00000f0f42411812 */ /* 0x000fe400078ef823 */
[----:B------:R-:W-:-:S04]  /*21e0*/  @!P1 LOP3.LUT R65, R29, 0x3f3f, RZ, 0xc0, !PT ;  /* 0x00003f3f1d419812 */ /* 0x000fc800078ec0ff */
[----:B------:R-:W-:Y:S02]  /*21f0*/  LOP3.LUT R66, R65, 0xffff, RZ, 0xc0, !PT ;  /* 0x0000ffff41427812 */ /* 0x000fe400078ec0ff */
[----:B------:R-:W-:Y:S02]  /*2200*/  @!P1 LOP3.LUT R56, R35, 0x3f3f, RZ, 0xc0, !PT ;  /* 0x00003f3f23389812 */ /* 0x000fe400078ec0ff */
[----:B------:R-:W-:Y:S02]  /*2210*/  LOP3.LUT R65, R66, 0xff, RZ, 0xc0, !PT ;  /* 0x000000ff42417812 */ /* 0x000fe400078ec0ff */
[----:B------:R-:W-:-:S03]  /*2220*/  LOP3.LUT R56, R56, 0xffff, RZ, 0xc0, !PT ;  /* 0x0000ffff38387812 */ /* 0x000fc600078ec0ff */
[----:B------:R-:W-:Y:S01]  /*2230*/  IMAD R65, R40, R65, RZ ;  /* 0x0000004128417224 */ /* 0x000fe200078e02ff */
[----:B------:R-:W-:Y:S01]  /*2240*/  SHF.R.U32.HI R40, RZ, 0x8, R66 ;  /* 0x00000008ff287819 */ /* 0x000fe20000011642 */
[----:B------:R-:W-:Y:S02]  /*2250*/  IDP.4A.S8.S8 R41, R69, UR6, RZ ;  /* 0x0000000645297c26 */ /* 0x000fe400080006ff */
[----:B------:R-:W-:Y:S01]  /*2260*/  FADD R6, R59, R6 ;  /* 0x000000063b067221 */ /* 0x000fe20000000000 */
[----:B------:R-:W-:Y:S01]  /*2270*/  LOP3.LUT R40, R40, 0xffff, RZ, 0xc0, !PT ;  /* 0x0000ffff28287812 */ /* 0x000fe200078ec0ff */
[----:B------:R-:W-:-:S04]  /*2280*/  IDP.4A.S8.S8 R41, R68, UR6, R41 ;  /* 0x0000000644297c26 */ /* 0x000fc80008000629 */
[----:B------:R-:W-:Y:S01]  /*2290*/  IMAD R66, R57, R40, RZ ;  /* 0x0000002839427224 */ /* 0x000fe200078e02ff */
[----:B------:R-:W-:Y:S01]  /*22a0*/  I2FP.F32.S32 R57, R65 ;  /* 0x0000004100397245 */ /* 0x000fe20000201400 */
[----:B------:R-:W-:Y:S02]  /*22b0*/  HADD2.F32 R40, -RZ, R60.H0_H0 ;  /* 0x2000003cff287230 */ /* 0x000fe40000004100 */
[----:B------:R-:W-:Y:S01]  /*22c0*/  HADD2.F32 R65, -RZ, R63.H0_H0 ;  /* 0x2000003fff417230 */ /* 0x000fe20000004100 */
[----:B------:R-:W-:Y:S02]  /*22d0*/  I2FP.F32.S32 R66, R66 ;  /* 0x0000004200427245 */ /* 0x000fe40000201400 */
[----:B------:R-:W-:-:S04]  /*22e0*/  FFMA R60, R40, R57, RZ ;  /* 0x00000039283c7223 */ /* 0x000fc800000000ff */
[----:B------:R-:W-:Y:S01]  /*22f0*/  FFMA R57, R65, R66, R60 ;  /* 0x0000004241397223 */ /* 0x000fe2000000003c */
[----:B------:R-:W-:Y:S01]  /*2300*/  IDP.4A.S8.S8 R69, R51, R69, RZ ;  /* 0x0000004533457226 */ /* 0x000fe200000006ff */
[----:B------:R-:W3:Y:S03]  /*2310*/  @P1 LDG.E.U16 R66, desc[UR8][R42.64] ;  /* 0x000000082a421981 */ /* 0x000ee6000c1e1500 */
[----:B------:R-:W-:Y:S01]  /*2320*/  IDP.4A.S8.S8 R68, R37, R68, R69 ;  /* 0x0000004425447226 */ /* 0x000fe20000000645 */
[----:B--2---:R-:W-:Y:S02]  /*2330*/  @P1 SHF.R.U32.HI R59, RZ, 0x2, R47 ;  /* 0x00000002ff3b1819 */ /* 0x004fe4000001162f */
[----:B------:R-:W-:Y:S02]  /*2340*/  SHF.R.U32.HI R47, RZ, 0x8, R56 ;  /* 0x00000008ff2f7819 */ /* 0x000fe40000011638 */
[----:B------:R-:W-:-:S02]  /*2350*/  LOP3.LUT R56, R56, 0xff, RZ, 0xc0, !PT ;  /* 0x000000ff38387812 */ /* 0x000fc400078ec0ff */
[----:B------:R-:W-:Y:S02]  /*2360*/  @P1 LOP3.LUT R59, R59, 0x3030, RZ, 0xc0, !PT ;  /* 0x000030303b3b1812 */ /* 0x000fe400078ec0ff */
[----:B------:R-:W-:Y:S01]  /*2370*/  LOP3.LUT R47, R47, 0xffff, RZ, 0xc0, !PT ;  /* 0x0000ffff2f2f7812 */ /* 0x000fe200078ec0ff */
[----:B------:R-:W-:Y:S01]  /*2380*/  IMAD R56, R41, R56, RZ ;  /* 0x0000003829387224 */ /* 0x000fe200078e02ff */
[----:B------:R-:W-:Y:S02]  /*2390*/  @P1 LOP3.LUT R63, R59, 0xf0f, R52, 0xf8, !PT ;  /* 0x00000f0f3b3f1812 */ /* 0x000fe400078ef834 */
[----:B------:R-:W-:Y:S01]  /*23a0*/  @!P1 LOP3.LUT R63, R33, 0x3f3f, RZ, 0xc0, !PT ;  /* 0x00003f3f213f9812 */ /* 0x000fe200078ec0ff */
[----:B------:R-:W-:Y:S01]  /*23b0*/  IMAD R59, R46, R47, RZ ;  /* 0x0000002f2e3b7224 */ /* 0x000fe200078e02ff */
[----:B------:R-:W-:Y:S02]  /*23c0*/  I2FP.F32.S32 R47, R56 ;  /* 0x00000038002f7245 */ /* 0x000fe40000201400 */
[----:B------:R-:W-:-:S03]  /*23d0*/  LOP3.LUT R63, R63, 0xffff, RZ, 0xc0, !PT ;  /* 0x0000ffff3f3f7812 */ /* 0x000fc600078ec0ff */
[----:B------:R-:W-:Y:S01]  /*23e0*/  FFMA R60, R40, R47, RZ ;  /* 0x0000002f283c7223 */ /* 0x000fe200000000ff */
[----:B------:R-:W-:-:S04]  /*23f0*/  SHF.R.U32.HI R47, RZ, 0x8, R63 ;  /* 0x00000008ff2f7819 */ /* 0x000fc8000001163f */
[----:B------:R-:W-:Y:S02]  /*2400*/  LOP3.LUT R56, R47, 0xffff, RZ, 0xc0, !PT ;  /* 0x0000ffff2f387812 */ /* 0x000fe400078ec0ff */
[----:B------:R-:W-:-:S03]  /*2410*/  @P1 LOP3.LUT R47, R33, 0xffff, RZ, 0xc0, !PT ;  /* 0x0000ffff212f1812 */ /* 0x000fc600078ec0ff */
[----:B------:R-:W-:Y:S01]  /*2420*/  IMAD R67, R67, R56, RZ ;  /* 0x0000003843437224 */ /* 0x000fe200078e02ff */
[----:B------:R-:W-:Y:S02]  /*2430*/  @P1 SHF.R.U32.HI R56, RZ, 0x2, R47 ;  /* 0x00000002ff381819 */ /* 0x000fe4000001162f */
[----:B------:R-:W-:Y:S02]  /*2440*/  @P1 LOP3.LUT R47, R52, 0xffff, RZ, 0xc0, !PT ;  /* 0x0000ffff342f1812 */ /* 0x000fe400078ec0ff */
[----:B------:R-:W-:Y:S02]  /*2450*/  @P1 LOP3.LUT R56, R56, 0x3030, RZ, 0xc0, !PT ;  /* 0x0000303038381812 */ /* 0x000fe400078ec0ff */
[----:B------:R-:W-:-:S04]  /*2460*/  @P1 SHF.R.U32.HI R47, RZ, 0x4, R47 ;  /* 0x00000004ff2f1819 */ /* 0x000fc8000001162f */
[----:B------:R-:W-:Y:S02]  /*2470*/  @P1 LOP3.LUT R47, R56, 0xf0f, R47, 0xf8, !PT ;  /* 0x00000f0f382f1812 */ /* 0x000fe400078ef82f */
[----:B------:R-:W-:Y:S02]  /*2480*/  @!P1 LOP3.LUT R47, R52, 0x3f3f, RZ, 0xc0, !PT ;  /* 0x00003f3f342f9812 */ /* 0x000fe400078ec0ff */
[----:B------:R-:W-:Y:S02]  /*2490*/  I2FP.F32.S32 R59, R59 ;  /* 0x0000003b003b7245 */ /* 0x000fe40000201400 */
[----:B------:R-:W-:-:S03]  /*24a0*/  LOP3.LUT R47, R47, 0xffff, RZ, 0xc0, !PT ;  /* 0x0000ffff2f2f7812 */ /* 0x000fc600078ec0ff */
[----:B------:R-:W-:Y:S01]  /*24b0*/  FFMA R60, R65, R59, R60 ;  /* 0x0000003b413c7223 */ /* 0x000fe2000000003c */
[----:B------:R-:W-:Y:S02]  /*24c0*/  LOP3.LUT R56, R47, 0xff, RZ, 0xc0, !PT ;  /* 0x000000ff2f387812 */ /* 0x000fe400078ec0ff */
[----:B------:R-:W-:Y:S02]  /*24d0*/  LOP3.LUT R59, R63, 0xff, RZ, 0xc0, !PT ;  /* 0x000000ff3f3b7812 */ /* 0x000fe400078ec0ff */
[----:B------:R-:W-:Y:S01]  /*24e0*/  SHF.R.U32.HI R47, RZ, 0x8, R47 ;  /* 0x00000008ff2f7819 */ /* 0x000fe2000001162f */
[----:B------:R-:W-:Y:S02]  /*24f0*/  IMAD R56, R41, R56, RZ ;  /* 0x0000003829387224 */ /* 0x000fe400078e02ff */
[----:B------:R-:W-:Y:S01]  /*2500*/  IMAD R68, R68, R59, RZ ;  /* 0x0000003b44447224 */ /* 0x000fe200078e02ff */
[----:B------:R-:W-:-:S04]  /*2510*/  LOP3.LUT R47, R47, 0xffff, RZ, 0xc0, !PT ;  /* 0x0000ffff2f2f7812 */ /* 0x000fc800078ec0ff */
[----:B------:R-:W-:Y:S01]  /*2520*/  I2FP.F32.S32 R41, R68 ;  /* 0x0000004400297245 */ /* 0x000fe20000201400 */
[----:B------:R-:W-:Y:S01]  /*2530*/  IMAD R59, R46, R47, RZ ;  /* 0x0000002f2e3b7224 */ /* 0x000fe200078e02ff */
[----:B------:R-:W-:-:S03]  /*2540*/  I2FP.F32.S32 R47, R56 ;  /* 0x00000038002f7245 */ /* 0x000fc60000201400 */
[C---:B------:R-:W-:Y:S01]  /*2550*/  FFMA R56, R40.reuse, R41, RZ ;  /* 0x0000002928387223 */ /* 0x040fe200000000ff */
[----:B------:R-:W-:Y:S01]  /*2560*/  I2FP.F32.S32 R59, R59 ;  /* 0x0000003b003b7245 */ /* 0x000fe20000201400 */
[----:B------:R-:W-:Y:S01]  /*2570*/  FFMA R46, R40, R47, RZ ;  /* 0x0000002f282e7223 */ /* 0x000fe200000000ff */
[----:B------:R-:W-:-:S04]  /*2580*/  IMAD.WIDE R40, R22, 0x24, R44 ;  /* 0x0000002416287825 */ /* 0x000fc800078e022c */
[----:B------:R-:W-:Y:S01]  /*2590*/  FFMA R63, R65, R59, R46 ;  /* 0x0000003b413f7223 */ /* 0x000fe2000000002e */
[----:B------:R-:W-:Y:S01]  /*25a0*/  IADD3 R46, P0, PT, R31, R40, RZ ;  /* 0x000000281f2e7210 */ /* 0x000fe20007f1e0ff */
[----:B------:R-:W-:Y:S01]  /*25b0*/  FADD R7, R62, R7 ;  /* 0x000000073e077221 */ /* 0x000fe20000000000 */
[----:B------:R-:W-:Y:S01]  /*25c0*/  I2FP.F32.S32 R67, R67 ;  /* 0x0000004300437245 */ /* 0x000fe20000201400 */
[----:B------:R-:W2:Y:S02]  /*25d0*/  LDG.E.U16 R59, desc[UR8][R40.64] ;  /* 0x00000008283b7981 */ /* 0x000ea4000c1e1500 */
[----:B------:R-:W-:-:S05]  /*25e0*/  IMAD.X R47, RZ, RZ, R41, P0 ;  /* 0x000000ffff2f7224 */ /* 0x000fca00000e0629 */
[----:B------:R-:W4:Y:S04]  /*25f0*/  LDG.E R69, desc[UR8][R46.64+0x14] ;  /* 0x000014082e457981 */ /* 0x000f28000c1e1900 */
[----:B------:R-:W5:Y:S01]  /*2600*/  LDG.E R68, desc[UR8][R46.64+0x4] ;  /* 0x000004082e447981 */ /* 0x000f62000c1e1900 */
[----:B------:R-:W-:Y:S01]  /*2610*/  FFMA R56, R65, R67, R56 ;  /* 0x0000004341387223 */ /* 0x000fe20000000038 */
[----:B------:R-:W-:Y:S02]  /*2620*/  FMUL R65, R49, R60 ;  /* 0x0000003c31417220 */ /* 0x000fe40000400000 */
[----:B------:R-:W2:Y:S02]  /*2630*/  LDG.E R67, desc[UR8][R46.64+0x28] ;  /* 0x000028082e437981 */ /* 0x000ea4000c1e1900 */
[----:B------:R-:W-:-:S02]  /*2640*/  FFMA R57, R48, R57, -R65 ;  /* 0x0000003930397223 */ /* 0x000fc40000000841 */
[----:B------:R-:W2:Y:S01]  /*2650*/  LDG.E R65, desc[UR8][R46.64+0x38] ;  /* 0x000038082e417981 */ /* 0x000ea2000c1e1900 */
[----:B------:R-:W-:-:S03]  /*2660*/  @P1 LOP3.LUT R62, R29, 0xffff, RZ, 0xc0, !PT ;  /* 0x0000ffff1d3e1812 */ /* 0x000fc600078ec0ff */
[----:B------:R0:W2:Y:S01]  /*2670*/  LDG.E.U16 R60, desc[UR8][R40.64+0x24] ;  /* 0x00002408283c7981 */ /* 0x0000a2000c1e1500 */
[----:B------:R-:W-:Y:S02]  /*2680*/  @P1 SHF.R.U32.HI R62, RZ, 0x2, R62 ;  /* 0x00000002ff3e1819 */ /* 0x000fe4000001163e */
[----:B0-----:R-:W-:Y:S02]  /*2690*/  @P1 LOP3.LUT R40, R35, 0xffff, RZ, 0xc0, !PT ;  /* 0x0000ffff23281812 */ /* 0x001fe400078ec0ff */
[----:B------:R-:W-:Y:S02]  /*26a0*/  @P1 LOP3.LUT R41, R62, 0x3030, RZ, 0xc0, !PT ;  /* 0x000030303e291812 */ /* 0x000fe400078ec0ff */
[----:B------:R-:W-:-:S04]  /*26b0*/  @P1 SHF.R.U32.HI R40, RZ, 0x4, R40 ;  /* 0x00000004ff281819 */ /* 0x000fc80000011628 */
[----:B------:R-:W-:Y:S01]  /*26c0*/  @P1 LOP3.LUT R62, R41, 0xf0f, R40, 0xf8, !PT ;  /* 0x00000f0f293e1812 */ /* 0x000fe200078ef828 */
[----:B----4-:R-:W-:-:S04]  /*26d0*/  IDP.4A.S8.S8 R47, R30, R69, RZ ;  /* 0x000000451e2f7226 */ /* 0x010fc800000006ff */
[----:B-----5:R-:W-:Y:S02]  /*26e0*/  IDP.4A.S8.S8 R40, R50, R68, R47 ;  /* 0x0000004432287226 */ /* 0x020fe4000000062f */
[----:B------:R-:W4:Y:S01]  /*26f0*/  @P1 LDG.E.U16 R47, desc[UR8][R38.64] ;  /* 0x00000008262f1981 */ /* 0x000f22000c1e1500 */
[----:B------:R-:W-:Y:S01]  /*2700*/  FMUL R63, R54, R63 ;  /* 0x0000003f363f7220 */ /* 0x000fe20000400000 */
[----:B---3--:R-:W-:-:S03]  /*2710*/  @P1 SHF.R.U32.HI R66, RZ, 0x2, R66 ;  /* 0x00000002ff421819 */ /* 0x008fc60000011642 */
[----:B------:R-:W-:Y:S01]  /*2720*/  FFMA R56, R53, R56, -R63 ;  /* 0x0000003835387223 */ /* 0x000fe2000000083f */
[----:B--2---:R-:W-:Y:S02]  /*2730*/  IDP.4A.S8.S8 R46, R65, UR6, RZ ;  /* 0x00000006412e7c26 */ /* 0x004fe400080006ff */
[-C--:B------:R-:W-:Y:S01]  /*2740*/  IDP.4A.S8.S8 R63, R32, R65.reuse, RZ ;  /* 0x00000041203f7226 */ /* 0x080fe200000006ff */
[----:B------:R-:W-:Y:S01]  /*2750*/  @P1 LOP3.LUT R66, R66, 0x3030, RZ, 0xc0, !PT ;  /* 0x0000303042421812 */ /* 0x000fe200078ec0ff */
[----:B------:R-:W-:Y:S02]  /*2760*/  IDP.4A.S8.S8 R65, R34, R65, RZ ;  /* 0x0000004122417226 */ /* 0x000fe400000006ff */
[----:B------:R-:W-:Y:S02]  /*2770*/  IDP.4A.S8.S8 R46, R67, UR6, R46 ;  /* 0x00000006432e7c26 */ /* 0x000fe4000800062e */
[-C--:B------:R-:W-:Y:S02]  /*2780*/  IDP.4A.S8.S8 R63, R28, R67.reuse, R63 ;  /* 0x000000431c3f7226 */ /* 0x080fe4000000063f */
[----:B------:R-:W-:Y:S01]  /*2790*/  IDP.4A.S8.S8 R67, R36, R67, R65 ;  /* 0x0000004324437226 */ /* 0x000fe20000000641 */
[----:B------:R-:W-:-:S02]  /*27a0*/  @P1 LOP3.LUT R65, R66, 0xf0f, R35, 0xf8, !PT ;  /* 0x00000f0f42411812 */ /* 0x000fc400078ef823 */
[----:B------:R-:W-:-:S04]  /*27b0*/  @!P1 LOP3.LUT R65, R29, 0x3f3f, RZ, 0xc0, !PT ;  /* 0x00003f3f1d419812 */ /* 0x000fc800078ec0ff */
[----:B------:R-:W-:-:S04]  /*27c0*/  LOP3.LUT R66, R65, 0xffff, RZ, 0xc0, !PT ;  /* 0x0000ffff41427812 */ /* 0x000fc800078ec0ff */
[----:B------:R-:W-:-:S05]  /*27d0*/  LOP3.LUT R65, R66, 0xff, RZ, 0xc0, !PT ;  /* 0x000000ff42417812 */ /* 0x000fca00078ec0ff */
[----:B------:R-:W-:Y:S01]  /*27e0*/  IMAD R65, R40, R65, RZ ;  /* 0x0000004128417224 */ /* 0x000fe200078e02ff */
[----:B------:R-:W-:Y:S02]  /*27f0*/  SHF.R.U32.HI R40, RZ, 0x8, R66 ;  /* 0x00000008ff287819 */ /* 0x000fe40000011642 */
[----:B------:R-:W-:Y:S02]  /*2800*/  @!P1 LOP3.LUT R62, R35, 0x3f3f, RZ, 0xc0, !PT ;  /* 0x00003f3f233e9812 */ /* 0x000fe400078ec0ff */
[----:B------:R-:W-:Y:S02]  /*2810*/  LOP3.LUT R40, R40, 0xffff, RZ, 0xc0, !PT ;  /* 0x0000ffff28287812 */ /* 0x000fe400078ec0ff */
[----:B------:R-:W-:Y:S01]  /*2820*/  LOP3.LUT R62, R62, 0xffff, RZ, 0xc0, !PT ;  /* 0x0000ffff3e3e7812 */ /* 0x000fe200078ec0ff */
[----:B------:R-:W-:Y:S02]  /*2830*/  IDP.4A.S8.S8 R41, R69, UR6, RZ ;  /* 0x0000000645297c26 */ /* 0x000fe400080006ff */
[----:B------:R-:W-:Y:S01]  /*2840*/  FADD R16, R61, R16 ;  /* 0x000000103d107221 */ /* 0x000fe20000000000 */
[----:B------:R-:W-:Y:S01]  /*2850*/  IMAD R63, R63, R40, RZ ;  /* 0x000000283f3f7224 */ /* 0x000fe200078e02ff */
[----:B------:R-:W-:Y:S01]  /*2860*/  I2FP.F32.S32 R65, R65 ;  /* 0x0000004100417245 */ /* 0x000fe20000201400 */
[----:B------:R-:W-:-:S02]  /*2870*/  HADD2.F32 R40, -RZ, R59.H0_H0 ;  /* 0x2000003bff287230 */ /* 0x000fc40000004100 */
[----:B------:R-:W-:Y:S01]  /*2880*/  IDP.4A.S8.S8 R41, R68, UR6, R41 ;  /* 0x0000000644297c26 */ /* 0x000fe20008000629 */
[----:B------:R-:W-:Y:S01]  /*2890*/  I2FP.F32.S32 R63, R63 ;  /* 0x0000003f003f7245 */ /* 0x000fe20000201400 */
[----:B------:R-:W-:Y:S02]  /*28a0*/  HADD2.F32 R60, -RZ, R60.H0_H0 ;  /* 0x2000003cff3c7230 */ /* 0x000fe40000004100 */
[----:B------:R-:W-:-:S04]  /*28b0*/  FFMA R59, R40, R65, RZ ;  /* 0x00000041283b7223 */ /* 0x000fc800000000ff */
[----:B------:R-:W-:Y:S01]  /*28c0*/  FFMA R59, R60, R63, R59 ;  /* 0x0000003f3c3b7223 */ /* 0x000fe2000000003b */
[----:B------:R-:W-:-:S04]  /*28d0*/  IDP.4A.S8.S8 R69, R51, R69, RZ ;  /* 0x0000004533457226 */ /* 0x000fc800000006ff */
[----:B------:R-:W-:Y:S01]  /*28e0*/  IDP.4A.S8.S8 R68, R37, R68, R69 ;  /* 0x0000004425447226 */ /* 0x000fe20000000645 */
[----:B----4-:R-:W-:Y:S02]  /*28f0*/  @P1 SHF.R.U32.HI R61, RZ, 0x2, R47 ;  /* 0x00000002ff3d1819 */ /* 0x010fe4000001162f */
[----:B------:R-:W-:Y:S02]  /*2900*/  SHF.R.U32.HI R47, RZ, 0x8, R62 ;  /* 0x00000008ff2f7819 */ /* 0x000fe4000001163e */
[----:B------:R-:W-:Y:S02]  /*2910*/  LOP3.LUT R62, R62, 0xff, RZ, 0xc0, !PT ;  /* 0x000000ff3e3e7812 */ /* 0x000fe400078ec0ff */
[----:B------:R-:W-:Y:S02]  /*2920*/  @P1 LOP3.LUT R61, R61, 0x3030, RZ, 0xc0, !PT ;  /* 0x000030303d3d1812 */ /* 0x000fe400078ec0ff */
[----:B------:R-:W-:Y:S01]  /*2930*/  LOP3.LUT R47, R47, 0xffff, RZ, 0xc0, !PT ;  /* 0x0000ffff2f2f7812 */ /* 0x000fe200078ec0ff */
[----:B------:R-:W-:Y:S01]  /*2940*/  IMAD R62, R41, R62, RZ ;  /* 0x0000003e293e7224 */ /* 0x000fe200078e02ff */
[----:B------:R-:W-:-:S03]  /*2950*/  @P1 LOP3.LUT R63, R61, 0xf0f, R52, 0xf8, !PT ;  /* 0x00000f0f3d3f1812 */ /* 0x000fc600078ef834 */
[----:B------:R-:W-:Y:S01]  /*2960*/  IMAD R61, R46, R47, RZ ;  /* 0x0000002f2e3d7224 */ /* 0x000fe200078e02ff */
[----:B------:R-:W-:Y:S02]  /*2970*/  I2FP.F32.S32 R47, R62 ;  /* 0x0000003e002f7245 */ /* 0x000fe40000201400 */
[----:B------:R-:W-:Y:S02]  /*2980*/  @!P1 LOP3.LUT R63, R33, 0x3f3f, RZ, 0xc0, !PT ;  /* 0x00003f3f213f9812 */ /* 0x000fe400078ec0ff */
[----:B------:R-:W-:Y:S01]  /*2990*/  I2FP.F32.S32 R61, R61 ;  /* 0x0000003d003d7245 */ /* 0x000fe20000201400 */
[----:B------:R-:W-:Y:S01]  /*29a0*/  FFMA R47, R40, R47, RZ ;  /* 0x0000002f282f7223 */ /* 0x000fe200000000ff */
[----:B------:R-:W-:-:S03]  /*29b0*/  LOP3.LUT R63, R63, 0xffff, RZ, 0xc0, !PT ;  /* 0x0000ffff3f3f7812 */ /* 0x000fc600078ec0ff */
[----:B------:R-:W-:Y:S01]  /*29c0*/  FFMA R66, R60, R61, R47 ;  /* 0x0000003d3c427223 */ /* 0x000fe2000000002f */
[----:B------:R-:W-:Y:S02]  /*29d0*/  SHF.R.U32.HI R47, RZ, 0x8, R63 ;  /* 0x00000008ff2f7819 */ /* 0x000fe4000001163f */
[----:B------:R-:W-:Y:S02]  /*29e0*/  LOP3.LUT R61, R63, 0xff, RZ, 0xc0, !PT ;  /* 0x000000ff3f3d7812 */ /* 0x000fe400078ec0ff */
[----:B------:R-:W-:Y:S01]  /*29f0*/  LOP3.LUT R62, R47, 0xffff, RZ, 0xc0, !PT ;  /* 0x0000ffff2f3e7812 */ /* 0x000fe200078ec0ff */
[----:B------:R-:W2:Y:S01]  /*2a00*/  @P1 LDG.E.U16 R63, desc[UR8][R42.64] ;  /* 0x000000082a3f1981 */ /* 0x000ea2000c1e1500 */
[----:B------:R-:W-:Y:S01]  /*2a10*/  @P1 LOP3.LUT R47, R33, 0xffff, RZ, 0xc0, !PT ;  /* 0x0000ffff212f1812 */ /* 0x000fe200078ec0ff */
[----:B------:R-:W-:-:S03]  /*2a20*/  IMAD R68, R68, R61, RZ ;  /* 0x0000003d44447224 */ /* 0x000fc600078e02ff */
[----:B------:R-:W-:Y:S02]  /*2a30*/  @P1 SHF.R.U32.HI R61, RZ, 0x2, R47 ;  /* 0x00000002ff3d1819 */ /* 0x000fe4000001162f */
[----:B------:R-:W-:Y:S01]  /*2a40*/  @P1 LOP3.LUT R47, R52, 0xffff, RZ, 0xc0, !PT ;  /* 0x0000ffff342f1812 */ /* 0x000fe200078ec0ff */
[----:B------:R-:W-:Y:S01]  /*2a50*/  IMAD R67, R67, R62, RZ ;  /* 0x0000003e43437224 */ /* 0x000fe200078e02ff */
        /* <DEDUP_REMOVED lines=8> */
[----:B------:R-:W-:Y:S02]  /*2ae0*/  LOP3.LUT R47, R47, 0xffff, RZ, 0xc0, !PT ;  /* 0x0000ffff2f2f7812 */ /* 0x000fe400078ec0ff */
[----:B------:R-:W-:-:S03]  /*2af0*/  I2FP.F32.S32 R41, R68 ;  /* 0x0000004400297245 */ /* 0x000fc60000201400 */
[----:B------:R-:W-:Y:S01]  /*2b00*/  IMAD R46, R46, R47, RZ ;  /* 0x0000002f2e2e7224 */ /* 0x000fe200078e02ff */
[----:B------:R-:W-:Y:S01]  /*2b10*/  I2FP.F32.S32 R47, R62 ;  /* 0x0000003e002f7245 */ /* 0x000fe20000201400 */
[C---:B------:R-:W-:Y:S01]  /*2b20*/  FFMA R41, R40.reuse, R41, RZ ;  /* 0x0000002928297223 */ /* 0x040fe200000000ff */
[----:B------:R-:W-:Y:S02]  /*2b30*/  I2FP.F32.S32 R62, R67 ;  /* 0x00000043003e7245 */ /* 0x000fe40000201400 */
[----:B------:R-:W-:Y:S01]  /*2b40*/  I2FP.F32.S32 R46, R46 ;  /* 0x0000002e002e7245 */ /* 0x000fe20000201400 */
[----:B------:R-:W-:Y:S02]  /*2b50*/  FFMA R47, R40, R47, RZ ;  /* 0x0000002f282f7223 */ /* 0x000fe400000000ff */
[----:B------:R-:W-:Y:S01]  /*2b60*/  FFMA R62, R60, R62, R41 ;  /* 0x0000003e3c3e7223 */ /* 0x000fe20000000029 */
[----:B------:R-:W-:-:S04]  /*2b70*/  IMAD.WIDE R40, R21, 0x24, R44 ;  /* 0x0000002415287825 */ /* 0x000fc800078e022c */
[----:B------:R-:W-:Y:S01]  /*2b80*/  FFMA R61, R60, R46, R47 ;  /* 0x0000002e3c3d7223 */ /* 0x000fe2000000002f */
[----:B------:R-:W-:Y:S01]  /*2b90*/  FMUL R69, R49, R66 ;  /* 0x0000004231457220 */ /* 0x000fe20000400000 */
[----:B------:R0:W3:Y:S01]  /*2ba0*/  @P1 LDG.E.U16 R60, desc[UR8][R42.64] ;  /* 0x000000082a3c1981 */ /* 0x0000e2000c1e1500 */
[----:B------:R-:W-:-:S03]  /*2bb0*/  IADD3 R46, P0, PT, R31, R40, RZ ;  /* 0x000000281f2e7210 */ /* 0x000fc60007f1e0ff */
[----:B------:R-:W4:Y:S01]  /*2bc0*/  LDG.E.U16 R65, desc[UR8][R40.64] ;  /* 0x0000000828417981 */ /* 0x000f22000c1e1500 */
[----:B------:R-:W-:-:S03]  /*2bd0*/  IADD3.X R47, PT, PT, RZ, R41, RZ, P0, !PT ;  /* 0x00000029ff2f7210 */ /* 0x000fc600007fe4ff */
[----:B------:R1:W5:Y:S04]  /*2be0*/  LDG.E.U16 R67, desc[UR8][R40.64+0x24] ;  /* 0x0000240828437981 */ /* 0x000368000c1e1500 */
[----:B------:R-:W3:Y:S01]  /*2bf0*/  LDG.E R68, desc[UR8][R46.64+0x4] ;  /* 0x000004082e447981 */ /* 0x000ee2000c1e1900 */
[----:B------:R-:W-:-:S03]  /*2c00*/  FFMA R59, R48, R59, -R69 ;  /* 0x0000003b303b7223 */ /* 0x000fc60000000845 */
[----:B------:R-:W4:Y:S04]  /*2c10*/  LDG.E R69, desc[UR8][R46.64+0x38] ;  /* 0x000038082e457981 */ /* 0x000f28000c1e1900 */
[----:B------:R-:W1:Y:S04]  /*2c20*/  LDG.E R40, desc[UR8][R46.64+0x14] ;  /* 0x000014082e287981 */ /* 0x000e68000c1e1900 */
[----:B------:R4:W5:Y:S01]  /*2c30*/  LDG.E R66, desc[UR8][R46.64+0x28] ;  /* 0x000028082e427981 */ /* 0x000962000c1e1900 */
[----:B--2---:R-:W-:-:S04]  /*2c40*/  @P1 SHF.R.U32.HI R63, RZ, 0x2, R63 ;  /* 0x00000002ff3f1819 */ /* 0x004fc8000001163f */
[----:B0-----:R-:W-:-:S04]  /*2c50*/  @P1 LOP3.LUT R42, R63, 0x3030, RZ, 0xc0, !PT ;  /* 0x000030303f2a1812 */ /* 0x001fc800078ec0ff */
[----:B------:R-:W-:Y:S02]  /*2c60*/  @P1 LOP3.LUT R43, R42, 0xf0f, R35, 0xf8, !PT ;  /* 0x00000f0f2a2b1812 */ /* 0x000fe400078ef823 */
[----:B------:R-:W-:Y:S01]  /*2c70*/  @!P1 LOP3.LUT R43, R29, 0x3f3f, RZ, 0xc0, !PT ;  /* 0x00003f3f1d2b9812 */ /* 0x000fe200078ec0ff */
[----:B------:R-:W-:-:S03]  /*2c80*/  FMUL R42, R54, R61 ;  /* 0x0000003d362a7220 */ /* 0x000fc60000400000 */
[----:B------:R-:W-:Y:S01]  /*2c90*/  LOP3.LUT R43, R43, 0xffff, RZ, 0xc0, !PT ;  /* 0x0000ffff2b2b7812 */ /* 0x000fe200078ec0ff */
[----:B------:R-:W-:-:S03]  /*2ca0*/  FFMA R62, R53, R62, -R42 ;  /* 0x0000003e353e7223 */ /* 0x000fc6000000082a */
[----:B------:R-:W-:Y:S01]  /*2cb0*/  LOP3.LUT R42, R43, 0xff, RZ, 0xc0, !PT ;  /* 0x000000ff2b2a7812 */ /* 0x000fe200078ec0ff */
[----:B-1----:R-:W-:-:S04]  /*2cc0*/  IDP.4A.S8.S8 R41, R30, R40, RZ ;  /* 0x000000281e297226 */ /* 0x002fc800000006ff */
[----:B---3--:R-:W-:-:S04]  /*2cd0*/  IDP.4A.S8.S8 R41, R50, R68, R41 ;  /* 0x0000004432297226 */ /* 0x008fc80000000629 */
[----:B------:R-:W-:Y:S01]  /*2ce0*/  IMAD R42, R41, R42, RZ ;  /* 0x0000002a292a7224 */ /* 0x000fe200078e02ff */
[----:B------:R-:W-:Y:S01]  /*2cf0*/  SHF.R.U32.HI R41, RZ, 0x8, R43 ;  /* 0x00000008ff297819 */ /* 0x000fe2000001162b */
[----:B----4-:R-:W-:-:S03]  /*2d00*/  IDP.4A.S8.S8 R43, R32, R69, RZ ;  /* 0x00000045202b7226 */ /* 0x010fc600000006ff */
[----:B------:R-:W-:Y:S01]  /*2d10*/  LOP3.LUT R46, R41, 0xffff, RZ, 0xc0, !PT ;  /* 0x0000ffff292e7812 */ /* 0x000fe200078ec0ff */
[----:B-----5:R-:W-:Y:S01]  /*2d20*/  IDP.4A.S8.S8 R41, R28, R66, R43 ;  /* 0x000000421c297226 */ /* 0x020fe2000000062b */
[----:B------:R-:W-:-:S03]  /*2d30*/  @P1 LOP3.LUT R43, R29, 0xffff, RZ, 0xc0, !PT ;  /* 0x0000ffff1d2b1812 */ /* 0x000fc600078ec0ff */
[----:B------:R-:W-:Y:S01]  /*2d40*/  IMAD R41, R41, R46, RZ ;  /* 0x0000002e29297224 */ /* 0x000fe200078e02ff */
[----:B------:R-:W-:Y:S02]  /*2d50*/  @P1 SHF.R.U32.HI R46, RZ, 0x2, R43 ;  /* 0x00000002ff2e1819 */ /* 0x000fe4000001162b */
[----:B------:R-:W-:Y:S02]  /*2d60*/  @P1 LOP3.LUT R43, R35, 0xffff, RZ, 0xc0, !PT ;  /* 0x0000ffff232b1812 */ /* 0x000fe400078ec0ff */
[----:B------:R-:W-:Y:S02]  /*2d70*/  @P1 LOP3.LUT R46, R46, 0x3030, RZ, 0xc0, !PT ;  /* 0x000030302e2e1812 */ /* 0x000fe400078ec0ff */
[----:B------:R-:W-:-:S04]  /*2d80*/  @P1 SHF.R.U32.HI R43, RZ, 0x4, R43 ;  /* 0x00000004ff2b1819 */ /* 0x000fc8000001162b */
[----:B------:R-:W-:Y:S02]  /*2d90*/  @P1 LOP3.LUT R43, R46, 0xf0f, R43, 0xf8, !PT ;  /* 0x00000f0f2e2b1812 */ /* 0x000fe400078ef82b */
[----:B------:R-:W2:Y:S01]  /*2da0*/  @P1 LDG.E.U16 R46, desc[UR8][R38.64] ;  /* 0x00000008262e1981 */ /* 0x000ea2000c1e1500 */
[----:B------:R-:W-:Y:S02]  /*2db0*/  IDP.4A.S8.S8 R47, R40, UR6, RZ ;  /* 0x00000006282f7c26 */ /* 0x000fe400080006ff */
[----:B------:R-:W-:Y:S02]  /*2dc0*/  IDP.4A.S8.S8 R40, R51, R40, RZ ;  /* 0x0000002833287226 */ /* 0x000fe400000006ff */
[----:B------:R-:W-:Y:S01]  /*2dd0*/  IDP.4A.S8.S8 R47, R68, UR6, R47 ;  /* 0x00000006442f7c26 */ /* 0x000fe2000800062f */
[----:B------:R-:W-:Y:S01]  /*2de0*/  I2FP.F32.S32 R61, R42 ;  /* 0x0000002a003d7245 */ /* 0x000fe20000201400 */
[----:B------:R-:W-:Y:S02]  /*2df0*/  IDP.4A.S8.S8 R68, R37, R68, R40 ;  /* 0x0000004425447226 */ /* 0x000fe40000000628 */
[----:B------:R-:W-:-:S05]  /*2e00*/  HADD2.F32 R40, -RZ, R65.H0_H0 ;  /* 0x20000041ff287230 */ /* 0x000fca0000004100 */
[----:B------:R-:W-:Y:S01]  /*2e10*/  FFMA R42, R40, R61, RZ ;  /* 0x0000003d282a7223 */ /* 0x000fe200000000ff */
[----:B------:R-:W-:Y:S01]  /*2e20*/  @!P1 LOP3.LUT R43, R35, 0x3f3f, RZ, 0xc0, !PT ;  /* 0x00003f3f232b9812 */ /* 0x000fe200078ec0ff */
[----:B------:R-:W-:Y:S01]  /*2e30*/  FADD R17, R64, R17 ;  /* 0x0000001140117221 */ /* 0x000fe20000000000 */
[----:B------:R-:W-:Y:S02]  /*2e40*/  HADD2.F32 R67, -RZ, R67.H0_H0 ;  /* 0x20000043ff437230 */ /* 0x000fe40000004100 */
[----:B------:R-:W-:Y:S02]  /*2e50*/  LOP3.LUT R64, R43, 0xffff, RZ, 0xc0, !PT ;  /* 0x0000ffff2b407812 */ /* 0x000fe400078ec0ff */
[----:B------:R-:W-:-:S05]  /*2e60*/  I2FP.F32.S32 R41, R41 ;  /* 0x0000002900297245 */ /* 0x000fca0000201400 */
[----:B------:R-:W-:Y:S02]  /*2e70*/  FFMA R41, R67, R41, R42 ;  /* 0x0000002943297223 */ /* 0x000fe4000000002a */
[----:B------:R0:W3:Y:S01]  /*2e80*/  @P1 LDG.E.U16 R42, desc[UR8][R38.64] ;  /* 0x00000008262a1981 */ /* 0x0000e2000c1e1500 */
[----:B------:R-:W-:Y:S01]  /*2e90*/  IMAD.WIDE R44, R20, 0x24, R44 ;  /* 0x00000024142c7825 */ /* 0x000fe200078e022c */
[----:B--2---:R-:W-:-:S04]  /*2ea0*/  @P1 SHF.R.U32.HI R46, RZ, 0x2, R46 ;  /* 0x00000002ff2e1819 */ /* 0x004fc8000001162e */
[----:B------:R-:W-:-:S04]  /*2eb0*/  @P1 LOP3.LUT R61, R46, 0x3030, RZ, 0xc0, !PT ;  /* 0x000030302e3d1812 */ /* 0x000fc800078ec0ff */
[----:B------:R-:W-:Y:S02]  /*2ec0*/  @P1 LOP3.LUT R61, R61, 0xf0f, R52, 0xf8, !PT ;  /* 0x00000f0f3d3d1812 */ /* 0x000fe400078ef834 */
[----:B------:R-:W-:-:S04]  /*2ed0*/  @!P1 LOP3.LUT R61, R33, 0x3f3f, RZ, 0xc0, !PT ;  /* 0x00003f3f213d9812 */ /* 0x000fc800078ec0ff */
[----:B------:R-:W-:-:S04]  /*2ee0*/  LOP3.LUT R61, R61, 0xffff, RZ, 0xc0, !PT ;  /* 0x0000ffff3d3d7812 */ /* 0x000fc800078ec0ff */
[----:B------:R-:W-:Y:S02]  /*2ef0*/  LOP3.LUT R63, R61, 0xff, RZ, 0xc0, !PT ;  /* 0x000000ff3d3f7812 */ /* 0x000fe400078ec0ff */
[----:B------:R-:W-:Y:S02]  /*2f00*/  SHF.R.U32.HI R46, RZ, 0x8, R64 ;  /* 0x00000008ff2e7819 */ /* 0x000fe40000011640 */
[----:B------:R-:W-:Y:S01]  /*2f10*/  LOP3.LUT R64, R64, 0xff, RZ, 0xc0, !PT ;  /* 0x000000ff40407812 */ /* 0x000fe200078ec0ff */
[----:B------:R-:W-:Y:S02]  /*2f20*/  IMAD R43, R68, R63, RZ ;  /* 0x0000003f442b7224 */ /* 0x000fe400078e02ff */
[----:B------:R-:W-:Y:S01]  /*2f30*/  IDP.4A.S8.S8 R63, R69, UR6, RZ ;  /* 0x00000006453f7c26 */ /* 0x000fe200080006ff */
[----:B0-----:R-:W-:Y:S01]  /*2f40*/  LOP3.LUT R39, R46, 0xffff, RZ, 0xc0, !PT ;  /* 0x0000ffff2e277812 */ /* 0x001fe200078ec0ff */
[----:B------:R-:W-:Y:S02]  /*2f50*/  IMAD R64, R47, R64, RZ ;  /* 0x000000402f407224 */ /* 0x000fe400078e02ff */
[----:B------:R-:W-:-:S04]  /*2f60*/  IDP.4A.S8.S8 R38, R66, UR6, R63 ;  /* 0x0000000642267c26 */ /* 0x000fc8000800063f */
[----:B------:R-:W-:Y:S01]  /*2f70*/  IMAD R46, R38, R39, RZ ;  /* 0x00000027262e7224 */ /* 0x000fe200078e02ff */
[----:B------:R-:W-:-:S04]  /*2f80*/  I2FP.F32.S32 R39, R64 ;  /* 0x0000004000277245 */ /* 0x000fc80000201400 */
[----:B------:R-:W-:Y:S01]  /*2f90*/  I2FP.F32.S32 R63, R46 ;  /* 0x0000002e003f7245 */ /* 0x000fe20000201400 */
[----:B------:R-:W-:Y:S01]  /*2fa0*/  FFMA R46, R40, R39, RZ ;  /* 0x00000027282e7223 */ /* 0x000fe200000000ff */
[----:B------:R-:W-:Y:S01]  /*2fb0*/  @P1 LOP3.LUT R39, R33, 0xffff, RZ, 0xc0, !PT ;  /* 0x0000ffff21271812 */ /* 0x000fe200078ec0ff */
[----:B------:R-:W-:Y:S02]  /*2fc0*/  IDP.4A.S8.S8 R69, R34, R69, RZ ;  /* 0x0000004522457226 */ /* 0x000fe400000006ff */
[----:B------:R-:W-:Y:S01]  /*2fd0*/  FFMA R46, R67, R63, R46 ;  /* 0x0000003f432e7223 */ /* 0x000fe2000000002e */
[----:B------:R-:W-:Y:S02]  /*2fe0*/  @P1 SHF.R.U32.HI R63, RZ, 0x2, R39 ;  /* 0x00000002ff3f1819 */ /* 0x000fe40000011627 */
[----:B------:R-:W-:Y:S01]  /*2ff0*/  @P1 LOP3.LUT R39, R52, 0xffff, RZ, 0xc0, !PT ;  /* 0x0000ffff34271812 */ /* 0x000fe200078ec0ff */
[----:B------:R-:W-:Y:S01]  /*3000*/  IDP.4A.S8.S8 R64, R36, R66, R69 ;  /* 0x0000004224407226 */ /* 0x000fe20000000645 */
[----:B------:R-:W-:-:S02]  /*3010*/  @P1 LOP3.LUT R66, R63, 0x3030, RZ, 0xc0, !PT ;  /* 0x000030303f421812 */ /* 0x000fc400078ec0ff */
[----:B------:R-:W-:-:S04]  /*3020*/  @P1 SHF.R.U32.HI R39, RZ, 0x4, R39 ;  /* 0x00000004ff271819 */ /* 0x000fc80000011627 */
[----:B------:R-:W-:Y:S02]  /*3030*/  @P1 LOP3.LUT R39, R66, 0xf0f, R39, 0xf8, !PT ;  /* 0x00000f0f42271812 */ /* 0x000fe400078ef827 */
[----:B------:R-:W-:-:S04]  /*3040*/  @!P1 LOP3.LUT R39, R52, 0x3f3f, RZ, 0xc0, !PT ;  /* 0x00003f3f34279812 */ /* 0x000fc800078ec0ff */
[----:B------:R-:W-:-:S04]  /*3050*/  LOP3.LUT R66, R39, 0xffff, RZ, 0xc0, !PT ;  /* 0x0000ffff27427812 */ /* 0x000fc800078ec0ff */
[----:B------:R-:W-:Y:S02]  /*3060*/  SHF.R.U32.HI R39, RZ, 0x8, R66 ;  /* 0x00000008ff277819 */ /* 0x000fe40000011642 */
[----:B------:R-:W-:Y:S02]  /*3070*/  LOP3.LUT R66, R66, 0xff, RZ, 0xc0, !PT ;  /* 0x000000ff42427812 */ /* 0x000fe400078ec0ff */
[----:B------:R-:W-:-:S03]  /*3080*/  LOP3.LUT R39, R39, 0xffff, RZ, 0xc0, !PT ;  /* 0x0000ffff27277812 */ /* 0x000fc600078ec0ff */
[----:B------:R-:W-:Y:S01]  /*3090*/  IMAD R65, R47, R66, RZ ;  /* 0x000000422f417224 */ /* 0x000fe200078e02ff */
[----:B------:R-:W-:Y:S01]  /*30a0*/  SHF.R.U32.HI R61, RZ, 0x8, R61 ;  /* 0x00000008ff3d7819 */ /* 0x000fe2000001163d */
[----:B------:R-:W-:Y:S01]  /*30b0*/  IMAD R47, R38, R39, RZ ;  /* 0x00000027262f7224 */ /* 0x000fe200078e02ff */
[----:B------:R-:W-:Y:S02]  /*30c0*/  IADD3 R38, P0, PT, R31, R44, RZ ;  /* 0x0000002c1f267210 */ /* 0x000fe40007f1e0ff */
[----:B------:R-:W-:-:S03]  /*30d0*/  LOP3.LUT R61, R61, 0xffff, RZ, 0xc0, !PT ;  /* 0x0000ffff3d3d7812 */ /* 0x000fc600078ec0ff */
[----:B------:R-:W-:Y:S02]  /*30e0*/  IMAD.X R39, RZ, RZ, R45, P0 ;  /* 0x000000ffff277224 */ /* 0x000fe400000e062d */
[----:B------:R-:W-:-:S03]  /*30f0*/  IMAD R64, R64, R61, RZ ;  /* 0x0000003d40407224 */ /* 0x000fc600078e02ff */
[----:B------:R-:W2:Y:S01]  /*3100*/  LDG.E R61, desc[UR8][R38.64+0x14] ;  /* 0x00001408263d7981 */ /* 0x000ea2000c1e1900 */
[----:B------:R-:W-:-:S03]  /*3110*/  I2FP.F32.S32 R31, R43 ;  /* 0x0000002b001f7245 */ /* 0x000fc60000201400 */
[----:B------:R-:W4:Y:S02]  /*3120*/  LDG.E R63, desc[UR8][R38.64+0x4] ;  /* 0x00000408263f7981 */ /* 0x000f24000c1e1900 */
[----:B------:R-:W-:Y:S02]  /*3130*/  FFMA R68, R40, R31, RZ ;  /* 0x0000001f28447223 */ /* 0x000fe400000000ff */
[----:B------:R-:W5:Y:S01]  /*3140*/  LDG.E R31, desc[UR8][R38.64+0x38] ;  /* 0x00003808261f7981 */ /* 0x000f62000c1e1900 */
[----:B------:R-:W-:-:S03]  /*3150*/  I2FP.F32.S32 R65, R65 ;  /* 0x0000004100417245 */ /* 0x000fc60000201400 */
[----:B------:R0:W5:Y:S02]  /*3160*/  LDG.E R43, desc[UR8][R38.64+0x28] ;  /* 0x00002808262b7981 */ /* 0x000164000c1e1900 */
[----:B------:R-:W-:Y:S02]  /*3170*/  FFMA R66, R40, R65, RZ ;  /* 0x0000004128427223 */ /* 0x000fe400000000ff */
[----:B------:R-:W5:Y:S04]  /*3180*/  LDG.E.U16 R40, desc[UR8][R44.64] ;  /* 0x000000082c287981 */ /* 0x000f68000c1e1500 */
[----:B------:R1:W5:Y:S01]  /*3190*/  LDG.E.U16 R65, desc[UR8][R44.64+0x24] ;  /* 0x000024082c417981 */ /* 0x000362000c1e1500 */
[----:B------:R-:W-:Y:S02]  /*31a0*/  I2FP.F32.S32 R47, R47 ;  /* 0x0000002f002f7245 */ /* 0x000fe40000201400 */
[----:B------:R-:W-:-:S03]  /*31b0*/  I2FP.F32.S32 R69, R64 ;  /* 0x0000004000457245 */ /* 0x000fc60000201400 */
[----:B------:R-:W-:Y:S01]  /*31c0*/  FFMA R47, R67, R47, R66 ;  /* 0x0000002f432f7223 */ /* 0x000fe20000000042 */
[----:B------:R-:W-:Y:S01]  /*31d0*/  @P1 LOP3.LUT R66, R29, 0xffff, RZ, 0xc0, !PT ;  /* 0x0000ffff1d421812 */ /* 0x000fe200078ec0ff */
[----:B------:R-:W-:Y:S01]  /*31e0*/  FFMA R64, R67, R69, R68 ;  /* 0x0000004543407223 */ /* 0x000fe20000000044 */
[----:B0-----:R-:W-:Y:S02]  /*31f0*/  @P1 LOP3.LUT R38, R33, 0xffff, RZ, 0xc0, !PT ;  /* 0x0000ffff21261812 */ /* 0x001fe400078ec0ff */
[----:B------:R-:W-:Y:S02]  /*3200*/  @P1 SHF.R.U32.HI R67, RZ, 0x2, R66 ;  /* 0x00000002ff431819 */ /* 0x000fe40000011642 */
[----:B------:R-:W-:Y:S02]  /*3210*/  @P1 LOP3.LUT R66, R35, 0xffff, RZ, 0xc0, !PT ;  /* 0x0000ffff23421812 */ /* 0x000fe400078ec0ff */
[----:B------:R-:W-:Y:S02]  /*3220*/  @P1 SHF.R.U32.HI R60, RZ, 0x2, R60 ;  /* 0x00000002ff3c1819 */ /* 0x000fe4000001163c */
[----:B------:R-:W-:-:S02]  /*3230*/  @P1 SHF.R.U32.HI R66, RZ, 0x4, R66 ;  /* 0x00000004ff421819 */ /* 0x000fc40000011642 */
[----:B------:R-:W-:Y:S02]  /*3240*/  @P1 LOP3.LUT R67, R67, 0x3030, RZ, 0xc0, !PT ;  /* 0x0000303043431812 */ /* 0x000fe400078ec0ff */
[----:B-1----:R-:W-:Y:S02]  /*3250*/  @P1 SHF.R.U32.HI R44, RZ, 0x2, R38 ;  /* 0x00000002ff2c1819 */ /* 0x002fe40000011626 */
[----:B------:R-:W-:Y:S02]  /*3260*/  @P1 LOP3.LUT R38, R52, 0xffff, RZ, 0xc0, !PT ;  /* 0x0000ffff34261812 */ /* 0x000fe400078ec0ff */
[----:B------:R-:W-:Y:S02]  /*3270*/  @P1 LOP3.LUT R60, R60, 0x3030, RZ, 0xc0, !PT ;  /* 0x000030303c3c1812 */ /* 0x000fe400078ec0ff */
[----:B------:R-:W-:Y:S02]  /*3280*/  @P1 LOP3.LUT R39, R67, 0xf0f, R66, 0xf8, !PT ;  /* 0x00000f0f43271812 */ /* 0x000fe400078ef842 */
[----:B---3--:R-:W-:-:S02]  /*3290*/  @P1 SHF.R.U32.HI R42, RZ, 0x2, R42 ;  /* 0x00000002ff2a1819 */ /* 0x008fc4000001162a */
[----:B------:R-:W-:Y:S02]  /*32a0*/  @!P1 LOP3.LUT R39, R35, 0x3f3f, RZ, 0xc0, !PT ;  /* 0x00003f3f23279812 */ /* 0x000fe400078ec0ff */
[----:B------:R-:W-:Y:S02]  /*32b0*/  @P1 SHF.R.U32.HI R38, RZ, 0x4, R38 ;  /* 0x00000004ff261819 */ /* 0x000fe40000011626 */
[----:B------:R-:W-:Y:S02]  /*32c0*/  @P1 LOP3.LUT R45, R44, 0x3030, RZ, 0xc0, !PT ;  /* 0x000030302c2d1812 */ /* 0x000fe400078ec0ff */
[----:B------:R-:W-:Y:S02]  /*32d0*/  @P1 LOP3.LUT R35, R60, 0xf0f, R35, 0xf8, !PT ;  /* 0x00000f0f3c231812 */ /* 0x000fe400078ef823 */
[----:B------:R-:W-:Y:S02]  /*32e0*/  @!P1 LOP3.LUT R35, R29, 0x3f3f, RZ, 0xc0, !PT ;  /* 0x00003f3f1d239812 */ /* 0x000fe400078ec0ff */
[----:B------:R-:W-:-:S02]  /*32f0*/  @P1 LOP3.LUT R29, R42, 0x3030, RZ, 0xc0, !PT ;  /* 0x000030302a1d1812 */ /* 0x000fc400078ec0ff */
[----:B------:R-:W-:Y:S02]  /*3300*/  @P1 LOP3.LUT R38, R45, 0xf0f, R38, 0xf8, !PT ;  /* 0x00000f0f2d261812 */ /* 0x000fe400078ef826 */
[----:B------:R-:W-:Y:S02]  /*3310*/  @!P1 LOP3.LUT R38, R52, 0x3f3f, RZ, 0xc0, !PT ;  /* 0x00003f3f34269812 */ /* 0x000fe400078ec0ff */
[----:B------:R-:W-:Y:S02]  /*3320*/  @P1 LOP3.LUT R52, R29, 0xf0f, R52, 0xf8, !PT ;  /* 0x00000f0f1d341812 */ /* 0x000fe400078ef834 */
[----:B------:R-:W-:Y:S02]  /*3330*/  LOP3.LUT R39, R39, 0xffff, RZ, 0xc0, !PT ;  /* 0x0000ffff27277812 */ /* 0x000fe400078ec0ff */
[----:B------:R-:W-:Y:S02]  /*3340*/  @!P1 LOP3.LUT R52, R33, 0x3f3f, RZ, 0xc0, !PT ;  /* 0x00003f3f21349812 */ /* 0x000fe400078ec0ff */
[----:B------:R-:W-:-:S04]  /*3350*/  LOP3.LUT R38, R38, 0xffff, RZ, 0xc0, !PT ;  /* 0x0000ffff26267812 */ /* 0x000fc800078ec0ff */
[----:B------:R-:W-:Y:S02]  /*3360*/  LOP3.LUT R60, R38, 0xff, RZ, 0xc0, !PT ;  /* 0x000000ff263c7812 */ /* 0x000fe400078ec0ff */
[----:B------:R-:W-:Y:S01]  /*3370*/  SHF.R.U32.HI R38, RZ, 0x8, R38 ;  /* 0x00000008ff267819 */ /* 0x000fe20000011626 */
[----:B------:R-:W-:-:S05]  /*3380*/  VIADD R0, R0, 0x4 ;  /* 0x0000000400007836 */ /* 0x000fca0000000000 */
[----:B------:R-:W-:Y:S02]  /*3390*/  ISETP.GE.AND P0, PT, R0, UR5, PT ;  /* 0x0000000500007c0c */ /* 0x000fe4000bf06270 */
[----:B------:R-:W-:Y:S01]  /*33a0*/  IADD3 R2, P1, PT, R2, 0x480, RZ ;  /* 0x0000048002027810 */ /* 0x000fe20007f3e0ff */
[----:B------:R-:W-:Y:S01]  /*33b0*/  FADD R18, R55, R18 ;  /* 0x0000001237127221 */ /* 0x000fe20000000000 */
[----:B------:R-:W-:Y:S01]  /*33c0*/  FADD R19, R58, R19 ;  /* 0x000000133a137221 */ /* 0x000fe20000000000 */
[----:B------:R-:W-:Y:S01]  /*33d0*/  FADD R8, R57, R8 ;  /* 0x0000000839087221 */ /* 0x000fe20000000000 */
[----:B------:R-:W-:Y:S01]  /*33e0*/  FADD R9, R56, R9 ;  /* 0x0000000938097221 */ /* 0x000fe20000000000 */
[----:B------:R-:W-:Y:S01]  /*33f0*/  FADD R10, R59, R10 ;  /* 0x0000000a3b0a7221 */ /* 0x000fe20000000000 */
[----:B------:R-:W-:Y:S01]  /*3400*/  FADD R11, R62, R11 ;  /* 0x0000000b3e0b7221 */ /* 0x000fe20000000000 */
[----:B------:R-:W-:Y:S01]  /*3410*/  IADD3.X R3, PT, PT, RZ, R3, RZ, P1, !PT ;  /* 0x00000003ff037210 */ /* 0x000fe20000ffe4ff */
[----:B------:R-:W-:Y:S01]  /*3420*/  VIADD R27, R27, 0x20 ;  /* 0x000000201b1b7836 */ /* 0x000fe20000000000 */
[----:B------:R-:W-:Y:S01]  /*3430*/  IADD3 R21, PT, PT, R21, 0x20, RZ ;  /* 0x0000002015157810 */ /* 0x000fe20007ffe0ff */
[----:B------:R-:W-:Y:S01]  /*3440*/  VIADD R20, R20, 0x20 ;  /* 0x0000002014147836 */ /* 0x000fe20000000000 */
[----:B------:R-:W-:Y:S01]  /*3450*/  IADD3 R24, PT, PT, R24, 0x20, RZ ;  /* 0x0000002018187810 */ /* 0x000fe20007ffe0ff */
[----:B------:R-:W-:-:S02]  /*3460*/  VIADD R22, R22, 0x20 ;  /* 0x0000002016167836 */ /* 0x000fc40000000000 */
[----:B------:R-:W-:Y:S02]  /*3470*/  VIADD R23, R23, 0x20 ;  /* 0x0000002017177836 */ /* 0x000fe40000000000 */
[----:B------:R-:W-:Y:S02]  /*3480*/  VIADD R25, R25, 0x20 ;  /* 0x0000002019197836 */ /* 0x000fe40000000000 */
[----:B------:R-:W-:Y:S02]  /*3490*/  VIADD R26, R26, 0x4 ;  /* 0x000000041a1a7836 */ /* 0x000fe40000000000 */
[-C--:B--2---:R-:W-:Y:S02]  /*34a0*/  IDP.4A.S8.S8 R30, R30, R61.reuse, RZ ;  /* 0x0000003d1e1e7226 */ /* 0x084fe400000006ff */
[----:B------:R-:W-:Y:S02]  /*34b0*/  IDP.4A.S8.S8 R42, R61, UR6, RZ ;  /* 0x000000063d2a7c26 */ /* 0x000fe400080006ff */
[----:B------:R-:W-:-:S02]  /*34c0*/  IDP.4A.S8.S8 R44, R51, R61, RZ ;  /* 0x0000003d332c7226 */ /* 0x000fc400000006ff */
[-C--:B----4-:R-:W-:Y:S02]  /*34d0*/  IDP.4A.S8.S8 R50, R50, R63.reuse, R30 ;  /* 0x0000003f32327226 */ /* 0x090fe4000000061e */
[----:B------:R-:W-:Y:S02]  /*34e0*/  IDP.4A.S8.S8 R33, R63, UR6, R42 ;  /* 0x000000063f217c26 */ /* 0x000fe4000800062a */
[----:B------:R-:W-:Y:S01]  /*34f0*/  IDP.4A.S8.S8 R63, R37, R63, R44 ;  /* 0x0000003f253f7226 */ /* 0x000fe2000000062c */
[----:B------:R-:W-:Y:S01]  /*3500*/  LOP3.LUT R44, R39, 0xff, RZ, 0xc0, !PT ;  /* 0x000000ff272c7812 */ /* 0x000fe200078ec0ff */
[----:B-----5:R-:W-:Y:S01]  /*3510*/  IDP.4A.S8.S8 R32, R32, R31, RZ ;  /* 0x0000001f20207226 */ /* 0x020fe200000006ff */
[----:B------:R-:W-:-:S03]  /*3520*/  LOP3.LUT R42, R35, 0xffff, RZ, 0xc0, !PT ;  /* 0x0000ffff232a7812 */ /* 0x000fc600078ec0ff */
[----:B------:R-:W-:Y:S01]  /*3530*/  IMAD R29, R33, R44, RZ ;  /* 0x0000002c211d7224 */ /* 0x000fe200078e02ff */
[----:B------:R-:W-:Y:S01]  /*3540*/  LOP3.LUT R30, R52, 0xffff, RZ, 0xc0, !PT ;  /* 0x0000ffff341e7812 */ /* 0x000fe200078ec0ff */
[----:B------:R-:W-:Y:S01]  /*3550*/  IDP.4A.S8.S8 R44, R34, R31, RZ ;  /* 0x0000001f222c7226 */ /* 0x000fe200000006ff */
[----:B------:R-:W-:Y:S01]  /*3560*/  SHF.R.U32.HI R39, RZ, 0x8, R39 ;  /* 0x00000008ff277819 */ /* 0x000fe20000011627 */
[----:B------:R-:W-:Y:S01]  /*3570*/  IDP.4A.S8.S8 R34, R31, UR6, RZ ;  /* 0x000000061f227c26 */ /* 0x000fe200080006ff */
[----:B------:R-:W-:Y:S01]  /*3580*/  LOP3.LUT R37, R42, 0xff, RZ, 0xc0, !PT ;  /* 0x000000ff2a257812 */ /* 0x000fe200078ec0ff */
[-C--:B------:R-:W-:Y:S01]  /*3590*/  IDP.4A.S8.S8 R32, R28, R43.reuse, R32 ;  /* 0x0000002b1c207226 */ /* 0x080fe20000000620 */
[----:B------:R-:W-:Y:S01]  /*35a0*/  LOP3.LUT R52, R30, 0xff, RZ, 0xc0, !PT ;  /* 0x000000ff1e347812 */ /* 0x000fe200078ec0ff */
[----:B------:R-:W-:Y:S01]  /*35b0*/  IDP.4A.S8.S8 R34, R43, UR6, R34 ;  /* 0x000000062b227c26 */ /* 0x000fe20008000622 */
[----:B------:R-:W-:Y:S01]  /*35c0*/  SHF.R.U32.HI R42, RZ, 0x8, R42 ;  /* 0x00000008ff2a7819 */ /* 0x000fe2000001162a */
[----:B------:R-:W-:Y:S01]  /*35d0*/  IDP.4A.S8.S8 R44, R36, R43, R44 ;  /* 0x0000002b242c7226 */ /* 0x000fe2000000062c */
[----:B------:R-:W-:Y:S01]  /*35e0*/  SHF.R.U32.HI R30, RZ, 0x8, R30 ;  /* 0x00000008ff1e7819 */ /* 0x000fe2000001161e */
[----:B------:R-:W-:Y:S01]  /*35f0*/  IMAD R33, R33, R60, RZ ;  /* 0x0000003c21217224 */ /* 0x000fe200078e02ff */
[----:B------:R-:W-:-:S02]  /*3600*/  LOP3.LUT R39, R39, 0xffff, RZ, 0xc0, !PT ;  /* 0x0000ffff27277812 */ /* 0x000fc400078ec0ff */
[----:B------:R-:W-:Y:S01]  /*3610*/  LOP3.LUT R43, R38, 0xffff, RZ, 0xc0, !PT ;  /* 0x0000ffff262b7812 */ /* 0x000fe200078ec0ff */
[----:B------:R-:W-:Y:S01]  /*3620*/  IMAD R37, R50, R37, RZ ;  /* 0x0000002532257224 */ /* 0x000fe200078e02ff */
[----:B------:R-:W-:Y:S01]  /*3630*/  LOP3.LUT R31, R42, 0xffff, RZ, 0xc0, !PT ;  /* 0x0000ffff2a1f7812 */ /* 0x000fe200078ec0ff */
[----:B------:R-:W-:Y:S01]  /*3640*/  IMAD R35, R63, R52, RZ ;  /* 0x000000343f237224 */ /* 0x000fe200078e02ff */
[----:B------:R-:W-:Y:S01]  /*3650*/  LOP3.LUT R45, R30, 0xffff, RZ, 0xc0, !PT ;  /* 0x0000ffff1e2d7812 */ /* 0x000fe200078ec0ff */
[C---:B------:R-:W-:Y:S01]  /*3660*/  IMAD R39, R34.reuse, R39, RZ ;  /* 0x0000002722277224 */ /* 0x040fe200078e02ff */
[----:B------:R-:W-:Y:S01]  /*3670*/  I2FP.F32.S32 R28, R29 ;  /* 0x0000001d001c7245 */ /* 0x000fe20000201400 */
[----:B------:R-:W-:Y:S01]  /*3680*/  IMAD R43, R34, R43, RZ ;  /* 0x0000002b222b7224 */ /* 0x000fe200078e02ff */
[----:B------:R-:W-:Y:S01]  /*3690*/  I2FP.F32.S32 R29, R33 ;  /* 0x00000021001d7245 */ /* 0x000fe20000201400 */
[----:B------:R-:W-:Y:S01]  /*36a0*/  HADD2.F32 R30, -RZ, R40.H0_H0 ;  /* 0x20000028ff1e7230 */ /* 0x000fe20000004100 */
[----:B------:R-:W-:Y:S01]  /*36b0*/  I2FP.F32.S32 R37, R37 ;  /* 0x0000002500257245 */ /* 0x000fe20000201400 */
[----:B------:R-:W-:Y:S01]  /*36c0*/  IMAD R31, R32, R31, RZ ;  /* 0x0000001f201f7224 */ /* 0x000fe200078e02ff */
[----:B------:R-:W-:Y:S01]  /*36d0*/  I2FP.F32.S32 R35, R35 ;  /* 0x0000002300237245 */ /* 0x000fe20000201400 */
[----:B------:R-:W-:Y:S01]  /*36e0*/  IMAD R44, R44, R45, RZ ;  /* 0x0000002d2c2c7224 */ /* 0x000fe200078e02ff */
[----:B------:R-:W-:Y:S01]  /*36f0*/  I2FP.F32.S32 R39, R39 ;  /* 0x0000002700277245 */ /* 0x000fe20000201400 */
[----:B------:R-:W-:Y:S01]  /*3700*/  HADD2.F32 R36, -RZ, R65.H0_H0 ;  /* 0x20000041ff247230 */ /* 0x000fe20000004100 */
[----:B------:R-:W-:Y:S01]  /*3710*/  I2FP.F32.S32 R34, R43 ;  /* 0x0000002b00227245 */ /* 0x000fe20000201400 */
[C---:B------:R-:W-:Y:S01]  /*3720*/  FFMA R28, R30.reuse, R28, RZ ;  /* 0x0000001c1e1c7223 */ /* 0x040fe200000000ff */
[C---:B------:R-:W-:Y:S01]  /*3730*/  FFMA R29, R30.reuse, R29, RZ ;  /* 0x0000001d1e1d7223 */ /* 0x040fe200000000ff */
[----:B------:R-:W-:Y:S01]  /*3740*/  I2FP.F32.S32 R32, R31 ;  /* 0x0000001f00207245 */ /* 0x000fe20000201400 */
[C---:B------:R-:W-:Y:S01]  /*3750*/  FFMA R37, R30.reuse, R37, RZ ;  /* 0x000000251e257223 */ /* 0x040fe200000000ff */
[----:B------:R-:W-:Y:S01]  /*3760*/  I2FP.F32.S32 R44, R44 ;  /* 0x0000002c002c7245 */ /* 0x000fe20000201400 */
[----:B------:R-:W-:Y:S01]  /*3770*/  FFMA R35, R30, R35, RZ ;  /* 0x000000231e237223 */ /* 0x000fe200000000ff */
[C---:B------:R-:W-:Y:S01]  /*3780*/  FFMA R30, R36.reuse, R39, R28 ;  /* 0x00000027241e7223 */ /* 0x040fe2000000001c */
[C---:B------:R-:W-:Y:S01]  /*3790*/  FFMA R31, R36.reuse, R34, R29 ;  /* 0x00000022241f7223 */ /* 0x040fe2000000001d */
[C---:B------:R-:W-:Y:S01]  /*37a0*/  FFMA R37, R36.reuse, R32, R37 ;  /* 0x0000002024257223 */ /* 0x040fe20000000025 */
[----:B------:R-:W-:Y:S01]  /*37b0*/  FFMA R44, R36, R44, R35 ;  /* 0x0000002c242c7223 */ /* 0x000fe20000000023 */
[C---:B------:R-:W-:Y:S01]  /*37c0*/  FMUL R29, R49.reuse, R46 ;  /* 0x0000002e311d7220 */ /* 0x040fe20000400000 */
[C---:B------:R-:W-:Y:S01]  /*37d0*/  FMUL R28, R54.reuse, R47 ;  /* 0x0000002f361c7220 */ /* 0x040fe20000400000 */
[----:B------:R-:W-:Y:S01]  /*37e0*/  FMUL R30, R49, R30 ;  /* 0x0000001e311e7220 */ /* 0x000fe20000400000 */
[----:B------:R-:W-:Y:S01]  /*37f0*/  FMUL R31, R54, R31 ;  /* 0x0000001f361f7220 */ /* 0x000fe20000400000 */
[C---:B------:R-:W-:Y:S01]  /*3800*/  FFMA R29, R48.reuse, R41, -R29 ;  /* 0x00000029301d7223 */ /* 0x040fe2000000081d */
[C---:B------:R-:W-:Y:S01]  /*3810*/  FFMA R28, R53.reuse, R64, -R28 ;  /* 0x00000040351c7223 */ /* 0x040fe2000000081c */
[----:B------:R-:W-:Y:S01]  /*3820*/  FFMA R37, R48, R37, -R30 ;  /* 0x0000002530257223 */ /* 0x000fe2000000081e */
[----:B------:R-:W-:Y:S01]  /*3830*/  FFMA R44, R53, R44, -R31 ;  /* 0x0000002c352c7223 */ /* 0x000fe2000000081f */
[----:B------:R-:W-:Y:S01]  /*3840*/  FADD R12, R29, R12 ;  /* 0x0000000c1d0c7221 */ /* 0x000fe20000000000 */
[----:B------:R-:W-:Y:S01]  /*3850*/  FADD R13, R28, R13 ;  /* 0x0000000d1c0d7221 */ /* 0x000fe20000000000 */
[----:B------:R-:W-:Y:S01]  /*3860*/  FADD R14, R37, R14 ;  /* 0x0000000e250e7221 */ /* 0x000fe20000000000 */
[----:B------:R-:W-:Y:S01]  /*3870*/  FADD R15, R44, R15 ;  /* 0x0000000f2c0f7221 */ /* 0x000fe20000000000 */
[----:B------:R-:W-:Y:S06]  /*3880*/  @!P0 BRA `(.L_x_80) ;  /* 0xffffffc800b88947 */ /* 0x000fec000383ffff */
[----:B------:R-:W-:Y:S05]  /*3890*/  BSYNC.RECONVERGENT B1 ;  /* 0x0000000000017941 */ /* 0x000fea0003800200 */
.L_x_79:
[----:B------:R0:W-:Y:S04]  /*38a0*/  STL.128 [R1], R4 ;  /* 0x0000000401007387 */ /* 0x0001e80000100c00 */
[----:B------:R0:W-:Y:S04]  /*38b0*/  STL.128 [R1+0x10], R16 ;  /* 0x0000101001007387 */ /* 0x0001e80000100c00 */
[----:B------:R0:W-:Y:S04]  /*38c0*/  STL.128 [R1+0x20], R8 ;  /* 0x0000200801007387 */ /* 0x0001e80000100c00 */
[----:B------:R0:W-:Y:S02]  /*38d0*/  STL.128 [R1+0x30], R12 ;  /* 0x0000300c01007387 */ /* 0x0001e40000100c00 */
.L_x_78:
[----:B------:R-:W-:Y:S05]  /*38e0*/  BSYNC.RECONVERGENT B0 ;  /* 0x0000000000007941 */ /* 0x000fea0003800200 */
.L_x_77:
        /* <DEDUP_REMOVED lines=27> */
.L_x_82:
[----:B------:R-:W-:Y:S05]  /*3aa0*/  BSYNC.RECONVERGENT B0 ;  /* 0x0000000000007941 */ /* 0x000fea0003800200 */
.L_x_81:
[----:B------:R-:W-:Y:S06]  /*3ab0*/  BAR.SYNC.DEFER_BLOCKING 0x0 ;  /* 0x0000000000007b1d */ /* 0x000fec0000010000 */
[----:B------:R-:W-:Y:S05]  /*3ac0*/  @P1 EXIT ;  /* 0x000000000000194d */ /* 0x000fea0003800000 */
[----:B------:R-:W2:Y:S01]  /*3ad0*/  S2UR UR6, SR_CgaCtaId ;  /* 0x00000000000679c3 */ /* 0x000ea20000008800 */
[----:B------:R-:W-:Y:S01]  /*3ae0*/  UMOV UR5, 0x400 ;  /* 0x0000040000057882 */ /* 0x000fe20000000000 */
[----:B------:R-:W-:-:S13]  /*3af0*/  ISETP.GT.U32.AND P0, PT, R22, 0x1, PT ;  /* 0x000000011600780c */ /* 0x000fda0003f04070 */
[----:B------:R-:W3:Y:S08]  /*3b00*/  @!P0 LDC R34, c[0x0][0x3a4] ;  /* 0x0000e900ff228b82 */ /* 0x000ef00000000800 */
[----:B------:R-:W4:Y:S01]  /*3b10*/  @!P0 LDC R36, c[0x0][0x3a4] ;  /* 0x0000e900ff248b82 */ /* 0x000f220000000800 */
[----:B--2---:R-:W-:-:S06]  /*3b20*/  ULEA UR5, UR6, UR5, 0x18 ;  /* 0x0000000506057291 */ /* 0x004fcc000f8ec0ff */
[----:B------:R-:W-:Y:S01]  /*3b30*/  LEA R23, R22, UR5, 0x2 ;  /* 0x0000000516177c11 */ /* 0x000fe2000f8e10ff */
[----:B------:R-:W2:Y:S04]  /*3b40*/  @!P0 LDC R38, c[0x0][0x3a4] ;  /* 0x0000e900ff268b82 */ /* 0x000ea80000000800 */
[----:B------:R-:W5:Y:S04]  /*3b50*/  LDS R21, [R23+0x100] ;  /* 0x0001000017157984 */ /* 0x000f680000000800 */
[----:B------:R-:W0:Y:S01]  /*3b60*/  LDS R0, [R23+0x80] ;  /* 0x0000800017007984 */ /* 0x000e220000000800 */
[----:B------:R-:W2:Y:S03]  /*3b70*/  @!P0 LDC R40, c[0x0][0x3a4] ;  /* 0x0000e900ff288b82 */ /* 0x000ea60000000800 */
[----:B-1----:R-:W1:Y:S04]  /*3b80*/  LDS R3, [R23] ;  /* 0x0000000017037984 */ /* 0x002e680000000800 */
[----:B------:R-:W3:Y:S04]  /*3b90*/  LDS R2, [R23+0x180] ;  /* 0x0001800017027984 */ /* 0x000ee80000000800 */
[----:B------:R-:W4:Y:S04]  /*3ba0*/  LDS R25, [R23+0x200] ;  /* 0x0002000017197984 */ /* 0x000f280000000800 */
[----:B------:R-:W2:Y:S04]  /*3bb0*/  LDS R20, [R23+0x280] ;  /* 0x0002800017147984 */ /* 0x000ea80000000800 */
[----:B------:R-:W2:Y:S04]  /*3bc0*/  LDS R27, [R23+0x300] ;  /* 0x00030000171b7984 */ /* 0x000ea80000000800 */
[----:B------:R-:W2:Y:S04]  /*3bd0*/  LDS R24, [R23+0x380] ;  /* 0x0003800017187984 */ /* 0x000ea80000000800 */
[----:B------:R-:W2:Y:S04]  /*3be0*/  LDS R29, [R23+0x400] ;  /* 0x00040000171d7984 */ /* 0x000ea80000000800 */
[----:B------:R-:W2:Y:S04]  /*3bf0*/  LDS R26, [R23+0x480] ;  /* 0x00048000171a7984 */ /* 0x000ea80000000800 */
[----:B------:R-:W2:Y:S01]  /*3c00*/  LDS R31, [R23+0x500] ;  /* 0x00050000171f7984 */ /* 0x000ea20000000800 */
[----:B-----5:R-:W-:-:S03]  /*3c10*/  FADD R21, R21, R6 ;  /* 0x0000000615157221 */ /* 0x020fc60000000000 */
[----:B------:R-:W-:Y:S01]  /*3c20*/  LDS R28, [R23+0x580] ;  /* 0x00058000171c7984 */ /* 0x000fe20000000800 */
[----:B0-----:R-:W-:-:S03]  /*3c30*/  FADD R5, R0, R5 ;  /* 0x0000000500057221 */ /* 0x001fc60000000000 */
[----:B------:R-:W-:Y:S01]  /*3c40*/  LDS R35, [R23+0x600] ;  /* 0x0006000017237984 */ /* 0x000fe20000000800 */
[----:B-1----:R-:W-:-:S03]  /*3c50*/  FADD R3, R3, R4 ;  /* 0x0000000403037221 */ /* 0x002fc60000000000 */
[----:B------:R-:W-:Y:S01]  /*3c60*/  LDS R30, [R23+0x680] ;  /* 0x00068000171e7984 */ /* 0x000fe20000000800 */
[----:B---3--:R-:W-:-:S03]  /*3c70*/  FADD R7, R2, R7 ;  /* 0x0000000702077221 */ /* 0x008fc60000000000 */
[----:B------:R-:W0:Y:S01]  /*3c80*/  SHFL.BFLY PT, R4, R21, 0x10, 0x1f ;  /* 0x0e001f0015047f89 */ /* 0x000e2200000e0000 */
[----:B----4-:R-:W-:-:S03]  /*3c90*/  FADD R25, R25, R16 ;  /* 0x0000001019197221 */ /* 0x010fc60000000000 */
[----:B------:R-:W1:Y:S01]  /*3ca0*/  SHFL.BFLY PT, R2, R5, 0x10, 0x1f ;  /* 0x0e001f0005027f89 */ /* 0x000e6200000e0000 */
[----:B--2---:R-:W-:-:S03]  /*3cb0*/  FADD R20, R20, R17 ;  /* 0x0000001114147221 */ /* 0x004fc60000000000 */
[----:B------:R-:W2:Y:S01]  /*3cc0*/  SHFL.BFLY PT, R0, R3, 0x10, 0x1f ;  /* 0x0e001f0003007f89 */ /* 0x000ea200000e0000 */
[----:B------:R-:W-:Y:S01]  /*3cd0*/  FADD R27, R27, R18 ;  /* 0x000000121b1b7221 */ /* 0x000fe20000000000 */
[----:B------:R-:W-:Y:S02]  /*3ce0*/  FADD R24, R24, R19 ;  /* 0x0000001318187221 */ /* 0x000fe40000000000 */
[----:B------:R-:W3:Y:S01]  /*3cf0*/  SHFL.BFLY PT, R6, R7, 0x10, 0x1f ;  /* 0x0e001f0007067f89 */ /* 0x000ee200000e0000 */
[----:B------:R-:W-:-:S03]  /*3d00*/  FADD R29, R29, R8 ;  /* 0x000000081d1d7221 */ /* 0x000fc60000000000 */
[----:B------:R-:W4:Y:S01]  /*3d10*/  SHFL.BFLY PT, R16, R25, 0x10, 0x1f ;  /* 0x0e001f0019107f89 */ /* 0x000f2200000e0000 */
[----:B------:R-:W-:-:S03]  /*3d20*/  FADD R26, R26, R9 ;  /* 0x000000091a1a7221 */ /* 0x000fc60000000000 */
[----:B------:R-:W5:Y:S01]  /*3d30*/  SHFL.BFLY PT, R17, R20, 0x10, 0x1f ;  /* 0x0e001f0014117f89 */ /* 0x000f6200000e0000 */
[----:B------:R-:W-:-:S03]  /*3d40*/  FADD R18, R31, R10 ;  /* 0x0000000a1f127221 */ /* 0x000fc60000000000 */
[----:B------:R-:W5:Y:S01]  /*3d50*/  SHFL.BFLY PT, R8, R27, 0x10, 0x1f ;  /* 0x0e001f001b087f89 */ /* 0x000f6200000e0000 */
[----:B0-----:R-:W-:Y:S01]  /*3d60*/  FADD R4, R21, R4 ;  /* 0x0000000415047221 */ /* 0x001fe20000000000 */
[----:B------:R-:W-:Y:S02]  /*3d70*/  FADD R28, R28, R11 ;  /* 0x0000000b1c1c7221 */ /* 0x000fe40000000000 */
[----:B------:R-:W0:Y:S01]  /*3d80*/  SHFL.BFLY PT, R19, R24, 0x10, 0x1f ;  /* 0x0e001f0018137f89 */ /* 0x000e2200000e0000 */
[----:B-1----:R-:W-:Y:S01]  /*3d90*/  FADD R2, R5, R2 ;  /* 0x0000000205027221 */ /* 0x002fe20000000000 */
[----:B------:R-:W-:Y:S02]  /*3da0*/  FADD R35, R35, R12 ;  /* 0x0000000c23237221 */ /* 0x000fe40000000000 */
[----:B------:R-:W1:Y:S01]  /*3db0*/  SHFL.BFLY PT, R10, R29, 0x10, 0x1f ;  /* 0x0e001f001d0a7f89 */ /* 0x000e6200000e0000 */
[----:B--2---:R-:W-:Y:S01]  /*3dc0*/  FADD R0, R3, R0 ;  /* 0x0000000003007221 */ /* 0x004fe20000000000 */
[----:B------:R-:W-:-:S02]  /*3dd0*/  FADD R21, R30, R13 ;  /* 0x0000000d1e157221 */ /* 0x000fc40000000000 */
[----:B------:R-:W2:Y:S01]  /*3de0*/  SHFL.BFLY PT, R31, R26, 0x10, 0x1f ;  /* 0x0e001f001a1f7f89 */ /* 0x000ea200000e0000 */
[----:B---3--:R-:W-:-:S03]  /*3df0*/  FADD R6, R7, R6 ;  /* 0x0000000607067221 */ /* 0x008fc60000000000 */
[----:B------:R-:W3:Y:S01]  /*3e00*/  SHFL.BFLY PT, R33, R18, 0x10, 0x1f ;  /* 0x0e001f0012217f89 */ /* 0x000ee200000e0000 */
[----:B----4-:R-:W-:-:S03]  /*3e10*/  FADD R16, R25, R16 ;  /* 0x0000001019107221 */ /* 0x010fc60000000000 */
[----:B------:R-:W4:Y:S01]  /*3e20*/  SHFL.BFLY PT, R13, R28, 0x10, 0x1f ;  /* 0x0e001f001c0d7f89 */ /* 0x000f2200000e0000 */
[----:B-----5:R-:W-:-:S03]  /*3e30*/  FADD R17, R20, R17 ;  /* 0x0000001114117221 */ /* 0x020fc60000000000 */
[----:B------:R-:W5:Y:S01]  /*3e40*/  SHFL.BFLY PT, R5, R2, 0x8, 0x1f ;  /* 0x0d001f0002057f89 */ /* 0x000f6200000e0000 */
[----:B------:R-:W-:-:S03]  /*3e50*/  FADD R27, R27, R8 ;  /* 0x000000081b1b7221 */ /* 0x000fc60000000000 */
        /* <DEDUP_REMOVED lines=99> */
[----:B0-----:R-:W-:Y:S01]  /*4490*/  FADD R7, R5, R0 ;  /* 0x0000000005077221 */ /* 0x001fe20000000000 */
[----:B------:R-:W-:Y:S02]  /*44a0*/  LEA R0, R22, UR14, 0x2 ;  /* 0x0000000e16007c11 */ /* 0x000fe4000f8e10ff */
        /* <DEDUP_REMOVED lines=14> */
[----:B------:R0:W-:Y:S01]  /*4590*/  STL.64 [R1], R6 ;  /* 0x0000000601007387 */ /* 0x0001e20000100a00 */
[----:B-1----:R-:W-:-:S03]  /*45a0*/  FADD R16, R20, R5 ;  /* 0x0000000514107221 */ /* 0x002fc60000000000 */
[----:B------:R-:W5:Y:S01]  /*45b0*/  @!P0 LDL R2, [R0] ;  /* 0x0000000000028983 */ /* 0x000f620000100800 */
[----:B--2---:R-:W-:Y:S02]  /*45c0*/  FADD R17, R24, R25 ;  /* 0x0000001918117221 */ /* 0x004fe40000000000 */
[----:B------:R-:W1:Y:S01]  /*45d0*/  @!P0 LDC.64 R24, c[0x0][0x390] ;  /* 0x0000e400ff188b82 */ /* 0x000e620000000a00 */
[----:B------:R2:W-:Y:S01]  /*45e0*/  STL.64 [R1+0x8], R8 ;  /* 0x0000080801007387 */ /* 0x0005e20000100a00 */
[----:B---3--:R-:W-:-:S03]  /*45f0*/  FADD R18, R26, R27 ;  /* 0x0000001b1a127221 */ /* 0x008fc60000000000 */
[----:B------:R-:W3:Y:S01]  /*4600*/  @!P0 LDL R4, [R0+0x8] ;  /* 0x0000080000048983 */ /* 0x000ee20000100800 */
[----:B----4-:R-:W-:-:S03]  /*4610*/  FADD R19, R28, R29 ;  /* 0x0000001d1c137221 */ /* 0x010fc60000000000 */
[----:B------:R-:W-:Y:S01]  /*4620*/  STL.64 [R1+0x10], R10 ;  /* 0x0000100a01007387 */ /* 0x000fe20000100a00 */
[----:B-----5:R-:W-:Y:S02]  /*4630*/  FADD R20, R30, R31 ;  /* 0x0000001f1e147221 */ /* 0x020fe40000000000 */
[----:B------:R-:W4:Y:S01]  /*4640*/  @!P0 LDC R30, c[0x0][0x3a4] ;  /* 0x0000e900ff1e8b82 */ /* 0x000f220000000800 */
[----:B------:R-:W5:Y:S01]  /*4650*/  @!P0 LDL R3, [R0+0x10] ;  /* 0x0000100000038983 */ /* 0x000f620000100800 */
[----:B------:R-:W-:-:S03]  /*4660*/  FADD R21, R32, R33 ;  /* 0x0000002120157221 */ /* 0x000fc60000000000 */
[----:B------:R-:W-:Y:S03]  /*4670*/  STL.64 [R1+0x18], R12 ;  /* 0x0000180c01007387 */ /* 0x000fe60000100a00 */
[----:B------:R-:W1:Y:S01]  /*4680*/  @!P0 LDC R32, c[0x0][0x3a4] ;  /* 0x0000e900ff208b82 */ /* 0x000e620000000800 */
[----:B------:R-:W5:Y:S04]  /*4690*/  @!P0 LDL R5, [R0+0x18] ;  /* 0x0000180000058983 */ /* 0x000f680000100800 */
[----:B------:R-:W-:Y:S04]  /*46a0*/  STL.64 [R1+0x20], R16 ;  /* 0x0000201001007387 */ /* 0x000fe80000100a00 */
[----:B0-----:R-:W5:Y:S04]  /*46b0*/  @!P0 LDL R6, [R0+0x20] ;  /* 0x0000200000068983 */ /* 0x001f680000100800 */
[----:B------:R-:W-:Y:S04]  /*46c0*/  STL.64 [R1+0x28], R18 ;  /* 0x0000281201007387 */ /* 0x000fe80000100a00 */
[----:B------:R-:W5:Y:S04]  /*46d0*/  @!P0 LDL R7, [R0+0x28] ;  /* 0x0000280000078983 */ /* 0x000f680000100800 */
[----:B------:R0:W-:Y:S04]  /*46e0*/  STL.64 [R1+0x30], R20 ;  /* 0x0000301401007387 */ /* 0x0001e80000100a00 */
[----:B--2---:R-:W2:Y:S04]  /*46f0*/  @!P0 LDL R8, [R0+0x30] ;  /* 0x0000300000088983 */ /* 0x004ea80000100800 */
[----:B------:R-:W4:Y:S04]  /*4700*/  LDS R9, [R23+0x700] ;  /* 0x0007000017097984 */ /* 0x000f280000000800 */
[----:B------:R-:W1:Y:S01]  /*4710*/  LDS R10, [R23+0x780] ;  /* 0x00078000170a7984 */ /* 0x000e620000000800 */
[----:B0-----:R-:W0:Y:S01]  /*4720*/  @!P0 LDC.64 R20, c[0x0][0x390] ;  /* 0x0000e400ff148b82 */ /* 0x001e220000000a00 */
[----:B----4-:R-:W-:Y:S01]  /*4730*/  FADD R9, R9, R14 ;  /* 0x0000000e09097221 */ /* 0x010fe20000000000 */
[----:B-1----:R-:W-:-:S04]  /*4740*/  FADD R15, R10, R15 ;  /* 0x0000000f0a0f7221 */ /* 0x002fc80000000000 */
[----:B------:R-:W1:Y:S04]  /*4750*/  SHFL.BFLY PT, R10, R9, 0x10, 0x1f ;  /* 0x0e001f00090a7f89 */ /* 0x000e6800000e0000 */
[----:B------:R-:W4:Y:S01]  /*4760*/  SHFL.BFLY PT, R12, R15, 0x10, 0x1f ;  /* 0x0e001f000f0c7f89 */ /* 0x000f2200000e0000 */
[----:B-1----:R-:W-:Y:S01]  /*4770*/  FADD R10, R9, R10 ;  /* 0x0000000a090a7221 */ /* 0x002fe20000000000 */
[----:B----4-:R-:W-:-:S04]  /*4780*/  FADD R12, R15, R12 ;  /* 0x0000000c0f0c7221 */ /* 0x010fc80000000000 */
[----:B------:R-:W1:Y:S04]  /*4790*/  SHFL.BFLY PT, R11, R10, 0x8, 0x1f ;  /* 0x0d001f000a0b7f89 */ /* 0x000e6800000e0000 */
[----:B------:R-:W4:Y:S01]  /*47a0*/  SHFL.BFLY PT, R13, R12, 0x8, 0x1f ;  /* 0x0d001f000c0d7f89 */ /* 0x000f2200000e0000 */
[----:B-1----:R-:W-:Y:S01]  /*47b0*/  FADD R11, R10, R11 ;  /* 0x0000000b0a0b7221 */ /* 0x002fe20000000000 */
[----:B----4-:R-:W-:-:S04]  /*47c0*/  FADD R13, R12, R13 ;  /* 0x0000000d0c0d7221 */ /* 0x010fc80000000000 */
[----:B------:R-:W1:Y:S04]  /*47d0*/  SHFL.BFLY PT, R14, R11, 0x4, 0x1f ;  /* 0x0c801f000b0e7f89 */ /* 0x000e6800000e0000 */
[----:B------:R-:W4:Y:S01]  /*47e0*/  SHFL.BFLY PT, R16, R13, 0x4, 0x1f ;  /* 0x0c801f000d107f89 */ /* 0x000f2200000e0000 */
[----:B-1----:R-:W-:Y:S02]  /*47f0*/  FADD R14, R11, R14 ;  /* 0x0000000e0b0e7221 */ /* 0x002fe40000000000 */
[----:B------:R-:W1:Y:S01]  /*4800*/  @!P0 LDC.64 R10, c[0x0][0x390] ;  /* 0x0000e400ff0a8b82 */ /* 0x000e620000000a00 */
[----:B----4-:R-:W-:Y:S02]  /*4810*/  FADD R18, R13, R16 ;  /* 0x000000100d127221 */ /* 0x010fe40000000000 */
[----:B------:R-:W4:Y:S04]  /*4820*/  SHFL.BFLY PT, R9, R14, 0x2, 0x1f ;  /* 0x0c401f000e097f89 */ /* 0x000f2800000e0000 */
[----:B------:R-:W0:Y:S01]  /*4830*/  SHFL.BFLY PT, R15, R18, 0x2, 0x1f ;  /* 0x0c401f00120f7f89 */ /* 0x000e2200000e0000 */
[----:B------:R-:W1:Y:S08]  /*4840*/  @!P0 LDC.64 R16, c[0x0][0x390] ;  /* 0x0000e400ff108b82 */ /* 0x000e700000000a00 */
[----:B------:R-:W1:Y:S01]  /*4850*/  @!P0 LDC.64 R12, c[0x0][0x390] ;  /* 0x0000e400ff0c8b82 */ /* 0x000e620000000a00 */
[----:B----4-:R-:W-:Y:S01]  /*4860*/  FADD R26, R14, R9 ;  /* 0x000000090e1a7221 */ /* 0x010fe20000000000 */
[----:B------:R-:W-:-:S02]  /*4870*/  VIADD R9, R22, UR4 ;  /* 0x0000000416097c36 */ /* 0x000fc40008000000 */
[----:B0-----:R-:W-:Y:S02]  /*4880*/  FADD R28, R18, R15 ;  /* 0x0000000f121c7221 */ /* 0x001fe40000000000 */
[----:B------:R-:W0:Y:S02]  /*4890*/  SHFL.BFLY PT, R33, R26, 0x1, 0x1f ;  /* 0x0c201f001a217f89 */ /* 0x000e2400000e0000 */
[----:B------:R-:W4:Y:S01]  /*48a0*/  @!P0 LDC.64 R18, c[0x0][0x390] ;  /* 0x0000e400ff128b82 */ /* 0x000f220000000a00 */
[C---:B------:R-:W-:Y:S01]  /*48b0*/  @!P0 IMAD.IADD R23, R9.reuse, 0x1, R30 ;  /* 0x0000000109178824 */ /* 0x040fe200078e021e */
[----:B------:R-:W-:Y:S01]  /*48c0*/  @!P0 LEA R27, R32, R9, 0x1 ;  /* 0x00000009201b8211 */ /* 0x000fe200078e08ff */
[----:B------:R-:W0:Y:S01]  /*48d0*/  SHFL.BFLY PT, R35, R28, 0x1, 0x1f ;  /* 0x0c201f001c237f89 */ /* 0x000e2200000e0000 */
[----:B------:R-:W-:-:S04]  /*48e0*/  @!P0 IMAD.WIDE.U32 R20, R9, 0x4, R20 ;  /* 0x0000000409148825 */ /* 0x000fc800078e0014 */
[----:B------:R-:W0:Y:S01]  /*48f0*/  @!P0 LDC.64 R14, c[0x0][0x390] ;  /* 0x0000e400ff0e8b82 */ /* 0x000e220000000a00 */
[----:B------:R-:W-:-:S04]  /*4900*/  @!P0 IMAD.WIDE.U32 R22, R23, 0x4, R24 ;  /* 0x0000000417168825 */ /* 0x000fc800078e0018 */
[----:B-1----:R-:W-:-:S04]  /*4910*/  @!P0 IMAD.WIDE.U32 R16, R27, 0x4, R16 ;  /* 0x000000041b108825 */ /* 0x002fc800078e0010 */
[--C-:B------:R-:W-:Y:S02]  /*4920*/  @!P0 IMAD R25, R34, 0x3, R9.reuse ;  /* 0x0000000322198824 */ /* 0x100fe400078e0209 */
[--C-:B------:R-:W-:Y:S02]  /*4930*/  @!P0 IMAD R27, R36, 0x4, R9.reuse ;  /* 0x00000004241b8824 */ /* 0x100fe400078e0209 */
[--C-:B------:R-:W-:Y:S02]  /*4940*/  @!P0 IMAD R29, R38, 0x5, R9.reuse ;  /* 0x00000005261d8824 */ /* 0x100fe400078e0209 */
[----:B------:R-:W-:Y:S02]  /*4950*/  @!P0 IMAD R31, R40, 0x6, R9 ;  /* 0x00000006281f8824 */ /* 0x000fe400078e0209 */
[----:B----4-:R-:W-:-:S04]  /*4960*/  @!P0 IMAD.WIDE.U32 R18, R25, 0x4, R18 ;  /* 0x0000000419128825 */ /* 0x010fc800078e0012 */
[----:B------:R-:W-:-:S04]  /*4970*/  @!P0 IMAD.WIDE.U32 R12, R29, 0x4, R12 ;  /* 0x000000041d0c8825 */ /* 0x000fc800078e000c */
[----:B0-----:R-:W-:-:S04]  /*4980*/  @!P0 IMAD.WIDE.U32 R14, R27, 0x4, R14 ;  /* 0x000000041b0e8825 */ /* 0x001fc800078e000e */
[----:B------:R-:W-:-:S04]  /*4990*/  @!P0 IMAD.WIDE.U32 R24, R31, 0x4, R10 ;  /* 0x000000041f188825 */ /* 0x000fc800078e000a */
[----:B------:R-:W-:Y:S01]  /*49a0*/  FADD R10, R26, R33 ;  /* 0x000000211a0a7221 */ /* 0x000fe20000000000 */
[----:B------:R-:W-:-:S05]  /*49b0*/  FADD R11, R28, R35 ;  /* 0x000000231c0b7221 */ /* 0x000fca0000000000 */
[----:B------:R0:W-:Y:S04]  /*49c0*/  STL.64 [R1+0x38], R10 ;  /* 0x0000380a01007387 */ /* 0x0001e80000100a00 */
[----:B------:R0:W-:Y:S04]  /*49d0*/  @!P0 STG.E desc[UR8][R20.64], R2 ;  /* 0x0000000214008986 */ /* 0x0001e8000c101908 */
[----:B---3--:R0:W-:Y:S04]  /*49e0*/  @!P0 STG.E desc[UR8][R22.64], R4 ;  /* 0x0000000416008986 */ /* 0x0081e8000c101908 */
[----:B-----5:R0:W-:Y:S04]  /*49f0*/  @!P0 STG.E desc[UR8][R16.64], R3 ;  /* 0x0000000310008986 */ /* 0x0201e8000c101908 */
[----:B------:R0:W-:Y:S04]  /*4a00*/  @!P0 STG.E desc[UR8][R18.64], R5 ;  /* 0x0000000512008986 */ /* 0x0001e8000c101908 */
        /* <DEDUP_REMOVED lines=11> */
.L_x_83:
        /* <DEDUP_REMOVED lines=12> */
.L_x_740:


//--------------------- .text.mul_mat_vec_q4_K_q8_1_cuda8 --------------------------
	.section	.text.mul_mat_vec_q4_K_q8_1_cuda8,"ax",@progbits
	.align	128
        .global         mul_mat_vec_q4_K_q8_1_cuda8
        .type           mul_mat_vec_q4_K_q8_1_cuda8,@function
        .size           mul_mat_vec_q4_K_q8_1_cuda8,(.L_x_741 - mul_mat_vec_q4_K_q8_1_cuda8)
        .other          mul_mat_vec_q4_K_q8_1_cuda8,@"STO_CUDA_ENTRY STV_DEFAULT"
mul_mat_vec_q4_K_q8_1_cuda8:
.text.mul_mat_vec_q4_K_q8_1_cuda8:
        /* <DEDUP_REMOVED lines=30> */
[C---:B------:R-:W-:Y:S01]  /*01e0*/  SHF.L.U32 R2, R3.reuse, 0x1, RZ ;  /* 0x0000000103027819 */ /* 0x040fe200000006ff */
[----:B------:R-:W0:Y:S01]  /*01f0*/  LDC R22, c[0x0][0x3a0] ;  /* 0x0000e800ff167b82 */ /* 0x000e220000000800 */
[----:B------:R-:W-:Y:S01]  /*0200*/  IMAD.SHL.U32 R15, R3, 0x4, RZ ;  /* 0x00000004030f7824 */ /* 0x000fe200078e00ff */
[----:B------:R-:W1:Y:S01]  /*0210*/  LDCU.64 UR6, c[0x0][0x388] ;  /* 0x00007100ff0677ac */ /* 0x000e620008000a00 */
[----:B------:R-:W-:Y:S01]  /*0220*/  LOP3.LUT R3, R2, 0x1e, RZ, 0xc0, !PT ;  /* 0x0000001e02037812 */ /* 0x000fe200078ec0ff */
[----:B------:R-:W-:Y:S01]  /*0230*/  IMAD.SHL.U32 R28, R0, 0x8, RZ ;  /* 0x00000008001c7824 */ /* 0x000fe200078e00ff */
[----:B------:R-:W-:Y:S01]  /*0240*/  MOV R27, UR4 ;  /* 0x00000004001b7c02 */ /* 0x000fe20008000f00 */
[----:B------:R-:W-:Y:S01]  /*0250*/  BSSY.RECONVERGENT B1, `(.L_x_86) ;  /* 0x0000348000017945 */ /* 0x000fe20003800200 */
[----:B------:R-:W-:Y:S01]  /*0260*/  SHF.R.U32.HI R23, RZ, 0x3, R3 ;  /* 0x00000003ff177819 */ /* 0x000fe20000011603 */
[----:B------:R-:W2:Y:S01]  /*0270*/  LDC.64 R20, c[0x0][0x388] ;  /* 0x0000e200ff147b82 */ /* 0x000ea20000000a00 */
[----:B------:R-:W-:Y:S01]  /*0280*/  HFMA2 R3, -RZ, RZ, 0, 0 ;  /* 0x00000000ff037431 */ /* 0x000fe200000001ff */
[----:B------:R-:W-:Y:S01]  /*0290*/  LOP3.LUT R2, R15, 0xc, RZ, 0xc0, !PT ;  /* 0x0000000c0f027812 */ /* 0x000fe200078ec0ff */
[----:B------:R-:W-:-:S04]  /*02a0*/  IMAD R27, R27, UR5, R0 ;  /* 0x000000051b1b7c24 */ /* 0x000fc8000f8e0200 */
[----:B------:R-:W-:-:S04]  /*02b0*/  IMAD.WIDE.U32 R2, R23, 0x48, R2 ;  /* 0x0000004817027825 */ /* 0x000fc800078e0002 */
[----:B------:R-:W-:Y:S01]  /*02c0*/  IMAD.SHL.U32 R23, R23, 0x2, RZ ;  /* 0x0000000217177824 */ /* 0x000fe200078e00ff */
[----:B-1----:R-:W-:Y:S02]  /*02d0*/  IADD3 R40, P0, PT, R2, UR6, RZ ;  /* 0x0000000602287c10 */ /* 0x002fe4000ff1e0ff */
[----:B0-----:R-:W-:Y:S01]  /*02e0*/  SHF.R.S32.HI R15, RZ, 0x1f, R22 ;  /* 0x0000001fff0f7819 */ /* 0x001fe20000011416 */
[----:B------:R-:W-:Y:S01]  /*02f0*/  IMAD.IADD R23, R23, 0x1, R28 ;  /* 0x0000000117177824 */ /* 0x000fe200078e021c */
[----:B------:R-:W-:Y:S02]  /*0300*/  IADD3.X R41, PT, PT, R3, UR7, RZ, P0, !PT ;  /* 0x0000000703297c10 */ /* 0x000fe400087fe4ff */
[----:B------:R-:W-:Y:S01]  /*0310*/  LEA.HI R15, R15, R22, RZ, 0x5 ;  /* 0x000000160f0f7211 */ /* 0x000fe200078f28ff */
[----:B--2---:R-:W-:-:S03]  /*0320*/  IMAD.WIDE.U32 R2, R23, 0x24, R20 ;  /* 0x0000002417027825 */ /* 0x004fc600078e0014 */
[----:B------:R-:W-:Y:S02]  /*0330*/  SHF.R.S32.HI R15, RZ, 0x5, R15 ;  /* 0x00000005ff0f7819 */ /* 0x000fe4000001140f */
[----:B------:R-:W-:-:S03]  /*0340*/  IADD3 R2, P0, PT, R2, 0x24, RZ ;  /* 0x0000002402027810 */ /* 0x000fc60007f1e0ff */
[C-C-:B------:R-:W-:Y:S01]  /*0350*/  IMAD.IADD R26, R15.reuse, 0x1, R28.reuse ;  /* 0x000000010f1a7824 */ /* 0x140fe200078e021c */
[C---:B------:R-:W-:Y:S01]  /*0360*/  LEA R25, R15.reuse, R28, 0x1 ;  /* 0x0000001c0f197211 */ /* 0x040fe200078e08ff */
[C-C-:B------:R-:W-:Y:S02]  /*0370*/  IMAD R20, R15.reuse, 0x7, R28.reuse ;  /* 0x000000070f147824 */ /* 0x140fe400078e021c */
[C-C-:B------:R-:W-:Y:S02]  /*0380*/  IMAD R21, R15.reuse, 0x6, R28.reuse ;  /* 0x000000060f157824 */ /* 0x140fe400078e021c */
[C-C-:B------:R-:W-:Y:S02]  /*0390*/  IMAD R22, R15.reuse, 0x5, R28.reuse ;  /* 0x000000050f167824 */ /* 0x140fe400078e021c */
[C-C-:B------:R-:W-:Y:S02]  /*03a0*/  IMAD R23, R15.reuse, 0x4, R28.reuse ;  /* 0x000000040f177824 */ /* 0x140fe400078e021c */
[----:B------:R-:W-:-:S02]  /*03b0*/  IMAD R24, R15, 0x3, R28 ;  /* 0x000000030f187824 */ /* 0x000fc400078e021c */
[----:B------:R-:W-:Y:S02]  /*03c0*/  IMAD.X R3, RZ, RZ, R3, P0 ;  /* 0x000000ffff037224 */ /* 0x000fe400000e0603 */
[----:B------:R-:W-:-:S07]  /*03d0*/  IMAD.MOV.U32 R15, RZ, RZ, RZ ;  /* 0x000000ffff0f7224 */ /* 0x000fce00078e00ff */
.L_x_87:
[----:B------:R-:W0:Y:S01]  /*03e0*/  S2R R28, SR_TID.X ;  /* 0x00000000001c7919 */ /* 0x000e220000002100 */
[----:B------:R-:W1:Y:S01]  /*03f0*/  LDC.64 R30, c[0x0][0x380] ;  /* 0x0000e000ff1e7b82 */ /* 0x000e620000000a00 */
[----:B------:R-:W-:Y:S01]  /*0400*/  UIMAD UR6, UR5, 0x90, URZ ;  /* 0x00000090050678a4 */ /* 0x000fe2000f8e02ff */
[----:B------:R-:W2:Y:S03]  /*0410*/  LDG.E.U16 R29, desc[UR8][R2.64+-0x24] ;  /* 0xffffdc08021d7981 */ /* 0x000ea6000c1e1500 */
[----:B------:R-:W-:-:S04]  /*0420*/  UIADD3 UR7, UP0, UPT, UR6, UR10, URZ ;  /* 0x0000000a06077290 */ /* 0x000fc8000ff1e0ff */
[----:B------:R-:W-:Y:S01]  /*0430*/  ULEA.HI.X.SX32 UR6, UR6, UR11, 0x1, UP0 ;  /* 0x0000000b06067291 */ /* 0x000fe200080f0eff */
[----:B-1----:R-:W-:Y:S01]  /*0440*/  IMAD.WIDE R30, R27, 0x90, R30 ;  /* 0x000000901b1e7825 */ /* 0x002fe200078e021e */
[----:B0-----:R-:W-:-:S03]  /*0450*/  SHF.L.U32 R46, R28, 0x1, RZ ;  /* 0x000000011c2e7819 */ /* 0x001fc600000006ff */
[----:B------:R-:W-:Y:S01]  /*0460*/  IMAD.SHL.U32 R51, R28, 0x4, RZ ;  /* 0x000000041c337824 */ /* 0x000fe200078e00ff */
[----:B------:R-:W-:-:S04]  /*0470*/  LOP3.LUT R46, R46, 0x1e, RZ, 0xc0, !PT ;  /* 0x0000001e2e2e7812 */ /* 0x000fc800078ec0ff */
[----:B------:R-:W-:Y:S02]  /*0480*/  LOP3.LUT R51, R51, 0xc, RZ, 0xc0, !PT ;  /* 0x0000000c33337812 */ /* 0x000fe400078ec0ff */
[----:B------:R-:W-:Y:S02]  /*0490*/  SHF.R.U32.HI R32, RZ, 0x3, R46 ;  /* 0x00000003ff207819 */ /* 0x000fe4000001162e */
[----:B------:R-:W-:-:S03]  /*04a0*/  ISETP.GT.U32.AND P0, PT, R46, 0xf, PT ;  /* 0x0000000f2e00780c */ /* 0x000fc60003f04070 */
[C---:B------:R-:W-:Y:S02]  /*04b0*/  IMAD.SHL.U32 R39, R32.reuse, 0x2, RZ ;  /* 0x0000000220277824 */ /* 0x040fe400078e00ff */
[----:B------:R-:W-:-:S03]  /*04c0*/  IMAD R37, R32, 0x20, R51 ;  /* 0x0000002020257824 */ /* 0x000fc600078e0233 */
[----:B------:R-:W-:-:S04]  /*04d0*/  IADD3 R42, P1, PT, R39, R30, RZ ;  /* 0x0000001e272a7210 */ /* 0x000fc80007f3e0ff */
[----:B------:R-:W-:Y:S02]  /*04e0*/  IADD3.X R43, PT, PT, RZ, R31, RZ, P1, !PT ;  /* 0x0000001fff2b7210 */ /* 0x000fe40000ffe4ff */
[----:B------:R-:W-:-:S03]  /*04f0*/  IADD3 R44, P1, PT, R37, R30, RZ ;  /* 0x0000001e252c7210 */ /* 0x000fc60007f3e0ff */
[----:B------:R-:W3:Y:S01]  /*0500*/  LDG.E.U16 R65, desc[UR8][R42.64+0x4] ;  /* 0x000004082a417981 */ /* 0x000ee2000c1e1500 */
[----:B------:R-:W-:Y:S01]  /*0510*/  MOV R34, UR7 ;  /* 0x0000000700227c02 */ /* 0x000fe20008000f00 */
[----:B------:R-:W-:Y:S02]  /*0520*/  IMAD.X R45, RZ, RZ, R31, P1 ;  /* 0x000000ffff2d7224 */ /* 0x000fe400008e061f */
[----:B------:R-:W4:Y:S01]  /*0530*/  @P0 LDG.E.U16 R47, desc[UR8][R42.64] ;  /* 0x000000082a2f0981 */ /* 0x000f22000c1e1500 */
[----:B------:R-:W-:Y:S01]  /*0540*/  IADD3 R54, P1, PT, R51, R2, RZ ;  /* 0x0000000233367210 */ /* 0x000fe20007f3e0ff */
[----:B------:R-:W-:Y:S02]  /*0550*/  IMAD.U32 R35, RZ, RZ, UR6 ;  /* 0x00000006ff237e24 */ /* 0x000fe4000f8e00ff */
[----:B------:R-:W5:Y:S02]  /*0560*/  LDG.E.U16 R61, desc[UR8][R42.64+0x8] ;  /* 0x000008082a3d7981 */ /* 0x000f64000c1e1500 */
[----:B------:R-:W-:-:S02]  /*0570*/  IMAD.X R55, RZ, RZ, R3, P1 ;  /* 0x000000ffff377224 */ /* 0x000fc400008e0603 */
[----:B------:R-:W2:Y:S01]  /*0580*/  LDG.E R28, desc[UR8][R44.64+0x10] ;  /* 0x000010082c1c7981 */ /* 0x000ea2000c1e1900 */
[----:B------:R-:W-:Y:S01]  /*0590*/  IMAD.WIDE R34, R27, 0x90, R34 ;  /* 0x000000901b227825 */ /* 0x000fe200078e0222 */
[----:B------:R-:W-:Y:S02]  /*05a0*/  ISETP.GE.U32.AND P1, PT, R46, 0x10, PT ;  /* 0x000000102e00780c */ /* 0x000fe40003f26070 */
[----:B------:R-:W2:Y:S01]  /*05b0*/  LDG.E R32, desc[UR8][R44.64+0x20] ;  /* 0x000020082c207981 */ /* 0x000ea2000c1e1900 */
[----:B------:R-:W-:-:S03]  /*05c0*/  IADD3 R36, P2, PT, R37, R34, RZ ;  /* 0x0000002225247210 */ /* 0x000fc60007f5e0ff */
[----:B------:R-:W2:Y:S01]  /*05d0*/  LDG.E R53, desc[UR8][R54.64+-0x20] ;  /* 0xffffe00836357981 */ /* 0x000ea2000c1e1900 */
[----:B------:R-:W-:Y:S02]  /*05e0*/  IADD3 R38, P3, PT, R39, R34, RZ ;  /* 0x0000002227267210 */ /* 0x000fe40007f7e0ff */
[----:B------:R-:W-:Y:S01]  /*05f0*/  IADD3.X R37, PT, PT, RZ, R35, RZ, P2, !PT ;  /* 0x00000023ff257210 */ /* 0x000fe200017fe4ff */
[----:B------:R-:W2:Y:S02]  /*0600*/  LDG.E R49, desc[UR8][R54.64+-0x10] ;  /* 0xfffff00836317981 */ /* 0x000ea4000c1e1900 */
[----:B------:R-:W-:Y:S02]  /*0610*/  IMAD.X R39, RZ, RZ, R35, P3 ;  /* 0x000000ffff277224 */ /* 0x000fe400018e0623 */
[----:B------:R-:W2:Y:S04]  /*0620*/  LDG.E R33, desc[UR8][R54.64+0x4] ;  /* 0x0000040836217981 */ /* 0x000ea8000c1e1900 */
[----:B------:R-:W2:Y:S04]  /*0630*/  LDG.E R56, desc[UR8][R36.64+0x10] ;  /* 0x0000100824387981 */ /* 0x000ea8000c1e1900 */
[----:B------:R-:W2:Y:S04]  /*0640*/  LDG.E R52, desc[UR8][R54.64+0x14] ;  /* 0x0000140836347981 */ /* 0x000ea8000c1e1900 */
[----:B------:R-:W2:Y:S04]  /*0650*/  @P1 LDG.E.U16 R62, desc[UR8][R38.64] ;  /* 0x00000008263e1981 */ /* 0x000ea8000c1e1500 */
[----:B------:R0:W2:Y:S04]  /*0660*/  LDG.E R59, desc[UR8][R36.64+0x20] ;  /* 0x00002008243b7981 */ /* 0x0000a8000c1e1900 */
[----:B------:R-:W2:Y:S04]  /*0670*/  LDG.E.U16 R45, desc[UR8][R38.64+0x8] ;  /* 0x00000808262d7981 */ /* 0x000ea8000c1e1500 */
[----:B------:R-:W2:Y:S01]  /*0680*/  LDG.E.U16 R44, desc[UR8][R38.64+0x4] ;  /* 0x00000408262c7981 */ /* 0x000ea2000c1e1500 */
[----:B------:R-:W-:-:S03]  /*0690*/  UMOV UR6, 0x1010101 ;  /* 0x0101010100067882 */ /* 0x000fc60000000000 */
[----:B------:R-:W2:Y:S04]  /*06a0*/  LDG.E.U16 R36, desc[UR8][R2.64] ;  /* 0x0000000802247981 */ /* 0x000ea8000c1e1500 */
[----:B------:R-:W2:Y:S04]  /*06b0*/  LDG.E R31, desc[UR8][R30.64] ;  /* 0x000000081e1f7981 */ /* 0x000ea8000c1e1900 */
[----:B------:R-:W2:Y:S01]  /*06c0*/  @P1 LDG.E.U16 R63, desc[UR8][R42.64] ;  /* 0x000000082a3f1981 */ /* 0x000ea2000c1e1500 */
[----:B---3--:R-:W-:Y:S02]  /*06d0*/  @P0 SHF.R.U32.HI R50, RZ, 0x2, R65 ;  /* 0x00000002ff320819 */ /* 0x008fe40000011641 */
[----:B----4-:R-:W-:-:S02]  /*06e0*/  @P0 SHF.R.U32.HI R47, RZ, 0x2, R47 ;  /* 0x00000002ff2f0819 */ /* 0x010fc4000001162f */
[----:B0-----:R-:W-:Y:S02]  /*06f0*/  @P0 LOP3.LUT R37, R50, 0x3030, RZ, 0xc0, !PT ;  /* 0x0000303032250812 */ /* 0x001fe400078ec0ff */
[----:B-----5:R-:W-:Y:S02]  /*0700*/  @P0 SHF.R.U32.HI R54, RZ, 0x4, R61 ;  /* 0x00000004ff360819 */ /* 0x020fe4000001163d */
[----:B------:R-:W-:Y:S02]  /*0710*/  @P0 LOP3.LUT R50, R47, 0x3030, RZ, 0xc0, !PT ;  /* 0x000030302f320812 */ /* 0x000fe400078ec0ff */
[----:B------:R-:W-:Y:S01]  /*0720*/  @!P0 LOP3.LUT R57, R61, 0x3f3f, RZ, 0xc0, !PT ;  /* 0x00003f3f3d398812 */ /* 0x000fe200078ec0ff */
[----:B------:R0:W3:Y:S01]  /*0730*/  LDG.E R47, desc[UR8][R34.64] ;  /* 0x00000008222f7981 */ /* 0x0000e2000c1e1900 */
[----:B------:R-:W-:Y:S02]  /*0740*/  @!P0 LOP3.LUT R48, R65, 0x3f3f, RZ, 0xc0, !PT ;  /* 0x00003f3f41308812 */ /* 0x000fe400078ec0ff */
[----:B------:R-:W-:-:S02]  /*0750*/  @P0 LOP3.LUT R57, R37, 0xf0f, R54, 0xf8, !PT ;  /* 0x00000f0f25390812 */ /* 0x000fc400078ef836 */
[----:B------:R-:W-:Y:S02]  /*0760*/  @P0 LOP3.LUT R48, R50, 0xf0f, R61, 0xf8, !PT ;  /* 0x00000f0f32300812 */ /* 0x000fe400078ef83d */
[----:B--2---:R-:W-:Y:S02]  /*0770*/  LOP3.LUT R54, R28, 0xf0f0f0f, RZ, 0xc0, !PT ;  /* 0x0f0f0f0f1c367812 */ /* 0x004fe400078ec0ff */
[----:B------:R-:W-:Y:S02]  /*0780*/  SHF.R.U32.HI R50, RZ, 0x4, R28 ;  /* 0x00000004ff327819 */ /* 0x000fe4000001161c */
[----:B------:R-:W-:Y:S01]  /*0790*/  SHF.R.U32.HI R37, RZ, 0x4, R32 ;  /* 0x00000004ff257819 */ /* 0x000fe20000011620 */
[----:B------:R-:W-:Y:S01]  /*07a0*/  IDP.4A.S8.S8 R28, R54, R53, RZ ;  /* 0x00000035361c7226 */ /* 0x000fe200000006ff */
[----:B------:R-:W-:Y:S02]  /*07b0*/  LOP3.LUT R55, R48, 0xffff, RZ, 0xc0, !PT ;  /* 0x0000ffff30377812 */ /* 0x000fe400078ec0ff */
[----:B------:R-:W-:-:S02]  /*07c0*/  LOP3.LUT R32, R32, 0xf0f0f0f, RZ, 0xc0, !PT ;  /* 0x0f0f0f0f20207812 */ /* 0x000fc400078ec0ff */
[----:B------:R-:W-:Y:S02]  /*07d0*/  LOP3.LUT R50, R50, 0xf0f0f0f, RZ, 0xc0, !PT ;  /* 0x0f0f0f0f32327812 */ /* 0x000fe400078ec0ff */
[----:B0-----:R-:W-:Y:S01]  /*07e0*/  LOP3.LUT R35, R55, 0xff, RZ, 0xc0, !PT ;  /* 0x000000ff37237812 */ /* 0x001fe200078ec0ff */
[----:B------:R-:W-:Y:S01]  /*07f0*/  IDP.4A.S8.S8 R28, R32, R49, R28 ;  /* 0x00000031201c7226 */ /* 0x000fe2000000061c */
[----:B------:R-:W-:Y:S01]  /*0800*/  LOP3.LUT R37, R37, 0xf0f0f0f, RZ, 0xc0, !PT ;  /* 0x0f0f0f0f25257812 */ /* 0x000fe200078ec0ff */
[----:B------:R-:W-:Y:S01]  /*0810*/  IDP.4A.S8.S8 R48, R50, R33, RZ ;  /* 0x0000002132307226 */ /* 0x000fe200000006ff */
[----:B------:R-:W-:Y:S01]  /*0820*/  SHF.R.U32.HI R34, RZ, 0x8, R55 ;  /* 0x00000008ff227819 */ /* 0x000fe20000011637 */
[----:B------:R-:W-:Y:S01]  /*0830*/  IMAD R60, R28, R35, RZ ;  /* 0x000000231c3c7224 */ /* 0x000fe200078e02ff */
[----:B------:R-:W-:Y:S01]  /*0840*/  LOP3.LUT R28, R56, 0xf0f0f0f, RZ, 0xc0, !PT ;  /* 0x0f0f0f0f381c7812 */ /* 0x000fe200078ec0ff */
[----:B------:R-:W-:Y:S01]  /*0850*/  IDP.4A.S8.S8 R48, R37, R52, R48 ;  /* 0x0000003425307226 */ /* 0x000fe20000000630 */
[----:B------:R-:W-:-:S02]  /*0860*/  LOP3.LUT R55, R34, 0xffff, RZ, 0xc0, !PT ;  /* 0x0000ffff22377812 */ /* 0x000fc400078ec0ff */
[----:B------:R-:W-:Y:S01]  /*0870*/  SHF.R.U32.HI R34, RZ, 0x4, R56 ;  /* 0x00000004ff227819 */ /* 0x000fe20000011638 */
[----:B------:R-:W-:Y:S01]  /*0880*/  IDP.4A.S8.S8 R58, R53, UR6, RZ ;  /* 0x00000006353a7c26 */ /* 0x000fe200080006ff */
[----:B------:R-:W-:Y:S01]  /*0890*/  @P1 SHF.R.U32.HI R62, RZ, 0x2, R62 ;  /* 0x00000002ff3e1819 */ /* 0x000fe2000001163e */
[----:B------:R-:W-:Y:S01]  /*08a0*/  IMAD R48, R48, R55, RZ ;  /* 0x0000003730307224 */ /* 0x000fe200078e02ff */
[----:B------:R-:W-:Y:S01]  /*08b0*/  SHF.R.U32.HI R55, RZ, 0x4, R59 ;  /* 0x00000004ff377819 */ /* 0x000fe2000001163b */
[----:B------:R-:W-:Y:S01]  /*08c0*/  IDP.4A.S8.S8 R67, R28, R53, RZ ;  /* 0x000000351c437226 */ /* 0x000fe200000006ff */
[----:B------:R-:W-:Y:S02]  /*08d0*/  LOP3.LUT R53, R34, 0xf0f0f0f, RZ, 0xc0, !PT ;  /* 0x0f0f0f0f22357812 */ /* 0x000fe400078ec0ff */
[----:B------:R-:W-:Y:S01]  /*08e0*/  @P1 LOP3.LUT R62, R62, 0x3030, RZ, 0xc0, !PT ;  /* 0x000030303e3e1812 */ /* 0x000fe200078ec0ff */
[----:B------:R-:W-:Y:S01]  /*08f0*/  IDP.4A.S8.S8 R35, R33, UR6, RZ ;  /* 0x0000000621237c26 */ /* 0x000fe200080006ff */
[----:B------:R-:W-:Y:S01]  /*0900*/  LOP3.LUT R55, R55, 0xf0f0f0f, RZ, 0xc0, !PT ;  /* 0x0f0f0f0f37377812 */ /* 0x000fe200078ec0ff */
[----:B------:R-:W-:Y:S01]  /*0910*/  IDP.4A.S8.S8 R33, R53, R33, RZ ;  /* 0x0000002135217226 */ /* 0x000fe200000006ff */
[----:B------:R-:W-:-:S02]  /*0920*/  @P1 LOP3.LUT R34, R62, 0xf0f, R45, 0xf8, !PT ;  /* 0x00000f0f3e221812 */ /* 0x000fc400078ef82d */
[----:B------:R-:W-:Y:S01]  /*0930*/  @P1 SHF.R.U32.HI R30, RZ, 0x2, R44 ;  /* 0x00000002ff1e1819 */ /* 0x000fe2000001162c */
[----:B------:R-:W-:Y:S01]  /*0940*/  IDP.4A.S8.S8 R62, R52, UR6, R35 ;  /* 0x00000006343e7c26 */ /* 0x000fe20008000623 */
[----:B------:R-:W-:Y:S01]  /*0950*/  @!P1 LOP3.LUT R34, R44, 0x3f3f, RZ, 0xc0, !PT ;  /* 0x00003f3f2c229812 */ /* 0x000fe200078ec0ff */
[----:B------:R-:W-:Y:S01]  /*0960*/  IDP.4A.S8.S8 R35, R55, R52, R33 ;  /* 0x0000003437237226 */ /* 0x000fe20000000621 */
[----:B------:R-:W-:Y:S02]  /*0970*/  @P1 LOP3.LUT R33, R30, 0x3030, RZ, 0xc0, !PT ;  /* 0x000030301e211812 */ /* 0x000fe400078ec0ff */
[----:B------:R-:W-:Y:S02]  /*0980*/  LOP3.LUT R64, R34, 0xffff, RZ, 0xc0, !PT ;  /* 0x0000ffff22407812 */ /* 0x000fe400078ec0ff */
[----:B------:R-:W-:Y:S02]  /*0990*/  @P1 SHF.R.U32.HI R30, RZ, 0x4, R45 ;  /* 0x00000004ff1e1819 */ /* 0x000fe4000001162d */
[----:B------:R-:W-:-:S02]  /*09a0*/  SHF.R.U32.HI R34, RZ, 0x8, R64 ;  /* 0x00000008ff227819 */ /* 0x000fc40000011640 */
[----:B------:R-:W-:Y:S02]  /*09b0*/  @P1 LOP3.LUT R52, R33, 0xf0f, R30, 0xf8, !PT ;  /* 0x00000f0f21341812 */ /* 0x000fe400078ef81e */
[----:B------:R-:W-:Y:S02]  /*09c0*/  @!P1 LOP3.LUT R52, R45, 0x3f3f, RZ, 0xc0, !PT ;  /* 0x00003f3f2d349812 */ /* 0x000fe400078ec0ff */
[----:B------:R-:W-:Y:S02]  /*09d0*/  LOP3.LUT R56, R59, 0xf0f0f0f, RZ, 0xc0, !PT ;  /* 0x0f0f0f0f3b387812 */ /* 0x000fe400078ec0ff */
[----:B------:R-:W-:Y:S02]  /*09e0*/  LOP3.LUT R34, R34, 0xffff, RZ, 0xc0, !PT ;  /* 0x0000ffff22227812 */ /* 0x000fe400078ec0ff */
[----:B------:R-:W-:Y:S02]  /*09f0*/  LOP3.LUT R66, R57, 0xffff, RZ, 0xc0, !PT ;  /* 0x0000ffff39427812 */ /* 0x000fe400078ec0ff */
[----:B------:R-:W-:Y:S01]  /*0a00*/  LOP3.LUT R52, R52, 0xffff, RZ, 0xc0, !PT ;  /* 0x0000ffff34347812 */ /* 0x000fe200078ec0ff */
[----:B------:R-:W-:-:S02]  /*0a10*/  IDP.4A.S8.S8 R58, R49, UR6, R58 ;  /* 0x00000006313a7c26 */ /* 0x000fc4000800063a */
[----:B------:R-:W-:Y:S01]  /*0a20*/  IDP.4A.S8.S8 R67, R56, R49, R67 ;  /* 0x0000003138437226 */ /* 0x000fe20000000643 */
[----:B------:R-:W-:Y:S01]  /*0a30*/  LOP3.LUT R49, R66, 0xff, RZ, 0xc0, !PT ;  /* 0x000000ff42317812 */ /* 0x000fe200078ec0ff */
[----:B------:R-:W-:Y:S01]  /*0a40*/  IMAD R33, R35, R34, RZ ;  /* 0x0000002223217224 */ /* 0x000fe200078e02ff */
[----:B------:R-:W-:Y:S01]  /*0a50*/  LOP3.LUT R57, R52, 0xff, RZ, 0xc0, !PT ;  /* 0x000000ff34397812 */ /* 0x000fe200078ec0ff */
[----:B------:R-:W-:Y:S01]  /*0a60*/  IMAD.WIDE R34, R26, 0x24, R40 ;  /* 0x000000241a227825 */ /* 0x000fe200078e0228 */
[----:B------:R-:W-:-:S03]  /*0a70*/  LOP3.LUT R64, R64, 0xff, RZ, 0xc0, !PT ;  /* 0x000000ff40407812 */ /* 0x000fc600078ec0ff */
[C---:B------:R-:W-:Y:S01]  /*0a80*/  IMAD R30, R58.reuse, R49, RZ ;  /* 0x000000313a1e7224 */ /* 0x040fe200078e02ff */
[----:B------:R-:W2:Y:S01]  /*0a90*/  LDG.E R59, desc[UR8][R34.64+0x14] ;  /* 0x00001408223b7981 */ /* 0x000ea2000c1e1900 */
[----:B------:R-:W-:-:S03]  /*0aa0*/  IMAD R49, R58, R57, RZ ;  /* 0x000000393a317224 */ /* 0x000fc600078e02ff */
[----:B------:R-:W4:Y:S01]  /*0ab0*/  LDG.E R57, desc[UR8][R34.64+0x4] ;  /* 0x0000040822397981 */ /* 0x000f22000c1e1900 */
[----:B------:R-:W-:-:S03]  /*0ac0*/  IMAD R67, R67, R64, RZ ;  /* 0x0000004043437224 */ /* 0x000fc600078e02ff */
[----:B------:R-:W5:Y:S04]  /*0ad0*/  LDG.E R58, desc[UR8][R34.64+0x28] ;  /* 0x00002808223a7981 */ /* 0x000f68000c1e1900 */
[----:B------:R0:W3:Y:S01]  /*0ae0*/  LDG.E R64, desc[UR8][R34.64+0x38] ;  /* 0x0000380822407981 */ /* 0x0000e2000c1e1900 */
[----:B------:R-:W-:Y:S02]  /*0af0*/  SHF.R.U32.HI R66, RZ, 0x8, R66 ;  /* 0x00000008ff427819 */ /* 0x000fe40000011642 */
[----:B------:R-:W-:Y:S02]  /*0b00*/  SHF.R.U32.HI R52, RZ, 0x8, R52 ;  /* 0x00000008ff347819 */ /* 0x000fe40000011634 */
[----:B------:R-:W-:Y:S02]  /*0b10*/  LOP3.LUT R69, R66, 0xffff, RZ, 0xc0, !PT ;  /* 0x0000ffff42457812 */ /* 0x000fe400078ec0ff */
[----:B------:R-:W-:Y:S01]  /*0b20*/  LOP3.LUT R66, R52, 0xffff, RZ, 0xc0, !PT ;  /* 0x0000ffff34427812 */ /* 0x000fe200078ec0ff */
[----:B------:R-:W-:Y:S01]  /*0b30*/  HADD2.F32 R29, -RZ, R29.H0_H0 ;  /* 0x2000001dff1d7230 */ /* 0x000fe20000004100 */
[----:B------:R-:W-:Y:S01]  /*0b40*/  I2FP.F32.S32 R30, R30 ;  /* 0x0000001e001e7245 */ /* 0x000fe20000201400 */
[C---:B------:R-:W-:Y:S01]  /*0b50*/  IMAD R52, R62.reuse, R69, RZ ;  /* 0x000000453e347224 */ /* 0x040fe200078e02ff */
[----:B------:R-:W-:Y:S01]  /*0b60*/  I2FP.F32.S32 R60, R60 ;  /* 0x0000003c003c7245 */ /* 0x000fe20000201400 */
[----:B------:R-:W-:Y:S01]  /*0b70*/  IMAD R62, R62, R66, RZ ;  /* 0x000000423e3e7224 */ /* 0x000fe200078e02ff */
[----:B0-----:R-:W-:Y:S01]  /*0b80*/  I2FP.F32.S32 R34, R67 ;  /* 0x0000004300227245 */ /* 0x001fe20000201400 */
[----:B------:R-:W-:Y:S01]  /*0b90*/  HADD2.F32 R66, -RZ, R36.H0_H0 ;  /* 0x20000024ff427230 */ /* 0x000fe20000004100 */
[----:B------:R-:W-:Y:S01]  /*0ba0*/  I2FP.F32.S32 R36, R49 ;  /* 0x0000003100247245 */ /* 0x000fe20000201400 */
[C---:B------:R-:W-:Y:S01]  /*0bb0*/  FFMA R49, R29.reuse, R30, RZ ;  /* 0x0000001e1d317223 */ /* 0x040fe200000000ff */
[----:B------:R-:W-:Y:S01]  /*0bc0*/  I2FP.F32.S32 R52, R52 ;  /* 0x0000003400347245 */ /* 0x000fe20000201400 */
[C---:B------:R-:W-:Y:S01]  /*0bd0*/  FFMA R67, R29.reuse, R60, RZ ;  /* 0x0000003c1d437223 */ /* 0x040fe200000000ff */
[C---:B------:R-:W-:Y:S01]  /*0be0*/  FFMA R35, R29.reuse, R34, RZ ;  /* 0x000000221d237223 */ /* 0x040fe200000000ff */
[----:B------:R-:W-:Y:S01]  /*0bf0*/  I2FP.F32.S32 R30, R62 ;  /* 0x0000003e001e7245 */ /* 0x000fe20000201400 */
[----:B------:R-:W-:Y:S01]  /*0c00*/  FFMA R29, R29, R36, RZ ;  /* 0x000000241d1d7223 */ /* 0x000fe200000000ff */
[----:B------:R-:W-:Y:S01]  /*0c10*/  FFMA R62, R66, R52, R49 ;  /* 0x00000034423e7223 */ /* 0x000fe20000000031 */
[----:B------:R-:W-:-:S02]  /*0c20*/  @P1 PRMT R36, R44, 0x7610, R36 ;  /* 0x000076102c241816 */ /* 0x000fc40000000024 */
[----:B------:R-:W-:Y:S01]  /*0c30*/  FFMA R49, R66, R30, R29 ;  /* 0x0000001e42317223 */ /* 0x000fe2000000001d */
[C---:B------:R-:W-:Y:S01]  /*0c40*/  @P1 PRMT R30, R45.reuse, 0x7610, R30 ;  /* 0x000076102d1e1816 */ /* 0x040fe2000000001e */
[----:B------:R-:W3:Y:S01]  /*0c50*/  @P1 LDG.E.U16 R29, desc[UR8][R38.64] ;  /* 0x00000008261d1981 */ /* 0x000ee2000c1e1500 */
[----:B------:R-:W-:Y:S02]  /*0c60*/  I2FP.F32.S32 R48, R48 ;  /* 0x0000003000307245 */ /* 0x000fe40000201400 */
[----:B------:R-:W-:Y:S02]  /*0c70*/  @!P1 PRMT R30, R45, 0x7610, R30 ;  /* 0x000076102d1e9816 */ /* 0x000fe4000000001e */
[----:B------:R-:W-:Y:S02]  /*0c80*/  @!P1 PRMT R36, R44, 0x7610, R36 ;  /* 0x000076102c249816 */ /* 0x000fe40000000024 */
[----:B------:R-:W0:Y:S01]  /*0c90*/  LDC.64 R44, c[0x0][0x388] ;  /* 0x0000e200ff2c7b82 */ /* 0x000e220000000a00 */
[----:B------:R-:W-:Y:S01]  /*0ca0*/  FFMA R60, R66, R48, R67 ;  /* 0x00000030423c7223 */ /* 0x000fe20000000043 */
[----:B------:R-:W-:-:S02]  /*0cb0*/  I2FP.F32.S32 R48, R33 ;  /* 0x0000002100307245 */ /* 0x000fc40000201400 */
[----:B------:R-:W-:Y:S02]  /*0cc0*/  @!P0 PRMT R33, R65, 0x7610, R33 ;  /* 0x0000761041218816 */ /* 0x000fe40000000021 */
[----:B------:R-:W-:Y:S02]  /*0cd0*/  @!P0 PRMT R52, R61, 0x7610, R52 ;  /* 0x000076103d348816 */ /* 0x000fe40000000034 */
[----:B------:R-:W-:Y:S01]  /*0ce0*/  @P1 SHF.R.U32.HI R63, RZ, 0x2, R63 ;  /* 0x00000002ff3f1819 */ /* 0x000fe2000001163f */
[----:B------:R-:W-:Y:S01]  /*0cf0*/  FFMA R48, R66, R48, R35 ;  /* 0x0000003042307223 */ /* 0x000fe20000000023 */
[----:B------:R-:W-:Y:S02]  /*0d00*/  @P0 PRMT R33, R65, 0x7610, R33 ;  /* 0x0000761041210816 */ /* 0x000fe40000000021 */
[----:B------:R-:W-:Y:S02]  /*0d10*/  @P0 PRMT R52, R61, 0x7610, R52 ;  /* 0x000076103d340816 */ /* 0x000fe40000000034 */
[----:B------:R-:W-:Y:S01]  /*0d20*/  @P1 LOP3.LUT R65, R63, 0x3030, RZ, 0xc0, !PT ;  /* 0x000030303f411812 */ /* 0x000fe200078ec0ff */
[----:B----4-:R-:W-:-:S02]  /*0d30*/  IDP.4A.S8.S8 R66, R57, UR6, RZ ;  /* 0x0000000639427c26 */ /* 0x010fc400080006ff */
[-C--:B------:R-:W-:Y:S02]  /*0d40*/  IDP.4A.S8.S8 R34, R54, R57.reuse, RZ ;  /* 0x0000003936227226 */ /* 0x080fe400000006ff */
[----:B------:R-:W-:Y:S02]  /*0d50*/  IDP.4A.S8.S8 R61, R28, R57, RZ ;  /* 0x000000391c3d7226 */ /* 0x000fe400000006ff */
[----:B-----5:R-:W-:Y:S02]  /*0d60*/  IDP.4A.S8.S8 R35, R50, R58, RZ ;  /* 0x0000003a32237226 */ /* 0x020fe400000006ff */
[----:B--2---:R-:W-:Y:S01]  /*0d70*/  IDP.4A.S8.S8 R57, R59, UR6, R66 ;  /* 0x000000063b397c26 */ /* 0x004fe20008000642 */
[----:B------:R-:W-:Y:S01]  /*0d80*/  @P1 LOP3.LUT R66, R65, 0xf0f, R52, 0xf8, !PT ;  /* 0x00000f0f41421812 */ /* 0x000fe200078ef834 */
[-C--:B------:R-:W-:Y:S01]  /*0d90*/  IDP.4A.S8.S8 R34, R32, R59.reuse, R34 ;  /* 0x0000003b20227226 */ /* 0x080fe20000000622 */
[----:B------:R-:W-:Y:S01]  /*0da0*/  @!P1 LOP3.LUT R66, R33, 0x3f3f, RZ, 0xc0, !PT ;  /* 0x00003f3f21429812 */ /* 0x000fe200078ec0ff */
[----:B------:R-:W-:-:S02]  /*0db0*/  IDP.4A.S8.S8 R61, R56, R59, R61 ;  /* 0x0000003b383d7226 */ /* 0x000fc4000000063d */
[----:B------:R-:W-:Y:S02]  /*0dc0*/  IDP.4A.S8.S8 R59, R58, UR6, RZ ;  /* 0x000000063a3b7c26 */ /* 0x000fe400080006ff */
[----:B------:R-:W-:Y:S02]  /*0dd0*/  IDP.4A.S8.S8 R63, R53, R58, RZ ;  /* 0x0000003a353f7226 */ /* 0x000fe400000006ff */
[----:B---3--:R-:W-:Y:S01]  /*0de0*/  IDP.4A.S8.S8 R58, R37, R64, R35 ;  /* 0x00000040253a7226 */ /* 0x008fe20000000623 */
[----:B------:R-:W-:Y:S02]  /*0df0*/  SHF.R.U32.HI R35, RZ, 0x3, R46 ;  /* 0x00000003ff237819 */ /* 0x000fe4000001162e */
[----:B------:R-:W-:-:S03]  /*0e00*/  LOP3.LUT R66, R66, 0xffff, RZ, 0xc0, !PT ;  /* 0x0000ffff42427812 */ /* 0x000fc600078ec0ff */
[----:B0-----:R-:W-:Y:S01]  /*0e10*/  IMAD.WIDE.U32 R44, R35, 0x48, R44 ;  /* 0x00000048232c7825 */ /* 0x001fe200078e002c */
[----:B------:R-:W-:-:S05]  /*0e20*/  LOP3.LUT R35, R66, 0xff, RZ, 0xc0, !PT ;  /* 0x000000ff42237812 */ /* 0x000fca00078ec0ff */
[----:B------:R-:W-:Y:S02]  /*0e30*/  IMAD R46, R34, R35, RZ ;  /* 0x00000023222e7224 */ /* 0x000fe400078e02ff */
[----:B------:R-:W-:-:S04]  /*0e40*/  IMAD.WIDE R34, R26, 0x24, R44 ;  /* 0x000000241a227825 */ /* 0x000fc800078e022c */
[----:B------:R-:W-:Y:S01]  /*0e50*/  IDP.4A.S8.S8 R59, R64, UR6, R59 ;  /* 0x00000006403b7c26 */ /* 0x000fe2000800063b */
[----:B------:R-:W2:Y:S01]  /*0e60*/  LDG.E.U16 R65, desc[UR8][R34.64+0x24] ;  /* 0x0000240822417981 */ /* 0x000ea2000c1e1500 */
[----:B------:R-:W-:-:S03]  /*0e70*/  IDP.4A.S8.S8 R64, R55, R64, R63 ;  /* 0x0000004037407226 */ /* 0x000fc6000000063f */
[----:B------:R0:W3:Y:S01]  /*0e80*/  LDG.E.U16 R63, desc[UR8][R34.64] ;  /* 0x00000008223f7981 */ /* 0x0000e2000c1e1500 */
[----:B------:R-:W-:-:S04]  /*0e90*/  @P1 SHF.R.U32.HI R29, RZ, 0x2, R29 ;  /* 0x00000002ff1d1819 */ /* 0x000fc8000001161d */
[----:B------:R-:W-:-:S04]  /*0ea0*/  @P1 LOP3.LUT R29, R29, 0x3030, RZ, 0xc0, !PT ;  /* 0x000030301d1d1812 */ /* 0x000fc800078ec0ff */
[----:B------:R-:W-:Y:S02]  /*0eb0*/  @P1 LOP3.LUT R29, R29, 0xf0f, R30, 0xf8, !PT ;  /* 0x00000f0f1d1d1812 */ /* 0x000fe400078ef81e */
[----:B------:R-:W-:Y:S02]  /*0ec0*/  @!P1 LOP3.LUT R29, R36, 0x3f3f, RZ, 0xc0, !PT ;  /* 0x00003f3f241d9812 */ /* 0x000fe400078ec0ff */
[----:B------:R-:W-:Y:S02]  /*0ed0*/  SHF.R.U32.HI R66, RZ, 0x8, R66 ;  /* 0x00000008ff427819 */ /* 0x000fe40000011642 */
[----:B0-----:R-:W-:Y:S02]  /*0ee0*/  @P1 LOP3.LUT R35, R33, 0xffff, RZ, 0xc0, !PT ;  /* 0x0000ffff21231812 */ /* 0x001fe400078ec0ff */
[----:B------:R-:W-:Y:S02]  /*0ef0*/  LOP3.LUT R29, R29, 0xffff, RZ, 0xc0, !PT ;  /* 0x0000ffff1d1d7812 */ /* 0x000fe400078ec0ff */
[----:B------:R-:W-:-:S02]  /*0f00*/  LOP3.LUT R67, R66, 0xffff, RZ, 0xc0, !PT ;  /* 0x0000ffff42437812 */ /* 0x000fc400078ec0ff */
[----:B------:R-:W-:Y:S02]  /*0f10*/  @P1 SHF.R.U32.HI R35, RZ, 0x2, R35 ;  /* 0x00000002ff231819 */ /* 0x000fe40000011623 */
[----:B------:R-:W-:Y:S02]  /*0f20*/  @P1 LOP3.LUT R34, R52, 0xffff, RZ, 0xc0, !PT ;  /* 0x0000ffff34221812 */ /* 0x000fe400078ec0ff */
[----:B------:R-:W-:Y:S02]  /*0f30*/  LOP3.LUT R66, R29, 0xff, RZ, 0xc0, !PT ;  /* 0x000000ff1d427812 */ /* 0x000fe400078ec0ff */
[----:B------:R-:W-:Y:S02]  /*0f40*/  SHF.R.U32.HI R29, RZ, 0x8, R29 ;  /* 0x00000008ff1d7819 */ /* 0x000fe4000001161d */
[----:B------:R-:W-:Y:S02]  /*0f50*/  @P1 SHF.R.U32.HI R34, RZ, 0x4, R34 ;  /* 0x00000004ff221819 */ /* 0x000fe40000011622 */
[----:B------:R-:W-:-:S02]  /*0f60*/  @P1 LOP3.LUT R35, R35, 0x3030, RZ, 0xc0, !PT ;  /* 0x0000303023231812 */ /* 0x000fc400078ec0ff */
[----:B------:R-:W-:Y:S02]  /*0f70*/  LOP3.LUT R29, R29, 0xffff, RZ, 0xc0, !PT ;  /* 0x0000ffff1d1d7812 */ /* 0x000fe400078ec0ff */
[----:B------:R-:W-:Y:S02]  /*0f80*/  @P1 LOP3.LUT R34, R35, 0xf0f, R34, 0xf8, !PT ;  /* 0x00000f0f23221812 */ /* 0x000fe400078ef822 */
[----:B------:R-:W-:Y:S01]  /*0f90*/  @P1 LOP3.LUT R35, R36, 0xffff, RZ, 0xc0, !PT ;  /* 0x0000ffff24231812 */ /* 0x000fe200078ec0ff */
[----:B------:R-:W-:Y:S01]  /*0fa0*/  IMAD R58, R58, R67, RZ ;  /* 0x000000433a3a7224 */ /* 0x000fe200078e02ff */
[----:B------:R-:W-:Y:S01]  /*0fb0*/  I2FP.F32.S32 R46, R46 ;  /* 0x0000002e002e7245 */ /* 0x000fe20000201400 */
[----:B------:R-:W-:Y:S02]  /*0fc0*/  IMAD R64, R64, R29, RZ ;  /* 0x0000001d40407224 */ /* 0x000fe400078e02ff */
[----:B------:R-:W-:Y:S01]  /*0fd0*/  IMAD R66, R61, R66, RZ ;  /* 0x000000423d427224 */ /* 0x000fe200078e02ff */
[----:B------:R-:W-:-:S02]  /*0fe0*/  I2FP.F32.S32 R58, R58 ;  /* 0x0000003a003a7245 */ /* 0x000fc40000201400 */
[----:B------:R-:W-:Y:S02]  /*0ff0*/  @!P1 LOP3.LUT R34, R52, 0x3f3f, RZ, 0xc0, !PT ;  /* 0x00003f3f34229812 */ /* 0x000fe400078ec0ff */
[----:B------:R-:W-:Y:S01]  /*1000*/  I2FP.F32.S32 R66, R66 ;  /* 0x0000004200427245 */ /* 0x000fe20000201400 */
[----:B--2---:R-:W-:Y:S02]  /*1010*/  HADD2.F32 R61, -RZ, R65.H0_H0 ;  /* 0x20000041ff3d7230 */ /* 0x004fe40000004100 */
[----:B---3--:R-:W-:Y:S01]  /*1020*/  HADD2.F32 R29, -RZ, R63.H0_H0 ;  /* 0x2000003fff1d7230 */ /* 0x008fe20000004100 */
[----:B------:R-:W-:Y:S02]  /*1030*/  @P1 SHF.R.U32.HI R63, RZ, 0x2, R35 ;  /* 0x00000002ff3f1819 */ /* 0x000fe40000011623 */
[----:B------:R-:W-:Y:S02]  /*1040*/  @P1 LOP3.LUT R35, R30, 0xffff, RZ, 0xc0, !PT ;  /* 0x0000ffff1e231812 */ /* 0x000fe400078ec0ff */
[----:B------:R-:W-:Y:S01]  /*1050*/  FFMA R46, R29, R46, RZ ;  /* 0x0000002e1d2e7223 */ /* 0x000fe200000000ff */
[----:B------:R-:W-:-:S02]  /*1060*/  @P1 LOP3.LUT R68, R63, 0x3030, RZ, 0xc0, !PT ;  /* 0x000030303f441812 */ /* 0x000fc400078ec0ff */
[----:B------:R-:W-:Y:S01]  /*1070*/  @P1 SHF.R.U32.HI R35, RZ, 0x4, R35 ;  /* 0x00000004ff231819 */ /* 0x000fe20000011623 */
[----:B------:R-:W-:Y:S01]  /*1080*/  FFMA R58, R61, R58, R46 ;  /* 0x0000003a3d3a7223 */ /* 0x000fe2000000002e */
[----:B------:R-:W-:Y:S02]  /*1090*/  LOP3.LUT R46, R34, 0xffff, RZ, 0xc0, !PT ;  /* 0x0000ffff222e7812 */ /* 0x000fe400078ec0ff */
[----:B------:R-:W-:Y:S02]  /*10a0*/  @P1 LOP3.LUT R35, R68, 0xf0f, R35, 0xf8, !PT ;  /* 0x00000f0f44231812 */ /* 0x000fe400078ef823 */
[----:B------:R-:W-:Y:S02]  /*10b0*/  @!P1 LOP3.LUT R35, R30, 0x3f3f, RZ, 0xc0, !PT ;  /* 0x00003f3f1e239812 */ /* 0x000fe400078ec0ff */
[----:B------:R-:W-:Y:S02]  /*10c0*/  SHF.R.U32.HI R34, RZ, 0x8, R46 ;  /* 0x00000008ff227819 */ /* 0x000fe4000001162e */
[----:B------:R-:W-:-:S02]  /*10d0*/  LOP3.LUT R63, R35, 0xffff, RZ, 0xc0, !PT ;  /* 0x0000ffff233f7812 */ /* 0x000fc400078ec0ff */
[----:B------:R-:W-:Y:S02]  /*10e0*/  LOP3.LUT R46, R46, 0xff, RZ, 0xc0, !PT ;  /* 0x000000ff2e2e7812 */ /* 0x000fe400078ec0ff */
[----:B------:R-:W-:Y:S02]  /*10f0*/  SHF.R.U32.HI R35, RZ, 0x8, R63 ;  /* 0x00000008ff237819 */ /* 0x000fe4000001163f */
[----:B------:R-:W-:Y:S01]  /*1100*/  LOP3.LUT R68, R34, 0xffff, RZ, 0xc0, !PT ;  /* 0x0000ffff22447812 */ /* 0x000fe200078ec0ff */
[----:B------:R-:W-:Y:S01]  /*1110*/  IMAD R34, R57, R46, RZ ;  /* 0x0000002e39227224 */ /* 0x000fe200078e02ff */
[----:B------:R-:W-:Y:S02]  /*1120*/  LOP3.LUT R63, R63, 0xff, RZ, 0xc0, !PT ;  /* 0x000000ff3f3f7812 */ /* 0x000fe400078ec0ff */
[----:B------:R-:W-:Y:S01]  /*1130*/  LOP3.LUT R65, R35, 0xffff, RZ, 0xc0, !PT ;  /* 0x0000ffff23417812 */ /* 0x000fe200078ec0ff */
[----:B------:R-:W-:Y:S01]  /*1140*/  IMAD R35, R59, R68, RZ ;  /* 0x000000443b237224 */ /* 0x000fe200078e02ff */
[----:B------:R-:W-:Y:S01]  /*1150*/  I2FP.F32.S32 R34, R34 ;  /* 0x0000002200227245 */ /* 0x000fe20000201400 */
[----:B------:R-:W-:Y:S01]  /*1160*/  IMAD R46, R57, R63, RZ ;  /* 0x0000003f392e7224 */ /* 0x000fe200078e02ff */
[----:B------:R-:W-:Y:S01]  /*1170*/  I2FP.F32.S32 R57, R64 ;  /* 0x0000004000397245 */ /* 0x000fe20000201400 */
[----:B------:R-:W-:-:S02]  /*1180*/  IMAD R59, R59, R65, RZ ;  /* 0x000000413b3b7224 */ /* 0x000fc400078e02ff */
[C---:B------:R-:W-:Y:S01]  /*1190*/  FFMA R64, R29.reuse, R66, RZ ;  /* 0x000000421d407223 */ /* 0x040fe200000000ff */
[----:B------:R-:W-:Y:S01]  /*11a0*/  I2FP.F32.S32 R35, R35 ;  /* 0x0000002300237245 */ /* 0x000fe20000201400 */
[----:B------:R-:W-:Y:S01]  /*11b0*/  FFMA R34, R29, R34, RZ ;  /* 0x000000221d227223 */ /* 0x000fe200000000ff */
[----:B------:R-:W-:Y:S01]  /*11c0*/  I2FP.F32.S32 R46, R46 ;  /* 0x0000002e002e7245 */ /* 0x000fe20000201400 */
[C---:B------:R-:W-:Y:S01]  /*11d0*/  FFMA R64, R61.reuse, R57, R64 ;  /* 0x000000393d407223 */ /* 0x040fe20000000040 */
[----:B------:R-:W-:Y:S01]  /*11e0*/  I2FP.F32.S32 R57, R59 ;  /* 0x0000003b00397245 */ /* 0x000fe20000201400 */
[----:B------:R-:W-:Y:S01]  /*11f0*/  FFMA R66, R61, R35, R34 ;  /* 0x000000233d427223 */ /* 0x000fe20000000022 */
[----:B------:R-:W-:Y:S02]  /*1200*/  HADD2.F32 R34, -RZ, R47.H1_H1 ;  /* 0x3000002fff227230 */ /* 0x000fe40000004100 */
[----:B------:R-:W-:Y:S01]  /*1210*/  FFMA R46, R29, R46, RZ ;  /* 0x0000002e1d2e7223 */ /* 0x000fe200000000ff */
[----:B------:R-:W-:Y:S01]  /*1220*/  HADD2.F32 R35, -RZ, R31.H1_H1 ;  /* 0x3000001fff237230 */ /* 0x000fe20000004100 */
[----:B------:R-:W2:Y:S01]  /*1230*/  @P1 LDG.E.U16 R68, desc[UR8][R42.64] ;  /* 0x000000082a441981 */ /* 0x000ea2000c1e1500 */
[----:B------:R-:W-:-:S02]  /*1240*/  HADD2.F32 R29, -RZ, R47.H0_H0 ;  /* 0x2000002fff1d7230 */ /* 0x000fc40000004100 */
[----:B------:R-:W-:Y:S01]  /*1250*/  FFMA R57, R61, R57, R46 ;  /* 0x000000393d397223 */ /* 0x000fe2000000002e */
[----:B------:R-:W-:Y:S01]  /*1260*/  FMUL R49, R49, R34 ;  /* 0x0000002231317220 */ /* 0x000fe20000400000 */
[----:B------:R-:W-:-:S04]  /*1270*/  IMAD.WIDE R46, R25, 0x24, R44 ;  /* 0x00000024192e7825 */ /* 0x000fc800078e022c */
[----:B------:R-:W-:Y:S01]  /*1280*/  FMUL R59, R62, R35 ;  /* 0x000000233e3b7220 */ /* 0x000fe20000400000 */
[----:B------:R-:W-:Y:S01]  /*1290*/  FFMA R62, R48, R29, -R49 ;  /* 0x0000001d303e7223 */ /* 0x000fe20000000831 */
[----:B------:R-:W-:Y:S01]  /*12a0*/  IADD3 R48, P0, PT, R51, R46, RZ ;  /* 0x0000002e33307210 */ /* 0x000fe20007f1e0ff */
[----:B------:R-:W-:Y:S01]  /*12b0*/  HADD2.F32 R31, -RZ, R31.H0_H0 ;  /* 0x2000001fff1f7230 */ /* 0x000fe20000004100 */
[----:B------:R-:W3:Y:S02]  /*12c0*/  LDG.E.U16 R61, desc[UR8][R46.64+0x24] ;  /* 0x000024082e3d7981 */ /* 0x000ee4000c1e1500 */
[----:B------:R-:W-:-:S05]  /*12d0*/  IADD3.X R49, PT, PT, RZ, R47, RZ, P0, !PT ;  /* 0x0000002fff317210 */ /* 0x000fca00007fe4ff */
[----:B------:R-:W4:Y:S04]  /*12e0*/  LDG.E R67, desc[UR8][R48.64+0x4] ;  /* 0x0000040830437981 */ /* 0x000f28000c1e1900 */
[----:B------:R-:W5:Y:S04]  /*12f0*/  LDG.E R65, desc[UR8][R48.64+0x28] ;  /* 0x0000280830417981 */ /* 0x000f68000c1e1900 */
[----:B------:R-:W2:Y:S04]  /*1300*/  LDG.E R63, desc[UR8][R48.64+0x14] ;  /* 0x00001408303f7981 */ /* 0x000ea8000c1e1900 */
[----:B------:R-:W3:Y:S01]  /*1310*/  LDG.E R69, desc[UR8][R48.64+0x38] ;  /* 0x0000380830457981 */ /* 0x000ee2000c1e1900 */
[----:B------:R-:W-:Y:S01]  /*1320*/  FFMA R59, R60, R31, -R59 ;  /* 0x0000001f3c3b7223 */ /* 0x000fe2000000083b */
[----:B------:R-:W-:-:S02]  /*1330*/  FMUL R66, R35, R66 ;  /* 0x0000004223427220 */ /* 0x000fc40000400000 */
[----:B------:R0:W3:Y:S02]  /*1340*/  LDG.E.U16 R60, desc[UR8][R46.64] ;  /* 0x000000082e3c7981 */ /* 0x0000e4000c1e1500 */
[----:B0-----:R-:W-:Y:S01]  /*1350*/  FMUL R46, R34, R57 ;  /* 0x00000039222e7220 */ /* 0x001fe20000400000 */
[----:B------:R-:W-:-:S03]  /*1360*/  FFMA R57, R31, R58, -R66 ;  /* 0x0000003a1f397223 */ /* 0x000fc60000000842 */
[----:B------:R-:W-:Y:S01]  /*1370*/  FFMA R58, R29, R64, -R46 ;  /* 0x000000401d3a7223 */ /* 0x000fe2000000082e */
[----:B------:R-:W-:Y:S02]  /*1380*/  @P1 LOP3.LUT R64, R33, 0xffff, RZ, 0xc0, !PT ;  /* 0x0000ffff21401812 */ /* 0x000fe400078ec0ff */
[----:B------:R-:W-:Y:S02]  /*1390*/  @P1 LOP3.LUT R46, R52, 0xffff, RZ, 0xc0, !PT ;  /* 0x0000ffff342e1812 */ /* 0x000fe400078ec0ff */
[----:B------:R-:W-:Y:S02]  /*13a0*/  @P1 SHF.R.U32.HI R64, RZ, 0x2, R64 ;  /* 0x00000002ff401819 */ /* 0x000fe40000011640 */
[----:B------:R-:W-:Y:S02]  /*13b0*/  @P1 SHF.R.U32.HI R46, RZ, 0x4, R46 ;  /* 0x00000004ff2e1819 */ /* 0x000fe4000001162e */
[----:B------:R-:W-:-:S04]  /*13c0*/  @P1 LOP3.LUT R47, R64, 0x3030, RZ, 0xc0, !PT ;  /* 0x00003030402f1812 */ /* 0x000fc800078ec0ff */
[----:B------:R-:W-:Y:S01]  /*13d0*/  @P1 LOP3.LUT R47, R47, 0xf0f, R46, 0xf8, !PT ;  /* 0x00000f0f2f2f1812 */ /* 0x000fe200078ef82e */
[-C--:B----4-:R-:W-:Y:S02]  /*13e0*/  IDP.4A.S8.S8 R46, R54, R67.reuse, RZ ;  /* 0x00000043362e7226 */ /* 0x090fe400000006ff */
[----:B------:R-:W-:Y:S02]  /*13f0*/  IDP.4A.S8.S8 R48, R67, UR6, RZ ;  /* 0x0000000643307c26 */ /* 0x000fe400080006ff */
[----:B------:R-:W-:Y:S02]  /*1400*/  IDP.4A.S8.S8 R67, R28, R67, RZ ;  /* 0x000000431c437226 */ /* 0x000fe400000006ff */
[----:B-----5:R-:W-:Y:S02]  /*1410*/  IDP.4A.S8.S8 R64, R50, R65, RZ ;  /* 0x0000004132407226 */ /* 0x020fe400000006ff */
[----:B--2---:R-:W-:Y:S02]  /*1420*/  IDP.4A.S8.S8 R46, R32, R63, R46 ;  /* 0x0000003f202e7226 */ /* 0x004fe4000000062e */
[----:B------:R-:W-:-:S02]  /*1430*/  IDP.4A.S8.S8 R48, R63, UR6, R48 ;  /* 0x000000063f307c26 */ /* 0x000fc40008000630 */
[----:B------:R-:W-:Y:S02]  /*1440*/  IDP.4A.S8.S8 R63, R56, R63, R67 ;  /* 0x0000003f383f7226 */ /* 0x000fe40000000643 */
[----:B------:R-:W-:Y:S02]  /*1450*/  IDP.4A.S8.S8 R66, R65, UR6, RZ ;  /* 0x0000000641427c26 */ /* 0x000fe400080006ff */
[----:B------:R-:W-:Y:S02]  /*1460*/  IDP.4A.S8.S8 R67, R53, R65, RZ ;  /* 0x0000004135437226 */ /* 0x000fe400000006ff */
[----:B---3--:R-:W-:Y:S02]  /*1470*/  IDP.4A.S8.S8 R65, R37, R69, R64 ;  /* 0x0000004525417226 */ /* 0x008fe40000000640 */
[----:B------:R-:W2:Y:S01]  /*1480*/  @P1 LDG.E.U16 R64, desc[UR8][R38.64] ;  /* 0x0000000826401981 */ /* 0x000ea2000c1e1500 */
[----:B------:R-:W-:Y:S01]  /*1490*/  @P1 SHF.R.U32.HI R68, RZ, 0x2, R68 ;  /* 0x00000002ff441819 */ /* 0x000fe20000011644 */
[----:B------:R-:W-:-:S02]  /*14a0*/  IDP.4A.S8.S8 R49, R69, UR6, R66 ;  /* 0x0000000645317c26 */ /* 0x000fc40008000642 */
[----:B------:R-:W-:Y:S01]  /*14b0*/  IDP.4A.S8.S8 R69, R55, R69, R67 ;  /* 0x0000004537457226 */ /* 0x000fe20000000643 */
[----:B------:R-:W-:-:S04]  /*14c0*/  @P1 LOP3.LUT R67, R68, 0x3030, RZ, 0xc0, !PT ;  /* 0x0000303044431812 */ /* 0x000fc800078ec0ff */
[----:B------:R-:W-:Y:S02]  /*14d0*/  @P1 LOP3.LUT R66, R67, 0xf0f, R52, 0xf8, !PT ;  /* 0x00000f0f43421812 */ /* 0x000fe400078ef834 */
[----:B------:R-:W-:-:S04]  /*14e0*/  @!P1 LOP3.LUT R66, R33, 0x3f3f, RZ, 0xc0, !PT ;  /* 0x00003f3f21429812 */ /* 0x000fc800078ec0ff */
[----:B------:R-:W-:-:S04]  /*14f0*/  LOP3.LUT R68, R66, 0xffff, RZ, 0xc0, !PT ;  /* 0x0000ffff42447812 */ /* 0x000fc800078ec0ff */
[----:B------:R-:W-:-:S05]  /*1500*/  LOP3.LUT R67, R68, 0xff, RZ, 0xc0, !PT ;  /* 0x000000ff44437812 */ /* 0x000fca00078ec0ff */
[----:B------:R-:W-:Y:S01]  /*1510*/  IMAD R66, R46, R67, RZ ;  /* 0x000000432e427224 */ /* 0x000fe200078e02ff */
[----:B------:R-:W-:Y:S02]  /*1520*/  SHF.R.U32.HI R46, RZ, 0x8, R68 ;  /* 0x00000008ff2e7819 */ /* 0x000fe40000011644 */
[----:B------:R-:W-:Y:S02]  /*1530*/  @!P1 LOP3.LUT R47, R52, 0x3f3f, RZ, 0xc0, !PT ;  /* 0x00003f3f342f9812 */ /* 0x000fe400078ec0ff */
[----:B------:R-:W-:Y:S01]  /*1540*/  LOP3.LUT R46, R46, 0xffff, RZ, 0xc0, !PT ;  /* 0x0000ffff2e2e7812 */ /* 0x000fe200078ec0ff */
[----:B------:R-:W-:Y:S01]  /*1550*/  FADD R8, R59, R8 ;  /* 0x000000083b087221 */ /* 0x000fe20000000000 */
[----:B------:R-:W-:-:S03]  /*1560*/  LOP3.LUT R59, R47, 0xffff, RZ, 0xc0, !PT ;  /* 0x0000ffff2f3b7812 */ /* 0x000fc600078ec0ff */
[----:B------:R-:W-:Y:S01]  /*1570*/  IMAD R67, R65, R46, RZ ;  /* 0x0000002e41437224 */ /* 0x000fe200078e02ff */
[----:B------:R-:W-:Y:S01]  /*1580*/  I2FP.F32.S32 R65, R66 ;  /* 0x0000004200417245 */ /* 0x000fe20000201400 */
[----:B------:R-:W-:Y:S01]  /*1590*/  HADD2.F32 R46, -RZ, R60.H0_H0 ;  /* 0x2000003cff2e7230 */ /* 0x000fe20000004100 */
[----:B------:R-:W-:Y:S02]  /*15a0*/  SHF.R.U32.HI R47, RZ, 0x8, R59 ;  /* 0x00000008ff2f7819 */ /* 0x000fe4000001163b */
[----:B------:R-:W-:Y:S02]  /*15b0*/  LOP3.LUT R59, R59, 0xff, RZ, 0xc0, !PT ;  /* 0x000000ff3b3b7812 */ /* 0x000fe400078ec0ff */
[----:B------:R-:W-:-:S03]  /*15c0*/  FFMA R60, R46, R65, RZ ;  /* 0x000000412e3c7223 */ /* 0x000fc600000000ff */
[----:B------:R-:W-:-:S05]  /*15d0*/  IMAD R59, R48, R59, RZ ;  /* 0x0000003b303b7224 */ /* 0x000fca00078e02ff */
[----:B------:R-:W-:Y:S01]  /*15e0*/  I2FP.F32.S32 R59, R59 ;  /* 0x0000003b003b7245 */ /* 0x000fe20000201400 */
[----:B------:R-:W-:-:S04]  /*15f0*/  HADD2.F32 R61, -RZ, R61.H0_H0 ;  /* 0x2000003dff3d7230 */ /* 0x000fc80000004100 */
[----:B------:R-:W-:Y:S01]  /*1600*/  FFMA R66, R46, R59, RZ ;  /* 0x0000003b2e427223 */ /* 0x000fe200000000ff */
[----:B------:R-:W-:-:S05]  /*1610*/  I2FP.F32.S32 R67, R67 ;  /* 0x0000004300437245 */ /* 0x000fca0000201400 */
[----:B------:R-:W-:Y:S02]  /*1620*/  FFMA R60, R61, R67, R60 ;  /* 0x000000433d3c7223 */ /* 0x000fe4000000003c */
[----:B------:R-:W3:Y:S01]  /*1630*/  @P1 LDG.E.U16 R67, desc[UR8][R42.64] ;  /* 0x000000082a431981 */ /* 0x000ee2000c1e1500 */
[----:B--2---:R-:W-:-:S04]  /*1640*/  @P1 SHF.R.U32.HI R64, RZ, 0x2, R64 ;  /* 0x00000002ff401819 */ /* 0x004fc80000011640 */
[----:B------:R-:W-:Y:S02]  /*1650*/  @P1 LOP3.LUT R65, R64, 0x3030, RZ, 0xc0, !PT ;  /* 0x0000303040411812 */ /* 0x000fe400078ec0ff */
[----:B------:R-:W-:Y:S02]  /*1660*/  LOP3.LUT R64, R47, 0xffff, RZ, 0xc0, !PT ;  /* 0x0000ffff2f407812 */ /* 0x000fe400078ec0ff */
[----:B------:R-:W-:-:S03]  /*1670*/  @P1 LOP3.LUT R47, R65, 0xf0f, R30, 0xf8, !PT ;  /* 0x00000f0f412f1812 */ /* 0x000fc600078ef81e */
[----:B------:R-:W-:Y:S01]  /*1680*/  IMAD R64, R49, R64, RZ ;  /* 0x0000004031407224 */ /* 0x000fe200078e02ff */
[----:B------:R-:W-:-:S04]  /*1690*/  @!P1 LOP3.LUT R47, R36, 0x3f3f, RZ, 0xc0, !PT ;  /* 0x00003f3f242f9812 */ /* 0x000fc800078ec0ff */
[----:B------:R-:W-:Y:S02]  /*16a0*/  I2FP.F32.S32 R64, R64 ;  /* 0x0000004000407245 */ /* 0x000fe40000201400 */
[----:B------:R-:W-:-:S03]  /*16b0*/  LOP3.LUT R59, R47, 0xffff, RZ, 0xc0, !PT ;  /* 0x0000ffff2f3b7812 */ /* 0x000fc600078ec0ff */
[----:B------:R-:W-:Y:S01]  /*16c0*/  FFMA R66, R61, R64, R66 ;  /* 0x000000403d427223 */ /* 0x000fe20000000042 */
[----:B------:R-:W-:Y:S02]  /*16d0*/  SHF.R.U32.HI R47, RZ, 0x8, R59 ;  /* 0x00000008ff2f7819 */ /* 0x000fe4000001163b */
[----:B------:R-:W-:Y:S02]  /*16e0*/  LOP3.LUT R64, R59, 0xff, RZ, 0xc0, !PT ;  /* 0x000000ff3b407812 */ /* 0x000fe400078ec0ff */
[----:B------:R-:W-:Y:S02]  /*16f0*/  @P1 LOP3.LUT R59, R36, 0xffff, RZ, 0xc0, !PT ;  /* 0x0000ffff243b1812 */ /* 0x000fe400078ec0ff */
[----:B------:R-:W-:Y:S01]  /*1700*/  LOP3.LUT R68, R47, 0xffff, RZ, 0xc0, !PT ;  /* 0x0000ffff2f447812 */ /* 0x000fe200078ec0ff */
[----:B------:R-:W-:Y:S01]  /*1710*/  IMAD R47, R63, R64, RZ ;  /* 0x000000403f2f7224 */ /* 0x000fe200078e02ff */
[----:B------:R-:W-:Y:S02]  /*1720*/  @P1 SHF.R.U32.HI R63, RZ, 0x2, R59 ;  /* 0x00000002ff3f1819 */ /* 0x000fe4000001163b */
[----:B------:R-:W-:-:S02]  /*1730*/  @P1 LOP3.LUT R59, R30, 0xffff, RZ, 0xc0, !PT ;  /* 0x0000ffff1e3b1812 */ /* 0x000fc400078ec0ff */
        /* <DEDUP_REMOVED lines=9> */
[----:B------:R-:W-:Y:S02]  /*17d0*/  I2FP.F32.S32 R47, R47 ;  /* 0x0000002f002f7245 */ /* 0x000fe40000201400 */
[----:B------:R-:W-:Y:S01]  /*17e0*/  I2FP.F32.S32 R63, R63 ;  /* 0x0000003f003f7245 */ /* 0x000fe20000201400 */
[----:B------:R-:W-:Y:S02]  /*17f0*/  IMAD R49, R49, R48, RZ ;  /* 0x0000003031317224 */ /* 0x000fe400078e02ff */
[C---:B------:R-:W-:Y:S02]  /*1800*/  FFMA R64, R46.reuse, R47, RZ ;  /* 0x0000002f2e407223 */ /* 0x040fe400000000ff */
[----:B------:R-:W-:Y:S01]  /*1810*/  FFMA R48, R46, R63, RZ ;  /* 0x0000003f2e307223 */ /* 0x000fe200000000ff */
[----:B------:R-:W-:Y:S01]  /*1820*/  I2FP.F32.S32 R49, R49 ;  /* 0x0000003100317245 */ /* 0x000fe20000201400 */
[----:B------:R-:W-:-:S04]  /*1830*/  IMAD.WIDE R46, R24, 0x24, R44 ;  /* 0x00000024182e7825 */ /* 0x000fc800078e022c */
[----:B------:R-:W-:Y:S02]  /*1840*/  IMAD R69, R69, R68, RZ ;  /* 0x0000004445457224 */ /* 0x000fe400078e02ff */
[----:B------:R-:W-:Y:S01]  /*1850*/  FFMA R65, R61, R49, R48 ;  /* 0x000000313d417223 */ /* 0x000fe20000000030 */
[----:B------:R-:W-:Y:S01]  /*1860*/  IADD3 R48, P0, PT, R51, R46, RZ ;  /* 0x0000002e33307210 */ /* 0x000fe20007f1e0ff */
[----:B------:R-:W2:Y:S01]  /*1870*/  LDG.E.U16 R63, desc[UR8][R46.64+0x24] ;  /* 0x000024082e3f7981 */ /* 0x000ea2000c1e1500 */
[----:B------:R-:W-:-:S03]  /*1880*/  I2FP.F32.S32 R69, R69 ;  /* 0x0000004500457245 */ /* 0x000fc60000201400 */
[----:B------:R-:W-:Y:S02]  /*1890*/  IMAD.X R49, RZ, RZ, R47, P0 ;  /* 0x000000ffff317224 */ /* 0x000fe400000e062f */
[----:B------:R-:W-:Y:S01]  /*18a0*/  FMUL R66, R35, R66 ;  /* 0x0000004223427220 */ /* 0x000fe20000400000 */
[----:B------:R-:W-:Y:S02]  /*18b0*/  FFMA R64, R61, R69, R64 ;  /* 0x000000453d407223 */ /* 0x000fe40000000040 */
[----:B------:R0:W4:Y:S01]  /*18c0*/  LDG.E.U16 R61, desc[UR8][R46.64] ;  /* 0x000000082e3d7981 */ /* 0x000122000c1e1500 */
[----:B------:R-:W-:-:S03]  /*18d0*/  FFMA R59, R31, R60, -R66 ;  /* 0x0000003c1f3b7223 */ /* 0x000fc60000000842 */
[----:B------:R-:W5:Y:S04]  /*18e0*/  LDG.E R69, desc[UR8][R48.64+0x14] ;  /* 0x0000140830457981 */ /* 0x000f68000c1e1900 */
[----:B------:R-:W2:Y:S04]  /*18f0*/  LDG.E R66, desc[UR8][R48.64+0x28] ;  /* 0x0000280830427981 */ /* 0x000ea8000c1e1900 */
[----:B------:R-:W4:Y:S04]  /*1900*/  LDG.E R47, desc[UR8][R48.64+0x4] ;  /* 0x00000408302f7981 */ /* 0x000f28000c1e1900 */
[----:B------:R1:W2:Y:S01]  /*1910*/  LDG.E R68, desc[UR8][R48.64+0x38] ;  /* 0x0000380830447981 */ /* 0x0002a2000c1e1900 */
[----:B------:R-:W-:Y:S01]  /*1920*/  FADD R9, R62, R9 ;  /* 0x000000093e097221 */ /* 0x000fe20000000000 */
[----:B------:R-:W-:-:S02]  /*1930*/  @P1 LOP3.LUT R62, R33, 0xffff, RZ, 0xc0, !PT ;  /* 0x0000ffff213e1812 */ /* 0x000fc400078ec0ff */
[----:B0-----:R-:W-:Y:S02]  /*1940*/  @P1 LOP3.LUT R46, R52, 0xffff, RZ, 0xc0, !PT ;  /* 0x0000ffff342e1812 */ /* 0x001fe400078ec0ff */
[----:B------:R-:W-:Y:S01]  /*1950*/  @P1 SHF.R.U32.HI R62, RZ, 0x2, R62 ;  /* 0x00000002ff3e1819 */ /* 0x000fe2000001163e */
[----:B------:R-:W-:Y:S01]  /*1960*/  FMUL R60, R34, R65 ;  /* 0x00000041223c7220 */ /* 0x000fe20000400000 */
[----:B------:R-:W-:Y:S02]  /*1970*/  @P1 SHF.R.U32.HI R46, RZ, 0x4, R46 ;  /* 0x00000004ff2e1819 */ /* 0x000fe4000001162e */
[----:B------:R-:W-:Y:S01]  /*1980*/  @P1 LOP3.LUT R65, R62, 0x3030, RZ, 0xc0, !PT ;  /* 0x000030303e411812 */ /* 0x000fe200078ec0ff */
[----:B------:R-:W-:-:S03]  /*1990*/  FFMA R60, R29, R64, -R60 ;  /* 0x000000401d3c7223 */ /* 0x000fc6000000083c */
[----:B------:R-:W-:Y:S02]  /*19a0*/  @P1 LOP3.LUT R64, R65, 0xf0f, R46, 0xf8, !PT ;  /* 0x00000f0f41401812 */ /* 0x000fe400078ef82e */
[----:B---3--:R-:W-:Y:S01]  /*19b0*/  @P1 SHF.R.U32.HI R67, RZ, 0x2, R67 ;  /* 0x00000002ff431819 */ /* 0x008fe20000011643 */
[-C--:B----4-:R-:W-:Y:S02]  /*19c0*/  IDP.4A.S8.S8 R46, R54, R47.reuse, RZ ;  /* 0x0000002f362e7226 */ /* 0x090fe400000006ff */
[----:B-1----:R-:W-:Y:S02]  /*19d0*/  IDP.4A.S8.S8 R48, R47, UR6, RZ ;  /* 0x000000062f307c26 */ /* 0x002fe400080006ff */
[----:B------:R-:W-:Y:S02]  /*19e0*/  IDP.4A.S8.S8 R49, R28, R47, RZ ;  /* 0x0000002f1c317226 */ /* 0x000fe400000006ff */
[----:B-----5:R-:W-:Y:S02]  /*19f0*/  IDP.4A.S8.S8 R46, R32, R69, R46 ;  /* 0x00000045202e7226 */ /* 0x020fe4000000062e */
[----:B------:R-:W-:-:S02]  /*1a00*/  IDP.4A.S8.S8 R47, R69, UR6, R48 ;  /* 0x00000006452f7c26 */ /* 0x000fc40008000630 */
[----:B------:R-:W-:Y:S02]  /*1a10*/  IDP.4A.S8.S8 R69, R56, R69, R49 ;  /* 0x0000004538457226 */ /* 0x000fe40000000631 */
[----:B--2---:R-:W-:-:S04]  /*1a20*/  IDP.4A.S8.S8 R49, R66, UR6, RZ ;  /* 0x0000000642317c26 */ /* 0x004fc800080006ff */
[----:B------:R-:W-:Y:S02]  /*1a30*/  IDP.4A.S8.S8 R48, R68, UR6, R49 ;  /* 0x0000000644307c26 */ /* 0x000fe40008000631 */
[----:B------:R-:W2:Y:S01]  /*1a40*/  @P1 LDG.E.U16 R49, desc[UR8][R38.64] ;  /* 0x0000000826311981 */ /* 0x000ea2000c1e1500 */
[----:B------:R-:W-:Y:S01]  /*1a50*/  @P1 LOP3.LUT R67, R67, 0x3030, RZ, 0xc0, !PT ;  /* 0x0000303043431812 */ /* 0x000fe200078ec0ff */
[-C--:B------:R-:W-:Y:S02]  /*1a60*/  IDP.4A.S8.S8 R62, R50, R66.reuse, RZ ;  /* 0x00000042323e7226 */ /* 0x080fe400000006ff */
[----:B------:R-:W-:Y:S01]  /*1a70*/  IDP.4A.S8.S8 R66, R53, R66, RZ ;  /* 0x0000004235427226 */ /* 0x000fe200000006ff */
[----:B------:R-:W-:Y:S02]  /*1a80*/  @P1 LOP3.LUT R65, R67, 0xf0f, R52, 0xf8, !PT ;  /* 0x00000f0f43411812 */ /* 0x000fe400078ef834 */
[----:B------:R-:W-:Y:S01]  /*1a90*/  @!P1 LOP3.LUT R65, R33, 0x3f3f, RZ, 0xc0, !PT ;  /* 0x00003f3f21419812 */ /* 0x000fe200078ec0ff */
[----:B------:R-:W-:-:S02]  /*1aa0*/  IDP.4A.S8.S8 R62, R37, R68, R62 ;  /* 0x00000044253e7226 */ /* 0x000fc4000000063e */
[----:B------:R-:W-:Y:S01]  /*1ab0*/  IDP.4A.S8.S8 R68, R55, R68, R66 ;  /* 0x0000004437447226 */ /* 0x000fe20000000642 */
[----:B------:R-:W-:-:S04]  /*1ac0*/  LOP3.LUT R66, R65, 0xffff, RZ, 0xc0, !PT ;  /* 0x0000ffff41427812 */ /* 0x000fc800078ec0ff */
[----:B------:R-:W-:-:S05]  /*1ad0*/  LOP3.LUT R65, R66, 0xff, RZ, 0xc0, !PT ;  /* 0x000000ff42417812 */ /* 0x000fca00078ec0ff */
[----:B------:R-:W-:Y:S01]  /*1ae0*/  IMAD R65, R46, R65, RZ ;  /* 0x000000412e417224 */ /* 0x000fe200078e02ff */
[----:B------:R-:W-:Y:S02]  /*1af0*/  SHF.R.U32.HI R46, RZ, 0x8, R66 ;  /* 0x00000008ff2e7819 */ /* 0x000fe40000011642 */
[----:B------:R-:W-:Y:S02]  /*1b00*/  @!P1 LOP3.LUT R64, R52, 0x3f3f, RZ, 0xc0, !PT ;  /* 0x00003f3f34409812 */ /* 0x000fe400078ec0ff */
[----:B------:R-:W-:Y:S02]  /*1b10*/  LOP3.LUT R67, R46, 0xffff, RZ, 0xc0, !PT ;  /* 0x0000ffff2e437812 */ /* 0x000fe400078ec0ff */
[----:B------:R-:W-:Y:S01]  /*1b20*/  LOP3.LUT R64, R64, 0xffff, RZ, 0xc0, !PT ;  /* 0x0000ffff40407812 */ /* 0x000fe200078ec0ff */
[----:B------:R-:W-:Y:S01]  /*1b30*/  HADD2.F32 R46, -RZ, R61.H0_H0 ;  /* 0x2000003dff2e7230 */ /* 0x000fe20000004100 */
[----:B------:R-:W-:Y:S01]  /*1b40*/  I2FP.F32.S32 R65, R65 ;  /* 0x0000004100417245 */ /* 0x000fe20000201400 */
[----:B------:R-:W-:-:S02]  /*1b50*/  IMAD R62, R62, R67, RZ ;  /* 0x000000433e3e7224 */ /* 0x000fc400078e02ff */
[----:B------:R-:W-:Y:S01]  /*1b60*/  FADD R10, R57, R10 ;  /* 0x0000000a390a7221 */ /* 0x000fe20000000000 */
[----:B------:R-:W-:Y:S01]  /*1b70*/  HADD2.F32 R63, -RZ, R63.H0_H0 ;  /* 0x2000003fff3f7230 */ /* 0x000fe20000004100 */
[----:B------:R-:W3:Y:S01]  /*1b80*/  @P1 LDG.E.U16 R67, desc[UR8][R42.64] ;  /* 0x000000082a431981 */ /* 0x000ee2000c1e1500 */
[----:B------:R-:W-:Y:S01]  /*1b90*/  I2FP.F32.S32 R61, R62 ;  /* 0x0000003e003d7245 */ /* 0x000fe20000201400 */
[----:B------:R-:W-:-:S04]  /*1ba0*/  FFMA R62, R46, R65, RZ ;  /* 0x000000412e3e7223 */ /* 0x000fc800000000ff */
[----:B------:R-:W-:Y:S01]  /*1bb0*/  FFMA R62, R63, R61, R62 ;  /* 0x0000003d3f3e7223 */ /* 0x000fe2000000003e */
[----:B--2---:R-:W-:Y:S02]  /*1bc0*/  @P1 SHF.R.U32.HI R57, RZ, 0x2, R49 ;  /* 0x00000002ff391819 */ /* 0x004fe40000011631 */
[----:B------:R-:W-:Y:S02]  /*1bd0*/  SHF.R.U32.HI R49, RZ, 0x8, R64 ;  /* 0x00000008ff317819 */ /* 0x000fe40000011640 */
[----:B------:R-:W-:Y:S02]  /*1be0*/  LOP3.LUT R64, R64, 0xff, RZ, 0xc0, !PT ;  /* 0x000000ff40407812 */ /* 0x000fe400078ec0ff */
[----:B------:R-:W-:Y:S02]  /*1bf0*/  @P1 LOP3.LUT R57, R57, 0x3030, RZ, 0xc0, !PT ;  /* 0x0000303039391812 */ /* 0x000fe400078ec0ff */
[----:B------:R-:W-:Y:S01]  /*1c00*/  LOP3.LUT R49, R49, 0xffff, RZ, 0xc0, !PT ;  /* 0x0000ffff31317812 */ /* 0x000fe200078ec0ff */
[----:B------:R-:W-:Y:S01]  /*1c10*/  IMAD R64, R47, R64, RZ ;  /* 0x000000402f407224 */ /* 0x000fe200078e02ff */
[----:B------:R-:W-:-:S02]  /*1c20*/  @P1 LOP3.LUT R61, R57, 0xf0f, R30, 0xf8, !PT ;  /* 0x00000f0f393d1812 */ /* 0x000fc400078ef81e */
[----:B------:R-:W-:Y:S01]  /*1c30*/  @!P1 LOP3.LUT R61, R36, 0x3f3f, RZ, 0xc0, !PT ;  /* 0x00003f3f243d9812 */ /* 0x000fe200078ec0ff */
[----:B------:R-:W-:Y:S01]  /*1c40*/  IMAD R57, R48, R49, RZ ;  /* 0x0000003130397224 */ /* 0x000fe200078e02ff */
[----:B------:R-:W-:Y:S02]  /*1c50*/  I2FP.F32.S32 R49, R64 ;  /* 0x0000004000317245 */ /* 0x000fe40000201400 */
[----:B------:R-:W-:-:S03]  /*1c60*/  LOP3.LUT R61, R61, 0xffff, RZ, 0xc0, !PT ;  /* 0x0000ffff3d3d7812 */ /* 0x000fc600078ec0ff */
[----:B------:R-:W-:Y:S01]  /*1c70*/  FFMA R66, R46, R49, RZ ;  /* 0x000000312e427223 */ /* 0x000fe200000000ff */
[----:B------:R-:W-:-:S04]  /*1c80*/  SHF.R.U32.HI R49, RZ, 0x8, R61 ;  /* 0x00000008ff317819 */ /* 0x000fc8000001163d */
[----:B------:R-:W-:Y:S02]  /*1c90*/  LOP3.LUT R49, R49, 0xffff, RZ, 0xc0, !PT ;  /* 0x0000ffff31317812 */ /* 0x000fe400078ec0ff */
[----:B------:R-:W-:-:S03]  /*1ca0*/  I2FP.F32.S32 R57, R57 ;  /* 0x0000003900397245 */ /* 0x000fc60000201400 */
[----:B------:R-:W-:Y:S01]  /*1cb0*/  IMAD R68, R68, R49, RZ ;  /* 0x0000003144447224 */ /* 0x000fe200078e02ff */
[----:B------:R-:W-:Y:S01]  /*1cc0*/  @P1 LOP3.LUT R49, R36, 0xffff, RZ, 0xc0, !PT ;  /* 0x0000ffff24311812 */ /* 0x000fe200078ec0ff */
[----:B------:R-:W-:Y:S01]  /*1cd0*/  FFMA R66, R63, R57, R66 ;  /* 0x000000393f427223 */ /* 0x000fe20000000042 */
[----:B------:R-:W-:Y:S02]  /*1ce0*/  LOP3.LUT R64, R61, 0xff, RZ, 0xc0, !PT ;  /* 0x000000ff3d407812 */ /* 0x000fe400078ec0ff */
        /* <DEDUP_REMOVED lines=22> */
[----:B------:R-:W-:Y:S01]  /*1e50*/  IADD3 R48, P0, PT, R51, R46, RZ ;  /* 0x0000002e33307210 */ /* 0x000fe20007f1e0ff */
[----:B------:R-:W2:Y:S03]  /*1e60*/  LDG.E.U16 R57, desc[UR8][R46.64] ;  /* 0x000000082e397981 */ /* 0x000ea6000c1e1500 */
[----:B------:R-:W-:Y:S01]  /*1e70*/  IADD3.X R49, PT, PT, RZ, R47, RZ, P0, !PT ;  /* 0x0000002fff317210 */ /* 0x000fe200007fe4ff */
[----:B------:R0:W4:Y:S01]  /*1e80*/  LDG.E.U16 R63, desc[UR8][R46.64+0x24] ;  /* 0x000024082e3f7981 */ /* 0x000122000c1e1500 */
[----:B------:R-:W-:-:S03]  /*1e90*/  FMUL R66, R35, R66 ;  /* 0x0000004223427220 */ /* 0x000fc60000400000 */
[----:B------:R-:W5:Y:S01]  /*1ea0*/  LDG.E R69, desc[UR8][R48.64+0x14] ;  /* 0x0000140830457981 */ /* 0x000f62000c1e1900 */
[----:B------:R-:W-:-:S03]  /*1eb0*/  FFMA R61, R31, R62, -R66 ;  /* 0x0000003e1f3d7223 */ /* 0x000fc60000000842 */
        /* <DEDUP_REMOVED lines=12> */
[----:B---3--:R-:W-:-:S04]  /*1f80*/  @P1 SHF.R.U32.HI R67, RZ, 0x2, R67 ;  /* 0x00000002ff431819 */ /* 0x008fc80000011643 */
[----:B------:R-:W-:Y:S01]  /*1f90*/  @P1 LOP3.LUT R67, R67, 0x3030, RZ, 0xc0, !PT ;  /* 0x0000303043431812 */ /* 0x000fe200078ec0ff */
[-C--:B----4-:R-:W-:Y:S02]  /*1fa0*/  IDP.4A.S8.S8 R46, R54, R47.reuse, RZ ;  /* 0x0000002f362e7226 */ /* 0x090fe400000006ff */
[----:B-1----:R-:W-:Y:S02]  /*1fb0*/  IDP.4A.S8.S8 R48, R47, UR6, RZ ;  /* 0x000000062f307c26 */ /* 0x002fe400080006ff */
[----:B------:R-:W-:Y:S02]  /*1fc0*/  IDP.4A.S8.S8 R49, R28, R47, RZ ;  /* 0x0000002f1c317226 */ /* 0x000fe400000006ff */
[-C--:B-----5:R-:W-:Y:S02]  /*1fd0*/  IDP.4A.S8.S8 R46, R32, R69.reuse, R46 ;  /* 0x00000045202e7226 */ /* 0x0a0fe4000000062e */
[----:B------:R-:W-:Y:S02]  /*1fe0*/  IDP.4A.S8.S8 R47, R69, UR6, R48 ;  /* 0x00000006452f7c26 */ /* 0x000fe40008000630 */
[----:B------:R-:W-:-:S02]  /*1ff0*/  IDP.4A.S8.S8 R69, R56, R69, R49 ;  /* 0x0000004538457226 */ /* 0x000fc40000000631 */
[----:B--2---:R-:W-:-:S04]  /*2000*/  IDP.4A.S8.S8 R49, R66, UR6, RZ ;  /* 0x0000000642317c26 */ /* 0x004fc800080006ff */
[----:B------:R-:W-:Y:S02]  /*2010*/  IDP.4A.S8.S8 R48, R68, UR6, R49 ;  /* 0x0000000644307c26 */ /* 0x000fe40008000631 */
[----:B------:R-:W2:Y:S01]  /*2020*/  @P1 LDG.E.U16 R49, desc[UR8][R38.64] ;  /* 0x0000000826311981 */ /* 0x000ea2000c1e1500 */
[-C--:B------:R-:W-:Y:S01]  /*2030*/  IDP.4A.S8.S8 R58, R50, R66.reuse, RZ ;  /* 0x00000042323a7226 */ /* 0x080fe200000006ff */
[----:B------:R-:W-:Y:S01]  /*2040*/  @P1 LOP3.LUT R65, R67, 0xf0f, R52, 0xf8, !PT ;  /* 0x00000f0f43411812 */ /* 0x000fe200078ef834 */
[----:B------:R-:W-:Y:S01]  /*2050*/  IDP.4A.S8.S8 R66, R53, R66, RZ ;  /* 0x0000004235427226 */ /* 0x000fe200000006ff */
[----:B------:R-:W-:Y:S01]  /*2060*/  @!P1 LOP3.LUT R65, R33, 0x3f3f, RZ, 0xc0, !PT ;  /* 0x00003f3f21419812 */ /* 0x000fe200078ec0ff */
[-C--:B------:R-:W-:Y:S02]  /*2070*/  IDP.4A.S8.S8 R58, R37, R68.reuse, R58 ;  /* 0x00000044253a7226 */ /* 0x080fe4000000063a */
[----:B------:R-:W-:Y:S01]  /*2080*/  IDP.4A.S8.S8 R68, R55, R68, R66 ;  /* 0x0000004437447226 */ /* 0x000fe20000000642 */
[----:B------:R-:W-:-:S04]  /*2090*/  LOP3.LUT R66, R65, 0xffff, RZ, 0xc0, !PT ;  /* 0x0000ffff41427812 */ /* 0x000fc800078ec0ff */
[----:B------:R-:W-:-:S05]  /*20a0*/  LOP3.LUT R65, R66, 0xff, RZ, 0xc0, !PT ;  /* 0x000000ff42417812 */ /* 0x000fca00078ec0ff */
[----:B------:R-:W-:Y:S01]  /*20b0*/  IMAD R65, R46, R65, RZ ;  /* 0x000000412e417224 */ /* 0x000fe200078e02ff */
[----:B------:R-:W-:-:S04]  /*20c0*/  SHF.R.U32.HI R46, RZ, 0x8, R66 ;  /* 0x00000008ff2e7819 */ /* 0x000fc80000011642 */
[----:B------:R-:W-:Y:S01]  /*20d0*/  LOP3.LUT R67, R46, 0xffff, RZ, 0xc0, !PT ;  /* 0x0000ffff2e437812 */ /* 0x000fe200078ec0ff */
[----:B------:R-:W-:Y:S01]  /*20e0*/  HADD2.F32 R46, -RZ, R57.H0_H0 ;  /* 0x20000039ff2e7230 */ /* 0x000fe20000004100 */
[----:B------:R-:W-:-:S03]  /*20f0*/  I2FP.F32.S32 R65, R65 ;  /* 0x0000004100417245 */ /* 0x000fc60000201400 */
[----:B------:R-:W-:Y:S01]  /*2100*/  IMAD R58, R58, R67, RZ ;  /* 0x000000433a3a7224 */ /* 0x000fe200078e02ff */
[----:B------:R-:W-:Y:S01]  /*2110*/  @!P1 LOP3.LUT R64, R52, 0x3f3f, RZ, 0xc0, !PT ;  /* 0x00003f3f34409812 */ /* 0x000fe200078ec0ff */
[----:B------:R-:W-:Y:S02]  /*2120*/  HADD2.F32 R63, -RZ, R63.H0_H0 ;  /* 0x2000003fff3f7230 */ /* 0x000fe40000004100 */
[----:B------:R-:W-:Y:S01]  /*2130*/  FADD R4, R59, R4 ;  /* 0x000000043b047221 */ /* 0x000fe20000000000 */
[----:B------:R-:W3:Y:S01]  /*2140*/  @P1 LDG.E.U16 R67, desc[UR8][R42.64] ;  /* 0x000000082a431981 */ /* 0x000ee2000c1e1500 */
[----:B------:R-:W-:Y:S01]  /*2150*/  I2FP.F32.S32 R57, R58 ;  /* 0x0000003a00397245 */ /* 0x000fe20000201400 */
[----:B------:R-:W-:Y:S01]  /*2160*/  FFMA R58, R46, R65, RZ ;  /* 0x000000412e3a7223 */ /* 0x000fe200000000ff */
[----:B------:R-:W-:-:S03]  /*2170*/  LOP3.LUT R64, R64, 0xffff, RZ, 0xc0, !PT ;  /* 0x0000ffff40407812 */ /* 0x000fc600078ec0ff */
[----:B------:R-:W-:Y:S01]  /*2180*/  FFMA R58, R63, R57, R58 ;  /* 0x000000393f3a7223 */ /* 0x000fe2000000003a */
[----:B------:R-:W-:Y:S01]  /*2190*/  FADD R5, R60, R5 ;  /* 0x000000053c057221 */ /* 0x000fe20000000000 */
[----:B------:R-:W-:-:S04]  /*21a0*/  @P1 LOP3.LUT R60, R33, 0xffff, RZ, 0xc0, !PT ;  /* 0x0000ffff213c1812 */ /* 0x000fc800078ec0ff */
[----:B------:R-:W-:Y:S02]  /*21b0*/  @P1 SHF.R.U32.HI R60, RZ, 0x2, R60 ;  /* 0x00000002ff3c1819 */ /* 0x000fe4000001163c */
        /* <DEDUP_REMOVED lines=42> */
[----:B------:R-:W2:Y:S04]  /*2460*/  LDG.E.U16 R59, desc[UR8][R46.64] ;  /* 0x000000082e3b7981 */ /* 0x000ea8000c1e1500 */
[----:B------:R-:W-:Y:S01]  /*2470*/  IMAD.X R49, RZ, RZ, R47, P0 ;  /* 0x000000ffff317224 */ /* 0x000fe200000e062f */
[----:B------:R0:W4:Y:S01]  /*2480*/  LDG.E.U16 R63, desc[UR8][R46.64+0x24] ;  /* 0x000024082e3f7981 */ /* 0x000122000c1e1500 */
[----:B------:R-:W-:-:S03]  /*2490*/  FMUL R66, R35, R66 ;  /* 0x0000004223427220 */ /* 0x000fc60000400000 */
[----:B------:R-:W5:Y:S01]  /*24a0*/  LDG.E R69, desc[UR8][R48.64+0x14] ;  /* 0x0000140830457981 */ /* 0x000f62000c1e1900 */
[----:B------:R-:W-:-:S03]  /*24b0*/  FFMA R57, R31, R58, -R66 ;  /* 0x0000003a1f397223 */ /* 0x000fc60000000842 */
[----:B------:R-:W2:Y:S04]  /*24c0*/  LDG.E R66, desc[UR8][R48.64+0x28] ;  /* 0x0000280830427981 */ /* 0x000ea8000c1e1900 */
[----:B------:R-:W4:Y:S04]  /*24d0*/  LDG.E R47, desc[UR8][R48.64+0x4] ;  /* 0x00000408302f7981 */ /* 0x000f28000c1e1900 */
[----:B------:R1:W2:Y:S01]  /*24e0*/  LDG.E R68, desc[UR8][R48.64+0x38] ;  /* 0x0000380830447981 */ /* 0x0002a2000c1e1900 */
[----:B0-----:R-:W-:Y:S01]  /*24f0*/  @P1 LOP3.LUT R46, R52, 0xffff, RZ, 0xc0, !PT ;  /* 0x0000ffff342e1812 */ /* 0x001fe200078ec0ff */
[----:B------:R-:W-:Y:S01]  /*2500*/  FMUL R58, R34, R65 ;  /* 0x00000041223a7220 */ /* 0x000fe20000400000 */
[----:B------:R-:W-:-:S02]  /*2510*/  @P1 LOP3.LUT R65, R60, 0x3030, RZ, 0xc0, !PT ;  /* 0x000030303c411812 */ /* 0x000fc400078ec0ff */
[----:B------:R-:W-:-:S04]  /*2520*/  @P1 SHF.R.U32.HI R46, RZ, 0x4, R46 ;  /* 0x00000004ff2e1819 */ /* 0x000fc8000001162e */
[----:B------:R-:W-:Y:S02]  /*2530*/  @P1 LOP3.LUT R60, R65, 0xf0f, R46, 0xf8, !PT ;  /* 0x00000f0f413c1812 */ /* 0x000fe400078ef82e */
[----:B------:R-:W2:Y:S01]  /*2540*/  @P1 LDG.E.U16 R65, desc[UR8][R38.64] ;  /* 0x0000000826411981 */ /* 0x000ea2000c1e1500 */
[----:B---3--:R-:W-:Y:S01]  /*2550*/  @P1 SHF.R.U32.HI R67, RZ, 0x2, R67 ;  /* 0x00000002ff431819 */ /* 0x008fe20000011643 */
[----:B------:R-:W-:-:S03]  /*2560*/  FFMA R58, R29, R64, -R58 ;  /* 0x000000401d3a7223 */ /* 0x000fc6000000083a */
[----:B------:R-:W-:Y:S02]  /*2570*/  @P1 LOP3.LUT R67, R67, 0x3030, RZ, 0xc0, !PT ;  /* 0x0000303043431812 */ /* 0x000fe400078ec0ff */
[----:B------:R-:W-:-:S04]  /*2580*/  @!P1 LOP3.LUT R60, R52, 0x3f3f, RZ, 0xc0, !PT ;  /* 0x00003f3f343c9812 */ /* 0x000fc800078ec0ff */
[----:B------:R-:W-:Y:S01]  /*2590*/  LOP3.LUT R60, R60, 0xffff, RZ, 0xc0, !PT ;  /* 0x0000ffff3c3c7812 */ /* 0x000fe200078ec0ff */
[----:B------:R-:W-:Y:S01]  /*25a0*/  FADD R6, R61, R6 ;  /* 0x000000063d067221 */ /* 0x000fe20000000000 */
[-C--:B----4-:R-:W-:Y:S02]  /*25b0*/  IDP.4A.S8.S8 R46, R54, R47.reuse, RZ ;  /* 0x0000002f362e7226 */ /* 0x090fe400000006ff */
[----:B-1----:R-:W-:Y:S02]  /*25c0*/  IDP.4A.S8.S8 R48, R47, UR6, RZ ;  /* 0x000000062f307c26 */ /* 0x002fe400080006ff */
[----:B------:R-:W-:Y:S02]  /*25d0*/  IDP.4A.S8.S8 R49, R28, R47, RZ ;  /* 0x0000002f1c317226 */ /* 0x000fe400000006ff */
[----:B-----5:R-:W-:Y:S02]  /*25e0*/  IDP.4A.S8.S8 R46, R32, R69, R46 ;  /* 0x00000045202e7226 */ /* 0x020fe4000000062e */
[----:B------:R-:W-:-:S02]  /*25f0*/  IDP.4A.S8.S8 R47, R69, UR6, R48 ;  /* 0x00000006452f7c26 */ /* 0x000fc40008000630 */
[----:B------:R-:W-:Y:S02]  /*2600*/  IDP.4A.S8.S8 R69, R56, R69, R49 ;  /* 0x0000004538457226 */ /* 0x000fe40000000631 */
[----:B--2---:R-:W-:Y:S02]  /*2610*/  IDP.4A.S8.S8 R49, R66, UR6, RZ ;  /* 0x0000000642317c26 */ /* 0x004fe400080006ff */
[-C--:B------:R-:W-:Y:S02]  /*2620*/  IDP.4A.S8.S8 R64, R50, R66.reuse, RZ ;  /* 0x0000004232407226 */ /* 0x080fe400000006ff */
[----:B------:R-:W-:Y:S02]  /*2630*/  IDP.4A.S8.S8 R66, R53, R66, RZ ;  /* 0x0000004235427226 */ /* 0x000fe400000006ff */
[----:B------:R-:W-:Y:S02]  /*2640*/  IDP.4A.S8.S8 R48, R68, UR6, R49 ;  /* 0x0000000644307c26 */ /* 0x000fe40008000631 */
[----:B------:R-:W-:Y:S01]  /*2650*/  IDP.4A.S8.S8 R49, R55, R68, R66 ;  /* 0x0000004437317226 */ /* 0x000fe20000000642 */
[----:B------:R-:W-:-:S02]  /*2660*/  @P1 LOP3.LUT R66, R67, 0xf0f, R52, 0xf8, !PT ;  /* 0x00000f0f43421812 */ /* 0x000fc400078ef834 */
[----:B------:R-:W-:Y:S01]  /*2670*/  @!P1 LOP3.LUT R66, R33, 0x3f3f, RZ, 0xc0, !PT ;  /* 0x00003f3f21429812 */ /* 0x000fe200078ec0ff */
[----:B------:R-:W-:-:S03]  /*2680*/  IDP.4A.S8.S8 R64, R37, R68, R64 ;  /* 0x0000004425407226 */ /* 0x000fc60000000640 */
        /* <DEDUP_REMOVED lines=8> */
[----:B------:R-:W-:-:S04]  /*2710*/  @P1 SHF.R.U32.HI R65, RZ, 0x2, R65 ;  /* 0x00000002ff411819 */ /* 0x000fc80000011641 */
[----:B------:R-:W-:Y:S01]  /*2720*/  I2FP.F32.S32 R66, R64 ;  /* 0x0000004000427245 */ /* 0x000fe20000201400 */
[----:B------:R-:W-:Y:S01]  /*2730*/  FFMA R64, R46, R59, RZ ;  /* 0x0000003b2e407223 */ /* 0x000fe200000000ff */
        /* <DEDUP_REMOVED lines=9> */
[----:B------:R-:W-:Y:S01]  /*27d0*/  LOP3.LUT R65, R65, 0xffff, RZ, 0xc0, !PT ;  /* 0x0000ffff41417812 */ /* 0x000fe200078ec0ff */
[----:B------:R-:W-:Y:S02]  /*27e0*/  HADD2.F32 R63, -RZ, R63.H0_H0 ;  /* 0x2000003fff3f7230 */ /* 0x000fe40000004100 */
[----:B------:R-:W-:Y:S01]  /*27f0*/  FFMA R68, R46, R59, RZ ;  /* 0x0000003b2e447223 */ /* 0x000fe200000000ff */
[----:B------:R-:W-:Y:S02]  /*2800*/  SHF.R.U32.HI R59, RZ, 0x8, R65 ;  /* 0x00000008ff3b7819 */ /* 0x000fe40000011641 */
[----:B------:R-:W-:Y:S01]  /*2810*/  FFMA R64, R63, R66, R64 ;  /* 0x000000423f407223 */ /* 0x000fe20000000040 */
[----:B------:R-:W-:-:S02]  /*2820*/  LOP3.LUT R60, R65, 0xff, RZ, 0xc0, !PT ;  /* 0x000000ff413c7812 */ /* 0x000fc400078ec0ff */
[----:B------:R-:W-:Y:S02]  /*2830*/  LOP3.LUT R66, R59, 0xffff, RZ, 0xc0, !PT ;  /* 0x0000ffff3b427812 */ /* 0x000fe400078ec0ff */
[----:B------:R-:W-:Y:S01]  /*2840*/  @P1 LOP3.LUT R59, R36, 0xffff, RZ, 0xc0, !PT ;  /* 0x0000ffff243b1812 */ /* 0x000fe200078ec0ff */
[----:B------:R-:W-:-:S03]  /*2850*/  IMAD R69, R69, R60, RZ ;  /* 0x0000003c45457224 */ /* 0x000fc600078e02ff */
        /* <DEDUP_REMOVED lines=8> */
[----:B------:R-:W-:Y:S02]  /*28e0*/  SHF.R.U32.HI R59, RZ, 0x8, R59 ;  /* 0x00000008ff3b7819 */ /* 0x000fe4000001163b */
[----:B------:R-:W-:Y:S01]  /*28f0*/  I2FP.F32.S32 R61, R61 ;  /* 0x0000003d003d7245 */ /* 0x000fe20000201400 */
[----:B------:R-:W-:Y:S01]  /*2900*/  IMAD R60, R47, R60, RZ ;  /* 0x0000003c2f3c7224 */ /* 0x000fe200078e02ff */
[----:B------:R-:W-:Y:S01]  /*2910*/  LOP3.LUT R59, R59, 0xffff, RZ, 0xc0, !PT ;  /* 0x0000ffff3b3b7812 */ /* 0x000fe200078ec0ff */
[----:B------:R-:W-:Y:S02]  /*2920*/  IMAD R49, R49, R66, RZ ;  /* 0x0000004231317224 */ /* 0x000fe400078e02ff */
[----:B------:R-:W-:Y:S01]  /*2930*/  FFMA R68, R63, R61, R68 ;  /* 0x0000003d3f447223 */ /* 0x000fe20000000044 */
[----:B------:R-:W-:Y:S01]  /*2940*/  I2FP.F32.S32 R47, R69 ;  /* 0x00000045002f7245 */ /* 0x000fe20000201400 */
[----:B------:R-:W-:Y:S01]  /*2950*/  IMAD R61, R48, R59, RZ ;  /* 0x0000003b303d7224 */ /* 0x000fe200078e02ff */
[----:B------:R-:W-:-:S02]  /*2960*/  I2FP.F32.S32 R59, R60 ;  /* 0x0000003c003b7245 */ /* 0x000fc40000201400 */
[----:B------:R-:W-:Y:S01]  /*2970*/  I2FP.F32.S32 R49, R49 ;  /* 0x0000003100317245 */ /* 0x000fe20000201400 */
[C---:B------:R-:W-:Y:S01]  /*2980*/  FFMA R66, R46.reuse, R47, RZ ;  /* 0x0000002f2e427223 */ /* 0x040fe200000000ff */
[----:B------:R-:W-:Y:S01]  /*2990*/  I2FP.F32.S32 R61, R61 ;  /* 0x0000003d003d7245 */ /* 0x000fe20000201400 */
[----:B------:R-:W-:Y:S01]  /*29a0*/  FFMA R48, R46, R59, RZ ;  /* 0x0000003b2e307223 */ /* 0x000fe200000000ff */
[----:B------:R-:W-:-:S04]  /*29b0*/  IMAD.WIDE R46, R21, 0x24, R44 ;  /* 0x00000024152e7825 */ /* 0x000fc800078e022c */
[C---:B------:R-:W-:Y:S01]  /*29c0*/  FFMA R66, R63.reuse, R49, R66 ;  /* 0x000000313f427223 */ /* 0x040fe20000000042 */
[----:B------:R-:W2:Y:S01]  /*29d0*/  @P1 LDG.E.U16 R60, desc[UR8][R42.64] ;  /* 0x000000082a3c1981 */ /* 0x000ea2000c1e1500 */
[----:B------:R-:W-:-:S03]  /*29e0*/  FFMA R61, R63, R61, R48 ;  /* 0x0000003d3f3d7223 */ /* 0x000fc60000000030 */
[----:B------:R0:W3:Y:S01]  /*29f0*/  @P1 LDG.E.U16 R63, desc[UR8][R42.64] ;  /* 0x000000082a3f1981 */ /* 0x0000e2000c1e1500 */
[----:B------:R-:W-:Y:S01]  /*2a00*/  IADD3 R48, P0, PT, R51, R46, RZ ;  /* 0x0000002e33307210 */ /* 0x000fe20007f1e0ff */
[----:B------:R-:W-:Y:S02]  /*2a10*/  FMUL R68, R35, R68 ;  /* 0x0000004423447220 */ /* 0x000fe40000400000 */
[----:B------:R-:W4:Y:S01]  /*2a20*/  LDG.E.U16 R65, desc[UR8][R46.64] ;  /* 0x000000082e417981 */ /* 0x000f22000c1e1500 */
[----:B------:R-:W-:-:S03]  /*2a30*/  IADD3.X R49, PT, PT, RZ, R47, RZ, P0, !PT ;  /* 0x0000002fff317210 */ /* 0x000fc600007fe4ff */
[----:B------:R1:W5:Y:S04]  /*2a40*/  LDG.E.U16 R67, desc[UR8][R46.64+0x24] ;  /* 0x000024082e437981 */ /* 0x000368000c1e1500 */
[----:B------:R-:W2:Y:S04]  /*2a50*/  LDG.E R43, desc[UR8][R48.64+0x4] ;  /* 0x00000408302b7981 */ /* 0x000ea8000c1e1900 */
[----:B------:R-:W4:Y:S01]  /*2a60*/  LDG.E R69, desc[UR8][R48.64+0x14] ;  /* 0x0000140830457981 */ /* 0x000f22000c1e1900 */
[----:B------:R-:W-:-:S03]  /*2a70*/  FFMA R59, R31, R64, -R68 ;  /* 0x000000401f3b7223 */ /* 0x000fc60000000844 */
[----:B------:R-:W5:Y:S04]  /*2a80*/  LDG.E R64, desc[UR8][R48.64+0x28] ;  /* 0x0000280830407981 */ /* 0x000f68000c1e1900 */
[----:B------:R5:W5:Y:S01]  /*2a90*/  LDG.E R68, desc[UR8][R48.64+0x38] ;  /* 0x0000380830447981 */ /* 0x000b62000c1e1900 */
[----:B0-----:R-:W-:-:S03]  /*2aa0*/  FMUL R42, R34, R61 ;  /* 0x0000003d222a7220 */ /* 0x001fc60000400000 */
[----:B------:R-:W5:Y:S01]  /*2ab0*/  @P1 LDG.E.U16 R61, desc[UR8][R38.64] ;  /* 0x00000008263d1981 */ /* 0x000f62000c1e1500 */
[----:B------:R-:W-:Y:S01]  /*2ac0*/  FFMA R66, R29, R66, -R42 ;  /* 0x000000421d427223 */ /* 0x000fe2000000082a */
[----:B------:R-:W-:Y:S01]  /*2ad0*/  FADD R7, R62, R7 ;  /* 0x000000073e077221 */ /* 0x000fe20000000000 */
[----:B------:R-:W-:Y:S01]  /*2ae0*/  IMAD.WIDE R44, R20, 0x24, R44 ;  /* 0x00000024142c7825 */ /* 0x000fe200078e022c */
[----:B---3--:R-:W-:-:S04]  /*2af0*/  @P1 SHF.R.U32.HI R63, RZ, 0x2, R63 ;  /* 0x00000002ff3f1819 */ /* 0x008fc8000001163f */
[----:B------:R-:W-:-:S04]  /*2b00*/  @P1 LOP3.LUT R63, R63, 0x3030, RZ, 0xc0, !PT ;  /* 0x000030303f3f1812 */ /* 0x000fc800078ec0ff */
[----:B------:R-:W-:Y:S02]  /*2b10*/  @P1 LOP3.LUT R63, R63, 0xf0f, R52, 0xf8, !PT ;  /* 0x00000f0f3f3f1812 */ /* 0x000fe400078ef834 */
[----:B------:R-:W-:Y:S01]  /*2b20*/  @!P1 LOP3.LUT R63, R33, 0x3f3f, RZ, 0xc0, !PT ;  /* 0x00003f3f213f9812 */ /* 0x000fe200078ec0ff */
[----:B--2---:R-:W-:-:S03]  /*2b30*/  IDP.4A.S8.S8 R42, R54, R43, RZ ;  /* 0x0000002b362a7226 */ /* 0x004fc600000006ff */
[----:B------:R-:W-:Y:S01]  /*2b40*/  LOP3.LUT R63, R63, 0xffff, RZ, 0xc0, !PT ;  /* 0x0000ffff3f3f7812 */ /* 0x000fe200078ec0ff */
[----:B----4-:R-:W-:-:S03]  /*2b50*/  IDP.4A.S8.S8 R42, R32, R69, R42 ;  /* 0x00000045202a7226 */ /* 0x010fc6000000062a */
[----:B-1----:R-:W-:-:S05]  /*2b60*/  LOP3.LUT R47, R63, 0xff, RZ, 0xc0, !PT ;  /* 0x000000ff3f2f7812 */ /* 0x002fca00078ec0ff */
[----:B------:R-:W-:Y:S01]  /*2b70*/  IMAD R47, R42, R47, RZ ;  /* 0x0000002f2a2f7224 */ /* 0x000fe200078e02ff */
[----:B------:R-:W-:Y:S01]  /*2b80*/  SHF.R.U32.HI R42, RZ, 0x8, R63 ;  /* 0x00000008ff2a7819 */ /* 0x000fe2000001163f */
[----:B-----5:R-:W-:-:S03]  /*2b90*/  IDP.4A.S8.S8 R46, R50, R64, RZ ;  /* 0x00000040322e7226 */ /* 0x020fc600000006ff */
[----:B------:R-:W-:Y:S02]  /*2ba0*/  LOP3.LUT R49, R42, 0xffff, RZ, 0xc0, !PT ;  /* 0x0000ffff2a317812 */ /* 0x000fe400078ec0ff */
[----:B------:R-:W-:Y:S01]  /*2bb0*/  @P1 LOP3.LUT R42, R33, 0xffff, RZ, 0xc0, !PT ;  /* 0x0000ffff212a1812 */ /* 0x000fe200078ec0ff */
[----:B------:R-:W-:-:S03]  /*2bc0*/  IDP.4A.S8.S8 R46, R37, R68, R46 ;  /* 0x00000044252e7226 */ /* 0x000fc6000000062e */
[----:B------:R-:W-:Y:S02]  /*2bd0*/  @P1 SHF.R.U32.HI R48, RZ, 0x2, R42 ;  /* 0x00000002ff301819 */ /* 0x000fe4000001162a */
[----:B------:R-:W-:Y:S01]  /*2be0*/  @P1 LOP3.LUT R42, R52, 0xffff, RZ, 0xc0, !PT ;  /* 0x0000ffff342a1812 */ /* 0x000fe200078ec0ff */
[----:B------:R-:W-:Y:S01]  /*2bf0*/  IMAD R46, R46, R49, RZ ;  /* 0x000000312e2e7224 */ /* 0x000fe200078e02ff */
[----:B------:R-:W-:Y:S02]  /*2c00*/  @P1 LOP3.LUT R49, R48, 0x3030, RZ, 0xc0, !PT ;  /* 0x0000303030311812 */ /* 0x000fe400078ec0ff */
[----:B------:R-:W-:Y:S02]  /*2c10*/  @P1 SHF.R.U32.HI R42, RZ, 0x4, R42 ;  /* 0x00000004ff2a1819 */ /* 0x000fe4000001162a */
[----:B------:R-:W-:Y:S02]  /*2c20*/  @P1 SHF.R.U32.HI R61, RZ, 0x2, R61 ;  /* 0x00000002ff3d1819 */ /* 0x000fe4000001163d */
[----:B------:R-:W-:Y:S01]  /*2c30*/  @P1 LOP3.LUT R48, R49, 0xf0f, R42, 0xf8, !PT ;  /* 0x00000f0f31301812 */ /* 0x000fe200078ef82a */
[----:B------:R-:W-:Y:S01]  /*2c40*/  IDP.4A.S8.S8 R42, R43, UR6, RZ ;  /* 0x000000062b2a7c26 */ /* 0x000fe200080006ff */
[----:B------:R-:W-:-:S02]  /*2c50*/  @P1 LOP3.LUT R61, R61, 0x3030, RZ, 0xc0, !PT ;  /* 0x000030303d3d1812 */ /* 0x000fc400078ec0ff */
[----:B------:R-:W-:Y:S01]  /*2c60*/  I2FP.F32.S32 R47, R47 ;  /* 0x0000002f002f7245 */ /* 0x000fe20000201400 */
[----:B------:R-:W-:Y:S01]  /*2c70*/  IDP.4A.S8.S8 R49, R69, UR6, R42 ;  /* 0x0000000645317c26 */ /* 0x000fe2000800062a */
[----:B------:R-:W-:Y:S01]  /*2c80*/  @P1 LOP3.LUT R61, R61, 0xf0f, R30, 0xf8, !PT ;  /* 0x00000f0f3d3d1812 */ /* 0x000fe200078ef81e */
[----:B------:R-:W-:Y:S01]  /*2c90*/  HADD2.F32 R42, -RZ, R65.H0_H0 ;  /* 0x20000041ff2a7230 */ /* 0x000fe20000004100 */
[----:B------:R-:W-:Y:S01]  /*2ca0*/  @!P1 LOP3.LUT R61, R36, 0x3f3f, RZ, 0xc0, !PT ;  /* 0x00003f3f243d9812 */ /* 0x000fe200078ec0ff */
[----:B------:R-:W-:Y:S01]  /*2cb0*/  HADD2.F32 R67, -RZ, R67.H0_H0 ;  /* 0x20000043ff437230 */ /* 0x000fe20000004100 */
[----:B------:R-:W-:Y:S01]  /*2cc0*/  I2FP.F32.S32 R63, R46 ;  /* 0x0000002e003f7245 */ /* 0x000fe20000201400 */
[----:B------:R-:W-:Y:S01]  /*2cd0*/  IDP.4A.S8.S8 R43, R28, R43, RZ ;  /* 0x0000002b1c2b7226 */ /* 0x000fe200000006ff */
[----:B------:R-:W-:Y:S01]  /*2ce0*/  LOP3.LUT R61, R61, 0xffff, RZ, 0xc0, !PT ;  /* 0x0000ffff3d3d7812 */ /* 0x000fe200078ec0ff */
[----:B------:R-:W-:Y:S01]  /*2cf0*/  FFMA R46, R42, R47, RZ ;  /* 0x0000002f2a2e7223 */ /* 0x000fe200000000ff */
[----:B------:R-:W-:Y:S01]  /*2d00*/  @!P1 LOP3.LUT R48, R52, 0x3f3f, RZ, 0xc0, !PT ;  /* 0x00003f3f34309812 */ /* 0x000fe200078ec0ff */
[----:B------:R-:W-:Y:S01]  /*2d10*/  IDP.4A.S8.S8 R43, R56, R69, R43 ;  /* 0x00000045382b7226 */ /* 0x000fe2000000062b */
[----:B------:R-:W-:Y:S01]  /*2d20*/  LOP3.LUT R62, R61, 0xff, RZ, 0xc0, !PT ;  /* 0x000000ff3d3e7812 */ /* 0x000fe200078ec0ff */
[----:B------:R-:W-:Y:S01]  /*2d30*/  FFMA R46, R67, R63, R46 ;  /* 0x0000003f432e7223 */ /* 0x000fe2000000002e */
[----:B------:R-:W-:Y:S01]  /*2d40*/  LOP3.LUT R63, R48, 0xffff, RZ, 0xc0, !PT ;  /* 0x0000ffff303f7812 */ /* 0x000fe200078ec0ff */
[----:B------:R0:W2:Y:S02]  /*2d50*/  @P1 LDG.E.U16 R47, desc[UR8][R38.64] ;  /* 0x00000008262f1981 */ /* 0x0000a4000c1e1500 */
[----:B------:R-:W-:Y:S01]  /*2d60*/  IMAD R43, R43, R62, RZ ;  /* 0x0000003e2b2b7224 */ /* 0x000fe200078e02ff */
[----:B------:R-:W-:-:S02]  /*2d70*/  SHF.R.U32.HI R48, RZ, 0x8, R63 ;  /* 0x00000008ff307819 */ /* 0x000fc4000001163f */
[----:B------:R-:W-:Y:S01]  /*2d80*/  LOP3.LUT R62, R63, 0xff, RZ, 0xc0, !PT ;  /* 0x000000ff3f3e7812 */ /* 0x000fe200078ec0ff */
[----:B------:R-:W-:Y:S01]  /*2d90*/  IDP.4A.S8.S8 R63, R64, UR6, RZ ;  /* 0x00000006403f7c26 */ /* 0x000fe200080006ff */
[----:B0-----:R-:W-:-:S03]  /*2da0*/  LOP3.LUT R39, R48, 0xffff, RZ, 0xc0, !PT ;  /* 0x0000ffff30277812 */ /* 0x001fc600078ec0ff */
[----:B------:R-:W-:Y:S02]  /*2db0*/  IDP.4A.S8.S8 R38, R68, UR6, R63 ;  /* 0x0000000644267c26 */ /* 0x000fe4000800063f */
[----:B------:R-:W-:Y:S02]  /*2dc0*/  IMAD R62, R49, R62, RZ ;  /* 0x0000003e313e7224 */ /* 0x000fe400078e02ff */
[----:B------:R-:W-:-:S03]  /*2dd0*/  IMAD R48, R38, R39, RZ ;  /* 0x0000002726307224 */ /* 0x000fc600078e02ff */
[----:B------:R-:W-:Y:S02]  /*2de0*/  I2FP.F32.S32 R39, R62 ;  /* 0x0000003e00277245 */ /* 0x000fe40000201400 */
[----:B------:R-:W-:-:S03]  /*2df0*/  I2FP.F32.S32 R63, R48 ;  /* 0x00000030003f7245 */ /* 0x000fc60000201400 */
[----:B------:R-:W-:Y:S01]  /*2e00*/  FFMA R48, R42, R39, RZ ;  /* 0x000000272a307223 */ /* 0x000fe200000000ff */
[----:B------:R-:W-:-:S03]  /*2e10*/  @P1 LOP3.LUT R39, R36, 0xffff, RZ, 0xc0, !PT ;  /* 0x0000ffff24271812 */ /* 0x000fc600078ec0ff */
[----:B------:R-:W-:Y:S01]  /*2e20*/  FFMA R48, R67, R63, R48 ;  /* 0x0000003f43307223 */ /* 0x000fe20000000030 */
[----:B------:R-:W-:Y:S02]  /*2e30*/  @P1 SHF.R.U32.HI R63, RZ, 0x2, R39 ;  /* 0x00000002ff3f1819 */ /* 0x000fe40000011627 */
[----:B------:R-:W-:Y:S01]  /*2e40*/  @P1 LOP3.LUT R39, R30, 0xffff, RZ, 0xc0, !PT ;  /* 0x0000ffff1e271812 */ /* 0x000fe200078ec0ff */
[----:B------:R-:W-:Y:S01]  /*2e50*/  IDP.4A.S8.S8 R62, R53, R64, RZ ;  /* 0x00000040353e7226 */ /* 0x000fe200000006ff */
[----:B------:R-:W-:Y:S02]  /*2e60*/  @P1 LOP3.LUT R64, R63, 0x3030, RZ, 0xc0, !PT ;  /* 0x000030303f401812 */ /* 0x000fe400078ec0ff */
[----:B------:R-:W-:-:S04]  /*2e70*/  @P1 SHF.R.U32.HI R39, RZ, 0x4, R39 ;  /* 0x00000004ff271819 */ /* 0x000fc80000011627 */
        /* <DEDUP_REMOVED lines=8> */
[----:B------:R-:W-:Y:S02]  /*2f00*/  IADD3 R38, P0, PT, R51, R44, RZ ;  /* 0x0000002c33267210 */ /* 0x000fe40007f1e0ff */
[----:B------:R-:W-:-:S03]  /*2f10*/  SHF.R.U32.HI R61, RZ, 0x8, R61 ;  /* 0x00000008ff3d7819 */ /* 0x000fc6000001163d */
[----:B------:R-:W-:Y:S01]  /*2f20*/  IMAD.X R39, RZ, RZ, R45, P0 ;  /* 0x000000ffff277224 */ /* 0x000fe200000e062d */
[----:B------:R-:W-:Y:S02]  /*2f30*/  I2FP.F32.S32 R63, R63 ;  /* 0x0000003f003f7245 */ /* 0x000fe40000201400 */
[----:B------:R-:W-:Y:S01]  /*2f40*/  I2FP.F32.S32 R43, R43 ;  /* 0x0000002b002b7245 */ /* 0x000fe20000201400 */
[----:B------:R-:W-:Y:S01]  /*2f50*/  IDP.4A.S8.S8 R62, R55, R68, R62 ;  /* 0x00000044373e7226 */ /* 0x000fe2000000063e */
[----:B------:R-:W-:Y:S01]  /*2f60*/  LOP3.LUT R61, R61, 0xffff, RZ, 0xc0, !PT ;  /* 0x0000ffff3d3d7812 */ /* 0x000fe200078ec0ff */
[----:B------:R-:W3:Y:S01]  /*2f70*/  LDG.E R51, desc[UR8][R38.64+0x4] ;  /* 0x0000040826337981 */ /* 0x000ee2000c1e1900 */
[C---:B------:R-:W-:Y:S01]  /*2f80*/  FFMA R64, R42.reuse, R63, RZ ;  /* 0x0000003f2a407223 */ /* 0x040fe200000000ff */
[----:B------:R-:W-:Y:S02]  /*2f90*/  FFMA R65, R42, R43, RZ ;  /* 0x0000002b2a417223 */ /* 0x000fe400000000ff */
[----:B------:R-:W-:Y:S01]  /*2fa0*/  IMAD R62, R62, R61, RZ ;  /* 0x0000003d3e3e7224 */ /* 0x000fe200078e02ff */
[----:B------:R-:W4:Y:S04]  /*2fb0*/  LDG.E R42, desc[UR8][R38.64+0x28] ;  /* 0x00002808262a7981 */ /* 0x000f28000c1e1900 */
[----:B------:R-:W5:Y:S04]  /*2fc0*/  LDG.E R61, desc[UR8][R38.64+0x14] ;  /* 0x00001408263d7981 */ /* 0x000f68000c1e1900 */
[----:B------:R0:W5:Y:S04]  /*2fd0*/  LDG.E R68, desc[UR8][R38.64+0x38] ;  /* 0x0000380826447981 */ /* 0x000168000c1e1900 */
[----:B------:R-:W5:Y:S04]  /*2fe0*/  LDG.E.U16 R43, desc[UR8][R44.64] ;  /* 0x000000082c2b7981 */ /* 0x000f68000c1e1500 */
[----:B------:R1:W5:Y:S01]  /*2ff0*/  LDG.E.U16 R63, desc[UR8][R44.64+0x24] ;  /* 0x000024082c3f7981 */ /* 0x000362000c1e1500 */
[----:B0-----:R-:W-:-:S02]  /*3000*/  @P1 LOP3.LUT R38, R36, 0xffff, RZ, 0xc0, !PT ;  /* 0x0000ffff24261812 */ /* 0x001fc400078ec0ff */
[----:B------:R-:W-:Y:S02]  /*3010*/  I2FP.F32.S32 R49, R49 ;  /* 0x0000003100317245 */ /* 0x000fe40000201400 */
[----:B------:R-:W-:Y:S02]  /*3020*/  I2FP.F32.S32 R62, R62 ;  /* 0x0000003e003e7245 */ /* 0x000fe40000201400 */
[----:B-1----:R-:W-:Y:S02]  /*3030*/  @P1 SHF.R.U32.HI R44, RZ, 0x2, R38 ;  /* 0x00000002ff2c1819 */ /* 0x002fe40000011626 */
[----:B------:R-:W-:Y:S01]  /*3040*/  @P1 LOP3.LUT R38, R30, 0xffff, RZ, 0xc0, !PT ;  /* 0x0000ffff1e261812 */ /* 0x000fe200078ec0ff */
[----:B------:R-:W-:Y:S01]  /*3050*/  FFMA R49, R67, R49, R64 ;  /* 0x0000003143317223 */ /* 0x000fe20000000040 */
[----:B------:R-:W-:Y:S02]  /*3060*/  @P1 LOP3.LUT R64, R33, 0xffff, RZ, 0xc0, !PT ;  /* 0x0000ffff21401812 */ /* 0x000fe400078ec0ff */
[----:B------:R-:W-:-:S02]  /*3070*/  @P1 SHF.R.U32.HI R38, RZ, 0x4, R38 ;  /* 0x00000004ff261819 */ /* 0x000fc40000011626 */
[----:B------:R-:W-:Y:S02]  /*3080*/  @P1 LOP3.LUT R45, R44, 0x3030, RZ, 0xc0, !PT ;  /* 0x000030302c2d1812 */ /* 0x000fe400078ec0ff */
[----:B------:R-:W-:Y:S01]  /*3090*/  @P1 SHF.R.U32.HI R60, RZ, 0x2, R60 ;  /* 0x00000002ff3c1819 */ /* 0x000fe2000001163c */
[----:B------:R-:W-:Y:S01]  /*30a0*/  FFMA R62, R67, R62, R65 ;  /* 0x0000003e433e7223 */ /* 0x000fe20000000041 */
[----:B------:R-:W-:Y:S02]  /*30b0*/  @P1 SHF.R.U32.HI R65, RZ, 0x2, R64 ;  /* 0x00000002ff411819 */ /* 0x000fe40000011640 */
[----:B------:R-:W-:Y:S02]  /*30c0*/  @P1 LOP3.LUT R38, R45, 0xf0f, R38, 0xf8, !PT ;  /* 0x00000f0f2d261812 */ /* 0x000fe400078ef826 */
[----:B------:R-:W-:Y:S02]  /*30d0*/  @P1 LOP3.LUT R64, R52, 0xffff, RZ, 0xc0, !PT ;  /* 0x0000ffff34401812 */ /* 0x000fe400078ec0ff */
[----:B------:R-:W-:-:S02]  /*30e0*/  @P1 LOP3.LUT R45, R60, 0x3030, RZ, 0xc0, !PT ;  /* 0x000030303c2d1812 */ /* 0x000fc400078ec0ff */
[----:B------:R-:W-:Y:S02]  /*30f0*/  @P1 SHF.R.U32.HI R64, RZ, 0x4, R64 ;  /* 0x00000004ff401819 */ /* 0x000fe40000011640 */
[----:B------:R-:W-:Y:S02]  /*3100*/  @P1 LOP3.LUT R65, R65, 0x3030, RZ, 0xc0, !PT ;  /* 0x0000303041411812 */ /* 0x000fe400078ec0ff */
[----:B------:R-:W-:Y:S02]  /*3110*/  @P1 LOP3.LUT R44, R45, 0xf0f, R52, 0xf8, !PT ;  /* 0x00000f0f2d2c1812 */ /* 0x000fe400078ef834 */
[----:B------:R-:W-:Y:S02]  /*3120*/  @!P1 LOP3.LUT R44, R33, 0x3f3f, RZ, 0xc0, !PT ;  /* 0x00003f3f212c9812 */ /* 0x000fe400078ec0ff */
[----:B------:R-:W-:Y:S02]  /*3130*/  @P1 LOP3.LUT R39, R65, 0xf0f, R64, 0xf8, !PT ;  /* 0x00000f0f41271812 */ /* 0x000fe400078ef840 */
[----:B------:R-:W-:-:S02]  /*3140*/  @!P1 LOP3.LUT R39, R52, 0x3f3f, RZ, 0xc0, !PT ;  /* 0x00003f3f34279812 */ /* 0x000fc400078ec0ff */
[----:B------:R-:W-:Y:S02]  /*3150*/  LOP3.LUT R44, R44, 0xffff, RZ, 0xc0, !PT ;  /* 0x0000ffff2c2c7812 */ /* 0x000fe400078ec0ff */
[----:B------:R-:W-:Y:S02]  /*3160*/  @!P1 LOP3.LUT R38, R30, 0x3f3f, RZ, 0xc0, !PT ;  /* 0x00003f3f1e269812 */ /* 0x000fe400078ec0ff */
[----:B------:R-:W-:Y:S02]  /*3170*/  LOP3.LUT R39, R39, 0xffff, RZ, 0xc0, !PT ;  /* 0x0000ffff27277812 */ /* 0x000fe400078ec0ff */
[----:B------:R-:W-:Y:S02]  /*3180*/  LOP3.LUT R45, R44, 0xff, RZ, 0xc0, !PT ;  /* 0x000000ff2c2d7812 */ /* 0x000fe400078ec0ff */
[----:B------:R-:W-:Y:S02]  /*3190*/  LOP3.LUT R38, R38, 0xffff, RZ, 0xc0, !PT ;  /* 0x0000ffff26267812 */ /* 0x000fe400078ec0ff */
[----:B------:R-:W-:-:S02]  /*31a0*/  SHF.R.U32.HI R44, RZ, 0x8, R44 ;  /* 0x00000008ff2c7819 */ /* 0x000fc4000001162c */
[----:B------:R-:W-:-:S04]  /*31b0*/  IADD3 R0, PT, PT, R0, 0x4, RZ ;  /* 0x0000000400007810 */ /* 0x000fc80007ffe0ff */
[----:B------:R-:W-:Y:S01]  /*31c0*/  ISETP.GE.AND P0, PT, R0, UR5, PT ;  /* 0x0000000500007c0c */ /* 0x000fe2000bf06270 */
[----:B------:R-:W-:Y:S01]  /*31d0*/  FMUL R48, R35, R48 ;  /* 0x0000003023307220 */ /* 0x000fe20000400000 */
[----:B------:R-:W-:Y:S01]  /*31e0*/  FADD R16, R57, R16 ;  /* 0x0000001039107221 */ /* 0x000fe20000000000 */
[----:B------:R-:W-:Y:S01]  /*31f0*/  FADD R17, R58, R17 ;  /* 0x000000113a117221 */ /* 0x000fe20000000000 */
[----:B------:R-:W-:Y:S01]  /*3200*/  FADD R18, R59, R18 ;  /* 0x000000123b127221 */ /* 0x000fe20000000000 */
[----:B------:R-:W-:Y:S01]  /*3210*/  FADD R19, R66, R19 ;  /* 0x0000001342137221 */ /* 0x000fe20000000000 */
[----:B------:R-:W-:Y:S01]  /*3220*/  IADD3 R27, PT, PT, R27, 0x4, RZ ;  /* 0x000000041b1b7810 */ /* 0x000fe20007ffe0ff */
[----:B------:R-:W-:Y:S01]  /*3230*/  VIADD R26, R26, 0x20 ;  /* 0x000000201a1a7836 */ /* 0x000fe20000000000 */
[----:B------:R-:W-:Y:S01]  /*3240*/  IADD3 R20, PT, PT, R20, 0x20, RZ ;  /* 0x0000002014147810 */ /* 0x000fe20007ffe0ff */
[----:B------:R-:W-:Y:S01]  /*3250*/  VIADD R21, R21, 0x20 ;  /* 0x0000002015157836 */ /* 0x000fe20000000000 */
[----:B------:R-:W-:Y:S01]  /*3260*/  IADD3 R22, PT, PT, R22, 0x20, RZ ;  /* 0x0000002016167810 */ /* 0x000fe20007ffe0ff */
[----:B------:R-:W-:Y:S01]  /*3270*/  VIADD R23, R23, 0x20 ;  /* 0x0000002017177836 */ /* 0x000fe20000000000 */
[----:B------:R-:W-:Y:S01]  /*3280*/  IADD3 R24, PT, PT, R24, 0x20, RZ ;  /* 0x0000002018187810 */ /* 0x000fe20007ffe0ff */
[----:B------:R-:W-:Y:S01]  /*3290*/  VIADD R25, R25, 0x20 ;  /* 0x0000002019197836 */ /* 0x000fe20000000000 */
[----:B--2---:R-:W-:-:S04]  /*32a0*/  @P1 SHF.R.U32.HI R47, RZ, 0x2, R47 ;  /* 0x00000002ff2f1819 */ /* 0x004fc8000001162f */
[----:B------:R-:W-:-:S04]  /*32b0*/  @P1 LOP3.LUT R47, R47, 0x3030, RZ, 0xc0, !PT ;  /* 0x000030302f2f1812 */ /* 0x000fc800078ec0ff */
[----:B------:R-:W-:Y:S02]  /*32c0*/  @P1 LOP3.LUT R33, R47, 0xf0f, R30, 0xf8, !PT ;  /* 0x00000f0f2f211812 */ /* 0x000fe400078ef81e */
[----:B------:R-:W-:-:S04]  /*32d0*/  @!P1 LOP3.LUT R33, R36, 0x3f3f, RZ, 0xc0, !PT ;  /* 0x00003f3f24219812 */ /* 0x000fc800078ec0ff */
[----:B------:R-:W-:Y:S02]  /*32e0*/  LOP3.LUT R33, R33, 0xffff, RZ, 0xc0, !PT ;  /* 0x0000ffff21217812 */ /* 0x000fe400078ec0ff */
[----:B------:R-:W-:Y:S02]  /*32f0*/  LOP3.LUT R47, R39, 0xff, RZ, 0xc0, !PT ;  /* 0x000000ff272f7812 */ /* 0x000fe400078ec0ff */
[----:B------:R-:W-:Y:S02]  /*3300*/  SHF.R.U32.HI R39, RZ, 0x8, R39 ;  /* 0x00000008ff277819 */ /* 0x000fe40000011627 */
[----:B------:R-:W-:-:S05]  /*3310*/  IADD3 R2, P1, PT, R2, 0x480, RZ ;  /* 0x0000048002027810 */ /* 0x000fca0007f3e0ff */
[----:B------:R-:W-:Y:S02]  /*3320*/  IMAD.X R3, RZ, RZ, R3, P1 ;  /* 0x000000ffff037224 */ /* 0x000fe400008e0603 */
[-C--:B---3--:R-:W-:Y:S02]  /*3330*/  IDP.4A.S8.S8 R54, R54, R51.reuse, RZ ;  /* 0x0000003336367226 */ /* 0x088fe400000006ff */
[----:B------:R-:W-:Y:S02]  /*3340*/  IDP.4A.S8.S8 R28, R28, R51, RZ ;  /* 0x000000331c1c7226 */ /* 0x000fe400000006ff */
[----:B------:R-:W-:Y:S02]  /*3350*/  IDP.4A.S8.S8 R30, R51, UR6, RZ ;  /* 0x00000006331e7c26 */ /* 0x000fe400080006ff */
[----:B----4-:R-:W-:Y:S01]  /*3360*/  IDP.4A.S8.S8 R50, R50, R42, RZ ;  /* 0x0000002a32327226 */ /* 0x010fe200000006ff */
[----:B------:R-:W-:Y:S01]  /*3370*/  LOP3.LUT R51, R33, 0xff, RZ, 0xc0, !PT ;  /* 0x000000ff21337812 */ /* 0x000fe200078ec0ff */
[----:B-----5:R-:W-:-:S02]  /*3380*/  IDP.4A.S8.S8 R36, R32, R61, R54 ;  /* 0x0000003d20247226 */ /* 0x020fc40000000636 */
[----:B------:R-:W-:Y:S02]  /*3390*/  IDP.4A.S8.S8 R30, R61, UR6, R30 ;  /* 0x000000063d1e7c26 */ /* 0x000fe4000800061e */
[----:B------:R-:W-:Y:S01]  /*33a0*/  IDP.4A.S8.S8 R28, R56, R61, R28 ;  /* 0x0000003d381c7226 */ /* 0x000fe2000000061c */
[----:B------:R-:W-:Y:S01]  /*33b0*/  LOP3.LUT R61, R38, 0xff, RZ, 0xc0, !PT ;  /* 0x000000ff263d7812 */ /* 0x000fe200078ec0ff */
[----:B------:R-:W-:Y:S01]  /*33c0*/  IDP.4A.S8.S8 R50, R37, R68, R50 ;  /* 0x0000004425327226 */ /* 0x000fe20000000632 */
[----:B------:R-:W-:Y:S01]  /*33d0*/  SHF.R.U32.HI R37, RZ, 0x8, R38 ;  /* 0x00000008ff257819 */ /* 0x000fe20000011626 */
[----:B------:R-:W-:Y:S02]  /*33e0*/  IMAD R36, R36, R45, RZ ;  /* 0x0000002d24247224 */ /* 0x000fe400078e02ff */
[----:B------:R-:W-:Y:S02]  /*33f0*/  IDP.4A.S8.S8 R53, R53, R42, RZ ;  /* 0x0000002a35357226 */ /* 0x000fe400000006ff */
[----:B------:R-:W-:Y:S01]  /*3400*/  IDP.4A.S8.S8 R45, R42, UR6, RZ ;  /* 0x000000062a2d7c26 */ /* 0x000fe200080006ff */
[----:B------:R-:W-:Y:S01]  /*3410*/  SHF.R.U32.HI R42, RZ, 0x8, R33 ;  /* 0x00000008ff2a7819 */ /* 0x000fe20000011621 */
[----:B------:R-:W-:Y:S01]  /*3420*/  IMAD R32, R28, R51, RZ ;  /* 0x000000331c207224 */ /* 0x000fe200078e02ff */
[----:B------:R-:W-:Y:S01]  /*3430*/  LOP3.LUT R33, R44, 0xffff, RZ, 0xc0, !PT ;  /* 0x0000ffff2c217812 */ /* 0x000fe200078ec0ff */
[C---:B------:R-:W-:Y:S01]  /*3440*/  IMAD R28, R30.reuse, R47, RZ ;  /* 0x0000002f1e1c7224 */ /* 0x040fe200078e02ff */
[----:B------:R-:W-:Y:S01]  /*3450*/  LOP3.LUT R38, R39, 0xffff, RZ, 0xc0, !PT ;  /* 0x0000ffff27267812 */ /* 0x000fe200078ec0ff */
[----:B------:R-:W-:Y:S01]  /*3460*/  IMAD R30, R30, R61, RZ ;  /* 0x0000003d1e1e7224 */ /* 0x000fe200078e02ff */
[----:B------:R-:W-:Y:S01]  /*3470*/  LOP3.LUT R44, R37, 0xffff, RZ, 0xc0, !PT ;  /* 0x0000ffff252c7812 */ /* 0x000fe200078ec0ff */
[----:B------:R-:W-:Y:S01]  /*3480*/  IDP.4A.S8.S8 R45, R68, UR6, R45 ;  /* 0x00000006442d7c26 */ /* 0x000fe2000800062d */
[----:B------:R-:W-:Y:S01]  /*3490*/  LOP3.LUT R42, R42, 0xffff, RZ, 0xc0, !PT ;  /* 0x0000ffff2a2a7812 */ /* 0x000fe200078ec0ff */
[----:B------:R-:W-:Y:S01]  /*34a0*/  IMAD R50, R50, R33, RZ ;  /* 0x0000002132327224 */ /* 0x000fe200078e02ff */
[----:B------:R-:W-:Y:S01]  /*34b0*/  I2FP.F32.S32 R36, R36 ;  /* 0x0000002400247245 */ /* 0x000fe20000201400 */
[----:B------:R-:W-:Y:S01]  /*34c0*/  IDP.4A.S8.S8 R53, R55, R68, R53 ;  /* 0x0000004437357226 */ /* 0x000fe20000000635 */
[----:B------:R-:W-:Y:S01]  /*34d0*/  I2FP.F32.S32 R32, R32 ;  /* 0x0000002000207245 */ /* 0x000fe20000201400 */
[----:B------:R-:W-:Y:S01]  /*34e0*/  HADD2.F32 R33, -RZ, R43.H0_H0 ;  /* 0x2000002bff217230 */ /* 0x000fe20000004100 */
[----:B------:R-:W-:Y:S01]  /*34f0*/  I2FP.F32.S32 R28, R28 ;  /* 0x0000001c001c7245 */ /* 0x000fe20000201400 */
[C---:B------:R-:W-:Y:S01]  /*3500*/  IMAD R38, R45.reuse, R38, RZ ;  /* 0x000000262d267224 */ /* 0x040fe200078e02ff */
[----:B------:R-:W-:Y:S01]  /*3510*/  I2FP.F32.S32 R30, R30 ;  /* 0x0000001e001e7245 */ /* 0x000fe20000201400 */
[----:B------:R-:W-:-:S02]  /*3520*/  IMAD R44, R45, R44, RZ ;  /* 0x0000002c2d2c7224 */ /* 0x000fc400078e02ff */
[----:B------:R-:W-:Y:S01]  /*3530*/  FFMA R36, R33, R36, RZ ;  /* 0x0000002421247223 */ /* 0x000fe200000000ff */
[----:B------:R-:W-:Y:S02]  /*3540*/  IMAD R42, R53, R42, RZ ;  /* 0x0000002a352a7224 */ /* 0x000fe400078e02ff */
[C---:B------:R-:W-:Y:S01]  /*3550*/  FFMA R32, R33.reuse, R32, RZ ;  /* 0x0000002021207223 */ /* 0x040fe200000000ff */
[----:B------:R-:W-:Y:S01]  /*3560*/  HADD2.F32 R63, -RZ, R63.H0_H0 ;  /* 0x2000003fff3f7230 */ /* 0x000fe20000004100 */
[----:B------:R-:W-:Y:S01]  /*3570*/  I2FP.F32.S32 R39, R38 ;  /* 0x0000002600277245 */ /* 0x000fe20000201400 */
[C---:B------:R-:W-:Y:S01]  /*3580*/  FFMA R28, R33.reuse, R28, RZ ;  /* 0x0000001c211c7223 */ /* 0x040fe200000000ff */
[----:B------:R-:W-:Y:S01]  /*3590*/  I2FP.F32.S32 R44, R44 ;  /* 0x0000002c002c7245 */ /* 0x000fe20000201400 */
[----:B------:R-:W-:Y:S01]  /*35a0*/  FFMA R33, R33, R30, RZ ;  /* 0x0000001e21217223 */ /* 0x000fe200000000ff */
[----:B------:R-:W-:Y:S01]  /*35b0*/  I2FP.F32.S32 R37, R50 ;  /* 0x0000003200257245 */ /* 0x000fe20000201400 */
[C---:B------:R-:W-:Y:S01]  /*35c0*/  FFMA R30, R63.reuse, R39, R28 ;  /* 0x000000273f1e7223 */ /* 0x040fe2000000001c */
[----:B------:R-:W-:Y:S01]  /*35d0*/  I2FP.F32.S32 R43, R42 ;  /* 0x0000002a002b7245 */ /* 0x000fe20000201400 */
[C---:B------:R-:W-:Y:S01]  /*35e0*/  FFMA R33, R63.reuse, R44, R33 ;  /* 0x0000002c3f217223 */ /* 0x040fe20000000021 */
[C---:B------:R-:W-:Y:S01]  /*35f0*/  FMUL R28, R34.reuse, R49 ;  /* 0x00000031221c7220 */ /* 0x040fe20000400000 */
[----:B------:R-:W-:Y:S01]  /*3600*/  FFMA R36, R63, R37, R36 ;  /* 0x000000253f247223 */ /* 0x000fe20000000024 */
[----:B------:R-:W-:Y:S01]  /*3610*/  FMUL R35, R35, R30 ;  /* 0x0000001e23237220 */ /* 0x000fe20000400000 */
[----:B------:R-:W-:Y:S01]  /*3620*/  FFMA R32, R63, R43, R32 ;  /* 0x0000002b3f207223 */ /* 0x000fe20000000020 */
        /* <DEDUP_REMOVED lines=11> */
.L_x_86:
[----:B------:R0:W-:Y:S04]  /*36e0*/  STL.128 [R1], R8 ;  /* 0x0000000801007387 */ /* 0x0001e80000100c00 */
[----:B------:R0:W-:Y:S04]  /*36f0*/  STL.128 [R1+0x10], R4 ;  /* 0x0000100401007387 */ /* 0x0001e80000100c00 */
[----:B------:R0:W-:Y:S04]  /*3700*/  STL.128 [R1+0x20], R16 ;  /* 0x0000201001007387 */ /* 0x0001e80000100c00 */
[----:B------:R0:W-:Y:S02]  /*3710*/  STL.128 [R1+0x30], R12 ;  /* 0x0000300c01007387 */ /* 0x0001e40000100c00 */
.L_x_85:
[----:B------:R-:W-:Y:S05]  /*3720*/  BSYNC.RECONVERGENT B0 ;  /* 0x0000000000007941 */ /* 0x000fea0003800200 */
.L_x_84:
        /* <DEDUP_REMOVED lines=27> */
.L_x_89:
[----:B------:R-:W-:Y:S05]  /*38e0*/  BSYNC.RECONVERGENT B0 ;  /* 0x0000000000007941 */ /* 0x000fea0003800200 */
.L_x_88:
        /* <DEDUP_REMOVED lines=10> */
[----:B------:R-:W0:Y:S04]  /*3990*/  LDS R0, [R23+0x80] ;  /* 0x0000800017007984 */ /* 0x000e280000000800 */
[----:B------:R-:W5:Y:S01]  /*39a0*/  LDS R25, [R23+0x200] ;  /* 0x0002000017197984 */ /* 0x000f620000000800 */
        /* <DEDUP_REMOVED lines=10> */
[----:B0-----:R-:W-:-:S03]  /*3a50*/  FADD R9, R0, R9 ;  /* 0x0000000900097221 */ /* 0x001fc60000000000 */
[----:B------:R-:W-:Y:S01]  /*3a60*/  LDS R28, [R23+0x580] ;  /* 0x00058000171c7984 */ /* 0x000fe20000000800 */
[----:B-----5:R-:W-:-:S03]  /*3a70*/  FADD R25, R25, R4 ;  /* 0x0000000419197221 */ /* 0x020fc60000000000 */
[----:B------:R-:W-:Y:S01]  /*3a80*/  LDS R35, [R23+0x600] ;  /* 0x0006000017237984 */ /* 0x000fe20000000800 */
[----:B-1----:R-:W-:-:S03]  /*3a90*/  FADD R3, R3, R8 ;  /* 0x0000000803037221 */ /* 0x002fc60000000000 */
[----:B------:R-:W-:Y:S01]  /*3aa0*/  LDS R30, [R23+0x680] ;  /* 0x00068000171e7984 */ /* 0x000fe20000000800 */
[----:B---3--:R-:W-:Y:S01]  /*3ab0*/  FADD R11, R2, R11 ;  /* 0x0000000b020b7221 */ /* 0x008fe20000000000 */
[----:B----4-:R-:W-:Y:S02]  /*3ac0*/  FADD R20, R20, R5 ;  /* 0x0000000514147221 */ /* 0x010fe40000000000 */
[----:B------:R-:W0:Y:S01]  /*3ad0*/  SHFL.BFLY PT, R2, R9, 0x10, 0x1f ;  /* 0x0e001f0009027f89 */ /* 0x000e2200000e0000 */
[----:B--2---:R-:W-:-:S03]  /*3ae0*/  FADD R21, R21, R10 ;  /* 0x0000000a15157221 */ /* 0x004fc60000000000 */
        /* <DEDUP_REMOVED lines=192> */
[C---:B------:R-:W-:Y:S01]  /*46f0*/  @!P0 IADD3 R23, PT, PT, R9.reuse, R30, RZ ;  /* 0x0000001e09178210 */ /* 0x040fe20007ffe0ff */
[----:B------:R-:W-:Y:S01]  /*4700*/  @!P0 IMAD R27, R32, 0x2, R9 ;  /* 0x00000002201b8824 */ /* 0x000fe200078e0209 */
[----:B------:R-:W0:Y:S01]  /*4710*/  SHFL.BFLY PT, R35, R28, 0x1, 0x1f ;  /* 0x0c201f001c237f89 */ /* 0x000e2200000e0000 */
[----:B------:R-:W-:-:S04]  /*4720*/  @!P0 IMAD.WIDE.U32 R20, R9, 0x4, R20 ;  /* 0x0000000409148825 */ /* 0x000fc800078e0014 */
[----:B------:R-:W0:Y:S01]  /*4730*/  @!P0 LDC.64 R14, c[0x0][0x390] ;  /* 0x0000e400ff0e8b82 */ /* 0x000e220000000a00 */
[----:B------:R-:W-:-:S04]  /*4740*/  @!P0 IMAD.WIDE.U32 R22, R23, 0x4, R24 ;  /* 0x0000000417168825 */ /* 0x000fc800078e0018 */
[----:B-1----:R-:W-:Y:S01]  /*4750*/  @!P0 IMAD.WIDE.U32 R16, R27, 0x4, R16 ;  /* 0x000000041b108825 */ /* 0x002fe200078e0010 */
[----:B------:R-:W-:-:S03]  /*4760*/  @!P0 LEA R27, R36, R9, 0x2 ;  /* 0x00000009241b8211 */ /* 0x000fc600078e10ff */
[--C-:B------:R-:W-:Y:S02]  /*4770*/  @!P0 IMAD R25, R34, 0x3, R9.reuse ;  /* 0x0000000322198824 */ /* 0x100fe400078e0209 */
[--C-:B------:R-:W-:Y:S02]  /*4780*/  @!P0 IMAD R29, R38, 0x5, R9.reuse ;  /* 0x00000005261d8824 */ /* 0x100fe400078e0209 */
[----:B------:R-:W-:Y:S02]  /*4790*/  @!P0 IMAD R31, R40, 0x6, R9 ;  /* 0x00000006281f8824 */ /* 0x000fe400078e0209 */
[----:B------:R-:W-:-:S04]  /*47a0*/  @!P0 IMAD.WIDE.U32 R12, R29, 0x4, R12 ;  /* 0x000000041d0c8825 */ /* 0x000fc800078e000c */
[----:B----4-:R-:W-:-:S04]  /*47b0*/  @!P0 IMAD.WIDE.U32 R18, R25, 0x4, R18 ;  /* 0x0000000419128825 */ /* 0x010fc800078e0012 */
[----:B------:R-:W-:-:S04]  /*47c0*/  @!P0 IMAD.WIDE.U32 R24, R31, 0x4, R10 ;  /* 0x000000041f188825 */ /* 0x000fc800078e000a */
[----:B0-----:R-:W-:Y:S01]  /*47d0*/  FADD R10, R26, R33 ;  /* 0x000000211a0a7221 */ /* 0x001fe20000000000 */
[----:B------:R-:W-:Y:S01]  /*47e0*/  FADD R11, R28, R35 ;  /* 0x000000231c0b7221 */ /* 0x000fe20000000000 */
[----:B------:R-:W-:-:S04]  /*47f0*/  @!P0 IMAD.WIDE.U32 R14, R27, 0x4, R14 ;  /* 0x000000041b0e8825 */ /* 0x000fc800078e000e */
        /* <DEDUP_REMOVED lines=16> */
.L_x_90:
        /* <DEDUP_REMOVED lines=16> */
.L_x_741:


//--------------------- .text.mul_mat_vec_q3_K_q8_1_cuda8 --------------------------
	.section	.text.mul_mat_vec_q3_K_q8_1_cuda8,"ax",@progbits
	.align	128
        .global         mul_mat_vec_q3_K_q8_1_cuda8
        .type           mul_mat_vec_q3_K_q8_1_cuda8,@function
        .size           mul_mat_vec_q3_K_q8_1_cuda8,(.L_x_742 - mul_mat_vec_q3_K_q8_1_cuda8)
        .other          mul_mat_vec_q3_K_q8_1_cuda8,@"STO_CUDA_ENTRY STV_DEFAULT"
mul_mat_vec_q3_K_q8_1_cuda8:
.text.mul_mat_vec_q3_K_q8_1_cuda8:
[----:B------:R-:W0:Y:S01]  /*0000*/  LDC R1, c[0x0][0x37c] ;  /* 0x0000df00ff017b82 */ /* 0x000e220000000800 */
[----:B------:R-:W1:Y:S01]  /*0010*/  S2R R3, SR_TID.Y ;  /* 0x0000000000037919 */ /* 0x000e620000002200 */
[----:B------:R-:W2:Y:S06]  /*0020*/  LDCU UR5, c[0x0][0x398] ;  /* 0x00007300ff0577ac */ /* 0x000eac0008000800 */
[----:B------:R-:W3:Y:S01]  /*0030*/  S2UR UR6, SR_CTAID.X ;  /* 0x00000000000679c3 */ /* 0x000ee20000002500 */
[----:B0-----:R-:W-:Y:S01]  /*0040*/  IADD3 R1, PT, PT, R1, -0x40, RZ ;  /* 0xffffffc001017810 */ /* 0x001fe20007ffe0ff */
[----:B------:R-:W1:Y:S01]  /*0050*/  S2R R20, SR_TID.X ;  /* 0x0000000000147919 */ /* 0x000e620000002100 */
[----:B------:R-:W0:Y:S01]  /*0060*/  LDCU.64 UR8, c[0x0][0x358] ;  /* 0x00006b00ff0877ac */ /* 0x000e220008000a00 */
[----:B------:R-:W-:Y:S01]  /*0070*/  BSSY.RECONVERGENT B0, `(.L_x_91) ;  /* 0x0000296000007945 */ /* 0x000fe20003800200 */
[----:B------:R-:W-:Y:S01]  /*0080*/  R2UR UR10, R1 ;  /* 0x00000000010a72ca */ /* 0x000fe200000e0000 */
[----:B------:R4:W-:Y:S01]  /*0090*/  STL.128 [R1], RZ ;  /* 0x000000ff01007387 */ /* 0x0009e20000100c00 */
[----:B------:R-:W-:Y:S01]  /*00a0*/  HFMA2 R2, -RZ, RZ, 0, 0 ;  /* 0x00000000ff027431 */ /* 0x000fe200000001ff */
[----:B------:R-:W-:-:S02]  /*00b0*/  CS2R R6, SRZ ;  /* 0x0000000000067805 */ /* 0x000fc4000001ff00 */
[----:B------:R-:W-:Y:S01]  /*00c0*/  CS2R R4, SRZ ;  /* 0x0000000000047805 */ /* 0x000fe2000001ff00 */
[----:B------:R4:W-:Y:S01]  /*00d0*/  STL.128 [R1+0x10], RZ ;  /* 0x000010ff01007387 */ /* 0x0009e20000100c00 */
[----:B------:R-:W-:Y:S02]  /*00e0*/  CS2R R14, SRZ ;  /* 0x00000000000e7805 */ /* 0x000fe4000001ff00 */
[----:B------:R-:W-:Y:S02]  /*00f0*/  CS2R R12, SRZ ;  /* 0x00000000000c7805 */ /* 0x000fe4000001ff00 */
[----:B------:R-:W-:Y:S01]  /*0100*/  CS2R R10, SRZ ;  /* 0x00000000000a7805 */ /* 0x000fe2000001ff00 */
[----:B------:R4:W-:Y:S01]  /*0110*/  STL.128 [R1+0x20], RZ ;  /* 0x000020ff01007387 */ /* 0x0009e20000100c00 */
[----:B------:R-:W-:Y:S02]  /*0120*/  CS2R R8, SRZ ;  /* 0x0000000000087805 */ /* 0x000fe4000001ff00 */
[----:B------:R-:W-:Y:S01]  /*0130*/  CS2R R18, SRZ ;  /* 0x0000000000127805 */ /* 0x000fe2000001ff00 */
[----:B--2---:R-:W-:Y:S01]  /*0140*/  USHF.R.S32.HI UR4, URZ, 0x1f, UR5 ;  /* 0x0000001fff047899 */ /* 0x004fe20008011405 */
[----:B------:R4:W-:Y:S01]  /*0150*/  STL.128 [R1+0x30], RZ ;  /* 0x000030ff01007387 */ /* 0x0009e20000100c00 */
[----:B------:R-:W-:-:S02]  /*0160*/  MOV R17, RZ ;  /* 0x000000ff00117202 */ /* 0x000fc40000000f00 */
[----:B------:R-:W-:-:S04]  /*0170*/  ULEA.HI UR4, UR4, UR5, URZ, 0x8 ;  /* 0x0000000504047291 */ /* 0x000fc8000f8f40ff */
[----:B------:R-:W-:Y:S02]  /*0180*/  USHF.R.S32.HI UR5, URZ, 0x8, UR4 ;  /* 0x00000008ff057899 */ /* 0x000fe40008011404 */
[----:B---3--:R-:W-:Y:S01]  /*0190*/  USHF.L.U32 UR4, UR6, 0x1, URZ ;  /* 0x0000000106047899 */ /* 0x008fe200080006ff */
[----:B-1----:R-:W-:-:S04]  /*01a0*/  LEA R0, R3, R20, 0x5 ;  /* 0x0000001403007211 */ /* 0x002fc800078e28ff */
[----:B------:R-:W-:-:S04]  /*01b0*/  SHF.R.U32.HI R0, RZ, 0x4, R0 ;  /* 0x00000004ff007819 */ /* 0x000fc80000011600 */
[----:B------:R-:W-:-:S13]  /*01c0*/  ISETP.GE.AND P0, PT, R0, UR5, PT ;  /* 0x0000000500007c0c */ /* 0x000fda000bf06270 */
[----:B0---4-:R-:W-:Y:S05]  /*01d0*/  @P0 BRA `(.L_x_92) ;  /* 0x0000002400fc0947 */ /* 0x011fea0003800000 */
[----:B------:R-:W0:Y:S01]  /*01e0*/  LDC R7, c[0x0][0x3a0] ;  /* 0x0000e800ff077b82 */ /* 0x000e220000000800 */
[--C-:B------:R-:W-:Y:S01]  /*01f0*/  SHF.R.U32.HI R2, RZ, 0x3, R20.reuse ;  /* 0x00000003ff027819 */ /* 0x100fe20000011614 */
[----:B------:R-:W1:Y:S01]  /*0200*/  LDCU.64 UR6, c[0x0][0x388] ;  /* 0x00007100ff0677ac */ /* 0x000e620008000a00 */
[----:B------:R-:W-:Y:S01]  /*0210*/  MOV R21, RZ ;  /* 0x000000ff00157202 */ /* 0x000fe20000000f00 */
[----:B------:R-:W-:Y:S01]  /*0220*/  BSSY.RECONVERGENT B1, `(.L_x_93) ;  /* 0x0000275000017945 */ /* 0x000fe20003800200 */
[----:B------:R-:W-:Y:S02]  /*0230*/  LOP3.LUT R2, R2, 0x1, RZ, 0xc0, !PT ;  /* 0x0000000102027812 */ /* 0x000fe400078ec0ff */
[----:B------:R-:W-:Y:S02]  /*0240*/  CS2R R16, SRZ ;  /* 0x0000000000107805 */ /* 0x000fe4000001ff00 */
[----:B------:R-:W-:Y:S01]  /*0250*/  CS2R R14, SRZ ;  /* 0x00000000000e7805 */ /* 0x000fe2000001ff00 */
[----:B------:R-:W-:Y:S01]  /*0260*/  IMAD.WIDE.U32 R20, R3, 0x20, R20 ;  /* 0x0000002003147825 */ /* 0x000fe200078e0014 */
[----:B------:R-:W-:-:S02]  /*0270*/  CS2R R12, SRZ ;  /* 0x00000000000c7805 */ /* 0x000fc4000001ff00 */
[----:B------:R-:W-:Y:S02]  /*0280*/  CS2R R10, SRZ ;  /* 0x00000000000a7805 */ /* 0x000fe4000001ff00 */
[----:B------:R-:W-:Y:S01]  /*0290*/  CS2R R8, SRZ ;  /* 0x0000000000087805 */ /* 0x000fe2000001ff00 */
[----:B------:R-:W-:Y:S01]  /*02a0*/  IMAD.WIDE.U32 R2, R2, 0x90, RZ ;  /* 0x0000009002027825 */ /* 0x000fe200078e00ff */
[--C-:B------:R-:W-:Y:S02]  /*02b0*/  SHF.R.U64 R5, R20, 0x4, R21.reuse ;  /* 0x0000000414057819 */ /* 0x100fe40000001215 */
[----:B------:R-:W-:Y:S02]  /*02c0*/  CS2R R18, SRZ ;  /* 0x0000000000127805 */ /* 0x000fe4000001ff00 */
[----:B------:R-:W-:Y:S02]  /*02d0*/  SHF.R.U32.HI R20, RZ, 0x4, R21 ;  /* 0x00000004ff147819 */ /* 0x000fe40000011615 */
[----:B------:R-:W-:Y:S01]  /*02e0*/  MOV R21, UR4 ;  /* 0x0000000400157c02 */ /* 0x000fe20008000f00 */
[----:B------:R-:W-:-:S04]  /*02f0*/  IMAD.WIDE.U32 R2, R5, 0x120, R2 ;  /* 0x0000012005027825 */ /* 0x000fc800078e0002 */
[----:B------:R-:W-:Y:S01]  /*0300*/  IMAD R41, R20, 0x120, RZ ;  /* 0x0000012014297824 */ /* 0x000fe200078e02ff */
[----:B-1----:R-:W-:Y:S01]  /*0310*/  IADD3 R40, P0, PT, R2, UR6, RZ ;  /* 0x0000000602287c10 */ /* 0x002fe2000ff1e0ff */
[----:B------:R-:W-:Y:S01]  /*0320*/  UIMAD UR6, UR4, UR5, UR5 ;  /* 0x00000005040672a4 */ /* 0x000fe2000f8e0205 */
[----:B0-----:R-:W-:Y:S02]  /*0330*/  SHF.R.S32.HI R4, RZ, 0x1f, R7 ;  /* 0x0000001fff047819 */ /* 0x001fe40000011407 */
[----:B------:R-:W-:Y:S02]  /*0340*/  MOV R2, R0 ;  /* 0x0000000000027202 */ /* 0x000fe40000000f00 */
[----:B------:R-:W-:Y:S02]  /*0350*/  LEA.HI R20, R4, R7, RZ, 0x5 ;  /* 0x0000000704147211 */ /* 0x000fe400078f28ff */
[----:B------:R-:W-:Y:S02]  /*0360*/  CS2R R6, SRZ ;  /* 0x0000000000067805 */ /* 0x000fe4000001ff00 */
[----:B------:R-:W-:-:S02]  /*0370*/  IADD3.X R41, PT, PT, R3, UR7, R41, P0, !PT ;  /* 0x0000000703297c10 */ /* 0x000fc400087fe429 */
[----:B------:R-:W-:Y:S01]  /*0380*/  CS2R R4, SRZ ;  /* 0x0000000000047805 */ /* 0x000fe2000001ff00 */
[----:B------:R-:W-:Y:S01]  /*0390*/  IMAD R21, R21, UR5, R2 ;  /* 0x0000000515157c24 */ /* 0x000fe2000f8e0202 */
[----:B------:R-:W-:Y:S02]  /*03a0*/  IADD3 R0, PT, PT, R2, UR6, RZ ;  /* 0x0000000602007c10 */ /* 0x000fe4000fffe0ff */
[----:B------:R-:W-:-:S07]  /*03b0*/  SHF.R.S32.HI R20, RZ, 0x5, R20 ;  /* 0x00000005ff147819 */ /* 0x000fce0000011414 */
.L_x_94:
[----:B------:R-:W0:Y:S01]  /*03c0*/  S2R R25, SR_TID.X ;  /* 0x0000000000197919 */ /* 0x000e220000002100 */
[----:B------:R-:W1:Y:S01]  /*03d0*/  LDC.64 R36, c[0x0][0x380] ;  /* 0x0000e000ff247b82 */ /* 0x000e620000000a00 */
[----:B------:R-:W2:Y:S04]  /*03e0*/  LDG.E.U16.CONSTANT R31, desc[UR8][R40.64+0x24] ;  /* 0x00002408281f7981 */ /* 0x000ea8000c1e9500 */
[----:B------:R-:W3:Y:S01]  /*03f0*/  LDG.E.U16.CONSTANT R30, desc[UR8][R40.64+0x48] ;  /* 0x00004808281e7981 */ /* 0x000ee2000c1e9500 */
[----:B-1----:R-:W-:Y:S01]  /*0400*/  IMAD.WIDE R52, R21, 0x6e, R36 ;  /* 0x0000006e15347825 */ /* 0x002fe200078e0224 */
[----:B0-----:R-:W-:-:S04]  /*0410*/  SHF.L.U32 R38, R25, 0x2, RZ ;  /* 0x0000000219267819 */ /* 0x001fc800000006ff */
[C---:B------:R-:W-:Y:S02]  /*0420*/  LOP3.LUT R43, R38.reuse, 0x3c, RZ, 0xc0, !PT ;  /* 0x0000003c262b7812 */ /* 0x040fe400078ec0ff */
[----:B------:R-:W-:Y:S02]  /*0430*/  LOP3.LUT R38, R38, 0x1c, RZ, 0xc0, !PT ;  /* 0x0000001c26267812 */ /* 0x000fe400078ec0ff */
[----:B------:R-:W-:Y:S02]  /*0440*/  IADD3 R22, P0, PT, R52, R43, RZ ;  /* 0x0000002b34167210 */ /* 0x000fe40007f1e0ff */
[----:B------:R-:W-:Y:S02]  /*0450*/  IADD3 R26, P1, PT, R38, R52, RZ ;  /* 0x00000034261a7210 */ /* 0x000fe40007f3e0ff */
[-C--:B------:R-:W-:Y:S02]  /*0460*/  IADD3.X R23, PT, PT, RZ, R53.reuse, RZ, P0, !PT ;  /* 0x00000035ff177210 */ /* 0x080fe400007fe4ff */
[----:B------:R-:W-:-:S03]  /*0470*/  IADD3.X R27, PT, PT, RZ, R53, RZ, P1, !PT ;  /* 0x00000035ff1b7210 */ /* 0x000fc60000ffe4ff */
[----:B------:R-:W4:Y:S04]  /*0480*/  LDG.E.U16.CONSTANT R69, desc[UR8][R22.64+0x20] ;  /* 0x0000200816457981 */ /* 0x000f28000c1e9500 */
[----:B------:R0:W4:Y:S04]  /*0490*/  LDG.E.U16.CONSTANT R68, desc[UR8][R22.64+0x22] ;  /* 0x0000220816447981 */ /* 0x000128000c1e9500 */
[----:B------:R-:W5:Y:S04]  /*04a0*/  LDG.E.U16.CONSTANT R66, desc[UR8][R26.64] ;  /* 0x000000081a427981 */ /* 0x000f68000c1e9500 */
[----:B------:R1:W5:Y:S01]  /*04b0*/  LDG.E.U16.CONSTANT R67, desc[UR8][R26.64+0x2] ;  /* 0x000002081a437981 */ /* 0x000362000c1e9500 */
[----:B------:R-:W-:-:S04]  /*04c0*/  SHF.R.U32.HI R3, RZ, 0x2, R25 ;  /* 0x00000002ff037819 */ /* 0x000fc80000011619 */
[----:B------:R-:W-:-:S04]  /*04d0*/  LOP3.LUT R3, R3, 0x1, RZ, 0xc0, !PT ;  /* 0x0000000103037812 */ /* 0x000fc800078ec0ff */
[----:B------:R-:W-:-:S04]  /*04e0*/  LOP3.LUT R3, R3, 0x60, RZ, 0xfc, !PT ;  /* 0x0000006003037812 */ /* 0x000fc800078efcff */
[----:B------:R-:W-:Y:S01]  /*04f0*/  IADD3 R28, P0, PT, R52, R3, RZ ;  /* 0x00000003341c7210 */ /* 0x000fe20007f1e0ff */
[----:B------:R-:W-:-:S04]  /*0500*/  IMAD.WIDE R36, R0, 0x6e, R36 ;  /* 0x0000006e00247825 */ /* 0x000fc800078e0224 */
[----:B------:R-:W-:Y:S01]  /*0510*/  HFMA2 R39, -RZ, RZ, 0, 0 ;  /* 0x00000000ff277431 */ /* 0x000fe200000001ff */
[----:B------:R-:W3:Y:S01]  /*0520*/  LDG.E.U16.CONSTANT R52, desc[UR8][R52.64+0x6c] ;  /* 0x00006c0834347981 */ /* 0x000ee2000c1e9500 */
[----:B------:R-:W-:Y:S02]  /*0530*/  IADD3.X R29, PT, PT, RZ, R53, RZ, P0, !PT ;  /* 0x00000035ff1d7210 */ /* 0x000fe400007fe4ff */
[----:B0-----:R-:W-:Y:S02]  /*0540*/  IADD3 R22, P0, PT, R36, R3, RZ ;  /* 0x0000000324167210 */ /* 0x001fe40007f1e0ff */
[----:B-1----:R-:W-:Y:S01]  /*0550*/  IADD3 R26, P1, PT, R38, R36, RZ ;  /* 0x00000024261a7210 */ /* 0x002fe20007f3e0ff */
[----:B------:R-:W2:Y:S04]  /*0560*/  LDG.E.U8.CONSTANT R65, desc[UR8][R28.64] ;  /* 0x000000081c417981 */ /* 0x000ea8000c1e9100 */
[----:B------:R-:W3:Y:S01]  /*0570*/  LDG.E.U8.CONSTANT R62, desc[UR8][R28.64+0x8] ;  /* 0x000008081c3e7981 */ /* 0x000ee2000c1e9100 */
[----:B------:R-:W-:-:S02]  /*0580*/  IADD3.X R23, PT, PT, RZ, R37, RZ, P0, !PT ;  /* 0x00000025ff177210 */ /* 0x000fc400007fe4ff */
[----:B------:R-:W-:Y:S01]  /*0590*/  IADD3 R42, P0, PT, R36, R43, RZ ;  /* 0x0000002b242a7210 */ /* 0x000fe20007f1e0ff */
[----:B------:R-:W3:Y:S01]  /*05a0*/  LDG.E.U8.CONSTANT R63, desc[UR8][R28.64+0x4] ;  /* 0x000004081c3f7981 */ /* 0x000ee2000c1e9100 */
[-C--:B------:R-:W-:Y:S02]  /*05b0*/  IADD3.X R27, PT, PT, RZ, R37.reuse, RZ, P1, !PT ;  /* 0x00000025ff1b7210 */ /* 0x080fe40000ffe4ff */
[----:B------:R-:W-:Y:S01]  /*05c0*/  IADD3.X R43, PT, PT, RZ, R37, RZ, P0, !PT ;  /* 0x00000025ff2b7210 */ /* 0x000fe200007fe4ff */
[----:B------:R-:W3:Y:S04]  /*05d0*/  LDG.E.U8.CONSTANT R64, desc[UR8][R28.64+0x2] ;  /* 0x000002081c407981 */ /* 0x000ee8000c1e9100 */
[----:B------:R-:W3:Y:S04]  /*05e0*/  LDG.E.U8.CONSTANT R47, desc[UR8][R28.64+0xa] ;  /* 0x00000a081c2f7981 */ /* 0x000ee8000c1e9100 */
[----:B------:R-:W3:Y:S04]  /*05f0*/  LDG.E.U8.CONSTANT R49, desc[UR8][R22.64+0x4] ;  /* 0x0000040816317981 */ /* 0x000ee8000c1e9100 */
[----:B------:R-:W3:Y:S04]  /*0600*/  LDG.E.U16.CONSTANT R60, desc[UR8][R26.64] ;  /* 0x000000081a3c7981 */ /* 0x000ee8000c1e9500 */
[----:B------:R-:W3:Y:S04]  /*0610*/  LDG.E.U16.CONSTANT R61, desc[UR8][R26.64+0x2] ;  /* 0x000002081a3d7981 */ /* 0x000ee8000c1e9500 */
[----:B------:R-:W3:Y:S04]  /*0620*/  LDG.E.U8.CONSTANT R58, desc[UR8][R22.64+0x8] ;  /* 0x00000808163a7981 */ /* 0x000ee8000c1e9100 */
[----:B------:R-:W3:Y:S04]  /*0630*/  LDG.E.U16.CONSTANT R35, desc[UR8][R42.64+0x20] ;  /* 0x000020082a237981 */ /* 0x000ee8000c1e9500 */
[----:B------:R-:W3:Y:S04]  /*0640*/  LDG.E.U16.CONSTANT R54, desc[UR8][R42.64+0x22] ;  /* 0x000022082a367981 */ /* 0x000ee8000c1e9500 */
[----:B------:R-:W3:Y:S04]  /*0650*/  LDG.E.U8.CONSTANT R55, desc[UR8][R28.64+0x6] ;  /* 0x000006081c377981 */ /* 0x000ee8000c1e9100 */
[----:B------:R-:W3:Y:S04]  /*0660*/  LDG.E.U8.CONSTANT R34, desc[UR8][R22.64+0x2] ;  /* 0x0000020816227981 */ /* 0x000ee8000c1e9100 */
[----:B------:R-:W3:Y:S04]  /*0670*/  LDG.E.U8.CONSTANT R59, desc[UR8][R22.64] ;  /* 0x00000008163b7981 */ /* 0x000ee8000c1e9100 */
[----:B------:R-:W3:Y:S04]  /*0680*/  LDG.E.U8.CONSTANT R29, desc[UR8][R22.64+0xa] ;  /* 0x00000a08161d7981 */ /* 0x000ee8000c1e9100 */
[----:B------:R0:W3:Y:S01]  /*0690*/  LDG.E.U8.CONSTANT R45, desc[UR8][R22.64+0x6] ;  /* 0x00000608162d7981 */ /* 0x0000e2000c1e9100 */
[----:B------:R-:W-:-:S03]  /*06a0*/  IADD3 R32, P0, PT, R38, R40, RZ ;  /* 0x0000002826207210 */ /* 0x000fc60007f1e0ff */
[----:B------:R-:W3:Y:S01]  /*06b0*/  LDG.E.U16.CONSTANT R3, desc[UR8][R40.64] ;  /* 0x0000000828037981 */ /* 0x000ee2000c1e9500 */
[----:B------:R-:W-:-:S03]  /*06c0*/  IADD3.X R33, PT, PT, RZ, R41, RZ, P0, !PT ;  /* 0x00000029ff217210 */ /* 0x000fc600007fe4ff */
[----:B------:R-:W3:Y:S04]  /*06d0*/  LDG.E.U16.CONSTANT R26, desc[UR8][R40.64+0x6c] ;  /* 0x00006c08281a7981 */ /* 0x000ee8000c1e9500 */
[----:B------:R-:W3:Y:S04]  /*06e0*/  LDG.E.CONSTANT R24, desc[UR8][R32.64+0x4] ;  /* 0x0000040820187981 */ /* 0x000ee8000c1e9900 */
[----:B------:R-:W3:Y:S04]  /*06f0*/  LDG.E.CONSTANT R48, desc[UR8][R32.64+0x28] ;  /* 0x0000280820307981 */ /* 0x000ee8000c1e9900 */
[----:B------:R-:W3:Y:S01]  /*0700*/  LDG.E.CONSTANT R27, desc[UR8][R32.64+0x4c] ;  /* 0x00004c08201b7981 */ /* 0x000ee2000c1e9900 */
[----:B0-----:R-:W-:-:S03]  /*0710*/  IMAD.WIDE R22, R20, 0x24, R38 ;  /* 0x0000002414167825 */ /* 0x001fc600078e0226 */
[----:B------:R0:W3:Y:S01]  /*0720*/  LDG.E.CONSTANT R28, desc[UR8][R32.64+0x70] ;  /* 0x00007008201c7981 */ /* 0x0000e2000c1e9900 */
[----:B------:R-:W-:Y:S01]  /*0730*/  IADD3 R50, P0, PT, R22, R40, RZ ;  /* 0x0000002816327210 */ /* 0x000fe20007f1e0ff */
[----:B------:R-:W-:Y:S02]  /*0740*/  IMAD.WIDE R56, R20, 0x24, R40 ;  /* 0x0000002414387825 */ /* 0x000fe400078e0228 */
[----:B------:R-:W3:Y:S01]  /*0750*/  LDG.E.U16.CONSTANT R36, desc[UR8][R36.64+0x6c] ;  /* 0x00006c0824247981 */ /* 0x000ee2000c1e9500 */
[----:B------:R-:W-:-:S03]  /*0760*/  IADD3.X R51, PT, PT, R23, R41, RZ, P0, !PT ;  /* 0x0000002917337210 */ /* 0x000fc600007fe4ff */
[----:B------:R-:W3:Y:S04]  /*0770*/  LDG.E.U16.CONSTANT R46, desc[UR8][R56.64] ;  /* 0x00000008382e7981 */ /* 0x000ee8000c1e9500 */
[----:B------:R-:W3:Y:S04]  /*0780*/  LDG.E.CONSTANT R44, desc[UR8][R50.64+0x4] ;  /* 0x00000408322c7981 */ /* 0x000ee8000c1e9900 */
[----:B------:R-:W3:Y:S04]  /*0790*/  LDG.E.U16.CONSTANT R43, desc[UR8][R56.64+0x24] ;  /* 0x00002408382b7981 */ /* 0x000ee8000c1e9500 */
[----:B------:R-:W3:Y:S01]  /*07a0*/  LDG.E.CONSTANT R42, desc[UR8][R50.64+0x28] ;  /* 0x00002808322a7981 */ /* 0x000ee2000c1e9900 */
[----:B------:R-:W-:-:S04]  /*07b0*/  SHF.R.U32.HI R23, RZ, 0x1, R25 ;  /* 0x00000001ff177819 */ /* 0x000fc80000011619 */
[----:B------:R-:W-:Y:S02]  /*07c0*/  LOP3.LUT R23, R23, 0x4, RZ, 0xc0, !PT ;  /* 0x0000000417177812 */ /* 0x000fe400078ec0ff */
[----:B----4-:R-:W-:-:S04]  /*07d0*/  LEA R69, R68, R69, 0x10 ;  /* 0x0000004544457211 */ /* 0x010fc800078e80ff */
[----:B------:R-:W-:Y:S02]  /*07e0*/  SHF.R.U32.HI R22, RZ, 0x4, R69 ;  /* 0x00000004ff167819 */ /* 0x000fe40000011645 */
[----:B-----5:R-:W-:-:S04]  /*07f0*/  LEA R66, R67, R66, 0x10 ;  /* 0x0000004243427211 */ /* 0x020fc800078e80ff */
[----:B------:R-:W-:Y:S02]  /*0800*/  SHF.R.S32.HI R68, RZ, R23, R66 ;  /* 0x00000017ff447219 */ /* 0x000fe40000011442 */
[----:B0-----:R-:W-:Y:S02]  /*0810*/  LOP3.LUT R33, R22, 0x3030303, RZ, 0xc0, !PT ;  /* 0x0303030316217812 */ /* 0x001fe400078ec0ff */
[----:B------:R-:W-:-:S04]  /*0820*/  LOP3.LUT R22, R68, 0x4040404, RZ, 0xc, !PT ;  /* 0x0404040444167812 */ /* 0x000fc800078e0cff */
[C---:B------:R-:W-:Y:S02]  /*0830*/  IADD3 R32, PT, PT, R33.reuse, -0x7f7f7f80, -R22 ;  /* 0x8080808021207810 */ /* 0x040fe40007ffe816 */
[----:B------:R-:W-:-:S04]  /*0840*/  LOP3.LUT R22, R33, 0x4040404, R68, 0xf4, !PT ;  /* 0x0404040421167812 */ /* 0x000fc800078ef444 */
[----:B------:R-:W-:-:S04]  /*0850*/  LOP3.LUT R22, R22, R32, R33, 0x60, !PT ;  /* 0x0000002016167212 */ /* 0x000fc800078e6021 */
[----:B------:R-:W-:Y:S02]  /*0860*/  PRMT R67, R22, 0xba98, RZ ;  /* 0x0000ba9816437816 */ /* 0x000fe400000000ff */
[----:B------:R-:W-:Y:S02]  /*0870*/  SHF.L.U32 R22, R68, 0x2, RZ ;  /* 0x0000000244167819 */ /* 0x000fe400000006ff */
[----:B------:R-:W-:Y:S02]  /*0880*/  PRMT R66, R33, 0xba98, RZ ;  /* 0x0000ba9821427816 */ /* 0x000fe400000000ff */
[----:B------:R-:W-:Y:S02]  /*0890*/  LOP3.LUT R70, R22, 0x4040404, RZ, 0xc, !PT ;  /* 0x0404040416467812 */ /* 0x000fe400078e0cff */
[----:B------:R-:W-:Y:S02]  /*08a0*/  LOP3.LUT R33, R69, 0x3030303, RZ, 0xc0, !PT ;  /* 0x0303030345217812 */ /* 0x000fe400078ec0ff */
[----:B------:R-:W-:-:S02]  /*08b0*/  LOP3.LUT R32, R67, 0x80808080, R32, 0x6, !PT ;  /* 0x8080808043207812 */ /* 0x000fc400078e0620 */
[----:B------:R-:W-:Y:S02]  /*08c0*/  SHF.L.U32 R71, R68, 0x1, RZ ;  /* 0x0000000144477819 */ /* 0x000fe400000006ff */
[----:B------:R-:W-:Y:S02]  /*08d0*/  LOP3.LUT R67, R67, 0x7f7f7f7f, R66, 0x60, !PT ;  /* 0x7f7f7f7f43437812 */ /* 0x000fe400078e6042 */
[----:B------:R-:W-:Y:S02]  /*08e0*/  IADD3 R22, PT, PT, R33, -0x7f7f7f80, -R70 ;  /* 0x8080808021167810 */ /* 0x000fe40007ffe846 */
[--C-:B------:R-:W-:Y:S02]  /*08f0*/  SHF.R.U32.HI R66, RZ, 0x2, R69.reuse ;  /* 0x00000002ff427819 */ /* 0x100fe40000011645 */
[----:B------:R-:W-:Y:S02]  /*0900*/  LOP3.LUT R73, R71, 0x4040404, RZ, 0xc, !PT ;  /* 0x0404040447497812 */ /* 0x000fe400078e0cff */
[----:B------:R-:W-:-:S02]  /*0910*/  LOP3.LUT R70, R70, 0x3030303, R69, 0xf8, !PT ;  /* 0x0303030346467812 */ /* 0x000fc400078ef845 */
[----:B------:R-:W-:Y:S02]  /*0920*/  LOP3.LUT R71, R22, 0x3030303, R69, 0x78, !PT ;  /* 0x0303030316477812 */ /* 0x000fe400078e7845 */
[----:B------:R-:W-:Y:S02]  /*0930*/  LOP3.LUT R66, R66, 0x3030303, RZ, 0xc0, !PT ;  /* 0x0303030342427812 */ /* 0x000fe400078ec0ff */
[----:B------:R-:W-:Y:S02]  /*0940*/  LOP3.LUT R70, R71, R70, RZ, 0xc0, !PT ;  /* 0x0000004647467212 */ /* 0x000fe400078ec0ff */
[----:B------:R-:W-:Y:S02]  /*0950*/  IADD3 R71, PT, PT, R66, -0x7f7f7f80, -R73 ;  /* 0x8080808042477810 */ /* 0x000fe40007ffe849 */
[----:B------:R-:W-:Y:S02]  /*0960*/  SHF.R.U32.HI R72, RZ, 0x6, R69 ;  /* 0x00000006ff487819 */ /* 0x000fe40000011645 */
[----:B------:R-:W-:-:S02]  /*0970*/  LOP3.LUT R73, R73, R66, R71, 0x64, !PT ;  /* 0x0000004249497212 */ /* 0x000fc400078e6447 */
[----:B------:R-:W-:Y:S02]  /*0980*/  SHF.R.U32.HI R69, RZ, 0x1, R68 ;  /* 0x00000001ff457819 */ /* 0x000fe40000011644 */
[----:B------:R-:W-:Y:S02]  /*0990*/  LOP3.LUT R68, R72, 0x3030303, RZ, 0xc0, !PT ;  /* 0x0303030348447812 */ /* 0x000fe400078ec0ff */
[----:B------:R-:W-:Y:S02]  /*09a0*/  PRMT R72, R73, 0xba98, RZ ;  /* 0x0000ba9849487816 */ /* 0x000fe400000000ff */
[----:B------:R-:W-:Y:S02]  /*09b0*/  LOP3.LUT R75, R69, 0x4040404, RZ, 0xc, !PT ;  /* 0x04040404454b7812 */ /* 0x000fe400078e0cff */
[----:B------:R-:W-:Y:S02]  /*09c0*/  PRMT R73, R66, 0xba98, RZ ;  /* 0x0000ba9842497816 */ /* 0x000fe400000000ff */
[----:B------:R-:W-:-:S02]  /*09d0*/  LOP3.LUT R66, R72, 0x80808080, R71, 0x6, !PT ;  /* 0x8080808048427812 */ /* 0x000fc400078e0647 */
[----:B------:R-:W-:-:S04]  /*09e0*/  IADD3 R71, PT, PT, R68, -0x7f7f7f80, -R75 ;  /* 0x8080808044477810 */ /* 0x000fc80007ffe84b */
[----:B------:R-:W-:Y:S02]  /*09f0*/  LOP3.LUT R75, R75, R68, R71, 0x64, !PT ;  /* 0x000000444b4b7212 */ /* 0x000fe400078e6447 */
[----:B------:R-:W-:Y:S02]  /*0a00*/  LOP3.LUT R69, R72, 0x7f7f7f7f, R73, 0x60, !PT ;  /* 0x7f7f7f7f48457812 */ /* 0x000fe400078e6049 */
[----:B------:R-:W-:Y:S02]  /*0a10*/  LOP3.LUT R32, R67, R32, RZ, 0xfc, !PT ;  /* 0x0000002043207212 */ /* 0x000fe400078efcff */
[----:B------:R-:W-:Y:S02]  /*0a20*/  PRMT R72, R75, 0xba98, RZ ;  /* 0x0000ba984b487816 */ /* 0x000fe400000000ff */
[----:B------:R-:W-:Y:S02]  /*0a30*/  PRMT R67, R68, 0xba98, RZ ;  /* 0x0000ba9844437816 */ /* 0x000fe400000000ff */
[----:B------:R-:W-:-:S02]  /*0a40*/  LOP3.LUT R68, R72, 0x80808080, R71, 0x6, !PT ;  /* 0x8080808048447812 */ /* 0x000fc400078e0647 */
[----:B------:R-:W-:Y:S02]  /*0a50*/  LOP3.LUT R71, R72, 0x7f7f7f7f, R67, 0x60, !PT ;  /* 0x7f7f7f7f48477812 */ /* 0x000fe400078e6043 */
[----:B------:R-:W-:Y:S02]  /*0a60*/  PRMT R67, R70, 0xba98, RZ ;  /* 0x0000ba9846437816 */ /* 0x000fe400000000ff */
[----:B------:R-:W-:Y:S02]  /*0a70*/  PRMT R70, R33, 0xba98, RZ ;  /* 0x0000ba9821467816 */ /* 0x000fe400000000ff */
[C---:B------:R-:W-:Y:S02]  /*0a80*/  LOP3.LUT R22, R67.reuse, 0x80808080, R22, 0x6, !PT ;  /* 0x8080808043167812 */ /* 0x040fe400078e0616 */
[----:B------:R-:W-:Y:S02]  /*0a90*/  LOP3.LUT R33, R67, 0x7f7f7f7f, R70, 0x60, !PT ;  /* 0x7f7f7f7f43217812 */ /* 0x000fe400078e6046 */
[----:B------:R-:W-:-:S02]  /*0aa0*/  LOP3.LUT R70, R25, 0x8, RZ, 0xc0, !PT ;  /* 0x0000000819467812 */ /* 0x000fc400078ec0ff */
[----:B------:R-:W-:Y:S02]  /*0ab0*/  LOP3.LUT R25, R71, R68, RZ, 0xfc, !PT ;  /* 0x0000004447197212 */ /* 0x000fe400078efcff */
[----:B------:R-:W-:Y:S02]  /*0ac0*/  SHF.R.U32.HI R68, RZ, 0x1, R70 ;  /* 0x00000001ff447819 */ /* 0x000fe40000011646 */
[----:B------:R-:W-:Y:S02]  /*0ad0*/  LOP3.LUT R22, R33, R22, RZ, 0xfc, !PT ;  /* 0x0000001621167212 */ /* 0x000fe400078efcff */
[----:B------:R-:W-:Y:S02]  /*0ae0*/  LOP3.LUT R33, R70, 0x4, RZ, 0xfc, !PT ;  /* 0x0000000446217812 */ /* 0x000fe400078efcff */
[----:B------:R-:W-:Y:S02]  /*0af0*/  LOP3.LUT R67, R69, R66, RZ, 0xfc, !PT ;  /* 0x0000004245437212 */ /* 0x000fe400078efcff */
[----:B--2---:R-:W-:-:S02]  /*0b00*/  SHF.R.U32.HI R65, RZ, R68, R65 ;  /* 0x00000044ff417219 */ /* 0x004fc40000011641 */
[----:B---3--:R-:W-:Y:S02]  /*0b10*/  SHF.R.U32.HI R66, RZ, R68, R62 ;  /* 0x00000044ff427219 */ /* 0x008fe4000001163e */
[----:B------:R-:W-:Y:S02]  /*0b20*/  SHF.R.U32.HI R33, RZ, 0x1, R33 ;  /* 0x00000001ff217819 */ /* 0x000fe40000011621 */
[----:B------:R-:W-:Y:S02]  /*0b30*/  LOP3.LUT R65, R65, 0xf, RZ, 0xc0, !PT ;  /* 0x0000000f41417812 */ /* 0x000fe400078ec0ff */
[----:B------:R-:W-:Y:S02]  /*0b40*/  SHF.L.U32 R74, R66, 0x4, RZ ;  /* 0x00000004424a7819 */ /* 0x000fe400000006ff */
[----:B------:R-:W-:Y:S02]  /*0b50*/  LOP3.LUT R66, R33, 0x4, RZ, 0xc0, !PT ;  /* 0x0000000421427812 */ /* 0x000fe400078ec0ff */
[----:B------:R-:W-:-:S02]  /*0b60*/  LOP3.LUT R74, R65, 0x30, R74, 0xf8, !PT ;  /* 0x00000030414a7812 */ /* 0x000fc400078ef84a */
[----:B------:R-:W-:Y:S02]  /*0b70*/  SHF.R.U32.HI R65, RZ, R33, R62 ;  /* 0x00000021ff417219 */ /* 0x000fe4000001163e */
[----:B------:R-:W-:Y:S02]  /*0b80*/  SHF.R.U32.HI R63, RZ, R66, R63 ;  /* 0x00000042ff3f7219 */ /* 0x000fe4000001163f */
[-C--:B------:R-:W-:Y:S02]  /*0b90*/  SHF.R.U32.HI R64, RZ, R68.reuse, R64 ;  /* 0x00000044ff407219 */ /* 0x080fe40000011640 */
[----:B------:R-:W-:Y:S02]  /*0ba0*/  SHF.R.U32.HI R62, RZ, R68, R47 ;  /* 0x00000044ff3e7219 */ /* 0x000fe4000001162f */
[----:B------:R-:W-:Y:S02]  /*0bb0*/  LOP3.LUT R69, R63, 0xf, RZ, 0xc0, !PT ;  /* 0x0000000f3f457812 */ /* 0x000fe400078ec0ff */
[----:B------:R-:W-:-:S02]  /*0bc0*/  SHF.R.U32.HI R66, RZ, R66, R49 ;  /* 0x00000042ff427219 */ /* 0x000fc40000011631 */
[----:B------:R-:W-:Y:S02]  /*0bd0*/  LEA R60, R61, R60, 0x10 ;  /* 0x0000003c3d3c7211 */ /* 0x000fe400078e80ff */
[----:B------:R-:W-:Y:S02]  /*0be0*/  LOP3.LUT R64, R64, 0xf, RZ, 0xc0, !PT ;  /* 0x0000000f40407812 */ /* 0x000fe400078ec0ff */
[----:B------:R-:W-:Y:S02]  /*0bf0*/  SHF.L.U32 R63, R62, 0x4, RZ ;  /* 0x000000043e3f7819 */ /* 0x000fe400000006ff */
[----:B------:R-:W-:Y:S02]  /*0c00*/  SHF.R.U32.HI R49, RZ, R68, R58 ;  /* 0x00000044ff317219 */ /* 0x000fe4000001163a */
[----:B------:R-:W-:Y:S02]  /*0c10*/  LEA R54, R54, R35, 0x10 ;  /* 0x0000002336367211 */ /* 0x000fe400078e80ff */
[----:B------:R-:W-:-:S02]  /*0c20*/  SHF.R.S32.HI R23, RZ, R23, R60 ;  /* 0x00000017ff177219 */ /* 0x000fc4000001143c */
[----:B------:R-:W-:Y:S02]  /*0c30*/  LOP3.LUT R72, R64, 0x30, R63, 0xf8, !PT ;  /* 0x0000003040487812 */ /* 0x000fe400078ef83f */
[-C--:B------:R-:W-:Y:S02]  /*0c40*/  SHF.R.U32.HI R47, RZ, R33.reuse, R47 ;  /* 0x00000021ff2f7219 */ /* 0x080fe4000001162f */
[-C--:B------:R-:W-:Y:S02]  /*0c50*/  SHF.R.U32.HI R55, RZ, R68.reuse, R55 ;  /* 0x00000044ff377219 */ /* 0x080fe40000011637 */
[----:B------:R-:W-:Y:S02]  /*0c60*/  SHF.L.U32 R62, R49, 0x4, RZ ;  /* 0x00000004313e7819 */ /* 0x000fe400000006ff */
[----:B------:R-:W-:Y:S02]  /*0c70*/  SHF.R.U32.HI R63, RZ, R33, R58 ;  /* 0x00000021ff3f7219 */ /* 0x000fe4000001163a */
[----:B------:R-:W-:-:S02]  /*0c80*/  SHF.R.U32.HI R34, RZ, R68, R34 ;  /* 0x00000044ff227219 */ /* 0x000fc40000011622 */
[--C-:B------:R-:W-:Y:S02]  /*0c90*/  SHF.R.U32.HI R49, RZ, R33, R29.reuse ;  /* 0x00000021ff317219 */ /* 0x100fe4000001161d */
[-C--:B------:R-:W-:Y:S02]  /*0ca0*/  SHF.R.U32.HI R35, RZ, R68.reuse, R29 ;  /* 0x00000044ff237219 */ /* 0x080fe4000001161d */
[----:B------:R-:W-:Y:S02]  /*0cb0*/  SHF.R.U32.HI R33, RZ, 0x4, R54 ;  /* 0x00000004ff217819 */ /* 0x000fe40000011636 */
[----:B------:R-:W-:Y:S02]  /*0cc0*/  SHF.L.U32 R29, R23, 0x2, RZ ;  /* 0x00000002171d7819 */ /* 0x000fe400000006ff */
[----:B------:R-:W-:Y:S02]  /*0cd0*/  SHF.R.U32.HI R59, RZ, R68, R59 ;  /* 0x00000044ff3b7219 */ /* 0x000fe4000001163b */
[----:B------:R-:W-:-:S02]  /*0ce0*/  SHF.L.U32 R58, R47, 0x4, RZ ;  /* 0x000000042f3a7819 */ /* 0x000fc400000006ff */
[----:B------:R-:W-:Y:S02]  /*0cf0*/  LOP3.LUT R55, R55, 0xf, RZ, 0xc0, !PT ;  /* 0x0000000f37377812 */ /* 0x000fe400078ec0ff */
[----:B------:R-:W-:Y:S02]  /*0d00*/  SHF.L.U32 R70, R65, 0x4, RZ ;  /* 0x0000000441467819 */ /* 0x000fe400000006ff */
[----:B------:R-:W-:Y:S02]  /*0d10*/  SHF.R.U32.HI R68, RZ, R68, R45 ;  /* 0x00000044ff447219 */ /* 0x000fe4000001162d */
[----:B------:R-:W-:Y:S02]  /*0d20*/  LOP3.LUT R71, R34, 0xf, RZ, 0xc0, !PT ;  /* 0x0000000f22477812 */ /* 0x000fe400078ec0ff */
[----:B------:R-:W-:Y:S02]  /*0d30*/  LOP3.LUT R47, R23, 0x4040404, RZ, 0xc, !PT ;  /* 0x04040404172f7812 */ /* 0x000fe400078e0cff */
[----:B------:R-:W-:-:S02]  /*0d40*/  LOP3.LUT R34, R33, 0x3030303, RZ, 0xc0, !PT ;  /* 0x0303030321227812 */ /* 0x000fc400078ec0ff */
[----:B------:R-:W-:Y:S02]  /*0d50*/  LOP3.LUT R45, R54, 0x3030303, RZ, 0xc0, !PT ;  /* 0x03030303362d7812 */ /* 0x000fe400078ec0ff */
[----:B------:R-:W-:Y:S02]  /*0d60*/  LOP3.LUT R33, R29, 0x4040404, RZ, 0xc, !PT ;  /* 0x040404041d217812 */ /* 0x000fe400078e0cff */
[----:B------:R-:W-:Y:S02]  /*0d70*/  LOP3.LUT R61, R55, 0x30, R58, 0xf8, !PT ;  /* 0x00000030373d7812 */ /* 0x000fe400078ef83a */
[----:B------:R-:W-:Y:S02]  /*0d80*/  SHF.L.U32 R60, R35, 0x4, RZ ;  /* 0x00000004233c7819 */ /* 0x000fe400000006ff */
[----:B------:R-:W-:Y:S02]  /*0d90*/  LOP3.LUT R69, R69, 0x30, R70, 0xf8, !PT ;  /* 0x0000003045457812 */ /* 0x000fe400078ef846 */
[----:B------:R-:W-:-:S02]  /*0da0*/  SHF.L.U32 R55, R49, 0x4, RZ ;  /* 0x0000000431377819 */ /* 0x000fc400000006ff */
[----:B------:R-:W-:Y:S02]  /*0db0*/  LOP3.LUT R68, R68, 0xf, RZ, 0xc0, !PT ;  /* 0x0000000f44447812 */ /* 0x000fe400078ec0ff */
[C---:B------:R-:W-:Y:S02]  /*0dc0*/  IADD3 R70, PT, PT, R34.reuse, -0x7f7f7f80, -R47 ;  /* 0x8080808022467810 */ /* 0x040fe40007ffe82f */
[----:B------:R-:W-:Y:S02]  /*0dd0*/  LOP3.LUT R35, R34, 0x4040404, R23, 0xf4, !PT ;  /* 0x0404040422237812 */ /* 0x000fe400078ef417 */
[----:B------:R-:W-:Y:S02]  /*0de0*/  IADD3 R29, PT, PT, R45, -0x7f7f7f80, -R33 ;  /* 0x808080802d1d7810 */ /* 0x000fe40007ffe821 */
[----:B------:R-:W-:Y:S02]  /*0df0*/  LOP3.LUT R71, R71, 0x30, R60, 0xf8, !PT ;  /* 0x0000003047477812 */ /* 0x000fe400078ef83c */
[----:B------:R-:W-:-:S02]  /*0e00*/  LOP3.LUT R59, R59, 0xf, RZ, 0xc0, !PT ;  /* 0x0000000f3b3b7812 */ /* 0x000fc400078ec0ff */
[----:B------:R-:W-:Y:S02]  /*0e10*/  LOP3.LUT R60, R68, 0x30, R55, 0xf8, !PT ;  /* 0x00000030443c7812 */ /* 0x000fe400078ef837 */
[----:B------:R-:W-:Y:S02]  /*0e20*/  LOP3.LUT R35, R35, R70, R34, 0x60, !PT ;  /* 0x0000004623237212 */ /* 0x000fe400078e6022 */
[--C-:B------:R-:W-:Y:S02]  /*0e30*/  SHF.R.U32.HI R47, RZ, 0x2, R54.reuse ;  /* 0x00000002ff2f7819 */ /* 0x100fe40000011636 */
[----:B------:R-:W-:Y:S02]  /*0e40*/  SHF.L.U32 R55, R23, 0x1, RZ ;  /* 0x0000000117377819 */ /* 0x000fe400000006ff */
[--C-:B------:R-:W-:Y:S02]  /*0e50*/  LOP3.LUT R49, R33, 0x3030303, R54.reuse, 0xf8, !PT ;  /* 0x0303030321317812 */ /* 0x100fe400078ef836 */
[----:B------:R-:W-:-:S02]  /*0e60*/  LOP3.LUT R58, R29, 0x3030303, R54, 0x78, !PT ;  /* 0x030303031d3a7812 */ /* 0x000fc400078e7836 */
[----:B------:R-:W-:Y:S02]  /*0e70*/  LOP3.LUT R73, R59, 0x30, R62, 0xf8, !PT ;  /* 0x000000303b497812 */ /* 0x000fe400078ef83e */
[----:B------:R-:W-:Y:S02]  /*0e80*/  PRMT R35, R35, 0xba98, RZ ;  /* 0x0000ba9823237816 */ /* 0x000fe400000000ff */
[----:B------:R-:W-:Y:S02]  /*0e90*/  PRMT R34, R34, 0xba98, RZ ;  /* 0x0000ba9822227816 */ /* 0x000fe400000000ff */
[----:B------:R-:W-:Y:S02]  /*0ea0*/  LOP3.LUT R47, R47, 0x3030303, RZ, 0xc0, !PT ;  /* 0x030303032f2f7812 */ /* 0x000fe400078ec0ff */
[----:B------:R-:W-:Y:S02]  /*0eb0*/  LOP3.LUT R62, R55, 0x4040404, RZ, 0xc, !PT ;  /* 0x04040404373e7812 */ /* 0x000fe400078e0cff */
[----:B------:R-:W-:-:S02]  /*0ec0*/  LOP3.LUT R49, R58, R49, RZ, 0xc0, !PT ;  /* 0x000000313a317212 */ /* 0x000fc400078ec0ff */
[----:B------:R-:W-:Y:S02]  /*0ed0*/  SHF.R.U32.HI R59, RZ, 0x6, R54 ;  /* 0x00000006ff3b7819 */ /* 0x000fe40000011636 */
[----:B------:R-:W-:Y:S02]  /*0ee0*/  SHF.R.U32.HI R23, RZ, 0x1, R23 ;  /* 0x00000001ff177819 */ /* 0x000fe40000011617 */
[C---:B------:R-:W-:Y:S02]  /*0ef0*/  LOP3.LUT R70, R35.reuse, 0x80808080, R70, 0x6, !PT ;  /* 0x8080808023467812 */ /* 0x040fe400078e0646 */
[----:B------:R-:W-:Y:S01]  /*0f00*/  LOP3.LUT R33, R35, 0x7f7f7f7f, R34, 0x60, !PT ;  /* 0x7f7f7f7f23217812 */ /* 0x000fe200078e6022 */
[----:B------:R-:W-:Y:S01]  /*0f10*/  IMAD.WIDE R34, R20, 0x48, R38 ;  /* 0x0000004814227825 */ /* 0x000fe200078e0226 */
[----:B------:R-:W-:Y:S02]  /*0f20*/  IADD3 R58, PT, PT, R47, -0x7f7f7f80, -R62 ;  /* 0x808080802f3a7810 */ /* 0x000fe40007ffe83e */
[----:B------:R-:W-:-:S02]  /*0f30*/  PRMT R55, R45, 0xba98, RZ ;  /* 0x0000ba982d377816 */ /* 0x000fc400000000ff */
[----:B------:R-:W-:Y:S02]  /*0f40*/  PRMT R54, R49, 0xba98, RZ ;  /* 0x0000ba9831367816 */ /* 0x000fe400000000ff */
[----:B------:R-:W-:Y:S02]  /*0f50*/  LOP3.LUT R45, R59, 0x3030303, RZ, 0xc0, !PT ;  /* 0x030303033b2d7812 */ /* 0x000fe400078ec0ff */
[----:B------:R-:W-:Y:S02]  /*0f60*/  LOP3.LUT R68, R23, 0x4040404, RZ, 0xc, !PT ;  /* 0x0404040417447812 */ /* 0x000fe400078e0cff */
[----:B------:R-:W-:Y:S02]  /*0f70*/  LOP3.LUT R49, R62, R47, R58, 0x64, !PT ;  /* 0x0000002f3e317212 */ /* 0x000fe400078e643a */
[C---:B------:R-:W-:Y:S02]  /*0f80*/  LOP3.LUT R23, R54.reuse, 0x80808080, R29, 0x6, !PT ;  /* 0x8080808036177812 */ /* 0x040fe400078e061d */
[----:B------:R-:W-:-:S02]  /*0f90*/  LOP3.LUT R62, R54, 0x7f7f7f7f, R55, 0x60, !PT ;  /* 0x7f7f7f7f363e7812 */ /* 0x000fc400078e6037 */
[----:B------:R-:W-:Y:S02]  /*0fa0*/  IADD3 R54, P0, PT, R34, R40, RZ ;  /* 0x0000002822367210 */ /* 0x000fe40007f1e0ff */
[----:B------:R-:W-:Y:S01]  /*0fb0*/  IADD3 R34, PT, PT, R45, -0x7f7f7f80, -R68 ;  /* 0x808080802d227810 */ /* 0x000fe20007ffe844 */
[----:B------:R-:W-:Y:S01]  /*0fc0*/  IDP.4A.S8.S8 R29, R22, R24, RZ ;  /* 0x00000018161d7226 */ /* 0x000fe200000006ff */
[----:B------:R-:W-:Y:S02]  /*0fd0*/  IADD3 R74, PT, PT, R74, -0x20, RZ ;  /* 0xffffffe04a4a7810 */ /* 0x000fe40007ffe0ff */
[----:B------:R-:W-:Y:S02]  /*0fe0*/  LOP3.LUT R68, R68, R45, R34, 0x64, !PT ;  /* 0x0000002d44447212 */ /* 0x000fe400078e6422 */
[----:B------:R-:W-:Y:S01]  /*0ff0*/  LOP3.LUT R70, R33, R70, RZ, 0xfc, !PT ;  /* 0x0000004621467212 */ /* 0x000fe200078efcff */
[----:B------:R-:W-:Y:S01]  /*1000*/  IMAD R29, R74, R29, RZ ;  /* 0x0000001d4a1d7224 */ /* 0x000fe200078e02ff */
[----:B------:R-:W-:-:S02]  /*1010*/  PRMT R33, R68, 0xba98, RZ ;  /* 0x0000ba9844217816 */ /* 0x000fc400000000ff */
[----:B------:R-:W-:Y:S02]  /*1020*/  LOP3.LUT R23, R62, R23, RZ, 0xfc, !PT ;  /* 0x000000173e177212 */ /* 0x000fe400078efcff */
[----:B------:R-:W-:Y:S02]  /*1030*/  PRMT R49, R49, 0xba98, RZ ;  /* 0x0000ba9831317816 */ /* 0x000fe400000000ff */
[----:B------:R-:W-:Y:S02]  /*1040*/  PRMT R64, R47, 0xba98, RZ ;  /* 0x0000ba982f407816 */ /* 0x000fe400000000ff */
[----:B------:R-:W-:Y:S01]  /*1050*/  LOP3.LUT R65, R33, 0x80808080, R34, 0x6, !PT ;  /* 0x8080808021417812 */ /* 0x000fe200078e0622 */
[----:B------:R-:W-:Y:S01]  /*1060*/  IDP.4A.S8.S8 R24, R23, R24, RZ ;  /* 0x0000001817187226 */ /* 0x000fe200000006ff */
[----:B------:R-:W-:Y:S02]  /*1070*/  IADD3 R73, PT, PT, R73, -0x20, RZ ;  /* 0xffffffe049497810 */ /* 0x000fe40007ffe0ff */
[----:B------:R-:W-:-:S02]  /*1080*/  I2FP.F32.S32 R34, R29 ;  /* 0x0000001d00227245 */ /* 0x000fc40000201400 */
[----:B------:R-:W-:Y:S01]  /*1090*/  IADD3.X R55, PT, PT, R35, R41, RZ, P0, !PT ;  /* 0x0000002923377210 */ /* 0x000fe200007fe4ff */
[----:B------:R-:W2:Y:S01]  /*10a0*/  LDG.E.CONSTANT R29, desc[UR8][R50.64+0x4c] ;  /* 0x00004c08321d7981 */ /* 0x000ea2000c1e9900 */
[----:B------:R-:W-:Y:S01]  /*10b0*/  IADD3 R72, PT, PT, R72, -0x20, RZ ;  /* 0xffffffe048487810 */ /* 0x000fe20007ffe0ff */
[----:B------:R-:W-:Y:S01]  /*10c0*/  IDP.4A.S8.S8 R35, R67, R48, RZ ;  /* 0x0000003043237226 */ /* 0x000fe200000006ff */
[----:B------:R-:W-:Y:S02]  /*10d0*/  LOP3.LUT R58, R49, 0x80808080, R58, 0x6, !PT ;  /* 0x80808080313a7812 */ /* 0x000fe400078e063a */
[----:B------:R-:W-:Y:S02]  /*10e0*/  PRMT R62, R45, 0xba98, RZ ;  /* 0x0000ba982d3e7816 */ /* 0x000fe400000000ff */
[----:B------:R-:W-:Y:S01]  /*10f0*/  LOP3.LUT R49, R49, 0x7f7f7f7f, R64, 0x60, !PT ;  /* 0x7f7f7f7f31317812 */ /* 0x000fe200078e6040 */
[----:B------:R-:W-:Y:S01]  /*1100*/  IMAD R24, R73, R24, RZ ;  /* 0x0000001849187224 */ /* 0x000fe200078e02ff */
[----:B------:R-:W-:Y:S01]  /*1110*/  LOP3.LUT R62, R33, 0x7f7f7f7f, R62, 0x60, !PT ;  /* 0x7f7f7f7f213e7812 */ /* 0x000fe200078e603e */
[----:B------:R-:W-:Y:S01]  /*1120*/  HADD2.F32 R3, -RZ, R3.H0_H0 ;  /* 0x20000003ff037230 */ /* 0x000fe20000004100 */
[----:B------:R-:W-:Y:S01]  /*1130*/  LOP3.LUT R33, R49, R58, RZ, 0xfc, !PT ;  /* 0x0000003a31217212 */ /* 0x000fe200078efcff */
[----:B------:R-:W-:Y:S01]  /*1140*/  IMAD R35, R72, R35, RZ ;  /* 0x0000002348237224 */ /* 0x000fe200078e02ff */
[----:B------:R-:W-:Y:S01]  /*1150*/  I2FP.F32.S32 R24, R24 ;  /* 0x0000001800187245 */ /* 0x000fe20000201400 */
[----:B------:R-:W3:Y:S01]  /*1160*/  LDG.E.U16.CONSTANT R58, desc[UR8][R56.64+0x48] ;  /* 0x00004808383a7981 */ /* 0x000ee2000c1e9500 */
[----:B------:R-:W-:Y:S01]  /*1170*/  LOP3.LUT R65, R62, R65, RZ, 0xfc, !PT ;  /* 0x000000413e417212 */ /* 0x000fe200078efcff */
[----:B------:R-:W-:Y:S01]  /*1180*/  FFMA R34, R3, R34, RZ ;  /* 0x0000002203227223 */ /* 0x000fe200000000ff */
[----:B------:R-:W-:Y:S01]  /*1190*/  HADD2.F32 R31, -RZ, R31.H0_H0 ;  /* 0x2000001fff1f7230 */ /* 0x000fe20000004100 */
[----:B------:R-:W-:Y:S01]  /*11a0*/  IADD3 R71, PT, PT, R71, -0x20, RZ ;  /* 0xffffffe047477810 */ /* 0x000fe20007ffe0ff */
[----:B------:R-:W-:Y:S01]  /*11b0*/  IDP.4A.S8.S8 R62, R33, R48, RZ ;  /* 0x00000030213e7226 */ /* 0x000fe200000006ff */
[----:B------:R-:W-:Y:S01]  /*11c0*/  I2FP.F32.S32 R35, R35 ;  /* 0x0000002300237245 */ /* 0x000fe20000201400 */
[----:B------:R-:W-:Y:S01]  /*11d0*/  IDP.4A.S8.S8 R48, R32, R27, RZ ;  /* 0x0000001b20307226 */ /* 0x000fe200000006ff */
[----:B------:R-:W-:Y:S01]  /*11e0*/  IADD3 R69, PT, PT, R69, -0x20, RZ ;  /* 0xffffffe045457810 */ /* 0x000fe20007ffe0ff */
[----:B------:R-:W-:Y:S01]  /*11f0*/  FFMA R24, R3, R24, RZ ;  /* 0x0000001803187223 */ /* 0x000fe200000000ff */
[----:B------:R-:W-:Y:S01]  /*1200*/  LOP3.LUT R66, R66, 0xf, RZ, 0xc0, !PT ;  /* 0x0000000f42427812 */ /* 0x000fe200078ec0ff */
[----:B------:R-:W-:Y:S01]  /*1210*/  IMAD R62, R71, R62, RZ ;  /* 0x0000003e473e7224 */ /* 0x000fe200078e02ff */
[----:B------:R-:W-:Y:S01]  /*1220*/  SHF.L.U32 R63, R63, 0x4, RZ ;  /* 0x000000043f3f7819 */ /* 0x000fe200000006ff */
[----:B------:R-:W-:Y:S01]  /*1230*/  FFMA R3, R31, R35, R34 ;  /* 0x000000231f037223 */ /* 0x000fe20000000022 */
[----:B------:R-:W-:Y:S01]  /*1240*/  IMAD R35, R69, R48, RZ ;  /* 0x0000003045237224 */ /* 0x000fe200078e02ff */
[----:B------:R-:W4:Y:S01]  /*1250*/  LDG.E.CONSTANT R34, desc[UR8][R54.64+0x4] ;  /* 0x0000040836227981 */ /* 0x000f22000c1e9900 */
[----:B------:R-:W-:Y:S01]  /*1260*/  LOP3.LUT R66, R66, 0x30, R63, 0xf8, !PT ;  /* 0x0000003042427812 */ /* 0x000fe200078ef83f */
[----:B------:R-:W-:Y:S01]  /*1270*/  IMAD.WIDE R48, R20, 0x48, R40 ;  /* 0x0000004814307825 */ /* 0x000fe200078e0228 */
[----:B------:R-:W-:Y:S01]  /*1280*/  I2FP.F32.S32 R62, R62 ;  /* 0x0000003e003e7245 */ /* 0x000fe20000201400 */
[----:B------:R-:W5:Y:S01]  /*1290*/  LDG.E.CONSTANT R63, desc[UR8][R54.64+0x4c] ;  /* 0x00004c08363f7981 */ /* 0x000f62000c1e9900 */
[----:B------:R-:W-:Y:S01]  /*12a0*/  I2FP.F32.S32 R45, R35 ;  /* 0x00000023002d7245 */ /* 0x000fe20000201400 */
[----:B------:R-:W-:Y:S01]  /*12b0*/  HADD2.F32 R30, -RZ, R30.H0_H0 ;  /* 0x2000001eff1e7230 */ /* 0x000fe20000004100 */
[----:B------:R-:W-:Y:S01]  /*12c0*/  IADD3 R66, PT, PT, R66, -0x20, RZ ;  /* 0xffffffe042427810 */ /* 0x000fe20007ffe0ff */
[----:B------:R-:W-:-:S02]  /*12d0*/  IDP.4A.S8.S8 R27, R70, R27, RZ ;  /* 0x0000001b461b7226 */ /* 0x000fc400000006ff */
[----:B------:R-:W-:Y:S01]  /*12e0*/  FFMA R31, R31, R62, R24 ;  /* 0x0000003e1f1f7223 */ /* 0x000fe20000000018 */
[----:B------:R-:W-:Y:S01]  /*12f0*/  IADD3 R61, PT, PT, R61, -0x20, RZ ;  /* 0xffffffe03d3d7810 */ /* 0x000fe20007ffe0ff */
[----:B------:R-:W5:Y:S01]  /*1300*/  LDG.E.U16.CONSTANT R35, desc[UR8][R48.64] ;  /* 0x0000000830237981 */ /* 0x000f62000c1e9500 */
[-C--:B------:R-:W-:Y:S02]  /*1310*/  IDP.4A.S8.S8 R24, R25, R28.reuse, RZ ;  /* 0x0000001c19187226 */ /* 0x080fe400000006ff */
[----:B------:R-:W-:Y:S01]  /*1320*/  FFMA R3, R30, R45, R3 ;  /* 0x0000002d1e037223 */ /* 0x000fe20000000003 */
[----:B------:R-:W-:Y:S01]  /*1330*/  IMAD R45, R66, R27, RZ ;  /* 0x0000001b422d7224 */ /* 0x000fe200078e02ff */
[----:B------:R-:W-:Y:S01]  /*1340*/  IADD3 R60, PT, PT, R60, -0x20, RZ ;  /* 0xffffffe03c3c7810 */ /* 0x000fe20007ffe0ff */
[----:B------:R-:W-:Y:S01]  /*1350*/  IDP.4A.S8.S8 R47, R65, R28, RZ ;  /* 0x0000001c412f7226 */ /* 0x000fe200000006ff */
[----:B------:R-:W5:Y:S01]  /*1360*/  LDG.E.U16.CONSTANT R59, desc[UR8][R48.64+0x24] ;  /* 0x00002408303b7981 */ /* 0x000f62000c1e9500 */
[----:B------:R-:W-:Y:S01]  /*1370*/  IMAD R27, R61, R24, RZ ;  /* 0x000000183d1b7224 */ /* 0x000fe200078e02ff */
[----:B------:R-:W-:-:S02]  /*1380*/  I2FP.F32.S32 R45, R45 ;  /* 0x0000002d002d7245 */ /* 0x000fc40000201400 */
[----:B------:R-:W5:Y:S01]  /*1390*/  LDG.E.CONSTANT R28, desc[UR8][R54.64+0x28] ;  /* 0x00002808361c7981 */ /* 0x000f62000c1e9900 */
[----:B------:R-:W-:Y:S01]  /*13a0*/  IMAD R47, R60, R47, RZ ;  /* 0x0000002f3c2f7224 */ /* 0x000fe200078e02ff */
[----:B------:R-:W-:Y:S01]  /*13b0*/  I2FP.F32.S32 R27, R27 ;  /* 0x0000001b001b7245 */ /* 0x000fe20000201400 */
[----:B------:R-:W-:Y:S02]  /*13c0*/  HADD2.F32 R24, -RZ, R26.H0_H0 ;  /* 0x2000001aff187230 */ /* 0x000fe40000004100 */
[----:B------:R-:W-:Y:S01]  /*13d0*/  FFMA R45, R30, R45, R31 ;  /* 0x0000002d1e2d7223 */ /* 0x000fe2000000001f */
[----:B------:R0:W5:Y:S01]  /*13e0*/  LDG.E.U16.CONSTANT R56, desc[UR8][R56.64+0x6c] ;  /* 0x00006c0838387981 */ /* 0x000162000c1e9500 */
[----:B------:R-:W-:Y:S01]  /*13f0*/  I2FP.F32.S32 R30, R47 ;  /* 0x0000002f001e7245 */ /* 0x000fe20000201400 */
[----:B------:R-:W-:Y:S01]  /*1400*/  FFMA R31, R24, R27, R3 ;  /* 0x0000001b181f7223 */ /* 0x000fe20000000003 */
[-C--:B------:R-:W-:Y:S01]  /*1410*/  IDP.4A.S8.S8 R3, R22, R44.reuse, RZ ;  /* 0x0000002c16037226 */ /* 0x080fe200000006ff */
[----:B------:R-:W5:Y:S01]  /*1420*/  LDG.E.CONSTANT R50, desc[UR8][R50.64+0x70] ;  /* 0x0000700832327981 */ /* 0x000f62000c1e9900 */
[----:B------:R-:W-:-:S02]  /*1430*/  IDP.4A.S8.S8 R62, R23, R44, RZ ;  /* 0x0000002c173e7226 */ /* 0x000fc400000006ff */
[----:B------:R-:W-:Y:S01]  /*1440*/  FFMA R30, R24, R30, R45 ;  /* 0x0000001e181e7223 */ /* 0x000fe2000000002d */
[----:B------:R-:W-:Y:S01]  /*1450*/  IMAD.WIDE R26, R20, 0x6c, R38 ;  /* 0x0000006c141a7825 */ /* 0x000fe200078e0226 */
[----:B------:R-:W5:Y:S03]  /*1460*/  LDG.E.CONSTANT R54, desc[UR8][R54.64+0x70] ;  /* 0x0000700836367981 */ /* 0x000f66000c1e9900 */
[----:B------:R-:W-:Y:S02]  /*1470*/  IMAD R24, R74, R3, RZ ;  /* 0x000000034a187224 */ /* 0x000fe400078e02ff */
[----:B------:R-:W-:Y:S01]  /*1480*/  IMAD R62, R73, R62, RZ ;  /* 0x0000003e493e7224 */ /* 0x000fe200078e02ff */
[----:B------:R-:W-:Y:S01]  /*1490*/  IADD3 R44, P0, PT, R26, R40, RZ ;  /* 0x000000281a2c7210 */ /* 0x000fe20007f1e0ff */
[----:B------:R-:W-:Y:S01]  /*14a0*/  HADD2.F32 R3, -RZ, R46.H0_H0 ;  /* 0x2000002eff037230 */ /* 0x000fe20000004100 */
[----:B------:R-:W-:-:S02]  /*14b0*/  I2FP.F32.S32 R26, R24 ;  /* 0x00000018001a7245 */ /* 0x000fc40000201400 */
[----:B------:R-:W-:Y:S02]  /*14c0*/  I2FP.F32.S32 R24, R62 ;  /* 0x0000003e00187245 */ /* 0x000fe40000201400 */
[----:B------:R-:W-:Y:S01]  /*14d0*/  IADD3.X R45, PT, PT, R27, R41, RZ, P0, !PT ;  /* 0x000000291b2d7210 */ /* 0x000fe200007fe4ff */
[C---:B------:R-:W-:Y:S01]  /*14e0*/  FFMA R26, R3.reuse, R26, RZ ;  /* 0x0000001a031a7223 */ /* 0x040fe200000000ff */
[----:B------:R-:W5:Y:S01]  /*14f0*/  LDG.E.U16.CONSTANT R27, desc[UR8][R48.64+0x48] ;  /* 0x00004808301b7981 */ /* 0x000f62000c1e9500 */
[----:B------:R-:W-:Y:S01]  /*1500*/  FFMA R24, R3, R24, RZ ;  /* 0x0000001803187223 */ /* 0x000fe200000000ff */
[----:B------:R-:W-:Y:S02]  /*1510*/  HADD2.F32 R3, -RZ, R43.H0_H0 ;  /* 0x2000002bff037230 */ /* 0x000fe40000004100 */
[----:B------:R-:W-:Y:S01]  /*1520*/  IDP.4A.S8.S8 R43, R67, R42, RZ ;  /* 0x0000002a432b7226 */ /* 0x000fe200000006ff */
[----:B------:R-:W5:Y:S01]  /*1530*/  LDG.E.CONSTANT R64, desc[UR8][R44.64+0x4] ;  /* 0x000004082c407981 */ /* 0x000f62000c1e9900 */
[----:B------:R-:W-:-:S04]  /*1540*/  IMAD.WIDE R46, R20, 0x6c, R40 ;  /* 0x0000006c142e7825 */ /* 0x000fc800078e0228 */
[----:B------:R-:W-:Y:S01]  /*1550*/  IMAD R43, R72, R43, RZ ;  /* 0x0000002b482b7224 */ /* 0x000fe200078e02ff */
[----:B------:R1:W5:Y:S01]  /*1560*/  LDG.E.U16.CONSTANT R48, desc[UR8][R48.64+0x6c] ;  /* 0x00006c0830307981 */ /* 0x000362000c1e9500 */
[----:B------:R-:W-:-:S03]  /*1570*/  IDP.4A.S8.S8 R42, R33, R42, RZ ;  /* 0x0000002a212a7226 */ /* 0x000fc600000006ff */
[----:B------:R-:W-:Y:S02]  /*1580*/  I2FP.F32.S32 R62, R43 ;  /* 0x0000002b003e7245 */ /* 0x000fe40000201400 */
[----:B------:R-:W5:Y:S01]  /*1590*/  LDG.E.U16.CONSTANT R43, desc[UR8][R46.64] ;  /* 0x000000082e2b7981 */ /* 0x000f62000c1e9500 */
[----:B------:R-:W-:Y:S02]  /*15a0*/  IMAD R42, R71, R42, RZ ;  /* 0x0000002a472a7224 */ /* 0x000fe400078e02ff */
[----:B------:R-:W-:Y:S02]  /*15b0*/  FFMA R26, R3, R62, R26 ;  /* 0x0000003e031a7223 */ /* 0x000fe4000000001a */
[----:B------:R-:W5:Y:S01]  /*15c0*/  LDG.E.CONSTANT R62, desc[UR8][R44.64+0x28] ;  /* 0x000028082c3e7981 */ /* 0x000f62000c1e9900 */
[----:B------:R-:W-:-:S05]  /*15d0*/  I2FP.F32.S32 R42, R42 ;  /* 0x0000002a002a7245 */ /* 0x000fca0000201400 */
[----:B------:R-:W-:Y:S02]  /*15e0*/  FFMA R3, R3, R42, R24 ;  /* 0x0000002a03037223 */ /* 0x000fe40000000018 */
[----:B------:R-:W5:Y:S01]  /*15f0*/  LDG.E.U16.CONSTANT R42, desc[UR8][R46.64+0x24] ;  /* 0x000024082e2a7981 */ /* 0x000f62000c1e9500 */
[-C--:B--2---:R-:W-:Y:S02]  /*1600*/  IDP.4A.S8.S8 R24, R32, R29.reuse, RZ ;  /* 0x0000001d20187226 */ /* 0x084fe400000006ff */
[----:B------:R-:W-:Y:S02]  /*1610*/  IDP.4A.S8.S8 R29, R70, R29, RZ ;  /* 0x0000001d461d7226 */ /* 0x000fe400000006ff */
[----:B------:R-:W-:Y:S02]  /*1620*/  IMAD R24, R69, R24, RZ ;  /* 0x0000001845187224 */ /* 0x000fe400078e02ff */
[----:B------:R-:W-:-:S03]  /*1630*/  IMAD R68, R66, R29, RZ ;  /* 0x0000001d42447224 */ /* 0x000fc600078e02ff */
[----:B------:R-:W-:Y:S02]  /*1640*/  I2FP.F32.S32 R24, R24 ;  /* 0x0000001800187245 */ /* 0x000fe40000201400 */
[----:B------:R-:W-:Y:S01]  /*1650*/  I2FP.F32.S32 R68, R68 ;  /* 0x0000004400447245 */ /* 0x000fe20000201400 */
[----:B---3--:R-:W-:-:S05]  /*1660*/  HADD2.F32 R29, -RZ, R58.H0_H0 ;  /* 0x2000003aff1d7230 */ /* 0x008fca0000004100 */
[C---:B------:R-:W-:Y:S01]  /*1670*/  FFMA R24, R29.reuse, R24, R26 ;  /* 0x000000181d187223 */ /* 0x040fe2000000001a */
[----:B------:R-:W-:Y:S01]  /*1680*/  FFMA R29, R29, R68, R3 ;  /* 0x000000441d1d7223 */ /* 0x000fe20000000003 */
[-C--:B----4-:R-:W-:Y:S02]  /*1690*/  IDP.4A.S8.S8 R3, R22, R34.reuse, RZ ;  /* 0x0000002216037226 */ /* 0x090fe400000006ff */
[----:B------:R-:W-:Y:S02]  /*16a0*/  IDP.4A.S8.S8 R34, R23, R34, RZ ;  /* 0x0000002217227226 */ /* 0x000fe400000006ff */
[----:B------:R-:W-:Y:S02]  /*16b0*/  IMAD R26, R74, R3, RZ ;  /* 0x000000034a1a7224 */ /* 0x000fe400078e02ff */
[----:B------:R-:W-:-:S03]  /*16c0*/  IMAD R58, R73, R34, RZ ;  /* 0x00000022493a7224 */ /* 0x000fc600078e02ff */
[----:B------:R-:W-:Y:S01]  /*16d0*/  I2FP.F32.S32 R34, R26 ;  /* 0x0000001a00227245 */ /* 0x000fe20000201400 */
[----:B-----5:R-:W-:Y:S01]  /*16e0*/  HADD2.F32 R3, -RZ, R35.H0_H0 ;  /* 0x20000023ff037230 */ /* 0x020fe20000004100 */
[----:B------:R-:W-:Y:S02]  /*16f0*/  I2FP.F32.S32 R26, R58 ;  /* 0x0000003a001a7245 */ /* 0x000fe40000201400 */
[----:B------:R-:W2:Y:S02]  /*1700*/  LDG.E.U16.CONSTANT R58, desc[UR8][R46.64+0x48] ;  /* 0x000048082e3a7981 */ /* 0x000ea4000c1e9500 */
[C---:B------:R-:W-:Y:S01]  /*1710*/  FFMA R34, R3.reuse, R34, RZ ;  /* 0x0000002203227223 */ /* 0x040fe200000000ff */
[----:B------:R-:W-:Y:S01]  /*1720*/  FFMA R26, R3, R26, RZ ;  /* 0x0000001a031a7223 */ /* 0x000fe200000000ff */
[-C--:B------:R-:W-:Y:S02]  /*1730*/  IDP.4A.S8.S8 R3, R67, R28.reuse, RZ ;  /* 0x0000001c43037226 */ /* 0x080fe400000006ff */
[----:B------:R-:W-:-:S04]  /*1740*/  IDP.4A.S8.S8 R28, R33, R28, RZ ;  /* 0x0000001c211c7226 */ /* 0x000fc800000006ff */
[----:B------:R-:W-:Y:S02]  /*1750*/  IMAD R28, R71, R28, RZ ;  /* 0x0000001c471c7224 */ /* 0x000fe400078e02ff */
[----:B------:R-:W-:-:S03]  /*1760*/  HADD2.F32 R59, -RZ, R59.H0_H0 ;  /* 0x2000003bff3b7230 */ /* 0x000fc60000004100 */
[----:B------:R-:W-:Y:S01]  /*1770*/  I2FP.F32.S32 R35, R28 ;  /* 0x0000001c00237245 */ /* 0x000fe20000201400 */
[----:B------:R-:W-:-:S04]  /*1780*/  IMAD R3, R72, R3, RZ ;  /* 0x0000000348037224 */ /* 0x000fc800078e02ff */
[----:B------:R-:W-:Y:S01]  /*1790*/  FFMA R28, R59, R35, R26 ;  /* 0x000000233b1c7223 */ /* 0x000fe2000000001a */
[----:B------:R-:W-:Y:S01]  /*17a0*/  IDP.4A.S8.S8 R26, R32, R63, RZ ;  /* 0x0000003f201a7226 */ /* 0x000fe200000006ff */
[----:B------:R-:W-:-:S03]  /*17b0*/  I2FP.F32.S32 R3, R3 ;  /* 0x0000000300037245 */ /* 0x000fc60000201400 */
[----:B------:R-:W-:Y:S02]  /*17c0*/  IMAD R26, R69, R26, RZ ;  /* 0x0000001a451a7224 */ /* 0x000fe400078e02ff */
[----:B------:R-:W-:Y:S01]  /*17d0*/  FFMA R34, R59, R3, R34 ;  /* 0x000000033b227223 */ /* 0x000fe20000000022 */
[----:B------:R-:W-:Y:S01]  /*17e0*/  IDP.4A.S8.S8 R63, R70, R63, RZ ;  /* 0x0000003f463f7226 */ /* 0x000fe200000006ff */
[----:B------:R-:W3:Y:S01]  /*17f0*/  LDG.E.CONSTANT R59, desc[UR8][R44.64+0x4c] ;  /* 0x00004c082c3b7981 */ /* 0x000ee2000c1e9900 */
[----:B------:R-:W-:Y:S01]  /*1800*/  I2FP.F32.S32 R26, R26 ;  /* 0x0000001a001a7245 */ /* 0x000fe20000201400 */
[----:B------:R-:W-:Y:S02]  /*1810*/  HADD2.F32 R27, -RZ, R27.H0_H0 ;  /* 0x2000001bff1b7230 */ /* 0x000fe40000004100 */
[-C--:B------:R-:W-:Y:S02]  /*1820*/  IDP.4A.S8.S8 R3, R22, R64.reuse, RZ ;  /* 0x0000004016037226 */ /* 0x080fe400000006ff */
[----:B------:R-:W-:-:S02]  /*1830*/  IDP.4A.S8.S8 R64, R23, R64, RZ ;  /* 0x0000004017407226 */ /* 0x000fc400000006ff */
[----:B------:R-:W-:Y:S01]  /*1840*/  FFMA R68, R27, R26, R34 ;  /* 0x0000001a1b447223 */ /* 0x000fe20000000022 */
[----:B------:R-:W-:Y:S01]  /*1850*/  IMAD R26, R74, R3, RZ ;  /* 0x000000034a1a7224 */ /* 0x000fe200078e02ff */
[----:B------:R-:W4:Y:S01]  /*1860*/  LDG.E.CONSTANT R44, desc[UR8][R44.64+0x70] ;  /* 0x000070082c2c7981 */ /* 0x000f22000c1e9900 */
[----:B------:R-:W-:Y:S02]  /*1870*/  IMAD R63, R66, R63, RZ ;  /* 0x0000003f423f7224 */ /* 0x000fe400078e02ff */
[----:B------:R-:W-:Y:S01]  /*1880*/  IMAD R64, R73, R64, RZ ;  /* 0x0000004049407224 */ /* 0x000fe200078e02ff */
[----:B------:R-:W-:Y:S02]  /*1890*/  I2FP.F32.S32 R34, R26 ;  /* 0x0000001a00227245 */ /* 0x000fe40000201400 */
[----:B------:R-:W-:Y:S01]  /*18a0*/  I2FP.F32.S32 R63, R63 ;  /* 0x0000003f003f7245 */ /* 0x000fe20000201400 */
[----:B------:R-:W-:Y:S01]  /*18b0*/  HADD2.F32 R3, -RZ, R43.H0_H0 ;  /* 0x2000002bff037230 */ /* 0x000fe20000004100 */
[----:B------:R-:W-:-:S03]  /*18c0*/  I2FP.F32.S32 R26, R64 ;  /* 0x00000040001a7245 */ /* 0x000fc60000201400 */
[----:B------:R-:W-:Y:S01]  /*18d0*/  FFMA R28, R27, R63, R28 ;  /* 0x0000003f1b1c7223 */ /* 0x000fe2000000001c */
[C---:B------:R-:W-:Y:S01]  /*18e0*/  FFMA R43, R3.reuse, R34, RZ ;  /* 0x00000022032b7223 */ /* 0x040fe200000000ff */
[----:B------:R-:W-:Y:S01]  /*18f0*/  FFMA R3, R3, R26, RZ ;  /* 0x0000001a03037223 */ /* 0x000fe200000000ff */
[----:B------:R-:W-:Y:S02]  /*1900*/  IDP.4A.S8.S8 R64, R33, R62, RZ ;  /* 0x0000003e21407226 */ /* 0x000fe400000006ff */
[----:B------:R-:W-:-:S04]  /*1910*/  IMAD.WIDE R26, R20, 0x90, R38 ;  /* 0x00000090141a7825 */ /* 0x000fc800078e0226 */
[----:B------:R-:W-:Y:S01]  /*1920*/  IMAD R64, R71, R64, RZ ;  /* 0x0000004047407224 */ /* 0x000fe200078e02ff */
[----:B------:R-:W-:Y:S01]  /*1930*/  IADD3 R34, P0, PT, R26, R40, RZ ;  /* 0x000000281a227210 */ /* 0x000fe20007f1e0ff */
[----:B------:R-:W-:Y:S02]  /*1940*/  IDP.4A.S8.S8 R35, R67, R62, RZ ;  /* 0x0000003e43237226 */ /* 0x000fe400000006ff */
[----:B------:R-:W-:Y:S01]  /*1950*/  HADD2.F32 R42, -RZ, R42.H0_H0 ;  /* 0x2000002aff2a7230 */ /* 0x000fe20000004100 */
[----:B------:R-:W-:Y:S01]  /*1960*/  I2FP.F32.S32 R26, R64 ;  /* 0x00000040001a7245 */ /* 0x000fe20000201400 */
[----:B------:R-:W-:Y:S01]  /*1970*/  IMAD R62, R72, R35, RZ ;  /* 0x00000023483e7224 */ /* 0x000fe200078e02ff */
[----:B------:R-:W-:-:S03]  /*1980*/  IADD3.X R35, PT, PT, R27, R41, RZ, P0, !PT ;  /* 0x000000291b237210 */ /* 0x000fc600007fe4ff */
[----:B------:R-:W-:Y:S02]  /*1990*/  FFMA R27, R42, R26, R3 ;  /* 0x0000001a2a1b7223 */ /* 0x000fe40000000003 */
[----:B------:R-:W5:Y:S01]  /*19a0*/  LDG.E.CONSTANT R26, desc[UR8][R34.64+0x4] ;  /* 0x00000408221a7981 */ /* 0x000f62000c1e9900 */
[----:B------:R-:W-:-:S03]  /*19b0*/  I2FP.F32.S32 R62, R62 ;  /* 0x0000003e003e7245 */ /* 0x000fc60000201400 */
[----:B------:R-:W4:Y:S02]  /*19c0*/  LDG.E.CONSTANT R55, desc[UR8][R34.64+0x70] ;  /* 0x0000700822377981 */ /* 0x000f24000c1e9900 */
[----:B------:R-:W-:Y:S01]  /*19d0*/  FFMA R64, R42, R62, R43 ;  /* 0x0000003e2a407223 */ /* 0x000fe2000000002b */
[----:B------:R-:W-:-:S05]  /*19e0*/  IMAD.WIDE R42, R20, 0x90, R40 ;  /* 0x00000090142a7825 */ /* 0x000fca00078e0228 */
[----:B------:R-:W4:Y:S04]  /*19f0*/  LDG.E.U16.CONSTANT R3, desc[UR8][R42.64] ;  /* 0x000000082a037981 */ /* 0x000f28000c1e9500 */
[----:B------:R1:W4:Y:S01]  /*1a00*/  LDG.E.U16.CONSTANT R76, desc[UR8][R42.64+0x6c] ;  /* 0x00006c082a4c7981 */ /* 0x000322000c1e9500 */
[-C--:B---3--:R-:W-:Y:S02]  /*1a10*/  IDP.4A.S8.S8 R62, R32, R59.reuse, RZ ;  /* 0x0000003b203e7226 */ /* 0x088fe400000006ff */
[----:B------:R-:W-:Y:S02]  /*1a20*/  IDP.4A.S8.S8 R59, R70, R59, RZ ;  /* 0x0000003b463b7226 */ /* 0x000fe400000006ff */
[----:B------:R-:W-:Y:S02]  /*1a30*/  IMAD R63, R69, R62, RZ ;  /* 0x0000003e453f7224 */ /* 0x000fe400078e02ff */
[----:B------:R-:W-:-:S02]  /*1a40*/  IMAD R59, R66, R59, RZ ;  /* 0x0000003b423b7224 */ /* 0x000fc400078e02ff */
[----:B--2---:R-:W-:Y:S01]  /*1a50*/  HADD2.F32 R62, -RZ, R58.H0_H0 ;  /* 0x2000003aff3e7230 */ /* 0x004fe20000004100 */
[----:B------:R-:W-:Y:S01]  /*1a60*/  I2FP.F32.S32 R63, R63 ;  /* 0x0000003f003f7245 */ /* 0x000fe20000201400 */
[----:B------:R-:W2:Y:S01]  /*1a70*/  LDG.E.CONSTANT R58, desc[UR8][R34.64+0x28] ;  /* 0x00002808223a7981 */ /* 0x000ea2000c1e9900 */
[----:B------:R-:W-:-:S03]  /*1a80*/  I2FP.F32.S32 R59, R59 ;  /* 0x0000003b003b7245 */ /* 0x000fc60000201400 */
[C---:B------:R-:W-:Y:S02]  /*1a90*/  FFMA R64, R62.reuse, R63, R64 ;  /* 0x0000003f3e407223 */ /* 0x040fe40000000040 */
[----:B------:R-:W-:Y:S02]  /*1aa0*/  FFMA R27, R62, R59, R27 ;  /* 0x0000003b3e1b7223 */ /* 0x000fe4000000001b */
[----:B------:R-:W3:Y:S01]  /*1ab0*/  LDG.E.U16.CONSTANT R59, desc[UR8][R42.64+0x24] ;  /* 0x000024082a3b7981 */ /* 0x000ee2000c1e9500 */
[-C--:B-----5:R-:W-:Y:S02]  /*1ac0*/  IDP.4A.S8.S8 R63, R22, R26.reuse, RZ ;  /* 0x0000001a163f7226 */ /* 0x0a0fe400000006ff */
[----:B------:R-:W-:Y:S02]  /*1ad0*/  IDP.4A.S8.S8 R26, R23, R26, RZ ;  /* 0x0000001a171a7226 */ /* 0x000fe400000006ff */
[----:B------:R-:W-:Y:S02]  /*1ae0*/  IMAD R63, R74, R63, RZ ;  /* 0x0000003f4a3f7224 */ /* 0x000fe400078e02ff */
[----:B------:R-:W-:-:S03]  /*1af0*/  IMAD R26, R73, R26, RZ ;  /* 0x0000001a491a7224 */ /* 0x000fc600078e02ff */
[----:B------:R-:W-:Y:S02]  /*1b00*/  I2FP.F32.S32 R62, R63 ;  /* 0x0000003f003e7245 */ /* 0x000fe40000201400 */
[----:B------:R-:W5:Y:S01]  /*1b10*/  LDG.E.CONSTANT R63, desc[UR8][R34.64+0x4c] ;  /* 0x00004c08223f7981 */ /* 0x000f62000c1e9900 */
[----:B----4-:R-:W-:Y:S01]  /*1b20*/  HADD2.F32 R3, -RZ, R3.H0_H0 ;  /* 0x20000003ff037230 */ /* 0x010fe20000004100 */
[----:B------:R-:W-:-:S04]  /*1b30*/  I2FP.F32.S32 R26, R26 ;  /* 0x0000001a001a7245 */ /* 0x000fc80000201400 */
[C---:B------:R-:W-:Y:S01]  /*1b40*/  FFMA R62, R3.reuse, R62, RZ ;  /* 0x0000003e033e7223 */ /* 0x040fe200000000ff */
[----:B------:R-:W-:Y:S02]  /*1b50*/  FFMA R26, R3, R26, RZ ;  /* 0x0000001a031a7223 */ /* 0x000fe400000000ff */
[----:B------:R-:W4:Y:S01]  /*1b60*/  LDG.E.U16.CONSTANT R3, desc[UR8][R42.64+0x48] ;  /* 0x000048082a037981 */ /* 0x000f22000c1e9500 */
[-C--:B--2---:R-:W-:Y:S02]  /*1b70*/  IDP.4A.S8.S8 R75, R67, R58.reuse, RZ ;  /* 0x0000003a434b7226 */ /* 0x084fe400000006ff */
[----:B------:R-:W-:Y:S02]  /*1b80*/  IDP.4A.S8.S8 R58, R33, R58, RZ ;  /* 0x0000003a213a7226 */ /* 0x000fe400000006ff */
[----:B------:R-:W-:Y:S02]  /*1b90*/  IMAD R75, R72, R75, RZ ;  /* 0x0000004b484b7224 */ /* 0x000fe400078e02ff */
[----:B------:R-:W-:-:S02]  /*1ba0*/  IMAD R58, R71, R58, RZ ;  /* 0x0000003a473a7224 */ /* 0x000fc400078e02ff */
[----:B---3--:R-:W-:Y:S01]  /*1bb0*/  HADD2.F32 R59, -RZ, R59.H0_H0 ;  /* 0x2000003bff3b7230 */ /* 0x008fe20000004100 */
[----:B------:R-:W-:Y:S02]  /*1bc0*/  I2FP.F32.S32 R75, R75 ;  /* 0x0000004b004b7245 */ /* 0x000fe40000201400 */
[----:B------:R-:W-:-:S03]  /*1bd0*/  I2FP.F32.S32 R58, R58 ;  /* 0x0000003a003a7245 */ /* 0x000fc60000201400 */
[C---:B------:R-:W-:Y:S02]  /*1be0*/  FFMA R62, R59.reuse, R75, R62 ;  /* 0x0000004b3b3e7223 */ /* 0x040fe4000000003e */
[----:B------:R-:W-:Y:S01]  /*1bf0*/  FFMA R59, R59, R58, R26 ;  /* 0x0000003a3b3b7223 */ /* 0x000fe2000000001a */
[----:B------:R2:W3:Y:S01]  /*1c00*/  LDG.E.U16.CONSTANT R75, desc[UR8][R46.64+0x6c] ;  /* 0x00006c082e4b7981 */ /* 0x0004e2000c1e9500 */
[-C--:B-----5:R-:W-:Y:S02]  /*1c10*/  IDP.4A.S8.S8 R26, R32, R63.reuse, RZ ;  /* 0x0000003f201a7226 */ /* 0x0a0fe400000006ff */
[----:B------:R-:W-:Y:S02]  /*1c20*/  IDP.4A.S8.S8 R63, R70, R63, RZ ;  /* 0x0000003f463f7226 */ /* 0x000fe400000006ff */
[----:B------:R-:W-:Y:S02]  /*1c30*/  IMAD R26, R69, R26, RZ ;  /* 0x0000001a451a7224 */ /* 0x000fe400078e02ff */
[----:B------:R-:W-:-:S02]  /*1c40*/  IMAD R63, R66, R63, RZ ;  /* 0x0000003f423f7224 */ /* 0x000fc400078e02ff */
[----:B----4-:R-:W-:Y:S01]  /*1c50*/  HADD2.F32 R3, -RZ, R3.H0_H0 ;  /* 0x20000003ff037230 */ /* 0x010fe20000004100 */
[----:B------:R-:W-:Y:S02]  /*1c60*/  I2FP.F32.S32 R26, R26 ;  /* 0x0000001a001a7245 */ /* 0x000fe40000201400 */
[----:B------:R-:W-:-:S03]  /*1c70*/  I2FP.F32.S32 R58, R63 ;  /* 0x0000003f003a7245 */ /* 0x000fc60000201400 */
[C---:B------:R-:W-:Y:S02]  /*1c80*/  FFMA R26, R3.reuse, R26, R62 ;  /* 0x0000001a031a7223 */ /* 0x040fe4000000003e */
[----:B------:R-:W-:Y:S01]  /*1c90*/  FFMA R3, R3, R58, R59 ;  /* 0x0000003a03037223 */ /* 0x000fe2000000003b */
[----:B------:R-:W-:-:S03]  /*1ca0*/  IMAD.WIDE R58, R20, 0xb4, R38 ;  /* 0x000000b4143a7825 */ /* 0x000fc600078e0226 */
[----:B------:R-:W-:-:S04]  /*1cb0*/  IADD3 R58, P0, PT, R58, R40, RZ ;  /* 0x000000283a3a7210 */ /* 0x000fc80007f1e0ff */
[----:B------:R-:W-:Y:S01]  /*1cc0*/  IADD3.X R59, PT, PT, R59, R41, RZ, P0, !PT ;  /* 0x000000293b3b7210 */ /* 0x000fe200007fe4ff */
[----:B------:R-:W-:-:S04]  /*1cd0*/  IMAD.WIDE R62, R20, 0xb4, R40 ;  /* 0x000000b4143e7825 */ /* 0x000fc800078e0228 */
[----:B------:R-:W0:Y:S04]  /*1ce0*/  LDG.E.CONSTANT R46, desc[UR8][R58.64+0x4] ;  /* 0x000004083a2e7981 */ /* 0x000e28000c1e9900 */
[----:B------:R-:W2:Y:S04]  /*1cf0*/  LDG.E.U16.CONSTANT R77, desc[UR8][R62.64] ;  /* 0x000000083e4d7981 */ /* 0x000ea8000c1e9500 */
[----:B------:R-:W4:Y:S04]  /*1d00*/  LDG.E.CONSTANT R42, desc[UR8][R58.64+0x28] ;  /* 0x000028083a2a7981 */ /* 0x000f28000c1e9900 */
[----:B------:R-:W5:Y:S01]  /*1d10*/  LDG.E.U16.CONSTANT R47, desc[UR8][R62.64+0x24] ;  /* 0x000024083e2f7981 */ /* 0x000f62000c1e9500 */
[----:B0-----:R-:W-:-:S02]  /*1d20*/  IDP.4A.S8.S8 R57, R22, R46, RZ ;  /* 0x0000002e16397226 */ /* 0x001fc400000006ff */
[----:B-1----:R-:W-:Y:S02]  /*1d30*/  IDP.4A.S8.S8 R49, R23, R46, RZ ;  /* 0x0000002e17317226 */ /* 0x002fe400000006ff */
[----:B------:R-:W-:Y:S02]  /*1d40*/  IMAD R57, R74, R57, RZ ;  /* 0x000000394a397224 */ /* 0x000fe400078e02ff */
[----:B------:R-:W-:Y:S02]  /*1d50*/  IMAD R43, R73, R49, RZ ;  /* 0x00000031492b7224 */ /* 0x000fe400078e02ff */
[----:B--2---:R-:W-:Y:S01]  /*1d60*/  HADD2.F32 R46, -RZ, R77.H0_H0 ;  /* 0x2000004dff2e7230 */ /* 0x004fe20000004100 */
[----:B------:R-:W-:Y:S01]  /*1d70*/  I2FP.F32.S32 R49, R57 ;  /* 0x0000003900317245 */ /* 0x000fe20000201400 */
[-C--:B----4-:R-:W-:Y:S01]  /*1d80*/  IDP.4A.S8.S8 R51, R67, R42.reuse, RZ ;  /* 0x0000002a43337226 */ /* 0x090fe200000006ff */
[----:B------:R-:W-:Y:S01]  /*1d90*/  I2FP.F32.S32 R43, R43 ;  /* 0x0000002b002b7245 */ /* 0x000fe20000201400 */
[----:B------:R-:W-:-:S02]  /*1da0*/  IDP.4A.S8.S8 R42, R33, R42, RZ ;  /* 0x0000002a212a7226 */ /* 0x000fc400000006ff */
[C---:B------:R-:W-:Y:S02]  /*1db0*/  FFMA R49, R46.reuse, R49, RZ ;  /* 0x000000312e317223 */ /* 0x040fe400000000ff */
[----:B------:R-:W-:Y:S01]  /*1dc0*/  FFMA R43, R46, R43, RZ ;  /* 0x0000002b2e2b7223 */ /* 0x000fe200000000ff */
[----:B------:R-:W-:Y:S02]  /*1dd0*/  IMAD R42, R71, R42, RZ ;  /* 0x0000002a472a7224 */ /* 0x000fe400078e02ff */
[----:B-----5:R-:W-:Y:S02]  /*1de0*/  HADD2.F32 R46, -RZ, R47.H0_H0 ;  /* 0x2000002fff2e7230 */ /* 0x020fe40000004100 */
[----:B------:R-:W2:Y:S01]  /*1df0*/  LDG.E.CONSTANT R47, desc[UR8][R58.64+0x4c] ;  /* 0x00004c083a2f7981 */ /* 0x000ea2000c1e9900 */
[----:B------:R-:W-:-:S05]  /*1e00*/  I2FP.F32.S32 R42, R42 ;  /* 0x0000002a002a7245 */ /* 0x000fca0000201400 */
[----:B------:R-:W-:Y:S02]  /*1e10*/  FFMA R43, R46, R42, R43 ;  /* 0x0000002a2e2b7223 */ /* 0x000fe4000000002b */
[----:B------:R-:W4:Y:S01]  /*1e20*/  LDG.E.U16.CONSTANT R42, desc[UR8][R62.64+0x48] ;  /* 0x000048083e2a7981 */ /* 0x000f22000c1e9500 */
[----:B------:R-:W-:-:S03]  /*1e30*/  IMAD R51, R72, R51, RZ ;  /* 0x0000003348337224 */ /* 0x000fc600078e02ff */
[----:B------:R-:W5:Y:S02]  /*1e40*/  LDG.E.CONSTANT R58, desc[UR8][R58.64+0x70] ;  /* 0x000070083a3a7981 */ /* 0x000f64000c1e9900 */
[----:B------:R-:W-:Y:S02]  /*1e50*/  I2FP.F32.S32 R51, R51 ;  /* 0x0000003300337245 */ /* 0x000fe40000201400 */
[----:B------:R0:W5:Y:S03]  /*1e60*/  LDG.E.U16.CONSTANT R62, desc[UR8][R62.64+0x6c] ;  /* 0x00006c083e3e7981 */ /* 0x000166000c1e9500 */
[----:B------:R-:W-:Y:S01]  /*1e70*/  FFMA R49, R46, R51, R49 ;  /* 0x000000332e317223 */ /* 0x000fe20000000031 */
[-C--:B--2---:R-:W-:Y:S02]  /*1e80*/  IDP.4A.S8.S8 R46, R32, R47.reuse, RZ ;  /* 0x0000002f202e7226 */ /* 0x084fe400000006ff */
[----:B------:R-:W-:-:S02]  /*1e90*/  IDP.4A.S8.S8 R47, R70, R47, RZ ;  /* 0x0000002f462f7226 */ /* 0x000fc400000006ff */
[----:B------:R-:W-:Y:S02]  /*1ea0*/  IMAD R46, R69, R46, RZ ;  /* 0x0000002e452e7224 */ /* 0x000fe400078e02ff */
[----:B------:R-:W-:Y:S02]  /*1eb0*/  IMAD R47, R66, R47, RZ ;  /* 0x0000002f422f7224 */ /* 0x000fe400078e02ff */
[----:B----4-:R-:W-:Y:S01]  /*1ec0*/  HADD2.F32 R42, -RZ, R42.H0_H0 ;  /* 0x2000002aff2a7230 */ /* 0x010fe20000004100 */
[----:B------:R-:W-:Y:S02]  /*1ed0*/  I2FP.F32.S32 R46, R46 ;  /* 0x0000002e002e7245 */ /* 0x000fe40000201400 */
[----:B------:R-:W-:-:S03]  /*1ee0*/  I2FP.F32.S32 R47, R47 ;  /* 0x0000002f002f7245 */ /* 0x000fc60000201400 */
[C---:B------:R-:W-:Y:S02]  /*1ef0*/  FFMA R51, R42.reuse, R46, R49 ;  /* 0x0000002e2a337223 */ /* 0x040fe40000000031 */
[----:B------:R-:W-:Y:S01]  /*1f00*/  FFMA R49, R42, R47, R43 ;  /* 0x0000002f2a317223 */ /* 0x000fe2000000002b */
[----:B------:R-:W-:-:S03]  /*1f10*/  IMAD.WIDE R42, R20, 0xd8, R38 ;  /* 0x000000d8142a7825 */ /* 0x000fc600078e0226 */
[----:B------:R-:W-:-:S04]  /*1f20*/  IADD3 R42, P0, PT, R42, R40, RZ ;  /* 0x000000282a2a7210 */ /* 0x000fc80007f1e0ff */
[----:B------:R-:W-:-:S05]  /*1f30*/  IADD3.X R43, PT, PT, R43, R41, RZ, P0, !PT ;  /* 0x000000292b2b7210 */ /* 0x000fca00007fe4ff */
[----:B------:R-:W0:Y:S01]  /*1f40*/  LDG.E.CONSTANT R57, desc[UR8][R42.64+0x4] ;  /* 0x000004082a397981 */ /* 0x000e22000c1e9900 */
[----:B------:R-:W-:-:S03]  /*1f50*/  IMAD.WIDE R46, R20, 0xd8, R40 ;  /* 0x000000d8142e7825 */ /* 0x000fc600078e0228 */
[----:B------:R-:W2:Y:S04]  /*1f60*/  LDG.E.CONSTANT R77, desc[UR8][R42.64+0x28] ;  /* 0x000028082a4d7981 */ /* 0x000ea8000c1e9900 */
[----:B------:R-:W4:Y:S04]  /*1f70*/  LDG.E.U16.CONSTANT R34, desc[UR8][R46.64] ;  /* 0x000000082e227981 */ /* 0x000f28000c1e9500 */
[----:B------:R-:W3:Y:S01]  /*1f80*/  LDG.E.U16.CONSTANT R45, desc[UR8][R46.64+0x24] ;  /* 0x000024082e2d7981 */ /* 0x000ee2000c1e9500 */
[----:B------:R-:W-:-:S04]  /*1f90*/  IMAD.WIDE R38, R20, 0xfc, R38 ;  /* 0x000000fc14267825 */ /* 0x000fc800078e0226 */
[-C--:B0-----:R-:W-:Y:S02]  /*1fa0*/  IDP.4A.S8.S8 R63, R22, R57.reuse, RZ ;  /* 0x00000039163f7226 */ /* 0x081fe400000006ff */
[----:B------:R-:W-:Y:S02]  /*1fb0*/  IDP.4A.S8.S8 R57, R23, R57, RZ ;  /* 0x0000003917397226 */ /* 0x000fe400000006ff */
[----:B------:R-:W-:Y:S02]  /*1fc0*/  IMAD R63, R74, R63, RZ ;  /* 0x0000003f4a3f7224 */ /* 0x000fe400078e02ff */
[----:B------:R-:W-:Y:S02]  /*1fd0*/  IMAD R35, R73, R57, RZ ;  /* 0x0000003949237224 */ /* 0x000fe400078e02ff */
[----:B----4-:R-:W-:Y:S01]  /*1fe0*/  HADD2.F32 R34, -RZ, R34.H0_H0 ;  /* 0x20000022ff227230 */ /* 0x010fe20000004100 */
[----:B------:R-:W-:Y:S02]  /*1ff0*/  I2FP.F32.S32 R57, R63 ;  /* 0x0000003f00397245 */ /* 0x000fe40000201400 */
[----:B------:R-:W-:Y:S01]  /*2000*/  I2FP.F32.S32 R35, R35 ;  /* 0x0000002300237245 */ /* 0x000fe20000201400 */
[----:B--2---:R-:W-:Y:S01]  /*2010*/  IDP.4A.S8.S8 R53, R67, R77, RZ ;  /* 0x0000004d43357226 */ /* 0x004fe200000006ff */
[----:B------:R-:W2:Y:S01]  /*2020*/  LDG.E.U16.CONSTANT R63, desc[UR8][R46.64+0x48] ;  /* 0x000048082e3f7981 */ /* 0x000ea2000c1e9500 */
[----:B------:R-:W-:-:S02]  /*2030*/  FFMA R57, R34, R57, RZ ;  /* 0x0000003922397223 */ /* 0x000fc400000000ff */
[----:B------:R-:W-:Y:S01]  /*2040*/  FFMA R35, R34, R35, RZ ;  /* 0x0000002322237223 */ /* 0x000fe200000000ff */
[----:B------:R-:W-:Y:S02]  /*2050*/  IDP.4A.S8.S8 R34, R33, R77, RZ ;  /* 0x0000004d21227226 */ /* 0x000fe400000006ff */
[----:B------:R-:W-:Y:S02]  /*2060*/  IMAD R53, R72, R53, RZ ;  /* 0x0000003548357224 */ /* 0x000fe400078e02ff */
[----:B------:R-:W-:Y:S02]  /*2070*/  IMAD R37, R71, R34, RZ ;  /* 0x0000002247257224 */ /* 0x000fe400078e02ff */
[----:B---3--:R-:W-:Y:S01]  /*2080*/  HADD2.F32 R34, -RZ, R45.H0_H0 ;  /* 0x2000002dff227230 */ /* 0x008fe20000004100 */
[----:B------:R-:W-:Y:S02]  /*2090*/  I2FP.F32.S32 R45, R53 ;  /* 0x00000035002d7245 */ /* 0x000fe40000201400 */
[----:B------:R-:W-:-:S03]  /*20a0*/  I2FP.F32.S32 R37, R37 ;  /* 0x0000002500257245 */ /* 0x000fc60000201400 */
[C---:B------:R-:W-:Y:S02]  /*20b0*/  FFMA R45, R34.reuse, R45, R57 ;  /* 0x0000002d222d7223 */ /* 0x040fe40000000039 */
[----:B------:R-:W-:Y:S01]  /*20c0*/  FFMA R37, R34, R37, R35 ;  /* 0x0000002522257223 */ /* 0x000fe20000000023 */
[----:B------:R-:W-:Y:S01]  /*20d0*/  IADD3 R34, P0, PT, R38, R40, RZ ;  /* 0x0000002826227210 */ /* 0x000fe20007f1e0ff */
[----:B------:R-:W3:Y:S03]  /*20e0*/  LDG.E.CONSTANT R57, desc[UR8][R42.64+0x4c] ;  /* 0x00004c082a397981 */ /* 0x000ee6000c1e9900 */
[----:B------:R-:W-:Y:S01]  /*20f0*/  IADD3.X R35, PT, PT, R39, R41, RZ, P0, !PT ;  /* 0x0000002927237210 */ /* 0x000fe200007fe4ff */
[----:B------:R-:W4:Y:S04]  /*2100*/  LDG.E.CONSTANT R38, desc[UR8][R42.64+0x70] ;  /* 0x000070082a267981 */ /* 0x000f28000c1e9900 */
[----:B------:R-:W5:Y:S04]  /*2110*/  LDG.E.CONSTANT R59, desc[UR8][R34.64+0x4] ;  /* 0x00000408223b7981 */ /* 0x000f68000c1e9900 */
[----:B------:R-:W4:Y:S04]  /*2120*/  LDG.E.CONSTANT R53, desc[UR8][R34.64+0x28] ;  /* 0x0000280822357981 */ /* 0x000f28000c1e9900 */
[----:B------:R5:W4:Y:S01]  /*2130*/  LDG.E.U16.CONSTANT R39, desc[UR8][R46.64+0x6c] ;  /* 0x00006c082e277981 */ /* 0x000b22000c1e9500 */
[----:B------:R-:W-:-:S02]  /*2140*/  HADD2.F32 R56, -RZ, R56.H0_H0 ;  /* 0x20000038ff387230 */ /* 0x000fc40000004100 */
[----:B--2---:R-:W-:Y:S02]  /*2150*/  HADD2.F32 R63, -RZ, R63.H0_H0 ;  /* 0x2000003fff3f7230 */ /* 0x004fe40000004100 */
[-C--:B---3--:R-:W-:Y:S02]  /*2160*/  IDP.4A.S8.S8 R77, R32, R57.reuse, RZ ;  /* 0x00000039204d7226 */ /* 0x088fe400000006ff */
[----:B------:R-:W-:-:S04]  /*2170*/  IDP.4A.S8.S8 R57, R70, R57, RZ ;  /* 0x0000003946397226 */ /* 0x000fc800000006ff */
[----:B------:R-:W-:Y:S02]  /*2180*/  IMAD R57, R66, R57, RZ ;  /* 0x0000003942397224 */ /* 0x000fe400078e02ff */
[-C--:B-----5:R-:W-:Y:S02]  /*2190*/  IDP.4A.S8.S8 R47, R22, R59.reuse, RZ ;  /* 0x0000003b162f7226 */ /* 0x0a0fe400000006ff */
[----:B------:R-:W-:Y:S02]  /*21a0*/  IDP.4A.S8.S8 R42, R23, R59, RZ ;  /* 0x0000003b172a7226 */ /* 0x000fe400000006ff */
[----:B------:R-:W-:Y:S01]  /*21b0*/  IMAD.WIDE R22, R20, 0xfc, R40 ;  /* 0x000000fc14167825 */ /* 0x000fe200078e0228 */
[----:B------:R-:W-:-:S03]  /*21c0*/  I2FP.F32.S32 R57, R57 ;  /* 0x0000003900397245 */ /* 0x000fc60000201400 */
[----:B------:R-:W-:Y:S01]  /*21d0*/  IMAD R77, R69, R77, RZ ;  /* 0x0000004d454d7224 */ /* 0x000fe200078e02ff */
[----:B------:R-:W2:Y:S01]  /*21e0*/  LDG.E.U16.CONSTANT R59, desc[UR8][R22.64] ;  /* 0x00000008163b7981 */ /* 0x000ea2000c1e9500 */
[----:B------:R-:W-:-:S03]  /*21f0*/  FFMA R37, R63, R57, R37 ;  /* 0x000000393f257223 */ /* 0x000fc60000000025 */
[----:B------:R-:W-:Y:S01]  /*2200*/  I2FP.F32.S32 R77, R77 ;  /* 0x0000004d004d7245 */ /* 0x000fe20000201400 */
[----:B------:R-:W3:Y:S04]  /*2210*/  LDG.E.U16.CONSTANT R43, desc[UR8][R22.64+0x24] ;  /* 0x00002408162b7981 */ /* 0x000ee8000c1e9500 */
[----:B------:R-:W5:Y:S01]  /*2220*/  LDG.E.CONSTANT R57, desc[UR8][R34.64+0x4c] ;  /* 0x00004c0822397981 */ /* 0x000f62000c1e9900 */
[----:B------:R-:W-:Y:S01]  /*2230*/  FFMA R45, R63, R77, R45 ;  /* 0x0000004d3f2d7223 */ /* 0x000fe2000000002d */
[-C--:B----4-:R-:W-:Y:S02]  /*2240*/  IDP.4A.S8.S8 R67, R67, R53.reuse, RZ ;  /* 0x0000003543437226 */ /* 0x090fe400000006ff */
[----:B------:R-:W4:Y:S01]  /*2250*/  LDG.E.CONSTANT R63, desc[UR8][R34.64+0x70] ;  /* 0x00007008223f7981 */ /* 0x000f22000c1e9900 */
[----:B------:R-:W-:-:S03]  /*2260*/  IDP.4A.S8.S8 R53, R33, R53, RZ ;  /* 0x0000003521357226 */ /* 0x000fc600000006ff */
[----:B------:R-:W4:Y:S04]  /*2270*/  LDG.E.U16.CONSTANT R33, desc[UR8][R22.64+0x48] ;  /* 0x0000480816217981 */ /* 0x000f28000c1e9500 */
[----:B------:R0:W4:Y:S01]  /*2280*/  LDG.E.U16.CONSTANT R46, desc[UR8][R22.64+0x6c] ;  /* 0x00006c08162e7981 */ /* 0x000122000c1e9500 */
[-C--:B------:R-:W-:Y:S02]  /*2290*/  IDP.4A.S8.S8 R77, R25, R50.reuse, RZ ;  /* 0x00000032194d7226 */ /* 0x080fe400000006ff */
[----:B------:R-:W-:Y:S02]  /*22a0*/  IDP.4A.S8.S8 R50, R65, R50, RZ ;  /* 0x0000003241327226 */ /* 0x000fe400000006ff */
[----:B------:R-:W-:Y:S02]  /*22b0*/  IMAD R77, R61, R77, RZ ;  /* 0x0000004d3d4d7224 */ /* 0x000fe400078e02ff */
[----:B------:R-:W-:-:S02]  /*22c0*/  IMAD R50, R60, R50, RZ ;  /* 0x000000323c327224 */ /* 0x000fc400078e02ff */
[-C--:B0-----:R-:W-:Y:S01]  /*22d0*/  IDP.4A.S8.S8 R22, R25, R54.reuse, RZ ;  /* 0x0000003619167226 */ /* 0x081fe200000006ff */
[----:B------:R-:W-:Y:S01]  /*22e0*/  I2FP.F32.S32 R77, R77 ;  /* 0x0000004d004d7245 */ /* 0x000fe20000201400 */
[----:B------:R-:W-:Y:S01]  /*22f0*/  IDP.4A.S8.S8 R23, R65, R54, RZ ;  /* 0x0000003641177226 */ /* 0x000fe200000006ff */
[----:B------:R-:W-:Y:S01]  /*2300*/  I2FP.F32.S32 R50, R50 ;  /* 0x0000003200327245 */ /* 0x000fe20000201400 */
[----:B------:R-:W-:Y:S02]  /*2310*/  IMAD R22, R61, R22, RZ ;  /* 0x000000163d167224 */ /* 0x000fe400078e02ff */
[----:B------:R-:W-:Y:S01]  /*2320*/  FFMA R77, R56, R77, R24 ;  /* 0x0000004d384d7223 */ /* 0x000fe20000000018 */
[----:B------:R-:W-:Y:S02]  /*2330*/  IMAD R23, R60, R23, RZ ;  /* 0x000000173c177224 */ /* 0x000fe400078e02ff */
[----:B------:R-:W-:Y:S01]  /*2340*/  FFMA R24, R56, R50, R29 ;  /* 0x0000003238187223 */ /* 0x000fe2000000001d */
[----:B------:R-:W-:Y:S01]  /*2350*/  HADD2.F32 R29, -RZ, R48.H0_H0 ;  /* 0x20000030ff1d7230 */ /* 0x000fe20000004100 */
[----:B------:R-:W-:-:S02]  /*2360*/  I2FP.F32.S32 R22, R22 ;  /* 0x0000001600167245 */ /* 0x000fc40000201400 */
[----:B------:R-:W-:-:S03]  /*2370*/  I2FP.F32.S32 R35, R23 ;  /* 0x0000001700237245 */ /* 0x000fc60000201400 */
[----:B------:R-:W-:Y:S01]  /*2380*/  FFMA R23, R29, R22, R68 ;  /* 0x000000161d177223 */ /* 0x000fe20000000044 */
[-C--:B------:R-:W-:Y:S02]  /*2390*/  IDP.4A.S8.S8 R22, R25, R44.reuse, RZ ;  /* 0x0000002c19167226 */ /* 0x080fe400000006ff */
[----:B------:R-:W-:Y:S01]  /*23a0*/  FFMA R28, R29, R35, R28 ;  /* 0x000000231d1c7223 */ /* 0x000fe2000000001c */
[----:B------:R-:W-:Y:S02]  /*23b0*/  IDP.4A.S8.S8 R29, R65, R44, RZ ;  /* 0x0000002c411d7226 */ /* 0x000fe400000006ff */
[----:B------:R-:W-:Y:S02]  /*23c0*/  IMAD R22, R61, R22, RZ ;  /* 0x000000163d167224 */ /* 0x000fe400078e02ff */
[----:B------:R-:W-:Y:S02]  /*23d0*/  IDP.4A.S8.S8 R34, R25, R55, RZ ;  /* 0x0000003719227226 */ /* 0x000fe400000006ff */
[----:B------:R-:W-:Y:S01]  /*23e0*/  IMAD R29, R60, R29, RZ ;  /* 0x0000001d3c1d7224 */ /* 0x000fe200078e02ff */
[----:B------:R-:W-:Y:S01]  /*23f0*/  I2FP.F32.S32 R22, R22 ;  /* 0x0000001600167245 */ /* 0x000fe20000201400 */
[----:B------:R-:W-:-:S02]  /*2400*/  HADD2.F32 R75, -RZ, R75.H0_H0 ;  /* 0x2000004bff4b7230 */ /* 0x000fc40000004100 */
[----:B------:R-:W-:Y:S01]  /*2410*/  IMAD R35, R61, R34, RZ ;  /* 0x000000223d237224 */ /* 0x000fe200078e02ff */
[----:B------:R-:W-:Y:S02]  /*2420*/  I2FP.F32.S32 R34, R29 ;  /* 0x0000001d00227245 */ /* 0x000fe40000201400 */
[----:B------:R-:W-:Y:S01]  /*2430*/  FFMA R29, R75, R22, R64 ;  /* 0x000000164b1d7223 */ /* 0x000fe20000000040 */
[----:B------:R-:W-:Y:S02]  /*2440*/  IDP.4A.S8.S8 R22, R25, R58, RZ ;  /* 0x0000003a19167226 */ /* 0x000fe400000006ff */
[----:B------:R-:W-:Y:S02]  /*2450*/  IDP.4A.S8.S8 R55, R65, R55, RZ ;  /* 0x0000003741377226 */ /* 0x000fe400000006ff */
[----:B------:R-:W-:Y:S01]  /*2460*/  IMAD R22, R61, R22, RZ ;  /* 0x000000163d167224 */ /* 0x000fe200078e02ff */
[----:B------:R-:W-:Y:S01]  /*2470*/  I2FP.F32.S32 R35, R35 ;  /* 0x0000002300237245 */ /* 0x000fe20000201400 */
[----:B------:R-:W-:-:S02]  /*2480*/  HADD2.F32 R76, -RZ, R76.H0_H0 ;  /* 0x2000004cff4c7230 */ /* 0x000fc40000004100 */
[----:B------:R-:W-:Y:S01]  /*2490*/  HADD2.F32 R62, -RZ, R62.H0_H0 ;  /* 0x2000003eff3e7230 */ /* 0x000fe20000004100 */
[----:B------:R-:W-:Y:S01]  /*24a0*/  I2FP.F32.S32 R22, R22 ;  /* 0x0000001600167245 */ /* 0x000fe20000201400 */
[----:B------:R-:W-:Y:S02]  /*24b0*/  IMAD R55, R60, R55, RZ ;  /* 0x000000373c377224 */ /* 0x000fe400078e02ff */
[----:B------:R-:W-:Y:S01]  /*24c0*/  FFMA R34, R75, R34, R27 ;  /* 0x000000224b227223 */ /* 0x000fe2000000001b */
[----:B------:R-:W-:Y:S01]  /*24d0*/  FFMA R27, R76, R35, R26 ;  /* 0x000000234c1b7223 */ /* 0x000fe2000000001a */
[----:B------:R-:W-:Y:S02]  /*24e0*/  IDP.4A.S8.S8 R35, R65, R58, RZ ;  /* 0x0000003a41237226 */ /* 0x000fe400000006ff */
[----:B------:R-:W-:Y:S01]  /*24f0*/  FFMA R51, R62, R22, R51 ;  /* 0x000000163e337223 */ /* 0x000fe20000000033 */
[----:B------:R-:W-:Y:S01]  /*2500*/  I2FP.F32.S32 R55, R55 ;  /* 0x0000003700377245 */ /* 0x000fe20000201400 */
[----:B------:R-:W-:-:S02]  /*2510*/  IMAD R22, R73, R42, RZ ;  /* 0x0000002a49167224 */ /* 0x000fc400078e02ff */
[----:B------:R-:W-:Y:S02]  /*2520*/  IDP.4A.S8.S8 R44, R25, R38, RZ ;  /* 0x00000026192c7226 */ /* 0x000fe400000006ff */
[----:B------:R-:W-:Y:S02]  /*2530*/  IMAD R35, R60, R35, RZ ;  /* 0x000000233c237224 */ /* 0x000fe400078e02ff */
[----:B------:R-:W-:Y:S01]  /*2540*/  FFMA R76, R76, R55, R3 ;  /* 0x000000374c4c7223 */ /* 0x000fe20000000003 */
[----:B------:R-:W-:Y:S01]  /*2550*/  IMAD R53, R71, R53, RZ ;  /* 0x0000003547357224 */ /* 0x000fe200078e02ff */
[----:B------:R-:W-:Y:S01]  /*2560*/  I2FP.F32.S32 R22, R22 ;  /* 0x0000001600167245 */ /* 0x000fe20000201400 */
[----:B------:R-:W-:Y:S02]  /*2570*/  IMAD R47, R74, R47, RZ ;  /* 0x0000002f4a2f7224 */ /* 0x000fe400078e02ff */
[----:B------:R-:W-:Y:S02]  /*2580*/  HADD2.F32 R26, -RZ, R39.H0_H0 ;  /* 0x20000027ff1a7230 */ /* 0x000fe40000004100 */
[----:B------:R-:W-:Y:S01]  /*2590*/  IMAD R39, R61, R44, RZ ;  /* 0x0000002c3d277224 */ /* 0x000fe200078e02ff */
[----:B------:R-:W-:Y:S01]  /*25a0*/  I2FP.F32.S32 R44, R35 ;  /* 0x00000023002c7245 */ /* 0x000fe20000201400 */
[----:B------:R-:W-:Y:S01]  /*25b0*/  IMAD R67, R72, R67, RZ ;  /* 0x0000004348437224 */ /* 0x000fe200078e02ff */
[----:B------:R-:W-:-:S02]  /*25c0*/  I2FP.F32.S32 R53, R53 ;  /* 0x0000003500357245 */ /* 0x000fc40000201400 */
[----:B------:R-:W-:Y:S01]  /*25d0*/  I2FP.F32.S32 R42, R47 ;  /* 0x0000002f002a7245 */ /* 0x000fe20000201400 */
[----:B------:R-:W-:Y:S01]  /*25e0*/  FFMA R62, R62, R44, R49 ;  /* 0x0000002c3e3e7223 */ /* 0x000fe20000000031 */
[----:B------:R-:W-:Y:S02]  /*25f0*/  IADD3 R40, P0, PT, R40, 0x480, RZ ;  /* 0x0000048028287810 */ /* 0x000fe40007f1e0ff */
[----:B------:R-:W-:Y:S02]  /*2600*/  I2FP.F32.S32 R67, R67 ;  /* 0x0000004300437245 */ /* 0x000fe40000201400 */
[----:B------:R-:W-:Y:S02]  /*2610*/  IADD3 R2, PT, PT, R2, 0x4, RZ ;  /* 0x0000000402027810 */ /* 0x000fe40007ffe0ff */
[----:B------:R-:W-:Y:S02]  /*2620*/  IADD3.X R41, PT, PT, RZ, R41, RZ, P0, !PT ;  /* 0x00000029ff297210 */ /* 0x000fe400007fe4ff */
[----:B------:R-:W-:-:S02]  /*2630*/  ISETP.GE.AND P0, PT, R2, UR5, PT ;  /* 0x0000000502007c0c */ /* 0x000fc4000bf06270 */
[----:B------:R-:W-:Y:S01]  /*2640*/  I2FP.F32.S32 R39, R39 ;  /* 0x0000002700277245 */ /* 0x000fe20000201400 */
[----:B------:R-:W-:-:S04]  /*2650*/  HADD2.F32 R36, -RZ, R36.H0_H0 ;  /* 0x20000024ff247230 */ /* 0x000fc80000004100 */
[----:B------:R-:W-:Y:S01]  /*2660*/  FFMA R45, R26, R39, R45 ;  /* 0x000000271a2d7223 */ /* 0x000fe2000000002d */
[C---:B------:R-:W-:Y:S01]  /*2670*/  FFMA R17, R36.reuse, R30, R17 ;  /* 0x0000001e24117223 */ /* 0x040fe20000000011 */
[C---:B------:R-:W-:Y:S01]  /*2680*/  FFMA R19, R36.reuse, R24, R19 ;  /* 0x0000001824137223 */ /* 0x040fe20000000013 */
[C---:B------:R-:W-:Y:S01]  /*2690*/  FFMA R9, R36.reuse, R28, R9 ;  /* 0x0000001c24097223 */ /* 0x040fe20000000009 */
[C---:B------:R-:W-:Y:S01]  /*26a0*/  FFMA R11, R36.reuse, R34, R11 ;  /* 0x00000022240b7223 */ /* 0x040fe2000000000b */
[C---:B------:R-:W-:Y:S01]  /*26b0*/  FFMA R13, R36.reuse, R76, R13 ;  /* 0x0000004c240d7223 */ /* 0x040fe2000000000d */
[----:B------:R-:W-:Y:S01]  /*26c0*/  FFMA R15, R36, R62, R15 ;  /* 0x0000003e240f7223 */ /* 0x000fe2000000000f */
[----:B------:R-:W-:Y:S02]  /*26d0*/  IADD3 R0, PT, PT, R0, 0x4, RZ ;  /* 0x0000000400007810 */ /* 0x000fe40007ffe0ff */
[----:B------:R-:W-:Y:S01]  /*26e0*/  IADD3 R21, PT, PT, R21, 0x4, RZ ;  /* 0x0000000415157810 */ /* 0x000fe20007ffe0ff */
[----:B--2---:R-:W-:-:S02]  /*26f0*/  HADD2.F32 R3, -RZ, R59.H0_H0 ;  /* 0x2000003bff037230 */ /* 0x004fc40000004100 */
[----:B---3--:R-:W-:-:S03]  /*2700*/  HADD2.F32 R43, -RZ, R43.H0_H0 ;  /* 0x2000002bff2b7230 */ /* 0x008fc60000004100 */
[----:B------:R-:W-:Y:S01]  /*2710*/  FFMA R22, R3, R22, RZ ;  /* 0x0000001603167223 */ /* 0x000fe200000000ff */
[-C--:B-----5:R-:W-:Y:S02]  /*2720*/  IDP.4A.S8.S8 R32, R32, R57.reuse, RZ ;  /* 0x0000003920207226 */ /* 0x0a0fe400000006ff */
[----:B------:R-:W-:Y:S02]  /*2730*/  IDP.4A.S8.S8 R57, R70, R57, RZ ;  /* 0x0000003946397226 */ /* 0x000fe400000006ff */
[----:B------:R-:W-:Y:S01]  /*2740*/  FFMA R44, R43, R53, R22 ;  /* 0x000000352b2c7223 */ /* 0x000fe20000000016 */
[----:B------:R-:W-:Y:S02]  /*2750*/  IMAD R32, R69, R32, RZ ;  /* 0x0000002045207224 */ /* 0x000fe400078e02ff */
[----:B------:R-:W-:Y:S01]  /*2760*/  FFMA R42, R3, R42, RZ ;  /* 0x0000002a032a7223 */ /* 0x000fe200000000ff */
[----:B----4-:R-:W-:Y:S02]  /*2770*/  IDP.4A.S8.S8 R22, R25, R63, RZ ;  /* 0x0000003f19167226 */ /* 0x010fe400000006ff */
[----:B------:R-:W-:-:S02]  /*2780*/  IMAD R57, R66, R57, RZ ;  /* 0x0000003942397224 */ /* 0x000fc400078e02ff */
[C---:B------:R-:W-:Y:S02]  /*2790*/  IDP.4A.S8.S8 R3, R65.reuse, R38, RZ ;  /* 0x0000002641037226 */ /* 0x040fe400000006ff */
[----:B------:R-:W-:Y:S01]  /*27a0*/  IDP.4A.S8.S8 R63, R65, R63, RZ ;  /* 0x0000003f413f7226 */ /* 0x000fe200000006ff */
[----:B------:R-:W-:Y:S01]  /*27b0*/  I2FP.F32.S32 R32, R32 ;  /* 0x0000002000207245 */ /* 0x000fe20000201400 */
[----:B------:R-:W-:Y:S02]  /*27c0*/  HADD2.F32 R33, -RZ, R33.H0_H0 ;  /* 0x20000021ff217230 */ /* 0x000fe40000004100 */
[----:B------:R-:W-:Y:S01]  /*27d0*/  FFMA R42, R43, R67, R42 ;  /* 0x000000432b2a7223 */ /* 0x000fe2000000002a */
[C---:B------:R-:W-:Y:S01]  /*27e0*/  IMAD R3, R60.reuse, R3, RZ ;  /* 0x000000033c037224 */ /* 0x040fe200078e02ff */
[----:B------:R-:W-:Y:S01]  /*27f0*/  I2FP.F32.S32 R57, R57 ;  /* 0x0000003900397245 */ /* 0x000fe20000201400 */
[----:B------:R-:W-:Y:S02]  /*2800*/  IMAD R61, R61, R22, RZ ;  /* 0x000000163d3d7224 */ /* 0x000fe400078e02ff */
[----:B------:R-:W-:-:S02]  /*2810*/  IMAD R63, R60, R63, RZ ;  /* 0x0000003f3c3f7224 */ /* 0x000fc400078e02ff */
[C---:B------:R-:W-:Y:S01]  /*2820*/  FFMA R25, R33.reuse, R32, R42 ;  /* 0x0000002021197223 */ /* 0x040fe2000000002a */
[----:B------:R-:W-:Y:S01]  /*2830*/  HADD2.F32 R46, -RZ, R46.H0_H0 ;  /* 0x2000002eff2e7230 */ /* 0x000fe20000004100 */
[----:B------:R-:W-:Y:S01]  /*2840*/  I2FP.F32.S32 R22, R3 ;  /* 0x0000000300167245 */ /* 0x000fe20000201400 */
[----:B------:R-:W-:Y:S01]  /*2850*/  FFMA R57, R33, R57, R44 ;  /* 0x0000003921397223 */ /* 0x000fe2000000002c */
[----:B------:R-:W-:Y:S02]  /*2860*/  I2FP.F32.S32 R61, R61 ;  /* 0x0000003d003d7245 */ /* 0x000fe40000201400 */
[----:B------:R-:W-:Y:S01]  /*2870*/  I2FP.F32.S32 R32, R63 ;  /* 0x0000003f00207245 */ /* 0x000fe20000201400 */
[----:B------:R-:W-:Y:S02]  /*2880*/  HADD2.F32 R3, -RZ, R52.H0_H0 ;  /* 0x20000034ff037230 */ /* 0x000fe40000004100 */
[----:B------:R-:W-:Y:S01]  /*2890*/  FFMA R22, R26, R22, R37 ;  /* 0x000000161a167223 */ /* 0x000fe20000000025 */
[C---:B------:R-:W-:Y:S01]  /*28a0*/  FFMA R25, R46.reuse, R61, R25 ;  /* 0x0000003d2e197223 */ /* 0x040fe20000000019 */
        /* <DEDUP_REMOVED lines=11> */
[----:B------:R-:W-:Y:S06]  /*2960*/  @!P0 BRA `(.L_x_94) ;  /* 0xffffffd800948947 */ /* 0x000fec000383ffff */
[----:B------:R-:W-:Y:S05]  /*2970*/  BSYNC.RECONVERGENT B1 ;  /* 0x0000000000017941 */ /* 0x000fea0003800200 */
.L_x_93:
[----:B------:R0:W-:Y:S01]  /*2980*/  STL.128 [R1], R16 ;  /* 0x0000001001007387 */ /* 0x0001e20000100c00 */
[----:B------:R-:W-:-:S03]  /*2990*/  MOV R2, R16 ;  /* 0x0000001000027202 */ /* 0x000fc60000000f00 */
[----:B------:R0:W-:Y:S04]  /*29a0*/  STL.128 [R1+0x10], R8 ;  /* 0x0000100801007387 */ /* 0x0001e80000100c00 */
[----:B------:R0:W-:Y:S04]  /*29b0*/  STL.128 [R1+0x20], R12 ;  /* 0x0000200c01007387 */ /* 0x0001e80000100c00 */
[----:B------:R0:W-:Y:S02]  /*29c0*/  STL.128 [R1+0x30], R4 ;  /* 0x0000300401007387 */ /* 0x0001e40000100c00 */
.L_x_92:
[----:B------:R-:W-:Y:S05]  /*29d0*/  BSYNC.RECONVERGENT B0 ;  /* 0x0000000000007941 */ /* 0x000fea0003800200 */
.L_x_91:
        /* <DEDUP_REMOVED lines=27> */
.L_x_96:
[----:B------:R-:W-:Y:S05]  /*2b90*/  BSYNC.RECONVERGENT B0 ;  /* 0x0000000000007941 */ /* 0x000fea0003800200 */
.L_x_95:
        /* <DEDUP_REMOVED lines=11> */
[----:B------:R-:W3:Y:S04]  /*2c50*/  LDS R0, [R23+0x80] ;  /* 0x0000800017007984 */ /* 0x000ee80000000800 */
[----:B------:R-:W4:Y:S04]  /*2c60*/  LDS R25, [R23+0x200] ;  /* 0x0002000017197984 */ /* 0x000f280000000800 */
[----:B-1----:R-:W1:Y:S04]  /*2c70*/  LDS R3, [R23] ;  /* 0x0000000017037984 */ /* 0x002e680000000800 */
[----:B0-----:R-:W0:Y:S04]  /*2c80*/  LDS R16, [R23+0x180] ;  /* 0x0001800017107984 */ /* 0x001e280000000800 */
        /* <DEDUP_REMOVED lines=8> */
[----:B---3--:R-:W-:-:S03]  /*2d10*/  FADD R17, R0, R17 ;  /* 0x0000001100117221 */ /* 0x008fc60000000000 */
[----:B------:R-:W-:Y:S01]  /*2d20*/  LDS R37, [R23+0x600] ;  /* 0x0006000017257984 */ /* 0x000fe20000000800 */
[----:B----4-:R-:W-:-:S03]  /*2d30*/  FADD R25, R25, R8 ;  /* 0x0000000819197221 */ /* 0x010fc60000000000 */
[----:B------:R-:W-:Y:S01]  /*2d40*/  LDS R30, [R23+0x680] ;  /* 0x00068000171e7984 */ /* 0x000fe20000000800 */
[----:B-1----:R-:W-:-:S03]  /*2d50*/  FADD R3, R3, R2 ;  /* 0x0000000203037221 */ /* 0x002fc60000000000 */
[----:B------:R-:W1:Y:S01]  /*2d60*/  SHFL.BFLY PT, R8, R21, 0x10, 0x1f ;  /* 0x0e001f0015087f89 */ /* 0x000e6200000e0000 */
[----:B0-----:R-:W-:-:S03]  /*2d70*/  FADD R16, R16, R19 ;  /* 0x0000001310107221 */ /* 0x001fc60000000000 */
[----:B------:R-:W0:Y:S01]  /*2d80*/  SHFL.BFLY PT, R2, R17, 0x10, 0x1f ;  /* 0x0e001f0011027f89 */ /* 0x000e2200000e0000 */
        /* <DEDUP_REMOVED lines=11> */
[----:B-1----:R-:W-:Y:S01]  /*2e40*/  FADD R8, R21, R8 ;  /* 0x0000000815087221 */ /* 0x002fe20000000000 */
[----:B------:R-:W-:Y:S02]  /*2e50*/  FADD R28, R28, R15 ;  /* 0x0000000f1c1c7221 */ /* 0x000fe40000000000 */
[----:B------:R-:W1:Y:S01]  /*2e60*/  SHFL.BFLY PT, R29, R24, 0x10, 0x1f ;  /* 0x0e001f00181d7f89 */ /* 0x000e6200000e0000 */
[----:B0-----:R-:W-:Y:S01]  /*2e70*/  FADD R2, R17, R2 ;  /* 0x0000000211027221 */ /* 0x001fe20000000000 */
[----:B------:R-:W-:Y:S02]  /*2e80*/  FADD R37, R37, R4 ;  /* 0x0000000425257221 */ /* 0x000fe40000000000 */
[----:B------:R-:W0:Y:S01]  /*2e90*/  SHFL.BFLY PT, R31, R12, 0x10, 0x1f ;  /* 0x0e001f000c1f7f89 */ /* 0x000e2200000e0000 */
        /* <DEDUP_REMOVED lines=11> */
[----:B-1----:R-:W-:-:S03]  /*2f50*/  FADD R29, R24, R29 ;  /* 0x0000001d181d7221 */ /* 0x002fc60000000000 */
[----:B------:R-:W1:Y:S01]  /*2f60*/  SHFL.BFLY PT, R32, R21, 0x10, 0x1f ;  /* 0x0e001f0015207f89 */ /* 0x000e6200000e0000 */
[----:B0-----:R-:W-:-:S03]  /*2f70*/  FADD R31, R12, R31 ;  /* 0x0000001f0c1f7221 */ /* 0x001fc60000000000 */
[----:B------:R-:W0:Y:S01]  /*2f80*/  SHFL.BFLY PT, R3, R0, 0x8, 0x1f ;  /* 0x0d001f0000037f89 */ /* 0x000e2200000e0000 */
        /* <DEDUP_REMOVED lines=94> */
[----:B-1----:R-:W-:Y:S01]  /*3570*/  FADD R9, R5, R0 ;  /* 0x0000000005097221 */ /* 0x002fe20000000000 */
[----:B------:R-:W-:Y:S02]  /*3580*/  LEA R0, R22, UR10, 0x2 ;  /* 0x0000000a16007c11 */ /* 0x000fe4000f8e10ff */
        /* <DEDUP_REMOVED lines=14> */
[----:B------:R1:W-:Y:S01]  /*3670*/  STL.64 [R1], R8 ;  /* 0x0000000801007387 */ /* 0x0003e20000100a00 */
[----:B0-----:R-:W-:-:S03]  /*3680*/  FADD R16, R20, R5 ;  /* 0x0000000514107221 */ /* 0x001fc60000000000 */
[----:B------:R-:W5:Y:S01]  /*3690*/  @!P0 LDL R2, [R0] ;  /* 0x0000000000028983 */ /* 0x000f620000100800 */
[----:B--2---:R-:W-:-:S03]  /*36a0*/  FADD R17, R24, R25 ;  /* 0x0000001918117221 */ /* 0x004fc60000000000 */
[----:B------:R0:W-:Y:S01]  /*36b0*/  STL.64 [R1+0x8], R10 ;  /* 0x0000080a01007387 */ /* 0x0001e20000100a00 */
[----:B---3--:R-:W-:-:S03]  /*36c0*/  FADD R18, R26, R27 ;  /* 0x0000001b1a127221 */ /* 0x008fc60000000000 */
[----:B------:R-:W2:Y:S01]  /*36d0*/  @!P0 LDL R4, [R0+0x8] ;  /* 0x0000080000048983 */ /* 0x000ea20000100800 */
[----:B----4-:R-:W-:Y:S02]  /*36e0*/  FADD R19, R28, R29 ;  /* 0x0000001d1c137221 */ /* 0x010fe40000000000 */
[----:B------:R-:W3:Y:S01]  /*36f0*/  @!P0 LDC R28, c[0x0][0x3a4] ;  /* 0x0000e900ff1c8b82 */ /* 0x000ee20000000800 */
[----:B------:R-:W-:Y:S01]  /*3700*/  STL.64 [R1+0x10], R12 ;  /* 0x0000100c01007387 */ /* 0x000fe20000100a00 */
[----:B-----5:R-:W-:-:S03]  /*3710*/  FADD R20, R30, R31 ;  /* 0x0000001f1e147221 */ /* 0x020fc60000000000 */
[----:B------:R-:W4:Y:S01]  /*3720*/  @!P0 LDL R3, [R0+0x10] ;  /* 0x0000100000038983 */ /* 0x000f220000100800 */
[----:B------:R-:W-:Y:S02]  /*3730*/  FADD R21, R32, R33 ;  /* 0x0000002120157221 */ /* 0x000fe40000000000 */
[----:B------:R-:W5:Y:S01]  /*3740*/  @!P0 LDC R30, c[0x0][0x3a4] ;  /* 0x0000e900ff1e8b82 */ /* 0x000f620000000800 */
[----:B------:R-:W-:Y:S04]  /*3750*/  STL.64 [R1+0x18], R14 ;  /* 0x0000180e01007387 */ /* 0x000fe80000100a00 */
[----:B------:R-:W4:Y:S03]  /*3760*/  @!P0 LDL R5, [R0+0x18] ;  /* 0x0000180000058983 */ /* 0x000f260000100800 */
[----:B------:R-:W5:Y:S01]  /*3770*/  @!P0 LDC R32, c[0x0][0x3a4] ;  /* 0x0000e900ff208b82 */ /* 0x000f620000000800 */
[----:B------:R-:W-:Y:S04]  /*3780*/  STL.64 [R1+0x20], R16 ;  /* 0x0000201001007387 */ /* 0x000fe80000100a00 */
[----:B-1----:R-:W4:Y:S04]  /*3790*/  @!P0 LDL R8, [R0+0x20] ;  /* 0x0000200000088983 */ /* 0x002f280000100800 */
[----:B------:R-:W-:Y:S04]  /*37a0*/  STL.64 [R1+0x28], R18 ;  /* 0x0000281201007387 */ /* 0x000fe80000100a00 */
[----:B------:R-:W4:Y:S04]  /*37b0*/  @!P0 LDL R9, [R0+0x28] ;  /* 0x0000280000098983 */ /* 0x000f280000100800 */
[----:B------:R-:W-:Y:S04]  /*37c0*/  STL.64 [R1+0x30], R20 ;  /* 0x0000301401007387 */ /* 0x000fe80000100a00 */
[----:B0-----:R-:W4:Y:S04]  /*37d0*/  @!P0 LDL R10, [R0+0x30] ;  /* 0x00003000000a8983 */ /* 0x001f280000100800 */
[----:B------:R-:W0:Y:S04]  /*37e0*/  LDS R11, [R23+0x700] ;  /* 0x00070000170b7984 */ /* 0x000e280000000800 */
[----:B------:R-:W1:Y:S01]  /*37f0*/  LDS R12, [R23+0x780] ;  /* 0x00078000170c7984 */ /* 0x000e620000000800 */
[----:B0-----:R-:W-:Y:S01]  /*3800*/  FADD R11, R11, R6 ;  /* 0x000000060b0b7221 */ /* 0x001fe20000000000 */
[----:B-1----:R-:W-:-:S04]  /*3810*/  FADD R12, R12, R7 ;  /* 0x000000070c0c7221 */ /* 0x002fc80000000000 */
        /* <DEDUP_REMOVED lines=10> */
[----:B------:R-:W3:Y:S01]  /*38c0*/  SHFL.BFLY PT, R14, R19, 0x4, 0x1f ;  /* 0x0c801f00130e7f89 */ /* 0x000ee200000e0000 */
[----:B0-----:R-:W-:-:S04]  /*38d0*/  FADD R17, R16, R7 ;  /* 0x0000000710117221 */ /* 0x001fc80000000000 */
[----:B------:R-:W0:Y:S01]  /*38e0*/  @!P0 LDC.64 R6, c[0x0][0x390] ;  /* 0x0000e400ff068b82 */ /* 0x000e220000000a00 */
[----:B---3--:R-:W-:Y:S01]  /*38f0*/  FADD R20, R19, R14 ;  /* 0x0000000e13147221 */ /* 0x008fe20000000000 */
[----:B------:R-:W3:Y:S04]  /*3900*/  SHFL.BFLY PT, R18, R17, 0x2, 0x1f ;  /* 0x0c401f0011127f89 */ /* 0x000ee800000e0000 */
[----:B------:R-:W1:Y:S02]  /*3910*/  SHFL.BFLY PT, R11, R20, 0x2, 0x1f ;  /* 0x0c401f00140b7f89 */ /* 0x000e6400000e0000 */
[----:B------:R-:W0:Y:S01]  /*3920*/  @!P0 LDC.64 R14, c[0x0][0x390] ;  /* 0x0000e400ff0e8b82 */ /* 0x000e220000000a00 */
[----:B---3--:R-:W-:-:S07]  /*3930*/  FADD R24, R17, R18 ;  /* 0x0000001211187221 */ /* 0x008fce0000000000 */
[----:B------:R-:W3:Y:S01]  /*3940*/  @!P0 LDC.64 R16, c[0x0][0x390] ;  /* 0x0000e400ff108b82 */ /* 0x000ee20000000a00 */
[----:B-1----:R-:W-:Y:S01]  /*3950*/  FADD R26, R20, R11 ;  /* 0x0000000b141a7221 */ /* 0x002fe20000000000 */
[----:B------:R-:W-:Y:S01]  /*3960*/  IADD3 R11, PT, PT, R22, UR4, RZ ;  /* 0x00000004160b7c10 */ /* 0x000fe2000fffe0ff */
[----:B------:R-:W1:Y:S03]  /*3970*/  SHFL.BFLY PT, R33, R24, 0x1, 0x1f ;  /* 0x0c201f0018217f89 */ /* 0x000e6600000e0000 */
[C---:B------:R-:W-:Y:S02]  /*3980*/  @!P0 IADD3 R25, PT, PT, R11.reuse, R28, RZ ;  /* 0x0000001c0b198210 */ /* 0x040fe40007ffe0ff */
[----:B------:R-:W1:Y:S01]  /*3990*/  @!P0 LDC.64 R18, c[0x0][0x390] ;  /* 0x0000e400ff128b82 */ /* 0x000e620000000a00 */
[----:B------:R-:W2:Y:S01]  /*39a0*/  SHFL.BFLY PT, R35, R26, 0x1, 0x1f ;  /* 0x0c201f001a237f89 */ /* 0x000ea200000e0000 */
[----:B-----5:R-:W-:Y:S01]  /*39b0*/  @!P0 LEA R27, R30, R11, 0x1 ;  /* 0x0000000b1e1b8211 */ /* 0x020fe200078e08ff */
[----:B0-----:R-:W-:-:S04]  /*39c0*/  @!P0 IMAD.WIDE.U32 R6, R11, 0x4, R6 ;  /* 0x000000040b068825 */ /* 0x001fc800078e0006 */
[----:B------:R-:W-:Y:S01]  /*39d0*/  @!P0 IMAD.WIDE.U32 R12, R25, 0x4, R12 ;  /* 0x00000004190c8825 */ /* 0x000fe200078e000c */
[----:B------:R-:W0:Y:S03]  /*39e0*/  @!P0 LDC.64 R20, c[0x0][0x390] ;  /* 0x0000e400ff148b82 */ /* 0x000e260000000a00 */
[----:B------:R-:W-:Y:S01]  /*39f0*/  @!P0 IMAD.WIDE.U32 R14, R27, 0x4, R14 ;  /* 0x000000041b0e8825 */ /* 0x000fe200078e000e */
[----:B------:R-:W-:-:S03]  /*3a00*/  @!P0 LEA R27, R34, R11, 0x2 ;  /* 0x0000000b221b8211 */ /* 0x000fc600078e10ff */
[--C-:B------:R-:W-:Y:S01]  /*3a10*/  @!P0 IMAD R25, R32, 0x3, R11.reuse ;  /* 0x0000000320198824 */ /* 0x100fe200078e020b */
[----:B------:R-:W5:Y:S01]  /*3a20*/  @!P0 LDC.64 R22, c[0x0][0x390] ;  /* 0x0000e400ff168b82 */ /* 0x000f620000000a00 */
[--C-:B------:R-:W-:Y:S02]  /*3a30*/  @!P0 IMAD R29, R36, 0x5, R11.reuse ;  /* 0x00000005241d8824 */ /* 0x100fe400078e020b */
[----:B------:R-:W-:Y:S02]  /*3a40*/  @!P0 IMAD R31, R38, 0x6, R11 ;  /* 0x00000006261f8824 */ /* 0x000fe400078e020b */
[----:B---3--:R-:W-:-:S04]  /*3a50*/  @!P0 IMAD.WIDE.U32 R16, R25, 0x4, R16 ;  /* 0x0000000419108825 */ /* 0x008fc800078e0010 */
[----:B-1----:R-:W-:-:S04]  /*3a60*/  @!P0 IMAD.WIDE.U32 R18, R27, 0x4, R18 ;  /* 0x000000041b128825 */ /* 0x002fc800078e0012 */
[----:B0-----:R-:W-:-:S04]  /*3a70*/  @!P0 IMAD.WIDE.U32 R20, R29, 0x4, R20 ;  /* 0x000000041d148825 */ /* 0x001fc800078e0014 */
[----:B-----5:R-:W-:Y:S01]  /*3a80*/  @!P0 IMAD.WIDE.U32 R22, R31, 0x4, R22 ;  /* 0x000000041f168825 */ /* 0x020fe200078e0016 */
[----:B------:R0:W-:Y:S04]  /*3a90*/  @!P0 STG.E desc[UR8][R6.64], R2 ;  /* 0x0000000206008986 */ /* 0x0001e8000c101908 */
[----:B--2---:R1:W-:Y:S01]  /*3aa0*/  @!P0 STG.E desc[UR8][R12.64], R4 ;  /* 0x000000040c008986 */ /* 0x0043e2000c101908 */
[----:B0-----:R-:W-:Y:S01]  /*3ab0*/  FADD R6, R24, R33 ;  /* 0x0000002118067221 */ /* 0x001fe20000000000 */
[----:B------:R-:W-:Y:S02]  /*3ac0*/  FADD R7, R26, R35 ;  /* 0x000000231a077221 */ /* 0x000fe40000000000 */
[----:B----4-:R1:W-:Y:S04]  /*3ad0*/  @!P0 STG.E desc[UR8][R14.64], R3 ;  /* 0x000000030e008986 */ /* 0x0103e8000c101908 */
[----:B------:R1:W-:Y:S04]  /*3ae0*/  STL.64 [R1+0x38], R6 ;  /* 0x0000380601007387 */ /* 0x0003e80000100a00 */
[----:B------:R1:W-:Y:S04]  /*3af0*/  @!P0 STG.E desc[UR8][R16.64], R5 ;  /* 0x0000000510008986 */ /* 0x0003e8000c101908 */
[----:B------:R1:W-:Y:S04]  /*3b00*/  @!P0 STG.E desc[UR8][R18.64], R8 ;  /* 0x0000000812008986 */ /* 0x0003e8000c101908 */
[----:B------:R1:W-:Y:S04]  /*3b10*/  @!P0 STG.E desc[UR8][R20.64], R9 ;  /* 0x0000000914008986 */ /* 0x0003e8000c101908 */
[----:B------:R1:W-:Y:S01]  /*3b20*/  @!P0 STG.E desc[UR8][R22.64], R10 ;  /* 0x0000000a16008986 */ /* 0x0003e2000c101908 */
[----:B------:R-:W-:Y:S05]  /*3b30*/  @P0 EXIT ;  /* 0x000000000000094d */ /* 0x000fea0003800000 */
[----:B-1----:R-:W2:Y:S01]  /*3b40*/  LDL R5, [R0+0x38] ;  /* 0x0000380000057983 */ /* 0x002ea20000100800 */
[----:B------:R-:W0:Y:S08]  /*3b50*/  LDC R4, c[0x0][0x3a4] ;  /* 0x0000e900ff047b82 */ /* 0x000e300000000800 */
[----:B------:R-:W1:Y:S01]  /*3b60*/  LDC.64 R2, c[0x0][0x390] ;  /* 0x0000e400ff027b82 */ /* 0x000e620000000a00 */
[----:B0-----:R-:W-:-:S04]  /*3b70*/  IMAD R11, R4, 0x7, R11 ;  /* 0x00000007040b7824 */ /* 0x001fc800078e020b */
[----:B-1----:R-:W-:-:S05]  /*3b80*/  IMAD.WIDE.U32 R2, R11, 0x4, R2 ;  /* 0x000000040b027825 */ /* 0x002fca00078e0002 */
[----:B--2---:R-:W-:Y:S01]  /*3b90*/  STG.E desc[UR8][R2.64], R5 ;  /* 0x0000000502007986 */ /* 0x004fe2000c101908 */
[----:B------:R-:W-:Y:S05]  /*3ba0*/  EXIT ;  /* 0x000000000000794d */ /* 0x000fea0003800000 */
.L_x_97:
        /* <DEDUP_REMOVED lines=13> */
.L_x_742:


//--------------------- .text.mul_mat_vec_q2_K_q8_1_cuda8 --------------------------
	.section	.text.mul_mat_vec_q2_K_q8_1_cuda8,"ax",@progbits
	.align	128
        .global         mul_mat_vec_q2_K_q8_1_cuda8
        .type           mul_mat_vec_q2_K_q8_1_cuda8,@function
        .size           mul_mat_vec_q2_K_q8_1_cuda8,(.L_x_743 - mul_mat_vec_q2_K_q8_1_cuda8)
        .other          mul_mat_vec_q2_K_q8_1_cuda8,@"STO_CUDA_ENTRY STV_DEFAULT"
mul_mat_vec_q2_K_q8_1_cuda8:
.text.mul_mat_vec_q2_K_q8_1_cuda8:
[----:B------:R-:W0:Y:S01]  /*0000*/  LDC R1, c[0x0][0x37c] ;  /* 0x0000df00ff017b82 */ /* 0x000e220000000800 */
[----:B------:R-:W1:Y:S01]  /*0010*/  S2R R21, SR_TID.Y ;  /* 0x0000000000157919 */ /* 0x000e620000002200 */
[----:B------:R-:W2:Y:S01]  /*0020*/  LDCU UR5, c[0x0][0x398] ;  /* 0x00007300ff0577ac */ /* 0x000ea20008000800 */
[----:B0-----:R-:W-:-:S05]  /*0030*/  IADD3 R1, PT, PT, R1, -0x40, RZ ;  /* 0xffffffc001017810 */ /* 0x001fca0007ffe0ff */
[----:B------:R-:W0:Y:S01]  /*0040*/  S2UR UR7, SR_CTAID.X ;  /* 0x00000000000779c3 */ /* 0x000e220000002500 */
[----:B------:R-:W1:Y:S01]  /*0050*/  S2R R2, SR_TID.X ;  /* 0x0000000000027919 */ /* 0x000e620000002100 */
[----:B------:R-:W3:Y:S01]  /*0060*/  LDCU.64 UR8, c[0x0][0x358] ;  /* 0x00006b00ff0877ac */ /* 0x000ee20008000a00 */
[----:B------:R-:W-:Y:S01]  /*0070*/  R2UR UR12, R1 ;  /* 0x00000000010c72ca */ /* 0x000fe200000e0000 */
[----:B------:R-:W-:Y:S01]  /*0080*/  BSSY.RECONVERGENT B0, `(.L_x_98) ;  /* 0x0000303000007945 */ /* 0x000fe20003800200 */
[----:B------:R4:W-:Y:S01]  /*0090*/  STL.128 [R1], RZ ;  /* 0x000000ff01007387 */ /* 0x0009e20000100c00 */
[----:B------:R-:W-:Y:S02]  /*00a0*/  CS2R R14, SRZ ;  /* 0x00000000000e7805 */ /* 0x000fe4000001ff00 */
[----:B------:R-:W-:Y:S02]  /*00b0*/  CS2R R12, SRZ ;  /* 0x00000000000c7805 */ /* 0x000fe4000001ff00 */
        /* <DEDUP_REMOVED lines=9> */
[----:B------:R4:W-:Y:S03]  /*0150*/  STL.128 [R1+0x30], RZ ;  /* 0x000030ff01007387 */ /* 0x0009e60000100c00 */
[----:B------:R-:W-:-:S04]  /*0160*/  ULEA.HI UR4, UR4, UR5, URZ, 0x8 ;  /* 0x0000000504047291 */ /* 0x000fc8000f8f40ff */
[----:B------:R-:W-:Y:S01]  /*0170*/  USHF.R.S32.HI UR4, URZ, 0x8, UR4 ;  /* 0x00000008ff047899 */ /* 0x000fe20008011404 */
[----:B-1----:R-:W-:-:S04]  /*0180*/  LEA R0, R21, R2, 0x5 ;  /* 0x0000000215007211 */ /* 0x002fc800078e28ff */
[----:B------:R-:W-:-:S04]  /*0190*/  SHF.R.U32.HI R23, RZ, 0x4, R0 ;  /* 0x00000004ff177819 */ /* 0x000fc80000011600 */
[----:B------:R-:W-:-:S13]  /*01a0*/  ISETP.GE.AND P0, PT, R23, UR4, PT ;  /* 0x0000000417007c0c */ /* 0x000fda000bf06270 */
[----:B0--34-:R-:W-:Y:S05]  /*01b0*/  @P0 BRA `(.L_x_99) ;  /* 0x0000002c00bc0947 */ /* 0x019fea0003800000 */
[----:B------:R-:W-:Y:S01]  /*01c0*/  HFMA2 R3, -RZ, RZ, 0, 0 ;  /* 0x00000000ff037431 */ /* 0x000fe200000001ff */
[----:B------:R-:W0:Y:S01]  /*01d0*/  LDC R25, c[0x0][0x3a0] ;  /* 0x0000e800ff197b82 */ /* 0x000e220000000800 */
[--C-:B------:R-:W-:Y:S01]  /*01e0*/  SHF.R.U32.HI R0, RZ, 0x3, R2.reuse ;  /* 0x00000003ff007819 */ /* 0x100fe20000011602 */
[----:B------:R-:W1:Y:S01]  /*01f0*/  LDCU.64 UR10, c[0x0][0x388] ;  /* 0x00007100ff0a77ac */ /* 0x000e620008000a00 */
[----:B------:R-:W-:Y:S02]  /*0200*/  BSSY.RECONVERGENT B1, `(.L_x_100) ;  /* 0x00002e6000017945 */ /* 0x000fe40003800200 */
[----:B------:R-:W-:Y:S01]  /*0210*/  LOP3.LUT R0, R0, 0x1, RZ, 0xc0, !PT ;  /* 0x0000000100007812 */ /* 0x000fe200078ec0ff */
[----:B------:R-:W-:Y:S01]  /*0220*/  USHF.L.U32 UR5, UR7, 0x1, URZ ;  /* 0x0000000107057899 */ /* 0x000fe200080006ff */
[----:B------:R-:W-:-:S03]  /*0230*/  IMAD.WIDE.U32 R2, R21, 0x20, R2 ;  /* 0x0000002015027825 */ /* 0x000fc600078e0002 */
[----:B------:R-:W-:Y:S02]  /*0240*/  UIMAD UR6, UR5, UR4, UR4 ;  /* 0x00000004050672a4 */ /* 0x000fe4000f8e0204 */
[----:B------:R-:W-:Y:S01]  /*0250*/  MOV R22, UR5 ;  /* 0x0000000500167c02 */ /* 0x000fe20008000f00 */
[----:B------:R-:W-:Y:S01]  /*0260*/  IMAD.WIDE.U32 R20, R0, 0x90, RZ ;  /* 0x0000009000147825 */ /* 0x000fe200078e00ff */
[--C-:B------:R-:W-:Y:S02]  /*0270*/  SHF.R.U64 R15, R2, 0x4, R3.reuse ;  /* 0x00000004020f7819 */ /* 0x100fe40000001203 */
[----:B------:R-:W-:Y:S01]  /*0280*/  SHF.R.U32.HI R2, RZ, 0x4, R3 ;  /* 0x00000004ff027819 */ /* 0x000fe20000011603 */
[----:B------:R-:W-:Y:S02]  /*0290*/  IMAD R22, R22, UR4, R23 ;  /* 0x0000000416167c24 */ /* 0x000fe4000f8e0217 */
[----:B------:R-:W-:Y:S01]  /*02a0*/  IMAD.WIDE.U32 R20, R15, 0x120, R20 ;  /* 0x000001200f147825 */ /* 0x000fe200078e0014 */
[----:B------:R-:W-:-:S03]  /*02b0*/  MOV R15, RZ ;  /* 0x000000ff000f7202 */ /* 0x000fc60000000f00 */
[----:B------:R-:W-:Y:S01]  /*02c0*/  IMAD R43, R2, 0x120, RZ ;  /* 0x00000120022b7824 */ /* 0x000fe200078e02ff */
[----:B-1----:R-:W-:Y:S02]  /*02d0*/  IADD3 R42, P0, PT, R20, UR10, RZ ;  /* 0x0000000a142a7c10 */ /* 0x002fe4000ff1e0ff */
[----:B0-----:R-:W-:Y:S02]  /*02e0*/  SHF.R.S32.HI R0, RZ, 0x1f, R25 ;  /* 0x0000001fff007819 */ /* 0x001fe40000011419 */
[----:B------:R-:W-:Y:S02]  /*02f0*/  IADD3.X R43, PT, PT, R21, UR11, R43, P0, !PT ;  /* 0x0000000b152b7c10 */ /* 0x000fe400087fe42b */
[----:B------:R-:W-:Y:S02]  /*0300*/  LEA.HI R21, R0, R25, RZ, 0x5 ;  /* 0x0000001900157211 */ /* 0x000fe400078f28ff */
[----:B------:R-:W-:Y:S02]  /*0310*/  IADD3 R0, PT, PT, R23, UR6, RZ ;  /* 0x0000000617007c10 */ /* 0x000fe4000fffe0ff */
[----:B------:R-:W-:-:S07]  /*0320*/  SHF.R.S32.HI R21, RZ, 0x5, R21 ;  /* 0x00000005ff157819 */ /* 0x000fce0000011415 */
.L_x_101:
[----:B------:R-:W0:Y:S01]  /*0330*/  S2R R65, SR_TID.X ;  /* 0x0000000000417919 */ /* 0x000e220000002100 */
[----:B------:R-:W1:Y:S01]  /*0340*/  LDC.64 R2, c[0x0][0x380] ;  /* 0x0000e000ff027b82 */ /* 0x000e620000000a00 */
[----:B------:R-:W2:Y:S04]  /*0350*/  LDG.E.U16.CONSTANT R62, desc[UR8][R42.64] ;  /* 0x000000082a3e7981 */ /* 0x000ea8000c1e9500 */
[----:B------:R-:W3:Y:S04]  /*0360*/  LDG.E.U16.CONSTANT R58, desc[UR8][R42.64+0x24] ;  /* 0x000024082a3a7981 */ /* 0x000ee8000c1e9500 */
[----:B------:R-:W4:Y:S04]  /*0370*/  LDG.E.U16.CONSTANT R35, desc[UR8][R42.64+0x48] ;  /* 0x000048082a237981 */ /* 0x000f28000c1e9500 */
[----:B------:R-:W5:Y:S01]  /*0380*/  LDG.E.U16.CONSTANT R47, desc[UR8][R42.64+0x6c] ;  /* 0x00006c082a2f7981 */ /* 0x000f62000c1e9500 */
[----:B-1----:R-:W-:-:S04]  /*0390*/  IMAD.WIDE R36, R0, 0x54, R2 ;  /* 0x0000005400247825 */ /* 0x002fc800078e0202 */
[----:B------:R-:W-:Y:S01]  /*03a0*/  IMAD.WIDE R2, R22, 0x54, R2 ;  /* 0x0000005416027825 */ /* 0x000fe200078e0202 */
[----:B0-----:R-:W-:Y:S02]  /*03b0*/  SHF.L.U32 R44, R65, 0x2, RZ ;  /* 0x00000002412c7819 */ /* 0x001fe400000006ff */
[----:B------:R-:W-:Y:S02]  /*03c0*/  SHF.R.U32.HI R20, RZ, 0x2, R65 ;  /* 0x00000002ff147819 */ /* 0x000fe40000011641 */
[----:B------:R-:W5:Y:S01]  /*03d0*/  LDG.E.CONSTANT R29, desc[UR8][R2.64+0x50] ;  /* 0x00005008021d7981 */ /* 0x000f62000c1e9900 */
[C---:B------:R-:W-:Y:S02]  /*03e0*/  LOP3.LUT R31, R44.reuse, 0x3c, RZ, 0xc0, !PT ;  /* 0x0000003c2c1f7812 */ /* 0x040fe400078ec0ff */
[----:B------:R-:W-:Y:S02]  /*03f0*/  LOP3.LUT R44, R44, 0x1c, RZ, 0xc0, !PT ;  /* 0x0000001c2c2c7812 */ /* 0x000fe400078ec0ff */
[----:B------:R-:W-:-:S02]  /*0400*/  IADD3 R26, P0, PT, R36, R31, RZ ;  /* 0x0000001f241a7210 */ /* 0x000fc40007f1e0ff */
[----:B------:R-:W-:Y:S02]  /*0410*/  LOP3.LUT R20, R20, 0x1, RZ, 0xc0, !PT ;  /* 0x0000000114147812 */ /* 0x000fe400078ec0ff */
[----:B------:R-:W-:Y:S02]  /*0420*/  IADD3.X R27, PT, PT, RZ, R37, RZ, P0, !PT ;  /* 0x00000025ff1b7210 */ /* 0x000fe400007fe4ff */
[----:B------:R-:W-:Y:S02]  /*0430*/  IADD3 R50, P2, PT, R44, R42, RZ ;  /* 0x0000002a2c327210 */ /* 0x000fe40007f5e0ff */
[----:B------:R-:W-:Y:S01]  /*0440*/  LOP3.LUT R65, R20, 0x8, R65, 0xf8, !PT ;  /* 0x0000000814417812 */ /* 0x000fe200078ef841 */
[----:B------:R-:W2:Y:S01]  /*0450*/  LDG.E.CONSTANT R26, desc[UR8][R26.64+0x10] ;  /* 0x000010081a1a7981 */ /* 0x000ea2000c1e9900 */
[----:B------:R-:W-:Y:S02]  /*0460*/  IADD3.X R51, PT, PT, RZ, R43, RZ, P2, !PT ;  /* 0x0000002bff337210 */ /* 0x000fe400017fe4ff */
[----:B------:R-:W-:-:S02]  /*0470*/  IADD3 R60, P0, PT, R65, R36, RZ ;  /* 0x00000024413c7210 */ /* 0x000fc40007f1e0ff */
[----:B------:R-:W-:Y:S01]  /*0480*/  MOV R45, RZ ;  /* 0x000000ff002d7202 */ /* 0x000fe20000000f00 */
[----:B------:R-:W4:Y:S01]  /*0490*/  LDG.E.CONSTANT R54, desc[UR8][R50.64+0x28] ;  /* 0x0000280832367981 */ /* 0x000f22000c1e9900 */
[----:B------:R-:W-:Y:S02]  /*04a0*/  IADD3.X R61, PT, PT, RZ, R37, RZ, P0, !PT ;  /* 0x00000025ff3d7210 */ /* 0x000fe400007fe4ff */
[----:B------:R-:W-:Y:S01]  /*04b0*/  IADD3 R64, P0, PT, R65, R2, RZ ;  /* 0x0000000241407210 */ /* 0x000fe20007f1e0ff */
[----:B------:R-:W5:Y:S01]  /*04c0*/  LDG.E.CONSTANT R56, desc[UR8][R50.64+0x4] ;  /* 0x0000040832387981 */ /* 0x000f62000c1e9900 */
[----:B------:R-:W-:-:S03]  /*04d0*/  IADD3 R30, P1, PT, R2, R31, RZ ;  /* 0x0000001f021e7210 */ /* 0x000fc60007f3e0ff */
[----:B------:R-:W5:Y:S01]  /*04e0*/  LDG.E.U8.CONSTANT R28, desc[UR8][R60.64] ;  /* 0x000000083c1c7981 */ /* 0x000f62000c1e9100 */
[----:B------:R-:W-:-:S03]  /*04f0*/  IADD3.X R65, PT, PT, RZ, R3, RZ, P0, !PT ;  /* 0x00000003ff417210 */ /* 0x000fc600007fe4ff */
[----:B------:R-:W5:Y:S01]  /*0500*/  LDG.E.U8.CONSTANT R25, desc[UR8][R60.64+0x2] ;  /* 0x000002083c197981 */ /* 0x000f62000c1e9100 */
[----:B------:R-:W-:-:S03]  /*0510*/  IADD3.X R31, PT, PT, RZ, R3, RZ, P1, !PT ;  /* 0x00000003ff1f7210 */ /* 0x000fc60000ffe4ff */
[----:B------:R-:W5:Y:S04]  /*0520*/  LDG.E.U8.CONSTANT R27, desc[UR8][R64.64] ;  /* 0x00000008401b7981 */ /* 0x000f68000c1e9100 */
[----:B------:R0:W5:Y:S04]  /*0530*/  LDG.E.CONSTANT R33, desc[UR8][R30.64+0x10] ;  /* 0x000010081e217981 */ /* 0x000168000c1e9900 */
[----:B------:R-:W5:Y:S04]  /*0540*/  LDG.E.U8.CONSTANT R55, desc[UR8][R64.64+0x2] ;  /* 0x0000020840377981 */ /* 0x000f68000c1e9100 */
[----:B------:R-:W5:Y:S04]  /*0550*/  LDG.E.U8.CONSTANT R24, desc[UR8][R64.64+0x4] ;  /* 0x0000040840187981 */ /* 0x000f68000c1e9100 */
[----:B------:R-:W5:Y:S04]  /*0560*/  LDG.E.CONSTANT R57, desc[UR8][R50.64+0x4c] ;  /* 0x00004c0832397981 */ /* 0x000f68000c1e9900 */
[----:B------:R-:W5:Y:S04]  /*0570*/  LDG.E.U8.CONSTANT R59, desc[UR8][R60.64+0x4] ;  /* 0x000004083c3b7981 */ /* 0x000f68000c1e9100 */
[----:B------:R-:W5:Y:S04]  /*0580*/  LDG.E.U8.CONSTANT R40, desc[UR8][R64.64+0x6] ;  /* 0x0000060840287981 */ /* 0x000f68000c1e9100 */
[----:B------:R-:W5:Y:S04]  /*0590*/  LDG.E.CONSTANT R34, desc[UR8][R50.64+0x70] ;  /* 0x0000700832227981 */ /* 0x000f68000c1e9900 */
[----:B------:R-:W5:Y:S01]  /*05a0*/  LDG.E.U8.CONSTANT R41, desc[UR8][R60.64+0x6] ;  /* 0x000006083c297981 */ /* 0x000f62000c1e9100 */
[----:B0-----:R-:W-:-:S03]  /*05b0*/  IMAD.WIDE R30, R21, 0x24, R44 ;  /* 0x00000024151e7825 */ /* 0x001fc600078e022c */
[----:B------:R-:W5:Y:S01]  /*05c0*/  LDG.E.CONSTANT R20, desc[UR8][R36.64+0x50] ;  /* 0x0000500824147981 */ /* 0x000f62000c1e9900 */
[----:B------:R-:W-:-:S04]  /*05d0*/  IADD3 R52, P0, PT, R30, R42, RZ ;  /* 0x0000002a1e347210 */ /* 0x000fc80007f1e0ff */
[----:B------:R-:W-:Y:S01]  /*05e0*/  IADD3.X R53, PT, PT, R31, R43, RZ, P0, !PT ;  /* 0x0000002b1f357210 */ /* 0x000fe200007fe4ff */
[----:B------:R-:W-:-:S04]  /*05f0*/  IMAD.WIDE R48, R21, 0x24, R42 ;  /* 0x0000002415307825 */ /* 0x000fc800078e022a */
[----:B------:R-:W5:Y:S04]  /*0600*/  LDG.E.CONSTANT R38, desc[UR8][R52.64+0x4] ;  /* 0x0000040834267981 */ /* 0x000f68000c1e9900 */
[----:B------:R-:W5:Y:S04]  /*0610*/  LDG.E.CONSTANT R30, desc[UR8][R52.64+0x28] ;  /* 0x00002808341e7981 */ /* 0x000f68000c1e9900 */
[----:B------:R-:W5:Y:S04]  /*0620*/  LDG.E.U16.CONSTANT R51, desc[UR8][R48.64] ;  /* 0x0000000830337981 */ /* 0x000f68000c1e9500 */
[----:B------:R-:W5:Y:S04]  /*0630*/  LDG.E.U16.CONSTANT R39, desc[UR8][R48.64+0x24] ;  /* 0x0000240830277981 */ /* 0x000f68000c1e9500 */
[----:B------:R-:W5:Y:S04]  /*0640*/  LDG.E.CONSTANT R31, desc[UR8][R52.64+0x4c] ;  /* 0x00004c08341f7981 */ /* 0x000f68000c1e9900 */
[----:B------:R-:W5:Y:S04]  /*0650*/  LDG.E.U16.CONSTANT R46, desc[UR8][R48.64+0x48] ;  /* 0x00004808302e7981 */ /* 0x000f68000c1e9500 */
[----:B------:R0:W5:Y:S04]  /*0660*/  LDG.E.CONSTANT R32, desc[UR8][R52.64+0x70] ;  /* 0x0000700834207981 */ /* 0x000168000c1e9900 */
[----:B------:R1:W5:Y:S01]  /*0670*/  LDG.E.U16.CONSTANT R50, desc[UR8][R48.64+0x6c] ;  /* 0x00006c0830327981 */ /* 0x000362000c1e9500 */
[----:B---3--:R-:W-:Y:S01]  /*0680*/  HADD2.F32 R58, -RZ, R58.H0_H0 ;  /* 0x2000003aff3a7230 */ /* 0x008fe20000004100 */
[----:B--2---:R-:W-:-:S04]  /*0690*/  SHF.R.U32.HI R2, RZ, 0x2, R26 ;  /* 0x00000002ff027819 */ /* 0x004fc8000001161a */
[----:B------:R-:W-:-:S05]  /*06a0*/  LOP3.LUT R3, R2, 0x3030303, RZ, 0xc0, !PT ;  /* 0x0303030302037812 */ /* 0x000fca00078ec0ff */
[----:B----4-:R-:W-:Y:S01]  /*06b0*/  IDP.4A.S8.S8 R2, R3, R54, RZ ;  /* 0x0000003603027226 */ /* 0x010fe200000006ff */
[----:B------:R-:W-:Y:S02]  /*06c0*/  LOP3.LUT R3, R26, 0x3030303, RZ, 0xc0, !PT ;  /* 0x030303031a037812 */ /* 0x000fe400078ec0ff */
[----:B-----5:R-:W-:-:S03]  /*06d0*/  LOP3.LUT R63, R28, 0xf, RZ, 0xc0, !PT ;  /* 0x0000000f1c3f7812 */ /* 0x020fc600078ec0ff */
[----:B0-----:R-:W-:Y:S01]  /*06e0*/  IDP.4A.S8.S8 R52, R3, R56, RZ ;  /* 0x0000003803347226 */ /* 0x001fe200000006ff */
[----:B------:R-:W-:-:S03]  /*06f0*/  LOP3.LUT R61, R25, 0xf, RZ, 0xc0, !PT ;  /* 0x0000000f193d7812 */ /* 0x000fc600078ec0ff */
[----:B------:R-:W-:Y:S01]  /*0700*/  IMAD R52, R52, R63, RZ ;  /* 0x0000003f34347224 */ /* 0x000fe200078e02ff */
[----:B-1----:R-:W-:Y:S01]  /*0710*/  SHF.R.U32.HI R48, RZ, 0x4, R28 ;  /* 0x00000004ff307819 */ /* 0x002fe2000001161c */
[----:B------:R-:W-:-:S03]  /*0720*/  IMAD R61, R2, R61, RZ ;  /* 0x0000003d023d7224 */ /* 0x000fc600078e02ff */
[----:B------:R-:W-:Y:S01]  /*0730*/  I2FP.F32.S32 R37, R52 ;  /* 0x0000003400257245 */ /* 0x000fe20000201400 */
[----:B------:R-:W-:Y:S01]  /*0740*/  HADD2.F32 R2, -RZ, R62.H0_H0 ;  /* 0x2000003eff027230 */ /* 0x000fe20000004100 */
[----:B------:R-:W-:Y:S02]  /*0750*/  LOP3.LUT R28, R27, 0xf, RZ, 0xc0, !PT ;  /* 0x0000000f1b1c7812 */ /* 0x000fe400078ec0ff */
[----:B------:R-:W-:Y:S02]  /*0760*/  LOP3.LUT R49, R33, 0x3030303, RZ, 0xc0, !PT ;  /* 0x0303030321317812 */ /* 0x000fe400078ec0ff */
[----:B------:R-:W-:Y:S01]  /*0770*/  SHF.R.U32.HI R27, RZ, 0x4, R27 ;  /* 0x00000004ff1b7819 */ /* 0x000fe2000001161b */
[----:B------:R-:W-:Y:S01]  /*0780*/  FFMA R37, R2, R37, RZ ;  /* 0x0000002502257223 */ /* 0x000fe200000000ff */
[----:B------:R-:W-:Y:S01]  /*0790*/  I2FP.F32.S32 R36, R61 ;  /* 0x0000003d00247245 */ /* 0x000fe20000201400 */
[----:B------:R-:W-:Y:S01]  /*07a0*/  IDP.4A.S8.S8 R3, R49, R56, RZ ;  /* 0x0000003831037226 */ /* 0x000fe200000006ff */
[----:B------:R-:W-:-:S02]  /*07b0*/  LEA R48, R48, R48, 0x8 ;  /* 0x0000003030307211 */ /* 0x000fc400078e40ff */
[----:B------:R-:W-:Y:S01]  /*07c0*/  LEA R27, R27, R27, 0x8 ;  /* 0x0000001b1b1b7211 */ /* 0x000fe200078e40ff */
[----:B------:R-:W-:Y:S01]  /*07d0*/  FFMA R36, R58, R36, R37 ;  /* 0x000000243a247223 */ /* 0x000fe20000000025 */
[----:B------:R-:W-:Y:S01]  /*07e0*/  LEA R62, R48, R48, 0x10 ;  /* 0x00000030303e7211 */ /* 0x000fe200078e80ff */
[----:B------:R-:W-:Y:S01]  /*07f0*/  IMAD R3, R3, R28, RZ ;  /* 0x0000001c03037224 */ /* 0x000fe200078e02ff */
[----:B------:R-:W-:Y:S02]  /*0800*/  LEA R37, R27, R27, 0x10 ;  /* 0x0000001b1b257211 */ /* 0x000fe400078e80ff */
[----:B------:R-:W-:Y:S01]  /*0810*/  SHF.R.U32.HI R53, RZ, 0x4, R25 ;  /* 0x00000004ff357819 */ /* 0x000fe20000011619 */
[-C--:B------:R-:W-:Y:S01]  /*0820*/  IDP.4A.S8.S8 R48, R62, R56.reuse, RZ ;  /* 0x000000383e307226 */ /* 0x080fe200000006ff */
[----:B------:R-:W-:Y:S01]  /*0830*/  I2FP.F32.S32 R61, R3 ;  /* 0x00000003003d7245 */ /* 0x000fe20000201400 */
[----:B------:R-:W-:Y:S01]  /*0840*/  IDP.4A.S8.S8 R27, R37, R56, RZ ;  /* 0x00000038251b7226 */ /* 0x000fe200000006ff */
[----:B------:R-:W-:-:S02]  /*0850*/  LEA R53, R53, R53, 0x8 ;  /* 0x0000003535357211 */ /* 0x000fc400078e40ff */
[----:B------:R-:W-:Y:S02]  /*0860*/  SHF.R.U32.HI R3, RZ, 0x2, R33 ;  /* 0x00000002ff037819 */ /* 0x000fe40000011621 */
[----:B------:R-:W-:Y:S01]  /*0870*/  LEA R60, R53, R53, 0x10 ;  /* 0x00000035353c7211 */ /* 0x000fe200078e80ff */
[----:B------:R-:W-:Y:S01]  /*0880*/  FFMA R65, R2, R61, RZ ;  /* 0x0000003d02417223 */ /* 0x000fe200000000ff */
[----:B------:R-:W-:Y:S02]  /*0890*/  I2FP.F32.S32 R53, R48 ;  /* 0x0000003000357245 */ /* 0x000fe40000201400 */
[----:B------:R-:W-:Y:S02]  /*08a0*/  I2FP.F32.S32 R27, R27 ;  /* 0x0000001b001b7245 */ /* 0x000fe40000201400 */
[----:B------:R-:W-:Y:S02]  /*08b0*/  LOP3.LUT R3, R3, 0x3030303, RZ, 0xc0, !PT ;  /* 0x0303030303037812 */ /* 0x000fe400078ec0ff */
[----:B------:R-:W-:-:S02]  /*08c0*/  LOP3.LUT R61, R55, 0xf, RZ, 0xc0, !PT ;  /* 0x0000000f373d7812 */ /* 0x000fc400078ec0ff */
[----:B------:R-:W-:Y:S01]  /*08d0*/  SHF.R.U32.HI R55, RZ, 0x4, R55 ;  /* 0x00000004ff377819 */ /* 0x000fe20000011637 */
[C---:B------:R-:W-:Y:S01]  /*08e0*/  FFMA R53, R2.reuse, R53, RZ ;  /* 0x0000003502357223 */ /* 0x040fe200000000ff */
[----:B------:R-:W-:Y:S01]  /*08f0*/  FFMA R27, R2, R27, RZ ;  /* 0x0000001b021b7223 */ /* 0x000fe200000000ff */
[-C--:B------:R-:W-:Y:S01]  /*0900*/  IDP.4A.S8.S8 R2, R3, R54.reuse, RZ ;  /* 0x0000003603027226 */ /* 0x080fe200000006ff */
[----:B------:R-:W-:Y:S01]  /*0910*/  LEA R55, R55, R55, 0x8 ;  /* 0x0000003737377211 */ /* 0x000fe200078e40ff */
[----:B------:R-:W-:Y:S02]  /*0920*/  IDP.4A.S8.S8 R52, R60, R54, RZ ;  /* 0x000000363c347226 */ /* 0x000fe400000006ff */
[----:B------:R-:W-:Y:S01]  /*0930*/  IMAD R2, R2, R61, RZ ;  /* 0x0000003d02027224 */ /* 0x000fe200078e02ff */
[----:B------:R-:W-:Y:S02]  /*0940*/  LEA R55, R55, R55, 0x10 ;  /* 0x0000003737377211 */ /* 0x000fe400078e80ff */
[----:B------:R-:W-:-:S02]  /*0950*/  I2FP.F32.S32 R52, R52 ;  /* 0x0000003400347245 */ /* 0x000fc40000201400 */
[----:B------:R-:W-:Y:S01]  /*0960*/  I2FP.F32.S32 R2, R2 ;  /* 0x0000000200027245 */ /* 0x000fe20000201400 */
[----:B------:R-:W-:Y:S02]  /*0970*/  IDP.4A.S8.S8 R48, R55, R54, RZ ;  /* 0x0000003637307226 */ /* 0x000fe400000006ff */
[C---:B------:R-:W-:Y:S01]  /*0980*/  FFMA R53, R58.reuse, R52, R53 ;  /* 0x000000343a357223 */ /* 0x040fe20000000035 */
[----:B------:R-:W-:Y:S01]  /*0990*/  SHF.R.U32.HI R52, RZ, 0x4, R33 ;  /* 0x00000004ff347819 */ /* 0x000fe20000011621 */
[----:B------:R-:W-:Y:S01]  /*09a0*/  FFMA R54, R58, R2, R65 ;  /* 0x000000023a367223 */ /* 0x000fe20000000041 */
[----:B------:R-:W-:Y:S02]  /*09b0*/  I2FP.F32.S32 R2, R48 ;  /* 0x0000003000027245 */ /* 0x000fe40000201400 */
[----:B------:R-:W-:Y:S02]  /*09c0*/  LOP3.LUT R48, R52, 0x3030303, RZ, 0xc0, !PT ;  /* 0x0303030334307812 */ /* 0x000fe400078ec0ff */
[----:B------:R-:W-:Y:S01]  /*09d0*/  LOP3.LUT R52, R24, 0xf, RZ, 0xc0, !PT ;  /* 0x0000000f18347812 */ /* 0x000fe200078ec0ff */
[----:B------:R-:W-:-:S02]  /*09e0*/  FFMA R2, R58, R2, R27 ;  /* 0x000000023a027223 */ /* 0x000fc4000000001b */
[----:B------:R-:W-:-:S04]  /*09f0*/  IDP.4A.S8.S8 R27, R48, R57, RZ ;  /* 0x00000039301b7226 */ /* 0x000fc800000006ff */
[----:B------:R-:W-:Y:S02]  /*0a00*/  IMAD R27, R27, R52, RZ ;  /* 0x000000341b1b7224 */ /* 0x000fe400078e02ff */
[----:B------:R-:W-:-:S03]  /*0a10*/  HADD2.F32 R65, -RZ, R35.H0_H0 ;  /* 0x20000023ff417230 */ /* 0x000fc60000004100 */
[----:B------:R-:W-:-:S05]  /*0a20*/  I2FP.F32.S32 R27, R27 ;  /* 0x0000001b001b7245 */ /* 0x000fca0000201400 */
[----:B------:R-:W-:Y:S01]  /*0a30*/  FFMA R27, R65, R27, R54 ;  /* 0x0000001b411b7223 */ /* 0x000fe20000000036 */
[----:B------:R-:W-:Y:S02]  /*0a40*/  SHF.R.U32.HI R54, RZ, 0x4, R26 ;  /* 0x00000004ff367819 */ /* 0x000fe4000001161a */
[----:B------:R-:W-:Y:S02]  /*0a50*/  SHF.R.U32.HI R35, RZ, 0x4, R24 ;  /* 0x00000004ff237819 */ /* 0x000fe40000011618 */
[----:B------:R-:W-:Y:S02]  /*0a60*/  LOP3.LUT R24, R54, 0x3030303, RZ, 0xc0, !PT ;  /* 0x0303030336187812 */ /* 0x000fe400078ec0ff */
[----:B------:R-:W-:Y:S02]  /*0a70*/  SHF.R.U32.HI R54, RZ, 0x4, R59 ;  /* 0x00000004ff367819 */ /* 0x000fe4000001163b */
[----:B------:R-:W-:Y:S02]  /*0a80*/  LEA R35, R35, R35, 0x8 ;  /* 0x0000002323237211 */ /* 0x000fe400078e40ff */
[----:B------:R-:W-:-:S02]  /*0a90*/  LOP3.LUT R59, R59, 0xf, RZ, 0xc0, !PT ;  /* 0x0000000f3b3b7812 */ /* 0x000fc400078ec0ff */
[----:B------:R-:W-:Y:S01]  /*0aa0*/  LEA R58, R54, R54, 0x8 ;  /* 0x00000036363a7211 */ /* 0x000fe200078e40ff */
[----:B------:R-:W-:Y:S01]  /*0ab0*/  IDP.4A.S8.S8 R54, R24, R57, RZ ;  /* 0x0000003918367226 */ /* 0x000fe200000006ff */
[----:B------:R-:W-:Y:S02]  /*0ac0*/  LEA R35, R35, R35, 0x10 ;  /* 0x0000002323237211 */ /* 0x000fe400078e80ff */
[----:B------:R-:W-:Y:S01]  /*0ad0*/  LEA R58, R58, R58, 0x10 ;  /* 0x0000003a3a3a7211 */ /* 0x000fe200078e80ff */
[----:B------:R-:W-:Y:S01]  /*0ae0*/  IMAD R56, R54, R59, RZ ;  /* 0x0000003b36387224 */ /* 0x000fe200078e02ff */
[----:B------:R-:W-:Y:S01]  /*0af0*/  SHF.R.U32.HI R33, RZ, 0x6, R33 ;  /* 0x00000006ff217819 */ /* 0x000fe20000011621 */
[-C--:B------:R-:W-:Y:S02]  /*0b00*/  IDP.4A.S8.S8 R54, R35, R57.reuse, RZ ;  /* 0x0000003923367226 */ /* 0x080fe400000006ff */
[----:B------:R-:W-:Y:S01]  /*0b10*/  IDP.4A.S8.S8 R64, R58, R57, RZ ;  /* 0x000000393a407226 */ /* 0x000fe200000006ff */
[----:B------:R-:W-:-:S02]  /*0b20*/  I2FP.F32.S32 R57, R56 ;  /* 0x0000003800397245 */ /* 0x000fc40000201400 */
[----:B------:R-:W-:Y:S02]  /*0b30*/  LOP3.LUT R33, R33, 0x3030303, RZ, 0xc0, !PT ;  /* 0x0303030321217812 */ /* 0x000fe400078ec0ff */
[----:B------:R-:W-:Y:S01]  /*0b40*/  I2FP.F32.S32 R56, R64 ;  /* 0x0000004000387245 */ /* 0x000fe20000201400 */
[----:B------:R-:W-:Y:S01]  /*0b50*/  FFMA R64, R65, R57, R36 ;  /* 0x0000003941407223 */ /* 0x000fe20000000024 */
[----:B------:R-:W-:Y:S01]  /*0b60*/  I2FP.F32.S32 R54, R54 ;  /* 0x0000003600367245 */ /* 0x000fe20000201400 */
[----:B------:R-:W-:Y:S01]  /*0b70*/  IDP.4A.S8.S8 R36, R33, R34, RZ ;  /* 0x0000002221247226 */ /* 0x000fe200000006ff */
[----:B------:R-:W-:-:S03]  /*0b80*/  LOP3.LUT R57, R40, 0xf, RZ, 0xc0, !PT ;  /* 0x0000000f28397812 */ /* 0x000fc600078ec0ff */
[C---:B------:R-:W-:Y:S01]  /*0b90*/  FFMA R2, R65.reuse, R54, R2 ;  /* 0x0000003641027223 */ /* 0x040fe20000000002 */
[----:B------:R-:W-:Y:S01]  /*0ba0*/  FFMA R65, R65, R56, R53 ;  /* 0x0000003841417223 */ /* 0x000fe20000000035 */
[----:B------:R-:W-:Y:S01]  /*0bb0*/  IMAD R36, R36, R57, RZ ;  /* 0x0000003924247224 */ /* 0x000fe200078e02ff */
[----:B------:R-:W-:Y:S01]  /*0bc0*/  SHF.R.U32.HI R53, RZ, 0x6, R26 ;  /* 0x00000006ff357819 */ /* 0x000fe2000001161a */
[----:B------:R-:W-:-:S03]  /*0bd0*/  HADD2.F32 R47, -RZ, R47.H0_H0 ;  /* 0x2000002fff2f7230 */ /* 0x000fc60000004100 */
[----:B------:R-:W-:Y:S02]  /*0be0*/  I2FP.F32.S32 R66, R36 ;  /* 0x0000002400427245 */ /* 0x000fe40000201400 */
[----:B------:R-:W-:Y:S02]  /*0bf0*/  LOP3.LUT R36, R53, 0x3030303, RZ, 0xc0, !PT ;  /* 0x0303030335247812 */ /* 0x000fe400078ec0ff */
[----:B------:R-:W-:Y:S01]  /*0c00*/  LOP3.LUT R56, R41, 0xf, RZ, 0xc0, !PT ;  /* 0x0000000f29387812 */ /* 0x000fe200078ec0ff */
[----:B------:R-:W-:Y:S02]  /*0c10*/  FFMA R66, R47, R66, R27 ;  /* 0x000000422f427223 */ /* 0x000fe4000000001b */
[----:B------:R-:W-:Y:S01]  /*0c20*/  IDP.4A.S8.S8 R27, R36, R34, RZ ;  /* 0x00000022241b7226 */ /* 0x000fe200000006ff */
[----:B------:R-:W-:Y:S02]  /*0c30*/  SHF.R.U32.HI R40, RZ, 0x4, R40 ;  /* 0x00000004ff287819 */ /* 0x000fe40000011628 */
[----:B------:R-:W-:Y:S01]  /*0c40*/  SHF.R.U32.HI R41, RZ, 0x4, R41 ;  /* 0x00000004ff297819 */ /* 0x000fe20000011629 */
[----:B------:R-:W-:Y:S01]  /*0c50*/  IMAD R27, R27, R56, RZ ;  /* 0x000000381b1b7224 */ /* 0x000fe200078e02ff */
[----:B------:R-:W-:-:S02]  /*0c60*/  LEA R40, R40, R40, 0x8 ;  /* 0x0000002828287211 */ /* 0x000fc400078e40ff */
[----:B------:R-:W-:Y:S02]  /*0c70*/  LEA R41, R41, R41, 0x8 ;  /* 0x0000002929297211 */ /* 0x000fe400078e40ff */
[----:B------:R-:W-:Y:S02]  /*0c80*/  I2FP.F32.S32 R27, R27 ;  /* 0x0000001b001b7245 */ /* 0x000fe40000201400 */
[----:B------:R-:W-:Y:S02]  /*0c90*/  LEA R53, R40, R40, 0x10 ;  /* 0x0000002828357211 */ /* 0x000fe400078e80ff */
[----:B------:R-:W-:Y:S01]  /*0ca0*/  LEA R54, R41, R41, 0x10 ;  /* 0x0000002929367211 */ /* 0x000fe200078e80ff */
[----:B------:R-:W-:Y:S02]  /*0cb0*/  FFMA R40, R47, R27, R64 ;  /* 0x0000001b2f287223 */ /* 0x000fe40000000040 */
[-C--:B------:R-:W-:Y:S02]  /*0cc0*/  IDP.4A.S8.S8 R27, R53, R34.reuse, RZ ;  /* 0x00000022351b7226 */ /* 0x080fe400000006ff */
[----:B------:R-:W-:-:S03]  /*0cd0*/  IDP.4A.S8.S8 R34, R54, R34, RZ ;  /* 0x0000002236227226 */ /* 0x000fc600000006ff */
[----:B------:R-:W-:Y:S02]  /*0ce0*/  I2FP.F32.S32 R27, R27 ;  /* 0x0000001b001b7245 */ /* 0x000fe40000201400 */
[----:B------:R-:W-:-:S03]  /*0cf0*/  I2FP.F32.S32 R34, R34 ;  /* 0x0000002200227245 */ /* 0x000fc60000201400 */
[C---:B------:R-:W-:Y:S02]  /*0d00*/  FFMA R27, R47.reuse, R27, R2 ;  /* 0x0000001b2f1b7223 */ /* 0x040fe40000000002 */
[----:B------:R-:W-:Y:S01]  /*0d10*/  FFMA R47, R47, R34, R65 ;  /* 0x000000222f2f7223 */ /* 0x000fe20000000041 */
[--C-:B------:R-:W-:Y:S02]  /*0d20*/  HADD2.F32 R34, -RZ, R29.reuse.H1_H1 ;  /* 0x3000001dff227230 */ /* 0x100fe40000004100 */
[----:B------:R-:W-:-:S03]  /*0d30*/  HADD2.F32 R29, -RZ, R29.H0_H0 ;  /* 0x2000001dff1d7230 */ /* 0x000fc60000004100 */
[----:B------:R-:W-:Y:S01]  /*0d40*/  FMUL R27, R27, R34 ;  /* 0x000000221b1b7220 */ /* 0x000fe20000400000 */
[----:B------:R-:W-:-:S03]  /*0d50*/  IDP.4A.S8.S8 R64, R3, R30, RZ ;  /* 0x0000001e03407226 */ /* 0x000fc600000006ff */
[----:B------:R-:W-:Y:S01]  /*0d60*/  FFMA R41, R66, R29, -R27 ;  /* 0x0000001d42297223 */ /* 0x000fe2000000081b */
[----:B------:R-:W-:Y:S02]  /*0d70*/  IDP.4A.S8.S8 R27, R49, R38, RZ ;  /* 0x00000026311b7226 */ /* 0x000fe400000006ff */
[----:B------:R-:W-:Y:S02]  /*0d80*/  IMAD R65, R61, R64, RZ ;  /* 0x000000403d417224 */ /* 0x000fe400078e02ff */
[----:B------:R-:W-:Y:S02]  /*0d90*/  IMAD R27, R28, R27, RZ ;  /* 0x0000001b1c1b7224 */ /* 0x000fe400078e02ff */
[----:B------:R-:W-:Y:S02]  /*0da0*/  IDP.4A.S8.S8 R64, R37, R38, RZ ;  /* 0x0000002625407226 */ /* 0x000fe400000006ff */
[----:B------:R-:W-:Y:S01]  /*0db0*/  HADD2.F32 R2, -RZ, R51.H0_H0 ;  /* 0x20000033ff027230 */ /* 0x000fe20000004100 */
[----:B------:R-:W-:Y:S01]  /*0dc0*/  I2FP.F32.S32 R51, R27 ;  /* 0x0000001b00337245 */ /* 0x000fe20000201400 */
[----:B------:R-:W-:Y:S01]  /*0dd0*/  IDP.4A.S8.S8 R66, R55, R30, RZ ;  /* 0x0000001e37427226 */ /* 0x000fe200000006ff */
[----:B------:R-:W-:Y:S01]  /*0de0*/  I2FP.F32.S32 R27, R64 ;  /* 0x00000040001b7245 */ /* 0x000fe20000201400 */
[----:B------:R-:W-:Y:S01]  /*0df0*/  HADD2.F32 R39, -RZ, R39.H0_H0 ;  /* 0x20000027ff277230 */ /* 0x000fe20000004100 */
[----:B------:R-:W-:Y:S01]  /*0e00*/  I2FP.F32.S32 R65, R65 ;  /* 0x0000004100417245 */ /* 0x000fe20000201400 */
[C---:B------:R-:W-:Y:S01]  /*0e10*/  FFMA R64, R2.reuse, R51, RZ ;  /* 0x0000003302407223 */ /* 0x040fe200000000ff */
[----:B------:R-:W-:Y:S01]  /*0e20*/  I2FP.F32.S32 R67, R66 ;  /* 0x0000004200437245 */ /* 0x000fe20000201400 */
[----:B------:R-:W-:-:S02]  /*0e30*/  FFMA R66, R2, R27, RZ ;  /* 0x0000001b02427223 */ /* 0x000fc400000000ff */
[----:B------:R-:W-:Y:S01]  /*0e40*/  FFMA R27, R39, R65, R64 ;  /* 0x00000041271b7223 */ /* 0x000fe20000000040 */
[----:B------:R-:W-:-:S04]  /*0e50*/  IDP.4A.S8.S8 R65, R48, R31, RZ ;  /* 0x0000001f30417226 */ /* 0x000fc800000006ff */
[----:B------:R-:W-:Y:S02]  /*0e60*/  IMAD R65, R52, R65, RZ ;  /* 0x0000004134417224 */ /* 0x000fe400078e02ff */
[----:B------:R-:W-:Y:S01]  /*0e70*/  FFMA R51, R39, R67, R66 ;  /* 0x0000004327337223 */ /* 0x000fe20000000042 */
[----:B------:R-:W-:Y:S02]  /*0e80*/  HADD2.F32 R64, -RZ, R46.H0_H0 ;  /* 0x2000002eff407230 */ /* 0x000fe40000004100 */
[----:B------:R-:W-:Y:S01]  /*0e90*/  I2FP.F32.S32 R65, R65 ;  /* 0x0000004100417245 */ /* 0x000fe20000201400 */
[----:B------:R-:W-:Y:S02]  /*0ea0*/  IDP.4A.S8.S8 R66, R35, R31, RZ ;  /* 0x0000001f23427226 */ /* 0x000fe400000006ff */
[----:B------:R-:W-:Y:S02]  /*0eb0*/  IDP.4A.S8.S8 R46, R33, R32, RZ ;  /* 0x00000020212e7226 */ /* 0x000fe400000006ff */
[----:B------:R-:W-:Y:S01]  /*0ec0*/  FFMA R27, R64, R65, R27 ;  /* 0x00000041401b7223 */ /* 0x000fe2000000001b */
[----:B------:R-:W-:Y:S01]  /*0ed0*/  I2FP.F32.S32 R66, R66 ;  /* 0x0000004200427245 */ /* 0x000fe20000201400 */
[----:B------:R-:W-:Y:S01]  /*0ee0*/  IMAD R65, R57, R46, RZ ;  /* 0x0000002e39417224 */ /* 0x000fe200078e02ff */
[----:B------:R-:W-:Y:S01]  /*0ef0*/  LOP3.LUT R67, R26, 0x3030303, RZ, 0xc0, !PT ;  /* 0x030303031a437812 */ /* 0x000fe200078ec0ff */
[----:B------:R-:W-:-:S02]  /*0f00*/  HADD2.F32 R46, -RZ, R50.H0_H0 ;  /* 0x20000032ff2e7230 */ /* 0x000fc40000004100 */
[----:B------:R-:W-:Y:S01]  /*0f10*/  FFMA R51, R64, R66, R51 ;  /* 0x0000004240337223 */ /* 0x000fe20000000033 */
[----:B------:R-:W-:Y:S01]  /*0f20*/  I2FP.F32.S32 R50, R65 ;  /* 0x0000004100327245 */ /* 0x000fe20000201400 */
[----:B------:R-:W-:-:S04]  /*0f30*/  IDP.4A.S8.S8 R66, R67, R38, RZ ;  /* 0x0000002643427226 */ /* 0x000fc800000006ff */
[----:B------:R-:W-:Y:S01]  /*0f40*/  FFMA R50, R46, R50, R27 ;  /* 0x000000322e327223 */ /* 0x000fe2000000001b */
[----:B------:R-:W-:Y:S02]  /*0f50*/  IMAD R66, R63, R66, RZ ;  /* 0x000000423f427224 */ /* 0x000fe400078e02ff */
[----:B------:R-:W-:Y:S02]  /*0f60*/  IDP.4A.S8.S8 R27, R62, R38, RZ ;  /* 0x000000263e1b7226 */ /* 0x000fe400000006ff */
[----:B------:R-:W-:Y:S01]  /*0f70*/  IDP.4A.S8.S8 R38, R53, R32, RZ ;  /* 0x0000002035267226 */ /* 0x000fe200000006ff */
[----:B------:R-:W-:Y:S02]  /*0f80*/  I2FP.F32.S32 R67, R66 ;  /* 0x0000004200437245 */ /* 0x000fe40000201400 */
[----:B------:R-:W-:Y:S02]  /*0f90*/  I2FP.F32.S32 R27, R27 ;  /* 0x0000001b001b7245 */ /* 0x000fe40000201400 */
[----:B------:R-:W-:Y:S01]  /*0fa0*/  I2FP.F32.S32 R65, R38 ;  /* 0x0000002600417245 */ /* 0x000fe20000201400 */
[----:B------:R-:W-:-:S02]  /*0fb0*/  FFMA R38, R2, R67, RZ ;  /* 0x0000004302267223 */ /* 0x000fc400000000ff */
[----:B------:R-:W-:Y:S01]  /*0fc0*/  FFMA R2, R2, R27, RZ ;  /* 0x0000001b02027223 */ /* 0x000fe200000000ff */
[----:B------:R-:W-:Y:S01]  /*0fd0*/  SHF.R.U32.HI R27, RZ, 0x2, R26 ;  /* 0x00000002ff1b7819 */ /* 0x000fe2000001161a */
[----:B------:R-:W-:-:S04]  /*0fe0*/  FFMA R51, R46, R65, R51 ;  /* 0x000000412e337223 */ /* 0x000fc80000000033 */
[----:B------:R-:W-:Y:S01]  /*0ff0*/  FMUL R66, R34, R51 ;  /* 0x0000003322427220 */ /* 0x000fe20000400000 */
[----:B------:R-:W-:-:S05]  /*1000*/  LOP3.LUT R51, R27, 0x3030303, RZ, 0xc0, !PT ;  /* 0x030303031b337812 */ /* 0x000fca00078ec0ff */
[-C--:B------:R-:W-:Y:S02]  /*1010*/  IDP.4A.S8.S8 R27, R51, R30.reuse, RZ ;  /* 0x0000001e331b7226 */ /* 0x080fe400000006ff */
[----:B------:R-:W-:Y:S02]  /*1020*/  IDP.4A.S8.S8 R30, R60, R30, RZ ;  /* 0x0000001e3c1e7226 */ /* 0x000fe400000006ff */
[----:B------:R-:W-:Y:S01]  /*1030*/  FFMA R65, R29, R50, -R66 ;  /* 0x000000321d417223 */ /* 0x000fe20000000842 */
[----:B------:R-:W-:Y:S02]  /*1040*/  LOP3.LUT R50, R25, 0xf, RZ, 0xc0, !PT ;  /* 0x0000000f19327812 */ /* 0x000fe400078ec0ff */
[----:B------:R-:W-:-:S03]  /*1050*/  I2FP.F32.S32 R67, R30 ;  /* 0x0000001e00437245 */ /* 0x000fc60000201400 */
[----:B------:R-:W-:Y:S02]  /*1060*/  IMAD R27, R50, R27, RZ ;  /* 0x0000001b321b7224 */ /* 0x000fe400078e02ff */
[----:B------:R-:W-:Y:S01]  /*1070*/  FFMA R67, R39, R67, R2 ;  /* 0x0000004327437223 */ /* 0x000fe20000000002 */
[----:B------:R-:W-:Y:S02]  /*1080*/  IDP.4A.S8.S8 R2, R24, R31, RZ ;  /* 0x0000001f18027226 */ /* 0x000fe400000006ff */
[----:B------:R-:W-:Y:S01]  /*1090*/  I2FP.F32.S32 R27, R27 ;  /* 0x0000001b001b7245 */ /* 0x000fe20000201400 */
[----:B------:R-:W-:Y:S02]  /*10a0*/  IDP.4A.S8.S8 R31, R58, R31, RZ ;  /* 0x0000001f3a1f7226 */ /* 0x000fe400000006ff */
[----:B------:R-:W-:Y:S02]  /*10b0*/  IMAD R2, R59, R2, RZ ;  /* 0x000000023b027224 */ /* 0x000fe400078e02ff */
[----:B------:R-:W-:Y:S01]  /*10c0*/  FFMA R27, R39, R27, R38 ;  /* 0x0000001b271b7223 */ /* 0x000fe20000000026 */
[----:B------:R-:W-:-:S02]  /*10d0*/  I2FP.F32.S32 R30, R31 ;  /* 0x0000001f001e7245 */ /* 0x000fc40000201400 */
[----:B------:R-:W-:Y:S01]  /*10e0*/  I2FP.F32.S32 R2, R2 ;  /* 0x0000000200027245 */ /* 0x000fe20000201400 */
[----:B------:R-:W-:Y:S02]  /*10f0*/  IDP.4A.S8.S8 R31, R36, R32, RZ ;  /* 0x00000020241f7226 */ /* 0x000fe400000006ff */
[C---:B------:R-:W-:Y:S02]  /*1100*/  FFMA R67, R64.reuse, R30, R67 ;  /* 0x0000001e40437223 */ /* 0x040fe40000000043 */
[----:B------:R-:W-:Y:S01]  /*1110*/  FFMA R27, R64, R2, R27 ;  /* 0x00000002401b7223 */ /* 0x000fe2000000001b */
[----:B------:R-:W-:Y:S02]  /*1120*/  IMAD R2, R56, R31, RZ ;  /* 0x0000001f38027224 */ /* 0x000fe400078e02ff */
[----:B------:R-:W-:-:S04]  /*1130*/  IMAD.WIDE R30, R21, 0x48, R44 ;  /* 0x00000048151e7825 */ /* 0x000fc800078e022c */
[----:B------:R-:W-:Y:S01]  /*1140*/  IDP.4A.S8.S8 R32, R54, R32, RZ ;  /* 0x0000002036207226 */ /* 0x000fe200000006ff */
[----:B------:R-:W-:-:S04]  /*1150*/  IADD3 R38, P0, PT, R30, R42, RZ ;  /* 0x0000002a1e267210 */ /* 0x000fc80007f1e0ff */
[----:B------:R-:W-:Y:S02]  /*1160*/  I2FP.F32.S32 R32, R32 ;  /* 0x0000002000207245 */ /* 0x000fe40000201400 */
[----:B------:R-:W-:Y:S02]  /*1170*/  IADD3.X R39, PT, PT, R31, R43, RZ, P0, !PT ;  /* 0x0000002b1f277210 */ /* 0x000fe400007fe4ff */
[----:B------:R-:W-:Y:S01]  /*1180*/  I2FP.F32.S32 R2, R2 ;  /* 0x0000000200027245 */ /* 0x000fe20000201400 */
[C---:B------:R-:W-:Y:S01]  /*1190*/  FFMA R31, R46.reuse, R32, R67 ;  /* 0x000000202e1f7223 */ /* 0x040fe20000000043 */
[--C-:B------:R-:W-:Y:S01]  /*11a0*/  HADD2.F32 R32, -RZ, R20.reuse.H1_H1 ;  /* 0x30000014ff207230 */ /* 0x100fe20000004100 */
[----:B------:R-:W2:Y:S02]  /*11b0*/  LDG.E.CONSTANT R66, desc[UR8][R38.64+0x4] ;  /* 0x0000040826427981 */ /* 0x000ea4000c1e9900 */
[----:B------:R-:W-:Y:S01]  /*11c0*/  FFMA R2, R46, R2, R27 ;  /* 0x000000022e027223 */ /* 0x000fe2000000001b */
[----:B------:R-:W-:-:S02]  /*11d0*/  HADD2.F32 R27, -RZ, R20.H0_H0 ;  /* 0x20000014ff1b7230 */ /* 0x000fc40000004100 */
[----:B------:R-:W-:Y:S01]  /*11e0*/  FMUL R20, R32, R31 ;  /* 0x0000001f20147220 */ /* 0x000fe20000400000 */
[----:B------:R-:W3:Y:S01]  /*11f0*/  LDG.E.CONSTANT R64, desc[UR8][R38.64+0x28] ;  /* 0x0000280826407981 */ /* 0x000ee2000c1e9900 */
[----:B------:R-:W-:-:S04]  /*1200*/  IMAD.WIDE R30, R21, 0x48, R42 ;  /* 0x00000048151e7825 */ /* 0x000fc800078e022a */
[----:B------:R-:W-:Y:S01]  /*1210*/  FMUL R47, R47, R32 ;  /* 0x000000202f2f7220 */ /* 0x000fe20000400000 */
[----:B------:R-:W-:Y:S01]  /*1220*/  FFMA R20, R27, R2, -R20 ;  /* 0x000000021b147223 */ /* 0x000fe20000000814 */
[----:B------:R-:W4:Y:S04]  /*1230*/  LDG.E.CONSTANT R67, desc[UR8][R38.64+0x4c] ;  /* 0x00004c0826437981 */ /* 0x000f28000c1e9900 */
[----:B------:R-:W5:Y:S01]  /*1240*/  LDG.E.U16.CONSTANT R2, desc[UR8][R30.64] ;  /* 0x000000081e027981 */ /* 0x000f62000c1e9500 */
[----:B------:R-:W-:-:S03]  /*1250*/  FFMA R68, R40, R27, -R47 ;  /* 0x0000001b28447223 */ /* 0x000fc6000000082f */
[----:B------:R-:W4:Y:S04]  /*1260*/  LDG.E.U16.CONSTANT R40, desc[UR8][R30.64+0x24] ;  /* 0x000024081e287981 */ /* 0x000f28000c1e9500 */
[----:B------:R3:W4:Y:S04]  /*1270*/  LDG.E.CONSTANT R46, desc[UR8][R38.64+0x70] ;  /* 0x00007008262e7981 */ /* 0x000728000c1e9900 */
[----:B------:R-:W4:Y:S04]  /*1280*/  LDG.E.U16.CONSTANT R47, desc[UR8][R30.64+0x6c] ;  /* 0x00006c081e2f7981 */ /* 0x000f28000c1e9500 */
[----:B------:R0:W4:Y:S01]  /*1290*/  LDG.E.U16.CONSTANT R39, desc[UR8][R30.64+0x48] ;  /* 0x000048081e277981 */ /* 0x000122000c1e9500 */
[----:B------:R-:W-:Y:S01]  /*12a0*/  FADD R8, R41, R8 ;  /* 0x0000000829087221 */ /* 0x000fe20000000000 */
[----:B------:R-:W-:Y:S01]  /*12b0*/  FADD R9, R68, R9 ;  /* 0x0000000944097221 */ /* 0x000fe20000000000 */
[----:B------:R-:W-:Y:S01]  /*12c0*/  FADD R10, R65, R10 ;  /* 0x0000000a410a7221 */ /* 0x000fe20000000000 */
[----:B--2---:R-:W-:-:S04]  /*12d0*/  IDP.4A.S8.S8 R41, R49, R66, RZ ;  /* 0x0000004231297226 */ /* 0x004fc800000006ff */
[----:B------:R-:W-:Y:S02]  /*12e0*/  IMAD R41, R28, R41, RZ ;  /* 0x000000291c297224 */ /* 0x000fe400078e02ff */
[----:B---3--:R-:W-:-:S03]  /*12f0*/  IDP.4A.S8.S8 R38, R3, R64, RZ ;  /* 0x0000004003267226 */ /* 0x008fc600000006ff */
[----:B------:R-:W-:Y:S01]  /*1300*/  I2FP.F32.S32 R41, R41 ;  /* 0x0000002900297245 */ /* 0x000fe20000201400 */
[----:B------:R-:W-:Y:S02]  /*1310*/  IMAD R68, R61, R38, RZ ;  /* 0x000000263d447224 */ /* 0x000fe400078e02ff */
[----:B-----5:R-:W-:-:S03]  /*1320*/  HADD2.F32 R2, -RZ, R2.H0_H0 ;  /* 0x20000002ff027230 */ /* 0x020fc60000004100 */
[----:B------:R-:W-:Y:S01]  /*1330*/  I2FP.F32.S32 R68, R68 ;  /* 0x0000004400447245 */ /* 0x000fe20000201400 */
[----:B0-----:R-:W-:Y:S02]  /*1340*/  IDP.4A.S8.S8 R30, R37, R66, RZ ;  /* 0x00000042251e7226 */ /* 0x001fe400000006ff */
[----:B----4-:R-:W-:Y:S02]  /*1350*/  HADD2.F32 R38, -RZ, R40.H0_H0 ;  /* 0x20000028ff267230 */ /* 0x010fe40000004100 */
[----:B------:R-:W-:-:S04]  /*1360*/  FFMA R41, R2, R41, RZ ;  /* 0x0000002902297223 */ /* 0x000fc800000000ff */
[----:B------:R-:W-:Y:S01]  /*1370*/  FFMA R31, R38, R68, R41 ;  /* 0x00000044261f7223 */ /* 0x000fe20000000029 */
[----:B------:R-:W-:Y:S01]  /*1380*/  I2FP.F32.S32 R41, R30 ;  /* 0x0000001e00297245 */ /* 0x000fe20000201400 */
[----:B------:R-:W-:Y:S02]  /*1390*/  IDP.4A.S8.S8 R30, R55, R64, RZ ;  /* 0x00000040371e7226 */ /* 0x000fe400000006ff */
[----:B------:R-:W-:Y:S02]  /*13a0*/  IDP.4A.S8.S8 R65, R48, R67, RZ ;  /* 0x0000004330417226 */ /* 0x000fe400000006ff */
[----:B------:R-:W-:Y:S01]  /*13b0*/  FFMA R41, R2, R41, RZ ;  /* 0x0000002902297223 */ /* 0x000fe200000000ff */
[----:B------:R-:W-:Y:S01]  /*13c0*/  I2FP.F32.S32 R30, R30 ;  /* 0x0000001e001e7245 */ /* 0x000fe20000201400 */
[----:B------:R-:W-:-:S04]  /*13d0*/  IMAD R65, R52, R65, RZ ;  /* 0x0000004134417224 */ /* 0x000fc800078e02ff */
[----:B------:R-:W-:Y:S01]  /*13e0*/  FFMA R41, R38, R30, R41 ;  /* 0x0000001e26297223 */ /* 0x000fe20000000029 */
[----:B------:R-:W-:Y:S01]  /*13f0*/  HADD2.F32 R30, -RZ, R39.H0_H0 ;  /* 0x20000027ff1e7230 */ /* 0x000fe20000004100 */
[----:B------:R-:W-:-:S05]  /*1400*/  I2FP.F32.S32 R40, R65 ;  /* 0x0000004100287245 */ /* 0x000fca0000201400 */
[----:B------:R-:W-:Y:S01]  /*1410*/  FFMA R40, R30, R40, R31 ;  /* 0x000000281e287223 */ /* 0x000fe2000000001f */
[----:B------:R-:W-:-:S05]  /*1420*/  IDP.4A.S8.S8 R31, R35, R67, RZ ;  /* 0x00000043231f7226 */ /* 0x000fca00000006ff */
[----:B------:R-:W-:Y:S01]  /*1430*/  I2FP.F32.S32 R68, R31 ;  /* 0x0000001f00447245 */ /* 0x000fe20000201400 */
[----:B------:R-:W-:-:S04]  /*1440*/  IDP.4A.S8.S8 R31, R33, R46, RZ ;  /* 0x0000002e211f7226 */ /* 0x000fc800000006ff */
[----:B------:R-:W-:Y:S02]  /*1450*/  IMAD R31, R57, R31, RZ ;  /* 0x0000001f391f7224 */ /* 0x000fe400078e02ff */
[----:B------:R-:W-:-:S03]  /*1460*/  HADD2.F32 R47, -RZ, R47.H0_H0 ;  /* 0x2000002fff2f7230 */ /* 0x000fc60000004100 */
[----:B------:R-:W-:-:S05]  /*1470*/  I2FP.F32.S32 R31, R31 ;  /* 0x0000001f001f7245 */ /* 0x000fca0000201400 */
[----:B------:R-:W-:Y:S01]  /*1480*/  FFMA R40, R47, R31, R40 ;  /* 0x0000001f2f287223 */ /* 0x000fe20000000028 */
[----:B------:R-:W-:Y:S02]  /*1490*/  IDP.4A.S8.S8 R31, R53, R46, RZ ;  /* 0x0000002e351f7226 */ /* 0x000fe400000006ff */
[----:B------:R-:W-:-:S03]  /*14a0*/  FFMA R68, R30, R68, R41 ;  /* 0x000000441e447223 */ /* 0x000fc60000000029 */
[----:B------:R-:W-:-:S05]  /*14b0*/  I2FP.F32.S32 R31, R31 ;  /* 0x0000001f001f7245 */ /* 0x000fca0000201400 */
[----:B------:R-:W-:Y:S01]  /*14c0*/  FFMA R41, R47, R31, R68 ;  /* 0x0000001f2f297223 */ /* 0x000fe20000000044 */
[----:B------:R-:W-:-:S05]  /*14d0*/  LOP3.LUT R31, R26, 0x3030303, RZ, 0xc0, !PT ;  /* 0x030303031a1f7812 */ /* 0x000fca00078ec0ff */
[-C--:B------:R-:W-:Y:S02]  /*14e0*/  IDP.4A.S8.S8 R68, R31, R66.reuse, RZ ;  /* 0x000000421f447226 */ /* 0x080fe400000006ff */
[----:B------:R-:W-:Y:S02]  /*14f0*/  IDP.4A.S8.S8 R31, R62, R66, RZ ;  /* 0x000000423e1f7226 */ /* 0x000fe400000006ff */
[----:B------:R-:W-:Y:S02]  /*1500*/  IMAD R68, R63, R68, RZ ;  /* 0x000000443f447224 */ /* 0x000fe400078e02ff */
[-C--:B------:R-:W-:Y:S01]  /*1510*/  IDP.4A.S8.S8 R65, R51, R64.reuse, RZ ;  /* 0x0000004033417226 */ /* 0x080fe200000006ff */
[----:B------:R-:W-:Y:S01]  /*1520*/  I2FP.F32.S32 R31, R31 ;  /* 0x0000001f001f7245 */ /* 0x000fe20000201400 */
[----:B------:R-:W-:Y:S01]  /*1530*/  IDP.4A.S8.S8 R64, R60, R64, RZ ;  /* 0x000000403c407226 */ /* 0x000fe200000006ff */
[----:B------:R-:W-:-:S03]  /*1540*/  I2FP.F32.S32 R39, R68 ;  /* 0x0000004400277245 */ /* 0x000fc60000201400 */
[C---:B------:R-:W-:Y:S01]  /*1550*/  FFMA R31, R2.reuse, R31, RZ ;  /* 0x0000001f021f7223 */ /* 0x040fe200000000ff */
[----:B------:R-:W-:Y:S01]  /*1560*/  I2FP.F32.S32 R64, R64 ;  /* 0x0000004000407245 */ /* 0x000fe20000201400 */
[----:B------:R-:W-:Y:S01]  /*1570*/  FFMA R39, R2, R39, RZ ;  /* 0x0000002702277223 */ /* 0x000fe200000000ff */
[-C--:B------:R-:W-:Y:S02]  /*1580*/  IDP.4A.S8.S8 R2, R24, R67.reuse, RZ ;  /* 0x0000004318027226 */ /* 0x080fe400000006ff */
[----:B------:R-:W-:Y:S02]  /*1590*/  IDP.4A.S8.S8 R67, R58, R67, RZ ;  /* 0x000000433a437226 */ /* 0x000fe400000006ff */
[----:B------:R-:W-:Y:S02]  /*15a0*/  IMAD R65, R50, R65, RZ ;  /* 0x0000004132417224 */ /* 0x000fe400078e02ff */
[----:B------:R-:W-:Y:S01]  /*15b0*/  FFMA R31, R38, R64, R31 ;  /* 0x00000040261f7223 */ /* 0x000fe2000000001f */
[----:B------:R-:W-:Y:S01]  /*15c0*/  IMAD R2, R59, R2, RZ ;  /* 0x000000023b027224 */ /* 0x000fe200078e02ff */
[----:B------:R-:W-:-:S02]  /*15d0*/  I2FP.F32.S32 R64, R67 ;  /* 0x0000004300407245 */ /* 0x000fc40000201400 */
[----:B------:R-:W-:Y:S02]  /*15e0*/  I2FP.F32.S32 R65, R65 ;  /* 0x0000004100417245 */ /* 0x000fe40000201400 */
[----:B------:R-:W-:Y:S01]  /*15f0*/  I2FP.F32.S32 R2, R2 ;  /* 0x0000000200027245 */ /* 0x000fe20000201400 */
[----:B------:R-:W-:Y:S01]  /*1600*/  FFMA R64, R30, R64, R31 ;  /* 0x000000401e407223 */ /* 0x000fe2000000001f */
[----:B------:R-:W-:Y:S02]  /*1610*/  IDP.4A.S8.S8 R31, R36, R46, RZ ;  /* 0x0000002e241f7226 */ /* 0x000fe400000006ff */
[----:B------:R-:W-:Y:S02]  /*1620*/  FFMA R39, R38, R65, R39 ;  /* 0x0000004126277223 */ /* 0x000fe40000000027 */
[----:B------:R-:W-:Y:S02]  /*1630*/  IMAD R65, R56, R31, RZ ;  /* 0x0000001f38417224 */ /* 0x000fe400078e02ff */
[----:B------:R-:W-:Y:S01]  /*1640*/  FFMA R2, R30, R2, R39 ;  /* 0x000000021e027223 */ /* 0x000fe20000000027 */
[----:B------:R-:W-:-:S03]  /*1650*/  IMAD.WIDE R30, R21, 0x6c, R44 ;  /* 0x0000006c151e7825 */ /* 0x000fc600078e022c */
[----:B------:R-:W-:Y:S01]  /*1660*/  IADD3 R38, P0, PT, R30, R42, RZ ;  /* 0x0000002a1e267210 */ /* 0x000fe20007f1e0ff */
[----:B------:R-:W-:Y:S01]  /*1670*/  IDP.4A.S8.S8 R46, R54, R46, RZ ;  /* 0x0000002e362e7226 */ /* 0x000fe200000006ff */
[----:B------:R-:W-:Y:S02]  /*1680*/  I2FP.F32.S32 R65, R65 ;  /* 0x0000004100417245 */ /* 0x000fe40000201400 */
[----:B------:R-:W-:Y:S01]  /*1690*/  IADD3.X R39, PT, PT, R31, R43, RZ, P0, !PT ;  /* 0x0000002b1f277210 */ /* 0x000fe200007fe4ff */
[----:B------:R-:W-:Y:S01]  /*16a0*/  FMUL R30, R34, R41 ;  /* 0x00000029221e7220 */ /* 0x000fe20000400000 */
[----:B------:R-:W-:Y:S01]  /*16b0*/  I2FP.F32.S32 R67, R46 ;  /* 0x0000002e00437245 */ /* 0x000fe20000201400 */
[----:B------:R-:W-:Y:S02]  /*16c0*/  FFMA R2, R47, R65, R2 ;  /* 0x000000412f027223 */ /* 0x000fe40000000002 */
[----:B------:R-:W2:Y:S01]  /*16d0*/  LDG.E.CONSTANT R66, desc[UR8][R38.64+0x4] ;  /* 0x0000040826427981 */ /* 0x000ea2000c1e9900 */
[----:B------:R-:W-:Y:S01]  /*16e0*/  FFMA R65, R29, R40, -R30 ;  /* 0x000000281d417223 */ /* 0x000fe2000000081e */
[----:B------:R-:W-:-:S04]  /*16f0*/  IMAD.WIDE R30, R21, 0x6c, R42 ;  /* 0x0000006c151e7825 */ /* 0x000fc800078e022a */
[----:B------:R-:W-:Y:S01]  /*1700*/  FFMA R67, R47, R67, R64 ;  /* 0x000000432f437223 */ /* 0x000fe20000000040 */
[----:B------:R-:W3:Y:S04]  /*1710*/  LDG.E.CONSTANT R41, desc[UR8][R38.64+0x4c] ;  /* 0x00004c0826297981 */ /* 0x000ee8000c1e9900 */
[----:B------:R-:W4:Y:S04]  /*1720*/  LDG.E.CONSTANT R64, desc[UR8][R38.64+0x28] ;  /* 0x0000280826407981 */ /* 0x000f28000c1e9900 */
[----:B------:R-:W5:Y:S04]  /*1730*/  LDG.E.U16.CONSTANT R69, desc[UR8][R30.64] ;  /* 0x000000081e457981 */ /* 0x000f68000c1e9500 */
[----:B------:R-:W3:Y:S04]  /*1740*/  LDG.E.U16.CONSTANT R68, desc[UR8][R30.64+0x24] ;  /* 0x000024081e447981 */ /* 0x000ee8000c1e9500 */
[----:B------:R-:W3:Y:S04]  /*1750*/  LDG.E.U16.CONSTANT R46, desc[UR8][R30.64+0x48] ;  /* 0x000048081e2e7981 */ /* 0x000ee8000c1e9500 */
[----:B------:R4:W3:Y:S01]  /*1760*/  LDG.E.CONSTANT R47, desc[UR8][R38.64+0x70] ;  /* 0x00007008262f7981 */ /* 0x0008e2000c1e9900 */
[----:B------:R-:W-:-:S03]  /*1770*/  FMUL R40, R32, R67 ;  /* 0x0000004320287220 */ /* 0x000fc60000400000 */
[----:B------:R0:W3:Y:S01]  /*1780*/  LDG.E.U16.CONSTANT R67, desc[UR8][R30.64+0x6c] ;  /* 0x00006c081e437981 */ /* 0x0000e2000c1e9500 */
[----:B------:R-:W-:Y:S01]  /*1790*/  FFMA R40, R27, R2, -R40 ;  /* 0x000000021b287223 */ /* 0x000fe20000000828 */
[----:B------:R-:W-:Y:S01]  /*17a0*/  FADD R11, R20, R11 ;  /* 0x0000000b140b7221 */ /* 0x000fe20000000000 */
[----:B------:R-:W-:Y:S01]  /*17b0*/  FADD R4, R65, R4 ;  /* 0x0000000441047221 */ /* 0x000fe20000000000 */
[----:B--2---:R-:W-:-:S04]  /*17c0*/  IDP.4A.S8.S8 R2, R49, R66, RZ ;  /* 0x0000004231027226 */ /* 0x004fc800000006ff */
[----:B------:R-:W-:Y:S02]  /*17d0*/  IMAD R20, R28, R2, RZ ;  /* 0x000000021c147224 */ /* 0x000fe400078e02ff */
[----:B----4-:R-:W-:-:S03]  /*17e0*/  IDP.4A.S8.S8 R38, R3, R64, RZ ;  /* 0x0000004003267226 */ /* 0x010fc600000006ff */
[----:B------:R-:W-:Y:S01]  /*17f0*/  I2FP.F32.S32 R39, R20 ;  /* 0x0000001400277245 */ /* 0x000fe20000201400 */
[----:B-----5:R-:W-:Y:S02]  /*1800*/  HADD2.F32 R2, -RZ, R69.H0_H0 ;  /* 0x20000045ff027230 */ /* 0x020fe40000004100 */
[----:B------:R-:W-:Y:S02]  /*1810*/  IMAD R69, R61, R38, RZ ;  /* 0x000000263d457224 */ /* 0x000fe400078e02ff */
[----:B---3--:R-:W-:Y:S02]  /*1820*/  HADD2.F32 R38, -RZ, R68.H0_H0 ;  /* 0x20000044ff267230 */ /* 0x008fe40000004100 */
[----:B------:R-:W-:Y:S01]  /*1830*/  FFMA R39, R2, R39, RZ ;  /* 0x0000002702277223 */ /* 0x000fe200000000ff */
[----:B------:R-:W-:Y:S01]  /*1840*/  IDP.4A.S8.S8 R20, R37, R66, RZ ;  /* 0x0000004225147226 */ /* 0x000fe200000006ff */
[----:B------:R-:W-:-:S05]  /*1850*/  I2FP.F32.S32 R69, R69 ;  /* 0x0000004500457245 */ /* 0x000fca0000201400 */
[----:B0-----:R-:W-:Y:S01]  /*1860*/  FFMA R31, R38, R69, R39 ;  /* 0x00000045261f7223 */ /* 0x001fe20000000027 */
[----:B------:R-:W-:Y:S01]  /*1870*/  I2FP.F32.S32 R39, R20 ;  /* 0x0000001400277245 */ /* 0x000fe20000201400 */
[----:B------:R-:W-:-:S04]  /*1880*/  IDP.4A.S8.S8 R20, R55, R64, RZ ;  /* 0x0000004037147226 */ /* 0x000fc800000006ff */
[----:B------:R-:W-:Y:S01]  /*1890*/  FFMA R39, R2, R39, RZ ;  /* 0x0000002702277223 */ /* 0x000fe200000000ff */
[----:B------:R-:W-:-:S05]  /*18a0*/  I2FP.F32.S32 R20, R20 ;  /* 0x0000001400147245 */ /* 0x000fca0000201400 */
[----:B------:R-:W-:Y:S01]  /*18b0*/  FFMA R39, R38, R20, R39 ;  /* 0x0000001426277223 */ /* 0x000fe20000000027 */
[----:B------:R-:W-:Y:S02]  /*18c0*/  IDP.4A.S8.S8 R20, R35, R41, RZ ;  /* 0x0000002923147226 */ /* 0x000fe400000006ff */
[----:B------:R-:W-:-:S03]  /*18d0*/  HADD2.F32 R30, -RZ, R46.H0_H0 ;  /* 0x2000002eff1e7230 */ /* 0x000fc60000004100 */
[----:B------:R-:W-:Y:S01]  /*18e0*/  I2FP.F32.S32 R20, R20 ;  /* 0x0000001400147245 */ /* 0x000fe20000201400 */
[----:B------:R-:W-:-:S04]  /*18f0*/  IDP.4A.S8.S8 R65, R48, R41, RZ ;  /* 0x0000002930417226 */ /* 0x000fc800000006ff */
[----:B------:R-:W-:Y:S01]  /*1900*/  FFMA R39, R30, R20, R39 ;  /* 0x000000141e277223 */ /* 0x000fe20000000027 */
[----:B------:R-:W-:Y:S02]  /*1910*/  IMAD R65, R52, R65, RZ ;  /* 0x0000004134417224 */ /* 0x000fe400078e02ff */
[----:B------:R-:W-:-:S03]  /*1920*/  IDP.4A.S8.S8 R20, R33, R47, RZ ;  /* 0x0000002f21147226 */ /* 0x000fc600000006ff */
[----:B------:R-:W-:Y:S01]  /*1930*/  I2FP.F32.S32 R65, R65 ;  /* 0x0000004100417245 */ /* 0x000fe20000201400 */
[----:B------:R-:W-:Y:S02]  /*1940*/  IMAD R46, R57, R20, RZ ;  /* 0x00000014392e7224 */ /* 0x000fe400078e02ff */
[----:B------:R-:W-:Y:S02]  /*1950*/  HADD2.F32 R20, -RZ, R67.H0_H0 ;  /* 0x20000043ff147230 */ /* 0x000fe40000004100 */
[----:B------:R-:W-:Y:S01]  /*1960*/  FFMA R31, R30, R65, R31 ;  /* 0x000000411e1f7223 */ /* 0x000fe2000000001f */
[----:B------:R-:W-:-:S05]  /*1970*/  I2FP.F32.S32 R46, R46 ;  /* 0x0000002e002e7245 */ /* 0x000fca0000201400 */
[----:B------:R-:W-:Y:S01]  /*1980*/  FFMA R46, R20, R46, R31 ;  /* 0x0000002e142e7223 */ /* 0x000fe2000000001f */
[----:B------:R-:W-:-:S05]  /*1990*/  IDP.4A.S8.S8 R31, R53, R47, RZ ;  /* 0x0000002f351f7226 */ /* 0x000fca00000006ff */
[----:B------:R-:W-:Y:S02]  /*19a0*/  I2FP.F32.S32 R68, R31 ;  /* 0x0000001f00447245 */ /* 0x000fe40000201400 */
[----:B------:R-:W-:-:S03]  /*19b0*/  LOP3.LUT R31, R26, 0x3030303, RZ, 0xc0, !PT ;  /* 0x030303031a1f7812 */ /* 0x000fc600078ec0ff */
[----:B------:R-:W-:Y:S02]  /*19c0*/  FFMA R65, R20, R68, R39 ;  /* 0x0000004414417223 */ /* 0x000fe40000000027 */
[-C--:B------:R-:W-:Y:S02]  /*19d0*/  IDP.4A.S8.S8 R68, R31, R66.reuse, RZ ;  /* 0x000000421f447226 */ /* 0x080fe400000006ff */
[----:B------:R-:W-:Y:S02]  /*19e0*/  IDP.4A.S8.S8 R31, R62, R66, RZ ;  /* 0x000000423e1f7226 */ /* 0x000fe400000006ff */
[----:B------:R-:W-:Y:S02]  /*19f0*/  IMAD R68, R63, R68, RZ ;  /* 0x000000443f447224 */ /* 0x000fe400078e02ff */
[-C--:B------:R-:W-:Y:S01]  /*1a00*/  IDP.4A.S8.S8 R67, R51, R64.reuse, RZ ;  /* 0x0000004033437226 */ /* 0x080fe200000006ff */
[----:B------:R-:W-:Y:S01]  /*1a10*/  I2FP.F32.S32 R31, R31 ;  /* 0x0000001f001f7245 */ /* 0x000fe20000201400 */
[----:B------:R-:W-:Y:S01]  /*1a20*/  IDP.4A.S8.S8 R64, R60, R64, RZ ;  /* 0x000000403c407226 */ /* 0x000fe200000006ff */
[----:B------:R-:W-:Y:S01]  /*1a30*/  I2FP.F32.S32 R39, R68 ;  /* 0x0000004400277245 */ /* 0x000fe20000201400 */
[----:B------:R-:W-:-:S02]  /*1a40*/  IMAD R67, R50, R67, RZ ;  /* 0x0000004332437224 */ /* 0x000fc400078e02ff */
[C---:B------:R-:W-:Y:S01]  /*1a50*/  FFMA R31, R2.reuse, R31, RZ ;  /* 0x0000001f021f7223 */ /* 0x040fe200000000ff */
[----:B------:R-:W-:Y:S01]  /*1a60*/  I2FP.F32.S32 R64, R64 ;  /* 0x0000004000407245 */ /* 0x000fe20000201400 */
[----:B------:R-:W-:Y:S01]  /*1a70*/  FFMA R39, R2, R39, RZ ;  /* 0x0000002702277223 */ /* 0x000fe200000000ff */
[----:B------:R-:W-:Y:S01]  /*1a80*/  I2FP.F32.S32 R67, R67 ;  /* 0x0000004300437245 */ /* 0x000fe20000201400 */
[-C--:B------:R-:W-:Y:S02]  /*1a90*/  IDP.4A.S8.S8 R2, R24, R41.reuse, RZ ;  /* 0x0000002918027226 */ /* 0x080fe400000006ff */
[----:B------:R-:W-:Y:S02]  /*1aa0*/  IDP.4A.S8.S8 R41, R58, R41, RZ ;  /* 0x000000293a297226 */ /* 0x000fe400000006ff */
[C---:B------:R-:W-:Y:S01]  /*1ab0*/  FFMA R31, R38.reuse, R64, R31 ;  /* 0x00000040261f7223 */ /* 0x040fe2000000001f */
[----:B------:R-:W-:Y:S01]  /*1ac0*/  FFMA R39, R38, R67, R39 ;  /* 0x0000004326277223 */ /* 0x000fe20000000027 */
[----:B------:R-:W-:Y:S01]  /*1ad0*/  IMAD R2, R59, R2, RZ ;  /* 0x000000023b027224 */ /* 0x000fe200078e02ff */
[----:B------:R-:W-:-:S04]  /*1ae0*/  I2FP.F32.S32 R38, R41 ;  /* 0x0000002900267245 */ /* 0x000fc80000201400 */
[----:B------:R-:W-:Y:S01]  /*1af0*/  I2FP.F32.S32 R2, R2 ;  /* 0x0000000200027245 */ /* 0x000fe20000201400 */
[----:B------:R-:W-:Y:S01]  /*1b00*/  FFMA R67, R30, R38, R31 ;  /* 0x000000261e437223 */ /* 0x000fe2000000001f */
[----:B------:R-:W-:-:S03]  /*1b10*/  IDP.4A.S8.S8 R31, R36, R47, RZ ;  /* 0x0000002f241f7226 */ /* 0x000fc600000006ff */
[----:B------:R-:W-:Y:S01]  /*1b20*/  FFMA R41, R30, R2, R39 ;  /* 0x000000021e297223 */ /* 0x000fe20000000027 */
[----:B------:R-:W-:Y:S02]  /*1b30*/  IMAD R2, R56, R31, RZ ;  /* 0x0000001f38027224 */ /* 0x000fe400078e02ff */
[----:B------:R-:W-:-:S04]  /*1b40*/  IMAD.WIDE R30, R21, 0x90, R44 ;  /* 0x00000090151e7825 */ /* 0x000fc800078e022c */
[----:B------:R-:W-:Y:S01]  /*1b50*/  IDP.4A.S8.S8 R47, R54, R47, RZ ;  /* 0x0000002f362f7226 */ /* 0x000fe200000006ff */
[----:B------:R-:W-:-:S04]  /*1b60*/  IADD3 R38, P0, PT, R30, R42, RZ ;  /* 0x0000002a1e267210 */ /* 0x000fc80007f1e0ff */
[----:B------:R-:W-:Y:S02]  /*1b70*/  I2FP.F32.S32 R30, R47 ;  /* 0x0000002f001e7245 */ /* 0x000fe40000201400 */
[----:B------:R-:W-:-:S03]  /*1b80*/  IADD3.X R39, PT, PT, R31, R43, RZ, P0, !PT ;  /* 0x0000002b1f277210 */ /* 0x000fc600007fe4ff */
[----:B------:R-:W-:Y:S01]  /*1b90*/  FFMA R47, R20, R30, R67 ;  /* 0x0000001e142f7223 */ /* 0x000fe20000000043 */
[----:B------:R-:W-:Y:S01]  /*1ba0*/  FMUL R30, R34, R65 ;  /* 0x00000041221e7220 */ /* 0x000fe20000400000 */
[----:B------:R-:W2:Y:S03]  /*1bb0*/  LDG.E.CONSTANT R68, desc[UR8][R38.64+0x4] ;  /* 0x0000040826447981 */ /* 0x000ea6000c1e9900 */
[----:B------:R-:W-:Y:S01]  /*1bc0*/  FFMA R65, R29, R46, -R30 ;  /* 0x0000002e1d417223 */ /* 0x000fe2000000081e */
[----:B------:R-:W3:Y:S01]  /*1bd0*/  LDG.E.CONSTANT R64, desc[UR8][R38.64+0x28] ;  /* 0x0000280826407981 */ /* 0x000ee2000c1e9900 */
[----:B------:R-:W-:-:S05]  /*1be0*/  IMAD.WIDE R30, R21, 0x90, R42 ;  /* 0x00000090151e7825 */ /* 0x000fca00078e022a */
[----:B------:R-:W4:Y:S01]  /*1bf0*/  LDG.E.U16.CONSTANT R69, desc[UR8][R30.64] ;  /* 0x000000081e457981 */ /* 0x000f22000c1e9500 */
[----:B------:R-:W-:-:S03]  /*1c00*/  I2FP.F32.S32 R2, R2 ;  /* 0x0000000200027245 */ /* 0x000fc60000201400 */
[----:B------:R-:W5:Y:S02]  /*1c10*/  LDG.E.U16.CONSTANT R67, desc[UR8][R30.64+0x24] ;  /* 0x000024081e437981 */ /* 0x000f64000c1e9500 */
[----:B------:R-:W-:Y:S02]  /*1c20*/  FFMA R2, R20, R2, R41 ;  /* 0x0000000214027223 */ /* 0x000fe40000000029 */
[----:B------:R-:W5:Y:S04]  /*1c30*/  LDG.E.CONSTANT R41, desc[UR8][R38.64+0x4c] ;  /* 0x00004c0826297981 */ /* 0x000f68000c1e9900 */
[----:B------:R-:W5:Y:S01]  /*1c40*/  LDG.E.U16.CONSTANT R66, desc[UR8][R30.64+0x48] ;  /* 0x000048081e427981 */ /* 0x000f62000c1e9500 */
[----:B------:R-:W-:Y:S01]  /*1c50*/  FMUL R46, R32, R47 ;  /* 0x0000002f202e7220 */ /* 0x000fe20000400000 */
[----:B------:R-:W-:-:S02]  /*1c60*/  FADD R5, R40, R5 ;  /* 0x0000000528057221 */ /* 0x000fc40000000000 */
[----:B------:R0:W5:Y:S01]  /*1c70*/  LDG.E.CONSTANT R20, desc[UR8][R38.64+0x70] ;  /* 0x0000700826147981 */ /* 0x000162000c1e9900 */
[----:B------:R-:W-:-:S03]  /*1c80*/  FFMA R46, R27, R2, -R46 ;  /* 0x000000021b2e7223 */ /* 0x000fc6000000082e */
[----:B------:R1:W5:Y:S01]  /*1c90*/  LDG.E.U16.CONSTANT R47, desc[UR8][R30.64+0x6c] ;  /* 0x00006c081e2f7981 */ /* 0x000362000c1e9500 */
[----:B------:R-:W-:Y:S01]  /*1ca0*/  FADD R6, R65, R6 ;  /* 0x0000000641067221 */ /* 0x000fe20000000000 */
[----:B--2---:R-:W-:-:S04]  /*1cb0*/  IDP.4A.S8.S8 R2, R49, R68, RZ ;  /* 0x0000004431027226 */ /* 0x004fc800000006ff */
[----:B0-----:R-:W-:Y:S02]  /*1cc0*/  IMAD R38, R28, R2, RZ ;  /* 0x000000021c267224 */ /* 0x001fe400078e02ff */
[----:B---3--:R-:W-:-:S03]  /*1cd0*/  IDP.4A.S8.S8 R40, R3, R64, RZ ;  /* 0x0000004003287226 */ /* 0x008fc600000006ff */
[----:B------:R-:W-:Y:S01]  /*1ce0*/  I2FP.F32.S32 R39, R38 ;  /* 0x0000002600277245 */ /* 0x000fe20000201400 */
[----:B------:R-:W-:Y:S02]  /*1cf0*/  IMAD R40, R61, R40, RZ ;  /* 0x000000283d287224 */ /* 0x000fe400078e02ff */
[----:B----4-:R-:W-:Y:S02]  /*1d00*/  HADD2.F32 R2, -RZ, R69.H0_H0 ;  /* 0x20000045ff027230 */ /* 0x010fe40000004100 */
[----:B-----5:R-:W-:Y:S01]  /*1d10*/  HADD2.F32 R38, -RZ, R67.H0_H0 ;  /* 0x20000043ff267230 */ /* 0x020fe20000004100 */
[----:B------:R-:W-:Y:S01]  /*1d20*/  I2FP.F32.S32 R40, R40 ;  /* 0x0000002800287245 */ /* 0x000fe20000201400 */
[----:B-1----:R-:W-:Y:S02]  /*1d30*/  IDP.4A.S8.S8 R30, R37, R68, RZ ;  /* 0x00000044251e7226 */ /* 0x002fe400000006ff */
[----:B------:R-:W-:-:S04]  /*1d40*/  FFMA R39, R2, R39, RZ ;  /* 0x0000002702277223 */ /* 0x000fc800000000ff */
[----:B------:R-:W-:Y:S01]  /*1d50*/  FFMA R31, R38, R40, R39 ;  /* 0x00000028261f7223 */ /* 0x000fe20000000027 */
[----:B------:R-:W-:Y:S01]  /*1d60*/  I2FP.F32.S32 R39, R30 ;  /* 0x0000001e00277245 */ /* 0x000fe20000201400 */
[----:B------:R-:W-:Y:S02]  /*1d70*/  IDP.4A.S8.S8 R30, R55, R64, RZ ;  /* 0x00000040371e7226 */ /* 0x000fe400000006ff */
[----:B------:R-:W-:Y:S02]  /*1d80*/  IDP.4A.S8.S8 R65, R48, R41, RZ ;  /* 0x0000002930417226 */ /* 0x000fe400000006ff */
[----:B------:R-:W-:Y:S01]  /*1d90*/  FFMA R39, R2, R39, RZ ;  /* 0x0000002702277223 */ /* 0x000fe200000000ff */
[----:B------:R-:W-:Y:S01]  /*1da0*/  I2FP.F32.S32 R30, R30 ;  /* 0x0000001e001e7245 */ /* 0x000fe20000201400 */
[----:B------:R-:W-:Y:S02]  /*1db0*/  IMAD R65, R52, R65, RZ ;  /* 0x0000004134417224 */ /* 0x000fe400078e02ff */
[----:B------:R-:W-:-:S02]  /*1dc0*/  HADD2.F32 R40, -RZ, R66.H0_H0 ;  /* 0x20000042ff287230 */ /* 0x000fc40000004100 */
[----:B------:R-:W-:Y:S01]  /*1dd0*/  FFMA R39, R38, R30, R39 ;  /* 0x0000001e26277223 */ /* 0x000fe20000000027 */
[----:B------:R-:W-:Y:S01]  /*1de0*/  I2FP.F32.S32 R65, R65 ;  /* 0x0000004100417245 */ /* 0x000fe20000201400 */
[----:B------:R-:W-:-:S04]  /*1df0*/  IDP.4A.S8.S8 R30, R35, R41, RZ ;  /* 0x00000029231e7226 */ /* 0x000fc800000006ff */
[----:B------:R-:W-:Y:S01]  /*1e00*/  FFMA R65, R40, R65, R31 ;  /* 0x0000004128417223 */ /* 0x000fe2000000001f */
        /* <DEDUP_REMOVED lines=15> */
[----:B------:R-:W-:-:S04]  /*1f00*/  IDP.4A.S8.S8 R2, R24, R41, RZ ;  /* 0x0000002918027226 */ /* 0x000fc800000006ff */
[C---:B------:R-:W-:Y:S01]  /*1f10*/  FFMA R39, R38.reuse, R67, R39 ;  /* 0x0000004326277223 */ /* 0x040fe20000000027 */
[----:B------:R-:W-:Y:S02]  /*1f20*/  IMAD R2, R59, R2, RZ ;  /* 0x000000023b027224 */ /* 0x000fe400078e02ff */
[----:B------:R-:W-:Y:S01]  /*1f30*/  FFMA R67, R38, R64, R31 ;  /* 0x0000004026437223 */ /* 0x000fe2000000001f */
[----:B------:R-:W-:Y:S02]  /*1f40*/  IMAD.WIDE R30, R21, 0xb4, R44 ;  /* 0x000000b4151e7825 */ /* 0x000fe400078e022c */
[----:B------:R-:W-:Y:S02]  /*1f50*/  I2FP.F32.S32 R2, R2 ;  /* 0x0000000200027245 */ /* 0x000fe40000201400 */
[----:B------:R-:W-:Y:S01]  /*1f60*/  IADD3 R38, P0, PT, R30, R42, RZ ;  /* 0x0000002a1e267210 */ /* 0x000fe20007f1e0ff */
[----:B------:R-:W-:Y:S02]  /*1f70*/  IDP.4A.S8.S8 R41, R58, R41, RZ ;  /* 0x000000293a297226 */ /* 0x000fe400000006ff */
[----:B------:R-:W-:Y:S01]  /*1f80*/  FFMA R2, R40, R2, R39 ;  /* 0x0000000228027223 */ /* 0x000fe20000000027 */
[----:B------:R-:W-:-:S02]  /*1f90*/  IADD3.X R39, PT, PT, R31, R43, RZ, P0, !PT ;  /* 0x0000002b1f277210 */ /* 0x000fc400007fe4ff */
[----:B------:R-:W-:-:S03]  /*1fa0*/  I2FP.F32.S32 R30, R41 ;  /* 0x00000029001e7245 */ /* 0x000fc60000201400 */
[----:B------:R-:W2:Y:S02]  /*1fb0*/  LDG.E.CONSTANT R64, desc[UR8][R38.64+0x4] ;  /* 0x0000040826407981 */ /* 0x000ea4000c1e9900 */
[----:B------:R-:W-:Y:S01]  /*1fc0*/  FFMA R30, R40, R30, R67 ;  /* 0x0000001e281e7223 */ /* 0x000fe20000000043 */
[----:B------:R-:W-:-:S05]  /*1fd0*/  IMAD.WIDE R40, R21, 0xb4, R42 ;  /* 0x000000b415287825 */ /* 0x000fca00078e022a */
[----:B------:R-:W3:Y:S01]  /*1fe0*/  LDG.E.U16.CONSTANT R31, desc[UR8][R40.64] ;  /* 0x00000008281f7981 */ /* 0x000ee2000c1e9500 */
[----:B------:R-:W-:-:S04]  /*1ff0*/  IDP.4A.S8.S8 R68, R33, R20, RZ ;  /* 0x0000001421447226 */ /* 0x000fc800000006ff */
[----:B------:R-:W-:Y:S02]  /*2000*/  IMAD R68, R57, R68, RZ ;  /* 0x0000004439447224 */ /* 0x000fe400078e02ff */
[----:B------:R-:W-:-:S03]  /*2010*/  HADD2.F32 R47, -RZ, R47.H0_H0 ;  /* 0x2000002fff2f7230 */ /* 0x000fc60000004100 */
[----:B------:R-:W-:-:S05]  /*2020*/  I2FP.F32.S32 R68, R68 ;  /* 0x0000004400447245 */ /* 0x000fca0000201400 */
[----:B------:R-:W-:Y:S01]  /*2030*/  FFMA R68, R47, R68, R65 ;  /* 0x000000442f447223 */ /* 0x000fe20000000041 */
[----:B------:R-:W-:-:S04]  /*2040*/  IDP.4A.S8.S8 R65, R36, R20, RZ ;  /* 0x0000001424417226 */ /* 0x000fc800000006ff */
[----:B------:R-:W-:-:S05]  /*2050*/  IMAD R65, R56, R65, RZ ;  /* 0x0000004138417224 */ /* 0x000fca00078e02ff */
[----:B------:R-:W-:-:S05]  /*2060*/  I2FP.F32.S32 R65, R65 ;  /* 0x0000004100417245 */ /* 0x000fca0000201400 */
[----:B------:R-:W-:Y:S01]  /*2070*/  FFMA R2, R47, R65, R2 ;  /* 0x000000412f027223 */ /* 0x000fe20000000002 */
[-C--:B------:R-:W-:Y:S02]  /*2080*/  IDP.4A.S8.S8 R65, R53, R20.reuse, RZ ;  /* 0x0000001435417226 */ /* 0x080fe400000006ff */
[----:B------:R-:W-:-:S03]  /*2090*/  IDP.4A.S8.S8 R20, R54, R20, RZ ;  /* 0x0000001436147226 */ /* 0x000fc600000006ff */
[----:B------:R-:W-:Y:S02]  /*20a0*/  I2FP.F32.S32 R65, R65 ;  /* 0x0000004100417245 */ /* 0x000fe40000201400 */
[----:B------:R-:W-:Y:S01]  /*20b0*/  I2FP.F32.S32 R67, R20 ;  /* 0x0000001400437245 */ /* 0x000fe20000201400 */
[----:B------:R-:W-:Y:S01]  /*20c0*/  FADD R7, R46, R7 ;  /* 0x000000072e077221 */ /* 0x000fe20000000000 */
[----:B------:R-:W4:Y:S01]  /*20d0*/  LDG.E.CONSTANT R20, desc[UR8][R38.64+0x28] ;  /* 0x0000280826147981 */ /* 0x000f22000c1e9900 */
[C---:B------:R-:W-:Y:S02]  /*20e0*/  FFMA R65, R47.reuse, R65, R66 ;  /* 0x000000412f417223 */ /* 0x040fe40000000042 */
[----:B------:R-:W-:Y:S02]  /*20f0*/  FFMA R67, R47, R67, R30 ;  /* 0x000000432f437223 */ /* 0x000fe4000000001e */
[----:B------:R-:W-:-:S04]  /*2100*/  FMUL R30, R34, R65 ;  /* 0x00000041221e7220 */ /* 0x000fc80000400000 */
[----:B------:R-:W-:Y:S01]  /*2110*/  FFMA R47, R29, R68, -R30 ;  /* 0x000000441d2f7223 */ /* 0x000fe2000000081e */
[----:B------:R-:W-:Y:S01]  /*2120*/  FMUL R68, R32, R67 ;  /* 0x0000004320447220 */ /* 0x000fe20000400000 */
[----:B------:R-:W5:Y:S02]  /*2130*/  LDG.E.U16.CONSTANT R30, desc[UR8][R40.64+0x24] ;  /* 0x00002408281e7981 */ /* 0x000f64000c1e9500 */
[----:B------:R-:W-:Y:S01]  /*2140*/  FADD R16, R47, R16 ;  /* 0x000000102f107221 */ /* 0x000fe20000000000 */
[----:B------:R-:W-:Y:S01]  /*2150*/  LOP3.LUT R47, R26, 0x3030303, RZ, 0xc0, !PT ;  /* 0x030303031a2f7812 */ /* 0x000fe200078ec0ff */
[----:B------:R-:W-:-:S04]  /*2160*/  FFMA R68, R27, R2, -R68 ;  /* 0x000000021b447223 */ /* 0x000fc80000000844 */
[-C--:B--2---:R-:W-:Y:S02]  /*2170*/  IDP.4A.S8.S8 R2, R47, R64.reuse, RZ ;  /* 0x000000402f027226 */ /* 0x084fe400000006ff */
[----:B------:R-:W-:Y:S02]  /*2180*/  IDP.4A.S8.S8 R47, R49, R64, RZ ;  /* 0x00000040312f7226 */ /* 0x000fe400000006ff */
[----:B------:R-:W-:Y:S02]  /*2190*/  IMAD R65, R63, R2, RZ ;  /* 0x000000023f417224 */ /* 0x000fe400078e02ff */
[----:B------:R-:W-:Y:S02]  /*21a0*/  IMAD R47, R28, R47, RZ ;  /* 0x0000002f1c2f7224 */ /* 0x000fe400078e02ff */
[-C--:B------:R-:W-:Y:S02]  /*21b0*/  IDP.4A.S8.S8 R46, R37, R64.reuse, RZ ;  /* 0x00000040252e7226 */ /* 0x080fe400000006ff */
[----:B------:R-:W-:Y:S01]  /*21c0*/  IDP.4A.S8.S8 R64, R62, R64, RZ ;  /* 0x000000403e407226 */ /* 0x000fe200000006ff */
[----:B------:R-:W-:Y:S01]  /*21d0*/  I2FP.F32.S32 R67, R47 ;  /* 0x0000002f00437245 */ /* 0x000fe20000201400 */
[----:B---3--:R-:W-:Y:S01]  /*21e0*/  HADD2.F32 R2, -RZ, R31.H0_H0 ;  /* 0x2000001fff027230 */ /* 0x008fe20000004100 */
[----:B------:R-:W-:-:S02]  /*21f0*/  I2FP.F32.S32 R47, R65 ;  /* 0x00000041002f7245 */ /* 0x000fc40000201400 */
[----:B------:R-:W-:Y:S02]  /*2200*/  I2FP.F32.S32 R31, R46 ;  /* 0x0000002e001f7245 */ /* 0x000fe40000201400 */
[----:B------:R-:W-:Y:S01]  /*2210*/  I2FP.F32.S32 R65, R64 ;  /* 0x0000004000417245 */ /* 0x000fe20000201400 */
[C---:B------:R-:W-:Y:S02]  /*2220*/  FFMA R64, R2.reuse, R47, RZ ;  /* 0x0000002f02407223 */ /* 0x040fe400000000ff */
[C---:B------:R-:W-:Y:S02]  /*2230*/  FFMA R47, R2.reuse, R31, RZ ;  /* 0x0000001f022f7223 */ /* 0x040fe400000000ff */
[----:B------:R-:W2:Y:S01]  /*2240*/  LDG.E.CONSTANT R31, desc[UR8][R38.64+0x4c] ;  /* 0x00004c08261f7981 */ /* 0x000ea2000c1e9900 */
[C---:B------:R-:W-:Y:S01]  /*2250*/  FFMA R46, R2.reuse, R67, RZ ;  /* 0x00000043022e7223 */ /* 0x040fe200000000ff */
[----:B------:R-:W-:Y:S02]  /*2260*/  FFMA R65, R2, R65, RZ ;  /* 0x0000004102417223 */ /* 0x000fe400000000ff */
[----:B------:R-:W3:Y:S01]  /*2270*/  LDG.E.U16.CONSTANT R2, desc[UR8][R40.64+0x48] ;  /* 0x0000480828027981 */ /* 0x000ee2000c1e9500 */
[----:B----4-:R-:W-:-:S02]  /*2280*/  IDP.4A.S8.S8 R66, R3, R20, RZ ;  /* 0x0000001403427226 */ /* 0x010fc400000006ff */
[-C--:B------:R-:W-:Y:S02]  /*2290*/  IDP.4A.S8.S8 R69, R51, R20.reuse, RZ ;  /* 0x0000001433457226 */ /* 0x080fe400000006ff */
[----:B------:R-:W-:Y:S01]  /*22a0*/  FADD R17, R68, R17 ;  /* 0x0000001144117221 */ /* 0x000fe20000000000 */
[----:B-----5:R-:W-:Y:S01]  /*22b0*/  HADD2.F32 R67, -RZ, R30.H0_H0 ;  /* 0x2000001eff437230 */ /* 0x020fe20000004100 */
[----:B------:R-:W4:Y:S01]  /*22c0*/  LDG.E.U16.CONSTANT R40, desc[UR8][R40.64+0x6c] ;  /* 0x00006c0828287981 */ /* 0x000f22000c1e9500 */
[-C--:B------:R-:W-:Y:S02]  /*22d0*/  IDP.4A.S8.S8 R30, R55, R20.reuse, RZ ;  /* 0x00000014371e7226 */ /* 0x080fe400000006ff */
[----:B------:R-:W-:-:S03]  /*22e0*/  IDP.4A.S8.S8 R20, R60, R20, RZ ;  /* 0x000000143c147226 */ /* 0x000fc600000006ff */
[----:B------:R-:W-:Y:S02]  /*22f0*/  I2FP.F32.S32 R30, R30 ;  /* 0x0000001e001e7245 */ /* 0x000fe40000201400 */
[----:B------:R-:W-:Y:S01]  /*2300*/  I2FP.F32.S32 R20, R20 ;  /* 0x0000001400147245 */ /* 0x000fe20000201400 */
[----:B------:R-:W-:Y:S02]  /*2310*/  IMAD R66, R61, R66, RZ ;  /* 0x000000423d427224 */ /* 0x000fe400078e02ff */
[C---:B------:R-:W-:Y:S01]  /*2320*/  FFMA R30, R67.reuse, R30, R47 ;  /* 0x0000001e431e7223 */ /* 0x040fe2000000002f */
[----:B------:R-:W-:Y:S02]  /*2330*/  IMAD R69, R50, R69, RZ ;  /* 0x0000004532457224 */ /* 0x000fe400078e02ff */
[----:B------:R-:W-:Y:S01]  /*2340*/  FFMA R65, R67, R20, R65 ;  /* 0x0000001443417223 */ /* 0x000fe20000000041 */
[----:B------:R-:W-:Y:S02]  /*2350*/  I2FP.F32.S32 R66, R66 ;  /* 0x0000004200427245 */ /* 0x000fe40000201400 */
[----:B------:R-:W-:-:S03]  /*2360*/  I2FP.F32.S32 R69, R69 ;  /* 0x0000004500457245 */ /* 0x000fc60000201400 */
[C---:B------:R-:W-:Y:S02]  /*2370*/  FFMA R46, R67.reuse, R66, R46 ;  /* 0x00000042432e7223 */ /* 0x040fe4000000002e */
[----:B------:R-:W-:Y:S01]  /*2380*/  FFMA R64, R67, R69, R64 ;  /* 0x0000004543407223 */ /* 0x000fe20000000040 */
[----:B--2---:R-:W-:-:S04]  /*2390*/  IDP.4A.S8.S8 R47, R48, R31, RZ ;  /* 0x0000001f302f7226 */ /* 0x004fc800000006ff */
[----:B------:R-:W-:Y:S02]  /*23a0*/  IMAD R20, R52, R47, RZ ;  /* 0x0000002f34147224 */ /* 0x000fe400078e02ff */
[----:B---3--:R-:W-:Y:S02]  /*23b0*/  HADD2.F32 R47, -RZ, R2.H0_H0 ;  /* 0x20000002ff2f7230 */ /* 0x008fe40000004100 */
[----:B------:R-:W-:-:S05]  /*23c0*/  IDP.4A.S8.S8 R2, R35, R31, RZ ;  /* 0x0000001f23027226 */ /* 0x000fca00000006ff */
[----:B------:R-:W-:Y:S01]  /*23d0*/  I2FP.F32.S32 R67, R2 ;  /* 0x0000000200437245 */ /* 0x000fe20000201400 */
[-C--:B------:R-:W-:Y:S01]  /*23e0*/  IDP.4A.S8.S8 R2, R24, R31.reuse, RZ ;  /* 0x0000001f18027226 */ /* 0x080fe200000006ff */
[----:B------:R-:W-:Y:S01]  /*23f0*/  I2FP.F32.S32 R20, R20 ;  /* 0x0000001400147245 */ /* 0x000fe20000201400 */
[----:B------:R-:W-:Y:S02]  /*2400*/  IDP.4A.S8.S8 R31, R58, R31, RZ ;  /* 0x0000001f3a1f7226 */ /* 0x000fe400000006ff */
[----:B------:R-:W-:Y:S02]  /*2410*/  IMAD R2, R59, R2, RZ ;  /* 0x000000023b027224 */ /* 0x000fe400078e02ff */
[C---:B------:R-:W-:Y:S01]  /*2420*/  FFMA R20, R47.reuse, R20, R46 ;  /* 0x000000142f147223 */ /* 0x040fe2000000002e */
[----:B------:R-:W-:Y:S02]  /*2430*/  I2FP.F32.S32 R46, R31 ;  /* 0x0000001f002e7245 */ /* 0x000fe40000201400 */
[----:B------:R-:W-:Y:S01]  /*2440*/  I2FP.F32.S32 R2, R2 ;  /* 0x0000000200027245 */ /* 0x000fe20000201400 */
[----:B------:R-:W-:-:S04]  /*2450*/  FFMA R30, R47, R67, R30 ;  /* 0x000000432f1e7223 */ /* 0x000fc8000000001e */
[C---:B------:R-:W-:Y:S01]  /*2460*/  FFMA R31, R47.reuse, R2, R64 ;  /* 0x000000022f1f7223 */ /* 0x040fe20000000040 */
[----:B------:R-:W-:Y:S01]  /*2470*/  FFMA R2, R47, R46, R65 ;  /* 0x0000002e2f027223 */ /* 0x000fe20000000041 */
[----:B------:R-:W-:Y:S01]  /*2480*/  IMAD.WIDE R46, R21, 0xd8, R44 ;  /* 0x000000d8152e7825 */ /* 0x000fe200078e022c */
[----:B------:R0:W2:Y:S02]  /*2490*/  LDG.E.CONSTANT R64, desc[UR8][R38.64+0x70] ;  /* 0x0000700826407981 */ /* 0x0000a4000c1e9900 */
[----:B------:R-:W-:-:S04]  /*24a0*/  IADD3 R46, P0, PT, R46, R42, RZ ;  /* 0x0000002a2e2e7210 */ /* 0x000fc80007f1e0ff */
[----:B------:R-:W-:-:S05]  /*24b0*/  IADD3.X R47, PT, PT, R47, R43, RZ, P0, !PT ;  /* 0x0000002b2f2f7210 */ /* 0x000fca00007fe4ff */
[----:B------:R-:W3:Y:S04]  /*24c0*/  LDG.E.CONSTANT R66, desc[UR8][R46.64+0x28] ;  /* 0x000028082e427981 */ /* 0x000ee8000c1e9900 */
[----:B------:R-:W5:Y:S01]  /*24d0*/  LDG.E.CONSTANT R68, desc[UR8][R46.64+0x4] ;  /* 0x000004082e447981 */ /* 0x000f62000c1e9900 */
[----:B---3--:R-:W-:-:S04]  /*24e0*/  IDP.4A.S8.S8 R65, R51, R66, RZ ;  /* 0x0000004233417226 */ /* 0x008fc800000006ff */
[----:B------:R-:W-:Y:S02]  /*24f0*/  IMAD R65, R50, R65, RZ ;  /* 0x0000004132417224 */ /* 0x000fe400078e02ff */
[----:B------:R-:W-:-:S05]  /*2500*/  IMAD.WIDE R50, R21, 0xd8, R42 ;  /* 0x000000d815327825 */ /* 0x000fca00078e022a */
[----:B------:R-:W3:Y:S04]  /*2510*/  LDG.E.U16.CONSTANT R69, desc[UR8][R50.64] ;  /* 0x0000000832457981 */ /* 0x000ee8000c1e9500 */
[----:B------:R-:W4:Y:S01]  /*2520*/  LDG.E.U16.CONSTANT R67, desc[UR8][R50.64+0x24] ;  /* 0x0000240832437981 */ /* 0x000f22000c1e9500 */
[----:B0-----:R-:W-:-:S05]  /*2530*/  LOP3.LUT R39, R26, 0x3030303, RZ, 0xc0, !PT ;  /* 0x030303031a277812 */ /* 0x001fca00078ec0ff */
[----:B-----5:R-:W-:-:S04]  /*2540*/  IDP.4A.S8.S8 R38, R39, R68, RZ ;  /* 0x0000004427267226 */ /* 0x020fc800000006ff */
[----:B------:R-:W-:Y:S01]  /*2550*/  IMAD R38, R63, R38, RZ ;  /* 0x000000263f267224 */ /* 0x000fe200078e02ff */
[----:B------:R-:W-:-:S04]  /*2560*/  I2FP.F32.S32 R65, R65 ;  /* 0x0000004100417245 */ /* 0x000fc80000201400 */
[----:B------:R-:W-:Y:S01]  /*2570*/  I2FP.F32.S32 R38, R38 ;  /* 0x0000002600267245 */ /* 0x000fe20000201400 */
[----:B------:R-:W-:-:S04]  /*2580*/  IMAD.WIDE R44, R21, 0xfc, R44 ;  /* 0x000000fc152c7825 */ /* 0x000fc800078e022c */
[----:B---3--:R-:W-:Y:S02]  /*2590*/  HADD2.F32 R41, -RZ, R69.H0_H0 ;  /* 0x20000045ff297230 */ /* 0x008fe40000004100 */
[----:B----4-:R-:W-:-:S03]  /*25a0*/  HADD2.F32 R39, -RZ, R67.H0_H0 ;  /* 0x20000043ff277230 */ /* 0x010fc60000004100 */
[----:B------:R-:W-:Y:S01]  /*25b0*/  FFMA R38, R41, R38, RZ ;  /* 0x0000002629267223 */ /* 0x000fe200000000ff */
[----:B------:R-:W-:-:S03]  /*25c0*/  IDP.4A.S8.S8 R67, R49, R68, RZ ;  /* 0x0000004431437226 */ /* 0x000fc600000006ff */
[----:B------:R-:W-:Y:S01]  /*25d0*/  FFMA R65, R39, R65, R38 ;  /* 0x0000004127417223 */ /* 0x000fe20000000026 */
[-C--:B------:R-:W-:Y:S02]  /*25e0*/  IDP.4A.S8.S8 R38, R37, R68.reuse, RZ ;  /* 0x0000004425267226 */ /* 0x080fe400000006ff */
[----:B------:R-:W-:Y:S02]  /*25f0*/  IMAD R67, R28, R67, RZ ;  /* 0x000000431c437224 */ /* 0x000fe400078e02ff */
[----:B------:R-:W-:Y:S01]  /*2600*/  IDP.4A.S8.S8 R69, R62, R68, RZ ;  /* 0x000000443e457226 */ /* 0x000fe200000006ff */
[----:B------:R-:W-:Y:S02]  /*2610*/  I2FP.F32.S32 R68, R38 ;  /* 0x0000002600447245 */ /* 0x000fe40000201400 */
[----:B------:R-:W-:Y:S02]  /*2620*/  I2FP.F32.S32 R67, R67 ;  /* 0x0000004300437245 */ /* 0x000fe40000201400 */
[----:B------:R-:W-:Y:S01]  /*2630*/  I2FP.F32.S32 R38, R69 ;  /* 0x0000004500267245 */ /* 0x000fe20000201400 */
[----:B------:R-:W-:-:S02]  /*2640*/  FFMA R68, R41, R68, RZ ;  /* 0x0000004429447223 */ /* 0x000fc400000000ff */
[C---:B------:R-:W-:Y:S02]  /*2650*/  FFMA R67, R41.reuse, R67, RZ ;  /* 0x0000004329437223 */ /* 0x040fe400000000ff */
[----:B------:R-:W-:Y:S01]  /*2660*/  FFMA R38, R41, R38, RZ ;  /* 0x0000002629267223 */ /* 0x000fe200000000ff */
[----:B------:R-:W-:-:S04]  /*2670*/  IDP.4A.S8.S8 R41, R3, R66, RZ ;  /* 0x0000004203297226 */ /* 0x000fc800000006ff */
[----:B------:R-:W-:-:S05]  /*2680*/  IMAD R41, R61, R41, RZ ;  /* 0x000000293d297224 */ /* 0x000fca00078e02ff */
[----:B------:R-:W-:-:S05]  /*2690*/  I2FP.F32.S32 R41, R41 ;  /* 0x0000002900297245 */ /* 0x000fca0000201400 */
[----:B------:R-:W-:Y:S01]  /*26a0*/  FFMA R67, R39, R41, R67 ;  /* 0x0000002927437223 */ /* 0x000fe20000000043 */
[-C--:B------:R-:W-:Y:S02]  /*26b0*/  IDP.4A.S8.S8 R41, R55, R66.reuse, RZ ;  /* 0x0000004237297226 */ /* 0x080fe400000006ff */
[----:B------:R-:W-:-:S05]  /*26c0*/  IDP.4A.S8.S8 R66, R60, R66, RZ ;  /* 0x000000423c427226 */ /* 0x000fca00000006ff */
[----:B------:R-:W-:Y:S02]  /*26d0*/  I2FP.F32.S32 R69, R66 ;  /* 0x0000004200457245 */ /* 0x000fe40000201400 */
[----:B------:R-:W-:-:S03]  /*26e0*/  I2FP.F32.S32 R41, R41 ;  /* 0x0000002900297245 */ /* 0x000fc60000201400 */
[C---:B------:R-:W-:Y:S01]  /*26f0*/  FFMA R66, R39.reuse, R69, R38 ;  /* 0x0000004527427223 */ /* 0x040fe20000000026 */
[----:B------:R-:W-:Y:S01]  /*2700*/  IADD3 R38, P0, PT, R44, R42, RZ ;  /* 0x0000002a2c267210 */ /* 0x000fe20007f1e0ff */
[----:B------:R-:W-:Y:S01]  /*2710*/  FFMA R41, R39, R41, R68 ;  /* 0x0000002927297223 */ /* 0x000fe20000000044 */
[----:B------:R-:W3:Y:S02]  /*2720*/  LDG.E.CONSTANT R69, desc[UR8][R46.64+0x4c] ;  /* 0x00004c082e457981 */ /* 0x000ee4000c1e9900 */
[----:B------:R-:W-:Y:S02]  /*2730*/  IADD3.X R39, PT, PT, R45, R43, RZ, P0, !PT ;  /* 0x0000002b2d277210 */ /* 0x000fe400007fe4ff */
[----:B------:R0:W4:Y:S04]  /*2740*/  LDG.E.CONSTANT R68, desc[UR8][R46.64+0x70] ;  /* 0x000070082e447981 */ /* 0x000128000c1e9900 */
[----:B------:R-:W0:Y:S04]  /*2750*/  LDG.E.U16.CONSTANT R44, desc[UR8][R50.64+0x48] ;  /* 0x00004808322c7981 */ /* 0x000e28000c1e9500 */
[----:B------:R-:W5:Y:S04]  /*2760*/  LDG.E.CONSTANT R47, desc[UR8][R38.64+0x4] ;  /* 0x00000408262f7981 */ /* 0x000f68000c1e9900 */
[----:B------:R-:W2:Y:S04]  /*2770*/  LDG.E.U16.CONSTANT R50, desc[UR8][R50.64+0x6c] ;  /* 0x00006c0832327981 */ /* 0x000ea8000c1e9500 */
[----:B------:R-:W4:Y:S01]  /*2780*/  LDG.E.CONSTANT R51, desc[UR8][R38.64+0x4c] ;  /* 0x00004c0826337981 */ /* 0x000f22000c1e9900 */
[----:B-----5:R-:W-:-:S04]  /*2790*/  IDP.4A.S8.S8 R49, R49, R47, RZ ;  /* 0x0000002f31317226 */ /* 0x020fc800000006ff */
[----:B------:R-:W-:Y:S02]  /*27a0*/  IMAD R49, R28, R49, RZ ;  /* 0x000000311c317224 */ /* 0x000fe400078e02ff */
[----:B------:R-:W5:Y:S01]  /*27b0*/  LDG.E.CONSTANT R28, desc[UR8][R38.64+0x28] ;  /* 0x00002808261c7981 */ /* 0x000f62000c1e9900 */
[----:B---3--:R-:W-:-:S04]  /*27c0*/  IDP.4A.S8.S8 R45, R48, R69, RZ ;  /* 0x00000045302d7226 */ /* 0x008fc800000006ff */
[----:B------:R-:W-:Y:S02]  /*27d0*/  IMAD R45, R52, R45, RZ ;  /* 0x0000002d342d7224 */ /* 0x000fe400078e02ff */
[----:B0-----:R-:W-:-:S03]  /*27e0*/  HADD2.F32 R46, -RZ, R44.H0_H0 ;  /* 0x2000002cff2e7230 */ /* 0x001fc60000004100 */
[----:B------:R-:W-:Y:S01]  /*27f0*/  I2FP.F32.S32 R45, R45 ;  /* 0x0000002d002d7245 */ /* 0x000fe20000201400 */
[----:B------:R0:W3:Y:S04]  /*2800*/  LDG.E.CONSTANT R38, desc[UR8][R38.64+0x70] ;  /* 0x0000700826267981 */ /* 0x0000e8000c1e9900 */
[----:B------:R-:W-:Y:S01]  /*2810*/  FFMA R67, R46, R45, R67 ;  /* 0x0000002d2e437223 */ /* 0x000fe20000000043 */
[----:B-----5:R-:W-:Y:S02]  /*2820*/  IDP.4A.S8.S8 R44, R3, R28, RZ ;  /* 0x0000001c032c7226 */ /* 0x020fe400000006ff */
[----:B----4-:R-:W-:Y:S02]  /*2830*/  IDP.4A.S8.S8 R3, R48, R51, RZ ;  /* 0x0000003330037226 */ /* 0x010fe400000006ff */
[----:B------:R-:W-:-:S02]  /*2840*/  IMAD R61, R61, R44, RZ ;  /* 0x0000002c3d3d7224 */ /* 0x000fc400078e02ff */
[----:B------:R-:W-:-:S04]  /*2850*/  IMAD.WIDE R44, R21, 0xfc, R42 ;  /* 0x000000fc152c7825 */ /* 0x000fc800078e022a */
[----:B------:R-:W-:Y:S01]  /*2860*/  IMAD R52, R52, R3, RZ ;  /* 0x0000000334347224 */ /* 0x000fe200078e02ff */
[----:B------:R-:W0:Y:S04]  /*2870*/  LDG.E.U16.CONSTANT R39, desc[UR8][R44.64+0x24] ;  /* 0x000024082c277981 */ /* 0x000e28000c1e9500 */
[----:B------:R-:W4:Y:S01]  /*2880*/  LDG.E.U16.CONSTANT R3, desc[UR8][R44.64] ;  /* 0x000000082c037981 */ /* 0x000f22000c1e9500 */
[----:B------:R-:W-:Y:S02]  /*2890*/  IDP.4A.S8.S8 R48, R37, R47, RZ ;  /* 0x0000002f25307226 */ /* 0x000fe400000006ff */
[----:B------:R-:W-:-:S03]  /*28a0*/  IDP.4A.S8.S8 R55, R55, R28, RZ ;  /* 0x0000001c37377226 */ /* 0x000fc600000006ff */
[----:B------:R-:W-:Y:S02]  /*28b0*/  I2FP.F32.S32 R48, R48 ;  /* 0x0000003000307245 */ /* 0x000fe40000201400 */
[----:B------:R-:W-:Y:S01]  /*28c0*/  I2FP.F32.S32 R55, R55 ;  /* 0x0000003700377245 */ /* 0x000fe20000201400 */
[----:B------:R-:W-:-:S05]  /*28d0*/  IDP.4A.S8.S8 R37, R35, R69, RZ ;  /* 0x0000004523257226 */ /* 0x000fca00000006ff */
[----:B------:R-:W-:-:S05]  /*28e0*/  I2FP.F32.S32 R37, R37 ;  /* 0x0000002500257245 */ /* 0x000fca0000201400 */
[----:B------:R-:W-:Y:S02]  /*28f0*/  FFMA R41, R46, R37, R41 ;  /* 0x000000252e297223 */ /* 0x000fe40000000029 */
[----:B------:R-:W5:Y:S01]  /*2900*/  LDG.E.U16.CONSTANT R37, desc[UR8][R44.64+0x6c] ;  /* 0x00006c082c257981 */ /* 0x000f62000c1e9500 */
[----:B0-----:R-:W-:Y:S02]  /*2910*/  HADD2.F32 R39, -RZ, R39.H0_H0 ;  /* 0x20000027ff277230 */ /* 0x001fe40000004100 */
[----:B----4-:R-:W-:-:S05]  /*2920*/  HADD2.F32 R3, -RZ, R3.H0_H0 ;  /* 0x20000003ff037230 */ /* 0x010fca0000004100 */
[----:B------:R-:W-:-:S04]  /*2930*/  FFMA R48, R3, R48, RZ ;  /* 0x0000003003307223 */ /* 0x000fc800000000ff */
[----:B------:R-:W-:Y:S02]  /*2940*/  FFMA R48, R39, R55, R48 ;  /* 0x0000003727307223 */ /* 0x000fe40000000030 */
[----:B------:R0:W4:Y:S01]  /*2950*/  LDG.E.U16.CONSTANT R55, desc[UR8][R44.64+0x48] ;  /* 0x000048082c377981 */ /* 0x000122000c1e9500 */
[----:B------:R-:W-:Y:S02]  /*2960*/  I2FP.F32.S32 R49, R49 ;  /* 0x0000003100317245 */ /* 0x000fe40000201400 */
[----:B------:R-:W-:-:S03]  /*2970*/  I2FP.F32.S32 R61, R61 ;  /* 0x0000003d003d7245 */ /* 0x000fc60000201400 */
[----:B------:R-:W-:Y:S01]  /*2980*/  FFMA R49, R3, R49, RZ ;  /* 0x0000003103317223 */ /* 0x000fe200000000ff */
[----:B------:R-:W-:-:S03]  /*2990*/  I2FP.F32.S32 R52, R52 ;  /* 0x0000003400347245 */ /* 0x000fc60000201400 */
[----:B------:R-:W-:Y:S01]  /*29a0*/  FFMA R49, R39, R61, R49 ;  /* 0x0000003d27317223 */ /* 0x000fe20000000031 */
[----:B------:R-:W-:-:S05]  /*29b0*/  IDP.4A.S8.S8 R61, R35, R51, RZ ;  /* 0x00000033233d7226 */ /* 0x000fca00000006ff */
[----:B------:R-:W-:Y:S01]  /*29c0*/  I2FP.F32.S32 R61, R61 ;  /* 0x0000003d003d7245 */ /* 0x000fe20000201400 */
[----:B--2---:R-:W-:Y:S02]  /*29d0*/  HADD2.F32 R50, -RZ, R50.H0_H0 ;  /* 0x20000032ff327230 */ /* 0x004fe40000004100 */
[----:B0-----:R-:W-:-:S04]  /*29e0*/  IDP.4A.S8.S8 R45, R36, R64, RZ ;  /* 0x00000040242d7226 */ /* 0x001fc800000006ff */
[----:B------:R-:W-:Y:S01]  /*29f0*/  IMAD R45, R56, R45, RZ ;  /* 0x0000002d382d7224 */ /* 0x000fe200078e02ff */
[----:B------:R-:W-:Y:S02]  /*2a00*/  SHF.R.U32.HI R44, RZ, 0x2, R26 ;  /* 0x00000002ff2c7819 */ /* 0x000fe4000001161a */
[----:B------:R-:W-:Y:S02]  /*2a10*/  IADD3 R42, P0, PT, R42, 0x480, RZ ;  /* 0x000004802a2a7810 */ /* 0x000fe40007f1e0ff */
[----:B------:R-:W-:Y:S01]  /*2a20*/  IADD3 R23, PT, PT, R23, 0x4, RZ ;  /* 0x0000000417177810 */ /* 0x000fe20007ffe0ff */
[----:B-----5:R-:W-:Y:S01]  /*2a30*/  HADD2.F32 R37, -RZ, R37.H0_H0 ;  /* 0x20000025ff257230 */ /* 0x020fe20000004100 */
[----:B------:R-:W-:Y:S02]  /*2a40*/  IADD3.X R43, PT, PT, RZ, R43, RZ, P0, !PT ;  /* 0x0000002bff2b7210 */ /* 0x000fe400007fe4ff */
[----:B------:R-:W-:Y:S02]  /*2a50*/  ISETP.GE.AND P0, PT, R23, UR4, PT ;  /* 0x0000000417007c0c */ /* 0x000fe4000bf06270 */
[----:B------:R-:W-:-:S02]  /*2a60*/  IADD3 R0, PT, PT, R0, 0x4, RZ ;  /* 0x0000000400007810 */ /* 0x000fc40007ffe0ff */
[----:B------:R-:W-:Y:S01]  /*2a70*/  IADD3 R22, PT, PT, R22, 0x4, RZ ;  /* 0x0000000416167810 */ /* 0x000fe20007ffe0ff */
[----:B----4-:R-:W-:-:S05]  /*2a80*/  HADD2.F32 R35, -RZ, R55.H0_H0 ;  /* 0x20000037ff237230 */ /* 0x010fca0000004100 */
[----:B------:R-:W-:Y:S01]  /*2a90*/  FFMA R49, R35, R52, R49 ;  /* 0x0000003423317223 */ /* 0x000fe20000000031 */
[----:B------:R-:W-:Y:S02]  /*2aa0*/  IDP.4A.S8.S8 R52, R53, R64, RZ ;  /* 0x0000004035347226 */ /* 0x000fe400000006ff */
[----:B------:R-:W-:Y:S01]  /*2ab0*/  FFMA R48, R35, R61, R48 ;  /* 0x0000003d23307223 */ /* 0x000fe20000000030 */
[----:B------:R-:W-:Y:S02]  /*2ac0*/  HADD2.F32 R61, -RZ, R40.H0_H0 ;  /* 0x20000028ff3d7230 */ /* 0x000fe40000004100 */
[----:B------:R-:W-:-:S05]  /*2ad0*/  I2FP.F32.S32 R52, R52 ;  /* 0x0000003400347245 */ /* 0x000fca0000201400 */
[----:B------:R-:W-:Y:S01]  /*2ae0*/  FFMA R55, R61, R52, R30 ;  /* 0x000000343d377223 */ /* 0x000fe2000000001e */
[----:B------:R-:W-:-:S05]  /*2af0*/  IDP.4A.S8.S8 R30, R53, R68, RZ ;  /* 0x00000044351e7226 */ /* 0x000fca00000006ff */
[----:B------:R-:W-:-:S05]  /*2b00*/  I2FP.F32.S32 R30, R30 ;  /* 0x0000001e001e7245 */ /* 0x000fca0000201400 */
[----:B------:R-:W-:Y:S01]  /*2b10*/  FFMA R41, R50, R30, R41 ;  /* 0x0000001e32297223 */ /* 0x000fe20000000029 */
[----:B------:R-:W-:-:S04]  /*2b20*/  IDP.4A.S8.S8 R30, R24, R69, RZ ;  /* 0x00000045181e7226 */ /* 0x000fc800000006ff */
[----:B------:R-:W-:Y:S02]  /*2b30*/  IMAD R30, R59, R30, RZ ;  /* 0x0000001e3b1e7224 */ /* 0x000fe400078e02ff */
[----:B------:R-:W-:-:S03]  /*2b40*/  IDP.4A.S8.S8 R40, R33, R64, RZ ;  /* 0x0000004021287226 */ /* 0x000fc600000006ff */
[----:B------:R-:W-:Y:S01]  /*2b50*/  I2FP.F32.S32 R30, R30 ;  /* 0x0000001e001e7245 */ /* 0x000fe20000201400 */
[----:B------:R-:W-:Y:S02]  /*2b60*/  IMAD R40, R57, R40, RZ ;  /* 0x0000002839287224 */ /* 0x000fe400078e02ff */
[----:B------:R-:W-:Y:S02]  /*2b70*/  IDP.4A.S8.S8 R64, R54, R64, RZ ;  /* 0x0000004036407226 */ /* 0x000fe400000006ff */
[----:B------:R-:W-:Y:S01]  /*2b80*/  FFMA R65, R46, R30, R65 ;  /* 0x0000001e2e417223 */ /* 0x000fe20000000041 */
[----:B------:R-:W-:Y:S02]  /*2b90*/  I2FP.F32.S32 R30, R45 ;  /* 0x0000002d001e7245 */ /* 0x000fe40000201400 */
[----:B------:R-:W-:-:S03]  /*2ba0*/  I2FP.F32.S32 R40, R40 ;  /* 0x0000002800287245 */ /* 0x000fc60000201400 */
[C---:B------:R-:W-:Y:S01]  /*2bb0*/  FFMA R30, R61.reuse, R30, R31 ;  /* 0x0000001e3d1e7223 */ /* 0x040fe2000000001f */
[----:B------:R-:W-:Y:S01]  /*2bc0*/  I2FP.F32.S32 R31, R64 ;  /* 0x00000040001f7245 */ /* 0x000fe20000201400 */
[----:B------:R-:W-:-:S04]  /*2bd0*/  FFMA R20, R61, R40, R20 ;  /* 0x000000283d147223 */ /* 0x000fc80000000014 */
[----:B------:R-:W-:Y:S01]  /*2be0*/  FFMA R61, R61, R31, R2 ;  /* 0x0000001f3d3d7223 */ /* 0x000fe20000000002 */
[----:B------:R-:W-:-:S04]  /*2bf0*/  FMUL R2, R34, R55 ;  /* 0x0000003722027220 */ /* 0x000fc80000400000 */
[----:B------:R-:W-:Y:S01]  /*2c00*/  FFMA R31, R29, R20, -R2 ;  /* 0x000000141d1f7223 */ /* 0x000fe20000000802 */
[-C--:B------:R-:W-:Y:S02]  /*2c10*/  IDP.4A.S8.S8 R20, R33, R68.reuse, RZ ;  /* 0x0000004421147226 */ /* 0x080fe400000006ff */
[----:B------:R-:W-:Y:S01]  /*2c20*/  FMUL R2, R32, R61 ;  /* 0x0000003d20027220 */ /* 0x000fe20000400000 */
[----:B------:R-:W-:Y:S02]  /*2c30*/  IDP.4A.S8.S8 R55, R36, R68, RZ ;  /* 0x0000004424377226 */ /* 0x000fe400000006ff */
[----:B------:R-:W-:Y:S02]  /*2c40*/  IMAD R20, R57, R20, RZ ;  /* 0x0000001439147224 */ /* 0x000fe400078e02ff */
[----:B------:R-:W-:Y:S01]  /*2c50*/  FFMA R30, R27, R30, -R2 ;  /* 0x0000001e1b1e7223 */ /* 0x000fe20000000802 */
[----:B------:R-:W-:Y:S01]  /*2c60*/  IMAD R55, R56, R55, RZ ;  /* 0x0000003738377224 */ /* 0x000fe200078e02ff */
[----:B------:R-:W-:-:S02]  /*2c70*/  LOP3.LUT R40, R26, 0x3030303, RZ, 0xc0, !PT ;  /* 0x030303031a287812 */ /* 0x000fc400078ec0ff */
[----:B------:R-:W-:Y:S01]  /*2c80*/  I2FP.F32.S32 R2, R20 ;  /* 0x0000001400027245 */ /* 0x000fe20000201400 */
[----:B------:R-:W-:Y:S01]  /*2c90*/  FMUL R26, R34, R41 ;  /* 0x00000029221a7220 */ /* 0x000fe20000400000 */
[----:B------:R-:W-:Y:S01]  /*2ca0*/  I2FP.F32.S32 R55, R55 ;  /* 0x0000003700377245 */ /* 0x000fe20000201400 */
[----:B------:R-:W-:Y:S02]  /*2cb0*/  IDP.4A.S8.S8 R40, R40, R47, RZ ;  /* 0x0000002f28287226 */ /* 0x000fe400000006ff */
[C---:B------:R-:W-:Y:S02]  /*2cc0*/  FFMA R2, R50.reuse, R2, R67 ;  /* 0x0000000232027223 */ /* 0x040fe40000000043 */
[----:B------:R-:W-:Y:S01]  /*2cd0*/  FFMA R20, R50, R55, R65 ;  /* 0x0000003732147223 */ /* 0x000fe20000000041 */
[----:B------:R-:W-:Y:S01]  /*2ce0*/  LOP3.LUT R55, R44, 0x3030303, RZ, 0xc0, !PT ;  /* 0x030303032c377812 */ /* 0x000fe200078ec0ff */
[----:B------:R-:W-:Y:S01]  /*2cf0*/  FFMA R41, R29, R2, -R26 ;  /* 0x000000021d297223 */ /* 0x000fe2000000081a */
[----:B------:R-:W-:-:S02]  /*2d00*/  IMAD R40, R63, R40, RZ ;  /* 0x000000283f287224 */ /* 0x000fc400078e02ff */
[----:B------:R-:W-:Y:S01]  /*2d10*/  IDP.4A.S8.S8 R2, R62, R47, RZ ;  /* 0x0000002f3e027226 */ /* 0x000fe200000006ff */
[----:B------:R-:W-:Y:S01]  /*2d20*/  LOP3.LUT R26, R25, 0xf, RZ, 0xc0, !PT ;  /* 0x0000000f191a7812 */ /* 0x000fe200078ec0ff */
[----:B------:R-:W-:Y:S01]  /*2d30*/  IDP.4A.S8.S8 R25, R55, R28, RZ ;  /* 0x0000001c37197226 */ /* 0x000fe200000006ff */
[----:B------:R-:W-:Y:S01]  /*2d40*/  I2FP.F32.S32 R40, R40 ;  /* 0x0000002800287245 */ /* 0x000fe20000201400 */
[----:B------:R-:W-:Y:S01]  /*2d50*/  IDP.4A.S8.S8 R28, R60, R28, RZ ;  /* 0x0000001c3c1c7226 */ /* 0x000fe200000006ff */
[----:B------:R-:W-:Y:S01]  /*2d60*/  I2FP.F32.S32 R2, R2 ;  /* 0x0000000200027245 */ /* 0x000fe20000201400 */
[----:B------:R-:W-:Y:S02]  /*2d70*/  IDP.4A.S8.S8 R24, R24, R51, RZ ;  /* 0x0000003318187226 */ /* 0x000fe400000006ff */
[----:B------:R-:W-:Y:S02]  /*2d80*/  IDP.4A.S8.S8 R69, R58, R69, RZ ;  /* 0x000000453a457226 */ /* 0x000fe400000006ff */
[----:B------:R-:W-:Y:S01]  /*2d90*/  FFMA R40, R3, R40, RZ ;  /* 0x0000002803287223 */ /* 0x000fe200000000ff */
[----:B------:R-:W-:-:S02]  /*2da0*/  IMAD R25, R26, R25, RZ ;  /* 0x000000191a197224 */ /* 0x000fc400078e02ff */
[----:B------:R-:W-:Y:S01]  /*2db0*/  FFMA R2, R3, R2, RZ ;  /* 0x0000000203027223 */ /* 0x000fe200000000ff */
[----:B------:R-:W-:Y:S01]  /*2dc0*/  IDP.4A.S8.S8 R51, R58, R51, RZ ;  /* 0x000000333a337226 */ /* 0x000fe200000006ff */
[----:B------:R-:W-:Y:S01]  /*2dd0*/  I2FP.F32.S32 R3, R28 ;  /* 0x0000001c00037245 */ /* 0x000fe20000201400 */
[----:B------:R-:W-:Y:S02]  /*2de0*/  IMAD R59, R59, R24, RZ ;  /* 0x000000183b3b7224 */ /* 0x000fe400078e02ff */
[-C--:B---3--:R-:W-:Y:S02]  /*2df0*/  IDP.4A.S8.S8 R24, R33, R38.reuse, RZ ;  /* 0x0000002621187226 */ /* 0x088fe400000006ff */
[-C--:B------:R-:W-:Y:S02]  /*2e00*/  IDP.4A.S8.S8 R33, R36, R38.reuse, RZ ;  /* 0x0000002624217226 */ /* 0x080fe400000006ff */
[----:B------:R-:W-:Y:S01]  /*2e10*/  IDP.4A.S8.S8 R53, R53, R38, RZ ;  /* 0x0000002635357226 */ /* 0x000fe200000006ff */
[----:B------:R-:W-:Y:S01]  /*2e20*/  I2FP.F32.S32 R45, R69 ;  /* 0x00000045002d7245 */ /* 0x000fe20000201400 */
[C---:B------:R-:W-:Y:S01]  /*2e30*/  IDP.4A.S8.S8 R68, R54.reuse, R68, RZ ;  /* 0x0000004436447226 */ /* 0x040fe200000006ff */
[----:B------:R-:W-:Y:S01]  /*2e40*/  I2FP.F32.S32 R25, R25 ;  /* 0x0000001900197245 */ /* 0x000fe20000201400 */
[----:B------:R-:W-:Y:S01]  /*2e50*/  IDP.4A.S8.S8 R38, R54, R38, RZ ;  /* 0x0000002636267226 */ /* 0x000fe200000006ff */
[----:B------:R-:W-:Y:S01]  /*2e60*/  I2FP.F32.S32 R51, R51 ;  /* 0x0000003300337245 */ /* 0x000fe20000201400 */
[----:B------:R-:W-:Y:S01]  /*2e70*/  FFMA R2, R39, R3, R2 ;  /* 0x0000000327027223 */ /* 0x000fe20000000002 */
[----:B------:R-:W-:Y:S01]  /*2e80*/  IMAD R24, R57, R24, RZ ;  /* 0x0000001839187224 */ /* 0x000fe200078e02ff */
[----:B------:R-:W-:Y:S01]  /*2e90*/  I2FP.F32.S32 R68, R68 ;  /* 0x0000004400447245 */ /* 0x000fe20000201400 */
[----:B------:R-:W-:Y:S01]  /*2ea0*/  IMAD R33, R56, R33, RZ ;  /* 0x0000002138217224 */ /* 0x000fe200078e02ff */
[----:B------:R-:W-:Y:S01]  /*2eb0*/  I2FP.F32.S32 R59, R59 ;  /* 0x0000003b003b7245 */ /* 0x000fe20000201400 */
[----:B------:R-:W-:Y:S01]  /*2ec0*/  FFMA R45, R46, R45, R66 ;  /* 0x0000002d2e2d7223 */ /* 0x000fe20000000042 */
[----:B------:R-:W-:Y:S01]  /*2ed0*/  I2FP.F32.S32 R53, R53 ;  /* 0x0000003500357245 */ /* 0x000fe20000201400 */
[----:B------:R-:W-:Y:S01]  /*2ee0*/  FFMA R40, R39, R25, R40 ;  /* 0x0000001927287223 */ /* 0x000fe20000000028 */
[----:B------:R-:W-:Y:S01]  /*2ef0*/  I2FP.F32.S32 R3, R38 ;  /* 0x0000002600037245 */ /* 0x000fe20000201400 */
[C---:B------:R-:W-:Y:S01]  /*2f00*/  FFMA R2, R35.reuse, R51, R2 ;  /* 0x0000003323027223 */ /* 0x040fe20000000002 */
[----:B------:R-:W-:Y:S01]  /*2f10*/  I2FP.F32.S32 R24, R24 ;  /* 0x0000001800187245 */ /* 0x000fe20000201400 */
[----:B------:R-:W-:Y:S01]  /*2f20*/  FFMA R45, R50, R68, R45 ;  /* 0x00000044322d7223 */ /* 0x000fe2000000002d */
[----:B------:R-:W-:Y:S01]  /*2f30*/  I2FP.F32.S32 R33, R33 ;  /* 0x0000002100217245 */ /* 0x000fe20000201400 */
[----:B------:R-:W-:Y:S01]  /*2f40*/  FFMA R40, R35, R59, R40 ;  /* 0x0000003b23287223 */ /* 0x000fe20000000028 */
[C---:B------:R-:W-:Y:S01]  /*2f50*/  FFMA R53, R37.reuse, R53, R48 ;  /* 0x0000003525357223 */ /* 0x040fe20000000030 */
[C---:B------:R-:W-:Y:S01]  /*2f60*/  FFMA R3, R37.reuse, R3, R2 ;  /* 0x0000000325037223 */ /* 0x040fe20000000002 */
[C---:B------:R-:W-:Y:S01]  /*2f70*/  FFMA R24, R37.reuse, R24, R49 ;  /* 0x0000001825187223 */ /* 0x040fe20000000031 */
[----:B------:R-:W-:Y:S01]  /*2f80*/  FMUL R2, R32, R45 ;  /* 0x0000002d20027220 */ /* 0x000fe20000400000 */
[----:B------:R-:W-:Y:S01]  /*2f90*/  FMUL R34, R34, R53 ;  /* 0x0000003522227220 */ /* 0x000fe20000400000 */
[----:B------:R-:W-:Y:S01]  /*2fa0*/  FFMA R40, R37, R33, R40 ;  /* 0x0000002125287223 */ /* 0x000fe20000000028 */
[----:B------:R-:W-:Y:S01]  /*2fb0*/  FMUL R3, R32, R3 ;  /* 0x0000000320037220 */ /* 0x000fe20000400000 */
[----:B------:R-:W-:Y:S01]  /*2fc0*/  FFMA R2, R27, R20, -R2 ;  /* 0x000000141b027223 */ /* 0x000fe20000000802 */
[----:B------:R-:W-:-:S02]  /*2fd0*/  FFMA R29, R29, R24, -R34 ;  /* 0x000000181d1d7223 */ /* 0x000fc40000000822 */
[----:B------:R-:W-:Y:S01]  /*2fe0*/  FFMA R40, R27, R40, -R3 ;  /* 0x000000281b287223 */ /* 0x000fe20000000803 */
[----:B------:R-:W-:Y:S01]  /*2ff0*/  FADD R18, R31, R18 ;  /* 0x000000121f127221 */ /* 0x000fe20000000000 */
[----:B------:R-:W-:Y:S01]  /*3000*/  FADD R19, R30, R19 ;  /* 0x000000131e137221 */ /* 0x000fe20000000000 */
[----:B------:R-:W-:Y:S01]  /*3010*/  FADD R12, R41, R12 ;  /* 0x0000000c290c7221 */ /* 0x000fe20000000000 */
[----:B------:R-:W-:Y:S01]  /*3020*/  FADD R13, R2, R13 ;  /* 0x0000000d020d7221 */ /* 0x000fe20000000000 */
[----:B------:R-:W-:Y:S01]  /*3030*/  FADD R14, R29, R14 ;  /* 0x0000000e1d0e7221 */ /* 0x000fe20000000000 */
[----:B------:R-:W-:Y:S01]  /*3040*/  FADD R15, R40, R15 ;  /* 0x0000000f280f7221 */ /* 0x000fe20000000000 */
[----:B------:R-:W-:Y:S06]  /*3050*/  @!P0 BRA `(.L_x_101) ;  /* 0xffffffd000b48947 */ /* 0x000fec000383ffff */
[----:B------:R-:W-:Y:S05]  /*3060*/  BSYNC.RECONVERGENT B1 ;  /* 0x0000000000017941 */ /* 0x000fea0003800200 */
.L_x_100:
[----:B------:R0:W-:Y:S04]  /*3070*/  STL.128 [R1], R8 ;  /* 0x0000000801007387 */ /* 0x0001e80000100c00 */
[----:B------:R0:W-:Y:S04]  /*3080*/  STL.128 [R1+0x10], R4 ;  /* 0x0000100401007387 */ /* 0x0001e80000100c00 */
[----:B------:R0:W-:Y:S04]  /*3090*/  STL.128 [R1+0x20], R16 ;  /* 0x0000201001007387 */ /* 0x0001e80000100c00 */
[----:B------:R0:W-:Y:S02]  /*30a0*/  STL.128 [R1+0x30], R12 ;  /* 0x0000300c01007387 */ /* 0x0001e40000100c00 */
.L_x_99:
[----:B------:R-:W-:Y:S05]  /*30b0*/  BSYNC.RECONVERGENT B0 ;  /* 0x0000000000007941 */ /* 0x000fea0003800200 */
.L_x_98:
        /* <DEDUP_REMOVED lines=27> */
.L_x_103:
[----:B------:R-:W-:Y:S05]  /*3270*/  BSYNC.RECONVERGENT B0 ;  /* 0x0000000000007941 */ /* 0x000fea0003800200 */
.L_x_102:
        /* <DEDUP_REMOVED lines=13> */
[----:B------:R-:W3:Y:S04]  /*3350*/  LDS R23, [R21+0x100] ;  /* 0x0001000015177984 */ /* 0x000ee80000000800 */
[----:B------:R-:W4:Y:S04]  /*3360*/  LDS R2, [R21+0x180] ;  /* 0x0001800015027984 */ /* 0x000f280000000800 */
[----:B------:R-:W2:Y:S04]  /*3370*/  LDS R22, [R21+0x280] ;  /* 0x0002800015167984 */ /* 0x000ea80000000800 */
[----:B-1----:R-:W1:Y:S04]  /*3380*/  LDS R3, [R21] ;  /* 0x0000000015037984 */ /* 0x002e680000000800 */
[----:B------:R-:W1:Y:S04]  /*3390*/  LDS R27, [R21+0x300] ;  /* 0x00030000151b7984 */ /* 0x000e680000000800 */
[----:B------:R-:W1:Y:S04]  /*33a0*/  LDS R24, [R21+0x380] ;  /* 0x0003800015187984 */ /* 0x000e680000000800 */
[----:B------:R-:W1:Y:S04]  /*33b0*/  LDS R29, [R21+0x400] ;  /* 0x00040000151d7984 */ /* 0x000e680000000800 */
[----:B------:R-:W1:Y:S04]  /*33c0*/  LDS R26, [R21+0x480] ;  /* 0x00048000151a7984 */ /* 0x000e680000000800 */
[----:B------:R-:W1:Y:S01]  /*33d0*/  LDS R31, [R21+0x500] ;  /* 0x00050000151f7984 */ /* 0x000e620000000800 */
[----:B0-----:R-:W-:-:S03]  /*33e0*/  FADD R9, R0, R9 ;  /* 0x0000000900097221 */ /* 0x001fc60000000000 */
[----:B------:R-:W-:Y:S01]  /*33f0*/  LDS R28, [R21+0x580] ;  /* 0x00058000151c7984 */ /* 0x000fe20000000800 */
[----:B-----5:R-:W-:-:S03]  /*3400*/  FADD R25, R25, R4 ;  /* 0x0000000419197221 */ /* 0x020fc60000000000 */
[----:B------:R-:W-:Y:S01]  /*3410*/  LDS R35, [R21+0x600] ;  /* 0x0006000015237984 */ /* 0x000fe20000000800 */
[----:B---3--:R-:W-:-:S03]  /*3420*/  FADD R23, R23, R10 ;  /* 0x0000000a17177221 */ /* 0x008fc60000000000 */
[----:B------:R-:W-:Y:S01]  /*3430*/  LDS R30, [R21+0x680] ;  /* 0x00068000151e7984 */ /* 0x000fe20000000800 */
[----:B----4-:R-:W-:Y:S01]  /*3440*/  FADD R11, R2, R11 ;  /* 0x0000000b020b7221 */ /* 0x010fe20000000000 */
[----:B--2---:R-:W-:Y:S02]  /*3450*/  FADD R22, R22, R5 ;  /* 0x0000000516167221 */ /* 0x004fe40000000000 */
[----:B------:R-:W0:Y:S01]  /*3460*/  SHFL.BFLY PT, R2, R9, 0x10, 0x1f ;  /* 0x0e001f0009027f89 */ /* 0x000e2200000e0000 */
[----:B-1----:R-:W-:-:S03]  /*3470*/  FADD R3, R3, R8 ;  /* 0x0000000803037221 */ /* 0x002fc60000000000 */
        /* <DEDUP_REMOVED lines=128> */
[----:B-1----:R-:W-:Y:S01]  /*3c80*/  FADD R5, R5, R0 ;  /* 0x0000000005057221 */ /* 0x002fe20000000000 */
[----:B------:R-:W-:Y:S02]  /*3c90*/  LEA R0, R20, UR12, 0x2 ;  /* 0x0000000c14007c11 */ /* 0x000fe4000f8e10ff */
        /* <DEDUP_REMOVED lines=13> */
[----:B-1----:R-:W-:Y:S02]  /*3d70*/  FADD R12, R22, R23 ;  /* 0x00000017160c7221 */ /* 0x002fe40000000000 */
[----:B------:R-:W1:Y:S01]  /*3d80*/  @!P0 LDC.64 R22, c[0x0][0x390] ;  /* 0x0000e400ff168b82 */ /* 0x000e620000000a00 */
[----:B------:R-:W5:Y:S01]  /*3d90*/  @!P0 LDL R2, [R0] ;  /* 0x0000000000028983 */ /* 0x000f620000100800 */
[----:B--2---:R-:W-:-:S03]  /*3da0*/  FADD R13, R24, R25 ;  /* 0x00000019180d7221 */ /* 0x004fc60000000000 */
[----:B------:R2:W-:Y:S01]  /*3db0*/  STL.64 [R1+0x8], R6 ;  /* 0x0000080601007387 */ /* 0x0005e20000100a00 */
[----:B---3--:R-:W-:Y:S02]  /*3dc0*/  FADD R16, R26, R27 ;  /* 0x0000001b1a107221 */ /* 0x008fe40000000000 */
[----:B------:R-:W3:Y:S01]  /*3dd0*/  @!P0 LDC.64 R24, c[0x0][0x390] ;  /* 0x0000e400ff188b82 */ /* 0x000ee20000000a00 */
[----:B------:R-:W3:Y:S01]  /*3de0*/  @!P0 LDL R3, [R0+0x8] ;  /* 0x0000080000038983 */ /* 0x000ee20000100800 */
[----:B----4-:R-:W-:-:S03]  /*3df0*/  FADD R17, R28, R29 ;  /* 0x0000001d1c117221 */ /* 0x010fc60000000000 */
[----:B------:R4:W-:Y:S01]  /*3e00*/  STL.64 [R1+0x10], R8 ;  /* 0x0000100801007387 */ /* 0x0009e20000100a00 */
[----:B-----5:R-:W-:Y:S02]  /*3e10*/  FADD R18, R30, R31 ;  /* 0x0000001f1e127221 */ /* 0x020fe40000000000 */
[----:B------:R-:W5:Y:S01]  /*3e20*/  @!P0 LDC R30, c[0x0][0x3a4] ;  /* 0x0000e900ff1e8b82 */ /* 0x000f620000000800 */
[----:B0-----:R-:W3:Y:S01]  /*3e30*/  @!P0 LDL R4, [R0+0x10] ;  /* 0x0000100000048983 */ /* 0x001ee20000100800 */
[----:B------:R-:W-:-:S03]  /*3e40*/  FADD R19, R32, R33 ;  /* 0x0000002120137221 */ /* 0x000fc60000000000 */
[----:B------:R-:W-:Y:S03]  /*3e50*/  STL.64 [R1+0x18], R10 ;  /* 0x0000180a01007387 */ /* 0x000fe60000100a00 */
[----:B------:R-:W0:Y:S01]  /*3e60*/  @!P0 LDC R32, c[0x0][0x3a4] ;  /* 0x0000e900ff208b82 */ /* 0x000e220000000800 */
[----:B------:R-:W3:Y:S04]  /*3e70*/  @!P0 LDL R5, [R0+0x18] ;  /* 0x0000180000058983 */ /* 0x000ee80000100800 */
[----:B------:R-:W-:Y:S04]  /*3e80*/  STL.64 [R1+0x20], R12 ;  /* 0x0000200c01007387 */ /* 0x000fe80000100a00 */
[----:B--2---:R-:W2:Y:S04]  /*3e90*/  @!P0 LDL R6, [R0+0x20] ;  /* 0x0000200000068983 */ /* 0x004ea80000100800 */
[----:B------:R1:W-:Y:S04]  /*3ea0*/  STL.64 [R1+0x28], R16 ;  /* 0x0000281001007387 */ /* 0x0003e80000100a00 */
[----:B------:R-:W2:Y:S04]  /*3eb0*/  @!P0 LDL R7, [R0+0x28] ;  /* 0x0000280000078983 */ /* 0x000ea80000100800 */
[----:B------:R-:W-:Y:S04]  /*3ec0*/  STL.64 [R1+0x30], R18 ;  /* 0x0000301201007387 */ /* 0x000fe80000100a00 */
[----:B----4-:R-:W4:Y:S01]  /*3ed0*/  @!P0 LDL R8, [R0+0x30] ;  /* 0x0000300000088983 */ /* 0x010f220000100800 */
[----:B-1----:R-:W1:Y:S03]  /*3ee0*/  @!P0 LDC.64 R16, c[0x0][0x390] ;  /* 0x0000e400ff108b82 */ /* 0x002e660000000a00 */
[----:B------:R-:W0:Y:S04]  /*3ef0*/  LDS R9, [R21+0x700] ;  /* 0x0007000015097984 */ /* 0x000e280000000800 */
[----:B------:R-:W1:Y:S01]  /*3f00*/  LDS R10, [R21+0x780] ;  /* 0x00078000150a7984 */ /* 0x000e620000000800 */
[----:B0-----:R-:W-:Y:S01]  /*3f10*/  FADD R9, R9, R14 ;  /* 0x0000000e09097221 */ /* 0x001fe20000000000 */
[----:B-1----:R-:W-:-:S04]  /*3f20*/  FADD R15, R10, R15 ;  /* 0x0000000f0a0f7221 */ /* 0x002fc80000000000 */
[----:B------:R-:W0:Y:S04]  /*3f30*/  SHFL.BFLY PT, R10, R9, 0x10, 0x1f ;  /* 0x0e001f00090a7f89 */ /* 0x000e2800000e0000 */
[----:B------:R-:W1:Y:S01]  /*3f40*/  SHFL.BFLY PT, R12, R15, 0x10, 0x1f ;  /* 0x0e001f000f0c7f89 */ /* 0x000e6200000e0000 */
[----:B0-----:R-:W-:Y:S01]  /*3f50*/  FADD R10, R9, R10 ;  /* 0x0000000a090a7221 */ /* 0x001fe20000000000 */
[----:B------:R-:W-:Y:S01]  /*3f60*/  MOV R9, UR7 ;  /* 0x0000000700097c02 */ /* 0x000fe20008000f00 */
[----:B-1----:R-:W-:-:S03]  /*3f70*/  FADD R12, R15, R12 ;  /* 0x0000000c0f0c7221 */ /* 0x002fc60000000000 */
[----:B------:R-:W0:Y:S01]  /*3f80*/  SHFL.BFLY PT, R11, R10, 0x8, 0x1f ;  /* 0x0d001f000a0b7f89 */ /* 0x000e2200000e0000 */
[----:B------:R-:W-:-:S03]  /*3f90*/  LEA R9, R9, R20, 0x1 ;  /* 0x0000001409097211 */ /* 0x000fc600078e08ff */
[----:B------:R-:W1:Y:S01]  /*3fa0*/  SHFL.BFLY PT, R13, R12, 0x8, 0x1f ;  /* 0x0d001f000c0d7f89 */ /* 0x000e6200000e0000 */
[C---:B-----5:R-:W-:Y:S01]  /*3fb0*/  @!P0 IADD3 R27, PT, PT, R9.reuse, R30, RZ ;  /* 0x0000001e091b8210 */ /* 0x060fe20007ffe0ff */
[----:B---3--:R-:W-:Y:S01]  /*3fc0*/  @!P0 IMAD.WIDE.U32 R20, R9, 0x4, R24 ;  /* 0x0000000409148825 */ /* 0x008fe200078e0018 */
[----:B------:R-:W-:-:S03]  /*3fd0*/  @!P0 LEA R29, R32, R9, 0x1 ;  /* 0x00000009201d8211 */ /* 0x000fc600078e08ff */
[----:B------:R-:W-:Y:S01]  /*3fe0*/  @!P0 IMAD.WIDE.U32 R22, R27, 0x4, R22 ;  /* 0x000000041b168825 */ /* 0x000fe200078e0016 */
[----:B------:R-:W-:-:S03]  /*3ff0*/  @!P0 LEA R27, R36, R9, 0x2 ;  /* 0x00000009241b8211 */ /* 0x000fc600078e10ff */
[----:B------:R-:W-:Y:S02]  /*4000*/  @!P0 IMAD R25, R34, 0x3, R9 ;  /* 0x0000000322198824 */ /* 0x000fe400078e0209 */
[----:B------:R-:W-:-:S04]  /*4010*/  @!P0 IMAD.WIDE.U32 R16, R29, 0x4, R16 ;  /* 0x000000041d108825 */ /* 0x000fc800078e0010 */
[--C-:B------:R-:W-:Y:S02]  /*4020*/  @!P0 IMAD R29, R38, 0x5, R9.reuse ;  /* 0x00000005261d8824 */ /* 0x100fe400078e0209 */
[----:B------:R-:W-:Y:S02]  /*4030*/  @!P0 IMAD R31, R40, 0x6, R9 ;  /* 0x00000006281f8824 */ /* 0x000fe400078e0209 */
[----:B0-----:R-:W-:Y:S01]  /*4040*/  FADD R11, R10, R11 ;  /* 0x0000000b0a0b7221 */ /* 0x001fe20000000000 */
[----:B-1----:R-:W-:-:S04]  /*4050*/  FADD R18, R12, R13 ;  /* 0x0000000d0c127221 */ /* 0x002fc80000000000 */
[----:B------:R-:W0:Y:S04]  /*4060*/  SHFL.BFLY PT, R14, R11, 0x4, 0x1f ;  /* 0x0c801f000b0e7f89 */ /* 0x000e2800000e0000 */
[----:B------:R-:W1:Y:S01]  /*4070*/  SHFL.BFLY PT, R13, R18, 0x4, 0x1f ;  /* 0x0c801f00120d7f89 */ /* 0x000e6200000e0000 */
[----:B0-----:R-:W-:Y:S02]  /*4080*/  FADD R14, R11, R14 ;  /* 0x0000000e0b0e7221 */ /* 0x001fe40000000000 */
[----:B------:R-:W0:Y:S01]  /*4090*/  @!P0 LDC.64 R10, c[0x0][0x390] ;  /* 0x0000e400ff0a8b82 */ /* 0x000e220000000a00 */
[----:B-1----:R-:W-:Y:S02]  /*40a0*/  FADD R19, R18, R13 ;  /* 0x0000000d12137221 */ /* 0x002fe40000000000 */
[----:B------:R-:W1:Y:S04]  /*40b0*/  SHFL.BFLY PT, R13, R14, 0x2, 0x1f ;  /* 0x0c401f000e0d7f89 */ /* 0x000e6800000e0000 */
[----:B------:R-:W3:Y:S01]  /*40c0*/  SHFL.BFLY PT, R28, R19, 0x2, 0x1f ;  /* 0x0c401f00131c7f89 */ /* 0x000ee200000e0000 */
[----:B0-----:R-:W-:-:S04]  /*40d0*/  @!P0 IMAD.WIDE.U32 R10, R31, 0x4, R10 ;  /* 0x000000041f0a8825 */ /* 0x001fc800078e000a */
[----:B-1----:R-:W-:Y:S02]  /*40e0*/  FADD R26, R14, R13 ;  /* 0x0000000d0e1a7221 */ /* 0x002fe40000000000 */
[----:B------:R-:W0:Y:S01]  /*40f0*/  @!P0 LDC.64 R14, c[0x0][0x390] ;  /* 0x0000e400ff0e8b82 */ /* 0x000e220000000a00 */
[----:B---3--:R-:W-:Y:S02]  /*4100*/  FADD R28, R19, R28 ;  /* 0x0000001c131c7221 */ /* 0x008fe40000000000 */
[----:B------:R-:W1:Y:S04]  /*4110*/  SHFL.BFLY PT, R33, R26, 0x1, 0x1f ;  /* 0x0c201f001a217f89 */ /* 0x000e6800000e0000 */
[----:B------:R-:W3:Y:S01]  /*4120*/  SHFL.BFLY PT, R35, R28, 0x1, 0x1f ;  /* 0x0c201f001c237f89 */ /* 0x000ee200000e0000 */
[----:B------:R-:W5:Y:S08]  /*4130*/  @!P0 LDC.64 R18, c[0x0][0x390] ;  /* 0x0000e400ff128b82 */ /* 0x000f700000000a00 */
[----:B------:R-:W1:Y:S01]  /*4140*/  @!P0 LDC.64 R12, c[0x0][0x390] ;  /* 0x0000e400ff0c8b82 */ /* 0x000e620000000a00 */
[----:B0-----:R-:W-:-:S04]  /*4150*/  @!P0 IMAD.WIDE.U32 R14, R27, 0x4, R14 ;  /* 0x000000041b0e8825 */ /* 0x001fc800078e000e */
[----:B-----5:R-:W-:-:S04]  /*4160*/  @!P0 IMAD.WIDE.U32 R18, R25, 0x4, R18 ;  /* 0x0000000419128825 */ /* 0x020fc800078e0012 */
[----:B-1----:R-:W-:Y:S01]  /*4170*/  @!P0 IMAD.WIDE.U32 R12, R29, 0x4, R12 ;  /* 0x000000041d0c8825 */ /* 0x002fe200078e000c */
[----:B------:R0:W-:Y:S04]  /*4180*/  @!P0 STG.E desc[UR8][R20.64], R2 ;  /* 0x0000000214008986 */ /* 0x0001e8000c101908 */
[----:B------:R3:W-:Y:S01]  /*4190*/  @!P0 STG.E desc[UR8][R22.64], R3 ;  /* 0x0000000316008986 */ /* 0x0007e2000c101908 */
[----:B0-----:R-:W-:-:S03]  /*41a0*/  FADD R2, R26, R33 ;  /* 0x000000211a027221 */ /* 0x001fc60000000000 */
[----:B------:R0:W-:Y:S01]  /*41b0*/  @!P0 STG.E desc[UR8][R16.64], R4 ;  /* 0x0000000410008986 */ /* 0x0001e2000c101908 */
[----:B---3--:R-:W-:-:S03]  /*41c0*/  FADD R3, R28, R35 ;  /* 0x000000231c037221 */ /* 0x008fc60000000000 */
[----:B------:R0:W-:Y:S04]  /*41d0*/  @!P0 STG.E desc[UR8][R18.64], R5 ;  /* 0x0000000512008986 */ /* 0x0001e8000c101908 */
[----:B------:R0:W-:Y:S04]  /*41e0*/  STL.64 [R1+0x38], R2 ;  /* 0x0000380201007387 */ /* 0x0001e80000100a00 */
[----:B--2---:R0:W-:Y:S04]  /*41f0*/  @!P0 STG.E desc[UR8][R14.64], R6 ;  /* 0x000000060e008986 */ /* 0x0041e8000c101908 */
[----:B------:R0:W-:Y:S04]  /*4200*/  @!P0 STG.E desc[UR8][R12.64], R7 ;  /* 0x000000070c008986 */ /* 0x0001e8000c101908 */
[----:B----4-:R0:W-:Y:S01]  /*4210*/  @!P0 STG.E desc[UR8][R10.64], R8 ;  /* 0x000000080a008986 */ /* 0x0101e2000c101908 */
        /* <DEDUP_REMOVED lines=8> */
.L_x_104:
        /* <DEDUP_REMOVED lines=14> */
.L_x_743:


//--------------------- .text.mul_mat_vec_q8_0_q8_1_cuda8 --------------------------
	.section	.text.mul_mat_vec_q8_0_q8_1_cuda8,"ax",@progbits
	.align	128
        .global         mul_mat_vec_q8_0_q8_1_cuda8
        .type           mul_mat_vec_q8_0_q8_1_cuda8,@function
        .size           mul_mat_vec_q8_0_q8_1_cuda8,(.L_x_744 - mul_mat_vec_q8_0_q8_1_cuda8)
        .other          mul_mat_vec_q8_0_q8_1_cuda8,@"STO_CUDA_ENTRY STV_DEFAULT"
mul_mat_vec_q8_0_q8_1_cuda8:
.text.mul_mat_vec_q8_0_q8_1_cuda8:
        /* <DEDUP_REMOVED lines=10> */
[----:B------:R-:W-:-:S02]  /*00a0*/  CS2R R14, SRZ ;  /* 0x00000000000e7805 */ /* 0x000fc4000001ff00 */
[----:B------:R-:W-:Y:S02]  /*00b0*/  CS2R R12, SRZ ;  /* 0x00000000000c7805 */ /* 0x000fe4000001ff00 */
[----:B------:R-:W-:Y:S01]  /*00c0*/  CS2R R18, SRZ ;  /* 0x0000000000127805 */ /* 0x000fe2000001ff00 */
[----:B------:R4:W-:Y:S01]  /*00d0*/  STL.128 [R1+0x10], RZ ;  /* 0x000010ff01007387 */ /* 0x0009e20000100c00 */
[----:B------:R-:W-:Y:S02]  /*00e0*/  CS2R R16, SRZ ;  /* 0x0000000000107805 */ /* 0x000fe4000001ff00 */
[----:B------:R-:W-:Y:S02]  /*00f0*/  CS2R R6, SRZ ;  /* 0x0000000000067805 */ /* 0x000fe4000001ff00 */
[----:B------:R-:W-:Y:S01]  /*0100*/  CS2R R4, SRZ ;  /* 0x0000000000047805 */ /* 0x000fe2000001ff00 */
[----:B------:R4:W-:Y:S01]  /*0110*/  STL.128 [R1+0x20], RZ ;  /* 0x000020ff01007387 */ /* 0x0009e20000100c00 */
[----:B------:R-:W-:-:S02]  /*0120*/  CS2R R10, SRZ ;  /* 0x00000000000a7805 */ /* 0x000fc4000001ff00 */
[----:B------:R-:W-:Y:S01]  /*0130*/  CS2R R8, SRZ ;  /* 0x0000000000087805 */ /* 0x000fe2000001ff00 */
[----:B--2---:R-:W-:Y:S01]  /*0140*/  USHF.R.S32.HI UR4, URZ, 0x1f, UR5 ;  /* 0x0000001fff047899 */ /* 0x004fe20008011405 */
[----:B------:R4:W-:Y:S03]  /*0150*/  STL.128 [R1+0x30], RZ ;  /* 0x000030ff01007387 */ /* 0x0009e60000100c00 */
        /* <DEDUP_REMOVED lines=8> */
[----:B------:R-:W-:Y:S01]  /*01e0*/  HFMA2 R3, -RZ, RZ, 0, 0 ;  /* 0x00000000ff037431 */ /* 0x000fe200000001ff */
[----:B------:R-:W-:Y:S06]  /*01f0*/  BSSY.RECONVERGENT B1, `(.L_x_107) ;  /* 0x00000c4000017945 */ /* 0x000fec0003800200 */
[----:B------:R-:W1:Y:S01]  /*0200*/  LDC.64 R22, c[0x0][0x388] ;  /* 0x0000e200ff167b82 */ /* 0x000e620000000a00 */
[----:B------:R-:W-:Y:S01]  /*0210*/  IMAD.WIDE.U32 R2, R21, 0x20, R2 ;  /* 0x0000002015027825 */ /* 0x000fe200078e0002 */
[----:B------:R-:W-:-:S06]  /*0220*/  MOV R21, UR4 ;  /* 0x0000000400157c02 */ /* 0x000fcc0008000f00 */
[----:B------:R-:W2:Y:S01]  /*0230*/  LDC.64 R28, c[0x0][0x380] ;  /* 0x0000e000ff1c7b82 */ /* 0x000ea20000000a00 */
[--C-:B------:R-:W-:Y:S02]  /*0240*/  SHF.R.U64 R15, R2, 0x2, R3.reuse ;  /* 0x00000002020f7819 */ /* 0x100fe40000001203 */
[----:B------:R-:W-:-:S05]  /*0250*/  SHF.R.U32.HI R2, RZ, 0x2, R3 ;  /* 0x00000002ff027819 */ /* 0x000fca0000011603 */
[----:B------:R-:W3:Y:S01]  /*0260*/  LDC.64 R30, c[0x0][0x380] ;  /* 0x0000e000ff1e7b82 */ /* 0x000ee20000000a00 */
[----:B0-----:R-:W-:Y:S01]  /*0270*/  SHF.R.S32.HI R0, RZ, 0x1f, R25 ;  /* 0x0000001fff007819 */ /* 0x001fe20000011419 */
[----:B------:R-:W-:-:S03]  /*0280*/  IMAD R3, R2, 0x24, RZ ;  /* 0x0000002402037824 */ /* 0x000fc600078e02ff */
[----:B------:R-:W-:Y:S01]  /*0290*/  LEA.HI R2, R0, R25, RZ, 0x5 ;  /* 0x0000001900027211 */ /* 0x000fe200078f28ff */
[----:B------:R-:W-:Y:S02]  /*02a0*/  IMAD R0, R21, UR5, R20 ;  /* 0x0000000515007c24 */ /* 0x000fe4000f8e0214 */
[----:B-1----:R-:W-:Y:S01]  /*02b0*/  IMAD.WIDE.U32 R22, R15, 0x24, R22 ;  /* 0x000000240f167825 */ /* 0x002fe200078e0016 */
[----:B------:R-:W-:Y:S02]  /*02c0*/  MOV R15, UR5 ;  /* 0x00000005000f7c02 */ /* 0x000fe40008000f00 */
[----:B------:R-:W-:Y:S02]  /*02d0*/  SHF.R.S32.HI R2, RZ, 0x5, R2 ;  /* 0x00000005ff027819 */ /* 0x000fe40000011402 */
[----:B------:R-:W-:Y:S02]  /*02e0*/  IADD3 R3, PT, PT, R23, R3, RZ ;  /* 0x0000000317037210 */ /* 0x000fe40007ffe0ff */
[----:B--2---:R-:W-:-:S04]  /*02f0*/  IADD3 R28, P0, PT, R28, 0x4, RZ ;  /* 0x000000041c1c7810 */ /* 0x004fc80007f1e0ff */
[----:B------:R-:W-:Y:S01]  /*0300*/  IADD3.X R29, PT, PT, RZ, R29, RZ, P0, !PT ;  /* 0x0000001dff1d7210 */ /* 0x000fe200007fe4ff */
[----:B---3--:R-:W-:Y:S01]  /*0310*/  IMAD.WIDE R30, R15, 0x22, R30 ;  /* 0x000000220f1e7825 */ /* 0x008fe200078e021e */
[----:B------:R-:W-:-:S07]  /*0320*/  MOV R15, RZ ;  /* 0x000000ff000f7202 */ /* 0x000fce0000000f00 */
.L_x_108:
[----:B------:R-:W0:Y:S01]  /*0330*/  S2R R21, SR_TID.X ;  /* 0x0000000000157919 */ /* 0x000e220000002100 */
[----:B------:R-:W-:-:S04]  /*0340*/  IMAD.WIDE R36, R0, 0x22, R28 ;  /* 0x0000002200247825 */ /* 0x000fc800078e021c */
[----:B------:R-:W-:Y:S01]  /*0350*/  IMAD.WIDE R42, R0, 0x22, R30 ;  /* 0x00000022002a7825 */ /* 0x000fe200078e021e */
[----:B0-----:R-:W-:-:S04]  /*0360*/  SHF.L.U32 R21, R21, 0x3, RZ ;  /* 0x0000000315157819 */ /* 0x001fc800000006ff */
[----:B------:R-:W-:Y:S02]  /*0370*/  LOP3.LUT R34, R21, 0x18, RZ, 0xc0, !PT ;  /* 0x0000001815227812 */ /* 0x000fe400078ec0ff */
[----:B------:R-:W2:Y:S02]  /*0380*/  LDG.E.U16 R21, desc[UR8][R36.64+-0x4] ;  /* 0xfffffc0824157981 */ /* 0x000ea4000c1e1500 */
[C---:B------:R-:W-:Y:S02]  /*0390*/  IADD3 R44, P1, PT, R34.reuse, R36, RZ ;  /* 0x00000024222c7210 */ /* 0x040fe40007f3e0ff */
[C---:B------:R-:W-:Y:S02]  /*03a0*/  IADD3 R32, P0, PT, R34.reuse, R42, RZ ;  /* 0x0000002a22207210 */ /* 0x040fe40007f1e0ff */
[----:B------:R-:W-:Y:S02]  /*03b0*/  IADD3.X R45, PT, PT, RZ, R37, RZ, P1, !PT ;  /* 0x00000025ff2d7210 */ /* 0x000fe40000ffe4ff */
[----:B------:R-:W-:-:S02]  /*03c0*/  IADD3 R26, P1, PT, R34, R22, RZ ;  /* 0x00000016221a7210 */ /* 0x000fc40007f3e0ff */
[----:B------:R-:W-:Y:S01]  /*03d0*/  IADD3.X R33, PT, PT, RZ, R43, RZ, P0, !PT ;  /* 0x0000002bff217210 */ /* 0x000fe200007fe4ff */
[----:B------:R-:W3:Y:S01]  /*03e0*/  LDG.E.U16 R36, desc[UR8][R44.64+-0x2] ;  /* 0xfffffe082c247981 */ /* 0x000ee2000c1e1500 */
[----:B------:R-:W-:-:S03]  /*03f0*/  IADD3.X R27, PT, PT, RZ, R3, RZ, P1, !PT ;  /* 0x00000003ff1b7210 */ /* 0x000fc60000ffe4ff */
[----:B------:R-:W3:Y:S04]  /*0400*/  LDG.E.U16 R39, desc[UR8][R44.64] ;  /* 0x000000082c277981 */ /* 0x000ee8000c1e1500 */
[----:B------:R-:W4:Y:S04]  /*0410*/  LDG.E.U16 R40, desc[UR8][R44.64+0x2] ;  /* 0x000002082c287981 */ /* 0x000f28000c1e1500 */
[----:B------:R-:W4:Y:S04]  /*0420*/  LDG.E.U16 R35, desc[UR8][R44.64+0x4] ;  /* 0x000004082c237981 */ /* 0x000f28000c1e1500 */
[----:B------:R-:W5:Y:S04]  /*0430*/  LDG.E.U16 R24, desc[UR8][R32.64+0x2] ;  /* 0x0000020820187981 */ /* 0x000f68000c1e1500 */
[----:B------:R-:W5:Y:S04]  /*0440*/  LDG.E.U16 R25, desc[UR8][R32.64+0x4] ;  /* 0x0000040820197981 */ /* 0x000f68000c1e1500 */
[----:B------:R-:W5:Y:S04]  /*0450*/  LDG.E.U16 R38, desc[UR8][R32.64+0x6] ;  /* 0x0000060820267981 */ /* 0x000f68000c1e1500 */
[----:B------:R0:W5:Y:S04]  /*0460*/  LDG.E.U16 R23, desc[UR8][R32.64+0x8] ;  /* 0x0000080820177981 */ /* 0x000168000c1e1500 */
[----:B------:R-:W5:Y:S04]  /*0470*/  LDG.E R41, desc[UR8][R26.64+0x4] ;  /* 0x000004081a297981 */ /* 0x000f68000c1e1900 */
[----:B------:R-:W5:Y:S01]  /*0480*/  LDG.E R37, desc[UR8][R26.64+0x8] ;  /* 0x000008081a257981 */ /* 0x000f62000c1e1900 */
[----:B0-----:R-:W-:-:S02]  /*0490*/  MOV R32, R22 ;  /* 0x0000001600207202 */ /* 0x001fc40000000f00 */
[----:B------:R-:W-:Y:S01]  /*04a0*/  MOV R33, R3 ;  /* 0x0000000300217202 */ /* 0x000fe20000000f00 */
[----:B------:R0:W5:Y:S04]  /*04b0*/  LDG.E.U16 R43, desc[UR8][R42.64] ;  /* 0x000000082a2b7981 */ /* 0x000168000c1e1500 */
[----:B------:R-:W5:Y:S01]  /*04c0*/  LDG.E.U16 R44, desc[UR8][R32.64] ;  /* 0x00000008202c7981 */ /* 0x000f62000c1e1500 */
[----:B--2---:R-:W-:Y:S01]  /*04d0*/  HADD2.F32 R21, -RZ, R21.H0_H0 ;  /* 0x20000015ff157230 */ /* 0x004fe20000004100 */
[----:B---3--:R-:W-:Y:S02]  /*04e0*/  LEA R36, R39, R36, 0x10 ;  /* 0x0000002427247211 */ /* 0x008fe400078e80ff */
[----:B----4-:R-:W-:-:S03]  /*04f0*/  LEA R40, R35, R40, 0x10 ;  /* 0x0000002823287211 */ /* 0x010fc600078e80ff */
[----:B-----5:R-:W-:-:S04]  /*0500*/  IDP.4A.S8.S8 R35, R36, R41, RZ ;  /* 0x0000002924237226 */ /* 0x020fc800000006ff */
[----:B------:R-:W-:-:S05]  /*0510*/  IDP.4A.S8.S8 R35, R40, R37, R35 ;  /* 0x0000002528237226 */ /* 0x000fca0000000623 */
[----:B------:R-:W-:Y:S01]  /*0520*/  I2FP.F32.S32 R39, R35 ;  /* 0x0000002300277245 */ /* 0x000fe20000201400 */
[----:B------:R-:W-:-:S05]  /*0530*/  HADD2.F32 R44, -RZ, R44.H0_H0 ;  /* 0x2000002cff2c7230 */ /* 0x000fca0000004100 */
[----:B------:R-:W-:-:S04]  /*0540*/  FMUL R35, R44, R21 ;  /* 0x000000152c237220 */ /* 0x000fc80000400000 */
[----:B------:R-:W-:Y:S01]  /*0550*/  FFMA R8, R35, R39, R8 ;  /* 0x0000002723087223 */ /* 0x000fe20000000008 */
[----:B------:R-:W-:Y:S02]  /*0560*/  MOV R35, RZ ;  /* 0x000000ff00237202 */ /* 0x000fe40000000f00 */
[----:B0-----:R-:W-:Y:S01]  /*0570*/  LEA R42, R25, R24, 0x10 ;  /* 0x00000018192a7211 */ /* 0x001fe200078e80ff */
[----:B------:R-:W-:-:S03]  /*0580*/  IMAD.WIDE R24, R2, 0x24, R34 ;  /* 0x0000002402187825 */ /* 0x000fc600078e0222 */
[----:B------:R-:W-:-:S04]  /*0590*/  IADD3 R26, P0, PT, R24, R22, RZ ;  /* 0x00000016181a7210 */ /* 0x000fc80007f1e0ff */
[----:B------:R-:W-:Y:S01]  /*05a0*/  IADD3.X R27, PT, PT, R25, R3, RZ, P0, !PT ;  /* 0x00000003191b7210 */ /* 0x000fe200007fe4ff */
[----:B------:R-:W-:Y:S01]  /*05b0*/  IMAD.WIDE R24, R2, 0x24, R32 ;  /* 0x0000002402187825 */ /* 0x000fe200078e0220 */
[----:B------:R-:W-:-:S03]  /*05c0*/  LEA R38, R23, R38, 0x10 ;  /* 0x0000002617267211 */ /* 0x000fc600078e80ff */
[----:B------:R-:W2:Y:S04]  /*05d0*/  LDG.E R39, desc[UR8][R26.64+0x4] ;  /* 0x000004081a277981 */ /* 0x000ea8000c1e1900 */
[----:B------:R-:W3:Y:S04]  /*05e0*/  LDG.E.U16 R24, desc[UR8][R24.64] ;  /* 0x0000000818187981 */ /* 0x000ee8000c1e1500 */
[----:B------:R0:W4:Y:S01]  /*05f0*/  LDG.E R23, desc[UR8][R26.64+0x8] ;  /* 0x000008081a177981 */ /* 0x000122000c1e1900 */
[----:B------:R-:W-:-:S04]  /*0600*/  IDP.4A.S8.S8 R41, R42, R41, RZ ;  /* 0x000000292a297226 */ /* 0x000fc800000006ff */
[----:B------:R-:W-:Y:S02]  /*0610*/  IDP.4A.S8.S8 R41, R38, R37, R41 ;  /* 0x0000002526297226 */ /* 0x000fe40000000629 */
[----:B------:R-:W-:-:S03]  /*0620*/  HADD2.F32 R37, -RZ, R43.H0_H0 ;  /* 0x2000002bff257230 */ /* 0x000fc60000004100 */
[----:B------:R-:W-:Y:S02]  /*0630*/  I2FP.F32.S32 R41, R41 ;  /* 0x0000002900297245 */ /* 0x000fe40000201400 */
[----:B------:R-:W-:Y:S01]  /*0640*/  FMUL R44, R44, R37 ;  /* 0x000000252c2c7220 */ /* 0x000fe20000400000 */
[----:B0-----:R-:W-:-:S04]  /*0650*/  IMAD.WIDE R26, R2, 0x48, R34 ;  /* 0x00000048021a7825 */ /* 0x001fc800078e0222 */
[----:B------:R-:W-:Y:S01]  /*0660*/  FFMA R9, R44, R41, R9 ;  /* 0x000000292c097223 */ /* 0x000fe20000000009 */
[----:B------:R-:W-:-:S04]  /*0670*/  IADD3 R26, P0, PT, R26, R22, RZ ;  /* 0x000000161a1a7210 */ /* 0x000fc80007f1e0ff */
[----:B------:R-:W-:Y:S01]  /*0680*/  IADD3.X R27, PT, PT, R27, R3, RZ, P0, !PT ;  /* 0x000000031b1b7210 */ /* 0x000fe200007fe4ff */
[----:B------:R-:W-:-:S06]  /*0690*/  IMAD.WIDE R44, R2, 0x48, R32 ;  /* 0x00000048022c7825 */ /* 0x000fcc00078e0220 */
[----:B------:R-:W5:Y:S01]  /*06a0*/  LDG.E.U16 R44, desc[UR8][R44.64] ;  /* 0x000000082c2c7981 */ /* 0x000f62000c1e1500 */
[----:B--2---:R-:W-:Y:S02]  /*06b0*/  IDP.4A.S8.S8 R41, R36, R39, RZ ;  /* 0x0000002724297226 */ /* 0x004fe400000006ff */
[----:B---3--:R-:W-:Y:S02]  /*06c0*/  HADD2.F32 R24, -RZ, R24.H0_H0 ;  /* 0x20000018ff187230 */ /* 0x008fe40000004100 */
[----:B----4-:R-:W-:-:S03]  /*06d0*/  IDP.4A.S8.S8 R41, R40, R23, R41 ;  /* 0x0000001728297226 */ /* 0x010fc60000000629 */
[----:B------:R-:W-:Y:S02]  /*06e0*/  FMUL R25, R21, R24 ;  /* 0x0000001815197220 */ /* 0x000fe40000400000 */
[----:B------:R-:W-:-:S05]  /*06f0*/  I2FP.F32.S32 R41, R41 ;  /* 0x0000002900297245 */ /* 0x000fca0000201400 */
[----:B------:R-:W-:Y:S02]  /*0700*/  FFMA R10, R25, R41, R10 ;  /* 0x00000029190a7223 */ /* 0x000fe4000000000a */
[----:B------:R-:W2:Y:S04]  /*0710*/  LDG.E R25, desc[UR8][R26.64+0x4] ;  /* 0x000004081a197981 */ /* 0x000ea8000c1e1900 */
[----:B------:R0:W3:Y:S01]  /*0720*/  LDG.E R41, desc[UR8][R26.64+0x8] ;  /* 0x000008081a297981 */ /* 0x0000e2000c1e1900 */
[----:B------:R-:W-:-:S04]  /*0730*/  IDP.4A.S8.S8 R39, R42, R39, RZ ;  /* 0x000000272a277226 */ /* 0x000fc800000006ff */
[----:B------:R-:W-:Y:S02]  /*0740*/  IDP.4A.S8.S8 R39, R38, R23, R39 ;  /* 0x0000001726277226 */ /* 0x000fe40000000627 */
[----:B------:R-:W-:-:S03]  /*0750*/  FMUL R24, R37, R24 ;  /* 0x0000001825187220 */ /* 0x000fc60000400000 */
[----:B------:R-:W-:Y:S01]  /*0760*/  I2FP.F32.S32 R39, R39 ;  /* 0x0000002700277245 */ /* 0x000fe20000201400 */
[----:B0-----:R-:W-:-:S04]  /*0770*/  IMAD.WIDE R26, R2, 0x6c, R34 ;  /* 0x0000006c021a7825 */ /* 0x001fc800078e0222 */
[----:B------:R-:W-:Y:S01]  /*0780*/  FFMA R11, R24, R39, R11 ;  /* 0x00000027180b7223 */ /* 0x000fe2000000000b */
[----:B-----5:R-:W-:Y:S01]  /*0790*/  HADD2.F32 R24, -RZ, R44.H0_H0 ;  /* 0x2000002cff187230 */ /* 0x020fe20000004100 */
[----:B------:R-:W-:-:S04]  /*07a0*/  IADD3 R26, P0, PT, R26, R22, RZ ;  /* 0x000000161a1a7210 */ /* 0x000fc80007f1e0ff */
[----:B------:R-:W-:Y:S01]  /*07b0*/  IADD3.X R27, PT, PT, R27, R3, RZ, P0, !PT ;  /* 0x000000031b1b7210 */ /* 0x000fe200007fe4ff */
[----:B------:R-:W-:-:S06]  /*07c0*/  IMAD.WIDE R44, R2, 0x6c, R32 ;  /* 0x0000006c022c7825 */ /* 0x000fcc00078e0220 */
[----:B------:R-:W4:Y:S01]  /*07d0*/  LDG.E.U16 R44, desc[UR8][R44.64] ;  /* 0x000000082c2c7981 */ /* 0x000f22000c1e1500 */
[----:B--2---:R-:W-:-:S04]  /*07e0*/  IDP.4A.S8.S8 R23, R36, R25, RZ ;  /* 0x0000001924177226 */ /* 0x004fc800000006ff */
[----:B---3--:R-:W-:-:S05]  /*07f0*/  IDP.4A.S8.S8 R23, R40, R41, R23 ;  /* 0x0000002928177226 */ /* 0x008fca0000000617 */
[----:B------:R-:W-:Y:S01]  /*0800*/  I2FP.F32.S32 R39, R23 ;  /* 0x0000001700277245 */ /* 0x000fe20000201400 */
[----:B------:R-:W-:-:S04]  /*0810*/  FMUL R23, R21, R24 ;  /* 0x0000001815177220 */ /* 0x000fc80000400000 */
        /* <DEDUP_REMOVED lines=9> */
[----:B------:R-:W-:-:S04]  /*08b0*/  IADD3 R26, P0, PT, R26, R22, RZ ;  /* 0x000000161a1a7210 */ /* 0x000fc80007f1e0ff */
[----:B------:R-:W-:Y:S01]  /*08c0*/  IADD3.X R27, PT, PT, R27, R3, RZ, P0, !PT ;  /* 0x000000031b1b7210 */ /* 0x000fe200007fe4ff */
[----:B--2---:R-:W-:-:S04]  /*08d0*/  IDP.4A.S8.S8 R24, R36, R39, RZ ;  /* 0x0000002724187226 */ /* 0x004fc800000006ff */
[----:B---3--:R-:W-:Y:S02]  /*08e0*/  IDP.4A.S8.S8 R25, R40, R23, R24 ;  /* 0x0000001728197226 */ /* 0x008fe40000000618 */
[----:B----4-:R-:W-:-:S03]  /*08f0*/  HADD2.F32 R24, -RZ, R44.H0_H0 ;  /* 0x2000002cff187230 */ /* 0x010fc60000004100 */
[----:B------:R-:W-:Y:S02]  /*0900*/  I2FP.F32.S32 R41, R25 ;  /* 0x0000001900297245 */ /* 0x000fe40000201400 */
[----:B------:R-:W-:Y:S01]  /*0910*/  FMUL R25, R21, R24 ;  /* 0x0000001815197220 */ /* 0x000fe20000400000 */
[----:B------:R-:W-:-:S04]  /*0920*/  IMAD.WIDE R44, R2, 0x90, R32 ;  /* 0x00000090022c7825 */ /* 0x000fc800078e0220 */
[----:B------:R-:W-:Y:S02]  /*0930*/  FFMA R6, R25, R41, R6 ;  /* 0x0000002919067223 */ /* 0x000fe40000000006 */
[----:B------:R-:W2:Y:S04]  /*0940*/  LDG.E R41, desc[UR8][R26.64+0x4] ;  /* 0x000004081a297981 */ /* 0x000ea8000c1e1900 */
[----:B------:R0:W3:Y:S04]  /*0950*/  LDG.E R25, desc[UR8][R26.64+0x8] ;  /* 0x000008081a197981 */ /* 0x0000e8000c1e1900 */
[----:B------:R-:W4:Y:S01]  /*0960*/  LDG.E.U16 R44, desc[UR8][R44.64] ;  /* 0x000000082c2c7981 */ /* 0x000f22000c1e1500 */
[----:B------:R-:W-:-:S04]  /*0970*/  IDP.4A.S8.S8 R39, R42, R39, RZ ;  /* 0x000000272a277226 */ /* 0x000fc800000006ff */
[----:B------:R-:W-:Y:S02]  /*0980*/  IDP.4A.S8.S8 R39, R38, R23, R39 ;  /* 0x0000001726277226 */ /* 0x000fe40000000627 */
[----:B------:R-:W-:Y:S01]  /*0990*/  FMUL R24, R37, R24 ;  /* 0x0000001825187220 */ /* 0x000fe20000400000 */
[----:B0-----:R-:W-:Y:S02]  /*09a0*/  IMAD.WIDE R26, R2, 0xb4, R34 ;  /* 0x000000b4021a7825 */ /* 0x001fe400078e0222 */
[----:B------:R-:W-:Y:S02]  /*09b0*/  I2FP.F32.S32 R39, R39 ;  /* 0x0000002700277245 */ /* 0x000fe40000201400 */
[----:B------:R-:W-:-:S03]  /*09c0*/  IADD3 R26, P0, PT, R26, R22, RZ ;  /* 0x000000161a1a7210 */ /* 0x000fc60007f1e0ff */
[----:B------:R-:W-:Y:S01]  /*09d0*/  FFMA R7, R24, R39, R7 ;  /* 0x0000002718077223 */ /* 0x000fe20000000007 */
        /* <DEDUP_REMOVED lines=14> */
[C-C-:B0-----:R-:W-:Y:S02]  /*0ac0*/  IMAD.WIDE R26, R2.reuse, 0xd8, R34.reuse ;  /* 0x000000d8021a7825 */ /* 0x141fe400078e0222 */
[----:B------:R-:W-:Y:S02]  /*0ad0*/  I2FP.F32.S32 R41, R41 ;  /* 0x0000002900297245 */ /* 0x000fe40000201400 */
[----:B------:R-:W-:Y:S01]  /*0ae0*/  IMAD.WIDE R34, R2, 0xfc, R34 ;  /* 0x000000fc02227825 */ /* 0x000fe200078e0222 */
[----:B------:R-:W-:-:S03]  /*0af0*/  IADD3 R26, P0, PT, R26, R22, RZ ;  /* 0x000000161a1a7210 */ /* 0x000fc60007f1e0ff */
[----:B------:R-:W-:Y:S01]  /*0b00*/  FFMA R17, R24, R41, R17 ;  /* 0x0000002918117223 */ /* 0x000fe20000000011 */
[----:B------:R-:W-:Y:S02]  /*0b10*/  IADD3.X R27, PT, PT, R27, R3, RZ, P0, !PT ;  /* 0x000000031b1b7210 */ /* 0x000fe400007fe4ff */
[----:B------:R-:W-:-:S03]  /*0b20*/  IADD3 R34, P0, PT, R34, R22, RZ ;  /* 0x0000001622227210 */ /* 0x000fc60007f1e0ff */
[----:B------:R-:W5:Y:S01]  /*0b30*/  LDG.E R43, desc[UR8][R26.64+0x8] ;  /* 0x000008081a2b7981 */ /* 0x000f62000c1e1900 */
[----:B------:R-:W-:Y:S01]  /*0b40*/  IADD3.X R35, PT, PT, R35, R3, RZ, P0, !PT ;  /* 0x0000000323237210 */ /* 0x000fe200007fe4ff */
[----:B--2---:R-:W-:-:S04]  /*0b50*/  IDP.4A.S8.S8 R24, R36, R39, RZ ;  /* 0x0000002724187226 */ /* 0x004fc800000006ff */
[----:B---3--:R-:W-:Y:S02]  /*0b60*/  IDP.4A.S8.S8 R25, R40, R23, R24 ;  /* 0x0000001728197226 */ /* 0x008fe40000000618 */
[----:B----4-:R-:W-:-:S03]  /*0b70*/  HADD2.F32 R24, -RZ, R44.H0_H0 ;  /* 0x2000002cff187230 */ /* 0x010fc60000004100 */
[----:B------:R-:W-:Y:S01]  /*0b80*/  I2FP.F32.S32 R41, R25 ;  /* 0x0000001900297245 */ /* 0x000fe20000201400 */
[----:B------:R-:W-:-:S04]  /*0b90*/  IMAD.WIDE R44, R2, 0xd8, R32 ;  /* 0x000000d8022c7825 */ /* 0x000fc800078e0220 */
[----:B------:R-:W-:Y:S01]  /*0ba0*/  FMUL R25, R21, R24 ;  /* 0x0000001815197220 */ /* 0x000fe20000400000 */
[----:B------:R-:W-:-:S04]  /*0bb0*/  IMAD.WIDE R32, R2, 0xfc, R32 ;  /* 0x000000fc02207825 */ /* 0x000fc800078e0220 */
[----:B------:R-:W-:Y:S02]  /*0bc0*/  FFMA R18, R25, R41, R18 ;  /* 0x0000002919127223 */ /* 0x000fe40000000012 */
[----:B------:R-:W2:Y:S04]  /*0bd0*/  LDG.E R41, desc[UR8][R26.64+0x4] ;  /* 0x000004081a297981 */ /* 0x000ea8000c1e1900 */
[----:B------:R0:W3:Y:S04]  /*0be0*/  LDG.E.U16 R32, desc[UR8][R32.64] ;  /* 0x0000000820207981 */ /* 0x0000e8000c1e1500 */
[----:B------:R-:W4:Y:S04]  /*0bf0*/  LDG.E.U16 R25, desc[UR8][R44.64] ;  /* 0x000000082c197981 */ /* 0x000f28000c1e1500 */
[----:B------:R-:W3:Y:S04]  /*0c00*/  LDG.E R33, desc[UR8][R34.64+0x4] ;  /* 0x0000040822217981 */ /* 0x000ee8000c1e1900 */
[----:B------:R-:W3:Y:S01]  /*0c10*/  LDG.E R35, desc[UR8][R34.64+0x8] ;  /* 0x0000080822237981 */ /* 0x000ee2000c1e1900 */
[----:B------:R-:W-:Y:S01]  /*0c20*/  IDP.4A.S8.S8 R39, R42, R39, RZ ;  /* 0x000000272a277226 */ /* 0x000fe200000006ff */
[----:B------:R-:W-:-:S03]  /*0c30*/  IADD3 R20, PT, PT, R20, 0x10, RZ ;  /* 0x0000001014147810 */ /* 0x000fc60007ffe0ff */
[----:B------:R-:W-:Y:S01]  /*0c40*/  IDP.4A.S8.S8 R23, R38, R23, R39 ;  /* 0x0000001726177226 */ /* 0x000fe20000000627 */
[----:B------:R-:W-:Y:S02]  /*0c50*/  ISETP.GE.AND P0, PT, R20, UR5, PT ;  /* 0x0000000514007c0c */ /* 0x000fe4000bf06270 */
[----:B------:R-:W-:Y:S02]  /*0c60*/  IADD3 R22, P1, PT, R22, 0x240, RZ ;  /* 0x0000024016167810 */ /* 0x000fe40007f3e0ff */
[----:B------:R-:W-:Y:S02]  /*0c70*/  I2FP.F32.S32 R23, R23 ;  /* 0x0000001700177245 */ /* 0x000fe40000201400 */
[----:B------:R-:W-:Y:S02]  /*0c80*/  IADD3 R0, PT, PT, R0, 0x10, RZ ;  /* 0x0000001000007810 */ /* 0x000fe40007ffe0ff */
[----:B------:R-:W-:Y:S01]  /*0c90*/  IADD3.X R3, PT, PT, RZ, R3, RZ, P1, !PT ;  /* 0x00000003ff037210 */ /* 0x000fe20000ffe4ff */
[----:B--2---:R-:W-:-:S02]  /*0ca0*/  IDP.4A.S8.S8 R39, R36, R41, RZ ;  /* 0x0000002924277226 */ /* 0x004fc400000006ff */
[----:B------:R-:W-:Y:S02]  /*0cb0*/  IDP.4A.S8.S8 R41, R42, R41, RZ ;  /* 0x000000292a297226 */ /* 0x000fe400000006ff */
[-C--:B-----5:R-:W-:Y:S02]  /*0cc0*/  IDP.4A.S8.S8 R26, R40, R43.reuse, R39 ;  /* 0x0000002b281a7226 */ /* 0x0a0fe40000000627 */
[----:B------:R-:W-:Y:S02]  /*0cd0*/  IDP.4A.S8.S8 R43, R38, R43, R41 ;  /* 0x0000002b262b7226 */ /* 0x000fe40000000629 */
[----:B----4-:R-:W-:Y:S02]  /*0ce0*/  HADD2.F32 R27, -RZ, R25.H0_H0 ;  /* 0x20000019ff1b7230 */ /* 0x010fe40000004100 */
[-C--:B---3--:R-:W-:Y:S02]  /*0cf0*/  IDP.4A.S8.S8 R36, R36, R33.reuse, RZ ;  /* 0x0000002124247226 */ /* 0x088fe400000006ff */
[----:B0-----:R-:W-:-:S02]  /*0d00*/  IDP.4A.S8.S8 R33, R42, R33, RZ ;  /* 0x000000212a217226 */ /* 0x001fc400000006ff */
[----:B------:R-:W-:Y:S02]  /*0d10*/  HADD2.F32 R44, -RZ, R32.H0_H0 ;  /* 0x20000020ff2c7230 */ /* 0x000fe40000004100 */
[----:B------:R-:W-:Y:S01]  /*0d20*/  FMUL R25, R21, R27 ;  /* 0x0000001b15197220 */ /* 0x000fe20000400000 */
[-C--:B------:R-:W-:Y:S02]  /*0d30*/  IDP.4A.S8.S8 R36, R40, R35.reuse, R36 ;  /* 0x0000002328247226 */ /* 0x080fe40000000624 */
[----:B------:R-:W-:Y:S02]  /*0d40*/  IDP.4A.S8.S8 R33, R38, R35, R33 ;  /* 0x0000002326217226 */ /* 0x000fe40000000621 */
[----:B------:R-:W-:Y:S01]  /*0d50*/  FMUL R32, R37, R24 ;  /* 0x0000001825207220 */ /* 0x000fe20000400000 */
[----:B------:R-:W-:Y:S01]  /*0d60*/  FMUL R21, R21, R44 ;  /* 0x0000002c15157220 */ /* 0x000fe20000400000 */
[----:B------:R-:W-:Y:S01]  /*0d70*/  I2FP.F32.S32 R26, R26 ;  /* 0x0000001a001a7245 */ /* 0x000fe20000201400 */
[C---:B------:R-:W-:Y:S01]  /*0d80*/  FMUL R24, R37.reuse, R27 ;  /* 0x0000001b25187220 */ /* 0x040fe20000400000 */
[----:B------:R-:W-:Y:S01]  /*0d90*/  I2FP.F32.S32 R43, R43 ;  /* 0x0000002b002b7245 */ /* 0x000fe20000201400 */
[----:B------:R-:W-:Y:S01]  /*0da0*/  FMUL R44, R37, R44 ;  /* 0x0000002c252c7220 */ /* 0x000fe20000400000 */
[----:B------:R-:W-:-:S02]  /*0db0*/  I2FP.F32.S32 R36, R36 ;  /* 0x0000002400247245 */ /* 0x000fc40000201400 */
[----:B------:R-:W-:Y:S01]  /*0dc0*/  I2FP.F32.S32 R33, R33 ;  /* 0x0000002100217245 */ /* 0x000fe20000201400 */
[----:B------:R-:W-:Y:S01]  /*0dd0*/  FFMA R19, R32, R23, R19 ;  /* 0x0000001720137223 */ /* 0x000fe20000000013 */
[----:B------:R-:W-:Y:S01]  /*0de0*/  FFMA R12, R25, R26, R12 ;  /* 0x0000001a190c7223 */ /* 0x000fe2000000000c */
[----:B------:R-:W-:Y:S01]  /*0df0*/  FFMA R13, R24, R43, R13 ;  /* 0x0000002b180d7223 */ /* 0x000fe2000000000d */
[----:B------:R-:W-:Y:S01]  /*0e00*/  FFMA R14, R21, R36, R14 ;  /* 0x00000024150e7223 */ /* 0x000fe2000000000e */
[----:B------:R-:W-:Y:S01]  /*0e10*/  FFMA R15, R44, R33, R15 ;  /* 0x000000212c0f7223 */ /* 0x000fe2000000000f */
[----:B------:R-:W-:Y:S06]  /*0e20*/  @!P0 BRA `(.L_x_108) ;  /* 0xfffffff400408947 */ /* 0x000fec000383ffff */
[----:B------:R-:W-:Y:S05]  /*0e30*/  BSYNC.RECONVERGENT B1 ;  /* 0x0000000000017941 */ /* 0x000fea0003800200 */
.L_x_107:
[----:B------:R0:W-:Y:S04]  /*0e40*/  STL.128 [R1], R8 ;  /* 0x0000000801007387 */ /* 0x0001e80000100c00 */
[----:B------:R0:W-:Y:S04]  /*0e50*/  STL.128 [R1+0x10], R4 ;  /* 0x0000100401007387 */ /* 0x0001e80000100c00 */
[----:B------:R0:W-:Y:S04]  /*0e60*/  STL.128 [R1+0x20], R16 ;  /* 0x0000201001007387 */ /* 0x0001e80000100c00 */
[----:B------:R0:W-:Y:S02]  /*0e70*/  STL.128 [R1+0x30], R12 ;  /* 0x0000300c01007387 */ /* 0x0001e40000100c00 */
.L_x_106:
[----:B------:R-:W-:Y:S05]  /*0e80*/  BSYNC.RECONVERGENT B0 ;  /* 0x0000000000007941 */ /* 0x000fea0003800200 */
.L_x_105:
        /* <DEDUP_REMOVED lines=27> */
.L_x_110:
[----:B------:R-:W-:Y:S05]  /*1040*/  BSYNC.RECONVERGENT B0 ;  /* 0x0000000000007941 */ /* 0x000fea0003800200 */
.L_x_109:
[----:B------:R-:W-:Y:S06]  /*1050*/  BAR.SYNC.DEFER_BLOCKING 0x0 ;  /* 0x0000000000007b1d */ /* 0x000fec0000010000 */
[----:B------:R-:W-:Y:S05]  /*1060*/  @P1 EXIT ;  /* 0x000000000000194d */ /* 0x000fea0003800000 */
[----:B------:R-:W2:Y:S01]  /*1070*/  S2UR UR6, SR_CgaCtaId ;  /* 0x00000000000679c3 */ /* 0x000ea20000008800 */
[----:B------:R-:W-:Y:S01]  /*1080*/  UMOV UR5, 0x400 ;  /* 0x0000040000057882 */ /* 0x000fe20000000000 */
[----:B------:R-:W-:Y:S01]  /*1090*/  ISETP.GT.U32.AND P0, PT, R20, 0x1, PT ;  /* 0x000000011400780c */ /* 0x000fe20003f04070 */
[----:B--2---:R-:W-:-:S06]  /*10a0*/  ULEA UR5, UR6, UR5, 0x18 ;  /* 0x0000000506057291 */ /* 0x004fcc000f8ec0ff */
[----:B------:R-:W-:-:S05]  /*10b0*/  LEA R21, R20, UR5, 0x2 ;  /* 0x0000000514157c11 */ /* 0x000fca000f8e10ff */
[----:B-1----:R-:W1:Y:S04]  /*10c0*/  LDS R3, [R21] ;  /* 0x0000000015037984 */ /* 0x002e680000000800 */
[----:B------:R-:W2:Y:S04]  /*10d0*/  LDS R26, [R21+0x80] ;  /* 0x00008000151a7984 */ /* 0x000ea80000000800 */
[----:B------:R-:W3:Y:S04]  /*10e0*/  LDS R29, [R21+0x100] ;  /* 0x00010000151d7984 */ /* 0x000ee80000000800 */
[----:B------:R-:W4:Y:S04]  /*10f0*/  LDS R30, [R21+0x280] ;  /* 0x00028000151e7984 */ /* 0x000f280000000800 */
[----:B------:R-:W5:Y:S04]  /*1100*/  LDS R31, [R21+0x200] ;  /* 0x00020000151f7984 */ /* 0x000f680000000800 */
[----:B------:R-:W0:Y:S04]  /*1110*/  LDS R28, [R21+0x180] ;  /* 0x00018000151c7984 */ /* 0x000e280000000800 */
[----:B------:R-:W0:Y:S04]  /*1120*/  LDS R37, [R21+0x300] ;  /* 0x0003000015257984 */ /* 0x000e280000000800 */
[----:B------:R-:W0:Y:S04]  /*1130*/  LDS R34, [R21+0x380] ;  /* 0x0003800015227984 */ /* 0x000e280000000800 */
[----:B------:R-:W0:Y:S04]  /*1140*/  LDS R27, [R21+0x400] ;  /* 0x00040000151b7984 */ /* 0x000e280000000800 */
[----:B------:R-:W0:Y:S04]  /*1150*/  LDS R24, [R21+0x480] ;  /* 0x0004800015187984 */ /* 0x000e280000000800 */
[----:B------:R-:W0:Y:S01]  /*1160*/  LDS R25, [R21+0x500] ;  /* 0x0005000015197984 */ /* 0x000e220000000800 */
[----:B-1----:R-:W-:-:S03]  /*1170*/  FADD R0, R3, R8 ;  /* 0x0000000803007221 */ /* 0x002fc60000000000 */
[----:B------:R-:W-:Y:S01]  /*1180*/  LDS R22, [R21+0x580] ;  /* 0x0005800015167984 */ /* 0x000fe20000000800 */
[----:B--2---:R-:W-:-:S03]  /*1190*/  FADD R3, R26, R9 ;  /* 0x000000091a037221 */ /* 0x004fc60000000000 */
[----:B------:R-:W-:Y:S01]  /*11a0*/  LDS R23, [R21+0x600] ;  /* 0x0006000015177984 */ /* 0x000fe20000000800 */
[----:B---3--:R-:W-:-:S03]  /*11b0*/  FADD R26, R29, R10 ;  /* 0x0000000a1d1a7221 */ /* 0x008fc60000000000 */
[----:B------:R-:W-:Y:S01]  /*11c0*/  LDS R2, [R21+0x680] ;  /* 0x0006800015027984 */ /* 0x000fe20000000800 */
[----:B----4-:R-:W-:Y:S01]  /*11d0*/  FADD R30, R30, R5 ;  /* 0x000000051e1e7221 */ /* 0x010fe20000000000 */
[----:B-----5:R-:W-:Y:S02]  /*11e0*/  FADD R29, R31, R4 ;  /* 0x000000041f1d7221 */ /* 0x020fe40000000000 */
[----:B0-----:R-:W0:Y:S01]  /*11f0*/  SHFL.BFLY PT, R5, R0, 0x10, 0x1f ;  /* 0x0e001f0000057f89 */ /* 0x001e2200000e0000 */
        /* <DEDUP_REMOVED lines=13> */
[----:B------:R-:W-:Y:S01]  /*12d0*/  FADD R22, R22, R19 ;  /* 0x0000001316167221 */ /* 0x000fe20000000000 */
[----:B-1----:R-:W-:Y:S02]  /*12e0*/  FADD R6, R3, R4 ;  /* 0x0000000403067221 */ /* 0x002fe40000000000 */
[----:B------:R-:W1:Y:S01]  /*12f0*/  SHFL.BFLY PT, R24, R9, 0x10, 0x1f ;  /* 0x0e001f0009187f89 */ /* 0x000e6200000e0000 */
[----:B------:R-:W-:Y:S01]  /*1300*/  FADD R23, R23, R12 ;  /* 0x0000000c17177221 */ /* 0x000fe20000000000 */
[----:B--2---:R-:W-:-:S02]  /*1310*/  FADD R7, R26, R33 ;  /* 0x000000211a077221 */ /* 0x004fc40000000000 */
[----:B------:R-:W2:Y:S01]  /*1320*/  SHFL.BFLY PT, R27, R16, 0x10, 0x1f ;  /* 0x0e001f00101b7f89 */ /* 0x000ea200000e0000 */
[----:B------:R-:W-:Y:S01]  /*1330*/  FADD R13, R2, R13 ;  /* 0x0000000d020d7221 */ /* 0x000fe20000000000 */
[----:B---3--:R-:W-:Y:S02]  /*1340*/  FADD R0, R30, R31 ;  /* 0x0000001f1e007221 */ /* 0x008fe40000000000 */
[----:B------:R-:W3:Y:S01]  /*1350*/  SHFL.BFLY PT, R10, R17, 0x10, 0x1f ;  /* 0x0e001f00110a7f89 */ /* 0x000ee200000e0000 */
[----:B----4-:R-:W-:-:S03]  /*1360*/  FADD R4, R28, R35 ;  /* 0x000000231c047221 */ /* 0x010fc60000000000 */
[----:B------:R-:W4:Y:S01]  /*1370*/  SHFL.BFLY PT, R2, R5, 0x8, 0x1f ;  /* 0x0d001f0005027f89 */ /* 0x000f2200000e0000 */
[----:B-----5:R-:W-:-:S03]  /*1380*/  FADD R3, R29, R32 ;  /* 0x000000201d037221 */ /* 0x020fc60000000000 */
[----:B------:R-:W5:Y:S04]  /*1390*/  SHFL.BFLY PT, R31, R6, 0x8, 0x1f ;  /* 0x0d001f00061f7f89 */ /* 0x000f6800000e0000 */
        /* <DEDUP_REMOVED lines=16> */
[----:B-1----:R-:W-:Y:S02]  /*14a0*/  FADD R6, R22, R35 ;  /* 0x0000002316067221 */ /* 0x002fe40000000000 */
[----:B------:R-:W0:Y:S01]  /*14b0*/  SHFL.BFLY PT, R27, R8, 0x8, 0x1f ;  /* 0x0d001f00081b7f89 */ /* 0x000e2200000e0000 */
[----:B--2---:R-:W-:-:S03]  /*14c0*/  FADD R7, R23, R30 ;  /* 0x0000001e17077221 */ /* 0x004fc60000000000 */
[----:B------:R-:W1:Y:S01]  /*14d0*/  SHFL.BFLY PT, R32, R11, 0x8, 0x1f ;  /* 0x0d001f000b207f89 */ /* 0x000e6200000e0000 */
[----:B---3--:R-:W-:-:S03]  /*14e0*/  FADD R13, R13, R28 ;  /* 0x0000001c0d0d7221 */ /* 0x008fc60000000000 */
[----:B------:R-:W2:Y:S01]  /*14f0*/  SHFL.BFLY PT, R19, R12, 0x8, 0x1f ;  /* 0x0d001f000c137f89 */ /* 0x000ea200000e0000 */
[----:B----4-:R-:W-:-:S03]  /*1500*/  FADD R4, R4, R29 ;  /* 0x0000001d04047221 */ /* 0x010fc60000000000 */
[----:B------:R-:W3:Y:S01]  /*1510*/  SHFL.BFLY PT, R18, R17, 0x8, 0x1f ;  /* 0x0d001f0011127f89 */ /* 0x000ee200000e0000 */
[----:B-----5:R-:W-:-:S03]  /*1520*/  FADD R3, R3, R26 ;  /* 0x0000001a03037221 */ /* 0x020fc60000000000 */
[----:B------:R-:W4:Y:S01]  /*1530*/  SHFL.BFLY PT, R16, R25, 0x8, 0x1f ;  /* 0x0d001f0019107f89 */ /* 0x000f2200000e0000 */
[----:B------:R-:W-:-:S03]  /*1540*/  FADD R0, R0, R33 ;  /* 0x0000002100007221 */ /* 0x000fc60000000000 */
        /* <DEDUP_REMOVED lines=28> */
[----:B------:R-:W-:Y:S02]  /*1710*/  FADD R0, R0, R37 ;  /* 0x0000002500007221 */ /* 0x000fe40000000000 */
[----:B------:R-:W5:Y:S01]  /*1720*/  @!P0 LDC R37, c[0x0][0x3a4] ;  /* 0x0000e900ff258b82 */ /* 0x000f620000000800 */
        /* <DEDUP_REMOVED lines=50> */
[----:B---3--:R-:W-:Y:S01]  /*1a50*/  FADD R7, R13, R0 ;  /* 0x000000000d077221 */ /* 0x008fe20000000000 */
[----:B------:R-:W-:Y:S02]  /*1a60*/  LEA R0, R20, UR7, 0x2 ;  /* 0x0000000714007c11 */ /* 0x000fe4000f8e10ff */
        /* <DEDUP_REMOVED lines=10> */
[----:B-1----:R-:W-:Y:S02]  /*1b10*/  FADD R11, R22, R11 ;  /* 0x0000000b160b7221 */ /* 0x002fe40000000000 */
[----:B------:R-:W1:Y:S01]  /*1b20*/  @!P0 LDC R33, c[0x0][0x3a4] ;  /* 0x0000e900ff218b82 */ /* 0x000e620000000800 */
[----:B------:R5:W-:Y:S01]  /*1b30*/  STL.64 [R1], R4 ;  /* 0x0000000401007387 */ /* 0x000be20000100a00 */
[----:B--2---:R-:W-:-:S03]  /*1b40*/  FADD R12, R25, R12 ;  /* 0x0000000c190c7221 */ /* 0x004fc60000000000 */
[----:B------:R-:W2:Y:S01]  /*1b50*/  @!P0 LDL R2, [R0] ;  /* 0x0000000000028983 */ /* 0x000ea20000100800 */
[----:B---3--:R-:W-:-:S03]  /*1b60*/  FADD R13, R18, R17 ;  /* 0x00000011120d7221 */ /* 0x008fc60000000000 */
[----:B------:R3:W-:Y:S01]  /*1b70*/  STL.64 [R1+0x8], R6 ;  /* 0x0000080601007387 */ /* 0x0007e20000100a00 */
[----:B----4-:R-:W-:Y:S02]  /*1b80*/  FADD R16, R23, R16 ;  /* 0x0000001017107221 */ /* 0x010fe40000000000 */
[----:B------:R-:W4:Y:S01]  /*1b90*/  @!P0 LDC.64 R22, c[0x0][0x390] ;  /* 0x0000e400ff168b82 */ /* 0x000f220000000a00 */
[----:B------:R-:W2:Y:S01]  /*1ba0*/  @!P0 LDL R3, [R0+0x8] ;  /* 0x0000080000038983 */ /* 0x000ea20000100800 */
[----:B-----5:R-:W-:-:S03]  /*1bb0*/  FADD R17, R29, R24 ;  /* 0x000000181d117221 */ /* 0x020fc60000000000 */
[----:B------:R5:W-:Y:S01]  /*1bc0*/  STL.64 [R1+0x10], R8 ;  /* 0x0000100801007387 */ /* 0x000be20000100a00 */
[----:B------:R-:W-:Y:S02]  /*1bd0*/  FADD R18, R30, R19 ;  /* 0x000000131e127221 */ /* 0x000fe40000000000 */
[----:B------:R-:W1:Y:S01]  /*1be0*/  @!P0 LDC R29, c[0x0][0x3a4] ;  /* 0x0000e900ff1d8b82 */ /* 0x000e620000000800 */
[----:B------:R-:W2:Y:S01]  /*1bf0*/  @!P0 LDL R4, [R0+0x10] ;  /* 0x0000100000048983 */ /* 0x000ea20000100800 */
[----:B0-----:R-:W-:-:S03]  /*1c00*/  FADD R19, R27, R32 ;  /* 0x000000201b137221 */ /* 0x001fc60000000000 */
[----:B------:R-:W-:Y:S03]  /*1c10*/  STL.64 [R1+0x18], R10 ;  /* 0x0000180a01007387 */ /* 0x000fe60000100a00 */
[----:B------:R-:W0:Y:S01]  /*1c20*/  @!P0 LDC R27, c[0x0][0x3a4] ;  /* 0x0000e900ff1b8b82 */ /* 0x000e220000000800 */
[----:B------:R-:W2:Y:S04]  /*1c30*/  @!P0 LDL R5, [R0+0x18] ;  /* 0x0000180000058983 */ /* 0x000ea80000100800 */
[----:B------:R-:W-:Y:S03]  /*1c40*/  STL.64 [R1+0x20], R12 ;  /* 0x0000200c01007387 */ /* 0x000fe60000100a00 */
[----:B------:R-:W4:Y:S01]  /*1c50*/  @!P0 LDC.64 R24, c[0x0][0x390] ;  /* 0x0000e400ff188b82 */ /* 0x000f220000000a00 */
[----:B---3--:R-:W3:Y:S04]  /*1c60*/  @!P0 LDL R6, [R0+0x20] ;  /* 0x0000200000068983 */ /* 0x008ee80000100800 */
[----:B------:R-:W-:Y:S04]  /*1c70*/  STL.64 [R1+0x28], R16 ;  /* 0x0000281001007387 */ /* 0x000fe80000100a00 */
[----:B------:R-:W3:Y:S04]  /*1c80*/  @!P0 LDL R7, [R0+0x28] ;  /* 0x0000280000078983 */ /* 0x000ee80000100800 */
[----:B------:R1:W-:Y:S04]  /*1c90*/  STL.64 [R1+0x30], R18 ;  /* 0x0000301201007387 */ /* 0x0003e80000100a00 */
[----:B-----5:R-:W5:Y:S01]  /*1ca0*/  @!P0 LDL R8, [R0+0x30] ;  /* 0x0000300000088983 */ /* 0x020f620000100800 */
[----:B------:R-:W-:-:S03]  /*1cb0*/  IADD3 R20, PT, PT, R20, UR4, RZ ;  /* 0x0000000414147c10 */ /* 0x000fc6000fffe0ff */
[----:B------:R-:W4:Y:S01]  /*1cc0*/  LDS R9, [R21+0x700] ;  /* 0x0007000015097984 */ /* 0x000f220000000800 */
[----:B0-----:R-:W-:Y:S02]  /*1cd0*/  @!P0 IADD3 R27, PT, PT, R20, R27, RZ ;  /* 0x0000001b141b8210 */ /* 0x001fe40007ffe0ff */
[----:B-1----:R-:W-:Y:S01]  /*1ce0*/  @!P0 LEA R29, R29, R20, 0x1 ;  /* 0x000000141d1d8211 */ /* 0x002fe200078e08ff */
[----:B------:R-:W0:Y:S01]  /*1cf0*/  LDS R10, [R21+0x780] ;  /* 0x00078000150a7984 */ /* 0x000e220000000800 */
[----:B------:R-:W1:Y:S01]  /*1d00*/  @!P0 LDC.64 R18, c[0x0][0x390] ;  /* 0x0000e400ff128b82 */ /* 0x000e620000000a00 */
[----:B----4-:R-:W-:-:S04]  /*1d10*/  @!P0 IMAD.WIDE.U32 R22, R27, 0x4, R22 ;  /* 0x000000041b168825 */ /* 0x010fc800078e0016 */
[----:B------:R-:W-:-:S04]  /*1d20*/  @!P0 IMAD.WIDE.U32 R24, R20, 0x4, R24 ;  /* 0x0000000414188825 */ /* 0x000fc800078e0018 */
[--C-:B------:R-:W-:Y:S02]  /*1d30*/  @!P0 IMAD R27, R31, 0x3, R20.reuse ;  /* 0x000000031f1b8824 */ /* 0x100fe400078e0214 */
[----:B------:R-:W-:Y:S02]  /*1d40*/  @!P0 IMAD R31, R35, 0x5, R20 ;  /* 0x00000005231f8824 */ /* 0x000fe400078e0214 */
[----:B-1----:R-:W-:-:S04]  /*1d50*/  @!P0 IMAD.WIDE.U32 R18, R27, 0x4, R18 ;  /* 0x000000041b128825 */ /* 0x002fc800078e0012 */
        /* <DEDUP_REMOVED lines=12> */
[----:B------:R-:W4:Y:S01]  /*1e20*/  SHFL.BFLY PT, R16, R17, 0x4, 0x1f ;  /* 0x0c801f0011107f89 */ /* 0x000f2200000e0000 */
[----:B0-----:R-:W-:Y:S01]  /*1e30*/  @!P0 IMAD.WIDE.U32 R10, R29, 0x4, R10 ;  /* 0x000000041d0a8825 */ /* 0x001fe200078e000a */
[----:B------:R-:W-:-:S03]  /*1e40*/  @!P0 LEA R29, R33, R20, 0x2 ;  /* 0x00000014211d8211 */ /* 0x000fc600078e10ff */
[----:B-1----:R-:W-:Y:S01]  /*1e50*/  FADD R14, R13, R14 ;  /* 0x0000000e0d0e7221 */ /* 0x002fe20000000000 */
[----:B------:R-:W-:Y:S01]  /*1e60*/  @!P0 IMAD R33, R37, 0x6, R20 ;  /* 0x0000000625218824 */ /* 0x000fe200078e0214 */
[----:B------:R-:W0:Y:S01]  /*1e70*/  @!P0 LDC.64 R12, c[0x0][0x390] ;  /* 0x0000e400ff0c8b82 */ /* 0x000e220000000a00 */
[----:B----4-:R-:W-:Y:S02]  /*1e80*/  FADD R16, R17, R16 ;  /* 0x0000001011107221 */ /* 0x010fe40000000000 */
[----:B------:R-:W1:Y:S04]  /*1e90*/  SHFL.BFLY PT, R21, R14, 0x2, 0x1f ;  /* 0x0c401f000e157f89 */ /* 0x000e6800000e0000 */
[----:B------:R-:W4:Y:S01]  /*1ea0*/  SHFL.BFLY PT, R9, R16, 0x2, 0x1f ;  /* 0x0c401f0010097f89 */ /* 0x000f2200000e0000 */
[----:B0-----:R-:W-:-:S04]  /*1eb0*/  @!P0 IMAD.WIDE.U32 R12, R29, 0x4, R12 ;  /* 0x000000041d0c8825 */ /* 0x001fc800078e000c */
[----:B-1----:R-:W-:Y:S02]  /*1ec0*/  FADD R21, R14, R21 ;  /* 0x000000150e157221 */ /* 0x002fe40000000000 */
[----:B------:R-:W0:Y:S01]  /*1ed0*/  @!P0 LDC.64 R14, c[0x0][0x390] ;  /* 0x0000e400ff0e8b82 */ /* 0x000e220000000a00 */
[----:B----4-:R-:W-:Y:S02]  /*1ee0*/  FADD R9, R16, R9 ;  /* 0x0000000910097221 */ /* 0x010fe40000000000 */
[----:B------:R-:W1:Y:S04]  /*1ef0*/  SHFL.BFLY PT, R28, R21, 0x1, 0x1f ;  /* 0x0c201f00151c7f89 */ /* 0x000e6800000e0000 */
[----:B------:R-:W4:Y:S01]  /*1f00*/  SHFL.BFLY PT, R26, R9, 0x1, 0x1f ;  /* 0x0c201f00091a7f89 */ /* 0x000f2200000e0000 */
[----:B------:R-:W1:Y:S01]  /*1f10*/  @!P0 LDC.64 R16, c[0x0][0x390] ;  /* 0x0000e400ff108b82 */ /* 0x000e620000000a00 */
[----:B0-----:R-:W-:-:S04]  /*1f20*/  @!P0 IMAD.WIDE.U32 R14, R33, 0x4, R14 ;  /* 0x00000004210e8825 */ /* 0x001fc800078e000e */
[----:B-1----:R-:W-:Y:S01]  /*1f30*/  @!P0 IMAD.WIDE.U32 R16, R31, 0x4, R16 ;  /* 0x000000041f108825 */ /* 0x002fe200078e0010 */
[----:B--2---:R0:W-:Y:S04]  /*1f40*/  @!P0 STG.E desc[UR8][R24.64], R2 ;  /* 0x0000000218008986 */ /* 0x0041e8000c101908 */
[----:B------:R4:W-:Y:S01]  /*1f50*/  @!P0 STG.E desc[UR8][R22.64], R3 ;  /* 0x0000000316008986 */ /* 0x0009e2000c101908 */
[----:B0-----:R-:W-:-:S03]  /*1f60*/  FADD R2, R21, R28 ;  /* 0x0000001c15027221 */ /* 0x001fc60000000000 */
[----:B------:R0:W-:Y:S01]  /*1f70*/  @!P0 STG.E desc[UR8][R10.64], R4 ;  /* 0x000000040a008986 */ /* 0x0001e2000c101908 */
[----:B----4-:R-:W-:-:S03]  /*1f80*/  FADD R3, R9, R26 ;  /* 0x0000001a09037221 */ /* 0x010fc60000000000 */
[----:B------:R0:W-:Y:S04]  /*1f90*/  @!P0 STG.E desc[UR8][R18.64], R5 ;  /* 0x0000000512008986 */ /* 0x0001e8000c101908 */
[----:B------:R0:W-:Y:S04]  /*1fa0*/  STL.64 [R1+0x38], R2 ;  /* 0x0000380201007387 */ /* 0x0001e80000100a00 */
[----:B---3--:R0:W-:Y:S04]  /*1fb0*/  @!P0 STG.E desc[UR8][R12.64], R6 ;  /* 0x000000060c008986 */ /* 0x0081e8000c101908 */
[----:B------:R0:W-:Y:S04]  /*1fc0*/  @!P0 STG.E desc[UR8][R16.64], R7 ;  /* 0x0000000710008986 */ /* 0x0001e8000c101908 */
[----:B-----5:R0:W-:Y:S01]  /*1fd0*/  @!P0 STG.E desc[UR8][R14.64], R8 ;  /* 0x000000080e008986 */ /* 0x0201e2000c101908 */
        /* <DEDUP_REMOVED lines=8> */
.L_x_111:
        /* <DEDUP_REMOVED lines=10> */
.L_x_744:


//--------------------- .text.mul_mat_vec_q5_1_q8_1_cuda8 --------------------------
	.section	.text.mul_mat_vec_q5_1_q8_1_cuda8,"ax",@progbits
	.align	128
        .global         mul_mat_vec_q5_1_q8_1_cuda8
        .type           mul_mat_vec_q5_1_q8_1_cuda8,@function
        .size           mul_mat_vec_q5_1_q8_1_cuda8,(.L_x_745 - mul_mat_vec_q5_1_q8_1_cuda8)
        .other          mul_mat_vec_q5_1_q8_1_cuda8,@"STO_CUDA_ENTRY STV_DEFAULT"
mul_mat_vec_q5_1_q8_1_cuda8:
.text.mul_mat_vec_q5_1_q8_1_cuda8:
        /* <DEDUP_REMOVED lines=26> */
[----:B------:R-:W-:-:S04]  /*01a0*/  LOP3.LUT R0, R0, 0xffff, RZ, 0xc0, !PT ;  /* 0x0000ffff00007812 */ /* 0x000fc800078ec0ff */
[----:B------:R-:W-:-:S04]  /*01b0*/  SHF.R.U32.HI R0, RZ, 0x1, R0 ;  /* 0x00000001ff007819 */ /* 0x000fc80000011600 */
[----:B------:R-:W-:-:S04]  /*01c0*/  LOP3.LUT R20, R0, 0xffff, RZ, 0xc0, !PT ;  /* 0x0000ffff00147812 */ /* 0x000fc800078ec0ff */
[----:B------:R-:W-:-:S13]  /*01d0*/  ISETP.GE.AND P0, PT, R20, UR5, PT ;  /* 0x0000000514007c0c */ /* 0x000fda000bf06270 */
[----:B0---4-:R-:W-:Y:S05]  /*01e0*/  @P0 BRA `(.L_x_113) ;  /* 0x0000001400b80947 */ /* 0x011fea0003800000 */
[----:B------:R-:W0:Y:S01]  /*01f0*/  LDC R19, c[0x0][0x3a0] ;  /* 0x0000e800ff137b82 */ /* 0x000e220000000800 */
[----:B------:R-:W-:Y:S01]  /*0200*/  UIMAD UR6, UR5, 0x18, URZ ;  /* 0x00000018050678a4 */ /* 0x000fe2000f8e02ff */
[----:B------:R-:W-:Y:S01]  /*0210*/  MOV R23, UR4 ;  /* 0x0000000400177c02 */ /* 0x000fe20008000f00 */
[----:B------:R-:W-:Y:S05]  /*0220*/  BSSY.RECONVERGENT B1, `(.L_x_114) ;  /* 0x0000166000017945 */ /* 0x000fea0003800200 */
[----:B------:R-:W1:Y:S08]  /*0230*/  LDC.64 R2, c[0x0][0x388] ;  /* 0x0000e200ff027b82 */ /* 0x000e700000000a00 */
[----:B------:R-:W2:Y:S01]  /*0240*/  LDC.64 R32, c[0x0][0x380] ;  /* 0x0000e000ff207b82 */ /* 0x000ea20000000a00 */
[----:B0-----:R-:W-:-:S04]  /*0250*/  SHF.R.S32.HI R0, RZ, 0x1f, R19 ;  /* 0x0000001fff007819 */ /* 0x001fc80000011413 */
[----:B------:R-:W-:Y:S01]  /*0260*/  LEA.HI R22, R0, R19, RZ, 0x5 ;  /* 0x0000001300167211 */ /* 0x000fe200078f28ff */
[----:B------:R-:W-:Y:S01]  /*0270*/  HFMA2 R19, -RZ, RZ, 0, 0 ;  /* 0x00000000ff137431 */ /* 0x000fe200000001ff */
[----:B------:R-:W-:Y:S01]  /*0280*/  MOV R0, UR6 ;  /* 0x0000000600007c02 */ /* 0x000fe20008000f00 */
[----:B-1----:R-:W-:-:S05]  /*0290*/  IMAD.WIDE.U32 R2, R20, 0x24, R2 ;  /* 0x0000002414027825 */ /* 0x002fca00078e0002 */
[----:B------:R-:W-:Y:S02]  /*02a0*/  MOV R21, R3 ;  /* 0x0000000300157202 */ /* 0x000fe40000000f00 */
[----:B------:R-:W-:Y:S02]  /*02b0*/  SHF.R.S32.HI R3, RZ, 0x5, R22 ;  /* 0x00000005ff037819 */ /* 0x000fe40000011416 */
[C---:B--2---:R-:W-:Y:S02]  /*02c0*/  IADD3 R30, P1, PT, R32.reuse, UR6, RZ ;  /* 0x00000006201e7c10 */ /* 0x044fe4000ff3e0ff */
[----:B------:R-:W-:Y:S02]  /*02d0*/  IADD3 R32, P0, PT, R32, 0xc, RZ ;  /* 0x0000000c20207810 */ /* 0x000fe40007f1e0ff */
[-C--:B------:R-:W-:Y:S01]  /*02e0*/  LEA.HI.X.SX32 R31, R0, R33.reuse, 0x1, P1 ;  /* 0x00000021001f7211 */ /* 0x080fe200008f0eff */
[----:B------:R-:W-:Y:S01]  /*02f0*/  IMAD R0, R23, UR5, R20 ;  /* 0x0000000517007c24 */ /* 0x000fe2000f8e0214 */
[----:B------:R-:W-:-:S09]  /*0300*/  IADD3.X R33, PT, PT, RZ, R33, RZ, P0, !PT ;  /* 0x00000021ff217210 */ /* 0x000fd200007fe4ff */
.L_x_115:
[----:B------:R-:W0:Y:S01]  /*0310*/  S2R R22, SR_TID.X ;  /* 0x0000000000167919 */ /* 0x000e220000002100 */
[----:B------:R-:W-:-:S05]  /*0320*/  IMAD.WIDE R26, R0, 0x18, R32 ;  /* 0x00000018001a7825 */ /* 0x000fca00078e0220 */
[----:B------:R-:W2:Y:S01]  /*0330*/  LDG.E R29, desc[UR8][R26.64+-0x8] ;  /* 0xfffff8081a1d7981 */ /* 0x000ea2000c1e1900 */
[----:B0-----:R-:W-:-:S04]  /*0340*/  SHF.L.U32 R22, R22, 0x3, RZ ;  /* 0x0000000316167819 */ /* 0x001fc800000006ff */
[----:B------:R-:W-:-:S04]  /*0350*/  LOP3.LUT R36, R22, 0x8, RZ, 0xc0, !PT ;  /* 0x0000000816247812 */ /* 0x000fc800078ec0ff */
[----:B------:R-:W-:Y:S01]  /*0360*/  IADD3 R34, P0, PT, R36, R26, RZ ;  /* 0x0000001a24227210 */ /* 0x000fe20007f1e0ff */
[----:B------:R-:W-:Y:S01]  /*0370*/  IMAD.WIDE R22, R0, 0x18, R30 ;  /* 0x0000001800167825 */ /* 0x000fe200078e021e */
[----:B------:R-:W3:Y:S02]  /*0380*/  LDG.E R26, desc[UR8][R26.64+-0xc] ;  /* 0xfffff4081a1a7981 */ /* 0x000ee4000c1e1900 */
[----:B------:R-:W-:Y:S02]  /*0390*/  IADD3.X R35, PT, PT, RZ, R27, RZ, P0, !PT ;  /* 0x0000001bff237210 */ /* 0x000fe400007fe4ff */
[----:B------:R-:W4:Y:S04]  /*03a0*/  LDG.E R43, desc[UR8][R22.64+0x4] ;  /* 0x00000408162b7981 */ /* 0x000f28000c1e1900 */
[----:B------:R-:W5:Y:S04]  /*03b0*/  LDG.E R46, desc[UR8][R34.64+-0x4] ;  /* 0xfffffc08222e7981 */ /* 0x000f68000c1e1900 */
[----:B------:R0:W3:Y:S01]  /*03c0*/  LDG.E R44, desc[UR8][R34.64] ;  /* 0x00000008222c7981 */ /* 0x0000e2000c1e1900 */
[----:B------:R-:W-:-:S03]  /*03d0*/  IADD3 R48, P0, PT, R36, R22, RZ ;  /* 0x0000001624307210 */ /* 0x000fc60007f1e0ff */
[----:B------:R-:W4:Y:S01]  /*03e0*/  LDG.E R45, desc[UR8][R22.64] ;  /* 0x00000008162d7981 */ /* 0x000f22000c1e1900 */
[----:B------:R-:W-:-:S05]  /*03f0*/  IADD3.X R49, PT, PT, RZ, R23, RZ, P0, !PT ;  /* 0x00000017ff317210 */ /* 0x000fca00007fe4ff */
[----:B------:R-:W4:Y:S04]  /*0400*/  LDG.E R28, desc[UR8][R48.64+0x8] ;  /* 0x00000808301c7981 */ /* 0x000f28000c1e1900 */
[----:B------:R-:W4:Y:S01]  /*0410*/  LDG.E R41, desc[UR8][R48.64+0xc] ;  /* 0x00000c0830297981 */ /* 0x000f22000c1e1900 */
[----:B------:R-:W-:-:S04]  /*0420*/  IADD3 R24, P0, PT, R36, R2, RZ ;  /* 0x0000000224187210 */ /* 0x000fc80007f1e0ff */
[----:B------:R-:W-:-:S05]  /*0430*/  IADD3.X R25, PT, PT, RZ, R21, RZ, P0, !PT ;  /* 0x00000015ff197210 */ /* 0x000fca00007fe4ff */
[----:B------:R-:W4:Y:S04]  /*0440*/  LDG.E R39, desc[UR8][R24.64+0x4] ;  /* 0x0000040818277981 */ /* 0x000f28000c1e1900 */
[----:B------:R-:W4:Y:S01]  /*0450*/  LDG.E R40, desc[UR8][R24.64+0x14] ;  /* 0x0000140818287981 */ /* 0x000f22000c1e1900 */
[----:B0-----:R-:W-:Y:S02]  /*0460*/  MOV R34, R2 ;  /* 0x0000000200227202 */ /* 0x001fe40000000f00 */
[----:B------:R-:W-:Y:S01]  /*0470*/  MOV R35, R21 ;  /* 0x0000001500237202 */ /* 0x000fe20000000f00 */
[----:B------:R-:W4:Y:S04]  /*0480*/  LDG.E R37, desc[UR8][R24.64+0x8] ;  /* 0x0000080818257981 */ /* 0x000f28000c1e1900 */
[----:B------:R0:W4:Y:S04]  /*0490*/  LDG.E R42, desc[UR8][R24.64+0x18] ;  /* 0x00001808182a7981 */ /* 0x000128000c1e1900 */
[----:B------:R-:W4:Y:S01]  /*04a0*/  LDG.E R38, desc[UR8][R34.64] ;  /* 0x0000000822267981 */ /* 0x000f22000c1e1900 */
[----:B0-----:R-:W-:-:S02]  /*04b0*/  LOP3.LUT R24, R36, 0x4, RZ, 0xfc, !PT ;  /* 0x0000000424187812 */ /* 0x001fc400078efcff */
[----:B--2---:R-:W-:-:S04]  /*04c0*/  SHF.R.S32.HI R47, RZ, R36, R29 ;  /* 0x00000024ff2f7219 */ /* 0x004fc8000001141d */
[C---:B------:R-:W-:Y:S02]  /*04d0*/  SHF.L.U32 R48, R47.reuse, 0x4, RZ ;  /* 0x000000042f307819 */ /* 0x040fe400000006ff */
[--C-:B------:R-:W-:Y:S02]  /*04e0*/  SHF.R.U32.HI R50, RZ, 0xc, R47.reuse ;  /* 0x0000000cff327819 */ /* 0x100fe4000001162f */
[----:B------:R-:W-:Y:S02]  /*04f0*/  LOP3.LUT R49, R48, 0x10, RZ, 0xc0, !PT ;  /* 0x0000001030317812 */ /* 0x000fe400078ec0ff */
[----:B------:R-:W-:Y:S02]  /*0500*/  LOP3.LUT R51, R50, 0x10, RZ, 0xc0, !PT ;  /* 0x0000001032337812 */ /* 0x000fe400078ec0ff */
[----:B------:R-:W-:Y:S02]  /*0510*/  SHF.L.U32 R48, R47, 0xb, RZ ;  /* 0x0000000b2f307819 */ /* 0x000fe400000006ff */
[----:B------:R-:W-:-:S02]  /*0520*/  SHF.R.U32.HI R25, RZ, 0x5, R47 ;  /* 0x00000005ff197819 */ /* 0x000fc4000001162f */
[----:B------:R-:W-:Y:S02]  /*0530*/  SHF.L.U32 R23, R47, 0x12, RZ ;  /* 0x000000122f177819 */ /* 0x000fe400000006ff */
[----:B------:R-:W-:Y:S02]  /*0540*/  SHF.R.S32.HI R22, RZ, R24, R29 ;  /* 0x00000018ff167219 */ /* 0x000fe4000001141d */
[--C-:B-----5:R-:W-:Y:S02]  /*0550*/  LOP3.LUT R49, R49, 0xf0f0f0f, R46.reuse, 0xf8, !PT ;  /* 0x0f0f0f0f31317812 */ /* 0x120fe400078ef82e */
[----:B------:R-:W-:Y:S02]  /*0560*/  SHF.R.U32.HI R46, RZ, 0x4, R46 ;  /* 0x00000004ff2e7819 */ /* 0x000fe4000001162e */
[----:B------:R-:W-:Y:S02]  /*0570*/  LOP3.LUT R48, R49, 0x1000, R48, 0xf8, !PT ;  /* 0x0000100031307812 */ /* 0x000fe400078ef830 */
[----:B------:R-:W-:-:S02]  /*0580*/  LOP3.LUT R46, R51, 0xf0f0f0f, R46, 0xf8, !PT ;  /* 0x0f0f0f0f332e7812 */ /* 0x000fc400078ef82e */
[----:B------:R-:W-:Y:S02]  /*0590*/  LOP3.LUT R23, R48, 0x100000, R23, 0xf8, !PT ;  /* 0x0010000030177812 */ /* 0x000fe400078ef817 */
[----:B------:R-:W-:Y:S02]  /*05a0*/  LOP3.LUT R25, R46, 0x1000, R25, 0xf8, !PT ;  /* 0x000010002e197812 */ /* 0x000fe400078ef819 */
[C---:B------:R-:W-:Y:S02]  /*05b0*/  SHF.L.U32 R46, R47.reuse, 0x19, RZ ;  /* 0x000000192f2e7819 */ /* 0x040fe400000006ff */
[----:B------:R-:W-:Y:S02]  /*05c0*/  SHF.L.U32 R48, R47, 0x2, RZ ;  /* 0x000000022f307819 */ /* 0x000fe400000006ff */
[----:B------:R-:W-:Y:S02]  /*05d0*/  LOP3.LUT R29, R23, 0x10000000, R46, 0xf8, !PT ;  /* 0x10000000171d7812 */ /* 0x000fe400078ef82e */
[----:B------:R-:W-:-:S02]  /*05e0*/  LOP3.LUT R23, R25, 0x100000, R48, 0xf8, !PT ;  /* 0x0010000019177812 */ /* 0x000fc400078ef830 */
[----:B------:R-:W-:Y:S02]  /*05f0*/  SHF.L.U32 R46, R47, 0x9, RZ ;  /* 0x000000092f2e7819 */ /* 0x000fe400000006ff */
[----:B------:R-:W-:Y:S02]  /*0600*/  SHF.L.U32 R25, R22, 0x4, RZ ;  /* 0x0000000416197819 */ /* 0x000fe400000006ff */
[----:B------:R-:W-:Y:S02]  /*0610*/  SHF.R.U32.HI R47, RZ, 0xc, R22 ;  /* 0x0000000cff2f7819 */ /* 0x000fe40000011616 */
[----:B------:R-:W-:Y:S02]  /*0620*/  LOP3.LUT R23, R23, 0x10000000, R46, 0xf8, !PT ;  /* 0x1000000017177812 */ /* 0x000fe400078ef82e */
[----:B------:R-:W-:Y:S02]  /*0630*/  LOP3.LUT R27, R25, 0x10, RZ, 0xc0, !PT ;  /* 0x00000010191b7812 */ /* 0x000fe400078ec0ff */
[----:B------:R-:W-:-:S02]  /*0640*/  LOP3.LUT R47, R47, 0x10, RZ, 0xc0, !PT ;  /* 0x000000102f2f7812 */ /* 0x000fc400078ec0ff */
[--C-:B---3--:R-:W-:Y:S02]  /*0650*/  SHF.R.U32.HI R46, RZ, 0x4, R44.reuse ;  /* 0x00000004ff2e7819 */ /* 0x108fe4000001162c */
[--C-:B----4-:R-:W-:Y:S02]  /*0660*/  SHF.R.S32.HI R25, RZ, R36, R43.reuse ;  /* 0x00000024ff197219 */ /* 0x110fe4000001142b */
[----:B------:R-:W-:Y:S02]  /*0670*/  LOP3.LUT R44, R27, 0xf0f0f0f, R44, 0xf8, !PT ;  /* 0x0f0f0f0f1b2c7812 */ /* 0x000fe400078ef82c */
[----:B------:R-:W-:Y:S02]  /*0680*/  LOP3.LUT R27, R47, 0xf0f0f0f, R46, 0xf8, !PT ;  /* 0x0f0f0f0f2f1b7812 */ /* 0x000fe400078ef82e */
[----:B------:R-:W-:Y:S02]  /*0690*/  SHF.L.U32 R46, R25, 0x4, RZ ;  /* 0x00000004192e7819 */ /* 0x000fe400000006ff */
[----:B------:R-:W-:-:S02]  /*06a0*/  SHF.R.S32.HI R24, RZ, R24, R43 ;  /* 0x00000018ff187219 */ /* 0x000fc4000001142b */
[----:B------:R-:W-:Y:S02]  /*06b0*/  LOP3.LUT R47, R46, 0x10, RZ, 0xc0, !PT ;  /* 0x000000102e2f7812 */ /* 0x000fe400078ec0ff */
[----:B------:R-:W-:Y:S02]  /*06c0*/  SHF.L.U32 R43, R22, 0xb, RZ ;  /* 0x0000000b162b7819 */ /* 0x000fe400000006ff */
[----:B------:R-:W-:Y:S02]  /*06d0*/  SHF.R.U32.HI R48, RZ, 0xc, R25 ;  /* 0x0000000cff307819 */ /* 0x000fe40000011619 */
[----:B------:R-:W-:Y:S02]  /*06e0*/  LOP3.LUT R46, R47, 0xf0f0f0f, R28, 0xf8, !PT ;  /* 0x0f0f0f0f2f2e7812 */ /* 0x000fe400078ef81c */
[----:B------:R-:W-:Y:S02]  /*06f0*/  LOP3.LUT R43, R44, 0x1000, R43, 0xf8, !PT ;  /* 0x000010002c2b7812 */ /* 0x000fe400078ef82b */
[----:B------:R-:W-:-:S02]  /*0700*/  LOP3.LUT R49, R48, 0x10, RZ, 0xc0, !PT ;  /* 0x0000001030317812 */ /* 0x000fc400078ec0ff */
[----:B------:R-:W-:Y:S02]  /*0710*/  SHF.R.U32.HI R28, RZ, 0x4, R28 ;  /* 0x00000004ff1c7819 */ /* 0x000fe4000001161c */
[----:B------:R-:W-:Y:S02]  /*0720*/  SHF.L.U32 R44, R22, 0x12, RZ ;  /* 0x00000012162c7819 */ /* 0x000fe400000006ff */
[----:B------:R-:W-:Y:S02]  /*0730*/  LOP3.LUT R28, R49, 0xf0f0f0f, R28, 0xf8, !PT ;  /* 0x0f0f0f0f311c7812 */ /* 0x000fe400078ef81c */
[----:B------:R-:W-:Y:S02]  /*0740*/  LOP3.LUT R47, R43, 0x100000, R44, 0xf8, !PT ;  /* 0x001000002b2f7812 */ /* 0x000fe400078ef82c */
[----:B------:R-:W-:Y:S02]  /*0750*/  SHF.R.U32.HI R49, RZ, 0x5, R25 ;  /* 0x00000005ff317819 */ /* 0x000fe40000011619 */
[----:B------:R-:W-:-:S02]  /*0760*/  SHF.L.U32 R43, R25, 0xb, RZ ;  /* 0x0000000b192b7819 */ /* 0x000fc400000006ff */
[----:B------:R-:W-:Y:S02]  /*0770*/  LOP3.LUT R49, R28, 0x1000, R49, 0xf8, !PT ;  /* 0x000010001c317812 */ /* 0x000fe400078ef831 */
[----:B------:R-:W-:Y:S02]  /*0780*/  LOP3.LUT R43, R46, 0x1000, R43, 0xf8, !PT ;  /* 0x000010002e2b7812 */ /* 0x000fe400078ef82b */
[C---:B------:R-:W-:Y:S02]  /*0790*/  SHF.L.U32 R28, R25.reuse, 0x12, RZ ;  /* 0x00000012191c7819 */ /* 0x040fe400000006ff */
[----:B------:R-:W-:Y:S02]  /*07a0*/  SHF.L.U32 R44, R25, 0x2, RZ ;  /* 0x00000002192c7819 */ /* 0x000fe400000006ff */
[----:B------:R-:W-:Y:S02]  /*07b0*/  LOP3.LUT R43, R43, 0x100000, R28, 0xf8, !PT ;  /* 0x001000002b2b7812 */ /* 0x000fe400078ef81c */
[----:B------:R-:W-:-:S02]  /*07c0*/  LOP3.LUT R48, R49, 0x100000, R44, 0xf8, !PT ;  /* 0x0010000031307812 */ /* 0x000fc400078ef82c */
[----:B------:R-:W-:Y:S02]  /*07d0*/  SHF.R.U32.HI R28, RZ, 0x5, R22 ;  /* 0x00000005ff1c7819 */ /* 0x000fe40000011616 */
[C---:B------:R-:W-:Y:S02]  /*07e0*/  SHF.L.U32 R44, R25.reuse, 0x19, RZ ;  /* 0x00000019192c7819 */ /* 0x040fe400000006ff */
[----:B------:R-:W-:Y:S02]  /*07f0*/  SHF.L.U32 R25, R25, 0x9, RZ ;  /* 0x0000000919197819 */ /* 0x000fe400000006ff */
[----:B------:R-:W-:Y:S02]  /*0800*/  LOP3.LUT R27, R27, 0x1000, R28, 0xf8, !PT ;  /* 0x000010001b1b7812 */ /* 0x000fe400078ef81c */
[----:B------:R-:W-:Y:S02]  /*0810*/  LOP3.LUT R28, R43, 0x10000000, R44, 0xf8, !PT ;  /* 0x100000002b1c7812 */ /* 0x000fe400078ef82c */
[----:B------:R-:W-:-:S02]  /*0820*/  SHF.L.U32 R43, R24, 0x4, RZ ;  /* 0x00000004182b7819 */ /* 0x000fc400000006ff */
[----:B------:R-:W-:Y:S02]  /*0830*/  LOP3.LUT R48, R48, 0x10000000, R25, 0xf8, !PT ;  /* 0x1000000030307812 */ /* 0x000fe400078ef819 */
[----:B------:R-:W-:Y:S02]  /*0840*/  SHF.R.U32.HI R25, RZ, 0xc, R24 ;  /* 0x0000000cff197819 */ /* 0x000fe40000011618 */
[----:B------:R-:W-:Y:S02]  /*0850*/  SHF.L.U32 R44, R22, 0x19, RZ ;  /* 0x00000019162c7819 */ /* 0x000fe400000006ff */
[----:B------:R-:W-:Y:S02]  /*0860*/  LOP3.LUT R46, R43, 0x10, RZ, 0xc0, !PT ;  /* 0x000000102b2e7812 */ /* 0x000fe400078ec0ff */
[----:B------:R-:W-:Y:S02]  /*0870*/  LOP3.LUT R50, R25, 0x10, RZ, 0xc0, !PT ;  /* 0x0000001019327812 */ /* 0x000fe400078ec0ff */
[----:B------:R-:W-:-:S02]  /*0880*/  LOP3.LUT R47, R47, 0x10000000, R44, 0xf8, !PT ;  /* 0x100000002f2f7812 */ /* 0x000fc400078ef82c */
[--C-:B------:R-:W-:Y:S02]  /*0890*/  LOP3.LUT R46, R46, 0xf0f0f0f, R41.reuse, 0xf8, !PT ;  /* 0x0f0f0f0f2e2e7812 */ /* 0x100fe400078ef829 */
[----:B------:R-:W-:Y:S02]  /*08a0*/  SHF.L.U32 R25, R24, 0xb, RZ ;  /* 0x0000000b18197819 */ /* 0x000fe400000006ff */
[----:B------:R-:W-:Y:S02]  /*08b0*/  SHF.R.U32.HI R41, RZ, 0x4, R41 ;  /* 0x00000004ff297819 */ /* 0x000fe40000011629 */
[----:B------:R-:W-:Y:S02]  /*08c0*/  SHF.L.U32 R44, R22, 0x2, RZ ;  /* 0x00000002162c7819 */ /* 0x000fe400000006ff */
[----:B------:R-:W-:Y:S02]  /*08d0*/  LOP3.LUT R25, R46, 0x1000, R25, 0xf8, !PT ;  /* 0x000010002e197812 */ /* 0x000fe400078ef819 */
[----:B------:R-:W-:-:S02]  /*08e0*/  LOP3.LUT R27, R27, 0x100000, R44, 0xf8, !PT ;  /* 0x001000001b1b7812 */ /* 0x000fc400078ef82c */
[----:B------:R-:W-:Y:S02]  /*08f0*/  LOP3.LUT R41, R50, 0xf0f0f0f, R41, 0xf8, !PT ;  /* 0x0f0f0f0f32297812 */ /* 0x000fe400078ef829 */
[----:B------:R-:W-:Y:S02]  /*0900*/  SHF.R.U32.HI R46, RZ, 0x5, R24 ;  /* 0x00000005ff2e7819 */ /* 0x000fe40000011618 */
[C---:B------:R-:W-:Y:S02]  /*0910*/  SHF.L.U32 R44, R24.reuse, 0x12, RZ ;  /* 0x00000012182c7819 */ /* 0x040fe400000006ff */
[----:B------:R-:W-:Y:S02]  /*0920*/  LOP3.LUT R41, R41, 0x1000, R46, 0xf8, !PT ;  /* 0x0000100029297812 */ /* 0x000fe400078ef82e */
[----:B------:R-:W-:Y:S02]  /*0930*/  LOP3.LUT R25, R25, 0x100000, R44, 0xf8, !PT ;  /* 0x0010000019197812 */ /* 0x000fe400078ef82c */
[----:B------:R-:W-:-:S02]  /*0940*/  SHF.L.U32 R46, R24, 0x19, RZ ;  /* 0x00000019182e7819 */ /* 0x000fc400000006ff */
[----:B------:R-:W-:Y:S02]  /*0950*/  SHF.L.U32 R44, R24, 0x2, RZ ;  /* 0x00000002182c7819 */ /* 0x000fe400000006ff */
[----:B------:R-:W-:Y:S01]  /*0960*/  LOP3.LUT R46, R25, 0x10000000, R46, 0xf8, !PT ;  /* 0x10000000192e7812 */ /* 0x000fe200078ef82e */
[-C--:B------:R-:W-:Y:S01]  /*0970*/  IDP.4A.S8.S8 R25, R29, R39.reuse, RZ ;  /* 0x000000271d197226 */ /* 0x080fe200000006ff */
[----:B------:R-:W-:Y:S02]  /*0980*/  LOP3.LUT R43, R41, 0x100000, R44, 0xf8, !PT ;  /* 0x00100000292b7812 */ /* 0x000fe400078ef82c */
[----:B------:R-:W-:Y:S01]  /*0990*/  SHF.L.U32 R44, R22, 0x9, RZ ;  /* 0x00000009162c7819 */ /* 0x000fe200000006ff */
[-C--:B------:R-:W-:Y:S02]  /*09a0*/  IDP.4A.S8.S8 R22, R23, R40.reuse, R25 ;  /* 0x0000002817167226 */ /* 0x080fe40000000619 */
[----:B------:R-:W-:Y:S01]  /*09b0*/  IDP.4A.S8.S8 R39, R28, R39, RZ ;  /* 0x000000271c277226 */ /* 0x000fe200000006ff */
[----:B------:R-:W-:Y:S01]  /*09c0*/  LOP3.LUT R41, R27, 0x10000000, R44, 0xf8, !PT ;  /* 0x100000001b297812 */ /* 0x000fe200078ef82c */
[----:B------:R-:W-:Y:S01]  /*09d0*/  IDP.4A.S8.S8 R22, R47, R37, R22 ;  /* 0x000000252f167226 */ /* 0x000fe20000000616 */
[----:B------:R-:W-:Y:S01]  /*09e0*/  SHF.L.U32 R24, R24, 0x9, RZ ;  /* 0x0000000918187819 */ /* 0x000fe200000006ff */
[----:B------:R-:W-:-:S02]  /*09f0*/  IDP.4A.S8.S8 R39, R48, R40, R39 ;  /* 0x0000002830277226 */ /* 0x000fc40000000627 */
[-C--:B------:R-:W-:Y:S01]  /*0a00*/  IDP.4A.S8.S8 R27, R41, R42.reuse, R22 ;  /* 0x0000002a291b7226 */ /* 0x080fe20000000616 */
[----:B------:R-:W-:Y:S01]  /*0a10*/  LOP3.LUT R44, R43, 0x10000000, R24, 0xf8, !PT ;  /* 0x100000002b2c7812 */ /* 0x000fe200078ef818 */
[----:B------:R-:W-:Y:S02]  /*0a20*/  IDP.4A.S8.S8 R39, R46, R37, R39 ;  /* 0x000000252e277226 */ /* 0x000fe40000000627 */
[--C-:B------:R-:W-:Y:S02]  /*0a30*/  HADD2.F32 R24, -RZ, R38.reuse.H0_H0 ;  /* 0x20000026ff187230 */ /* 0x100fe40000004100 */
[----:B------:R-:W-:Y:S02]  /*0a40*/  HADD2.F32 R25, -RZ, R38.H1_H1 ;  /* 0x30000026ff197230 */ /* 0x000fe40000004100 */
[--C-:B------:R-:W-:Y:S02]  /*0a50*/  HADD2.F32 R40, -RZ, R26.reuse.H0_H0 ;  /* 0x2000001aff287230 */ /* 0x100fe40000004100 */
[----:B------:R-:W-:Y:S01]  /*0a60*/  HADD2.F32 R22, -RZ, R26.H1_H1 ;  /* 0x3000001aff167230 */ /* 0x000fe20000004100 */
[----:B------:R-:W-:Y:S01]  /*0a70*/  I2FP.F32.S32 R26, R27 ;  /* 0x0000001b001a7245 */ /* 0x000fe20000201400 */
[----:B------:R-:W-:-:S02]  /*0a80*/  IDP.4A.S8.S8 R49, R44, R42, R39 ;  /* 0x0000002a2c317226 */ /* 0x000fc40000000627 */
[----:B------:R-:W-:Y:S01]  /*0a90*/  FMUL R39, R40, R24 ;  /* 0x0000001828277220 */ /* 0x000fe20000400000 */
[--C-:B------:R-:W-:Y:S02]  /*0aa0*/  HADD2.F32 R43, -RZ, R45.reuse.H0_H0 ;  /* 0x2000002dff2b7230 */ /* 0x100fe40000004100 */
[----:B------:R-:W-:Y:S01]  /*0ab0*/  FMUL.D2 R38, R22, R25 ;  /* 0x0000001916267220 */ /* 0x000fe20000300000 */
[----:B------:R-:W-:Y:S01]  /*0ac0*/  HADD2.F32 R42, -RZ, R45.H1_H1 ;  /* 0x3000002dff2a7230 */ /* 0x000fe20000004100 */
[----:B------:R-:W-:Y:S02]  /*0ad0*/  MOV R37, RZ ;  /* 0x000000ff00257202 */ /* 0x000fe40000000f00 */
[----:B------:R-:W-:Y:S01]  /*0ae0*/  FFMA R39, R39, R26, R38 ;  /* 0x0000001a27277223 */ /* 0x000fe20000000026 */
[----:B------:R-:W-:Y:S01]  /*0af0*/  FMUL R38, R24, R43 ;  /* 0x0000002b18267220 */ /* 0x000fe20000400000 */
[----:B------:R-:W-:Y:S01]  /*0b00*/  FMUL.D2 R27, R25, R42 ;  /* 0x0000002a191b7220 */ /* 0x000fe20000300000 */
[----:B------:R-:W-:Y:S01]  /*0b10*/  IMAD.WIDE R24, R3, 0x24, R36 ;  /* 0x0000002403187825 */ /* 0x000fe200078e0224 */
[----:B------:R-:W-:-:S02]  /*0b20*/  I2FP.F32.S32 R49, R49 ;  /* 0x0000003100317245 */ /* 0x000fc40000201400 */
[----:B------:R-:W-:-:S04]  /*0b30*/  IADD3 R24, P0, PT, R24, R2, RZ ;  /* 0x0000000218187210 */ /* 0x000fc80007f1e0ff */
[----:B------:R-:W-:Y:S01]  /*0b40*/  IADD3.X R25, PT, PT, R25, R21, RZ, P0, !PT ;  /* 0x0000001519197210 */ /* 0x000fe200007fe4ff */
[----:B------:R-:W-:-:S04]  /*0b50*/  FFMA R38, R38, R49, R27 ;  /* 0x0000003126267223 */ /* 0x000fc8000000001b */
[----:B------:R-:W2:Y:S01]  /*0b60*/  LDG.E R49, desc[UR8][R24.64+0x4] ;  /* 0x0000040818317981 */ /* 0x000ea2000c1e1900 */
[----:B------:R-:W-:-:S03]  /*0b70*/  IMAD.WIDE R26, R3, 0x24, R34 ;  /* 0x00000024031a7825 */ /* 0x000fc600078e0222 */
[----:B------:R-:W3:Y:S04]  /*0b80*/  LDG.E R50, desc[UR8][R24.64+0x14] ;  /* 0x0000140818327981 */ /* 0x000ee8000c1e1900 */
[----:B------:R-:W4:Y:S04]  /*0b90*/  LDG.E R51, desc[UR8][R24.64+0x8] ;  /* 0x0000080818337981 */ /* 0x000f28000c1e1900 */
[----:B------:R-:W5:Y:S04]  /*0ba0*/  LDG.E R52, desc[UR8][R24.64+0x18] ;  /* 0x0000180818347981 */ /* 0x000f68000c1e1900 */
[----:B------:R-:W5:Y:S01]  /*0bb0*/  LDG.E R26, desc[UR8][R26.64] ;  /* 0x000000081a1a7981 */ /* 0x000f62000c1e1900 */
[----:B------:R-:W-:Y:S01]  /*0bc0*/  FADD R12, R39, R12 ;  /* 0x0000000c270c7221 */ /* 0x000fe20000000000 */
[----:B------:R-:W-:Y:S01]  /*0bd0*/  FADD R13, R38, R13 ;  /* 0x0000000d260d7221 */ /* 0x000fe20000000000 */
[----:B--2---:R-:W-:-:S04]  /*0be0*/  IDP.4A.S8.S8 R45, R29, R49, RZ ;  /* 0x000000311d2d7226 */ /* 0x004fc800000006ff */
[----:B---3--:R-:W-:-:S04]  /*0bf0*/  IDP.4A.S8.S8 R45, R23, R50, R45 ;  /* 0x00000032172d7226 */ /* 0x008fc8000000062d */
[----:B----4-:R-:W-:-:S04]  /*0c00*/  IDP.4A.S8.S8 R45, R47, R51, R45 ;  /* 0x000000332f2d7226 */ /* 0x010fc8000000062d */
[----:B-----5:R-:W-:Y:S02]  /*0c10*/  IDP.4A.S8.S8 R45, R41, R52, R45 ;  /* 0x00000034292d7226 */ /* 0x020fe4000000062d */
[--C-:B------:R-:W-:Y:S02]  /*0c20*/  HADD2.F32 R27, -RZ, R26.reuse.H0_H0 ;  /* 0x2000001aff1b7230 */ /* 0x100fe40000004100 */
[----:B------:R-:W-:Y:S01]  /*0c30*/  HADD2.F32 R39, -RZ, R26.H1_H1 ;  /* 0x3000001aff277230 */ /* 0x000fe20000004100 */
[----:B------:R-:W-:Y:S02]  /*0c40*/  I2FP.F32.S32 R26, R45 ;  /* 0x0000002d001a7245 */ /* 0x000fe40000201400 */
[----:B------:R-:W-:Y:S02]  /*0c50*/  FMUL R45, R40, R27 ;  /* 0x0000001b282d7220 */ /* 0x000fe40000400000 */
[----:B------:R-:W-:-:S04]  /*0c60*/  FMUL.D2 R24, R22, R39 ;  /* 0x0000002716187220 */ /* 0x000fc80000300000 */
[----:B------:R-:W-:Y:S01]  /*0c70*/  FFMA R45, R45, R26, R24 ;  /* 0x0000001a2d2d7223 */ /* 0x000fe20000000018 */
[----:B------:R-:W-:-:S04]  /*0c80*/  IMAD.WIDE R24, R3, 0x48, R36 ;  /* 0x0000004803187825 */ /* 0x000fc800078e0224 */
[----:B------:R-:W-:Y:S01]  /*0c90*/  FMUL R38, R43, R27 ;  /* 0x0000001b2b267220 */ /* 0x000fe20000400000 */
[----:B------:R-:W-:Y:S01]  /*0ca0*/  IDP.4A.S8.S8 R49, R28, R49, RZ ;  /* 0x000000311c317226 */ /* 0x000fe200000006ff */
[----:B------:R-:W-:-:S03]  /*0cb0*/  IADD3 R26, P0, PT, R24, R2, RZ ;  /* 0x00000002181a7210 */ /* 0x000fc60007f1e0ff */
[----:B------:R-:W-:Y:S01]  /*0cc0*/  IDP.4A.S8.S8 R49, R48, R50, R49 ;  /* 0x0000003230317226 */ /* 0x000fe20000000631 */
[----:B------:R-:W-:-:S03]  /*0cd0*/  IADD3.X R27, PT, PT, R25, R21, RZ, P0, !PT ;  /* 0x00000015191b7210 */ /* 0x000fc600007fe4ff */
[----:B------:R-:W-:Y:S02]  /*0ce0*/  IDP.4A.S8.S8 R49, R46, R51, R49 ;  /* 0x000000332e317226 */ /* 0x000fe40000000631 */
[----:B------:R-:W2:Y:S02]  /*0cf0*/  LDG.E R50, desc[UR8][R26.64+0x4] ;  /* 0x000004081a327981 */ /* 0x000ea4000c1e1900 */
[----:B------:R-:W-:Y:S02]  /*0d00*/  IDP.4A.S8.S8 R49, R44, R52, R49 ;  /* 0x000000342c317226 */ /* 0x000fe40000000631 */
[----:B------:R-:W3:Y:S01]  /*0d10*/  LDG.E R52, desc[UR8][R26.64+0x14] ;  /* 0x000014081a347981 */ /* 0x000ee2000c1e1900 */
[----:B------:R-:W-:Y:S01]  /*0d20*/  FMUL.D2 R39, R42, R39 ;  /* 0x000000272a277220 */ /* 0x000fe20000300000 */
[----:B------:R-:W-:Y:S01]  /*0d30*/  IMAD.WIDE R24, R3, 0x48, R34 ;  /* 0x0000004803187825 */ /* 0x000fe200078e0222 */
[----:B------:R-:W-:Y:S01]  /*0d40*/  I2FP.F32.S32 R49, R49 ;  /* 0x0000003100317245 */ /* 0x000fe20000201400 */
[----:B------:R-:W4:Y:S04]  /*0d50*/  LDG.E R51, desc[UR8][R26.64+0x8] ;  /* 0x000008081a337981 */ /* 0x000f28000c1e1900 */
[----:B------:R-:W-:-:S02]  /*0d60*/  FFMA R38, R38, R49, R39 ;  /* 0x0000003126267223 */ /* 0x000fc40000000027 */
[----:B------:R0:W5:Y:S04]  /*0d70*/  LDG.E R39, desc[UR8][R24.64] ;  /* 0x0000000818277981 */ /* 0x000168000c1e1900 */
[----:B------:R-:W5:Y:S01]  /*0d80*/  LDG.E R49, desc[UR8][R26.64+0x18] ;  /* 0x000018081a317981 */ /* 0x000f62000c1e1900 */
[-C--:B--2---:R-:W-:Y:S02]  /*0d90*/  IDP.4A.S8.S8 R53, R29, R50.reuse, RZ ;  /* 0x000000321d357226 */ /* 0x084fe400000006ff */
[----:B0-----:R-:W-:Y:S02]  /*0da0*/  IDP.4A.S8.S8 R25, R28, R50, RZ ;  /* 0x000000321c197226 */ /* 0x001fe400000006ff */
[-C--:B---3--:R-:W-:Y:S02]  /*0db0*/  IDP.4A.S8.S8 R50, R23, R52.reuse, R53 ;  /* 0x0000003417327226 */ /* 0x088fe40000000635 */
[----:B------:R-:W-:-:S02]  /*0dc0*/  IDP.4A.S8.S8 R52, R48, R52, R25 ;  /* 0x0000003430347226 */ /* 0x000fc40000000619 */
[----:B------:R-:W-:-:S03]  /*0dd0*/  IMAD.WIDE R24, R3, 0x6c, R36 ;  /* 0x0000006c03187825 */ /* 0x000fc600078e0224 */
[----:B------:R-:W-:-:S04]  /*0de0*/  IADD3 R24, P0, PT, R24, R2, RZ ;  /* 0x0000000218187210 */ /* 0x000fc80007f1e0ff */
[----:B------:R-:W-:-:S05]  /*0df0*/  IADD3.X R25, PT, PT, R25, R21, RZ, P0, !PT ;  /* 0x0000001519197210 */ /* 0x000fca00007fe4ff */
[----:B------:R-:W2:Y:S04]  /*0e00*/  LDG.E R27, desc[UR8][R24.64+0x4] ;  /* 0x00000408181b7981 */ /* 0x000ea8000c1e1900 */
[----:B------:R-:W3:Y:S01]  /*0e10*/  LDG.E R26, desc[UR8][R24.64+0x14] ;  /* 0x00001408181a7981 */ /* 0x000ee2000c1e1900 */
[-C--:B----4-:R-:W-:Y:S02]  /*0e20*/  IDP.4A.S8.S8 R50, R47, R51.reuse, R50 ;  /* 0x000000332f327226 */ /* 0x090fe40000000632 */
[----:B------:R-:W-:Y:S01]  /*0e30*/  FADD R14, R45, R14 ;  /* 0x0000000e2d0e7221 */ /* 0x000fe20000000000 */
[----:B------:R-:W-:Y:S01]  /*0e40*/  FADD R15, R38, R15 ;  /* 0x0000000f260f7221 */ /* 0x000fe20000000000 */
[----:B------:R-:W-:Y:S02]  /*0e50*/  IDP.4A.S8.S8 R51, R46, R51, R52 ;  /* 0x000000332e337226 */ /* 0x000fe40000000634 */
[----:B-----5:R-:W-:-:S02]  /*0e60*/  IDP.4A.S8.S8 R50, R41, R49, R50 ;  /* 0x0000003129327226 */ /* 0x020fc40000000632 */
[--C-:B------:R-:W-:Y:S02]  /*0e70*/  HADD2.F32 R38, -RZ, R39.reuse.H0_H0 ;  /* 0x20000027ff267230 */ /* 0x100fe40000004100 */
[----:B------:R-:W-:Y:S01]  /*0e80*/  HADD2.F32 R45, -RZ, R39.H1_H1 ;  /* 0x30000027ff2d7230 */ /* 0x000fe20000004100 */
[----:B------:R-:W-:Y:S01]  /*0e90*/  I2FP.F32.S32 R50, R50 ;  /* 0x0000003200327245 */ /* 0x000fe20000201400 */
[----:B------:R-:W-:Y:S02]  /*0ea0*/  IDP.4A.S8.S8 R51, R44, R49, R51 ;  /* 0x000000312c337226 */ /* 0x000fe40000000633 */
[-C--:B------:R-:W-:Y:S01]  /*0eb0*/  FMUL R39, R40, R38.reuse ;  /* 0x0000002628277220 */ /* 0x080fe20000400000 */
[----:B------:R-:W-:Y:S01]  /*0ec0*/  FMUL.D2 R52, R22, R45 ;  /* 0x0000002d16347220 */ /* 0x000fe20000300000 */
[----:B------:R-:W-:Y:S01]  /*0ed0*/  FMUL R38, R43, R38 ;  /* 0x000000262b267220 */ /* 0x000fe20000400000 */
[----:B------:R-:W-:Y:S01]  /*0ee0*/  I2FP.F32.S32 R51, R51 ;  /* 0x0000003300337245 */ /* 0x000fe20000201400 */
[----:B------:R-:W-:Y:S01]  /*0ef0*/  FMUL.D2 R45, R42, R45 ;  /* 0x0000002d2a2d7220 */ /* 0x000fe20000300000 */
[----:B------:R-:W-:Y:S01]  /*0f00*/  FFMA R39, R39, R50, R52 ;  /* 0x0000003227277223 */ /* 0x000fe20000000034 */
[----:B------:R-:W4:Y:S02]  /*0f10*/  LDG.E R49, desc[UR8][R24.64+0x18] ;  /* 0x0000180818317981 */ /* 0x000f24000c1e1900 */
[----:B------:R-:W-:-:S02]  /*0f20*/  FFMA R38, R38, R51, R45 ;  /* 0x0000003326267223 */ /* 0x000fc4000000002d */
[----:B------:R-:W5:Y:S01]  /*0f30*/  LDG.E R45, desc[UR8][R24.64+0x8] ;  /* 0x00000808182d7981 */ /* 0x000f62000c1e1900 */
[-C--:B--2---:R-:W-:Y:S02]  /*0f40*/  IDP.4A.S8.S8 R50, R29, R27.reuse, RZ ;  /* 0x0000001b1d327226 */ /* 0x084fe400000006ff */
[----:B------:R-:W-:Y:S02]  /*0f50*/  IDP.4A.S8.S8 R27, R28, R27, RZ ;  /* 0x0000001b1c1b7226 */ /* 0x000fe400000006ff */
[-C--:B---3--:R-:W-:Y:S02]  /*0f60*/  IDP.4A.S8.S8 R50, R23, R26.reuse, R50 ;  /* 0x0000001a17327226 */ /* 0x088fe40000000632 */
[----:B------:R-:W-:Y:S02]  /*0f70*/  IDP.4A.S8.S8 R51, R48, R26, R27 ;  /* 0x0000001a30337226 */ /* 0x000fe4000000061b */
[----:B------:R-:W-:-:S06]  /*0f80*/  IMAD.WIDE R26, R3, 0x6c, R34 ;  /* 0x0000006c031a7825 */ /* 0x000fcc00078e0222 */
[----:B------:R-:W2:Y:S01]  /*0f90*/  LDG.E R26, desc[UR8][R26.64] ;  /* 0x000000081a1a7981 */ /* 0x000ea2000c1e1900 */
[-C--:B-----5:R-:W-:Y:S02]  /*0fa0*/  IDP.4A.S8.S8 R50, R47, R45.reuse, R50 ;  /* 0x0000002d2f327226 */ /* 0x0a0fe40000000632 */
[----:B------:R-:W-:Y:S02]  /*0fb0*/  IDP.4A.S8.S8 R51, R46, R45, R51 ;  /* 0x0000002d2e337226 */ /* 0x000fe40000000633 */
[-C--:B----4-:R-:W-:Y:S02]  /*0fc0*/  IDP.4A.S8.S8 R50, R41, R49.reuse, R50 ;  /* 0x0000003129327226 */ /* 0x090fe40000000632 */
[----:B------:R-:W-:-:S03]  /*0fd0*/  IDP.4A.S8.S8 R51, R44, R49, R51 ;  /* 0x000000312c337226 */ /* 0x000fc60000000633 */
[----:B------:R-:W-:Y:S02]  /*0fe0*/  I2FP.F32.S32 R50, R50 ;  /* 0x0000003200327245 */ /* 0x000fe40000201400 */
[----:B------:R-:W-:Y:S01]  /*0ff0*/  I2FP.F32.S32 R51, R51 ;  /* 0x0000003300337245 */ /* 0x000fe20000201400 */
[----:B------:R-:W-:Y:S01]  /*1000*/  FADD R8, R39, R8 ;  /* 0x0000000827087221 */ /* 0x000fe20000000000 */
[--C-:B--2---:R-:W-:Y:S02]  /*1010*/  HADD2.F32 R24, -RZ, R26.reuse.H0_H0 ;  /* 0x2000001aff187230 */ /* 0x104fe40000004100 */
[----:B------:R-:W-:-:S03]  /*1020*/  HADD2.F32 R25, -RZ, R26.H1_H1 ;  /* 0x3000001aff197230 */ /* 0x000fc60000004100 */
[----:B------:R-:W-:Y:S02]  /*1030*/  FMUL R45, R40, R24 ;  /* 0x00000018282d7220 */ /* 0x000fe40000400000 */
[-C--:B------:R-:W-:Y:S01]  /*1040*/  FMUL.D2 R52, R22, R25.reuse ;  /* 0x0000001916347220 */ /* 0x080fe20000300000 */
[----:B------:R-:W-:-:S03]  /*1050*/  FMUL.D2 R25, R42, R25 ;  /* 0x000000192a197220 */ /* 0x000fc60000300000 */
[----:B------:R-:W-:Y:S01]  /*1060*/  FFMA R45, R45, R50, R52 ;  /* 0x000000322d2d7223 */ /* 0x000fe20000000034 */
[----:B------:R-:W-:-:S04]  /*1070*/  FMUL R52, R43, R24 ;  /* 0x000000182b347220 */ /* 0x000fc80000400000 */
[----:B------:R-:W-:Y:S01]  /*1080*/  FFMA R52, R52, R51, R25 ;  /* 0x0000003334347223 */ /* 0x000fe20000000019 */
[----:B------:R-:W-:-:S03]  /*1090*/  IMAD.WIDE R24, R3, 0x90, RZ ;  /* 0x0000009003187825 */ /* 0x000fc600078e02ff */
[C---:B------:R-:W-:Y:S02]  /*10a0*/  LOP3.LUT R27, R24.reuse, R36, RZ, 0xfc, !PT ;  /* 0x00000024181b7212 */ /* 0x040fe400078efcff */
[----:B------:R-:W-:Y:S02]  /*10b0*/  IADD3 R26, P0, PT, R24, R2, RZ ;  /* 0x00000002181a7210 */ /* 0x000fe40007f1e0ff */
[----:B------:R-:W-:Y:S02]  /*10c0*/  IADD3 R24, P1, PT, R2, R27, RZ ;  /* 0x0000001b02187210 */ /* 0x000fe40007f3e0ff */
[CC--:B------:R-:W-:Y:S02]  /*10d0*/  IADD3.X R27, PT, PT, R25.reuse, R21.reuse, RZ, P0, !PT ;  /* 0x00000015191b7210 */ /* 0x0c0fe400007fe4ff */
[----:B------:R-:W-:-:S04]  /*10e0*/  IADD3.X R25, PT, PT, R25, R21, RZ, P1, !PT ;  /* 0x0000001519197210 */ /* 0x000fc80000ffe4ff */
[----:B------:R0:W2:Y:S04]  /*10f0*/  LDG.E R27, desc[UR8][R26.64] ;  /* 0x000000081a1b7981 */ /* 0x0000a8000c1e1900 */
[----:B------:R-:W3:Y:S04]  /*1100*/  LDG.E R51, desc[UR8][R24.64+0x4] ;  /* 0x0000040818337981 */ /* 0x000ee8000c1e1900 */
[----:B------:R-:W4:Y:S04]  /*1110*/  LDG.E R50, desc[UR8][R24.64+0x14] ;  /* 0x0000140818327981 */ /* 0x000f28000c1e1900 */
[----:B------:R-:W5:Y:S04]  /*1120*/  LDG.E R39, desc[UR8][R24.64+0x8] ;  /* 0x0000080818277981 */ /* 0x000f68000c1e1900 */
[----:B------:R-:W2:Y:S01]  /*1130*/  LDG.E R49, desc[UR8][R24.64+0x18] ;  /* 0x0000180818317981 */ /* 0x000ea2000c1e1900 */
[----:B------:R-:W-:Y:S01]  /*1140*/  FADD R9, R38, R9 ;  /* 0x0000000926097221 */ /* 0x000fe20000000000 */
[----:B------:R-:W-:Y:S01]  /*1150*/  FADD R10, R45, R10 ;  /* 0x0000000a2d0a7221 */ /* 0x000fe20000000000 */
[----:B---3--:R-:W-:-:S02]  /*1160*/  IDP.4A.S8.S8 R53, R29, R51, RZ ;  /* 0x000000331d357226 */ /* 0x008fc400000006ff */
[----:B------:R-:W-:Y:S02]  /*1170*/  IDP.4A.S8.S8 R51, R28, R51, RZ ;  /* 0x000000331c337226 */ /* 0x000fe400000006ff */
[-C--:B----4-:R-:W-:Y:S02]  /*1180*/  IDP.4A.S8.S8 R53, R23, R50.reuse, R53 ;  /* 0x0000003217357226 */ /* 0x090fe40000000635 */
[----:B------:R-:W-:Y:S02]  /*1190*/  IDP.4A.S8.S8 R51, R48, R50, R51 ;  /* 0x0000003230337226 */ /* 0x000fe40000000633 */
[-C--:B-----5:R-:W-:Y:S02]  /*11a0*/  IDP.4A.S8.S8 R50, R47, R39.reuse, R53 ;  /* 0x000000272f327226 */ /* 0x0a0fe40000000635 */
[----:B0-----:R-:W-:Y:S02]  /*11b0*/  IDP.4A.S8.S8 R26, R46, R39, R51 ;  /* 0x000000272e1a7226 */ /* 0x001fe40000000633 */
[----:B--2---:R-:W-:-:S02]  /*11c0*/  IDP.4A.S8.S8 R50, R41, R49, R50 ;  /* 0x0000003129327226 */ /* 0x004fc40000000632 */
[----:B------:R-:W-:Y:S02]  /*11d0*/  IDP.4A.S8.S8 R26, R44, R49, R26 ;  /* 0x000000312c1a7226 */ /* 0x000fe4000000061a */
[--C-:B------:R-:W-:Y:S02]  /*11e0*/  HADD2.F32 R49, -RZ, R27.reuse.H0_H0 ;  /* 0x2000001bff317230 */ /* 0x100fe40000004100 */
[----:B------:R-:W-:Y:S01]  /*11f0*/  HADD2.F32 R51, -RZ, R27.H1_H1 ;  /* 0x3000001bff337230 */ /* 0x000fe20000004100 */
[----:B------:R-:W-:Y:S02]  /*1200*/  I2FP.F32.S32 R50, R50 ;  /* 0x0000003200327245 */ /* 0x000fe40000201400 */
[----:B------:R-:W-:Y:S02]  /*1210*/  FMUL R27, R40, R49 ;  /* 0x00000031281b7220 */ /* 0x000fe40000400000 */
[----:B------:R-:W-:-:S04]  /*1220*/  FMUL.D2 R24, R22, R51 ;  /* 0x0000003316187220 */ /* 0x000fc80000300000 */
[----:B------:R-:W-:Y:S01]  /*1230*/  FFMA R27, R27, R50, R24 ;  /* 0x000000321b1b7223 */ /* 0x000fe20000000018 */
[----:B------:R-:W-:-:S03]  /*1240*/  IMAD.WIDE R24, R3, 0xb4, R36 ;  /* 0x000000b403187825 */ /* 0x000fc600078e0224 */
[----:B------:R-:W-:-:S04]  /*1250*/  IADD3 R38, P0, PT, R24, R2, RZ ;  /* 0x0000000218267210 */ /* 0x000fc80007f1e0ff */
[----:B------:R-:W-:Y:S01]  /*1260*/  IADD3.X R39, PT, PT, R25, R21, RZ, P0, !PT ;  /* 0x0000001519277210 */ /* 0x000fe200007fe4ff */
[----:B------:R-:W-:-:S04]  /*1270*/  FMUL R24, R43, R49 ;  /* 0x000000312b187220 */ /* 0x000fc80000400000 */
[----:B------:R-:W2:Y:S01]  /*1280*/  LDG.E R25, desc[UR8][R38.64+0x4] ;  /* 0x0000040826197981 */ /* 0x000ea2000c1e1900 */
[----:B------:R-:W-:-:S03]  /*1290*/  I2FP.F32.S32 R45, R26 ;  /* 0x0000001a002d7245 */ /* 0x000fc60000201400 */
[----:B------:R-:W3:Y:S01]  /*12a0*/  LDG.E R49, desc[UR8][R38.64+0x14] ;  /* 0x0000140826317981 */ /* 0x000ee2000c1e1900 */
[----:B------:R-:W-:-:S04]  /*12b0*/  FMUL.D2 R51, R42, R51 ;  /* 0x000000332a337220 */ /* 0x000fc80000300000 */
[----:B------:R-:W-:Y:S02]  /*12c0*/  FFMA R26, R24, R45, R51 ;  /* 0x0000002d181a7223 */ /* 0x000fe40000000033 */
[----:B------:R-:W4:Y:S04]  /*12d0*/  LDG.E R24, desc[UR8][R38.64+0x8] ;  /* 0x0000080826187981 */ /* 0x000f28000c1e1900 */
[----:B------:R-:W5:Y:S01]  /*12e0*/  LDG.E R45, desc[UR8][R38.64+0x18] ;  /* 0x00001808262d7981 */ /* 0x000f62000c1e1900 */
[----:B------:R-:W-:Y:S01]  /*12f0*/  FADD R11, R52, R11 ;  /* 0x0000000b340b7221 */ /* 0x000fe20000000000 */
[-C--:B--2---:R-:W-:Y:S02]  /*1300*/  IDP.4A.S8.S8 R50, R29, R25.reuse, RZ ;  /* 0x000000191d327226 */ /* 0x084fe400000006ff */
[----:B------:R-:W-:-:S02]  /*1310*/  IDP.4A.S8.S8 R51, R28, R25, RZ ;  /* 0x000000191c337226 */ /* 0x000fc400000006ff */
[-C--:B---3--:R-:W-:Y:S02]  /*1320*/  IDP.4A.S8.S8 R25, R23, R49.reuse, R50 ;  /* 0x0000003117197226 */ /* 0x088fe40000000632 */
[----:B------:R-:W-:Y:S02]  /*1330*/  IDP.4A.S8.S8 R53, R48, R49, R51 ;  /* 0x0000003130357226 */ /* 0x000fe40000000633 */
[----:B------:R-:W-:-:S04]  /*1340*/  IMAD.WIDE R50, R3, 0xb4, R34 ;  /* 0x000000b403327825 */ /* 0x000fc800078e0222 */
[-C--:B----4-:R-:W-:Y:S02]  /*1350*/  IDP.4A.S8.S8 R49, R47, R24.reuse, R25 ;  /* 0x000000182f317226 */ /* 0x090fe40000000619 */
[----:B------:R0:W2:Y:S02]  /*1360*/  LDG.E R51, desc[UR8][R50.64] ;  /* 0x0000000832337981 */ /* 0x0000a4000c1e1900 */
[----:B0-----:R-:W-:Y:S02]  /*1370*/  IDP.4A.S8.S8 R50, R46, R24, R53 ;  /* 0x000000182e327226 */ /* 0x001fe40000000635 */
[----:B------:R-:W-:-:S03]  /*1380*/  IMAD.WIDE R24, R3, 0xd8, R36 ;  /* 0x000000d803187825 */ /* 0x000fc600078e0224 */
[----:B------:R-:W-:-:S04]  /*1390*/  IADD3 R52, P0, PT, R24, R2, RZ ;  /* 0x0000000218347210 */ /* 0x000fc80007f1e0ff */
[----:B------:R-:W-:-:S05]  /*13a0*/  IADD3.X R53, PT, PT, R25, R21, RZ, P0, !PT ;  /* 0x0000001519357210 */ /* 0x000fca00007fe4ff */
[----:B------:R-:W3:Y:S04]  /*13b0*/  LDG.E R39, desc[UR8][R52.64+0x4] ;  /* 0x0000040834277981 */ /* 0x000ee8000c1e1900 */
[----:B------:R-:W4:Y:S01]  /*13c0*/  LDG.E R38, desc[UR8][R52.64+0x14] ;  /* 0x0000140834267981 */ /* 0x000f22000c1e1900 */
[-C--:B-----5:R-:W-:Y:S02]  /*13d0*/  IDP.4A.S8.S8 R24, R41, R45.reuse, R49 ;  /* 0x0000002d29187226 */ /* 0x0a0fe40000000631 */
[----:B------:R-:W-:Y:S02]  /*13e0*/  IDP.4A.S8.S8 R45, R44, R45, R50 ;  /* 0x0000002d2c2d7226 */ /* 0x000fe40000000632 */
[----:B------:R-:W5:Y:S01]  /*13f0*/  LDG.E R50, desc[UR8][R52.64+0x8] ;  /* 0x0000080834327981 */ /* 0x000f62000c1e1900 */
[----:B------:R-:W-:Y:S01]  /*1400*/  FADD R4, R27, R4 ;  /* 0x000000041b047221 */ /* 0x000fe20000000000 */
[----:B------:R-:W-:-:S02]  /*1410*/  I2FP.F32.S32 R24, R24 ;  /* 0x0000001800187245 */ /* 0x000fc40000201400 */
[----:B------:R-:W-:Y:S01]  /*1420*/  I2FP.F32.S32 R45, R45 ;  /* 0x0000002d002d7245 */ /* 0x000fe20000201400 */
[----:B------:R-:W-:-:S03]  /*1430*/  IMAD.WIDE R36, R3, 0xfc, R36 ;  /* 0x000000fc03247825 */ /* 0x000fc600078e0224 */
[----:B------:R-:W-:-:S04]  /*1440*/  IADD3 R36, P0, PT, R36, R2, RZ ;  /* 0x0000000224247210 */ /* 0x000fc80007f1e0ff */
[----:B------:R-:W-:Y:S01]  /*1450*/  IADD3.X R37, PT, PT, R37, R21, RZ, P0, !PT ;  /* 0x0000001525257210 */ /* 0x000fe200007fe4ff */
[--C-:B--2---:R-:W-:Y:S02]  /*1460*/  HADD2.F32 R27, -RZ, R51.reuse.H0_H0 ;  /* 0x20000033ff1b7230 */ /* 0x104fe40000004100 */
[----:B------:R-:W-:-:S03]  /*1470*/  HADD2.F32 R51, -RZ, R51.H1_H1 ;  /* 0x30000033ff337230 */ /* 0x000fc60000004100 */
[----:B------:R-:W-:Y:S02]  /*1480*/  FMUL R25, R40, R27 ;  /* 0x0000001b28197220 */ /* 0x000fe40000400000 */
[----:B------:R-:W-:-:S04]  /*1490*/  FMUL.D2 R49, R22, R51 ;  /* 0x0000003316317220 */ /* 0x000fc80000300000 */
[----:B------:R-:W-:Y:S01]  /*14a0*/  FFMA R25, R25, R24, R49 ;  /* 0x0000001819197223 */ /* 0x000fe20000000031 */
[----:B------:R-:W-:Y:S01]  /*14b0*/  FMUL R24, R43, R27 ;  /* 0x0000001b2b187220 */ /* 0x000fe20000400000 */
[----:B------:R-:W-:-:S04]  /*14c0*/  FMUL.D2 R51, R42, R51 ;  /* 0x000000332a337220 */ /* 0x000fc80000300000 */
[----:B------:R-:W-:Y:S02]  /*14d0*/  FFMA R24, R24, R45, R51 ;  /* 0x0000002d18187223 */ /* 0x000fe40000000033 */
[----:B------:R-:W2:Y:S01]  /*14e0*/  LDG.E R45, desc[UR8][R52.64+0x18] ;  /* 0x00001808342d7981 */ /* 0x000ea2000c1e1900 */
[-C--:B---3--:R-:W-:Y:S02]  /*14f0*/  IDP.4A.S8.S8 R49, R29, R39.reuse, RZ ;  /* 0x000000271d317226 */ /* 0x088fe400000006ff */
[----:B------:R-:W-:Y:S02]  /*1500*/  IDP.4A.S8.S8 R27, R28, R39, RZ ;  /* 0x000000271c1b7226 */ /* 0x000fe400000006ff */
[-C--:B----4-:R-:W-:Y:S02]  /*1510*/  IDP.4A.S8.S8 R49, R23, R38.reuse, R49 ;  /* 0x0000002617317226 */ /* 0x090fe40000000631 */
[----:B------:R-:W-:Y:S02]  /*1520*/  IDP.4A.S8.S8 R27, R48, R38, R27 ;  /* 0x00000026301b7226 */ /* 0x000fe4000000061b */
[----:B------:R-:W-:-:S06]  /*1530*/  IMAD.WIDE R38, R3, 0xd8, R34 ;  /* 0x000000d803267825 */ /* 0x000fcc00078e0222 */
[----:B------:R-:W3:Y:S01]  /*1540*/  LDG.E R38, desc[UR8][R38.64] ;  /* 0x0000000826267981 */ /* 0x000ee2000c1e1900 */
[-C--:B-----5:R-:W-:Y:S02]  /*1550*/  IDP.4A.S8.S8 R51, R47, R50.reuse, R49 ;  /* 0x000000322f337226 */ /* 0x0a0fe40000000631 */
[----:B------:R-:W-:Y:S01]  /*1560*/  IDP.4A.S8.S8 R50, R46, R50, R27 ;  /* 0x000000322e327226 */ /* 0x000fe2000000061b */
[----:B------:R-:W4:Y:S04]  /*1570*/  LDG.E R49, desc[UR8][R36.64+0x14] ;  /* 0x0000140824317981 */ /* 0x000f28000c1e1900 */
[----:B------:R-:W5:Y:S01]  /*1580*/  LDG.E R27, desc[UR8][R36.64+0x4] ;  /* 0x00000408241b7981 */ /* 0x000f62000c1e1900 */
[----:B------:R-:W-:-:S06]  /*1590*/  IMAD.WIDE R34, R3, 0xfc, R34 ;  /* 0x000000fc03227825 */ /* 0x000fcc00078e0222 */
[----:B------:R-:W4:Y:S01]  /*15a0*/  LDG.E R34, desc[UR8][R34.64] ;  /* 0x0000000822227981 */ /* 0x000f22000c1e1900 */
[-C--:B--2---:R-:W-:Y:S02]  /*15b0*/  IDP.4A.S8.S8 R52, R41, R45.reuse, R51 ;  /* 0x0000002d29347226 */ /* 0x084fe40000000633 */
[----:B------:R-:W-:-:S03]  /*15c0*/  IDP.4A.S8.S8 R45, R44, R45, R50 ;  /* 0x0000002d2c2d7226 */ /* 0x000fc60000000632 */
[----:B------:R-:W-:Y:S01]  /*15d0*/  I2FP.F32.S32 R52, R52 ;  /* 0x0000003400347245 */ /* 0x000fe20000201400 */
[--C-:B---3--:R-:W-:Y:S02]  /*15e0*/  HADD2.F32 R50, -RZ, R38.reuse.H0_H0 ;  /* 0x20000026ff327230 */ /* 0x108fe40000004100 */
[----:B------:R-:W-:-:S03]  /*15f0*/  HADD2.F32 R51, -RZ, R38.H1_H1 ;  /* 0x30000026ff337230 */ /* 0x000fc60000004100 */
[----:B------:R-:W-:Y:S02]  /*1600*/  FMUL R39, R40, R50 ;  /* 0x0000003228277220 */ /* 0x000fe40000400000 */
[----:B------:R-:W-:-:S04]  /*1610*/  FMUL.D2 R38, R22, R51 ;  /* 0x0000003316267220 */ /* 0x000fc80000300000 */
[----:B------:R-:W-:Y:S01]  /*1620*/  FFMA R39, R39, R52, R38 ;  /* 0x0000003427277223 */ /* 0x000fe20000000026 */
[----:B-----5:R-:W-:Y:S02]  /*1630*/  IDP.4A.S8.S8 R38, R29, R27, RZ ;  /* 0x0000001b1d267226 */ /* 0x020fe400000006ff */
[----:B------:R-:W2:Y:S02]  /*1640*/  LDG.E R29, desc[UR8][R36.64+0x8] ;  /* 0x00000808241d7981 */ /* 0x000ea4000c1e1900 */
[----:B----4-:R-:W-:Y:S02]  /*1650*/  IDP.4A.S8.S8 R38, R23, R49, R38 ;  /* 0x0000003117267226 */ /* 0x010fe40000000626 */
[----:B------:R-:W3:Y:S01]  /*1660*/  LDG.E R23, desc[UR8][R36.64+0x18] ;  /* 0x0000180824177981 */ /* 0x000ee2000c1e1900 */
[----:B------:R-:W-:Y:S01]  /*1670*/  IDP.4A.S8.S8 R27, R28, R27, RZ ;  /* 0x0000001b1c1b7226 */ /* 0x000fe200000006ff */
[----:B------:R-:W-:-:S03]  /*1680*/  IADD3 R20, PT, PT, R20, 0x20, RZ ;  /* 0x0000002014147810 */ /* 0x000fc60007ffe0ff */
[----:B------:R-:W-:Y:S01]  /*1690*/  IDP.4A.S8.S8 R27, R48, R49, R27 ;  /* 0x00000031301b7226 */ /* 0x000fe2000000061b */
[----:B------:R-:W-:Y:S01]  /*16a0*/  ISETP.GE.AND P0, PT, R20, UR5, PT ;  /* 0x0000000514007c0c */ /* 0x000fe2000bf06270 */
[----:B------:R-:W-:Y:S01]  /*16b0*/  FMUL R50, R43, R50 ;  /* 0x000000322b327220 */ /* 0x000fe20000400000 */
[----:B------:R-:W-:Y:S01]  /*16c0*/  FMUL.D2 R51, R42, R51 ;  /* 0x000000332a337220 */ /* 0x000fe20000300000 */
[----:B------:R-:W-:Y:S02]  /*16d0*/  I2FP.F32.S32 R45, R45 ;  /* 0x0000002d002d7245 */ /* 0x000fe40000201400 */
[----:B------:R-:W-:-:S03]  /*16e0*/  IADD3 R2, P1, PT, R2, 0x480, RZ ;  /* 0x0000048002027810 */ /* 0x000fc60007f3e0ff */
[----:B------:R-:W-:Y:S01]  /*16f0*/  FFMA R50, R50, R45, R51 ;  /* 0x0000002d32327223 */ /* 0x000fe20000000033 */
[----:B------:R-:W-:Y:S01]  /*1700*/  FADD R5, R26, R5 ;  /* 0x000000051a057221 */ /* 0x000fe20000000000 */
[----:B------:R-:W-:Y:S01]  /*1710*/  FADD R6, R25, R6 ;  /* 0x0000000619067221 */ /* 0x000fe20000000000 */
[----:B------:R-:W-:Y:S01]  /*1720*/  FADD R7, R24, R7 ;  /* 0x0000000718077221 */ /* 0x000fe20000000000 */
[----:B------:R-:W-:Y:S01]  /*1730*/  FADD R16, R39, R16 ;  /* 0x0000001027107221 */ /* 0x000fe20000000000 */
[----:B------:R-:W-:Y:S01]  /*1740*/  FADD R17, R50, R17 ;  /* 0x0000001132117221 */ /* 0x000fe20000000000 */
[----:B------:R-:W-:Y:S02]  /*1750*/  IADD3 R0, PT, PT, R0, 0x20, RZ ;  /* 0x0000002000007810 */ /* 0x000fe40007ffe0ff */
[----:B------:R-:W-:Y:S01]  /*1760*/  IADD3.X R21, PT, PT, RZ, R21, RZ, P1, !PT ;  /* 0x00000015ff157210 */ /* 0x000fe20000ffe4ff */
[-C--:B--2---:R-:W-:Y:S02]  /*1770*/  IDP.4A.S8.S8 R38, R47, R29.reuse, R38 ;  /* 0x0000001d2f267226 */ /* 0x084fe40000000626 */
[----:B------:R-:W-:-:S02]  /*1780*/  IDP.4A.S8.S8 R29, R46, R29, R27 ;  /* 0x0000001d2e1d7226 */ /* 0x000fc4000000061b */
[--C-:B------:R-:W-:Y:S02]  /*1790*/  HADD2.F32 R27, -RZ, R34.reuse.H0_H0 ;  /* 0x20000022ff1b7230 */ /* 0x100fe40000004100 */
[-C--:B---3--:R-:W-:Y:S02]  /*17a0*/  IDP.4A.S8.S8 R38, R41, R23.reuse, R38 ;  /* 0x0000001729267226 */ /* 0x088fe40000000626 */
[----:B------:R-:W-:Y:S02]  /*17b0*/  IDP.4A.S8.S8 R44, R44, R23, R29 ;  /* 0x000000172c2c7226 */ /* 0x000fe4000000061d */
[----:B------:R-:W-:Y:S02]  /*17c0*/  HADD2.F32 R23, -RZ, R34.H1_H1 ;  /* 0x30000022ff177230 */ /* 0x000fe40000004100 */
[-C--:B------:R-:W-:Y:S01]  /*17d0*/  FMUL R40, R40, R27.reuse ;  /* 0x0000001b28287220 */ /* 0x080fe20000400000 */
[----:B------:R-:W-:Y:S01]  /*17e0*/  FMUL R43, R43, R27 ;  /* 0x0000001b2b2b7220 */ /* 0x000fe20000400000 */
[----:B------:R-:W-:-:S02]  /*17f0*/  I2FP.F32.S32 R27, R38 ;  /* 0x00000026001b7245 */ /* 0x000fc40000201400 */
[----:B------:R-:W-:Y:S01]  /*1800*/  I2FP.F32.S32 R44, R44 ;  /* 0x0000002c002c7245 */ /* 0x000fe20000201400 */
[-C--:B------:R-:W-:Y:S01]  /*1810*/  FMUL.D2 R29, R22, R23.reuse ;  /* 0x00000017161d7220 */ /* 0x080fe20000300000 */
[----:B------:R-:W-:-:S03]  /*1820*/  FMUL.D2 R42, R42, R23 ;  /* 0x000000172a2a7220 */ /* 0x000fc60000300000 */
[----:B------:R-:W-:Y:S01]  /*1830*/  FFMA R27, R40, R27, R29 ;  /* 0x0000001b281b7223 */ /* 0x000fe2000000001d */
[----:B------:R-:W-:-:S03]  /*1840*/  FFMA R42, R43, R44, R42 ;  /* 0x0000002c2b2a7223 */ /* 0x000fc6000000002a */
[----:B------:R-:W-:Y:S01]  /*1850*/  FADD R18, R27, R18 ;  /* 0x000000121b127221 */ /* 0x000fe20000000000 */
[----:B------:R-:W-:Y:S01]  /*1860*/  FADD R19, R42, R19 ;  /* 0x000000132a137221 */ /* 0x000fe20000000000 */
[----:B------:R-:W-:Y:S06]  /*1870*/  @!P0 BRA `(.L_x_115) ;  /* 0xffffffe800a48947 */ /* 0x000fec000383ffff */
[----:B------:R-:W-:Y:S05]  /*1880*/  BSYNC.RECONVERGENT B1 ;  /* 0x0000000000017941 */ /* 0x000fea0003800200 */
.L_x_114:
[----:B------:R0:W-:Y:S04]  /*1890*/  STL.128 [R1], R12 ;  /* 0x0000000c01007387 */ /* 0x0001e80000100c00 */
[----:B------:R0:W-:Y:S04]  /*18a0*/  STL.128 [R1+0x10], R8 ;  /* 0x0000100801007387 */ /* 0x0001e80000100c00 */
[----:B------:R0:W-:Y:S04]  /*18b0*/  STL.128 [R1+0x20], R4 ;  /* 0x0000200401007387 */ /* 0x0001e80000100c00 */
[----:B------:R0:W-:Y:S02]  /*18c0*/  STL.128 [R1+0x30], R16 ;  /* 0x0000301001007387 */ /* 0x0001e40000100c00 */
.L_x_113:
[----:B------:R-:W-:Y:S05]  /*18d0*/  BSYNC.RECONVERGENT B0 ;  /* 0x0000000000007941 */ /* 0x000fea0003800200 */
.L_x_112:
        /* <DEDUP_REMOVED lines=27> */
.L_x_117:
[----:B------:R-:W-:Y:S05]  /*1a90*/  BSYNC.RECONVERGENT B0 ;  /* 0x0000000000007941 */ /* 0x000fea0003800200 */
.L_x_116:
[----:B------:R-:W-:Y:S06]  /*1aa0*/  BAR.SYNC.DEFER_BLOCKING 0x0 ;  /* 0x0000000000007b1d */ /* 0x000fec0000010000 */
[----:B------:R-:W-:Y:S05]  /*1ab0*/  @P1 EXIT ;  /* 0x000000000000194d */ /* 0x000fea0003800000 */
[----:B------:R-:W2:Y:S01]  /*1ac0*/  S2UR UR6, SR_CgaCtaId ;  /* 0x00000000000679c3 */ /* 0x000ea20000008800 */
[----:B------:R-:W-:Y:S01]  /*1ad0*/  UMOV UR5, 0x400 ;  /* 0x0000040000057882 */ /* 0x000fe20000000000 */
[----:B------:R-:W-:-:S13]  /*1ae0*/  ISETP.GT.U32.AND P0, PT, R20, 0x1, PT ;  /* 0x000000011400780c */ /* 0x000fda0003f04070 */
[----:B------:R-:W3:Y:S01]  /*1af0*/  @!P0 LDC R38, c[0x0][0x3a4] ;  /* 0x0000e900ff268b82 */ /* 0x000ee20000000800 */
[----:B--2---:R-:W-:-:S06]  /*1b00*/  ULEA UR5, UR6, UR5, 0x18 ;  /* 0x0000000506057291 */ /* 0x004fcc000f8ec0ff */
[----:B------:R-:W-:-:S05]  /*1b10*/  LEA R21, R20, UR5, 0x2 ;  /* 0x0000000514157c11 */ /* 0x000fca000f8e10ff */
[----:B------:R-:W2:Y:S04]  /*1b20*/  LDS R23, [R21] ;  /* 0x0000000015177984 */ /* 0x000ea80000000800 */
[----:B------:R-:W4:Y:S04]  /*1b30*/  LDS R22, [R21+0x80] ;  /* 0x0000800015167984 */ /* 0x000f280000000800 */
[----:B------:R-:W5:Y:S04]  /*1b40*/  LDS R25, [R21+0x100] ;  /* 0x0001000015197984 */ /* 0x000f680000000800 */
[----:B------:R-:W0:Y:S04]  /*1b50*/  LDS R24, [R21+0x180] ;  /* 0x0001800015187984 */ /* 0x000e280000000800 */
[----:B------:R-:W3:Y:S04]  /*1b60*/  LDS R27, [R21+0x200] ;  /* 0x00020000151b7984 */ /* 0x000ee80000000800 */
[----:B------:R-:W3:Y:S04]  /*1b70*/  LDS R26, [R21+0x280] ;  /* 0x00028000151a7984 */ /* 0x000ee80000000800 */
[----:B------:R-:W3:Y:S04]  /*1b80*/  LDS R31, [R21+0x300] ;  /* 0x00030000151f7984 */ /* 0x000ee80000000800 */
[----:B------:R-:W3:Y:S04]  /*1b90*/  LDS R30, [R21+0x380] ;  /* 0x00038000151e7984 */ /* 0x000ee80000000800 */
[----:B------:R-:W3:Y:S04]  /*1ba0*/  LDS R33, [R21+0x400] ;  /* 0x0004000015217984 */ /* 0x000ee80000000800 */
[----:B------:R-:W3:Y:S04]  /*1bb0*/  LDS R32, [R21+0x480] ;  /* 0x0004800015207984 */ /* 0x000ee80000000800 */
[----:B------:R-:W3:Y:S01]  /*1bc0*/  LDS R35, [R21+0x500] ;  /* 0x0005000015237984 */ /* 0x000ee20000000800 */
[----:B--2---:R-:W-:-:S03]  /*1bd0*/  FADD R23, R23, R12 ;  /* 0x0000000c17177221 */ /* 0x004fc60000000000 */
[----:B------:R-:W-:Y:S01]  /*1be0*/  LDS R0, [R21+0x580] ;  /* 0x0005800015007984 */ /* 0x000fe20000000800 */
[----:B----4-:R-:W-:-:S03]  /*1bf0*/  FADD R22, R22, R13 ;  /* 0x0000000d16167221 */ /* 0x010fc60000000000 */
[----:B-1----:R-:W-:Y:S01]  /*1c00*/  LDS R3, [R21+0x600] ;  /* 0x0006000015037984 */ /* 0x002fe20000000800 */
[----:B-----5:R-:W-:-:S03]  /*1c10*/  FADD R25, R25, R14 ;  /* 0x0000000e19197221 */ /* 0x020fc60000000000 */
[----:B------:R-:W-:Y:S01]  /*1c20*/  LDS R2, [R21+0x680] ;  /* 0x0006800015027984 */ /* 0x000fe20000000800 */
[----:B0-----:R-:W-:Y:S01]  /*1c30*/  FADD R24, R24, R15 ;  /* 0x0000000f18187221 */ /* 0x001fe20000000000 */
[----:B---3--:R-:W-:Y:S02]  /*1c40*/  FADD R27, R27, R8 ;  /* 0x000000081b1b7221 */ /* 0x008fe40000000000 */
[----:B------:R-:W-:Y:S01]  /*1c50*/  SHFL.BFLY PT, R12, R25, 0x10, 0x1f ;  /* 0x0e001f00190c7f89 */ /* 0x000fe200000e0000 */
[----:B------:R-:W-:-:S03]  /*1c60*/  FADD R28, R26, R9 ;  /* 0x000000091a1c7221 */ /* 0x000fc60000000000 */
        /* <DEDUP_REMOVED lines=20> */
[----:B---3--:R-:W-:Y:S01]  /*1db0*/  FADD R12, R27, R26 ;  /* 0x0000001a1b0c7221 */ /* 0x008fe20000000000 */
[----:B------:R-:W-:Y:S02]  /*1dc0*/  FADD R26, R2, R17 ;  /* 0x00000011021a7221 */ /* 0x000fe40000000000 */
        /* <DEDUP_REMOVED lines=68> */
[----:B---3--:R-:W-:Y:S02]  /*2210*/  FADD R31, R34, R31 ;  /* 0x0000001f221f7221 */ /* 0x008fe40000000000 */
[----:B------:R-:W3:Y:S01]  /*2220*/  @!P0 LDC R34, c[0x0][0x3a4] ;  /* 0x0000e900ff228b82 */ /* 0x000ee20000000800 */
[----:B------:R-:W2:Y:S01]  /*2230*/  SHFL.BFLY PT, R8, R9, 0x2, 0x1f ;  /* 0x0c401f0009087f89 */ /* 0x000ea200000e0000 */
        /* <DEDUP_REMOVED lines=12> */
[----:B------:R-:W-:-:S03]  /*2300*/  FADD R7, R9, R8 ;  /* 0x0000000809077221 */ /* 0x000fc60000000000 */
        /* <DEDUP_REMOVED lines=21> */
[----:B0-----:R-:W-:Y:S02]  /*2460*/  FADD R35, R36, R35 ;  /* 0x0000002324237221 */ /* 0x001fe40000000000 */
[----:B------:R-:W0:Y:S01]  /*2470*/  @!P0 LDC R36, c[0x0][0x3a4] ;  /* 0x0000e900ff248b82 */ /* 0x000e220000000800 */
[----:B------:R-:W5:Y:S01]  /*2480*/  SHFL.BFLY PT, R22, R25, 0x1, 0x1f ;  /* 0x0c201f0019167f89 */ /* 0x000f6200000e0000 */
[----:B-1----:R-:W-:-:S03]  /*2490*/  FADD R4, R4, R11 ;  /* 0x0000000b04047221 */ /* 0x002fc60000000000 */
[----:B------:R-:W1:Y:S01]  /*24a0*/  SHFL.BFLY PT, R13, R12, 0x1, 0x1f ;  /* 0x0c201f000c0d7f89 */ /* 0x000e6200000e0000 */
[----:B--2---:R-:W-:Y:S01]  /*24b0*/  FADD R6, R0, R15 ;  /* 0x0000000f00067221 */ /* 0x004fe20000000000 */
[----:B------:R-:W-:Y:S02]  /*24c0*/  LEA R0, R20, UR7, 0x2 ;  /* 0x0000000714007c11 */ /* 0x000fe4000f8e10ff */
        /* <DEDUP_REMOVED lines=8> */
[----:B------:R-:W0:Y:S01]  /*2550*/  SHFL.BFLY PT, R32, R35, 0x1, 0x1f ;  /* 0x0c201f0023207f89 */ /* 0x000e2200000e0000 */
[----:B------:R-:W-:Y:S02]  /*2560*/  FADD R11, R25, R22 ;  /* 0x00000016190b7221 */ /* 0x000fe40000000000 */
[----:B------:R-:W0:Y:S01]  /*2570*/  @!P0 LDC.64 R22, c[0x0][0x390] ;  /* 0x0000e400ff168b82 */ /* 0x000e220000000a00 */
        /* <DEDUP_REMOVED lines=8> */
[----:B----4-:R-:W-:Y:S02]  /*2600*/  FADD R15, R33, R28 ;  /* 0x0000001c210f7221 */ /* 0x010fe40000000000 */
[----:B------:R-:W4:Y:S01]  /*2610*/  @!P0 LDC R28, c[0x0][0x3a4] ;  /* 0x0000e900ff1c8b82 */ /* 0x000f220000000800 */
[----:B------:R2:W-:Y:S01]  /*2620*/  STL.64 [R1+0x10], R8 ;  /* 0x0000100801007387 */ /* 0x0005e20000100a00 */
[----:B-----5:R-:W-:-:S03]  /*2630*/  FADD R16, R30, R31 ;  /* 0x0000001f1e107221 */ /* 0x020fc60000000000 */
[----:B------:R-:W5:Y:S01]  /*2640*/  @!P0 LDL R4, [R0+0x10] ;  /* 0x0000100000048983 */ /* 0x000f620000100800 */
[----:B0-----:R-:W-:Y:S02]  /*2650*/  FADD R17, R35, R32 ;  /* 0x0000002023117221 */ /* 0x001fe40000000000 */
[----:B------:R-:W0:Y:S01]  /*2660*/  @!P0 LDC R30, c[0x0][0x3a4] ;  /* 0x0000e900ff1e8b82 */ /* 0x000e220000000800 */
[----:B------:R-:W-:Y:S04]  /*2670*/  STL.64 [R1+0x18], R10 ;  /* 0x0000180a01007387 */ /* 0x000fe80000100a00 */
[----:B------:R-:W5:Y:S03]  /*2680*/  @!P0 LDL R5, [R0+0x18] ;  /* 0x0000180000058983 */ /* 0x000f660000100800 */
[----:B------:R-:W1:Y:S01]  /*2690*/  @!P0 LDC R32, c[0x0][0x3a4] ;  /* 0x0000e900ff208b82 */ /* 0x000e620000000800 */
[----:B------:R-:W-:Y:S04]  /*26a0*/  STL.64 [R1+0x20], R12 ;  /* 0x0000200c01007387 */ /* 0x000fe80000100a00 */
[----:B--2---:R-:W2:Y:S04]  /*26b0*/  @!P0 LDL R6, [R0+0x20] ;  /* 0x0000200000068983 */ /* 0x004ea80000100800 */
[----:B------:R-:W-:Y:S04]  /*26c0*/  STL.64 [R1+0x28], R14 ;  /* 0x0000280e01007387 */ /* 0x000fe80000100a00 */
[----:B------:R-:W2:Y:S04]  /*26d0*/  @!P0 LDL R7, [R0+0x28] ;  /* 0x0000280000078983 */ /* 0x000ea80000100800 */
[----:B------:R-:W-:Y:S04]  /*26e0*/  STL.64 [R1+0x30], R16 ;  /* 0x0000301001007387 */ /* 0x000fe80000100a00 */
[----:B------:R-:W2:Y:S04]  /*26f0*/  @!P0 LDL R8, [R0+0x30] ;  /* 0x0000300000088983 */ /* 0x000ea80000100800 */
[----:B------:R-:W4:Y:S04]  /*2700*/  LDS R9, [R21+0x700] ;  /* 0x0007000015097984 */ /* 0x000f280000000800 */
[----:B------:R-:W0:Y:S01]  /*2710*/  LDS R10, [R21+0x780] ;  /* 0x00078000150a7984 */ /* 0x000e220000000800 */
[----:B----4-:R-:W-:Y:S01]  /*2720*/  FADD R9, R9, R18 ;  /* 0x0000001209097221 */ /* 0x010fe20000000000 */
[----:B0-----:R-:W-:-:S04]  /*2730*/  FADD R19, R10, R19 ;  /* 0x000000130a137221 */ /* 0x001fc80000000000 */
[----:B------:R-:W0:Y:S04]  /*2740*/  SHFL.BFLY PT, R10, R9, 0x10, 0x1f ;  /* 0x0e001f00090a7f89 */ /* 0x000e2800000e0000 */
[----:B------:R-:W4:Y:S01]  /*2750*/  SHFL.BFLY PT, R12, R19, 0x10, 0x1f ;  /* 0x0e001f00130c7f89 */ /* 0x000f2200000e0000 */
[----:B0-----:R-:W-:Y:S01]  /*2760*/  FADD R10, R9, R10 ;  /* 0x0000000a090a7221 */ /* 0x001fe20000000000 */
[----:B----4-:R-:W-:-:S04]  /*2770*/  FADD R12, R19, R12 ;  /* 0x0000000c130c7221 */ /* 0x010fc80000000000 */
[----:B------:R-:W0:Y:S01]  /*2780*/  SHFL.BFLY PT, R11, R10, 0x8, 0x1f ;  /* 0x0d001f000a0b7f89 */ /* 0x000e2200000e0000 */
[----:B------:R-:W4:Y:S03]  /*2790*/  @!P0 LDC.64 R18, c[0x0][0x390] ;  /* 0x0000e400ff128b82 */ /* 0x000f260000000a00 */
        /* <DEDUP_REMOVED lines=10> */
[----:B------:R-:W0:Y:S01]  /*2840*/  @!P0 LDC.64 R12, c[0x0][0x390] ;  /* 0x0000e400ff0c8b82 */ /* 0x000e220000000a00 */
[----:B-1----:R-:W-:-:S07]  /*2850*/  FADD R21, R14, R21 ;  /* 0x000000150e157221 */ /* 0x002fce0000000000 */
[----:B------:R-:W1:Y:S01]  /*2860*/  @!P0 LDC.64 R14, c[0x0][0x390] ;  /* 0x0000e400ff0e8b82 */ /* 0x000e620000000a00 */
[----:B----4-:R-:W-:Y:S01]  /*2870*/  FADD R26, R16, R9 ;  /* 0x00000009101a7221 */ /* 0x010fe20000000000 */
[----:B------:R-:W-:Y:S02]  /*2880*/  IADD3 R9, PT, PT, R20, UR4, RZ ;  /* 0x0000000414097c10 */ /* 0x000fe4000fffe0ff */
[----:B------:R-:W4:Y:S02]  /*2890*/  SHFL.BFLY PT, R20, R21, 0x1, 0x1f ;  /* 0x0c201f0015147f89 */ /* 0x000f2400000e0000 */
[C---:B------:R-:W-:Y:S02]  /*28a0*/  @!P0 IADD3 R29, PT, PT, R9.reuse, R28, RZ ;  /* 0x0000001c091d8210 */ /* 0x040fe40007ffe0ff */
[----:B------:R-:W0:Y:S01]  /*28b0*/  @!P0 LDC.64 R16, c[0x0][0x390] ;  /* 0x0000e400ff108b82 */ /* 0x000e220000000a00 */
[----:B------:R-:W5:Y:S01]  /*28c0*/  SHFL.BFLY PT, R27, R26, 0x1, 0x1f ;  /* 0x0c201f001a1b7f89 */ /* 0x000f6200000e0000 */
[----:B------:R-:W-:Y:S01]  /*28d0*/  @!P0 LEA R31, R30, R9, 0x1 ;  /* 0x000000091e1f8211 */ /* 0x000fe200078e08ff */
[----:B------:R-:W-:-:S04]  /*28e0*/  @!P0 IMAD.WIDE.U32 R24, R9, 0x4, R24 ;  /* 0x0000000409188825 */ /* 0x000fc800078e0018 */
[----:B------:R-:W-:-:S04]  /*28f0*/  @!P0 IMAD.WIDE.U32 R22, R29, 0x4, R22 ;  /* 0x000000041d168825 */ /* 0x000fc800078e0016 */
[----:B------:R-:W-:Y:S01]  /*2900*/  @!P0 IMAD.WIDE.U32 R18, R31, 0x4, R18 ;  /* 0x000000041f128825 */ /* 0x000fe200078e0012 */
[----:B------:R-:W-:-:S03]  /*2910*/  @!P0 LEA R31, R34, R9, 0x2 ;  /* 0x00000009221f8211 */ /* 0x000fc600078e10ff */
[--C-:B------:R-:W-:Y:S02]  /*2920*/  @!P0 IMAD R29, R32, 0x3, R9.reuse ;  /* 0x00000003201d8824 */ /* 0x100fe400078e0209 */
[--C-:B------:R-:W-:Y:S02]  /*2930*/  @!P0 IMAD R33, R36, 0x5, R9.reuse ;  /* 0x0000000524218824 */ /* 0x100fe400078e0209 */
[----:B------:R-:W-:Y:S02]  /*2940*/  @!P0 IMAD R35, R38, 0x6, R9 ;  /* 0x0000000626238824 */ /* 0x000fe400078e0209 */
[----:B-1----:R-:W-:-:S04]  /*2950*/  @!P0 IMAD.WIDE.U32 R14, R31, 0x4, R14 ;  /* 0x000000041f0e8825 */ /* 0x002fc800078e000e */
[----:B0-----:R-:W-:-:S04]  /*2960*/  @!P0 IMAD.WIDE.U32 R16, R29, 0x4, R16 ;  /* 0x000000041d108825 */ /* 0x001fc800078e0010 */
[----:B------:R-:W-:-:S04]  /*2970*/  @!P0 IMAD.WIDE.U32 R12, R33, 0x4, R12 ;  /* 0x00000004210c8825 */ /* 0x000fc800078e000c */
[----:B------:R-:W-:Y:S01]  /*2980*/  @!P0 IMAD.WIDE.U32 R10, R35, 0x4, R10 ;  /* 0x00000004230a8825 */ /* 0x000fe200078e000a */
[----:B------:R4:W-:Y:S04]  /*2990*/  @!P0 STG.E desc[UR8][R24.64], R2 ;  /* 0x0000000218008986 */ /* 0x0009e8000c101908 */
[----:B---3--:R0:W-:Y:S01]  /*29a0*/  @!P0 STG.E desc[UR8][R22.64], R3 ;  /* 0x0000000316008986 */ /* 0x0081e2000c101908 */
[----:B----4-:R-:W-:-:S03]  /*29b0*/  FADD R2, R21, R20 ;  /* 0x0000001415027221 */ /* 0x010fc60000000000 */
[----:B-----5:R1:W-:Y:S01]  /*29c0*/  @!P0 STG.E desc[UR8][R18.64], R4 ;  /* 0x0000000412008986 */ /* 0x0203e2000c101908 */
[----:B0-----:R-:W-:-:S03]  /*29d0*/  FADD R3, R26, R27 ;  /* 0x0000001b1a037221 */ /* 0x001fc60000000000 */
[----:B------:R1:W-:Y:S04]  /*29e0*/  @!P0 STG.E desc[UR8][R16.64], R5 ;  /* 0x0000000510008986 */ /* 0x0003e8000c101908 */
[----:B------:R1:W-:Y:S04]  /*29f0*/  STL.64 [R1+0x38], R2 ;  /* 0x0000380201007387 */ /* 0x0003e80000100a00 */
[----:B--2---:R1:W-:Y:S04]  /*2a00*/  @!P0 STG.E desc[UR8][R14.64], R6 ;  /* 0x000000060e008986 */ /* 0x0043e8000c101908 */
        /* <DEDUP_REMOVED lines=10> */
.L_x_118:
        /* <DEDUP_REMOVED lines=13> */
.L_x_745:


//--------------------- .text.mul_mat_vec_q5_0_q8_1_cuda8 --------------------------
	.section	.text.mul_mat_vec_q5_0_q8_1_cuda8,"ax",@progbits
	.align	128
        .global         mul_mat_vec_q5_0_q8_1_cuda8
        .type           mul_mat_vec_q5_0_q8_1_cuda8,@function
        .size           mul_mat_vec_q5_0_q8_1_cuda8,(.L_x_746 - mul_mat_vec_q5_0_q8_1_cuda8)
        .other          mul_mat_vec_q5_0_q8_1_cuda8,@"STO_CUDA_ENTRY STV_DEFAULT"
mul_mat_vec_q5_0_q8_1_cuda8:
.text.mul_mat_vec_q5_0_q8_1_cuda8:
        /* <DEDUP_REMOVED lines=33> */
[----:B------:R-:W-:Y:S05]  /*0210*/  BSSY.RECONVERGENT B1, `(.L_x_121) ;  /* 0x0000159000017945 */ /* 0x000fea0003800200 */
[----:B------:R-:W-:Y:S01]  /*0220*/  MOV R24, UR6 ;  /* 0x0000000600187c02 */ /* 0x000fe20008000f00 */
[----:B------:R-:W1:Y:S08]  /*0230*/  LDC.64 R20, c[0x0][0x388] ;  /* 0x0000e200ff147b82 */ /* 0x000e700000000a00 */
[----:B------:R-:W2:Y:S01]  /*0240*/  LDC.64 R32, c[0x0][0x380] ;  /* 0x0000e000ff207b82 */ /* 0x000ea20000000a00 */
[----:B0-----:R-:W-:-:S04]  /*0250*/  SHF.R.S32.HI R0, RZ, 0x1f, R15 ;  /* 0x0000001fff007819 */ /* 0x001fc8000001140f */
[----:B------:R-:W-:Y:S01]  /*0260*/  LEA.HI R22, R0, R15, RZ, 0x5 ;  /* 0x0000000f00167211 */ /* 0x000fe200078f28ff */
[----:B------:R-:W-:Y:S01]  /*0270*/  HFMA2 R15, -RZ, RZ, 0, 0 ;  /* 0x00000000ff0f7431 */ /* 0x000fe200000001ff */
[----:B------:R-:W-:Y:S01]  /*0280*/  MOV R0, UR4 ;  /* 0x0000000400007c02 */ /* 0x000fe20008000f00 */
[----:B-1----:R-:W-:-:S04]  /*0290*/  IMAD.WIDE.U32 R20, R3, 0x24, R20 ;  /* 0x0000002403147825 */ /* 0x002fc800078e0014 */
[----:B------:R-:W-:Y:S01]  /*02a0*/  IMAD R0, R0, UR5, R3 ;  /* 0x0000000500007c24 */ /* 0x000fe2000f8e0203 */
[----:B------:R-:W-:Y:S02]  /*02b0*/  MOV R2, R20 ;  /* 0x0000001400027202 */ /* 0x000fe40000000f00 */
[----:B------:R-:W-:Y:S02]  /*02c0*/  SHF.R.S32.HI R20, RZ, 0x5, R22 ;  /* 0x00000005ff147819 */ /* 0x000fe40000011416 */
[C---:B--2---:R-:W-:Y:S02]  /*02d0*/  IADD3 R30, P1, PT, R32.reuse, UR6, RZ ;  /* 0x00000006201e7c10 */ /* 0x044fe4000ff3e0ff */
[----:B------:R-:W-:Y:S02]  /*02e0*/  IADD3 R32, P0, PT, R32, 0xc, RZ ;  /* 0x0000000c20207810 */ /* 0x000fe40007f1e0ff */
[-C--:B------:R-:W-:Y:S02]  /*02f0*/  LEA.HI.X.SX32 R31, R24, R33.reuse, 0x1, P1 ;  /* 0x00000021181f7211 */ /* 0x080fe400008f0eff */
[----:B------:R-:W-:-:S09]  /*0300*/  IADD3.X R33, PT, PT, RZ, R33, RZ, P0, !PT ;  /* 0x00000021ff217210 */ /* 0x000fd200007fe4ff */
.L_x_122:
[----:B------:R-:W0:Y:S01]  /*0310*/  S2R R22, SR_TID.X ;  /* 0x0000000000167919 */ /* 0x000e220000002100 */
[----:B------:R-:W-:-:S05]  /*0320*/  IMAD.WIDE R46, R0, 0x16, R32 ;  /* 0x00000016002e7825 */ /* 0x000fca00078e0220 */
[----:B------:R-:W2:Y:S04]  /*0330*/  LDG.E.U16 R35, desc[UR8][R46.64+-0xa] ;  /* 0xfffff6082e237981 */ /* 0x000ea8000c1e1500 */
[----:B------:R-:W2:Y:S01]  /*0340*/  LDG.E.U16 R38, desc[UR8][R46.64+-0x8] ;  /* 0xfffff8082e267981 */ /* 0x000ea2000c1e1500 */
[----:B0-----:R-:W-:-:S04]  /*0350*/  SHF.L.U32 R22, R22, 0x3, RZ ;  /* 0x0000000316167819 */ /* 0x001fc800000006ff */
[----:B------:R-:W-:-:S04]  /*0360*/  LOP3.LUT R34, R22, 0x8, RZ, 0xc0, !PT ;  /* 0x0000000816227812 */ /* 0x000fc800078ec0ff */
[----:B------:R-:W-:-:S04]  /*0370*/  IADD3 R48, P0, PT, R34, R46, RZ ;  /* 0x0000002e22307210 */ /* 0x000fc80007f1e0ff */
[----:B------:R-:W-:-:S05]  /*0380*/  IADD3.X R49, PT, PT, RZ, R47, RZ, P0, !PT ;  /* 0x0000002fff317210 */ /* 0x000fca00007fe4ff */
[----:B------:R-:W3:Y:S04]  /*0390*/  LDG.E.U16 R26, desc[UR8][R48.64+-0x6] ;  /* 0xfffffa08301a7981 */ /* 0x000ee8000c1e1500 */
[----:B------:R-:W3:Y:S04]  /*03a0*/  LDG.E.U16 R45, desc[UR8][R48.64+-0x4] ;  /* 0xfffffc08302d7981 */ /* 0x000ee8000c1e1500 */
[----:B------:R-:W4:Y:S04]  /*03b0*/  LDG.E.U16 R25, desc[UR8][R48.64+-0x2] ;  /* 0xfffffe0830197981 */ /* 0x000f28000c1e1500 */
[----:B------:R0:W4:Y:S01]  /*03c0*/  LDG.E.U16 R50, desc[UR8][R48.64] ;  /* 0x0000000830327981 */ /* 0x000122000c1e1500 */
[----:B------:R-:W-:-:S03]  /*03d0*/  IMAD.WIDE R40, R0, 0x16, R30 ;  /* 0x0000001600287825 */ /* 0x000fc600078e021e */
[C---:B------:R-:W-:Y:S02]  /*03e0*/  IADD3 R36, P0, PT, R34.reuse, R40, RZ ;  /* 0x0000002822247210 */ /* 0x040fe40007f1e0ff */
[----:B------:R-:W5:Y:S02]  /*03f0*/  LDG.E.U16 R28, desc[UR8][R40.64+0x2] ;  /* 0x00000208281c7981 */ /* 0x000f64000c1e1500 */
[----:B------:R-:W-:Y:S02]  /*0400*/  IADD3.X R37, PT, PT, RZ, R41, RZ, P0, !PT ;  /* 0x00000029ff257210 */ /* 0x000fe400007fe4ff */
[----:B------:R-:W5:Y:S04]  /*0410*/  LDG.E.U16 R43, desc[UR8][R40.64+0x4] ;  /* 0x00000408282b7981 */ /* 0x000f68000c1e1500 */
[----:B------:R-:W5:Y:S04]  /*0420*/  LDG.E.U16 R39, desc[UR8][R36.64+0x6] ;  /* 0x0000060824277981 */ /* 0x000f68000c1e1500 */
[----:B------:R-:W5:Y:S04]  /*0430*/  LDG.E.U16 R24, desc[UR8][R36.64+0x8] ;  /* 0x0000080824187981 */ /* 0x000f68000c1e1500 */
[----:B------:R-:W5:Y:S04]  /*0440*/  LDG.E.U16 R27, desc[UR8][R36.64+0xa] ;  /* 0x00000a08241b7981 */ /* 0x000f68000c1e1500 */
[----:B------:R1:W5:Y:S01]  /*0450*/  LDG.E.U16 R44, desc[UR8][R36.64+0xc] ;  /* 0x00000c08242c7981 */ /* 0x000362000c1e1500 */
[----:B------:R-:W-:-:S04]  /*0460*/  IADD3 R22, P0, PT, R34, R2, RZ ;  /* 0x0000000222167210 */ /* 0x000fc80007f1e0ff */
[----:B------:R-:W-:-:S05]  /*0470*/  IADD3.X R23, PT, PT, RZ, R21, RZ, P0, !PT ;  /* 0x00000015ff177210 */ /* 0x000fca00007fe4ff */
[----:B------:R-:W5:Y:S04]  /*0480*/  LDG.E R42, desc[UR8][R22.64+0x4] ;  /* 0x00000408162a7981 */ /* 0x000f68000c1e1900 */
[----:B------:R-:W5:Y:S01]  /*0490*/  LDG.E R29, desc[UR8][R22.64+0x14] ;  /* 0x00001408161d7981 */ /* 0x000f62000c1e1900 */
[----:B0-----:R-:W-:Y:S02]  /*04a0*/  LOP3.LUT R49, R34, 0x4, RZ, 0xfc, !PT ;  /* 0x0000000422317812 */ /* 0x001fe400078efcff */
[----:B--2---:R-:W-:Y:S02]  /*04b0*/  LEA R51, R38, R35, 0x10 ;  /* 0x0000002326337211 */ /* 0x004fe400078e80ff */
[----:B------:R-:W2:Y:S02]  /*04c0*/  LDG.E R35, desc[UR8][R22.64+0x8] ;  /* 0x0000080816237981 */ /* 0x000ea4000c1e1900 */
[----:B------:R-:W-:-:S02]  /*04d0*/  SHF.R.S32.HI R48, RZ, R34, R51 ;  /* 0x00000022ff307219 */ /* 0x000fc40000011433 */
[----:B------:R0:W2:Y:S02]  /*04e0*/  LDG.E R38, desc[UR8][R22.64+0x18] ;  /* 0x0000180816267981 */ /* 0x0000a4000c1e1900 */
[----:B-1----:R-:W-:Y:S02]  /*04f0*/  SHF.L.U32 R36, R48, 0x4, RZ ;  /* 0x0000000430247819 */ /* 0x002fe400000006ff */
[----:B---3--:R-:W-:Y:S02]  /*0500*/  LEA R26, R45, R26, 0x10 ;  /* 0x0000001a2d1a7211 */ /* 0x008fe400078e80ff */
[----:B------:R-:W-:Y:S02]  /*0510*/  SHF.R.S32.HI R45, RZ, R49, R51 ;  /* 0x00000031ff2d7219 */ /* 0x000fe40000011433 */
[----:B------:R-:W-:Y:S02]  /*0520*/  LOP3.LUT R51, R36, 0x10, RZ, 0xc0, !PT ;  /* 0x0000001024337812 */ /* 0x000fe400078ec0ff */
[----:B------:R-:W-:-:S02]  /*0530*/  SHF.R.U32.HI R36, RZ, 0xc, R48 ;  /* 0x0000000cff247819 */ /* 0x000fc40000011630 */
[----:B----4-:R-:W-:Y:S02]  /*0540*/  LEA R25, R50, R25, 0x10 ;  /* 0x0000001932197211 */ /* 0x010fe400078e80ff */
[----:B------:R-:W-:Y:S02]  /*0550*/  SHF.L.U32 R37, R45, 0x4, RZ ;  /* 0x000000042d257819 */ /* 0x000fe400000006ff */
[----:B------:R-:W-:Y:S02]  /*0560*/  SHF.R.U32.HI R50, RZ, 0xc, R45 ;  /* 0x0000000cff327819 */ /* 0x000fe4000001162d */
[----:B0-----:R-:W-:Y:S02]  /*0570*/  LOP3.LUT R23, R36, 0x10, RZ, 0xc0, !PT ;  /* 0x0000001024177812 */ /* 0x001fe400078ec0ff */
[----:B------:R-:W-:Y:S02]  /*0580*/  LOP3.LUT R22, R37, 0x10, RZ, 0xc0, !PT ;  /* 0x0000001025167812 */ /* 0x000fe400078ec0ff */
[----:B------:R-:W-:-:S02]  /*0590*/  LOP3.LUT R36, R51, 0xf0f0f0f, R26, 0xf8, !PT ;  /* 0x0f0f0f0f33247812 */ /* 0x000fc400078ef81a */
[----:B------:R-:W-:Y:S02]  /*05a0*/  LOP3.LUT R37, R50, 0x10, RZ, 0xc0, !PT ;  /* 0x0000001032257812 */ /* 0x000fe400078ec0ff */
[----:B------:R-:W-:Y:S02]  /*05b0*/  SHF.R.U32.HI R26, RZ, 0x4, R26 ;  /* 0x00000004ff1a7819 */ /* 0x000fe4000001161a */
[--C-:B------:R-:W-:Y:S02]  /*05c0*/  SHF.R.U32.HI R50, RZ, 0x4, R25.reuse ;  /* 0x00000004ff327819 */ /* 0x100fe40000011619 */
[----:B------:R-:W-:Y:S02]  /*05d0*/  LOP3.LUT R22, R22, 0xf0f0f0f, R25, 0xf8, !PT ;  /* 0x0f0f0f0f16167812 */ /* 0x000fe400078ef819 */
[----:B------:R-:W-:Y:S02]  /*05e0*/  LOP3.LUT R25, R23, 0xf0f0f0f, R26, 0xf8, !PT ;  /* 0x0f0f0f0f17197812 */ /* 0x000fe400078ef81a */
[----:B------:R-:W-:-:S02]  /*05f0*/  LOP3.LUT R23, R37, 0xf0f0f0f, R50, 0xf8, !PT ;  /* 0x0f0f0f0f25177812 */ /* 0x000fc400078ef832 */
[----:B------:R-:W-:Y:S02]  /*0600*/  SHF.L.U32 R37, R48, 0xb, RZ ;  /* 0x0000000b30257819 */ /* 0x000fe400000006ff */
[----:B------:R-:W-:Y:S02]  /*0610*/  SHF.R.U32.HI R26, RZ, 0x5, R48 ;  /* 0x00000005ff1a7819 */ /* 0x000fe40000011630 */
[----:B------:R-:W-:Y:S02]  /*0620*/  LOP3.LUT R36, R36, 0x1000, R37, 0xf8, !PT ;  /* 0x0000100024247812 */ /* 0x000fe400078ef825 */
[----:B------:R-:W-:Y:S02]  /*0630*/  SHF.L.U32 R37, R48, 0x12, RZ ;  /* 0x0000001230257819 */ /* 0x000fe400000006ff */
[----:B------:R-:W-:Y:S02]  /*0640*/  LOP3.LUT R26, R25, 0x1000, R26, 0xf8, !PT ;  /* 0x00001000191a7812 */ /* 0x000fe400078ef81a */
[----:B------:R-:W-:-:S02]  /*0650*/  LOP3.LUT R36, R36, 0x100000, R37, 0xf8, !PT ;  /* 0x0010000024247812 */ /* 0x000fc400078ef825 */
[C---:B------:R-:W-:Y:S02]  /*0660*/  SHF.L.U32 R25, R48.reuse, 0x19, RZ ;  /* 0x0000001930197819 */ /* 0x040fe400000006ff */
[----:B------:R-:W-:Y:S02]  /*0670*/  SHF.L.U32 R37, R48, 0x2, RZ ;  /* 0x0000000230257819 */ /* 0x000fe400000006ff */
[----:B------:R-:W-:Y:S02]  /*0680*/  LOP3.LUT R25, R36, 0x10000000, R25, 0xf8, !PT ;  /* 0x1000000024197812 */ /* 0x000fe400078ef819 */
[----:B------:R-:W-:Y:S02]  /*0690*/  LOP3.LUT R50, R26, 0x100000, R37, 0xf8, !PT ;  /* 0x001000001a327812 */ /* 0x000fe400078ef825 */
[----:B------:R-:W-:Y:S02]  /*06a0*/  MOV R36, R2 ;  /* 0x0000000200247202 */ /* 0x000fe40000000f00 */
[----:B------:R-:W-:-:S05]  /*06b0*/  MOV R37, R21 ;  /* 0x0000001500257202 */ /* 0x000fca0000000f00 */
[----:B------:R-:W3:Y:S01]  /*06c0*/  LDG.E R26, desc[UR8][R36.64] ;  /* 0x00000008241a7981 */ /* 0x000ee2000c1e1900 */
[----:B-----5:R-:W-:Y:S02]  /*06d0*/  LEA R43, R43, R28, 0x10 ;  /* 0x0000001c2b2b7211 */ /* 0x020fe400078e80ff */
[----:B------:R-:W-:Y:S02]  /*06e0*/  LEA R39, R24, R39, 0x10 ;  /* 0x0000002718277211 */ /* 0x000fe400078e80ff */
[--C-:B------:R-:W-:Y:S02]  /*06f0*/  SHF.R.S32.HI R24, RZ, R34, R43.reuse ;  /* 0x00000022ff187219 */ /* 0x100fe4000001142b */
[----:B------:R-:W-:Y:S02]  /*0700*/  LEA R44, R44, R27, 0x10 ;  /* 0x0000001b2c2c7211 */ /* 0x000fe400078e80ff */
[----:B------:R-:W-:Y:S02]  /*0710*/  SHF.L.U32 R51, R48, 0x9, RZ ;  /* 0x0000000930337819 */ /* 0x000fe400000006ff */
[----:B------:R-:W-:-:S02]  /*0720*/  SHF.R.S32.HI R49, RZ, R49, R43 ;  /* 0x00000031ff317219 */ /* 0x000fc4000001142b */
[----:B------:R-:W-:Y:S02]  /*0730*/  SHF.L.U32 R27, R24, 0x4, RZ ;  /* 0x00000004181b7819 */ /* 0x000fe400000006ff */
[----:B------:R-:W-:Y:S02]  /*0740*/  SHF.R.U32.HI R43, RZ, 0xc, R24 ;  /* 0x0000000cff2b7819 */ /* 0x000fe40000011618 */
[----:B------:R-:W-:Y:S02]  /*0750*/  LOP3.LUT R28, R50, 0x10000000, R51, 0xf8, !PT ;  /* 0x10000000321c7812 */ /* 0x000fe400078ef833 */
[----:B------:R-:W-:Y:S02]  /*0760*/  LOP3.LUT R48, R27, 0x10, RZ, 0xc0, !PT ;  /* 0x000000101b307812 */ /* 0x000fe400078ec0ff */
[----:B------:R-:W-:Y:S02]  /*0770*/  LOP3.LUT R50, R43, 0x10, RZ, 0xc0, !PT ;  /* 0x000000102b327812 */ /* 0x000fe400078ec0ff */
[----:B------:R-:W-:-:S02]  /*0780*/  SHF.R.U32.HI R27, RZ, 0x4, R39 ;  /* 0x00000004ff1b7819 */ /* 0x000fc40000011627 */
[----:B------:R-:W-:Y:S02]  /*0790*/  LOP3.LUT R48, R48, 0xf0f0f0f, R39, 0xf8, !PT ;  /* 0x0f0f0f0f30307812 */ /* 0x000fe400078ef827 */
[----:B------:R-:W-:Y:S02]  /*07a0*/  LOP3.LUT R50, R50, 0xf0f0f0f, R27, 0xf8, !PT ;  /* 0x0f0f0f0f32327812 */ /* 0x000fe400078ef81b */
[----:B------:R-:W-:-:S04]  /*07b0*/  SHF.L.U32 R27, R24, 0xb, RZ ;  /* 0x0000000b181b7819 */ /* 0x000fc800000006ff */
[----:B------:R-:W-:Y:S02]  /*07c0*/  LOP3.LUT R27, R48, 0x1000, R27, 0xf8, !PT ;  /* 0x00001000301b7812 */ /* 0x000fe400078ef81b */
[C---:B------:R-:W-:Y:S02]  /*07d0*/  SHF.L.U32 R48, R24.reuse, 0x12, RZ ;  /* 0x0000001218307819 */ /* 0x040fe400000006ff */
[----:B------:R-:W-:Y:S02]  /*07e0*/  SHF.R.U32.HI R39, RZ, 0x5, R24 ;  /* 0x00000005ff277819 */ /* 0x000fe40000011618 */
[----:B------:R-:W-:Y:S02]  /*07f0*/  LOP3.LUT R27, R27, 0x100000, R48, 0xf8, !PT ;  /* 0x001000001b1b7812 */ /* 0x000fe400078ef830 */
[----:B------:R-:W-:Y:S02]  /*0800*/  SHF.L.U32 R48, R24, 0x19, RZ ;  /* 0x0000001918307819 */ /* 0x000fe400000006ff */
[----:B------:R-:W-:-:S02]  /*0810*/  LOP3.LUT R39, R50, 0x1000, R39, 0xf8, !PT ;  /* 0x0000100032277812 */ /* 0x000fc400078ef827 */
[----:B------:R-:W-:Y:S02]  /*0820*/  LOP3.LUT R27, R27, 0x10000000, R48, 0xf8, !PT ;  /* 0x100000001b1b7812 */ /* 0x000fe400078ef830 */
[C---:B------:R-:W-:Y:S02]  /*0830*/  SHF.L.U32 R48, R24.reuse, 0x2, RZ ;  /* 0x0000000218307819 */ /* 0x040fe400000006ff */
[----:B------:R-:W-:Y:S02]  /*0840*/  SHF.L.U32 R24, R24, 0x9, RZ ;  /* 0x0000000918187819 */ /* 0x000fe400000006ff */
[----:B------:R-:W-:Y:S01]  /*0850*/  LOP3.LUT R39, R39, 0x100000, R48, 0xf8, !PT ;  /* 0x0010000027277812 */ /* 0x000fe200078ef830 */
[----:B------:R-:W-:-:S03]  /*0860*/  IDP.4A.S8.S8 R50, R27, R42, RZ ;  /* 0x0000002a1b327226 */ /* 0x000fc600000006ff */
[----:B------:R-:W-:Y:S01]  /*0870*/  LOP3.LUT R24, R39, 0x10000000, R24, 0xf8, !PT ;  /* 0x1000000027187812 */ /* 0x000fe200078ef818 */
[----:B------:R-:W-:-:S04]  /*0880*/  IDP.4A.S8.S8 R39, R25, R42, RZ ;  /* 0x0000002a19277226 */ /* 0x000fc800000006ff */
[-C--:B------:R-:W-:Y:S02]  /*0890*/  IDP.4A.S8.S8 R39, R28, R29.reuse, R39 ;  /* 0x0000001d1c277226 */ /* 0x080fe40000000627 */
[----:B------:R-:W-:Y:S01]  /*08a0*/  IDP.4A.S8.S8 R50, R24, R29, R50 ;  /* 0x0000001d18327226 */ /* 0x000fe20000000632 */
[----:B------:R-:W-:Y:S02]  /*08b0*/  SHF.L.U32 R29, R45, 0xb, RZ ;  /* 0x0000000b2d1d7819 */ /* 0x000fe400000006ff */
[----:B------:R-:W-:Y:S02]  /*08c0*/  SHF.L.U32 R43, R49, 0x4, RZ ;  /* 0x00000004312b7819 */ /* 0x000fe400000006ff */
[----:B------:R-:W-:Y:S02]  /*08d0*/  LOP3.LUT R22, R22, 0x1000, R29, 0xf8, !PT ;  /* 0x0000100016167812 */ /* 0x000fe400078ef81d */
[----:B------:R-:W-:Y:S02]  /*08e0*/  SHF.R.U32.HI R42, RZ, 0x5, R45 ;  /* 0x00000005ff2a7819 */ /* 0x000fe4000001162d */
[----:B------:R-:W-:-:S02]  /*08f0*/  SHF.L.U32 R29, R45, 0x12, RZ ;  /* 0x000000122d1d7819 */ /* 0x000fc400000006ff */
[----:B------:R-:W-:Y:S02]  /*0900*/  SHF.R.U32.HI R48, RZ, 0xc, R49 ;  /* 0x0000000cff307819 */ /* 0x000fe40000011631 */
[----:B------:R-:W-:Y:S02]  /*0910*/  LOP3.LUT R43, R43, 0x10, RZ, 0xc0, !PT ;  /* 0x000000102b2b7812 */ /* 0x000fe400078ec0ff */
[----:B------:R-:W-:Y:S02]  /*0920*/  LOP3.LUT R42, R23, 0x1000, R42, 0xf8, !PT ;  /* 0x00001000172a7812 */ /* 0x000fe400078ef82a */
[----:B------:R-:W-:Y:S02]  /*0930*/  LOP3.LUT R22, R22, 0x100000, R29, 0xf8, !PT ;  /* 0x0010000016167812 */ /* 0x000fe400078ef81d */
[----:B------:R-:W-:Y:S02]  /*0940*/  SHF.L.U32 R23, R45, 0x19, RZ ;  /* 0x000000192d177819 */ /* 0x000fe400000006ff */
[----:B------:R-:W-:-:S02]  /*0950*/  LOP3.LUT R51, R48, 0x10, RZ, 0xc0, !PT ;  /* 0x0000001030337812 */ /* 0x000fc400078ec0ff */
[--C-:B------:R-:W-:Y:S02]  /*0960*/  LOP3.LUT R43, R43, 0xf0f0f0f, R44.reuse, 0xf8, !PT ;  /* 0x0f0f0f0f2b2b7812 */ /* 0x100fe400078ef82c */
[----:B------:R-:W-:Y:S02]  /*0970*/  SHF.R.U32.HI R48, RZ, 0x4, R44 ;  /* 0x00000004ff307819 */ /* 0x000fe4000001162c */
[----:B------:R-:W-:Y:S02]  /*0980*/  LOP3.LUT R44, R22, 0x10000000, R23, 0xf8, !PT ;  /* 0x10000000162c7812 */ /* 0x000fe400078ef817 */
[----:B------:R-:W-:Y:S02]  /*0990*/  SHF.L.U32 R23, R45, 0x2, RZ ;  /* 0x000000022d177819 */ /* 0x000fe400000006ff */
[----:B------:R-:W-:Y:S02]  /*09a0*/  SHF.L.U32 R22, R49, 0xb, RZ ;  /* 0x0000000b31167819 */ /* 0x000fe400000006ff */
[----:B------:R-:W-:-:S02]  /*09b0*/  LOP3.LUT R42, R42, 0x100000, R23, 0xf8, !PT ;  /* 0x001000002a2a7812 */ /* 0x000fc400078ef817 */
[----:B------:R-:W-:Y:S02]  /*09c0*/  LOP3.LUT R22, R43, 0x1000, R22, 0xf8, !PT ;  /* 0x000010002b167812 */ /* 0x000fe400078ef816 */
[C---:B------:R-:W-:Y:S02]  /*09d0*/  SHF.L.U32 R23, R49.reuse, 0x12, RZ ;  /* 0x0000001231177819 */ /* 0x040fe400000006ff */
[----:B------:R-:W-:Y:S02]  /*09e0*/  SHF.L.U32 R43, R49, 0x19, RZ ;  /* 0x00000019312b7819 */ /* 0x000fe400000006ff */
[----:B------:R-:W-:Y:S02]  /*09f0*/  LOP3.LUT R22, R22, 0x100000, R23, 0xf8, !PT ;  /* 0x0010000016167812 */ /* 0x000fe400078ef817 */
[----:B------:R-:W-:Y:S02]  /*0a00*/  LOP3.LUT R48, R51, 0xf0f0f0f, R48, 0xf8, !PT ;  /* 0x0f0f0f0f33307812 */ /* 0x000fe400078ef830 */
[----:B------:R-:W-:-:S02]  /*0a10*/  SHF.R.U32.HI R23, RZ, 0x5, R49 ;  /* 0x00000005ff177819 */ /* 0x000fc40000011631 */
[----:B------:R-:W-:Y:S02]  /*0a20*/  LOP3.LUT R43, R22, 0x10000000, R43, 0xf8, !PT ;  /* 0x10000000162b7812 */ /* 0x000fe400078ef82b */
[----:B------:R-:W-:Y:S02]  /*0a30*/  LOP3.LUT R23, R48, 0x1000, R23, 0xf8, !PT ;  /* 0x0000100030177812 */ /* 0x000fe400078ef817 */
[C---:B------:R-:W-:Y:S02]  /*0a40*/  SHF.L.U32 R22, R49.reuse, 0x2, RZ ;  /* 0x0000000231167819 */ /* 0x040fe400000006ff */
[----:B------:R-:W-:Y:S02]  /*0a50*/  SHF.L.U32 R29, R49, 0x9, RZ ;  /* 0x00000009311d7819 */ /* 0x000fe400000006ff */
[----:B------:R-:W-:Y:S02]  /*0a60*/  LOP3.LUT R22, R23, 0x100000, R22, 0xf8, !PT ;  /* 0x0010000017167812 */ /* 0x000fe400078ef816 */
[----:B------:R-:W-:-:S02]  /*0a70*/  SHF.L.U32 R45, R45, 0x9, RZ ;  /* 0x000000092d2d7819 */ /* 0x000fc400000006ff */
[----:B------:R-:W-:Y:S02]  /*0a80*/  LOP3.LUT R29, R22, 0x10000000, R29, 0xf8, !PT ;  /* 0x10000000161d7812 */ /* 0x000fe400078ef81d */
[----:B------:R-:W-:Y:S01]  /*0a90*/  LOP3.LUT R42, R42, 0x10000000, R45, 0xf8, !PT ;  /* 0x100000002a2a7812 */ /* 0x000fe200078ef82d */
[-C--:B--2---:R-:W-:Y:S02]  /*0aa0*/  IDP.4A.S8.S8 R39, R44, R35.reuse, R39 ;  /* 0x000000232c277226 */ /* 0x084fe40000000627 */
[----:B------:R-:W-:Y:S01]  /*0ab0*/  IDP.4A.S8.S8 R50, R43, R35, R50 ;  /* 0x000000232b327226 */ /* 0x000fe20000000632 */
[----:B------:R-:W-:-:S03]  /*0ac0*/  MOV R35, RZ ;  /* 0x000000ff00237202 */ /* 0x000fc60000000f00 */
[----:B------:R-:W-:-:S03]  /*0ad0*/  IMAD.WIDE R22, R20, 0x24, R34 ;  /* 0x0000002414167825 */ /* 0x000fc600078e0222 */
[----:B------:R-:W-:Y:S01]  /*0ae0*/  IADD3 R22, P0, PT, R22, R2, RZ ;  /* 0x0000000216167210 */ /* 0x000fe20007f1e0ff */
[-C--:B------:R-:W-:Y:S02]  /*0af0*/  IDP.4A.S8.S8 R39, R42, R38.reuse, R39 ;  /* 0x000000262a277226 */ /* 0x080fe40000000627 */
[----:B------:R-:W-:Y:S01]  /*0b00*/  IDP.4A.S8.S8 R50, R29, R38, R50 ;  /* 0x000000261d327226 */ /* 0x000fe20000000632 */
[----:B------:R-:W-:Y:S02]  /*0b10*/  IADD3.X R23, PT, PT, R23, R21, RZ, P0, !PT ;  /* 0x0000001517177210 */ /* 0x000fe400007fe4ff */
[----:B------:R-:W-:-:S03]  /*0b20*/  I2FP.F32.S32 R39, R39 ;  /* 0x0000002700277245 */ /* 0x000fc60000201400 */
[----:B------:R-:W2:Y:S01]  /*0b30*/  LDG.E R52, desc[UR8][R22.64+0x4] ;  /* 0x0000040816347981 */ /* 0x000ea2000c1e1900 */
[----:B------:R-:W-:-:S03]  /*0b40*/  I2FP.F32.S32 R50, R50 ;  /* 0x0000003200327245 */ /* 0x000fc60000201400 */
[----:B------:R-:W4:Y:S04]  /*0b50*/  LDG.E R51, desc[UR8][R22.64+0x14] ;  /* 0x0000140816337981 */ /* 0x000f28000c1e1900 */
[----:B------:R-:W5:Y:S01]  /*0b60*/  LDG.E R48, desc[UR8][R22.64+0x18] ;  /* 0x0000180816307981 */ /* 0x000f62000c1e1900 */
[--C-:B---3--:R-:W-:Y:S02]  /*0b70*/  HADD2.F32 R38, -RZ, R26.reuse.H1_H1 ;  /* 0x3000001aff267230 */ /* 0x108fe40000004100 */
[----:B------:R-:W-:-:S03]  /*0b80*/  HADD2.F32 R26, -RZ, R26.H0_H0 ;  /* 0x2000001aff1a7230 */ /* 0x000fc60000004100 */
[----:B------:R-:W-:-:S04]  /*0b90*/  FMUL R45, R38, 8 ;  /* 0x41000000262d7820 */ /* 0x000fc80000400000 */
[C-C-:B------:R-:W-:Y:S01]  /*0ba0*/  FFMA R49, R26.reuse, R39, -R45.reuse ;  /* 0x000000271a317223 */ /* 0x140fe2000000082d */
[----:B------:R-:W-:Y:S01]  /*0bb0*/  FFMA R45, R26, R50, -R45 ;  /* 0x000000321a2d7223 */ /* 0x000fe2000000082d */
[C---:B------:R-:W-:Y:S01]  /*0bc0*/  IMAD.WIDE R38, R20.reuse, 0x24, R36 ;  /* 0x0000002414267825 */ /* 0x040fe200078e0224 */
[----:B------:R0:W3:Y:S04]  /*0bd0*/  LDG.E R50, desc[UR8][R22.64+0x8] ;  /* 0x0000080816327981 */ /* 0x0000e8000c1e1900 */
[----:B------:R1:W5:Y:S01]  /*0be0*/  LDG.E R26, desc[UR8][R38.64] ;  /* 0x00000008261a7981 */ /* 0x000362000c1e1900 */
[----:B0-----:R-:W-:-:S03]  /*0bf0*/  IMAD.WIDE R22, R20, 0x48, R34 ;  /* 0x0000004814167825 */ /* 0x001fc600078e0222 */
[----:B-1----:R-:W-:-:S04]  /*0c00*/  IADD3 R38, P0, PT, R22, R2, RZ ;  /* 0x0000000216267210 */ /* 0x002fc80007f1e0ff */
[----:B------:R-:W-:Y:S01]  /*0c10*/  IADD3.X R39, PT, PT, R23, R21, RZ, P0, !PT ;  /* 0x0000001517277210 */ /* 0x000fe200007fe4ff */
[-C--:B--2---:R-:W-:Y:S02]  /*0c20*/  IDP.4A.S8.S8 R53, R25, R52.reuse, RZ ;  /* 0x0000003419357226 */ /* 0x084fe400000006ff */
[----:B------:R-:W-:Y:S02]  /*0c30*/  IDP.4A.S8.S8 R52, R27, R52, RZ ;  /* 0x000000341b347226 */ /* 0x000fe400000006ff */
[-C--:B----4-:R-:W-:Y:S02]  /*0c40*/  IDP.4A.S8.S8 R53, R28, R51.reuse, R53 ;  /* 0x000000331c357226 */ /* 0x090fe40000000635 */
[----:B------:R-:W-:Y:S02]  /*0c50*/  IDP.4A.S8.S8 R52, R24, R51, R52 ;  /* 0x0000003318347226 */ /* 0x000fe40000000634 */
[-C--:B---3--:R-:W-:Y:S02]  /*0c60*/  IDP.4A.S8.S8 R51, R44, R50.reuse, R53 ;  /* 0x000000322c337226 */ /* 0x088fe40000000635 */
[----:B------:R-:W-:Y:S01]  /*0c70*/  IDP.4A.S8.S8 R52, R43, R50, R52 ;  /* 0x000000322b347226 */ /* 0x000fe20000000634 */
[----:B------:R-:W2:Y:S01]  /*0c80*/  LDG.E R53, desc[UR8][R38.64+0x18] ;  /* 0x0000180826357981 */ /* 0x000ea2000c1e1900 */
[----:B-----5:R-:W-:-:S02]  /*0c90*/  IDP.4A.S8.S8 R51, R42, R48, R51 ;  /* 0x000000302a337226 */ /* 0x020fc40000000633 */
[----:B------:R-:W-:Y:S01]  /*0ca0*/  IDP.4A.S8.S8 R52, R29, R48, R52 ;  /* 0x000000301d347226 */ /* 0x000fe20000000634 */
[----:B------:R0:W3:Y:S01]  /*0cb0*/  LDG.E.U16 R50, desc[UR8][R46.64+-0xc] ;  /* 0xfffff4082e327981 */ /* 0x0000e2000c1e1500 */
[--C-:B------:R-:W-:Y:S01]  /*0cc0*/  HADD2.F32 R22, -RZ, R26.reuse.H1_H1 ;  /* 0x3000001aff167230 */ /* 0x100fe20000004100 */
[----:B------:R-:W-:Y:S01]  /*0cd0*/  I2FP.F32.S32 R51, R51 ;  /* 0x0000003300337245 */ /* 0x000fe20000201400 */
[----:B------:R-:W-:Y:S01]  /*0ce0*/  HADD2.F32 R48, -RZ, R26.H0_H0 ;  /* 0x2000001aff307230 */ /* 0x000fe20000004100 */
[----:B------:R-:W-:Y:S02]  /*0cf0*/  I2FP.F32.S32 R52, R52 ;  /* 0x0000003400347245 */ /* 0x000fe40000201400 */
[----:B------:R-:W-:Y:S02]  /*0d00*/  FMUL R23, R22, 8 ;  /* 0x4100000016177820 */ /* 0x000fe40000400000 */
[----:B------:R-:W4:Y:S02]  /*0d10*/  LDG.E.U16 R22, desc[UR8][R40.64] ;  /* 0x0000000828167981 */ /* 0x000f24000c1e1500 */
[C-C-:B------:R-:W-:Y:S01]  /*0d20*/  FFMA R26, R48.reuse, R51, -R23.reuse ;  /* 0x00000033301a7223 */ /* 0x140fe20000000817 */
[----:B------:R-:W-:Y:S01]  /*0d30*/  FFMA R48, R48, R52, -R23 ;  /* 0x0000003430307223 */ /* 0x000fe20000000817 */
[----:B------:R-:W5:Y:S04]  /*0d40*/  LDG.E R51, desc[UR8][R38.64+0x14] ;  /* 0x0000140826337981 */ /* 0x000f68000c1e1900 */
[----:B------:R-:W2:Y:S01]  /*0d50*/  LDG.E R52, desc[UR8][R38.64+0x4] ;  /* 0x0000040826347981 */ /* 0x000ea2000c1e1900 */
[----:B0-----:R-:W-:-:S03]  /*0d60*/  IMAD.WIDE R46, R20, 0x48, R36 ;  /* 0x00000048142e7825 */ /* 0x001fc600078e0224 */
[----:B------:R0:W3:Y:S04]  /*0d70*/  LDG.E R23, desc[UR8][R38.64+0x8] ;  /* 0x0000080826177981 */ /* 0x0000e8000c1e1900 */
[----:B------:R-:W4:Y:S01]  /*0d80*/  LDG.E R46, desc[UR8][R46.64] ;  /* 0x000000082e2e7981 */ /* 0x000f22000c1e1900 */
[----:B0-----:R-:W-:-:S03]  /*0d90*/  IMAD.WIDE R38, R20, 0x6c, R34 ;  /* 0x0000006c14267825 */ /* 0x001fc600078e0222 */
[----:B------:R-:W-:-:S04]  /*0da0*/  IADD3 R38, P0, PT, R38, R2, RZ ;  /* 0x0000000226267210 */ /* 0x000fc80007f1e0ff */
[----:B------:R-:W-:Y:S01]  /*0db0*/  IADD3.X R39, PT, PT, R39, R21, RZ, P0, !PT ;  /* 0x0000001527277210 */ /* 0x000fe200007fe4ff */
[-C--:B--2---:R-:W-:Y:S02]  /*0dc0*/  IDP.4A.S8.S8 R40, R25, R52.reuse, RZ ;  /* 0x0000003419287226 */ /* 0x084fe400000006ff */
[----:B------:R-:W-:Y:S02]  /*0dd0*/  IDP.4A.S8.S8 R41, R27, R52, RZ ;  /* 0x000000341b297226 */ /* 0x000fe400000006ff */
[-C--:B-----5:R-:W-:Y:S02]  /*0de0*/  IDP.4A.S8.S8 R52, R28, R51.reuse, R40 ;  /* 0x000000331c347226 */ /* 0x0a0fe40000000628 */
[----:B------:R-:W-:Y:S02]  /*0df0*/  IDP.4A.S8.S8 R51, R24, R51, R41 ;  /* 0x0000003318337226 */ /* 0x000fe40000000629 */
[-C--:B---3--:R-:W-:Y:S02]  /*0e00*/  IDP.4A.S8.S8 R52, R44, R23.reuse, R52 ;  /* 0x000000172c347226 */ /* 0x088fe40000000634 */
[----:B------:R-:W-:-:S02]  /*0e10*/  IDP.4A.S8.S8 R51, R43, R23, R51 ;  /* 0x000000172b337226 */ /* 0x000fc40000000633 */
[----:B------:R-:W-:Y:S02]  /*0e20*/  HADD2.F32 R23, -RZ, R50.H0_H0 ;  /* 0x20000032ff177230 */ /* 0x000fe40000004100 */
[----:B------:R-:W-:Y:S02]  /*0e30*/  IDP.4A.S8.S8 R50, R42, R53, R52 ;  /* 0x000000352a327226 */ /* 0x000fe40000000634 */
[--C-:B----4-:R-:W-:Y:S02]  /*0e40*/  HADD2.F32 R40, -RZ, R46.reuse.H1_H1 ;  /* 0x3000002eff287230 */ /* 0x110fe40000004100 */
[----:B------:R-:W-:Y:S01]  /*0e50*/  FFMA R4, R23, R49, R4 ;  /* 0x0000003117047223 */ /* 0x000fe20000000004 */
[----:B------:R-:W-:Y:S01]  /*0e60*/  IDP.4A.S8.S8 R53, R29, R53, R51 ;  /* 0x000000351d357226 */ /* 0x000fe20000000633 */
[----:B------:R-:W-:Y:S01]  /*0e70*/  I2FP.F32.S32 R47, R50 ;  /* 0x00000032002f7245 */ /* 0x000fe20000201400 */
[----:B------:R-:W-:Y:S02]  /*0e80*/  HADD2.F32 R46, -RZ, R46.H0_H0 ;  /* 0x2000002eff2e7230 */ /* 0x000fe40000004100 */
[----:B------:R-:W-:Y:S01]  /*0e90*/  FMUL R41, R40, 8 ;  /* 0x4100000028297820 */ /* 0x000fe20000400000 */
[----:B------:R-:W2:Y:S01]  /*0ea0*/  LDG.E R50, desc[UR8][R38.64+0x4] ;  /* 0x0000040826327981 */ /* 0x000ea2000c1e1900 */
[----:B------:R-:W-:-:S02]  /*0eb0*/  I2FP.F32.S32 R40, R53 ;  /* 0x0000003500287245 */ /* 0x000fc40000201400 */
[C-C-:B------:R-:W-:Y:S01]  /*0ec0*/  FFMA R47, R46.reuse, R47, -R41.reuse ;  /* 0x0000002f2e2f7223 */ /* 0x140fe20000000829 */
[----:B------:R-:W3:Y:S02]  /*0ed0*/  LDG.E R51, desc[UR8][R38.64+0x14] ;  /* 0x0000140826337981 */ /* 0x000ee4000c1e1900 */
[----:B------:R-:W-:Y:S01]  /*0ee0*/  FFMA R46, R46, R40, -R41 ;  /* 0x000000282e2e7223 */ /* 0x000fe20000000829 */
[----:B------:R-:W-:Y:S01]  /*0ef0*/  IMAD.WIDE R40, R20, 0x6c, R36 ;  /* 0x0000006c14287825 */ /* 0x000fe200078e0224 */
[----:B------:R-:W4:Y:S04]  /*0f00*/  LDG.E R49, desc[UR8][R38.64+0x8] ;  /* 0x0000080826317981 */ /* 0x000f28000c1e1900 */
[----:B------:R-:W5:Y:S04]  /*0f10*/  LDG.E R52, desc[UR8][R38.64+0x18] ;  /* 0x0000180826347981 */ /* 0x000f68000c1e1900 */
[----:B------:R-:W5:Y:S01]  /*0f20*/  LDG.E R40, desc[UR8][R40.64] ;  /* 0x0000000828287981 */ /* 0x000f62000c1e1900 */
[----:B------:R-:W-:-:S05]  /*0f30*/  HADD2.F32 R22, -RZ, R22.H0_H0 ;  /* 0x20000016ff167230 */ /* 0x000fca0000004100 */
[----:B------:R-:W-:Y:S01]  /*0f40*/  FFMA R5, R22, R45, R5 ;  /* 0x0000002d16057223 */ /* 0x000fe20000000005 */
[----:B------:R-:W-:Y:S01]  /*0f50*/  FFMA R6, R23, R26, R6 ;  /* 0x0000001a17067223 */ /* 0x000fe20000000006 */
[-C--:B--2---:R-:W-:Y:S02]  /*0f60*/  IDP.4A.S8.S8 R45, R25, R50.reuse, RZ ;  /* 0x00000032192d7226 */ /* 0x084fe400000006ff */
[----:B------:R-:W-:Y:S02]  /*0f70*/  IDP.4A.S8.S8 R50, R27, R50, RZ ;  /* 0x000000321b327226 */ /* 0x000fe400000006ff */
[-C--:B---3--:R-:W-:Y:S02]  /*0f80*/  IDP.4A.S8.S8 R45, R28, R51.reuse, R45 ;  /* 0x000000331c2d7226 */ /* 0x088fe4000000062d */
[----:B------:R-:W-:Y:S02]  /*0f90*/  IDP.4A.S8.S8 R50, R24, R51, R50 ;  /* 0x0000003318327226 */ /* 0x000fe40000000632 */
[----:B----4-:R-:W-:-:S02]  /*0fa0*/  IDP.4A.S8.S8 R45, R44, R49, R45 ;  /* 0x000000312c2d7226 */ /* 0x010fc4000000062d */
[----:B------:R-:W-:Y:S02]  /*0fb0*/  IDP.4A.S8.S8 R50, R43, R49, R50 ;  /* 0x000000312b327226 */ /* 0x000fe40000000632 */
[-C--:B-----5:R-:W-:Y:S02]  /*0fc0*/  IDP.4A.S8.S8 R45, R42, R52.reuse, R45 ;  /* 0x000000342a2d7226 */ /* 0x0a0fe4000000062d */
[----:B------:R-:W-:Y:S02]  /*0fd0*/  IDP.4A.S8.S8 R50, R29, R52, R50 ;  /* 0x000000341d327226 */ /* 0x000fe40000000632 */
[--C-:B------:R-:W-:Y:S01]  /*0fe0*/  HADD2.F32 R38, -RZ, R40.reuse.H1_H1 ;  /* 0x30000028ff267230 */ /* 0x100fe20000004100 */
[----:B------:R-:W-:Y:S01]  /*0ff0*/  I2FP.F32.S32 R45, R45 ;  /* 0x0000002d002d7245 */ /* 0x000fe20000201400 */
[----:B------:R-:W-:Y:S01]  /*1000*/  HADD2.F32 R26, -RZ, R40.H0_H0 ;  /* 0x20000028ff1a7230 */ /* 0x000fe20000004100 */
[----:B------:R-:W-:Y:S01]  /*1010*/  I2FP.F32.S32 R50, R50 ;  /* 0x0000003200327245 */ /* 0x000fe20000201400 */
[----:B------:R-:W-:-:S04]  /*1020*/  IMAD.WIDE R40, R20, 0x90, RZ ;  /* 0x0000009014287825 */ /* 0x000fc800078e02ff */
[----:B------:R-:W-:-:S04]  /*1030*/  FMUL R39, R38, 8 ;  /* 0x4100000026277820 */ /* 0x000fc80000400000 */
[C-C-:B------:R-:W-:Y:S01]  /*1040*/  FFMA R45, R26.reuse, R45, -R39.reuse ;  /* 0x0000002d1a2d7223 */ /* 0x140fe20000000827 */
[----:B------:R-:W-:Y:S01]  /*1050*/  FFMA R26, R26, R50, -R39 ;  /* 0x000000321a1a7223 */ /* 0x000fe20000000827 */
[C---:B------:R-:W-:Y:S02]  /*1060*/  LOP3.LUT R39, R40.reuse, R34, RZ, 0xfc, !PT ;  /* 0x0000002228277212 */ /* 0x040fe400078efcff */
[----:B------:R-:W-:Y:S02]  /*1070*/  IADD3 R38, P0, PT, R40, R2, RZ ;  /* 0x0000000228267210 */ /* 0x000fe40007f1e0ff */
[----:B------:R-:W-:Y:S02]  /*1080*/  IADD3 R40, P1, PT, R2, R39, RZ ;  /* 0x0000002702287210 */ /* 0x000fe40007f3e0ff */
[CC--:B------:R-:W-:Y:S02]  /*1090*/  IADD3.X R39, PT, PT, R41.reuse, R21.reuse, RZ, P0, !PT ;  /* 0x0000001529277210 */ /* 0x0c0fe400007fe4ff */
[----:B------:R-:W-:-:S03]  /*10a0*/  IADD3.X R41, PT, PT, R41, R21, RZ, P1, !PT ;  /* 0x0000001529297210 */ /* 0x000fc60000ffe4ff */
[----:B------:R0:W2:Y:S04]  /*10b0*/  LDG.E R49, desc[UR8][R38.64] ;  /* 0x0000000826317981 */ /* 0x0000a8000c1e1900 */
[----:B------:R-:W0:Y:S04]  /*10c0*/  LDG.E R52, desc[UR8][R40.64+0x4] ;  /* 0x0000040828347981 */ /* 0x000e28000c1e1900 */
[----:B------:R-:W3:Y:S04]  /*10d0*/  LDG.E R53, desc[UR8][R40.64+0x14] ;  /* 0x0000140828357981 */ /* 0x000ee8000c1e1900 */
[----:B------:R-:W4:Y:S04]  /*10e0*/  LDG.E R51, desc[UR8][R40.64+0x8] ;  /* 0x0000080828337981 */ /* 0x000f28000c1e1900 */
[----:B------:R-:W5:Y:S01]  /*10f0*/  LDG.E R50, desc[UR8][R40.64+0x18] ;  /* 0x0000180828327981 */ /* 0x000f62000c1e1900 */
[----:B------:R-:W-:Y:S01]  /*1100*/  FFMA R16, R23, R47, R16 ;  /* 0x0000002f17107223 */ /* 0x000fe20000000010 */
[----:B------:R-:W-:Y:S01]  /*1110*/  FFMA R7, R22, R48, R7 ;  /* 0x0000003016077223 */ /* 0x000fe20000000007 */
[----:B0-----:R-:W-:-:S02]  /*1120*/  IDP.4A.S8.S8 R38, R25, R52, RZ ;  /* 0x0000003419267226 */ /* 0x001fc400000006ff */
[----:B------:R-:W-:Y:S02]  /*1130*/  IDP.4A.S8.S8 R39, R27, R52, RZ ;  /* 0x000000341b277226 */ /* 0x000fe400000006ff */
[-C--:B---3--:R-:W-:Y:S02]  /*1140*/  IDP.4A.S8.S8 R52, R28, R53.reuse, R38 ;  /* 0x000000351c347226 */ /* 0x088fe40000000626 */
[----:B------:R-:W-:Y:S02]  /*1150*/  IDP.4A.S8.S8 R38, R24, R53, R39 ;  /* 0x0000003518267226 */ /* 0x000fe40000000627 */
[-C--:B----4-:R-:W-:Y:S02]  /*1160*/  IDP.4A.S8.S8 R53, R44, R51.reuse, R52 ;  /* 0x000000332c357226 */ /* 0x090fe40000000634 */
[----:B------:R-:W-:Y:S02]  /*1170*/  IDP.4A.S8.S8 R51, R43, R51, R38 ;  /* 0x000000332b337226 */ /* 0x000fe40000000626 */
[----:B------:R-:W-:-:S04]  /*1180*/  IMAD.WIDE R38, R20, 0xb4, R34 ;  /* 0x000000b414267825 */ /* 0x000fc800078e0222 */
[-C--:B-----5:R-:W-:Y:S02]  /*1190*/  IDP.4A.S8.S8 R47, R42, R50.reuse, R53 ;  /* 0x000000322a2f7226 */ /* 0x0a0fe40000000635 */
[--C-:B--2---:R-:W-:Y:S02]  /*11a0*/  HADD2.F32 R40, -RZ, R49.reuse.H1_H1 ;  /* 0x30000031ff287230 */ /* 0x104fe40000004100 */
[----:B------:R-:W-:Y:S01]  /*11b0*/  IDP.4A.S8.S8 R51, R29, R50, R51 ;  /* 0x000000321d337226 */ /* 0x000fe20000000633 */
[----:B------:R-:W-:Y:S01]  /*11c0*/  IADD3 R38, P0, PT, R38, R2, RZ ;  /* 0x0000000226267210 */ /* 0x000fe20007f1e0ff */
[----:B------:R-:W-:Y:S02]  /*11d0*/  HADD2.F32 R48, -RZ, R49.H0_H0 ;  /* 0x20000031ff307230 */ /* 0x000fe40000004100 */
[----:B------:R-:W-:Y:S01]  /*11e0*/  FMUL R41, R40, 8 ;  /* 0x4100000028297820 */ /* 0x000fe20000400000 */
[----:B------:R-:W-:Y:S02]  /*11f0*/  I2FP.F32.S32 R47, R47 ;  /* 0x0000002f002f7245 */ /* 0x000fe40000201400 */
[----:B------:R-:W-:-:S02]  /*1200*/  I2FP.F32.S32 R40, R51 ;  /* 0x0000003300287245 */ /* 0x000fc40000201400 */
[----:B------:R-:W-:Y:S01]  /*1210*/  IADD3.X R39, PT, PT, R39, R21, RZ, P0, !PT ;  /* 0x0000001527277210 */ /* 0x000fe200007fe4ff */
[C-C-:B------:R-:W-:Y:S02]  /*1220*/  FFMA R47, R48.reuse, R47, -R41.reuse ;  /* 0x0000002f302f7223 */ /* 0x140fe40000000829 */
[----:B------:R-:W-:Y:S02]  /*1230*/  FFMA R48, R48, R40, -R41 ;  /* 0x0000002830307223 */ /* 0x000fe40000000829 */
[----:B------:R-:W2:Y:S04]  /*1240*/  LDG.E R40, desc[UR8][R38.64+0x4] ;  /* 0x0000040826287981 */ /* 0x000ea8000c1e1900 */
[----:B------:R-:W3:Y:S04]  /*1250*/  LDG.E R41, desc[UR8][R38.64+0x14] ;  /* 0x0000140826297981 */ /* 0x000ee8000c1e1900 */
[----:B------:R-:W4:Y:S04]  /*1260*/  LDG.E R50, desc[UR8][R38.64+0x8] ;  /* 0x0000080826327981 */ /* 0x000f28000c1e1900 */
[----:B------:R0:W5:Y:S01]  /*1270*/  LDG.E R51, desc[UR8][R38.64+0x18] ;  /* 0x0000180826337981 */ /* 0x000162000c1e1900 */
[----:B--2---:R-:W-:-:S02]  /*1280*/  IDP.4A.S8.S8 R49, R25, R40, RZ ;  /* 0x0000002819317226 */ /* 0x004fc400000006ff */
[----:B------:R-:W-:Y:S02]  /*1290*/  IDP.4A.S8.S8 R40, R27, R40, RZ ;  /* 0x000000281b287226 */ /* 0x000fe400000006ff */
[-C--:B---3--:R-:W-:Y:S02]  /*12a0*/  IDP.4A.S8.S8 R49, R28, R41.reuse, R49 ;  /* 0x000000291c317226 */ /* 0x088fe40000000631 */
[----:B------:R-:W-:Y:S02]  /*12b0*/  IDP.4A.S8.S8 R40, R24, R41, R40 ;  /* 0x0000002918287226 */ /* 0x000fe40000000628 */
[-C--:B----4-:R-:W-:Y:S02]  /*12c0*/  IDP.4A.S8.S8 R49, R44, R50.reuse, R49 ;  /* 0x000000322c317226 */ /* 0x090fe40000000631 */
[----:B------:R-:W-:Y:S02]  /*12d0*/  IDP.4A.S8.S8 R50, R43, R50, R40 ;  /* 0x000000322b327226 */ /* 0x000fe40000000628 */
[----:B------:R-:W-:-:S06]  /*12e0*/  IMAD.WIDE R40, R20, 0xb4, R36 ;  /* 0x000000b414287825 */ /* 0x000fcc00078e0224 */
[----:B------:R-:W2:Y:S01]  /*12f0*/  LDG.E R40, desc[UR8][R40.64] ;  /* 0x0000000828287981 */ /* 0x000ea2000c1e1900 */
[----:B0-----:R-:W-:-:S04]  /*1300*/  IMAD.WIDE R38, R20, 0xd8, R34 ;  /* 0x000000d814267825 */ /* 0x001fc800078e0222 */
[----:B------:R-:W-:Y:S01]  /*1310*/  IMAD.WIDE R34, R20, 0xfc, R34 ;  /* 0x000000fc14227825 */ /* 0x000fe200078e0222 */
[----:B------:R-:W-:-:S03]  /*1320*/  IADD3 R38, P0, PT, R38, R2, RZ ;  /* 0x0000000226267210 */ /* 0x000fc60007f1e0ff */
[----:B-----5:R-:W-:Y:S01]  /*1330*/  IDP.4A.S8.S8 R49, R42, R51, R49 ;  /* 0x000000332a317226 */ /* 0x020fe20000000631 */
[----:B------:R-:W-:Y:S01]  /*1340*/  IADD3.X R39, PT, PT, R39, R21, RZ, P0, !PT ;  /* 0x0000001527277210 */ /* 0x000fe200007fe4ff */
[----:B------:R-:W-:Y:S01]  /*1350*/  FFMA R18, R23, R45, R18 ;  /* 0x0000002d17127223 */ /* 0x000fe20000000012 */
[----:B------:R-:W-:Y:S01]  /*1360*/  IADD3 R34, P0, PT, R34, R2, RZ ;  /* 0x0000000222227210 */ /* 0x000fe20007f1e0ff */
[----:B------:R-:W-:Y:S01]  /*1370*/  FFMA R17, R22, R46, R17 ;  /* 0x0000002e16117223 */ /* 0x000fe20000000011 */
[----:B------:R-:W-:Y:S01]  /*1380*/  IDP.4A.S8.S8 R45, R29, R51, R50 ;  /* 0x000000331d2d7226 */ /* 0x000fe20000000632 */
[----:B------:R-:W-:Y:S01]  /*1390*/  I2FP.F32.S32 R49, R49 ;  /* 0x0000003100317245 */ /* 0x000fe20000201400 */
[----:B------:R-:W3:Y:S01]  /*13a0*/  LDG.E R50, desc[UR8][R38.64+0x4] ;  /* 0x0000040826327981 */ /* 0x000ee2000c1e1900 */
[----:B------:R-:W-:-:S03]  /*13b0*/  IADD3.X R35, PT, PT, R35, R21, RZ, P0, !PT ;  /* 0x0000001523237210 */ /* 0x000fc600007fe4ff */
[----:B------:R-:W4:Y:S04]  /*13c0*/  LDG.E R53, desc[UR8][R38.64+0x14] ;  /* 0x0000140826357981 */ /* 0x000f28000c1e1900 */
[----:B------:R-:W5:Y:S01]  /*13d0*/  LDG.E R51, desc[UR8][R38.64+0x8] ;  /* 0x0000080826337981 */ /* 0x000f62000c1e1900 */
[--C-:B--2---:R-:W-:Y:S02]  /*13e0*/  HADD2.F32 R52, -RZ, R40.reuse.H1_H1 ;  /* 0x30000028ff347230 */ /* 0x104fe40000004100 */
[----:B------:R-:W-:-:S03]  /*13f0*/  HADD2.F32 R46, -RZ, R40.H0_H0 ;  /* 0x20000028ff2e7230 */ /* 0x000fc60000004100 */
[----:B------:R-:W-:Y:S01]  /*1400*/  FMUL R41, R52, 8 ;  /* 0x4100000034297820 */ /* 0x000fe20000400000 */
[----:B------:R-:W-:-:S03]  /*1410*/  I2FP.F32.S32 R40, R45 ;  /* 0x0000002d00287245 */ /* 0x000fc60000201400 */
[C-C-:B------:R-:W-:Y:S02]  /*1420*/  FFMA R45, R46.reuse, R49, -R41.reuse ;  /* 0x000000312e2d7223 */ /* 0x140fe40000000829 */
[----:B------:R-:W2:Y:S04]  /*1430*/  LDG.E R49, desc[UR8][R38.64+0x18] ;  /* 0x0000180826317981 */ /* 0x000ea8000c1e1900 */
[----:B------:R-:W2:Y:S04]  /*1440*/  LDG.E R38, desc[UR8][R34.64+0x4] ;  /* 0x0000040822267981 */ /* 0x000ea8000c1e1900 */
[----:B------:R-:W2:Y:S01]  /*1450*/  LDG.E R39, desc[UR8][R34.64+0x14] ;  /* 0x0000140822277981 */ /* 0x000ea2000c1e1900 */
[----:B------:R-:W-:Y:S01]  /*1460*/  FFMA R46, R46, R40, -R41 ;  /* 0x000000282e2e7223 */ /* 0x000fe20000000829 */
[----:B---3--:R-:W-:-:S02]  /*1470*/  IDP.4A.S8.S8 R40, R25, R50, RZ ;  /* 0x0000003219287226 */ /* 0x008fc400000006ff */
[----:B------:R-:W-:Y:S02]  /*1480*/  IDP.4A.S8.S8 R50, R27, R50, RZ ;  /* 0x000000321b327226 */ /* 0x000fe400000006ff */
[-C--:B----4-:R-:W-:Y:S02]  /*1490*/  IDP.4A.S8.S8 R40, R28, R53.reuse, R40 ;  /* 0x000000351c287226 */ /* 0x090fe40000000628 */
[----:B------:R-:W-:Y:S02]  /*14a0*/  IDP.4A.S8.S8 R52, R24, R53, R50 ;  /* 0x0000003518347226 */ /* 0x000fe40000000632 */
[----:B-----5:R-:W-:Y:S02]  /*14b0*/  IDP.4A.S8.S8 R50, R44, R51, R40 ;  /* 0x000000332c327226 */ /* 0x020fe40000000628 */
[----:B------:R-:W-:-:S04]  /*14c0*/  IMAD.WIDE R40, R20, 0xd8, R36 ;  /* 0x000000d814287825 */ /* 0x000fc800078e0224 */
[----:B------:R-:W-:Y:S02]  /*14d0*/  IMAD.WIDE R36, R20, 0xfc, R36 ;  /* 0x000000fc14247825 */ /* 0x000fe400078e0224 */
[----:B------:R-:W3:Y:S02]  /*14e0*/  LDG.E R40, desc[UR8][R40.64] ;  /* 0x0000000828287981 */ /* 0x000ee4000c1e1900 */
[----:B------:R-:W-:Y:S02]  /*14f0*/  IDP.4A.S8.S8 R52, R43, R51, R52 ;  /* 0x000000332b347226 */ /* 0x000fe40000000634 */
[----:B------:R-:W4:Y:S04]  /*1500*/  LDG.E R51, desc[UR8][R34.64+0x18] ;  /* 0x0000180822337981 */ /* 0x000f28000c1e1900 */
[----:B------:R-:W5:Y:S01]  /*1510*/  LDG.E R36, desc[UR8][R36.64] ;  /* 0x0000000824247981 */ /* 0x000f62000c1e1900 */
[----:B--2---:R-:W-:-:S04]  /*1520*/  IDP.4A.S8.S8 R25, R25, R38, RZ ;  /* 0x0000002619197226 */ /* 0x004fc800000006ff */
[----:B------:R-:W-:Y:S02]  /*1530*/  IDP.4A.S8.S8 R25, R28, R39, R25 ;  /* 0x000000271c197226 */ /* 0x000fe40000000619 */
[----:B------:R-:W2:Y:S01]  /*1540*/  LDG.E R28, desc[UR8][R34.64+0x8] ;  /* 0x00000808221c7981 */ /* 0x000ea2000c1e1900 */
[----:B------:R-:W-:Y:S01]  /*1550*/  IDP.4A.S8.S8 R27, R27, R38, RZ ;  /* 0x000000261b1b7226 */ /* 0x000fe200000006ff */
[----:B------:R-:W-:-:S03]  /*1560*/  IADD3 R3, PT, PT, R3, 0x20, RZ ;  /* 0x0000002003037810 */ /* 0x000fc60007ffe0ff */
[----:B------:R-:W-:Y:S02]  /*1570*/  IDP.4A.S8.S8 R27, R24, R39, R27 ;  /* 0x00000027181b7226 */ /* 0x000fe4000000061b */
[-C--:B------:R-:W-:Y:S01]  /*1580*/  IDP.4A.S8.S8 R50, R42, R49.reuse, R50 ;  /* 0x000000312a327226 */ /* 0x080fe20000000632 */
[----:B------:R-:W-:Y:S01]  /*1590*/  ISETP.GE.AND P0, PT, R3, UR5, PT ;  /* 0x0000000503007c0c */ /* 0x000fe2000bf06270 */
[----:B------:R-:W-:Y:S02]  /*15a0*/  IDP.4A.S8.S8 R52, R29, R49, R52 ;  /* 0x000000311d347226 */ /* 0x000fe40000000634 */
[----:B---3--:R-:W-:-:S03]  /*15b0*/  HADD2.F32 R24, -RZ, R40.H1_H1 ;  /* 0x30000028ff187230 */ /* 0x008fc60000004100 */
[----:B------:R-:W-:Y:S01]  /*15c0*/  I2FP.F32.S32 R52, R52 ;  /* 0x0000003400347245 */ /* 0x000fe20000201400 */
[----:B------:R-:W-:Y:S01]  /*15d0*/  HADD2.F32 R40, -RZ, R40.H0_H0 ;  /* 0x20000028ff287230 */ /* 0x000fe20000004100 */
[----:B------:R-:W-:Y:S01]  /*15e0*/  IADD3 R2, P1, PT, R2, 0x480, RZ ;  /* 0x0000048002027810 */ /* 0x000fe20007f3e0ff */
[C---:B------:R-:W-:Y:S01]  /*15f0*/  FFMA R19, R22.reuse, R26, R19 ;  /* 0x0000001a16137223 */ /* 0x040fe20000000013 */
[C---:B------:R-:W-:Y:S01]  /*1600*/  FFMA R8, R23.reuse, R47, R8 ;  /* 0x0000002f17087223 */ /* 0x040fe20000000008 */
[C---:B------:R-:W-:Y:S01]  /*1610*/  FFMA R9, R22.reuse, R48, R9 ;  /* 0x0000003016097223 */ /* 0x040fe20000000009 */
[----:B------:R-:W-:Y:S01]  /*1620*/  FFMA R10, R23, R45, R10 ;  /* 0x0000002d170a7223 */ /* 0x000fe2000000000a */
[----:B------:R-:W-:Y:S01]  /*1630*/  FFMA R11, R22, R46, R11 ;  /* 0x0000002e160b7223 */ /* 0x000fe2000000000b */
[----:B------:R-:W-:Y:S02]  /*1640*/  IADD3 R0, PT, PT, R0, 0x20, RZ ;  /* 0x0000002000007810 */ /* 0x000fe40007ffe0ff */
[----:B------:R-:W-:Y:S01]  /*1650*/  IADD3.X R21, PT, PT, RZ, R21, RZ, P1, !PT ;  /* 0x00000015ff157210 */ /* 0x000fe20000ffe4ff */
[----:B--2---:R-:W-:-:S02]  /*1660*/  IDP.4A.S8.S8 R25, R44, R28, R25 ;  /* 0x0000001c2c197226 */ /* 0x004fc40000000619 */
[----:B------:R-:W-:Y:S02]  /*1670*/  IDP.4A.S8.S8 R28, R43, R28, R27 ;  /* 0x0000001c2b1c7226 */ /* 0x000fe4000000061b */
[-C--:B----4-:R-:W-:Y:S02]  /*1680*/  IDP.4A.S8.S8 R42, R42, R51.reuse, R25 ;  /* 0x000000332a2a7226 */ /* 0x090fe40000000619 */
[--C-:B-----5:R-:W-:Y:S02]  /*1690*/  HADD2.F32 R25, -RZ, R36.reuse.H1_H1 ;  /* 0x30000024ff197230 */ /* 0x120fe40000004100 */
[----:B------:R-:W-:Y:S01]  /*16a0*/  IDP.4A.S8.S8 R28, R29, R51, R28 ;  /* 0x000000331d1c7226 */ /* 0x000fe2000000061c */
[----:B------:R-:W-:Y:S01]  /*16b0*/  I2FP.F32.S32 R29, R42 ;  /* 0x0000002a001d7245 */ /* 0x000fe20000201400 */
[----:B------:R-:W-:Y:S02]  /*16c0*/  HADD2.F32 R36, -RZ, R36.H0_H0 ;  /* 0x20000024ff247230 */ /* 0x000fe40000004100 */
[----:B------:R-:W-:Y:S01]  /*16d0*/  FMUL R35, R25, 8 ;  /* 0x4100000019237820 */ /* 0x000fe20000400000 */
[----:B------:R-:W-:Y:S01]  /*16e0*/  I2FP.F32.S32 R25, R50 ;  /* 0x0000003200197245 */ /* 0x000fe20000201400 */
[----:B------:R-:W-:Y:S01]  /*16f0*/  FMUL R27, R24, 8 ;  /* 0x41000000181b7820 */ /* 0x000fe20000400000 */
[----:B------:R-:W-:Y:S01]  /*1700*/  I2FP.F32.S32 R28, R28 ;  /* 0x0000001c001c7245 */ /* 0x000fe20000201400 */
[----:B------:R-:W-:-:S02]  /*1710*/  FFMA R29, R36, R29, -R35 ;  /* 0x0000001d241d7223 */ /* 0x000fc40000000823 */
[C-C-:B------:R-:W-:Y:S01]  /*1720*/  FFMA R25, R40.reuse, R25, -R27.reuse ;  /* 0x0000001928197223 */ /* 0x140fe2000000081b */
[----:B------:R-:W-:Y:S01]  /*1730*/  FFMA R52, R40, R52, -R27 ;  /* 0x0000003428347223 */ /* 0x000fe2000000081b */
[----:B------:R-:W-:Y:S01]  /*1740*/  FFMA R28, R36, R28, -R35 ;  /* 0x0000001c241c7223 */ /* 0x000fe20000000823 */
[C---:B------:R-:W-:Y:S01]  /*1750*/  FFMA R14, R23.reuse, R29, R14 ;  /* 0x0000001d170e7223 */ /* 0x040fe2000000000e */
[----:B------:R-:W-:Y:S01]  /*1760*/  FFMA R12, R23, R25, R12 ;  /* 0x00000019170c7223 */ /* 0x000fe2000000000c */
[C---:B------:R-:W-:Y:S01]  /*1770*/  FFMA R13, R22.reuse, R52, R13 ;  /* 0x00000034160d7223 */ /* 0x040fe2000000000d */
[----:B------:R-:W-:Y:S01]  /*1780*/  FFMA R15, R22, R28, R15 ;  /* 0x0000001c160f7223 */ /* 0x000fe2000000000f */
[----:B------:R-:W-:Y:S06]  /*1790*/  @!P0 BRA `(.L_x_122) ;  /* 0xffffffe800dc8947 */ /* 0x000fec000383ffff */
[----:B------:R-:W-:Y:S05]  /*17a0*/  BSYNC.RECONVERGENT B1 ;  /* 0x0000000000017941 */ /* 0x000fea0003800200 */
.L_x_121:
[----:B------:R0:W-:Y:S04]  /*17b0*/  STL.128 [R1], R4 ;  /* 0x0000000401007387 */ /* 0x0001e80000100c00 */
[----:B------:R0:W-:Y:S04]  /*17c0*/  STL.128 [R1+0x10], R16 ;  /* 0x0000101001007387 */ /* 0x0001e80000100c00 */
[----:B------:R0:W-:Y:S04]  /*17d0*/  STL.128 [R1+0x20], R8 ;  /* 0x0000200801007387 */ /* 0x0001e80000100c00 */
[----:B------:R0:W-:Y:S02]  /*17e0*/  STL.128 [R1+0x30], R12 ;  /* 0x0000300c01007387 */ /* 0x0001e40000100c00 */
.L_x_120:
[----:B------:R-:W-:Y:S05]  /*17f0*/  BSYNC.RECONVERGENT B0 ;  /* 0x0000000000007941 */ /* 0x000fea0003800200 */
.L_x_119:
        /* <DEDUP_REMOVED lines=27> */
.L_x_124:
[----:B------:R-:W-:Y:S05]  /*19b0*/  BSYNC.RECONVERGENT B0 ;  /* 0x0000000000007941 */ /* 0x000fea0003800200 */
.L_x_123:
        /* <DEDUP_REMOVED lines=8> */
[----:B------:R-:W-:-:S05]  /*1a40*/  LEA R21, R20, UR5, 0x2 ;  /* 0x0000000514157c11 */ /* 0x000fca000f8e10ff */
[----:B------:R-:W2:Y:S04]  /*1a50*/  LDS R22, [R21+0x80] ;  /* 0x0000800015167984 */ /* 0x000ea80000000800 */
[----:B------:R-:W5:Y:S04]  /*1a60*/  LDS R25, [R21+0x100] ;  /* 0x0001000015197984 */ /* 0x000f680000000800 */
[----:B------:R-:W0:Y:S04]  /*1a70*/  LDS R23, [R21] ;  /* 0x0000000015177984 */ /* 0x000e280000000800 */
[----:B------:R-:W3:Y:S04]  /*1a80*/  LDS R24, [R21+0x180] ;  /* 0x0001800015187984 */ /* 0x000ee80000000800 */
[----:B------:R-:W4:Y:S04]  /*1a90*/  LDS R27, [R21+0x200] ;  /* 0x00020000151b7984 */ /* 0x000f280000000800 */
[----:B------:R-:W4:Y:S04]  /*1aa0*/  LDS R26, [R21+0x280] ;  /* 0x00028000151a7984 */ /* 0x000f280000000800 */
[----:B------:R-:W4:Y:S04]  /*1ab0*/  LDS R31, [R21+0x300] ;  /* 0x00030000151f7984 */ /* 0x000f280000000800 */
[----:B------:R-:W4:Y:S04]  /*1ac0*/  LDS R32, [R21+0x380] ;  /* 0x0003800015207984 */ /* 0x000f280000000800 */
[----:B------:R-:W4:Y:S04]  /*1ad0*/  LDS R33, [R21+0x400] ;  /* 0x0004000015217984 */ /* 0x000f280000000800 */
[----:B------:R-:W4:Y:S04]  /*1ae0*/  LDS R34, [R21+0x480] ;  /* 0x0004800015227984 */ /* 0x000f280000000800 */
[----:B------:R-:W4:Y:S01]  /*1af0*/  LDS R35, [R21+0x500] ;  /* 0x0005000015237984 */ /* 0x000f220000000800 */
[----:B--2---:R-:W-:-:S03]  /*1b00*/  FADD R22, R22, R5 ;  /* 0x0000000516167221 */ /* 0x004fc60000000000 */
[----:B------:R-:W-:Y:S01]  /*1b10*/  LDS R0, [R21+0x580] ;  /* 0x0005800015007984 */ /* 0x000fe20000000800 */
[----:B-----5:R-:W-:-:S03]  /*1b20*/  FADD R25, R25, R6 ;  /* 0x0000000619197221 */ /* 0x020fc60000000000 */
[----:B-1----:R-:W-:Y:S01]  /*1b30*/  LDS R3, [R21+0x600] ;  /* 0x0006000015037984 */ /* 0x002fe20000000800 */
[----:B0-----:R-:W-:-:S03]  /*1b40*/  FADD R4, R23, R4 ;  /* 0x0000000417047221 */ /* 0x001fc60000000000 */
[----:B------:R-:W-:Y:S01]  /*1b50*/  LDS R2, [R21+0x680] ;  /* 0x0006800015027984 */ /* 0x000fe20000000800 */
[----:B---3--:R-:W-:Y:S01]  /*1b60*/  FADD R23, R24, R7 ;  /* 0x0000000718177221 */ /* 0x008fe20000000000 */
[----:B----4-:R-:W-:Y:S02]  /*1b70*/  FADD R27, R27, R16 ;  /* 0x000000101b1b7221 */ /* 0x010fe40000000000 */
        /* <DEDUP_REMOVED lines=14> */
[----:B-1----:R-:W-:Y:S01]  /*1c60*/  FADD R7, R25, R24 ;  /* 0x0000001819077221 */ /* 0x002fe20000000000 */
[----:B------:R-:W-:Y:S02]  /*1c70*/  FADD R24, R0, R11 ;  /* 0x0000000b00187221 */ /* 0x000fe40000000000 */
[----:B------:R-:W1:Y:S01]  /*1c80*/  SHFL.BFLY PT, R10, R19, 0x10, 0x1f ;  /* 0x0e001f00130a7f89 */ /* 0x000e6200000e0000 */
[----:B--2---:R-:W-:-:S03]  /*1c90*/  FADD R4, R4, R5 ;  /* 0x0000000504047221 */ /* 0x004fc60000000000 */
[----:B------:R-:W2:Y:S01]  /*1ca0*/  SHFL.BFLY PT, R33, R16, 0x10, 0x1f ;  /* 0x0e001f0010217f89 */ /* 0x000ea200000e0000 */
[----:B---3--:R-:W-:Y:S01]  /*1cb0*/  FADD R8, R23, R26 ;  /* 0x0000001a17087221 */ /* 0x008fe20000000000 */
[----:B------:R-:W-:Y:S02]  /*1cc0*/  FADD R26, R3, R12 ;  /* 0x0000000c031a7221 */ /* 0x000fe40000000000 */
[----:B------:R-:W3:Y:S01]  /*1cd0*/  SHFL.BFLY PT, R32, R17, 0x10, 0x1f ;  /* 0x0e001f0011207f89 */ /* 0x000ee200000e0000 */
[----:B----4-:R-:W-:Y:S01]  /*1ce0*/  FADD R9, R27, R28 ;  /* 0x0000001c1b097221 */ /* 0x010fe20000000000 */
[----:B------:R-:W-:Y:S02]  /*1cf0*/  FADD R28, R2, R13 ;  /* 0x0000000d021c7221 */ /* 0x000fe40000000000 */
[----:B------:R-:W4:Y:S01]  /*1d00*/  SHFL.BFLY PT, R34, R35, 0x10, 0x1f ;  /* 0x0e001f0023227f89 */ /* 0x000f2200000e0000 */
[----:B-----5:R-:W-:-:S03]  /*1d10*/  FADD R5, R29, R30 ;  /* 0x0000001e1d057221 */ /* 0x020fc60000000000 */
[----:B------:R-:W5:Y:S01]  /*1d20*/  SHFL.BFLY PT, R27, R24, 0x10, 0x1f ;  /* 0x0e001f00181b7f89 */ /* 0x000f6200000e0000 */
[----:B0-----:R-:W-:-:S03]  /*1d30*/  FADD R18, R18, R31 ;  /* 0x0000001f12127221 */ /* 0x001fc60000000000 */
[----:B------:R-:W0:Y:S04]  /*1d40*/  SHFL.BFLY PT, R3, R4, 0x8, 0x1f ;  /* 0x0d001f0004037f89 */ /* 0x000e2800000e0000 */
        /* <DEDUP_REMOVED lines=11> */
[----:B0-----:R-:W-:-:S03]  /*1e00*/  FADD R4, R4, R3 ;  /* 0x0000000304047221 */ /* 0x001fc60000000000 */
[----:B------:R-:W0:Y:S01]  /*1e10*/  SHFL.BFLY PT, R10, R5, 0x8, 0x1f ;  /* 0x0d001f00050a7f89 */ /* 0x000e2200000e0000 */
[----:B------:R-:W-:-:S03]  /*1e20*/  FADD R6, R6, R11 ;  /* 0x0000000b06067221 */ /* 0x000fc60000000000 */
        /* <DEDUP_REMOVED lines=49> */
[----:B----4-:R-:W-:Y:S02]  /*2140*/  FADD R31, R34, R31 ;  /* 0x0000001f221f7221 */ /* 0x010fe40000000000 */
[----:B------:R-:W4:Y:S01]  /*2150*/  @!P0 LDC R34, c[0x0][0x3a4] ;  /* 0x0000e900ff228b82 */ /* 0x000f220000000800 */
[----:B------:R-:W3:Y:S01]  /*2160*/  SHFL.BFLY PT, R19, R8, 0x2, 0x1f ;  /* 0x0c401f0008137f89 */ /* 0x000ee200000e0000 */
        /* <DEDUP_REMOVED lines=49> */
[----:B-1----:R-:W-:Y:S02]  /*2480*/  FADD R11, R25, R22 ;  /* 0x00000016190b7221 */ /* 0x002fe40000000000 */
[----:B------:R-:W1:Y:S01]  /*2490*/  @!P0 LDC.64 R22, c[0x0][0x390] ;  /* 0x0000e400ff168b82 */ /* 0x000e620000000a00 */
[----:B------:R0:W-:Y:S01]  /*24a0*/  STL.64 [R1], R4 ;  /* 0x0000000401007387 */ /* 0x0001e20000100a00 */
[----:B--2---:R-:W-:-:S03]  /*24b0*/  FADD R12, R12, R13 ;  /* 0x0000000d0c0c7221 */ /* 0x004fc60000000000 */
[----:B------:R-:W2:Y:S01]  /*24c0*/  @!P0 LDL R2, [R0] ;  /* 0x0000000000028983 */ /* 0x000ea20000100800 */
[----:B---3--:R-:W-:Y:S02]  /*24d0*/  FADD R13, R24, R27 ;  /* 0x0000001b180d7221 */ /* 0x008fe40000000000 */
[----:B------:R-:W3:Y:S01]  /*24e0*/  @!P0 LDC.64 R24, c[0x0][0x390] ;  /* 0x0000e400ff188b82 */ /* 0x000ee20000000a00 */
[----:B------:R0:W-:Y:S01]  /*24f0*/  STL.64 [R1+0x8], R6 ;  /* 0x0000080601007387 */ /* 0x0001e20000100a00 */
[----:B----4-:R-:W-:-:S03]  /*2500*/  FADD R16, R26, R29 ;  /* 0x0000001d1a107221 */ /* 0x010fc60000000000 */
[----:B------:R-:W4:Y:S01]  /*2510*/  @!P0 LDL R3, [R0+0x8] ;  /* 0x0000080000038983 */ /* 0x000f220000100800 */
[----:B-----5:R-:W-:Y:S02]  /*2520*/  FADD R17, R33, R28 ;  /* 0x0000001c21117221 */ /* 0x020fe40000000000 */
[----:B------:R-:W5:Y:S01]  /*2530*/  @!P0 LDC R28, c[0x0][0x3a4] ;  /* 0x0000e900ff1c8b82 */ /* 0x000f620000000800 */
[----:B------:R1:W-:Y:S01]  /*2540*/  STL.64 [R1+0x10], R8 ;  /* 0x0000100801007387 */ /* 0x0003e20000100a00 */
[----:B0-----:R-:W-:-:S03]  /*2550*/  FADD R18, R30, R31 ;  /* 0x0000001f1e127221 */ /* 0x001fc60000000000 */
[----:B------:R-:W4:Y:S01]  /*2560*/  @!P0 LDL R4, [R0+0x10] ;  /* 0x0000100000048983 */ /* 0x000f220000100800 */
[----:B------:R-:W-:Y:S02]  /*2570*/  FADD R19, R35, R32 ;  /* 0x0000002023137221 */ /* 0x000fe40000000000 */
[----:B------:R-:W0:Y:S01]  /*2580*/  @!P0 LDC R30, c[0x0][0x3a4] ;  /* 0x0000e900ff1e8b82 */ /* 0x000e220000000800 */
[----:B------:R-:W-:Y:S04]  /*2590*/  STL.64 [R1+0x18], R10 ;  /* 0x0000180a01007387 */ /* 0x000fe80000100a00 */
[----:B------:R-:W4:Y:S03]  /*25a0*/  @!P0 LDL R5, [R0+0x18] ;  /* 0x0000180000058983 */ /* 0x000f260000100800 */
[----:B------:R-:W3:Y:S01]  /*25b0*/  @!P0 LDC R32, c[0x0][0x3a4] ;  /* 0x0000e900ff208b82 */ /* 0x000ee20000000800 */
[----:B------:R-:W-:Y:S04]  /*25c0*/  STL.64 [R1+0x20], R12 ;  /* 0x0000200c01007387 */ /* 0x000fe80000100a00 */
[----:B------:R-:W4:Y:S04]  /*25d0*/  @!P0 LDL R6, [R0+0x20] ;  /* 0x0000200000068983 */ /* 0x000f280000100800 */
[----:B------:R-:W-:Y:S04]  /*25e0*/  STL.64 [R1+0x28], R16 ;  /* 0x0000281001007387 */ /* 0x000fe80000100a00 */
[----:B------:R-:W4:Y:S04]  /*25f0*/  @!P0 LDL R7, [R0+0x28] ;  /* 0x0000280000078983 */ /* 0x000f280000100800 */
[----:B------:R5:W-:Y:S04]  /*2600*/  STL.64 [R1+0x30], R18 ;  /* 0x0000301201007387 */ /* 0x000be80000100a00 */
[----:B-1----:R-:W4:Y:S04]  /*2610*/  @!P0 LDL R8, [R0+0x30] ;  /* 0x0000300000088983 */ /* 0x002f280000100800 */
[----:B------:R-:W1:Y:S04]  /*2620*/  LDS R9, [R21+0x700] ;  /* 0x0007000015097984 */ /* 0x000e680000000800 */
[----:B------:R-:W0:Y:S01]  /*2630*/  LDS R10, [R21+0x780] ;  /* 0x00078000150a7984 */ /* 0x000e220000000800 */
[----:B-----5:R-:W5:Y:S01]  /*2640*/  @!P0 LDC.64 R18, c[0x0][0x390] ;  /* 0x0000e400ff128b82 */ /* 0x020f620000000a00 */
[----:B-1----:R-:W-:Y:S01]  /*2650*/  FADD R9, R9, R14 ;  /* 0x0000000e09097221 */ /* 0x002fe20000000000 */
        /* <DEDUP_REMOVED lines=16> */
[----:B------:R-:W0:Y:S01]  /*2760*/  @!P0 LDC.64 R12, c[0x0][0x390] ;  /* 0x0000e400ff0c8b82 */ /* 0x000e220000000a00 */
[----:B-1----:R-:W-:-:S07]  /*2770*/  FADD R21, R14, R21 ;  /* 0x000000150e157221 */ /* 0x002fce0000000000 */
[----:B------:R-:W1:Y:S01]  /*2780*/  @!P0 LDC.64 R14, c[0x0][0x390] ;  /* 0x0000e400ff0e8b82 */ /* 0x000e620000000a00 */
[----:B---3--:R-:W-:Y:S01]  /*2790*/  FADD R26, R16, R9 ;  /* 0x00000009101a7221 */ /* 0x008fe20000000000 */
[----:B------:R-:W-:Y:S02]  /*27a0*/  IADD3 R9, PT, PT, R20, UR4, RZ ;  /* 0x0000000414097c10 */ /* 0x000fe4000fffe0ff */
[----:B------:R-:W3:Y:S02]  /*27b0*/  SHFL.BFLY PT, R20, R21, 0x1, 0x1f ;  /* 0x0c201f0015147f89 */ /* 0x000ee400000e0000 */
[C---:B------:R-:W-:Y:S02]  /*27c0*/  @!P0 IADD3 R29, PT, PT, R9.reuse, R28, RZ ;  /* 0x0000001c091d8210 */ /* 0x040fe40007ffe0ff */
[----:B------:R-:W0:Y:S01]  /*27d0*/  @!P0 LDC.64 R16, c[0x0][0x390] ;  /* 0x0000e400ff108b82 */ /* 0x000e220000000a00 */
[----:B------:R-:W3:Y:S01]  /*27e0*/  SHFL.BFLY PT, R27, R26, 0x1, 0x1f ;  /* 0x0c201f001a1b7f89 */ /* 0x000ee200000e0000 */
[----:B------:R-:W-:Y:S01]  /*27f0*/  @!P0 LEA R31, R30, R9, 0x1 ;  /* 0x000000091e1f8211 */ /* 0x000fe200078e08ff */
[----:B------:R-:W-:-:S04]  /*2800*/  @!P0 IMAD.WIDE.U32 R24, R9, 0x4, R24 ;  /* 0x0000000409188825 */ /* 0x000fc800078e0018 */
[----:B------:R-:W-:-:S04]  /*2810*/  @!P0 IMAD.WIDE.U32 R22, R29, 0x4, R22 ;  /* 0x000000041d168825 */ /* 0x000fc800078e0016 */
[----:B-----5:R-:W-:Y:S01]  /*2820*/  @!P0 IMAD.WIDE.U32 R18, R31, 0x4, R18 ;  /* 0x000000041f128825 */ /* 0x020fe200078e0012 */
        /* <DEDUP_REMOVED lines=8> */
[----:B--2---:R3:W-:Y:S04]  /*28b0*/  @!P0 STG.E desc[UR8][R24.64], R2 ;  /* 0x0000000218008986 */ /* 0x0047e8000c101908 */
[----:B----4-:R0:W-:Y:S01]  /*28c0*/  @!P0 STG.E desc[UR8][R22.64], R3 ;  /* 0x0000000316008986 */ /* 0x0101e2000c101908 */
[----:B---3--:R-:W-:-:S03]  /*28d0*/  FADD R2, R21, R20 ;  /* 0x0000001415027221 */ /* 0x008fc60000000000 */
[----:B------:R1:W-:Y:S01]  /*28e0*/  @!P0 STG.E desc[UR8][R18.64], R4 ;  /* 0x0000000412008986 */ /* 0x0003e2000c101908 */
[----:B0-----:R-:W-:-:S03]  /*28f0*/  FADD R3, R26, R27 ;  /* 0x0000001b1a037221 */ /* 0x001fc60000000000 */
[----:B------:R1:W-:Y:S04]  /*2900*/  @!P0 STG.E desc[UR8][R16.64], R5 ;  /* 0x0000000510008986 */ /* 0x0003e8000c101908 */
[----:B------:R1:W-:Y:S04]  /*2910*/  STL.64 [R1+0x38], R2 ;  /* 0x0000380201007387 */ /* 0x0003e80000100a00 */
        /* <DEDUP_REMOVED lines=11> */
.L_x_125:
        /* <DEDUP_REMOVED lines=11> */
.L_x_746:


//--------------------- .text.mul_mat_vec_q4_1_q8_1_cuda8 --------------------------
	.section	.text.mul_mat_vec_q4_1_q8_1_cuda8,"ax",@progbits
	.align	128
        .global         mul_mat_vec_q4_1_q8_1_cuda8
        .type           mul_mat_vec_q4_1_q8_1_cuda8,@function
        .size           mul_mat_vec_q4_1_q8_1_cuda8,(.L_x_747 - mul_mat_vec_q4_1_q8_1_cuda8)
        .other          mul_mat_vec_q4_1_q8_1_cuda8,@"STO_CUDA_ENTRY STV_DEFAULT"
mul_mat_vec_q4_1_q8_1_cuda8:
.text.mul_mat_vec_q4_1_q8_1_cuda8:
        /* <DEDUP_REMOVED lines=49> */
.L_x_129:
[----:B------:R-:W0:Y:S01]  /*0310*/  S2R R22, SR_TID.X ;  /* 0x0000000000167919 */ /* 0x000e220000002100 */
[----:B------:R-:W-:-:S04]  /*0320*/  IMAD.WIDE R40, R0, 0x14, R32 ;  /* 0x0000001400287825 */ /* 0x000fc800078e0220 */
[----:B------:R-:W-:Y:S01]  /*0330*/  IMAD.WIDE R42, R0, 0x14, R30 ;  /* 0x00000014002a7825 */ /* 0x000fe200078e021e */
[----:B------:R-:W-:Y:S01]  /*0340*/  MOV R34, R2 ;  /* 0x0000000200227202 */ /* 0x000fe20000000f00 */
[----:B------:R-:W2:Y:S01]  /*0350*/  LDG.E R46, desc[UR8][R40.64+-0x8] ;  /* 0xfffff808282e7981 */ /* 0x000ea2000c1e1900 */
[----:B0-----:R-:W-:-:S04]  /*0360*/  SHF.L.U32 R22, R22, 0x3, RZ ;  /* 0x0000000316167819 */ /* 0x001fc800000006ff */
[----:B------:R-:W-:-:S04]  /*0370*/  LOP3.LUT R36, R22, 0x8, RZ, 0xc0, !PT ;  /* 0x0000000816247812 */ /* 0x000fc800078ec0ff */
[C---:B------:R-:W-:Y:S02]  /*0380*/  IADD3 R50, P1, PT, R36.reuse, R40, RZ ;  /* 0x0000002824327210 */ /* 0x040fe40007f3e0ff */
[C---:B------:R-:W-:Y:S02]  /*0390*/  IADD3 R38, P0, PT, R36.reuse, R2, RZ ;  /* 0x0000000224267210 */ /* 0x040fe40007f1e0ff */
[----:B------:R-:W-:Y:S02]  /*03a0*/  IADD3.X R51, PT, PT, RZ, R41, RZ, P1, !PT ;  /* 0x00000029ff337210 */ /* 0x000fe40000ffe4ff */
[----:B------:R-:W-:Y:S02]  /*03b0*/  IADD3 R24, P1, PT, R36, R42, RZ ;  /* 0x0000002a24187210 */ /* 0x000fe40007f3e0ff */
[----:B------:R-:W-:Y:S01]  /*03c0*/  IADD3.X R39, PT, PT, RZ, R21, RZ, P0, !PT ;  /* 0x00000015ff277210 */ /* 0x000fe200007fe4ff */
[----:B------:R-:W3:Y:S01]  /*03d0*/  LDG.E R23, desc[UR8][R50.64+-0x4] ;  /* 0xfffffc0832177981 */ /* 0x000ee2000c1e1900 */
[----:B------:R-:W-:-:S02]  /*03e0*/  IADD3.X R25, PT, PT, RZ, R43, RZ, P1, !PT ;  /* 0x0000002bff197210 */ /* 0x000fc40000ffe4ff */
[----:B------:R-:W-:Y:S01]  /*03f0*/  MOV R35, R21 ;  /* 0x0000001500237202 */ /* 0x000fe20000000f00 */
[----:B------:R-:W4:Y:S04]  /*0400*/  LDG.E R22, desc[UR8][R38.64+0x4] ;  /* 0x0000040826167981 */ /* 0x000f28000c1e1900 */
[----:B------:R4:W5:Y:S04]  /*0410*/  LDG.E R28, desc[UR8][R50.64] ;  /* 0x00000008321c7981 */ /* 0x000968000c1e1900 */
[----:B------:R-:W5:Y:S04]  /*0420*/  LDG.E R48, desc[UR8][R24.64+0x4] ;  /* 0x0000040818307981 */ /* 0x000f68000c1e1900 */
[----:B------:R-:W5:Y:S04]  /*0430*/  LDG.E R37, desc[UR8][R38.64+0x14] ;  /* 0x0000140826257981 */ /* 0x000f68000c1e1900 */
[----:B------:R-:W5:Y:S04]  /*0440*/  LDG.E R44, desc[UR8][R38.64+0x8] ;  /* 0x00000808262c7981 */ /* 0x000f68000c1e1900 */
[----:B------:R-:W5:Y:S04]  /*0450*/  LDG.E R45, desc[UR8][R34.64] ;  /* 0x00000008222d7981 */ /* 0x000f68000c1e1900 */
[----:B------:R-:W5:Y:S04]  /*0460*/  LDG.E R26, desc[UR8][R38.64+0x18] ;  /* 0x00001808261a7981 */ /* 0x000f68000c1e1900 */
[----:B------:R0:W5:Y:S04]  /*0470*/  LDG.E R49, desc[UR8][R24.64+0x8] ;  /* 0x0000080818317981 */ /* 0x000168000c1e1900 */
[----:B------:R1:W5:Y:S01]  /*0480*/  LDG.E R42, desc[UR8][R42.64] ;  /* 0x000000082a2a7981 */ /* 0x000362000c1e1900 */
[----:B--2---:R-:W-:Y:S01]  /*0490*/  HADD2.F32 R40, -RZ, R46.H0_H0 ;  /* 0x2000002eff287230 */ /* 0x004fe20000004100 */
[----:B---3--:R-:W-:-:S02]  /*04a0*/  LOP3.LUT R29, R23, 0xf0f0f0f, RZ, 0xc0, !PT ;  /* 0x0f0f0f0f171d7812 */ /* 0x008fc400078ec0ff */
[----:B------:R-:W-:-:S03]  /*04b0*/  SHF.R.U32.HI R23, RZ, 0x4, R23 ;  /* 0x00000004ff177819 */ /* 0x000fc60000011617 */
[-C--:B----4-:R-:W-:Y:S01]  /*04c0*/  IDP.4A.S8.S8 R50, R29, R22.reuse, RZ ;  /* 0x000000161d327226 */ /* 0x090fe200000006ff */
[----:B------:R-:W-:Y:S02]  /*04d0*/  LOP3.LUT R23, R23, 0xf0f0f0f, RZ, 0xc0, !PT ;  /* 0x0f0f0f0f17177812 */ /* 0x000fe400078ec0ff */
[----:B-----5:R-:W-:Y:S02]  /*04e0*/  LOP3.LUT R47, R28, 0xf0f0f0f, RZ, 0xc0, !PT ;  /* 0x0f0f0f0f1c2f7812 */ /* 0x020fe400078ec0ff */
[----:B------:R-:W-:Y:S02]  /*04f0*/  SHF.R.U32.HI R41, RZ, 0x4, R28 ;  /* 0x00000004ff297819 */ /* 0x000fe4000001161c */
[----:B------:R-:W-:Y:S02]  /*0500*/  LOP3.LUT R28, R48, 0xf0f0f0f, RZ, 0xc0, !PT ;  /* 0x0f0f0f0f301c7812 */ /* 0x000fe400078ec0ff */
[----:B------:R-:W-:Y:S01]  /*0510*/  SHF.R.U32.HI R48, RZ, 0x4, R48 ;  /* 0x00000004ff307819 */ /* 0x000fe20000011630 */
[----:B------:R-:W-:Y:S01]  /*0520*/  IDP.4A.S8.S8 R50, R23, R37, R50 ;  /* 0x0000002517327226 */ /* 0x000fe20000000632 */
[----:B------:R-:W-:Y:S01]  /*0530*/  LOP3.LUT R41, R41, 0xf0f0f0f, RZ, 0xc0, !PT ;  /* 0x0f0f0f0f29297812 */ /* 0x000fe200078ec0ff */
[----:B0-----:R-:W-:Y:S01]  /*0540*/  IDP.4A.S8.S8 R24, R28, R22, RZ ;  /* 0x000000161c187226 */ /* 0x001fe200000006ff */
[----:B------:R-:W-:Y:S01]  /*0550*/  LOP3.LUT R48, R48, 0xf0f0f0f, RZ, 0xc0, !PT ;  /* 0x0f0f0f0f30307812 */ /* 0x000fe200078ec0ff */
[----:B------:R-:W-:-:S02]  /*0560*/  IDP.4A.S8.S8 R50, R47, R44, R50 ;  /* 0x0000002c2f327226 */ /* 0x000fc40000000632 */
[----:B------:R-:W-:Y:S02]  /*0570*/  HADD2.F32 R22, -RZ, R46.H1_H1 ;  /* 0x3000002eff167230 */ /* 0x000fe40000004100 */
[--C-:B------:R-:W-:Y:S02]  /*0580*/  HADD2.F32 R27, -RZ, R45.reuse.H0_H0 ;  /* 0x2000002dff1b7230 */ /* 0x100fe40000004100 */
[----:B------:R-:W-:Y:S02]  /*0590*/  HADD2.F32 R45, -RZ, R45.H1_H1 ;  /* 0x3000002dff2d7230 */ /* 0x000fe40000004100 */
[----:B------:R-:W-:Y:S02]  /*05a0*/  IDP.4A.S8.S8 R50, R41, R26, R50 ;  /* 0x0000001a29327226 */ /* 0x000fe40000000632 */
[----:B------:R-:W-:Y:S01]  /*05b0*/  IDP.4A.S8.S8 R37, R48, R37, R24 ;  /* 0x0000002530257226 */ /* 0x000fe20000000618 */
[----:B------:R-:W-:Y:S01]  /*05c0*/  LOP3.LUT R46, R49, 0xf0f0f0f, RZ, 0xc0, !PT ;  /* 0x0f0f0f0f312e7812 */ /* 0x000fe200078ec0ff */
[----:B------:R-:W-:Y:S01]  /*05d0*/  FMUL R39, R40, R27 ;  /* 0x0000001b28277220 */ /* 0x000fe20000400000 */
[----:B------:R-:W-:Y:S01]  /*05e0*/  I2FP.F32.S32 R50, R50 ;  /* 0x0000003200327245 */ /* 0x000fe20000201400 */
[----:B------:R-:W-:-:S02]  /*05f0*/  FMUL.D2 R24, R22, R45 ;  /* 0x0000002d16187220 */ /* 0x000fc40000300000 */
[----:B-1----:R-:W-:Y:S01]  /*0600*/  IDP.4A.S8.S8 R43, R46, R44, R37 ;  /* 0x0000002c2e2b7226 */ /* 0x002fe20000000625 */
[----:B------:R-:W-:Y:S01]  /*0610*/  MOV R37, RZ ;  /* 0x000000ff00257202 */ /* 0x000fe20000000f00 */
[----:B------:R-:W-:Y:S01]  /*0620*/  FFMA R39, R39, R50, R24 ;  /* 0x0000003227277223 */ /* 0x000fe20000000018 */
[----:B------:R-:W-:Y:S01]  /*0630*/  SHF.R.U32.HI R49, RZ, 0x4, R49 ;  /* 0x00000004ff317819 */ /* 0x000fe20000011631 */
[----:B------:R-:W-:-:S03]  /*0640*/  IMAD.WIDE R24, R3, 0x48, R36 ;  /* 0x0000004803187825 */ /* 0x000fc600078e0224 */
[----:B------:R-:W-:Y:S02]  /*0650*/  LOP3.LUT R44, R49, 0xf0f0f0f, RZ, 0xc0, !PT ;  /* 0x0f0f0f0f312c7812 */ /* 0x000fe400078ec0ff */
[----:B------:R-:W-:-:S03]  /*0660*/  IADD3 R24, P0, PT, R24, R2, RZ ;  /* 0x0000000218187210 */ /* 0x000fc60007f1e0ff */
[----:B------:R-:W-:Y:S02]  /*0670*/  IDP.4A.S8.S8 R26, R44, R26, R43 ;  /* 0x0000001a2c1a7226 */ /* 0x000fe4000000062b */
[--C-:B------:R-:W-:Y:S01]  /*0680*/  HADD2.F32 R43, -RZ, R42.reuse.H0_H0 ;  /* 0x2000002aff2b7230 */ /* 0x100fe20000004100 */
[----:B------:R-:W-:Y:S01]  /*0690*/  IADD3.X R25, PT, PT, R25, R21, RZ, P0, !PT ;  /* 0x0000001519197210 */ /* 0x000fe200007fe4ff */
[----:B------:R-:W-:-:S03]  /*06a0*/  HADD2.F32 R42, -RZ, R42.H1_H1 ;  /* 0x3000002aff2a7230 */ /* 0x000fc60000004100 */
[----:B------:R-:W-:Y:S01]  /*06b0*/  FMUL R38, R27, R43 ;  /* 0x0000002b1b267220 */ /* 0x000fe20000400000 */
[----:B------:R-:W2:Y:S01]  /*06c0*/  LDG.E R51, desc[UR8][R24.64+0x4] ;  /* 0x0000040818337981 */ /* 0x000ea2000c1e1900 */
[----:B------:R-:W-:Y:S01]  /*06d0*/  I2FP.F32.S32 R27, R26 ;  /* 0x0000001a001b7245 */ /* 0x000fe20000201400 */
[----:B------:R-:W-:Y:S02]  /*06e0*/  FMUL.D2 R45, R45, R42 ;  /* 0x0000002a2d2d7220 */ /* 0x000fe40000300000 */
[----:B------:R-:W3:Y:S02]  /*06f0*/  LDG.E R50, desc[UR8][R24.64+0x14] ;  /* 0x0000140818327981 */ /* 0x000ee4000c1e1900 */
[----:B------:R-:W-:Y:S01]  /*0700*/  FFMA R38, R38, R27, R45 ;  /* 0x0000001b26267223 */ /* 0x000fe2000000002d */
[----:B------:R-:W-:Y:S01]  /*0710*/  IMAD.WIDE R26, R3, 0x48, R34 ;  /* 0x00000048031a7825 */ /* 0x000fe200078e0222 */
[----:B------:R-:W4:Y:S04]  /*0720*/  LDG.E R45, desc[UR8][R24.64+0x8] ;  /* 0x00000808182d7981 */ /* 0x000f28000c1e1900 */
[----:B------:R-:W5:Y:S04]  /*0730*/  LDG.E R49, desc[UR8][R24.64+0x18] ;  /* 0x0000180818317981 */ /* 0x000f68000c1e1900 */
[----:B------:R-:W5:Y:S01]  /*0740*/  LDG.E R26, desc[UR8][R26.64] ;  /* 0x000000081a1a7981 */ /* 0x000f62000c1e1900 */
[----:B--2---:R-:W-:-:S02]  /*0750*/  IDP.4A.S8.S8 R52, R29, R51, RZ ;  /* 0x000000331d347226 */ /* 0x004fc400000006ff */
[----:B------:R-:W-:Y:S02]  /*0760*/  IDP.4A.S8.S8 R51, R28, R51, RZ ;  /* 0x000000331c337226 */ /* 0x000fe400000006ff */
[-C--:B---3--:R-:W-:Y:S02]  /*0770*/  IDP.4A.S8.S8 R52, R23, R50.reuse, R52 ;  /* 0x0000003217347226 */ /* 0x088fe40000000634 */
[----:B------:R-:W-:Y:S02]  /*0780*/  IDP.4A.S8.S8 R51, R48, R50, R51 ;  /* 0x0000003230337226 */ /* 0x000fe40000000633 */
[-C--:B----4-:R-:W-:Y:S02]  /*0790*/  IDP.4A.S8.S8 R50, R47, R45.reuse, R52 ;  /* 0x0000002d2f327226 */ /* 0x090fe40000000634 */
[----:B------:R-:W-:Y:S02]  /*07a0*/  IDP.4A.S8.S8 R52, R46, R45, R51 ;  /* 0x0000002d2e347226 */ /* 0x000fe40000000633 */
[----:B-----5:R-:W-:-:S02]  /*07b0*/  IDP.4A.S8.S8 R45, R41, R49, R50 ;  /* 0x00000031292d7226 */ /* 0x020fc40000000632 */
[--C-:B------:R-:W-:Y:S02]  /*07c0*/  HADD2.F32 R50, -RZ, R26.reuse.H0_H0 ;  /* 0x2000001aff327230 */ /* 0x100fe40000004100 */
[----:B------:R-:W-:Y:S01]  /*07d0*/  HADD2.F32 R51, -RZ, R26.H1_H1 ;  /* 0x3000001aff337230 */ /* 0x000fe20000004100 */
[----:B------:R-:W-:Y:S02]  /*07e0*/  I2FP.F32.S32 R24, R45 ;  /* 0x0000002d00187245 */ /* 0x000fe40000201400 */
[----:B------:R-:W-:Y:S02]  /*07f0*/  FMUL R45, R40, R50 ;  /* 0x00000032282d7220 */ /* 0x000fe40000400000 */
[----:B------:R-:W-:-:S04]  /*0800*/  FMUL.D2 R26, R22, R51 ;  /* 0x00000033161a7220 */ /* 0x000fc80000300000 */
[----:B------:R-:W-:Y:S01]  /*0810*/  FFMA R45, R45, R24, R26 ;  /* 0x000000182d2d7223 */ /* 0x000fe2000000001a */
[----:B------:R-:W-:-:S04]  /*0820*/  IMAD.WIDE R24, R3, 0x24, R36 ;  /* 0x0000002403187825 */ /* 0x000fc800078e0224 */
[----:B------:R-:W-:Y:S01]  /*0830*/  IDP.4A.S8.S8 R52, R44, R49, R52 ;  /* 0x000000312c347226 */ /* 0x000fe20000000634 */
[----:B------:R-:W-:Y:S01]  /*0840*/  IADD3 R24, P0, PT, R24, R2, RZ ;  /* 0x0000000218187210 */ /* 0x000fe20007f1e0ff */
[----:B------:R-:W-:Y:S01]  /*0850*/  FMUL.D2 R51, R42, R51 ;  /* 0x000000332a337220 */ /* 0x000fe20000300000 */
[----:B------:R-:W-:Y:S02]  /*0860*/  FMUL R50, R43, R50 ;  /* 0x000000322b327220 */ /* 0x000fe40000400000 */
[----:B------:R-:W-:Y:S02]  /*0870*/  I2FP.F32.S32 R27, R52 ;  /* 0x00000034001b7245 */ /* 0x000fe40000201400 */
[----:B------:R-:W-:-:S03]  /*0880*/  IADD3.X R25, PT, PT, R25, R21, RZ, P0, !PT ;  /* 0x0000001519197210 */ /* 0x000fc600007fe4ff */
[----:B------:R-:W-:Y:S02]  /*0890*/  FFMA R52, R50, R27, R51 ;  /* 0x0000001b32347223 */ /* 0x000fe40000000033 */
        /* <DEDUP_REMOVED lines=17> */
[----:B------:R-:W-:Y:S01]  /*09b0*/  FMUL.D2 R26, R22, R27 ;  /* 0x0000001b161a7220 */ /* 0x000fe20000300000 */
[----:B------:R-:W-:-:S03]  /*09c0*/  IDP.4A.S8.S8 R51, R28, R51, RZ ;  /* 0x000000331c337226 */ /* 0x000fc600000006ff */
[----:B------:R-:W-:Y:S01]  /*09d0*/  FFMA R39, R39, R24, R26 ;  /* 0x0000001827277223 */ /* 0x000fe2000000001a */
[----:B------:R-:W-:-:S04]  /*09e0*/  IMAD.WIDE R24, R3, 0x6c, R36 ;  /* 0x0000006c03187825 */ /* 0x000fc800078e0224 */
[----:B------:R-:W-:Y:S01]  /*09f0*/  IDP.4A.S8.S8 R53, R48, R53, R51 ;  /* 0x0000003530357226 */ /* 0x000fe20000000633 */
[----:B------:R-:W-:-:S03]  /*0a00*/  IADD3 R24, P0, PT, R24, R2, RZ ;  /* 0x0000000218187210 */ /* 0x000fc60007f1e0ff */
[----:B------:R-:W-:Y:S01]  /*0a10*/  IDP.4A.S8.S8 R53, R46, R50, R53 ;  /* 0x000000322e357226 */ /* 0x000fe20000000635 */
[----:B------:R-:W-:-:S03]  /*0a20*/  IADD3.X R25, PT, PT, R25, R21, RZ, P0, !PT ;  /* 0x0000001519197210 */ /* 0x000fc600007fe4ff */
[----:B------:R-:W-:Y:S02]  /*0a30*/  IDP.4A.S8.S8 R53, R44, R49, R53 ;  /* 0x000000312c357226 */ /* 0x000fe40000000635 */
[----:B------:R-:W2:Y:S01]  /*0a40*/  LDG.E R51, desc[UR8][R24.64+0x4] ;  /* 0x0000040818337981 */ /* 0x000ea2000c1e1900 */
[----:B------:R-:W-:Y:S01]  /*0a50*/  FMUL R50, R43, R38 ;  /* 0x000000262b327220 */ /* 0x000fe20000400000 */
[----:B------:R-:W-:Y:S01]  /*0a60*/  FMUL.D2 R27, R42, R27 ;  /* 0x0000001b2a1b7220 */ /* 0x000fe20000300000 */
[----:B------:R-:W-:Y:S01]  /*0a70*/  I2FP.F32.S32 R53, R53 ;  /* 0x0000003500357245 */ /* 0x000fe20000201400 */
[----:B------:R-:W3:Y:S04]  /*0a80*/  LDG.E R49, desc[UR8][R24.64+0x14] ;  /* 0x0000140818317981 */ /* 0x000ee8000c1e1900 */
[----:B------:R-:W-:Y:S01]  /*0a90*/  FFMA R50, R50, R53, R27 ;  /* 0x0000003532327223 */ /* 0x000fe2000000001b */
[----:B------:R-:W-:Y:S01]  /*0aa0*/  IMAD.WIDE R26, R3, 0x6c, R34 ;  /* 0x0000006c031a7825 */ /* 0x000fe200078e0222 */
[----:B------:R-:W4:Y:S04]  /*0ab0*/  LDG.E R45, desc[UR8][R24.64+0x8] ;  /* 0x00000808182d7981 */ /* 0x000f28000c1e1900 */
[----:B------:R-:W5:Y:S04]  /*0ac0*/  LDG.E R38, desc[UR8][R24.64+0x18] ;  /* 0x0000180818267981 */ /* 0x000f68000c1e1900 */
[----:B------:R-:W5:Y:S01]  /*0ad0*/  LDG.E R26, desc[UR8][R26.64] ;  /* 0x000000081a1a7981 */ /* 0x000f62000c1e1900 */
[----:B------:R-:W-:Y:S01]  /*0ae0*/  FADD R9, R52, R9 ;  /* 0x0000000934097221 */ /* 0x000fe20000000000 */
[----:B------:R-:W-:Y:S01]  /*0af0*/  FADD R15, R50, R15 ;  /* 0x0000000f320f7221 */ /* 0x000fe20000000000 */
[----:B------:R-:W-:Y:S01]  /*0b00*/  FADD R14, R39, R14 ;  /* 0x0000000e270e7221 */ /* 0x000fe20000000000 */
[----:B--2---:R-:W-:-:S04]  /*0b10*/  IDP.4A.S8.S8 R52, R29, R51, RZ ;  /* 0x000000331d347226 */ /* 0x004fc800000006ff */
[----:B---3--:R-:W-:Y:S02]  /*0b20*/  IDP.4A.S8.S8 R52, R23, R49, R52 ;  /* 0x0000003117347226 */ /* 0x008fe40000000634 */
[----:B------:R-:W-:Y:S02]  /*0b30*/  IDP.4A.S8.S8 R51, R28, R51, RZ ;  /* 0x000000331c337226 */ /* 0x000fe400000006ff */
[----:B----4-:R-:W-:Y:S02]  /*0b40*/  IDP.4A.S8.S8 R52, R47, R45, R52 ;  /* 0x0000002d2f347226 */ /* 0x010fe40000000634 */
[----:B------:R-:W-:Y:S02]  /*0b50*/  IDP.4A.S8.S8 R49, R48, R49, R51 ;  /* 0x0000003130317226 */ /* 0x000fe40000000633 */
[----:B-----5:R-:W-:Y:S02]  /*0b60*/  IDP.4A.S8.S8 R52, R41, R38, R52 ;  /* 0x0000002629347226 */ /* 0x020fe40000000634 */
[----:B------:R-:W-:-:S02]  /*0b70*/  HADD2.F32 R50, -RZ, R26.H0_H0 ;  /* 0x2000001aff327230 */ /* 0x000fc40000004100 */
[----:B------:R-:W-:Y:S01]  /*0b80*/  HADD2.F32 R51, -RZ, R26.H1_H1 ;  /* 0x3000001aff337230 */ /* 0x000fe20000004100 */
[----:B------:R-:W-:Y:S02]  /*0b90*/  I2FP.F32.S32 R52, R52 ;  /* 0x0000003400347245 */ /* 0x000fe40000201400 */
[----:B------:R-:W-:Y:S02]  /*0ba0*/  FMUL R39, R40, R50 ;  /* 0x0000003228277220 */ /* 0x000fe40000400000 */
[----:B------:R-:W-:-:S04]  /*0bb0*/  FMUL.D2 R24, R22, R51 ;  /* 0x0000003316187220 */ /* 0x000fc80000300000 */
[----:B------:R-:W-:Y:S01]  /*0bc0*/  FFMA R39, R39, R52, R24 ;  /* 0x0000003427277223 */ /* 0x000fe20000000018 */
[----:B------:R-:W-:-:S04]  /*0bd0*/  IMAD.WIDE R24, R3, 0x90, R36 ;  /* 0x0000009003187825 */ /* 0x000fc800078e0224 */
[----:B------:R-:W-:Y:S01]  /*0be0*/  IDP.4A.S8.S8 R49, R46, R45, R49 ;  /* 0x0000002d2e317226 */ /* 0x000fe20000000631 */
[----:B------:R-:W-:-:S03]  /*0bf0*/  IADD3 R24, P0, PT, R24, R2, RZ ;  /* 0x0000000218187210 */ /* 0x000fc60007f1e0ff */
[----:B------:R-:W-:Y:S01]  /*0c00*/  IDP.4A.S8.S8 R49, R44, R38, R49 ;  /* 0x000000262c317226 */ /* 0x000fe20000000631 */
[----:B------:R-:W-:Y:S01]  /*0c10*/  IADD3.X R25, PT, PT, R25, R21, RZ, P0, !PT ;  /* 0x0000001519197210 */ /* 0x000fe200007fe4ff */
[----:B------:R-:W-:Y:S01]  /*0c20*/  FMUL R52, R43, R50 ;  /* 0x000000322b347220 */ /* 0x000fe20000400000 */
[----:B------:R-:W-:Y:S02]  /*0c30*/  FMUL.D2 R51, R42, R51 ;  /* 0x000000332a337220 */ /* 0x000fe40000300000 */
[----:B------:R-:W-:Y:S01]  /*0c40*/  I2FP.F32.S32 R49, R49 ;  /* 0x0000003100317245 */ /* 0x000fe20000201400 */
[----:B------:R-:W2:Y:S04]  /*0c50*/  LDG.E R50, desc[UR8][R24.64+0x4] ;  /* 0x0000040818327981 */ /* 0x000ea8000c1e1900 */
[----:B------:R-:W-:Y:S01]  /*0c60*/  FFMA R52, R52, R49, R51 ;  /* 0x0000003134347223 */ /* 0x000fe20000000033 */
[----:B------:R-:W-:Y:S01]  /*0c70*/  IMAD.WIDE R26, R3, 0x90, R34 ;  /* 0x00000090031a7825 */ /* 0x000fe200078e0222 */
[----:B------:R-:W3:Y:S04]  /*0c80*/  LDG.E R49, desc[UR8][R24.64+0x14] ;  /* 0x0000140818317981 */ /* 0x000ee8000c1e1900 */
[----:B------:R-:W4:Y:S04]  /*0c90*/  LDG.E R45, desc[UR8][R24.64+0x8] ;  /* 0x00000808182d7981 */ /* 0x000f28000c1e1900 */
[----:B------:R-:W5:Y:S04]  /*0ca0*/  LDG.E R38, desc[UR8][R24.64+0x18] ;  /* 0x0000180818267981 */ /* 0x000f68000c1e1900 */
[----:B------:R-:W5:Y:S01]  /*0cb0*/  LDG.E R26, desc[UR8][R26.64] ;  /* 0x000000081a1a7981 */ /* 0x000f62000c1e1900 */
[----:B------:R-:W-:Y:S01]  /*0cc0*/  FADD R10, R39, R10 ;  /* 0x0000000a270a7221 */ /* 0x000fe20000000000 */
        /* <DEDUP_REMOVED lines=15> */
[----:B------:R-:W-:-:S04]  /*0dc0*/  IADD3 R38, P0, PT, R24, R2, RZ ;  /* 0x0000000218267210 */ /* 0x000fc80007f1e0ff */
[----:B------:R-:W-:-:S05]  /*0dd0*/  IADD3.X R39, PT, PT, R25, R21, RZ, P0, !PT ;  /* 0x0000001519277210 */ /* 0x000fca00007fe4ff */
[----:B------:R-:W2:Y:S04]  /*0de0*/  LDG.E R25, desc[UR8][R38.64+0x4] ;  /* 0x0000040826197981 */ /* 0x000ea8000c1e1900 */
[----:B------:R-:W3:Y:S04]  /*0df0*/  LDG.E R50, desc[UR8][R38.64+0x14] ;  /* 0x0000140826327981 */ /* 0x000ee8000c1e1900 */
[----:B------:R-:W4:Y:S01]  /*0e00*/  LDG.E R24, desc[UR8][R38.64+0x8] ;  /* 0x0000080826187981 */ /* 0x000f22000c1e1900 */
[----:B------:R-:W-:-:S03]  /*0e10*/  FMUL R26, R43, R45 ;  /* 0x0000002d2b1a7220 */ /* 0x000fc60000400000 */
[----:B------:R-:W5:Y:S01]  /*0e20*/  LDG.E R45, desc[UR8][R38.64+0x18] ;  /* 0x00001808262d7981 */ /* 0x000f62000c1e1900 */
[----:B------:R-:W-:Y:S01]  /*0e30*/  I2FP.F32.S32 R51, R51 ;  /* 0x0000003300337245 */ /* 0x000fe20000201400 */
[----:B------:R-:W-:-:S04]  /*0e40*/  FMUL.D2 R49, R42, R49 ;  /* 0x000000312a317220 */ /* 0x000fc80000300000 */
[----:B------:R-:W-:Y:S01]  /*0e50*/  FFMA R26, R26, R51, R49 ;  /* 0x000000331a1a7223 */ /* 0x000fe20000000031 */
[----:B------:R-:W-:Y:S01]  /*0e60*/  FADD R11, R52, R11 ;  /* 0x0000000b340b7221 */ /* 0x000fe20000000000 */
[-C--:B--2---:R-:W-:Y:S02]  /*0e70*/  IDP.4A.S8.S8 R49, R29, R25.reuse, RZ ;  /* 0x000000191d317226 */ /* 0x084fe400000006ff */
[----:B------:R-:W-:Y:S02]  /*0e80*/  IDP.4A.S8.S8 R25, R28, R25, RZ ;  /* 0x000000191c197226 */ /* 0x000fe400000006ff */
        /* <DEDUP_REMOVED lines=87> */
.L_x_128:
[----:B------:R0:W-:Y:S04]  /*1400*/  STL.128 [R1], R12 ;  /* 0x0000000c01007387 */ /* 0x0001e80000100c00 */
[----:B------:R0:W-:Y:S04]  /*1410*/  STL.128 [R1+0x10], R8 ;  /* 0x0000100801007387 */ /* 0x0001e80000100c00 */
[----:B------:R0:W-:Y:S04]  /*1420*/  STL.128 [R1+0x20], R4 ;  /* 0x0000200401007387 */ /* 0x0001e80000100c00 */
[----:B------:R0:W-:Y:S02]  /*1430*/  STL.128 [R1+0x30], R16 ;  /* 0x0000301001007387 */ /* 0x0001e40000100c00 */
.L_x_127:
[----:B------:R-:W-:Y:S05]  /*1440*/  BSYNC.RECONVERGENT B0 ;  /* 0x0000000000007941 */ /* 0x000fea0003800200 */
.L_x_126:
        /* <DEDUP_REMOVED lines=27> */
.L_x_131:
[----:B------:R-:W-:Y:S05]  /*1600*/  BSYNC.RECONVERGENT B0 ;  /* 0x0000000000007941 */ /* 0x000fea0003800200 */
.L_x_130:
        /* <DEDUP_REMOVED lines=257> */
.L_x_132:
        /* <DEDUP_REMOVED lines=14> */
.L_x_747:


//--------------------- .text.mul_mat_vec_q4_0_q8_1_cuda8 --------------------------
	.section	.text.mul_mat_vec_q4_0_q8_1_cuda8,"ax",@progbits
	.align	128
        .global         mul_mat_vec_q4_0_q8_1_cuda8
        .type           mul_mat_vec_q4_0_q8_1_cuda8,@function
        .size           mul_mat_vec_q4_0_q8_1_cuda8,(.L_x_748 - mul_mat_vec_q4_0_q8_1_cuda8)
        .other          mul_mat_vec_q4_0_q8_1_cuda8,@"STO_CUDA_ENTRY STV_DEFAULT"
mul_mat_vec_q4_0_q8_1_cuda8:
.text.mul_mat_vec_q4_0_q8_1_cuda8:
[----:B------:R-:W0:Y:S01]  /*0000*/  LDC R1, c[0x0][0x37c] ;  /* 0x0000df00ff017b82 */ /* 0x000e220000000800 */
[----:B------:R-:W1:Y:S07]  /*0010*/  S2R R2, SR_TID.Y ;  /* 0x0000000000027919 */ /* 0x000e6e0000002200 */
[----:B------:R-:W2:Y:S01]  /*0020*/  LDC R3, c[0x0][0x398] ;  /* 0x0000e600ff037b82 */ /* 0x000ea20000000800 */
[----:B0-----:R-:W-:Y:S01]  /*0030*/  IADD3 R1, PT, PT, R1, -0x40, RZ ;  /* 0xffffffc001017810 */ /* 0x001fe20007ffe0ff */
[----:B------:R-:W0:Y:S01]  /*0040*/  LDCU.64 UR8, c[0x0][0x358] ;  /* 0x00006b00ff0877ac */ /* 0x000e220008000a00 */
[----:B------:R-:W1:Y:S01]  /*0050*/  S2R R21, SR_TID.X ;  /* 0x0000000000157919 */ /* 0x000e620000002100 */
[----:B------:R-:W-:Y:S01]  /*0060*/  BSSY.RECONVERGENT B0, `(.L_x_133) ;  /* 0x000012e000007945 */ /* 0x000fe20003800200 */
[----:B------:R-:W-:-:S02]  /*0070*/  MOV R62, R1 ;  /* 0x00000001003e7202 */ /* 0x000fc40000000f00 */
[----:B------:R-:W-:Y:S01]  /*0080*/  CS2R R14, SRZ ;  /* 0x00000000000e7805 */ /* 0x000fe2000001ff00 */
[----:B------:R3:W-:Y:S01]  /*0090*/  STL.128 [R1], RZ ;  /* 0x000000ff01007387 */ /* 0x0007e20000100c00 */
[----:B------:R-:W4:Y:S01]  /*00a0*/  S2UR UR4, SR_CTAID.X ;  /* 0x00000000000479c3 */ /* 0x000f220000002500 */
        /* <DEDUP_REMOVED lines=9> */
[----:B------:R3:W-:Y:S01]  /*0140*/  STL.128 [R1+0x30], RZ ;  /* 0x000030ff01007387 */ /* 0x0007e20000100c00 */
[----:B--2---:R-:W-:-:S04]  /*0150*/  SHF.R.S32.HI R0, RZ, 0x1f, R3 ;  /* 0x0000001fff007819 */ /* 0x004fc80000011403 */
[----:B------:R-:W-:Y:S01]  /*0160*/  LEA.HI R3, R0, R3, RZ, 0x5 ;  /* 0x0000000300037211 */ /* 0x000fe200078f28ff */
[----:B----4-:R-:W-:Y:S01]  /*0170*/  USHF.L.U32 UR4, UR4, 0x1, URZ ;  /* 0x0000000104047899 */ /* 0x010fe200080006ff */
[----:B-1----:R-:W-:-:S04]  /*0180*/  LEA R0, R2, R21, 0x5 ;  /* 0x0000001502007211 */ /* 0x002fc800078e28ff */
[----:B------:R-:W-:-:S04]  /*0190*/  LOP3.LUT R0, R0, 0xffff, RZ, 0xc0, !PT ;  /* 0x0000ffff00007812 */ /* 0x000fc800078ec0ff */
[----:B------:R-:W-:Y:S02]  /*01a0*/  SHF.R.U32.HI R2, RZ, 0x1, R0 ;  /* 0x00000001ff027819 */ /* 0x000fe40000011600 */
[----:B------:R-:W-:Y:S02]  /*01b0*/  SHF.R.S32.HI R0, RZ, 0x5, R3 ;  /* 0x00000005ff007819 */ /* 0x000fe40000011403 */
[----:B------:R-:W-:-:S04]  /*01c0*/  LOP3.LUT R43, R2, 0xffff, RZ, 0xc0, !PT ;  /* 0x0000ffff022b7812 */ /* 0x000fc800078ec0ff */
[----:B------:R-:W-:-:S13]  /*01d0*/  ISETP.GE.AND P0, PT, R43, R0, PT ;  /* 0x000000002b00720c */ /* 0x000fda0003f06270 */
[----:B0--3--:R-:W-:Y:S05]  /*01e0*/  @P0 BRA `(.L_x_134) ;  /* 0x0000001000540947 */ /* 0x009fea0003800000 */
[----:B------:R-:W0:Y:S01]  /*01f0*/  LDC R49, c[0x0][0x3a0] ;  /* 0x0000e800ff317b82 */ /* 0x000e220000000800 */
[----:B------:R-:W-:Y:S01]  /*0200*/  IMAD R3, R0, 0x12, RZ ;  /* 0x0000001200037824 */ /* 0x000fe200078e02ff */
[----:B------:R-:W-:Y:S01]  /*0210*/  SHF.L.U32 R22, R21, 0x3, RZ ;  /* 0x0000000315167819 */ /* 0x000fe200000006ff */
[----:B------:R-:W-:Y:S01]  /*0220*/  HFMA2 R15, -RZ, RZ, 0, 0 ;  /* 0x00000000ff0f7431 */ /* 0x000fe200000001ff */
[----:B------:R-:W-:Y:S01]  /*0230*/  MOV R23, RZ ;  /* 0x000000ff00177202 */ /* 0x000fe20000000f00 */
[----:B------:R-:W-:Y:S01]  /*0240*/  BSSY.RECONVERGENT B1, `(.L_x_135) ;  /* 0x000010b000017945 */ /* 0x000fe20003800200 */
[----:B------:R-:W-:Y:S01]  /*0250*/  LOP3.LUT R22, R22, 0x8, RZ, 0xc0, !PT ;  /* 0x0000000816167812 */ /* 0x000fe200078ec0ff */
[----:B------:R-:W-:Y:S01]  /*0260*/  IMAD R51, R0, UR4, R43 ;  /* 0x0000000400337c24 */ /* 0x000fe2000f8e022b */
[----:B------:R-:W1:Y:S08]  /*0270*/  LDC.64 R24, c[0x0][0x380] ;  /* 0x0000e000ff187b82 */ /* 0x000e700000000a00 */
[----:B------:R-:W2:Y:S01]  /*0280*/  LDC.64 R46, c[0x0][0x388] ;  /* 0x0000e200ff2e7b82 */ /* 0x000ea20000000a00 */
[----:B0-----:R-:W-:-:S04]  /*0290*/  SHF.R.S32.HI R2, RZ, 0x1f, R49 ;  /* 0x0000001fff027819 */ /* 0x001fc80000011431 */
[----:B------:R-:W-:Y:S02]  /*02a0*/  LEA.HI R49, R2, R49, RZ, 0x5 ;  /* 0x0000003102317211 */ /* 0x000fe400078f28ff */
[C---:B-1----:R-:W-:Y:S02]  /*02b0*/  IADD3 R2, P1, PT, R3.reuse, R24, RZ ;  /* 0x0000001803027210 */ /* 0x042fe40007f3e0ff */
[----:B------:R-:W-:Y:S02]  /*02c0*/  IADD3 R20, P0, PT, R24, 0x8, RZ ;  /* 0x0000000818147810 */ /* 0x000fe40007f1e0ff */
[----:B------:R-:W-:Y:S02]  /*02d0*/  SHF.R.S32.HI R49, RZ, 0x5, R49 ;  /* 0x00000005ff317819 */ /* 0x000fe40000011431 */
[-C--:B------:R-:W-:Y:S02]  /*02e0*/  LEA.HI.X.SX32 R3, R3, R25.reuse, 0x1, P1 ;  /* 0x0000001903037211 */ /* 0x080fe400008f0eff */
[----:B------:R-:W-:Y:S01]  /*02f0*/  IADD3.X R21, PT, PT, RZ, R25, RZ, P0, !PT ;  /* 0x00000019ff157210 */ /* 0x000fe200007fe4ff */
[----:B--2---:R-:W-:-:S04]  /*0300*/  IMAD.WIDE.U32 R46, R43, 0x24, R46 ;  /* 0x000000242b2e7825 */ /* 0x004fc800078e002e */
[----:B------:R-:W-:Y:S01]  /*0310*/  IMAD.WIDE R24, R49, 0x90, RZ ;  /* 0x0000009031187825 */ /* 0x000fe200078e02ff */
[----:B------:R-:W-:-:S03]  /*0320*/  MOV R45, R46 ;  /* 0x0000002e002d7202 */ /* 0x000fc60000000f00 */
[----:B------:R-:W-:Y:S01]  /*0330*/  IMAD.WIDE R26, R49, 0x48, R22 ;  /* 0x00000048311a7825 */ /* 0x000fe200078e0216 */
[----:B------:R-:W-:-:S03]  /*0340*/  LOP3.LUT R42, R24, R22, RZ, 0xfc, !PT ;  /* 0x00000016182a7212 */ /* 0x000fc600078efcff */
[----:B------:R-:W-:-:S04]  /*0350*/  IMAD.WIDE R28, R49, 0x6c, R22 ;  /* 0x0000006c311c7825 */ /* 0x000fc800078e0216 */
[----:B------:R-:W-:-:S04]  /*0360*/  IMAD.WIDE R30, R49, 0xb4, R22 ;  /* 0x000000b4311e7825 */ /* 0x000fc800078e0216 */
[----:B------:R-:W-:-:S04]  /*0370*/  IMAD.WIDE R32, R49, 0xd8, R22 ;  /* 0x000000d831207825 */ /* 0x000fc800078e0216 */
[----:B------:R-:W-:-:S07]  /*0380*/  IMAD.WIDE R34, R49, 0xfc, R22 ;  /* 0x000000fc31227825 */ /* 0x000fce00078e0216 */
.L_x_136:
[----:B------:R-:W0:Y:S01]  /*0390*/  S2R R36, SR_TID.X ;  /* 0x0000000000247919 */ /* 0x000e220000002100 */
[----:B------:R-:W-:-:S04]  /*03a0*/  IMAD.WIDE R40, R51, 0x12, R20 ;  /* 0x0000001233287825 */ /* 0x000fc800078e0214 */
[----:B------:R-:W-:Y:S01]  /*03b0*/  IMAD.WIDE R38, R51, 0x12, R2 ;  /* 0x0000001233267825 */ /* 0x000fe200078e0202 */
[----:B0-----:R-:W-:-:S04]  /*03c0*/  SHF.L.U32 R36, R36, 0x3, RZ ;  /* 0x0000000324247819 */ /* 0x001fc800000006ff */
[----:B------:R-:W-:-:S04]  /*03d0*/  LOP3.LUT R37, R36, 0x8, RZ, 0xc0, !PT ;  /* 0x0000000824257812 */ /* 0x000fc800078ec0ff */
[C---:B------:R-:W-:Y:S02]  /*03e0*/  IADD3 R58, P0, PT, R37.reuse, R40, RZ ;  /* 0x00000028253a7210 */ /* 0x040fe40007f1e0ff */
[----:B------:R-:W-:Y:S01]  /*03f0*/  IADD3 R60, P1, PT, R37, R38, RZ ;  /* 0x00000026253c7210 */ /* 0x000fe20007f3e0ff */
[----:B------:R-:W-:Y:S01]  /*0400*/  IMAD.WIDE R56, R49, 0x24, R22 ;  /* 0x0000002431387825 */ /* 0x000fe200078e0216 */
[----:B------:R-:W-:Y:S01]  /*0410*/  IADD3.X R59, PT, PT, RZ, R41, RZ, P0, !PT ;  /* 0x00000029ff3b7210 */ /* 0x000fe200007fe4ff */
[----:B------:R-:W2:Y:S01]  /*0420*/  LDG.E.U16 R40, desc[UR8][R40.64+-0x8] ;  /* 0xfffff80828287981 */ /* 0x000ea2000c1e1500 */
[----:B------:R-:W-:Y:S02]  /*0430*/  IADD3.X R61, PT, PT, RZ, R39, RZ, P1, !PT ;  /* 0x00000027ff3d7210 */ /* 0x000fe40000ffe4ff */
[----:B------:R-:W-:Y:S01]  /*0440*/  IADD3 R36, P0, PT, R37, R45, RZ ;  /* 0x0000002d25247210 */ /* 0x000fe20007f1e0ff */
[----:B------:R-:W3:Y:S04]  /*0450*/  LDG.E.U16 R69, desc[UR8][R58.64+-0x6] ;  /* 0xfffffa083a457981 */ /* 0x000ee8000c1e1500 */
[----:B------:R-:W3:Y:S04]  /*0460*/  LDG.E.U16 R50, desc[UR8][R58.64+-0x4] ;  /* 0xfffffc083a327981 */ /* 0x000ee8000c1e1500 */
[----:B------:R-:W4:Y:S04]  /*0470*/  LDG.E.U16 R46, desc[UR8][R60.64+0x2] ;  /* 0x000002083c2e7981 */ /* 0x000f28000c1e1500 */
[----:B------:R-:W4:Y:S01]  /*0480*/  LDG.E.U16 R67, desc[UR8][R60.64+0x4] ;  /* 0x000004083c437981 */ /* 0x000f22000c1e1500 */
[----:B------:R-:W-:-:S03]  /*0490*/  IADD3.X R37, PT, PT, RZ, R47, RZ, P0, !PT ;  /* 0x0000002fff257210 */ /* 0x000fc600007fe4ff */
[----:B------:R-:W5:Y:S04]  /*04a0*/  LDG.E.U16 R48, desc[UR8][R58.64+-0x2] ;  /* 0xfffffe083a307981 */ /* 0x000f68000c1e1500 */
[----:B------:R-:W5:Y:S04]  /*04b0*/  LDG.E.U16 R52, desc[UR8][R58.64] ;  /* 0x000000083a347981 */ /* 0x000f68000c1e1500 */
[----:B------:R-:W2:Y:S04]  /*04c0*/  LDG.E.U16 R44, desc[UR8][R60.64+0x6] ;  /* 0x000006083c2c7981 */ /* 0x000ea8000c1e1500 */
[----:B------:R-:W2:Y:S04]  /*04d0*/  LDG.E.U16 R63, desc[UR8][R60.64+0x8] ;  /* 0x000008083c3f7981 */ /* 0x000ea8000c1e1500 */
[----:B------:R-:W2:Y:S04]  /*04e0*/  LDG.E R53, desc[UR8][R36.64+0x4] ;  /* 0x0000040824357981 */ /* 0x000ea8000c1e1900 */
[----:B------:R-:W2:Y:S01]  /*04f0*/  LDG.E R55, desc[UR8][R36.64+0x14] ;  /* 0x0000140824377981 */ /* 0x000ea2000c1e1900 */
[----:B------:R-:W-:-:S03]  /*0500*/  IADD3 R64, P0, PT, R56, R45, RZ ;  /* 0x0000002d38407210 */ /* 0x000fc60007f1e0ff */
[----:B------:R-:W2:Y:S01]  /*0510*/  LDG.E R54, desc[UR8][R36.64+0x8] ;  /* 0x0000080824367981 */ /* 0x000ea2000c1e1900 */
[----:B------:R-:W-:-:S03]  /*0520*/  IADD3.X R65, PT, PT, R57, R47, RZ, P0, !PT ;  /* 0x0000002f39417210 */ /* 0x000fc600007fe4ff */
[----:B------:R0:W2:Y:S04]  /*0530*/  LDG.E R58, desc[UR8][R36.64+0x18] ;  /* 0x00001808243a7981 */ /* 0x0000a8000c1e1900 */
[----:B------:R-:W2:Y:S04]  /*0540*/  LDG.E R59, desc[UR8][R64.64+0x4] ;  /* 0x00000408403b7981 */ /* 0x000ea8000c1e1900 */
[----:B------:R-:W2:Y:S01]  /*0550*/  LDG.E R61, desc[UR8][R64.64+0x14] ;  /* 0x00001408403d7981 */ /* 0x000ea2000c1e1900 */
[----:B0-----:R-:W-:Y:S02]  /*0560*/  MOV R36, R45 ;  /* 0x0000002d00247202 */ /* 0x001fe40000000f00 */
[----:B------:R-:W-:Y:S01]  /*0570*/  MOV R37, R47 ;  /* 0x0000002f00257202 */ /* 0x000fe20000000f00 */
[----:B------:R-:W2:Y:S04]  /*0580*/  LDG.E R57, desc[UR8][R64.64+0x8] ;  /* 0x0000080840397981 */ /* 0x000ea8000c1e1900 */
[----:B------:R-:W2:Y:S04]  /*0590*/  LDG.E R60, desc[UR8][R36.64] ;  /* 0x00000008243c7981 */ /* 0x000ea8000c1e1900 */
[----:B------:R0:W2:Y:S01]  /*05a0*/  LDG.E R56, desc[UR8][R64.64+0x18] ;  /* 0x0000180840387981 */ /* 0x0000a2000c1e1900 */
[----:B---3--:R-:W-:-:S02]  /*05b0*/  LEA R50, R50, R69, 0x10 ;  /* 0x0000004532327211 */ /* 0x008fc400078e80ff */
[----:B----4-:R-:W-:Y:S02]  /*05c0*/  LEA R46, R67, R46, 0x10 ;  /* 0x0000002e432e7211 */ /* 0x010fe400078e80ff */
[----:B-----5:R-:W-:Y:S02]  /*05d0*/  LEA R66, R52, R48, 0x10 ;  /* 0x0000003034427211 */ /* 0x020fe400078e80ff */
[----:B------:R-:W-:Y:S02]  /*05e0*/  SHF.R.U32.HI R48, RZ, 0x4, R50 ;  /* 0x00000004ff307819 */ /* 0x000fe40000011632 */
[----:B--2---:R-:W-:Y:S02]  /*05f0*/  LEA R63, R63, R44, 0x10 ;  /* 0x0000002c3f3f7211 */ /* 0x004fe400078e80ff */
[----:B------:R-:W-:Y:S02]  /*0600*/  LOP3.LUT R44, R50, 0xf0f0f0f, RZ, 0xc0, !PT ;  /* 0x0f0f0f0f322c7812 */ /* 0x000fe400078ec0ff */
[----:B------:R-:W-:-:S02]  /*0610*/  SHF.R.U32.HI R50, RZ, 0x4, R46 ;  /* 0x00000004ff327819 */ /* 0x000fc4000001162e */
[----:B------:R-:W-:Y:S01]  /*0620*/  LOP3.LUT R46, R46, 0xf0f0f0f, RZ, 0xc0, !PT ;  /* 0x0f0f0f0f2e2e7812 */ /* 0x000fe200078ec0ff */
[-C--:B------:R-:W-:Y:S01]  /*0630*/  IDP.4A.S8.S8 R52, R44, R53.reuse, RZ ;  /* 0x000000352c347226 */ /* 0x080fe200000006ff */
[----:B------:R-:W-:Y:S02]  /*0640*/  LOP3.LUT R48, R48, 0xf0f0f0f, RZ, 0xc0, !PT ;  /* 0x0f0f0f0f30307812 */ /* 0x000fe400078ec0ff */
[----:B------:R-:W-:Y:S01]  /*0650*/  LOP3.LUT R50, R50, 0xf0f0f0f, RZ, 0xc0, !PT ;  /* 0x0f0f0f0f32327812 */ /* 0x000fe200078ec0ff */
[----:B------:R-:W-:Y:S02]  /*0660*/  IDP.4A.S8.S8 R53, R46, R53, RZ ;  /* 0x000000352e357226 */ /* 0x000fe400000006ff */
[-C--:B0-----:R-:W-:Y:S01]  /*0670*/  IDP.4A.S8.S8 R65, R48, R55.reuse, R52 ;  /* 0x0000003730417226 */ /* 0x081fe20000000634 */
[----:B------:R-:W-:Y:S01]  /*0680*/  LOP3.LUT R52, R66, 0xf0f0f0f, RZ, 0xc0, !PT ;  /* 0x0f0f0f0f42347812 */ /* 0x000fe200078ec0ff */
[----:B------:R-:W-:Y:S01]  /*0690*/  IDP.4A.S8.S8 R55, R50, R55, R53 ;  /* 0x0000003732377226 */ /* 0x000fe20000000635 */
[----:B------:R-:W-:-:S03]  /*06a0*/  LOP3.LUT R53, R63, 0xf0f0f0f, RZ, 0xc0, !PT ;  /* 0x0f0f0f0f3f357812 */ /* 0x000fc600078ec0ff */
[-C--:B------:R-:W-:Y:S02]  /*06b0*/  IDP.4A.S8.S8 R65, R52, R54.reuse, R65 ;  /* 0x0000003634417226 */ /* 0x080fe40000000641 */
[----:B------:R-:W-:Y:S01]  /*06c0*/  IDP.4A.S8.S8 R64, R53, R54, R55 ;  /* 0x0000003635407226 */ /* 0x000fe20000000637 */
[----:B------:R-:W-:Y:S02]  /*06d0*/  SHF.R.U32.HI R54, RZ, 0x4, R66 ;  /* 0x00000004ff367819 */ /* 0x000fe40000011642 */
[----:B------:R-:W-:Y:S02]  /*06e0*/  SHF.R.U32.HI R55, RZ, 0x4, R63 ;  /* 0x00000004ff377819 */ /* 0x000fe4000001163f */
[----:B------:R-:W-:Y:S02]  /*06f0*/  LOP3.LUT R54, R54, 0xf0f0f0f, RZ, 0xc0, !PT ;  /* 0x0f0f0f0f36367812 */ /* 0x000fe400078ec0ff */
[----:B------:R-:W-:Y:S01]  /*0700*/  LOP3.LUT R55, R55, 0xf0f0f0f, RZ, 0xc0, !PT ;  /* 0x0f0f0f0f37377812 */ /* 0x000fe200078ec0ff */
[----:B------:R-:W-:-:S02]  /*0710*/  IDP.4A.S8.S8 R66, R44, R59, RZ ;  /* 0x0000003b2c427226 */ /* 0x000fc400000006ff */
[-C--:B------:R-:W-:Y:S02]  /*0720*/  IDP.4A.S8.S8 R65, R54, R58.reuse, R65 ;  /* 0x0000003a36417226 */ /* 0x080fe40000000641 */
[----:B------:R-:W-:Y:S02]  /*0730*/  IDP.4A.S8.S8 R59, R46, R59, RZ ;  /* 0x0000003b2e3b7226 */ /* 0x000fe400000006ff */
[----:B------:R-:W-:Y:S02]  /*0740*/  IDP.4A.S8.S8 R58, R55, R58, R64 ;  /* 0x0000003a373a7226 */ /* 0x000fe40000000640 */
[----:B------:R-:W-:Y:S01]  /*0750*/  HADD2.F32 R63, -RZ, R60.H1_H1 ;  /* 0x3000003cff3f7230 */ /* 0x000fe20000004100 */
[----:B------:R-:W-:Y:S01]  /*0760*/  I2FP.F32.S32 R64, R65 ;  /* 0x0000004100407245 */ /* 0x000fe20000201400 */
[-C--:B------:R-:W-:Y:S02]  /*0770*/  IDP.4A.S8.S8 R66, R48, R61.reuse, R66 ;  /* 0x0000003d30427226 */ /* 0x080fe40000000642 */
[----:B------:R-:W-:-:S02]  /*0780*/  IDP.4A.S8.S8 R68, R50, R61, R59 ;  /* 0x0000003d32447226 */ /* 0x000fc4000000063b */
[----:B------:R-:W-:Y:S01]  /*0790*/  FMUL R63, R63, 4 ;  /* 0x408000003f3f7820 */ /* 0x000fe20000400000 */
[----:B------:R-:W-:Y:S01]  /*07a0*/  HADD2.F32 R60, -RZ, R60.H0_H0 ;  /* 0x2000003cff3c7230 */ /* 0x000fe20000004100 */
[----:B------:R-:W-:Y:S01]  /*07b0*/  I2FP.F32.S32 R58, R58 ;  /* 0x0000003a003a7245 */ /* 0x000fe20000201400 */
[-C--:B------:R-:W-:Y:S02]  /*07c0*/  IDP.4A.S8.S8 R61, R52, R57.reuse, R66 ;  /* 0x00000039343d7226 */ /* 0x080fe40000000642 */
[----:B------:R-:W-:Y:S02]  /*07d0*/  IDP.4A.S8.S8 R68, R53, R57, R68 ;  /* 0x0000003935447226 */ /* 0x000fe40000000644 */
[C-C-:B------:R-:W-:Y:S01]  /*07e0*/  FFMA R64, R60.reuse, R64, -R63.reuse ;  /* 0x000000403c407223 */ /* 0x140fe2000000083f */
[----:B------:R-:W-:Y:S01]  /*07f0*/  FFMA R63, R60, R58, -R63 ;  /* 0x0000003a3c3f7223 */ /* 0x000fe2000000083f */
[-C--:B------:R-:W-:Y:S02]  /*0800*/  IDP.4A.S8.S8 R60, R54, R56.reuse, R61 ;  /* 0x00000038363c7226 */ /* 0x080fe4000000063d */
[----:B------:R-:W-:Y:S01]  /*0810*/  IDP.4A.S8.S8 R68, R55, R56, R68 ;  /* 0x0000003837447226 */ /* 0x000fe20000000644 */
[----:B------:R-:W-:Y:S01]  /*0820*/  IADD3 R56, P0, PT, R26, R45, RZ ;  /* 0x0000002d1a387210 */ /* 0x000fe20007f1e0ff */
[----:B------:R-:W-:-:S03]  /*0830*/  IMAD.WIDE R58, R49, 0x24, R36 ;  /* 0x00000024313a7825 */ /* 0x000fc600078e0224 */
[----:B------:R-:W-:-:S03]  /*0840*/  IADD3.X R57, PT, PT, R27, R47, RZ, P0, !PT ;  /* 0x0000002f1b397210 */ /* 0x000fc600007fe4ff */
[----:B------:R-:W2:Y:S04]  /*0850*/  LDG.E R58, desc[UR8][R58.64] ;  /* 0x000000083a3a7981 */ /* 0x000ea8000c1e1900 */
[----:B------:R-:W3:Y:S04]  /*0860*/  LDG.E R67, desc[UR8][R56.64+0x4] ;  /* 0x0000040838437981 */ /* 0x000ee8000c1e1900 */
[----:B------:R-:W4:Y:S04]  /*0870*/  LDG.E R65, desc[UR8][R56.64+0x14] ;  /* 0x0000140838417981 */ /* 0x000f28000c1e1900 */
[----:B------:R-:W5:Y:S01]  /*0880*/  LDG.E R66, desc[UR8][R56.64+0x8] ;  /* 0x0000080838427981 */ /* 0x000f62000c1e1900 */
[----:B------:R-:W-:-:S02]  /*0890*/  I2FP.F32.S32 R60, R60 ;  /* 0x0000003c003c7245 */ /* 0x000fc40000201400 */
[----:B------:R-:W-:Y:S01]  /*08a0*/  I2FP.F32.S32 R68, R68 ;  /* 0x0000004400447245 */ /* 0x000fe20000201400 */
[--C-:B--2---:R-:W-:Y:S02]  /*08b0*/  HADD2.F32 R69, -RZ, R58.reuse.H1_H1 ;  /* 0x3000003aff457230 */ /* 0x104fe40000004100 */
[----:B------:R-:W-:Y:S02]  /*08c0*/  HADD2.F32 R61, -RZ, R58.H0_H0 ;  /* 0x2000003aff3d7230 */ /* 0x000fe40000004100 */
[-C--:B---3--:R-:W-:Y:S02]  /*08d0*/  IDP.4A.S8.S8 R58, R44, R67.reuse, RZ ;  /* 0x000000432c3a7226 */ /* 0x088fe400000006ff */
[----:B------:R-:W-:Y:S02]  /*08e0*/  IDP.4A.S8.S8 R67, R46, R67, RZ ;  /* 0x000000432e437226 */ /* 0x000fe400000006ff */
[-C--:B----4-:R-:W-:Y:S02]  /*08f0*/  IDP.4A.S8.S8 R59, R48, R65.reuse, R58 ;  /* 0x00000041303b7226 */ /* 0x090fe4000000063a */
[----:B------:R-:W-:-:S02]  /*0900*/  IDP.4A.S8.S8 R67, R50, R65, R67 ;  /* 0x0000004132437226 */ /* 0x000fc40000000643 */
[----:B------:R-:W-:Y:S01]  /*0910*/  FMUL R69, R69, 4 ;  /* 0x4080000045457820 */ /* 0x000fe20000400000 */
[----:B-----5:R-:W-:Y:S02]  /*0920*/  IDP.4A.S8.S8 R65, R52, R66, R59 ;  /* 0x0000004234417226 */ /* 0x020fe4000000063b */
[----:B------:R-:W-:-:S04]  /*0930*/  IMAD.WIDE R58, R49, 0x48, R36 ;  /* 0x00000048313a7825 */ /* 0x000fc800078e0224 */
[C-C-:B------:R-:W-:Y:S01]  /*0940*/  FFMA R60, R61.reuse, R60, -R69.reuse ;  /* 0x0000003c3d3c7223 */ /* 0x140fe20000000845 */
[----:B------:R-:W-:Y:S02]  /*0950*/  FFMA R61, R61, R68, -R69 ;  /* 0x000000443d3d7223 */ /* 0x000fe40000000845 */
[----:B------:R-:W2:Y:S04]  /*0960*/  LDG.E R68, desc[UR8][R56.64+0x18] ;  /* 0x0000180838447981 */ /* 0x000ea8000c1e1900 */
[----:B------:R-:W3:Y:S01]  /*0970*/  LDG.E R58, desc[UR8][R58.64] ;  /* 0x000000083a3a7981 */ /* 0x000ee2000c1e1900 */
[----:B------:R-:W-:Y:S02]  /*0980*/  IDP.4A.S8.S8 R67, R53, R66, R67 ;  /* 0x0000004235437226 */ /* 0x000fe40000000643 */
[----:B--2---:R-:W-:-:S02]  /*0990*/  IDP.4A.S8.S8 R65, R54, R68, R65 ;  /* 0x0000004436417226 */ /* 0x004fc40000000641 */
[----:B------:R-:W-:Y:S02]  /*09a0*/  IDP.4A.S8.S8 R67, R55, R68, R67 ;  /* 0x0000004437437226 */ /* 0x000fe40000000643 */
[--C-:B---3--:R-:W-:Y:S01]  /*09b0*/  HADD2.F32 R56, -RZ, R58.reuse.H1_H1 ;  /* 0x3000003aff387230 */ /* 0x108fe20000004100 */
[----:B------:R-:W-:Y:S01]  /*09c0*/  I2FP.F32.S32 R65, R65 ;  /* 0x0000004100417245 */ /* 0x000fe20000201400 */
[----:B------:R-:W-:Y:S02]  /*09d0*/  HADD2.F32 R66, -RZ, R58.H0_H0 ;  /* 0x2000003aff427230 */ /* 0x000fe40000004100 */
[----:B------:R0:W2:Y:S01]  /*09e0*/  LDG.E.U16 R58, desc[UR8][R38.64] ;  /* 0x00000008263a7981 */ /* 0x0000a2000c1e1500 */
[----:B------:R-:W-:Y:S01]  /*09f0*/  FMUL R57, R56, 4 ;  /* 0x4080000038397820 */ /* 0x000fe20000400000 */
[----:B------:R-:W-:-:S03]  /*0a00*/  I2FP.F32.S32 R56, R67 ;  /* 0x0000004300387245 */ /* 0x000fc60000201400 */
[C-C-:B------:R-:W-:Y:S02]  /*0a10*/  FFMA R65, R66.reuse, R65, -R57.reuse ;  /* 0x0000004142417223 */ /* 0x140fe40000000839 */
[----:B------:R-:W-:Y:S01]  /*0a20*/  FFMA R66, R66, R56, -R57 ;  /* 0x0000003842427223 */ /* 0x000fe20000000839 */
[----:B------:R-:W-:-:S04]  /*0a30*/  IADD3 R56, P0, PT, R28, R45, RZ ;  /* 0x0000002d1c387210 */ /* 0x000fc80007f1e0ff */
[----:B------:R-:W-:-:S05]  /*0a40*/  IADD3.X R57, PT, PT, R29, R47, RZ, P0, !PT ;  /* 0x0000002f1d397210 */ /* 0x000fca00007fe4ff */
[----:B------:R-:W0:Y:S04]  /*0a50*/  LDG.E R69, desc[UR8][R56.64+0x4] ;  /* 0x0000040838457981 */ /* 0x000e28000c1e1900 */
[----:B------:R-:W3:Y:S04]  /*0a60*/  LDG.E R68, desc[UR8][R56.64+0x14] ;  /* 0x0000140838447981 */ /* 0x000ee8000c1e1900 */
[----:B------:R-:W4:Y:S04]  /*0a70*/  LDG.E R67, desc[UR8][R56.64+0x8] ;  /* 0x0000080838437981 */ /* 0x000f28000c1e1900 */
[----:B------:R-:W5:Y:S01]  /*0a80*/  LDG.E R59, desc[UR8][R56.64+0x18] ;  /* 0x00001808383b7981 */ /* 0x000f62000c1e1900 */
[----:B0-----:R-:W-:-:S02]  /*0a90*/  IDP.4A.S8.S8 R39, R44, R69, RZ ;  /* 0x000000452c277226 */ /* 0x001fc400000006ff */
[----:B------:R-:W-:Y:S02]  /*0aa0*/  IDP.4A.S8.S8 R41, R46, R69, RZ ;  /* 0x000000452e297226 */ /* 0x000fe400000006ff */
[----:B---3--:R-:W-:Y:S02]  /*0ab0*/  IDP.4A.S8.S8 R69, R48, R68, R39 ;  /* 0x0000004430457226 */ /* 0x008fe40000000627 */
[----:B------:R-:W-:-:S06]  /*0ac0*/  IMAD.WIDE R38, R49, 0x6c, R36 ;  /* 0x0000006c31267825 */ /* 0x000fcc00078e0224 */
[----:B------:R-:W3:Y:S01]  /*0ad0*/  LDG.E R38, desc[UR8][R38.64] ;  /* 0x0000000826267981 */ /* 0x000ee2000c1e1900 */
[----:B------:R-:W-:Y:S02]  /*0ae0*/  IDP.4A.S8.S8 R68, R50, R68, R41 ;  /* 0x0000004432447226 */ /* 0x000fe40000000629 */
[-C--:B----4-:R-:W-:Y:S02]  /*0af0*/  IDP.4A.S8.S8 R69, R52, R67.reuse, R69 ;  /* 0x0000004334457226 */ /* 0x090fe40000000645 */
[----:B------:R-:W-:Y:S02]  /*0b00*/  IDP.4A.S8.S8 R68, R53, R67, R68 ;  /* 0x0000004335447226 */ /* 0x000fe40000000644 */
[-C--:B-----5:R-:W-:Y:S02]  /*0b10*/  IDP.4A.S8.S8 R69, R54, R59.reuse, R69 ;  /* 0x0000003b36457226 */ /* 0x0a0fe40000000645 */
[----:B------:R-:W-:-:S03]  /*0b20*/  IDP.4A.S8.S8 R68, R55, R59, R68 ;  /* 0x0000003b37447226 */ /* 0x000fc60000000644 */
[----:B------:R-:W-:Y:S02]  /*0b30*/  I2FP.F32.S32 R57, R69 ;  /* 0x0000004500397245 */ /* 0x000fe40000201400 */
[----:B------:R-:W-:Y:S01]  /*0b40*/  I2FP.F32.S32 R68, R68 ;  /* 0x0000004400447245 */ /* 0x000fe20000201400 */
[----:B--2---:R-:W-:-:S05]  /*0b50*/  HADD2.F32 R58, -RZ, R58.H0_H0 ;  /* 0x2000003aff3a7230 */ /* 0x004fca0000004100 */
[----:B------:R-:W-:Y:S01]  /*0b60*/  FFMA R5, R58, R63, R5 ;  /* 0x0000003f3a057223 */ /* 0x000fe20000000005 */
[----:B------:R-:W-:Y:S02]  /*0b70*/  HADD2.F32 R59, -RZ, R40.H0_H0 ;  /* 0x20000028ff3b7230 */ /* 0x000fe40000004100 */
[--C-:B---3--:R-:W-:Y:S02]  /*0b80*/  HADD2.F32 R41, -RZ, R38.reuse.H1_H1 ;  /* 0x30000026ff297230 */ /* 0x108fe40000004100 */
[----:B------:R-:W-:Y:S01]  /*0b90*/  HADD2.F32 R56, -RZ, R38.H0_H0 ;  /* 0x20000026ff387230 */ /* 0x000fe20000004100 */
[----:B------:R-:W-:Y:S02]  /*0ba0*/  IADD3 R38, P0, PT, R45, R42, RZ ;  /* 0x0000002a2d267210 */ /* 0x000fe40007f1e0ff */
[----:B------:R-:W-:Y:S02]  /*0bb0*/  FMUL R41, R41, 4 ;  /* 0x4080000029297820 */ /* 0x000fe40000400000 */
[----:B------:R-:W-:-:S02]  /*0bc0*/  IADD3.X R39, PT, PT, R25, R47, RZ, P0, !PT ;  /* 0x0000002f19277210 */ /* 0x000fc400007fe4ff */
[C-C-:B------:R-:W-:Y:S01]  /*0bd0*/  FFMA R57, R56.reuse, R57, -R41.reuse ;  /* 0x0000003938397223 */ /* 0x140fe20000000829 */
[----:B------:R-:W-:Y:S02]  /*0be0*/  FFMA R56, R56, R68, -R41 ;  /* 0x0000004438387223 */ /* 0x000fe40000000829 */
[----:B------:R-:W2:Y:S04]  /*0bf0*/  LDG.E R41, desc[UR8][R38.64+0x4] ;  /* 0x0000040826297981 */ /* 0x000ea8000c1e1900 */
[----:B------:R-:W3:Y:S04]  /*0c00*/  LDG.E R63, desc[UR8][R38.64+0x14] ;  /* 0x00001408263f7981 */ /* 0x000ee8000c1e1900 */
[----:B------:R-:W4:Y:S04]  /*0c10*/  LDG.E R40, desc[UR8][R38.64+0x8] ;  /* 0x0000080826287981 */ /* 0x000f28000c1e1900 */
[----:B------:R0:W5:Y:S01]  /*0c20*/  LDG.E R68, desc[UR8][R38.64+0x18] ;  /* 0x0000180826447981 */ /* 0x000162000c1e1900 */
[----:B------:R-:W-:Y:S01]  /*0c30*/  FFMA R4, R59, R64, R4 ;  /* 0x000000403b047223 */ /* 0x000fe20000000004 */
[----:B--2---:R-:W-:-:S02]  /*0c40*/  IDP.4A.S8.S8 R64, R44, R41, RZ ;  /* 0x000000292c407226 */ /* 0x004fc400000006ff */
[----:B------:R-:W-:Y:S02]  /*0c50*/  IDP.4A.S8.S8 R67, R46, R41, RZ ;  /* 0x000000292e437226 */ /* 0x000fe400000006ff */
[-C--:B---3--:R-:W-:Y:S02]  /*0c60*/  IDP.4A.S8.S8 R41, R48, R63.reuse, R64 ;  /* 0x0000003f30297226 */ /* 0x088fe40000000640 */
[----:B------:R-:W-:Y:S02]  /*0c70*/  IDP.4A.S8.S8 R67, R50, R63, R67 ;  /* 0x0000003f32437226 */ /* 0x000fe40000000643 */
[-C--:B----4-:R-:W-:Y:S02]  /*0c80*/  IDP.4A.S8.S8 R63, R52, R40.reuse, R41 ;  /* 0x00000028343f7226 */ /* 0x090fe40000000629 */
[----:B------:R-:W-:Y:S01]  /*0c90*/  IDP.4A.S8.S8 R67, R53, R40, R67 ;  /* 0x0000002835437226 */ /* 0x000fe20000000643 */
[----:B------:R-:W-:-:S04]  /*0ca0*/  IADD3 R40, P0, PT, R24, R45, RZ ;  /* 0x0000002d18287210 */ /* 0x000fc80007f1e0ff */
[----:B------:R-:W-:Y:S02]  /*0cb0*/  IADD3.X R41, PT, PT, R25, R47, RZ, P0, !PT ;  /* 0x0000002f19297210 */ /* 0x000fe400007fe4ff */
[----:B0-----:R-:W-:-:S03]  /*0cc0*/  IADD3 R38, P0, PT, R30, R45, RZ ;  /* 0x0000002d1e267210 */ /* 0x001fc60007f1e0ff */
[----:B------:R-:W2:Y:S01]  /*0cd0*/  LDG.E R40, desc[UR8][R40.64] ;  /* 0x0000000828287981 */ /* 0x000ea2000c1e1900 */
[----:B------:R-:W-:Y:S01]  /*0ce0*/  IADD3.X R39, PT, PT, R31, R47, RZ, P0, !PT ;  /* 0x0000002f1f277210 */ /* 0x000fe200007fe4ff */
[----:B-----5:R-:W-:-:S04]  /*0cf0*/  IDP.4A.S8.S8 R63, R54, R68, R63 ;  /* 0x00000044363f7226 */ /* 0x020fc8000000063f */
[----:B------:R-:W3:Y:S01]  /*0d00*/  LDG.E R69, desc[UR8][R38.64+0x4] ;  /* 0x0000040826457981 */ /* 0x000ee2000c1e1900 */
[----:B------:R-:W-:-:S03]  /*0d10*/  IDP.4A.S8.S8 R68, R55, R68, R67 ;  /* 0x0000004437447226 */ /* 0x000fc60000000643 */
[----:B------:R-:W4:Y:S04]  /*0d20*/  LDG.E R67, desc[UR8][R38.64+0x14] ;  /* 0x0000140826437981 */ /* 0x000f28000c1e1900 */
[----:B------:R-:W5:Y:S01]  /*0d30*/  LDG.E R64, desc[UR8][R38.64+0x8] ;  /* 0x0000080826407981 */ /* 0x000f62000c1e1900 */
[----:B------:R-:W-:Y:S01]  /*0d40*/  FFMA R6, R59, R60, R6 ;  /* 0x0000003c3b067223 */ /* 0x000fe20000000006 */
[----:B------:R-:W-:Y:S01]  /*0d50*/  FFMA R7, R58, R61, R7 ;  /* 0x0000003d3a077223 */ /* 0x000fe20000000007 */
[----:B------:R-:W-:Y:S02]  /*0d60*/  I2FP.F32.S32 R61, R63 ;  /* 0x0000003f003d7245 */ /* 0x000fe40000201400 */
[----:B------:R-:W5:Y:S01]  /*0d70*/  LDG.E R63, desc[UR8][R38.64+0x18] ;  /* 0x00001808263f7981 */ /* 0x000f62000c1e1900 */
[----:B--2---:R-:W-:-:S02]  /*0d80*/  HADD2.F32 R60, -RZ, R40.H1_H1 ;  /* 0x30000028ff3c7230 */ /* 0x004fc40000004100 */
[----:B------:R-:W-:-:S03]  /*0d90*/  HADD2.F32 R40, -RZ, R40.H0_H0 ;  /* 0x20000028ff287230 */ /* 0x000fc60000004100 */
[----:B------:R-:W-:Y:S01]  /*0da0*/  FMUL R41, R60, 4 ;  /* 0x408000003c297820 */ /* 0x000fe20000400000 */
[----:B------:R-:W-:-:S03]  /*0db0*/  I2FP.F32.S32 R60, R68 ;  /* 0x00000044003c7245 */ /* 0x000fc60000201400 */
[C-C-:B------:R-:W-:Y:S02]  /*0dc0*/  FFMA R61, R40.reuse, R61, -R41.reuse ;  /* 0x0000003d283d7223 */ /* 0x140fe40000000829 */
[----:B------:R-:W-:Y:S01]  /*0dd0*/  FFMA R60, R40, R60, -R41 ;  /* 0x0000003c283c7223 */ /* 0x000fe20000000829 */
[-C--:B---3--:R-:W-:Y:S02]  /*0de0*/  IDP.4A.S8.S8 R40, R44, R69.reuse, RZ ;  /* 0x000000452c287226 */ /* 0x088fe400000006ff */
[----:B------:R-:W-:Y:S02]  /*0df0*/  IDP.4A.S8.S8 R69, R46, R69, RZ ;  /* 0x000000452e457226 */ /* 0x000fe400000006ff */
[-C--:B----4-:R-:W-:Y:S02]  /*0e00*/  IDP.4A.S8.S8 R41, R48, R67.reuse, R40 ;  /* 0x0000004330297226 */ /* 0x090fe40000000628 */
[----:B------:R-:W-:Y:S02]  /*0e10*/  IDP.4A.S8.S8 R69, R50, R67, R69 ;  /* 0x0000004332457226 */ /* 0x000fe40000000645 */
[----:B-----5:R-:W-:-:S02]  /*0e20*/  IDP.4A.S8.S8 R67, R52, R64, R41 ;  /* 0x0000004034437226 */ /* 0x020fc40000000629 */
[----:B------:R-:W-:-:S06]  /*0e30*/  IMAD.WIDE R40, R49, 0xb4, R36 ;  /* 0x000000b431287825 */ /* 0x000fcc00078e0224 */
[----:B------:R-:W2:Y:S01]  /*0e40*/  LDG.E R40, desc[UR8][R40.64] ;  /* 0x0000000828287981 */ /* 0x000ea2000c1e1900 */
[----:B------:R-:W-:Y:S02]  /*0e50*/  IDP.4A.S8.S8 R64, R53, R64, R69 ;  /* 0x0000004035407226 */ /* 0x000fe40000000645 */
[-C--:B------:R-:W-:Y:S02]  /*0e60*/  IDP.4A.S8.S8 R67, R54, R63.reuse, R67 ;  /* 0x0000003f36437226 */ /* 0x080fe40000000643 */
[----:B------:R-:W-:-:S03]  /*0e70*/  IDP.4A.S8.S8 R68, R55, R63, R64 ;  /* 0x0000003f37447226 */ /* 0x000fc60000000640 */
[----:B------:R-:W-:Y:S02]  /*0e80*/  I2FP.F32.S32 R63, R67 ;  /* 0x00000043003f7245 */ /* 0x000fe40000201400 */
[----:B------:R-:W-:Y:S01]  /*0e90*/  I2FP.F32.S32 R68, R68 ;  /* 0x0000004400447245 */ /* 0x000fe20000201400 */
[----:B------:R-:W-:Y:S01]  /*0ea0*/  FFMA R17, R58, R66, R17 ;  /* 0x000000423a117223 */ /* 0x000fe20000000011 */
[----:B------:R-:W-:Y:S01]  /*0eb0*/  FFMA R16, R59, R65, R16 ;  /* 0x000000413b107223 */ /* 0x000fe20000000010 */
[--C-:B--2---:R-:W-:Y:S02]  /*0ec0*/  HADD2.F32 R38, -RZ, R40.reuse.H1_H1 ;  /* 0x30000028ff267230 */ /* 0x104fe40000004100 */
[----:B------:R-:W-:Y:S01]  /*0ed0*/  HADD2.F32 R64, -RZ, R40.H0_H0 ;  /* 0x20000028ff407230 */ /* 0x000fe20000004100 */
[----:B------:R-:W-:Y:S02]  /*0ee0*/  IADD3 R40, P0, PT, R32, R45, RZ ;  /* 0x0000002d20287210 */ /* 0x000fe40007f1e0ff */
[----:B------:R-:W-:-:S02]  /*0ef0*/  FMUL R39, R38, 4 ;  /* 0x4080000026277820 */ /* 0x000fc40000400000 */
[----:B------:R-:W-:Y:S02]  /*0f00*/  IADD3.X R41, PT, PT, R33, R47, RZ, P0, !PT ;  /* 0x0000002f21297210 */ /* 0x000fe400007fe4ff */
[C-C-:B------:R-:W-:Y:S01]  /*0f10*/  FFMA R63, R64.reuse, R63, -R39.reuse ;  /* 0x0000003f403f7223 */ /* 0x140fe20000000827 */
[----:B------:R-:W-:Y:S02]  /*0f20*/  FFMA R64, R64, R68, -R39 ;  /* 0x0000004440407223 */ /* 0x000fe40000000827 */
[----:B------:R-:W2:Y:S04]  /*0f30*/  LDG.E R39, desc[UR8][R40.64+0x4] ;  /* 0x0000040828277981 */ /* 0x000ea8000c1e1900 */
[----:B------:R-:W3:Y:S04]  /*0f40*/  LDG.E R67, desc[UR8][R40.64+0x14] ;  /* 0x0000140828437981 */ /* 0x000ee8000c1e1900 */
[----:B------:R-:W4:Y:S04]  /*0f50*/  LDG.E R66, desc[UR8][R40.64+0x8] ;  /* 0x0000080828427981 */ /* 0x000f28000c1e1900 */
[----:B------:R0:W5:Y:S02]  /*0f60*/  LDG.E R65, desc[UR8][R40.64+0x18] ;  /* 0x0000180828417981 */ /* 0x000164000c1e1900 */
[----:B0-----:R-:W-:-:S04]  /*0f70*/  IADD3 R40, P0, PT, R34, R45, RZ ;  /* 0x0000002d22287210 */ /* 0x001fc80007f1e0ff */
[----:B------:R-:W-:-:S05]  /*0f80*/  IADD3.X R41, PT, PT, R35, R47, RZ, P0, !PT ;  /* 0x0000002f23297210 */ /* 0x000fca00007fe4ff */
[----:B------:R-:W5:Y:S01]  /*0f90*/  LDG.E R69, desc[UR8][R40.64+0x14] ;  /* 0x0000140828457981 */ /* 0x000f62000c1e1900 */
[-C--:B--2---:R-:W-:Y:S02]  /*0fa0*/  IDP.4A.S8.S8 R38, R44, R39.reuse, RZ ;  /* 0x000000272c267226 */ /* 0x084fe400000006ff */
[----:B------:R-:W-:Y:S02]  /*0fb0*/  IDP.4A.S8.S8 R68, R46, R39, RZ ;  /* 0x000000272e447226 */ /* 0x000fe400000006ff */
[-C--:B---3--:R-:W-:Y:S02]  /*0fc0*/  IDP.4A.S8.S8 R39, R48, R67.reuse, R38 ;  /* 0x0000004330277226 */ /* 0x088fe40000000626 */
[----:B------:R-:W-:Y:S02]  /*0fd0*/  IDP.4A.S8.S8 R68, R50, R67, R68 ;  /* 0x0000004332447226 */ /* 0x000fe40000000644 */
[-C--:B----4-:R-:W-:Y:S02]  /*0fe0*/  IDP.4A.S8.S8 R67, R52, R66.reuse, R39 ;  /* 0x0000004234437226 */ /* 0x090fe40000000627 */
[----:B------:R-:W-:-:S02]  /*0ff0*/  IDP.4A.S8.S8 R66, R53, R66, R68 ;  /* 0x0000004235427226 */ /* 0x000fc40000000644 */
[----:B------:R-:W-:-:S04]  /*1000*/  IMAD.WIDE R38, R49, 0xd8, R36 ;  /* 0x000000d831267825 */ /* 0x000fc800078e0224 */
[-C--:B-----5:R-:W-:Y:S02]  /*1010*/  IDP.4A.S8.S8 R67, R54, R65.reuse, R67 ;  /* 0x0000004136437226 */ /* 0x0a0fe40000000643 */
[----:B------:R-:W-:Y:S01]  /*1020*/  IDP.4A.S8.S8 R68, R55, R65, R66 ;  /* 0x0000004137447226 */ /* 0x000fe20000000642 */
[----:B------:R-:W2:Y:S04]  /*1030*/  LDG.E R38, desc[UR8][R38.64] ;  /* 0x0000000826267981 */ /* 0x000ea8000c1e1900 */
[----:B------:R-:W3:Y:S01]  /*1040*/  LDG.E R65, desc[UR8][R40.64+0x4] ;  /* 0x0000040828417981 */ /* 0x000ee2000c1e1900 */
[----:B------:R-:W-:-:S03]  /*1050*/  IMAD.WIDE R36, R49, 0xfc, R36 ;  /* 0x000000fc31247825 */ /* 0x000fc600078e0224 */
[----:B------:R-:W4:Y:S04]  /*1060*/  LDG.E R39, desc[UR8][R40.64+0x18] ;  /* 0x0000180828277981 */ /* 0x000f28000c1e1900 */
[----:B------:R2:W5:Y:S02]  /*1070*/  LDG.E R36, desc[UR8][R36.64] ;  /* 0x0000000824247981 */ /* 0x000564000c1e1900 */
[--C-:B--2---:R-:W-:Y:S02]  /*1080*/  HADD2.F32 R37, -RZ, R38.reuse.H1_H1 ;  /* 0x30000026ff257230 */ /* 0x104fe40000004100 */
[----:B---3--:R-:W-:Y:S02]  /*1090*/  IDP.4A.S8.S8 R44, R44, R65, RZ ;  /* 0x000000412c2c7226 */ /* 0x008fe400000006ff */
[----:B------:R-:W-:Y:S01]  /*10a0*/  HADD2.F32 R66, -RZ, R38.H0_H0 ;  /* 0x20000026ff427230 */ /* 0x000fe20000004100 */
[----:B------:R-:W-:Y:S01]  /*10b0*/  I2FP.F32.S32 R38, R67 ;  /* 0x0000004300267245 */ /* 0x000fe20000201400 */
[----:B------:R-:W-:-:S02]  /*10c0*/  IDP.4A.S8.S8 R67, R48, R69, R44 ;  /* 0x0000004530437226 */ /* 0x000fc4000000062c */
[----:B------:R-:W2:Y:S01]  /*10d0*/  LDG.E R44, desc[UR8][R40.64+0x8] ;  /* 0x00000808282c7981 */ /* 0x000ea2000c1e1900 */
[----:B------:R-:W-:Y:S01]  /*10e0*/  IDP.4A.S8.S8 R46, R46, R65, RZ ;  /* 0x000000412e2e7226 */ /* 0x000fe200000006ff */
[----:B------:R-:W-:-:S03]  /*10f0*/  IADD3 R43, PT, PT, R43, 0x20, RZ ;  /* 0x000000202b2b7810 */ /* 0x000fc60007ffe0ff */
[----:B------:R-:W-:Y:S01]  /*1100*/  IDP.4A.S8.S8 R46, R50, R69, R46 ;  /* 0x00000045322e7226 */ /* 0x000fe2000000062e */
[----:B------:R-:W-:Y:S01]  /*1110*/  ISETP.GE.AND P0, PT, R43, R0, PT ;  /* 0x000000002b00720c */ /* 0x000fe20003f06270 */
[----:B------:R-:W-:Y:S01]  /*1120*/  FMUL R37, R37, 4 ;  /* 0x4080000025257820 */ /* 0x000fe20000400000 */
[----:B------:R-:W-:Y:S02]  /*1130*/  I2FP.F32.S32 R68, R68 ;  /* 0x0000004400447245 */ /* 0x000fe40000201400 */
[----:B------:R-:W-:Y:S01]  /*1140*/  IADD3 R45, P1, PT, R45, 0x480, RZ ;  /* 0x000004802d2d7810 */ /* 0x000fe20007f3e0ff */
[C-C-:B------:R-:W-:Y:S02]  /*1150*/  FFMA R38, R66.reuse, R38, -R37.reuse ;  /* 0x0000002642267223 */ /* 0x140fe40000000825 */
[----:B------:R-:W-:Y:S01]  /*1160*/  FFMA R37, R66, R68, -R37 ;  /* 0x0000004442257223 */ /* 0x000fe20000000825 */
        /* <DEDUP_REMOVED lines=9> */
[----:B------:R-:W-:Y:S01]  /*1200*/  IADD3.X R47, PT, PT, RZ, R47, RZ, P1, !PT ;  /* 0x0000002fff2f7210 */ /* 0x000fe20000ffe4ff */
[-C--:B--2---:R-:W-:Y:S02]  /*1210*/  IDP.4A.S8.S8 R67, R52, R44.reuse, R67 ;  /* 0x0000002c34437226 */ /* 0x084fe40000000643 */
[----:B------:R-:W-:Y:S02]  /*1220*/  IDP.4A.S8.S8 R46, R53, R44, R46 ;  /* 0x0000002c352e7226 */ /* 0x000fe4000000062e */
[-C--:B----4-:R-:W-:Y:S02]  /*1230*/  IDP.4A.S8.S8 R67, R54, R39.reuse, R67 ;  /* 0x0000002736437226 */ /* 0x090fe40000000643 */
[----:B------:R-:W-:Y:S02]  /*1240*/  IDP.4A.S8.S8 R46, R55, R39, R46 ;  /* 0x00000027372e7226 */ /* 0x000fe4000000062e */
[--C-:B-----5:R-:W-:Y:S01]  /*1250*/  HADD2.F32 R44, -RZ, R36.reuse.H1_H1 ;  /* 0x30000024ff2c7230 */ /* 0x120fe20000004100 */
[----:B------:R-:W-:Y:S01]  /*1260*/  I2FP.F32.S32 R67, R67 ;  /* 0x0000004300437245 */ /* 0x000fe20000201400 */
[----:B------:R-:W-:Y:S01]  /*1270*/  HADD2.F32 R36, -RZ, R36.H0_H0 ;  /* 0x20000024ff247230 */ /* 0x000fe20000004100 */
[----:B------:R-:W-:-:S02]  /*1280*/  I2FP.F32.S32 R46, R46 ;  /* 0x0000002e002e7245 */ /* 0x000fc40000201400 */
[----:B------:R-:W-:-:S04]  /*1290*/  FMUL R39, R44, 4 ;  /* 0x408000002c277820 */ /* 0x000fc80000400000 */
[C-C-:B------:R-:W-:Y:S01]  /*12a0*/  FFMA R67, R36.reuse, R67, -R39.reuse ;  /* 0x0000004324437223 */ /* 0x140fe20000000827 */
[----:B------:R-:W-:-:S03]  /*12b0*/  FFMA R46, R36, R46, -R39 ;  /* 0x0000002e242e7223 */ /* 0x000fc60000000827 */
[----:B------:R-:W-:Y:S01]  /*12c0*/  FFMA R14, R59, R67, R14 ;  /* 0x000000433b0e7223 */ /* 0x000fe2000000000e */
[----:B------:R-:W-:Y:S01]  /*12d0*/  FFMA R15, R58, R46, R15 ;  /* 0x0000002e3a0f7223 */ /* 0x000fe2000000000f */
[----:B------:R-:W-:Y:S06]  /*12e0*/  @!P0 BRA `(.L_x_136) ;  /* 0xfffffff000288947 */ /* 0x000fec000383ffff */
[----:B------:R-:W-:Y:S05]  /*12f0*/  BSYNC.RECONVERGENT B1 ;  /* 0x0000000000017941 */ /* 0x000fea0003800200 */
.L_x_135:
[----:B------:R0:W-:Y:S04]  /*1300*/  STL.128 [R1], R4 ;  /* 0x0000000401007387 */ /* 0x0001e80000100c00 */
[----:B------:R0:W-:Y:S04]  /*1310*/  STL.128 [R1+0x10], R16 ;  /* 0x0000101001007387 */ /* 0x0001e80000100c00 */
[----:B------:R0:W-:Y:S04]  /*1320*/  STL.128 [R1+0x20], R8 ;  /* 0x0000200801007387 */ /* 0x0001e80000100c00 */
[----:B------:R0:W-:Y:S02]  /*1330*/  STL.128 [R1+0x30], R12 ;  /* 0x0000300c01007387 */ /* 0x0001e40000100c00 */
.L_x_134:
[----:B------:R-:W-:Y:S05]  /*1340*/  BSYNC.RECONVERGENT B0 ;  /* 0x0000000000007941 */ /* 0x000fea0003800200 */
.L_x_133:
        /* <DEDUP_REMOVED lines=27> */
.L_x_138:
[----:B------:R-:W-:Y:S05]  /*1500*/  BSYNC.RECONVERGENT B0 ;  /* 0x0000000000007941 */ /* 0x000fea0003800200 */
.L_x_137:
        /* <DEDUP_REMOVED lines=11> */
[----:B-1----:R-:W0:Y:S04]  /*15c0*/  LDS R0, [R22+0x80] ;  /* 0x0000800016007984 */ /* 0x002e280000000800 */
[----:B------:R-:W1:Y:S04]  /*15d0*/  LDS R3, [R22] ;  /* 0x0000000016037984 */ /* 0x000e680000000800 */
        /* <DEDUP_REMOVED lines=145> */
[----:B------:R-:W-:Y:S02]  /*1ef0*/  LEA R0, R23, R62, 0x2 ;  /* 0x0000003e17007211 */ /* 0x000fe400078e10ff */
        /* <DEDUP_REMOVED lines=38> */
[----:B------:R1:W4:Y:S01]  /*2160*/  LDS R10, [R22+0x780] ;  /* 0x00078000160a7984 */ /* 0x0003220000000800 */
[----:B0-----:R-:W0:Y:S08]  /*2170*/  @!P0 LDC.64 R20, c[0x0][0x390] ;  /* 0x0000e400ff148b82 */ /* 0x001e300000000a00 */
[----:B-1----:R-:W1:Y:S01]  /*2180*/  @!P0 LDC R22, c[0x0][0x3a4] ;  /* 0x0000e900ff168b82 */ /* 0x002e620000000800 */
[----:B----4-:R-:W-:Y:S01]  /*2190*/  FADD R9, R9, R14 ;  /* 0x0000000e09097221 */ /* 0x010fe20000000000 */
[----:B------:R-:W-:-:S04]  /*21a0*/  FADD R15, R10, R15 ;  /* 0x0000000f0a0f7221 */ /* 0x000fc80000000000 */
[----:B------:R-:W4:Y:S04]  /*21b0*/  SHFL.BFLY PT, R10, R9, 0x10, 0x1f ;  /* 0x0e001f00090a7f89 */ /* 0x000f2800000e0000 */
[----:B------:R-:W0:Y:S01]  /*21c0*/  SHFL.BFLY PT, R12, R15, 0x10, 0x1f ;  /* 0x0e001f000f0c7f89 */ /* 0x000e2200000e0000 */
[----:B----4-:R-:W-:Y:S01]  /*21d0*/  FADD R10, R9, R10 ;  /* 0x0000000a090a7221 */ /* 0x010fe20000000000 */
[----:B0-----:R-:W-:-:S04]  /*21e0*/  FADD R12, R15, R12 ;  /* 0x0000000c0f0c7221 */ /* 0x001fc80000000000 */
[----:B------:R-:W0:Y:S04]  /*21f0*/  SHFL.BFLY PT, R11, R10, 0x8, 0x1f ;  /* 0x0d001f000a0b7f89 */ /* 0x000e2800000e0000 */
[----:B------:R-:W4:Y:S01]  /*2200*/  SHFL.BFLY PT, R13, R12, 0x8, 0x1f ;  /* 0x0d001f000c0d7f89 */ /* 0x000f2200000e0000 */
[----:B0-----:R-:W-:Y:S01]  /*2210*/  FADD R11, R10, R11 ;  /* 0x0000000b0a0b7221 */ /* 0x001fe20000000000 */
[----:B----4-:R-:W-:-:S04]  /*2220*/  FADD R13, R12, R13 ;  /* 0x0000000d0c0d7221 */ /* 0x010fc80000000000 */
[----:B------:R-:W0:Y:S04]  /*2230*/  SHFL.BFLY PT, R14, R11, 0x4, 0x1f ;  /* 0x0c801f000b0e7f89 */ /* 0x000e2800000e0000 */
[----:B------:R-:W4:Y:S01]  /*2240*/  SHFL.BFLY PT, R16, R13, 0x4, 0x1f ;  /* 0x0c801f000d107f89 */ /* 0x000f2200000e0000 */
[----:B0-----:R-:W-:Y:S02]  /*2250*/  FADD R14, R11, R14 ;  /* 0x0000000e0b0e7221 */ /* 0x001fe40000000000 */
[----:B------:R-:W0:Y:S01]  /*2260*/  @!P0 LDC.64 R10, c[0x0][0x390] ;  /* 0x0000e400ff0a8b82 */ /* 0x000e220000000a00 */
[----:B----4-:R-:W-:Y:S02]  /*2270*/  FADD R18, R13, R16 ;  /* 0x000000100d127221 */ /* 0x010fe40000000000 */
[----:B------:R-:W4:Y:S04]  /*2280*/  SHFL.BFLY PT, R9, R14, 0x2, 0x1f ;  /* 0x0c401f000e097f89 */ /* 0x000f2800000e0000 */
[----:B------:R-:W1:Y:S01]  /*2290*/  SHFL.BFLY PT, R15, R18, 0x2, 0x1f ;  /* 0x0c401f00120f7f89 */ /* 0x000e6200000e0000 */
[----:B------:R-:W0:Y:S08]  /*22a0*/  @!P0 LDC.64 R16, c[0x0][0x390] ;  /* 0x0000e400ff108b82 */ /* 0x000e300000000a00 */
[----:B------:R-:W0:Y:S01]  /*22b0*/  @!P0 LDC.64 R12, c[0x0][0x390] ;  /* 0x0000e400ff0c8b82 */ /* 0x000e220000000a00 */
[----:B----4-:R-:W-:Y:S01]  /*22c0*/  FADD R26, R14, R9 ;  /* 0x000000090e1a7221 */ /* 0x010fe20000000000 */
[----:B------:R-:W-:Y:S01]  /*22d0*/  IADD3 R9, PT, PT, R23, UR4, RZ ;  /* 0x0000000417097c10 */ /* 0x000fe2000fffe0ff */
[----:B-1----:R-:W-:-:S03]  /*22e0*/  FADD R28, R18, R15 ;  /* 0x0000000f121c7221 */ /* 0x002fc60000000000 */
[----:B------:R-:W1:Y:S02]  /*22f0*/  SHFL.BFLY PT, R33, R26, 0x1, 0x1f ;  /* 0x0c201f001a217f89 */ /* 0x000e6400000e0000 */
[----:B------:R-:W4:Y:S01]  /*2300*/  @!P0 LDC.64 R18, c[0x0][0x390] ;  /* 0x0000e400ff128b82 */ /* 0x000f220000000a00 */
[C---:B------:R-:W-:Y:S01]  /*2310*/  @!P0 IADD3 R23, PT, PT, R9.reuse, R22, RZ ;  /* 0x0000001609178210 */ /* 0x040fe20007ffe0ff */
[----:B------:R-:W-:Y:S01]  /*2320*/  @!P0 IMAD.WIDE.U32 R20, R9, 0x4, R20 ;  /* 0x0000000409148825 */ /* 0x000fe200078e0014 */
[----:B------:R-:W1:Y:S01]  /*2330*/  SHFL.BFLY PT, R35, R28, 0x1, 0x1f ;  /* 0x0c201f001c237f89 */ /* 0x000e6200000e0000 */
[-C--:B------:R-:W-:Y:S02]  /*2340*/  @!P0 LEA R27, R30, R9.reuse, 0x1 ;  /* 0x000000091e1b8211 */ /* 0x080fe400078e08ff */
[----:B------:R-:W-:Y:S02]  /*2350*/  @!P0 IMAD.WIDE.U32 R22, R23, 0x4, R24 ;  /* 0x0000000417168825 */ /* 0x000fe400078e0018 */
[----:B------:R-:W1:Y:S02]  /*2360*/  @!P0 LDC.64 R14, c[0x0][0x390] ;  /* 0x0000e400ff0e8b82 */ /* 0x000e640000000a00 */
[----:B0-----:R-:W-:Y:S01]  /*2370*/  @!P0 IMAD.WIDE.U32 R16, R27, 0x4, R16 ;  /* 0x000000041b108825 */ /* 0x001fe200078e0010 */
[----:B------:R-:W-:-:S03]  /*2380*/  @!P0 LEA R27, R34, R9, 0x2 ;  /* 0x00000009221b8211 */ /* 0x000fc600078e10ff */
[--C-:B------:R-:W-:Y:S02]  /*2390*/  @!P0 IMAD R25, R32, 0x3, R9.reuse ;  /* 0x0000000320198824 */ /* 0x100fe400078e0209 */
[--C-:B------:R-:W-:Y:S02]  /*23a0*/  @!P0 IMAD R29, R36, 0x5, R9.reuse ;  /* 0x00000005241d8824 */ /* 0x100fe400078e0209 */
[----:B------:R-:W-:Y:S02]  /*23b0*/  @!P0 IMAD R31, R38, 0x6, R9 ;  /* 0x00000006261f8824 */ /* 0x000fe400078e0209 */
[----:B------:R-:W-:-:S04]  /*23c0*/  @!P0 IMAD.WIDE.U32 R12, R29, 0x4, R12 ;  /* 0x000000041d0c8825 */ /* 0x000fc800078e000c */
[----:B----4-:R-:W-:-:S04]  /*23d0*/  @!P0 IMAD.WIDE.U32 R18, R25, 0x4, R18 ;  /* 0x0000000419128825 */ /* 0x010fc800078e0012 */
[----:B------:R-:W-:-:S04]  /*23e0*/  @!P0 IMAD.WIDE.U32 R24, R31, 0x4, R10 ;  /* 0x000000041f188825 */ /* 0x000fc800078e000a */
[----:B-1----:R-:W-:Y:S01]  /*23f0*/  FADD R10, R26, R33 ;  /* 0x000000211a0a7221 */ /* 0x002fe20000000000 */
        /* <DEDUP_REMOVED lines=18> */
.L_x_139:
        /* <DEDUP_REMOVED lines=14> */
.L_x_748:


//--------------------- .text.mul_mat_vec_q6_K_q8_1_cuda7 --------------------------
	.section	.text.mul_mat_vec_q6_K_q8_1_cuda7,"ax",@progbits
	.align	128
        .global         mul_mat_vec_q6_K_q8_1_cuda7
        .type           mul_mat_vec_q6_K_q8_1_cuda7,@function
        .size           mul_mat_vec_q6_K_q8_1_cuda7,(.L_x_749 - mul_mat_vec_q6_K_q8_1_cuda7)
        .other          mul_mat_vec_q6_K_q8_1_cuda7,@"STO_CUDA_ENTRY STV_DEFAULT"
mul_mat_vec_q6_K_q8_1_cuda7:
.text.mul_mat_vec_q6_K_q8_1_cuda7:
[----:B------:R-:W0:Y:S08]  /*0000*/  LDC R1, c[0x0][0x37c] ;  /* 0x0000df00ff017b82 */ /* 0x000e300000000800 */
[----:B------:R-:W1:Y:S01]  /*0010*/  LDC R3, c[0x0][0x398] ;  /* 0x0000e600ff037b82 */ /* 0x000e620000000800 */
[----:B------:R-:W2:Y:S01]  /*0020*/  S2R R22, SR_TID.Y ;  /* 0x0000000000167919 */ /* 0x000ea20000002200 */
[----:B0-----:R-:W-:Y:S01]  /*0030*/  IADD3 R1, PT, PT, R1, -0x38, RZ ;  /* 0xffffffc801017810 */ /* 0x001fe20007ffe0ff */
[----:B------:R-:W0:Y:S01]  /*0040*/  LDCU.64 UR8, c[0x0][0x358] ;  /* 0x00006b00ff0877ac */ /* 0x000e220008000a00 */
[----:B------:R-:W-:Y:S01]  /*0050*/  BSSY.RECONVERGENT B0, `(.L_x_140) ;  /* 0x0000162000007945 */ /* 0x000fe20003800200 */
[----:B------:R-:W2:Y:S01]  /*0060*/  S2R R17, SR_TID.X ;  /* 0x0000000000117919 */ /* 0x000ea20000002100 */
[----:B------:R-:W-:-:S02]  /*0070*/  MOV R16, R1 ;  /* 0x0000000100107202 */ /* 0x000fc40000000f00 */
[----:B------:R-:W-:Y:S01]  /*0080*/  CS2R R6, SRZ ;  /* 0x0000000000067805 */ /* 0x000fe2000001ff00 */
[----:B------:R-:W3:Y:S01]  /*0090*/  S2UR UR4, SR_CTAID.X ;  /* 0x00000000000479c3 */ /* 0x000ee20000002500 */
[----:B------:R4:W-:Y:S01]  /*00a0*/  STL.64 [R1], RZ ;  /* 0x000000ff01007387 */ /* 0x0009e20000100a00 */
[----:B------:R-:W-:Y:S02]  /*00b0*/  CS2R R12, SRZ ;  /* 0x00000000000c7805 */ /* 0x000fe4000001ff00 */
[----:B------:R-:W-:Y:S02]  /*00c0*/  CS2R R14, SRZ ;  /* 0x00000000000e7805 */ /* 0x000fe4000001ff00 */
[----:B------:R-:W-:Y:S01]  /*00d0*/  CS2R R8, SRZ ;  /* 0x0000000000087805 */ /* 0x000fe2000001ff00 */
[----:B------:R4:W-:Y:S01]  /*00e0*/  STL.64 [R1+0x8], RZ ;  /* 0x000008ff01007387 */ /* 0x0009e20000100a00 */
[----:B------:R-:W-:Y:S02]  /*00f0*/  CS2R R4, SRZ ;  /* 0x0000000000047805 */ /* 0x000fe4000001ff00 */
[----:B------:R-:W-:Y:S01]  /*0100*/  CS2R R10, SRZ ;  /* 0x00000000000a7805 */ /* 0x000fe2000001ff00 */
[----:B------:R4:W-:Y:S04]  /*0110*/  STL.64 [R1+0x10], RZ ;  /* 0x000010ff01007387 */ /* 0x0009e80000100a00 */
[----:B------:R4:W-:Y:S01]  /*0120*/  STL.64 [R1+0x18], RZ ;  /* 0x000018ff01007387 */ /* 0x0009e20000100a00 */
[----:B-1----:R-:W-:-:S03]  /*0130*/  SHF.R.S32.HI R0, RZ, 0x1f, R3 ;  /* 0x0000001fff007819 */ /* 0x002fc60000011403 */
[----:B------:R4:W-:Y:S01]  /*0140*/  STL.64 [R1+0x20], RZ ;  /* 0x000020ff01007387 */ /* 0x0009e20000100a00 */
[----:B------:R-:W-:-:S03]  /*0150*/  LEA.HI R0, R0, R3, RZ, 0x8 ;  /* 0x0000000300007211 */ /* 0x000fc600078f40ff */
[----:B------:R4:W-:Y:S01]  /*0160*/  STL.64 [R1+0x28], RZ ;  /* 0x000028ff01007387 */ /* 0x0009e20000100a00 */
[----:B------:R-:W-:Y:S02]  /*0170*/  CS2R R2, SRZ ;  /* 0x0000000000027805 */ /* 0x000fe4000001ff00 */
[----:B------:R-:W-:Y:S01]  /*0180*/  SHF.R.S32.HI R0, RZ, 0x8, R0 ;  /* 0x00000008ff007819 */ /* 0x000fe20000011400 */
[----:B------:R4:W-:Y:S01]  /*0190*/  STL.64 [R1+0x30], RZ ;  /* 0x000030ff01007387 */ /* 0x0009e20000100a00 */
[----:B---3--:R-:W-:Y:S01]  /*01a0*/  USHF.L.U32 UR4, UR4, 0x1, URZ ;  /* 0x0000000104047899 */ /* 0x008fe200080006ff */
[----:B--2---:R-:W-:-:S04]  /*01b0*/  LEA.HI R19, R17, R22, RZ, 0x1b ;  /* 0x0000001611137211 */ /* 0x004fc800078fd8ff */
[----:B------:R-:W-:-:S13]  /*01c0*/  ISETP.GE.AND P0, PT, R19, R0, PT ;  /* 0x000000001300720c */ /* 0x000fda0003f06270 */
[----:B0---4-:R-:W-:Y:S05]  /*01d0*/  @P0 BRA `(.L_x_141) ;  /* 0x0000001400240947 */ /* 0x011fea0003800000 */
[--C-:B------:R-:W-:Y:S01]  /*01e0*/  SHF.R.U32.HI R7, RZ, 0x2, R17.reuse ;  /* 0x00000002ff077819 */ /* 0x100fe20000011611 */
[----:B------:R-:W0:Y:S01]  /*01f0*/  LDC R24, c[0x0][0x3a0] ;  /* 0x0000e800ff187b82 */ /* 0x000e220000000800 */
[----:B------:R-:W-:Y:S01]  /*0200*/  SHF.R.U32.HI R18, RZ, 0x3, R17 ;  /* 0x00000003ff127819 */ /* 0x000fe20000011611 */
[----:B------:R-:W1:Y:S01]  /*0210*/  LDCU.64 UR6, c[0x0][0x388] ;  /* 0x00007100ff0677ac */ /* 0x000e620008000a00 */
[----:B------:R-:W-:Y:S01]  /*0220*/  LOP3.LUT R7, R7, 0x4, RZ, 0xc0, !PT ;  /* 0x0000000407077812 */ /* 0x000fe200078ec0ff */
[----:B------:R-:W-:Y:S01]  /*0230*/  BSSY.RECONVERGENT B1, `(.L_x_142) ;  /* 0x000013c000017945 */ /* 0x000fe20003800200 */
[----:B------:R-:W-:Y:S02]  /*0240*/  SHF.R.U64 R23, R17, 0x5, RZ ;  /* 0x0000000511177819 */ /* 0x000fe400000012ff */
[----:B------:R-:W-:-:S05]  /*0250*/  LOP3.LUT R7, R7, 0x1, R18, 0xf8, !PT ;  /* 0x0000000107077812 */ /* 0x000fca00078ef812 */
[----:B------:R-:W-:Y:S01]  /*0260*/  IMAD.WIDE.U32 R20, R7, 0x24, RZ ;  /* 0x0000002407147825 */ /* 0x000fe200078e00ff */
[----:B------:R-:W-:-:S03]  /*0270*/  IADD3 R7, P0, PT, R22, R23, RZ ;  /* 0x0000001716077210 */ /* 0x000fc60007f1e0ff */
[----:B------:R-:W-:Y:S01]  /*0280*/  IMAD R22, R0, UR4, R0 ;  /* 0x0000000400167c24 */ /* 0x000fe2000f8e0200 */
[----:B------:R-:W-:Y:S01]  /*0290*/  IADD3.X R18, PT, PT, RZ, RZ, RZ, P0, !PT ;  /* 0x000000ffff127210 */ /* 0x000fe200007fe4ff */
[----:B------:R-:W-:Y:S01]  /*02a0*/  IMAD.WIDE.U32 R20, R7, 0x120, R20 ;  /* 0x0000012007147825 */ /* 0x000fe200078e0014 */
[----:B------:R-:W-:-:S03]  /*02b0*/  SHF.R.U32.HI R7, RZ, 0x1, R17 ;  /* 0x00000001ff077819 */ /* 0x000fc60000011611 */
[----:B------:R-:W-:Y:S01]  /*02c0*/  IMAD R23, R18, 0x120, RZ ;  /* 0x0000012012177824 */ /* 0x000fe200078e02ff */
[----:B------:R-:W-:Y:S02]  /*02d0*/  LOP3.LUT R18, R7, 0x8, RZ, 0xc0, !PT ;  /* 0x0000000807127812 */ /* 0x000fe400078ec0ff */
[----:B-1----:R-:W-:Y:S02]  /*02e0*/  IADD3 R20, P0, PT, R20, UR6, RZ ;  /* 0x0000000614147c10 */ /* 0x002fe4000ff1e0ff */
[----:B0-----:R-:W-:Y:S02]  /*02f0*/  SHF.R.S32.HI R7, RZ, 0x1f, R24 ;  /* 0x0000001fff077819 */ /* 0x001fe40000011418 */
[----:B------:R-:W-:Y:S02]  /*0300*/  LOP3.LUT R18, R18, 0x7, R17, 0xf8, !PT ;  /* 0x0000000712127812 */ /* 0x000fe400078ef811 */
[----:B------:R-:W-:Y:S02]  /*0310*/  IADD3.X R23, PT, PT, R21, UR7, R23, P0, !PT ;  /* 0x0000000715177c10 */ /* 0x000fe400087fe417 */
[----:B------:R-:W-:Y:S01]  /*0320*/  LEA.HI R24, R7, R24, RZ, 0x5 ;  /* 0x0000001807187211 */ /* 0x000fe200078f28ff */
[----:B------:R-:W-:Y:S01]  /*0330*/  HFMA2 R7, -RZ, RZ, 0, 0 ;  /* 0x00000000ff077431 */ /* 0x000fe200000001ff */
[----:B------:R-:W-:-:S02]  /*0340*/  SHF.L.U32 R21, R18, 0x2, RZ ;  /* 0x0000000212157819 */ /* 0x000fc400000006ff */
[----:B------:R-:W-:Y:S01]  /*0350*/  IADD3 R18, PT, PT, R19, R22, RZ ;  /* 0x0000001613127210 */ /* 0x000fe20007ffe0ff */
[----:B------:R-:W-:Y:S01]  /*0360*/  IMAD R22, R0, UR4, R19 ;  /* 0x0000000400167c24 */ /* 0x000fe2000f8e0213 */
[----:B------:R-:W-:Y:S02]  /*0370*/  SHF.R.S32.HI R24, RZ, 0x5, R24 ;  /* 0x00000005ff187819 */ /* 0x000fe40000011418 */
[----:B------:R-:W-:-:S07]  /*0380*/  LOP3.LUT R21, R21, 0x80, RZ, 0xfc, !PT ;  /* 0x0000008015157812 */ /* 0x000fce00078efcff */
.L_x_143:
[----:B------:R-:W0:Y:S01]  /*0390*/  LDC.64 R52, c[0x0][0x380] ;  /* 0x0000e000ff347b82 */ /* 0x000e220000000a00 */
[----:B------:R-:W-:-:S04]  /*03a0*/  SHF.L.U32 R34, R17, 0x2, RZ ;  /* 0x0000000211227819 */ /* 0x000fc800000006ff */
[----:B------:R-:W-:Y:S01]  /*03b0*/  LOP3.LUT R29, R34, 0x7c, RZ, 0xc0, !PT ;  /* 0x0000007c221d7812 */ /* 0x000fe200078ec0ff */
[----:B0-----:R-:W-:-:S03]  /*03c0*/  IMAD.WIDE R38, R22, 0xd2, R52 ;  /* 0x000000d216267825 */ /* 0x001fc600078e0234 */
[----:B------:R-:W-:Y:S02]  /*03d0*/  IADD3 R42, P1, PT, R38, R21, RZ ;  /* 0x00000015262a7210 */ /* 0x000fe40007f3e0ff */
[----:B------:R-:W-:Y:S02]  /*03e0*/  IADD3 R26, P0, PT, R29, R38, RZ ;  /* 0x000000261d1a7210 */ /* 0x000fe40007f1e0ff */
[-C--:B------:R-:W-:Y:S02]  /*03f0*/  IADD3.X R43, PT, PT, RZ, R39.reuse, RZ, P1, !PT ;  /* 0x00000027ff2b7210 */ /* 0x080fe40000ffe4ff */
[----:B------:R-:W-:-:S03]  /*0400*/  IADD3.X R27, PT, PT, RZ, R39, RZ, P0, !PT ;  /* 0x00000027ff1b7210 */ /* 0x000fc600007fe4ff */
[----:B------:R-:W2:Y:S04]  /*0410*/  LDG.E.U16.CONSTANT R25, desc[UR8][R42.64] ;  /* 0x000000082a197981 */ /* 0x000ea8000c1e9500 */
[----:B------:R-:W2:Y:S04]  /*0420*/  LDG.E.U16.CONSTANT R32, desc[UR8][R42.64+0x2] ;  /* 0x000002082a207981 */ /* 0x000ea8000c1e9500 */
[----:B------:R-:W3:Y:S04]  /*0430*/  LDG.E.U16.CONSTANT R48, desc[UR8][R26.64] ;  /* 0x000000081a307981 */ /* 0x000ee8000c1e9500 */
[----:B------:R0:W3:Y:S01]  /*0440*/  LDG.E.U16.CONSTANT R33, desc[UR8][R26.64+0x2] ;  /* 0x000002081a217981 */ /* 0x0000e2000c1e9500 */
[----:B------:R-:W-:-:S03]  /*0450*/  IMAD.WIDE R52, R18, 0xd2, R52 ;  /* 0x000000d212347825 */ /* 0x000fc600078e0234 */
[----:B------:R-:W-:-:S04]  /*0460*/  IADD3 R30, P0, PT, R52, R21, RZ ;  /* 0x00000015341e7210 */ /* 0x000fc80007f1e0ff */
[----:B------:R-:W-:Y:S02]  /*0470*/  IADD3.X R31, PT, PT, RZ, R53, RZ, P0, !PT ;  /* 0x00000035ff1f7210 */ /* 0x000fe400007fe4ff */
[----:B------:R-:W-:-:S03]  /*0480*/  IADD3 R28, P0, PT, R29, R52, RZ ;  /* 0x000000341d1c7210 */ /* 0x000fc60007f1e0ff */
[----:B------:R-:W4:Y:S01]  /*0490*/  LDG.E.U16.CONSTANT R37, desc[UR8][R30.64] ;  /* 0x000000081e257981 */ /* 0x000f22000c1e9500 */
[----:B------:R-:W-:-:S03]  /*04a0*/  IADD3.X R29, PT, PT, RZ, R53, RZ, P0, !PT ;  /* 0x00000035ff1d7210 */ /* 0x000fc600007fe4ff */
[----:B------:R1:W4:Y:S04]  /*04b0*/  LDG.E.U16.CONSTANT R36, desc[UR8][R30.64+0x2] ;  /* 0x000002081e247981 */ /* 0x000328000c1e9500 */
[----:B------:R-:W5:Y:S04]  /*04c0*/  LDG.E.U16.CONSTANT R49, desc[UR8][R28.64] ;  /* 0x000000081c317981 */ /* 0x000f68000c1e9500 */
[----:B------:R1:W5:Y:S01]  /*04d0*/  LDG.E.U16.CONSTANT R40, desc[UR8][R28.64+0x2] ;  /* 0x000002081c287981 */ /* 0x000362000c1e9500 */
[----:B------:R-:W-:Y:S02]  /*04e0*/  SHF.R.U32.HI R41, RZ, 0x1, R17 ;  /* 0x00000001ff297819 */ /* 0x000fe40000011611 */
[----:B------:R-:W-:-:S02]  /*04f0*/  LOP3.LUT R34, R34, 0x1c, RZ, 0xc0, !PT ;  /* 0x0000001c22227812 */ /* 0x000fc400078ec0ff */
[----:B------:R-:W-:Y:S02]  /*0500*/  MOV R35, RZ ;  /* 0x000000ff00237202 */ /* 0x000fe40000000f00 */
[----:B------:R-:W-:Y:S02]  /*0510*/  SHF.R.U32.HI R50, RZ, 0x2, R17 ;  /* 0x00000002ff327819 */ /* 0x000fe40000011611 */
[----:B------:R-:W-:Y:S01]  /*0520*/  LOP3.LUT R41, R41, 0x8, RZ, 0xc0, !PT ;  /* 0x0000000829297812 */ /* 0x000fe200078ec0ff */
[----:B0-----:R-:W-:-:S03]  /*0530*/  IMAD.WIDE R26, R24, 0x24, R34 ;  /* 0x00000024181a7825 */ /* 0x001fc600078e0222 */
[----:B------:R-:W-:Y:S02]  /*0540*/  LOP3.LUT R41, R41, 0x3, R50, 0xf8, !PT ;  /* 0x0000000329297812 */ /* 0x000fe400078ef832 */
[----:B------:R-:W-:Y:S02]  /*0550*/  IADD3 R26, P0, PT, R26, R20, RZ ;  /* 0x000000141a1a7210 */ /* 0x000fe40007f1e0ff */
[----:B------:R-:W-:Y:S02]  /*0560*/  LOP3.LUT R41, R41, 0xc0, RZ, 0xfc, !PT ;  /* 0x000000c029297812 */ /* 0x000fe400078efcff */
[----:B------:R-:W-:Y:S02]  /*0570*/  LOP3.LUT R50, R50, 0x2, RZ, 0xc0, !PT ;  /* 0x0000000232327812 */ /* 0x000fe400078ec0ff */
[----:B-1----:R-:W-:Y:S02]  /*0580*/  IADD3 R30, P1, PT, R38, R41, RZ ;  /* 0x00000029261e7210 */ /* 0x002fe40007f3e0ff */
[----:B------:R-:W-:-:S02]  /*0590*/  IADD3.X R27, PT, PT, R27, R23, RZ, P0, !PT ;  /* 0x000000171b1b7210 */ /* 0x000fc400007fe4ff */
[----:B------:R-:W-:Y:S02]  /*05a0*/  IADD3 R28, P0, PT, R52, R41, RZ ;  /* 0x00000029341c7210 */ /* 0x000fe40007f1e0ff */
[----:B------:R-:W-:Y:S01]  /*05b0*/  IADD3.X R31, PT, PT, RZ, R39, RZ, P1, !PT ;  /* 0x00000027ff1f7210 */ /* 0x000fe20000ffe4ff */
[----:B------:R-:W5:Y:S01]  /*05c0*/  LDG.E.CONSTANT R42, desc[UR8][R26.64+0x4] ;  /* 0x000004081a2a7981 */ /* 0x000f62000c1e9900 */
[----:B------:R-:W-:-:S03]  /*05d0*/  IADD3.X R29, PT, PT, RZ, R53, RZ, P0, !PT ;  /* 0x00000035ff1d7210 */ /* 0x000fc600007fe4ff */
[----:B------:R0:W5:Y:S04]  /*05e0*/  LDG.E.CONSTANT R45, desc[UR8][R26.64+0x4c] ;  /* 0x00004c081a2d7981 */ /* 0x000168000c1e9900 */
[----:B------:R-:W5:Y:S04]  /*05f0*/  LDG.E.U8.CONSTANT R44, desc[UR8][R30.64] ;  /* 0x000000081e2c7981 */ /* 0x000f68000c1e9100 */
[----:B------:R-:W5:Y:S04]  /*0600*/  LDG.E.U8.CONSTANT R47, desc[UR8][R28.64] ;  /* 0x000000081c2f7981 */ /* 0x000f68000c1e9100 */
[----:B------:R1:W5:Y:S04]  /*0610*/  LDG.E.U8.CONSTANT R41, desc[UR8][R28.64+0x4] ;  /* 0x000004081c297981 */ /* 0x000368000c1e9100 */
[----:B------:R1:W5:Y:S01]  /*0620*/  LDG.E.U8.CONSTANT R46, desc[UR8][R30.64+0x4] ;  /* 0x000004081e2e7981 */ /* 0x000362000c1e9100 */
[----:B--2---:R-:W-:-:S04]  /*0630*/  LEA R25, R32, R25, 0x10 ;  /* 0x0000001920197211 */ /* 0x004fc800078e80ff */
[----:B------:R-:W-:Y:S02]  /*0640*/  SHF.R.S32.HI R51, RZ, R50, R25 ;  /* 0x00000032ff337219 */ /* 0x000fe40000011419 */
[----:B---3--:R-:W-:Y:S02]  /*0650*/  LEA R48, R33, R48, 0x10 ;  /* 0x0000003021307211 */ /* 0x008fe400078e80ff */
[----:B0-----:R-:W-:Y:S02]  /*0660*/  LOP3.LUT R26, R51, 0x30303030, RZ, 0xc0, !PT ;  /* 0x30303030331a7812 */ /* 0x001fe400078ec0ff */
[----:B------:R-:W-:Y:S02]  /*0670*/  SHF.R.U32.HI R25, RZ, 0x4, R48 ;  /* 0x00000004ff197819 */ /* 0x000fe40000011630 */
[----:B------:R-:W-:Y:S02]  /*0680*/  MOV R32, R20 ;  /* 0x0000001400207202 */ /* 0x000fe40000000f00 */
[----:B------:R-:W-:-:S02]  /*0690*/  MOV R33, R23 ;  /* 0x0000001700217202 */ /* 0x000fc40000000f00 */
[----:B-1----:R-:W-:Y:S01]  /*06a0*/  LOP3.LUT R28, R26, 0xf0f0f0f, R25, 0xf8, !PT ;  /* 0x0f0f0f0f1a1c7812 */ /* 0x002fe200078ef819 */
[----:B------:R-:W-:-:S05]  /*06b0*/  IMAD.WIDE R26, R24, 0x24, R32 ;  /* 0x00000024181a7825 */ /* 0x000fca00078e0220 */
[----:B------:R-:W2:Y:S04]  /*06c0*/  LDG.E.U16.CONSTANT R25, desc[UR8][R26.64] ;  /* 0x000000081a197981 */ /* 0x000ea8000c1e9500 */
[----:B------:R0:W3:Y:S01]  /*06d0*/  LDG.E.U16.CONSTANT R43, desc[UR8][R26.64+0x48] ;  /* 0x000048081a2b7981 */ /* 0x0000e2000c1e9500 */
[----:B------:R-:W-:Y:S02]  /*06e0*/  SHF.L.U32 R51, R51, 0x4, RZ ;  /* 0x0000000433337819 */ /* 0x000fe400000006ff */
[C---:B------:R-:W-:Y:S02]  /*06f0*/  IADD3 R31, PT, PT, R28.reuse, 0x60606060, RZ ;  /* 0x606060601c1f7810 */ /* 0x040fe40007ffe0ff */
[----:B------:R-:W-:Y:S02]  /*0700*/  LOP3.LUT R51, R51, 0x30303030, RZ, 0xc0, !PT ;  /* 0x3030303033337812 */ /* 0x000fe400078ec0ff */
[----:B------:R-:W-:-:S02]  /*0710*/  LOP3.LUT R29, R28, 0x20202020, R31, 0x18, !PT ;  /* 0x202020201c1d7812 */ /* 0x000fc400078e181f */
[----:B------:R-:W-:Y:S02]  /*0720*/  LOP3.LUT R48, R51, 0xf0f0f0f, R48, 0xf8, !PT ;  /* 0x0f0f0f0f33307812 */ /* 0x000fe400078ef830 */
[----:B----4-:R-:W-:Y:S02]  /*0730*/  LEA R51, R36, R37, 0x10 ;  /* 0x0000002524337211 */ /* 0x010fe400078e80ff */
[----:B------:R-:W-:Y:S02]  /*0740*/  PRMT R30, R29, 0xba98, RZ ;  /* 0x0000ba981d1e7816 */ /* 0x000fe400000000ff */
[----:B------:R-:W-:Y:S02]  /*0750*/  PRMT R37, R28, 0xba98, RZ ;  /* 0x0000ba981c257816 */ /* 0x000fe400000000ff */
[----:B0-----:R-:W-:Y:S02]  /*0760*/  IADD3 R27, PT, PT, R48, 0x60606060, RZ ;  /* 0x60606060301b7810 */ /* 0x001fe40007ffe0ff */
[----:B------:R-:W-:-:S02]  /*0770*/  LOP3.LUT R29, R30, 0x80808080, R31, 0x6, !PT ;  /* 0x808080801e1d7812 */ /* 0x000fc400078e061f */
[----:B------:R-:W-:Y:S02]  /*0780*/  LOP3.LUT R28, R30, 0x7f7f7f7f, R37, 0x60, !PT ;  /* 0x7f7f7f7f1e1c7812 */ /* 0x000fe400078e6025 */
[----:B-----5:R-:W-:Y:S02]  /*0790*/  LEA R40, R40, R49, 0x10 ;  /* 0x0000003128287211 */ /* 0x020fe400078e80ff */
[----:B------:R-:W-:Y:S02]  /*07a0*/  SHF.R.S32.HI R50, RZ, R50, R51 ;  /* 0x00000032ff327219 */ /* 0x000fe40000011433 */
[----:B------:R-:W-:Y:S02]  /*07b0*/  LOP3.LUT R26, R48, 0x20202020, R27, 0x18, !PT ;  /* 0x20202020301a7812 */ /* 0x000fe400078e181b */
[----:B------:R-:W-:Y:S02]  /*07c0*/  LOP3.LUT R28, R28, R29, RZ, 0xfc, !PT ;  /* 0x0000001d1c1c7212 */ /* 0x000fe400078efcff */
[----:B------:R-:W-:-:S02]  /*07d0*/  SHF.R.U32.HI R29, RZ, 0x4, R40 ;  /* 0x00000004ff1d7819 */ /* 0x000fc40000011628 */
[----:B------:R-:W-:Y:S02]  /*07e0*/  LOP3.LUT R30, R50, 0x30303030, RZ, 0xc0, !PT ;  /* 0x30303030321e7812 */ /* 0x000fe400078ec0ff */
[----:B------:R-:W-:Y:S02]  /*07f0*/  PRMT R26, R26, 0xba98, RZ ;  /* 0x0000ba981a1a7816 */ /* 0x000fe400000000ff */
[----:B------:R-:W-:Y:S02]  /*0800*/  PRMT R31, R48, 0xba98, RZ ;  /* 0x0000ba98301f7816 */ /* 0x000fe400000000ff */
[----:B------:R-:W-:Y:S02]  /*0810*/  SHF.L.U32 R50, R50, 0x4, RZ ;  /* 0x0000000432327819 */ /* 0x000fe400000006ff */
[----:B------:R-:W-:Y:S02]  /*0820*/  LOP3.LUT R30, R30, 0xf0f0f0f, R29, 0xf8, !PT ;  /* 0x0f0f0f0f1e1e7812 */ /* 0x000fe400078ef81d */
[----:B------:R-:W-:-:S02]  /*0830*/  LOP3.LUT R27, R26, 0x80808080, R27, 0x6, !PT ;  /* 0x808080801a1b7812 */ /* 0x000fc400078e061b */
[----:B------:R-:W-:Y:S02]  /*0840*/  LOP3.LUT R26, R26, 0x7f7f7f7f, R31, 0x60, !PT ;  /* 0x7f7f7f7f1a1a7812 */ /* 0x000fe400078e601f */
[----:B------:R-:W-:Y:S02]  /*0850*/  LOP3.LUT R29, R50, 0x30303030, RZ, 0xc0, !PT ;  /* 0x30303030321d7812 */ /* 0x000fe400078ec0ff */
[----:B------:R-:W-:Y:S02]  /*0860*/  IADD3 R31, PT, PT, R30, 0x60606060, RZ ;  /* 0x606060601e1f7810 */ /* 0x000fe40007ffe0ff */
[----:B------:R-:W-:Y:S02]  /*0870*/  LOP3.LUT R27, R26, R27, RZ, 0xfc, !PT ;  /* 0x0000001b1a1b7212 */ /* 0x000fe400078efcff */
[----:B------:R-:W-:Y:S02]  /*0880*/  LOP3.LUT R26, R29, 0xf0f0f0f, R40, 0xf8, !PT ;  /* 0x0f0f0f0f1d1a7812 */ /* 0x000fe400078ef828 */
[----:B------:R-:W-:-:S04]  /*0890*/  LOP3.LUT R29, R30, 0x20202020, R31, 0x18, !PT ;  /* 0x202020201e1d7812 */ /* 0x000fc800078e181f */
[----:B------:R-:W-:-:S04]  /*08a0*/  PRMT R36, R29, 0xba98, RZ ;  /* 0x0000ba981d247816 */ /* 0x000fc800000000ff */
[----:B------:R-:W-:Y:S02]  /*08b0*/  LOP3.LUT R40, R36, 0x80808080, R31, 0x6, !PT ;  /* 0x8080808024287812 */ /* 0x000fe400078e061f */
[----:B------:R-:W-:Y:S02]  /*08c0*/  IADD3 R31, PT, PT, R26, 0x60606060, RZ ;  /* 0x606060601a1f7810 */ /* 0x000fe40007ffe0ff */
[----:B------:R-:W-:Y:S02]  /*08d0*/  PRMT R29, R30, 0xba98, RZ ;  /* 0x0000ba981e1d7816 */ /* 0x000fe400000000ff */
[C---:B------:R-:W-:Y:S02]  /*08e0*/  LOP3.LUT R30, R26.reuse, 0x20202020, R31, 0x18, !PT ;  /* 0x202020201a1e7812 */ /* 0x040fe400078e181f */
[----:B------:R-:W-:Y:S02]  /*08f0*/  PRMT R37, R26, 0xba98, RZ ;  /* 0x0000ba981a257816 */ /* 0x000fe400000000ff */
[----:B------:R-:W-:-:S04]  /*0900*/  PRMT R30, R30, 0xba98, RZ ;  /* 0x0000ba981e1e7816 */ /* 0x000fc800000000ff */
[C---:B------:R-:W-:Y:S02]  /*0910*/  LOP3.LUT R26, R30.reuse, 0x80808080, R31, 0x6, !PT ;  /* 0x808080801e1a7812 */ /* 0x040fe400078e061f */
[----:B------:R-:W-:Y:S01]  /*0920*/  LOP3.LUT R49, R30, 0x7f7f7f7f, R37, 0x60, !PT ;  /* 0x7f7f7f7f1e317812 */ /* 0x000fe200078e6025 */
[----:B------:R-:W-:Y:S01]  /*0930*/  IMAD.WIDE R30, R24, 0x48, R34 ;  /* 0x00000048181e7825 */ /* 0x000fe200078e0222 */
[----:B------:R-:W-:Y:S02]  /*0940*/  LOP3.LUT R29, R36, 0x7f7f7f7f, R29, 0x60, !PT ;  /* 0x7f7f7f7f241d7812 */ /* 0x000fe400078e601d */
[----:B------:R-:W-:Y:S02]  /*0950*/  IADD3 R36, P0, PT, R30, R20, RZ ;  /* 0x000000141e247210 */ /* 0x000fe40007f1e0ff */
[----:B------:R-:W-:Y:S02]  /*0960*/  LOP3.LUT R40, R29, R40, RZ, 0xfc, !PT ;  /* 0x000000281d287212 */ /* 0x000fe400078efcff */
[----:B------:R-:W-:-:S02]  /*0970*/  IADD3.X R37, PT, PT, R31, R23, RZ, P0, !PT ;  /* 0x000000171f257210 */ /* 0x000fc400007fe4ff */
[----:B------:R-:W-:Y:S01]  /*0980*/  LOP3.LUT R29, R49, R26, RZ, 0xfc, !PT ;  /* 0x0000001a311d7212 */ /* 0x000fe200078efcff */
[----:B------:R-:W-:Y:S01]  /*0990*/  IDP.4A.S8.S8 R49, R27, R42, RZ ;  /* 0x0000002a1b317226 */ /* 0x000fe200000006ff */
[----:B------:R-:W-:Y:S01]  /*09a0*/  PRMT R48, R44, 0x8880, RZ ;  /* 0x000088802c307816 */ /* 0x000fe200000000ff */
[----:B------:R-:W4:Y:S01]  /*09b0*/  LDG.E.CONSTANT R50, desc[UR8][R36.64+0x4] ;  /* 0x0000040824327981 */ /* 0x000f22000c1e9900 */
[----:B------:R-:W-:-:S03]  /*09c0*/  PRMT R46, R46, 0x8880, RZ ;  /* 0x000088802e2e7816 */ /* 0x000fc600000000ff */
[----:B------:R0:W5:Y:S01]  /*09d0*/  LDG.E.CONSTANT R31, desc[UR8][R36.64+0x4c] ;  /* 0x00004c08241f7981 */ /* 0x000162000c1e9900 */
[----:B------:R-:W-:Y:S01]  /*09e0*/  IMAD R49, R48, R49, RZ ;  /* 0x0000003130317224 */ /* 0x000fe200078e02ff */
[----:B------:R-:W-:Y:S01]  /*09f0*/  PRMT R47, R47, 0x8880, RZ ;  /* 0x000088802f2f7816 */ /* 0x000fe200000000ff */
[----:B------:R-:W-:Y:S02]  /*0a00*/  IDP.4A.S8.S8 R42, R29, R42, RZ ;  /* 0x0000002a1d2a7226 */ /* 0x000fe400000006ff */
[----:B0-----:R-:W-:Y:S01]  /*0a10*/  IDP.4A.S8.S8 R37, R28, R45, RZ ;  /* 0x0000002d1c257226 */ /* 0x001fe200000006ff */
[----:B------:R-:W-:-:S03]  /*0a20*/  I2FP.F32.S32 R30, R49 ;  /* 0x00000031001e7245 */ /* 0x000fc60000201400 */
[----:B------:R-:W-:Y:S02]  /*0a30*/  IMAD R37, R46, R37, RZ ;  /* 0x000000252e257224 */ /* 0x000fe400078e02ff */
[----:B------:R-:W-:-:S03]  /*0a40*/  IMAD R26, R47, R42, RZ ;  /* 0x0000002a2f1a7224 */ /* 0x000fc600078e02ff */
[----:B------:R-:W-:Y:S02]  /*0a50*/  I2FP.F32.S32 R42, R37 ;  /* 0x00000025002a7245 */ /* 0x000fe40000201400 */
[----:B------:R-:W-:Y:S01]  /*0a60*/  I2FP.F32.S32 R26, R26 ;  /* 0x0000001a001a7245 */ /* 0x000fe20000201400 */
[----:B--2---:R-:W-:Y:S02]  /*0a70*/  HADD2.F32 R25, -RZ, R25.H0_H0 ;  /* 0x20000019ff197230 */ /* 0x004fe40000004100 */
[----:B---3--:R-:W-:-:S03]  /*0a80*/  HADD2.F32 R36, -RZ, R43.H0_H0 ;  /* 0x2000002bff247230 */ /* 0x008fc60000004100 */
[----:B------:R-:W-:-:S04]  /*0a90*/  FFMA R37, R25, R30, RZ ;  /* 0x0000001e19257223 */ /* 0x000fc800000000ff */
[----:B------:R-:W-:Y:S01]  /*0aa0*/  FFMA R30, R36, R42, R37 ;  /* 0x0000002a241e7223 */ /* 0x000fe20000000025 */
[----:B------:R-:W-:-:S04]  /*0ab0*/  IMAD.WIDE R42, R24, 0x48, R32 ;  /* 0x00000048182a7825 */ /* 0x000fc800078e0220 */
[----:B------:R-:W-:Y:S02]  /*0ac0*/  FFMA R25, R25, R26, RZ ;  /* 0x0000001a19197223 */ /* 0x000fe400000000ff */
[----:B------:R-:W2:Y:S04]  /*0ad0*/  LDG.E.U16.CONSTANT R26, desc[UR8][R42.64] ;  /* 0x000000082a1a7981 */ /* 0x000ea8000c1e9500 */
[----:B------:R0:W3:Y:S01]  /*0ae0*/  LDG.E.U16.CONSTANT R37, desc[UR8][R42.64+0x48] ;  /* 0x000048082a257981 */ /* 0x0000e2000c1e9500 */
[----:B------:R-:W-:Y:S01]  /*0af0*/  PRMT R44, R41, 0x8880, RZ ;  /* 0x00008880292c7816 */ /* 0x000fe200000000ff */
[----:B------:R-:W-:-:S04]  /*0b00*/  IDP.4A.S8.S8 R45, R40, R45, RZ ;  /* 0x0000002d282d7226 */ /* 0x000fc800000006ff */
[----:B------:R-:W-:-:S05]  /*0b10*/  IMAD R45, R44, R45, RZ ;  /* 0x0000002d2c2d7224 */ /* 0x000fca00078e02ff */
[----:B------:R-:W-:-:S05]  /*0b20*/  I2FP.F32.S32 R45, R45 ;  /* 0x0000002d002d7245 */ /* 0x000fca0000201400 */
[----:B------:R-:W-:Y:S01]  /*0b30*/  FFMA R36, R36, R45, R25 ;  /* 0x0000002d24247223 */ /* 0x000fe20000000019 */
[-C--:B----4-:R-:W-:Y:S02]  /*0b40*/  IDP.4A.S8.S8 R25, R27, R50.reuse, RZ ;  /* 0x000000321b197226 */ /* 0x090fe400000006ff */
[----:B------:R-:W-:-:S04]  /*0b50*/  IDP.4A.S8.S8 R50, R29, R50, RZ ;  /* 0x000000321d327226 */ /* 0x000fc800000006ff */
[----:B------:R-:W-:Y:S02]  /*0b60*/  IMAD R50, R47, R50, RZ ;  /* 0x000000322f327224 */ /* 0x000fe400078e02ff */
[----:B------:R-:W-:-:S05]  /*0b70*/  IMAD R41, R48, R25, RZ ;  /* 0x0000001930297224 */ /* 0x000fca00078e02ff */
[----:B0-----:R-:W-:Y:S01]  /*0b80*/  I2FP.F32.S32 R42, R41 ;  /* 0x00000029002a7245 */ /* 0x001fe20000201400 */
[----:B--2---:R-:W-:Y:S01]  /*0b90*/  HADD2.F32 R25, -RZ, R26.H0_H0 ;  /* 0x2000001aff197230 */ /* 0x004fe20000004100 */
[----:B------:R-:W-:Y:S02]  /*0ba0*/  I2FP.F32.S32 R26, R50 ;  /* 0x00000032001a7245 */ /* 0x000fe40000201400 */
[----:B------:R-:W-:-:S04]  /*0bb0*/  IADD3 R50, P0, PT, R34, R20, RZ ;  /* 0x0000001422327210 */ /* 0x000fc80007f1e0ff */
[----:B------:R-:W-:Y:S01]  /*0bc0*/  IADD3.X R51, PT, PT, RZ, R23, RZ, P0, !PT ;  /* 0x00000017ff337210 */ /* 0x000fe200007fe4ff */
[C---:B------:R-:W-:Y:S01]  /*0bd0*/  FFMA R41, R25.reuse, R42, RZ ;  /* 0x0000002a19297223 */ /* 0x040fe200000000ff */
[----:B------:R-:W-:Y:S01]  /*0be0*/  FFMA R43, R25, R26, RZ ;  /* 0x0000001a192b7223 */ /* 0x000fe200000000ff */
[----:B-----5:R-:W-:Y:S02]  /*0bf0*/  IDP.4A.S8.S8 R25, R28, R31, RZ ;  /* 0x0000001f1c197226 */ /* 0x020fe400000006ff */
[----:B------:R-:W2:Y:S02]  /*0c00*/  LDG.E.CONSTANT R26, desc[UR8][R50.64+0x4] ;  /* 0x00000408321a7981 */ /* 0x000ea4000c1e9900 */
[----:B------:R-:W-:Y:S02]  /*0c10*/  IMAD R25, R46, R25, RZ ;  /* 0x000000192e197224 */ /* 0x000fe400078e02ff */
[----:B------:R-:W4:Y:S03]  /*0c20*/  LDG.E.CONSTANT R45, desc[UR8][R50.64+0x4c] ;  /* 0x00004c08322d7981 */ /* 0x000f26000c1e9900 */
[----:B------:R-:W-:-:S02]  /*0c30*/  I2FP.F32.S32 R42, R25 ;  /* 0x00000019002a7245 */ /* 0x000fc40000201400 */
[----:B------:R-:W5:Y:S01]  /*0c40*/  LDG.E.U16.CONSTANT R25, desc[UR8][R32.64] ;  /* 0x0000000820197981 */ /* 0x000f62000c1e9500 */
[----:B---3--:R-:W-:-:S05]  /*0c50*/  HADD2.F32 R49, -RZ, R37.H0_H0 ;  /* 0x20000025ff317230 */ /* 0x008fca0000004100 */
[----:B------:R-:W-:Y:S02]  /*0c60*/  FFMA R37, R49, R42, R41 ;  /* 0x0000002a31257223 */ /* 0x000fe40000000029 */
[----:B------:R-:W3:Y:S01]  /*0c70*/  LDG.E.U16.CONSTANT R42, desc[UR8][R32.64+0x48] ;  /* 0x00004808202a7981 */ /* 0x000ee2000c1e9500 */
[----:B------:R-:W-:-:S03]  /*0c80*/  IDP.4A.S8.S8 R31, R40, R31, RZ ;  /* 0x0000001f281f7226 */ /* 0x000fc600000006ff */
[----:B------:R0:W3:Y:S01]  /*0c90*/  LDG.E.U16.CONSTANT R41, desc[UR8][R38.64+0xd0] ;  /* 0x0000d00826297981 */ /* 0x0000e2000c1e9500 */
[----:B------:R-:W-:-:S05]  /*0ca0*/  IMAD R31, R44, R31, RZ ;  /* 0x0000001f2c1f7224 */ /* 0x000fca00078e02ff */
[----:B------:R-:W-:-:S05]  /*0cb0*/  I2FP.F32.S32 R31, R31 ;  /* 0x0000001f001f7245 */ /* 0x000fca0000201400 */
[----:B------:R-:W-:Y:S01]  /*0cc0*/  FFMA R43, R49, R31, R43 ;  /* 0x0000001f312b7223 */ /* 0x000fe2000000002b */
[----:B0-----:R-:W-:-:S04]  /*0cd0*/  IMAD.WIDE R38, R24, 0x6c, R34 ;  /* 0x0000006c18267825 */ /* 0x001fc800078e0222 */
[----:B--2---:R-:W-:-:S04]  /*0ce0*/  IDP.4A.S8.S8 R31, R27, R26, RZ ;  /* 0x0000001a1b1f7226 */ /* 0x004fc800000006ff */
[----:B------:R-:W-:Y:S02]  /*0cf0*/  IMAD R31, R48, R31, RZ ;  /* 0x0000001f301f7224 */ /* 0x000fe400078e02ff */
[----:B------:R-:W-:Y:S02]  /*0d00*/  IDP.4A.S8.S8 R26, R29, R26, RZ ;  /* 0x0000001a1d1a7226 */ /* 0x000fe400000006ff */
[----:B-----5:R-:W-:Y:S01]  /*0d10*/  HADD2.F32 R25, -RZ, R25.H0_H0 ;  /* 0x20000019ff197230 */ /* 0x020fe20000004100 */
[----:B------:R-:W-:Y:S01]  /*0d20*/  I2FP.F32.S32 R50, R31 ;  /* 0x0000001f00327245 */ /* 0x000fe20000201400 */
[-C--:B----4-:R-:W-:Y:S02]  /*0d30*/  IDP.4A.S8.S8 R49, R28, R45.reuse, RZ ;  /* 0x0000002d1c317226 */ /* 0x090fe400000006ff */
[----:B------:R-:W-:Y:S02]  /*0d40*/  IMAD R26, R47, R26, RZ ;  /* 0x0000001a2f1a7224 */ /* 0x000fe400078e02ff */
[----:B------:R-:W-:Y:S01]  /*0d50*/  FFMA R31, R25, R50, RZ ;  /* 0x00000032191f7223 */ /* 0x000fe200000000ff */
[----:B------:R-:W-:Y:S01]  /*0d60*/  IADD3 R50, P0, PT, R38, R20, RZ ;  /* 0x0000001426327210 */ /* 0x000fe20007f1e0ff */
[----:B------:R-:W-:Y:S01]  /*0d70*/  IDP.4A.S8.S8 R45, R40, R45, RZ ;  /* 0x0000002d282d7226 */ /* 0x000fe200000006ff */
[----:B------:R-:W-:-:S02]  /*0d80*/  I2FP.F32.S32 R26, R26 ;  /* 0x0000001a001a7245 */ /* 0x000fc40000201400 */
[----:B------:R-:W-:Y:S01]  /*0d90*/  IADD3.X R51, PT, PT, R39, R23, RZ, P0, !PT ;  /* 0x0000001727337210 */ /* 0x000fe200007fe4ff */
[----:B------:R-:W-:Y:S02]  /*0da0*/  IMAD R45, R44, R45, RZ ;  /* 0x0000002d2c2d7224 */ /* 0x000fe400078e02ff */
[----:B---3--:R-:W-:Y:S02]  /*0db0*/  HADD2.F32 R42, -RZ, R42.H0_H0 ;  /* 0x2000002aff2a7230 */ /* 0x008fe40000004100 */
[----:B------:R-:W2:Y:S01]  /*0dc0*/  LDG.E.CONSTANT R38, desc[UR8][R50.64+0x4] ;  /* 0x0000040832267981 */ /* 0x000ea2000c1e9900 */
[----:B------:R-:W-:Y:S01]  /*0dd0*/  I2FP.F32.S32 R39, R45 ;  /* 0x0000002d00277245 */ /* 0x000fe20000201400 */
[----:B------:R-:W-:Y:S02]  /*0de0*/  FFMA R25, R25, R26, RZ ;  /* 0x0000001a19197223 */ /* 0x000fe400000000ff */
[----:B------:R0:W3:Y:S01]  /*0df0*/  LDG.E.CONSTANT R45, desc[UR8][R50.64+0x4c] ;  /* 0x00004c08322d7981 */ /* 0x0000e2000c1e9900 */
[----:B------:R-:W-:-:S02]  /*0e00*/  IMAD R49, R46, R49, RZ ;  /* 0x000000312e317224 */ /* 0x000fc400078e02ff */
[----:B------:R-:W-:Y:S01]  /*0e10*/  FFMA R39, R42, R39, R25 ;  /* 0x000000272a277223 */ /* 0x000fe20000000019 */
[----:B------:R-:W4:Y:S01]  /*0e20*/  LDG.E.U16.CONSTANT R26, desc[UR8][R52.64+0xd0] ;  /* 0x0000d008341a7981 */ /* 0x000f22000c1e9500 */
[----:B0-----:R-:W-:Y:S01]  /*0e30*/  IMAD.WIDE R50, R24, 0x6c, R32 ;  /* 0x0000006c18327825 */ /* 0x001fe200078e0220 */
[----:B------:R-:W-:-:S04]  /*0e40*/  I2FP.F32.S32 R49, R49 ;  /* 0x0000003100317245 */ /* 0x000fc80000201400 */
[----:B------:R-:W5:Y:S01]  /*0e50*/  LDG.E.U16.CONSTANT R25, desc[UR8][R50.64] ;  /* 0x0000000832197981 */ /* 0x000f62000c1e9500 */
[----:B------:R-:W-:-:S03]  /*0e60*/  FFMA R31, R42, R49, R31 ;  /* 0x000000312a1f7223 */ /* 0x000fc6000000001f */
[----:B------:R0:W4:Y:S02]  /*0e70*/  LDG.E.U16.CONSTANT R42, desc[UR8][R50.64+0x48] ;  /* 0x00004808322a7981 */ /* 0x000124000c1e9500 */
[----:B0-----:R-:W-:-:S03]  /*0e80*/  IMAD.WIDE R50, R24, 0x90, R34 ;  /* 0x0000009018327825 */ /* 0x001fc600078e0222 */
[----:B------:R-:W-:-:S04]  /*0e90*/  IADD3 R50, P0, PT, R50, R20, RZ ;  /* 0x0000001432327210 */ /* 0x000fc80007f1e0ff */
[----:B------:R-:W-:Y:S01]  /*0ea0*/  IADD3.X R51, PT, PT, R51, R23, RZ, P0, !PT ;  /* 0x0000001733337210 */ /* 0x000fe200007fe4ff */
[-C--:B--2---:R-:W-:Y:S02]  /*0eb0*/  IDP.4A.S8.S8 R49, R27, R38.reuse, RZ ;  /* 0x000000261b317226 */ /* 0x084fe400000006ff */
[----:B------:R-:W-:Y:S02]  /*0ec0*/  IDP.4A.S8.S8 R52, R29, R38, RZ ;  /* 0x000000261d347226 */ /* 0x000fe400000006ff */
[----:B------:R-:W-:Y:S02]  /*0ed0*/  IMAD R53, R48, R49, RZ ;  /* 0x0000003130357224 */ /* 0x000fe400078e02ff */
[-C--:B---3--:R-:W-:Y:S02]  /*0ee0*/  IDP.4A.S8.S8 R49, R28, R45.reuse, RZ ;  /* 0x0000002d1c317226 */ /* 0x088fe400000006ff */
[----:B------:R-:W-:Y:S02]  /*0ef0*/  IMAD R52, R47, R52, RZ ;  /* 0x000000342f347224 */ /* 0x000fe400078e02ff */
[----:B------:R-:W-:Y:S01]  /*0f00*/  IDP.4A.S8.S8 R45, R40, R45, RZ ;  /* 0x0000002d282d7226 */ /* 0x000fe200000006ff */
[----:B------:R-:W-:Y:S01]  /*0f10*/  I2FP.F32.S32 R53, R53 ;  /* 0x0000003500357245 */ /* 0x000fe20000201400 */
[----:B------:R-:W-:-:S02]  /*0f20*/  IMAD R49, R46, R49, RZ ;  /* 0x000000312e317224 */ /* 0x000fc400078e02ff */
[----:B------:R-:W-:Y:S02]  /*0f30*/  IMAD R45, R44, R45, RZ ;  /* 0x0000002d2c2d7224 */ /* 0x000fe400078e02ff */
[----:B-----5:R-:W-:Y:S02]  /*0f40*/  HADD2.F32 R38, -RZ, R25.H0_H0 ;  /* 0x20000019ff267230 */ /* 0x020fe40000004100 */
[----:B------:R-:W-:Y:S01]  /*0f50*/  HADD2.F32 R25, -RZ, R41.H0_H0 ;  /* 0x20000029ff197230 */ /* 0x000fe20000004100 */
[----:B------:R-:W-:Y:S01]  /*0f60*/  I2FP.F32.S32 R41, R52 ;  /* 0x0000003400297245 */ /* 0x000fe20000201400 */
[----:B----4-:R-:W-:Y:S01]  /*0f70*/  HADD2.F32 R42, -RZ, R42.H0_H0 ;  /* 0x2000002aff2a7230 */ /* 0x010fe20000004100 */
[----:B------:R-:W-:Y:S02]  /*0f80*/  I2FP.F32.S32 R49, R49 ;  /* 0x0000003100317245 */ /* 0x000fe40000201400 */
[----:B------:R-:W-:Y:S01]  /*0f90*/  FFMA R10, R25, R30, R10 ;  /* 0x0000001e190a7223 */ /* 0x000fe2000000000a */
[----:B------:R-:W-:Y:S01]  /*0fa0*/  I2FP.F32.S32 R30, R45 ;  /* 0x0000002d001e7245 */ /* 0x000fe20000201400 */
[C---:B------:R-:W-:Y:S01]  /*0fb0*/  FFMA R53, R38.reuse, R53, RZ ;  /* 0x0000003526357223 */ /* 0x040fe200000000ff */
[----:B------:R-:W-:Y:S01]  /*0fc0*/  FFMA R41, R38, R41, RZ ;  /* 0x0000002926297223 */ /* 0x000fe200000000ff */
[----:B------:R-:W2:Y:S02]  /*0fd0*/  LDG.E.CONSTANT R45, desc[UR8][R50.64+0x4c] ;  /* 0x00004c08322d7981 */ /* 0x000ea4000c1e9900 */
[C---:B------:R-:W-:Y:S01]  /*0fe0*/  FFMA R38, R42.reuse, R49, R53 ;  /* 0x000000312a267223 */ /* 0x040fe20000000035 */
[----:B------:R-:W-:-:S02]  /*0ff0*/  FFMA R30, R42, R30, R41 ;  /* 0x0000001e2a1e7223 */ /* 0x000fc40000000029 */
[----:B------:R-:W3:Y:S01]  /*1000*/  LDG.E.CONSTANT R42, desc[UR8][R50.64+0x4] ;  /* 0x00000408322a7981 */ /* 0x000ee2000c1e9900 */
[----:B------:R-:W-:-:S05]  /*1010*/  IMAD.WIDE R52, R24, 0x90, R32 ;  /* 0x0000009018347825 */ /* 0x000fca00078e0220 */
[----:B------:R-:W4:Y:S04]  /*1020*/  LDG.E.U16.CONSTANT R49, desc[UR8][R52.64] ;  /* 0x0000000834317981 */ /* 0x000f28000c1e9500 */
[----:B------:R-:W5:Y:S01]  /*1030*/  LDG.E.U16.CONSTANT R52, desc[UR8][R52.64+0x48] ;  /* 0x0000480834347981 */ /* 0x000f62000c1e9500 */
[----:B------:R-:W-:Y:S02]  /*1040*/  HADD2.F32 R26, -RZ, R26.H0_H0 ;  /* 0x2000001aff1a7230 */ /* 0x000fe40000004100 */
[----:B------:R-:W-:-:S03]  /*1050*/  FFMA R4, R25, R37, R4 ;  /* 0x0000002519047223 */ /* 0x000fc60000000004 */
[----:B------:R-:W-:Y:S01]  /*1060*/  FFMA R11, R26, R36, R11 ;  /* 0x000000241a0b7223 */ /* 0x000fe2000000000b */
[----:B------:R-:W-:-:S04]  /*1070*/  IMAD.WIDE R36, R24, 0xb4, R34 ;  /* 0x000000b418247825 */ /* 0x000fc800078e0222 */
[----:B------:R-:W-:Y:S01]  /*1080*/  FFMA R2, R25, R31, R2 ;  /* 0x0000001f19027223 */ /* 0x000fe20000000002 */
[----:B------:R-:W-:Y:S01]  /*1090*/  IMAD.WIDE R34, R24, 0xd8, R34 ;  /* 0x000000d818227825 */ /* 0x000fe200078e0222 */
[----:B------:R-:W-:-:S03]  /*10a0*/  IADD3 R36, P0, PT, R36, R20, RZ ;  /* 0x0000001424247210 */ /* 0x000fc60007f1e0ff */
[----:B------:R-:W-:Y:S01]  /*10b0*/  FFMA R5, R26, R43, R5 ;  /* 0x0000002b1a057223 */ /* 0x000fe20000000005 */
[----:B------:R-:W-:Y:S02]  /*10c0*/  IADD3.X R37, PT, PT, R37, R23, RZ, P0, !PT ;  /* 0x0000001725257210 */ /* 0x000fe400007fe4ff */
[----:B------:R-:W-:-:S03]  /*10d0*/  IADD3 R34, P0, PT, R34, R20, RZ ;  /* 0x0000001422227210 */ /* 0x000fc60007f1e0ff */
[----:B------:R-:W5:Y:S01]  /*10e0*/  LDG.E.CONSTANT R50, desc[UR8][R36.64+0x4] ;  /* 0x0000040824327981 */ /* 0x000f62000c1e9900 */
[----:B------:R-:W-:-:S03]  /*10f0*/  IADD3.X R35, PT, PT, R35, R23, RZ, P0, !PT ;  /* 0x0000001723237210 */ /* 0x000fc600007fe4ff */
[----:B------:R0:W5:Y:S04]  /*1100*/  LDG.E.CONSTANT R41, desc[UR8][R36.64+0x4c] ;  /* 0x00004c0824297981 */ /* 0x000168000c1e9900 */
[----:B------:R-:W5:Y:S01]  /*1110*/  LDG.E.CONSTANT R53, desc[UR8][R34.64+0x4c] ;  /* 0x00004c0822357981 */ /* 0x000f62000c1e9900 */
[----:B--2---:R-:W-:Y:S02]  /*1120*/  IDP.4A.S8.S8 R43, R28, R45, RZ ;  /* 0x0000002d1c2b7226 */ /* 0x004fe400000006ff */
[-C--:B---3--:R-:W-:Y:S02]  /*1130*/  IDP.4A.S8.S8 R31, R27, R42.reuse, RZ ;  /* 0x0000002a1b1f7226 */ /* 0x088fe400000006ff */
[----:B------:R-:W-:Y:S02]  /*1140*/  IDP.4A.S8.S8 R42, R29, R42, RZ ;  /* 0x0000002a1d2a7226 */ /* 0x000fe400000006ff */
[----:B------:R-:W-:-:S02]  /*1150*/  IMAD R31, R48, R31, RZ ;  /* 0x0000001f301f7224 */ /* 0x000fc400078e02ff */
[----:B------:R-:W-:Y:S02]  /*1160*/  IMAD R51, R47, R42, RZ ;  /* 0x0000002a2f337224 */ /* 0x000fe400078e02ff */
[----:B------:R-:W-:Y:S01]  /*1170*/  IMAD R43, R46, R43, RZ ;  /* 0x0000002b2e2b7224 */ /* 0x000fe200078e02ff */
[----:B------:R-:W-:Y:S01]  /*1180*/  I2FP.F32.S32 R31, R31 ;  /* 0x0000001f001f7245 */ /* 0x000fe20000201400 */
[----:B----4-:R-:W-:Y:S01]  /*1190*/  HADD2.F32 R49, -RZ, R49.H0_H0 ;  /* 0x20000031ff317230 */ /* 0x010fe20000004100 */
[----:B0-----:R-:W-:Y:S02]  /*11a0*/  I2FP.F32.S32 R36, R51 ;  /* 0x0000003300247245 */ /* 0x001fe40000201400 */
[----:B------:R-:W-:Y:S01]  /*11b0*/  I2FP.F32.S32 R37, R43 ;  /* 0x0000002b00257245 */ /* 0x000fe20000201400 */
[----:B-----5:R-:W-:Y:S02]  /*11c0*/  HADD2.F32 R42, -RZ, R52.H0_H0 ;  /* 0x20000034ff2a7230 */ /* 0x020fe40000004100 */
[C---:B------:R-:W-:Y:S01]  /*11d0*/  FFMA R31, R49.reuse, R31, RZ ;  /* 0x0000001f311f7223 */ /* 0x040fe200000000ff */
[----:B------:R-:W2:Y:S01]  /*11e0*/  LDG.E.CONSTANT R52, desc[UR8][R34.64+0x4] ;  /* 0x0000040822347981 */ /* 0x000ea2000c1e9900 */
[----:B------:R-:W-:-:S02]  /*11f0*/  FFMA R43, R49, R36, RZ ;  /* 0x00000024312b7223 */ /* 0x000fc400000000ff */
[----:B------:R-:W-:Y:S01]  /*1200*/  FFMA R31, R42, R37, R31 ;  /* 0x000000252a1f7223 */ /* 0x000fe2000000001f */
[----:B------:R-:W-:-:S04]  /*1210*/  IMAD.WIDE R36, R24, 0xb4, R32 ;  /* 0x000000b418247825 */ /* 0x000fc800078e0220 */
[----:B------:R-:W-:Y:S01]  /*1220*/  IMAD.WIDE R32, R24, 0xd8, R32 ;  /* 0x000000d818207825 */ /* 0x000fe200078e0220 */
[----:B------:R-:W3:Y:S04]  /*1230*/  LDG.E.U16.CONSTANT R49, desc[UR8][R36.64] ;  /* 0x0000000824317981 */ /* 0x000ee8000c1e9500 */
[----:B------:R-:W4:Y:S04]  /*1240*/  LDG.E.U16.CONSTANT R34, desc[UR8][R32.64] ;  /* 0x0000000820227981 */ /* 0x000f28000c1e9500 */
[----:B------:R0:W5:Y:S04]  /*1250*/  LDG.E.U16.CONSTANT R51, desc[UR8][R36.64+0x48] ;  /* 0x0000480824337981 */ /* 0x000168000c1e9500 */
[----:B------:R1:W5:Y:S01]  /*1260*/  LDG.E.U16.CONSTANT R33, desc[UR8][R32.64+0x48] ;  /* 0x0000480820217981 */ /* 0x000362000c1e9500 */
[----:B0-----:R-:W-:-:S02]  /*1270*/  IDP.4A.S8.S8 R37, R27, R50, RZ ;  /* 0x000000321b257226 */ /* 0x001fc400000006ff */
[----:B------:R-:W-:Y:S02]  /*1280*/  IDP.4A.S8.S8 R50, R29, R50, RZ ;  /* 0x000000321d327226 */ /* 0x000fe400000006ff */
[----:B------:R-:W-:Y:S01]  /*1290*/  IMAD R37, R48, R37, RZ ;  /* 0x0000002530257224 */ /* 0x000fe200078e02ff */
[----:B------:R-:W-:Y:S01]  /*12a0*/  IADD3 R19, PT, PT, R19, 0x2, RZ ;  /* 0x0000000213137810 */ /* 0x000fe20007ffe0ff */
[----:B------:R-:W-:Y:S02]  /*12b0*/  IDP.4A.S8.S8 R35, R28, R53, RZ ;  /* 0x000000351c237226 */ /* 0x000fe400000006ff */
[----:B------:R-:W-:Y:S02]  /*12c0*/  IMAD R50, R47, R50, RZ ;  /* 0x000000322f327224 */ /* 0x000fe400078e02ff */
[C---:B------:R-:W-:Y:S02]  /*12d0*/  IDP.4A.S8.S8 R45, R40.reuse, R45, RZ ;  /* 0x0000002d282d7226 */ /* 0x040fe400000006ff */
[----:B------:R-:W-:Y:S01]  /*12e0*/  IDP.4A.S8.S8 R53, R40, R53, RZ ;  /* 0x0000003528357226 */ /* 0x000fe200000006ff */
[----:B------:R-:W-:Y:S01]  /*12f0*/  I2FP.F32.S32 R36, R37 ;  /* 0x0000002500247245 */ /* 0x000fe20000201400 */
[----:B------:R-:W-:Y:S01]  /*1300*/  IMAD R35, R46, R35, RZ ;  /* 0x000000232e237224 */ /* 0x000fe200078e02ff */
[----:B------:R-:W-:Y:S01]  /*1310*/  ISETP.GE.AND P0, PT, R19, R0, PT ;  /* 0x000000001300720c */ /* 0x000fe20003f06270 */
[C---:B------:R-:W-:Y:S01]  /*1320*/  IMAD R45, R44.reuse, R45, RZ ;  /* 0x0000002d2c2d7224 */ /* 0x040fe200078e02ff */
[----:B-1----:R-:W-:Y:S01]  /*1330*/  I2FP.F32.S32 R32, R50 ;  /* 0x0000003200207245 */ /* 0x002fe20000201400 */
[----:B------:R-:W-:Y:S01]  /*1340*/  IMAD R53, R44, R53, RZ ;  /* 0x000000352c357224 */ /* 0x000fe200078e02ff */
[----:B------:R-:W-:-:S02]  /*1350*/  I2FP.F32.S32 R37, R35 ;  /* 0x0000002300257245 */ /* 0x000fc40000201400 */
[----:B------:R-:W-:Y:S02]  /*1360*/  I2FP.F32.S32 R45, R45 ;  /* 0x0000002d002d7245 */ /* 0x000fe40000201400 */
[----:B------:R-:W-:-:S03]  /*1370*/  IADD3 R20, P1, PT, R20, 0x240, RZ ;  /* 0x0000024014147810 */ /* 0x000fc60007f3e0ff */
[----:B------:R-:W-:Y:S01]  /*1380*/  FFMA R42, R42, R45, R43 ;  /* 0x0000002d2a2a7223 */ /* 0x000fe2000000002b */
[C---:B------:R-:W-:Y:S01]  /*1390*/  FFMA R3, R26.reuse, R39, R3 ;  /* 0x000000271a037223 */ /* 0x040fe20000000003 */
[C---:B------:R-:W-:Y:S01]  /*13a0*/  FFMA R8, R25.reuse, R38, R8 ;  /* 0x0000002619087223 */ /* 0x040fe20000000008 */
[C---:B------:R-:W-:Y:S01]  /*13b0*/  FFMA R9, R26.reuse, R30, R9 ;  /* 0x0000001e1a097223 */ /* 0x040fe20000000009 */
[----:B------:R-:W-:Y:S01]  /*13c0*/  FFMA R14, R25, R31, R14 ;  /* 0x0000001f190e7223 */ /* 0x000fe2000000000e */
[----:B------:R-:W-:Y:S01]  /*13d0*/  FFMA R15, R26, R42, R15 ;  /* 0x0000002a1a0f7223 */ /* 0x000fe2000000000f */
[----:B------:R-:W-:Y:S02]  /*13e0*/  IADD3 R18, PT, PT, R18, 0x2, RZ ;  /* 0x0000000212127810 */ /* 0x000fe40007ffe0ff */
[----:B------:R-:W-:Y:S02]  /*13f0*/  IADD3 R22, PT, PT, R22, 0x2, RZ ;  /* 0x0000000216167810 */ /* 0x000fe40007ffe0ff */
[----:B------:R-:W-:Y:S01]  /*1400*/  IADD3.X R23, PT, PT, RZ, R23, RZ, P1, !PT ;  /* 0x00000017ff177210 */ /* 0x000fe20000ffe4ff */
[----:B--2---:R-:W-:-:S02]  /*1410*/  IDP.4A.S8.S8 R27, R27, R52, RZ ;  /* 0x000000341b1b7226 */ /* 0x004fc400000006ff */
[----:B------:R-:W-:Y:S02]  /*1420*/  IDP.4A.S8.S8 R52, R29, R52, RZ ;  /* 0x000000341d347226 */ /* 0x000fe400000006ff */
[----:B------:R-:W-:Y:S02]  /*1430*/  IMAD R48, R48, R27, RZ ;  /* 0x0000001b30307224 */ /* 0x000fe400078e02ff */
[----:B------:R-:W-:Y:S02]  /*1440*/  IDP.4A.S8.S8 R27, R28, R41, RZ ;  /* 0x000000291c1b7226 */ /* 0x000fe400000006ff */
[----:B------:R-:W-:Y:S02]  /*1450*/  IMAD R47, R47, R52, RZ ;  /* 0x000000342f2f7224 */ /* 0x000fe400078e02ff */
[----:B------:R-:W-:Y:S02]  /*1460*/  IMAD R28, R46, R27, RZ ;  /* 0x0000001b2e1c7224 */ /* 0x000fe400078e02ff */
[----:B------:R-:W-:-:S02]  /*1470*/  IDP.4A.S8.S8 R41, R40, R41, RZ ;  /* 0x0000002928297226 */ /* 0x000fc400000006ff */
[----:B----4-:R-:W-:Y:S01]  /*1480*/  HADD2.F32 R27, -RZ, R34.H0_H0 ;  /* 0x20000022ff1b7230 */ /* 0x010fe20000004100 */
[----:B------:R-:W-:Y:S01]  /*1490*/  I2FP.F32.S32 R48, R48 ;  /* 0x0000003000307245 */ /* 0x000fe20000201400 */
[----:B---3--:R-:W-:Y:S02]  /*14a0*/  HADD2.F32 R49, -RZ, R49.H0_H0 ;  /* 0x20000031ff317230 */ /* 0x008fe40000004100 */
[----:B------:R-:W-:Y:S02]  /*14b0*/  IMAD R41, R44, R41, RZ ;  /* 0x000000292c297224 */ /* 0x000fe400078e02ff */
[----:B-----5:R-:W-:Y:S01]  /*14c0*/  HADD2.F32 R34, -RZ, R33.H0_H0 ;  /* 0x20000021ff227230 */ /* 0x020fe20000004100 */
[----:B------:R-:W-:Y:S02]  /*14d0*/  I2FP.F32.S32 R33, R28 ;  /* 0x0000001c00217245 */ /* 0x000fe40000201400 */
[----:B------:R-:W-:Y:S01]  /*14e0*/  I2FP.F32.S32 R28, R47 ;  /* 0x0000002f001c7245 */ /* 0x000fe20000201400 */
[----:B------:R-:W-:Y:S01]  /*14f0*/  FFMA R29, R49, R36, RZ ;  /* 0x00000024311d7223 */ /* 0x000fe200000000ff */
[----:B------:R-:W-:Y:S01]  /*1500*/  HADD2.F32 R36, -RZ, R51.H0_H0 ;  /* 0x20000033ff247230 */ /* 0x000fe20000004100 */
[----:B------:R-:W-:Y:S01]  /*1510*/  I2FP.F32.S32 R41, R41 ;  /* 0x0000002900297245 */ /* 0x000fe20000201400 */
[----:B------:R-:W-:Y:S01]  /*1520*/  FFMA R35, R27, R48, RZ ;  /* 0x000000301b237223 */ /* 0x000fe200000000ff */
[----:B------:R-:W-:Y:S01]  /*1530*/  I2FP.F32.S32 R40, R53 ;  /* 0x0000003500287245 */ /* 0x000fe20000201400 */
[----:B------:R-:W-:Y:S01]  /*1540*/  FFMA R32, R49, R32, RZ ;  /* 0x0000002031207223 */ /* 0x000fe200000000ff */
[----:B------:R-:W-:Y:S01]  /*1550*/  FFMA R27, R27, R28, RZ ;  /* 0x0000001c1b1b7223 */ /* 0x000fe200000000ff */
[----:B------:R-:W-:Y:S01]  /*1560*/  FFMA R29, R36, R33, R29 ;  /* 0x00000021241d7223 */ /* 0x000fe2000000001d */
[----:B------:R-:W-:Y:S01]  /*1570*/  FFMA R35, R34, R37, R35 ;  /* 0x0000002522237223 */ /* 0x000fe20000000023 */
[----:B------:R-:W-:Y:S01]  /*1580*/  FFMA R32, R36, R41, R32 ;  /* 0x0000002924207223 */ /* 0x000fe20000000020 */
[----:B------:R-:W-:Y:S01]  /*1590*/  FFMA R40, R34, R40, R27 ;  /* 0x0000002822287223 */ /* 0x000fe2000000001b */
[C---:B------:R-:W-:Y:S01]  /*15a0*/  FFMA R12, R25.reuse, R29, R12 ;  /* 0x0000001d190c7223 */ /* 0x040fe2000000000c */
[----:B------:R-:W-:Y:S01]  /*15b0*/  FFMA R6, R25, R35, R6 ;  /* 0x0000002319067223 */ /* 0x000fe20000000006 */
[C---:B------:R-:W-:Y:S01]  /*15c0*/  FFMA R13, R26.reuse, R32, R13 ;  /* 0x000000201a0d7223 */ /* 0x040fe2000000000d */
[----:B------:R-:W-:Y:S01]  /*15d0*/  FFMA R7, R26, R40, R7 ;  /* 0x000000281a077223 */ /* 0x000fe20000000007 */
[----:B------:R-:W-:Y:S06]  /*15e0*/  @!P0 BRA `(.L_x_143) ;  /* 0xffffffec00688947 */ /* 0x000fec000383ffff */
[----:B------:R-:W-:Y:S05]  /*15f0*/  BSYNC.RECONVERGENT B1 ;  /* 0x0000000000017941 */ /* 0x000fea0003800200 */
.L_x_142:
[----:B------:R0:W-:Y:S04]  /*1600*/  STL.64 [R1], R2 ;  /* 0x0000000201007387 */ /* 0x0001e80000100a00 */
[----:B------:R0:W-:Y:S04]  /*1610*/  STL.64 [R1+0x8], R10 ;  /* 0x0000080a01007387 */ /* 0x0001e80000100a00 */
[----:B------:R0:W-:Y:S04]  /*1620*/  STL.64 [R1+0x10], R4 ;  /* 0x0000100401007387 */ /* 0x0001e80000100a00 */
[----:B------:R0:W-:Y:S04]  /*1630*/  STL.64 [R1+0x18], R8 ;  /* 0x0000180801007387 */ /* 0x0001e80000100a00 */
[----:B------:R0:W-:Y:S04]  /*1640*/  STL.64 [R1+0x20], R14 ;  /* 0x0000200e01007387 */ /* 0x0001e80000100a00 */
[----:B------:R0:W-:Y:S04]  /*1650*/  STL.64 [R1+0x28], R12 ;  /* 0x0000280c01007387 */ /* 0x0001e80000100a00 */
[----:B------:R0:W-:Y:S02]  /*1660*/  STL.64 [R1+0x30], R6 ;  /* 0x0000300601007387 */ /* 0x0001e40000100a00 */
.L_x_141:
[----:B------:R-:W-:Y:S05]  /*1670*/  BSYNC.RECONVERGENT B0 ;  /* 0x0000000000007941 */ /* 0x000fea0003800200 */
.L_x_140:
[----:B------:R-:W1:Y:S01]  /*1680*/  S2R R21, SR_TID.Y ;  /* 0x0000000000157919 */ /* 0x000e620000002200 */
[----:B------:R-:W-:Y:S01]  /*1690*/  BSSY.RECONVERGENT B0, `(.L_x_144) ;  /* 0x0000017000007945 */ /* 0x000fe20003800200 */
[C---:B-1----:R-:W-:Y:S02]  /*16a0*/  ISETP.NE.AND P0, PT, R21.reuse, RZ, PT ;  /* 0x000000ff1500720c */ /* 0x042fe40003f05270 */
[----:B------:R-:W-:-:S11]  /*16b0*/  ISETP.NE.AND P1, PT, R21, RZ, PT ;  /* 0x000000ff1500720c */ /* 0x000fd60003f25270 */
[----:B------:R-:W-:Y:S05]  /*16c0*/  @!P0 BRA `(.L_x_145) ;  /* 0x00000000004c8947 */ /* 0x000fea0003800000 */
[----:B------:R-:W1:Y:S01]  /*16d0*/  S2R R19, SR_CgaCtaId ;  /* 0x0000000000137919 */ /* 0x000e620000008800 */
[----:B------:R-:W-:-:S04]  /*16e0*/  MOV R0, 0x400 ;  /* 0x0000040000007802 */ /* 0x000fc80000000f00 */
[----:B-1----:R-:W-:-:S05]  /*16f0*/  LEA R0, R19, R0, 0x18 ;  /* 0x0000000013007211 */ /* 0x002fca00078ec0ff */
[----:B------:R-:W-:-:S05]  /*1700*/  IMAD R0, R21, 0x700, R0 ;  /* 0x0000070015007824 */ /* 0x000fca00078e0200 */
        /* <DEDUP_REMOVED lines=15> */
.L_x_145:
[----:B------:R-:W-:Y:S05]  /*1800*/  BSYNC.RECONVERGENT B0 ;  /* 0x0000000000007941 */ /* 0x000fea0003800200 */
.L_x_144:
[----:B------:R-:W-:Y:S06]  /*1810*/  BAR.SYNC.DEFER_BLOCKING 0x0 ;  /* 0x0000000000007b1d */ /* 0x000fec0000010000 */
[----:B------:R-:W-:Y:S05]  /*1820*/  @P1 EXIT ;  /* 0x000000000000194d */ /* 0x000fea0003800000 */
[----:B------:R-:W2:Y:S01]  /*1830*/  S2UR UR6, SR_CgaCtaId ;  /* 0x00000000000679c3 */ /* 0x000ea20000008800 */
[----:B------:R-:W-:Y:S01]  /*1840*/  UMOV UR5, 0x400 ;  /* 0x0000040000057882 */ /* 0x000fe20000000000 */
[C---:B------:R-:W-:Y:S02]  /*1850*/  ISETP.GT.U32.AND P0, PT, R17.reuse, 0x1, PT ;  /* 0x000000011100780c */ /* 0x040fe40003f04070 */
[----:B------:R-:W-:-:S11]  /*1860*/  LEA R16, R17, R16, 0x2 ;  /* 0x0000001011107211 */ /* 0x000fd600078e10ff */
[----:B------:R-:W3:Y:S08]  /*1870*/  @!P0 LDC R34, c[0x0][0x3a4] ;  /* 0x0000e900ff228b82 */ /* 0x000ef00000000800 */
[----:B------:R-:W4:Y:S01]  /*1880*/  @!P0 LDC R36, c[0x0][0x3a4] ;  /* 0x0000e900ff248b82 */ /* 0x000f220000000800 */
[----:B--2---:R-:W-:-:S06]  /*1890*/  ULEA UR5, UR6, UR5, 0x18 ;  /* 0x0000000506057291 */ /* 0x004fcc000f8ec0ff */
[----:B------:R-:W-:-:S05]  /*18a0*/  LEA R22, R17, UR5, 0x2 ;  /* 0x0000000511167c11 */ /* 0x000fca000f8e10ff */
[----:B------:R-:W2:Y:S04]  /*18b0*/  LDS R19, [R22] ;  /* 0x0000000016137984 */ /* 0x000ea80000000800 */
[----:B-1----:R-:W0:Y:S04]  /*18c0*/  LDS R0, [R22+0x80] ;  /* 0x0000800016007984 */ /* 0x002e280000000800 */
[----:B------:R-:W1:Y:S04]  /*18d0*/  LDS R21, [R22+0x100] ;  /* 0x0001000016157984 */ /* 0x000e680000000800 */
[----:B------:R-:W5:Y:S04]  /*18e0*/  LDS R18, [R22+0x180] ;  /* 0x0001800016127984 */ /* 0x000f680000000800 */
[----:B------:R-:W3:Y:S04]  /*18f0*/  LDS R23, [R22+0x200] ;  /* 0x0002000016177984 */ /* 0x000ee80000000800 */
[----:B------:R-:W4:Y:S04]  /*1900*/  LDS R20, [R22+0x280] ;  /* 0x0002800016147984 */ /* 0x000f280000000800 */
[----:B------:R-:W4:Y:S04]  /*1910*/  LDS R25, [R22+0x300] ;  /* 0x0003000016197984 */ /* 0x000f280000000800 */
[----:B------:R-:W4:Y:S04]  /*1920*/  LDS R24, [R22+0x380] ;  /* 0x0003800016187984 */ /* 0x000f280000000800 */
[----:B------:R-:W4:Y:S04]  /*1930*/  LDS R27, [R22+0x400] ;  /* 0x00040000161b7984 */ /* 0x000f280000000800 */
[----:B------:R-:W-:Y:S04]  /*1940*/  LDS R26, [R22+0x480] ;  /* 0x00048000161a7984 */ /* 0x000fe80000000800 */
[----:B------:R-:W-:Y:S01]  /*1950*/  LDS R29, [R22+0x500] ;  /* 0x00050000161d7984 */ /* 0x000fe20000000800 */
[----:B--2---:R-:W-:-:S03]  /*1960*/  FADD R19, R19, R2 ;  /* 0x0000000213137221 */ /* 0x004fc60000000000 */
[----:B------:R-:W-:Y:S01]  /*1970*/  LDS R28, [R22+0x580] ;  /* 0x00058000161c7984 */ /* 0x000fe20000000800 */
[----:B0-----:R-:W-:Y:S01]  /*1980*/  FADD R3, R0, R3 ;  /* 0x0000000300037221 */ /* 0x001fe20000000000 */
[----:B-1----:R-:W-:Y:S02]  /*1990*/  FADD R21, R21, R10 ;  /* 0x0000000a15157221 */ /* 0x002fe40000000000 */
[----:B------:R-:W0:Y:S01]  /*19a0*/  SHFL.BFLY PT, R0, R19, 0x10, 0x1f ;  /* 0x0e001f0013007f89 */ /* 0x000e2200000e0000 */
[----:B-----5:R-:W-:-:S03]  /*19b0*/  FADD R18, R18, R11 ;  /* 0x0000000b12127221 */ /* 0x020fc60000000000 */
[----:B------:R-:W1:Y:S01]  /*19c0*/  SHFL.BFLY PT, R2, R3, 0x10, 0x1f ;  /* 0x0e001f0003027f89 */ /* 0x000e6200000e0000 */
[----:B---3--:R-:W-:-:S03]  /*19d0*/  FADD R23, R23, R4 ;  /* 0x0000000417177221 */ /* 0x008fc60000000000 */
[----:B------:R-:W2:Y:S01]  /*19e0*/  SHFL.BFLY PT, R4, R21, 0x10, 0x1f ;  /* 0x0e001f0015047f89 */ /* 0x000ea200000e0000 */
[----:B----4-:R-:W-:-:S03]  /*19f0*/  FADD R20, R20, R5 ;  /* 0x0000000514147221 */ /* 0x010fc60000000000 */
        /* <DEDUP_REMOVED lines=11> */
[----:B------:R-:W-:-:S03]  /*1ab0*/  FADD R12, R29, R12 ;  /* 0x0000000c1d0c7221 */ /* 0x000fc60000000000 */
[----:B------:R-:W1:Y:S01]  /*1ac0*/  SHFL.BFLY PT, R29, R14, 0x10, 0x1f ;  /* 0x0e001f000e1d7f89 */ /* 0x000e6200000e0000 */
[----:B--2---:R-:W-:Y:S01]  /*1ad0*/  FADD R4, R21, R4 ;  /* 0x0000000415047221 */ /* 0x004fe20000000000 */
[----:B------:R-:W-:Y:S02]  /*1ae0*/  FADD R28, R28, R13 ;  /* 0x0000000d1c1c7221 */ /* 0x000fe40000000000 */
        /* <DEDUP_REMOVED lines=65> */
[----:B-1----:R-:W-:Y:S02]  /*1f00*/  FADD R29, R32, R29 ;  /* 0x0000001d201d7221 */ /* 0x002fe40000000000 */
[----:B------:R-:W1:Y:S01]  /*1f10*/  @!P0 LDC R32, c[0x0][0x3a4] ;  /* 0x0000e900ff208b82 */ /* 0x000e620000000800 */
[----:B------:R-:W0:Y:S01]  /*1f20*/  SHFL.BFLY PT, R18, R19, 0x2, 0x1f ;  /* 0x0c401f0013127f89 */ /* 0x000e2200000e0000 */
[----:B------:R-:W-:-:S03]  /*1f30*/  FADD R3, R0, R3 ;  /* 0x0000000300037221 */ /* 0x000fc60000000000 */
        /* <DEDUP_REMOVED lines=34> */
[----:B------:R4:W-:Y:S01]  /*2160*/  STL.64 [R1], R8 ;  /* 0x0000000801007387 */ /* 0x0009e20000100a00 */
[----:B-----5:R-:W-:-:S03]  /*2170*/  FADD R14, R18, R21 ;  /* 0x00000015120e7221 */ /* 0x020fc60000000000 */
[----:B------:R-:W5:Y:S01]  /*2180*/  @!P0 LDL R3, [R16] ;  /* 0x0000000010038983 */ /* 0x000f620000100800 */
[----:B0-----:R-:W-:-:S03]  /*2190*/  FADD R15, R20, R23 ;  /* 0x00000017140f7221 */ /* 0x001fc60000000000 */
[----:B------:R-:W-:Y:S01]  /*21a0*/  STL.64 [R1+0x8], R10 ;  /* 0x0000080a01007387 */ /* 0x000fe20000100a00 */
[----:B-1----:R-:W-:-:S03]  /*21b0*/  FADD R18, R24, R25 ;  /* 0x0000001918127221 */ /* 0x002fc60000000000 */
[----:B------:R-:W5:Y:S01]  /*21c0*/  @!P0 LDL R4, [R16+0x8] ;  /* 0x0000080010048983 */ /* 0x000f620000100800 */
[----:B------:R-:W-:-:S03]  /*21d0*/  FADD R19, R26, R27 ;  /* 0x0000001b1a137221 */ /* 0x000fc60000000000 */
[----:B------:R-:W-:Y:S01]  /*21e0*/  STL.64 [R1+0x10], R12 ;  /* 0x0000100c01007387 */ /* 0x000fe20000100a00 */
[----:B--2---:R-:W-:Y:S02]  /*21f0*/  FADD R20, R28, R29 ;  /* 0x0000001d1c147221 */ /* 0x004fe40000000000 */
[----:B------:R-:W0:Y:S01]  /*2200*/  @!P0 LDC R28, c[0x0][0x3a4] ;  /* 0x0000e900ff1c8b82 */ /* 0x000e220000000800 */
[----:B---3--:R-:W-:Y:S01]  /*2210*/  FADD R21, R30, R31 ;  /* 0x0000001f1e157221 */ /* 0x008fe20000000000 */
[----:B------:R-:W2:Y:S04]  /*2220*/  @!P0 LDL R0, [R16+0x10] ;  /* 0x0000100010008983 */ /* 0x000ea80000100800 */
[----:B------:R-:W-:Y:S02]  /*2230*/  STL.64 [R1+0x18], R14 ;  /* 0x0000180e01007387 */ /* 0x000fe40000100a00 */
[----:B------:R-:W1:Y:S02]  /*2240*/  @!P0 LDC R30, c[0x0][0x3a4] ;  /* 0x0000e900ff1e8b82 */ /* 0x000e640000000800 */
[----:B------:R-:W3:Y:S04]  /*2250*/  @!P0 LDL R2, [R16+0x18] ;  /* 0x0000180010028983 */ /* 0x000ee80000100800 */
[----:B------:R4:W-:Y:S04]  /*2260*/  STL.64 [R1+0x20], R18 ;  /* 0x0000201201007387 */ /* 0x0009e80000100a00 */
[----:B------:R-:W3:Y:S04]  /*2270*/  @!P0 LDL R5, [R16+0x20] ;  /* 0x0000200010058983 */ /* 0x000ee80000100800 */
[----:B------:R4:W-:Y:S04]  /*2280*/  STL.64 [R1+0x28], R20 ;  /* 0x0000281401007387 */ /* 0x0009e80000100a00 */
[----:B----4-:R-:W4:Y:S01]  /*2290*/  @!P0 LDL R8, [R16+0x28] ;  /* 0x0000280010088983 */ /* 0x010f220000100800 */
[----:B------:R-:W1:Y:S01]  /*22a0*/  @!P0 LDC.64 R18, c[0x0][0x390] ;  /* 0x0000e400ff128b82 */ /* 0x000e620000000a00 */
[----:B------:R-:W-:-:S02]  /*22b0*/  IADD3 R17, PT, PT, R17, UR4, RZ ;  /* 0x0000000411117c10 */ /* 0x000fc4000fffe0ff */
[----:B------:R-:W0:Y:S02]  /*22c0*/  LDS R9, [R22+0x600] ;  /* 0x0006000016097984 */ /* 0x000e240000000800 */
[----:B------:R-:W-:Y:S01]  /*22d0*/  @!P0 LEA R25, R34, R17, 0x2 ;  /* 0x0000001122198211 */ /* 0x000fe200078e10ff */
[--C-:B------:R-:W-:Y:S01]  /*22e0*/  @!P0 IMAD R23, R32, 0x3, R17.reuse ;  /* 0x0000000320178824 */ /* 0x100fe200078e0211 */
[----:B------:R-:W0:Y:S01]  /*22f0*/  LDS R10, [R22+0x680] ;  /* 0x00068000160a7984 */ /* 0x000e220000000800 */
[----:B------:R-:W0:Y:S01]  /*2300*/  @!P0 LDC.64 R20, c[0x0][0x390] ;  /* 0x0000e400ff148b82 */ /* 0x000e220000000a00 */
[----:B------:R-:W-:Y:S02]  /*2310*/  @!P0 IMAD R27, R36, 0x5, R17 ;  /* 0x00000005241b8824 */ /* 0x000fe400078e0211 */
[----:B0-----:R-:W-:-:S04]  /*2320*/  @!P0 IMAD.WIDE.U32 R20, R17, 0x4, R20 ;  /* 0x0000000411148825 */ /* 0x001fc800078e0014 */
[----:B------:R-:W-:Y:S01]  /*2330*/  FADD R9, R9, R6 ;  /* 0x0000000609097221 */ /* 0x000fe20000000000 */
[----:B------:R-:W-:-:S04]  /*2340*/  FADD R10, R10, R7 ;  /* 0x000000070a0a7221 */ /* 0x000fc80000000000 */
        /* <DEDUP_REMOVED lines=10> */
[----:B------:R-:W1:Y:S01]  /*23f0*/  SHFL.BFLY PT, R14, R13, 0x4, 0x1f ;  /* 0x0c801f000d0e7f89 */ /* 0x000e6200000e0000 */
[----:B0-----:R-:W-:Y:S01]  /*2400*/  FADD R12, R7, R12 ;  /* 0x0000000c070c7221 */ /* 0x001fe20000000000 */
[----:B-1----:R-:W-:-:S03]  /*2410*/  @!P0 IMAD.WIDE.U32 R10, R25, 0x4, R10 ;  /* 0x00000004190a8825 */ /* 0x002fc600078e000a */
[----:B------:R-:W0:Y:S01]  /*2420*/  @!P0 LDC.64 R6, c[0x0][0x390] ;  /* 0x0000e400ff068b82 */ /* 0x000e220000000a00 */
[----:B------:R-:W-:Y:S01]  /*2430*/  FADD R22, R13, R14 ;  /* 0x0000000e0d167221 */ /* 0x000fe20000000000 */
[----:B------:R-:W1:Y:S04]  /*2440*/  SHFL.BFLY PT, R9, R12, 0x2, 0x1f ;  /* 0x0c401f000c097f89 */ /* 0x000e6800000e0000 */
[----:B------:R-:W1:Y:S02]  /*2450*/  SHFL.BFLY PT, R15, R22, 0x2, 0x1f ;  /* 0x0c401f00160f7f89 */ /* 0x000e6400000e0000 */
[----:B-1----:R-:W-:Y:S01]  /*2460*/  FADD R24, R12, R9 ;  /* 0x000000090c187221 */ /* 0x002fe20000000000 */
[----:B------:R-:W-:Y:S01]  /*2470*/  @!P0 IADD3 R9, PT, PT, R17, R28, RZ ;  /* 0x0000001c11098210 */ /* 0x000fe20007ffe0ff */
[----:B------:R-:W1:Y:S01]  /*2480*/  @!P0 LDC.64 R12, c[0x0][0x390] ;  /* 0x0000e400ff0c8b82 */ /* 0x000e620000000a00 */
[----:B------:R-:W-:-:S02]  /*2490*/  FADD R26, R22, R15 ;  /* 0x0000000f161a7221 */ /* 0x000fc40000000000 */
[----:B------:R-:W0:Y:S01]  /*24a0*/  SHFL.BFLY PT, R29, R24, 0x1, 0x1f ;  /* 0x0c201f00181d7f89 */ /* 0x000e2200000e0000 */
[----:B------:R-:W-:Y:S01]  /*24b0*/  @!P0 IMAD.WIDE.U32 R18, R9, 0x4, R18 ;  /* 0x0000000409128825 */ /* 0x000fe200078e0012 */
[----:B------:R-:W-:Y:S02]  /*24c0*/  @!P0 LEA R9, R30, R17, 0x1 ;  /* 0x000000111e098211 */ /* 0x000fe400078e08ff */
[----:B------:R-:W0:Y:S01]  /*24d0*/  SHFL.BFLY PT, R31, R26, 0x1, 0x1f ;  /* 0x0c201f001a1f7f89 */ /* 0x000e2200000e0000 */
[----:B------:R-:W5:Y:S01]  /*24e0*/  @!P0 LDC.64 R14, c[0x0][0x390] ;  /* 0x0000e400ff0e8b82 */ /* 0x000f620000000a00 */
[----:B-1----:R-:W-:-:S04]  /*24f0*/  @!P0 IMAD.WIDE.U32 R12, R23, 0x4, R12 ;  /* 0x00000004170c8825 */ /* 0x002fc800078e000c */
[----:B0-----:R-:W-:-:S04]  /*2500*/  @!P0 IMAD.WIDE.U32 R22, R27, 0x4, R6 ;  /* 0x000000041b168825 */ /* 0x001fc800078e0006 */
[----:B------:R-:W-:Y:S01]  /*2510*/  FADD R6, R24, R29 ;  /* 0x0000001d18067221 */ /* 0x000fe20000000000 */
[----:B------:R-:W-:Y:S01]  /*2520*/  FADD R7, R26, R31 ;  /* 0x0000001f1a077221 */ /* 0x000fe20000000000 */
[----:B-----5:R-:W-:-:S04]  /*2530*/  @!P0 IMAD.WIDE.U32 R14, R9, 0x4, R14 ;  /* 0x00000004090e8825 */ /* 0x020fc800078e000e */
[----:B------:R0:W-:Y:S04]  /*2540*/  STL.64 [R1+0x30], R6 ;  /* 0x0000300601007387 */ /* 0x0001e80000100a00 */
[----:B------:R0:W-:Y:S04]  /*2550*/  @!P0 STG.E desc[UR8][R20.64], R3 ;  /* 0x0000000314008986 */ /* 0x0001e8000c101908 */
[----:B------:R0:W-:Y:S04]  /*2560*/  @!P0 STG.E desc[UR8][R18.64], R4 ;  /* 0x0000000412008986 */ /* 0x0001e8000c101908 */
[----:B--2---:R0:W-:Y:S04]  /*2570*/  @!P0 STG.E desc[UR8][R14.64], R0 ;  /* 0x000000000e008986 */ /* 0x0041e8000c101908 */
[----:B---3--:R0:W-:Y:S04]  /*2580*/  @!P0 STG.E desc[UR8][R12.64], R2 ;  /* 0x000000020c008986 */ /* 0x0081e8000c101908 */
        /* <DEDUP_REMOVED lines=10> */
.L_x_146:
        /* <DEDUP_REMOVED lines=13> */
.L_x_749:


//--------------------- .text.mul_mat_vec_q5_K_q8_1_cuda7 --------------------------
	.section	.text.mul_mat_vec_q5_K_q8_1_cuda7,"ax",@progbits
	.align	128
        .global         mul_mat_vec_q5_K_q8_1_cuda7
        .type           mul_mat_vec_q5_K_q8_1_cuda7,@function
        .size           mul_mat_vec_q5_K_q8_1_cuda7,(.L_x_750 - mul_mat_vec_q5_K_q8_1_cuda7)
        .other          mul_mat_vec_q5_K_q8_1_cuda7,@"STO_CUDA_ENTRY STV_DEFAULT"
mul_mat_vec_q5_K_q8_1_cuda7:
.text.mul_mat_vec_q5_K_q8_1_cuda7:
        /* <DEDUP_REMOVED lines=9> */
[----:B------:R4:W-:Y:S01]  /*0090*/  STL.64 [R1], RZ ;  /* 0x000000ff01007387 */ /* 0x0009e20000100a00 */
[----:B------:R-:W-:Y:S01]  /*00a0*/  R2UR UR14, R1 ;  /* 0x00000000010e72ca */ /* 0x000fe200000e0000 */
[----:B------:R-:W0:Y:S01]  /*00b0*/  LDCU.64 UR12, c[0x0][0x380] ;  /* 0x00007000ff0c77ac */ /* 0x000e220008000a00 */
[----:B------:R-:W-:Y:S01]  /*00c0*/  CS2R R2, SRZ ;  /* 0x0000000000027805 */ /* 0x000fe2000001ff00 */
[----:B------:R4:W-:Y:S01]  /*00d0*/  STL.64 [R1+0x8], RZ ;  /* 0x000008ff01007387 */ /* 0x0009e20000100a00 */
[----:B------:R-:W-:-:S02]  /*00e0*/  CS2R R4, SRZ ;  /* 0x0000000000047805 */ /* 0x000fc4000001ff00 */
[----:B------:R-:W-:Y:S02]  /*00f0*/  CS2R R6, SRZ ;  /* 0x0000000000067805 */ /* 0x000fe4000001ff00 */
[----:B------:R-:W-:Y:S01]  /*0100*/  CS2R R8, SRZ ;  /* 0x0000000000087805 */ /* 0x000fe2000001ff00 */
[----:B------:R4:W-:Y:S01]  /*0110*/  STL.64 [R1+0x10], RZ ;  /* 0x000010ff01007387 */ /* 0x0009e20000100a00 */
[----:B------:R-:W-:Y:S02]  /*0120*/  CS2R R14, SRZ ;  /* 0x00000000000e7805 */ /* 0x000fe4000001ff00 */
[----:B------:R-:W-:Y:S01]  /*0130*/  CS2R R12, SRZ ;  /* 0x00000000000c7805 */ /* 0x000fe2000001ff00 */
[----:B--2---:R-:W-:Y:S01]  /*0140*/  USHF.R.S32.HI UR4, URZ, 0x1f, UR5 ;  /* 0x0000001fff047899 */ /* 0x004fe20008011405 */
[----:B------:R4:W-:Y:S03]  /*0150*/  STL.64 [R1+0x18], RZ ;  /* 0x000018ff01007387 */ /* 0x0009e60000100a00 */
[----:B------:R-:W-:Y:S01]  /*0160*/  ULEA.HI UR4, UR4, UR5, URZ, 0x8 ;  /* 0x0000000504047291 */ /* 0x000fe2000f8f40ff */
[----:B------:R4:W-:Y:S03]  /*0170*/  STL.64 [R1+0x20], RZ ;  /* 0x000020ff01007387 */ /* 0x0009e60000100a00 */
[----:B------:R-:W-:Y:S01]  /*0180*/  USHF.R.S32.HI UR5, URZ, 0x8, UR4 ;  /* 0x00000008ff057899 */ /* 0x000fe20008011404 */
[----:B------:R4:W-:Y:S01]  /*0190*/  STL.64 [R1+0x28], RZ ;  /* 0x000028ff01007387 */ /* 0x0009e20000100a00 */
[----:B---3--:R-:W-:-:S03]  /*01a0*/  USHF.L.U32 UR4, UR6, 0x1, URZ ;  /* 0x0000000106047899 */ /* 0x008fc600080006ff */
[----:B------:R4:W-:Y:S01]  /*01b0*/  STL.64 [R1+0x30], RZ ;  /* 0x000030ff01007387 */ /* 0x0009e20000100a00 */
[----:B-1----:R-:W-:-:S05]  /*01c0*/  IMAD R0, R0, 0x20, R17 ;  /* 0x0000002000007824 */ /* 0x002fca00078e0211 */
[----:B------:R-:W-:-:S04]  /*01d0*/  SHF.R.U32.HI R24, RZ, 0x4, R0 ;  /* 0x00000004ff187819 */ /* 0x000fc80000011600 */
[----:B------:R-:W-:-:S13]  /*01e0*/  ISETP.GE.AND P0, PT, R24, UR5, PT ;  /* 0x0000000518007c0c */ /* 0x000fda000bf06270 */
[----:B0---4-:R-:W-:Y:S05]  /*01f0*/  @P0 BRA `(.L_x_148) ;  /* 0x0000003000700947 */ /* 0x011fea0003800000 */
[----:B------:R-:W0:Y:S01]  /*0200*/  LDC R19, c[0x0][0x3a0] ;  /* 0x0000e800ff137b82 */ /* 0x000e220000000800 */
[C---:B------:R-:W-:Y:S01]  /*0210*/  IMAD.SHL.U32 R0, R17.reuse, 0x2, RZ ;  /* 0x0000000211007824 */ /* 0x040fe200078e00ff */
[----:B------:R-:W1:Y:S01]  /*0220*/  LDCU.64 UR6, c[0x0][0x388] ;  /* 0x00007100ff0677ac */ /* 0x000e620008000a00 */
[----:B------:R-:W-:Y:S01]  /*0230*/  IMAD.SHL.U32 R16, R17, 0x4, RZ ;  /* 0x0000000411107824 */ /* 0x000fe200078e00ff */
[----:B------:R-:W-:Y:S01]  /*0240*/  SHF.L.U32 R35, R24, 0x3, RZ ;  /* 0x0000000318237819 */ /* 0x000fe200000006ff */
[----:B------:R-:W-:Y:S01]  /*0250*/  IMAD.MOV.U32 R17, RZ, RZ, RZ ;  /* 0x000000ffff117224 */ /* 0x000fe200078e00ff */
[----:B------:R-:W-:Y:S01]  /*0260*/  LOP3.LUT R0, R0, 0x1e, RZ, 0xc0, !PT ;  /* 0x0000001e00007812 */ /* 0x000fe200078ec0ff */
[----:B------:R-:W-:Y:S01]  /*0270*/  BSSY.RECONVERGENT B1, `(.L_x_149) ;  /* 0x000030d000017945 */ /* 0x000fe20003800200 */
[----:B------:R-:W2:Y:S01]  /*0280*/  LDC.64 R20, c[0x0][0x388] ;  /* 0x0000e200ff147b82 */ /* 0x000ea20000000a00 */
[----:B------:R-:W-:Y:S02]  /*0290*/  LOP3.LUT R16, R16, 0xc, RZ, 0xc0, !PT ;  /* 0x0000000c10107812 */ /* 0x000fe400078ec0ff */
[----:B------:R-:W-:-:S05]  /*02a0*/  SHF.R.U32.HI R11, RZ, 0x3, R0 ;  /* 0x00000003ff0b7819 */ /* 0x000fca0000011600 */
[----:B------:R-:W-:-:S04]  /*02b0*/  IMAD.WIDE.U32 R16, R11, 0x48, R16 ;  /* 0x000000480b107825 */ /* 0x000fc800078e0010 */
[----:B------:R-:W-:Y:S01]  /*02c0*/  IMAD.SHL.U32 R11, R11, 0x2, RZ ;  /* 0x000000020b0b7824 */ /* 0x000fe200078e00ff */
[----:B-1----:R-:W-:Y:S02]  /*02d0*/  IADD3 R18, P0, PT, R16, UR6, RZ ;  /* 0x0000000610127c10 */ /* 0x002fe4000ff1e0ff */
[----:B0-----:R-:W-:Y:S01]  /*02e0*/  SHF.R.S32.HI R0, RZ, 0x1f, R19 ;  /* 0x0000001fff007819 */ /* 0x001fe20000011413 */
[----:B------:R-:W-:-:S03]  /*02f0*/  IMAD.IADD R11, R11, 0x1, R35 ;  /* 0x000000010b0b7824 */ /* 0x000fc600078e0223 */
[----:B------:R-:W-:Y:S02]  /*0300*/  LEA.HI R0, R0, R19, RZ, 0x5 ;  /* 0x0000001300007211 */ /* 0x000fe400078f28ff */
[----:B------:R-:W-:Y:S01]  /*0310*/  IADD3.X R19, PT, PT, R17, UR7, RZ, P0, !PT ;  /* 0x0000000711137c10 */ /* 0x000fe200087fe4ff */
[----:B--2---:R-:W-:Y:S01]  /*0320*/  IMAD.WIDE.U32 R16, R11, 0x24, R20 ;  /* 0x000000240b107825 */ /* 0x004fe200078e0014 */
[----:B------:R-:W-:Y:S02]  /*0330*/  SHF.R.S32.HI R0, RZ, 0x5, R0 ;  /* 0x00000005ff007819 */ /* 0x000fe40000011400 */
[----:B------:R-:W-:Y:S01]  /*0340*/  MOV R21, UR4 ;  /* 0x0000000400157c02 */ /* 0x000fe20008000f00 */
[----:B------:R-:W-:Y:S01]  /*0350*/  IMAD.MOV.U32 R11, RZ, RZ, RZ ;  /* 0x000000ffff0b7224 */ /* 0x000fe200078e00ff */
[----:B------:R-:W-:Y:S01]  /*0360*/  IADD3 R26, P0, PT, R16, 0x24, RZ ;  /* 0x00000024101a7810 */ /* 0x000fe20007f1e0ff */
[C-C-:B------:R-:W-:Y:S02]  /*0370*/  IMAD.IADD R37, R0.reuse, 0x1, R35.reuse ;  /* 0x0000000100257824 */ /* 0x140fe400078e0223 */
[C-C-:B------:R-:W-:Y:S01]  /*0380*/  IMAD R27, R0.reuse, 0x6, R35.reuse ;  /* 0x00000006001b7824 */ /* 0x140fe200078e0223 */
[----:B------:R-:W-:Y:S01]  /*0390*/  IADD3.X R25, PT, PT, RZ, R17, RZ, P0, !PT ;  /* 0x00000011ff197210 */ /* 0x000fe200007fe4ff */
[----:B------:R-:W-:-:S02]  /*03a0*/  IMAD R29, R0, 0x5, R35 ;  /* 0x00000005001d7824 */ /* 0x000fc400078e0223 */
[C-C-:B------:R-:W-:Y:S02]  /*03b0*/  IMAD R31, R0.reuse, 0x4, R35.reuse ;  /* 0x00000004001f7824 */ /* 0x140fe400078e0223 */
[C-C-:B------:R-:W-:Y:S02]  /*03c0*/  IMAD R33, R0.reuse, 0x3, R35.reuse ;  /* 0x0000000300217824 */ /* 0x140fe400078e0223 */
[----:B------:R-:W-:Y:S02]  /*03d0*/  IMAD R35, R0, 0x2, R35 ;  /* 0x0000000200237824 */ /* 0x000fe400078e0223 */
[----:B------:R-:W-:-:S07]  /*03e0*/  IMAD R28, R21, UR5, R24 ;  /* 0x00000005151c7c24 */ /* 0x000fce000f8e0218 */
.L_x_150:
[----:B------:R-:W0:Y:S01]  /*03f0*/  S2R R0, SR_TID.X ;  /* 0x0000000000007919 */ /* 0x000e220000002100 */
[----:B------:R-:W1:Y:S01]  /*0400*/  LDC.64 R42, c[0x0][0x380] ;  /* 0x0000e000ff2a7b82 */ /* 0x000e620000000a00 */
[----:B------:R-:W-:-:S04]  /*0410*/  UIMAD UR6, UR5, 0xb0, URZ ;  /* 0x000000b0050678a4 */ /* 0x000fc8000f8e02ff */
[----:B------:R-:W-:Y:S02]  /*0420*/  USHF.R.S32.HI UR7, URZ, 0x1f, UR6 ;  /* 0x0000001fff077899 */ /* 0x000fe40008011406 */
[----:B------:R-:W-:-:S04]  /*0430*/  UIADD3 UR10, UP0, UPT, UR6, UR12, URZ ;  /* 0x0000000c060a7290 */ /* 0x000fc8000ff1e0ff */
[----:B------:R-:W-:Y:S02]  /*0440*/  UIADD3.X UR11, UPT, UPT, UR7, UR13, URZ, UP0, !UPT ;  /* 0x0000000d070b7290 */ /* 0x000fe400087fe4ff */
[----:B------:R-:W-:-:S04]  /*0450*/  MOV R44, UR10 ;  /* 0x0000000a002c7c02 */ /* 0x000fc80008000f00 */
[----:B------:R-:W-:Y:S02]  /*0460*/  IMAD.U32 R45, RZ, RZ, UR11 ;  /* 0x0000000bff2d7e24 */ /* 0x000fe4000f8e00ff */
[----:B------:R-:W-:-:S04]  /*0470*/  IMAD.WIDE R44, R28, 0xb0, R44 ;  /* 0x000000b01c2c7825 */ /* 0x000fc800078e022c */
[----:B-1----:R-:W-:-:S04]  /*0480*/  IMAD.WIDE R42, R28, 0xb0, R42 ;  /* 0x000000b01c2a7825 */ /* 0x002fc800078e022a */
[C---:B0-----:R-:W-:Y:S02]  /*0490*/  IMAD.SHL.U32 R53, R0.reuse, 0x2, RZ ;  /* 0x0000000200357824 */ /* 0x041fe400078e00ff */
[----:B------:R-:W-:-:S03]  /*04a0*/  IMAD.SHL.U32 R47, R0, 0x4, RZ ;  /* 0x00000004002f7824 */ /* 0x000fc600078e00ff */
[----:B------:R-:W-:Y:S02]  /*04b0*/  LOP3.LUT R53, R53, 0x1e, RZ, 0xc0, !PT ;  /* 0x0000001e35357812 */ /* 0x000fe400078ec0ff */
[----:B------:R-:W-:Y:S02]  /*04c0*/  LOP3.LUT R47, R47, 0xc, RZ, 0xc0, !PT ;  /* 0x0000000c2f2f7812 */ /* 0x000fe400078ec0ff */
[----:B------:R-:W-:Y:S02]  /*04d0*/  SHF.R.U32.HI R0, RZ, 0x3, R53 ;  /* 0x00000003ff007819 */ /* 0x000fe40000011635 */
[----:B------:R-:W-:Y:S02]  /*04e0*/  ISETP.GT.U32.AND P0, PT, R53, 0xf, PT ;  /* 0x0000000f3500780c */ /* 0x000fe40003f04070 */
[----:B------:R-:W-:Y:S01]  /*04f0*/  IADD3 R16, P1, PT, R47, R42, RZ ;  /* 0x0000002a2f107210 */ /* 0x000fe20007f3e0ff */
[C---:B------:R-:W-:Y:S02]  /*0500*/  IMAD.SHL.U32 R41, R0.reuse, 0x2, RZ ;  /* 0x0000000200297824 */ /* 0x040fe400078e00ff */
[----:B------:R-:W-:-:S02]  /*0510*/  IMAD R0, R0, 0x20, R47 ;  /* 0x0000002000007824 */ /* 0x000fc400078e022f */
[----:B------:R-:W-:Y:S01]  /*0520*/  IMAD.X R17, RZ, RZ, R43, P1 ;  /* 0x000000ffff117224 */ /* 0x000fe200008e062b */
[----:B------:R-:W-:Y:S02]  /*0530*/  IADD3 R20, P2, PT, R41, R42, RZ ;  /* 0x0000002a29147210 */ /* 0x000fe40007f5e0ff */
[----:B------:R-:W-:Y:S02]  /*0540*/  IADD3 R39, P3, PT, R0, 0x30, RZ ;  /* 0x0000003000277810 */ /* 0x000fe40007f7e0ff */
[----:B------:R-:W-:Y:S01]  /*0550*/  IADD3.X R21, PT, PT, RZ, R43, RZ, P2, !PT ;  /* 0x0000002bff157210 */ /* 0x000fe200017fe4ff */
[----:B------:R-:W2:Y:S01]  /*0560*/  LDG.E R32, desc[UR8][R16.64+0x10] ;  /* 0x0000100810207981 */ /* 0x000ea2000c1e1900 */
[----:B------:R-:W-:Y:S01]  /*0570*/  IADD3 R48, P1, PT, R42, R39, RZ ;  /* 0x000000272a307210 */ /* 0x000fe20007f3e0ff */
[----:B------:R-:W-:Y:S02]  /*0580*/  IMAD.X R23, RZ, RZ, RZ, P3 ;  /* 0x000000ffff177224 */ /* 0x000fe400018e06ff */
[----:B------:R-:W3:Y:S04]  /*0590*/  LDG.E.U16 R65, desc[UR8][R20.64+0x4] ;  /* 0x0000040814417981 */ /* 0x000ee8000c1e1500 */
[----:B------:R-:W4:Y:S01]  /*05a0*/  @P0 LDG.E.U16 R57, desc[UR8][R20.64] ;  /* 0x0000000814390981 */ /* 0x000f22000c1e1500 */
[----:B------:R-:W-:Y:S01]  /*05b0*/  IMAD.X R49, R43, 0x1, R23, P1 ;  /* 0x000000012b317824 */ /* 0x000fe200008e0617 */
[----:B------:R-:W-:-:S02]  /*05c0*/  IADD3 R50, P2, PT, R47, R44, RZ ;  /* 0x0000002c2f327210 */ /* 0x000fc40007f5e0ff */
[----:B------:R-:W-:Y:S01]  /*05d0*/  IADD3 R38, P1, PT, R44, R39, RZ ;  /* 0x000000272c267210 */ /* 0x000fe20007f3e0ff */
[----:B------:R-:W5:Y:S01]  /*05e0*/  LDG.E.U16 R58, desc[UR8][R20.64+0x8] ;  /* 0x00000808143a7981 */ /* 0x000f62000c1e1500 */
[----:B------:R-:W-:-:S03]  /*05f0*/  IADD3.X R51, PT, PT, RZ, R45, RZ, P2, !PT ;  /* 0x0000002dff337210 */ /* 0x000fc600017fe4ff */
[----:B------:R-:W5:Y:S01]  /*0600*/  LDG.E R36, desc[UR8][R48.64] ;  /* 0x0000000830247981 */ /* 0x000f62000c1e1900 */
[----:B------:R-:W-:Y:S01]  /*0610*/  IMAD.X R39, R45, 0x1, R23, P1 ;  /* 0x000000012d277824 */ /* 0x000fe200008e0617 */
[----:B------:R-:W-:Y:S02]  /*0620*/  IADD3 R22, P1, PT, R47, R26, RZ ;  /* 0x0000001a2f167210 */ /* 0x000fe40007f3e0ff */
[----:B------:R0:W5:Y:S01]  /*0630*/  LDG.E R34, desc[UR8][R16.64+0x20] ;  /* 0x0000200810227981 */ /* 0x000162000c1e1900 */
[----:B------:R-:W-:-:S03]  /*0640*/  IMAD.U32 R0, RZ, RZ, UR13 ;  /* 0x0000000dff007e24 */ /* 0x000fc6000f8e00ff */
[----:B------:R-:W5:Y:S01]  /*0650*/  LDG.E R40, desc[UR8][R50.64+0x10] ;  /* 0x0000100832287981 */ /* 0x000f62000c1e1900 */
[----:B------:R-:W-:-:S03]  /*0660*/  IMAD.X R23, RZ, RZ, R25, P1 ;  /* 0x000000ffff177224 */ /* 0x000fc600008e0619 */
[----:B------:R-:W5:Y:S01]  /*0670*/  LDG.E R56, desc[UR8][R48.64+0x10] ;  /* 0x0000100830387981 */ /* 0x000f62000c1e1900 */
[----:B0-----:R-:W-:Y:S02]  /*0680*/  LOP3.LUT R16, R41, UR6, RZ, 0xfc, !PT ;  /* 0x0000000629107c12 */ /* 0x001fe4000f8efcff */
[----:B------:R-:W-:Y:S01]  /*0690*/  ISETP.GE.U32.AND P1, PT, R53, 0x10, PT ;  /* 0x000000103500780c */ /* 0x000fe20003f26070 */
[----:B------:R-:W5:Y:S01]  /*06a0*/  LDG.E R62, desc[UR8][R50.64+0x20] ;  /* 0x00002008323e7981 */ /* 0x000f62000c1e1900 */
[----:B------:R-:W-:-:S03]  /*06b0*/  IADD3 R16, P2, PT, R16, UR12, RZ ;  /* 0x0000000c10107c10 */ /* 0x000fc6000ff5e0ff */
[----:B------:R-:W5:Y:S01]  /*06c0*/  LDG.E R30, desc[UR8][R38.64] ;  /* 0x00000008261e7981 */ /* 0x000f62000c1e1900 */
[----:B------:R-:W-:-:S03]  /*06d0*/  IADD3.X R17, PT, PT, R0, UR7, RZ, P2, !PT ;  /* 0x0000000700117c10 */ /* 0x000fc600097fe4ff */
[----:B------:R-:W5:Y:S01]  /*06e0*/  LDG.E R54, desc[UR8][R38.64+0x10] ;  /* 0x0000100826367981 */ /* 0x000f62000c1e1900 */
[----:B------:R-:W-:-:S03]  /*06f0*/  IMAD.WIDE R16, R28, 0xb0, R16 ;  /* 0x000000b01c107825 */ /* 0x000fc600078e0210 */
[----:B------:R-:W5:Y:S04]  /*0700*/  LDG.E R51, desc[UR8][R22.64+-0x10] ;  /* 0xfffff00816337981 */ /* 0x000f68000c1e1900 */
[----:B------:R-:W5:Y:S04]  /*0710*/  @P1 LDG.E.U16 R50, desc[UR8][R16.64] ;  /* 0x0000000810321981 */ /* 0x000f68000c1e1500 */
[----:B------:R-:W5:Y:S04]  /*0720*/  LDG.E R55, desc[UR8][R22.64+-0x20] ;  /* 0xffffe00816377981 */ /* 0x000f68000c1e1900 */
[----:B------:R-:W5:Y:S04]  /*0730*/  LDG.E.U16 R49, desc[UR8][R16.64+0x4] ;  /* 0x0000040810317981 */ /* 0x000f68000c1e1500 */
[----:B------:R-:W5:Y:S04]  /*0740*/  LDG.E.U16 R60, desc[UR8][R16.64+0x8] ;  /* 0x00000808103c7981 */ /* 0x000f68000c1e1500 */
[----:B------:R-:W5:Y:S04]  /*0750*/  LDG.E R46, desc[UR8][R22.64+0x14] ;  /* 0x00001408162e7981 */ /* 0x000f68000c1e1900 */
[----:B------:R0:W5:Y:S02]  /*0760*/  LDG.E R52, desc[UR8][R22.64+0x4] ;  /* 0x0000040816347981 */ /* 0x000164000c1e1900 */
[----:B0-----:R-:W-:Y:S01]  /*0770*/  MOV R22, R26 ;  /* 0x0000001a00167202 */ /* 0x001fe20000000f00 */
[----:B------:R-:W-:-:S05]  /*0780*/  IMAD.MOV.U32 R23, RZ, RZ, R25 ;  /* 0x000000ffff177224 */ /* 0x000fca00078e0019 */
[----:B------:R-:W5:Y:S04]  /*0790*/  LDG.E.U16 R0, desc[UR8][R22.64+-0x24] ;  /* 0xffffdc0816007981 */ /* 0x000f68000c1e1500 */
[----:B------:R0:W5:Y:S01]  /*07a0*/  LDG.E.U16 R61, desc[UR8][R22.64] ;  /* 0x00000008163d7981 */ /* 0x000162000c1e1500 */
[----:B------:R-:W-:Y:S01]  /*07b0*/  UMOV UR6, 0x1010101 ;  /* 0x0101010100067882 */ /* 0x000fe20000000000 */
[----:B------:R-:W-:Y:S02]  /*07c0*/  SHF.R.U32.HI R53, RZ, 0x3, R53 ;  /* 0x00000003ff357819 */ /* 0x000fe40000011635 */
[----:B---3--:R-:W-:Y:S02]  /*07d0*/  @P0 SHF.R.U32.HI R39, RZ, 0x2, R65 ;  /* 0x00000002ff270819 */ /* 0x008fe40000011641 */
[----:B----4-:R-:W-:-:S02]  /*07e0*/  @P0 SHF.R.U32.HI R57, RZ, 0x2, R57 ;  /* 0x00000002ff390819 */ /* 0x010fc40000011639 */
[----:B------:R-:W-:Y:S02]  /*07f0*/  @P0 LOP3.LUT R59, R39, 0x3030, RZ, 0xc0, !PT ;  /* 0x00003030273b0812 */ /* 0x000fe400078ec0ff */
[----:B------:R-:W-:Y:S02]  /*0800*/  @P0 LOP3.LUT R39, R57, 0x3030, RZ, 0xc0, !PT ;  /* 0x0000303039270812 */ /* 0x000fe400078ec0ff */
[----:B--2---:R-:W-:Y:S02]  /*0810*/  SHF.R.S32.HI R32, RZ, R41, R32 ;  /* 0x00000029ff207219 */ /* 0x004fe40000011420 */
[----:B------:R-:W-:Y:S02]  /*0820*/  @!P0 LOP3.LUT R57, R65, 0x3f3f, RZ, 0xc0, !PT ;  /* 0x00003f3f41398812 */ /* 0x000fe400078ec0ff */
[----:B-----5:R-:W-:Y:S01]  /*0830*/  @P0 LOP3.LUT R57, R39, 0xf0f, R58, 0xf8, !PT ;  /* 0x00000f0f27390812 */ /* 0x020fe200078ef83a */
[----:B------:R-:W-:Y:S01]  /*0840*/  IMAD.SHL.U32 R39, R32, 0x10, RZ ;  /* 0x0000001020277824 */ /* 0x000fe200078e00ff */
[----:B0-----:R-:W-:-:S02]  /*0850*/  SHF.R.U32.HI R22, RZ, 0x4, R36 ;  /* 0x00000004ff167819 */ /* 0x001fc40000011624 */
[----:B------:R-:W-:Y:S02]  /*0860*/  LOP3.LUT R36, R36, 0xf0f0f0f, RZ, 0xc0, !PT ;  /* 0x0f0f0f0f24247812 */ /* 0x000fe400078ec0ff */
[----:B------:R-:W-:Y:S02]  /*0870*/  @P0 SHF.R.U32.HI R38, RZ, 0x4, R58 ;  /* 0x00000004ff260819 */ /* 0x000fe4000001163a */
[-C--:B------:R-:W-:Y:S02]  /*0880*/  SHF.R.S32.HI R23, RZ, R41.reuse, R34 ;  /* 0x00000029ff177219 */ /* 0x080fe40000011422 */
[----:B------:R-:W-:Y:S02]  /*0890*/  LOP3.LUT R34, R22, 0xf0f0f0f, RZ, 0xc0, !PT ;  /* 0x0f0f0f0f16227812 */ /* 0x000fe400078ec0ff */
[----:B------:R-:W-:Y:S02]  /*08a0*/  SHF.R.S32.HI R22, RZ, R41, R40 ;  /* 0x00000029ff167219 */ /* 0x000fe40000011428 */
[----:B------:R-:W-:-:S02]  /*08b0*/  @!P0 LOP3.LUT R48, R58, 0x3f3f, RZ, 0xc0, !PT ;  /* 0x00003f3f3a308812 */ /* 0x000fc400078ec0ff */
[----:B------:R-:W-:Y:S02]  /*08c0*/  LOP3.LUT R40, R36, 0x10101010, R39, 0xf8, !PT ;  /* 0x1010101024287812 */ /* 0x000fe400078ef827 */
[----:B------:R-:W-:Y:S01]  /*08d0*/  @P0 LOP3.LUT R48, R59, 0xf0f, R38, 0xf8, !PT ;  /* 0x00000f0f3b300812 */ /* 0x000fe200078ef826 */
[----:B------:R-:W-:Y:S01]  /*08e0*/  IMAD.SHL.U32 R59, R32, 0x8, RZ ;  /* 0x00000008203b7824 */ /* 0x000fe200078e00ff */
[C---:B------:R-:W-:Y:S02]  /*08f0*/  SHF.L.U32 R39, R23.reuse, 0x4, RZ ;  /* 0x0000000417277819 */ /* 0x040fe400000006ff */
[----:B------:R-:W-:Y:S02]  /*0900*/  LOP3.LUT R36, R56, 0xf0f0f0f, RZ, 0xc0, !PT ;  /* 0x0f0f0f0f38247812 */ /* 0x000fe400078ec0ff */
[----:B------:R-:W-:Y:S01]  /*0910*/  SHF.R.U32.HI R32, RZ, 0x4, R56 ;  /* 0x00000004ff207819 */ /* 0x000fe20000011638 */
[----:B------:R-:W-:Y:S01]  /*0920*/  IMAD.SHL.U32 R23, R23, 0x8, RZ ;  /* 0x0000000817177824 */ /* 0x000fe200078e00ff */
[----:B------:R-:W-:-:S02]  /*0930*/  LOP3.LUT R36, R36, 0x10101010, R39, 0xf8, !PT ;  /* 0x1010101024247812 */ /* 0x000fc400078ef827 */
[----:B------:R-:W-:Y:S02]  /*0940*/  SHF.R.S32.HI R62, RZ, R41, R62 ;  /* 0x00000029ff3e7219 */ /* 0x000fe4000001143e */
[----:B------:R-:W-:Y:S01]  /*0950*/  SHF.R.U32.HI R39, RZ, 0x4, R30 ;  /* 0x00000004ff277819 */ /* 0x000fe2000001161e */
[----:B------:R-:W-:Y:S01]  /*0960*/  IMAD.SHL.U32 R56, R22, 0x10, RZ ;  /* 0x0000001016387824 */ /* 0x000fe200078e00ff */
[----:B------:R-:W-:Y:S02]  /*0970*/  LOP3.LUT R41, R30, 0xf0f0f0f, RZ, 0xc0, !PT ;  /* 0x0f0f0f0f1e297812 */ /* 0x000fe400078ec0ff */
[----:B------:R-:W-:Y:S01]  /*0980*/  LOP3.LUT R32, R32, 0xf0f0f0f, RZ, 0xc0, !PT ;  /* 0x0f0f0f0f20207812 */ /* 0x000fe200078ec0ff */
[----:B------:R-:W-:Y:S01]  /*0990*/  IMAD.SHL.U32 R22, R22, 0x8, RZ ;  /* 0x0000000816167824 */ /* 0x000fe200078e00ff */
[----:B------:R-:W-:Y:S02]  /*09a0*/  LOP3.LUT R30, R54, 0xf0f0f0f, RZ, 0xc0, !PT ;  /* 0x0f0f0f0f361e7812 */ /* 0x000fe400078ec0ff */
[----:B------:R-:W-:-:S02]  /*09b0*/  SHF.R.U32.HI R54, RZ, 0x4, R54 ;  /* 0x00000004ff367819 */ /* 0x000fc40000011636 */
[----:B------:R-:W-:Y:S02]  /*09c0*/  LOP3.LUT R39, R39, 0xf0f0f0f, RZ, 0xc0, !PT ;  /* 0x0f0f0f0f27277812 */ /* 0x000fe400078ec0ff */
[----:B------:R-:W-:Y:S01]  /*09d0*/  LOP3.LUT R34, R34, 0x10101010, R59, 0xf8, !PT ;  /* 0x1010101022227812 */ /* 0x000fe200078ef83b */
[----:B------:R-:W-:Y:S01]  /*09e0*/  IMAD.SHL.U32 R59, R62, 0x8, RZ ;  /* 0x000000083e3b7824 */ /* 0x000fe200078e00ff */
[----:B------:R-:W-:Y:S02]  /*09f0*/  LOP3.LUT R38, R32, 0x10101010, R23, 0xf8, !PT ;  /* 0x1010101020267812 */ /* 0x000fe400078ef817 */
[----:B------:R-:W-:Y:S02]  /*0a00*/  SHF.L.U32 R23, R62, 0x4, RZ ;  /* 0x000000043e177819 */ /* 0x000fe400000006ff */
[----:B------:R-:W-:Y:S02]  /*0a10*/  LOP3.LUT R32, R41, 0x10101010, R56, 0xf8, !PT ;  /* 0x1010101029207812 */ /* 0x000fe400078ef838 */
[----:B------:R-:W-:-:S02]  /*0a20*/  LOP3.LUT R54, R54, 0xf0f0f0f, RZ, 0xc0, !PT ;  /* 0x0f0f0f0f36367812 */ /* 0x000fc400078ec0ff */
[----:B------:R-:W-:Y:S01]  /*0a30*/  LOP3.LUT R41, R39, 0x10101010, R22, 0xf8, !PT ;  /* 0x1010101027297812 */ /* 0x000fe200078ef816 */
[----:B------:R-:W-:Y:S01]  /*0a40*/  IDP.4A.S8.S8 R22, R36, R51, RZ ;  /* 0x0000003324167226 */ /* 0x000fe200000006ff */
[----:B------:R-:W-:Y:S02]  /*0a50*/  LOP3.LUT R57, R57, 0xffff, RZ, 0xc0, !PT ;  /* 0x0000ffff39397812 */ /* 0x000fe400078ec0ff */
[----:B------:R-:W-:Y:S02]  /*0a60*/  LOP3.LUT R30, R30, 0x10101010, R23, 0xf8, !PT ;  /* 0x101010101e1e7812 */ /* 0x000fe400078ef817 */
[----:B------:R-:W-:Y:S02]  /*0a70*/  @P1 SHF.R.U32.HI R50, RZ, 0x2, R50 ;  /* 0x00000002ff321819 */ /* 0x000fe40000011632 */
[----:B------:R-:W-:Y:S01]  /*0a80*/  LOP3.LUT R39, R54, 0x10101010, R59, 0xf8, !PT ;  /* 0x1010101036277812 */ /* 0x000fe200078ef83b */
[----:B------:R-:W-:Y:S01]  /*0a90*/  IDP.4A.S8.S8 R54, R51, UR6, RZ ;  /* 0x0000000633367c26 */ /* 0x000fe200080006ff */
[----:B------:R-:W-:Y:S01]  /*0aa0*/  LOP3.LUT R23, R57, 0xff, RZ, 0xc0, !PT ;  /* 0x000000ff39177812 */ /* 0x000fe200078ec0ff */
[----:B------:R-:W-:Y:S01]  /*0ab0*/  IDP.4A.S8.S8 R22, R40, R55, R22 ;  /* 0x0000003728167226 */ /* 0x000fe20000000616 */
[----:B------:R-:W-:Y:S01]  /*0ac0*/  @P1 LOP3.LUT R59, R50, 0x3030, RZ, 0xc0, !PT ;  /* 0x00003030323b1812 */ /* 0x000fe200078ec0ff */
[----:B------:R-:W-:Y:S01]  /*0ad0*/  IDP.4A.S8.S8 R56, R30, R51, RZ ;  /* 0x000000331e387226 */ /* 0x000fe200000006ff */
[----:B------:R-:W-:Y:S01]  /*0ae0*/  SHF.R.U32.HI R57, RZ, 0x8, R57 ;  /* 0x00000008ff397819 */ /* 0x000fe20000011639 */
[----:B------:R-:W-:Y:S01]  /*0af0*/  IDP.4A.S8.S8 R51, R55, UR6, R54 ;  /* 0x0000000637337c26 */ /* 0x000fe20008000636 */
[----:B------:R-:W-:Y:S01]  /*0b00*/  @P1 LOP3.LUT R59, R59, 0xf0f, R60, 0xf8, !PT ;  /* 0x00000f0f3b3b1812 */ /* 0x000fe200078ef83c */
[----:B------:R-:W-:Y:S01]  /*0b10*/  IMAD R54, R22, R23, RZ ;  /* 0x0000001716367224 */ /* 0x000fe200078e02ff */
[----:B------:R-:W-:Y:S01]  /*0b20*/  @P1 SHF.R.U32.HI R22, RZ, 0x2, R49 ;  /* 0x00000002ff161819 */ /* 0x000fe20000011631 */
[-C--:B------:R-:W-:Y:S01]  /*0b30*/  IDP.4A.S8.S8 R23, R38, R46.reuse, RZ ;  /* 0x0000002e26177226 */ /* 0x080fe200000006ff */
[----:B------:R-:W-:Y:S01]  /*0b40*/  @!P1 LOP3.LUT R59, R49, 0x3f3f, RZ, 0xc0, !PT ;  /* 0x00003f3f313b9812 */ /* 0x000fe200078ec0ff */
[----:B------:R-:W-:Y:S01]  /*0b50*/  IDP.4A.S8.S8 R56, R32, R55, R56 ;  /* 0x0000003720387226 */ /* 0x000fe20000000638 */
[----:B------:R-:W-:Y:S01]  /*0b60*/  LOP3.LUT R50, R57, 0xffff, RZ, 0xc0, !PT ;  /* 0x0000ffff39327812 */ /* 0x000fe200078ec0ff */
[----:B------:R-:W-:Y:S01]  /*0b70*/  IDP.4A.S8.S8 R55, R46, UR6, RZ ;  /* 0x000000062e377c26 */ /* 0x000fe200080006ff */
[----:B------:R-:W-:Y:S01]  /*0b80*/  @P1 LOP3.LUT R57, R22, 0x3030, RZ, 0xc0, !PT ;  /* 0x0000303016391812 */ /* 0x000fe200078ec0ff */
[----:B------:R-:W-:Y:S01]  /*0b90*/  IDP.4A.S8.S8 R46, R39, R46, RZ ;  /* 0x0000002e272e7226 */ /* 0x000fe200000006ff */
[----:B------:R-:W-:Y:S01]  /*0ba0*/  @P1 SHF.R.U32.HI R62, RZ, 0x4, R60 ;  /* 0x00000004ff3e1819 */ /* 0x000fe2000001163c */
[----:B------:R-:W-:Y:S01]  /*0bb0*/  IDP.4A.S8.S8 R23, R34, R52, R23 ;  /* 0x0000003422177226 */ /* 0x000fe20000000617 */
[----:B------:R-:W-:-:S02]  /*0bc0*/  LOP3.LUT R59, R59, 0xffff, RZ, 0xc0, !PT ;  /* 0x0000ffff3b3b7812 */ /* 0x000fc400078ec0ff */
[----:B------:R-:W-:Y:S01]  /*0bd0*/  LOP3.LUT R66, R48, 0xffff, RZ, 0xc0, !PT ;  /* 0x0000ffff30427812 */ /* 0x000fe200078ec0ff */
[----:B------:R-:W-:Y:S01]  /*0be0*/  IDP.4A.S8.S8 R55, R52, UR6, R55 ;  /* 0x0000000634377c26 */ /* 0x000fe20008000637 */
[----:B------:R-:W-:Y:S01]  /*0bf0*/  @P1 LOP3.LUT R62, R57, 0xf0f, R62, 0xf8, !PT ;  /* 0x00000f0f393e1812 */ /* 0x000fe200078ef83e */
[----:B------:R-:W-:Y:S01]  /*0c00*/  IDP.4A.S8.S8 R46, R41, R52, R46 ;  /* 0x00000034292e7226 */ /* 0x000fe2000000062e */
[----:B------:R-:W-:Y:S01]  /*0c10*/  LOP3.LUT R63, R59, 0xff, RZ, 0xc0, !PT ;  /* 0x000000ff3b3f7812 */ /* 0x000fe200078ec0ff */
[----:B------:R-:W-:Y:S01]  /*0c20*/  IMAD R50, R23, R50, RZ ;  /* 0x0000003217327224 */ /* 0x000fe200078e02ff */
[----:B------:R-:W-:Y:S01]  /*0c30*/  @!P1 LOP3.LUT R62, R60, 0x3f3f, RZ, 0xc0, !PT ;  /* 0x00003f3f3c3e9812 */ /* 0x000fe200078ec0ff */
[----:B------:R-:W-:Y:S01]  /*0c40*/  IMAD.WIDE R22, R37, 0x24, R18 ;  /* 0x0000002425167825 */ /* 0x000fe200078e0212 */
[----:B------:R-:W-:Y:S02]  /*0c50*/  SHF.R.U32.HI R52, RZ, 0x8, R59 ;  /* 0x00000008ff347819 */ /* 0x000fe4000001163b */
[----:B------:R-:W-:Y:S01]  /*0c60*/  LOP3.LUT R48, R66, 0xff, RZ, 0xc0, !PT ;  /* 0x000000ff42307812 */ /* 0x000fe200078ec0ff */
[----:B------:R-:W-:Y:S01]  /*0c70*/  IMAD R56, R56, R63, RZ ;  /* 0x0000003f38387224 */ /* 0x000fe200078e02ff */
[----:B------:R-:W-:Y:S01]  /*0c80*/  LOP3.LUT R68, R62, 0xffff, RZ, 0xc0, !PT ;  /* 0x0000ffff3e447812 */ /* 0x000fe200078ec0ff */
[----:B------:R-:W2:Y:S01]  /*0c90*/  LDG.E R59, desc[UR8][R22.64+0x4] ;  /* 0x00000408163b7981 */ /* 0x000ea2000c1e1900 */
[----:B------:R-:W-:Y:S01]  /*0ca0*/  LOP3.LUT R67, R52, 0xffff, RZ, 0xc0, !PT ;  /* 0x0000ffff34437812 */ /* 0x000fe200078ec0ff */
[----:B------:R-:W-:Y:S01]  /*0cb0*/  IMAD R63, R51, R48, RZ ;  /* 0x00000030333f7224 */ /* 0x000fe200078e02ff */
[----:B------:R-:W-:Y:S01]  /*0cc0*/  SHF.R.U32.HI R48, RZ, 0x8, R66 ;  /* 0x00000008ff307819 */ /* 0x000fe20000011642 */
[----:B------:R-:W3:Y:S01]  /*0cd0*/  LDG.E R57, desc[UR8][R22.64+0x14] ;  /* 0x0000140816397981 */ /* 0x000ee2000c1e1900 */
[----:B------:R-:W-:-:S03]  /*0ce0*/  LOP3.LUT R62, R68, 0xff, RZ, 0xc0, !PT ;  /* 0x000000ff443e7812 */ /* 0x000fc600078ec0ff */
[----:B------:R-:W4:Y:S04]  /*0cf0*/  LDG.E R52, desc[UR8][R22.64+0x28] ;  /* 0x0000280816347981 */ /* 0x000f28000c1e1900 */
[----:B------:R0:W5:Y:S01]  /*0d00*/  LDG.E R64, desc[UR8][R22.64+0x38] ;  /* 0x0000380816407981 */ /* 0x000162000c1e1900 */
[----:B------:R-:W-:Y:S01]  /*0d10*/  LOP3.LUT R48, R48, 0xffff, RZ, 0xc0, !PT ;  /* 0x0000ffff30307812 */ /* 0x000fe200078ec0ff */
[----:B------:R-:W-:Y:S02]  /*0d20*/  HADD2.F32 R0, -RZ, R0.H0_H0 ;  /* 0x20000000ff007230 */ /* 0x000fe40000004100 */
[----:B------:R-:W-:Y:S01]  /*0d30*/  IMAD R46, R46, R67, RZ ;  /* 0x000000432e2e7224 */ /* 0x000fe200078e02ff */
[----:B0-----:R-:W-:Y:S02]  /*0d40*/  SHF.R.U32.HI R22, RZ, 0x8, R68 ;  /* 0x00000008ff167819 */ /* 0x001fe40000011644 */
[----:B------:R-:W-:-:S02]  /*0d50*/  I2FP.F32.S32 R23, R63 ;  /* 0x0000003f00177245 */ /* 0x000fc40000201400 */
[----:B------:R-:W-:Y:S01]  /*0d60*/  LOP3.LUT R22, R22, 0xffff, RZ, 0xc0, !PT ;  /* 0x0000ffff16167812 */ /* 0x000fe200078ec0ff */
[----:B------:R-:W-:Y:S01]  /*0d70*/  IMAD R67, R51, R62, RZ ;  /* 0x0000003e33437224 */ /* 0x000fe200078e02ff */
[----:B------:R-:W4:Y:S01]  /*0d80*/  @P1 LDG.E.U16 R63, desc[UR8][R16.64] ;  /* 0x00000008103f1981 */ /* 0x000f22000c1e1500 */
[C---:B------:R-:W-:Y:S02]  /*0d90*/  IMAD R51, R55.reuse, R48, RZ ;  /* 0x0000003037337224 */ /* 0x040fe400078e02ff */
[----:B------:R-:W-:Y:S01]  /*0da0*/  FFMA R66, R0, R23, RZ ;  /* 0x0000001700427223 */ /* 0x000fe200000000ff */
[----:B------:R-:W-:Y:S01]  /*0db0*/  IMAD R48, R55, R22, RZ ;  /* 0x0000001637307224 */ /* 0x000fe200078e02ff */
[----:B------:R-:W4:Y:S01]  /*0dc0*/  @P1 LDG.E.U16 R62, desc[UR8][R20.64] ;  /* 0x00000008143e1981 */ /* 0x000f22000c1e1500 */
[----:B------:R-:W0:Y:S01]  /*0dd0*/  LDC.64 R22, c[0x0][0x388] ;  /* 0x0000e200ff167b82 */ /* 0x000e220000000a00 */
[----:B------:R-:W-:Y:S01]  /*0de0*/  I2FP.F32.S32 R69, R54 ;  /* 0x0000003600457245 */ /* 0x000fe20000201400 */
[----:B------:R-:W-:Y:S01]  /*0df0*/  HADD2.F32 R61, -RZ, R61.H0_H0 ;  /* 0x2000003dff3d7230 */ /* 0x000fe20000004100 */
[----:B------:R-:W-:-:S02]  /*0e00*/  I2FP.F32.S32 R55, R56 ;  /* 0x0000003800377245 */ /* 0x000fc40000201400 */
[----:B------:R-:W-:Y:S01]  /*0e10*/  I2FP.F32.S32 R50, R50 ;  /* 0x0000003200327245 */ /* 0x000fe20000201400 */
[C---:B------:R-:W-:Y:S01]  /*0e20*/  FFMA R56, R0.reuse, R69, RZ ;  /* 0x0000004500387223 */ /* 0x040fe200000000ff */
[----:B------:R-:W-:Y:S02]  /*0e30*/  I2FP.F32.S32 R51, R51 ;  /* 0x0000003300337245 */ /* 0x000fe40000201400 */
[----:B------:R-:W-:Y:S01]  /*0e40*/  I2FP.F32.S32 R67, R67 ;  /* 0x0000004300437245 */ /* 0x000fe20000201400 */
[----:B------:R-:W-:-:S04]  /*0e50*/  FFMA R54, R0, R55, RZ ;  /* 0x0000003700367223 */ /* 0x000fc800000000ff */
[----:B------:R-:W-:Y:S01]  /*0e60*/  FFMA R55, R0, R67, RZ ;  /* 0x0000004300377223 */ /* 0x000fe200000000ff */
[----:B0-----:R-:W-:-:S04]  /*0e70*/  IMAD.WIDE.U32 R22, R53, 0x48, R22 ;  /* 0x0000004835167825 */ /* 0x001fc800078e0016 */
[C---:B------:R-:W-:Y:S01]  /*0e80*/  FFMA R53, R61.reuse, R50, R56 ;  /* 0x000000323d357223 */ /* 0x040fe20000000038 */
[----:B------:R-:W-:Y:S01]  /*0e90*/  FFMA R56, R61, R51, R66 ;  /* 0x000000333d387223 */ /* 0x000fe20000000042 */
[----:B------:R-:W-:Y:S01]  /*0ea0*/  I2FP.F32.S32 R48, R48 ;  /* 0x0000003000307245 */ /* 0x000fe20000201400 */
[----:B------:R-:W4:Y:S01]  /*0eb0*/  LDG.E R66, desc[UR8][R42.64] ;  /* 0x000000082a427981 */ /* 0x000f22000c1e1900 */
[----:B------:R-:W-:-:S05]  /*0ec0*/  IMAD.WIDE R50, R37, 0x24, R22 ;  /* 0x0000002425327825 */ /* 0x000fca00078e0216 */
[----:B------:R-:W4:Y:S04]  /*0ed0*/  LDG.E.U16 R0, desc[UR8][R50.64] ;  /* 0x0000000832007981 */ /* 0x000f28000c1e1500 */
[----:B------:R0:W4:Y:S01]  /*0ee0*/  LDG.E.U16 R67, desc[UR8][R50.64+0x24] ;  /* 0x0000240832437981 */ /* 0x000122000c1e1500 */
[----:B------:R-:W-:Y:S01]  /*0ef0*/  I2FP.F32.S32 R46, R46 ;  /* 0x0000002e002e7245 */ /* 0x000fe20000201400 */
[----:B------:R-:W-:Y:S01]  /*0f00*/  FFMA R55, R61, R48, R55 ;  /* 0x000000303d377223 */ /* 0x000fe20000000037 */
[----:B------:R-:W-:-:S03]  /*0f10*/  @P1 PRMT R48, R49, 0x7610, R48 ;  /* 0x0000761031301816 */ /* 0x000fc60000000030 */
[----:B------:R-:W-:Y:S01]  /*0f20*/  FFMA R54, R61, R46, R54 ;  /* 0x0000002e3d367223 */ /* 0x000fe20000000036 */
[----:B------:R-:W-:Y:S01]  /*0f30*/  @!P0 PRMT R46, R65, 0x7610, R46 ;  /* 0x00007610412e8816 */ /* 0x000fe2000000002e */
[----:B------:R1:W4:Y:S01]  /*0f40*/  LDG.E R61, desc[UR8][R44.64] ;  /* 0x000000082c3d7981 */ /* 0x000322000c1e1900 */
[----:B------:R-:W-:Y:S02]  /*0f50*/  @!P1 PRMT R48, R49, 0x7610, R48 ;  /* 0x0000761031309816 */ /* 0x000fe40000000030 */
[----:B------:R-:W-:Y:S02]  /*0f60*/  @P0 PRMT R46, R65, 0x7610, R46 ;  /* 0x00007610412e0816 */ /* 0x000fe4000000002e */
[----:B------:R-:W-:Y:S02]  /*0f70*/  @!P0 PRMT R49, R58, 0x7610, R49 ;  /* 0x000076103a318816 */ /* 0x000fe40000000031 */
[----:B0-----:R-:W-:Y:S02]  /*0f80*/  @P1 PRMT R50, R60, 0x7610, R50 ;  /* 0x000076103c321816 */ /* 0x001fe40000000032 */
[----:B------:R-:W-:-:S02]  /*0f90*/  @P0 PRMT R49, R58, 0x7610, R49 ;  /* 0x000076103a310816 */ /* 0x000fc40000000031 */
[----:B------:R-:W-:Y:S02]  /*0fa0*/  @P1 LOP3.LUT R51, R46, 0xffff, RZ, 0xc0, !PT ;  /* 0x0000ffff2e331812 */ /* 0x000fe400078ec0ff */
[----:B-1----:R-:W-:Y:S02]  /*0fb0*/  @P1 LOP3.LUT R44, R48, 0xffff, RZ, 0xc0, !PT ;  /* 0x0000ffff302c1812 */ /* 0x002fe400078ec0ff */
[----:B------:R-:W-:Y:S02]  /*0fc0*/  @!P1 PRMT R50, R60, 0x7610, R50 ;  /* 0x000076103c329816 */ /* 0x000fe40000000032 */
[----:B------:R-:W-:Y:S02]  /*0fd0*/  @P1 SHF.R.U32.HI R42, RZ, 0x2, R51 ;  /* 0x00000002ff2a1819 */ /* 0x000fe40000011633 */
[----:B------:R-:W-:Y:S02]  /*0fe0*/  @P1 LOP3.LUT R45, R49, 0xffff, RZ, 0xc0, !PT ;  /* 0x0000ffff312d1812 */ /* 0x000fe400078ec0ff */
[----:B------:R-:W-:-:S02]  /*0ff0*/  @P1 SHF.R.U32.HI R43, RZ, 0x2, R44 ;  /* 0x00000002ff2b1819 */ /* 0x000fc4000001162c */
[----:B------:R-:W-:Y:S02]  /*1000*/  @P1 LOP3.LUT R44, R50, 0xffff, RZ, 0xc0, !PT ;  /* 0x0000ffff322c1812 */ /* 0x000fe400078ec0ff */
[----:B------:R-:W-:Y:S02]  /*1010*/  @P1 SHF.R.U32.HI R45, RZ, 0x4, R45 ;  /* 0x00000004ff2d1819 */ /* 0x000fe4000001162d */
[----:B------:R-:W-:Y:S02]  /*1020*/  @P1 LOP3.LUT R42, R42, 0x3030, RZ, 0xc0, !PT ;  /* 0x000030302a2a1812 */ /* 0x000fe400078ec0ff */
[----:B------:R-:W-:Y:S02]  /*1030*/  @P1 SHF.R.U32.HI R44, RZ, 0x4, R44 ;  /* 0x00000004ff2c1819 */ /* 0x000fe4000001162c */
[----:B------:R-:W-:Y:S02]  /*1040*/  @P1 LOP3.LUT R43, R43, 0x3030, RZ, 0xc0, !PT ;  /* 0x000030302b2b1812 */ /* 0x000fe400078ec0ff */
[----:B------:R-:W-:-:S02]  /*1050*/  @P1 LOP3.LUT R45, R42, 0xf0f, R45, 0xf8, !PT ;  /* 0x00000f0f2a2d1812 */ /* 0x000fc400078ef82d */
[----:B------:R-:W-:Y:S02]  /*1060*/  @P1 LOP3.LUT R44, R43, 0xf0f, R44, 0xf8, !PT ;  /* 0x00000f0f2b2c1812 */ /* 0x000fe400078ef82c */
[----:B------:R-:W-:Y:S02]  /*1070*/  @!P1 LOP3.LUT R45, R49, 0x3f3f, RZ, 0xc0, !PT ;  /* 0x00003f3f312d9812 */ /* 0x000fe400078ec0ff */
[----:B------:R-:W-:Y:S02]  /*1080*/  @!P1 LOP3.LUT R44, R50, 0x3f3f, RZ, 0xc0, !PT ;  /* 0x00003f3f322c9812 */ /* 0x000fe400078ec0ff */
[----:B------:R-:W-:Y:S01]  /*1090*/  LOP3.LUT R45, R45, 0xffff, RZ, 0xc0, !PT ;  /* 0x0000ffff2d2d7812 */ /* 0x000fe200078ec0ff */
[----:B---3--:R-:W-:Y:S02]  /*10a0*/  IDP.4A.S8.S8 R58, R57, UR6, RZ ;  /* 0x00000006393a7c26 */ /* 0x008fe400080006ff */
[-C--:B------:R-:W-:Y:S02]  /*10b0*/  IDP.4A.S8.S8 R42, R36, R57.reuse, RZ ;  /* 0x00000039242a7226 */ /* 0x080fe400000006ff */
[----:B------:R-:W-:-:S02]  /*10c0*/  IDP.4A.S8.S8 R57, R30, R57, RZ ;  /* 0x000000391e397226 */ /* 0x000fc400000006ff */
[----:B--2---:R-:W-:Y:S02]  /*10d0*/  IDP.4A.S8.S8 R43, R59, UR6, R58 ;  /* 0x000000063b2b7c26 */ /* 0x004fe4000800063a */
[-C--:B------:R-:W-:Y:S02]  /*10e0*/  IDP.4A.S8.S8 R42, R40, R59.reuse, R42 ;  /* 0x0000003b282a7226 */ /* 0x080fe4000000062a */
[----:B------:R-:W-:Y:S02]  /*10f0*/  IDP.4A.S8.S8 R59, R32, R59, R57 ;  /* 0x0000003b203b7226 */ /* 0x000fe40000000639 */
[----:B-----5:R-:W-:Y:S02]  /*1100*/  IDP.4A.S8.S8 R51, R64, UR6, RZ ;  /* 0x0000000640337c26 */ /* 0x020fe400080006ff */
[-C--:B------:R-:W-:Y:S02]  /*1110*/  IDP.4A.S8.S8 R57, R38, R64.reuse, RZ ;  /* 0x0000004026397226 */ /* 0x080fe400000006ff */
[----:B------:R-:W-:Y:S01]  /*1120*/  IDP.4A.S8.S8 R58, R39, R64, RZ ;  /* 0x00000040273a7226 */ /* 0x000fe200000006ff */
[----:B----4-:R-:W-:-:S02]  /*1130*/  @P1 SHF.R.U32.HI R63, RZ, 0x2, R63 ;  /* 0x00000002ff3f1819 */ /* 0x010fc4000001163f */
[----:B------:R-:W-:Y:S02]  /*1140*/  @P1 SHF.R.U32.HI R62, RZ, 0x2, R62 ;  /* 0x00000002ff3e1819 */ /* 0x000fe4000001163e */
[----:B------:R-:W-:Y:S02]  /*1150*/  @P1 LOP3.LUT R63, R63, 0x3030, RZ, 0xc0, !PT ;  /* 0x000030303f3f1812 */ /* 0x000fe400078ec0ff */
[----:B------:R-:W-:Y:S01]  /*1160*/  @P1 LOP3.LUT R62, R62, 0x3030, RZ, 0xc0, !PT ;  /* 0x000030303e3e1812 */ /* 0x000fe200078ec0ff */
[----:B------:R-:W-:Y:S01]  /*1170*/  IDP.4A.S8.S8 R51, R52, UR6, R51 ;  /* 0x0000000634337c26 */ /* 0x000fe20008000633 */
[----:B------:R-:W-:Y:S01]  /*1180*/  @P1 LOP3.LUT R60, R63, 0xf0f, R50, 0xf8, !PT ;  /* 0x00000f0f3f3c1812 */ /* 0x000fe200078ef832 */
[-C--:B------:R-:W-:Y:S01]  /*1190*/  IDP.4A.S8.S8 R57, R34, R52.reuse, R57 ;  /* 0x0000003422397226 */ /* 0x080fe20000000639 */
[----:B------:R-:W-:Y:S01]  /*11a0*/  @!P1 LOP3.LUT R60, R48, 0x3f3f, RZ, 0xc0, !PT ;  /* 0x00003f3f303c9812 */ /* 0x000fe200078ec0ff */
[----:B------:R-:W-:Y:S01]  /*11b0*/  IDP.4A.S8.S8 R58, R41, R52, R58 ;  /* 0x00000034293a7226 */ /* 0x000fe2000000063a */
[----:B------:R-:W-:-:S02]  /*11c0*/  @P1 LOP3.LUT R52, R62, 0xf0f, R49, 0xf8, !PT ;  /* 0x00000f0f3e341812 */ /* 0x000fc400078ef831 */
[----:B------:R-:W-:Y:S02]  /*11d0*/  @!P1 LOP3.LUT R52, R46, 0x3f3f, RZ, 0xc0, !PT ;  /* 0x00003f3f2e349812 */ /* 0x000fe400078ec0ff */
[----:B------:R-:W-:Y:S02]  /*11e0*/  LOP3.LUT R60, R60, 0xffff, RZ, 0xc0, !PT ;  /* 0x0000ffff3c3c7812 */ /* 0x000fe400078ec0ff */
[----:B------:R-:W-:Y:S02]  /*11f0*/  LOP3.LUT R52, R52, 0xffff, RZ, 0xc0, !PT ;  /* 0x0000ffff34347812 */ /* 0x000fe400078ec0ff */
[----:B------:R-:W-:Y:S02]  /*1200*/  LOP3.LUT R64, R60, 0xff, RZ, 0xc0, !PT ;  /* 0x000000ff3c407812 */ /* 0x000fe400078ec0ff */
[----:B------:R-:W-:Y:S02]  /*1210*/  LOP3.LUT R63, R52, 0xff, RZ, 0xc0, !PT ;  /* 0x000000ff343f7812 */ /* 0x000fe400078ec0ff */
[----:B------:R-:W-:Y:S01]  /*1220*/  LOP3.LUT R62, R44, 0xffff, RZ, 0xc0, !PT ;  /* 0x0000ffff2c3e7812 */ /* 0x000fe200078ec0ff */
[----:B------:R-:W-:Y:S01]  /*1230*/  IMAD R59, R59, R64, RZ ;  /* 0x000000403b3b7224 */ /* 0x000fe200078e02ff */
[----:B------:R-:W-:-:S02]  /*1240*/  LOP3.LUT R44, R45, 0xff, RZ, 0xc0, !PT ;  /* 0x000000ff2d2c7812 */ /* 0x000fc400078ec0ff */
[----:B------:R-:W-:Y:S01]  /*1250*/  SHF.R.U32.HI R52, RZ, 0x8, R52 ;  /* 0x00000008ff347819 */ /* 0x000fe20000011634 */
[----:B------:R-:W-:Y:S01]  /*1260*/  IMAD R42, R42, R63, RZ ;  /* 0x0000003f2a2a7224 */ /* 0x000fe200078e02ff */
[----:B------:R-:W-:Y:S02]  /*1270*/  LOP3.LUT R64, R62, 0xff, RZ, 0xc0, !PT ;  /* 0x000000ff3e407812 */ /* 0x000fe400078ec0ff */
[----:B------:R-:W-:Y:S01]  /*1280*/  SHF.R.U32.HI R63, RZ, 0x8, R60 ;  /* 0x00000008ff3f7819 */ /* 0x000fe2000001163c */
[C---:B------:R-:W-:Y:S01]  /*1290*/  IMAD R44, R43.reuse, R44, RZ ;  /* 0x0000002c2b2c7224 */ /* 0x040fe200078e02ff */
[----:B------:R-:W-:Y:S01]  /*12a0*/  LOP3.LUT R60, R52, 0xffff, RZ, 0xc0, !PT ;  /* 0x0000ffff343c7812 */ /* 0x000fe200078ec0ff */
[----:B------:R-:W-:Y:S01]  /*12b0*/  IMAD R43, R43, R64, RZ ;  /* 0x000000402b2b7224 */ /* 0x000fe200078e02ff */
[----:B------:R-:W-:Y:S02]  /*12c0*/  SHF.R.U32.HI R45, RZ, 0x8, R45 ;  /* 0x00000008ff2d7819 */ /* 0x000fe4000001162d */
[----:B------:R-:W-:Y:S01]  /*12d0*/  SHF.R.U32.HI R64, RZ, 0x8, R62 ;  /* 0x00000008ff407819 */ /* 0x000fe2000001163e */
[----:B------:R-:W-:Y:S01]  /*12e0*/  IMAD R57, R57, R60, RZ ;  /* 0x0000003c39397224 */ /* 0x000fe200078e02ff */
[----:B------:R-:W-:Y:S01]  /*12f0*/  LOP3.LUT R62, R45, 0xffff, RZ, 0xc0, !PT ;  /* 0x0000ffff2d3e7812 */ /* 0x000fe200078ec0ff */
[----:B------:R-:W-:Y:S01]  /*1300*/  HADD2.F32 R45, -RZ, R0.H0_H0 ;  /* 0x20000000ff2d7230 */ /* 0x000fe20000004100 */
[----:B------:R-:W-:-:S02]  /*1310*/  LOP3.LUT R63, R63, 0xffff, RZ, 0xc0, !PT ;  /* 0x0000ffff3f3f7812 */ /* 0x000fc400078ec0ff */
[----:B------:R-:W-:Y:S02]  /*1320*/  I2FP.F32.S32 R60, R42 ;  /* 0x0000002a003c7245 */ /* 0x000fe40000201400 */
[----:B------:R-:W-:Y:S02]  /*1330*/  I2FP.F32.S32 R42, R59 ;  /* 0x0000003b002a7245 */ /* 0x000fe40000201400 */
[----:B------:R-:W-:Y:S01]  /*1340*/  I2FP.F32.S32 R43, R43 ;  /* 0x0000002b002b7245 */ /* 0x000fe20000201400 */
[----:B------:R-:W-:Y:S02]  /*1350*/  IMAD R58, R58, R63, RZ ;  /* 0x0000003f3a3a7224 */ /* 0x000fe400078e02ff */
[C---:B------:R-:W-:Y:S01]  /*1360*/  FFMA R59, R45.reuse, R60, RZ ;  /* 0x0000003c2d3b7223 */ /* 0x040fe200000000ff */
[----:B------:R-:W-:Y:S01]  /*1370*/  LOP3.LUT R64, R64, 0xffff, RZ, 0xc0, !PT ;  /* 0x0000ffff40407812 */ /* 0x000fe200078ec0ff */
[C---:B------:R-:W-:Y:S01]  /*1380*/  FFMA R60, R45.reuse, R42, RZ ;  /* 0x0000002a2d3c7223 */ /* 0x040fe200000000ff */
[----:B------:R-:W-:Y:S01]  /*1390*/  FFMA R63, R45, R43, RZ ;  /* 0x0000002b2d3f7223 */ /* 0x000fe200000000ff */
[----:B------:R-:W-:Y:S01]  /*13a0*/  IMAD.WIDE R42, R35, 0x24, R22 ;  /* 0x00000024232a7825 */ /* 0x000fe200078e0216 */
[----:B------:R-:W-:-:S03]  /*13b0*/  I2FP.F32.S32 R0, R44 ;  /* 0x0000002c00007245 */ /* 0x000fc60000201400 */
[----:B------:R-:W-:Y:S01]  /*13c0*/  IMAD R52, R51, R62, RZ ;  /* 0x0000003e33347224 */ /* 0x000fe200078e02ff */
[----:B------:R-:W-:Y:S01]  /*13d0*/  IADD3 R44, P0, PT, R47, R42, RZ ;  /* 0x0000002a2f2c7210 */ /* 0x000fe20007f1e0ff */
[----:B------:R-:W-:Y:S01]  /*13e0*/  IMAD R51, R51, R64, RZ ;  /* 0x0000004033337224 */ /* 0x000fe200078e02ff */
[----:B------:R-:W2:Y:S04]  /*13f0*/  LDG.E.U16 R65, desc[UR8][R42.64+0x24] ;  /* 0x000024082a417981 */ /* 0x000ea8000c1e1500 */
[----:B------:R0:W3:Y:S01]  /*1400*/  LDG.E.U16 R64, desc[UR8][R42.64] ;  /* 0x000000082a407981 */ /* 0x0000e2000c1e1500 */
[----:B------:R-:W-:Y:S01]  /*1410*/  FFMA R0, R45, R0, RZ ;  /* 0x000000002d007223 */ /* 0x000fe200000000ff */
[----:B------:R-:W-:Y:S02]  /*1420*/  HADD2.F32 R67, -RZ, R67.H0_H0 ;  /* 0x20000043ff437230 */ /* 0x000fe40000004100 */
[----:B------:R-:W0:Y:S01]  /*1430*/  @P1 LDG.E.U16 R42, desc[UR8][R20.64] ;  /* 0x00000008142a1981 */ /* 0x000e22000c1e1500 */
[----:B------:R-:W-:Y:S01]  /*1440*/  I2FP.F32.S32 R69, R58 ;  /* 0x0000003a00457245 */ /* 0x000fe20000201400 */
[----:B------:R-:W-:-:S04]  /*1450*/  IMAD.X R45, RZ, RZ, R43, P0 ;  /* 0x000000ffff2d7224 */ /* 0x000fc800000e062b */
[----:B------:R-:W-:Y:S01]  /*1460*/  FFMA R58, R67, R69, R60 ;  /* 0x00000045433a7223 */ /* 0x000fe2000000003c */
[----:B------:R-:W-:Y:S01]  /*1470*/  I2FP.F32.S32 R62, R57 ;  /* 0x00000039003e7245 */ /* 0x000fe20000201400 */
[----:B------:R-:W4:Y:S01]  /*1480*/  LDG.E R60, desc[UR8][R44.64+0x14] ;  /* 0x000014082c3c7981 */ /* 0x000f22000c1e1900 */
[----:B------:R-:W-:-:S03]  /*1490*/  I2FP.F32.S32 R52, R52 ;  /* 0x0000003400347245 */ /* 0x000fc60000201400 */
[----:B------:R-:W5:Y:S01]  /*14a0*/  LDG.E R69, desc[UR8][R44.64+0x4] ;  /* 0x000004082c457981 */ /* 0x000f62000c1e1900 */
[C---:B------:R-:W-:Y:S01]  /*14b0*/  FFMA R57, R67.reuse, R62, R59 ;  /* 0x0000003e43397223 */ /* 0x040fe2000000003b */
[----:B------:R-:W-:Y:S02]  /*14c0*/  FFMA R62, R67, R52, R0 ;  /* 0x00000034433e7223 */ /* 0x000fe40000000000 */
[----:B------:R-:W2:Y:S04]  /*14d0*/  LDG.E R68, desc[UR8][R44.64+0x38] ;  /* 0x000038082c447981 */ /* 0x000ea8000c1e1900 */
[----:B------:R-:W3:Y:S04]  /*14e0*/  @P1 LDG.E.U16 R0, desc[UR8][R16.64] ;  /* 0x0000000810001981 */ /* 0x000ee8000c1e1500 */
[----:B------:R4:W3:Y:S01]  /*14f0*/  LDG.E R59, desc[UR8][R44.64+0x28] ;  /* 0x000028082c3b7981 */ /* 0x0008e2000c1e1900 */
[----:B------:R-:W-:-:S05]  /*1500*/  I2FP.F32.S32 R52, R51 ;  /* 0x0000003300347245 */ /* 0x000fca0000201400 */
[----:B------:R-:W-:Y:S01]  /*1510*/  FFMA R63, R67, R52, R63 ;  /* 0x00000034433f7223 */ /* 0x000fe2000000003f */
[----:B0-----:R-:W-:-:S04]  /*1520*/  @P1 SHF.R.U32.HI R42, RZ, 0x2, R42 ;  /* 0x00000002ff2a1819 */ /* 0x001fc8000001162a */
[----:B------:R-:W-:-:S04]  /*1530*/  @P1 LOP3.LUT R42, R42, 0x3030, RZ, 0xc0, !PT ;  /* 0x000030302a2a1812 */ /* 0x000fc800078ec0ff */
[----:B------:R-:W-:Y:S02]  /*1540*/  @P1 LOP3.LUT R43, R42, 0xf0f, R49, 0xf8, !PT ;  /* 0x00000f0f2a2b1812 */ /* 0x000fe400078ef831 */
[----:B------:R-:W-:Y:S01]  /*1550*/  @!P1 LOP3.LUT R43, R46, 0x3f3f, RZ, 0xc0, !PT ;  /* 0x00003f3f2e2b9812 */ /* 0x000fe200078ec0ff */
[----:B----4-:R-:W-:-:S03]  /*1560*/  IDP.4A.S8.S8 R44, R36, R60, RZ ;  /* 0x0000003c242c7226 */ /* 0x010fc600000006ff */
[----:B------:R-:W-:Y:S01]  /*1570*/  LOP3.LUT R43, R43, 0xffff, RZ, 0xc0, !PT ;  /* 0x0000ffff2b2b7812 */ /* 0x000fe200078ec0ff */
[----:B-----5:R-:W-:-:S03]  /*1580*/  IDP.4A.S8.S8 R44, R40, R69, R44 ;  /* 0x00000045282c7226 */ /* 0x020fc6000000062c */
[----:B------:R-:W-:Y:S02]  /*1590*/  LOP3.LUT R45, R43, 0xff, RZ, 0xc0, !PT ;  /* 0x000000ff2b2d7812 */ /* 0x000fe400078ec0ff */
[----:B------:R-:W-:-:S03]  /*15a0*/  SHF.R.U32.HI R43, RZ, 0x8, R43 ;  /* 0x00000008ff2b7819 */ /* 0x000fc6000001162b */
[----:B------:R-:W-:Y:S02]  /*15b0*/  IMAD R44, R44, R45, RZ ;  /* 0x0000002d2c2c7224 */ /* 0x000fe400078e02ff */
[----:B--2---:R-:W-:Y:S01]  /*15c0*/  IDP.4A.S8.S8 R45, R38, R68, RZ ;  /* 0x00000044262d7226 */ /* 0x004fe200000006ff */
[----:B------:R-:W-:Y:S02]  /*15d0*/  LOP3.LUT R52, R43, 0xffff, RZ, 0xc0, !PT ;  /* 0x0000ffff2b347812 */ /* 0x000fe400078ec0ff */
[----:B---3--:R-:W-:Y:S01]  /*15e0*/  @P1 SHF.R.U32.HI R43, RZ, 0x2, R0 ;  /* 0x00000002ff2b1819 */ /* 0x008fe20000011600 */
[----:B------:R-:W-:Y:S02]  /*15f0*/  IDP.4A.S8.S8 R45, R34, R59, R45 ;  /* 0x0000003b222d7226 */ /* 0x000fe4000000062d */
[----:B------:R-:W-:Y:S02]  /*1600*/  IDP.4A.S8.S8 R0, R68, UR6, RZ ;  /* 0x0000000644007c26 */ /* 0x000fe400080006ff */
[----:B------:R-:W-:-:S02]  /*1610*/  IDP.4A.S8.S8 R42, R60, UR6, RZ ;  /* 0x000000063c2a7c26 */ /* 0x000fc400080006ff */
[----:B------:R-:W-:Y:S01]  /*1620*/  IDP.4A.S8.S8 R68, R39, R68, RZ ;  /* 0x0000004427447226 */ /* 0x000fe200000006ff */
[----:B------:R-:W-:Y:S01]  /*1630*/  @P1 LOP3.LUT R67, R43, 0x3030, RZ, 0xc0, !PT ;  /* 0x000030302b431812 */ /* 0x000fe200078ec0ff */
[----:B------:R-:W-:Y:S02]  /*1640*/  IDP.4A.S8.S8 R60, R30, R60, RZ ;  /* 0x0000003c1e3c7226 */ /* 0x000fe400000006ff */
[----:B------:R-:W-:Y:S02]  /*1650*/  IMAD R51, R45, R52, RZ ;  /* 0x000000342d337224 */ /* 0x000fe400078e02ff */
[----:B------:R-:W-:Y:S02]  /*1660*/  IDP.4A.S8.S8 R42, R69, UR6, R42 ;  /* 0x00000006452a7c26 */ /* 0x000fe4000800062a */
[----:B------:R-:W-:Y:S02]  /*1670*/  IDP.4A.S8.S8 R43, R59, UR6, R0 ;  /* 0x000000063b2b7c26 */ /* 0x000fe40008000600 */
[----:B------:R-:W-:Y:S01]  /*1680*/  IDP.4A.S8.S8 R45, R41, R59, R68 ;  /* 0x0000003b292d7226 */ /* 0x000fe20000000644 */
[----:B------:R-:W-:Y:S01]  /*1690*/  I2FP.F32.S32 R59, R44 ;  /* 0x0000002c003b7245 */ /* 0x000fe20000201400 */
[----:B------:R-:W-:Y:S01]  /*16a0*/  IDP.4A.S8.S8 R69, R32, R69, R60 ;  /* 0x0000004520457226 */ /* 0x000fe2000000063c */
[----:B------:R-:W-:Y:S01]  /*16b0*/  @P1 LOP3.LUT R60, R67, 0xf0f, R50, 0xf8, !PT ;  /* 0x00000f0f433c1812 */ /* 0x000fe200078ef832 */
[----:B------:R-:W-:Y:S01]  /*16c0*/  HADD2.F32 R0, -RZ, R64.H0_H0 ;  /* 0x20000040ff007230 */ /* 0x000fe20000004100 */
[----:B------:R-:W-:Y:S01]  /*16d0*/  @!P1 LOP3.LUT R60, R48, 0x3f3f, RZ, 0xc0, !PT ;  /* 0x00003f3f303c9812 */ /* 0x000fe200078ec0ff */
[----:B------:R-:W-:Y:S01]  /*16e0*/  HADD2.F32 R44, -RZ, R65.H0_H0 ;  /* 0x20000041ff2c7230 */ /* 0x000fe20000004100 */
[----:B------:R-:W-:-:S02]  /*16f0*/  I2FP.F32.S32 R52, R51 ;  /* 0x0000003300347245 */ /* 0x000fc40000201400 */
[----:B------:R-:W-:Y:S01]  /*1700*/  FFMA R59, R0, R59, RZ ;  /* 0x0000003b003b7223 */ /* 0x000fe200000000ff */
[----:B------:R-:W-:-:S03]  /*1710*/  LOP3.LUT R51, R60, 0xffff, RZ, 0xc0, !PT ;  /* 0x0000ffff3c337812 */ /* 0x000fc600078ec0ff */
[----:B------:R-:W-:Y:S01]  /*1720*/  FFMA R59, R44, R52, R59 ;  /* 0x000000342c3b7223 */ /* 0x000fe2000000003b */
[----:B------:R-:W-:-:S05]  /*1730*/  LOP3.LUT R52, R51, 0xff, RZ, 0xc0, !PT ;  /* 0x000000ff33347812 */ /* 0x000fca00078ec0ff */
        /* <DEDUP_REMOVED lines=14> */
[----:B------:R-:W-:Y:S02]  /*1820*/  SHF.R.U32.HI R51, RZ, 0x8, R51 ;  /* 0x00000008ff337819 */ /* 0x000fe40000011633 */
[----:B------:R-:W-:Y:S02]  /*1830*/  I2FP.F32.S32 R65, R65 ;  /* 0x0000004100417245 */ /* 0x000fe40000201400 */
[----:B------:R-:W-:Y:S02]  /*1840*/  I2FP.F32.S32 R52, R52 ;  /* 0x0000003400347245 */ /* 0x000fe40000201400 */
[----:B------:R-:W-:Y:S01]  /*1850*/  LOP3.LUT R64, R51, 0xffff, RZ, 0xc0, !PT ;  /* 0x0000ffff33407812 */ /* 0x000fe200078ec0ff */
[----:B------:R-:W-:Y:S01]  /*1860*/  FFMA R65, R0, R65, RZ ;  /* 0x0000004100417223 */ /* 0x000fe200000000ff */
[----:B------:R-:W-:-:S03]  /*1870*/  @P1 LOP3.LUT R51, R48, 0xffff, RZ, 0xc0, !PT ;  /* 0x0000ffff30331812 */ /* 0x000fc600078ec0ff */
[----:B------:R-:W-:Y:S01]  /*1880*/  FFMA R60, R44, R52, R65 ;  /* 0x000000342c3c7223 */ /* 0x000fe20000000041 */
        /* <DEDUP_REMOVED lines=12> */
[----:B------:R-:W-:Y:S01]  /*1950*/  IMAD R42, R43, R42, RZ ;  /* 0x0000002a2b2a7224 */ /* 0x000fe200078e02ff */
[----:B------:R-:W-:Y:S01]  /*1960*/  I2FP.F32.S32 R43, R69 ;  /* 0x00000045002b7245 */ /* 0x000fe20000201400 */
[----:B------:R-:W-:Y:S02]  /*1970*/  IMAD R45, R45, R64, RZ ;  /* 0x000000402d2d7224 */ /* 0x000fe400078e02ff */
[C---:B------:R-:W-:Y:S01]  /*1980*/  FFMA R65, R0.reuse, R65, RZ ;  /* 0x0000004100417223 */ /* 0x040fe200000000ff */
[----:B------:R-:W-:Y:S01]  /*1990*/  I2FP.F32.S32 R42, R42 ;  /* 0x0000002a002a7245 */ /* 0x000fe20000201400 */
[--C-:B------:R-:W-:Y:S02]  /*19a0*/  HADD2.F32 R51, -RZ, R66.reuse.H1_H1 ;  /* 0x30000042ff337230 */ /* 0x100fe40000004100 */
[----:B------:R-:W-:Y:S01]  /*19b0*/  FFMA R43, R0, R43, RZ ;  /* 0x0000002b002b7223 */ /* 0x000fe200000000ff */
[----:B------:R-:W-:Y:S01]  /*19c0*/  I2FP.F32.S32 R0, R45 ;  /* 0x0000002d00007245 */ /* 0x000fe20000201400 */
[----:B------:R-:W-:-:S02]  /*19d0*/  HADD2.F32 R52, -RZ, R66.H0_H0 ;  /* 0x20000042ff347230 */ /* 0x000fc40000004100 */
[----:B------:R-:W-:Y:S01]  /*19e0*/  FFMA R65, R44, R42, R65 ;  /* 0x0000002a2c417223 */ /* 0x000fe20000000041 */
[----:B------:R-:W-:Y:S01]  /*19f0*/  FMUL R42, R56, R51 ;  /* 0x00000033382a7220 */ /* 0x000fe20000400000 */
[----:B------:R-:W-:Y:S01]  /*1a00*/  FMUL R67, R51, R62 ;  /* 0x0000003e33437220 */ /* 0x000fe20000400000 */
[----:B------:R-:W-:Y:S01]  /*1a10*/  FFMA R0, R44, R0, R43 ;  /* 0x000000002c007223 */ /* 0x000fe2000000002b */
[----:B------:R-:W2:Y:S01]  /*1a20*/  @P1 LDG.E.U16 R66, desc[UR8][R20.64] ;  /* 0x0000000814421981 */ /* 0x000ea2000c1e1500 */
[----:B------:R-:W-:Y:S01]  /*1a30*/  FFMA R53, R53, R52, -R42 ;  /* 0x0000003435357223 */ /* 0x000fe2000000082a */
[----:B------:R-:W-:-:S03]  /*1a40*/  IMAD.WIDE R42, R33, 0x24, R22 ;  /* 0x00000024212a7825 */ /* 0x000fc600078e0216 */
[----:B------:R-:W-:Y:S01]  /*1a50*/  IADD3 R44, P0, PT, R47, R42, RZ ;  /* 0x0000002a2f2c7210 */ /* 0x000fe20007f1e0ff */
[----:B------:R-:W-:Y:S01]  /*1a60*/  FFMA R57, R52, R57, -R67 ;  /* 0x0000003934397223 */ /* 0x000fe20000000843 */
[----:B------:R-:W-:Y:S01]  /*1a70*/  HADD2.F32 R56, -RZ, R61.H1_H1 ;  /* 0x3000003dff387230 */ /* 0x000fe20000004100 */
[----:B------:R-:W3:Y:S02]  /*1a80*/  LDG.E.U16 R62, desc[UR8][R42.64+0x24] ;  /* 0x000024082a3e7981 */ /* 0x000ee4000c1e1500 */
[----:B------:R-:W-:-:S05]  /*1a90*/  IMAD.X R45, RZ, RZ, R43, P0 ;  /* 0x000000ffff2d7224 */ /* 0x000fca00000e062b */
[----:B------:R-:W4:Y:S04]  /*1aa0*/  LDG.E R67, desc[UR8][R44.64+0x14] ;  /* 0x000014082c437981 */ /* 0x000f28000c1e1900 */
[----:B------:R-:W5:Y:S04]  /*1ab0*/  LDG.E R64, desc[UR8][R44.64+0x38] ;  /* 0x000038082c407981 */ /* 0x000f68000c1e1900 */
[----:B------:R-:W2:Y:S04]  /*1ac0*/  LDG.E R69, desc[UR8][R44.64+0x4] ;  /* 0x000004082c457981 */ /* 0x000ea8000c1e1900 */
[----:B------:R-:W3:Y:S01]  /*1ad0*/  LDG.E R68, desc[UR8][R44.64+0x28] ;  /* 0x000028082c447981 */ /* 0x000ee2000c1e1900 */
[----:B------:R-:W-:-:S02]  /*1ae0*/  HADD2.F32 R61, -RZ, R61.H0_H0 ;  /* 0x2000003dff3d7230 */ /* 0x000fc40000004100 */
[----:B------:R-:W-:-:S04]  /*1af0*/  FMUL R55, R55, R56 ;  /* 0x0000003837377220 */ /* 0x000fc80000400000 */
[----:B------:R-:W-:Y:S02]  /*1b00*/  FFMA R54, R54, R61, -R55 ;  /* 0x0000003d36367223 */ /* 0x000fe40000000837 */
[----:B------:R0:W3:Y:S02]  /*1b10*/  LDG.E.U16 R55, desc[UR8][R42.64] ;  /* 0x000000082a377981 */ /* 0x0000e4000c1e1500 */
[----:B0-----:R-:W-:-:S04]  /*1b20*/  @P1 LOP3.LUT R42, R46, 0xffff, RZ, 0xc0, !PT ;  /* 0x0000ffff2e2a1812 */ /* 0x001fc800078ec0ff */
[----:B------:R-:W-:Y:S02]  /*1b30*/  @P1 SHF.R.U32.HI R43, RZ, 0x2, R42 ;  /* 0x00000002ff2b1819 */ /* 0x000fe4000001162a */
[----:B------:R-:W-:Y:S02]  /*1b40*/  @P1 LOP3.LUT R42, R49, 0xffff, RZ, 0xc0, !PT ;  /* 0x0000ffff312a1812 */ /* 0x000fe400078ec0ff */
[----:B------:R-:W-:Y:S02]  /*1b50*/  @P1 LOP3.LUT R43, R43, 0x3030, RZ, 0xc0, !PT ;  /* 0x000030302b2b1812 */ /* 0x000fe400078ec0ff */
[----:B------:R-:W-:-:S04]  /*1b60*/  @P1 SHF.R.U32.HI R42, RZ, 0x4, R42 ;  /* 0x00000004ff2a1819 */ /* 0x000fc8000001162a */
[----:B------:R-:W-:Y:S01]  /*1b70*/  @P1 LOP3.LUT R42, R43, 0xf0f, R42, 0xf8, !PT ;  /* 0x00000f0f2b2a1812 */ /* 0x000fe200078ef82a */
[----:B----4-:R-:W-:Y:S02]  /*1b80*/  IDP.4A.S8.S8 R44, R67, UR6, RZ ;  /* 0x00000006432c7c26 */ /* 0x010fe400080006ff */
[----:B-----5:R-:W-:Y:S02]  /*1b90*/  IDP.4A.S8.S8 R45, R64, UR6, RZ ;  /* 0x00000006402d7c26 */ /* 0x020fe400080006ff */
[----:B--2---:R-:W-:Y:S02]  /*1ba0*/  IDP.4A.S8.S8 R43, R69, UR6, R44 ;  /* 0x00000006452b7c26 */ /* 0x004fe4000800062c */
[----:B---3--:R-:W-:Y:S02]  /*1bb0*/  IDP.4A.S8.S8 R44, R68, UR6, R45 ;  /* 0x00000006442c7c26 */ /* 0x008fe4000800062d */
[----:B------:R-:W2:Y:S01]  /*1bc0*/  @P1 LDG.E.U16 R45, desc[UR8][R16.64] ;  /* 0x00000008102d1981 */ /* 0x000ea2000c1e1500 */
[----:B------:R-:W-:Y:S01]  /*1bd0*/  FMUL R63, R56, R63 ;  /* 0x0000003f383f7220 */ /* 0x000fe20000400000 */
[----:B------:R-:W-:-:S03]  /*1be0*/  @P1 SHF.R.U32.HI R66, RZ, 0x2, R66 ;  /* 0x00000002ff421819 */ /* 0x000fc60000011642 */
[----:B------:R-:W-:Y:S01]  /*1bf0*/  FFMA R58, R61, R58, -R63 ;  /* 0x0000003a3d3a7223 */ /* 0x000fe2000000083f */
[----:B------:R-:W-:Y:S02]  /*1c00*/  IDP.4A.S8.S8 R63, R38, R64, RZ ;  /* 0x00000040263f7226 */ /* 0x000fe400000006ff */
[----:B------:R-:W-:Y:S01]  /*1c10*/  FMUL R60, R51, R60 ;  /* 0x0000003c333c7220 */ /* 0x000fe20000400000 */
[----:B------:R-:W-:Y:S01]  /*1c20*/  IDP.4A.S8.S8 R64, R39, R64, RZ ;  /* 0x0000004027407226 */ /* 0x000fe200000006ff */
[----:B------:R-:W-:Y:S01]  /*1c30*/  @P1 LOP3.LUT R66, R66, 0x3030, RZ, 0xc0, !PT ;  /* 0x0000303042421812 */ /* 0x000fe200078ec0ff */
[-C--:B------:R-:W-:Y:S02]  /*1c40*/  IDP.4A.S8.S8 R63, R34, R68.reuse, R63 ;  /* 0x00000044223f7226 */ /* 0x080fe4000000063f */
[----:B------:R-:W-:Y:S01]  /*1c50*/  FFMA R59, R52, R59, -R60 ;  /* 0x0000003b343b7223 */ /* 0x000fe2000000083c */
[----:B------:R-:W-:Y:S01]  /*1c60*/  IDP.4A.S8.S8 R68, R41, R68, R64 ;  /* 0x0000004429447226 */ /* 0x000fe20000000640 */
[----:B------:R-:W-:Y:S01]  /*1c70*/  @P1 LOP3.LUT R64, R66, 0xf0f, R49, 0xf8, !PT ;  /* 0x00000f0f42401812 */ /* 0x000fe200078ef831 */
[----:B------:R-:W-:Y:S01]  /*1c80*/  FMUL R60, R56, R65 ;  /* 0x00000041383c7220 */ /* 0x000fe20000400000 */
[----:B------:R-:W-:-:S03]  /*1c90*/  @!P1 LOP3.LUT R64, R46, 0x3f3f, RZ, 0xc0, !PT ;  /* 0x00003f3f2e409812 */ /* 0x000fc600078ec0ff */
[----:B------:R-:W-:Y:S01]  /*1ca0*/  FFMA R60, R61, R0, -R60 ;  /* 0x000000003d3c7223 */ /* 0x000fe2000000083c */
[----:B------:R-:W-:Y:S01]  /*1cb0*/  LOP3.LUT R66, R64, 0xffff, RZ, 0xc0, !PT ;  /* 0x0000ffff40427812 */ /* 0x000fe200078ec0ff */
[----:B------:R-:W-:-:S03]  /*1cc0*/  IDP.4A.S8.S8 R0, R36, R67, RZ ;  /* 0x0000004324007226 */ /* 0x000fc600000006ff */
[----:B------:R-:W-:Y:S01]  /*1cd0*/  LOP3.LUT R65, R66, 0xff, RZ, 0xc0, !PT ;  /* 0x000000ff42417812 */ /* 0x000fe200078ec0ff */
[----:B------:R-:W-:-:S04]  /*1ce0*/  IDP.4A.S8.S8 R0, R40, R69, R0 ;  /* 0x0000004528007226 */ /* 0x000fc80000000600 */
[----:B------:R-:W-:Y:S01]  /*1cf0*/  IMAD R64, R0, R65, RZ ;  /* 0x0000004100407224 */ /* 0x000fe200078e02ff */
[----:B------:R-:W-:-:S04]  /*1d00*/  SHF.R.U32.HI R0, RZ, 0x8, R66 ;  /* 0x00000008ff007819 */ /* 0x000fc80000011642 */
[----:B------:R-:W-:Y:S02]  /*1d10*/  LOP3.LUT R0, R0, 0xffff, RZ, 0xc0, !PT ;  /* 0x0000ffff00007812 */ /* 0x000fe400078ec0ff */
[----:B------:R-:W-:-:S03]  /*1d20*/  @!P1 LOP3.LUT R42, R49, 0x3f3f, RZ, 0xc0, !PT ;  /* 0x00003f3f312a9812 */ /* 0x000fc600078ec0ff */
[----:B------:R-:W-:Y:S02]  /*1d30*/  IMAD R63, R63, R0, RZ ;  /* 0x000000003f3f7224 */ /* 0x000fe400078e02ff */
[----:B------:R-:W-:Y:S01]  /*1d40*/  HADD2.F32 R0, -RZ, R55.H0_H0 ;  /* 0x20000037ff007230 */ /* 0x000fe20000004100 */
[----:B------:R-:W-:Y:S02]  /*1d50*/  I2FP.F32.S32 R55, R64 ;  /* 0x0000004000377245 */ /* 0x000fe40000201400 */
[----:B------:R-:W-:Y:S01]  /*1d60*/  LOP3.LUT R64, R42, 0xffff, RZ, 0xc0, !PT ;  /* 0x0000ffff2a407812 */ /* 0x000fe200078ec0ff */
[----:B------:R-:W-:Y:S01]  /*1d70*/  HADD2.F32 R62, -RZ, R62.H0_H0 ;  /* 0x2000003eff3e7230 */ /* 0x000fe20000004100 */
[----:B------:R-:W-:Y:S01]  /*1d80*/  I2FP.F32.S32 R63, R63 ;  /* 0x0000003f003f7245 */ /* 0x000fe20000201400 */
[----:B------:R-:W-:Y:S01]  /*1d90*/  FFMA R55, R0, R55, RZ ;  /* 0x0000003700377223 */ /* 0x000fe200000000ff */
[----:B------:R-:W-:Y:S02]  /*1da0*/  SHF.R.U32.HI R42, RZ, 0x8, R64 ;  /* 0x00000008ff2a7819 */ /* 0x000fe40000011640 */
[----:B------:R-:W-:Y:S01]  /*1db0*/  LOP3.LUT R64, R64, 0xff, RZ, 0xc0, !PT ;  /* 0x000000ff40407812 */ /* 0x000fe200078ec0ff */
[----:B------:R-:W-:-:S04]  /*1dc0*/  FFMA R55, R62, R63, R55 ;  /* 0x0000003f3e377223 */ /* 0x000fc80000000037 */
[----:B------:R-:W-:Y:S02]  /*1dd0*/  IMAD R64, R43, R64, RZ ;  /* 0x000000402b407224 */ /* 0x000fe400078e02ff */
[----:B------:R-:W-:-:S04]  /*1de0*/  IDP.4A.S8.S8 R67, R30, R67, RZ ;  /* 0x000000431e437226 */ /* 0x000fc800000006ff */
[----:B------:R-:W-:Y:S01]  /*1df0*/  IDP.4A.S8.S8 R69, R32, R69, R67 ;  /* 0x0000004520457226 */ /* 0x000fe20000000643 */
[----:B--2---:R-:W-:-:S04]  /*1e00*/  @P1 SHF.R.U32.HI R45, RZ, 0x2, R45 ;  /* 0x00000002ff2d1819 */ /* 0x004fc8000001162d */
[----:B------:R-:W-:Y:S02]  /*1e10*/  @P1 LOP3.LUT R63, R45, 0x3030, RZ, 0xc0, !PT ;  /* 0x000030302d3f1812 */ /* 0x000fe400078ec0ff */
[----:B------:R-:W-:Y:S02]  /*1e20*/  LOP3.LUT R45, R42, 0xffff, RZ, 0xc0, !PT ;  /* 0x0000ffff2a2d7812 */ /* 0x000fe400078ec0ff */
        /* <DEDUP_REMOVED lines=18> */
[----:B------:R-:W-:Y:S02]  /*1f50*/  LOP3.LUT R66, R63, 0xff, RZ, 0xc0, !PT ;  /* 0x000000ff3f427812 */ /* 0x000fe400078ec0ff */
[----:B------:R-:W-:-:S03]  /*1f60*/  LOP3.LUT R42, R42, 0xffff, RZ, 0xc0, !PT ;  /* 0x0000ffff2a2a7812 */ /* 0x000fc600078ec0ff */
[----:B------:R-:W-:Y:S01]  /*1f70*/  IMAD R69, R69, R66, RZ ;  /* 0x0000004245457224 */ /* 0x000fe200078e02ff */
[----:B------:R-:W-:Y:S02]  /*1f80*/  LOP3.LUT R66, R42, 0xff, RZ, 0xc0, !PT ;  /* 0x000000ff2a427812 */ /* 0x000fe400078ec0ff */
[----:B------:R-:W-:-:S03]  /*1f90*/  SHF.R.U32.HI R42, RZ, 0x8, R42 ;  /* 0x00000008ff2a7819 */ /* 0x000fc6000001162a */
[----:B------:R-:W-:Y:S01]  /*1fa0*/  IMAD R66, R43, R66, RZ ;  /* 0x000000422b427224 */ /* 0x000fe200078e02ff */
[----:B------:R-:W-:-:S04]  /*1fb0*/  LOP3.LUT R43, R42, 0xffff, RZ, 0xc0, !PT ;  /* 0x0000ffff2a2b7812 */ /* 0x000fc800078ec0ff */
[----:B------:R-:W-:Y:S01]  /*1fc0*/  I2FP.F32.S32 R45, R66 ;  /* 0x00000042002d7245 */ /* 0x000fe20000201400 */
[----:B------:R-:W-:Y:S01]  /*1fd0*/  IMAD R44, R44, R43, RZ ;  /* 0x0000002b2c2c7224 */ /* 0x000fe200078e02ff */
[----:B------:R-:W-:Y:S02]  /*1fe0*/  I2FP.F32.S32 R43, R69 ;  /* 0x00000045002b7245 */ /* 0x000fe40000201400 */
[----:B------:R-:W-:Y:S01]  /*1ff0*/  I2FP.F32.S32 R68, R68 ;  /* 0x0000004400447245 */ /* 0x000fe20000201400 */
[C---:B------:R-:W-:Y:S01]  /*2000*/  FFMA R45, R0.reuse, R45, RZ ;  /* 0x0000002d002d7223 */ /* 0x040fe200000000ff */
[----:B------:R-:W-:Y:S01]  /*2010*/  I2FP.F32.S32 R44, R44 ;  /* 0x0000002c002c7245 */ /* 0x000fe20000201400 */
[----:B------:R-:W-:-:S04]  /*2020*/  FFMA R43, R0, R43, RZ ;  /* 0x0000002b002b7223 */ /* 0x000fc800000000ff */
[C---:B------:R-:W-:Y:S01]  /*2030*/  FFMA R67, R62.reuse, R44, R45 ;  /* 0x0000002c3e437223 */ /* 0x040fe2000000002d */
[----:B------:R-:W-:Y:S01]  /*2040*/  FFMA R62, R62, R68, R43 ;  /* 0x000000443e3e7223 */ /* 0x000fe2000000002b */
[----:B------:R-:W-:-:S03]  /*2050*/  IMAD.WIDE R42, R31, 0x24, R22 ;  /* 0x000000241f2a7825 */ /* 0x000fc600078e0216 */
[----:B------:R-:W-:Y:S01]  /*2060*/  IADD3 R44, P0, PT, R47, R42, RZ ;  /* 0x0000002a2f2c7210 */ /* 0x000fe20007f1e0ff */
[----:B------:R-:W-:Y:S01]  /*2070*/  FMUL R65, R51, R64 ;  /* 0x0000004033417220 */ /* 0x000fe20000400000 */
[----:B------:R-:W2:Y:S02]  /*2080*/  LDG.E.U16 R0, desc[UR8][R42.64] ;  /* 0x000000082a007981 */ /* 0x000ea4000c1e1500 */
[----:B------:R-:W-:Y:S02]  /*2090*/  IADD3.X R45, PT, PT, RZ, R43, RZ, P0, !PT ;  /* 0x0000002bff2d7210 */ /* 0x000fe400007fe4ff */
[----:B------:R0:W3:Y:S04]  /*20a0*/  LDG.E.U16 R63, desc[UR8][R42.64+0x24] ;  /* 0x000024082a3f7981 */ /* 0x0000e8000c1e1500 */
[----:B------:R-:W4:Y:S04]  /*20b0*/  LDG.E R64, desc[UR8][R44.64+0x38] ;  /* 0x000038082c407981 */ /* 0x000f28000c1e1900 */
[----:B------:R-:W5:Y:S01]  /*20c0*/  LDG.E R66, desc[UR8][R44.64+0x28] ;  /* 0x000028082c427981 */ /* 0x000f62000c1e1900 */
[----:B------:R-:W-:-:S03]  /*20d0*/  FFMA R55, R52, R55, -R65 ;  /* 0x0000003734377223 */ /* 0x000fc60000000841 */
[----:B------:R-:W2:Y:S04]  /*20e0*/  @P1 LDG.E.U16 R65, desc[UR8][R20.64] ;  /* 0x0000000814411981 */ /* 0x000ea8000c1e1500 */
[----:B------:R-:W3:Y:S04]  /*20f0*/  LDG.E R68, desc[UR8][R44.64+0x14] ;  /* 0x000014082c447981 */ /* 0x000ee8000c1e1900 */
[----:B------:R4:W3:Y:S01]  /*2100*/  LDG.E R69, desc[UR8][R44.64+0x4] ;  /* 0x000004082c457981 */ /* 0x0008e2000c1e1900 */
[----:B------:R-:W-:-:S04]  /*2110*/  FMUL R67, R56, R67 ;  /* 0x0000004338437220 */ /* 0x000fc80000400000 */
[----:B------:R-:W-:Y:S01]  /*2120*/  FFMA R62, R61, R62, -R67 ;  /* 0x0000003e3d3e7223 */ /* 0x000fe20000000843 */
[----:B------:R-:W-:Y:S01]  /*2130*/  FADD R12, R53, R12 ;  /* 0x0000000c350c7221 */ /* 0x000fe20000000000 */
[----:B------:R-:W-:Y:S02]  /*2140*/  @P1 LOP3.LUT R53, R46, 0xffff, RZ, 0xc0, !PT ;  /* 0x0000ffff2e351812 */ /* 0x000fe400078ec0ff */
[----:B0-----:R-:W-:Y:S02]  /*2150*/  @P1 LOP3.LUT R42, R49, 0xffff, RZ, 0xc0, !PT ;  /* 0x0000ffff312a1812 */ /* 0x001fe400078ec0ff */
[----:B------:R-:W-:Y:S02]  /*2160*/  @P1 SHF.R.U32.HI R53, RZ, 0x2, R53 ;  /* 0x00000002ff351819 */ /* 0x000fe40000011635 */
[----:B------:R-:W-:Y:S02]  /*2170*/  @P1 SHF.R.U32.HI R42, RZ, 0x4, R42 ;  /* 0x00000004ff2a1819 */ /* 0x000fe4000001162a */
[----:B------:R-:W-:Y:S01]  /*2180*/  @P1 LOP3.LUT R53, R53, 0x3030, RZ, 0xc0, !PT ;  /* 0x0000303035351812 */ /* 0x000fe200078ec0ff */
[----:B----4-:R-:W-:-:S02]  /*2190*/  IDP.4A.S8.S8 R45, R64, UR6, RZ ;  /* 0x00000006402d7c26 */ /* 0x010fc400080006ff */
[-C--:B------:R-:W-:Y:S02]  /*21a0*/  IDP.4A.S8.S8 R67, R38, R64.reuse, RZ ;  /* 0x0000004026437226 */ /* 0x080fe400000006ff */
[----:B------:R-:W-:Y:S02]  /*21b0*/  IDP.4A.S8.S8 R64, R39, R64, RZ ;  /* 0x0000004027407226 */ /* 0x000fe400000006ff */
[----:B-----5:R-:W-:Y:S02]  /*21c0*/  IDP.4A.S8.S8 R44, R66, UR6, R45 ;  /* 0x00000006422c7c26 */ /* 0x020fe4000800062d */
[-C--:B------:R-:W-:Y:S02]  /*21d0*/  IDP.4A.S8.S8 R45, R41, R66.reuse, R64 ;  /* 0x00000042292d7226 */ /* 0x080fe40000000640 */
[----:B------:R-:W4:Y:S01]  /*21e0*/  @P1 LDG.E.U16 R64, desc[UR8][R16.64] ;  /* 0x0000000810401981 */ /* 0x000f22000c1e1500 */
[----:B--2---:R-:W-:Y:S01]  /*21f0*/  @P1 SHF.R.U32.HI R65, RZ, 0x2, R65 ;  /* 0x00000002ff411819 */ /* 0x004fe20000011641 */
[----:B------:R-:W-:-:S03]  /*2200*/  IDP.4A.S8.S8 R67, R34, R66, R67 ;  /* 0x0000004222437226 */ /* 0x000fc60000000643 */
[----:B------:R-:W-:-:S04]  /*2210*/  @P1 LOP3.LUT R66, R65, 0x3030, RZ, 0xc0, !PT ;  /* 0x0000303041421812 */ /* 0x000fc800078ec0ff */
[----:B------:R-:W-:Y:S02]  /*2220*/  @P1 LOP3.LUT R65, R66, 0xf0f, R49, 0xf8, !PT ;  /* 0x00000f0f42411812 */ /* 0x000fe400078ef831 */
[----:B------:R-:W-:Y:S02]  /*2230*/  @!P1 LOP3.LUT R65, R46, 0x3f3f, RZ, 0xc0, !PT ;  /* 0x00003f3f2e419812 */ /* 0x000fe400078ec0ff */
[----:B------:R-:W-:Y:S01]  /*2240*/  @P1 LOP3.LUT R43, R53, 0xf0f, R42, 0xf8, !PT ;  /* 0x00000f0f352b1812 */ /* 0x000fe200078ef82a */
[----:B---3--:R-:W-:Y:S01]  /*2250*/  IDP.4A.S8.S8 R53, R36, R68, RZ ;  /* 0x0000004424357226 */ /* 0x008fe200000006ff */
[----:B------:R-:W-:-:S03]  /*2260*/  LOP3.LUT R65, R65, 0xffff, RZ, 0xc0, !PT ;  /* 0x0000ffff41417812 */ /* 0x000fc600078ec0ff */
[----:B------:R-:W-:Y:S01]  /*2270*/  IDP.4A.S8.S8 R53, R40, R69, R53 ;  /* 0x0000004528357226 */ /* 0x000fe20000000635 */
[----:B------:R-:W-:Y:S02]  /*2280*/  LOP3.LUT R66, R65, 0xff, RZ, 0xc0, !PT ;  /* 0x000000ff41427812 */ /* 0x000fe400078ec0ff */
[----:B------:R-:W-:-:S03]  /*2290*/  SHF.R.U32.HI R65, RZ, 0x8, R65 ;  /* 0x00000008ff417819 */ /* 0x000fc60000011641 */
[----:B------:R-:W-:Y:S01]  /*22a0*/  IMAD R53, R53, R66, RZ ;  /* 0x0000004235357224 */ /* 0x000fe200078e02ff */
[----:B------:R-:W-:Y:S01]  /*22b0*/  LOP3.LUT R66, R65, 0xffff, RZ, 0xc0, !PT ;  /* 0x0000ffff41427812 */ /* 0x000fe200078ec0ff */
[----:B------:R-:W-:-:S03]  /*22c0*/  HADD2.F32 R0, -RZ, R0.H0_H0 ;  /* 0x20000000ff007230 */ /* 0x000fc60000004100 */
[----:B------:R-:W-:Y:S01]  /*22d0*/  I2FP.F32.S32 R53, R53 ;  /* 0x0000003500357245 */ /* 0x000fe20000201400 */
[----:B------:R-:W-:Y:S02]  /*22e0*/  IMAD R66, R67, R66, RZ ;  /* 0x0000004243427224 */ /* 0x000fe400078e02ff */
[----:B------:R-:W-:Y:S01]  /*22f0*/  HADD2.F32 R65, -RZ, R63.H0_H0 ;  /* 0x2000003fff417230 */ /* 0x000fe20000004100 */
[----:B------:R-:W-:Y:S02]  /*2300*/  @!P1 LOP3.LUT R43, R49, 0x3f3f, RZ, 0xc0, !PT ;  /* 0x00003f3f312b9812 */ /* 0x000fe400078ec0ff */
[----:B------:R-:W-:Y:S01]  /*2310*/  I2FP.F32.S32 R63, R66 ;  /* 0x00000042003f7245 */ /* 0x000fe20000201400 */
[----:B------:R-:W-:Y:S01]  /*2320*/  FFMA R66, R0, R53, RZ ;  /* 0x0000003500427223 */ /* 0x000fe200000000ff */
[----:B------:R-:W-:-:S03]  /*2330*/  IDP.4A.S8.S8 R42, R68, UR6, RZ ;  /* 0x00000006442a7c26 */ /* 0x000fc600080006ff */
[----:B------:R-:W-:Y:S01]  /*2340*/  FFMA R53, R65, R63, R66 ;  /* 0x0000003f41357223 */ /* 0x000fe20000000042 */
[----:B------:R-:W-:Y:S01]  /*2350*/  LOP3.LUT R63, R43, 0xffff, RZ, 0xc0, !PT ;  /* 0x0000ffff2b3f7812 */ /* 0x000fe200078ec0ff */
[----:B------:R-:W-:-:S03]  /*2360*/  IDP.4A.S8.S8 R42, R69, UR6, R42 ;  /* 0x00000006452a7c26 */ /* 0x000fc6000800062a */
[----:B------:R-:W-:Y:S02]  /*2370*/  SHF.R.U32.HI R43, RZ, 0x8, R63 ;  /* 0x00000008ff2b7819 */ /* 0x000fe4000001163f */
[----:B------:R-:W-:Y:S02]  /*2380*/  LOP3.LUT R63, R63, 0xff, RZ, 0xc0, !PT ;  /* 0x000000ff3f3f7812 */ /* 0x000fe400078ec0ff */
[----:B------:R-:W-:-:S03]  /*2390*/  LOP3.LUT R43, R43, 0xffff, RZ, 0xc0, !PT ;  /* 0x0000ffff2b2b7812 */ /* 0x000fc600078ec0ff */
[----:B------:R-:W-:Y:S02]  /*23a0*/  IMAD R63, R42, R63, RZ ;  /* 0x0000003f2a3f7224 */ /* 0x000fe400078e02ff */
[----:B------:R-:W-:Y:S01]  /*23b0*/  FADD R13, R54, R13 ;  /* 0x0000000d360d7221 */ /* 0x000fe20000000000 */
[----:B------:R-:W-:Y:S02]  /*23c0*/  IMAD R43, R44, R43, RZ ;  /* 0x0000002b2c2b7224 */ /* 0x000fe400078e02ff */
[----:B------:R-:W-:-:S03]  /*23d0*/  I2FP.F32.S32 R63, R63 ;  /* 0x0000003f003f7245 */ /* 0x000fc60000201400 */
[----:B------:R-:W-:Y:S02]  /*23e0*/  I2FP.F32.S32 R43, R43 ;  /* 0x0000002b002b7245 */ /* 0x000fe40000201400 */
[----:B------:R-:W-:Y:S01]  /*23f0*/  FFMA R66, R0, R63, RZ ;  /* 0x0000003f00427223 */ /* 0x000fe200000000ff */
[----:B------:R-:W-:-:S03]  /*2400*/  IDP.4A.S8.S8 R68, R30, R68, RZ ;  /* 0x000000441e447226 */ /* 0x000fc600000006ff */
[----:B------:R-:W-:Y:S01]  /*2410*/  FFMA R66, R65, R43, R66 ;  /* 0x0000002b41427223 */ /* 0x000fe20000000042 */
[----:B------:R-:W-:-:S03]  /*2420*/  IDP.4A.S8.S8 R69, R32, R69, R68 ;  /* 0x0000004520457226 */ /* 0x000fc60000000644 */
[----:B------:R-:W-:-:S04]  /*2430*/  FMUL R66, R51, R66 ;  /* 0x0000004233427220 */ /* 0x000fc80000400000 */
[----:B------:R-:W-:Y:S01]  /*2440*/  FFMA R53, R52, R53, -R66 ;  /* 0x0000003534357223 */ /* 0x000fe20000000842 */
[----:B----4-:R-:W-:-:S04]  /*2450*/  @P1 SHF.R.U32.HI R64, RZ, 0x2, R64 ;  /* 0x00000002ff401819 */ /* 0x010fc80000011640 */
[----:B------:R-:W-:-:S04]  /*2460*/  @P1 LOP3.LUT R67, R64, 0x3030, RZ, 0xc0, !PT ;  /* 0x0000303040431812 */ /* 0x000fc800078ec0ff */
[----:B------:R-:W-:Y:S02]  /*2470*/  @P1 LOP3.LUT R54, R67, 0xf0f, R50, 0xf8, !PT ;  /* 0x00000f0f43361812 */ /* 0x000fe400078ef832 */
[----:B------:R-:W-:-:S04]  /*2480*/  @!P1 LOP3.LUT R54, R48, 0x3f3f, RZ, 0xc0, !PT ;  /* 0x00003f3f30369812 */ /* 0x000fc800078ec0ff */
[----:B------:R-:W-:-:S04]  /*2490*/  LOP3.LUT R54, R54, 0xffff, RZ, 0xc0, !PT ;  /* 0x0000ffff36367812 */ /* 0x000fc800078ec0ff */
        /* <DEDUP_REMOVED lines=16> */
[----:B------:R-:W-:Y:S01]  /*25a0*/  I2FP.F32.S32 R43, R43 ;  /* 0x0000002b002b7245 */ /* 0x000fe20000201400 */
[----:B------:R-:W-:Y:S01]  /*25b0*/  IMAD R45, R45, R64, RZ ;  /* 0x000000402d2d7224 */ /* 0x000fe200078e02ff */
[----:B------:R-:W-:Y:S01]  /*25c0*/  I2FP.F32.S32 R63, R63 ;  /* 0x0000003f003f7245 */ /* 0x000fe20000201400 */
[----:B------:R-:W-:Y:S01]  /*25d0*/  IMAD R67, R44, R67, RZ ;  /* 0x000000432c437224 */ /* 0x000fe200078e02ff */
[----:B------:R-:W2:Y:S03]  /*25e0*/  @P1 LDG.E.U16 R64, desc[UR8][R20.64] ;  /* 0x0000000814401981 */ /* 0x000ea6000c1e1500 */
[C---:B------:R-:W-:Y:S01]  /*25f0*/  FFMA R42, R0.reuse, R63, RZ ;  /* 0x0000003f002a7223 */ /* 0x040fe200000000ff */
[----:B------:R-:W-:Y:S01]  /*2600*/  I2FP.F32.S32 R63, R67 ;  /* 0x00000043003f7245 */ /* 0x000fe20000201400 */
[----:B------:R-:W-:Y:S01]  /*2610*/  FFMA R0, R0, R43, RZ ;  /* 0x0000002b00007223 */ /* 0x000fe200000000ff */
[----:B------:R0:W3:Y:S03]  /*2620*/  @P1 LDG.E.U16 R54, desc[UR8][R20.64] ;  /* 0x0000000814361981 */ /* 0x0000e6000c1e1500 */
[----:B------:R-:W-:Y:S01]  /*2630*/  FFMA R63, R65, R63, R42 ;  /* 0x0000003f413f7223 */ /* 0x000fe2000000002a */
[----:B------:R-:W-:Y:S01]  /*2640*/  IMAD.WIDE R42, R29, 0x24, R22 ;  /* 0x000000241d2a7825 */ /* 0x000fe200078e0216 */
[----:B------:R-:W-:-:S02]  /*2650*/  I2FP.F32.S32 R45, R45 ;  /* 0x0000002d002d7245 */ /* 0x000fc40000201400 */
[----:B------:R-:W-:-:S03]  /*2660*/  IADD3 R44, P0, PT, R47, R42, RZ ;  /* 0x0000002a2f2c7210 */ /* 0x000fc60007f1e0ff */
[----:B------:R-:W-:Y:S01]  /*2670*/  FFMA R0, R65, R45, R0 ;  /* 0x0000002d41007223 */ /* 0x000fe20000000000 */
[----:B0-----:R-:W-:Y:S01]  /*2680*/  FMUL R20, R56, R63 ;  /* 0x0000003f38147220 */ /* 0x001fe20000400000 */
[----:B------:R-:W4:Y:S01]  /*2690*/  LDG.E.U16 R65, desc[UR8][R42.64] ;  /* 0x000000082a417981 */ /* 0x000f22000c1e1500 */
[----:B------:R-:W-:-:S03]  /*26a0*/  IMAD.X R45, RZ, RZ, R43, P0 ;  /* 0x000000ffff2d7224 */ /* 0x000fc600000e062b */
[----:B------:R0:W5:Y:S04]  /*26b0*/  LDG.E.U16 R67, desc[UR8][R42.64+0x24] ;  /* 0x000024082a437981 */ /* 0x000168000c1e1500 */
[----:B------:R-:W3:Y:S04]  /*26c0*/  LDG.E R21, desc[UR8][R44.64+0x14] ;  /* 0x000014082c157981 */ /* 0x000ee8000c1e1900 */
[----:B------:R-:W4:Y:S04]  /*26d0*/  LDG.E R69, desc[UR8][R44.64+0x4] ;  /* 0x000004082c457981 */ /* 0x000f28000c1e1900 */
[----:B------:R-:W5:Y:S04]  /*26e0*/  LDG.E R66, desc[UR8][R44.64+0x38] ;  /* 0x000038082c427981 */ /* 0x000f68000c1e1900 */
[----:B------:R5:W5:Y:S01]  /*26f0*/  LDG.E R68, desc[UR8][R44.64+0x28] ;  /* 0x000028082c447981 */ /* 0x000b62000c1e1900 */
[----:B------:R-:W-:Y:S01]  /*2700*/  FFMA R20, R61, R0, -R20 ;  /* 0x000000003d147223 */ /* 0x000fe20000000814 */
[----:B--2---:R-:W-:-:S04]  /*2710*/  @P1 SHF.R.U32.HI R64, RZ, 0x2, R64 ;  /* 0x00000002ff401819 */ /* 0x004fc80000011640 */
[----:B------:R-:W-:-:S04]  /*2720*/  @P1 LOP3.LUT R64, R64, 0x3030, RZ, 0xc0, !PT ;  /* 0x0000303040401812 */ /* 0x000fc800078ec0ff */
[----:B------:R-:W-:Y:S02]  /*2730*/  @P1 LOP3.LUT R64, R64, 0xf0f, R49, 0xf8, !PT ;  /* 0x00000f0f40401812 */ /* 0x000fe400078ef831 */
[----:B------:R-:W-:-:S04]  /*2740*/  @!P1 LOP3.LUT R64, R46, 0x3f3f, RZ, 0xc0, !PT ;  /* 0x00003f3f2e409812 */ /* 0x000fc800078ec0ff */
[----:B------:R-:W-:-:S04]  /*2750*/  LOP3.LUT R64, R64, 0xffff, RZ, 0xc0, !PT ;  /* 0x0000ffff40407812 */ /* 0x000fc800078ec0ff */
[----:B0-----:R-:W-:Y:S01]  /*2760*/  LOP3.LUT R43, R64, 0xff, RZ, 0xc0, !PT ;  /* 0x000000ff402b7812 */ /* 0x001fe200078ec0ff */
[----:B---3--:R-:W-:-:S04]  /*2770*/  IDP.4A.S8.S8 R0, R36, R21, RZ ;  /* 0x0000001524007226 */ /* 0x008fc800000006ff */
[----:B----4-:R-:W-:-:S04]  /*2780*/  IDP.4A.S8.S8 R0, R40, R69, R0 ;  /* 0x0000004528007226 */ /* 0x010fc80000000600 */
[----:B------:R-:W-:Y:S01]  /*2790*/  IMAD R43, R0, R43, RZ ;  /* 0x0000002b002b7224 */ /* 0x000fe200078e02ff */
[----:B------:R-:W-:Y:S01]  /*27a0*/  SHF.R.U32.HI R0, RZ, 0x8, R64 ;  /* 0x00000008ff007819 */ /* 0x000fe20000011640 */
[----:B-----5:R-:W-:-:S03]  /*27b0*/  IDP.4A.S8.S8 R45, R38, R66, RZ ;  /* 0x00000042262d7226 */ /* 0x020fc600000006ff */
[----:B------:R-:W-:Y:S01]  /*27c0*/  LOP3.LUT R63, R0, 0xffff, RZ, 0xc0, !PT ;  /* 0x0000ffff003f7812 */ /* 0x000fe200078ec0ff */
[----:B------:R-:W-:-:S04]  /*27d0*/  IDP.4A.S8.S8 R42, R34, R68, R45 ;  /* 0x00000044222a7226 */ /* 0x000fc8000000062d */
[----:B------:R-:W-:Y:S02]  /*27e0*/  IMAD R42, R42, R63, RZ ;  /* 0x0000003f2a2a7224 */ /* 0x000fe400078e02ff */
[----:B------:R-:W2:Y:S01]  /*27f0*/  @P1 LDG.E.U16 R63, desc[UR8][R16.64] ;  /* 0x00000008103f1981 */ /* 0x000ea2000c1e1500 */
[----:B------:R-:W-:-:S04]  /*2800*/  @P1 LOP3.LUT R0, R46, 0xffff, RZ, 0xc0, !PT ;  /* 0x0000ffff2e001812 */ /* 0x000fc800078ec0ff */
[----:B------:R-:W-:Y:S02]  /*2810*/  @P1 SHF.R.U32.HI R44, RZ, 0x2, R0 ;  /* 0x00000002ff2c1819 */ /* 0x000fe40000011600 */
[----:B------:R-:W-:Y:S02]  /*2820*/  @P1 LOP3.LUT R0, R49, 0xffff, RZ, 0xc0, !PT ;  /* 0x0000ffff31001812 */ /* 0x000fe400078ec0ff */
[----:B------:R-:W-:Y:S02]  /*2830*/  @P1 LOP3.LUT R45, R44, 0x3030, RZ, 0xc0, !PT ;  /* 0x000030302c2d1812 */ /* 0x000fe400078ec0ff */
[----:B------:R-:W-:-:S04]  /*2840*/  @P1 SHF.R.U32.HI R0, RZ, 0x4, R0 ;  /* 0x00000004ff001819 */ /* 0x000fc80000011600 */
[----:B------:R-:W-:Y:S01]  /*2850*/  @P1 LOP3.LUT R44, R45, 0xf0f, R0, 0xf8, !PT ;  /* 0x00000f0f2d2c1812 */ /* 0x000fe200078ef800 */
[----:B------:R-:W-:Y:S01]  /*2860*/  IDP.4A.S8.S8 R0, R21, UR6, RZ ;  /* 0x0000000615007c26 */ /* 0x000fe200080006ff */
[----:B------:R-:W-:-:S03]  /*2870*/  I2FP.F32.S32 R43, R43 ;  /* 0x0000002b002b7245 */ /* 0x000fc60000201400 */
[----:B------:R-:W-:Y:S02]  /*2880*/  IDP.4A.S8.S8 R45, R69, UR6, R0 ;  /* 0x00000006452d7c26 */ /* 0x000fe40008000600 */
[----:B------:R-:W-:Y:S01]  /*2890*/  HADD2.F32 R0, -RZ, R65.H0_H0 ;  /* 0x20000041ff007230 */ /* 0x000fe20000004100 */
[----:B------:R-:W-:Y:S01]  /*28a0*/  I2FP.F32.S32 R64, R42 ;  /* 0x0000002a00407245 */ /* 0x000fe20000201400 */
[----:B------:R-:W-:Y:S02]  /*28b0*/  HADD2.F32 R67, -RZ, R67.H0_H0 ;  /* 0x20000043ff437230 */ /* 0x000fe40000004100 */
[----:B------:R-:W-:Y:S01]  /*28c0*/  FADD R14, R57, R14 ;  /* 0x0000000e390e7221 */ /* 0x000fe20000000000 */
[----:B------:R-:W-:Y:S01]  /*28d0*/  FFMA R42, R0, R43, RZ ;  /* 0x0000002b002a7223 */ /* 0x000fe200000000ff */
[----:B------:R-:W-:Y:S01]  /*28e0*/  IDP.4A.S8.S8 R21, R30, R21, RZ ;  /* 0x000000151e157226 */ /* 0x000fe200000006ff */
[----:B------:R-:W-:Y:S02]  /*28f0*/  @!P1 LOP3.LUT R44, R49, 0x3f3f, RZ, 0xc0, !PT ;  /* 0x00003f3f312c9812 */ /* 0x000fe400078ec0ff */
[----:B------:R-:W-:Y:S01]  /*2900*/  FFMA R43, R67, R64, R42 ;  /* 0x00000040432b7223 */ /* 0x000fe2000000002a */
[----:B------:R-:W-:Y:S01]  /*2910*/  IDP.4A.S8.S8 R21, R32, R69, R21 ;  /* 0x0000004520157226 */ /* 0x000fe20000000615 */
[----:B------:R0:W3:Y:S01]  /*2920*/  @P1 LDG.E.U16 R42, desc[UR8][R16.64] ;  /* 0x00000008102a1981 */ /* 0x0000e2000c1e1500 */
[----:B------:R-:W-:Y:S01]  /*2930*/  IMAD.WIDE R22, R27, 0x24, R22 ;  /* 0x000000241b167825 */ /* 0x000fe200078e0216 */
[----:B--2---:R-:W-:-:S04]  /*2940*/  @P1 SHF.R.U32.HI R63, RZ, 0x2, R63 ;  /* 0x00000002ff3f1819 */ /* 0x004fc8000001163f */
[----:B------:R-:W-:-:S04]  /*2950*/  @P1 LOP3.LUT R63, R63, 0x3030, RZ, 0xc0, !PT ;  /* 0x000030303f3f1812 */ /* 0x000fc800078ec0ff */
[----:B------:R-:W-:Y:S02]  /*2960*/  @P1 LOP3.LUT R63, R63, 0xf0f, R50, 0xf8, !PT ;  /* 0x00000f0f3f3f1812 */ /* 0x000fe400078ef832 */
[----:B------:R-:W-:-:S04]  /*2970*/  @!P1 LOP3.LUT R63, R48, 0x3f3f, RZ, 0xc0, !PT ;  /* 0x00003f3f303f9812 */ /* 0x000fc800078ec0ff */
[----:B------:R-:W-:Y:S02]  /*2980*/  LOP3.LUT R57, R63, 0xffff, RZ, 0xc0, !PT ;  /* 0x0000ffff3f397812 */ /* 0x000fe400078ec0ff */
[----:B------:R-:W-:Y:S02]  /*2990*/  LOP3.LUT R63, R44, 0xffff, RZ, 0xc0, !PT ;  /* 0x0000ffff2c3f7812 */ /* 0x000fe400078ec0ff */
[----:B------:R-:W-:Y:S02]  /*29a0*/  LOP3.LUT R64, R57, 0xff, RZ, 0xc0, !PT ;  /* 0x000000ff39407812 */ /* 0x000fe400078ec0ff */
[----:B------:R-:W-:-:S03]  /*29b0*/  SHF.R.U32.HI R44, RZ, 0x8, R63 ;  /* 0x00000008ff2c7819 */ /* 0x000fc6000001163f */
[----:B------:R-:W-:Y:S01]  /*29c0*/  IMAD R21, R21, R64, RZ ;  /* 0x0000004015157224 */ /* 0x000fe200078e02ff */
        /* <DEDUP_REMOVED lines=25> */
[----:B------:R-:W-:Y:S02]  /*2b60*/  IMAD.X R17, RZ, RZ, R23, P0 ;  /* 0x000000ffff117224 */ /* 0x000fe400000e0617 */
[----:B------:R-:W-:-:S03]  /*2b70*/  IDP.4A.S8.S8 R63, R39, R66, RZ ;  /* 0x00000042273f7226 */ /* 0x000fc600000006ff */
[----:B------:R-:W2:Y:S01]  /*2b80*/  LDG.E R47, desc[UR8][R16.64+0x14] ;  /* 0x00001408102f7981 */ /* 0x000ea2000c1e1900 */
[----:B------:R-:W-:Y:S02]  /*2b90*/  LOP3.LUT R66, R57, 0xffff, RZ, 0xc0, !PT ;  /* 0x0000ffff39427812 */ /* 0x000fe400078ec0ff */
[----:B------:R-:W-:Y:S01]  /*2ba0*/  I2FP.F32.S32 R65, R64 ;  /* 0x0000004000417245 */ /* 0x000fe20000201400 */
[----:B------:R-:W4:Y:S01]  /*2bb0*/  LDG.E R57, desc[UR8][R16.64+0x4] ;  /* 0x0000040810397981 */ /* 0x000f22000c1e1900 */
[----:B------:R-:W-:Y:S01]  /*2bc0*/  I2FP.F32.S32 R21, R21 ;  /* 0x0000001500157245 */ /* 0x000fe20000201400 */
[----:B------:R-:W-:Y:S02]  /*2bd0*/  IDP.4A.S8.S8 R63, R41, R68, R63 ;  /* 0x00000044293f7226 */ /* 0x000fe4000000063f */
[C---:B------:R-:W-:Y:S02]  /*2be0*/  FFMA R64, R0.reuse, R65, RZ ;  /* 0x0000004100407223 */ /* 0x040fe400000000ff */
[----:B------:R-:W-:Y:S01]  /*2bf0*/  FFMA R68, R0, R21, RZ ;  /* 0x0000001500447223 */ /* 0x000fe200000000ff */
[----:B------:R-:W5:Y:S04]  /*2c00*/  LDG.E R65, desc[UR8][R16.64+0x28] ;  /* 0x0000280810417981 */ /* 0x000f68000c1e1900 */
[----:B------:R0:W5:Y:S01]  /*2c10*/  LDG.E R0, desc[UR8][R16.64+0x38] ;  /* 0x0000380810007981 */ /* 0x000162000c1e1900 */
[----:B------:R-:W-:-:S03]  /*2c20*/  IMAD R63, R63, R66, RZ ;  /* 0x000000423f3f7224 */ /* 0x000fc600078e02ff */
[----:B------:R-:W5:Y:S04]  /*2c30*/  LDG.E.U16 R21, desc[UR8][R22.64] ;  /* 0x0000000816157981 */ /* 0x000f68000c1e1500 */
[----:B------:R1:W5:Y:S01]  /*2c40*/  LDG.E.U16 R66, desc[UR8][R22.64+0x24] ;  /* 0x0000240816427981 */ /* 0x000362000c1e1500 */
[----:B------:R-:W-:Y:S02]  /*2c50*/  I2FP.F32.S32 R45, R45 ;  /* 0x0000002d002d7245 */ /* 0x000fe40000201400 */
[----:B------:R-:W-:-:S03]  /*2c60*/  I2FP.F32.S32 R63, R63 ;  /* 0x0000003f003f7245 */ /* 0x000fc60000201400 */
[C---:B------:R-:W-:Y:S02]  /*2c70*/  FFMA R45, R67.reuse, R45, R64 ;  /* 0x0000002d432d7223 */ /* 0x040fe40000000040 */
[----:B------:R-:W-:Y:S01]  /*2c80*/  FFMA R64, R67, R63, R68 ;  /* 0x0000003f43407223 */ /* 0x000fe20000000044 */
[----:B------:R-:W-:-:S04]  /*2c90*/  @P1 LOP3.LUT R63, R46, 0xffff, RZ, 0xc0, !PT ;  /* 0x0000ffff2e3f1812 */ /* 0x000fc800078ec0ff */
[----:B------:R-:W-:Y:S02]  /*2ca0*/  @P1 SHF.R.U32.HI R67, RZ, 0x2, R63 ;  /* 0x00000002ff431819 */ /* 0x000fe4000001163f */
[----:B------:R-:W-:Y:S02]  /*2cb0*/  @P1 LOP3.LUT R63, R49, 0xffff, RZ, 0xc0, !PT ;  /* 0x0000ffff313f1812 */ /* 0x000fe400078ec0ff */
[----:B0-----:R-:W-:Y:S02]  /*2cc0*/  @P1 LOP3.LUT R16, R67, 0x3030, RZ, 0xc0, !PT ;  /* 0x0000303043101812 */ /* 0x001fe400078ec0ff */
[----:B------:R-:W-:-:S04]  /*2cd0*/  @P1 SHF.R.U32.HI R63, RZ, 0x4, R63 ;  /* 0x00000004ff3f1819 */ /* 0x000fc8000001163f */
[----:B------:R-:W-:Y:S02]  /*2ce0*/  @P1 LOP3.LUT R17, R16, 0xf0f, R63, 0xf8, !PT ;  /* 0x00000f0f10111812 */ /* 0x000fe400078ef83f */
[----:B------:R-:W-:-:S04]  /*2cf0*/  @P1 LOP3.LUT R16, R48, 0xffff, RZ, 0xc0, !PT ;  /* 0x0000ffff30101812 */ /* 0x000fc800078ec0ff */
[----:B-1----:R-:W-:Y:S02]  /*2d00*/  @P1 SHF.R.U32.HI R22, RZ, 0x2, R16 ;  /* 0x00000002ff161819 */ /* 0x002fe40000011610 */
[----:B------:R-:W-:Y:S02]  /*2d10*/  @P1 LOP3.LUT R16, R50, 0xffff, RZ, 0xc0, !PT ;  /* 0x0000ffff32101812 */ /* 0x000fe400078ec0ff */
[----:B------:R-:W-:Y:S02]  /*2d20*/  @P1 SHF.R.U32.HI R54, RZ, 0x2, R54 ;  /* 0x00000002ff361819 */ /* 0x000fe40000011636 */
[----:B------:R-:W-:Y:S02]  /*2d30*/  @P1 SHF.R.U32.HI R16, RZ, 0x4, R16 ;  /* 0x00000004ff101819 */ /* 0x000fe40000011610 */
[----:B------:R-:W-:Y:S02]  /*2d40*/  @P1 LOP3.LUT R23, R22, 0x3030, RZ, 0xc0, !PT ;  /* 0x0000303016171812 */ /* 0x000fe400078ec0ff */
[----:B---3--:R-:W-:-:S02]  /*2d50*/  @P1 SHF.R.U32.HI R42, RZ, 0x2, R42 ;  /* 0x00000002ff2a1819 */ /* 0x008fc4000001162a */
[----:B------:R-:W-:Y:S02]  /*2d60*/  @P1 LOP3.LUT R54, R54, 0x3030, RZ, 0xc0, !PT ;  /* 0x0000303036361812 */ /* 0x000fe400078ec0ff */
[----:B------:R-:W-:Y:S02]  /*2d70*/  @P1 LOP3.LUT R16, R23, 0xf0f, R16, 0xf8, !PT ;  /* 0x00000f0f17101812 */ /* 0x000fe400078ef810 */
[----:B------:R-:W-:Y:S02]  /*2d80*/  @P1 LOP3.LUT R23, R42, 0x3030, RZ, 0xc0, !PT ;  /* 0x000030302a171812 */ /* 0x000fe400078ec0ff */
[----:B------:R-:W-:Y:S02]  /*2d90*/  @!P1 LOP3.LUT R17, R49, 0x3f3f, RZ, 0xc0, !PT ;  /* 0x00003f3f31119812 */ /* 0x000fe400078ec0ff */
[----:B------:R-:W-:Y:S02]  /*2da0*/  @P1 LOP3.LUT R49, R54, 0xf0f, R49, 0xf8, !PT ;  /* 0x00000f0f36311812 */ /* 0x000fe400078ef831 */
[----:B------:R-:W-:-:S02]  /*2db0*/  @!P1 LOP3.LUT R49, R46, 0x3f3f, RZ, 0xc0, !PT ;  /* 0x00003f3f2e319812 */ /* 0x000fc400078ec0ff */
[----:B------:R-:W-:Y:S02]  /*2dc0*/  @!P1 LOP3.LUT R16, R50, 0x3f3f, RZ, 0xc0, !PT ;  /* 0x00003f3f32109812 */ /* 0x000fe400078ec0ff */
[----:B------:R-:W-:Y:S02]  /*2dd0*/  @P1 LOP3.LUT R50, R23, 0xf0f, R50, 0xf8, !PT ;  /* 0x00000f0f17321812 */ /* 0x000fe400078ef832 */
[----:B------:R-:W-:Y:S01]  /*2de0*/  @!P1 LOP3.LUT R50, R48, 0x3f3f, RZ, 0xc0, !PT ;  /* 0x00003f3f30329812 */ /* 0x000fe200078ec0ff */
        /* <DEDUP_REMOVED lines=13> */
[----:B------:R-:W-:-:S02]  /*2ec0*/  VIADD R27, R27, 0x20 ;  /* 0x000000201b1b7836 */ /* 0x000fc40000000000 */
[----:B------:R-:W-:Y:S02]  /*2ed0*/  VIADD R29, R29, 0x20 ;  /* 0x000000201d1d7836 */ /* 0x000fe40000000000 */
[----:B------:R-:W-:Y:S02]  /*2ee0*/  VIADD R33, R33, 0x20 ;  /* 0x0000002021217836 */ /* 0x000fe40000000000 */
[----:B------:R-:W-:Y:S02]  /*2ef0*/  VIADD R35, R35, 0x20 ;  /* 0x0000002023237836 */ /* 0x000fe40000000000 */
[----:B------:R-:W-:Y:S02]  /*2f00*/  VIADD R28, R28, 0x4 ;  /* 0x000000041c1c7836 */ /* 0x000fe40000000000 */
[-C--:B--2---:R-:W-:Y:S02]  /*2f10*/  IDP.4A.S8.S8 R36, R36, R47.reuse, RZ ;  /* 0x0000002f24247226 */ /* 0x084fe400000006ff */
[----:B------:R-:W-:-:S02]  /*2f20*/  IDP.4A.S8.S8 R23, R30, R47, RZ ;  /* 0x0000002f1e177226 */ /* 0x000fc400000006ff */
[----:B------:R-:W-:Y:S02]  /*2f30*/  IDP.4A.S8.S8 R22, R47, UR6, RZ ;  /* 0x000000062f167c26 */ /* 0x000fe400080006ff */
[-C--:B----4-:R-:W-:Y:S01]  /*2f40*/  IDP.4A.S8.S8 R30, R40, R57.reuse, R36 ;  /* 0x00000039281e7226 */ /* 0x090fe20000000624 */
[----:B------:R-:W-:Y:S01]  /*2f50*/  LOP3.LUT R40, R49, 0xffff, RZ, 0xc0, !PT ;  /* 0x0000ffff31287812 */ /* 0x000fe200078ec0ff */
[----:B------:R-:W-:Y:S01]  /*2f60*/  IDP.4A.S8.S8 R22, R57, UR6, R22 ;  /* 0x0000000639167c26 */ /* 0x000fe20008000616 */
[----:B------:R-:W-:Y:S01]  /*2f70*/  LOP3.LUT R36, R50, 0xffff, RZ, 0xc0, !PT ;  /* 0x0000ffff32247812 */ /* 0x000fe200078ec0ff */
[----:B------:R-:W-:Y:S01]  /*2f80*/  IDP.4A.S8.S8 R57, R32, R57, R23 ;  /* 0x0000003920397226 */ /* 0x000fe20000000617 */
[----:B------:R-:W-:Y:S02]  /*2f90*/  LOP3.LUT R23, R40, 0xff, RZ, 0xc0, !PT ;  /* 0x000000ff28177812 */ /* 0x000fe400078ec0ff */
[----:B------:R-:W-:Y:S02]  /*2fa0*/  LOP3.LUT R32, R17, 0xffff, RZ, 0xc0, !PT ;  /* 0x0000ffff11207812 */ /* 0x000fe400078ec0ff */
[----:B------:R-:W-:Y:S01]  /*2fb0*/  SHF.R.U32.HI R40, RZ, 0x8, R40 ;  /* 0x00000008ff287819 */ /* 0x000fe20000011628 */
[-C--:B-----5:R-:W-:Y:S01]  /*2fc0*/  IDP.4A.S8.S8 R38, R38, R0.reuse, RZ ;  /* 0x0000000026267226 */ /* 0x0a0fe200000006ff */
[----:B------:R-:W-:Y:S01]  /*2fd0*/  LOP3.LUT R17, R16, 0xffff, RZ, 0xc0, !PT ;  /* 0x0000ffff10117812 */ /* 0x000fe200078ec0ff */
[----:B------:R-:W-:Y:S01]  /*2fe0*/  IDP.4A.S8.S8 R42, R39, R0, RZ ;  /* 0x00000000272a7226 */ /* 0x000fe200000006ff */
[----:B------:R-:W-:Y:S01]  /*2ff0*/  LOP3.LUT R16, R36, 0xff, RZ, 0xc0, !PT ;  /* 0x000000ff24107812 */ /* 0x000fe200078ec0ff */
[----:B------:R-:W-:Y:S01]  /*3000*/  IDP.4A.S8.S8 R38, R34, R65, R38 ;  /* 0x0000004122267226 */ /* 0x000fe20000000626 */
[----:B------:R-:W-:-:S02]  /*3010*/  LOP3.LUT R47, R32, 0xff, RZ, 0xc0, !PT ;  /* 0x000000ff202f7812 */ /* 0x000fc400078ec0ff */
[----:B------:R-:W-:Y:S02]  /*3020*/  LOP3.LUT R39, R40, 0xffff, RZ, 0xc0, !PT ;  /* 0x0000ffff28277812 */ /* 0x000fe400078ec0ff */
[----:B------:R-:W-:Y:S01]  /*3030*/  LOP3.LUT R49, R17, 0xff, RZ, 0xc0, !PT ;  /* 0x000000ff11317812 */ /* 0x000fe200078ec0ff */
[----:B------:R-:W-:Y:S01]  /*3040*/  IMAD R30, R30, R23, RZ ;  /* 0x000000171e1e7224 */ /* 0x000fe200078e02ff */
[----:B------:R-:W-:Y:S01]  /*3050*/  SHF.R.U32.HI R36, RZ, 0x8, R36 ;  /* 0x00000008ff247819 */ /* 0x000fe20000011624 */
[----:B------:R-:W-:Y:S01]  /*3060*/  IDP.4A.S8.S8 R0, R0, UR6, RZ ;  /* 0x0000000600007c26 */ /* 0x000fe200080006ff */
[----:B------:R-:W-:Y:S02]  /*3070*/  SHF.R.U32.HI R32, RZ, 0x8, R32 ;  /* 0x00000008ff207819 */ /* 0x000fe40000011620 */
[----:B------:R-:W-:Y:S01]  /*3080*/  SHF.R.U32.HI R17, RZ, 0x8, R17 ;  /* 0x00000008ff117819 */ /* 0x000fe20000011611 */
[----:B------:R-:W-:Y:S02]  /*3090*/  IMAD R23, R57, R16, RZ ;  /* 0x0000001039177224 */ /* 0x000fe400078e02ff */
[----:B------:R-:W-:Y:S01]  /*30a0*/  IMAD R16, R22, R47, RZ ;  /* 0x0000002f16107224 */ /* 0x000fe200078e02ff */
[----:B------:R-:W-:Y:S01]  /*30b0*/  LOP3.LUT R47, R36, 0xffff, RZ, 0xc0, !PT ;  /* 0x0000ffff242f7812 */ /* 0x000fe200078ec0ff */
[----:B------:R-:W-:Y:S01]  /*30c0*/  IDP.4A.S8.S8 R42, R41, R65, R42 ;  /* 0x00000041292a7226 */ /* 0x000fe2000000062a */
[----:B------:R-:W-:Y:S01]  /*30d0*/  LOP3.LUT R41, R17, 0xffff, RZ, 0xc0, !PT ;  /* 0x0000ffff11297812 */ /* 0x000fe200078ec0ff */
[----:B------:R-:W-:Y:S01]  /*30e0*/  IMAD R38, R38, R39, RZ ;  /* 0x0000002726267224 */ /* 0x000fe200078e02ff */
[----:B------:R-:W-:Y:S01]  /*30f0*/  LOP3.LUT R39, R32, 0xffff, RZ, 0xc0, !PT ;  /* 0x0000ffff20277812 */ /* 0x000fe200078ec0ff */
[----:B------:R-:W-:-:S02]  /*3100*/  IDP.4A.S8.S8 R0, R65, UR6, R0 ;  /* 0x0000000641007c26 */ /* 0x000fc40008000600 */
[----:B------:R-:W-:Y:S01]  /*3110*/  IMAD R22, R22, R49, RZ ;  /* 0x0000003116167224 */ /* 0x000fe200078e02ff */
[----:B------:R-:W-:Y:S01]  /*3120*/  I2FP.F32.S32 R30, R30 ;  /* 0x0000001e001e7245 */ /* 0x000fe20000201400 */
[----:B------:R-:W-:Y:S01]  /*3130*/  IMAD R42, R42, R47, RZ ;  /* 0x0000002f2a2a7224 */ /* 0x000fe200078e02ff */
[----:B------:R-:W-:Y:S01]  /*3140*/  I2FP.F32.S32 R32, R23 ;  /* 0x0000001700207245 */ /* 0x000fe20000201400 */
[C---:B------:R-:W-:Y:S02]  /*3150*/  IMAD R39, R0.reuse, R39, RZ ;  /* 0x0000002700277224 */ /* 0x040fe400078e02ff */
[----:B------:R-:W-:Y:S01]  /*3160*/  IMAD R41, R0, R41, RZ ;  /* 0x0000002900297224 */ /* 0x000fe200078e02ff */
[----:B------:R-:W-:Y:S01]  /*3170*/  I2FP.F32.S32 R0, R16 ;  /* 0x0000001000007245 */ /* 0x000fe20000201400 */
[----:B------:R-:W-:Y:S01]  /*3180*/  HADD2.F32 R17, -RZ, R21.H0_H0 ;  /* 0x20000015ff117230 */ /* 0x000fe20000004100 */
[----:B------:R-:W-:Y:S01]  /*3190*/  I2FP.F32.S32 R16, R22 ;  /* 0x0000001600107245 */ /* 0x000fe20000201400 */
[----:B------:R-:W-:Y:S01]  /*31a0*/  HADD2.F32 R47, -RZ, R66.H0_H0 ;  /* 0x20000042ff2f7230 */ /* 0x000fe20000004100 */
[----:B------:R-:W-:-:S02]  /*31b0*/  I2FP.F32.S32 R23, R42 ;  /* 0x0000002a00177245 */ /* 0x000fc40000201400 */
[C---:B------:R-:W-:Y:S01]  /*31c0*/  FFMA R30, R17.reuse, R30, RZ ;  /* 0x0000001e111e7223 */ /* 0x040fe200000000ff */
[C---:B------:R-:W-:Y:S01]  /*31d0*/  FFMA R32, R17.reuse, R32, RZ ;  /* 0x0000002011207223 */ /* 0x040fe200000000ff */
[----:B------:R-:W-:Y:S01]  /*31e0*/  I2FP.F32.S32 R39, R39 ;  /* 0x0000002700277245 */ /* 0x000fe20000201400 */
[C---:B------:R-:W-:Y:S01]  /*31f0*/  FFMA R0, R17.reuse, R0, RZ ;  /* 0x0000000011007223 */ /* 0x040fe200000000ff */
[----:B------:R-:W-:Y:S01]  /*3200*/  I2FP.F32.S32 R22, R41 ;  /* 0x0000002900167245 */ /* 0x000fe20000201400 */
[----:B------:R-:W-:Y:S01]  /*3210*/  FFMA R17, R17, R16, RZ ;  /* 0x0000001011117223 */ /* 0x000fe200000000ff */
[----:B------:R-:W-:Y:S01]  /*3220*/  I2FP.F32.S32 R21, R38 ;  /* 0x0000002600157245 */ /* 0x000fe20000201400 */
[C---:B------:R-:W-:Y:S01]  /*3230*/  FFMA R32, R47.reuse, R23, R32 ;  /* 0x000000172f207223 */ /* 0x040fe20000000020 */
[C---:B------:R-:W-:Y:S01]  /*3240*/  FFMA R16, R47.reuse, R39, R0 ;  /* 0x000000272f107223 */ /* 0x040fe20000000000 */
[----:B------:R-:W-:Y:S01]  /*3250*/  FFMA R23, R47, R22, R17 ;  /* 0x000000162f177223 */ /* 0x000fe20000000011 */
[----:B------:R-:W-:Y:S01]  /*3260*/  FMUL R17, R51, R44 ;  /* 0x0000002c33117220 */ /* 0x000fe20000400000 */
[----:B------:R-:W-:Y:S01]  /*3270*/  FFMA R21, R47, R21, R30 ;  /* 0x000000152f157223 */ /* 0x000fe2000000001e */
        /* <DEDUP_REMOVED lines=13> */
.L_x_149:
[----:B------:R0:W-:Y:S04]  /*3350*/  STL.64 [R1], R12 ;  /* 0x0000000c01007387 */ /* 0x0001e80000100a00 */
[----:B------:R0:W-:Y:S04]  /*3360*/  STL.64 [R1+0x8], R14 ;  /* 0x0000080e01007387 */ /* 0x0001e80000100a00 */
[----:B------:R0:W-:Y:S04]  /*3370*/  STL.64 [R1+0x10], R8 ;  /* 0x0000100801007387 */ /* 0x0001e80000100a00 */
[----:B------:R0:W-:Y:S04]  /*3380*/  STL.64 [R1+0x18], R6 ;  /* 0x0000180601007387 */ /* 0x0001e80000100a00 */
[----:B------:R0:W-:Y:S04]  /*3390*/  STL.64 [R1+0x20], R4 ;  /* 0x0000200401007387 */ /* 0x0001e80000100a00 */
[----:B------:R0:W-:Y:S04]  /*33a0*/  STL.64 [R1+0x28], R2 ;  /* 0x0000280201007387 */ /* 0x0001e80000100a00 */
[----:B------:R0:W-:Y:S02]  /*33b0*/  STL.64 [R1+0x30], R10 ;  /* 0x0000300a01007387 */ /* 0x0001e40000100a00 */
.L_x_148:
[----:B------:R-:W-:Y:S05]  /*33c0*/  BSYNC.RECONVERGENT B0 ;  /* 0x0000000000007941 */ /* 0x000fea0003800200 */
.L_x_147:
[----:B------:R-:W1:Y:S01]  /*33d0*/  S2R R19, SR_TID.Y ;  /* 0x0000000000137919 */ /* 0x000e620000002200 */
[----:B------:R-:W-:Y:S01]  /*33e0*/  BSSY.RECONVERGENT B0, `(.L_x_151) ;  /* 0x0000018000007945 */ /* 0x000fe20003800200 */
[----:B------:R-:W2:Y:S01]  /*33f0*/  S2R R18, SR_TID.X ;  /* 0x0000000000127919 */ /* 0x000ea20000002100 */
[C---:B-1----:R-:W-:Y:S02]  /*3400*/  ISETP.NE.AND P0, PT, R19.reuse, RZ, PT ;  /* 0x000000ff1300720c */ /* 0x042fe40003f05270 */
[----:B------:R-:W-:-:S11]  /*3410*/  ISETP.NE.AND P1, PT, R19, RZ, PT ;  /* 0x000000ff1300720c */ /* 0x000fd60003f25270 */
[----:B--2---:R-:W-:Y:S05]  /*3420*/  @!P0 BRA `(.L_x_152) ;  /* 0x00000000004c8947 */ /* 0x004fea0003800000 */
        /* <DEDUP_REMOVED lines=19> */
.L_x_152:
[----:B------:R-:W-:Y:S05]  /*3560*/  BSYNC.RECONVERGENT B0 ;  /* 0x0000000000007941 */ /* 0x000fea0003800200 */
.L_x_151:
        /* <DEDUP_REMOVED lines=10> */
[----:B-1----:R-:W1:Y:S04]  /*3610*/  LDS R17, [R19] ;  /* 0x0000000013117984 */ /* 0x002e680000000800 */
[----:B------:R-:W0:Y:S01]  /*3620*/  LDS R0, [R19+0x80] ;  /* 0x0000800013007984 */ /* 0x000e220000000800 */
[----:B------:R-:W5:Y:S03]  /*3630*/  @!P0 LDC R38, c[0x0][0x3a4] ;  /* 0x0000e900ff268b82 */ /* 0x000f660000000800 */
[----:B------:R-:W3:Y:S04]  /*3640*/  LDS R21, [R19+0x100] ;  /* 0x0001000013157984 */ /* 0x000ee80000000800 */
[----:B------:R-:W4:Y:S04]  /*3650*/  LDS R16, [R19+0x180] ;  /* 0x0001800013107984 */ /* 0x000f280000000800 */
[----:B------:R-:W2:Y:S04]  /*3660*/  LDS R23, [R19+0x200] ;  /* 0x0002000013177984 */ /* 0x000ea80000000800 */
[----:B------:R-:W5:Y:S04]  /*3670*/  LDS R20, [R19+0x280] ;  /* 0x0002800013147984 */ /* 0x000f680000000800 */
[----:B------:R-:W5:Y:S04]  /*3680*/  LDS R25, [R19+0x300] ;  /* 0x0003000013197984 */ /* 0x000f680000000800 */
[----:B------:R-:W5:Y:S04]  /*3690*/  LDS R22, [R19+0x380] ;  /* 0x0003800013167984 */ /* 0x000f680000000800 */
[----:B------:R-:W5:Y:S04]  /*36a0*/  LDS R27, [R19+0x400] ;  /* 0x00040000131b7984 */ /* 0x000f680000000800 */
[----:B------:R-:W-:Y:S04]  /*36b0*/  LDS R26, [R19+0x480] ;  /* 0x00048000131a7984 */ /* 0x000fe80000000800 */
[----:B------:R-:W-:Y:S01]  /*36c0*/  LDS R29, [R19+0x500] ;  /* 0x00050000131d7984 */ /* 0x000fe20000000800 */
[----:B-1----:R-:W-:-:S03]  /*36d0*/  FADD R17, R17, R12 ;  /* 0x0000000c11117221 */ /* 0x002fc60000000000 */
[----:B------:R-:W-:Y:S01]  /*36e0*/  LDS R30, [R19+0x580] ;  /* 0x00058000131e7984 */ /* 0x000fe20000000800 */
[----:B0-----:R-:W-:Y:S01]  /*36f0*/  FADD R13, R0, R13 ;  /* 0x0000000d000d7221 */ /* 0x001fe20000000000 */
[----:B---3--:R-:W-:Y:S02]  /*3700*/  FADD R21, R21, R14 ;  /* 0x0000000e15157221 */ /* 0x008fe40000000000 */
[----:B------:R-:W0:Y:S01]  /*3710*/  SHFL.BFLY PT, R0, R17, 0x10, 0x1f ;  /* 0x0e001f0011007f89 */ /* 0x000e2200000e0000 */
[----:B----4-:R-:W-:Y:S01]  /*3720*/  FADD R16, R16, R15 ;  /* 0x0000000f10107221 */ /* 0x010fe20000000000 */
[----:B--2---:R-:W-:Y:S02]  /*3730*/  FADD R23, R23, R8 ;  /* 0x0000000817177221 */ /* 0x004fe40000000000 */
[----:B------:R-:W1:Y:S01]  /*3740*/  SHFL.BFLY PT, R8, R21, 0x10, 0x1f ;  /* 0x0e001f0015087f89 */ /* 0x000e6200000e0000 */
[----:B-----5:R-:W-:-:S03]  /*3750*/  FADD R20, R20, R9 ;  /* 0x0000000914147221 */ /* 0x020fc60000000000 */
[----:B------:R-:W2:Y:S01]  /*3760*/  SHFL.BFLY PT, R9, R16, 0x10, 0x1f ;  /* 0x0e001f0010097f89 */ /* 0x000ea200000e0000 */
[----:B------:R-:W-:-:S03]  /*3770*/  FADD R25, R25, R6 ;  /* 0x0000000619197221 */ /* 0x000fc60000000000 */
[----:B------:R-:W3:Y:S01]  /*3780*/  SHFL.BFLY PT, R6, R13, 0x10, 0x1f ;  /* 0x0e001f000d067f89 */ /* 0x000ee200000e0000 */
[----:B------:R-:W-:-:S03]  /*3790*/  FADD R22, R22, R7 ;  /* 0x0000000716167221 */ /* 0x000fc60000000000 */
[----:B------:R-:W4:Y:S01]  /*37a0*/  SHFL.BFLY PT, R12, R23, 0x10, 0x1f ;  /* 0x0e001f00170c7f89 */ /* 0x000f2200000e0000 */
[----:B------:R-:W-:Y:S01]  /*37b0*/  FADD R24, R27, R4 ;  /* 0x000000041b187221 */ /* 0x000fe20000000000 */
[----:B0-----:R-:W-:Y:S02]  /*37c0*/  FADD R0, R17, R0 ;  /* 0x0000000011007221 */ /* 0x001fe40000000000 */
[----:B------:R-:W0:Y:S01]  /*37d0*/  SHFL.BFLY PT, R15, R20, 0x10, 0x1f ;  /* 0x0e001f00140f7f89 */ /* 0x000e2200000e0000 */
[----:B------:R-:W-:-:S03]  /*37e0*/  FADD R26, R26, R5 ;  /* 0x000000051a1a7221 */ /* 0x000fc60000000000 */
[----:B------:R-:W5:Y:S01]  /*37f0*/  SHFL.BFLY PT, R14, R25, 0x10, 0x1f ;  /* 0x0e001f00190e7f89 */ /* 0x000f6200000e0000 */
[----:B------:R-:W-:-:S03]  /*3800*/  FADD R28, R29, R2 ;  /* 0x000000021d1c7221 */ /* 0x000fc60000000000 */
[----:B------:R-:W5:Y:S01]  /*3810*/  SHFL.BFLY PT, R27, R22, 0x10, 0x1f ;  /* 0x0e001f00161b7f89 */ /* 0x000f6200000e0000 */
[----:B-1----:R-:W-:Y:S01]  /*3820*/  FADD R8, R21, R8 ;  /* 0x0000000815087221 */ /* 0x002fe20000000000 */
[----:B------:R-:W-:Y:S02]  /*3830*/  FADD R30, R30, R3 ;  /* 0x000000031e1e7221 */ /* 0x000fe40000000000 */
[----:B------:R-:W1:Y:S01]  /*3840*/  SHFL.BFLY PT, R29, R24, 0x10, 0x1f ;  /* 0x0e001f00181d7f89 */ /* 0x000e6200000e0000 */
[----:B--2---:R-:W-:-:S03]  /*3850*/  FADD R9, R16, R9 ;  /* 0x0000000910097221 */ /* 0x004fc60000000000 */
[----:B------:R-:W2:Y:S01]  /*3860*/  SHFL.BFLY PT, R31, R26, 0x10, 0x1f ;  /* 0x0e001f001a1f7f89 */ /* 0x000ea200000e0000 */
[----:B---3--:R-:W-:-:S03]  /*3870*/  FADD R6, R13, R6 ;  /* 0x000000060d067221 */ /* 0x008fc60000000000 */
[----:B------:R-:W3:Y:S01]  /*3880*/  SHFL.BFLY PT, R33, R28, 0x10, 0x1f ;  /* 0x0e001f001c217f89 */ /* 0x000ee200000e0000 */
[----:B----4-:R-:W-:-:S03]  /*3890*/  FADD R12, R23, R12 ;  /* 0x0000000c170c7221 */ /* 0x010fc60000000000 */
[----:B------:R-:W4:Y:S01]  /*38a0*/  SHFL.BFLY PT, R35, R30, 0x10, 0x1f ;  /* 0x0e001f001e237f89 */ /* 0x000f2200000e0000 */
[----:B0-----:R-:W-:-:S03]  /*38b0*/  FADD R15, R20, R15 ;  /* 0x0000000f140f7221 */ /* 0x001fc60000000000 */
[----:B------:R-:W0:Y:S01]  /*38c0*/  SHFL.BFLY PT, R3, R0, 0x8, 0x1f ;  /* 0x0d001f0000037f89 */ /* 0x000e2200000e0000 */
[----:B-----5:R-:W-:-:S03]  /*38d0*/  FADD R14, R25, R14 ;  /* 0x0000000e190e7221 */ /* 0x020fc60000000000 */
[----:B------:R-:W5:Y:S01]  /*38e0*/  SHFL.BFLY PT, R5, R6, 0x8, 0x1f ;  /* 0x0d001f0006057f89 */ /* 0x000f6200000e0000 */
[----:B------:R-:W-:-:S03]  /*38f0*/  FADD R27, R22, R27 ;  /* 0x0000001b161b7221 */ /* 0x000fc60000000000 */
[----:B------:R-:W5:Y:S01]  /*3900*/  SHFL.BFLY PT, R7, R8, 0x8, 0x1f ;  /* 0x0d001f0008077f89 */ /* 0x000f6200000e0000 */
        /* <DEDUP_REMOVED lines=93> */
[----:B------:R4:W-:Y:S01]  /*3ee0*/  STL.64 [R1], R4 ;  /* 0x0000000401007387 */ /* 0x0009e20000100a00 */
[----:B0-----:R-:W-:-:S03]  /*3ef0*/  FADD R12, R17, R14 ;  /* 0x0000000e110c7221 */ /* 0x001fc60000000000 */
[----:B------:R-:W4:Y:S01]  /*3f00*/  @!P0 LDL R2, [R20] ;  /* 0x0000000014028983 */ /* 0x000f220000100800 */
[----:B-----5:R-:W-:-:S03]  /*3f10*/  FADD R13, R16, R21 ;  /* 0x00000015100d7221 */ /* 0x020fc60000000000 */
[----:B------:R0:W-:Y:S01]  /*3f20*/  STL.64 [R1+0x8], R6 ;  /* 0x0000080601007387 */ /* 0x0001e20000100a00 */
[----:B------:R-:W-:-:S03]  /*3f30*/  FADD R14, R23, R22 ;  /* 0x00000016170e7221 */ /* 0x000fc60000000000 */
[----:B------:R-:W5:Y:S01]  /*3f40*/  @!P0 LDL R0, [R20+0x8] ;  /* 0x0000080014008983 */ /* 0x000f620000100800 */
[----:B-1----:R-:W-:Y:S02]  /*3f50*/  FADD R15, R25, R24 ;  /* 0x00000018190f7221 */ /* 0x002fe40000000000 */
[----:B------:R-:W1:Y:S01]  /*3f60*/  @!P0 LDC.64 R24, c[0x0][0x390] ;  /* 0x0000e400ff188b82 */ /* 0x000e620000000a00 */
[----:B------:R-:W-:Y:S01]  /*3f70*/  STL.64 [R1+0x10], R8 ;  /* 0x0000100801007387 */ /* 0x000fe20000100a00 */
[----:B--2---:R-:W-:Y:S01]  /*3f80*/  FADD R16, R27, R26 ;  /* 0x0000001a1b107221 */ /* 0x004fe20000000000 */
[----:B---3--:R-:W-:Y:S02]  /*3f90*/  FADD R17, R29, R28 ;  /* 0x0000001c1d117221 */ /* 0x008fe40000000000 */
[----:B------:R-:W2:Y:S04]  /*3fa0*/  @!P0 LDL R3, [R20+0x10] ;  /* 0x0000100014038983 */ /* 0x000ea80000100800 */
[----:B------:R-:W-:Y:S04]  /*3fb0*/  STL.64 [R1+0x18], R12 ;  /* 0x0000180c01007387 */ /* 0x000fe80000100a00 */
[----:B----4-:R-:W3:Y:S04]  /*3fc0*/  @!P0 LDL R4, [R20+0x18] ;  /* 0x0000180014048983 */ /* 0x010ee80000100800 */
        /* <DEDUP_REMOVED lines=22> */
[----:B------:R-:W1:Y:S01]  /*4130*/  SHFL.BFLY PT, R22, R7, 0x2, 0x1f ;  /* 0x0c401f0007167f89 */ /* 0x000e6200000e0000 */
[----:B------:R-:W0:Y:S01]  /*4140*/  @!P0 LDC.64 R12, c[0x0][0x390] ;  /* 0x0000e400ff0c8b82 */ /* 0x000e220000000a00 */
[----:B-1----:R-:W-:-:S07]  /*4150*/  FADD R26, R15, R16 ;  /* 0x000000100f1a7221 */ /* 0x002fce0000000000 */
[----:B------:R-:W1:Y:S01]  /*4160*/  @!P0 LDC.64 R14, c[0x0][0x390] ;  /* 0x0000e400ff0e8b82 */ /* 0x000e620000000a00 */
[----:B------:R-:W-:Y:S01]  /*4170*/  FADD R28, R7, R22 ;  /* 0x00000016071c7221 */ /* 0x000fe20000000000 */
[----:B------:R-:W1:Y:S01]  /*4180*/  SHFL.BFLY PT, R29, R26, 0x1, 0x1f ;  /* 0x0c201f001a1d7f89 */ /* 0x000e6200000e0000 */
[----:B------:R-:W-:-:S03]  /*4190*/  VIADD R7, R18, UR4 ;  /* 0x0000000412077c36 */ /* 0x000fc60008000000 */
[----:B------:R-:W1:Y:S02]  /*41a0*/  SHFL.BFLY PT, R31, R28, 0x1, 0x1f ;  /* 0x0c201f001c1f7f89 */ /* 0x000e6400000e0000 */
[----:B------:R-:W1:Y:S01]  /*41b0*/  @!P0 LDC.64 R16, c[0x0][0x390] ;  /* 0x0000e400ff108b82 */ /* 0x000e620000000a00 */
[C---:B------:R-:W-:Y:S02]  /*41c0*/  @!P0 IMAD.IADD R19, R7.reuse, 0x1, R30 ;  /* 0x0000000107138824 */ /* 0x040fe400078e021e */
[----:B0-----:R-:W-:Y:S01]  /*41d0*/  @!P0 IMAD.WIDE.U32 R10, R7, 0x4, R8 ;  /* 0x00000004070a8825 */ /* 0x001fe200078e0008 */
[----:B------:R-:W-:-:S03]  /*41e0*/  @!P0 LEA R9, R32, R7, 0x1 ;  /* 0x0000000720098211 */ /* 0x000fc600078e08ff */
[----:B------:R-:W-:Y:S01]  /*41f0*/  @!P0 IMAD.WIDE.U32 R12, R19, 0x4, R12 ;  /* 0x00000004130c8825 */ /* 0x000fe200078e000c */
[----:B------:R-:W0:Y:S03]  /*4200*/  @!P0 LDC.64 R22, c[0x0][0x390] ;  /* 0x0000e400ff168b82 */ /* 0x000e260000000a00 */
[--C-:B------:R-:W-:Y:S02]  /*4210*/  @!P0 IMAD R19, R34, 0x3, R7.reuse ;  /* 0x0000000322138824 */ /* 0x100fe400078e0207 */
[--C-:B------:R-:W-:Y:S02]  /*4220*/  @!P0 IMAD R21, R36, 0x4, R7.reuse ;  /* 0x0000000424158824 */ /* 0x100fe400078e0207 */
[----:B------:R-:W-:Y:S02]  /*4230*/  @!P0 IMAD R27, R38, 0x5, R7 ;  /* 0x00000005261b8824 */ /* 0x000fe400078e0207 */
[----:B-1----:R-:W-:-:S04]  /*4240*/  @!P0 IMAD.WIDE.U32 R14, R9, 0x4, R14 ;  /* 0x00000004090e8825 */ /* 0x002fc800078e000e */
[----:B------:R-:W-:Y:S01]  /*4250*/  FADD R8, R26, R29 ;  /* 0x0000001d1a087221 */ /* 0x000fe20000000000 */
[----:B------:R-:W-:Y:S01]  /*4260*/  FADD R9, R28, R31 ;  /* 0x0000001f1c097221 */ /* 0x000fe20000000000 */
[----:B------:R-:W-:-:S04]  /*4270*/  @!P0 IMAD.WIDE.U32 R16, R19, 0x4, R16 ;  /* 0x0000000413108825 */ /* 0x000fc800078e0010 */
[----:B------:R1:W-:Y:S01]  /*4280*/  STL.64 [R1+0x30], R8 ;  /* 0x0000300801007387 */ /* 0x0003e20000100a00 */
[----:B0-----:R-:W-:-:S04]  /*4290*/  @!P0 IMAD.WIDE.U32 R18, R21, 0x4, R22 ;  /* 0x0000000415128825 */ /* 0x001fc800078e0016 */
[----:B------:R-:W-:Y:S01]  /*42a0*/  @!P0 IMAD.WIDE.U32 R22, R27, 0x4, R24 ;  /* 0x000000041b168825 */ /* 0x000fe200078e0018 */
[----:B------:R1:W-:Y:S04]  /*42b0*/  @!P0 STG.E desc[UR8][R10.64], R2 ;  /* 0x000000020a008986 */ /* 0x0003e8000c101908 */
[----:B-----5:R1:W-:Y:S04]  /*42c0*/  @!P0 STG.E desc[UR8][R12.64], R0 ;  /* 0x000000000c008986 */ /* 0x0203e8000c101908 */
[----:B--2---:R1:W-:Y:S04]  /*42d0*/  @!P0 STG.E desc[UR8][R14.64], R3 ;  /* 0x000000030e008986 */ /* 0x0043e8000c101908 */
[----:B---3--:R1:W-:Y:S04]  /*42e0*/  @!P0 STG.E desc[UR8][R16.64], R4 ;  /* 0x0000000410008986 */ /* 0x0083e8000c101908 */
[----:B----4-:R1:W-:Y:S04]  /*42f0*/  @!P0 STG.E desc[UR8][R18.64], R5 ;  /* 0x0000000512008986 */ /* 0x0103e8000c101908 */
        /* <DEDUP_REMOVED lines=9> */
.L_x_153:
        /* <DEDUP_REMOVED lines=15> */
.L_x_750:


//--------------------- .text.mul_mat_vec_q4_K_q8_1_cuda7 --------------------------
	.section	.text.mul_mat_vec_q4_K_q8_1_cuda7,"ax",@progbits
	.align	128
        .global         mul_mat_vec_q4_K_q8_1_cuda7
        .type           mul_mat_vec_q4_K_q8_1_cuda7,@function
        .size           mul_mat_vec_q4_K_q8_1_cuda7,(.L_x_751 - mul_mat_vec_q4_K_q8_1_cuda7)
        .other          mul_mat_vec_q4_K_q8_1_cuda7,@"STO_CUDA_ENTRY STV_DEFAULT"
mul_mat_vec_q4_K_q8_1_cuda7:
.text.mul_mat_vec_q4_K_q8_1_cuda7:
[----:B------:R-:W0:Y:S01]  /*0000*/  LDC R1, c[0x0][0x37c] ;  /* 0x0000df00ff017b82 */ /* 0x000e220000000800 */
[----:B------:R-:W1:Y:S01]  /*0010*/  S2R R3, SR_TID.Y ;  /* 0x0000000000037919 */ /* 0x000e620000002200 */
[----:B------:R-:W2:Y:S01]  /*0020*/  LDCU UR5, c[0x0][0x398] ;  /* 0x00007300ff0577ac */ /* 0x000ea20008000800 */
[----:B0-----:R-:W-:Y:S01]  /*0030*/  VIADD R1, R1, 0xffffffc8 ;  /* 0xffffffc801017836 */ /* 0x001fe20000000000 */
[----:B------:R-:W-:Y:S01]  /*0040*/  BSSY.RECONVERGENT B0, `(.L_x_154) ;  /* 0x0000310000007945 */ /* 0x000fe20003800200 */
[----:B------:R-:W1:Y:S01]  /*0050*/  S2R R0, SR_TID.X ;  /* 0x0000000000007919 */ /* 0x000e620000002100 */
[----:B------:R-:W0:Y:S01]  /*0060*/  LDCU.64 UR8, c[0x0][0x358] ;  /* 0x00006b00ff0877ac */ /* 0x000e220008000a00 */
[----:B------:R-:W-:Y:S01]  /*0070*/  IMAD.MOV.U32 R53, RZ, RZ, R1 ;  /* 0x000000ffff357224 */ /* 0x000fe200078e0001 */
[----:B------:R-:W-:Y:S01]  /*0080*/  CS2R R14, SRZ ;  /* 0x00000000000e7805 */ /* 0x000fe2000001ff00 */
[----:B------:R3:W-:Y:S01]  /*0090*/  STL.64 [R1], RZ ;  /* 0x000000ff01007387 */ /* 0x0007e20000100a00 */
[----:B------:R-:W4:Y:S01]  /*00a0*/  LDCU.64 UR10, c[0x0][0x380] ;  /* 0x00007000ff0a77ac */ /* 0x000f220008000a00 */
[----:B------:R-:W-:-:S02]  /*00b0*/  CS2R R12, SRZ ;  /* 0x00000000000c7805 */ /* 0x000fc4000001ff00 */
[----:B------:R-:W-:Y:S01]  /*00c0*/  CS2R R10, SRZ ;  /* 0x00000000000a7805 */ /* 0x000fe2000001ff00 */
[----:B------:R3:W-:Y:S01]  /*00d0*/  STL.64 [R1+0x8], RZ ;  /* 0x000008ff01007387 */ /* 0x0007e20000100a00 */
[----:B------:R-:W-:Y:S02]  /*00e0*/  CS2R R8, SRZ ;  /* 0x0000000000087805 */ /* 0x000fe4000001ff00 */
[----:B------:R-:W-:Y:S02]  /*00f0*/  CS2R R6, SRZ ;  /* 0x0000000000067805 */ /* 0x000fe4000001ff00 */
[----:B------:R-:W-:Y:S01]  /*0100*/  CS2R R4, SRZ ;  /* 0x0000000000047805 */ /* 0x000fe2000001ff00 */
[----:B------:R3:W-:Y:S01]  /*0110*/  STL.64 [R1+0x10], RZ ;  /* 0x000010ff01007387 */ /* 0x0007e20000100a00 */
[----:B--2---:R-:W-:-:S03]  /*0120*/  USHF.R.S32.HI UR4, URZ, 0x1f, UR5 ;  /* 0x0000001fff047899 */ /* 0x004fc60008011405 */
[----:B------:R3:W-:Y:S01]  /*0130*/  STL.64 [R1+0x18], RZ ;  /* 0x000018ff01007387 */ /* 0x0007e20000100a00 */
[----:B------:R-:W-:-:S03]  /*0140*/  ULEA.HI UR4, UR4, UR5, URZ, 0x8 ;  /* 0x0000000504047291 */ /* 0x000fc6000f8f40ff */
[----:B------:R3:W-:Y:S01]  /*0150*/  STL.64 [R1+0x20], RZ ;  /* 0x000020ff01007387 */ /* 0x0007e20000100a00 */
[----:B------:R-:W-:-:S03]  /*0160*/  USHF.R.S32.HI UR4, URZ, 0x8, UR4 ;  /* 0x00000008ff047899 */ /* 0x000fc60008011404 */
[----:B------:R3:W-:Y:S04]  /*0170*/  STL.64 [R1+0x28], RZ ;  /* 0x000028ff01007387 */ /* 0x0007e80000100a00 */
[----:B------:R3:W-:Y:S01]  /*0180*/  STL.64 [R1+0x30], RZ ;  /* 0x000030ff01007387 */ /* 0x0007e20000100a00 */
[----:B-1----:R-:W-:-:S04]  /*0190*/  LEA R2, R3, R0, 0x5 ;  /* 0x0000000003027211 */ /* 0x002fc800078e28ff */
[----:B------:R-:W-:Y:S02]  /*01a0*/  SHF.R.U32.HI R26, RZ, 0x4, R2 ;  /* 0x00000004ff1a7819 */ /* 0x000fe40000011602 */
[----:B------:R-:W-:Y:S02]  /*01b0*/  CS2R R2, SRZ ;  /* 0x0000000000027805 */ /* 0x000fe4000001ff00 */
[----:B------:R-:W-:-:S13]  /*01c0*/  ISETP.GE.AND P0, PT, R26, UR4, PT ;  /* 0x000000041a007c0c */ /* 0x000fda000bf06270 */
[----:B0--34-:R-:W-:Y:S05]  /*01d0*/  @P0 BRA `(.L_x_155) ;  /* 0x0000002c00d80947 */ /* 0x019fea0003800000 */
[----:B------:R-:W0:Y:S01]  /*01e0*/  LDC R20, c[0x0][0x3a0] ;  /* 0x0000e800ff147b82 */ /* 0x000e220000000800 */
[----:B------:R-:W1:Y:S01]  /*01f0*/  S2R R43, SR_CTAID.X ;  /* 0x00000000002b7919 */ /* 0x000e620000002500 */
[----:B------:R-:W-:Y:S01]  /*0200*/  IMAD.SHL.U32 R27, R0, 0x2, RZ ;  /* 0x00000002001b7824 */ /* 0x000fe200078e00ff */
[----:B------:R-:W-:Y:S01]  /*0210*/  BSSY.RECONVERGENT B1, `(.L_x_156) ;  /* 0x00002eb000017945 */ /* 0x000fe20003800200 */
[----:B------:R-:W-:-:S03]  /*0220*/  IMAD.SHL.U32 R18, R26, 0x8, RZ ;  /* 0x000000081a127824 */ /* 0x000fc600078e00ff */
[----:B------:R-:W-:Y:S01]  /*0230*/  LOP3.LUT R27, R27, 0x1e, RZ, 0xc0, !PT ;  /* 0x0000001e1b1b7812 */ /* 0x000fe200078ec0ff */
[----:B------:R-:W2:Y:S03]  /*0240*/  LDC.64 R16, c[0x0][0x388] ;  /* 0x0000e200ff107b82 */ /* 0x000ea60000000a00 */
[----:B------:R-:W-:-:S04]  /*0250*/  SHF.R.U32.HI R32, RZ, 0x3, R27 ;  /* 0x00000003ff207819 */ /* 0x000fc8000001161b */
[----:B------:R-:W-:Y:S02]  /*0260*/  LEA R19, R32, R18, 0x1 ;  /* 0x0000001220137211 */ /* 0x000fe400078e08ff */
[----:B0-----:R-:W-:-:S04]  /*0270*/  SHF.R.S32.HI R15, RZ, 0x1f, R20 ;  /* 0x0000001fff0f7819 */ /* 0x001fc80000011414 */
[----:B------:R-:W-:Y:S01]  /*0280*/  LEA.HI R15, R15, R20, RZ, 0x5 ;  /* 0x000000140f0f7211 */ /* 0x000fe200078f28ff */
[----:B--2---:R-:W-:-:S03]  /*0290*/  IMAD.WIDE.U32 R16, R19, 0x24, R16 ;  /* 0x0000002413107825 */ /* 0x004fc600078e0010 */
[----:B------:R-:W-:Y:S01]  /*02a0*/  SHF.R.S32.HI R15, RZ, 0x5, R15 ;  /* 0x00000005ff0f7819 */ /* 0x000fe2000001140f */
[----:B------:R-:W-:Y:S01]  /*02b0*/  IMAD.SHL.U32 R19, R0, 0x4, RZ ;  /* 0x0000000400137824 */ /* 0x000fe200078e00ff */
[----:B------:R-:W-:Y:S01]  /*02c0*/  IADD3 R28, P0, PT, R16, 0x24, RZ ;  /* 0x00000024101c7810 */ /* 0x000fe20007f1e0ff */
[----:B-1----:R-:W-:Y:S01]  /*02d0*/  IMAD.SHL.U32 R43, R43, 0x2, RZ ;  /* 0x000000022b2b7824 */ /* 0x002fe200078e00ff */
[C---:B------:R-:W-:Y:S01]  /*02e0*/  IADD3 R29, PT, PT, R15.reuse, R18, RZ ;  /* 0x000000120f1d7210 */ /* 0x040fe20007ffe0ff */
[--C-:B------:R-:W-:Y:S01]  /*02f0*/  IMAD R31, R15, 0x6, R18.reuse ;  /* 0x000000060f1f7824 */ /* 0x100fe200078e0212 */
[----:B------:R-:W-:Y:S01]  /*0300*/  LOP3.LUT R19, R19, 0xc, RZ, 0xc0, !PT ;  /* 0x0000000c13137812 */ /* 0x000fe200078ec0ff */
[C-C-:B------:R-:W-:Y:S01]  /*0310*/  IMAD R33, R15.reuse, 0x5, R18.reuse ;  /* 0x000000050f217824 */ /* 0x140fe200078e0212 */
[----:B------:R-:W-:Y:S01]  /*0320*/  IADD3.X R41, PT, PT, RZ, R17, RZ, P0, !PT ;  /* 0x00000011ff297210 */ /* 0x000fe200007fe4ff */
[C-C-:B------:R-:W-:Y:S02]  /*0330*/  IMAD R35, R15.reuse, 0x4, R18.reuse ;  /* 0x000000040f237824 */ /* 0x140fe400078e0212 */
[----:B------:R-:W-:-:S02]  /*0340*/  IMAD R37, R15, 0x3, R18 ;  /* 0x000000030f257824 */ /* 0x000fc400078e0212 */
[----:B------:R-:W-:Y:S02]  /*0350*/  IMAD R39, R15, 0x2, R18 ;  /* 0x000000020f277824 */ /* 0x000fe400078e0212 */
[C---:B------:R-:W-:Y:S01]  /*0360*/  IMAD R30, R32.reuse, 0x20, R19 ;  /* 0x00000020201e7824 */ /* 0x040fe200078e0213 */
[----:B------:R-:W-:Y:S01]  /*0370*/  SHF.L.U32 R32, R32, 0x1, RZ ;  /* 0x0000000120207819 */ /* 0x000fe200000006ff */
[----:B------:R-:W-:Y:S02]  /*0380*/  IMAD.MOV.U32 R15, RZ, RZ, RZ ;  /* 0x000000ffff0f7224 */ /* 0x000fe400078e00ff */
[----:B------:R-:W-:-:S07]  /*0390*/  IMAD R43, R43, UR4, R26 ;  /* 0x000000042b2b7c24 */ /* 0x000fce000f8e021a */
.L_x_157:
[----:B------:R-:W0:Y:S01]  /*03a0*/  LDC.64 R18, c[0x0][0x380] ;  /* 0x0000e000ff127b82 */ /* 0x000e220000000a00 */
[----:B------:R-:W-:Y:S01]  /*03b0*/  ISETP.GT.U32.AND P0, PT, R27, 0xf, PT ;  /* 0x0000000f1b00780c */ /* 0x000fe20003f04070 */
[----:B------:R-:W-:-:S05]  /*03c0*/  IMAD.SHL.U32 R45, R0, 0x4, RZ ;  /* 0x00000004002d7824 */ /* 0x000fca00078e00ff */
[----:B------:R-:W-:Y:S01]  /*03d0*/  LOP3.LUT R45, R45, 0xc, RZ, 0xc0, !PT ;  /* 0x0000000c2d2d7812 */ /* 0x000fe200078ec0ff */
[----:B0-----:R-:W-:-:S03]  /*03e0*/  IMAD.WIDE R18, R43, 0x90, R18 ;  /* 0x000000902b127825 */ /* 0x001fc600078e0212 */
[----:B------:R-:W-:-:S05]  /*03f0*/  IADD3 R20, P1, PT, R32, R18, RZ ;  /* 0x0000001220147210 */ /* 0x000fca0007f3e0ff */
[----:B------:R-:W-:Y:S01]  /*0400*/  IMAD.X R21, RZ, RZ, R19, P1 ;  /* 0x000000ffff157224 */ /* 0x000fe200008e0613 */
[----:B------:R-:W-:-:S04]  /*0410*/  IADD3 R16, P1, PT, R30, R18, RZ ;  /* 0x000000121e107210 */ /* 0x000fc80007f3e0ff */
[----:B------:R-:W2:Y:S01]  /*0420*/  @P0 LDG.E.U16 R34, desc[UR8][R20.64] ;  /* 0x0000000814220981 */ /* 0x000ea2000c1e1500 */
[----:B------:R-:W-:Y:S02]  /*0430*/  IADD3.X R17, PT, PT, RZ, R19, RZ, P1, !PT ;  /* 0x00000013ff117210 */ /* 0x000fe40000ffe4ff */
[----:B------:R-:W-:Y:S01]  /*0440*/  IADD3 R54, P2, PT, R45, R28, RZ ;  /* 0x0000001c2d367210 */ /* 0x000fe20007f5e0ff */
[----:B------:R-:W3:Y:S01]  /*0450*/  LDG.E.U16 R49, desc[UR8][R20.64+0x4] ;  /* 0x0000040814317981 */ /* 0x000ee2000c1e1500 */
[----:B------:R-:W-:Y:S01]  /*0460*/  UIMAD UR5, UR4, 0x90, URZ ;  /* 0x00000090040578a4 */ /* 0x000fe2000f8e02ff */
[----:B------:R-:W-:Y:S02]  /*0470*/  SHF.R.U32.HI R24, RZ, 0x3, R27 ;  /* 0x00000003ff187819 */ /* 0x000fe4000001161b */
[----:B------:R-:W4:Y:S01]  /*0480*/  LDG.E.U16 R50, desc[UR8][R20.64+0x8] ;  /* 0x0000080814327981 */ /* 0x000f22000c1e1500 */
[----:B------:R-:W-:-:S03]  /*0490*/  IMAD.X R55, RZ, RZ, R41, P2 ;  /* 0x000000ffff377224 */ /* 0x000fc600010e0629 */
[----:B------:R-:W5:Y:S01]  /*04a0*/  LDG.E R38, desc[UR8][R16.64+0x10] ;  /* 0x0000100810267981 */ /* 0x000f62000c1e1900 */
[----:B------:R-:W-:Y:S01]  /*04b0*/  USHF.R.S32.HI UR6, URZ, 0x1f, UR5 ;  /* 0x0000001fff067899 */ /* 0x000fe20008011405 */
[----:B------:R-:W-:Y:S01]  /*04c0*/  IMAD R30, R24, 0x20, R45 ;  /* 0x00000020181e7824 */ /* 0x000fe200078e022d */
[----:B------:R-:W-:Y:S01]  /*04d0*/  IADD3 R51, P1, PT, R18, UR5, RZ ;  /* 0x0000000512337c10 */ /* 0x000fe2000ff3e0ff */
[----:B------:R0:W5:Y:S04]  /*04e0*/  LDG.E R42, desc[UR8][R16.64+0x20] ;  /* 0x00002008102a7981 */ /* 0x000168000c1e1900 */
[----:B------:R-:W5:Y:S01]  /*04f0*/  LDG.E R57, desc[UR8][R54.64+-0x20] ;  /* 0xffffe00836397981 */ /* 0x000f62000c1e1900 */
[----:B------:R-:W-:Y:S02]  /*0500*/  IADD3.X R36, PT, PT, R19, UR6, RZ, P1, !PT ;  /* 0x0000000613247c10 */ /* 0x000fe40008ffe4ff */
[----:B------:R-:W-:Y:S01]  /*0510*/  IADD3 R22, P2, PT, R30, R51, RZ ;  /* 0x000000331e167210 */ /* 0x000fe20007f5e0ff */
[----:B------:R-:W5:Y:S01]  /*0520*/  LDG.E R47, desc[UR8][R54.64+-0x10] ;  /* 0xfffff008362f7981 */ /* 0x000f62000c1e1900 */
[----:B------:R-:W-:-:S03]  /*0530*/  ISETP.GE.U32.AND P1, PT, R27, 0x10, PT ;  /* 0x000000101b00780c */ /* 0x000fc60003f26070 */
[----:B------:R-:W5:Y:S01]  /*0540*/  LDG.E R25, desc[UR8][R54.64+0x4] ;  /* 0x0000040836197981 */ /* 0x000f62000c1e1900 */
[----:B------:R-:W-:Y:S01]  /*0550*/  SHF.L.U32 R32, R24, 0x1, RZ ;  /* 0x0000000118207819 */ /* 0x000fe200000006ff */
[----:B------:R-:W-:Y:S02]  /*0560*/  IMAD.MOV.U32 R40, RZ, RZ, R28 ;  /* 0x000000ffff287224 */ /* 0x000fe400078e001c */
[----:B------:R1:W5:Y:S01]  /*0570*/  LDG.E R48, desc[UR8][R54.64+0x14] ;  /* 0x0000140836307981 */ /* 0x000362000c1e1900 */
[----:B------:R-:W-:Y:S01]  /*0580*/  IMAD.X R23, RZ, RZ, R36, P2 ;  /* 0x000000ffff177224 */ /* 0x000fe200010e0624 */
[----:B0-----:R-:W-:Y:S02]  /*0590*/  IADD3 R16, P2, PT, R32, R51, RZ ;  /* 0x0000003320107210 */ /* 0x001fe40007f5e0ff */
[----:B------:R-:W5:Y:S02]  /*05a0*/  LDG.E.U16 R67, desc[UR8][R40.64+-0x24] ;  /* 0xffffdc0828437981 */ /* 0x000f64000c1e1500 */
[----:B------:R-:W-:-:S02]  /*05b0*/  IADD3.X R17, PT, PT, RZ, R36, RZ, P2, !PT ;  /* 0x00000024ff117210 */ /* 0x000fc400017fe4ff */
[----:B------:R-:W5:Y:S04]  /*05c0*/  LDG.E R46, desc[UR8][R22.64+0x10] ;  /* 0x00001008162e7981 */ /* 0x000f68000c1e1900 */
[----:B------:R-:W5:Y:S04]  /*05d0*/  LDG.E R56, desc[UR8][R22.64+0x20] ;  /* 0x0000200816387981 */ /* 0x000f68000c1e1900 */
[----:B------:R-:W5:Y:S04]  /*05e0*/  @P1 LDG.E.U16 R59, desc[UR8][R16.64] ;  /* 0x00000008103b1981 */ /* 0x000f68000c1e1500 */
[----:B------:R-:W5:Y:S04]  /*05f0*/  LDG.E.U16 R54, desc[UR8][R16.64+0x4] ;  /* 0x0000040810367981 */ /* 0x000f68000c1e1500 */
[----:B------:R-:W5:Y:S04]  /*0600*/  LDG.E.U16 R51, desc[UR8][R16.64+0x8] ;  /* 0x0000080810337981 */ /* 0x000f68000c1e1500 */
[----:B------:R0:W5:Y:S01]  /*0610*/  LDG.E.U16 R58, desc[UR8][R40.64] ;  /* 0x00000008283a7981 */ /* 0x000162000c1e1500 */
[----:B------:R-:W-:-:S03]  /*0620*/  UMOV UR7, 0x1010101 ;  /* 0x0101010100077882 */ /* 0x000fc60000000000 */
[----:B------:R-:W5:Y:S01]  /*0630*/  @P1 LDG.E.U16 R66, desc[UR8][R16.64] ;  /* 0x0000000810421981 */ /* 0x000f62000c1e1500 */
[----:B--2---:R-:W-:-:S04]  /*0640*/  @P0 SHF.R.U32.HI R34, RZ, 0x2, R34 ;  /* 0x00000002ff220819 */ /* 0x004fc80000011622 */
[----:B-1----:R-:W-:Y:S02]  /*0650*/  @P0 LOP3.LUT R55, R34, 0x3030, RZ, 0xc0, !PT ;  /* 0x0000303022370812 */ /* 0x002fe400078ec0ff */
[----:B---3--:R-:W-:Y:S02]  /*0660*/  @!P0 LOP3.LUT R44, R49, 0x3f3f, RZ, 0xc0, !PT ;  /* 0x00003f3f312c8812 */ /* 0x008fe400078ec0ff */
[----:B----4-:R-:W-:Y:S02]  /*0670*/  @P0 LOP3.LUT R44, R55, 0xf0f, R50, 0xf8, !PT ;  /* 0x00000f0f372c0812 */ /* 0x010fe400078ef832 */
[----:B-----5:R-:W-:Y:S02]  /*0680*/  LOP3.LUT R34, R38, 0xf0f0f0f, RZ, 0xc0, !PT ;  /* 0x0f0f0f0f26227812 */ /* 0x020fe400078ec0ff */
[----:B------:R-:W-:Y:S02]  /*0690*/  SHF.R.U32.HI R38, RZ, 0x4, R38 ;  /* 0x00000004ff267819 */ /* 0x000fe40000011626 */
[----:B------:R-:W-:-:S02]  /*06a0*/  LOP3.LUT R52, R44, 0xffff, RZ, 0xc0, !PT ;  /* 0x0000ffff2c347812 */ /* 0x000fc400078ec0ff */
[----:B------:R-:W-:Y:S02]  /*06b0*/  LOP3.LUT R36, R42, 0xf0f0f0f, RZ, 0xc0, !PT ;  /* 0x0f0f0f0f2a247812 */ /* 0x000fe400078ec0ff */
[----:B0-----:R-:W-:Y:S01]  /*06c0*/  SHF.R.U32.HI R40, RZ, 0x4, R42 ;  /* 0x00000004ff287819 */ /* 0x001fe2000001162a */
[----:B------:R-:W-:Y:S01]  /*06d0*/  IDP.4A.S8.S8 R22, R34, R57, RZ ;  /* 0x0000003922167226 */ /* 0x000fe200000006ff */
[----:B------:R-:W-:Y:S02]  /*06e0*/  LOP3.LUT R38, R38, 0xf0f0f0f, RZ, 0xc0, !PT ;  /* 0x0f0f0f0f26267812 */ /* 0x000fe400078ec0ff */
[----:B------:R-:W-:Y:S02]  /*06f0*/  LOP3.LUT R23, R52, 0xff, RZ, 0xc0, !PT ;  /* 0x000000ff34177812 */ /* 0x000fe400078ec0ff */
[----:B------:R-:W-:Y:S01]  /*0700*/  @P0 SHF.R.U32.HI R44, RZ, 0x2, R49 ;  /* 0x00000002ff2c0819 */ /* 0x000fe20000011631 */
[----:B------:R-:W-:Y:S01]  /*0710*/  IDP.4A.S8.S8 R22, R36, R47, R22 ;  /* 0x0000002f24167226 */ /* 0x000fe20000000616 */
[----:B------:R-:W-:Y:S01]  /*0720*/  LOP3.LUT R40, R40, 0xf0f0f0f, RZ, 0xc0, !PT ;  /* 0x0f0f0f0f28287812 */ /* 0x000fe200078ec0ff */
[----:B------:R-:W-:Y:S01]  /*0730*/  IDP.4A.S8.S8 R61, R38, R25, RZ ;  /* 0x00000019263d7226 */ /* 0x000fe200000006ff */
[----:B------:R-:W-:-:S02]  /*0740*/  SHF.R.U32.HI R52, RZ, 0x8, R52 ;  /* 0x00000008ff347819 */ /* 0x000fc40000011634 */
[----:B------:R-:W-:Y:S01]  /*0750*/  @P0 LOP3.LUT R55, R44, 0x3030, RZ, 0xc0, !PT ;  /* 0x000030302c370812 */ /* 0x000fe200078ec0ff */
[----:B------:R-:W-:Y:S01]  /*0760*/  IMAD R23, R22, R23, RZ ;  /* 0x0000001716177224 */ /* 0x000fe200078e02ff */
[----:B------:R-:W-:Y:S01]  /*0770*/  LOP3.LUT R44, R52, 0xffff, RZ, 0xc0, !PT ;  /* 0x0000ffff342c7812 */ /* 0x000fe200078ec0ff */
[----:B------:R-:W-:Y:S01]  /*0780*/  IDP.4A.S8.S8 R61, R40, R48, R61 ;  /* 0x00000030283d7226 */ /* 0x000fe2000000063d */
[----:B------:R-:W-:Y:S01]  /*0790*/  @P0 SHF.R.U32.HI R42, RZ, 0x4, R50 ;  /* 0x00000004ff2a0819 */ /* 0x000fe20000011632 */
[----:B------:R-:W-:Y:S01]  /*07a0*/  HADD2.F32 R67, -RZ, R67.H0_H0 ;  /* 0x20000043ff437230 */ /* 0x000fe20000004100 */
[----:B------:R-:W-:Y:S01]  /*07b0*/  @!P0 LOP3.LUT R22, R50, 0x3f3f, RZ, 0xc0, !PT ;  /* 0x00003f3f32168812 */ /* 0x000fe200078ec0ff */
[----:B------:R-:W-:Y:S01]  /*07c0*/  IMAD R61, R61, R44, RZ ;  /* 0x0000002c3d3d7224 */ /* 0x000fe200078e02ff */
[----:B------:R-:W-:Y:S01]  /*07d0*/  I2FP.F32.S32 R44, R23 ;  /* 0x00000017002c7245 */ /* 0x000fe20000201400 */
[----:B------:R-:W-:Y:S01]  /*07e0*/  IDP.4A.S8.S8 R60, R57, UR7, RZ ;  /* 0x00000007393c7c26 */ /* 0x000fe200080006ff */
[----:B------:R-:W-:Y:S01]  /*07f0*/  @P0 LOP3.LUT R22, R55, 0xf0f, R42, 0xf8, !PT ;  /* 0x00000f0f37160812 */ /* 0x000fe200078ef82a */
[----:B------:R0:W2:Y:S01]  /*0800*/  LDG.E R52, desc[UR8][R18.64] ;  /* 0x0000000812347981 */ /* 0x0000a2000c1e1900 */
[----:B------:R-:W-:Y:S01]  /*0810*/  LOP3.LUT R42, R46, 0xf0f0f0f, RZ, 0xc0, !PT ;  /* 0x0f0f0f0f2e2a7812 */ /* 0x000fe200078ec0ff */
[----:B------:R-:W-:Y:S01]  /*0820*/  FFMA R55, R67, R44, RZ ;  /* 0x0000002c43377223 */ /* 0x000fe200000000ff */
[----:B------:R-:W-:-:S02]  /*0830*/  LOP3.LUT R44, R56, 0xf0f0f0f, RZ, 0xc0, !PT ;  /* 0x0f0f0f0f382c7812 */ /* 0x000fc400078ec0ff */
[----:B------:R-:W-:Y:S01]  /*0840*/  @P1 SHF.R.U32.HI R59, RZ, 0x2, R59 ;  /* 0x00000002ff3b1819 */ /* 0x000fe2000001163b */
[----:B------:R-:W-:Y:S02]  /*0850*/  IDP.4A.S8.S8 R57, R42, R57, RZ ;  /* 0x000000392a397226 */ /* 0x000fe400000006ff */
[----:B------:R-:W-:Y:S01]  /*0860*/  IDP.4A.S8.S8 R23, R47, UR7, R60 ;  /* 0x000000072f177c26 */ /* 0x000fe2000800063c */
[----:B0-----:R-:W-:Y:S01]  /*0870*/  @P1 LOP3.LUT R18, R59, 0x3030, RZ, 0xc0, !PT ;  /* 0x000030303b121812 */ /* 0x001fe200078ec0ff */
[----:B------:R-:W-:Y:S01]  /*0880*/  IDP.4A.S8.S8 R57, R44, R47, R57 ;  /* 0x0000002f2c397226 */ /* 0x000fe20000000639 */
[----:B------:R-:W-:Y:S02]  /*0890*/  @P1 SHF.R.U32.HI R47, RZ, 0x2, R54 ;  /* 0x00000002ff2f1819 */ /* 0x000fe40000011636 */
[----:B------:R-:W-:Y:S01]  /*08a0*/  SHF.R.U32.HI R60, RZ, 0x4, R56 ;  /* 0x00000004ff3c7819 */ /* 0x000fe20000011638 */
[----:B------:R-:W-:Y:S01]  /*08b0*/  IDP.4A.S8.S8 R19, R25, UR7, RZ ;  /* 0x0000000719137c26 */ /* 0x000fe200080006ff */
[----:B------:R-:W-:-:S02]  /*08c0*/  @P1 LOP3.LUT R56, R18, 0xf0f, R51, 0xf8, !PT ;  /* 0x00000f0f12381812 */ /* 0x000fc400078ef833 */
[----:B------:R-:W-:Y:S02]  /*08d0*/  @P1 SHF.R.U32.HI R18, RZ, 0x4, R51 ;  /* 0x00000004ff121819 */ /* 0x000fe40000011633 */
[----:B------:R-:W-:Y:S01]  /*08e0*/  @P1 LOP3.LUT R59, R47, 0x3030, RZ, 0xc0, !PT ;  /* 0x000030302f3b1812 */ /* 0x000fe200078ec0ff */
[----:B------:R-:W-:-:S03]  /*08f0*/  IDP.4A.S8.S8 R68, R48, UR7, R19 ;  /* 0x0000000730447c26 */ /* 0x000fc60008000613 */
[----:B------:R-:W-:Y:S02]  /*0900*/  @P1 LOP3.LUT R59, R59, 0xf0f, R18, 0xf8, !PT ;  /* 0x00000f0f3b3b1812 */ /* 0x000fe400078ef812 */
[----:B------:R-:W0:Y:S01]  /*0910*/  LDC.64 R18, c[0x0][0x388] ;  /* 0x0000e200ff127b82 */ /* 0x000e220000000a00 */
[----:B------:R-:W-:Y:S01]  /*0920*/  @!P1 LOP3.LUT R56, R54, 0x3f3f, RZ, 0xc0, !PT ;  /* 0x00003f3f36389812 */ /* 0x000fe200078ec0ff */
[----:B------:R-:W-:Y:S01]  /*0930*/  HADD2.F32 R58, -RZ, R58.H0_H0 ;  /* 0x2000003aff3a7230 */ /* 0x000fe20000004100 */
[----:B------:R-:W-:Y:S02]  /*0940*/  I2FP.F32.S32 R61, R61 ;  /* 0x0000003d003d7245 */ /* 0x000fe40000201400 */
[----:B------:R-:W-:Y:S02]  /*0950*/  LOP3.LUT R62, R56, 0xffff, RZ, 0xc0, !PT ;  /* 0x0000ffff383e7812 */ /* 0x000fe400078ec0ff */
[----:B------:R-:W-:Y:S02]  /*0960*/  SHF.R.U32.HI R46, RZ, 0x4, R46 ;  /* 0x00000004ff2e7819 */ /* 0x000fe4000001162e */
[----:B------:R-:W-:Y:S01]  /*0970*/  @!P1 LOP3.LUT R59, R51, 0x3f3f, RZ, 0xc0, !PT ;  /* 0x00003f3f333b9812 */ /* 0x000fe200078ec0ff */
[----:B------:R-:W-:Y:S01]  /*0980*/  FFMA R55, R58, R61, R55 ;  /* 0x0000003d3a377223 */ /* 0x000fe20000000037 */
[----:B------:R-:W-:-:S02]  /*0990*/  LOP3.LUT R56, R62, 0xff, RZ, 0xc0, !PT ;  /* 0x000000ff3e387812 */ /* 0x000fc400078ec0ff */
[----:B------:R-:W-:Y:S02]  /*09a0*/  LOP3.LUT R46, R46, 0xf0f0f0f, RZ, 0xc0, !PT ;  /* 0x0f0f0f0f2e2e7812 */ /* 0x000fe400078ec0ff */
[----:B------:R-:W-:Y:S02]  /*09b0*/  LOP3.LUT R61, R22, 0xffff, RZ, 0xc0, !PT ;  /* 0x0000ffff163d7812 */ /* 0x000fe400078ec0ff */
[----:B------:R-:W-:Y:S01]  /*09c0*/  LOP3.LUT R63, R59, 0xffff, RZ, 0xc0, !PT ;  /* 0x0000ffff3b3f7812 */ /* 0x000fe200078ec0ff */
[----:B------:R-:W-:Y:S01]  /*09d0*/  IMAD R22, R57, R56, RZ ;  /* 0x0000003839167224 */ /* 0x000fe200078e02ff */
[----:B------:R-:W-:Y:S01]  /*09e0*/  LOP3.LUT R47, R60, 0xf0f0f0f, RZ, 0xc0, !PT ;  /* 0x0f0f0f0f3c2f7812 */ /* 0x000fe200078ec0ff */
[----:B------:R-:W-:Y:S01]  /*09f0*/  IDP.4A.S8.S8 R25, R46, R25, RZ ;  /* 0x000000192e197226 */ /* 0x000fe200000006ff */
[----:B------:R-:W-:Y:S02]  /*0a00*/  LOP3.LUT R56, R61, 0xff, RZ, 0xc0, !PT ;  /* 0x000000ff3d387812 */ /* 0x000fe400078ec0ff */
[----:B------:R-:W-:Y:S01]  /*0a10*/  LOP3.LUT R60, R63, 0xff, RZ, 0xc0, !PT ;  /* 0x000000ff3f3c7812 */ /* 0x000fe200078ec0ff */
[----:B------:R-:W-:Y:S01]  /*0a20*/  IDP.4A.S8.S8 R48, R47, R48, R25 ;  /* 0x000000302f307226 */ /* 0x000fe20000000619 */
[----:B------:R-:W-:Y:S01]  /*0a30*/  SHF.R.U32.HI R57, RZ, 0x8, R62 ;  /* 0x00000008ff397819 */ /* 0x000fe2000001163e */
[----:B------:R-:W-:-:S02]  /*0a40*/  IMAD R25, R23, R56, RZ ;  /* 0x0000003817197224 */ /* 0x000fc400078e02ff */
[----:B0-----:R-:W-:Y:S01]  /*0a50*/  IMAD.WIDE.U32 R18, R24, 0x48, R18 ;  /* 0x0000004818127825 */ /* 0x001fe200078e0012 */
[----:B------:R-:W-:Y:S01]  /*0a60*/  LOP3.LUT R59, R57, 0xffff, RZ, 0xc0, !PT ;  /* 0x0000ffff393b7812 */ /* 0x000fe200078ec0ff */
[----:B------:R-:W3:Y:S02]  /*0a70*/  @P1 LDG.E.U16 R62, desc[UR8][R20.64] ;  /* 0x00000008143e1981 */ /* 0x000ee4000c1e1500 */
[----:B------:R-:W-:Y:S01]  /*0a80*/  IMAD R56, R23, R60, RZ ;  /* 0x0000003c17387224 */ /* 0x000fe200078e02ff */
[----:B------:R-:W-:Y:S02]  /*0a90*/  SHF.R.U32.HI R23, RZ, 0x8, R61 ;  /* 0x00000008ff177819 */ /* 0x000fe4000001163d */
[----:B------:R-:W-:Y:S02]  /*0aa0*/  SHF.R.U32.HI R57, RZ, 0x8, R63 ;  /* 0x00000008ff397819 */ /* 0x000fe4000001163f */
[----:B------:R-:W-:Y:S02]  /*0ab0*/  LOP3.LUT R23, R23, 0xffff, RZ, 0xc0, !PT ;  /* 0x0000ffff17177812 */ /* 0x000fe400078ec0ff */
[----:B------:R-:W-:-:S02]  /*0ac0*/  LOP3.LUT R57, R57, 0xffff, RZ, 0xc0, !PT ;  /* 0x0000ffff39397812 */ /* 0x000fc400078ec0ff */
[----:B------:R-:W-:Y:S01]  /*0ad0*/  I2FP.F32.S32 R60, R25 ;  /* 0x00000019003c7245 */ /* 0x000fe20000201400 */
[----:B------:R-:W-:Y:S01]  /*0ae0*/  IMAD.WIDE R24, R29, 0x24, R18 ;  /* 0x000000241d187825 */ /* 0x000fe200078e0212 */
[----:B------:R-:W-:-:S03]  /*0af0*/  I2FP.F32.S32 R22, R22 ;  /* 0x0000001600167245 */ /* 0x000fc60000201400 */
[----:B------:R-:W-:Y:S02]  /*0b00*/  IMAD R48, R48, R59, RZ ;  /* 0x0000003b30307224 */ /* 0x000fe400078e02ff */
[C---:B------:R-:W-:Y:S02]  /*0b10*/  IMAD R59, R68.reuse, R23, RZ ;  /* 0x00000017443b7224 */ /* 0x040fe400078e02ff */
[----:B------:R-:W-:Y:S02]  /*0b20*/  IMAD R68, R68, R57, RZ ;  /* 0x0000003944447224 */ /* 0x000fe400078e02ff */
[----:B------:R-:W-:Y:S01]  /*0b30*/  FFMA R57, R67, R22, RZ ;  /* 0x0000001643397223 */ /* 0x000fe200000000ff */
[----:B------:R-:W-:-:S05]  /*0b40*/  IADD3 R22, P2, PT, R45, R24, RZ ;  /* 0x000000182d167210 */ /* 0x000fca0007f5e0ff */
[----:B------:R-:W-:-:S05]  /*0b50*/  IMAD.X R23, RZ, RZ, R25, P2 ;  /* 0x000000ffff177224 */ /* 0x000fca00010e0619 */
[----:B------:R-:W4:Y:S04]  /*0b60*/  LDG.E R63, desc[UR8][R22.64+0x4] ;  /* 0x00000408163f7981 */ /* 0x000f28000c1e1900 */
[----:B------:R-:W5:Y:S04]  /*0b70*/  LDG.E R65, desc[UR8][R22.64+0x14] ;  /* 0x0000140816417981 */ /* 0x000f68000c1e1900 */
[----:B------:R-:W2:Y:S04]  /*0b80*/  LDG.E R61, desc[UR8][R22.64+0x28] ;  /* 0x00002808163d7981 */ /* 0x000ea8000c1e1900 */
[----:B------:R0:W2:Y:S01]  /*0b90*/  LDG.E R64, desc[UR8][R22.64+0x38] ;  /* 0x0000380816407981 */ /* 0x0000a2000c1e1900 */
[----:B------:R-:W-:Y:S01]  /*0ba0*/  I2FP.F32.S32 R56, R56 ;  /* 0x0000003800387245 */ /* 0x000fe20000201400 */
[----:B------:R-:W-:-:S02]  /*0bb0*/  FFMA R69, R67, R60, RZ ;  /* 0x0000003c43457223 */ /* 0x000fc400000000ff */
[----:B------:R-:W2:Y:S02]  /*0bc0*/  LDG.E.U16 R60, desc[UR8][R24.64+0x24] ;  /* 0x00002408183c7981 */ /* 0x000ea4000c1e1500 */
[----:B------:R-:W-:Y:S02]  /*0bd0*/  FFMA R67, R67, R56, RZ ;  /* 0x0000003843437223 */ /* 0x000fe400000000ff */
[----:B------:R1:W2:Y:S01]  /*0be0*/  LDG.E.U16 R56, desc[UR8][R24.64] ;  /* 0x0000000818387981 */ /* 0x0002a2000c1e1500 */
[----:B------:R-:W-:-:S05]  /*0bf0*/  I2FP.F32.S32 R48, R48 ;  /* 0x0000003000307245 */ /* 0x000fca0000201400 */
[----:B------:R-:W-:Y:S01]  /*0c00*/  FFMA R57, R58, R48, R57 ;  /* 0x000000303a397223 */ /* 0x000fe20000000039 */
[----:B------:R-:W-:-:S04]  /*0c10*/  @!P0 PRMT R48, R49, 0x7610, R48 ;  /* 0x0000761031308816 */ /* 0x000fc80000000030 */
[----:B------:R-:W-:Y:S02]  /*0c20*/  @P0 PRMT R48, R49, 0x7610, R48 ;  /* 0x0000761031300816 */ /* 0x000fe40000000030 */
[----:B------:R-:W-:-:S04]  /*0c30*/  @!P0 PRMT R49, R50, 0x7610, R49 ;  /* 0x0000761032318816 */ /* 0x000fc80000000031 */
[----:B------:R-:W-:Y:S02]  /*0c40*/  @P0 PRMT R49, R50, 0x7610, R49 ;  /* 0x0000761032310816 */ /* 0x000fe40000000031 */
[C---:B------:R-:W-:Y:S02]  /*0c50*/  @P1 PRMT R50, R51.reuse, 0x7610, R50 ;  /* 0x0000761033321816 */ /* 0x040fe40000000032 */
[----:B0-----:R-:W-:Y:S02]  /*0c60*/  @P1 LOP3.LUT R23, R48, 0xffff, RZ, 0xc0, !PT ;  /* 0x0000ffff30171812 */ /* 0x001fe400078ec0ff */
[----:B------:R-:W-:Y:S02]  /*0c70*/  @!P1 PRMT R50, R51, 0x7610, R50 ;  /* 0x0000761033329816 */ /* 0x000fe40000000032 */
[----:B------:R-:W-:Y:S02]  /*0c80*/  @P1 PRMT R51, R54, 0x7610, R51 ;  /* 0x0000761036331816 */ /* 0x000fe40000000033 */
[----:B------:R-:W-:-:S02]  /*0c90*/  @P1 SHF.R.U32.HI R23, RZ, 0x2, R23 ;  /* 0x00000002ff171819 */ /* 0x000fc40000011617 */
[----:B------:R-:W-:Y:S02]  /*0ca0*/  @P1 LOP3.LUT R22, R49, 0xffff, RZ, 0xc0, !PT ;  /* 0x0000ffff31161812 */ /* 0x000fe400078ec0ff */
[----:B------:R-:W-:Y:S02]  /*0cb0*/  @!P1 PRMT R51, R54, 0x7610, R51 ;  /* 0x0000761036339816 */ /* 0x000fe40000000033 */
[----:B------:R-:W-:Y:S02]  /*0cc0*/  @P1 SHF.R.U32.HI R22, RZ, 0x4, R22 ;  /* 0x00000004ff161819 */ /* 0x000fe40000011616 */
[----:B------:R-:W-:Y:S02]  /*0cd0*/  @P1 LOP3.LUT R23, R23, 0x3030, RZ, 0xc0, !PT ;  /* 0x0000303017171812 */ /* 0x000fe400078ec0ff */
[----:B------:R-:W-:Y:S02]  /*0ce0*/  @P1 SHF.R.U32.HI R66, RZ, 0x2, R66 ;  /* 0x00000002ff421819 */ /* 0x000fe40000011642 */
[----:B------:R-:W-:-:S02]  /*0cf0*/  @P1 LOP3.LUT R22, R23, 0xf0f, R22, 0xf8, !PT ;  /* 0x00000f0f17161812 */ /* 0x000fc400078ef816 */
[----:B------:R-:W-:Y:S02]  /*0d00*/  @!P1 LOP3.LUT R22, R49, 0x3f3f, RZ, 0xc0, !PT ;  /* 0x00003f3f31169812 */ /* 0x000fe400078ec0ff */
[----:B------:R-:W-:Y:S02]  /*0d10*/  I2FP.F32.S32 R59, R59 ;  /* 0x0000003b003b7245 */ /* 0x000fe40000201400 */
[----:B------:R-:W-:-:S03]  /*0d20*/  I2FP.F32.S32 R68, R68 ;  /* 0x0000004400447245 */ /* 0x000fc60000201400 */
[C---:B------:R-:W-:Y:S02]  /*0d30*/  FFMA R59, R58.reuse, R59, R69 ;  /* 0x0000003b3a3b7223 */ /* 0x040fe40000000045 */
[----:B------:R-:W-:Y:S01]  /*0d40*/  FFMA R58, R58, R68, R67 ;  /* 0x000000443a3a7223 */ /* 0x000fe20000000043 */
[----:B------:R-:W-:-:S04]  /*0d50*/  UIADD3 UR5, UP0, UPT, UR5, UR10, URZ ;  /* 0x0000000a05057290 */ /* 0x000fc8000ff1e0ff */
[----:B------:R-:W-:Y:S01]  /*0d60*/  UIADD3.X UR6, UPT, UPT, UR6, UR11, URZ, UP0, !UPT ;  /* 0x0000000b06067290 */ /* 0x000fe200087fe4ff */
[----:B---3--:R-:W-:-:S04]  /*0d70*/  @P1 SHF.R.U32.HI R62, RZ, 0x2, R62 ;  /* 0x00000002ff3e1819 */ /* 0x008fc8000001163e */
[----:B------:R-:W-:-:S04]  /*0d80*/  @P1 LOP3.LUT R62, R62, 0x3030, RZ, 0xc0, !PT ;  /* 0x000030303e3e1812 */ /* 0x000fc800078ec0ff */
[----:B-1----:R-:W-:Y:S02]  /*0d90*/  @P1 LOP3.LUT R24, R62, 0xf0f, R49, 0xf8, !PT ;  /* 0x00000f0f3e181812 */ /* 0x002fe400078ef831 */
[----:B------:R-:W-:Y:S01]  /*0da0*/  @!P1 LOP3.LUT R24, R48, 0x3f3f, RZ, 0xc0, !PT ;  /* 0x00003f3f30189812 */ /* 0x000fe200078ec0ff */
[----:B----4-:R-:W-:Y:S02]  /*0db0*/  IDP.4A.S8.S8 R54, R63, UR7, RZ ;  /* 0x000000073f367c26 */ /* 0x010fe400080006ff */
[-C--:B------:R-:W-:Y:S02]  /*0dc0*/  IDP.4A.S8.S8 R23, R34, R63.reuse, RZ ;  /* 0x0000003f22177226 */ /* 0x080fe400000006ff */
[----:B-----5:R-:W-:Y:S01]  /*0dd0*/  IDP.4A.S8.S8 R25, R65, UR7, R54 ;  /* 0x0000000741197c26 */ /* 0x020fe20008000636 */
[----:B------:R-:W-:Y:S01]  /*0de0*/  LOP3.LUT R54, R24, 0xffff, RZ, 0xc0, !PT ;  /* 0x0000ffff18367812 */ /* 0x000fe200078ec0ff */
[----:B------:R-:W-:Y:S01]  /*0df0*/  IDP.4A.S8.S8 R62, R42, R63, RZ ;  /* 0x0000003f2a3e7226 */ /* 0x000fe200000006ff */
[----:B------:R-:W-:Y:S01]  /*0e00*/  @P1 LOP3.LUT R63, R66, 0x3030, RZ, 0xc0, !PT ;  /* 0x00003030423f1812 */ /* 0x000fe200078ec0ff */
[-C--:B------:R-:W-:Y:S01]  /*0e10*/  IDP.4A.S8.S8 R23, R36, R65.reuse, R23 ;  /* 0x0000004124177226 */ /* 0x080fe20000000617 */
[----:B------:R-:W-:Y:S01]  /*0e20*/  LOP3.LUT R24, R54, 0xff, RZ, 0xc0, !PT ;  /* 0x000000ff36187812 */ /* 0x000fe200078ec0ff */
[----:B------:R-:W-:Y:S01]  /*0e30*/  IDP.4A.S8.S8 R62, R44, R65, R62 ;  /* 0x000000412c3e7226 */ /* 0x000fe2000000063e */
[----:B------:R-:W-:Y:S01]  /*0e40*/  @P1 LOP3.LUT R66, R63, 0xf0f, R50, 0xf8, !PT ;  /* 0x00000f0f3f421812 */ /* 0x000fe200078ef832 */
[----:B--2---:R-:W-:-:S02]  /*0e50*/  IDP.4A.S8.S8 R63, R38, R61, RZ ;  /* 0x0000003d263f7226 */ /* 0x004fc400000006ff */
[----:B------:R-:W-:Y:S01]  /*0e60*/  IMAD R65, R23, R24, RZ ;  /* 0x0000001817417224 */ /* 0x000fe200078e02ff */
[----:B------:R-:W-:Y:S02]  /*0e70*/  SHF.R.U32.HI R23, RZ, 0x8, R54 ;  /* 0x00000008ff177819 */ /* 0x000fe40000011636 */
[----:B------:R-:W-:Y:S02]  /*0e80*/  LOP3.LUT R24, R22, 0xffff, RZ, 0xc0, !PT ;  /* 0x0000ffff16187812 */ /* 0x000fe400078ec0ff */
[----:B------:R-:W-:Y:S01]  /*0e90*/  @!P1 LOP3.LUT R66, R51, 0x3f3f, RZ, 0xc0, !PT ;  /* 0x00003f3f33429812 */ /* 0x000fe200078ec0ff */
[----:B------:R-:W-:Y:S01]  /*0ea0*/  IDP.4A.S8.S8 R54, R40, R64, R63 ;  /* 0x0000004028367226 */ /* 0x000fe2000000063f */
[----:B------:R-:W-:Y:S02]  /*0eb0*/  LOP3.LUT R23, R23, 0xffff, RZ, 0xc0, !PT ;  /* 0x0000ffff17177812 */ /* 0x000fe400078ec0ff */
[----:B------:R-:W-:Y:S01]  /*0ec0*/  SHF.R.U32.HI R22, RZ, 0x8, R24 ;  /* 0x00000008ff167819 */ /* 0x000fe20000011618 */
[----:B------:R-:W-:Y:S01]  /*0ed0*/  IDP.4A.S8.S8 R63, R61, UR7, RZ ;  /* 0x000000073d3f7c26 */ /* 0x000fe200080006ff */
[----:B------:R-:W-:-:S02]  /*0ee0*/  LOP3.LUT R66, R66, 0xffff, RZ, 0xc0, !PT ;  /* 0x0000ffff42427812 */ /* 0x000fc400078ec0ff */
[----:B------:R-:W-:Y:S01]  /*0ef0*/  LOP3.LUT R24, R24, 0xff, RZ, 0xc0, !PT ;  /* 0x000000ff18187812 */ /* 0x000fe200078ec0ff */
[----:B------:R-:W-:Y:S01]  /*0f00*/  IMAD R54, R54, R23, RZ ;  /* 0x0000001736367224 */ /* 0x000fe200078e02ff */
[----:B------:R-:W-:Y:S01]  /*0f10*/  LOP3.LUT R23, R66, 0xff, RZ, 0xc0, !PT ;  /* 0x000000ff42177812 */ /* 0x000fe200078ec0ff */
[----:B------:R-:W-:Y:S01]  /*0f20*/  IDP.4A.S8.S8 R63, R64, UR7, R63 ;  /* 0x00000007403f7c26 */ /* 0x000fe2000800063f */
[----:B------:R-:W-:Y:S01]  /*0f30*/  LOP3.LUT R68, R22, 0xffff, RZ, 0xc0, !PT ;  /* 0x0000ffff16447812 */ /* 0x000fe200078ec0ff */
[----:B------:R-:W-:Y:S02]  /*0f40*/  IMAD R22, R25, R24, RZ ;  /* 0x0000001819167224 */ /* 0x000fe400078e02ff */
[----:B------:R-:W-:Y:S02]  /*0f50*/  IMAD R62, R62, R23, RZ ;  /* 0x000000173e3e7224 */ /* 0x000fe400078e02ff */
[----:B------:R-:W-:Y:S01]  /*0f60*/  IMAD R68, R63, R68, RZ ;  /* 0x000000443f447224 */ /* 0x000fe200078e02ff */
[----:B------:R-:W-:Y:S01]  /*0f70*/  I2FP.F32.S32 R23, R22 ;  /* 0x0000001600177245 */ /* 0x000fe20000201400 */
[----:B------:R-:W-:-:S02]  /*0f80*/  HADD2.F32 R24, -RZ, R56.H0_H0 ;  /* 0x20000038ff187230 */ /* 0x000fc40000004100 */
[----:B------:R-:W-:Y:S01]  /*0f90*/  IDP.4A.S8.S8 R22, R46, R61, RZ ;  /* 0x0000003d2e167226 */ /* 0x000fe200000006ff */
[----:B------:R-:W-:Y:S01]  /*0fa0*/  I2FP.F32.S32 R61, R68 ;  /* 0x00000044003d7245 */ /* 0x000fe20000201400 */
[----:B------:R-:W-:Y:S02]  /*0fb0*/  HADD2.F32 R60, -RZ, R60.H0_H0 ;  /* 0x2000003cff3c7230 */ /* 0x000fe40000004100 */
[----:B------:R-:W-:Y:S01]  /*0fc0*/  FFMA R23, R24, R23, RZ ;  /* 0x0000001718177223 */ /* 0x000fe200000000ff */
[----:B------:R-:W-:-:S03]  /*0fd0*/  IDP.4A.S8.S8 R64, R47, R64, R22 ;  /* 0x000000402f407226 */ /* 0x000fc60000000616 */
[----:B------:R-:W-:Y:S01]  /*0fe0*/  FFMA R61, R60, R61, R23 ;  /* 0x0000003d3c3d7223 */ /* 0x000fe20000000017 */
[----:B------:R-:W-:Y:S01]  /*0ff0*/  MOV R23, UR6 ;  /* 0x0000000600177c02 */ /* 0x000fe20008000f00 */
[----:B------:R-:W-:-:S04]  /*1000*/  IMAD.U32 R22, RZ, RZ, UR5 ;  /* 0x00000005ff167e24 */ /* 0x000fc8000f8e00ff */
[----:B------:R-:W-:-:S05]  /*1010*/  IMAD.WIDE R22, R43, 0x90, R22 ;  /* 0x000000902b167825 */ /* 0x000fca00078e0216 */
[----:B------:R0:W2:Y:S01]  /*1020*/  LDG.E R56, desc[UR8][R22.64] ;  /* 0x0000000816387981 */ /* 0x0000a2000c1e1900 */
[----:B------:R-:W-:-:S04]  /*1030*/  SHF.R.U32.HI R66, RZ, 0x8, R66 ;  /* 0x00000008ff427819 */ /* 0x000fc80000011642 */
        /* <DEDUP_REMOVED lines=10> */
[----:B0-----:R-:W-:-:S05]  /*10e0*/  LOP3.LUT R22, R67, 0xff, RZ, 0xc0, !PT ;  /* 0x000000ff43167812 */ /* 0x001fca00078ec0ff */
[----:B------:R-:W-:Y:S01]  /*10f0*/  IMAD R22, R25, R22, RZ ;  /* 0x0000001619167224 */ /* 0x000fe200078e02ff */
[----:B------:R-:W-:Y:S02]  /*1100*/  SHF.R.U32.HI R66, RZ, 0x8, R67 ;  /* 0x00000008ff427819 */ /* 0x000fe40000011643 */
[----:B------:R-:W-:Y:S02]  /*1110*/  I2FP.F32.S32 R65, R65 ;  /* 0x0000004100417245 */ /* 0x000fe40000201400 */
[----:B------:R-:W-:Y:S02]  /*1120*/  I2FP.F32.S32 R23, R22 ;  /* 0x0000001600177245 */ /* 0x000fe40000201400 */
[----:B------:R-:W-:Y:S01]  /*1130*/  LOP3.LUT R66, R66, 0xffff, RZ, 0xc0, !PT ;  /* 0x0000ffff42427812 */ /* 0x000fe200078ec0ff */
[C---:B------:R-:W-:Y:S01]  /*1140*/  FFMA R65, R24.reuse, R65, RZ ;  /* 0x0000004118417223 */ /* 0x040fe200000000ff */
[----:B------:R-:W-:Y:S01]  /*1150*/  I2FP.F32.S32 R54, R54 ;  /* 0x0000003600367245 */ /* 0x000fe20000201400 */
[----:B------:R-:W-:Y:S01]  /*1160*/  FFMA R25, R24, R23, RZ ;  /* 0x0000001718197223 */ /* 0x000fe200000000ff */
[----:B------:R-:W-:Y:S01]  /*1170*/  I2FP.F32.S32 R23, R62 ;  /* 0x0000003e00177245 */ /* 0x000fe20000201400 */
[----:B------:R-:W-:Y:S01]  /*1180*/  IMAD R66, R63, R66, RZ ;  /* 0x000000423f427224 */ /* 0x000fe200078e02ff */
[----:B------:R-:W-:Y:S01]  /*1190*/  I2FP.F32.S32 R63, R64 ;  /* 0x00000040003f7245 */ /* 0x000fe20000201400 */
[----:B------:R-:W-:Y:S01]  /*11a0*/  FFMA R65, R60, R54, R65 ;  /* 0x000000363c417223 */ /* 0x000fe20000000041 */
[----:B------:R-:W-:-:S02]  /*11b0*/  HADD2.F32 R54, -RZ, R52.H1_H1 ;  /* 0x30000034ff367230 */ /* 0x000fc40000004100 */
[----:B------:R-:W-:Y:S01]  /*11c0*/  FFMA R23, R24, R23, RZ ;  /* 0x0000001718177223 */ /* 0x000fe200000000ff */
[----:B------:R-:W-:Y:S01]  /*11d0*/  HADD2.F32 R52, -RZ, R52.H0_H0 ;  /* 0x20000034ff347230 */ /* 0x000fe20000004100 */
[----:B------:R-:W-:Y:S02]  /*11e0*/  I2FP.F32.S32 R66, R66 ;  /* 0x0000004200427245 */ /* 0x000fe40000201400 */
[----:B------:R-:W-:Y:S01]  /*11f0*/  FFMA R63, R60, R63, R23 ;  /* 0x0000003f3c3f7223 */ /* 0x000fe20000000017 */
[----:B------:R-:W-:Y:S01]  /*1200*/  FMUL R24, R59, R54 ;  /* 0x000000363b187220 */ /* 0x000fe20000400000 */
[----:B------:R-:W-:-:S04]  /*1210*/  IMAD.WIDE R22, R39, 0x24, R18 ;  /* 0x0000002427167825 */ /* 0x000fc800078e0212 */
[----:B------:R-:W-:Y:S01]  /*1220*/  FFMA R62, R60, R66, R25 ;  /* 0x000000423c3e7223 */ /* 0x000fe20000000019 */
[----:B------:R-:W-:Y:S01]  /*1230*/  FFMA R59, R55, R52, -R24 ;  /* 0x00000034373b7223 */ /* 0x000fe20000000818 */
[----:B------:R-:W-:Y:S01]  /*1240*/  IADD3 R24, P0, PT, R45, R22, RZ ;  /* 0x000000162d187210 */ /* 0x000fe20007f1e0ff */
[----:B------:R-:W3:Y:S04]  /*1250*/  LDG.E.U16 R60, desc[UR8][R22.64] ;  /* 0x00000008163c7981 */ /* 0x000ee8000c1e1500 */
[----:B------:R0:W4:Y:S01]  /*1260*/  LDG.E.U16 R64, desc[UR8][R22.64+0x24] ;  /* 0x0000240816407981 */ /* 0x000122000c1e1500 */
[----:B------:R-:W-:-:S05]  /*1270*/  IMAD.X R25, RZ, RZ, R23, P0 ;  /* 0x000000ffff197224 */ /* 0x000fca00000e0617 */
[----:B------:R-:W5:Y:S04]  /*1280*/  LDG.E R66, desc[UR8][R24.64+0x4] ;  /* 0x0000040818427981 */ /* 0x000f68000c1e1900 */
[----:B------:R-:W3:Y:S04]  /*1290*/  @P1 LDG.E.U16 R22, desc[UR8][R20.64] ;  /* 0x0000000814161981 */ /* 0x000ee8000c1e1500 */
[----:B------:R-:W4:Y:S04]  /*12a0*/  LDG.E R67, desc[UR8][R24.64+0x14] ;  /* 0x0000140818437981 */ /* 0x000f28000c1e1900 */
[----:B------:R-:W4:Y:S04]  /*12b0*/  LDG.E R69, desc[UR8][R24.64+0x28] ;  /* 0x0000280818457981 */ /* 0x000f28000c1e1900 */
[----:B------:R1:W4:Y:S01]  /*12c0*/  LDG.E R68, desc[UR8][R24.64+0x38] ;  /* 0x0000380818447981 */ /* 0x000322000c1e1900 */
[----:B--2---:R-:W-:-:S02]  /*12d0*/  HADD2.F32 R55, -RZ, R56.H1_H1 ;  /* 0x30000038ff377230 */ /* 0x004fc40000004100 */
[----:B------:R-:W-:-:S03]  /*12e0*/  HADD2.F32 R56, -RZ, R56.H0_H0 ;  /* 0x20000038ff387230 */ /* 0x000fc60000004100 */
[----:B------:R-:W-:Y:S01]  /*12f0*/  FMUL R58, R58, R55 ;  /* 0x000000373a3a7220 */ /* 0x000fe20000400000 */
[----:B0-----:R-:W-:-:S03]  /*1300*/  FMUL R23, R55, R62 ;  /* 0x0000003e37177220 */ /* 0x001fc60000400000 */
[----:B------:R-:W-:Y:S01]  /*1310*/  FFMA R62, R57, R56, -R58 ;  /* 0x00000038393e7223 */ /* 0x000fe2000000083a */
[----:B------:R-:W-:Y:S02]  /*1320*/  FFMA R58, R56, R63, -R23 ;  /* 0x0000003f383a7223 */ /* 0x000fe40000000817 */
[----:B------:R-:W2:Y:S01]  /*1330*/  @P1 LDG.E.U16 R63, desc[UR8][R16.64] ;  /* 0x00000008103f1981 */ /* 0x000ea2000c1e1500 */
[----:B------:R-:W-:-:S04]  /*1340*/  @P1 LOP3.LUT R23, R48, 0xffff, RZ, 0xc0, !PT ;  /* 0x0000ffff30171812 */ /* 0x000fc800078ec0ff */
[----:B-1----:R-:W-:Y:S02]  /*1350*/  @P1 SHF.R.U32.HI R24, RZ, 0x2, R23 ;  /* 0x00000002ff181819 */ /* 0x002fe40000011617 */
[----:B------:R-:W-:Y:S02]  /*1360*/  @P1 LOP3.LUT R23, R49, 0xffff, RZ, 0xc0, !PT ;  /* 0x0000ffff31171812 */ /* 0x000fe400078ec0ff */
[----:B------:R-:W-:Y:S02]  /*1370*/  @P1 LOP3.LUT R24, R24, 0x3030, RZ, 0xc0, !PT ;  /* 0x0000303018181812 */ /* 0x000fe400078ec0ff */
[----:B------:R-:W-:-:S04]  /*1380*/  @P1 SHF.R.U32.HI R23, RZ, 0x4, R23 ;  /* 0x00000004ff171819 */ /* 0x000fc80000011617 */
[----:B------:R-:W-:Y:S01]  /*1390*/  @P1 LOP3.LUT R23, R24, 0xf0f, R23, 0xf8, !PT ;  /* 0x00000f0f18171812 */ /* 0x000fe200078ef817 */
[----:B------:R-:W-:-:S04]  /*13a0*/  FMUL R61, R54, R61 ;  /* 0x0000003d363d7220 */ /* 0x000fc80000400000 */
[----:B------:R-:W-:Y:S01]  /*13b0*/  FFMA R65, R52, R65, -R61 ;  /* 0x0000004134417223 */ /* 0x000fe2000000083d */
[----:B------:R-:W-:Y:S02]  /*13c0*/  @!P1 LOP3.LUT R23, R49, 0x3f3f, RZ, 0xc0, !PT ;  /* 0x00003f3f31179812 */ /* 0x000fe400078ec0ff */
[----:B---3--:R-:W-:Y:S01]  /*13d0*/  @P1 SHF.R.U32.HI R22, RZ, 0x2, R22 ;  /* 0x00000002ff161819 */ /* 0x008fe20000011616 */
[----:B-----5:R-:W-:-:S03]  /*13e0*/  IDP.4A.S8.S8 R57, R34, R66, RZ ;  /* 0x0000004222397226 */ /* 0x020fc600000006ff */
[----:B------:R-:W-:Y:S01]  /*13f0*/  @P1 LOP3.LUT R22, R22, 0x3030, RZ, 0xc0, !PT ;  /* 0x0000303016161812 */ /* 0x000fe200078ec0ff */
[----:B------:R-:W-:Y:S02]  /*1400*/  IDP.4A.S8.S8 R24, R66, UR7, RZ ;  /* 0x0000000742187c26 */ /* 0x000fe400080006ff */
[----:B------:R-:W-:Y:S01]  /*1410*/  IDP.4A.S8.S8 R66, R42, R66, RZ ;  /* 0x000000422a427226 */ /* 0x000fe200000006ff */
[----:B------:R-:W-:Y:S02]  /*1420*/  @P1 LOP3.LUT R22, R22, 0xf0f, R49, 0xf8, !PT ;  /* 0x00000f0f16161812 */ /* 0x000fe400078ef831 */
[----:B------:R-:W-:Y:S01]  /*1430*/  @!P1 LOP3.LUT R22, R48, 0x3f3f, RZ, 0xc0, !PT ;  /* 0x00003f3f30169812 */ /* 0x000fe200078ec0ff */
[-C--:B----4-:R-:W-:Y:S02]  /*1440*/  IDP.4A.S8.S8 R57, R36, R67.reuse, R57 ;  /* 0x0000004324397226 */ /* 0x090fe40000000639 */
[----:B------:R-:W-:Y:S02]  /*1450*/  IDP.4A.S8.S8 R24, R67, UR7, R24 ;  /* 0x0000000743187c26 */ /* 0x000fe40008000618 */
[----:B------:R-:W-:Y:S01]  /*1460*/  IDP.4A.S8.S8 R67, R44, R67, R66 ;  /* 0x000000432c437226 */ /* 0x000fe20000000642 */
[----:B------:R-:W-:-:S04]  /*1470*/  LOP3.LUT R66, R22, 0xffff, RZ, 0xc0, !PT ;  /* 0x0000ffff16427812 */ /* 0x000fc800078ec0ff */
[----:B------:R-:W-:Y:S01]  /*1480*/  LOP3.LUT R22, R66, 0xff, RZ, 0xc0, !PT ;  /* 0x000000ff42167812 */ /* 0x000fe200078ec0ff */
[----:B------:R-:W-:-:S04]  /*1490*/  IDP.4A.S8.S8 R61, R38, R69, RZ ;  /* 0x00000045263d7226 */ /* 0x000fc800000006ff */
[----:B------:R-:W-:Y:S01]  /*14a0*/  IMAD R57, R57, R22, RZ ;  /* 0x0000001639397224 */ /* 0x000fe200078e02ff */
[----:B------:R-:W-:Y:S01]  /*14b0*/  SHF.R.U32.HI R22, RZ, 0x8, R66 ;  /* 0x00000008ff167819 */ /* 0x000fe20000011642 */
[----:B------:R-:W-:-:S03]  /*14c0*/  IDP.4A.S8.S8 R61, R40, R68, R61 ;  /* 0x00000044283d7226 */ /* 0x000fc6000000063d */
[----:B------:R-:W-:Y:S02]  /*14d0*/  LOP3.LUT R22, R22, 0xffff, RZ, 0xc0, !PT ;  /* 0x0000ffff16167812 */ /* 0x000fe400078ec0ff */
[----:B------:R-:W-:-:S03]  /*14e0*/  I2FP.F32.S32 R57, R57 ;  /* 0x0000003900397245 */ /* 0x000fc60000201400 */
[----:B------:R-:W-:Y:S02]  /*14f0*/  IMAD R61, R61, R22, RZ ;  /* 0x000000163d3d7224 */ /* 0x000fe400078e02ff */
[----:B------:R-:W-:Y:S02]  /*1500*/  HADD2.F32 R22, -RZ, R60.H0_H0 ;  /* 0x2000003cff167230 */ /* 0x000fe40000004100 */
[----:B------:R-:W-:Y:S01]  /*1510*/  HADD2.F32 R64, -RZ, R64.H0_H0 ;  /* 0x20000040ff407230 */ /* 0x000fe20000004100 */
[----:B------:R-:W-:Y:S02]  /*1520*/  I2FP.F32.S32 R61, R61 ;  /* 0x0000003d003d7245 */ /* 0x000fe40000201400 */
[----:B------:R-:W-:-:S04]  /*1530*/  FFMA R57, R22, R57, RZ ;  /* 0x0000003916397223 */ /* 0x000fc800000000ff */
[----:B------:R-:W-:Y:S01]  /*1540*/  FFMA R61, R64, R61, R57 ;  /* 0x0000003d403d7223 */ /* 0x000fe20000000039 */
[----:B------:R-:W-:Y:S01]  /*1550*/  LOP3.LUT R57, R23, 0xffff, RZ, 0xc0, !PT ;  /* 0x0000ffff17397812 */ /* 0x000fe200078ec0ff */
[----:B------:R-:W-:-:S03]  /*1560*/  IDP.4A.S8.S8 R25, R69, UR7, RZ ;  /* 0x0000000745197c26 */ /* 0x000fc600080006ff */
[----:B------:R-:W-:Y:S02]  /*1570*/  SHF.R.U32.HI R23, RZ, 0x8, R57 ;  /* 0x00000008ff177819 */ /* 0x000fe40000011639 */
[----:B------:R-:W-:Y:S01]  /*1580*/  LOP3.LUT R57, R57, 0xff, RZ, 0xc0, !PT ;  /* 0x000000ff39397812 */ /* 0x000fe200078ec0ff */
[----:B------:R-:W-:Y:S01]  /*1590*/  IDP.4A.S8.S8 R25, R68, UR7, R25 ;  /* 0x0000000744197c26 */ /* 0x000fe20008000619 */
[----:B------:R-:W-:-:S03]  /*15a0*/  LOP3.LUT R60, R23, 0xffff, RZ, 0xc0, !PT ;  /* 0x0000ffff173c7812 */ /* 0x000fc600078ec0ff */
[----:B------:R-:W-:Y:S02]  /*15b0*/  IMAD R57, R24, R57, RZ ;  /* 0x0000003918397224 */ /* 0x000fe400078e02ff */
[----:B------:R-:W-:Y:S02]  /*15c0*/  IMAD R60, R25, R60, RZ ;  /* 0x0000003c193c7224 */ /* 0x000fe400078e02ff */
[----:B------:R-:W-:Y:S01]  /*15d0*/  FADD R2, R59, R2 ;  /* 0x000000023b027221 */ /* 0x000fe20000000000 */
[----:B------:R-:W-:Y:S02]  /*15e0*/  I2FP.F32.S32 R57, R57 ;  /* 0x0000003900397245 */ /* 0x000fe40000201400 */
[----:B------:R-:W-:-:S03]  /*15f0*/  I2FP.F32.S32 R60, R60 ;  /* 0x0000003c003c7245 */ /* 0x000fc60000201400 */
[----:B------:R-:W-:Y:S01]  /*1600*/  FFMA R57, R22, R57, RZ ;  /* 0x0000003916397223 */ /* 0x000fe200000000ff */
[----:B------:R-:W-:-:S03]  /*1610*/  IDP.4A.S8.S8 R69, R46, R69, RZ ;  /* 0x000000452e457226 */ /* 0x000fc600000006ff */
[----:B------:R-:W-:Y:S01]  /*1620*/  FFMA R57, R64, R60, R57 ;  /* 0x0000003c40397223 */ /* 0x000fe20000000039 */
[----:B------:R-:W-:Y:S01]  /*1630*/  IDP.4A.S8.S8 R68, R47, R68, R69 ;  /* 0x000000442f447226 */ /* 0x000fe20000000645 */
[----:B--2---:R-:W-:-:S04]  /*1640*/  @P1 SHF.R.U32.HI R63, RZ, 0x2, R63 ;  /* 0x00000002ff3f1819 */ /* 0x004fc8000001163f */
[----:B------:R-:W-:-:S04]  /*1650*/  @P1 LOP3.LUT R63, R63, 0x3030, RZ, 0xc0, !PT ;  /* 0x000030303f3f1812 */ /* 0x000fc800078ec0ff */
[----:B------:R-:W-:Y:S02]  /*1660*/  @P1 LOP3.LUT R23, R63, 0xf0f, R50, 0xf8, !PT ;  /* 0x00000f0f3f171812 */ /* 0x000fe400078ef832 */
[----:B------:R-:W-:-:S04]  /*1670*/  @!P1 LOP3.LUT R23, R51, 0x3f3f, RZ, 0xc0, !PT ;  /* 0x00003f3f33179812 */ /* 0x000fc800078ec0ff */
[----:B------:R-:W-:-:S04]  /*1680*/  LOP3.LUT R59, R23, 0xffff, RZ, 0xc0, !PT ;  /* 0x0000ffff173b7812 */ /* 0x000fc800078ec0ff */
[----:B------:R-:W-:Y:S02]  /*1690*/  SHF.R.U32.HI R23, RZ, 0x8, R59 ;  /* 0x00000008ff177819 */ /* 0x000fe4000001163b */
[----:B------:R-:W-:Y:S02]  /*16a0*/  LOP3.LUT R60, R59, 0xff, RZ, 0xc0, !PT ;  /* 0x000000ff3b3c7812 */ /* 0x000fe400078ec0ff */
[----:B------:R-:W-:-:S05]  /*16b0*/  LOP3.LUT R59, R23, 0xffff, RZ, 0xc0, !PT ;  /* 0x0000ffff173b7812 */ /* 0x000fca00078ec0ff */
[----:B------:R-:W-:Y:S01]  /*16c0*/  IMAD R68, R68, R59, RZ ;  /* 0x0000003b44447224 */ /* 0x000fe200078e02ff */
        /* <DEDUP_REMOVED lines=15> */
[----:B------:R-:W-:Y:S01]  /*17c0*/  IMAD R24, R25, R24, RZ ;  /* 0x0000001819187224 */ /* 0x000fe200078e02ff */
[----:B------:R-:W-:Y:S01]  /*17d0*/  I2FP.F32.S32 R68, R68 ;  /* 0x0000004400447245 */ /* 0x000fe20000201400 */
[C---:B------:R-:W-:Y:S02]  /*17e0*/  FFMA R23, R22.reuse, R23, RZ ;  /* 0x0000001716177223 */ /* 0x040fe400000000ff */
[----:B------:R-:W-:Y:S01]  /*17f0*/  FFMA R63, R22, R63, RZ ;  /* 0x0000003f163f7223 */ /* 0x000fe200000000ff */
[----:B------:R-:W-:-:S05]  /*1800*/  I2FP.F32.S32 R24, R24 ;  /* 0x0000001800187245 */ /* 0x000fca0000201400 */
[C---:B------:R-:W-:Y:S01]  /*1810*/  FFMA R60, R64.reuse, R24, R63 ;  /* 0x00000018403c7223 */ /* 0x040fe2000000003f */
[----:B------:R-:W-:Y:S01]  /*1820*/  FFMA R63, R64, R68, R23 ;  /* 0x00000044403f7223 */ /* 0x000fe20000000017 */
[----:B------:R-:W-:-:S04]  /*1830*/  IMAD.WIDE R22, R37, 0x24, R18 ;  /* 0x0000002425167825 */ /* 0x000fc800078e0212 */
[----:B------:R-:W-:Y:S01]  /*1840*/  FMUL R67, R54, R57 ;  /* 0x0000003936437220 */ /* 0x000fe20000400000 */
[----:B------:R-:W2:Y:S01]  /*1850*/  @P1 LDG.E.U16 R64, desc[UR8][R20.64] ;  /* 0x0000000814401981 */ /* 0x000ea2000c1e1500 */
[----:B------:R-:W-:Y:S02]  /*1860*/  IADD3 R24, P0, PT, R45, R22, RZ ;  /* 0x000000162d187210 */ /* 0x000fe40007f1e0ff */
[----:B------:R-:W-:Y:S01]  /*1870*/  FFMA R61, R52, R61, -R67 ;  /* 0x0000003d343d7223 */ /* 0x000fe20000000843 */
[----:B------:R-:W3:Y:S02]  /*1880*/  LDG.E.U16 R57, desc[UR8][R22.64] ;  /* 0x0000000816397981 */ /* 0x000ee4000c1e1500 */
[----:B------:R-:W-:Y:S02]  /*1890*/  IMAD.X R25, RZ, RZ, R23, P0 ;  /* 0x000000ffff197224 */ /* 0x000fe400000e0617 */
[----:B------:R0:W4:Y:S04]  /*18a0*/  LDG.E.U16 R59, desc[UR8][R22.64+0x24] ;  /* 0x00002408163b7981 */ /* 0x000128000c1e1500 */
[----:B------:R-:W5:Y:S04]  /*18b0*/  LDG.E R68, desc[UR8][R24.64+0x4] ;  /* 0x0000040818447981 */ /* 0x000f68000c1e1900 */
[----:B------:R-:W2:Y:S04]  /*18c0*/  LDG.E R67, desc[UR8][R24.64+0x28] ;  /* 0x0000280818437981 */ /* 0x000ea8000c1e1900 */
[----:B------:R-:W3:Y:S04]  /*18d0*/  LDG.E R69, desc[UR8][R24.64+0x14] ;  /* 0x0000140818457981 */ /* 0x000ee8000c1e1900 */
[----:B------:R5:W4:Y:S01]  /*18e0*/  LDG.E R66, desc[UR8][R24.64+0x38] ;  /* 0x0000380818427981 */ /* 0x000b22000c1e1900 */
[----:B------:R-:W-:-:S04]  /*18f0*/  FMUL R60, R55, R60 ;  /* 0x0000003c373c7220 */ /* 0x000fc80000400000 */
[----:B------:R-:W-:Y:S01]  /*1900*/  FFMA R60, R56, R63, -R60 ;  /* 0x0000003f383c7223 */ /* 0x000fe2000000083c */
[----:B------:R-:W-:Y:S02]  /*1910*/  @P1 LOP3.LUT R63, R48, 0xffff, RZ, 0xc0, !PT ;  /* 0x0000ffff303f1812 */ /* 0x000fe400078ec0ff */
[----:B0-----:R-:W-:Y:S02]  /*1920*/  @P1 LOP3.LUT R22, R49, 0xffff, RZ, 0xc0, !PT ;  /* 0x0000ffff31161812 */ /* 0x001fe400078ec0ff */
[----:B------:R-:W-:Y:S02]  /*1930*/  @P1 SHF.R.U32.HI R63, RZ, 0x2, R63 ;  /* 0x00000002ff3f1819 */ /* 0x000fe4000001163f */
[----:B------:R-:W-:Y:S02]  /*1940*/  @P1 SHF.R.U32.HI R22, RZ, 0x4, R22 ;  /* 0x00000004ff161819 */ /* 0x000fe40000011616 */
[----:B------:R-:W-:-:S04]  /*1950*/  @P1 LOP3.LUT R63, R63, 0x3030, RZ, 0xc0, !PT ;  /* 0x000030303f3f1812 */ /* 0x000fc800078ec0ff */
[----:B------:R-:W-:Y:S01]  /*1960*/  @P1 LOP3.LUT R63, R63, 0xf0f, R22, 0xf8, !PT ;  /* 0x00000f0f3f3f1812 */ /* 0x000fe200078ef816 */
[----:B-----5:R-:W-:Y:S02]  /*1970*/  IDP.4A.S8.S8 R24, R68, UR7, RZ ;  /* 0x0000000744187c26 */ /* 0x020fe400080006ff */
[----:B--2---:R-:W-:Y:S02]  /*1980*/  IDP.4A.S8.S8 R25, R67, UR7, RZ ;  /* 0x0000000743197c26 */ /* 0x004fe400080006ff */
[----:B---3--:R-:W-:Y:S02]  /*1990*/  IDP.4A.S8.S8 R23, R69, UR7, R24 ;  /* 0x0000000745177c26 */ /* 0x008fe40008000618 */
[----:B----4-:R-:W-:Y:S02]  /*19a0*/  IDP.4A.S8.S8 R24, R66, UR7, R25 ;  /* 0x0000000742187c26 */ /* 0x010fe40008000619 */
[----:B------:R-:W2:Y:S01]  /*19b0*/  @P1 LDG.E.U16 R25, desc[UR8][R16.64] ;  /* 0x0000000810191981 */ /* 0x000ea2000c1e1500 */
[----:B------:R-:W-:Y:S01]  /*19c0*/  @P1 SHF.R.U32.HI R64, RZ, 0x2, R64 ;  /* 0x00000002ff401819 */ /* 0x000fe20000011640 */
[----:B------:R-:W-:-:S03]  /*19d0*/  IDP.4A.S8.S8 R22, R34, R68, RZ ;  /* 0x0000004422167226 */ /* 0x000fc600000006ff */
[----:B------:R-:W-:Y:S01]  /*19e0*/  @P1 LOP3.LUT R64, R64, 0x3030, RZ, 0xc0, !PT ;  /* 0x0000303040401812 */ /* 0x000fe200078ec0ff */
[----:B------:R-:W-:Y:S02]  /*19f0*/  IDP.4A.S8.S8 R68, R42, R68, RZ ;  /* 0x000000442a447226 */ /* 0x000fe400000006ff */
[----:B------:R-:W-:Y:S01]  /*1a00*/  FADD R4, R65, R4 ;  /* 0x0000000441047221 */ /* 0x000fe20000000000 */
[----:B------:R-:W-:Y:S02]  /*1a10*/  @P1 LOP3.LUT R64, R64, 0xf0f, R49, 0xf8, !PT ;  /* 0x00000f0f40401812 */ /* 0x000fe400078ef831 */
[----:B------:R-:W-:Y:S01]  /*1a20*/  @!P1 LOP3.LUT R64, R48, 0x3f3f, RZ, 0xc0, !PT ;  /* 0x00003f3f30409812 */ /* 0x000fe200078ec0ff */
[----:B------:R-:W-:Y:S02]  /*1a30*/  IDP.4A.S8.S8 R22, R36, R69, R22 ;  /* 0x0000004524167226 */ /* 0x000fe40000000616 */
[----:B------:R-:W-:Y:S02]  /*1a40*/  IDP.4A.S8.S8 R65, R38, R67, RZ ;  /* 0x0000004326417226 */ /* 0x000fe400000006ff */
[----:B------:R-:W-:Y:S01]  /*1a50*/  IDP.4A.S8.S8 R69, R44, R69, R68 ;  /* 0x000000452c457226 */ /* 0x000fe20000000644 */
[----:B------:R-:W-:Y:S01]  /*1a60*/  LOP3.LUT R68, R64, 0xffff, RZ, 0xc0, !PT ;  /* 0x0000ffff40447812 */ /* 0x000fe200078ec0ff */
[----:B------:R-:W-:-:S02]  /*1a70*/  IDP.4A.S8.S8 R67, R46, R67, RZ ;  /* 0x000000432e437226 */ /* 0x000fc400000006ff */
[-C--:B------:R-:W-:Y:S02]  /*1a80*/  IDP.4A.S8.S8 R65, R40, R66.reuse, R65 ;  /* 0x0000004228417226 */ /* 0x080fe40000000641 */
[----:B------:R-:W-:Y:S01]  /*1a90*/  IDP.4A.S8.S8 R66, R47, R66, R67 ;  /* 0x000000422f427226 */ /* 0x000fe20000000643 */
[----:B------:R-:W-:-:S05]  /*1aa0*/  LOP3.LUT R67, R68, 0xff, RZ, 0xc0, !PT ;  /* 0x000000ff44437812 */ /* 0x000fca00078ec0ff */
[----:B------:R-:W-:Y:S01]  /*1ab0*/  IMAD R64, R22, R67, RZ ;  /* 0x0000004316407224 */ /* 0x000fe200078e02ff */
[----:B------:R-:W-:-:S04]  /*1ac0*/  SHF.R.U32.HI R22, RZ, 0x8, R68 ;  /* 0x00000008ff167819 */ /* 0x000fc80000011644 */
[----:B------:R-:W-:-:S05]  /*1ad0*/  LOP3.LUT R22, R22, 0xffff, RZ, 0xc0, !PT ;  /* 0x0000ffff16167812 */ /* 0x000fca00078ec0ff */
[----:B------:R-:W-:Y:S02]  /*1ae0*/  IMAD R65, R65, R22, RZ ;  /* 0x0000001641417224 */ /* 0x000fe400078e02ff */
[----:B------:R-:W-:Y:S01]  /*1af0*/  HADD2.F32 R22, -RZ, R57.H0_H0 ;  /* 0x20000039ff167230 */ /* 0x000fe20000004100 */
[----:B------:R-:W-:Y:S01]  /*1b00*/  I2FP.F32.S32 R57, R64 ;  /* 0x0000004000397245 */ /* 0x000fe20000201400 */
[----:B------:R-:W-:Y:S01]  /*1b10*/  HADD2.F32 R59, -RZ, R59.H0_H0 ;  /* 0x2000003bff3b7230 */ /* 0x000fe20000004100 */
[----:B------:R-:W-:Y:S02]  /*1b20*/  @!P1 LOP3.LUT R63, R49, 0x3f3f, RZ, 0xc0, !PT ;  /* 0x00003f3f313f9812 */ /* 0x000fe400078ec0ff */
[----:B------:R-:W-:Y:S01]  /*1b30*/  I2FP.F32.S32 R65, R65 ;  /* 0x0000004100417245 */ /* 0x000fe20000201400 */
[----:B------:R-:W-:Y:S01]  /*1b40*/  FFMA R64, R22, R57, RZ ;  /* 0x0000003916407223 */ /* 0x000fe200000000ff */
[----:B------:R-:W-:Y:S01]  /*1b50*/  LOP3.LUT R63, R63, 0xffff, RZ, 0xc0, !PT ;  /* 0x0000ffff3f3f7812 */ /* 0x000fe200078ec0ff */
[----:B------:R-:W-:-:S02]  /*1b60*/  FADD R3, R62, R3 ;  /* 0x000000033e037221 */ /* 0x000fc40000000000 */
[----:B------:R-:W-:Y:S01]  /*1b70*/  FFMA R57, R59, R65, R64 ;  /* 0x000000413b397223 */ /* 0x000fe20000000040 */
[----:B------:R-:W-:-:S05]  /*1b80*/  LOP3.LUT R62, R63, 0xff, RZ, 0xc0, !PT ;  /* 0x000000ff3f3e7812 */ /* 0x000fca00078ec0ff */
[----:B------:R-:W-:Y:S01]  /*1b90*/  IMAD R62, R23, R62, RZ ;  /* 0x0000003e173e7224 */ /* 0x000fe200078e02ff */
[----:B--2---:R-:W-:Y:S02]  /*1ba0*/  @P1 SHF.R.U32.HI R64, RZ, 0x2, R25 ;  /* 0x00000002ff401819 */ /* 0x004fe40000011619 */
[----:B------:R-:W-:Y:S02]  /*1bb0*/  SHF.R.U32.HI R25, RZ, 0x8, R63 ;  /* 0x00000008ff197819 */ /* 0x000fe4000001163f */
        /* <DEDUP_REMOVED lines=29> */
[----:B------:R-:W-:Y:S01]  /*1d90*/  I2FP.F32.S32 R23, R69 ;  /* 0x0000004500177245 */ /* 0x000fe20000201400 */
[----:B------:R-:W-:Y:S01]  /*1da0*/  FMUL R67, R54, R25 ;  /* 0x0000001936437220 */ /* 0x000fe20000400000 */
[----:B------:R-:W-:Y:S01]  /*1db0*/  I2FP.F32.S32 R65, R66 ;  /* 0x0000004200417245 */ /* 0x000fe20000201400 */
[C---:B------:R-:W-:Y:S01]  /*1dc0*/  FFMA R62, R22.reuse, R63, RZ ;  /* 0x0000003f163e7223 */ /* 0x040fe200000000ff */
[----:B------:R-:W2:Y:S01]  /*1dd0*/  @P1 LDG.E.U16 R64, desc[UR8][R20.64] ;  /* 0x0000000814401981 */ /* 0x000ea2000c1e1500 */
[----:B------:R-:W-:Y:S01]  /*1de0*/  FFMA R22, R22, R23, RZ ;  /* 0x0000001716167223 */ /* 0x000fe200000000ff */
[----:B------:R-:W-:-:S03]  /*1df0*/  I2FP.F32.S32 R24, R24 ;  /* 0x0000001800187245 */ /* 0x000fc60000201400 */
[----:B------:R-:W-:Y:S01]  /*1e00*/  FFMA R65, R59, R65, R22 ;  /* 0x000000413b417223 */ /* 0x000fe20000000016 */
[----:B------:R-:W-:-:S04]  /*1e10*/  IMAD.WIDE R22, R35, 0x24, R18 ;  /* 0x0000002423167825 */ /* 0x000fc800078e0212 */
[----:B------:R-:W-:Y:S01]  /*1e20*/  FFMA R62, R59, R24, R62 ;  /* 0x000000183b3e7223 */ /* 0x000fe2000000003e */
[----:B------:R-:W-:Y:S01]  /*1e30*/  IADD3 R24, P0, PT, R45, R22, RZ ;  /* 0x000000162d187210 */ /* 0x000fe20007f1e0ff */
[----:B------:R-:W-:Y:S01]  /*1e40*/  FFMA R57, R52, R57, -R67 ;  /* 0x0000003934397223 */ /* 0x000fe20000000843 */
[----:B------:R-:W-:Y:S01]  /*1e50*/  FADD R5, R58, R5 ;  /* 0x000000053a057221 */ /* 0x000fe20000000000 */
[----:B------:R-:W3:Y:S01]  /*1e60*/  LDG.E.U16 R59, desc[UR8][R22.64] ;  /* 0x00000008163b7981 */ /* 0x000ee2000c1e1500 */
[----:B------:R-:W-:-:S03]  /*1e70*/  IADD3.X R25, PT, PT, RZ, R23, RZ, P0, !PT ;  /* 0x00000017ff197210 */ /* 0x000fc600007fe4ff */
[----:B------:R0:W4:Y:S04]  /*1e80*/  LDG.E.U16 R63, desc[UR8][R22.64+0x24] ;  /* 0x00002408163f7981 */ /* 0x000128000c1e1500 */
[----:B------:R-:W5:Y:S04]  /*1e90*/  LDG.E R68, desc[UR8][R24.64+0x4] ;  /* 0x0000040818447981 */ /* 0x000f68000c1e1900 */
[----:B------:R-:W2:Y:S04]  /*1ea0*/  LDG.E R67, desc[UR8][R24.64+0x28] ;  /* 0x0000280818437981 */ /* 0x000ea8000c1e1900 */
[----:B------:R-:W3:Y:S04]  /*1eb0*/  LDG.E R69, desc[UR8][R24.64+0x14] ;  /* 0x0000140818457981 */ /* 0x000ee8000c1e1900 */
[----:B------:R5:W4:Y:S01]  /*1ec0*/  LDG.E R66, desc[UR8][R24.64+0x38] ;  /* 0x0000380818427981 */ /* 0x000b22000c1e1900 */
[----:B------:R-:W-:-:S02]  /*1ed0*/  @P1 LOP3.LUT R58, R48, 0xffff, RZ, 0xc0, !PT ;  /* 0x0000ffff303a1812 */ /* 0x000fc400078ec0ff */
        /* <DEDUP_REMOVED lines=11> */
[----:B------:R-:W-:-:S03]  /*1f90*/  FMUL R62, R55, R62 ;  /* 0x0000003e373e7220 */ /* 0x000fc60000400000 */
[----:B------:R-:W-:Y:S01]  /*1fa0*/  @P1 LOP3.LUT R64, R64, 0x3030, RZ, 0xc0, !PT ;  /* 0x0000303040401812 */ /* 0x000fe200078ec0ff */
[-C--:B------:R-:W-:Y:S02]  /*1fb0*/  IDP.4A.S8.S8 R22, R34, R68.reuse, RZ ;  /* 0x0000004422167226 */ /* 0x080fe400000006ff */
[----:B------:R-:W-:Y:S01]  /*1fc0*/  IDP.4A.S8.S8 R68, R42, R68, RZ ;  /* 0x000000442a447226 */ /* 0x000fe200000006ff */
[----:B------:R-:W-:Y:S01]  /*1fd0*/  @P1 LOP3.LUT R64, R64, 0xf0f, R49, 0xf8, !PT ;  /* 0x00000f0f40401812 */ /* 0x000fe200078ef831 */
[----:B------:R-:W-:Y:S01]  /*1fe0*/  FFMA R62, R56, R65, -R62 ;  /* 0x00000041383e7223 */ /* 0x000fe2000000083e */
        /* <DEDUP_REMOVED lines=10> */
[----:B------:R-:W-:Y:S02]  /*2090*/  SHF.R.U32.HI R22, RZ, 0x8, R68 ;  /* 0x00000008ff167819 */ /* 0x000fe40000011644 */
[----:B------:R-:W-:Y:S02]  /*20a0*/  @!P1 LOP3.LUT R58, R49, 0x3f3f, RZ, 0xc0, !PT ;  /* 0x00003f3f313a9812 */ /* 0x000fe400078ec0ff */
[----:B------:R-:W-:Y:S02]  /*20b0*/  LOP3.LUT R22, R22, 0xffff, RZ, 0xc0, !PT ;  /* 0x0000ffff16167812 */ /* 0x000fe400078ec0ff */
[----:B------:R-:W-:Y:S01]  /*20c0*/  LOP3.LUT R58, R58, 0xffff, RZ, 0xc0, !PT ;  /* 0x0000ffff3a3a7812 */ /* 0x000fe200078ec0ff */
[----:B------:R-:W-:Y:S02]  /*20d0*/  FADD R6, R61, R6 ;  /* 0x000000063d067221 */ /* 0x000fe40000000000 */
[----:B------:R-:W-:-:S02]  /*20e0*/  IMAD R65, R65, R22, RZ ;  /* 0x0000001641417224 */ /* 0x000fc400078e02ff */
[----:B------:R-:W-:Y:S01]  /*20f0*/  HADD2.F32 R22, -RZ, R59.H0_H0 ;  /* 0x2000003bff167230 */ /* 0x000fe20000004100 */
[----:B------:R-:W-:Y:S01]  /*2100*/  I2FP.F32.S32 R59, R64 ;  /* 0x00000040003b7245 */ /* 0x000fe20000201400 */
[----:B------:R-:W-:Y:S01]  /*2110*/  HADD2.F32 R63, -RZ, R63.H0_H0 ;  /* 0x2000003fff3f7230 */ /* 0x000fe20000004100 */
[----:B------:R-:W-:-:S03]  /*2120*/  I2FP.F32.S32 R65, R65 ;  /* 0x0000004100417245 */ /* 0x000fc60000201400 */
        /* <DEDUP_REMOVED lines=14> */
[----:B------:R-:W-:Y:S02]  /*2210*/  SHF.R.U32.HI R25, RZ, 0x8, R64 ;  /* 0x00000008ff197819 */ /* 0x000fe40000011640 */
[----:B------:R-:W-:Y:S02]  /*2220*/  I2FP.F32.S32 R61, R61 ;  /* 0x0000003d003d7245 */ /* 0x000fe40000201400 */
[----:B------:R-:W-:-:S03]  /*2230*/  LOP3.LUT R25, R25, 0xffff, RZ, 0xc0, !PT ;  /* 0x0000ffff19197812 */ /* 0x000fc600078ec0ff */
[----:B------:R-:W-:Y:S01]  /*2240*/  FFMA R65, R63, R61, R58 ;  /* 0x0000003d3f417223 */ /* 0x000fe2000000003a */
[----:B------:R-:W-:Y:S01]  /*2250*/  LOP3.LUT R58, R64, 0xff, RZ, 0xc0, !PT ;  /* 0x000000ff403a7812 */ /* 0x000fe200078ec0ff */
[----:B------:R-:W-:Y:S01]  /*2260*/  IMAD R66, R66, R25, RZ ;  /* 0x0000001942427224 */ /* 0x000fe200078e02ff */
[----:B------:R-:W-:-:S03]  /*2270*/  @P1 LOP3.LUT R25, R51, 0xffff, RZ, 0xc0, !PT ;  /* 0x0000ffff33191812 */ /* 0x000fc600078ec0ff */
[----:B------:R-:W-:Y:S01]  /*2280*/  IMAD R69, R69, R58, RZ ;  /* 0x0000003a45457224 */ /* 0x000fe200078e02ff */
        /* <DEDUP_REMOVED lines=13> */
[----:B------:R-:W-:Y:S02]  /*2360*/  I2FP.F32.S32 R25, R58 ;  /* 0x0000003a00197245 */ /* 0x000fe40000201400 */
[----:B------:R-:W-:Y:S01]  /*2370*/  I2FP.F32.S32 R61, R66 ;  /* 0x00000042003d7245 */ /* 0x000fe20000201400 */
[----:B------:R0:W2:Y:S01]  /*2380*/  @P1 LDG.E.U16 R58, desc[UR8][R20.64] ;  /* 0x00000008143a1981 */ /* 0x0000a2000c1e1500 */
[----:B------:R-:W-:Y:S01]  /*2390*/  I2FP.F32.S32 R24, R24 ;  /* 0x0000001800187245 */ /* 0x000fe20000201400 */
[C---:B------:R-:W-:Y:S01]  /*23a0*/  FFMA R64, R22.reuse, R25, RZ ;  /* 0x0000001916407223 */ /* 0x040fe200000000ff */
[----:B------:R-:W-:-:S03]  /*23b0*/  FFMA R22, R22, R23, RZ ;  /* 0x0000001716167223 */ /* 0x000fc600000000ff */
[C---:B------:R-:W-:Y:S01]  /*23c0*/  FFMA R64, R63.reuse, R24, R64 ;  /* 0x000000183f407223 */ /* 0x040fe20000000040 */
[----:B------:R-:W-:Y:S02]  /*23d0*/  FFMA R61, R63, R61, R22 ;  /* 0x0000003d3f3d7223 */ /* 0x000fe40000000016 */
[----:B------:R-:W3:Y:S01]  /*23e0*/  @P1 LDG.E.U16 R63, desc[UR8][R20.64] ;  /* 0x00000008143f1981 */ /* 0x000ee2000c1e1500 */
[----:B------:R-:W-:-:S03]  /*23f0*/  IMAD.WIDE R22, R33, 0x24, R18 ;  /* 0x0000002421167825 */ /* 0x000fc600078e0212 */
[----:B------:R-:W-:Y:S01]  /*2400*/  IADD3 R24, P0, PT, R45, R22, RZ ;  /* 0x000000162d187210 */ /* 0x000fe20007f1e0ff */
[----:B------:R-:W-:Y:S01]  /*2410*/  FMUL R65, R54, R65 ;  /* 0x0000004136417220 */ /* 0x000fe20000400000 */
[----:B------:R-:W4:Y:S03]  /*2420*/  LDG.E.U16 R66, desc[UR8][R22.64] ;  /* 0x0000000816427981 */ /* 0x000f26000c1e1500 */
[----:B------:R-:W-:Y:S01]  /*2430*/  IMAD.X R25, RZ, RZ, R23, P0 ;  /* 0x000000ffff197224 */ /* 0x000fe200000e0617 */
[----:B------:R1:W5:Y:S04]  /*2440*/  LDG.E.U16 R67, desc[UR8][R22.64+0x24] ;  /* 0x0000240816437981 */ /* 0x000368000c1e1500 */
[----:B------:R-:W2:Y:S04]  /*2450*/  LDG.E R21, desc[UR8][R24.64+0x4] ;  /* 0x0000040818157981 */ /* 0x000ea8000c1e1900 */
[----:B------:R-:W4:Y:S01]  /*2460*/  LDG.E R69, desc[UR8][R24.64+0x14] ;  /* 0x0000140818457981 */ /* 0x000f22000c1e1900 */
[----:B------:R-:W-:-:S03]  /*2470*/  FFMA R59, R52, R59, -R65 ;  /* 0x0000003b343b7223 */ /* 0x000fc60000000841 */
[----:B------:R-:W5:Y:S04]  /*2480*/  LDG.E R65, desc[UR8][R24.64+0x28] ;  /* 0x0000280818417981 */ /* 0x000f68000c1e1900 */
[----:B------:R4:W5:Y:S01]  /*2490*/  LDG.E R68, desc[UR8][R24.64+0x38] ;  /* 0x0000380818447981 */ /* 0x000962000c1e1900 */
[----:B---3--:R-:W-:-:S04]  /*24a0*/  @P1 SHF.R.U32.HI R63, RZ, 0x2, R63 ;  /* 0x00000002ff3f1819 */ /* 0x008fc8000001163f */
[----:B0-----:R-:W-:Y:S01]  /*24b0*/  @P1 LOP3.LUT R20, R63, 0x3030, RZ, 0xc0, !PT ;  /* 0x000030303f141812 */ /* 0x001fe200078ec0ff */
[----:B------:R-:W-:-:S04]  /*24c0*/  FMUL R63, R55, R64 ;  /* 0x00000040373f7220 */ /* 0x000fc80000400000 */
[----:B-1----:R-:W-:Y:S02]  /*24d0*/  FFMA R22, R56, R61, -R63 ;  /* 0x0000003d38167223 */ /* 0x002fe4000000083f */
[----:B------:R-:W3:Y:S01]  /*24e0*/  @P1 LDG.E.U16 R63, desc[UR8][R16.64] ;  /* 0x00000008103f1981 */ /* 0x000ee2000c1e1500 */
[----:B------:R-:W-:Y:S02]  /*24f0*/  @P1 LOP3.LUT R20, R20, 0xf0f, R49, 0xf8, !PT ;  /* 0x00000f0f14141812 */ /* 0x000fe400078ef831 */
[----:B------:R-:W-:-:S04]  /*2500*/  @!P1 LOP3.LUT R20, R48, 0x3f3f, RZ, 0xc0, !PT ;  /* 0x00003f3f30149812 */ /* 0x000fc800078ec0ff */
[----:B------:R-:W-:Y:S01]  /*2510*/  LOP3.LUT R61, R20, 0xffff, RZ, 0xc0, !PT ;  /* 0x0000ffff143d7812 */ /* 0x000fe200078ec0ff */
[----:B--2---:R-:W-:-:S03]  /*2520*/  IDP.4A.S8.S8 R20, R34, R21, RZ ;  /* 0x0000001522147226 */ /* 0x004fc600000006ff */
[----:B------:R-:W-:Y:S01]  /*2530*/  LOP3.LUT R23, R61, 0xff, RZ, 0xc0, !PT ;  /* 0x000000ff3d177812 */ /* 0x000fe200078ec0ff */
[----:B----4-:R-:W-:-:S04]  /*2540*/  IDP.4A.S8.S8 R20, R36, R69, R20 ;  /* 0x0000004524147226 */ /* 0x010fc80000000614 */
[----:B------:R-:W-:Y:S01]  /*2550*/  IMAD R24, R20, R23, RZ ;  /* 0x0000001714187224 */ /* 0x000fe200078e02ff */
[----:B------:R-:W-:Y:S01]  /*2560*/  SHF.R.U32.HI R20, RZ, 0x8, R61 ;  /* 0x00000008ff147819 */ /* 0x000fe2000001163d */
[----:B-----5:R-:W-:-:S03]  /*2570*/  IDP.4A.S8.S8 R23, R38, R65, RZ ;  /* 0x0000004126177226 */ /* 0x020fc600000006ff */
[----:B------:R-:W-:Y:S01]  /*2580*/  LOP3.LUT R20, R20, 0xffff, RZ, 0xc0, !PT ;  /* 0x0000ffff14147812 */ /* 0x000fe200078ec0ff */
[----:B------:R-:W-:-:S04]  /*2590*/  IDP.4A.S8.S8 R23, R40, R68, R23 ;  /* 0x0000004428177226 */ /* 0x000fc80000000617 */
[----:B------:R-:W-:Y:S01]  /*25a0*/  IMAD R23, R23, R20, RZ ;  /* 0x0000001417177224 */ /* 0x000fe200078e02ff */
[----:B------:R-:W-:-:S04]  /*25b0*/  @P1 LOP3.LUT R20, R48, 0xffff, RZ, 0xc0, !PT ;  /* 0x0000ffff30141812 */ /* 0x000fc800078ec0ff */
[----:B------:R-:W-:Y:S02]  /*25c0*/  @P1 SHF.R.U32.HI R25, RZ, 0x2, R20 ;  /* 0x00000002ff191819 */ /* 0x000fe40000011614 */
[----:B------:R-:W-:Y:S02]  /*25d0*/  @P1 LOP3.LUT R20, R49, 0xffff, RZ, 0xc0, !PT ;  /* 0x0000ffff31141812 */ /* 0x000fe400078ec0ff */
[----:B------:R-:W-:Y:S02]  /*25e0*/  @P1 LOP3.LUT R25, R25, 0x3030, RZ, 0xc0, !PT ;  /* 0x0000303019191812 */ /* 0x000fe400078ec0ff */
[----:B------:R-:W-:-:S04]  /*25f0*/  @P1 SHF.R.U32.HI R20, RZ, 0x4, R20 ;  /* 0x00000004ff141819 */ /* 0x000fc80000011614 */
[----:B------:R-:W-:Y:S01]  /*2600*/  @P1 LOP3.LUT R25, R25, 0xf0f, R20, 0xf8, !PT ;  /* 0x00000f0f19191812 */ /* 0x000fe200078ef814 */
[----:B------:R-:W-:Y:S01]  /*2610*/  IDP.4A.S8.S8 R20, R21, UR7, RZ ;  /* 0x0000000715147c26 */ /* 0x000fe200080006ff */
[----:B------:R-:W-:Y:S01]  /*2620*/  @!P1 LOP3.LUT R25, R49, 0x3f3f, RZ, 0xc0, !PT ;  /* 0x00003f3f31199812 */ /* 0x000fe200078ec0ff */
[----:B------:R-:W-:Y:S02]  /*2630*/  IDP.4A.S8.S8 R21, R42, R21, RZ ;  /* 0x000000152a157226 */ /* 0x000fe400000006ff */
[----:B------:R-:W-:Y:S01]  /*2640*/  IDP.4A.S8.S8 R61, R69, UR7, R20 ;  /* 0x00000007453d7c26 */ /* 0x000fe20008000614 */
[----:B------:R-:W-:Y:S01]  /*2650*/  LOP3.LUT R64, R25, 0xffff, RZ, 0xc0, !PT ;  /* 0x0000ffff19407812 */ /* 0x000fe200078ec0ff */
[----:B------:R-:W-:Y:S01]  /*2660*/  IDP.4A.S8.S8 R21, R44, R69, R21 ;  /* 0x000000452c157226 */ /* 0x000fe20000000615 */
[----:B------:R-:W-:Y:S01]  /*2670*/  I2FP.F32.S32 R69, R24 ;  /* 0x0000001800457245 */ /* 0x000fe20000201400 */
[----:B------:R-:W-:Y:S02]  /*2680*/  HADD2.F32 R20, -RZ, R66.H0_H0 ;  /* 0x20000042ff147230 */ /* 0x000fe40000004100 */
[----:B------:R-:W-:Y:S01]  /*2690*/  FADD R7, R60, R7 ;  /* 0x000000073c077221 */ /* 0x000fe20000000000 */
[----:B------:R-:W-:-:S02]  /*26a0*/  SHF.R.U32.HI R25, RZ, 0x8, R64 ;  /* 0x00000008ff197819 */ /* 0x000fc40000011640 */
[----:B------:R-:W-:Y:S01]  /*26b0*/  LOP3.LUT R64, R64, 0xff, RZ, 0xc0, !PT ;  /* 0x000000ff40407812 */ /* 0x000fe200078ec0ff */
[----:B------:R-:W-:Y:S01]  /*26c0*/  FFMA R24, R20, R69, RZ ;  /* 0x0000004514187223 */ /* 0x000fe200000000ff */
[----:B------:R-:W-:Y:S01]  /*26d0*/  IDP.4A.S8.S8 R69, R65, UR7, RZ ;  /* 0x0000000741457c26 */ /* 0x000fe200080006ff */
[----:B------:R-:W-:Y:S01]  /*26e0*/  I2FP.F32.S32 R23, R23 ;  /* 0x0000001700177245 */ /* 0x000fe20000201400 */
[----:B------:R-:W-:Y:S01]  /*26f0*/  HADD2.F32 R67, -RZ, R67.H0_H0 ;  /* 0x20000043ff437230 */ /* 0x000fe20000004100 */
[----:B------:R-:W-:Y:S01]  /*2700*/  LOP3.LUT R25, R25, 0xffff, RZ, 0xc0, !PT ;  /* 0x0000ffff19197812 */ /* 0x000fe200078ec0ff */
[----:B------:R-:W-:-:S03]  /*2710*/  IMAD R64, R61, R64, RZ ;  /* 0x000000403d407224 */ /* 0x000fc600078e02ff */
[----:B------:R-:W-:Y:S02]  /*2720*/  FFMA R23, R67, R23, R24 ;  /* 0x0000001743177223 */ /* 0x000fe40000000018 */
[----:B------:R0:W2:Y:S02]  /*2730*/  @P1 LDG.E.U16 R24, desc[UR8][R16.64] ;  /* 0x0000000810181981 */ /* 0x0000a4000c1e1500 */
[----:B0-----:R-:W-:-:S05]  /*2740*/  I2FP.F32.S32 R17, R64 ;  /* 0x0000004000117245 */ /* 0x001fca0000201400 */
[----:B------:R-:W-:Y:S01]  /*2750*/  FFMA R16, R20, R17, RZ ;  /* 0x0000001114107223 */ /* 0x000fe200000000ff */
[----:B------:R-:W-:-:S04]  /*2760*/  IMAD.WIDE R18, R31, 0x24, R18 ;  /* 0x000000241f127825 */ /* 0x000fc800078e0212 */
[----:B------:R-:W-:Y:S01]  /*2770*/  IDP.4A.S8.S8 R65, R46, R65, RZ ;  /* 0x000000412e417226 */ /* 0x000fe200000006ff */
[----:B------:R-:W4:Y:S01]  /*2780*/  LDG.E.U16 R66, desc[UR8][R18.64+0x24] ;  /* 0x0000240812427981 */ /* 0x000f22000c1e1500 */
[----:B---3--:R-:W-:-:S04]  /*2790*/  @P1 SHF.R.U32.HI R63, RZ, 0x2, R63 ;  /* 0x00000002ff3f1819 */ /* 0x008fc8000001163f */
[----:B------:R-:W-:-:S04]  /*27a0*/  @P1 LOP3.LUT R63, R63, 0x3030, RZ, 0xc0, !PT ;  /* 0x000030303f3f1812 */ /* 0x000fc800078ec0ff */
[----:B------:R-:W-:Y:S02]  /*27b0*/  @P1 LOP3.LUT R63, R63, 0xf0f, R50, 0xf8, !PT ;  /* 0x00000f0f3f3f1812 */ /* 0x000fe400078ef832 */
[----:B------:R-:W-:-:S04]  /*27c0*/  @!P1 LOP3.LUT R63, R51, 0x3f3f, RZ, 0xc0, !PT ;  /* 0x00003f3f333f9812 */ /* 0x000fc800078ec0ff */
[----:B------:R-:W-:-:S04]  /*27d0*/  LOP3.LUT R63, R63, 0xffff, RZ, 0xc0, !PT ;  /* 0x0000ffff3f3f7812 */ /* 0x000fc800078ec0ff */
[----:B------:R-:W-:-:S05]  /*27e0*/  LOP3.LUT R60, R63, 0xff, RZ, 0xc0, !PT ;  /* 0x000000ff3f3c7812 */ /* 0x000fca00078ec0ff */
[----:B------:R-:W-:Y:S02]  /*27f0*/  IMAD R21, R21, R60, RZ ;  /* 0x0000003c15157224 */ /* 0x000fe400078e02ff */
[----:B------:R-:W-:-:S04]  /*2800*/  IDP.4A.S8.S8 R60, R68, UR7, R69 ;  /* 0x00000007443c7c26 */ /* 0x000fc80008000645 */
[----:B------:R-:W-:-:S05]  /*2810*/  IMAD R25, R60, R25, RZ ;  /* 0x000000193c197224 */ /* 0x000fca00078e02ff */
[----:B------:R-:W-:-:S05]  /*2820*/  I2FP.F32.S32 R25, R25 ;  /* 0x0000001900197245 */ /* 0x000fca0000201400 */
[----:B------:R-:W-:Y:S01]  /*2830*/  FFMA R25, R67, R25, R16 ;  /* 0x0000001943197223 */ /* 0x000fe20000000010 */
        /* <DEDUP_REMOVED lines=8> */
[----:B------:R-:W-:-:S04]  /*28c0*/  SHF.R.U32.HI R16, RZ, 0x8, R64 ;  /* 0x00000008ff107819 */ /* 0x000fc80000011640 */
[----:B------:R-:W-:Y:S02]  /*28d0*/  LOP3.LUT R17, R16, 0xffff, RZ, 0xc0, !PT ;  /* 0x0000ffff10117812 */ /* 0x000fe400078ec0ff */
[----:B------:R-:W-:-:S03]  /*28e0*/  IADD3 R16, P0, PT, R45, R18, RZ ;  /* 0x000000122d107210 */ /* 0x000fc60007f1e0ff */
[----:B------:R-:W-:Y:S02]  /*28f0*/  IMAD R60, R60, R17, RZ ;  /* 0x000000113c3c7224 */ /* 0x000fe400078e02ff */
[----:B------:R-:W-:Y:S01]  /*2900*/  IMAD.X R17, RZ, RZ, R19, P0 ;  /* 0x000000ffff117224 */ /* 0x000fe200000e0613 */
[----:B------:R-:W-:-:S04]  /*2910*/  LOP3.LUT R64, R64, 0xff, RZ, 0xc0, !PT ;  /* 0x000000ff40407812 */ /* 0x000fc800078ec0ff */
[----:B------:R-:W3:Y:S01]  /*2920*/  LDG.E R45, desc[UR8][R16.64+0x4] ;  /* 0x00000408102d7981 */ /* 0x000ee2000c1e1900 */
[----:B------:R-:W-:Y:S01]  /*2930*/  IMAD R64, R61, R64, RZ ;  /* 0x000000403d407224 */ /* 0x000fe200078e02ff */
[----:B------:R-:W-:Y:S02]  /*2940*/  SHF.R.U32.HI R63, RZ, 0x8, R63 ;  /* 0x00000008ff3f7819 */ /* 0x000fe4000001163f */
[----:B------:R-:W5:Y:S01]  /*2950*/  LDG.E R61, desc[UR8][R16.64+0x14] ;  /* 0x00001408103d7981 */ /* 0x000f62000c1e1900 */
[----:B------:R-:W-:Y:S01]  /*2960*/  IDP.4A.S8.S8 R68, R47, R68, R65 ;  /* 0x000000442f447226 */ /* 0x000fe20000000641 */
[----:B------:R-:W-:Y:S02]  /*2970*/  LOP3.LUT R63, R63, 0xffff, RZ, 0xc0, !PT ;  /* 0x0000ffff3f3f7812 */ /* 0x000fe400078ec0ff */
[----:B------:R-:W-:Y:S02]  /*2980*/  I2FP.F32.S32 R21, R21 ;  /* 0x0000001500157245 */ /* 0x000fe40000201400 */
[----:B------:R-:W-:Y:S01]  /*2990*/  I2FP.F32.S32 R65, R64 ;  /* 0x0000004000417245 */ /* 0x000fe20000201400 */
[----:B------:R-:W-:-:S02]  /*29a0*/  IMAD R63, R68, R63, RZ ;  /* 0x0000003f443f7224 */ /* 0x000fc400078e02ff */
[C---:B------:R-:W-:Y:S02]  /*29b0*/  FFMA R68, R20.reuse, R21, RZ ;  /* 0x0000001514447223 */ /* 0x040fe400000000ff */
[----:B------:R-:W5:Y:S01]  /*29c0*/  LDG.E R21, desc[UR8][R16.64+0x28] ;  /* 0x0000280810157981 */ /* 0x000f62000c1e1900 */
[----:B------:R-:W-:-:S03]  /*29d0*/  FFMA R64, R20, R65, RZ ;  /* 0x0000004114407223 */ /* 0x000fc600000000ff */
[----:B------:R0:W5:Y:S04]  /*29e0*/  LDG.E R65, desc[UR8][R16.64+0x38] ;  /* 0x0000380810417981 */ /* 0x000168000c1e1900 */
[----:B------:R1:W5:Y:S01]  /*29f0*/  LDG.E.U16 R20, desc[UR8][R18.64] ;  /* 0x0000000812147981 */ /* 0x000362000c1e1500 */
[----:B------:R-:W-:Y:S02]  /*2a00*/  I2FP.F32.S32 R60, R60 ;  /* 0x0000003c003c7245 */ /* 0x000fe40000201400 */
[----:B------:R-:W-:Y:S02]  /*2a10*/  I2FP.F32.S32 R63, R63 ;  /* 0x0000003f003f7245 */ /* 0x000fe40000201400 */
[----:B0-----:R-:W-:Y:S01]  /*2a20*/  @P1 LOP3.LUT R16, R51, 0xffff, RZ, 0xc0, !PT ;  /* 0x0000ffff33101812 */ /* 0x001fe200078ec0ff */
[----:B------:R-:W-:Y:S01]  /*2a30*/  FFMA R64, R67, R60, R64 ;  /* 0x0000003c43407223 */ /* 0x000fe20000000040 */
[----:B------:R-:W-:-:S02]  /*2a40*/  @P1 LOP3.LUT R60, R48, 0xffff, RZ, 0xc0, !PT ;  /* 0x0000ffff303c1812 */ /* 0x000fc400078ec0ff */
[----:B-1----:R-:W-:Y:S01]  /*2a50*/  @P1 SHF.R.U32.HI R18, RZ, 0x2, R16 ;  /* 0x00000002ff121819 */ /* 0x002fe20000011610 */
[----:B------:R-:W-:Y:S01]  /*2a60*/  FFMA R67, R67, R63, R68 ;  /* 0x0000003f43437223 */ /* 0x000fe20000000044 */
[----:B------:R-:W-:Y:S02]  /*2a70*/  @P1 LOP3.LUT R16, R50, 0xffff, RZ, 0xc0, !PT ;  /* 0x0000ffff32101812 */ /* 0x000fe400078ec0ff */
[----:B------:R-:W-:Y:S02]  /*2a80*/  @P1 SHF.R.U32.HI R63, RZ, 0x2, R60 ;  /* 0x00000002ff3f1819 */ /* 0x000fe4000001163c */
[----:B------:R-:W-:Y:S02]  /*2a90*/  @P1 LOP3.LUT R60, R49, 0xffff, RZ, 0xc0, !PT ;  /* 0x0000ffff313c1812 */ /* 0x000fe400078ec0ff */
[----:B------:R-:W-:Y:S02]  /*2aa0*/  @P1 SHF.R.U32.HI R16, RZ, 0x4, R16 ;  /* 0x00000004ff101819 */ /* 0x000fe40000011610 */
[----:B------:R-:W-:-:S02]  /*2ab0*/  @P1 LOP3.LUT R19, R18, 0x3030, RZ, 0xc0, !PT ;  /* 0x0000303012131812 */ /* 0x000fc400078ec0ff */
[----:B------:R-:W-:Y:S02]  /*2ac0*/  @P1 SHF.R.U32.HI R58, RZ, 0x2, R58 ;  /* 0x00000002ff3a1819 */ /* 0x000fe4000001163a */
[----:B--2---:R-:W-:Y:S02]  /*2ad0*/  @P1 SHF.R.U32.HI R24, RZ, 0x2, R24 ;  /* 0x00000002ff181819 */ /* 0x004fe40000011618 */
[----:B------:R-:W-:Y:S02]  /*2ae0*/  @P1 SHF.R.U32.HI R60, RZ, 0x4, R60 ;  /* 0x00000004ff3c1819 */ /* 0x000fe4000001163c */
[----:B------:R-:W-:Y:S02]  /*2af0*/  @P1 LOP3.LUT R63, R63, 0x3030, RZ, 0xc0, !PT ;  /* 0x000030303f3f1812 */ /* 0x000fe400078ec0ff */
[----:B------:R-:W-:Y:S02]  /*2b00*/  @P1 LOP3.LUT R16, R19, 0xf0f, R16, 0xf8, !PT ;  /* 0x00000f0f13101812 */ /* 0x000fe400078ef810 */
[----:B------:R-:W-:-:S02]  /*2b10*/  @P1 LOP3.LUT R58, R58, 0x3030, RZ, 0xc0, !PT ;  /* 0x000030303a3a1812 */ /* 0x000fc400078ec0ff */
[----:B------:R-:W-:Y:S02]  /*2b20*/  @P1 LOP3.LUT R19, R24, 0x3030, RZ, 0xc0, !PT ;  /* 0x0000303018131812 */ /* 0x000fe400078ec0ff */
[----:B------:R-:W-:Y:S02]  /*2b30*/  @P1 LOP3.LUT R17, R63, 0xf0f, R60, 0xf8, !PT ;  /* 0x00000f0f3f111812 */ /* 0x000fe400078ef83c */
[----:B------:R-:W-:Y:S02]  /*2b40*/  @!P1 LOP3.LUT R17, R49, 0x3f3f, RZ, 0xc0, !PT ;  /* 0x00003f3f31119812 */ /* 0x000fe400078ec0ff */
[----:B------:R-:W-:Y:S02]  /*2b50*/  @!P1 LOP3.LUT R16, R50, 0x3f3f, RZ, 0xc0, !PT ;  /* 0x00003f3f32109812 */ /* 0x000fe400078ec0ff */
[----:B------:R-:W-:Y:S02]  /*2b60*/  @P1 LOP3.LUT R49, R58, 0xf0f, R49, 0xf8, !PT ;  /* 0x00000f0f3a311812 */ /* 0x000fe400078ef831 */
[----:B------:R-:W-:-:S02]  /*2b70*/  @P1 LOP3.LUT R50, R19, 0xf0f, R50, 0xf8, !PT ;  /* 0x00000f0f13321812 */ /* 0x000fc400078ef832 */
[----:B------:R-:W-:Y:S02]  /*2b80*/  @!P1 LOP3.LUT R49, R48, 0x3f3f, RZ, 0xc0, !PT ;  /* 0x00003f3f30319812 */ /* 0x000fe400078ec0ff */
[----:B------:R-:W-:Y:S02]  /*2b90*/  @!P1 LOP3.LUT R50, R51, 0x3f3f, RZ, 0xc0, !PT ;  /* 0x00003f3f33329812 */ /* 0x000fe400078ec0ff */
[----:B------:R-:W-:Y:S01]  /*2ba0*/  IADD3 R26, PT, PT, R26, 0x4, RZ ;  /* 0x000000041a1a7810 */ /* 0x000fe20007ffe0ff */
[----:B----4-:R-:W-:-:S03]  /*2bb0*/  HADD2.F32 R66, -RZ, R66.H0_H0 ;  /* 0x20000042ff427230 */ /* 0x010fc60000004100 */
[----:B------:R-:W-:Y:S01]  /*2bc0*/  ISETP.GE.AND P0, PT, R26, UR4, PT ;  /* 0x000000041a007c0c */ /* 0x000fe2000bf06270 */
[----:B------:R-:W-:Y:S01]  /*2bd0*/  FMUL R25, R54, R25 ;  /* 0x0000001936197220 */ /* 0x000fe20000400000 */
[----:B------:R-:W-:-:S03]  /*2be0*/  IADD3 R28, P1, PT, R28, 0x480, RZ ;  /* 0x000004801c1c7810 */ /* 0x000fc60007f3e0ff */
[----:B------:R-:W-:Y:S01]  /*2bf0*/  FFMA R23, R52, R23, -R25 ;  /* 0x0000001734177223 */ /* 0x000fe20000000819 */
[----:B------:R-:W-:Y:S01]  /*2c00*/  FADD R8, R57, R8 ;  /* 0x0000000839087221 */ /* 0x000fe20000000000 */
[----:B------:R-:W-:Y:S01]  /*2c10*/  FADD R9, R62, R9 ;  /* 0x000000093e097221 */ /* 0x000fe20000000000 */
[----:B------:R-:W-:Y:S01]  /*2c20*/  FADD R10, R59, R10 ;  /* 0x0000000a3b0a7221 */ /* 0x000fe20000000000 */
[----:B------:R-:W-:Y:S01]  /*2c30*/  FADD R11, R22, R11 ;  /* 0x0000000b160b7221 */ /* 0x000fe20000000000 */
[----:B------:R-:W-:Y:S01]  /*2c40*/  FADD R12, R23, R12 ;  /* 0x0000000c170c7221 */ /* 0x000fe20000000000 */
[----:B------:R-:W-:Y:S01]  /*2c50*/  VIADD R29, R29, 0x20 ;  /* 0x000000201d1d7836 */ /* 0x000fe20000000000 */
[----:B------:R-:W-:Y:S01]  /*2c60*/  IADD3 R31, PT, PT, R31, 0x20, RZ ;  /* 0x000000201f1f7810 */ /* 0x000fe20007ffe0ff */
[----:B------:R-:W-:Y:S01]  /*2c70*/  VIADD R33, R33, 0x20 ;  /* 0x0000002021217836 */ /* 0x000fe20000000000 */
[----:B------:R-:W-:Y:S01]  /*2c80*/  IADD3 R35, PT, PT, R35, 0x20, RZ ;  /* 0x0000002023237810 */ /* 0x000fe20007ffe0ff */
[----:B------:R-:W-:Y:S01]  /*2c90*/  VIADD R37, R37, 0x20 ;  /* 0x0000002025257836 */ /* 0x000fe20000000000 */
[----:B------:R-:W-:Y:S01]  /*2ca0*/  IADD3 R39, PT, PT, R39, 0x20, RZ ;  /* 0x0000002027277810 */ /* 0x000fe20007ffe0ff */
[----:B------:R-:W-:Y:S01]  /*2cb0*/  IMAD.X R41, RZ, RZ, R41, P1 ;  /* 0x000000ffff297224 */ /* 0x000fe200008e0629 */
[----:B------:R-:W-:Y:S01]  /*2cc0*/  IADD3 R43, PT, PT, R43, 0x4, RZ ;  /* 0x000000042b2b7810 */ /* 0x000fe20007ffe0ff */
[----:B---3--:R-:W-:-:S02]  /*2cd0*/  IDP.4A.S8.S8 R34, R34, R45, RZ ;  /* 0x0000002d22227226 */ /* 0x008fc400000006ff */
[----:B------:R-:W-:Y:S02]  /*2ce0*/  IDP.4A.S8.S8 R18, R42, R45, RZ ;  /* 0x0000002d2a127226 */ /* 0x000fe400000006ff */
[-C--:B-----5:R-:W-:Y:S01]  /*2cf0*/  IDP.4A.S8.S8 R24, R36, R61.reuse, R34 ;  /* 0x0000003d24187226 */ /* 0x0a0fe20000000622 */
[----:B------:R-:W-:Y:S01]  /*2d00*/  LOP3.LUT R36, R50, 0xffff, RZ, 0xc0, !PT ;  /* 0x0000ffff32247812 */ /* 0x000fe200078ec0ff */
[----:B------:R-:W-:Y:S01]  /*2d10*/  IDP.4A.S8.S8 R19, R44, R61, R18 ;  /* 0x0000003d2c137226 */ /* 0x000fe20000000612 */
[----:B------:R-:W-:Y:S01]  /*2d20*/  LOP3.LUT R44, R49, 0xffff, RZ, 0xc0, !PT ;  /* 0x0000ffff312c7812 */ /* 0x000fe200078ec0ff */
[----:B------:R-:W-:Y:S01]  /*2d30*/  IDP.4A.S8.S8 R42, R45, UR7, RZ ;  /* 0x000000072d2a7c26 */ /* 0x000fe200080006ff */
[----:B------:R-:W-:Y:S02]  /*2d40*/  LOP3.LUT R34, R17, 0xffff, RZ, 0xc0, !PT ;  /* 0x0000ffff11227812 */ /* 0x000fe400078ec0ff */
[----:B------:R-:W-:Y:S02]  /*2d50*/  LOP3.LUT R18, R16, 0xffff, RZ, 0xc0, !PT ;  /* 0x0000ffff10127812 */ /* 0x000fe400078ec0ff */
[----:B------:R-:W-:-:S02]  /*2d60*/  LOP3.LUT R17, R44, 0xff, RZ, 0xc0, !PT ;  /* 0x000000ff2c117812 */ /* 0x000fc400078ec0ff */
[----:B------:R-:W-:Y:S01]  /*2d70*/  LOP3.LUT R16, R36, 0xff, RZ, 0xc0, !PT ;  /* 0x000000ff24107812 */ /* 0x000fe200078ec0ff */
[----:B------:R-:W-:Y:S01]  /*2d80*/  IDP.4A.S8.S8 R42, R61, UR7, R42 ;  /* 0x000000073d2a7c26 */ /* 0x000fe2000800062a */
[----:B------:R-:W-:Y:S02]  /*2d90*/  LOP3.LUT R45, R34, 0xff, RZ, 0xc0, !PT ;  /* 0x000000ff222d7812 */ /* 0x000fe400078ec0ff */
[----:B------:R-:W-:Y:S01]  /*2da0*/  LOP3.LUT R49, R18, 0xff, RZ, 0xc0, !PT ;  /* 0x000000ff12317812 */ /* 0x000fe200078ec0ff */
[----:B------:R-:W-:Y:S01]  /*2db0*/  IMAD R24, R24, R17, RZ ;  /* 0x0000001118187224 */ /* 0x000fe200078e02ff */
[----:B------:R-:W-:Y:S01]  /*2dc0*/  SHF.R.U32.HI R34, RZ, 0x8, R34 ;  /* 0x00000008ff227819 */ /* 0x000fe20000011622 */
[----:B------:R-:W-:Y:S01]  /*2dd0*/  IMAD R19, R19, R16, RZ ;  /* 0x0000001013137224 */ /* 0x000fe200078e02ff */
[----:B------:R-:W-:Y:S01]  /*2de0*/  SHF.R.U32.HI R18, RZ, 0x8, R18 ;  /* 0x00000008ff127819 */ /* 0x000fe20000011612 */
[----:B------:R-:W-:Y:S02]  /*2df0*/  IDP.4A.S8.S8 R46, R46, R21, RZ ;  /* 0x000000152e2e7226 */ /* 0x000fe400000006ff */
[----:B------:R-:W-:-:S02]  /*2e00*/  IMAD R16, R42, R45, RZ ;  /* 0x0000002d2a107224 */ /* 0x000fc400078e02ff */
[----:B------:R-:W-:Y:S02]  /*2e10*/  IMAD R17, R42, R49, RZ ;  /* 0x000000312a117224 */ /* 0x000fe400078e02ff */
[----:B------:R-:W-:Y:S01]  /*2e20*/  IDP.4A.S8.S8 R42, R21, UR7, RZ ;  /* 0x00000007152a7c26 */ /* 0x000fe200080006ff */
[----:B------:R-:W-:Y:S01]  /*2e30*/  SHF.R.U32.HI R44, RZ, 0x8, R44 ;  /* 0x00000008ff2c7819 */ /* 0x000fe2000001162c */
[----:B------:R-:W-:Y:S01]  /*2e40*/  IDP.4A.S8.S8 R46, R47, R65, R46 ;  /* 0x000000412f2e7226 */ /* 0x000fe2000000062e */
[----:B------:R-:W-:Y:S01]  /*2e50*/  SHF.R.U32.HI R36, RZ, 0x8, R36 ;  /* 0x00000008ff247819 */ /* 0x000fe20000011624 */
[----:B------:R-:W-:Y:S01]  /*2e60*/  IDP.4A.S8.S8 R38, R38, R21, RZ ;  /* 0x0000001526267226 */ /* 0x000fe200000006ff */
[----:B------:R-:W-:Y:S01]  /*2e70*/  LOP3.LUT R45, R34, 0xffff, RZ, 0xc0, !PT ;  /* 0x0000ffff222d7812 */ /* 0x000fe200078ec0ff */
[----:B------:R-:W-:Y:S01]  /*2e80*/  IDP.4A.S8.S8 R42, R65, UR7, R42 ;  /* 0x00000007412a7c26 */ /* 0x000fe2000800062a */
[----:B------:R-:W-:Y:S01]  /*2e90*/  LOP3.LUT R47, R18, 0xffff, RZ, 0xc0, !PT ;  /* 0x0000ffff122f7812 */ /* 0x000fe200078ec0ff */
[----:B------:R-:W-:Y:S01]  /*2ea0*/  IDP.4A.S8.S8 R38, R40, R65, R38 ;  /* 0x0000004128267226 */ /* 0x000fe20000000626 */
[----:B------:R-:W-:Y:S01]  /*2eb0*/  LOP3.LUT R21, R44, 0xffff, RZ, 0xc0, !PT ;  /* 0x0000ffff2c157812 */ /* 0x000fe200078ec0ff */
[----:B------:R-:W-:Y:S01]  /*2ec0*/  IMAD R45, R42, R45, RZ ;  /* 0x0000002d2a2d7224 */ /* 0x000fe200078e02ff */
[----:B------:R-:W-:Y:S01]  /*2ed0*/  LOP3.LUT R49, R36, 0xffff, RZ, 0xc0, !PT ;  /* 0x0000ffff24317812 */ /* 0x000fe200078ec0ff */
        /* <DEDUP_REMOVED lines=8> */
[C---:B------:R-:W-:Y:S01]  /*2f60*/  FFMA R16, R18.reuse, R16, RZ ;  /* 0x0000001012107223 */ /* 0x040fe200000000ff */
[----:B------:R-:W-:Y:S01]  /*2f70*/  I2FP.F32.S32 R45, R45 ;  /* 0x0000002d002d7245 */ /* 0x000fe20000201400 */
        /* <DEDUP_REMOVED lines=8> */
[C---:B------:R-:W-:Y:S01]  /*3000*/  FFMA R21, R66.reuse, R38, R21 ;  /* 0x0000002642157223 */ /* 0x040fe20000000015 */
[C---:B------:R-:W-:Y:S01]  /*3010*/  FMUL R17, R55.reuse, R64 ;  /* 0x0000004037117220 */ /* 0x040fe20000400000 */
[----:B------:R-:W-:Y:S01]  /*3020*/  FFMA R19, R66, R46, R19 ;  /* 0x0000002e42137223 */ /* 0x000fe20000000013 */
        /* <DEDUP_REMOVED lines=8> */
[----:B------:R-:W-:Y:S06]  /*30b0*/  @!P0 BRA `(.L_x_157) ;  /* 0xffffffd000b88947 */ /* 0x000fec000383ffff */
[----:B------:R-:W-:Y:S05]  /*30c0*/  BSYNC.RECONVERGENT B1 ;  /* 0x0000000000017941 */ /* 0x000fea0003800200 */
.L_x_156:
[----:B------:R0:W-:Y:S04]  /*30d0*/  STL.64 [R1], R2 ;  /* 0x0000000201007387 */ /* 0x0001e80000100a00 */
[----:B------:R0:W-:Y:S04]  /*30e0*/  STL.64 [R1+0x8], R4 ;  /* 0x0000080401007387 */ /* 0x0001e80000100a00 */
[----:B------:R0:W-:Y:S04]  /*30f0*/  STL.64 [R1+0x10], R6 ;  /* 0x0000100601007387 */ /* 0x0001e80000100a00 */
[----:B------:R0:W-:Y:S04]  /*3100*/  STL.64 [R1+0x18], R8 ;  /* 0x0000180801007387 */ /* 0x0001e80000100a00 */
[----:B------:R0:W-:Y:S04]  /*3110*/  STL.64 [R1+0x20], R10 ;  /* 0x0000200a01007387 */ /* 0x0001e80000100a00 */
[----:B------:R0:W-:Y:S04]  /*3120*/  STL.64 [R1+0x28], R12 ;  /* 0x0000280c01007387 */ /* 0x0001e80000100a00 */
[----:B------:R0:W-:Y:S02]  /*3130*/  STL.64 [R1+0x30], R14 ;  /* 0x0000300e01007387 */ /* 0x0001e40000100a00 */
.L_x_155:
[----:B------:R-:W-:Y:S05]  /*3140*/  BSYNC.RECONVERGENT B0 ;  /* 0x0000000000007941 */ /* 0x000fea0003800200 */
.L_x_154:
        /* <DEDUP_REMOVED lines=8> */
[----:B------:R-:W-:-:S04]  /*31d0*/  IMAD R17, R19, 0x700, R16 ;  /* 0x0000070013117824 */ /* 0x000fc800078e0210 */
[----:B------:R-:W-:-:S05]  /*31e0*/  IMAD R17, R0, 0x4, R17 ;  /* 0x0000000400117824 */ /* 0x000fca00078e0211 */
        /* <DEDUP_REMOVED lines=14> */
.L_x_159:
[----:B------:R-:W-:Y:S05]  /*32d0*/  BSYNC.RECONVERGENT B0 ;  /* 0x0000000000007941 */ /* 0x000fea0003800200 */
.L_x_158:
        /* <DEDUP_REMOVED lines=20> */
[----:B--2---:R-:W-:Y:S01]  /*3420*/  FADD R16, R16, R3 ;  /* 0x0000000310107221 */ /* 0x004fe20000000000 */
[----:B---3--:R-:W-:Y:S02]  /*3430*/  FADD R19, R19, R4 ;  /* 0x0000000413137221 */ /* 0x008fe40000000000 */
[----:B0-----:R-:W0:Y:S01]  /*3440*/  SHFL.BFLY PT, R2, R17, 0x10, 0x1f ;  /* 0x0e001f0011027f89 */ /* 0x001e2200000e0000 */
[----:B----4-:R-:W-:-:S03]  /*3450*/  FADD R20, R20, R5 ;  /* 0x0000000514147221 */ /* 0x010fc60000000000 */
[----:B------:R-:W1:Y:S01]  /*3460*/  SHFL.BFLY PT, R3, R16, 0x10, 0x1f ;  /* 0x0e001f0010037f89 */ /* 0x000e6200000e0000 */
[----:B-----5:R-:W-:-:S03]  /*3470*/  FADD R21, R21, R6 ;  /* 0x0000000615157221 */ /* 0x020fc60000000000 */
        /* <DEDUP_REMOVED lines=97> */
[----:B------:R-:W1:Y:S01]  /*3a90*/  SHFL.BFLY PT, R4, R3, 0x1, 0x1f ;  /* 0x0c201f0003047f89 */ /* 0x000e6200000e0000 */
[----:B0-----:R-:W-:-:S03]  /*3aa0*/  FADD R17, R16, R17 ;  /* 0x0000001110117221 */ /* 0x001fc60000000000 */
[----:B------:R-:W0:Y:S01]  /*3ab0*/  SHFL.BFLY PT, R2, R5, 0x1, 0x1f ;  /* 0x0c201f0005027f89 */ /* 0x000e2200000e0000 */
[----:B------:R-:W-:Y:S01]  /*3ac0*/  FADD R20, R19, R20 ;  /* 0x0000001413147221 */ /* 0x000fe20000000000 */
[----:B------:R-:W-:Y:S02]  /*3ad0*/  LEA R19, R0, R53, 0x2 ;  /* 0x0000003500137211 */ /* 0x000fe400078e10ff */
        /* <DEDUP_REMOVED lines=9> */
[----:B-1----:R-:W-:-:S03]  /*3b70*/  FADD R4, R3, R4 ;  /* 0x0000000403047221 */ /* 0x002fc60000000000 */
[----:B------:R-:W1:Y:S01]  /*3b80*/  SHFL.BFLY PT, R21, R20, 0x1, 0x1f ;  /* 0x0c201f0014157f89 */ /* 0x000e6200000e0000 */
[----:B0-----:R-:W-:-:S03]  /*3b90*/  FADD R5, R5, R2 ;  /* 0x0000000205057221 */ /* 0x001fc60000000000 */
        /* <DEDUP_REMOVED lines=11> */
[----:B-1----:R-:W-:-:S03]  /*3c50*/  FADD R11, R20, R21 ;  /* 0x00000015140b7221 */ /* 0x002fc60000000000 */
[----:B------:R1:W-:Y:S01]  /*3c60*/  STL.64 [R1+0x8], R6 ;  /* 0x0000080601007387 */ /* 0x0003e20000100a00 */
[----:B0-----:R-:W-:Y:S02]  /*3c70*/  FADD R12, R22, R23 ;  /* 0x00000017160c7221 */ /* 0x001fe40000000000 */
[----:B------:R-:W0:Y:S01]  /*3c80*/  @!P0 LDC R22, c[0x0][0x3a4] ;  /* 0x0000e900ff168b82 */ /* 0x000e220000000800 */
[----:B------:R-:W5:Y:S01]  /*3c90*/  @!P0 LDL R2, [R19+0x8] ;  /* 0x0000080013028983 */ /* 0x000f620000100800 */
[----:B------:R-:W-:-:S03]  /*3ca0*/  FADD R13, R24, R25 ;  /* 0x00000019180d7221 */ /* 0x000fc60000000000 */
[----:B------:R-:W-:Y:S01]  /*3cb0*/  STL.64 [R1+0x10], R8 ;  /* 0x0000100801007387 */ /* 0x000fe20000100a00 */
[----:B--2---:R-:W-:Y:S02]  /*3cc0*/  FADD R16, R26, R27 ;  /* 0x0000001b1a107221 */ /* 0x004fe40000000000 */
[----:B------:R-:W2:Y:S01]  /*3cd0*/  @!P0 LDC R26, c[0x0][0x3a4] ;  /* 0x0000e900ff1a8b82 */ /* 0x000ea20000000800 */
[----:B---3--:R-:W-:Y:S01]  /*3ce0*/  FADD R17, R28, R29 ;  /* 0x0000001d1c117221 */ /* 0x008fe20000000000 */
[----:B----4-:R-:W3:Y:S04]  /*3cf0*/  @!P0 LDL R4, [R19+0x10] ;  /* 0x0000100013048983 */ /* 0x010ee80000100800 */
[----:B------:R-:W-:Y:S02]  /*3d00*/  STL.64 [R1+0x18], R10 ;  /* 0x0000180a01007387 */ /* 0x000fe40000100a00 */
[----:B------:R-:W4:Y:S02]  /*3d10*/  @!P0 LDC R28, c[0x0][0x3a4] ;  /* 0x0000e900ff1c8b82 */ /* 0x000f240000000800 */
[----:B------:R-:W3:Y:S04]  /*3d20*/  @!P0 LDL R5, [R19+0x18] ;  /* 0x0000180013058983 */ /* 0x000ee80000100800 */
[----:B------:R-:W-:Y:S04]  /*3d30*/  STL.64 [R1+0x20], R12 ;  /* 0x0000200c01007387 */ /* 0x000fe80000100a00 */
[----:B-1----:R-:W3:Y:S04]  /*3d40*/  @!P0 LDL R6, [R19+0x20] ;  /* 0x0000200013068983 */ /* 0x002ee80000100800 */
[----:B------:R-:W-:Y:S04]  /*3d50*/  STL.64 [R1+0x28], R16 ;  /* 0x0000281001007387 */ /* 0x000fe80000100a00 */
[----:B------:R-:W3:Y:S04]  /*3d60*/  @!P0 LDL R7, [R19+0x28] ;  /* 0x0000280013078983 */ /* 0x000ee80000100800 */
[----:B------:R-:W1:Y:S04]  /*3d70*/  LDS R9, [R18+0x600] ;  /* 0x0006000012097984 */ /* 0x000e680000000800 */
[----:B------:R-:W0:Y:S01]  /*3d80*/  LDS R8, [R18+0x680] ;  /* 0x0006800012087984 */ /* 0x000e220000000800 */
[----:B------:R-:W2:Y:S01]  /*3d90*/  S2R R25, SR_CTAID.X ;  /* 0x0000000000197919 */ /* 0x000ea20000002500 */
[----:B-1----:R-:W-:Y:S01]  /*3da0*/  FADD R9, R9, R14 ;  /* 0x0000000e09097221 */ /* 0x002fe20000000000 */
[----:B--2---:R-:W-:-:S02]  /*3db0*/  IMAD R25, R25, 0x2, R0 ;  /* 0x0000000219197824 */ /* 0x004fc400078e0200 */
[----:B0-----:R-:W-:Y:S02]  /*3dc0*/  FADD R15, R8, R15 ;  /* 0x0000000f080f7221 */ /* 0x001fe40000000000 */
[--C-:B----4-:R-:W-:Y:S01]  /*3dd0*/  @!P0 IMAD R27, R28, 0x3, R25.reuse ;  /* 0x000000031c1b8824 */ /* 0x110fe200078e0219 */
[----:B------:R-:W0:Y:S01]  /*3de0*/  SHFL.BFLY PT, R8, R9, 0x10, 0x1f ;  /* 0x0e001f0009087f89 */ /* 0x000e2200000e0000 */
[----:B------:R-:W-:Y:S01]  /*3df0*/  @!P0 IADD3 R23, PT, PT, R25, R22, RZ ;  /* 0x0000001619178210 */ /* 0x000fe20007ffe0ff */
[----:B------:R-:W-:Y:S01]  /*3e00*/  @!P0 IMAD R31, R32, 0x5, R25 ;  /* 0x00000005201f8824 */ /* 0x000fe200078e0219 */
[----:B------:R-:W-:Y:S01]  /*3e10*/  @!P0 LEA R29, R30, R25, 0x2 ;  /* 0x000000191e1d8211 */ /* 0x000fe200078e10ff */
        /* <DEDUP_REMOVED lines=13> */
[----:B------:R-:W2:Y:S01]  /*3ef0*/  SHFL.BFLY PT, R15, R20, 0x2, 0x1f ;  /* 0x0c401f00140f7f89 */ /* 0x000ea200000e0000 */
[----:B------:R-:W4:Y:S01]  /*3f00*/  @!P0 LDC.64 R12, c[0x0][0x390] ;  /* 0x0000e400ff0c8b82 */ /* 0x000f220000000a00 */
[----:B0-----:R-:W-:-:S04]  /*3f10*/  @!P0 IMAD.WIDE.U32 R10, R25, 0x4, R10 ;  /* 0x00000004190a8825 */ /* 0x001fc800078e000a */
[----:B-1----:R-:W-:-:S03]  /*3f20*/  FADD R18, R16, R9 ;  /* 0x0000000910127221 */ /* 0x002fc60000000000 */
[----:B------:R-:W0:Y:S01]  /*3f30*/  @!P0 LDC.64 R16, c[0x0][0x390] ;  /* 0x0000e400ff108b82 */ /* 0x000e220000000a00 */
[----:B--2---:R-:W-:Y:S01]  /*3f40*/  FADD R24, R20, R15 ;  /* 0x0000000f14187221 */ /* 0x004fe20000000000 */
[----:B------:R-:W1:Y:S01]  /*3f50*/  SHFL.BFLY PT, R33, R18, 0x1, 0x1f ;  /* 0x0c201f0012217f89 */ /* 0x000e6200000e0000 */
[----:B----4-:R-:W-:-:S03]  /*3f60*/  @!P0 IMAD.WIDE.U32 R12, R23, 0x4, R12 ;  /* 0x00000004170c8825 */ /* 0x010fc600078e000c */
[----:B------:R-:W2:Y:S02]  /*3f70*/  SHFL.BFLY PT, R35, R24, 0x1, 0x1f ;  /* 0x0c201f0018237f89 */ /* 0x000ea400000e0000 */
[----:B------:R-:W4:Y:S01]  /*3f80*/  @!P0 LDC.64 R14, c[0x0][0x390] ;  /* 0x0000e400ff0e8b82 */ /* 0x000f220000000a00 */
[----:B------:R-:W-:-:S07]  /*3f90*/  @!P0 IMAD R23, R26, 0x2, R25 ;  /* 0x000000021a178824 */ /* 0x000fce00078e0219 */
[----:B------:R-:W1:Y:S08]  /*3fa0*/  @!P0 LDC.64 R20, c[0x0][0x390] ;  /* 0x0000e400ff148b82 */ /* 0x000e700000000a00 */
[----:B------:R-:W2:Y:S01]  /*3fb0*/  @!P0 LDC.64 R8, c[0x0][0x390] ;  /* 0x0000e400ff088b82 */ /* 0x000ea20000000a00 */
[----:B0-----:R-:W-:-:S04]  /*3fc0*/  @!P0 IMAD.WIDE.U32 R16, R27, 0x4, R16 ;  /* 0x000000041b108825 */ /* 0x001fc800078e0010 */
[----:B----4-:R-:W-:-:S04]  /*3fd0*/  @!P0 IMAD.WIDE.U32 R14, R23, 0x4, R14 ;  /* 0x00000004170e8825 */ /* 0x010fc800078e000e */
[----:B-1----:R-:W-:-:S04]  /*3fe0*/  @!P0 IMAD.WIDE.U32 R20, R29, 0x4, R20 ;  /* 0x000000041d148825 */ /* 0x002fc800078e0014 */
[----:B--2---:R-:W-:-:S04]  /*3ff0*/  @!P0 IMAD.WIDE.U32 R22, R31, 0x4, R8 ;  /* 0x000000041f168825 */ /* 0x004fc800078e0008 */
[----:B------:R-:W-:Y:S01]  /*4000*/  FADD R8, R18, R33 ;  /* 0x0000002112087221 */ /* 0x000fe20000000000 */
[----:B------:R-:W-:-:S05]  /*4010*/  FADD R9, R24, R35 ;  /* 0x0000002318097221 */ /* 0x000fca0000000000 */
[----:B------:R0:W-:Y:S04]  /*4020*/  STL.64 [R1+0x30], R8 ;  /* 0x0000300801007387 */ /* 0x0001e80000100a00 */
[----:B-----5:R0:W-:Y:S04]  /*4030*/  @!P0 STG.E desc[UR8][R10.64], R3 ;  /* 0x000000030a008986 */ /* 0x0201e8000c101908 */
[----:B------:R0:W-:Y:S04]  /*4040*/  @!P0 STG.E desc[UR8][R12.64], R2 ;  /* 0x000000020c008986 */ /* 0x0001e8000c101908 */
[----:B---3--:R0:W-:Y:S04]  /*4050*/  @!P0 STG.E desc[UR8][R14.64], R4 ;  /* 0x000000040e008986 */ /* 0x0081e8000c101908 */
[----:B------:R0:W-:Y:S04]  /*4060*/  @!P0 STG.E desc[UR8][R16.64], R5 ;  /* 0x0000000510008986 */ /* 0x0001e8000c101908 */
[----:B------:R0:W-:Y:S04]  /*4070*/  @!P0 STG.E desc[UR8][R20.64], R6 ;  /* 0x0000000614008986 */ /* 0x0001e8000c101908 */
[----:B------:R0:W-:Y:S01]  /*4080*/  @!P0 STG.E desc[UR8][R22.64], R7 ;  /* 0x0000000716008986 */ /* 0x0001e2000c101908 */
[----:B------:R-:W-:Y:S05]  /*4090*/  @P0 EXIT ;  /* 0x000000000000094d */ /* 0x000fea0003800000 */
[----:B------:R-:W2:Y:S01]  /*40a0*/  LDL R19, [R19+0x30] ;  /* 0x0000300013137983 */ /* 0x000ea20000100800 */
[----:B------:R-:W1:Y:S08]  /*40b0*/  LDC R0, c[0x0][0x3a4] ;  /* 0x0000e900ff007b82 */ /* 0x000e700000000800 */
[----:B0-----:R-:W0:Y:S01]  /*40c0*/  LDC.64 R2, c[0x0][0x390] ;  /* 0x0000e400ff027b82 */ /* 0x001e220000000a00 */
[----:B-1----:R-:W-:-:S04]  /*40d0*/  IMAD R25, R0, 0x6, R25 ;  /* 0x0000000600197824 */ /* 0x002fc800078e0219 */
[----:B0-----:R-:W-:-:S05]  /*40e0*/  IMAD.WIDE.U32 R2, R25, 0x4, R2 ;  /* 0x0000000419027825 */ /* 0x001fca00078e0002 */
[----:B--2---:R-:W-:Y:S01]  /*40f0*/  STG.E desc[UR8][R2.64], R19 ;  /* 0x0000001302007986 */ /* 0x004fe2000c101908 */
[----:B------:R-:W-:Y:S05]  /*4100*/  EXIT ;  /* 0x000000000000794d */ /* 0x000fea0003800000 */
.L_x_160:
        /* <DEDUP_REMOVED lines=15> */
.L_x_751:


//--------------------- .text.mul_mat_vec_q3_K_q8_1_cuda7 --------------------------
	.section	.text.mul_mat_vec_q3_K_q8_1_cuda7,"ax",@progbits
	.align	128
        .global         mul_mat_vec_q3_K_q8_1_cuda7
        .type           mul_mat_vec_q3_K_q8_1_cuda7,@function
        .size           mul_mat_vec_q3_K_q8_1_cuda7,(.L_x_752 - mul_mat_vec_q3_K_q8_1_cuda7)
        .other          mul_mat_vec_q3_K_q8_1_cuda7,@"STO_CUDA_ENTRY STV_DEFAULT"
mul_mat_vec_q3_K_q8_1_cuda7:
.text.mul_mat_vec_q3_K_q8_1_cuda7:
        /* <DEDUP_REMOVED lines=9> */
[----:B------:R3:W-:Y:S01]  /*0090*/  STL.64 [R1], RZ ;  /* 0x000000ff01007387 */ /* 0x0007e20000100a00 */
[----:B------:R-:W4:Y:S01]  /*00a0*/  S2UR UR4, SR_CTAID.X ;  /* 0x00000000000479c3 */ /* 0x000f220000002500 */
[----:B------:R-:W-:Y:S02]  /*00b0*/  CS2R R6, SRZ ;  /* 0x0000000000067805 */ /* 0x000fe4000001ff00 */
[----:B------:R-:W-:Y:S01]  /*00c0*/  CS2R R8, SRZ ;  /* 0x0000000000087805 */ /* 0x000fe2000001ff00 */
[----:B------:R3:W-:Y:S01]  /*00d0*/  STL.64 [R1+0x8], RZ ;  /* 0x000008ff01007387 */ /* 0x0007e20000100a00 */
[----:B------:R-:W-:Y:S02]  /*00e0*/  CS2R R12, SRZ ;  /* 0x00000000000c7805 */ /* 0x000fe4000001ff00 */
[----:B------:R-:W-:Y:S02]  /*00f0*/  CS2R R10, SRZ ;  /* 0x00000000000a7805 */ /* 0x000fe4000001ff00 */
[----:B------:R-:W-:Y:S01]  /*0100*/  CS2R R14, SRZ ;  /* 0x00000000000e7805 */ /* 0x000fe2000001ff00 */
[----:B------:R3:W-:Y:S04]  /*0110*/  STL.64 [R1+0x10], RZ ;  /* 0x000010ff01007387 */ /* 0x0007e80000100a00 */
[----:B------:R3:W-:Y:S04]  /*0120*/  STL.64 [R1+0x18], RZ ;  /* 0x000018ff01007387 */ /* 0x0007e80000100a00 */
[----:B------:R3:W-:Y:S01]  /*0130*/  STL.64 [R1+0x20], RZ ;  /* 0x000020ff01007387 */ /* 0x0007e20000100a00 */
[----:B--2---:R-:W-:-:S03]  /*0140*/  SHF.R.S32.HI R0, RZ, 0x1f, R3 ;  /* 0x0000001fff007819 */ /* 0x004fc60000011403 */
[----:B------:R3:W-:Y:S01]  /*0150*/  STL.64 [R1+0x28], RZ ;  /* 0x000028ff01007387 */ /* 0x0007e20000100a00 */
[----:B------:R-:W-:-:S03]  /*0160*/  LEA.HI R2, R0, R3, RZ, 0x8 ;  /* 0x0000000300027211 */ /* 0x000fc600078f40ff */
[----:B------:R3:W-:Y:S01]  /*0170*/  STL.64 [R1+0x30], RZ ;  /* 0x000030ff01007387 */ /* 0x0007e20000100a00 */
[----:B----4-:R-:W-:Y:S01]  /*0180*/  USHF.L.U32 UR4, UR4, 0x1, URZ ;  /* 0x0000000104047899 */ /* 0x010fe200080006ff */
[----:B-1----:R-:W-:-:S04]  /*0190*/  LEA R0, R17, R20, 0x5 ;  /* 0x0000001411007211 */ /* 0x002fc800078e28ff */
[----:B------:R-:W-:Y:S02]  /*01a0*/  SHF.R.U32.HI R19, RZ, 0x4, R0 ;  /* 0x00000004ff137819 */ /* 0x000fe40000011600 */
[----:B------:R-:W-:Y:S02]  /*01b0*/  SHF.R.S32.HI R0, RZ, 0x8, R2 ;  /* 0x00000008ff007819 */ /* 0x000fe40000011402 */
[----:B------:R-:W-:Y:S02]  /*01c0*/  CS2R R2, SRZ ;  /* 0x0000000000027805 */ /* 0x000fe4000001ff00 */
[----:B------:R-:W-:-:S13]  /*01d0*/  ISETP.GE.AND P0, PT, R19, R0, PT ;  /* 0x000000001300720c */ /* 0x000fda0003f06270 */
[----:B0--3--:R-:W-:Y:S05]  /*01e0*/  @P0 BRA `(.L_x_162) ;  /* 0x0000002000f40947 */ /* 0x009fea0003800000 */
[----:B------:R-:W0:Y:S01]  /*01f0*/  LDC R24, c[0x0][0x3a0] ;  /* 0x0000e800ff187b82 */ /* 0x000e220000000800 */
[----:B------:R-:W-:Y:S01]  /*0200*/  HFMA2 R21, -RZ, RZ, 0, 0 ;  /* 0x00000000ff157431 */ /* 0x000fe200000001ff */
[----:B------:R-:W-:Y:S01]  /*0210*/  SHF.R.U32.HI R5, RZ, 0x3, R20 ;  /* 0x00000003ff057819 */ /* 0x000fe20000011614 */
[----:B------:R-:W1:Y:S01]  /*0220*/  LDCU.64 UR6, c[0x0][0x388] ;  /* 0x00007100ff0677ac */ /* 0x000e620008000a00 */
[----:B------:R-:W-:Y:S01]  /*0230*/  IMAD R18, R0, UR4, R0 ;  /* 0x0000000400127c24 */ /* 0x000fe2000f8e0200 */
[----:B------:R-:W-:Y:S01]  /*0240*/  BSSY.RECONVERGENT B1, `(.L_x_163) ;  /* 0x0000230000017945 */ /* 0x000fe20003800200 */
[----:B------:R-:W-:Y:S01]  /*0250*/  LOP3.LUT R5, R5, 0x1, RZ, 0xc0, !PT ;  /* 0x0000000105057812 */ /* 0x000fe200078ec0ff */
[----:B------:R-:W-:Y:S02]  /*0260*/  IMAD.WIDE.U32 R20, R17, 0x20, R20 ;  /* 0x0000002011147825 */ /* 0x000fe400078e0014 */
[----:B------:R-:W-:Y:S02]  /*0270*/  IADD3 R17, PT, PT, R19, R18, RZ ;  /* 0x0000001213117210 */ /* 0x000fe40007ffe0ff */
[----:B------:R-:W-:Y:S01]  /*0280*/  IMAD.WIDE.U32 R22, R5, 0x90, RZ ;  /* 0x0000009005167825 */ /* 0x000fe200078e00ff */
[----:B------:R-:W-:-:S02]  /*0290*/  SHF.R.U64 R5, R20, 0x4, R21 ;  /* 0x0000000414057819 */ /* 0x000fc40000001215 */
[----:B------:R-:W-:Y:S01]  /*02a0*/  SHF.R.U32.HI R20, RZ, 0x4, R21 ;  /* 0x00000004ff147819 */ /* 0x000fe20000011615 */
[----:B------:R-:W-:Y:S02]  /*02b0*/  IMAD R21, R0, UR4, R19 ;  /* 0x0000000400157c24 */ /* 0x000fe4000f8e0213 */
[----:B------:R-:W-:Y:S01]  /*02c0*/  IMAD.WIDE.U32 R22, R5, 0x120, R22 ;  /* 0x0000012005167825 */ /* 0x000fe200078e0016 */
[----:B0-----:R-:W-:-:S03]  /*02d0*/  SHF.R.S32.HI R5, RZ, 0x1f, R24 ;  /* 0x0000001fff057819 */ /* 0x001fc60000011418 */
[----:B------:R-:W-:Y:S01]  /*02e0*/  IMAD R35, R20, 0x120, RZ ;  /* 0x0000012014237824 */ /* 0x000fe200078e02ff */
[----:B-1----:R-:W-:Y:S02]  /*02f0*/  IADD3 R34, P0, PT, R22, UR6, RZ ;  /* 0x0000000616227c10 */ /* 0x002fe4000ff1e0ff */
[----:B------:R-:W-:Y:S02]  /*0300*/  LEA.HI R22, R5, R24, RZ, 0x5 ;  /* 0x0000001805167211 */ /* 0x000fe400078f28ff */
[----:B------:R-:W-:Y:S02]  /*0310*/  IADD3.X R35, PT, PT, R23, UR7, R35, P0, !PT ;  /* 0x0000000717237c10 */ /* 0x000fe400087fe423 */
[----:B------:R-:W-:Y:S02]  /*0320*/  MOV R5, RZ ;  /* 0x000000ff00057202 */ /* 0x000fe40000000f00 */
[----:B------:R-:W-:-:S07]  /*0330*/  SHF.R.S32.HI R22, RZ, 0x5, R22 ;  /* 0x00000005ff167819 */ /* 0x000fce0000011416 */
.L_x_164:
[----:B------:R-:W0:Y:S01]  /*0340*/  S2R R41, SR_TID.X ;  /* 0x0000000000297919 */ /* 0x000e220000002100 */
[----:B------:R-:W1:Y:S01]  /*0350*/  LDC.64 R36, c[0x0][0x380] ;  /* 0x0000e000ff247b82 */ /* 0x000e620000000a00 */
[----:B------:R-:W2:Y:S01]  /*0360*/  LDG.E.U16.CONSTANT R20, desc[UR8][R34.64] ;  /* 0x0000000822147981 */ /* 0x000ea2000c1e9500 */
[----:B-1----:R-:W-:-:S04]  /*0370*/  IMAD.WIDE R42, R21, 0x6e, R36 ;  /* 0x0000006e152a7825 */ /* 0x002fc800078e0224 */
[----:B------:R-:W-:Y:S01]  /*0380*/  IMAD.WIDE R36, R17, 0x6e, R36 ;  /* 0x0000006e11247825 */ /* 0x000fe200078e0224 */
[----:B0-----:R-:W-:Y:S02]  /*0390*/  SHF.R.U32.HI R18, RZ, 0x2, R41 ;  /* 0x00000002ff127819 */ /* 0x001fe40000011629 */
[----:B------:R-:W-:Y:S02]  /*03a0*/  SHF.L.U32 R31, R41, 0x2, RZ ;  /* 0x00000002291f7819 */ /* 0x000fe400000006ff */
[----:B------:R-:W-:Y:S02]  /*03b0*/  LOP3.LUT R18, R18, 0x1, RZ, 0xc0, !PT ;  /* 0x0000000112127812 */ /* 0x000fe400078ec0ff */
[----:B------:R-:W-:Y:S02]  /*03c0*/  LOP3.LUT R27, R31, 0x1c, RZ, 0xc0, !PT ;  /* 0x0000001c1f1b7812 */ /* 0x000fe400078ec0ff */
[----:B------:R-:W-:Y:S02]  /*03d0*/  LOP3.LUT R25, R18, 0x60, RZ, 0xfc, !PT ;  /* 0x0000006012197812 */ /* 0x000fe400078efcff */
[----:B------:R-:W-:-:S02]  /*03e0*/  IADD3 R44, P1, PT, R27, R42, RZ ;  /* 0x0000002a1b2c7210 */ /* 0x000fc40007f3e0ff */
[----:B------:R-:W-:Y:S02]  /*03f0*/  IADD3 R28, P0, PT, R42, R25, RZ ;  /* 0x000000192a1c7210 */ /* 0x000fe40007f1e0ff */
[----:B------:R-:W-:Y:S02]  /*0400*/  LOP3.LUT R31, R31, 0x3c, RZ, 0xc0, !PT ;  /* 0x0000003c1f1f7812 */ /* 0x000fe400078ec0ff */
[----:B------:R-:W-:Y:S02]  /*0410*/  IADD3.X R29, PT, PT, RZ, R43, RZ, P0, !PT ;  /* 0x0000002bff1d7210 */ /* 0x000fe400007fe4ff */
[----:B------:R-:W-:Y:S02]  /*0420*/  IADD3 R24, P0, PT, R36, R25, RZ ;  /* 0x0000001924187210 */ /* 0x000fe40007f1e0ff */
[----:B------:R-:W-:Y:S01]  /*0430*/  IADD3.X R45, PT, PT, RZ, R43, RZ, P1, !PT ;  /* 0x0000002bff2d7210 */ /* 0x000fe20000ffe4ff */
[----:B------:R-:W3:Y:S01]  /*0440*/  LDG.E.U8.CONSTANT R55, desc[UR8][R28.64+0x2] ;  /* 0x000002081c377981 */ /* 0x000ee2000c1e9100 */
[----:B------:R-:W-:-:S02]  /*0450*/  IADD3.X R25, PT, PT, RZ, R37, RZ, P0, !PT ;  /* 0x00000025ff197210 */ /* 0x000fc400007fe4ff */
[----:B------:R-:W-:Y:S01]  /*0460*/  IADD3 R46, P1, PT, R42, R31, RZ ;  /* 0x0000001f2a2e7210 */ /* 0x000fe20007f3e0ff */
[----:B------:R-:W4:Y:S01]  /*0470*/  LDG.E.U8.CONSTANT R49, desc[UR8][R28.64+0xa] ;  /* 0x00000a081c317981 */ /* 0x000f22000c1e9100 */
[----:B------:R-:W-:Y:S02]  /*0480*/  IADD3 R32, P0, PT, R27, R36, RZ ;  /* 0x000000241b207210 */ /* 0x000fe40007f1e0ff */
[----:B------:R-:W-:Y:S01]  /*0490*/  IADD3.X R47, PT, PT, RZ, R43, RZ, P1, !PT ;  /* 0x0000002bff2f7210 */ /* 0x000fe20000ffe4ff */
[----:B------:R-:W5:Y:S04]  /*04a0*/  LDG.E.U8.CONSTANT R50, desc[UR8][R24.64+0x8] ;  /* 0x0000080818327981 */ /* 0x000f68000c1e9100 */
[----:B------:R-:W2:Y:S01]  /*04b0*/  LDG.E.U8.CONSTANT R40, desc[UR8][R24.64] ;  /* 0x0000000818287981 */ /* 0x000ea2000c1e9100 */
[----:B------:R-:W-:-:S03]  /*04c0*/  IADD3.X R33, PT, PT, RZ, R37, RZ, P0, !PT ;  /* 0x00000025ff217210 */ /* 0x000fc600007fe4ff */
[----:B------:R-:W2:Y:S04]  /*04d0*/  LDG.E.U16.CONSTANT R59, desc[UR8][R44.64] ;  /* 0x000000082c3b7981 */ /* 0x000ea8000c1e9500 */
[----:B------:R0:W2:Y:S04]  /*04e0*/  LDG.E.U16.CONSTANT R64, desc[UR8][R44.64+0x2] ;  /* 0x000002082c407981 */ /* 0x0000a8000c1e9500 */
[----:B------:R-:W2:Y:S04]  /*04f0*/  LDG.E.U8.CONSTANT R48, desc[UR8][R28.64] ;  /* 0x000000081c307981 */ /* 0x000ea8000c1e9100 */
[----:B------:R-:W2:Y:S04]  /*0500*/  LDG.E.U8.CONSTANT R26, desc[UR8][R28.64+0x8] ;  /* 0x000008081c1a7981 */ /* 0x000ea8000c1e9100 */
[----:B------:R-:W2:Y:S04]  /*0510*/  LDG.E.U8.CONSTANT R39, desc[UR8][R24.64+0x2] ;  /* 0x0000020818277981 */ /* 0x000ea8000c1e9100 */
[----:B------:R-:W2:Y:S01]  /*0520*/  LDG.E.U8.CONSTANT R51, desc[UR8][R24.64+0xa] ;  /* 0x00000a0818337981 */ /* 0x000ea2000c1e9100 */
[----:B------:R-:W-:-:S03]  /*0530*/  IADD3 R30, P1, PT, R36, R31, RZ ;  /* 0x0000001f241e7210 */ /* 0x000fc60007f3e0ff */
[----:B------:R-:W2:Y:S04]  /*0540*/  LDG.E.U16.CONSTANT R63, desc[UR8][R46.64+0x20] ;  /* 0x000020082e3f7981 */ /* 0x000ea8000c1e9500 */
[----:B------:R-:W2:Y:S01]  /*0550*/  LDG.E.U16.CONSTANT R60, desc[UR8][R46.64+0x22] ;  /* 0x000022082e3c7981 */ /* 0x000ea2000c1e9500 */
[----:B------:R-:W-:-:S03]  /*0560*/  IADD3.X R31, PT, PT, RZ, R37, RZ, P1, !PT ;  /* 0x00000025ff1f7210 */ /* 0x000fc60000ffe4ff */
[----:B------:R-:W2:Y:S04]  /*0570*/  LDG.E.U16.CONSTANT R23, desc[UR8][R32.64] ;  /* 0x0000000820177981 */ /* 0x000ea8000c1e9500 */
[----:B------:R-:W2:Y:S04]  /*0580*/  LDG.E.U16.CONSTANT R38, desc[UR8][R32.64+0x2] ;  /* 0x0000020820267981 */ /* 0x000ea8000c1e9500 */
[----:B------:R-:W2:Y:S04]  /*0590*/  LDG.E.U16.CONSTANT R58, desc[UR8][R30.64+0x20] ;  /* 0x000020081e3a7981 */ /* 0x000ea8000c1e9500 */
[----:B------:R1:W2:Y:S01]  /*05a0*/  LDG.E.U16.CONSTANT R61, desc[UR8][R30.64+0x22] ;  /* 0x000022081e3d7981 */ /* 0x0002a2000c1e9500 */
[----:B0-----:R-:W-:-:S03]  /*05b0*/  IADD3 R44, P0, PT, R27, R34, RZ ;  /* 0x000000221b2c7210 */ /* 0x001fc60007f1e0ff */
[----:B------:R-:W2:Y:S01]  /*05c0*/  LDG.E.U16.CONSTANT R27, desc[UR8][R34.64+0x24] ;  /* 0x00002408221b7981 */ /* 0x000ea2000c1e9500 */
[----:B------:R-:W-:-:S03]  /*05d0*/  IADD3.X R45, PT, PT, RZ, R35, RZ, P0, !PT ;  /* 0x00000023ff2d7210 */ /* 0x000fc600007fe4ff */
[----:B------:R-:W2:Y:S04]  /*05e0*/  LDG.E.U8.CONSTANT R52, desc[UR8][R28.64+0x4] ;  /* 0x000004081c347981 */ /* 0x000ea8000c1e9100 */
[----:B------:R-:W2:Y:S04]  /*05f0*/  LDG.E.CONSTANT R18, desc[UR8][R44.64+0x4] ;  /* 0x000004082c127981 */ /* 0x000ea8000c1e9900 */
[----:B------:R-:W2:Y:S04]  /*0600*/  LDG.E.CONSTANT R54, desc[UR8][R44.64+0x28] ;  /* 0x000028082c367981 */ /* 0x000ea8000c1e9900 */
[----:B------:R-:W2:Y:S04]  /*0610*/  LDG.E.U8.CONSTANT R53, desc[UR8][R24.64+0x4] ;  /* 0x0000040818357981 */ /* 0x000ea8000c1e9100 */
[----:B------:R-:W2:Y:S04]  /*0620*/  LDG.E.U8.CONSTANT R56, desc[UR8][R28.64+0x6] ;  /* 0x000006081c387981 */ /* 0x000ea8000c1e9100 */
[----:B------:R0:W2:Y:S01]  /*0630*/  LDG.E.U8.CONSTANT R62, desc[UR8][R24.64+0x6] ;  /* 0x00000608183e7981 */ /* 0x0000a2000c1e9100 */
[----:B------:R-:W-:-:S02]  /*0640*/  LOP3.LUT R57, R41, 0x8, RZ, 0xc0, !PT ;  /* 0x0000000829397812 */ /* 0x000fc400078ec0ff */
[----:B------:R-:W-:Y:S01]  /*0650*/  SHF.R.U32.HI R41, RZ, 0x1, R41 ;  /* 0x00000001ff297819 */ /* 0x000fe20000011629 */
[----:B------:R-:W2:Y:S01]  /*0660*/  LDG.E.U16.CONSTANT R47, desc[UR8][R34.64+0x48] ;  /* 0x00004808222f7981 */ /* 0x000ea2000c1e9500 */
[----:B-1----:R-:W-:Y:S02]  /*0670*/  SHF.R.U32.HI R30, RZ, 0x1, R57 ;  /* 0x00000001ff1e7819 */ /* 0x002fe40000011639 */
[----:B0-----:R-:W-:Y:S02]  /*0680*/  LOP3.LUT R24, R41, 0x4, RZ, 0xc0, !PT ;  /* 0x0000000429187812 */ /* 0x001fe400078ec0ff */
[-C--:B---3--:R-:W-:Y:S02]  /*0690*/  SHF.R.U32.HI R55, RZ, R30.reuse, R55 ;  /* 0x0000001eff377219 */ /* 0x088fe40000011637 */
[-C--:B----4-:R-:W-:Y:S02]  /*06a0*/  SHF.R.U32.HI R33, RZ, R30.reuse, R49 ;  /* 0x0000001eff217219 */ /* 0x090fe40000011631 */
[----:B-----5:R-:W-:-:S02]  /*06b0*/  SHF.R.U32.HI R25, RZ, R30, R50 ;  /* 0x0000001eff197219 */ /* 0x020fc40000011632 */
[-C--:B--2---:R-:W-:Y:S02]  /*06c0*/  SHF.R.U32.HI R40, RZ, R30.reuse, R40 ;  /* 0x0000001eff287219 */ /* 0x084fe40000011628 */
[----:B------:R-:W-:Y:S02]  /*06d0*/  LOP3.LUT R32, R55, 0xf, RZ, 0xc0, !PT ;  /* 0x0000000f37207812 */ /* 0x000fe400078ec0ff */
[----:B------:R-:W-:Y:S02]  /*06e0*/  SHF.L.U32 R33, R33, 0x4, RZ ;  /* 0x0000000421217819 */ /* 0x000fe400000006ff */
[----:B------:R-:W-:Y:S02]  /*06f0*/  SHF.L.U32 R25, R25, 0x4, RZ ;  /* 0x0000000419197819 */ /* 0x000fe400000006ff */
[----:B------:R-:W-:Y:S02]  /*0700*/  LEA R59, R64, R59, 0x10 ;  /* 0x0000003b403b7211 */ /* 0x000fe400078e80ff */
[----:B------:R-:W-:-:S02]  /*0710*/  SHF.R.U32.HI R48, RZ, R30, R48 ;  /* 0x0000001eff307219 */ /* 0x000fc40000011630 */
[-C--:B------:R-:W-:Y:S02]  /*0720*/  SHF.R.U32.HI R31, RZ, R30.reuse, R26 ;  /* 0x0000001eff1f7219 */ /* 0x080fe4000001161a */
[-C--:B------:R-:W-:Y:S02]  /*0730*/  SHF.R.U32.HI R39, RZ, R30.reuse, R39 ;  /* 0x0000001eff277219 */ /* 0x080fe40000011627 */
[----:B------:R-:W-:Y:S02]  /*0740*/  SHF.R.U32.HI R29, RZ, R30, R51 ;  /* 0x0000001eff1d7219 */ /* 0x000fe40000011633 */
[----:B------:R-:W-:Y:S02]  /*0750*/  LOP3.LUT R30, R40, 0xf, RZ, 0xc0, !PT ;  /* 0x0000000f281e7812 */ /* 0x000fe400078ec0ff */
[----:B------:R-:W-:Y:S02]  /*0760*/  SHF.R.S32.HI R64, RZ, R24, R59 ;  /* 0x00000018ff407219 */ /* 0x000fe4000001143b */
[----:B------:R-:W-:-:S02]  /*0770*/  LEA R63, R60, R63, 0x10 ;  /* 0x0000003f3c3f7211 */ /* 0x000fc400078e80ff */
[----:B------:R-:W-:Y:S02]  /*0780*/  LOP3.LUT R48, R48, 0xf, RZ, 0xc0, !PT ;  /* 0x0000000f30307812 */ /* 0x000fe400078ec0ff */
[----:B------:R-:W-:Y:S02]  /*0790*/  SHF.L.U32 R31, R31, 0x4, RZ ;  /* 0x000000041f1f7819 */ /* 0x000fe400000006ff */
[----:B------:R-:W-:Y:S02]  /*07a0*/  LOP3.LUT R28, R32, 0x30, R33, 0xf8, !PT ;  /* 0x00000030201c7812 */ /* 0x000fe400078ef821 */
[----:B------:R-:W-:Y:S02]  /*07b0*/  LOP3.LUT R30, R30, 0x30, R25, 0xf8, !PT ;  /* 0x000000301e1e7812 */ /* 0x000fe400078ef819 */
[----:B------:R-:W-:Y:S02]  /*07c0*/  LOP3.LUT R39, R39, 0xf, RZ, 0xc0, !PT ;  /* 0x0000000f27277812 */ /* 0x000fe400078ec0ff */
[----:B------:R-:W-:-:S02]  /*07d0*/  SHF.L.U32 R32, R29, 0x4, RZ ;  /* 0x000000041d207819 */ /* 0x000fc400000006ff */
[----:B------:R-:W-:Y:S02]  /*07e0*/  SHF.R.U32.HI R25, RZ, 0x2, R63 ;  /* 0x00000002ff197819 */ /* 0x000fe4000001163f */
[----:B------:R-:W-:Y:S02]  /*07f0*/  LEA R33, R38, R23, 0x10 ;  /* 0x0000001726217211 */ /* 0x000fe400078e80ff */
[C---:B------:R-:W-:Y:S02]  /*0800*/  SHF.L.U32 R29, R64.reuse, 0x1, RZ ;  /* 0x00000001401d7819 */ /* 0x040fe400000006ff */
[----:B------:R-:W-:Y:S02]  /*0810*/  SHF.L.U32 R23, R64, 0x2, RZ ;  /* 0x0000000240177819 */ /* 0x000fe400000006ff */
[----:B------:R-:W-:Y:S02]  /*0820*/  LOP3.LUT R55, R48, 0x30, R31, 0xf8, !PT ;  /* 0x0000003030377812 */ /* 0x000fe400078ef81f */
[----:B------:R-:W-:-:S02]  /*0830*/  LOP3.LUT R65, R39, 0x30, R32, 0xf8, !PT ;  /* 0x0000003027417812 */ /* 0x000fc400078ef820 */
[----:B------:R-:W-:Y:S02]  /*0840*/  LOP3.LUT R31, R25, 0x3030303, RZ, 0xc0, !PT ;  /* 0x03030303191f7812 */ /* 0x000fe400078ec0ff */
[----:B------:R-:W-:Y:S02]  /*0850*/  LOP3.LUT R38, R29, 0x4040404, RZ, 0xc, !PT ;  /* 0x040404041d267812 */ /* 0x000fe400078e0cff */
[----:B------:R-:W-:Y:S02]  /*0860*/  LOP3.LUT R25, R63, 0x3030303, RZ, 0xc0, !PT ;  /* 0x030303033f197812 */ /* 0x000fe400078ec0ff */
[----:B------:R-:W-:Y:S02]  /*0870*/  LOP3.LUT R32, R23, 0x4040404, RZ, 0xc, !PT ;  /* 0x0404040417207812 */ /* 0x000fe400078e0cff */
[----:B------:R-:W-:Y:S02]  /*0880*/  LEA R58, R61, R58, 0x10 ;  /* 0x0000003a3d3a7211 */ /* 0x000fe400078e80ff */
[----:B------:R-:W-:-:S02]  /*0890*/  SHF.R.S32.HI R61, RZ, R24, R33 ;  /* 0x00000018ff3d7219 */ /* 0x000fc40000011421 */
[----:B------:R-:W-:Y:S02]  /*08a0*/  IADD3 R39, PT, PT, R31, -0x7f7f7f80, -R38 ;  /* 0x808080801f277810 */ /* 0x000fe40007ffe826 */
[----:B------:R-:W-:Y:S02]  /*08b0*/  IADD3 R24, PT, PT, R25, -0x7f7f7f80, -R32 ;  /* 0x8080808019187810 */ /* 0x000fe40007ffe820 */
[----:B------:R-:W-:Y:S02]  /*08c0*/  SHF.L.U32 R33, R61, 0x2, RZ ;  /* 0x000000023d217819 */ /* 0x000fe400000006ff */
[----:B------:R-:W-:Y:S02]  /*08d0*/  LOP3.LUT R38, R38, R31, R39, 0x64, !PT ;  /* 0x0000001f26267212 */ /* 0x000fe400078e6427 */
[--C-:B------:R-:W-:Y:S02]  /*08e0*/  LOP3.LUT R32, R32, 0x3030303, R63.reuse, 0xf8, !PT ;  /* 0x0303030320207812 */ /* 0x100fe400078ef83f */
[----:B------:R-:W-:-:S02]  /*08f0*/  LOP3.LUT R29, R24, 0x3030303, R63, 0x78, !PT ;  /* 0x03030303181d7812 */ /* 0x000fc400078e783f */
[----:B------:R-:W-:Y:S02]  /*0900*/  LOP3.LUT R40, R33, 0x4040404, RZ, 0xc, !PT ;  /* 0x0404040421287812 */ /* 0x000fe400078e0cff */
[----:B------:R-:W-:Y:S02]  /*0910*/  LOP3.LUT R23, R58, 0x3030303, RZ, 0xc0, !PT ;  /* 0x030303033a177812 */ /* 0x000fe400078ec0ff */
[----:B------:R-:W-:Y:S02]  /*0920*/  PRMT R38, R38, 0xba98, RZ ;  /* 0x0000ba9826267816 */ /* 0x000fe400000000ff */
[----:B------:R-:W-:Y:S02]  /*0930*/  PRMT R41, R31, 0xba98, RZ ;  /* 0x0000ba981f297816 */ /* 0x000fe400000000ff */
[----:B------:R-:W-:Y:S02]  /*0940*/  LOP3.LUT R33, R29, R32, RZ, 0xc0, !PT ;  /* 0x000000201d217212 */ /* 0x000fe400078ec0ff */
[----:B------:R-:W-:-:S02]  /*0950*/  LOP3.LUT R31, R38, 0x80808080, R39, 0x6, !PT ;  /* 0x80808080261f7812 */ /* 0x000fc400078e0627 */
[----:B------:R-:W-:Y:S02]  /*0960*/  LOP3.LUT R32, R38, 0x7f7f7f7f, R41, 0x60, !PT ;  /* 0x7f7f7f7f26207812 */ /* 0x000fe400078e6029 */
[----:B------:R-:W-:Y:S02]  /*0970*/  IADD3 R29, PT, PT, R23, -0x7f7f7f80, -R40 ;  /* 0x80808080171d7810 */ /* 0x000fe40007ffe828 */
[----:B------:R-:W-:Y:S02]  /*0980*/  PRMT R33, R33, 0xba98, RZ ;  /* 0x0000ba9821217816 */ /* 0x000fe400000000ff */
[----:B------:R-:W-:Y:S02]  /*0990*/  PRMT R38, R25, 0xba98, RZ ;  /* 0x0000ba9819267816 */ /* 0x000fe400000000ff */
[--C-:B------:R-:W-:Y:S02]  /*09a0*/  LOP3.LUT R40, R40, 0x3030303, R58.reuse, 0xf8, !PT ;  /* 0x0303030328287812 */ /* 0x100fe400078ef83a */
[----:B------:R-:W-:-:S02]  /*09b0*/  LOP3.LUT R25, R29, 0x3030303, R58, 0x78, !PT ;  /* 0x030303031d197812 */ /* 0x000fc400078e783a */
[C---:B------:R-:W-:Y:S02]  /*09c0*/  LOP3.LUT R59, R33.reuse, 0x80808080, R24, 0x6, !PT ;  /* 0x80808080213b7812 */ /* 0x040fe400078e0618 */
[----:B------:R-:W-:Y:S02]  /*09d0*/  LOP3.LUT R24, R33, 0x7f7f7f7f, R38, 0x60, !PT ;  /* 0x7f7f7f7f21187812 */ /* 0x000fe400078e6026 */
[----:B------:R-:W-:Y:S02]  /*09e0*/  SHF.R.U32.HI R33, RZ, 0x2, R58 ;  /* 0x00000002ff217819 */ /* 0x000fe4000001163a */
[----:B------:R-:W-:Y:S02]  /*09f0*/  SHF.L.U32 R38, R61, 0x1, RZ ;  /* 0x000000013d267819 */ /* 0x000fe400000006ff */
[----:B------:R-:W-:Y:S02]  /*0a00*/  LOP3.LUT R40, R25, R40, RZ, 0xc0, !PT ;  /* 0x0000002819287212 */ /* 0x000fe400078ec0ff */
[----:B------:R-:W-:Y:S01]  /*0a10*/  LOP3.LUT R33, R33, 0x3030303, RZ, 0xc0, !PT ;  /* 0x0303030321217812 */ /* 0x000fe200078ec0ff */
[----:B------:R-:W2:Y:S01]  /*0a20*/  LDG.E.CONSTANT R25, desc[UR8][R44.64+0x4c] ;  /* 0x00004c082c197981 */ /* 0x000ea2000c1e9900 */
[----:B------:R-:W-:-:S02]  /*0a30*/  LOP3.LUT R46, R38, 0x4040404, RZ, 0xc, !PT ;  /* 0x04040404262e7812 */ /* 0x000fc400078e0cff */
[----:B------:R-:W-:Y:S02]  /*0a40*/  PRMT R40, R40, 0xba98, RZ ;  /* 0x0000ba9828287816 */ /* 0x000fe400000000ff */
[----:B------:R-:W-:Y:S02]  /*0a50*/  PRMT R23, R23, 0xba98, RZ ;  /* 0x0000ba9817177816 */ /* 0x000fe400000000ff */
[----:B------:R-:W-:Y:S02]  /*0a60*/  IADD3 R38, PT, PT, R33, -0x7f7f7f80, -R46 ;  /* 0x8080808021267810 */ /* 0x000fe40007ffe82e */
[C---:B------:R-:W-:Y:S02]  /*0a70*/  LOP3.LUT R29, R40.reuse, 0x80808080, R29, 0x6, !PT ;  /* 0x80808080281d7812 */ /* 0x040fe400078e061d */
[----:B------:R-:W-:Y:S02]  /*0a80*/  LOP3.LUT R40, R40, 0x7f7f7f7f, R23, 0x60, !PT ;  /* 0x7f7f7f7f28287812 */ /* 0x000fe400078e6017 */
[----:B------:R-:W-:-:S02]  /*0a90*/  LOP3.LUT R46, R46, R33, R38, 0x64, !PT ;  /* 0x000000212e2e7212 */ /* 0x000fc400078e6426 */
[----:B------:R-:W-:Y:S02]  /*0aa0*/  LOP3.LUT R59, R24, R59, RZ, 0xfc, !PT ;  /* 0x0000003b183b7212 */ /* 0x000fe400078efcff */
[----:B------:R-:W-:Y:S02]  /*0ab0*/  LOP3.LUT R24, R40, R29, RZ, 0xfc, !PT ;  /* 0x0000001d28187212 */ /* 0x000fe400078efcff */
[----:B------:R-:W-:Y:S02]  /*0ac0*/  PRMT R29, R46, 0xba98, RZ ;  /* 0x0000ba982e1d7816 */ /* 0x000fe400000000ff */
[----:B------:R-:W-:Y:S02]  /*0ad0*/  LOP3.LUT R31, R32, R31, RZ, 0xfc, !PT ;  /* 0x0000001f201f7212 */ /* 0x000fe400078efcff */
[----:B------:R-:W-:Y:S01]  /*0ae0*/  IADD3 R55, PT, PT, R55, -0x20, RZ ;  /* 0xffffffe037377810 */ /* 0x000fe20007ffe0ff */
[----:B------:R-:W3:Y:S01]  /*0af0*/  LDG.E.CONSTANT R32, desc[UR8][R44.64+0x70] ;  /* 0x000070082c207981 */ /* 0x000ee2000c1e9900 */
[----:B------:R-:W-:Y:S01]  /*0b00*/  LOP3.LUT R60, R29, 0x80808080, R38, 0x6, !PT ;  /* 0x808080801d3c7812 */ /* 0x000fe200078e0626 */
[-C--:B------:R-:W-:Y:S01]  /*0b10*/  IDP.4A.S8.S8 R38, R59, R18.reuse, RZ ;  /* 0x000000123b267226 */ /* 0x080fe200000006ff */
[----:B------:R-:W-:Y:S01]  /*0b20*/  PRMT R40, R33, 0xba98, RZ ;  /* 0x0000ba9821287816 */ /* 0x000fe200000000ff */
[----:B------:R-:W-:-:S02]  /*0b30*/  IDP.4A.S8.S8 R23, R24, R18, RZ ;  /* 0x0000001218177226 */ /* 0x000fc400000006ff */
[----:B------:R-:W-:Y:S01]  /*0b40*/  IMAD R38, R55, R38, RZ ;  /* 0x0000002637267224 */ /* 0x000fe200078e02ff */
[----:B------:R-:W-:Y:S01]  /*0b50*/  LOP3.LUT R41, R29, 0x7f7f7f7f, R40, 0x60, !PT ;  /* 0x7f7f7f7f1d297812 */ /* 0x000fe200078e6028 */
[----:B------:R-:W-:Y:S01]  /*0b60*/  IDP.4A.S8.S8 R39, R31, R54, RZ ;  /* 0x000000361f277226 */ /* 0x000fe200000006ff */
[----:B------:R-:W-:Y:S01]  /*0b70*/  IADD3 R18, PT, PT, R28, -0x20, RZ ;  /* 0xffffffe01c127810 */ /* 0x000fe20007ffe0ff */
[----:B------:R-:W4:Y:S01]  /*0b80*/  LDG.E.U16.CONSTANT R33, desc[UR8][R34.64+0x6c] ;  /* 0x00006c0822217981 */ /* 0x000f22000c1e9500 */
[----:B------:R-:W-:Y:S01]  /*0b90*/  HADD2.F32 R20, -RZ, R20.H0_H0 ;  /* 0x20000014ff147230 */ /* 0x000fe20000004100 */
[----:B------:R-:W-:Y:S02]  /*0ba0*/  I2FP.F32.S32 R29, R38 ;  /* 0x00000026001d7245 */ /* 0x000fe40000201400 */
[----:B------:R-:W-:Y:S01]  /*0bb0*/  LOP3.LUT R60, R41, R60, RZ, 0xfc, !PT ;  /* 0x0000003c293c7212 */ /* 0x000fe200078efcff */
[----:B------:R-:W-:-:S04]  /*0bc0*/  IMAD.WIDE R40, R22, 0x24, R44 ;  /* 0x0000002416287825 */ /* 0x000fc800078e022c */
[----:B------:R-:W-:Y:S02]  /*0bd0*/  IMAD R28, R18, R39, RZ ;  /* 0x00000027121c7224 */ /* 0x000fe400078e02ff */
[----:B------:R-:W-:Y:S01]  /*0be0*/  FFMA R39, R20, R29, RZ ;  /* 0x0000001d14277223 */ /* 0x000fe200000000ff */
[----:B------:R-:W-:Y:S01]  /*0bf0*/  HADD2.F32 R66, -RZ, R27.H0_H0 ;  /* 0x2000001bff427230 */ /* 0x000fe20000004100 */
[----:B------:R-:W5:Y:S01]  /*0c00*/  LDG.E.CONSTANT R29, desc[UR8][R40.64+0x28] ;  /* 0x00002808281d7981 */ /* 0x000f62000c1e9900 */
[----:B------:R-:W-:-:S03]  /*0c10*/  I2FP.F32.S32 R28, R28 ;  /* 0x0000001c001c7245 */ /* 0x000fc60000201400 */
[----:B------:R-:W5:Y:S02]  /*0c20*/  LDG.E.CONSTANT R46, desc[UR8][R40.64+0x4] ;  /* 0x00000408282e7981 */ /* 0x000f64000c1e9900 */
[----:B------:R-:W-:Y:S01]  /*0c30*/  FFMA R48, R66, R28, R39 ;  /* 0x0000001c42307223 */ /* 0x000fe20000000027 */
[----:B------:R-:W-:-:S05]  /*0c40*/  IMAD.WIDE R38, R22, 0x24, R34 ;  /* 0x0000002416267825 */ /* 0x000fca00078e0222 */
[----:B------:R-:W5:Y:S04]  /*0c50*/  LDG.E.U16.CONSTANT R27, desc[UR8][R38.64] ;  /* 0x00000008261b7981 */ /* 0x000f68000c1e9500 */
[----:B------:R-:W5:Y:S01]  /*0c60*/  LDG.E.U16.CONSTANT R28, desc[UR8][R38.64+0x24] ;  /* 0x00002408261c7981 */ /* 0x000f62000c1e9500 */
[----:B------:R-:W-:-:S05]  /*0c70*/  IADD3 R30, PT, PT, R30, -0x20, RZ ;  /* 0xffffffe01e1e7810 */ /* 0x000fca0007ffe0ff */
[----:B------:R-:W-:-:S05]  /*0c80*/  IMAD R23, R30, R23, RZ ;  /* 0x000000171e177224 */ /* 0x000fca00078e02ff */
[----:B------:R-:W-:-:S05]  /*0c90*/  I2FP.F32.S32 R23, R23 ;  /* 0x0000001700177245 */ /* 0x000fca0000201400 */
[----:B------:R-:W-:Y:S01]  /*0ca0*/  FFMA R23, R20, R23, RZ ;  /* 0x0000001714177223 */ /* 0x000fe200000000ff */
[----:B------:R-:W-:Y:S01]  /*0cb0*/  IADD3 R20, PT, PT, R65, -0x20, RZ ;  /* 0xffffffe041147810 */ /* 0x000fe20007ffe0ff */
[----:B------:R-:W-:-:S04]  /*0cc0*/  IDP.4A.S8.S8 R65, R60, R54, RZ ;  /* 0x000000363c417226 */ /* 0x000fc800000006ff */
[----:B------:R-:W-:Y:S01]  /*0cd0*/  IMAD R65, R20, R65, RZ ;  /* 0x0000004114417224 */ /* 0x000fe200078e02ff */
[----:B------:R-:W-:-:S04]  /*0ce0*/  LOP3.LUT R54, R57, 0x4, RZ, 0xfc, !PT ;  /* 0x0000000439367812 */ /* 0x000fc800078efcff */
[----:B------:R-:W-:Y:S02]  /*0cf0*/  I2FP.F32.S32 R65, R65 ;  /* 0x0000004100417245 */ /* 0x000fe40000201400 */
[----:B------:R-:W-:-:S03]  /*0d00*/  LOP3.LUT R57, R57, 0x6, RZ, 0xfc, !PT ;  /* 0x0000000639397812 */ /* 0x000fc600078efcff */
[----:B------:R-:W-:Y:S01]  /*0d10*/  FFMA R23, R66, R65, R23 ;  /* 0x0000004142177223 */ /* 0x000fe20000000017 */
[----:B------:R-:W-:-:S04]  /*0d20*/  SHF.R.U32.HI R65, RZ, 0x1, R54 ;  /* 0x00000001ff417819 */ /* 0x000fc80000011636 */
[-C--:B------:R-:W-:Y:S02]  /*0d30*/  SHF.R.U32.HI R54, RZ, R65.reuse, R26 ;  /* 0x00000041ff367219 */ /* 0x080fe4000001161a */
[----:B------:R-:W-:Y:S02]  /*0d40*/  SHF.R.U32.HI R50, RZ, R65, R50 ;  /* 0x00000041ff327219 */ /* 0x000fe40000011632 */
[----:B------:R-:W-:Y:S02]  /*0d50*/  LOP3.LUT R26, R65, 0x4, RZ, 0xc0, !PT ;  /* 0x00000004411a7812 */ /* 0x000fe400078ec0ff */
[----:B------:R-:W-:Y:S02]  /*0d60*/  SHF.R.U32.HI R65, RZ, 0x1, R57 ;  /* 0x00000001ff417819 */ /* 0x000fe40000011639 */
[----:B------:R-:W-:Y:S02]  /*0d70*/  SHF.R.U32.HI R57, RZ, R26, R52 ;  /* 0x0000001aff397219 */ /* 0x000fe40000011634 */
[----:B------:R-:W-:-:S02]  /*0d80*/  LOP3.LUT R52, R65, 0x6, RZ, 0xc0, !PT ;  /* 0x0000000641347812 */ /* 0x000fc400078ec0ff */
[----:B------:R-:W-:Y:S02]  /*0d90*/  SHF.R.U32.HI R26, RZ, R26, R53 ;  /* 0x0000001aff1a7219 */ /* 0x000fe40000011635 */
[----:B------:R-:W-:Y:S02]  /*0da0*/  LOP3.LUT R53, R65, 0x4, RZ, 0xc0, !PT ;  /* 0x0000000441357812 */ /* 0x000fe400078ec0ff */
[----:B------:R-:W-:Y:S02]  /*0db0*/  SHF.R.U32.HI R65, RZ, R52, R49 ;  /* 0x00000034ff417219 */ /* 0x000fe40000011631 */
[----:B------:R-:W-:Y:S02]  /*0dc0*/  LOP3.LUT R49, R57, 0xf, RZ, 0xc0, !PT ;  /* 0x0000000f39317812 */ /* 0x000fe400078ec0ff */
[----:B------:R-:W-:Y:S02]  /*0dd0*/  SHF.L.U32 R57, R65, 0x4, RZ ;  /* 0x0000000441397819 */ /* 0x000fe400000006ff */
[----:B------:R-:W-:-:S02]  /*0de0*/  SHF.L.U32 R65, R50, 0x4, RZ ;  /* 0x0000000432417819 */ /* 0x000fc400000006ff */
[----:B------:R-:W-:Y:S02]  /*0df0*/  LOP3.LUT R26, R26, 0xf, RZ, 0xc0, !PT ;  /* 0x0000000f1a1a7812 */ /* 0x000fe400078ec0ff */
[----:B------:R-:W-:Y:S02]  /*0e00*/  SHF.R.U32.HI R56, RZ, R53, R56 ;  /* 0x00000035ff387219 */ /* 0x000fe40000011638 */
[----:B------:R-:W-:Y:S02]  /*0e10*/  LOP3.LUT R50, R26, 0x30, R65, 0xf8, !PT ;  /* 0x000000301a327812 */ /* 0x000fe400078ef841 */
[----:B------:R-:W-:Y:S02]  /*0e20*/  SHF.R.U32.HI R26, RZ, 0x4, R63 ;  /* 0x00000004ff1a7819 */ /* 0x000fe4000001163f */
[----:B------:R-:W-:Y:S02]  /*0e30*/  LOP3.LUT R56, R56, 0xf, RZ, 0xc0, !PT ;  /* 0x0000000f38387812 */ /* 0x000fe400078ec0ff */
[----:B------:R-:W-:-:S02]  /*0e40*/  SHF.R.U32.HI R51, RZ, R52, R51 ;  /* 0x00000034ff337219 */ /* 0x000fc40000011633 */
[----:B------:R-:W-:Y:S02]  /*0e50*/  SHF.R.U32.HI R62, RZ, R53, R62 ;  /* 0x00000035ff3e7219 */ /* 0x000fe4000001163e */
[----:B------:R-:W-:Y:S02]  /*0e60*/  LOP3.LUT R53, R26, 0x3030303, RZ, 0xc0, !PT ;  /* 0x030303031a357812 */ /* 0x000fe400078ec0ff */
[----:B------:R-:W-:Y:S02]  /*0e70*/  LOP3.LUT R26, R64, 0x4040404, RZ, 0xc, !PT ;  /* 0x04040404401a7812 */ /* 0x000fe400078e0cff */
[----:B------:R-:W-:Y:S02]  /*0e80*/  LOP3.LUT R57, R56, 0x30, R57, 0xf8, !PT ;  /* 0x0000003038397812 */ /* 0x000fe400078ef839 */
[----:B------:R-:W-:Y:S02]  /*0e90*/  SHF.L.U32 R51, R51, 0x4, RZ ;  /* 0x0000000433337819 */ /* 0x000fe400000006ff */
[----:B------:R-:W-:-:S02]  /*0ea0*/  LOP3.LUT R56, R62, 0xf, RZ, 0xc0, !PT ;  /* 0x0000000f3e387812 */ /* 0x000fc400078ec0ff */
[C---:B------:R-:W-:Y:S02]  /*0eb0*/  IADD3 R52, PT, PT, R53.reuse, -0x7f7f7f80, -R26 ;  /* 0x8080808035347810 */ /* 0x040fe40007ffe81a */
[--C-:B------:R-:W-:Y:S02]  /*0ec0*/  LOP3.LUT R26, R53, 0x4040404, R64.reuse, 0xf4, !PT ;  /* 0x04040404351a7812 */ /* 0x100fe400078ef440 */
[----:B------:R-:W-:Y:S02]  /*0ed0*/  LOP3.LUT R56, R56, 0x30, R51, 0xf8, !PT ;  /* 0x0000003038387812 */ /* 0x000fe400078ef833 */
[----:B------:R-:W-:Y:S02]  /*0ee0*/  SHF.R.U32.HI R51, RZ, 0x6, R63 ;  /* 0x00000006ff337819 */ /* 0x000fe4000001163f */
[----:B------:R-:W-:Y:S02]  /*0ef0*/  SHF.R.U32.HI R64, RZ, 0x1, R64 ;  /* 0x00000001ff407819 */ /* 0x000fe40000011640 */
[----:B------:R-:W-:-:S02]  /*0f00*/  LOP3.LUT R26, R26, R52, R53, 0x60, !PT ;  /* 0x000000341a1a7212 */ /* 0x000fc400078e6035 */
[----:B------:R-:W-:Y:S02]  /*0f10*/  LOP3.LUT R51, R51, 0x3030303, RZ, 0xc0, !PT ;  /* 0x0303030333337812 */ /* 0x000fe400078ec0ff */
[----:B------:R-:W-:Y:S02]  /*0f20*/  LOP3.LUT R64, R64, 0x4040404, RZ, 0xc, !PT ;  /* 0x0404040440407812 */ /* 0x000fe400078e0cff */
[----:B------:R-:W-:Y:S02]  /*0f30*/  PRMT R63, R26, 0xba98, RZ ;  /* 0x0000ba981a3f7816 */ /* 0x000fe400000000ff */
[----:B------:R-:W-:Y:S02]  /*0f40*/  PRMT R26, R53, 0xba98, RZ ;  /* 0x0000ba98351a7816 */ /* 0x000fe400000000ff */
[----:B------:R-:W-:Y:S02]  /*0f50*/  IADD3 R53, PT, PT, R51, -0x7f7f7f80, -R64 ;  /* 0x8080808033357810 */ /* 0x000fe40007ffe840 */
[----:B------:R-:W-:-:S02]  /*0f60*/  LOP3.LUT R52, R63, 0x80808080, R52, 0x6, !PT ;  /* 0x808080803f347812 */ /* 0x000fc400078e0634 */
[----:B------:R-:W-:Y:S02]  /*0f70*/  LOP3.LUT R64, R64, R51, R53, 0x64, !PT ;  /* 0x0000003340407212 */ /* 0x000fe400078e6435 */
[----:B------:R-:W-:Y:S02]  /*0f80*/  LOP3.LUT R63, R63, 0x7f7f7f7f, R26, 0x60, !PT ;  /* 0x7f7f7f7f3f3f7812 */ /* 0x000fe400078e601a */
[----:B------:R-:W-:Y:S02]  /*0f90*/  PRMT R64, R64, 0xba98, RZ ;  /* 0x0000ba9840407816 */ /* 0x000fe400000000ff */
[----:B------:R-:W-:Y:S02]  /*0fa0*/  LOP3.LUT R26, R63, R52, RZ, 0xfc, !PT ;  /* 0x000000343f1a7212 */ /* 0x000fe400078efcff */
[----:B------:R-:W-:Y:S02]  /*0fb0*/  PRMT R51, R51, 0xba98, RZ ;  /* 0x0000ba9833337816 */ /* 0x000fe400000000ff */
[----:B------:R-:W-:-:S02]  /*0fc0*/  SHF.R.U32.HI R52, RZ, 0x4, R58 ;  /* 0x00000004ff347819 */ /* 0x000fc4000001163a */
[----:B------:R-:W-:Y:S02]  /*0fd0*/  LOP3.LUT R53, R64, 0x80808080, R53, 0x6, !PT ;  /* 0x8080808040357812 */ /* 0x000fe400078e0635 */
[----:B------:R-:W-:Y:S02]  /*0fe0*/  SHF.L.U32 R54, R54, 0x4, RZ ;  /* 0x0000000436367819 */ /* 0x000fe400000006ff */
[----:B------:R-:W-:Y:S02]  /*0ff0*/  LOP3.LUT R64, R64, 0x7f7f7f7f, R51, 0x60, !PT ;  /* 0x7f7f7f7f40407812 */ /* 0x000fe400078e6033 */
[----:B------:R-:W-:Y:S02]  /*1000*/  LOP3.LUT R52, R52, 0x3030303, RZ, 0xc0, !PT ;  /* 0x0303030334347812 */ /* 0x000fe400078ec0ff */
[----:B------:R-:W-:Y:S02]  /*1010*/  LOP3.LUT R51, R61, 0x4040404, RZ, 0xc, !PT ;  /* 0x040404043d337812 */ /* 0x000fe400078e0cff */
[----:B------:R-:W-:-:S02]  /*1020*/  LOP3.LUT R49, R49, 0x30, R54, 0xf8, !PT ;  /* 0x0000003031317812 */ /* 0x000fc400078ef836 */
[C---:B------:R-:W-:Y:S02]  /*1030*/  IADD3 R54, PT, PT, R52.reuse, -0x7f7f7f80, -R51 ;  /* 0x8080808034367810 */ /* 0x040fe40007ffe833 */
[--C-:B------:R-:W-:Y:S02]  /*1040*/  LOP3.LUT R51, R52, 0x4040404, R61.reuse, 0xf4, !PT ;  /* 0x0404040434337812 */ /* 0x100fe400078ef43d */
[----:B------:R-:W-:Y:S02]  /*1050*/  SHF.R.U32.HI R62, RZ, 0x6, R58 ;  /* 0x00000006ff3e7819 */ /* 0x000fe4000001163a */
[----:B------:R-:W-:Y:S02]  /*1060*/  LOP3.LUT R58, R51, R54, R52, 0x60, !PT ;  /* 0x00000036333a7212 */ /* 0x000fe400078e6034 */
[----:B------:R-:W-:Y:S02]  /*1070*/  SHF.R.U32.HI R61, RZ, 0x1, R61 ;  /* 0x00000001ff3d7819 */ /* 0x000fe4000001163d */
[----:B------:R-:W-:-:S02]  /*1080*/  PRMT R63, R58, 0xba98, RZ ;  /* 0x0000ba983a3f7816 */ /* 0x000fc400000000ff */
[----:B------:R-:W-:Y:S02]  /*1090*/  LOP3.LUT R51, R62, 0x3030303, RZ, 0xc0, !PT ;  /* 0x030303033e337812 */ /* 0x000fe400078ec0ff */
[----:B------:R-:W-:Y:S02]  /*10a0*/  LOP3.LUT R58, R61, 0x4040404, RZ, 0xc, !PT ;  /* 0x040404043d3a7812 */ /* 0x000fe400078e0cff */
[----:B------:R-:W-:Y:S02]  /*10b0*/  PRMT R52, R52, 0xba98, RZ ;  /* 0x0000ba9834347816 */ /* 0x000fe400000000ff */
[----:B------:R-:W-:Y:S02]  /*10c0*/  IADD3 R62, PT, PT, R51, -0x7f7f7f80, -R58 ;  /* 0x80808080333e7810 */ /* 0x000fe40007ffe83a */
[----:B------:R-:W-:Y:S02]  /*10d0*/  LOP3.LUT R54, R63, 0x80808080, R54, 0x6, !PT ;  /* 0x808080803f367812 */ /* 0x000fe400078e0636 */
[----:B------:R-:W-:-:S02]  /*10e0*/  LOP3.LUT R58, R58, R51, R62, 0x64, !PT ;  /* 0x000000333a3a7212 */ /* 0x000fc400078e643e */
[----:B------:R-:W-:Y:S02]  /*10f0*/  LOP3.LUT R63, R63, 0x7f7f7f7f, R52, 0x60, !PT ;  /* 0x7f7f7f7f3f3f7812 */ /* 0x000fe400078e6034 */
[----:B------:R-:W-:Y:S02]  /*1100*/  IADD3 R61, PT, PT, R49, -0x20, RZ ;  /* 0xffffffe0313d7810 */ /* 0x000fe40007ffe0ff */
[----:B------:R-:W-:Y:S02]  /*1110*/  PRMT R49, R58, 0xba98, RZ ;  /* 0x0000ba983a317816 */ /* 0x000fe400000000ff */
[----:B------:R-:W-:Y:S02]  /*1120*/  PRMT R58, R51, 0xba98, RZ ;  /* 0x0000ba98333a7816 */ /* 0x000fe400000000ff */
[----:B------:R-:W-:Y:S02]  /*1130*/  LOP3.LUT R54, R63, R54, RZ, 0xfc, !PT ;  /* 0x000000363f367212 */ /* 0x000fe400078efcff */
[----:B------:R-:W-:-:S02]  /*1140*/  LOP3.LUT R51, R49, 0x7f7f7f7f, R58, 0x60, !PT ;  /* 0x7f7f7f7f31337812 */ /* 0x000fc400078e603a */
[----:B------:R-:W-:Y:S02]  /*1150*/  LOP3.LUT R62, R49, 0x80808080, R62, 0x6, !PT ;  /* 0x80808080313e7812 */ /* 0x000fe400078e063e */
[----:B------:R-:W-:Y:S01]  /*1160*/  IADD3 R58, PT, PT, R50, -0x20, RZ ;  /* 0xffffffe0323a7810 */ /* 0x000fe20007ffe0ff */
[----:B------:R-:W-:Y:S01]  /*1170*/  HADD2.F32 R47, -RZ, R47.H0_H0 ;  /* 0x2000002fff2f7230 */ /* 0x000fe20000004100 */
[----:B------:R-:W-:Y:S02]  /*1180*/  LOP3.LUT R53, R64, R53, RZ, 0xfc, !PT ;  /* 0x0000003540357212 */ /* 0x000fe400078efcff */
[----:B------:R-:W-:Y:S02]  /*1190*/  IADD3 R57, PT, PT, R57, -0x20, RZ ;  /* 0xffffffe039397810 */ /* 0x000fe40007ffe0ff */
[----:B------:R-:W-:Y:S01]  /*11a0*/  IADD3 R56, PT, PT, R56, -0x20, RZ ;  /* 0xffffffe038387810 */ /* 0x000fe20007ffe0ff */
[-C--:B--2---:R-:W-:Y:S02]  /*11b0*/  IDP.4A.S8.S8 R52, R26, R25.reuse, RZ ;  /* 0x000000191a347226 */ /* 0x084fe400000006ff */
[----:B------:R-:W-:-:S02]  /*11c0*/  IDP.4A.S8.S8 R49, R54, R25, RZ ;  /* 0x0000001936317226 */ /* 0x000fc400000006ff */
[----:B------:R-:W-:Y:S01]  /*11d0*/  IMAD R52, R61, R52, RZ ;  /* 0x000000343d347224 */ /* 0x000fe200078e02ff */
[----:B------:R-:W-:Y:S01]  /*11e0*/  LOP3.LUT R25, R51, R62, RZ, 0xfc, !PT ;  /* 0x0000003e33197212 */ /* 0x000fe200078efcff */
[----:B------:R-:W-:-:S03]  /*11f0*/  IMAD R49, R58, R49, RZ ;  /* 0x000000313a317224 */ /* 0x000fc600078e02ff */
[----:B------:R-:W-:-:S05]  /*1200*/  I2FP.F32.S32 R52, R52 ;  /* 0x0000003400347245 */ /* 0x000fca0000201400 */
[----:B------:R-:W-:Y:S01]  /*1210*/  FFMA R48, R47, R52, R48 ;  /* 0x000000342f307223 */ /* 0x000fe20000000030 */
[----:B------:R-:W-:Y:S02]  /*1220*/  I2FP.F32.S32 R52, R49 ;  /* 0x0000003100347245 */ /* 0x000fe40000201400 */
[----:B------:R-:W2:Y:S01]  /*1230*/  LDG.E.CONSTANT R49, desc[UR8][R40.64+0x4c] ;  /* 0x00004c0828317981 */ /* 0x000ea2000c1e9900 */
[-C--:B---3--:R-:W-:Y:S02]  /*1240*/  IDP.4A.S8.S8 R50, R53, R32.reuse, RZ ;  /* 0x0000002035327226 */ /* 0x088fe400000006ff */
[----:B------:R-:W-:Y:S02]  /*1250*/  IDP.4A.S8.S8 R51, R25, R32, RZ ;  /* 0x0000002019337226 */ /* 0x000fe400000006ff */
[----:B------:R-:W-:Y:S01]  /*1260*/  FFMA R52, R47, R52, R23 ;  /* 0x000000342f347223 */ /* 0x000fe20000000017 */
[----:B------:R-:W-:Y:S01]  /*1270*/  IMAD R32, R57, R50, RZ ;  /* 0x0000003239207224 */ /* 0x000fe200078e02ff */
[----:B------:R-:W3:Y:S01]  /*1280*/  LDG.E.CONSTANT R40, desc[UR8][R40.64+0x70] ;  /* 0x0000700828287981 */ /* 0x000ee2000c1e9900 */
[----:B------:R-:W-:-:S03]  /*1290*/  IMAD R51, R56, R51, RZ ;  /* 0x0000003338337224 */ /* 0x000fc600078e02ff */
[----:B------:R-:W3:Y:S01]  /*12a0*/  LDG.E.U16.CONSTANT R50, desc[UR8][R38.64+0x48] ;  /* 0x0000480826327981 */ /* 0x000ee2000c1e9500 */
[----:B----4-:R-:W-:Y:S01]  /*12b0*/  HADD2.F32 R47, -RZ, R33.H0_H0 ;  /* 0x20000021ff2f7230 */ /* 0x010fe20000004100 */
[----:B------:R-:W-:Y:S01]  /*12c0*/  I2FP.F32.S32 R23, R32 ;  /* 0x0000002000177245 */ /* 0x000fe20000201400 */
[----:B------:R-:W-:Y:S01]  /*12d0*/  IMAD.WIDE R32, R22, 0x48, R44 ;  /* 0x0000004816207825 */ /* 0x000fe200078e022c */
[----:B------:R-:W-:-:S03]  /*12e0*/  I2FP.F32.S32 R51, R51 ;  /* 0x0000003300337245 */ /* 0x000fc60000201400 */
[C---:B------:R-:W-:Y:S02]  /*12f0*/  FFMA R23, R47.reuse, R23, R48 ;  /* 0x000000172f177223 */ /* 0x040fe40000000030 */
[----:B------:R-:W-:Y:S01]  /*1300*/  FFMA R62, R47, R51, R52 ;  /* 0x000000332f3e7223 */ /* 0x000fe20000000034 */
[----:B------:R-:W4:Y:S01]  /*1310*/  LDG.E.CONSTANT R48, desc[UR8][R32.64+0x4] ;  /* 0x0000040820307981 */ /* 0x000f22000c1e9900 */
[----:B-----5:R-:W-:Y:S02]  /*1320*/  IDP.4A.S8.S8 R47, R31, R29, RZ ;  /* 0x0000001d1f2f7226 */ /* 0x020fe400000006ff */
[-C--:B------:R-:W-:Y:S02]  /*1330*/  IDP.4A.S8.S8 R52, R59, R46.reuse, RZ ;  /* 0x0000002e3b347226 */ /* 0x080fe400000006ff */
[----:B------:R-:W-:Y:S02]  /*1340*/  IDP.4A.S8.S8 R67, R24, R46, RZ ;  /* 0x0000002e18437226 */ /* 0x000fe400000006ff */
[----:B------:R-:W-:-:S02]  /*1350*/  IMAD R65, R18, R47, RZ ;  /* 0x0000002f12417224 */ /* 0x000fc400078e02ff */
[----:B------:R-:W-:-:S04]  /*1360*/  IMAD.WIDE R46, R22, 0x48, R34 ;  /* 0x00000048162e7825 */ /* 0x000fc800078e0222 */
[----:B------:R-:W-:Y:S01]  /*1370*/  IMAD R63, R55, R52, RZ ;  /* 0x00000034373f7224 */ /* 0x000fe200078e02ff */
[----:B------:R-:W5:Y:S01]  /*1380*/  LDG.E.U16.CONSTANT R51, desc[UR8][R46.64] ;  /* 0x000000082e337981 */ /* 0x000f62000c1e9500 */
[----:B------:R-:W-:Y:S02]  /*1390*/  IMAD R67, R30, R67, RZ ;  /* 0x000000431e437224 */ /* 0x000fe400078e02ff */
[----:B------:R-:W-:Y:S01]  /*13a0*/  HADD2.F32 R27, -RZ, R27.H0_H0 ;  /* 0x2000001bff1b7230 */ /* 0x000fe20000004100 */
[----:B------:R-:W-:Y:S01]  /*13b0*/  I2FP.F32.S32 R64, R63 ;  /* 0x0000003f00407245 */ /* 0x000fe20000201400 */
[----:B------:R-:W-:Y:S01]  /*13c0*/  HADD2.F32 R52, -RZ, R28.H0_H0 ;  /* 0x2000001cff347230 */ /* 0x000fe20000004100 */
[----:B------:R-:W-:Y:S01]  /*13d0*/  I2FP.F32.S32 R66, R65 ;  /* 0x0000004100427245 */ /* 0x000fe20000201400 */
[----:B------:R-:W5:Y:S01]  /*13e0*/  LDG.E.CONSTANT R63, desc[UR8][R32.64+0x28] ;  /* 0x00002808203f7981 */ /* 0x000f62000c1e9900 */
[----:B------:R-:W-:Y:S01]  /*13f0*/  I2FP.F32.S32 R28, R67 ;  /* 0x00000043001c7245 */ /* 0x000fe20000201400 */
[----:B------:R-:W-:-:S02]  /*1400*/  FFMA R65, R27, R64, RZ ;  /* 0x000000401b417223 */ /* 0x000fc400000000ff */
[----:B------:R-:W5:Y:S02]  /*1410*/  LDG.E.U16.CONSTANT R64, desc[UR8][R46.64+0x24] ;  /* 0x000024082e407981 */ /* 0x000f64000c1e9500 */
[----:B------:R-:W-:Y:S01]  /*1420*/  FFMA R67, R27, R28, RZ ;  /* 0x0000001c1b437223 */ /* 0x000fe200000000ff */
[----:B------:R-:W-:Y:S02]  /*1430*/  FFMA R27, R52, R66, R65 ;  /* 0x00000042341b7223 */ /* 0x000fe40000000041 */
[----:B------:R-:W5:Y:S04]  /*1440*/  LDG.E.CONSTANT R65, desc[UR8][R32.64+0x4c] ;  /* 0x00004c0820417981 */ /* 0x000f68000c1e9900 */
[----:B------:R-:W5:Y:S01]  /*1450*/  LDG.E.U16.CONSTANT R66, desc[UR8][R46.64+0x48] ;  /* 0x000048082e427981 */ /* 0x000f62000c1e9500 */
[----:B------:R-:W-:-:S04]  /*1460*/  IDP.4A.S8.S8 R29, R60, R29, RZ ;  /* 0x0000001d3c1d7226 */ /* 0x000fc800000006ff */
[----:B------:R-:W-:-:S05]  /*1470*/  IMAD R29, R20, R29, RZ ;  /* 0x0000001d141d7224 */ /* 0x000fca00078e02ff */
[----:B------:R-:W-:-:S05]  /*1480*/  I2FP.F32.S32 R29, R29 ;  /* 0x0000001d001d7245 */ /* 0x000fca0000201400 */
[----:B------:R-:W-:Y:S01]  /*1490*/  FFMA R29, R52, R29, R67 ;  /* 0x0000001d341d7223 */ /* 0x000fe20000000043 */
[----:B--2---:R-:W-:-:S04]  /*14a0*/  IDP.4A.S8.S8 R28, R26, R49, RZ ;  /* 0x000000311a1c7226 */ /* 0x004fc800000006ff */
[----:B------:R-:W-:Y:S02]  /*14b0*/  IMAD R28, R61, R28, RZ ;  /* 0x0000001c3d1c7224 */ /* 0x000fe400078e02ff */
[----:B------:R-:W-:-:S03]  /*14c0*/  IDP.4A.S8.S8 R49, R54, R49, RZ ;  /* 0x0000003136317226 */ /* 0x000fc600000006ff */
[----:B------:R-:W-:Y:S01]  /*14d0*/  I2FP.F32.S32 R28, R28 ;  /* 0x0000001c001c7245 */ /* 0x000fe20000201400 */
[----:B------:R-:W-:Y:S02]  /*14e0*/  IMAD R49, R58, R49, RZ ;  /* 0x000000313a317224 */ /* 0x000fe400078e02ff */
[----:B---3--:R-:W-:-:S05]  /*14f0*/  HADD2.F32 R50, -RZ, R50.H0_H0 ;  /* 0x20000032ff327230 */ /* 0x008fca0000004100 */
[----:B------:R-:W-:Y:S01]  /*1500*/  FFMA R52, R50, R28, R27 ;  /* 0x0000001c32347223 */ /* 0x000fe2000000001b */
[----:B------:R-:W-:Y:S01]  /*1510*/  I2FP.F32.S32 R68, R49 ;  /* 0x0000003100447245 */ /* 0x000fe20000201400 */
[-C--:B----4-:R-:W-:Y:S02]  /*1520*/  IDP.4A.S8.S8 R28, R59, R48.reuse, RZ ;  /* 0x000000303b1c7226 */ /* 0x090fe400000006ff */
[----:B------:R-:W-:Y:S02]  /*1530*/  IDP.4A.S8.S8 R27, R24, R48, RZ ;  /* 0x00000030181b7226 */ /* 0x000fe400000006ff */
[----:B------:R-:W-:Y:S02]  /*1540*/  IMAD R28, R55, R28, RZ ;  /* 0x0000001c371c7224 */ /* 0x000fe400078e02ff */
[----:B------:R-:W-:-:S03]  /*1550*/  IMAD R49, R30, R27, RZ ;  /* 0x0000001b1e317224 */ /* 0x000fc600078e02ff */
[----:B------:R-:W-:Y:S02]  /*1560*/  I2FP.F32.S32 R48, R28 ;  /* 0x0000001c00307245 */ /* 0x000fe40000201400 */
[----:B------:R-:W-:Y:S01]  /*1570*/  I2FP.F32.S32 R28, R49 ;  /* 0x00000031001c7245 */ /* 0x000fe20000201400 */
[----:B-----5:R-:W-:-:S05]  /*1580*/  HADD2.F32 R27, -RZ, R51.H0_H0 ;  /* 0x20000033ff1b7230 */ /* 0x020fca0000004100 */
[C---:B------:R-:W-:Y:S01]  /*1590*/  FFMA R48, R27.reuse, R48, RZ ;  /* 0x000000301b307223 */ /* 0x040fe200000000ff */
[----:B------:R-:W-:Y:S01]  /*15a0*/  FFMA R28, R27, R28, RZ ;  /* 0x0000001c1b1c7223 */ /* 0x000fe200000000ff */
[-C--:B------:R-:W-:Y:S02]  /*15b0*/  IDP.4A.S8.S8 R27, R31, R63.reuse, RZ ;  /* 0x0000003f1f1b7226 */ /* 0x080fe400000006ff */
[----:B------:R-:W-:Y:S02]  /*15c0*/  IDP.4A.S8.S8 R63, R60, R63, RZ ;  /* 0x0000003f3c3f7226 */ /* 0x000fe400000006ff */
[----:B------:R-:W-:Y:S01]  /*15d0*/  FFMA R29, R50, R68, R29 ;  /* 0x00000044321d7223 */ /* 0x000fe2000000001d */
[----:B------:R-:W-:Y:S02]  /*15e0*/  IMAD R49, R18, R27, RZ ;  /* 0x0000001b12317224 */ /* 0x000fe400078e02ff */
[----:B------:R-:W-:Y:S02]  /*15f0*/  IMAD R63, R20, R63, RZ ;  /* 0x0000003f143f7224 */ /* 0x000fe400078e02ff */
[----:B------:R-:W-:Y:S01]  /*1600*/  IDP.4A.S8.S8 R50, R26, R65, RZ ;  /* 0x000000411a327226 */ /* 0x000fe200000006ff */
[----:B------:R-:W-:Y:S01]  /*1610*/  I2FP.F32.S32 R49, R49 ;  /* 0x0000003100317245 */ /* 0x000fe20000201400 */
[----:B------:R-:W-:Y:S01]  /*1620*/  HADD2.F32 R27, -RZ, R64.H0_H0 ;  /* 0x20000040ff1b7230 */ /* 0x000fe20000004100 */
[----:B------:R-:W-:Y:S01]  /*1630*/  I2FP.F32.S32 R63, R63 ;  /* 0x0000003f003f7245 */ /* 0x000fe20000201400 */
[----:B------:R-:W-:-:S02]  /*1640*/  IMAD R50, R61, R50, RZ ;  /* 0x000000323d327224 */ /* 0x000fc400078e02ff */
[----:B------:R-:W-:Y:S02]  /*1650*/  IDP.4A.S8.S8 R65, R54, R65, RZ ;  /* 0x0000004136417226 */ /* 0x000fe400000006ff */
[C---:B------:R-:W-:Y:S01]  /*1660*/  FFMA R48, R27.reuse, R49, R48 ;  /* 0x000000311b307223 */ /* 0x040fe20000000030 */
[----:B------:R-:W-:Y:S01]  /*1670*/  FFMA R28, R27, R63, R28 ;  /* 0x0000003f1b1c7223 */ /* 0x000fe2000000001c */
[----:B------:R-:W-:Y:S01]  /*1680*/  HADD2.F32 R51, -RZ, R66.H0_H0 ;  /* 0x20000042ff337230 */ /* 0x000fe20000004100 */
[----:B------:R-:W-:Y:S01]  /*1690*/  I2FP.F32.S32 R27, R50 ;  /* 0x00000032001b7245 */ /* 0x000fe20000201400 */
[----:B------:R-:W-:Y:S01]  /*16a0*/  IMAD R65, R58, R65, RZ ;  /* 0x000000413a417224 */ /* 0x000fe200078e02ff */
[----:B------:R0:W2:Y:S03]  /*16b0*/  LDG.E.U16.CONSTANT R63, desc[UR8][R38.64+0x6c] ;  /* 0x00006c08263f7981 */ /* 0x0000a6000c1e9500 */
[----:B------:R-:W-:Y:S01]  /*16c0*/  FFMA R27, R51, R27, R48 ;  /* 0x0000001b331b7223 */ /* 0x000fe20000000030 */
[----:B------:R-:W-:Y:S01]  /*16d0*/  IMAD.WIDE R48, R22, 0x6c, R44 ;  /* 0x0000006c16307825 */ /* 0x000fe200078e022c */
[----:B------:R-:W-:-:S04]  /*16e0*/  I2FP.F32.S32 R65, R65 ;  /* 0x0000004100417245 */ /* 0x000fc80000201400 */
[----:B------:R-:W3:Y:S01]  /*16f0*/  LDG.E.CONSTANT R67, desc[UR8][R48.64+0x4] ;  /* 0x0000040830437981 */ /* 0x000ee2000c1e9900 */
[----:B------:R-:W-:Y:S01]  /*1700*/  FFMA R28, R51, R65, R28 ;  /* 0x00000041331c7223 */ /* 0x000fe2000000001c */
[----:B------:R-:W-:Y:S02]  /*1710*/  IMAD.WIDE R50, R22, 0x6c, R34 ;  /* 0x0000006c16327825 */ /* 0x000fe400078e0222 */
[----:B------:R-:W0:Y:S04]  /*1720*/  LDG.E.CONSTANT R66, desc[UR8][R48.64+0x28] ;  /* 0x0000280830427981 */ /* 0x000e28000c1e9900 */
[----:B------:R-:W4:Y:S04]  /*1730*/  LDG.E.U16.CONSTANT R64, desc[UR8][R50.64] ;  /* 0x0000000832407981 */ /* 0x000f28000c1e9500 */
[----:B------:R-:W5:Y:S04]  /*1740*/  LDG.E.U16.CONSTANT R68, desc[UR8][R50.64+0x24] ;  /* 0x0000240832447981 */ /* 0x000f68000c1e9500 */
[----:B------:R-:W2:Y:S04]  /*1750*/  LDG.E.U16.CONSTANT R38, desc[UR8][R50.64+0x48] ;  /* 0x0000480832267981 */ /* 0x000ea8000c1e9500 */
[----:B------:R1:W2:Y:S01]  /*1760*/  LDG.E.U16.CONSTANT R65, desc[UR8][R46.64+0x6c] ;  /* 0x00006c082e417981 */ /* 0x0002a2000c1e9500 */
[----:B---3--:R-:W-:-:S02]  /*1770*/  IDP.4A.S8.S8 R69, R59, R67, RZ ;  /* 0x000000433b457226 */ /* 0x008fc400000006ff */
[----:B------:R-:W-:Y:S02]  /*1780*/  IDP.4A.S8.S8 R67, R24, R67, RZ ;  /* 0x0000004318437226 */ /* 0x000fe400000006ff */
[----:B------:R-:W-:Y:S02]  /*1790*/  IMAD R69, R55, R69, RZ ;  /* 0x0000004537457224 */ /* 0x000fe400078e02ff */
[----:B0-----:R-:W-:Y:S02]  /*17a0*/  IDP.4A.S8.S8 R39, R31, R66, RZ ;  /* 0x000000421f277226 */ /* 0x001fe400000006ff */
[----:B------:R-:W-:Y:S01]  /*17b0*/  IMAD R67, R30, R67, RZ ;  /* 0x000000431e437224 */ /* 0x000fe200078e02ff */
[----:B------:R-:W-:Y:S01]  /*17c0*/  I2FP.F32.S32 R69, R69 ;  /* 0x0000004500457245 */ /* 0x000fe20000201400 */
[----:B------:R-:W-:Y:S02]  /*17d0*/  IMAD R39, R18, R39, RZ ;  /* 0x0000002712277224 */ /* 0x000fe400078e02ff */
[----:B----4-:R-:W-:Y:S01]  /*17e0*/  HADD2.F32 R64, -RZ, R64.H0_H0 ;  /* 0x20000040ff407230 */ /* 0x010fe20000004100 */
[----:B------:R-:W-:Y:S01]  /*17f0*/  I2FP.F32.S32 R67, R67 ;  /* 0x0000004300437245 */ /* 0x000fe20000201400 */
[----:B-----5:R-:W-:Y:S01]  /*1800*/  HADD2.F32 R68, -RZ, R68.H0_H0 ;  /* 0x20000044ff447230 */ /* 0x020fe20000004100 */
[----:B------:R-:W-:-:S02]  /*1810*/  I2FP.F32.S32 R39, R39 ;  /* 0x0000002700277245 */ /* 0x000fc40000201400 */
[C---:B------:R-:W-:Y:S01]  /*1820*/  FFMA R69, R64.reuse, R69, RZ ;  /* 0x0000004540457223 */ /* 0x040fe200000000ff */
[----:B------:R-:W-:-:S03]  /*1830*/  FFMA R67, R64, R67, RZ ;  /* 0x0000004340437223 */ /* 0x000fc600000000ff */
[----:B------:R-:W-:Y:S02]  /*1840*/  FFMA R64, R68, R39, R69 ;  /* 0x0000002744407223 */ /* 0x000fe40000000045 */
[----:B------:R-:W3:Y:S01]  /*1850*/  LDG.E.CONSTANT R39, desc[UR8][R48.64+0x4c] ;  /* 0x00004c0830277981 */ /* 0x000ee2000c1e9900 */
[----:B-1----:R-:W-:-:S03]  /*1860*/  IDP.4A.S8.S8 R47, R60, R66, RZ ;  /* 0x000000423c2f7226 */ /* 0x002fc600000006ff */
[----:B------:R-:W4:Y:S01]  /*1870*/  LDG.E.U16.CONSTANT R69, desc[UR8][R42.64+0x6c] ;  /* 0x00006c082a457981 */ /* 0x000f22000c1e9500 */
[----:B------:R-:W-:-:S05]  /*1880*/  IMAD R47, R20, R47, RZ ;  /* 0x0000002f142f7224 */ /* 0x000fca00078e02ff */
[----:B------:R-:W-:Y:S01]  /*1890*/  I2FP.F32.S32 R47, R47 ;  /* 0x0000002f002f7245 */ /* 0x000fe20000201400 */
[----:B------:R-:W5:Y:S04]  /*18a0*/  LDG.E.CONSTANT R48, desc[UR8][R48.64+0x70] ;  /* 0x0000700830307981 */ /* 0x000f68000c1e9900 */
[----:B------:R-:W-:Y:S02]  /*18b0*/  FFMA R66, R68, R47, R67 ;  /* 0x0000002f44427223 */ /* 0x000fe40000000043 */
[----:B------:R-:W5:Y:S04]  /*18c0*/  LDG.E.CONSTANT R68, desc[UR8][R32.64+0x70] ;  /* 0x0000700820447981 */ /* 0x000f68000c1e9900 */
[----:B------:R0:W5:Y:S04]  /*18d0*/  LDG.E.U16.CONSTANT R67, desc[UR8][R50.64+0x6c] ;  /* 0x00006c0832437981 */ /* 0x000168000c1e9500 */
[----:B------:R1:W4:Y:S01]  /*18e0*/  LDG.E.U16.CONSTANT R50, desc[UR8][R36.64+0x6c] ;  /* 0x00006c0824327981 */ /* 0x000322000c1e9500 */
[----:B---3--:R-:W-:-:S02]  /*18f0*/  IDP.4A.S8.S8 R46, R26, R39, RZ ;  /* 0x000000271a2e7226 */ /* 0x008fc400000006ff */
[----:B------:R-:W-:Y:S02]  /*1900*/  IDP.4A.S8.S8 R39, R54, R39, RZ ;  /* 0x0000002736277226 */ /* 0x000fe400000006ff */
[----:B------:R-:W-:Y:S02]  /*1910*/  IMAD R46, R61, R46, RZ ;  /* 0x0000002e3d2e7224 */ /* 0x000fe400078e02ff */
[----:B------:R-:W-:Y:S02]  /*1920*/  IMAD R47, R58, R39, RZ ;  /* 0x000000273a2f7224 */ /* 0x000fe400078e02ff */
[----:B--2---:R-:W-:Y:S01]  /*1930*/  HADD2.F32 R39, -RZ, R38.H0_H0 ;  /* 0x20000026ff277230 */ /* 0x004fe20000004100 */
[----:B------:R-:W-:Y:S02]  /*1940*/  I2FP.F32.S32 R46, R46 ;  /* 0x0000002e002e7245 */ /* 0x000fe40000201400 */
[----:B------:R-:W-:-:S03]  /*1950*/  I2FP.F32.S32 R47, R47 ;  /* 0x0000002f002f7245 */ /* 0x000fc60000201400 */
[C---:B------:R-:W-:Y:S02]  /*1960*/  FFMA R64, R39.reuse, R46, R64 ;  /* 0x0000002e27407223 */ /* 0x040fe40000000040 */
[----:B------:R-:W-:Y:S01]  /*1970*/  FFMA R66, R39, R47, R66 ;  /* 0x0000002f27427223 */ /* 0x000fe20000000042 */
[----:B------:R-:W-:-:S05]  /*1980*/  IMAD.WIDE R38, R22, 0x90, R44 ;  /* 0x0000009016267825 */ /* 0x000fca00078e022c */
[----:B------:R-:W0:Y:S01]  /*1990*/  LDG.E.CONSTANT R32, desc[UR8][R38.64+0x4] ;  /* 0x0000040826207981 */ /* 0x000e22000c1e9900 */
[----:B------:R-:W-:-:S03]  /*19a0*/  IMAD.WIDE R46, R22, 0x90, R34 ;  /* 0x00000090162e7825 */ /* 0x000fc600078e0222 */
[----:B------:R-:W2:Y:S04]  /*19b0*/  LDG.E.CONSTANT R41, desc[UR8][R38.64+0x28] ;  /* 0x0000280826297981 */ /* 0x000ea8000c1e9900 */
[----:B------:R-:W3:Y:S04]  /*19c0*/  LDG.E.U16.CONSTANT R33, desc[UR8][R46.64] ;  /* 0x000000082e217981 */ /* 0x000ee8000c1e9500 */
[----:B------:R-:W5:Y:S01]  /*19d0*/  LDG.E.U16.CONSTANT R42, desc[UR8][R46.64+0x24] ;  /* 0x000024082e2a7981 */ /* 0x000f62000c1e9500 */
[-C--:B0-----:R-:W-:Y:S02]  /*19e0*/  IDP.4A.S8.S8 R51, R59, R32.reuse, RZ ;  /* 0x000000203b337226 */ /* 0x081fe400000006ff */
[----:B-1----:R-:W-:-:S02]  /*19f0*/  IDP.4A.S8.S8 R37, R24, R32, RZ ;  /* 0x0000002018257226 */ /* 0x002fc400000006ff */
[----:B------:R-:W-:Y:S02]  /*1a00*/  IMAD R51, R55, R51, RZ ;  /* 0x0000003337337224 */ /* 0x000fe400078e02ff */
[----:B------:R-:W-:Y:S02]  /*1a10*/  IMAD R37, R30, R37, RZ ;  /* 0x000000251e257224 */ /* 0x000fe400078e02ff */
[-C--:B--2---:R-:W-:Y:S02]  /*1a20*/  IDP.4A.S8.S8 R43, R31, R41.reuse, RZ ;  /* 0x000000291f2b7226 */ /* 0x084fe400000006ff */
[----:B------:R-:W-:Y:S01]  /*1a30*/  IDP.4A.S8.S8 R41, R60, R41, RZ ;  /* 0x000000293c297226 */ /* 0x000fe200000006ff */
[----:B------:R-:W-:Y:S01]  /*1a40*/  I2FP.F32.S32 R51, R51 ;  /* 0x0000003300337245 */ /* 0x000fe20000201400 */
[----:B---3--:R-:W-:Y:S01]  /*1a50*/  HADD2.F32 R32, -RZ, R33.H0_H0 ;  /* 0x20000021ff207230 */ /* 0x008fe20000004100 */
[----:B------:R-:W-:Y:S01]  /*1a60*/  I2FP.F32.S32 R33, R37 ;  /* 0x0000002500217245 */ /* 0x000fe20000201400 */
[----:B------:R-:W-:Y:S01]  /*1a70*/  IMAD R43, R18, R43, RZ ;  /* 0x0000002b122b7224 */ /* 0x000fe200078e02ff */
[----:B------:R-:W2:Y:S01]  /*1a80*/  LDG.E.CONSTANT R37, desc[UR8][R38.64+0x4c] ;  /* 0x00004c0826257981 */ /* 0x000ea2000c1e9900 */
[----:B------:R-:W-:-:S02]  /*1a90*/  IMAD R41, R20, R41, RZ ;  /* 0x0000002914297224 */ /* 0x000fc400078e02ff */
[C---:B------:R-:W-:Y:S01]  /*1aa0*/  FFMA R49, R32.reuse, R51, RZ ;  /* 0x0000003320317223 */ /* 0x040fe200000000ff */
[----:B------:R-:W-:Y:S01]  /*1ab0*/  FFMA R33, R32, R33, RZ ;  /* 0x0000002120217223 */ /* 0x000fe200000000ff */
[----:B-----5:R-:W-:Y:S01]  /*1ac0*/  HADD2.F32 R32, -RZ, R42.H0_H0 ;  /* 0x2000002aff207230 */ /* 0x020fe20000004100 */
[----:B------:R-:W-:Y:S02]  /*1ad0*/  I2FP.F32.S32 R42, R43 ;  /* 0x0000002b002a7245 */ /* 0x000fe40000201400 */
[----:B------:R-:W-:Y:S01]  /*1ae0*/  I2FP.F32.S32 R41, R41 ;  /* 0x0000002900297245 */ /* 0x000fe20000201400 */
[----:B----4-:R-:W-:Y:S01]  /*1af0*/  HADD2.F32 R50, -RZ, R50.H0_H0 ;  /* 0x20000032ff327230 */ /* 0x010fe20000004100 */
[----:B------:R0:W3:Y:S01]  /*1b00*/  LDG.E.U16.CONSTANT R43, desc[UR8][R46.64+0x6c] ;  /* 0x00006c082e2b7981 */ /* 0x0000e2000c1e9500 */
[C---:B------:R-:W-:Y:S02]  /*1b10*/  FFMA R42, R32.reuse, R42, R49 ;  /* 0x0000002a202a7223 */ /* 0x040fe40000000031 */
[----:B------:R-:W-:Y:S01]  /*1b20*/  FFMA R33, R32, R41, R33 ;  /* 0x0000002920217223 */ /* 0x000fe20000000021 */
[----:B------:R1:W4:Y:S04]  /*1b30*/  LDG.E.CONSTANT R38, desc[UR8][R38.64+0x70] ;  /* 0x0000700826267981 */ /* 0x000328000c1e9900 */
[----:B------:R-:W5:Y:S01]  /*1b40*/  LDG.E.U16.CONSTANT R32, desc[UR8][R46.64+0x48] ;  /* 0x000048082e207981 */ /* 0x000f62000c1e9500 */
[----:B------:R-:W-:-:S05]  /*1b50*/  HADD2.F32 R49, -RZ, R69.H0_H0 ;  /* 0x20000045ff317230 */ /* 0x000fca0000004100 */
[----:B------:R-:W-:Y:S01]  /*1b60*/  FFMA R2, R49, R23, R2 ;  /* 0x0000001731027223 */ /* 0x000fe20000000002 */
[-C--:B--2---:R-:W-:Y:S02]  /*1b70*/  IDP.4A.S8.S8 R36, R26, R37.reuse, RZ ;  /* 0x000000251a247226 */ /* 0x084fe400000006ff */
[----:B------:R-:W-:Y:S02]  /*1b80*/  IDP.4A.S8.S8 R37, R54, R37, RZ ;  /* 0x0000002536257226 */ /* 0x000fe400000006ff */
[----:B------:R-:W-:Y:S02]  /*1b90*/  IMAD R36, R61, R36, RZ ;  /* 0x000000243d247224 */ /* 0x000fe400078e02ff */
[----:B------:R-:W-:-:S03]  /*1ba0*/  IMAD R37, R58, R37, RZ ;  /* 0x000000253a257224 */ /* 0x000fc600078e02ff */
[----:B------:R-:W-:Y:S01]  /*1bb0*/  I2FP.F32.S32 R36, R36 ;  /* 0x0000002400247245 */ /* 0x000fe20000201400 */
[----:B-----5:R-:W-:Y:S01]  /*1bc0*/  HADD2.F32 R41, -RZ, R32.H0_H0 ;  /* 0x20000020ff297230 */ /* 0x020fe20000004100 */
[----:B------:R-:W-:-:S04]  /*1bd0*/  I2FP.F32.S32 R32, R37 ;  /* 0x0000002500207245 */ /* 0x000fc80000201400 */
[C---:B------:R-:W-:Y:S01]  /*1be0*/  FFMA R42, R41.reuse, R36, R42 ;  /* 0x00000024292a7223 */ /* 0x040fe2000000002a */
[----:B------:R-:W-:Y:S01]  /*1bf0*/  FFMA R41, R41, R32, R33 ;  /* 0x0000002029297223 */ /* 0x000fe20000000021 */
[----:B------:R-:W-:-:S05]  /*1c00*/  IMAD.WIDE R32, R22, 0xb4, R44 ;  /* 0x000000b416207825 */ /* 0x000fca00078e022c */
[----:B------:R-:W2:Y:S01]  /*1c10*/  LDG.E.CONSTANT R51, desc[UR8][R32.64+0x4] ;  /* 0x0000040820337981 */ /* 0x000ea2000c1e9900 */
[----:B------:R-:W-:-:S05]  /*1c20*/  IMAD.WIDE R36, R22, 0xb4, R34 ;  /* 0x000000b416247825 */ /* 0x000fca00078e0222 */
[----:B------:R-:W5:Y:S01]  /*1c30*/  LDG.E.U16.CONSTANT R23, desc[UR8][R36.64] ;  /* 0x0000000824177981 */ /* 0x000f62000c1e9500 */
[----:B------:R-:W-:Y:S01]  /*1c40*/  FFMA R3, R50, R62, R3 ;  /* 0x0000003e32037223 */ /* 0x000fe20000000003 */
[-C--:B--2---:R-:W-:Y:S02]  /*1c50*/  IDP.4A.S8.S8 R62, R59, R51.reuse, RZ ;  /* 0x000000333b3e7226 */ /* 0x084fe400000006ff */
[----:B------:R-:W-:-:S04]  /*1c60*/  IDP.4A.S8.S8 R51, R24, R51, RZ ;  /* 0x0000003318337226 */ /* 0x000fc800000006ff */
[----:B0-----:R-:W-:Y:S02]  /*1c70*/  IMAD R46, R30, R51, RZ ;  /* 0x000000331e2e7224 */ /* 0x001fe400078e02ff */
[----:B------:R-:W-:Y:S02]  /*1c80*/  IMAD R62, R55, R62, RZ ;  /* 0x0000003e373e7224 */ /* 0x000fe400078e02ff */
[----:B-----5:R-:W-:Y:S01]  /*1c90*/  HADD2.F32 R23, -RZ, R23.H0_H0 ;  /* 0x20000017ff177230 */ /* 0x020fe20000004100 */
[----:B------:R-:W-:Y:S02]  /*1ca0*/  I2FP.F32.S32 R46, R46 ;  /* 0x0000002e002e7245 */ /* 0x000fe40000201400 */
[----:B------:R-:W-:-:S03]  /*1cb0*/  I2FP.F32.S32 R62, R62 ;  /* 0x0000003e003e7245 */ /* 0x000fc60000201400 */
[C---:B-1----:R-:W-:Y:S02]  /*1cc0*/  FFMA R39, R23.reuse, R46, RZ ;  /* 0x0000002e17277223 */ /* 0x042fe400000000ff */
[----:B------:R-:W2:Y:S01]  /*1cd0*/  LDG.E.CONSTANT R46, desc[UR8][R32.64+0x28] ;  /* 0x00002808202e7981 */ /* 0x000ea2000c1e9900 */
[----:B------:R-:W-:-:S03]  /*1ce0*/  FFMA R47, R23, R62, RZ ;  /* 0x0000003e172f7223 */ /* 0x000fc600000000ff */
[----:B------:R-:W5:Y:S01]  /*1cf0*/  LDG.E.U16.CONSTANT R23, desc[UR8][R36.64+0x24] ;  /* 0x0000240824177981 */ /* 0x000f62000c1e9500 */
[-C--:B--2---:R-:W-:Y:S02]  /*1d00*/  IDP.4A.S8.S8 R69, R60, R46.reuse, RZ ;  /* 0x0000002e3c457226 */ /* 0x084fe400000006ff */
[----:B------:R-:W-:Y:S02]  /*1d10*/  IDP.4A.S8.S8 R51, R31, R46, RZ ;  /* 0x0000002e1f337226 */ /* 0x000fe400000006ff */
[----:B------:R-:W-:Y:S02]  /*1d20*/  IMAD R69, R20, R69, RZ ;  /* 0x0000004514457224 */ /* 0x000fe400078e02ff */
[----:B-----5:R-:W-:Y:S02]  /*1d30*/  HADD2.F32 R46, -RZ, R23.H0_H0 ;  /* 0x20000017ff2e7230 */ /* 0x020fe40000004100 */
[----:B------:R-:W2:Y:S01]  /*1d40*/  LDG.E.CONSTANT R23, desc[UR8][R32.64+0x4c] ;  /* 0x00004c0820177981 */ /* 0x000ea2000c1e9900 */
[----:B------:R-:W-:-:S05]  /*1d50*/  I2FP.F32.S32 R62, R69 ;  /* 0x00000045003e7245 */ /* 0x000fca0000201400 */
[----:B------:R-:W-:Y:S02]  /*1d60*/  FFMA R39, R46, R62, R39 ;  /* 0x0000003e2e277223 */ /* 0x000fe40000000027 */
[----:B------:R-:W5:Y:S01]  /*1d70*/  LDG.E.U16.CONSTANT R62, desc[UR8][R36.64+0x48] ;  /* 0x00004808243e7981 */ /* 0x000f62000c1e9500 */
[----:B------:R-:W-:-:S05]  /*1d80*/  IMAD R51, R18, R51, RZ ;  /* 0x0000003312337224 */ /* 0x000fca00078e02ff */
[----:B------:R-:W-:Y:S01]  /*1d90*/  I2FP.F32.S32 R51, R51 ;  /* 0x0000003300337245 */ /* 0x000fe20000201400 */
[----:B------:R-:W-:-:S04]  /*1da0*/  IMAD.WIDE R44, R22, 0xd8, R44 ;  /* 0x000000d8162c7825 */ /* 0x000fc800078e022c */
[----:B------:R-:W-:Y:S02]  /*1db0*/  FFMA R47, R46, R51, R47 ;  /* 0x000000332e2f7223 */ /* 0x000fe4000000002f */
[----:B------:R0:W3:Y:S04]  /*1dc0*/  LDG.E.CONSTANT R46, desc[UR8][R32.64+0x70] ;  /* 0x00007008202e7981 */ /* 0x0000e8000c1e9900 */
[----:B------:R-:W3:Y:S01]  /*1dd0*/  LDG.E.U16.CONSTANT R51, desc[UR8][R36.64+0x6c] ;  /* 0x00006c0824337981 */ /* 0x000ee2000c1e9500 */
[----:B--2---:R-:W-:-:S04]  /*1de0*/  IDP.4A.S8.S8 R69, R26, R23, RZ ;  /* 0x000000171a457226 */ /* 0x004fc800000006ff */
[----:B------:R-:W-:Y:S02]  /*1df0*/  IMAD R69, R61, R69, RZ ;  /* 0x000000453d457224 */ /* 0x000fe400078e02ff */
[----:B-----5:R-:W-:-:S03]  /*1e00*/  HADD2.F32 R62, -RZ, R62.H0_H0 ;  /* 0x2000003eff3e7230 */ /* 0x020fc60000004100 */
[----:B------:R-:W-:-:S05]  /*1e10*/  I2FP.F32.S32 R69, R69 ;  /* 0x0000004500457245 */ /* 0x000fca0000201400 */
[----:B------:R-:W-:Y:S02]  /*1e20*/  FFMA R47, R62, R69, R47 ;  /* 0x000000453e2f7223 */ /* 0x000fe4000000002f */
[----:B------:R-:W2:Y:S02]  /*1e30*/  LDG.E.CONSTANT R69, desc[UR8][R44.64+0x4] ;  /* 0x000004082c457981 */ /* 0x000ea4000c1e9900 */
[-C--:B--2---:R-:W-:Y:S02]  /*1e40*/  IDP.4A.S8.S8 R59, R59, R69.reuse, RZ ;  /* 0x000000453b3b7226 */ /* 0x084fe400000006ff */
[----:B------:R-:W-:Y:S02]  /*1e50*/  IDP.4A.S8.S8 R69, R24, R69, RZ ;  /* 0x0000004518457226 */ /* 0x000fe400000006ff */
[----:B------:R-:W2:Y:S01]  /*1e60*/  LDG.E.CONSTANT R24, desc[UR8][R44.64+0x28] ;  /* 0x000028082c187981 */ /* 0x000ea2000c1e9900 */
[----:B------:R-:W-:-:S03]  /*1e70*/  IMAD R55, R55, R59, RZ ;  /* 0x0000003b37377224 */ /* 0x000fc600078e02ff */
[----:B------:R-:W5:Y:S01]  /*1e80*/  LDG.E.CONSTANT R59, desc[UR8][R44.64+0x4c] ;  /* 0x00004c082c3b7981 */ /* 0x000f62000c1e9900 */
[----:B------:R-:W-:Y:S02]  /*1e90*/  HADD2.F32 R67, -RZ, R67.H0_H0 ;  /* 0x20000043ff437230 */ /* 0x000fe40000004100 */
[----:B------:R-:W-:Y:S02]  /*1ea0*/  HADD2.F32 R63, -RZ, R63.H0_H0 ;  /* 0x2000003fff3f7230 */ /* 0x000fe40000004100 */
[-C--:B--2---:R-:W-:Y:S02]  /*1eb0*/  IDP.4A.S8.S8 R31, R31, R24.reuse, RZ ;  /* 0x000000181f1f7226 */ /* 0x084fe400000006ff */
[----:B0-----:R-:W-:Y:S02]  /*1ec0*/  IDP.4A.S8.S8 R33, R60, R24, RZ ;  /* 0x000000183c217226 */ /* 0x001fe400000006ff */
[----:B------:R-:W-:Y:S01]  /*1ed0*/  IMAD R24, R30, R69, RZ ;  /* 0x000000451e187224 */ /* 0x000fe200078e02ff */
[----:B------:R0:W2:Y:S01]  /*1ee0*/  LDG.E.CONSTANT R60, desc[UR8][R44.64+0x70] ;  /* 0x000070082c3c7981 */ /* 0x0000a2000c1e9900 */
[----:B------:R-:W-:-:S02]  /*1ef0*/  IMAD R32, R18, R31, RZ ;  /* 0x0000001f12207224 */ /* 0x000fc400078e02ff */
[----:B------:R-:W-:-:S05]  /*1f00*/  IMAD.WIDE R30, R22, 0xd8, R34 ;  /* 0x000000d8161e7825 */ /* 0x000fca00078e0222 */
[----:B------:R-:W2:Y:S01]  /*1f10*/  LDG.E.U16.CONSTANT R18, desc[UR8][R30.64] ;  /* 0x000000081e127981 */ /* 0x000ea2000c1e9500 */
[----:B------:R-:W-:-:S03]  /*1f20*/  IMAD R20, R20, R33, RZ ;  /* 0x0000002114147224 */ /* 0x000fc600078e02ff */
[----:B------:R-:W2:Y:S04]  /*1f30*/  LDG.E.U16.CONSTANT R33, desc[UR8][R30.64+0x24] ;  /* 0x000024081e217981 */ /* 0x000ea8000c1e9500 */
[----:B------:R-:W2:Y:S04]  /*1f40*/  LDG.E.U16.CONSTANT R36, desc[UR8][R30.64+0x48] ;  /* 0x000048081e247981 */ /* 0x000ea8000c1e9500 */
[----:B------:R1:W2:Y:S01]  /*1f50*/  LDG.E.U16.CONSTANT R37, desc[UR8][R30.64+0x6c] ;  /* 0x00006c081e257981 */ /* 0x0002a2000c1e9500 */
[----:B0-----:R-:W-:-:S04]  /*1f60*/  IDP.4A.S8.S8 R45, R25, R68, RZ ;  /* 0x00000044192d7226 */ /* 0x001fc800000006ff */
[----:B------:R-:W-:Y:S02]  /*1f70*/  IMAD R45, R56, R45, RZ ;  /* 0x0000002d382d7224 */ /* 0x000fe400078e02ff */
[----:B-1----:R-:W-:-:S04]  /*1f80*/  IDP.4A.S8.S8 R30, R53, R68, RZ ;  /* 0x00000044351e7226 */ /* 0x002fc800000006ff */
[----:B------:R-:W-:Y:S01]  /*1f90*/  IMAD R31, R57, R30, RZ ;  /* 0x0000001e391f7224 */ /* 0x000fe200078e02ff */
[----:B------:R-:W-:Y:S01]  /*1fa0*/  I2FP.F32.S32 R45, R45 ;  /* 0x0000002d002d7245 */ /* 0x000fe20000201400 */
[----:B------:R-:W-:-:S03]  /*1fb0*/  HADD2.F32 R30, -RZ, R65.H0_H0 ;  /* 0x20000041ff1e7230 */ /* 0x000fc60000004100 */
[----:B------:R-:W-:Y:S02]  /*1fc0*/  I2FP.F32.S32 R31, R31 ;  /* 0x0000001f001f7245 */ /* 0x000fe40000201400 */
[----:B------:R-:W-:-:S03]  /*1fd0*/  FFMA R28, R30, R45, R28 ;  /* 0x0000002d1e1c7223 */ /* 0x000fc6000000001c */
[----:B------:R-:W-:Y:S01]  /*1fe0*/  FFMA R31, R30, R31, R27 ;  /* 0x0000001f1e1f7223 */ /* 0x000fe2000000001b */
[C---:B------:R-:W-:Y:S02]  /*1ff0*/  IDP.4A.S8.S8 R30, R53.reuse, R48, RZ ;  /* 0x00000030351e7226 */ /* 0x040fe400000006ff */
[-C--:B------:R-:W-:Y:S02]  /*2000*/  IDP.4A.S8.S8 R69, R53, R40.reuse, RZ ;  /* 0x0000002835457226 */ /* 0x080fe400000006ff */
[C---:B------:R-:W-:Y:S02]  /*2010*/  IDP.4A.S8.S8 R40, R25.reuse, R40, RZ ;  /* 0x0000002819287226 */ /* 0x040fe400000006ff */
[----:B------:R-:W-:Y:S02]  /*2020*/  IDP.4A.S8.S8 R27, R25, R48, RZ ;  /* 0x00000030191b7226 */ /* 0x000fe400000006ff */
[C---:B------:R-:W-:Y:S02]  /*2030*/  IMAD R30, R57.reuse, R30, RZ ;  /* 0x0000001e391e7224 */ /* 0x040fe400078e02ff */
[----:B------:R-:W-:-:S02]  /*2040*/  IMAD R69, R57, R69, RZ ;  /* 0x0000004539457224 */ /* 0x000fc400078e02ff */
[C---:B------:R-:W-:Y:S01]  /*2050*/  IMAD R40, R56.reuse, R40, RZ ;  /* 0x0000002838287224 */ /* 0x040fe200078e02ff */
[----:B------:R-:W-:Y:S01]  /*2060*/  I2FP.F32.S32 R30, R30 ;  /* 0x0000001e001e7245 */ /* 0x000fe20000201400 */
[----:B------:R-:W-:Y:S01]  /*2070*/  IMAD R27, R56, R27, RZ ;  /* 0x0000001b381b7224 */ /* 0x000fe200078e02ff */
[----:B------:R-:W-:Y:S02]  /*2080*/  I2FP.F32.S32 R69, R69 ;  /* 0x0000004500457245 */ /* 0x000fe40000201400 */
[----:B------:R-:W-:Y:S01]  /*2090*/  I2FP.F32.S32 R40, R40 ;  /* 0x0000002800287245 */ /* 0x000fe20000201400 */
[----:B------:R-:W-:Y:S01]  /*20a0*/  FFMA R45, R67, R30, R64 ;  /* 0x0000001e432d7223 */ /* 0x000fe20000000040 */
[----:B------:R-:W-:Y:S01]  /*20b0*/  I2FP.F32.S32 R27, R27 ;  /* 0x0000001b001b7245 */ /* 0x000fe20000201400 */
[----:B----4-:R-:W-:Y:S02]  /*20c0*/  IDP.4A.S8.S8 R30, R53, R38, RZ ;  /* 0x00000026351e7226 */ /* 0x010fe400000006ff */
[C---:B------:R-:W-:Y:S01]  /*20d0*/  FFMA R52, R63.reuse, R69, R52 ;  /* 0x000000453f347223 */ /* 0x040fe20000000034 */
[----:B------:R-:W-:Y:S01]  /*20e0*/  FFMA R29, R63, R40, R29 ;  /* 0x000000283f1d7223 */ /* 0x000fe2000000001d */
[----:B------:R-:W-:-:S02]  /*20f0*/  IDP.4A.S8.S8 R63, R25, R38, RZ ;  /* 0x00000026193f7226 */ /* 0x000fc400000006ff */
[----:B------:R-:W-:Y:S01]  /*2100*/  FFMA R66, R67, R27, R66 ;  /* 0x0000001b43427223 */ /* 0x000fe20000000042 */
[----:B------:R-:W-:Y:S02]  /*2110*/  IMAD R27, R57, R30, RZ ;  /* 0x0000001e391b7224 */ /* 0x000fe400078e02ff */
[----:B------:R-:W-:Y:S02]  /*2120*/  IMAD R63, R56, R63, RZ ;  /* 0x0000003f383f7224 */ /* 0x000fe400078e02ff */
[----:B---3--:R-:W-:Y:S01]  /*2130*/  HADD2.F32 R30, -RZ, R43.H0_H0 ;  /* 0x2000002bff1e7230 */ /* 0x008fe20000004100 */
[----:B------:R-:W-:Y:S01]  /*2140*/  I2FP.F32.S32 R27, R27 ;  /* 0x0000001b001b7245 */ /* 0x000fe20000201400 */
[----:B------:R-:W-:Y:S01]  /*2150*/  IDP.4A.S8.S8 R23, R54, R23, RZ ;  /* 0x0000001736177226 */ /* 0x000fe200000006ff */
[----:B------:R-:W-:Y:S02]  /*2160*/  I2FP.F32.S32 R63, R63 ;  /* 0x0000003f003f7245 */ /* 0x000fe40000201400 */
[----:B------:R-:W-:Y:S01]  /*2170*/  I2FP.F32.S32 R55, R55 ;  /* 0x0000003700377245 */ /* 0x000fe20000201400 */
[----:B------:R-:W-:Y:S01]  /*2180*/  FFMA R43, R30, R27, R42 ;  /* 0x0000001b1e2b7223 */ /* 0x000fe2000000002a */
[----:B------:R-:W-:Y:S01]  /*2190*/  IMAD R23, R58, R23, RZ ;  /* 0x000000173a177224 */ /* 0x000fe200078e02ff */
[----:B------:R-:W-:Y:S01]  /*21a0*/  I2FP.F32.S32 R27, R24 ;  /* 0x00000018001b7245 */ /* 0x000fe20000201400 */
[----:B------:R-:W-:Y:S01]  /*21b0*/  FFMA R24, R30, R63, R41 ;  /* 0x0000003f1e187223 */ /* 0x000fe20000000029 */
[----:B-----5:R-:W-:Y:S01]  /*21c0*/  IDP.4A.S8.S8 R30, R26, R59, RZ ;  /* 0x0000003b1a1e7226 */ /* 0x020fe200000006ff */
[----:B------:R-:W-:-:S02]  /*21d0*/  I2FP.F32.S32 R41, R20 ;  /* 0x0000001400297245 */ /* 0x000fc40000201400 */
[----:B------:R-:W-:Y:S02]  /*21e0*/  I2FP.F32.S32 R23, R23 ;  /* 0x0000001700177245 */ /* 0x000fe40000201400 */
[----:B------:R-:W-:Y:S01]  /*21f0*/  I2FP.F32.S32 R32, R32 ;  /* 0x0000002000207245 */ /* 0x000fe20000201400 */
[----:B------:R-:W-:Y:S01]  /*2200*/  IDP.4A.S8.S8 R59, R54, R59, RZ ;  /* 0x0000003b363b7226 */ /* 0x000fe200000006ff */
[----:B------:R-:W-:Y:S01]  /*2210*/  IADD3 R34, P0, PT, R34, 0x480, RZ ;  /* 0x0000048022227810 */ /* 0x000fe20007f1e0ff */
[----:B------:R-:W-:Y:S01]  /*2220*/  FFMA R39, R62, R23, R39 ;  /* 0x000000173e277223 */ /* 0x000fe20000000027 */
[----:B------:R-:W-:Y:S01]  /*2230*/  IMAD R30, R61, R30, RZ ;  /* 0x0000001e3d1e7224 */ /* 0x000fe200078e02ff */
[----:B------:R-:W-:Y:S01]  /*2240*/  IADD3 R19, PT, PT, R19, 0x4, RZ ;  /* 0x0000000413137810 */ /* 0x000fe20007ffe0ff */
[----:B------:R-:W-:Y:S02]  /*2250*/  IDP.4A.S8.S8 R23, R25, R46, RZ ;  /* 0x0000002e19177226 */ /* 0x000fe400000006ff */
[----:B------:R-:W-:Y:S01]  /*2260*/  IMAD R59, R58, R59, RZ ;  /* 0x0000003b3a3b7224 */ /* 0x000fe200078e02ff */
[----:B------:R-:W-:Y:S01]  /*2270*/  IADD3.X R35, PT, PT, RZ, R35, RZ, P0, !PT ;  /* 0x00000023ff237210 */ /* 0x000fe200007fe4ff */
[----:B------:R-:W-:Y:S01]  /*2280*/  IMAD R23, R56, R23, RZ ;  /* 0x0000001738177224 */ /* 0x000fe200078e02ff */
[----:B------:R-:W-:-:S02]  /*2290*/  ISETP.GE.AND P0, PT, R19, R0, PT ;  /* 0x000000001300720c */ /* 0x000fc40003f06270 */
[----:B------:R-:W-:Y:S02]  /*22a0*/  I2FP.F32.S32 R30, R30 ;  /* 0x0000001e001e7245 */ /* 0x000fe40000201400 */
[----:B------:R-:W-:Y:S01]  /*22b0*/  I2FP.F32.S32 R59, R59 ;  /* 0x0000003b003b7245 */ /* 0x000fe20000201400 */
        /* <DEDUP_REMOVED lines=11> */
[----:B------:R-:W-:-:S03]  /*2370*/  HADD2.F32 R33, -RZ, R33.H0_H0 ;  /* 0x20000021ff217230 */ /* 0x000fc60000004100 */
[C---:B------:R-:W-:Y:S01]  /*2380*/  FFMA R26, R18.reuse, R55, RZ ;  /* 0x00000037121a7223 */ /* 0x040fe200000000ff */
[----:B------:R-:W-:Y:S01]  /*2390*/  FFMA R18, R18, R27, RZ ;  /* 0x0000001b12127223 */ /* 0x000fe200000000ff */
[----:B------:R-:W-:Y:S02]  /*23a0*/  IDP.4A.S8.S8 R25, R25, R60, RZ ;  /* 0x0000003c19197226 */ /* 0x000fe400000006ff */
[C---:B------:R-:W-:Y:S01]  /*23b0*/  FFMA R27, R33.reuse, R32, R26 ;  /* 0x00000020211b7223 */ /* 0x040fe2000000001a */
[----:B------:R-:W-:Y:S01]  /*23c0*/  FFMA R41, R33, R41, R18 ;  /* 0x0000002921297223 */ /* 0x000fe20000000012 */
[C---:B------:R-:W-:Y:S02]  /*23d0*/  IDP.4A.S8.S8 R18, R53.reuse, R46, RZ ;  /* 0x0000002e35127226 */ /* 0x040fe400000006ff */
[----:B------:R-:W-:Y:S02]  /*23e0*/  IDP.4A.S8.S8 R26, R53, R60, RZ ;  /* 0x0000003c351a7226 */ /* 0x000fe400000006ff */
[----:B------:R-:W-:-:S02]  /*23f0*/  IMAD R20, R57, R18, RZ ;  /* 0x0000001239147224 */ /* 0x000fc400078e02ff */
[----:B------:R-:W-:Y:S02]  /*2400*/  HADD2.F32 R36, -RZ, R36.H0_H0 ;  /* 0x20000024ff247230 */ /* 0x000fe40000004100 */
[----:B------:R-:W-:Y:S02]  /*2410*/  IMAD R57, R57, R26, RZ ;  /* 0x0000001a39397224 */ /* 0x000fe400078e02ff */
[----:B------:R-:W-:Y:S02]  /*2420*/  IMAD R25, R56, R25, RZ ;  /* 0x0000001938197224 */ /* 0x000fe400078e02ff */
[C---:B------:R-:W-:Y:S01]  /*2430*/  FFMA R30, R36.reuse, R30, R27 ;  /* 0x0000001e241e7223 */ /* 0x040fe2000000001b */
[----:B------:R-:W-:Y:S01]  /*2440*/  HADD2.F32 R18, -RZ, R51.H0_H0 ;  /* 0x20000033ff127230 */ /* 0x000fe20000004100 */
[----:B------:R-:W-:Y:S01]  /*2450*/  I2FP.F32.S32 R20, R20 ;  /* 0x0000001400147245 */ /* 0x000fe20000201400 */
[----:B------:R-:W-:Y:S01]  /*2460*/  HADD2.F32 R37, -RZ, R37.H0_H0 ;  /* 0x20000025ff257230 */ /* 0x000fe20000004100 */
[----:B------:R-:W-:Y:S01]  /*2470*/  I2FP.F32.S32 R26, R23 ;  /* 0x00000017001a7245 */ /* 0x000fe20000201400 */
[----:B------:R-:W-:Y:S01]  /*2480*/  FFMA R36, R36, R59, R41 ;  /* 0x0000003b24247223 */ /* 0x000fe20000000029 */
[----:B------:R-:W-:-:S02]  /*2490*/  I2FP.F32.S32 R57, R57 ;  /* 0x0000003900397245 */ /* 0x000fc40000201400 */
[----:B------:R-:W-:Y:S01]  /*24a0*/  I2FP.F32.S32 R25, R25 ;  /* 0x0000001900197245 */ /* 0x000fe20000201400 */
[C---:B------:R-:W-:Y:S01]  /*24b0*/  FFMA R47, R18.reuse, R20, R47 ;  /* 0x00000014122f7223 */ /* 0x040fe2000000002f */
[----:B------:R-:W-:Y:S01]  /*24c0*/  FFMA R26, R18, R26, R39 ;  /* 0x0000001a121a7223 */ /* 0x000fe20000000027 */
[C---:B------:R-:W-:Y:S02]  /*24d0*/  FFMA R57, R37.reuse, R57, R30 ;  /* 0x0000003925397223 */ /* 0x040fe4000000001e */
[----:B------:R-:W-:Y:S01]  /*24e0*/  FFMA R36, R37, R25, R36 ;  /* 0x0000001925247223 */ /* 0x000fe20000000024 */
[C---:B------:R-:W-:Y:S01]  /*24f0*/  FFMA R6, R49.reuse, R47, R6 ;  /* 0x0000002f31067223 */ /* 0x040fe20000000006 */
[C---:B------:R-:W-:Y:S01]  /*2500*/  FFMA R7, R50.reuse, R26, R7 ;  /* 0x0000001a32077223 */ /* 0x040fe20000000007 */
[----:B------:R-:W-:Y:S01]  /*2510*/  FFMA R4, R49, R57, R4 ;  /* 0x0000003931047223 */ /* 0x000fe20000000004 */
[----:B------:R-:W-:Y:S01]  /*2520*/  FFMA R5, R50, R36, R5 ;  /* 0x0000002432057223 */ /* 0x000fe20000000005 */
[----:B------:R-:W-:Y:S06]  /*2530*/  @!P0 BRA `(.L_x_164) ;  /* 0xffffffdc00808947 */ /* 0x000fec000383ffff */
[----:B------:R-:W-:Y:S05]  /*2540*/  BSYNC.RECONVERGENT B1 ;  /* 0x0000000000017941 */ /* 0x000fea0003800200 */
.L_x_163:
[----:B------:R0:W-:Y:S04]  /*2550*/  STL.64 [R1], R2 ;  /* 0x0000000201007387 */ /* 0x0001e80000100a00 */
[----:B------:R0:W-:Y:S04]  /*2560*/  STL.64 [R1+0x8], R14 ;  /* 0x0000080e01007387 */ /* 0x0001e80000100a00 */
[----:B------:R0:W-:Y:S04]  /*2570*/  STL.64 [R1+0x10], R10 ;  /* 0x0000100a01007387 */ /* 0x0001e80000100a00 */
[----:B------:R0:W-:Y:S04]  /*2580*/  STL.64 [R1+0x18], R12 ;  /* 0x0000180c01007387 */ /* 0x0001e80000100a00 */
[----:B------:R0:W-:Y:S04]  /*2590*/  STL.64 [R1+0x20], R8 ;  /* 0x0000200801007387 */ /* 0x0001e80000100a00 */
[----:B------:R0:W-:Y:S04]  /*25a0*/  STL.64 [R1+0x28], R6 ;  /* 0x0000280601007387 */ /* 0x0001e80000100a00 */
[----:B------:R0:W-:Y:S02]  /*25b0*/  STL.64 [R1+0x30], R4 ;  /* 0x0000300401007387 */ /* 0x0001e40000100a00 */
.L_x_162:
[----:B------:R-:W-:Y:S05]  /*25c0*/  BSYNC.RECONVERGENT B0 ;  /* 0x0000000000007941 */ /* 0x000fea0003800200 */
.L_x_161:
        /* <DEDUP_REMOVED lines=25> */
.L_x_166:
[----:B------:R-:W-:Y:S05]  /*2760*/  BSYNC.RECONVERGENT B0 ;  /* 0x0000000000007941 */ /* 0x000fea0003800200 */
.L_x_165:
        /* <DEDUP_REMOVED lines=127> */
[----:B------:R-:W-:Y:S01]  /*2f60*/  FADD R21, R21, R20 ;  /* 0x0000001415157221 */ /* 0x000fe20000000000 */
[----:B------:R-:W-:Y:S02]  /*2f70*/  LEA R20, R19, R16, 0x2 ;  /* 0x0000001013147211 */ /* 0x000fe400078e10ff */
        /* <DEDUP_REMOVED lines=24> */
[----:B------:R0:W-:Y:S01]  /*3100*/  STL.64 [R1+0x8], R8 ;  /* 0x0000080801007387 */ /* 0x0001e20000100a00 */
[----:B-1----:R-:W-:Y:S02]  /*3110*/  FADD R14, R23, R24 ;  /* 0x00000018170e7221 */ /* 0x002fe40000000000 */
[----:B------:R-:W1:Y:S01]  /*3120*/  @!P0 LDC.64 R22, c[0x0][0x390] ;  /* 0x0000e400ff168b82 */ /* 0x000e620000000a00 */
[----:B------:R-:W5:Y:S01]  /*3130*/  @!P0 LDL R0, [R20+0x8] ;  /* 0x0000080014008983 */ /* 0x000f620000100800 */
[----:B------:R-:W-:-:S03]  /*3140*/  FADD R15, R25, R26 ;  /* 0x0000001a190f7221 */ /* 0x000fc60000000000 */
[----:B------:R-:W-:Y:S01]  /*3150*/  STL.64 [R1+0x10], R10 ;  /* 0x0000100a01007387 */ /* 0x000fe20000100a00 */
[----:B--2---:R-:W-:Y:S02]  /*3160*/  FADD R16, R27, R28 ;  /* 0x0000001c1b107221 */ /* 0x004fe40000000000 */
[----:B------:R-:W2:Y:S01]  /*3170*/  @!P0 LDC.64 R24, c[0x0][0x390] ;  /* 0x0000e400ff188b82 */ /* 0x000ea20000000a00 */
[----:B---3--:R-:W-:Y:S01]  /*3180*/  FADD R17, R29, R30 ;  /* 0x0000001e1d117221 */ /* 0x008fe20000000000 */
[----:B------:R-:W3:Y:S04]  /*3190*/  @!P0 LDL R3, [R20+0x10] ;  /* 0x0000100014038983 */ /* 0x000ee80000100800 */
[----:B------:R-:W-:Y:S02]  /*31a0*/  STL.64 [R1+0x18], R12 ;  /* 0x0000180c01007387 */ /* 0x000fe40000100a00 */
[----:B------:R-:W1:Y:S02]  /*31b0*/  @!P0 LDC R30, c[0x0][0x3a4] ;  /* 0x0000e900ff1e8b82 */ /* 0x000e640000000800 */
[----:B----4-:R-:W4:Y:S04]  /*31c0*/  @!P0 LDL R6, [R20+0x18] ;  /* 0x0000180014068983 */ /* 0x010f280000100800 */
[----:B------:R-:W-:Y:S04]  /*31d0*/  STL.64 [R1+0x20], R14 ;  /* 0x0000200e01007387 */ /* 0x000fe80000100a00 */
[----:B------:R-:W4:Y:S04]  /*31e0*/  @!P0 LDL R7, [R20+0x20] ;  /* 0x0000200014078983 */ /* 0x000f280000100800 */
[----:B------:R-:W-:Y:S04]  /*31f0*/  STL.64 [R1+0x28], R16 ;  /* 0x0000281001007387 */ /* 0x000fe80000100a00 */
[----:B0-----:R-:W4:Y:S04]  /*3200*/  @!P0 LDL R8, [R20+0x28] ;  /* 0x0000280014088983 */ /* 0x001f280000100800 */
[----:B------:R-:W0:Y:S04]  /*3210*/  LDS R9, [R18+0x600] ;  /* 0x0006000012097984 */ /* 0x000e280000000800 */
[----:B------:R-:W2:Y:S01]  /*3220*/  LDS R10, [R18+0x680] ;  /* 0x00068000120a7984 */ /* 0x000ea20000000800 */
[----:B0-----:R-:W-:Y:S01]  /*3230*/  FADD R9, R9, R4 ;  /* 0x0000000409097221 */ /* 0x001fe20000000000 */
[----:B--2---:R-:W-:-:S04]  /*3240*/  FADD R10, R10, R5 ;  /* 0x000000050a0a7221 */ /* 0x004fc80000000000 */
[----:B------:R-:W0:Y:S04]  /*3250*/  SHFL.BFLY PT, R4, R9, 0x10, 0x1f ;  /* 0x0e001f0009047f89 */ /* 0x000e2800000e0000 */
[----:B------:R-:W2:Y:S01]  /*3260*/  SHFL.BFLY PT, R5, R10, 0x10, 0x1f ;  /* 0x0e001f000a057f89 */ /* 0x000ea200000e0000 */
        /* <DEDUP_REMOVED lines=8> */
[----:B0-----:R-:W-:Y:S02]  /*32f0*/  FADD R15, R14, R5 ;  /* 0x000000050e0f7221 */ /* 0x001fe40000000000 */
[----:B------:R-:W0:Y:S01]  /*3300*/  @!P0 LDC.64 R4, c[0x0][0x390] ;  /* 0x0000e400ff048b82 */ /* 0x000e220000000a00 */
[----:B--2---:R-:W-:Y:S02]  /*3310*/  FADD R9, R16, R13 ;  /* 0x0000000d10097221 */ /* 0x004fe40000000000 */
[----:B------:R-:W2:Y:S04]  /*3320*/  SHFL.BFLY PT, R10, R15, 0x2, 0x1f ;  /* 0x0c401f000f0a7f89 */ /* 0x000ea800000e0000 */
[----:B------:R-:W1:Y:S01]  /*3330*/  SHFL.BFLY PT, R18, R9, 0x2, 0x1f ;  /* 0x0c401f0009127f89 */ /* 0x000e6200000e0000 */
[----:B------:R-:W0:Y:S08]  /*3340*/  @!P0 LDC.64 R12, c[0x0][0x390] ;  /* 0x0000e400ff0c8b82 */ /* 0x000e300000000a00 */
[----:B------:R-:W0:Y:S01]  /*3350*/  @!P0 LDC.64 R16, c[0x0][0x390] ;  /* 0x0000e400ff108b82 */ /* 0x000e220000000a00 */
[----:B--2---:R-:W-:-:S07]  /*3360*/  FADD R26, R15, R10 ;  /* 0x0000000a0f1a7221 */ /* 0x004fce0000000000 */
[----:B------:R-:W2:Y:S01]  /*3370*/  @!P0 LDC.64 R14, c[0x0][0x390] ;  /* 0x0000e400ff0e8b82 */ /* 0x000ea20000000a00 */
[----:B-1----:R-:W-:Y:S01]  /*3380*/  FADD R28, R9, R18 ;  /* 0x00000012091c7221 */ /* 0x002fe20000000000 */
[----:B------:R-:W1:Y:S01]  /*3390*/  SHFL.BFLY PT, R29, R26, 0x1, 0x1f ;  /* 0x0c201f001a1d7f89 */ /* 0x000e6200000e0000 */
[----:B------:R-:W-:-:S03]  /*33a0*/  IADD3 R9, PT, PT, R19, UR4, RZ ;  /* 0x0000000413097c10 */ /* 0x000fc6000fffe0ff */
[----:B------:R-:W1:Y:S02]  /*33b0*/  SHFL.BFLY PT, R31, R28, 0x1, 0x1f ;  /* 0x0c201f001c1f7f89 */ /* 0x000e6400000e0000 */
[----:B------:R-:W1:Y:S01]  /*33c0*/  @!P0 LDC R18, c[0x0][0x3a4] ;  /* 0x0000e900ff128b82 */ /* 0x000e620000000800 */
[C---:B------:R-:W-:Y:S01]  /*33d0*/  @!P0 IADD3 R19, PT, PT, R9.reuse, R30, RZ ;  /* 0x0000001e09138210 */ /* 0x040fe20007ffe0ff */
[----:B0-----:R-:W-:Y:S01]  /*33e0*/  @!P0 IMAD.WIDE.U32 R10, R9, 0x4, R4 ;  /* 0x00000004090a8825 */ /* 0x001fe200078e0004 */
[-C--:B------:R-:W-:Y:S02]  /*33f0*/  @!P0 LEA R5, R32, R9.reuse, 0x1 ;  /* 0x0000000920058211 */ /* 0x080fe400078e08ff */
[----:B------:R-:W-:Y:S01]  /*3400*/  @!P0 LEA R21, R36, R9, 0x2 ;  /* 0x0000000924158211 */ /* 0x000fe200078e10ff */
[----:B------:R-:W-:-:S04]  /*3410*/  @!P0 IMAD.WIDE.U32 R12, R19, 0x4, R12 ;  /* 0x00000004130c8825 */ /* 0x000fc800078e000c */
[----:B------:R-:W-:-:S04]  /*3420*/  @!P0 IMAD R19, R34, 0x3, R9 ;  /* 0x0000000322138824 */ /* 0x000fc800078e0209 */
[----:B------:R-:W-:-:S04]  /*3430*/  @!P0 IMAD.WIDE.U32 R16, R19, 0x4, R16 ;  /* 0x0000000413108825 */ /* 0x000fc800078e0010 */
[----:B--2---:R-:W-:-:S04]  /*3440*/  @!P0 IMAD.WIDE.U32 R14, R5, 0x4, R14 ;  /* 0x00000004050e8825 */ /* 0x004fc800078e000e */
[----:B-1----:R-:W-:Y:S01]  /*3450*/  FADD R4, R26, R29 ;  /* 0x0000001d1a047221 */ /* 0x002fe20000000000 */
[----:B------:R-:W-:Y:S01]  /*3460*/  FADD R5, R28, R31 ;  /* 0x0000001f1c057221 */ /* 0x000fe20000000000 */
[----:B------:R-:W-:Y:S02]  /*3470*/  @!P0 IMAD R27, R18, 0x5, R9 ;  /* 0x00000005121b8824 */ /* 0x000fe400078e0209 */
[----:B------:R-:W-:Y:S02]  /*3480*/  @!P0 IMAD.WIDE.U32 R18, R21, 0x4, R22 ;  /* 0x0000000415128825 */ /* 0x000fe400078e0016 */
[----:B------:R0:W-:Y:S02]  /*3490*/  STL.64 [R1+0x30], R4 ;  /* 0x0000300401007387 */ /* 0x0001e40000100a00 */
[----:B------:R-:W-:Y:S02]  /*34a0*/  @!P0 IMAD.WIDE.U32 R22, R27, 0x4, R24 ;  /* 0x000000041b168825 */ /* 0x000fe400078e0018 */
[----:B-----5:R0:W-:Y:S04]  /*34b0*/  @!P0 STG.E desc[UR8][R10.64], R2 ;  /* 0x000000020a008986 */ /* 0x0201e8000c101908 */
[----:B------:R0:W-:Y:S04]  /*34c0*/  @!P0 STG.E desc[UR8][R12.64], R0 ;  /* 0x000000000c008986 */ /* 0x0001e8000c101908 */
[----:B---3--:R0:W-:Y:S04]  /*34d0*/  @!P0 STG.E desc[UR8][R14.64], R3 ;  /* 0x000000030e008986 */ /* 0x0081e8000c101908 */
[----:B----4-:R0:W-:Y:S04]  /*34e0*/  @!P0 STG.E desc[UR8][R16.64], R6 ;  /* 0x0000000610008986 */ /* 0x0101e8000c101908 */
[----:B------:R0:W-:Y:S04]  /*34f0*/  @!P0 STG.E desc[UR8][R18.64], R7 ;  /* 0x0000000712008986 */ /* 0x0001e8000c101908 */
[----:B------:R0:W-:Y:S01]  /*3500*/  @!P0 STG.E desc[UR8][R22.64], R8 ;  /* 0x0000000816008986 */ /* 0x0001e2000c101908 */
        /* <DEDUP_REMOVED lines=8> */
.L_x_167:
        /* <DEDUP_REMOVED lines=15> */
.L_x_752:


//--------------------- .text.mul_mat_vec_q2_K_q8_1_cuda7 --------------------------
	.section	.text.mul_mat_vec_q2_K_q8_1_cuda7,"ax",@progbits
	.align	128
        .global         mul_mat_vec_q2_K_q8_1_cuda7
        .type           mul_mat_vec_q2_K_q8_1_cuda7,@function
        .size           mul_mat_vec_q2_K_q8_1_cuda7,(.L_x_753 - mul_mat_vec_q2_K_q8_1_cuda7)
        .other          mul_mat_vec_q2_K_q8_1_cuda7,@"STO_CUDA_ENTRY STV_DEFAULT"
mul_mat_vec_q2_K_q8_1_cuda7:
.text.mul_mat_vec_q2_K_q8_1_cuda7:
        /* <DEDUP_REMOVED lines=9> */
[----:B------:R4:W-:Y:S01]  /*0090*/  STL.64 [R1], RZ ;  /* 0x000000ff01007387 */ /* 0x0009e20000100a00 */
[----:B------:R-:W-:Y:S02]  /*00a0*/  CS2R R2, SRZ ;  /* 0x0000000000027805 */ /* 0x000fe4000001ff00 */
[----:B------:R-:W-:Y:S02]  /*00b0*/  CS2R R4, SRZ ;  /* 0x0000000000047805 */ /* 0x000fe4000001ff00 */
[----:B------:R-:W-:Y:S01]  /*00c0*/  CS2R R8, SRZ ;  /* 0x0000000000087805 */ /* 0x000fe2000001ff00 */
[----:B------:R4:W-:Y:S01]  /*00d0*/  STL.64 [R1+0x8], RZ ;  /* 0x000008ff01007387 */ /* 0x0009e20000100a00 */
[----:B------:R-:W-:-:S02]  /*00e0*/  CS2R R6, SRZ ;  /* 0x0000000000067805 */ /* 0x000fc4000001ff00 */
[----:B------:R-:W-:Y:S02]  /*00f0*/  CS2R R10, SRZ ;  /* 0x00000000000a7805 */ /* 0x000fe4000001ff00 */
[----:B------:R-:W-:Y:S01]  /*0100*/  CS2R R12, SRZ ;  /* 0x00000000000c7805 */ /* 0x000fe2000001ff00 */
[----:B------:R4:W-:Y:S01]  /*0110*/  STL.64 [R1+0x10], RZ ;  /* 0x000010ff01007387 */ /* 0x0009e20000100a00 */
[----:B------:R-:W-:Y:S01]  /*0120*/  CS2R R14, SRZ ;  /* 0x00000000000e7805 */ /* 0x000fe2000001ff00 */
[----:B--2---:R-:W-:Y:S02]  /*0130*/  USHF.R.S32.HI UR4, URZ, 0x1f, UR5 ;  /* 0x0000001fff047899 */ /* 0x004fe40008011405 */
[----:B------:R4:W-:Y:S02]  /*0140*/  STL.64 [R1+0x18], RZ ;  /* 0x000018ff01007387 */ /* 0x0009e40000100a00 */
[----:B------:R-:W-:Y:S02]  /*0150*/  ULEA.HI UR4, UR4, UR5, URZ, 0x8 ;  /* 0x0000000504047291 */ /* 0x000fe4000f8f40ff */
[----:B------:R4:W-:Y:S02]  /*0160*/  STL.64 [R1+0x20], RZ ;  /* 0x000020ff01007387 */ /* 0x0009e40000100a00 */
[----:B------:R-:W-:-:S02]  /*0170*/  USHF.R.S32.HI UR4, URZ, 0x8, UR4 ;  /* 0x00000008ff047899 */ /* 0x000fc40008011404 */
[----:B------:R4:W-:Y:S04]  /*0180*/  STL.64 [R1+0x28], RZ ;  /* 0x000028ff01007387 */ /* 0x0009e80000100a00 */
[----:B------:R4:W-:Y:S01]  /*0190*/  STL.64 [R1+0x30], RZ ;  /* 0x000030ff01007387 */ /* 0x0009e20000100a00 */
[----:B-1----:R-:W-:-:S04]  /*01a0*/  LEA R0, R19, R16, 0x5 ;  /* 0x0000001013007211 */ /* 0x002fc800078e28ff */
[----:B------:R-:W-:-:S04]  /*01b0*/  SHF.R.U32.HI R20, RZ, 0x4, R0 ;  /* 0x00000004ff147819 */ /* 0x000fc80000011600 */
[----:B------:R-:W-:-:S13]  /*01c0*/  ISETP.GE.AND P0, PT, R20, UR4, PT ;  /* 0x0000000414007c0c */ /* 0x000fda000bf06270 */
[----:B0--34-:R-:W-:Y:S05]  /*01d0*/  @P0 BRA `(.L_x_169) ;  /* 0x0000002800740947 */ /* 0x019fea0003800000 */
[----:B------:R-:W0:Y:S01]  /*01e0*/  LDC R21, c[0x0][0x3a0] ;  /* 0x0000e800ff157b82 */ /* 0x000e220000000800 */
[----:B------:R-:W-:Y:S01]  /*01f0*/  HFMA2 R17, -RZ, RZ, 0, 0 ;  /* 0x00000000ff117431 */ /* 0x000fe200000001ff */
[--C-:B------:R-:W-:Y:S01]  /*0200*/  SHF.R.U32.HI R0, RZ, 0x3, R16.reuse ;  /* 0x00000003ff007819 */ /* 0x100fe20000011610 */
[----:B------:R-:W1:Y:S01]  /*0210*/  LDCU.64 UR10, c[0x0][0x388] ;  /* 0x00007100ff0a77ac */ /* 0x000e620008000a00 */
[----:B------:R-:W-:Y:S02]  /*0220*/  BSSY.RECONVERGENT B1, `(.L_x_170) ;  /* 0x0000291000017945 */ /* 0x000fe40003800200 */
[----:B------:R-:W-:Y:S01]  /*0230*/  LOP3.LUT R0, R0, 0x1, RZ, 0xc0, !PT ;  /* 0x0000000100007812 */ /* 0x000fe200078ec0ff */
[----:B------:R-:W-:Y:S01]  /*0240*/  USHF.L.U32 UR5, UR7, 0x1, URZ ;  /* 0x0000000107057899 */ /* 0x000fe200080006ff */
[----:B------:R-:W-:-:S03]  /*0250*/  IMAD.WIDE.U32 R16, R19, 0x20, R16 ;  /* 0x0000002013107825 */ /* 0x000fc600078e0010 */
[----:B------:R-:W-:Y:S01]  /*0260*/  UIMAD UR6, UR5, UR4, UR4 ;  /* 0x00000004050672a4 */ /* 0x000fe2000f8e0204 */
[----:B------:R-:W-:Y:S01]  /*0270*/  IMAD.WIDE.U32 R18, R0, 0x90, RZ ;  /* 0x0000009000127825 */ /* 0x000fe200078e00ff */
[--C-:B------:R-:W-:Y:S02]  /*0280*/  SHF.R.U64 R3, R16, 0x4, R17.reuse ;  /* 0x0000000410037819 */ /* 0x100fe40000001211 */
[----:B------:R-:W-:Y:S02]  /*0290*/  SHF.R.U32.HI R16, RZ, 0x4, R17 ;  /* 0x00000004ff107819 */ /* 0x000fe40000011611 */
[----:B------:R-:W-:Y:S01]  /*02a0*/  MOV R17, UR5 ;  /* 0x0000000500117c02 */ /* 0x000fe20008000f00 */
[----:B------:R-:W-:Y:S01]  /*02b0*/  IMAD.WIDE.U32 R18, R3, 0x120, R18 ;  /* 0x0000012003127825 */ /* 0x000fe200078e0012 */
[----:B------:R-:W-:Y:S02]  /*02c0*/  MOV R3, RZ ;  /* 0x000000ff00037202 */ /* 0x000fe40000000f00 */
[----:B0-----:R-:W-:Y:S01]  /*02d0*/  SHF.R.S32.HI R0, RZ, 0x1f, R21 ;  /* 0x0000001fff007819 */ /* 0x001fe20000011415 */
[----:B------:R-:W-:Y:S01]  /*02e0*/  IMAD R41, R16, 0x120, RZ ;  /* 0x0000012010297824 */ /* 0x000fe200078e02ff */
[----:B-1----:R-:W-:-:S02]  /*02f0*/  IADD3 R40, P0, PT, R18, UR10, RZ ;  /* 0x0000000a12287c10 */ /* 0x002fc4000ff1e0ff */
[----:B------:R-:W-:Y:S02]  /*0300*/  LEA.HI R18, R0, R21, RZ, 0x5 ;  /* 0x0000001500127211 */ /* 0x000fe400078f28ff */
[----:B------:R-:W-:Y:S01]  /*0310*/  IADD3.X R41, PT, PT, R19, UR11, R41, P0, !PT ;  /* 0x0000000b13297c10 */ /* 0x000fe200087fe429 */
[----:B------:R-:W-:Y:S01]  /*0320*/  IMAD R19, R17, UR4, R20 ;  /* 0x0000000411137c24 */ /* 0x000fe2000f8e0214 */
[----:B------:R-:W-:Y:S02]  /*0330*/  IADD3 R0, PT, PT, R20, UR6, RZ ;  /* 0x0000000614007c10 */ /* 0x000fe4000fffe0ff */
[----:B------:R-:W-:-:S07]  /*0340*/  SHF.R.S32.HI R18, RZ, 0x5, R18 ;  /* 0x00000005ff127819 */ /* 0x000fce0000011412 */
.L_x_171:
[----:B------:R-:W0:Y:S01]  /*0350*/  S2R R22, SR_TID.X ;  /* 0x0000000000167919 */ /* 0x000e220000002100 */
[----:B------:R-:W1:Y:S01]  /*0360*/  LDC.64 R16, c[0x0][0x380] ;  /* 0x0000e000ff107b82 */ /* 0x000e620000000a00 */
[----:B------:R-:W2:Y:S04]  /*0370*/  LDG.E.U16.CONSTANT R59, desc[UR8][R40.64+0x24] ;  /* 0x00002408283b7981 */ /* 0x000ea8000c1e9500 */
[----:B------:R-:W3:Y:S04]  /*0380*/  LDG.E.U16.CONSTANT R54, desc[UR8][R40.64+0x48] ;  /* 0x0000480828367981 */ /* 0x000ee8000c1e9500 */
[----:B------:R-:W4:Y:S01]  /*0390*/  LDG.E.U16.CONSTANT R46, desc[UR8][R40.64+0x6c] ;  /* 0x00006c08282e7981 */ /* 0x000f22000c1e9500 */
[----:B-1----:R-:W-:Y:S01]  /*03a0*/  IMAD.WIDE R34, R19, 0x54, R16 ;  /* 0x0000005413227825 */ /* 0x002fe200078e0210 */
[----:B0-----:R-:W-:-:S02]  /*03b0*/  SHF.R.U32.HI R21, RZ, 0x2, R22 ;  /* 0x00000002ff157819 */ /* 0x001fc40000011616 */
[----:B------:R-:W-:Y:S02]  /*03c0*/  SHF.L.U32 R42, R22, 0x2, RZ ;  /* 0x00000002162a7819 */ /* 0x000fe400000006ff */
[----:B------:R-:W-:Y:S02]  /*03d0*/  LOP3.LUT R21, R21, 0x1, RZ, 0xc0, !PT ;  /* 0x0000000115157812 */ /* 0x000fe400078ec0ff */
[----:B------:R-:W-:Y:S02]  /*03e0*/  LOP3.LUT R51, R42, 0x3c, RZ, 0xc0, !PT ;  /* 0x0000003c2a337812 */ /* 0x000fe400078ec0ff */
[----:B------:R-:W-:Y:S02]  /*03f0*/  LOP3.LUT R25, R21, 0x8, R22, 0xf8, !PT ;  /* 0x0000000815197812 */ /* 0x000fe400078ef816 */
[----:B------:R-:W-:Y:S01]  /*0400*/  IADD3 R22, P0, PT, R34, R51, RZ ;  /* 0x0000003322167210 */ /* 0x000fe20007f1e0ff */
[----:B------:R-:W-:Y:S01]  /*0410*/  IMAD.WIDE R16, R0, 0x54, R16 ;  /* 0x0000005400107825 */ /* 0x000fe200078e0210 */
[----:B------:R-:W-:Y:S01]  /*0420*/  IADD3 R44, P2, PT, R25, R34, RZ ;  /* 0x00000022192c7210 */ /* 0x000fe20007f5e0ff */
[----:B------:R-:W5:Y:S01]  /*0430*/  LDG.E.U16.CONSTANT R21, desc[UR8][R40.64] ;  /* 0x0000000828157981 */ /* 0x000f62000c1e9500 */
[----:B------:R-:W-:-:S02]  /*0440*/  LOP3.LUT R42, R42, 0x1c, RZ, 0xc0, !PT ;  /* 0x0000001c2a2a7812 */ /* 0x000fc400078ec0ff */
[-C--:B------:R-:W-:Y:S02]  /*0450*/  IADD3.X R45, PT, PT, RZ, R35.reuse, RZ, P2, !PT ;  /* 0x00000023ff2d7210 */ /* 0x080fe400017fe4ff */
[----:B------:R-:W-:Y:S02]  /*0460*/  IADD3.X R23, PT, PT, RZ, R35, RZ, P0, !PT ;  /* 0x00000023ff177210 */ /* 0x000fe400007fe4ff */
[----:B------:R-:W-:Y:S01]  /*0470*/  IADD3 R64, P1, PT, R42, R40, RZ ;  /* 0x000000282a407210 */ /* 0x000fe20007f3e0ff */
[----:B------:R-:W3:Y:S03]  /*0480*/  LDG.E.U8.CONSTANT R26, desc[UR8][R44.64] ;  /* 0x000000082c1a7981 */ /* 0x000ee6000c1e9100 */
[----:B------:R-:W-:Y:S01]  /*0490*/  IADD3.X R65, PT, PT, RZ, R41, RZ, P1, !PT ;  /* 0x00000029ff417210 */ /* 0x000fe20000ffe4ff */
[----:B------:R-:W4:Y:S04]  /*04a0*/  LDG.E.U8.CONSTANT R39, desc[UR8][R44.64+0x2] ;  /* 0x000002082c277981 */ /* 0x000f28000c1e9100 */
[----:B------:R-:W5:Y:S04]  /*04b0*/  LDG.E.CONSTANT R33, desc[UR8][R22.64+0x10] ;  /* 0x0000100816217981 */ /* 0x000f68000c1e9900 */
[----:B------:R-:W5:Y:S01]  /*04c0*/  LDG.E.CONSTANT R31, desc[UR8][R64.64+0x4] ;  /* 0x00000408401f7981 */ /* 0x000f62000c1e9900 */
[----:B------:R-:W-:-:S02]  /*04d0*/  IADD3 R50, P1, PT, R16, R51, RZ ;  /* 0x0000003310327210 */ /* 0x000fc40007f3e0ff */
[----:B------:R-:W-:Y:S01]  /*04e0*/  IADD3 R24, P0, PT, R25, R16, RZ ;  /* 0x0000001019187210 */ /* 0x000fe20007f1e0ff */
[----:B------:R-:W5:Y:S01]  /*04f0*/  LDG.E.CONSTANT R56, desc[UR8][R64.64+0x28] ;  /* 0x0000280840387981 */ /* 0x000f62000c1e9900 */
[-C--:B------:R-:W-:Y:S02]  /*0500*/  IADD3.X R51, PT, PT, RZ, R17.reuse, RZ, P1, !PT ;  /* 0x00000011ff337210 */ /* 0x080fe40000ffe4ff */
[----:B------:R-:W-:Y:S01]  /*0510*/  IADD3.X R25, PT, PT, RZ, R17, RZ, P0, !PT ;  /* 0x00000011ff197210 */ /* 0x000fe200007fe4ff */
        /* <DEDUP_REMOVED lines=9> */
[----:B------:R-:W-:-:S03]  /*05b0*/  MOV R43, RZ ;  /* 0x000000ff002b7202 */ /* 0x000fc60000000f00 */
[----:B------:R-:W5:Y:S01]  /*05c0*/  LDG.E.CONSTANT R23, desc[UR8][R16.64+0x50] ;  /* 0x0000500810177981 */ /* 0x000f62000c1e9900 */
[----:B0-----:R-:W-:-:S03]  /*05d0*/  IMAD.WIDE R50, R18, 0x24, R42 ;  /* 0x0000002412327825 */ /* 0x001fc600078e022a */
[----:B------:R2:W5:Y:S01]  /*05e0*/  LDG.E.CONSTANT R25, desc[UR8][R34.64+0x50] ;  /* 0x0000500822197981 */ /* 0x000562000c1e9900 */
        /* <DEDUP_REMOVED lines=11> */
[----:B--2---:R-:W-:Y:S01]  /*06a0*/  HADD2.F32 R35, -RZ, R59.H0_H0 ;  /* 0x2000003bff237230 */ /* 0x004fe20000004100 */
[----:B---3--:R-:W-:-:S02]  /*06b0*/  SHF.R.U32.HI R24, RZ, 0x4, R26 ;  /* 0x00000004ff187819 */ /* 0x008fc4000001161a */
[----:B----4-:R-:W-:Y:S02]  /*06c0*/  SHF.R.U32.HI R60, RZ, 0x4, R39 ;  /* 0x00000004ff3c7819 */ /* 0x010fe40000011627 */
[----:B------:R-:W-:Y:S02]  /*06d0*/  LEA R48, R24, R24, 0x8 ;  /* 0x0000001818307211 */ /* 0x000fe400078e40ff */
[----:B-----5:R-:W-:Y:S02]  /*06e0*/  SHF.R.U32.HI R37, RZ, 0x2, R33 ;  /* 0x00000002ff257819 */ /* 0x020fe40000011621 */
[----:B------:R-:W-:Y:S02]  /*06f0*/  LOP3.LUT R32, R33, 0x3030303, RZ, 0xc0, !PT ;  /* 0x0303030321207812 */ /* 0x000fe400078ec0ff */
[----:B------:R-:W-:Y:S02]  /*0700*/  LOP3.LUT R24, R26, 0xf, RZ, 0xc0, !PT ;  /* 0x0000000f1a187812 */ /* 0x000fe400078ec0ff */
[----:B------:R-:W-:-:S02]  /*0710*/  LEA R26, R60, R60, 0x8 ;  /* 0x0000003c3c1a7211 */ /* 0x000fc400078e40ff */
[----:B------:R-:W-:Y:S01]  /*0720*/  LEA R48, R48, R48, 0x10 ;  /* 0x0000003030307211 */ /* 0x000fe200078e80ff */
[-C--:B0-----:R-:W-:Y:S01]  /*0730*/  IDP.4A.S8.S8 R63, R32, R31.reuse, RZ ;  /* 0x0000001f203f7226 */ /* 0x081fe200000006ff */
[----:B------:R-:W-:Y:S02]  /*0740*/  LOP3.LUT R37, R37, 0x3030303, RZ, 0xc0, !PT ;  /* 0x0303030325257812 */ /* 0x000fe400078ec0ff */
[----:B------:R-:W-:Y:S01]  /*0750*/  LEA R26, R26, R26, 0x10 ;  /* 0x0000001a1a1a7211 */ /* 0x000fe200078e80ff */
[----:B------:R-:W-:Y:S01]  /*0760*/  IDP.4A.S8.S8 R16, R48, R31, RZ ;  /* 0x0000001f30107226 */ /* 0x000fe200000006ff */
[----:B------:R-:W-:Y:S01]  /*0770*/  LOP3.LUT R39, R39, 0xf, RZ, 0xc0, !PT ;  /* 0x0000000f27277812 */ /* 0x000fe200078ec0ff */
[----:B------:R-:W-:Y:S02]  /*0780*/  IMAD R63, R63, R24, RZ ;  /* 0x000000183f3f7224 */ /* 0x000fe400078e02ff */
[----:B-1----:R-:W-:Y:S01]  /*0790*/  IDP.4A.S8.S8 R50, R37, R56, RZ ;  /* 0x0000003825327226 */ /* 0x002fe200000006ff */
[----:B------:R-:W-:Y:S01]  /*07a0*/  I2FP.F32.S32 R16, R16 ;  /* 0x0000001000107245 */ /* 0x000fe20000201400 */
[----:B------:R-:W-:-:S02]  /*07b0*/  IDP.4A.S8.S8 R17, R26, R56, RZ ;  /* 0x000000381a117226 */ /* 0x000fc400000006ff */
[----:B------:R-:W-:Y:S01]  /*07c0*/  HADD2.F32 R21, -RZ, R21.H0_H0 ;  /* 0x20000015ff157230 */ /* 0x000fe20000004100 */
[----:B------:R-:W-:Y:S01]  /*07d0*/  I2FP.F32.S32 R34, R63 ;  /* 0x0000003f00227245 */ /* 0x000fe20000201400 */
[----:B------:R-:W-:Y:S01]  /*07e0*/  IMAD R50, R50, R39, RZ ;  /* 0x0000002732327224 */ /* 0x000fe200078e02ff */
[----:B------:R-:W-:Y:S02]  /*07f0*/  I2FP.F32.S32 R17, R17 ;  /* 0x0000001100117245 */ /* 0x000fe40000201400 */
[C---:B------:R-:W-:Y:S01]  /*0800*/  FFMA R16, R21.reuse, R16, RZ ;  /* 0x0000001015107223 */ /* 0x040fe200000000ff */
[----:B------:R-:W-:Y:S01]  /*0810*/  LOP3.LUT R60, R30, 0x3030303, RZ, 0xc0, !PT ;  /* 0x030303031e3c7812 */ /* 0x000fe200078ec0ff */
[----:B------:R-:W-:Y:S01]  /*0820*/  FFMA R34, R21, R34, RZ ;  /* 0x0000002215227223 */ /* 0x000fe200000000ff */
[----:B------:R-:W-:Y:S02]  /*0830*/  I2FP.F32.S32 R50, R50 ;  /* 0x0000003200327245 */ /* 0x000fe40000201400 */
[----:B------:R-:W-:Y:S01]  /*0840*/  SHF.R.U32.HI R51, RZ, 0x4, R22 ;  /* 0x00000004ff337819 */ /* 0x000fe20000011616 */
[----:B------:R-:W-:-:S02]  /*0850*/  FFMA R59, R35, R17, R16 ;  /* 0x00000011233b7223 */ /* 0x000fc40000000010 */
[----:B------:R-:W-:Y:S01]  /*0860*/  FFMA R50, R35, R50, R34 ;  /* 0x0000003223327223 */ /* 0x000fe20000000022 */
[----:B------:R-:W-:Y:S01]  /*0870*/  LEA R17, R51, R51, 0x8 ;  /* 0x0000003333117211 */ /* 0x000fe200078e40ff */
[----:B------:R-:W-:Y:S01]  /*0880*/  IDP.4A.S8.S8 R51, R60, R31, RZ ;  /* 0x0000001f3c337226 */ /* 0x000fe200000006ff */
[----:B------:R-:W-:Y:S02]  /*0890*/  SHF.R.U32.HI R34, RZ, 0x2, R30 ;  /* 0x00000002ff227819 */ /* 0x000fe4000001161e */
[----:B------:R-:W-:Y:S02]  /*08a0*/  SHF.R.U32.HI R60, RZ, 0x4, R28 ;  /* 0x00000004ff3c7819 */ /* 0x000fe4000001161c */
[----:B------:R-:W-:Y:S02]  /*08b0*/  LOP3.LUT R16, R22, 0xf, RZ, 0xc0, !PT ;  /* 0x0000000f16107812 */ /* 0x000fe400078ec0ff */
[----:B------:R-:W-:Y:S02]  /*08c0*/  LEA R22, R17, R17, 0x10 ;  /* 0x0000001111167211 */ /* 0x000fe400078e80ff */
[----:B------:R-:W-:-:S02]  /*08d0*/  LOP3.LUT R17, R34, 0x3030303, RZ, 0xc0, !PT ;  /* 0x0303030322117812 */ /* 0x000fc400078ec0ff */
[----:B------:R-:W-:Y:S01]  /*08e0*/  LEA R60, R60, R60, 0x8 ;  /* 0x0000003c3c3c7211 */ /* 0x000fe200078e40ff */
[----:B------:R-:W-:Y:S01]  /*08f0*/  IMAD R51, R51, R16, RZ ;  /* 0x0000001033337224 */ /* 0x000fe200078e02ff */
[----:B------:R-:W-:Y:S01]  /*0900*/  LOP3.LUT R34, R28, 0xf, RZ, 0xc0, !PT ;  /* 0x0000000f1c227812 */ /* 0x000fe200078ec0ff */
[----:B------:R-:W-:Y:S01]  /*0910*/  IDP.4A.S8.S8 R62, R22, R31, RZ ;  /* 0x0000001f163e7226 */ /* 0x000fe200000006ff */
[----:B------:R-:W-:Y:S01]  /*0920*/  LEA R31, R60, R60, 0x10 ;  /* 0x0000003c3c1f7211 */ /* 0x000fe200078e80ff */
[----:B------:R-:W-:Y:S01]  /*0930*/  IDP.4A.S8.S8 R63, R17, R56, RZ ;  /* 0x00000038113f7226 */ /* 0x000fe200000006ff */
[----:B------:R-:W-:Y:S02]  /*0940*/  I2FP.F32.S32 R60, R51 ;  /* 0x00000033003c7245 */ /* 0x000fe40000201400 */
[----:B------:R-:W-:Y:S01]  /*0950*/  I2FP.F32.S32 R28, R62 ;  /* 0x0000003e001c7245 */ /* 0x000fe20000201400 */
[----:B------:R-:W-:Y:S02]  /*0960*/  IMAD R63, R63, R34, RZ ;  /* 0x000000223f3f7224 */ /* 0x000fe400078e02ff */
[----:B------:R-:W-:Y:S01]  /*0970*/  IDP.4A.S8.S8 R56, R31, R56, RZ ;  /* 0x000000381f387226 */ /* 0x000fe200000006ff */
[----:B------:R-:W-:Y:S01]  /*0980*/  SHF.R.U32.HI R51, RZ, 0x4, R33 ;  /* 0x00000004ff337819 */ /* 0x000fe20000011621 */
[C---:B------:R-:W-:Y:S01]  /*0990*/  FFMA R60, R21.reuse, R60, RZ ;  /* 0x0000003c153c7223 */ /* 0x040fe200000000ff */
[----:B------:R-:W-:Y:S01]  /*09a0*/  FFMA R28, R21, R28, RZ ;  /* 0x0000001c151c7223 */ /* 0x000fe200000000ff */
[----:B------:R-:W-:-:S02]  /*09b0*/  I2FP.F32.S32 R63, R63 ;  /* 0x0000003f003f7245 */ /* 0x000fc40000201400 */
[----:B------:R-:W-:Y:S02]  /*09c0*/  I2FP.F32.S32 R21, R56 ;  /* 0x0000003800157245 */ /* 0x000fe40000201400 */
[----:B------:R-:W-:Y:S01]  /*09d0*/  LOP3.LUT R51, R51, 0x3030303, RZ, 0xc0, !PT ;  /* 0x0303030333337812 */ /* 0x000fe200078ec0ff */
[C---:B------:R-:W-:Y:S02]  /*09e0*/  FFMA R68, R35.reuse, R63, R60 ;  /* 0x0000003f23447223 */ /* 0x040fe4000000003c */
[----:B------:R-:W-:Y:S01]  /*09f0*/  FFMA R28, R35, R21, R28 ;  /* 0x00000015231c7223 */ /* 0x000fe2000000001c */
[----:B------:R-:W-:Y:S01]  /*0a00*/  LOP3.LUT R35, R36, 0xf, RZ, 0xc0, !PT ;  /* 0x0000000f24237812 */ /* 0x000fe200078ec0ff */
[----:B------:R-:W-:Y:S01]  /*0a10*/  IDP.4A.S8.S8 R56, R51, R53, RZ ;  /* 0x0000003533387226 */ /* 0x000fe200000006ff */
[----:B------:R-:W-:-:S03]  /*0a20*/  SHF.R.U32.HI R36, RZ, 0x4, R36 ;  /* 0x00000004ff247819 */ /* 0x000fc60000011624 */
[----:B------:R-:W-:Y:S02]  /*0a30*/  IMAD R56, R56, R35, RZ ;  /* 0x0000002338387224 */ /* 0x000fe400078e02ff */
[----:B------:R-:W-:Y:S01]  /*0a40*/  HADD2.F32 R63, -RZ, R54.H0_H0 ;  /* 0x20000036ff3f7230 */ /* 0x000fe20000004100 */
[----:B------:R-:W-:Y:S02]  /*0a50*/  LEA R21, R36, R36, 0x8 ;  /* 0x0000002424157211 */ /* 0x000fe400078e40ff */
[----:B------:R-:W-:Y:S02]  /*0a60*/  I2FP.F32.S32 R56, R56 ;  /* 0x0000003800387245 */ /* 0x000fe40000201400 */
[----:B------:R-:W-:-:S03]  /*0a70*/  SHF.R.U32.HI R54, RZ, 0x4, R30 ;  /* 0x00000004ff367819 */ /* 0x000fc6000001161e */
[----:B------:R-:W-:Y:S01]  /*0a80*/  FFMA R60, R63, R56, R50 ;  /* 0x000000383f3c7223 */ /* 0x000fe20000000032 */
[----:B------:R-:W-:Y:S02]  /*0a90*/  LEA R50, R21, R21, 0x10 ;  /* 0x0000001515327211 */ /* 0x000fe400078e80ff */
[----:B------:R-:W-:Y:S02]  /*0aa0*/  SHF.R.U32.HI R56, RZ, 0x4, R49 ;  /* 0x00000004ff387819 */ /* 0x000fe40000011631 */
[----:B------:R-:W-:Y:S01]  /*0ab0*/  LOP3.LUT R21, R49, 0xf, RZ, 0xc0, !PT ;  /* 0x0000000f31157812 */ /* 0x000fe200078ec0ff */
[----:B------:R-:W-:Y:S01]  /*0ac0*/  IDP.4A.S8.S8 R49, R50, R53, RZ ;  /* 0x0000003532317226 */ /* 0x000fe200000006ff */
[----:B------:R-:W-:Y:S02]  /*0ad0*/  LOP3.LUT R36, R54, 0x3030303, RZ, 0xc0, !PT ;  /* 0x0303030336247812 */ /* 0x000fe400078ec0ff */
[----:B------:R-:W-:Y:S02]  /*0ae0*/  LEA R62, R56, R56, 0x8 ;  /* 0x00000038383e7211 */ /* 0x000fe400078e40ff */
[----:B------:R-:W-:Y:S01]  /*0af0*/  I2FP.F32.S32 R56, R49 ;  /* 0x0000003100387245 */ /* 0x000fe20000201400 */
[----:B------:R-:W-:Y:S01]  /*0b00*/  IDP.4A.S8.S8 R54, R36, R53, RZ ;  /* 0x0000003524367226 */ /* 0x000fe200000006ff */
[----:B------:R-:W-:-:S03]  /*0b10*/  LEA R49, R62, R62, 0x10 ;  /* 0x0000003e3e317211 */ /* 0x000fc600078e80ff */
[----:B------:R-:W-:Y:S02]  /*0b20*/  IMAD R54, R54, R21, RZ ;  /* 0x0000001536367224 */ /* 0x000fe400078e02ff */
[----:B------:R-:W-:Y:S01]  /*0b30*/  IDP.4A.S8.S8 R53, R49, R53, RZ ;  /* 0x0000003531357226 */ /* 0x000fe200000006ff */
[----:B------:R-:W-:Y:S02]  /*0b40*/  SHF.R.U32.HI R33, RZ, 0x6, R33 ;  /* 0x00000006ff217819 */ /* 0x000fe40000011621 */
[----:B------:R-:W-:Y:S02]  /*0b50*/  I2FP.F32.S32 R65, R54 ;  /* 0x0000003600417245 */ /* 0x000fe40000201400 */
[----:B------:R-:W-:Y:S02]  /*0b60*/  I2FP.F32.S32 R53, R53 ;  /* 0x0000003500357245 */ /* 0x000fe40000201400 */
[----:B------:R-:W-:Y:S01]  /*0b70*/  LOP3.LUT R33, R33, 0x3030303, RZ, 0xc0, !PT ;  /* 0x0303030321217812 */ /* 0x000fe200078ec0ff */
[C---:B------:R-:W-:Y:S01]  /*0b80*/  FFMA R56, R63.reuse, R56, R59 ;  /* 0x000000383f387223 */ /* 0x040fe2000000003b */
[C---:B------:R-:W-:Y:S01]  /*0b90*/  FFMA R68, R63.reuse, R65, R68 ;  /* 0x000000413f447223 */ /* 0x040fe20000000044 */
[----:B------:R-:W-:Y:S01]  /*0ba0*/  FFMA R63, R63, R53, R28 ;  /* 0x000000353f3f7223 */ /* 0x000fe2000000001c */
[----:B------:R-:W-:Y:S01]  /*0bb0*/  LOP3.LUT R54, R52, 0xf, RZ, 0xc0, !PT ;  /* 0x0000000f34367812 */ /* 0x000fe200078ec0ff */
[----:B------:R-:W-:-:S04]  /*0bc0*/  IDP.4A.S8.S8 R53, R33, R27, RZ ;  /* 0x0000001b21357226 */ /* 0x000fc800000006ff */
[----:B------:R-:W-:Y:S02]  /*0bd0*/  IMAD R53, R53, R54, RZ ;  /* 0x0000003635357224 */ /* 0x000fe400078e02ff */
[----:B------:R-:W-:-:S03]  /*0be0*/  HADD2.F32 R65, -RZ, R46.H0_H0 ;  /* 0x2000002eff417230 */ /* 0x000fc60000004100 */
[----:B------:R-:W-:Y:S02]  /*0bf0*/  I2FP.F32.S32 R53, R53 ;  /* 0x0000003500357245 */ /* 0x000fe40000201400 */
[----:B------:R-:W-:-:S03]  /*0c00*/  SHF.R.U32.HI R46, RZ, 0x6, R30 ;  /* 0x00000006ff2e7819 */ /* 0x000fc6000001161e */
[----:B------:R-:W-:Y:S01]  /*0c10*/  FFMA R59, R65, R53, R60 ;  /* 0x00000035413b7223 */ /* 0x000fe2000000003c */
[----:B------:R-:W-:Y:S02]  /*0c20*/  SHF.R.U32.HI R53, RZ, 0x4, R38 ;  /* 0x00000004ff357819 */ /* 0x000fe40000011626 */
[----:B------:R-:W-:Y:S02]  /*0c30*/  SHF.R.U32.HI R28, RZ, 0x4, R52 ;  /* 0x00000004ff1c7819 */ /* 0x000fe40000011634 */
[----:B------:R-:W-:Y:S02]  /*0c40*/  LEA R53, R53, R53, 0x8 ;  /* 0x0000003535357211 */ /* 0x000fe400078e40ff */
[----:B------:R-:W-:Y:S02]  /*0c50*/  LOP3.LUT R52, R46, 0x3030303, RZ, 0xc0, !PT ;  /* 0x030303032e347812 */ /* 0x000fe400078ec0ff */
[----:B------:R-:W-:Y:S02]  /*0c60*/  LEA R46, R28, R28, 0x8 ;  /* 0x0000001c1c2e7211 */ /* 0x000fe400078e40ff */
[----:B------:R-:W-:-:S02]  /*0c70*/  LEA R53, R53, R53, 0x10 ;  /* 0x0000003535357211 */ /* 0x000fc400078e80ff */
[----:B------:R-:W-:Y:S01]  /*0c80*/  LOP3.LUT R28, R38, 0xf, RZ, 0xc0, !PT ;  /* 0x0000000f261c7812 */ /* 0x000fe200078ec0ff */
[-C--:B------:R-:W-:Y:S01]  /*0c90*/  IDP.4A.S8.S8 R67, R52, R27.reuse, RZ ;  /* 0x0000001b34437226 */ /* 0x080fe200000006ff */
[----:B------:R-:W-:Y:S01]  /*0ca0*/  LEA R38, R46, R46, 0x10 ;  /* 0x0000002e2e267211 */ /* 0x000fe200078e80ff */
[-C--:B------:R-:W-:Y:S02]  /*0cb0*/  IDP.4A.S8.S8 R60, R53, R27.reuse, RZ ;  /* 0x0000001b353c7226 */ /* 0x080fe400000006ff */
[----:B------:R-:W-:Y:S02]  /*0cc0*/  IMAD R67, R67, R28, RZ ;  /* 0x0000001c43437224 */ /* 0x000fe400078e02ff */
[----:B------:R-:W-:Y:S01]  /*0cd0*/  IDP.4A.S8.S8 R46, R38, R27, RZ ;  /* 0x0000001b262e7226 */ /* 0x000fe200000006ff */
[----:B------:R-:W-:Y:S02]  /*0ce0*/  I2FP.F32.S32 R60, R60 ;  /* 0x0000003c003c7245 */ /* 0x000fe40000201400 */
[----:B------:R-:W-:-:S02]  /*0cf0*/  I2FP.F32.S32 R67, R67 ;  /* 0x0000004300437245 */ /* 0x000fc40000201400 */
[----:B------:R-:W-:Y:S01]  /*0d00*/  I2FP.F32.S32 R27, R46 ;  /* 0x0000002e001b7245 */ /* 0x000fe20000201400 */
[C---:B------:R-:W-:Y:S01]  /*0d10*/  FFMA R60, R65.reuse, R60, R63 ;  /* 0x0000003c413c7223 */ /* 0x040fe2000000003f */
[----:B------:R-:W-:Y:S01]  /*0d20*/  LOP3.LUT R46, R30, 0x3030303, RZ, 0xc0, !PT ;  /* 0x030303031e2e7812 */ /* 0x000fe200078ec0ff */
[----:B------:R-:W-:Y:S02]  /*0d30*/  IDP.4A.S8.S8 R63, R32, R61, RZ ;  /* 0x0000003d203f7226 */ /* 0x000fe400000006ff */
[C---:B------:R-:W-:Y:S01]  /*0d40*/  FFMA R68, R65.reuse, R67, R68 ;  /* 0x0000004341447223 */ /* 0x040fe20000000044 */
[----:B------:R-:W-:Y:S01]  /*0d50*/  FFMA R27, R65, R27, R56 ;  /* 0x0000001b411b7223 */ /* 0x000fe20000000038 */
[----:B------:R-:W-:Y:S02]  /*0d60*/  IDP.4A.S8.S8 R65, R46, R61, RZ ;  /* 0x0000003d2e417226 */ /* 0x000fe400000006ff */
[----:B------:R-:W-:Y:S02]  /*0d70*/  IMAD R63, R24, R63, RZ ;  /* 0x0000003f183f7224 */ /* 0x000fe400078e02ff */
[----:B------:R-:W-:-:S02]  /*0d80*/  IDP.4A.S8.S8 R46, R37, R58, RZ ;  /* 0x0000003a252e7226 */ /* 0x000fc400000006ff */
[----:B------:R-:W-:Y:S02]  /*0d90*/  HADD2.F32 R62, -RZ, R44.H0_H0 ;  /* 0x2000002cff3e7230 */ /* 0x000fe40000004100 */
[----:B------:R-:W-:Y:S02]  /*0da0*/  IMAD R65, R16, R65, RZ ;  /* 0x0000004110417224 */ /* 0x000fe400078e02ff */
[-C--:B------:R-:W-:Y:S02]  /*0db0*/  IDP.4A.S8.S8 R44, R48, R61.reuse, RZ ;  /* 0x0000003d302c7226 */ /* 0x080fe400000006ff */
[----:B------:R-:W-:Y:S01]  /*0dc0*/  IDP.4A.S8.S8 R56, R22, R61, RZ ;  /* 0x0000003d16387226 */ /* 0x000fe200000006ff */
[----:B------:R-:W-:Y:S01]  /*0dd0*/  I2FP.F32.S32 R64, R63 ;  /* 0x0000003f00407245 */ /* 0x000fe20000201400 */
[----:B------:R-:W-:Y:S02]  /*0de0*/  IMAD R61, R39, R46, RZ ;  /* 0x0000002e273d7224 */ /* 0x000fe400078e02ff */
[----:B------:R-:W-:Y:S01]  /*0df0*/  HADD2.F32 R29, -RZ, R29.H0_H0 ;  /* 0x2000001dff1d7230 */ /* 0x000fe20000004100 */
[----:B------:R-:W-:-:S02]  /*0e00*/  I2FP.F32.S32 R46, R65 ;  /* 0x00000041002e7245 */ /* 0x000fc40000201400 */
[----:B------:R-:W-:Y:S02]  /*0e10*/  I2FP.F32.S32 R44, R44 ;  /* 0x0000002c002c7245 */ /* 0x000fe40000201400 */
[----:B------:R-:W-:Y:S01]  /*0e20*/  I2FP.F32.S32 R56, R56 ;  /* 0x0000003800387245 */ /* 0x000fe20000201400 */
[C---:B------:R-:W-:Y:S01]  /*0e30*/  FFMA R67, R29.reuse, R64, RZ ;  /* 0x000000401d437223 */ /* 0x040fe200000000ff */
[----:B------:R-:W-:Y:S01]  /*0e40*/  I2FP.F32.S32 R66, R61 ;  /* 0x0000003d00427245 */ /* 0x000fe20000201400 */
[C---:B------:R-:W-:Y:S01]  /*0e50*/  FFMA R63, R29.reuse, R46, RZ ;  /* 0x0000002e1d3f7223 */ /* 0x040fe200000000ff */
[C---:B------:R-:W-:Y:S01]  /*0e60*/  FFMA R61, R29.reuse, R44, RZ ;  /* 0x0000002c1d3d7223 */ /* 0x040fe200000000ff */
[----:B------:R-:W-:Y:S02]  /*0e70*/  FFMA R65, R29, R56, RZ ;  /* 0x000000381d417223 */ /* 0x000fe400000000ff */
[----:B------:R-:W-:Y:S01]  /*0e80*/  FFMA R29, R62, R66, R67 ;  /* 0x000000423e1d7223 */ /* 0x000fe20000000043 */
[----:B------:R-:W-:-:S02]  /*0e90*/  IDP.4A.S8.S8 R67, R17, R58, RZ ;  /* 0x0000003a11437226 */ /* 0x000fc400000006ff */
[-C--:B------:R-:W-:Y:S02]  /*0ea0*/  IDP.4A.S8.S8 R44, R26, R58.reuse, RZ ;  /* 0x0000003a1a2c7226 */ /* 0x080fe400000006ff */
[----:B------:R-:W-:Y:S02]  /*0eb0*/  IMAD R67, R34, R67, RZ ;  /* 0x0000004322437224 */ /* 0x000fe400078e02ff */
[----:B------:R-:W-:Y:S01]  /*0ec0*/  IDP.4A.S8.S8 R58, R31, R58, RZ ;  /* 0x0000003a1f3a7226 */ /* 0x000fe200000006ff */
[----:B------:R-:W-:Y:S02]  /*0ed0*/  I2FP.F32.S32 R46, R44 ;  /* 0x0000002c002e7245 */ /* 0x000fe40000201400 */
[----:B------:R-:W-:Y:S02]  /*0ee0*/  I2FP.F32.S32 R67, R67 ;  /* 0x0000004300437245 */ /* 0x000fe40000201400 */
[----:B------:R-:W-:Y:S01]  /*0ef0*/  I2FP.F32.S32 R58, R58 ;  /* 0x0000003a003a7245 */ /* 0x000fe20000201400 */
[----:B------:R-:W-:Y:S01]  /*0f00*/  FFMA R46, R62, R46, R61 ;  /* 0x0000002e3e2e7223 */ /* 0x000fe2000000003d */
[----:B------:R-:W-:-:S02]  /*0f10*/  IDP.4A.S8.S8 R56, R51, R45, RZ ;  /* 0x0000002d33387226 */ /* 0x000fc400000006ff */
[C---:B------:R-:W-:Y:S01]  /*0f20*/  FFMA R44, R62.reuse, R67, R63 ;  /* 0x000000433e2c7223 */ /* 0x040fe2000000003f */
[----:B------:R-:W-:Y:S01]  /*0f30*/  FFMA R62, R62, R58, R65 ;  /* 0x0000003a3e3e7223 */ /* 0x000fe20000000041 */
[----:B------:R-:W-:Y:S02]  /*0f40*/  IDP.4A.S8.S8 R58, R36, R45, RZ ;  /* 0x0000002d243a7226 */ /* 0x000fe400000006ff */
[----:B------:R-:W-:Y:S02]  /*0f50*/  IMAD R56, R35, R56, RZ ;  /* 0x0000003823387224 */ /* 0x000fe400078e02ff */
[----:B------:R-:W-:Y:S02]  /*0f60*/  IMAD R58, R21, R58, RZ ;  /* 0x0000003a153a7224 */ /* 0x000fe400078e02ff */
[----:B------:R-:W-:Y:S01]  /*0f70*/  HADD2.F32 R47, -RZ, R47.H0_H0 ;  /* 0x2000002fff2f7230 */ /* 0x000fe20000004100 */
[----:B------:R-:W-:Y:S02]  /*0f80*/  I2FP.F32.S32 R56, R56 ;  /* 0x0000003800387245 */ /* 0x000fe40000201400 */
[----:B------:R-:W-:-:S03]  /*0f90*/  I2FP.F32.S32 R61, R58 ;  /* 0x0000003a003d7245 */ /* 0x000fc60000201400 */
[C---:B------:R-:W-:Y:S01]  /*0fa0*/  FFMA R29, R47.reuse, R56, R29 ;  /* 0x000000382f1d7223 */ /* 0x040fe2000000001d */
[----:B------:R-:W-:Y:S02]  /*0fb0*/  IDP.4A.S8.S8 R56, R50, R45, RZ ;  /* 0x0000002d32387226 */ /* 0x000fe400000006ff */
[----:B------:R-:W-:Y:S01]  /*0fc0*/  FFMA R64, R47, R61, R44 ;  /* 0x0000003d2f407223 */ /* 0x000fe2000000002c */
[----:B------:R-:W-:Y:S02]  /*0fd0*/  IDP.4A.S8.S8 R44, R49, R45, RZ ;  /* 0x0000002d312c7226 */ /* 0x000fe400000006ff */
[----:B------:R-:W-:Y:S01]  /*0fe0*/  IDP.4A.S8.S8 R45, R33, R55, RZ ;  /* 0x00000037212d7226 */ /* 0x000fe200000006ff */
[----:B------:R-:W-:-:S03]  /*0ff0*/  I2FP.F32.S32 R61, R56 ;  /* 0x00000038003d7245 */ /* 0x000fc60000201400 */
[----:B------:R-:W-:Y:S01]  /*1000*/  IMAD R45, R54, R45, RZ ;  /* 0x0000002d362d7224 */ /* 0x000fe200078e02ff */
[----:B------:R-:W-:Y:S01]  /*1010*/  I2FP.F32.S32 R44, R44 ;  /* 0x0000002c002c7245 */ /* 0x000fe20000201400 */
[C---:B------:R-:W-:Y:S01]  /*1020*/  FFMA R56, R47.reuse, R61, R46 ;  /* 0x0000003d2f387223 */ /* 0x040fe2000000002e */
[----:B------:R-:W-:Y:S02]  /*1030*/  HADD2.F32 R61, -RZ, R57.H0_H0 ;  /* 0x20000039ff3d7230 */ /* 0x000fe40000004100 */
[----:B------:R-:W-:Y:S01]  /*1040*/  I2FP.F32.S32 R58, R45 ;  /* 0x0000002d003a7245 */ /* 0x000fe20000201400 */
[----:B------:R-:W-:Y:S01]  /*1050*/  FFMA R62, R47, R44, R62 ;  /* 0x0000002c2f3e7223 */ /* 0x000fe2000000003e */
[----:B------:R-:W-:-:S04]  /*1060*/  IMAD.WIDE R44, R18, 0x48, R42 ;  /* 0x00000048122c7825 */ /* 0x000fc800078e022a */
[----:B------:R-:W-:Y:S01]  /*1070*/  FFMA R58, R61, R58, R29 ;  /* 0x0000003a3d3a7223 */ /* 0x000fe2000000001d */
[----:B------:R-:W-:Y:S01]  /*1080*/  IDP.4A.S8.S8 R29, R52, R55, RZ ;  /* 0x00000037341d7226 */ /* 0x000fe200000006ff */
[----:B------:R-:W-:-:S03]  /*1090*/  IADD3 R46, P0, PT, R44, R40, RZ ;  /* 0x000000282c2e7210 */ /* 0x000fc60007f1e0ff */
[----:B------:R-:W-:Y:S02]  /*10a0*/  IMAD R44, R28, R29, RZ ;  /* 0x0000001d1c2c7224 */ /* 0x000fe400078e02ff */
[----:B------:R-:W-:Y:S01]  /*10b0*/  IDP.4A.S8.S8 R29, R38, R55, RZ ;  /* 0x00000037261d7226 */ /* 0x000fe200000006ff */
[----:B------:R-:W-:Y:S01]  /*10c0*/  IADD3.X R47, PT, PT, R45, R41, RZ, P0, !PT ;  /* 0x000000292d2f7210 */ /* 0x000fe200007fe4ff */
[----:B------:R-:W-:-:S03]  /*10d0*/  IDP.4A.S8.S8 R55, R53, R55, RZ ;  /* 0x0000003735377226 */ /* 0x000fc600000006ff */
[----:B------:R-:W-:Y:S02]  /*10e0*/  I2FP.F32.S32 R29, R29 ;  /* 0x0000001d001d7245 */ /* 0x000fe40000201400 */
[----:B------:R-:W-:-:S03]  /*10f0*/  I2FP.F32.S32 R44, R44 ;  /* 0x0000002c002c7245 */ /* 0x000fc60000201400 */
[C---:B------:R-:W-:Y:S01]  /*1100*/  FFMA R57, R61.reuse, R29, R56 ;  /* 0x0000001d3d397223 */ /* 0x040fe20000000038 */
[----:B------:R-:W-:Y:S01]  /*1110*/  I2FP.F32.S32 R29, R55 ;  /* 0x00000037001d7245 */ /* 0x000fe20000201400 */
[----:B------:R-:W-:Y:S01]  /*1120*/  FFMA R64, R61, R44, R64 ;  /* 0x0000002c3d407223 */ /* 0x000fe20000000040 */
[----:B------:R-:W2:Y:S01]  /*1130*/  LDG.E.CONSTANT R55, desc[UR8][R46.64+0x4] ;  /* 0x000004082e377981 */ /* 0x000ea2000c1e9900 */
[----:B------:R-:W-:-:S03]  /*1140*/  IMAD.WIDE R44, R18, 0x48, R40 ;  /* 0x00000048122c7825 */ /* 0x000fc600078e0228 */
[----:B------:R-:W3:Y:S01]  /*1150*/  LDG.E.CONSTANT R56, desc[UR8][R46.64+0x28] ;  /* 0x000028082e387981 */ /* 0x000ee2000c1e9900 */
[----:B------:R-:W-:Y:S01]  /*1160*/  FFMA R66, R61, R29, R62 ;  /* 0x0000001d3d427223 */ /* 0x000fe2000000003e */
[--C-:B------:R-:W-:Y:S02]  /*1170*/  HADD2.F32 R29, -RZ, R25.reuse.H1_H1 ;  /* 0x30000019ff1d7230 */ /* 0x100fe40000004100 */
[----:B------:R-:W4:Y:S01]  /*1180*/  LDG.E.U16.CONSTANT R65, desc[UR8][R44.64] ;  /* 0x000000082c417981 */ /* 0x000f22000c1e9500 */
[----:B------:R-:W-:Y:S02]  /*1190*/  HADD2.F32 R25, -RZ, R25.H0_H0 ;  /* 0x20000019ff197230 */ /* 0x000fe40000004100 */
[----:B------:R-:W-:Y:S01]  /*11a0*/  FMUL R27, R27, R29 ;  /* 0x0000001d1b1b7220 */ /* 0x000fe20000400000 */
[----:B------:R-:W5:Y:S03]  /*11b0*/  LDG.E.U16.CONSTANT R63, desc[UR8][R44.64+0x24] ;  /* 0x000024082c3f7981 */ /* 0x000f66000c1e9500 */
[----:B------:R-:W-:Y:S01]  /*11c0*/  FFMA R59, R59, R25, -R27 ;  /* 0x000000193b3b7223 */ /* 0x000fe2000000081b */
[--C-:B------:R-:W-:Y:S01]  /*11d0*/  HADD2.F32 R27, -RZ, R23.reuse.H1_H1 ;  /* 0x30000017ff1b7230 */ /* 0x100fe20000004100 */
[----:B------:R-:W5:Y:S01]  /*11e0*/  LDG.E.CONSTANT R61, desc[UR8][R46.64+0x4c] ;  /* 0x00004c082e3d7981 */ /* 0x000f62000c1e9900 */
[----:B------:R-:W-:-:S03]  /*11f0*/  HADD2.F32 R23, -RZ, R23.H0_H0 ;  /* 0x20000017ff177230 */ /* 0x000fc60000004100 */
[----:B------:R-:W-:Y:S01]  /*1200*/  FMUL R67, R60, R27 ;  /* 0x0000001b3c437220 */ /* 0x000fe20000400000 */
[----:B------:R0:W5:Y:S03]  /*1210*/  LDG.E.CONSTANT R62, desc[UR8][R46.64+0x70] ;  /* 0x000070082e3e7981 */ /* 0x000166000c1e9900 */
[----:B------:R-:W-:Y:S02]  /*1220*/  FFMA R60, R68, R23, -R67 ;  /* 0x00000017443c7223 */ /* 0x000fe40000000843 */
[----:B------:R-:W5:Y:S04]  /*1230*/  LDG.E.U16.CONSTANT R67, desc[UR8][R44.64+0x48] ;  /* 0x000048082c437981 */ /* 0x000f68000c1e9500 */
[----:B------:R1:W5:Y:S01]  /*1240*/  LDG.E.U16.CONSTANT R68, desc[UR8][R44.64+0x6c] ;  /* 0x00006c082c447981 */ /* 0x000362000c1e9500 */
[----:B0-----:R-:W-:-:S04]  /*1250*/  FMUL R46, R29, R57 ;  /* 0x000000391d2e7220 */ /* 0x001fc80000400000 */
[----:B------:R-:W-:Y:S01]  /*1260*/  FFMA R57, R25, R58, -R46 ;  /* 0x0000003a19397223 */ /* 0x000fe2000000082e */
[----:B--2---:R-:W-:Y:S02]  /*1270*/  IDP.4A.S8.S8 R47, R32, R55, RZ ;  /* 0x00000037202f7226 */ /* 0x004fe400000006ff */
[----:B---3--:R-:W-:Y:S02]  /*1280*/  IDP.4A.S8.S8 R46, R37, R56, RZ ;  /* 0x00000038252e7226 */ /* 0x008fe400000006ff */
[----:B------:R-:W-:Y:S02]  /*1290*/  IMAD R47, R24, R47, RZ ;  /* 0x0000002f182f7224 */ /* 0x000fe400078e02ff */
[----:B------:R-:W-:Y:S02]  /*12a0*/  IMAD R58, R39, R46, RZ ;  /* 0x0000002e273a7224 */ /* 0x000fe400078e02ff */
[----:B----4-:R-:W-:Y:S01]  /*12b0*/  HADD2.F32 R46, -RZ, R65.H0_H0 ;  /* 0x20000041ff2e7230 */ /* 0x010fe20000004100 */
[----:B------:R-:W-:Y:S01]  /*12c0*/  I2FP.F32.S32 R65, R47 ;  /* 0x0000002f00417245 */ /* 0x000fe20000201400 */
[----:B-----5:R-:W-:Y:S01]  /*12d0*/  HADD2.F32 R47, -RZ, R63.H0_H0 ;  /* 0x2000003fff2f7230 */ /* 0x020fe20000004100 */
[----:B------:R-:W-:Y:S01]  /*12e0*/  I2FP.F32.S32 R63, R58 ;  /* 0x0000003a003f7245 */ /* 0x000fe20000201400 */
[----:B-1----:R-:W-:-:S02]  /*12f0*/  IDP.4A.S8.S8 R45, R48, R55, RZ ;  /* 0x00000037302d7226 */ /* 0x002fc400000006ff */
[----:B------:R-:W-:Y:S01]  /*1300*/  FFMA R44, R46, R65, RZ ;  /* 0x000000412e2c7223 */ /* 0x000fe200000000ff */
[----:B------:R-:W-:Y:S01]  /*1310*/  FMUL R58, R27, R66 ;  /* 0x000000421b3a7220 */ /* 0x000fe20000400000 */
[----:B------:R-:W-:Y:S01]  /*1320*/  IDP.4A.S8.S8 R66, R51, R61, RZ ;  /* 0x0000003d33427226 */ /* 0x000fe200000006ff */
[----:B------:R-:W-:Y:S01]  /*1330*/  I2FP.F32.S32 R45, R45 ;  /* 0x0000002d002d7245 */ /* 0x000fe20000201400 */
[----:B------:R-:W-:Y:S01]  /*1340*/  FFMA R44, R47, R63, R44 ;  /* 0x0000003f2f2c7223 */ /* 0x000fe2000000002c */
[----:B------:R-:W-:Y:S02]  /*1350*/  IDP.4A.S8.S8 R63, R26, R56, RZ ;  /* 0x000000381a3f7226 */ /* 0x000fe400000006ff */
[----:B------:R-:W-:Y:S01]  /*1360*/  FFMA R58, R23, R64, -R58 ;  /* 0x00000040173a7223 */ /* 0x000fe2000000083a */
[----:B------:R-:W-:Y:S02]  /*1370*/  IMAD R66, R35, R66, RZ ;  /* 0x0000004223427224 */ /* 0x000fe400078e02ff */
[----:B------:R-:W-:Y:S01]  /*1380*/  FFMA R64, R46, R45, RZ ;  /* 0x0000002d2e407223 */ /* 0x000fe200000000ff */
[----:B------:R-:W-:Y:S01]  /*1390*/  IDP.4A.S8.S8 R45, R50, R61, RZ ;  /* 0x0000003d322d7226 */ /* 0x000fe200000006ff */
[----:B------:R-:W-:Y:S01]  /*13a0*/  I2FP.F32.S32 R63, R63 ;  /* 0x0000003f003f7245 */ /* 0x000fe20000201400 */
[----:B------:R-:W-:Y:S01]  /*13b0*/  HADD2.F32 R67, -RZ, R67.H0_H0 ;  /* 0x20000043ff437230 */ /* 0x000fe20000004100 */
[----:B------:R-:W-:-:S02]  /*13c0*/  I2FP.F32.S32 R66, R66 ;  /* 0x0000004200427245 */ /* 0x000fc40000201400 */
[----:B------:R-:W-:Y:S01]  /*13d0*/  I2FP.F32.S32 R45, R45 ;  /* 0x0000002d002d7245 */ /* 0x000fe20000201400 */
[----:B------:R-:W-:Y:S02]  /*13e0*/  FFMA R64, R47, R63, R64 ;  /* 0x0000003f2f407223 */ /* 0x000fe40000000040 */
[C---:B------:R-:W-:Y:S02]  /*13f0*/  FFMA R44, R67.reuse, R66, R44 ;  /* 0x00000042432c7223 */ /* 0x040fe4000000002c */
[----:B------:R-:W-:Y:S01]  /*1400*/  FFMA R66, R67, R45, R64 ;  /* 0x0000002d43427223 */ /* 0x000fe20000000040 */
[----:B------:R-:W-:-:S04]  /*1410*/  IDP.4A.S8.S8 R45, R33, R62, RZ ;  /* 0x0000003e212d7226 */ /* 0x000fc800000006ff */
[----:B------:R-:W-:Y:S02]  /*1420*/  IMAD R45, R54, R45, RZ ;  /* 0x0000002d362d7224 */ /* 0x000fe400078e02ff */
[----:B------:R-:W-:-:S03]  /*1430*/  HADD2.F32 R63, -RZ, R68.H0_H0 ;  /* 0x20000044ff3f7230 */ /* 0x000fc60000004100 */
        /* <DEDUP_REMOVED lines=8> */
[----:B------:R-:W-:-:S05]  /*14c0*/  IMAD R45, R16, R45, RZ ;  /* 0x0000002d102d7224 */ /* 0x000fca00078e02ff */
[----:B------:R-:W-:Y:S02]  /*14d0*/  I2FP.F32.S32 R55, R45 ;  /* 0x0000002d00377245 */ /* 0x000fe40000201400 */
[----:B------:R-:W-:-:S03]  /*14e0*/  I2FP.F32.S32 R45, R44 ;  /* 0x0000002c002d7245 */ /* 0x000fc60000201400 */
[C---:B------:R-:W-:Y:S02]  /*14f0*/  FFMA R44, R46.reuse, R55, RZ ;  /* 0x000000372e2c7223 */ /* 0x040fe400000000ff */
[----:B------:R-:W-:Y:S01]  /*1500*/  FFMA R46, R46, R45, RZ ;  /* 0x0000002d2e2e7223 */ /* 0x000fe200000000ff */
[-C--:B------:R-:W-:Y:S02]  /*1510*/  IDP.4A.S8.S8 R45, R17, R56.reuse, RZ ;  /* 0x00000038112d7226 */ /* 0x080fe400000006ff */
[----:B------:R-:W-:Y:S02]  /*1520*/  IDP.4A.S8.S8 R56, R31, R56, RZ ;  /* 0x000000381f387226 */ /* 0x000fe400000006ff */
[----:B------:R-:W-:-:S03]  /*1530*/  IMAD R45, R34, R45, RZ ;  /* 0x0000002d222d7224 */ /* 0x000fc600078e02ff */
[----:B------:R-:W-:Y:S01]  /*1540*/  I2FP.F32.S32 R55, R56 ;  /* 0x0000003800377245 */ /* 0x000fe20000201400 */
[----:B------:R-:W-:Y:S01]  /*1550*/  IDP.4A.S8.S8 R56, R36, R61, RZ ;  /* 0x0000003d24387226 */ /* 0x000fe200000006ff */
[----:B------:R-:W-:-:S03]  /*1560*/  I2FP.F32.S32 R45, R45 ;  /* 0x0000002d002d7245 */ /* 0x000fc60000201400 */
[----:B------:R-:W-:Y:S02]  /*1570*/  IMAD R56, R21, R56, RZ ;  /* 0x0000003815387224 */ /* 0x000fe400078e02ff */
[----:B------:R-:W-:Y:S01]  /*1580*/  FFMA R44, R47, R45, R44 ;  /* 0x0000002d2f2c7223 */ /* 0x000fe2000000002c */
[----:B------:R-:W-:Y:S02]  /*1590*/  IDP.4A.S8.S8 R61, R49, R61, RZ ;  /* 0x0000003d313d7226 */ /* 0x000fe400000006ff */
[----:B------:R-:W-:Y:S01]  /*15a0*/  I2FP.F32.S32 R56, R56 ;  /* 0x0000003800387245 */ /* 0x000fe20000201400 */
[----:B------:R-:W-:Y:S02]  /*15b0*/  IDP.4A.S8.S8 R45, R52, R62, RZ ;  /* 0x0000003e342d7226 */ /* 0x000fe400000006ff */
[----:B------:R-:W-:Y:S01]  /*15c0*/  FFMA R46, R47, R55, R46 ;  /* 0x000000372f2e7223 */ /* 0x000fe2000000002e */
[----:B------:R-:W-:Y:S01]  /*15d0*/  I2FP.F32.S32 R61, R61 ;  /* 0x0000003d003d7245 */ /* 0x000fe20000201400 */
[----:B------:R-:W-:Y:S01]  /*15e0*/  FFMA R56, R67, R56, R44 ;  /* 0x0000003843387223 */ /* 0x000fe2000000002c */
[----:B------:R-:W-:-:S02]  /*15f0*/  IMAD R55, R28, R45, RZ ;  /* 0x0000002d1c377224 */ /* 0x000fc400078e02ff */
[----:B------:R-:W-:-:S04]  /*1600*/  IMAD.WIDE R44, R18, 0x6c, R42 ;  /* 0x0000006c122c7825 */ /* 0x000fc800078e022a */
[----:B------:R-:W-:Y:S01]  /*1610*/  FFMA R68, R67, R61, R46 ;  /* 0x0000003d43447223 */ /* 0x000fe2000000002e */
[----:B------:R-:W-:Y:S01]  /*1620*/  IDP.4A.S8.S8 R62, R53, R62, RZ ;  /* 0x0000003e353e7226 */ /* 0x000fe200000006ff */
[----:B------:R-:W-:Y:S02]  /*1630*/  IADD3 R46, P0, PT, R44, R40, RZ ;  /* 0x000000282c2e7210 */ /* 0x000fe40007f1e0ff */
[----:B------:R-:W-:Y:S02]  /*1640*/  I2FP.F32.S32 R55, R55 ;  /* 0x0000003700377245 */ /* 0x000fe40000201400 */
[----:B------:R-:W-:Y:S02]  /*1650*/  IADD3.X R47, PT, PT, R45, R41, RZ, P0, !PT ;  /* 0x000000292d2f7210 */ /* 0x000fe400007fe4ff */
[----:B------:R-:W-:Y:S01]  /*1660*/  I2FP.F32.S32 R45, R62 ;  /* 0x0000003e002d7245 */ /* 0x000fe20000201400 */
[----:B------:R-:W-:Y:S01]  /*1670*/  FFMA R56, R63, R55, R56 ;  /* 0x000000373f387223 */ /* 0x000fe20000000038 */
[----:B------:R-:W-:Y:S01]  /*1680*/  FMUL R44, R29, R66 ;  /* 0x000000421d2c7220 */ /* 0x000fe20000400000 */
[----:B------:R-:W2:Y:S02]  /*1690*/  LDG.E.CONSTANT R62, desc[UR8][R46.64+0x4c] ;  /* 0x00004c082e3e7981 */ /* 0x000ea4000c1e9900 */
[----:B------:R-:W-:-:S02]  /*16a0*/  FFMA R68, R63, R45, R68 ;  /* 0x0000002d3f447223 */ /* 0x000fc40000000044 */
[----:B------:R-:W3:Y:S01]  /*16b0*/  LDG.E.CONSTANT R63, desc[UR8][R46.64+0x4] ;  /* 0x000004082e3f7981 */ /* 0x000ee2000c1e9900 */
[----:B------:R-:W-:Y:S01]  /*16c0*/  FFMA R55, R25, R64, -R44 ;  /* 0x0000004019377223 */ /* 0x000fe2000000082c */
[----:B------:R-:W-:Y:S02]  /*16d0*/  IMAD.WIDE R44, R18, 0x6c, R40 ;  /* 0x0000006c122c7825 */ /* 0x000fe400078e0228 */
[----:B------:R-:W4:Y:S04]  /*16e0*/  LDG.E.CONSTANT R66, desc[UR8][R46.64+0x28] ;  /* 0x000028082e427981 */ /* 0x000f28000c1e9900 */
[----:B------:R-:W5:Y:S04]  /*16f0*/  LDG.E.U16.CONSTANT R69, desc[UR8][R44.64] ;  /* 0x000000082c457981 */ /* 0x000f68000c1e9500 */
[----:B------:R-:W2:Y:S04]  /*1700*/  LDG.E.U16.CONSTANT R67, desc[UR8][R44.64+0x24] ;  /* 0x000024082c437981 */ /* 0x000ea8000c1e9500 */
[----:B------:R-:W2:Y:S04]  /*1710*/  LDG.E.U16.CONSTANT R64, desc[UR8][R44.64+0x48] ;  /* 0x000048082c407981 */ /* 0x000ea8000c1e9500 */
[----:B------:R5:W2:Y:S04]  /*1720*/  LDG.E.CONSTANT R61, desc[UR8][R46.64+0x70] ;  /* 0x000070082e3d7981 */ /* 0x000aa8000c1e9900 */
[----:B------:R0:W2:Y:S01]  /*1730*/  LDG.E.U16.CONSTANT R65, desc[UR8][R44.64+0x6c] ;  /* 0x00006c082c417981 */ /* 0x0000a2000c1e9500 */
[----:B------:R-:W-:Y:S01]  /*1740*/  FMUL R68, R27, R68 ;  /* 0x000000441b447220 */ /* 0x000fe20000400000 */
[----:B------:R-:W-:-:S03]  /*1750*/  FADD R14, R59, R14 ;  /* 0x0000000e3b0e7221 */ /* 0x000fc60000000000 */
[----:B------:R-:W-:Y:S01]  /*1760*/  FFMA R56, R23, R56, -R68 ;  /* 0x0000003817387223 */ /* 0x000fe20000000844 */
[----:B------:R-:W-:Y:S01]  /*1770*/  FADD R15, R60, R15 ;  /* 0x0000000f3c0f7221 */ /* 0x000fe20000000000 */
[----:B---3--:R-:W-:-:S04]  /*1780*/  IDP.4A.S8.S8 R59, R32, R63, RZ ;  /* 0x0000003f203b7226 */ /* 0x008fc800000006ff */
[----:B------:R-:W-:Y:S02]  /*1790*/  IMAD R59, R24, R59, RZ ;  /* 0x0000003b183b7224 */ /* 0x000fe400078e02ff */
[----:B----4-:R-:W-:Y:S02]  /*17a0*/  IDP.4A.S8.S8 R68, R37, R66, RZ ;  /* 0x0000004225447226 */ /* 0x010fe400000006ff */
[----:B-----5:R-:W-:Y:S01]  /*17b0*/  HADD2.F32 R46, -RZ, R69.H0_H0 ;  /* 0x20000045ff2e7230 */ /* 0x020fe20000004100 */
[----:B------:R-:W-:Y:S01]  /*17c0*/  I2FP.F32.S32 R47, R59 ;  /* 0x0000003b002f7245 */ /* 0x000fe20000201400 */
[----:B------:R-:W-:Y:S02]  /*17d0*/  IMAD R68, R39, R68, RZ ;  /* 0x0000004427447224 */ /* 0x000fe400078e02ff */
[----:B0-----:R-:W-:Y:S02]  /*17e0*/  IDP.4A.S8.S8 R44, R48, R63, RZ ;  /* 0x0000003f302c7226 */ /* 0x001fe400000006ff */
[----:B--2---:R-:W-:Y:S01]  /*17f0*/  HADD2.F32 R59, -RZ, R67.H0_H0 ;  /* 0x20000043ff3b7230 */ /* 0x004fe20000004100 */
[----:B------:R-:W-:Y:S01]  /*1800*/  I2FP.F32.S32 R67, R68 ;  /* 0x0000004400437245 */ /* 0x000fe20000201400 */
[----:B------:R-:W-:Y:S01]  /*1810*/  FFMA R68, R46, R47, RZ ;  /* 0x0000002f2e447223 */ /* 0x000fe200000000ff */
[----:B------:R-:W-:Y:S01]  /*1820*/  I2FP.F32.S32 R47, R44 ;  /* 0x0000002c002f7245 */ /* 0x000fe20000201400 */
[----:B------:R-:W-:-:S05]  /*1830*/  IDP.4A.S8.S8 R44, R26, R66, RZ ;  /* 0x000000421a2c7226 */ /* 0x000fca00000006ff */
[----:B------:R-:W-:Y:S01]  /*1840*/  I2FP.F32.S32 R60, R44 ;  /* 0x0000002c003c7245 */ /* 0x000fe20000201400 */
[----:B------:R-:W-:-:S04]  /*1850*/  FFMA R44, R46, R47, RZ ;  /* 0x0000002f2e2c7223 */ /* 0x000fc800000000ff */
[----:B------:R-:W-:Y:S01]  /*1860*/  FFMA R47, R59, R60, R44 ;  /* 0x0000003c3b2f7223 */ /* 0x000fe2000000002c */
[----:B------:R-:W-:-:S04]  /*1870*/  IDP.4A.S8.S8 R44, R51, R62, RZ ;  /* 0x0000003e332c7226 */ /* 0x000fc800000006ff */
[----:B------:R-:W-:Y:S02]  /*1880*/  IMAD R60, R35, R44, RZ ;  /* 0x0000002c233c7224 */ /* 0x000fe400078e02ff */
[----:B------:R-:W-:Y:S01]  /*1890*/  FFMA R45, R59, R67, R68 ;  /* 0x000000433b2d7223 */ /* 0x000fe20000000044 */
[----:B------:R-:W-:Y:S02]  /*18a0*/  HADD2.F32 R44, -RZ, R64.H0_H0 ;  /* 0x20000040ff2c7230 */ /* 0x000fe40000004100 */
[----:B------:R-:W-:-:S05]  /*18b0*/  I2FP.F32.S32 R60, R60 ;  /* 0x0000003c003c7245 */ /* 0x000fca0000201400 */
[----:B------:R-:W-:Y:S01]  /*18c0*/  FFMA R60, R44, R60, R45 ;  /* 0x0000003c2c3c7223 */ /* 0x000fe2000000002d */
[----:B------:R-:W-:-:S05]  /*18d0*/  IDP.4A.S8.S8 R45, R50, R62, RZ ;  /* 0x0000003e322d7226 */ /* 0x000fca00000006ff */
[----:B------:R-:W-:Y:S01]  /*18e0*/  I2FP.F32.S32 R64, R45 ;  /* 0x0000002d00407245 */ /* 0x000fe20000201400 */
[----:B------:R-:W-:-:S04]  /*18f0*/  IDP.4A.S8.S8 R45, R33, R61, RZ ;  /* 0x0000003d212d7226 */ /* 0x000fc800000006ff */
[----:B------:R-:W-:Y:S02]  /*1900*/  IMAD R45, R54, R45, RZ ;  /* 0x0000002d362d7224 */ /* 0x000fe400078e02ff */
[----:B------:R-:W-:Y:S01]  /*1910*/  FFMA R64, R44, R64, R47 ;  /* 0x000000402c407223 */ /* 0x000fe2000000002f */
[----:B------:R-:W-:Y:S02]  /*1920*/  HADD2.F32 R47, -RZ, R65.H0_H0 ;  /* 0x20000041ff2f7230 */ /* 0x000fe40000004100 */
[----:B------:R-:W-:-:S05]  /*1930*/  I2FP.F32.S32 R45, R45 ;  /* 0x0000002d002d7245 */ /* 0x000fca0000201400 */
[----:B------:R-:W-:Y:S01]  /*1940*/  FFMA R60, R47, R45, R60 ;  /* 0x0000002d2f3c7223 */ /* 0x000fe2000000003c */
[----:B------:R-:W-:Y:S01]  /*1950*/  IDP.4A.S8.S8 R45, R38, R61, RZ ;  /* 0x0000003d262d7226 */ /* 0x000fe200000006ff */
[----:B------:R-:W-:-:S04]  /*1960*/  LOP3.LUT R68, R30, 0x3030303, RZ, 0xc0, !PT ;  /* 0x030303031e447812 */ /* 0x000fc800078ec0ff */
[----:B------:R-:W-:-:S05]  /*1970*/  I2FP.F32.S32 R45, R45 ;  /* 0x0000002d002d7245 */ /* 0x000fca0000201400 */
[----:B------:R-:W-:Y:S01]  /*1980*/  FFMA R64, R47, R45, R64 ;  /* 0x0000002d2f407223 */ /* 0x000fe20000000040 */
        /* <DEDUP_REMOVED lines=8> */
[----:B------:R-:W-:-:S05]  /*1a10*/  IDP.4A.S8.S8 R66, R31, R66, RZ ;  /* 0x000000421f427226 */ /* 0x000fca00000006ff */
[----:B------:R-:W-:Y:S01]  /*1a20*/  I2FP.F32.S32 R63, R66 ;  /* 0x00000042003f7245 */ /* 0x000fe20000201400 */
[----:B------:R-:W-:-:S04]  /*1a30*/  IMAD R45, R34, R45, RZ ;  /* 0x0000002d222d7224 */ /* 0x000fc800078e02ff */
[----:B------:R-:W-:Y:S01]  /*1a40*/  FFMA R63, R59, R63, R46 ;  /* 0x0000003f3b3f7223 */ /* 0x000fe2000000002e */
[----:B------:R-:W-:Y:S01]  /*1a50*/  IDP.4A.S8.S8 R46, R36, R62, RZ ;  /* 0x0000003e242e7226 */ /* 0x000fe200000006ff */
[----:B------:R-:W-:-:S03]  /*1a60*/  I2FP.F32.S32 R45, R45 ;  /* 0x0000002d002d7245 */ /* 0x000fc60000201400 */
[----:B------:R-:W-:Y:S02]  /*1a70*/  IMAD R46, R21, R46, RZ ;  /* 0x0000002e152e7224 */ /* 0x000fe400078e02ff */
[----:B------:R-:W-:Y:S02]  /*1a80*/  IDP.4A.S8.S8 R62, R49, R62, RZ ;  /* 0x0000003e313e7226 */ /* 0x000fe400000006ff */
[----:B------:R-:W-:Y:S01]  /*1a90*/  FFMA R45, R59, R45, R68 ;  /* 0x0000002d3b2d7223 */ /* 0x000fe20000000044 */
[----:B------:R-:W-:Y:S02]  /*1aa0*/  I2FP.F32.S32 R46, R46 ;  /* 0x0000002e002e7245 */ /* 0x000fe40000201400 */
[----:B------:R-:W-:-:S03]  /*1ab0*/  I2FP.F32.S32 R62, R62 ;  /* 0x0000003e003e7245 */ /* 0x000fc60000201400 */
[----:B------:R-:W-:Y:S01]  /*1ac0*/  FFMA R68, R44, R46, R45 ;  /* 0x0000002e2c447223 */ /* 0x000fe2000000002d */
[----:B------:R-:W-:Y:S02]  /*1ad0*/  IDP.4A.S8.S8 R45, R52, R61, RZ ;  /* 0x0000003d342d7226 */ /* 0x000fe400000006ff */
[----:B------:R-:W-:Y:S02]  /*1ae0*/  FFMA R46, R44, R62, R63 ;  /* 0x0000003e2c2e7223 */ /* 0x000fe4000000003f */
[----:B------:R-:W-:Y:S02]  /*1af0*/  IMAD R59, R28, R45, RZ ;  /* 0x0000002d1c3b7224 */ /* 0x000fe400078e02ff */
[----:B------:R-:W-:-:S03]  /*1b00*/  IMAD.WIDE R44, R18, 0x90, R42 ;  /* 0x00000090122c7825 */ /* 0x000fc600078e022a */
[----:B------:R-:W-:Y:S01]  /*1b10*/  IADD3 R44, P0, PT, R44, R40, RZ ;  /* 0x000000282c2c7210 */ /* 0x000fe20007f1e0ff */
[----:B------:R-:W-:-:S03]  /*1b20*/  IDP.4A.S8.S8 R61, R53, R61, RZ ;  /* 0x0000003d353d7226 */ /* 0x000fc600000006ff */
[----:B------:R-:W-:Y:S02]  /*1b30*/  IADD3.X R45, PT, PT, R45, R41, RZ, P0, !PT ;  /* 0x000000292d2d7210 */ /* 0x000fe400007fe4ff */
[----:B------:R-:W-:Y:S02]  /*1b40*/  I2FP.F32.S32 R59, R59 ;  /* 0x0000003b003b7245 */ /* 0x000fe40000201400 */
[----:B------:R-:W-:Y:S01]  /*1b50*/  I2FP.F32.S32 R61, R61 ;  /* 0x0000003d003d7245 */ /* 0x000fe20000201400 */
[----:B------:R-:W2:Y:S02]  /*1b60*/  LDG.E.CONSTANT R63, desc[UR8][R44.64+0x4] ;  /* 0x000004082c3f7981 */ /* 0x000ea4000c1e9900 */
[C---:B------:R-:W-:Y:S02]  /*1b70*/  FFMA R68, R47.reuse, R59, R68 ;  /* 0x0000003b2f447223 */ /* 0x040fe40000000044 */
[----:B------:R-:W-:Y:S01]  /*1b80*/  FFMA R65, R47, R61, R46 ;  /* 0x0000003d2f417223 */ /* 0x000fe2000000002e */
[----:B------:R-:W3:Y:S01]  /*1b90*/  LDG.E.CONSTANT R66, desc[UR8][R44.64+0x28] ;  /* 0x000028082c427981 */ /* 0x000ee2000c1e9900 */
[----:B------:R-:W-:-:S03]  /*1ba0*/  IMAD.WIDE R46, R18, 0x90, R40 ;  /* 0x00000090122e7825 */ /* 0x000fc600078e0228 */
[----:B------:R-:W4:Y:S04]  /*1bb0*/  LDG.E.CONSTANT R61, desc[UR8][R44.64+0x4c] ;  /* 0x00004c082c3d7981 */ /* 0x000f28000c1e9900 */
[----:B------:R-:W5:Y:S04]  /*1bc0*/  LDG.E.CONSTANT R62, desc[UR8][R44.64+0x70] ;  /* 0x000070082c3e7981 */ /* 0x000f68000c1e9900 */
[----:B------:R-:W4:Y:S01]  /*1bd0*/  LDG.E.U16.CONSTANT R69, desc[UR8][R46.64+0x24] ;  /* 0x000024082e457981 */ /* 0x000f22000c1e9500 */
[----:B------:R-:W-:-:S03]  /*1be0*/  FMUL R64, R29, R64 ;  /* 0x000000401d407220 */ /* 0x000fc60000400000 */
[----:B------:R-:W5:Y:S04]  /*1bf0*/  LDG.E.U16.CONSTANT R67, desc[UR8][R46.64+0x6c] ;  /* 0x00006c082e437981 */ /* 0x000f68000c1e9500 */
[----:B------:R-:W5:Y:S01]  /*1c00*/  LDG.E.U16.CONSTANT R44, desc[UR8][R46.64] ;  /* 0x000000082e2c7981 */ /* 0x000f62000c1e9500 */
[----:B------:R-:W-:-:S03]  /*1c10*/  FFMA R59, R25, R60, -R64 ;  /* 0x0000003c193b7223 */ /* 0x000fc60000000840 */
[----:B------:R0:W5:Y:S01]  /*1c20*/  LDG.E.U16.CONSTANT R64, desc[UR8][R46.64+0x48] ;  /* 0x000048082e407981 */ /* 0x000162000c1e9500 */
[----:B------:R-:W-:Y:S01]  /*1c30*/  FMUL R60, R27, R65 ;  /* 0x000000411b3c7220 */ /* 0x000fe20000400000 */
[----:B------:R-:W-:-:S03]  /*1c40*/  FADD R12, R57, R12 ;  /* 0x0000000c390c7221 */ /* 0x000fc60000000000 */
[----:B------:R-:W-:Y:S01]  /*1c50*/  FFMA R60, R23, R68, -R60 ;  /* 0x00000044173c7223 */ /* 0x000fe2000000083c */
[----:B------:R-:W-:Y:S01]  /*1c60*/  FADD R13, R58, R13 ;  /* 0x0000000d3a0d7221 */ /* 0x000fe20000000000 */
[-C--:B--2---:R-:W-:Y:S02]  /*1c70*/  IDP.4A.S8.S8 R57, R32, R63.reuse, RZ ;  /* 0x0000003f20397226 */ /* 0x084fe400000006ff */
[----:B0-----:R-:W-:Y:S02]  /*1c80*/  IDP.4A.S8.S8 R46, R48, R63, RZ ;  /* 0x0000003f302e7226 */ /* 0x001fe400000006ff */
[----:B------:R-:W-:Y:S02]  /*1c90*/  IMAD R57, R24, R57, RZ ;  /* 0x0000003918397224 */ /* 0x000fe400078e02ff */
[----:B---3--:R-:W-:Y:S01]  /*1ca0*/  IDP.4A.S8.S8 R68, R37, R66, RZ ;  /* 0x0000004225447226 */ /* 0x008fe200000006ff */
[----:B------:R-:W-:Y:S01]  /*1cb0*/  I2FP.F32.S32 R47, R46 ;  /* 0x0000002e002f7245 */ /* 0x000fe20000201400 */
[----:B------:R-:W-:Y:S01]  /*1cc0*/  IDP.4A.S8.S8 R46, R26, R66, RZ ;  /* 0x000000421a2e7226 */ /* 0x000fe200000006ff */
[----:B------:R-:W-:Y:S01]  /*1cd0*/  I2FP.F32.S32 R57, R57 ;  /* 0x0000003900397245 */ /* 0x000fe20000201400 */
[----:B------:R-:W-:-:S05]  /*1ce0*/  IMAD R68, R39, R68, RZ ;  /* 0x0000004427447224 */ /* 0x000fca00078e02ff */
[----:B------:R-:W-:Y:S01]  /*1cf0*/  I2FP.F32.S32 R45, R68 ;  /* 0x00000044002d7245 */ /* 0x000fe20000201400 */
[----:B----4-:R-:W-:Y:S02]  /*1d00*/  HADD2.F32 R65, -RZ, R69.H0_H0 ;  /* 0x20000045ff417230 */ /* 0x010fe40000004100 */
[----:B-----5:R-:W-:-:S05]  /*1d10*/  HADD2.F32 R44, -RZ, R44.H0_H0 ;  /* 0x2000002cff2c7230 */ /* 0x020fca0000004100 */
[C---:B------:R-:W-:Y:S01]  /*1d20*/  FFMA R68, R44.reuse, R57, RZ ;  /* 0x000000392c447223 */ /* 0x040fe200000000ff */
        /* <DEDUP_REMOVED lines=17> */
[----:B------:R-:W-:Y:S01]  /*1e40*/  FFMA R58, R46, R58, R47 ;  /* 0x0000003a2e3a7223 */ /* 0x000fe2000000002f */
[----:B------:R-:W-:Y:S02]  /*1e50*/  LOP3.LUT R68, R30, 0x3030303, RZ, 0xc0, !PT ;  /* 0x030303031e447812 */ /* 0x000fe400078ec0ff */
        /* <DEDUP_REMOVED lines=17> */
[----:B------:R-:W-:-:S03]  /*1f70*/  FFMA R45, R65, R45, R68 ;  /* 0x0000002d412d7223 */ /* 0x000fc60000000044 */
[----:B------:R-:W-:Y:S01]  /*1f80*/  I2FP.F32.S32 R44, R44 ;  /* 0x0000002c002c7245 */ /* 0x000fe20000201400 */
[----:B------:R-:W-:-:S04]  /*1f90*/  IDP.4A.S8.S8 R61, R49, R61, RZ ;  /* 0x0000003d313d7226 */ /* 0x000fc800000006ff */
[----:B------:R-:W-:Y:S01]  /*1fa0*/  FFMA R66, R46, R44, R45 ;  /* 0x0000002c2e427223 */ /* 0x000fe2000000002d */
[----:B------:R-:W-:Y:S01]  /*1fb0*/  IDP.4A.S8.S8 R45, R52, R62, RZ ;  /* 0x0000003e342d7226 */ /* 0x000fe200000006ff */
[----:B------:R-:W-:-:S03]  /*1fc0*/  I2FP.F32.S32 R68, R61 ;  /* 0x0000003d00447245 */ /* 0x000fc60000201400 */
[----:B------:R-:W-:Y:S02]  /*1fd0*/  IMAD R61, R28, R45, RZ ;  /* 0x0000002d1c3d7224 */ /* 0x000fe400078e02ff */
        /* <DEDUP_REMOVED lines=13> */
[C---:B------:R-:W-:Y:S02]  /*20b0*/  IMAD.WIDE R44, R18.reuse, 0xb4, R40 ;  /* 0x000000b4122c7825 */ /* 0x040fe400078e0228 */
[----:B------:R-:W4:Y:S04]  /*20c0*/  LDG.E.CONSTANT R58, desc[UR8][R46.64+0x28] ;  /* 0x000028082e3a7981 */ /* 0x000f28000c1e9900 */
[----:B------:R-:W5:Y:S04]  /*20d0*/  LDG.E.U16.CONSTANT R67, desc[UR8][R44.64] ;  /* 0x000000082c437981 */ /* 0x000f68000c1e9500 */
[----:B------:R-:W2:Y:S01]  /*20e0*/  LDG.E.U16.CONSTANT R65, desc[UR8][R44.64+0x24] ;  /* 0x000024082c417981 */ /* 0x000ea2000c1e9500 */
[----:B------:R-:W-:Y:S01]  /*20f0*/  FMUL R64, R27, R68 ;  /* 0x000000441b407220 */ /* 0x000fe20000400000 */
[----:B------:R-:W-:-:S02]  /*2100*/  IMAD.WIDE R42, R18, 0xd8, R42 ;  /* 0x000000d8122a7825 */ /* 0x000fc400078e022a */
[----:B------:R3:W2:Y:S02]  /*2110*/  LDG.E.CONSTANT R62, desc[UR8][R46.64+0x70] ;  /* 0x000070082e3e7981 */ /* 0x0006a4000c1e9900 */
[----:B------:R-:W-:Y:S01]  /*2120*/  FFMA R64, R23, R66, -R64 ;  /* 0x0000004217407223 */ /* 0x000fe20000000840 */
[----:B------:R-:W-:Y:S01]  /*2130*/  IADD3 R42, P0, PT, R42, R40, RZ ;  /* 0x000000282a2a7210 */ /* 0x000fe20007f1e0ff */
[----:B------:R-:W-:Y:S01]  /*2140*/  FADD R10, R55, R10 ;  /* 0x0000000a370a7221 */ /* 0x000fe20000000000 */
[----:B------:R-:W2:Y:S02]  /*2150*/  LDG.E.U16.CONSTANT R68, desc[UR8][R44.64+0x48] ;  /* 0x000048082c447981 */ /* 0x000ea4000c1e9500 */
[----:B------:R-:W-:Y:S01]  /*2160*/  IADD3.X R43, PT, PT, R43, R41, RZ, P0, !PT ;  /* 0x000000292b2b7210 */ /* 0x000fe200007fe4ff */
[----:B---3--:R-:W-:-:S04]  /*2170*/  IDP.4A.S8.S8 R47, R32, R57, RZ ;  /* 0x00000039202f7226 */ /* 0x008fc800000006ff */
[----:B------:R-:W-:Y:S02]  /*2180*/  IMAD R47, R24, R47, RZ ;  /* 0x0000002f182f7224 */ /* 0x000fe400078e02ff */
[----:B----4-:R-:W-:Y:S02]  /*2190*/  IDP.4A.S8.S8 R66, R37, R58, RZ ;  /* 0x0000003a25427226 */ /* 0x010fe400000006ff */
[----:B-----5:R-:W-:Y:S01]  /*21a0*/  HADD2.F32 R46, -RZ, R67.H0_H0 ;  /* 0x20000043ff2e7230 */ /* 0x020fe20000004100 */
[----:B------:R-:W-:Y:S01]  /*21b0*/  I2FP.F32.S32 R47, R47 ;  /* 0x0000002f002f7245 */ /* 0x000fe20000201400 */
[----:B------:R-:W-:Y:S02]  /*21c0*/  IMAD R66, R39, R66, RZ ;  /* 0x0000004227427224 */ /* 0x000fe400078e02ff */
[----:B--2---:R-:W-:-:S03]  /*21d0*/  HADD2.F32 R55, -RZ, R65.H0_H0 ;  /* 0x20000041ff377230 */ /* 0x004fc60000004100 */
[----:B------:R-:W-:Y:S01]  /*21e0*/  I2FP.F32.S32 R65, R66 ;  /* 0x0000004200417245 */ /* 0x000fe20000201400 */
[----:B------:R-:W-:Y:S02]  /*21f0*/  FFMA R66, R46, R47, RZ ;  /* 0x0000002f2e427223 */ /* 0x000fe400000000ff */
[----:B------:R-:W2:Y:S02]  /*2200*/  LDG.E.CONSTANT R47, desc[UR8][R42.64+0x4] ;  /* 0x000004082a2f7981 */ /* 0x000ea4000c1e9900 */
[----:B------:R-:W-:Y:S02]  /*2210*/  FFMA R65, R55, R65, R66 ;  /* 0x0000004137417223 */ /* 0x000fe40000000042 */
[----:B------:R-:W3:Y:S01]  /*2220*/  LDG.E.CONSTANT R66, desc[UR8][R42.64+0x28] ;  /* 0x000028082a427981 */ /* 0x000ee2000c1e9900 */
[----:B------:R-:W-:Y:S02]  /*2230*/  HADD2.F32 R68, -RZ, R68.H0_H0 ;  /* 0x20000044ff447230 */ /* 0x000fe40000004100 */
[----:B--2---:R-:W-:-:S04]  /*2240*/  IDP.4A.S8.S8 R67, R32, R47, RZ ;  /* 0x0000002f20437226 */ /* 0x004fc800000006ff */
[----:B------:R-:W-:Y:S02]  /*2250*/  IMAD R32, R24, R67, RZ ;  /* 0x0000004318207224 */ /* 0x000fe400078e02ff */
[----:B---3--:R-:W-:Y:S01]  /*2260*/  IDP.4A.S8.S8 R24, R37, R66, RZ ;  /* 0x0000004225187226 */ /* 0x008fe200000006ff */
[----:B------:R-:W2:Y:S04]  /*2270*/  LDG.E.CONSTANT R67, desc[UR8][R42.64+0x70] ;  /* 0x000070082a437981 */ /* 0x000ea8000c1e9900 */
[----:B------:R0:W3:Y:S01]  /*2280*/  LDG.E.CONSTANT R37, desc[UR8][R42.64+0x4c] ;  /* 0x00004c082a257981 */ /* 0x0000e2000c1e9900 */
[----:B------:R-:W-:Y:S02]  /*2290*/  IMAD R39, R39, R24, RZ ;  /* 0x0000001827277224 */ /* 0x000fe400078e02ff */
[----:B------:R-:W-:-:S04]  /*22a0*/  IDP.4A.S8.S8 R24, R51, R61, RZ ;  /* 0x0000003d33187226 */ /* 0x000fc800000006ff */
[----:B------:R-:W-:-:S05]  /*22b0*/  IMAD R24, R35, R24, RZ ;  /* 0x0000001823187224 */ /* 0x000fca00078e02ff */
[----:B------:R-:W-:-:S05]  /*22c0*/  I2FP.F32.S32 R24, R24 ;  /* 0x0000001800187245 */ /* 0x000fca0000201400 */
[----:B------:R-:W-:Y:S01]  /*22d0*/  FFMA R65, R68, R24, R65 ;  /* 0x0000001844417223 */ /* 0x000fe20000000041 */
[----:B------:R-:W-:-:S05]  /*22e0*/  IDP.4A.S8.S8 R24, R48, R57, RZ ;  /* 0x0000003930187226 */ /* 0x000fca00000006ff */
[----:B0-----:R-:W-:Y:S01]  /*22f0*/  I2FP.F32.S32 R43, R24 ;  /* 0x00000018002b7245 */ /* 0x001fe20000201400 */
[----:B------:R-:W-:-:S05]  /*2300*/  IDP.4A.S8.S8 R24, R26, R58, RZ ;  /* 0x0000003a1a187226 */ /* 0x000fca00000006ff */
[----:B------:R-:W-:Y:S01]  /*2310*/  I2FP.F32.S32 R69, R24 ;  /* 0x0000001800457245 */ /* 0x000fe20000201400 */
[----:B------:R-:W-:Y:S01]  /*2320*/  FFMA R24, R46, R43, RZ ;  /* 0x0000002b2e187223 */ /* 0x000fe200000000ff */
[----:B------:R-:W-:-:S04]  /*2330*/  IMAD.WIDE R42, R18, 0xd8, R40 ;  /* 0x000000d8122a7825 */ /* 0x000fc800078e0228 */
[----:B------:R-:W-:Y:S02]  /*2340*/  FFMA R69, R55, R69, R24 ;  /* 0x0000004537457223 */ /* 0x000fe40000000018 */
[----:B------:R-:W4:Y:S01]  /*2350*/  LDG.E.U16.CONSTANT R24, desc[UR8][R42.64] ;  /* 0x000000082a187981 */ /* 0x000f22000c1e9500 */
[----:B---3--:R-:W-:-:S04]  /*2360*/  IDP.4A.S8.S8 R51, R51, R37, RZ ;  /* 0x0000002533337226 */ /* 0x008fc800000006ff */
[----:B------:R-:W-:Y:S02]  /*2370*/  IMAD R51, R35, R51, RZ ;  /* 0x0000003323337224 */ /* 0x000fe400078e02ff */
[----:B------:R0:W3:Y:S04]  /*2380*/  LDG.E.U16.CONSTANT R35, desc[UR8][R44.64+0x6c] ;  /* 0x00006c082c237981 */ /* 0x0000e8000c1e9500 */
[----:B------:R-:W5:Y:S01]  /*2390*/  LDG.E.U16.CONSTANT R44, desc[UR8][R42.64+0x24] ;  /* 0x000024082a2c7981 */ /* 0x000f62000c1e9500 */
[----:B0-----:R-:W-:Y:S01]  /*23a0*/  I2FP.F32.S32 R45, R32 ;  /* 0x00000020002d7245 */ /* 0x001fe20000201400 */
[----:B----4-:R-:W-:Y:S02]  /*23b0*/  HADD2.F32 R24, -RZ, R24.H0_H0 ;  /* 0x20000018ff187230 */ /* 0x010fe40000004100 */
[----:B------:R-:W-:Y:S01]  /*23c0*/  FADD R11, R56, R11 ;  /* 0x0000000b380b7221 */ /* 0x000fe20000000000 */
[----:B------:R-:W-:Y:S01]  /*23d0*/  FADD R6, R59, R6 ;  /* 0x000000063b067221 */ /* 0x000fe20000000000 */
[----:B------:R-:W-:-:S02]  /*23e0*/  IDP.4A.S8.S8 R59, R38, R62, RZ ;  /* 0x0000003e263b7226 */ /* 0x000fc400000006ff */
[----:B------:R-:W-:-:S03]  /*23f0*/  FADD R7, R60, R7 ;  /* 0x000000073c077221 */ /* 0x000fc60000000000 */
[----:B------:R-:W-:Y:S01]  /*2400*/  I2FP.F32.S32 R59, R59 ;  /* 0x0000003b003b7245 */ /* 0x000fe20000201400 */
[----:B-----5:R-:W-:Y:S01]  /*2410*/  HADD2.F32 R32, -RZ, R44.H0_H0 ;  /* 0x2000002cff207230 */ /* 0x020fe20000004100 */
[----:B------:R-:W-:Y:S01]  /*2420*/  I2FP.F32.S32 R44, R39 ;  /* 0x00000027002c7245 */ /* 0x000fe20000201400 */
[----:B------:R-:W-:Y:S02]  /*2430*/  FFMA R39, R24, R45, RZ ;  /* 0x0000002d18277223 */ /* 0x000fe400000000ff */
[----:B------:R-:W4:Y:S02]  /*2440*/  LDG.E.U16.CONSTANT R45, desc[UR8][R42.64+0x6c] ;  /* 0x00006c082a2d7981 */ /* 0x000f24000c1e9500 */
[----:B------:R-:W-:Y:S01]  /*2450*/  FFMA R39, R32, R44, R39 ;  /* 0x0000002c20277223 */ /* 0x000fe20000000027 */
[----:B------:R-:W-:-:S05]  /*2460*/  IDP.4A.S8.S8 R44, R50, R61, RZ ;  /* 0x0000003d322c7226 */ /* 0x000fca00000006ff */
[----:B------:R-:W-:-:S05]  /*2470*/  I2FP.F32.S32 R44, R44 ;  /* 0x0000002c002c7245 */ /* 0x000fca0000201400 */
[----:B------:R-:W-:Y:S02]  /*2480*/  FFMA R69, R68, R44, R69 ;  /* 0x0000002c44457223 */ /* 0x000fe40000000045 */
[----:B------:R0:W5:Y:S01]  /*2490*/  LDG.E.U16.CONSTANT R44, desc[UR8][R42.64+0x48] ;  /* 0x000048082a2c7981 */ /* 0x000162000c1e9500 */
[----:B---3--:R-:W-:Y:S01]  /*24a0*/  HADD2.F32 R56, -RZ, R35.H0_H0 ;  /* 0x20000023ff387230 */ /* 0x008fe20000004100 */
[----:B------:R-:W-:-:S05]  /*24b0*/  LOP3.LUT R35, R30, 0x3030303, RZ, 0xc0, !PT ;  /* 0x030303031e237812 */ /* 0x000fca00078ec0ff */
[----:B------:R-:W-:Y:S02]  /*24c0*/  IDP.4A.S8.S8 R35, R35, R57, RZ ;  /* 0x0000003923237226 */ /* 0x000fe400000006ff */
[----:B------:R-:W-:Y:S01]  /*24d0*/  FFMA R60, R56, R59, R69 ;  /* 0x0000003b383c7223 */ /* 0x000fe20000000045 */
[----:B------:R-:W-:Y:S02]  /*24e0*/  IDP.4A.S8.S8 R59, R22, R57, RZ ;  /* 0x00000039163b7226 */ /* 0x000fe400000006ff */
[----:B------:R-:W-:-:S05]  /*24f0*/  IMAD R35, R16, R35, RZ ;  /* 0x0000002310237224 */ /* 0x000fca00078e02ff */
[----:B------:R-:W-:Y:S02]  /*2500*/  I2FP.F32.S32 R57, R35 ;  /* 0x0000002300397245 */ /* 0x000fe40000201400 */
[----:B------:R-:W-:-:S03]  /*2510*/  I2FP.F32.S32 R35, R59 ;  /* 0x0000003b00237245 */ /* 0x000fc60000201400 */
[C---:B0-----:R-:W-:Y:S02]  /*2520*/  FFMA R42, R46.reuse, R57, RZ ;  /* 0x000000392e2a7223 */ /* 0x041fe400000000ff */
[----:B------:R-:W-:Y:S01]  /*2530*/  FFMA R46, R46, R35, RZ ;  /* 0x000000232e2e7223 */ /* 0x000fe200000000ff */
[-C--:B------:R-:W-:Y:S02]  /*2540*/  IDP.4A.S8.S8 R35, R17, R58.reuse, RZ ;  /* 0x0000003a11237226 */ /* 0x080fe400000006ff */
[----:B------:R-:W-:Y:S02]  /*2550*/  IDP.4A.S8.S8 R58, R31, R58, RZ ;  /* 0x0000003a1f3a7226 */ /* 0x000fe400000006ff */
[----:B------:R-:W-:Y:S01]  /*2560*/  IMAD R35, R34, R35, RZ ;  /* 0x0000002322237224 */ /* 0x000fe200078e02ff */
[----:B------:R-:W-:Y:S02]  /*2570*/  LOP3.LUT R30, R30, 0x3030303, RZ, 0xc0, !PT ;  /* 0x030303031e1e7812 */ /* 0x000fe400078ec0ff */
[----:B------:R-:W-:-:S02]  /*2580*/  I2FP.F32.S32 R43, R58 ;  /* 0x0000003a002b7245 */ /* 0x000fc40000201400 */
[----:B------:R-:W-:-:S05]  /*2590*/  I2FP.F32.S32 R35, R35 ;  /* 0x0000002300237245 */ /* 0x000fca0000201400 */
[C---:B------:R-:W-:Y:S01]  /*25a0*/  FFMA R35, R55.reuse, R35, R42 ;  /* 0x0000002337237223 */ /* 0x040fe2000000002a */
[----:B------:R-:W-:Y:S01]  /*25b0*/  FFMA R55, R55, R43, R46 ;  /* 0x0000002b37377223 */ /* 0x000fe2000000002e */
[----:B------:R-:W-:Y:S02]  /*25c0*/  IDP.4A.S8.S8 R43, R30, R47, RZ ;  /* 0x0000002f1e2b7226 */ /* 0x000fe400000006ff */
[C---:B------:R-:W-:Y:S02]  /*25d0*/  IDP.4A.S8.S8 R30, R36.reuse, R61, RZ ;  /* 0x0000003d241e7226 */ /* 0x040fe400000006ff */
[----:B------:R-:W-:Y:S02]  /*25e0*/  IDP.4A.S8.S8 R42, R36, R37, RZ ;  /* 0x00000025242a7226 */ /* 0x000fe400000006ff */
[C---:B------:R-:W-:Y:S02]  /*25f0*/  IMAD R36, R21.reuse, R30, RZ ;  /* 0x0000001e15247224 */ /* 0x040fe400078e02ff */
[----:B------:R-:W-:-:S02]  /*2600*/  IMAD R30, R21, R42, RZ ;  /* 0x0000002a151e7224 */ /* 0x000fc400078e02ff */
[----:B------:R-:W-:Y:S02]  /*2610*/  IDP.4A.S8.S8 R17, R17, R66, RZ ;  /* 0x0000004211117226 */ /* 0x000fe400000006ff */
[----:B------:R-:W-:Y:S01]  /*2620*/  IDP.4A.S8.S8 R21, R52, R62, RZ ;  /* 0x0000003e34157226 */ /* 0x000fe200000006ff */
[----:B------:R-:W-:Y:S01]  /*2630*/  I2FP.F32.S32 R36, R36 ;  /* 0x0000002400247245 */ /* 0x000fe20000201400 */
[----:B------:R-:W-:Y:S02]  /*2640*/  IMAD R34, R34, R17, RZ ;  /* 0x0000001122227224 */ /* 0x000fe400078e02ff */
[----:B------:R-:W-:Y:S02]  /*2650*/  IMAD R21, R28, R21, RZ ;  /* 0x000000151c157224 */ /* 0x000fe400078e02ff */
[----:B------:R-:W-:Y:S02]  /*2660*/  IDP.4A.S8.S8 R17, R33, R62, RZ ;  /* 0x0000003e21117226 */ /* 0x000fe400000006ff */
[----:B------:R-:W-:Y:S01]  /*2670*/  FFMA R35, R68, R36, R35 ;  /* 0x0000002444237223 */ /* 0x000fe20000000023 */
[----:B------:R-:W-:Y:S01]  /*2680*/  IDP.4A.S8.S8 R48, R48, R47, RZ ;  /* 0x0000002f30307226 */ /* 0x000fe200000006ff */
[----:B------:R-:W-:Y:S01]  /*2690*/  I2FP.F32.S32 R21, R21 ;  /* 0x0000001500157245 */ /* 0x000fe20000201400 */
[----:B------:R-:W-:-:S02]  /*26a0*/  IMAD R17, R54, R17, RZ ;  /* 0x0000001136117224 */ /* 0x000fc400078e02ff */
[----:B------:R-:W-:Y:S02]  /*26b0*/  IDP.4A.S8.S8 R22, R22, R47, RZ ;  /* 0x0000002f16167226 */ /* 0x000fe400000006ff */
[----:B------:R-:W-:Y:S01]  /*26c0*/  IMAD R16, R16, R43, RZ ;  /* 0x0000002b10107224 */ /* 0x000fe200078e02ff */
[----:B------:R-:W-:Y:S01]  /*26d0*/  I2FP.F32.S32 R42, R17 ;  /* 0x00000011002a7245 */ /* 0x000fe20000201400 */
[-C--:B------:R-:W-:Y:S02]  /*26e0*/  IDP.4A.S8.S8 R26, R26, R66.reuse, RZ ;  /* 0x000000421a1a7226 */ /* 0x080fe400000006ff */
[----:B------:R-:W-:Y:S01]  /*26f0*/  FFMA R36, R56, R21, R35 ;  /* 0x0000001538247223 */ /* 0x000fe20000000023 */
[----:B------:R-:W-:Y:S01]  /*2700*/  IDP.4A.S8.S8 R31, R31, R66, RZ ;  /* 0x000000421f1f7226 */ /* 0x000fe200000006ff */
[----:B------:R-:W-:Y:S02]  /*2710*/  I2FP.F32.S32 R17, R48 ;  /* 0x0000003000117245 */ /* 0x000fe40000201400 */
[----:B------:R-:W-:Y:S01]  /*2720*/  I2FP.F32.S32 R21, R22 ;  /* 0x0000001600157245 */ /* 0x000fe20000201400 */
[C---:B------:R-:W-:Y:S01]  /*2730*/  IDP.4A.S8.S8 R61, R49.reuse, R61, RZ ;  /* 0x0000003d313d7226 */ /* 0x040fe200000006ff */
[----:B------:R-:W-:Y:S01]  /*2740*/  I2FP.F32.S32 R35, R16 ;  /* 0x0000001000237245 */ /* 0x000fe20000201400 */
[-C--:B------:R-:W-:Y:S01]  /*2750*/  IDP.4A.S8.S8 R50, R50, R37.reuse, RZ ;  /* 0x0000002532327226 */ /* 0x080fe200000006ff */
[----:B------:R-:W-:Y:S01]  /*2760*/  I2FP.F32.S32 R26, R26 ;  /* 0x0000001a001a7245 */ /* 0x000fe20000201400 */
[----:B------:R-:W-:Y:S01]  /*2770*/  IDP.4A.S8.S8 R37, R49, R37, RZ ;  /* 0x0000002531257226 */ /* 0x000fe200000006ff */
[----:B------:R-:W-:Y:S01]  /*2780*/  I2FP.F32.S32 R16, R31 ;  /* 0x0000001f00107245 */ /* 0x000fe20000201400 */
[C---:B------:R-:W-:Y:S01]  /*2790*/  FFMA R17, R24.reuse, R17, RZ ;  /* 0x0000001118117223 */ /* 0x040fe200000000ff */
[----:B------:R-:W-:Y:S01]  /*27a0*/  FFMA R21, R24, R21, RZ ;  /* 0x0000001518157223 */ /* 0x000fe200000000ff */
[----:B------:R-:W-:Y:S01]  /*27b0*/  IDP.4A.S8.S8 R62, R53, R62, RZ ;  /* 0x0000003e353e7226 */ /* 0x000fe200000006ff */
[----:B------:R-:W-:Y:S01]  /*27c0*/  I2FP.F32.S32 R61, R61 ;  /* 0x0000003d003d7245 */ /* 0x000fe20000201400 */
[-C--:B--2---:R-:W-:Y:S01]  /*27d0*/  IDP.4A.S8.S8 R33, R33, R67.reuse, RZ ;  /* 0x0000004321217226 */ /* 0x084fe200000006ff */
[----:B------:R-:W-:Y:S01]  /*27e0*/  I2FP.F32.S32 R34, R34 ;  /* 0x0000002200227245 */ /* 0x000fe20000201400 */
[-C--:B------:R-:W-:Y:S01]  /*27f0*/  IDP.4A.S8.S8 R43, R52, R67.reuse, RZ ;  /* 0x00000043342b7226 */ /* 0x080fe200000006ff */
[----:B------:R-:W-:Y:S01]  /*2800*/  I2FP.F32.S32 R50, R50 ;  /* 0x0000003200327245 */ /* 0x000fe20000201400 */
[----:B------:R-:W-:Y:S01]  /*2810*/  IDP.4A.S8.S8 R38, R38, R67, RZ ;  /* 0x0000004326267226 */ /* 0x000fe200000006ff */
[----:B------:R-:W-:Y:S01]  /*2820*/  I2FP.F32.S32 R22, R37 ;  /* 0x0000002500167245 */ /* 0x000fe20000201400 */
[----:B------:R-:W-:Y:S01]  /*2830*/  IDP.4A.S8.S8 R53, R53, R67, RZ ;  /* 0x0000004335357226 */ /* 0x000fe200000006ff */
[----:B------:R-:W-:Y:S01]  /*2840*/  IADD3 R40, P0, PT, R40, 0x480, RZ ;  /* 0x0000048028287810 */ /* 0x000fe20007f1e0ff */
[----:B------:R-:W-:Y:S01]  /*2850*/  FFMA R35, R24, R35, RZ ;  /* 0x0000002318237223 */ /* 0x000fe200000000ff */
[C---:B------:R-:W-:Y:S01]  /*2860*/  FFMA R17, R32.reuse, R26, R17 ;  /* 0x0000001a20117223 */ /* 0x040fe20000000011 */
[----:B------:R-:W-:Y:S01]  /*2870*/  FFMA R21, R32, R16, R21 ;  /* 0x0000001020157223 */ /* 0x000fe20000000015 */
[----:B------:R-:W-:Y:S01]  /*2880*/  IADD3 R20, PT, PT, R20, 0x4, RZ ;  /* 0x0000000414147810 */ /* 0x000fe20007ffe0ff */
[----:B------:R-:W-:Y:S01]  /*2890*/  IMAD R54, R54, R33, RZ ;  /* 0x0000002136367224 */ /* 0x000fe200078e02ff */
[----:B------:R-:W-:Y:S01]  /*28a0*/  I2FP.F32.S32 R62, R62 ;  /* 0x0000003e003e7245 */ /* 0x000fe20000201400 */
[----:B------:R-:W-:-:S02]  /*28b0*/  IMAD R28, R28, R43, RZ ;  /* 0x0000002b1c1c7224 */ /* 0x000fc400078e02ff */
[----:B------:R-:W-:Y:S01]  /*28c0*/  FFMA R55, R68, R61, R55 ;  /* 0x0000003d44377223 */ /* 0x000fe20000000037 */
[----:B------:R-:W-:Y:S01]  /*28d0*/  I2FP.F32.S32 R51, R51 ;  /* 0x0000003300337245 */ /* 0x000fe20000201400 */
[----:B------:R-:W-:Y:S01]  /*28e0*/  FFMA R35, R32, R34, R35 ;  /* 0x0000002220237223 */ /* 0x000fe20000000023 */
[----:B------:R-:W-:Y:S02]  /*28f0*/  I2FP.F32.S32 R30, R30 ;  /* 0x0000001e001e7245 */ /* 0x000fe40000201400 */
[----:B------:R-:W-:Y:S02]  /*2900*/  I2FP.F32.S32 R38, R38 ;  /* 0x0000002600267245 */ /* 0x000fe40000201400 */
[----:B------:R-:W-:Y:S02]  /*2910*/  I2FP.F32.S32 R53, R53 ;  /* 0x0000003500357245 */ /* 0x000fe40000201400 */
[----:B------:R-:W-:Y:S01]  /*2920*/  IADD3.X R41, PT, PT, RZ, R41, RZ, P0, !PT ;  /* 0x00000029ff297210 */ /* 0x000fe200007fe4ff */
[----:B------:R-:W-:Y:S01]  /*2930*/  FFMA R42, R56, R42, R65 ;  /* 0x0000002a382a7223 */ /* 0x000fe20000000041 */
[----:B------:R-:W-:Y:S01]  /*2940*/  ISETP.GE.AND P0, PT, R20, UR4, PT ;  /* 0x0000000414007c0c */ /* 0x000fe2000bf06270 */
[----:B------:R-:W-:Y:S01]  /*2950*/  FFMA R56, R56, R62, R55 ;  /* 0x0000003e38387223 */ /* 0x000fe20000000037 */
[----:B------:R-:W-:-:S03]  /*2960*/  FMUL R60, R29, R60 ;  /* 0x0000003c1d3c7220 */ /* 0x000fc60000400000 */
[----:B------:R-:W-:Y:S01]  /*2970*/  FMUL R56, R27, R56 ;  /* 0x000000381b387220 */ /* 0x000fe20000400000 */
[----:B------:R-:W-:-:S03]  /*2980*/  FFMA R33, R25, R42, -R60 ;  /* 0x0000002a19217223 */ /* 0x000fc6000000083c */
[----:B------:R-:W-:Y:S01]  /*2990*/  FFMA R36, R23, R36, -R56 ;  /* 0x0000002417247223 */ /* 0x000fe20000000838 */
[----:B------:R-:W-:Y:S01]  /*29a0*/  FADD R8, R63, R8 ;  /* 0x000000083f087221 */ /* 0x000fe20000000000 */
[----:B------:R-:W-:Y:S01]  /*29b0*/  FADD R9, R64, R9 ;  /* 0x0000000940097221 */ /* 0x000fe20000000000 */
[----:B------:R-:W-:Y:S01]  /*29c0*/  FADD R4, R33, R4 ;  /* 0x0000000421047221 */ /* 0x000fe20000000000 */
[----:B------:R-:W-:Y:S01]  /*29d0*/  FADD R5, R36, R5 ;  /* 0x0000000524057221 */ /* 0x000fe20000000000 */
[----:B------:R-:W-:Y:S02]  /*29e0*/  IADD3 R0, PT, PT, R0, 0x4, RZ ;  /* 0x0000000400007810 */ /* 0x000fe40007ffe0ff */
[----:B------:R-:W-:Y:S01]  /*29f0*/  IADD3 R19, PT, PT, R19, 0x4, RZ ;  /* 0x0000000413137810 */ /* 0x000fe20007ffe0ff */
[----:B----4-:R-:W-:Y:S02]  /*2a00*/  HADD2.F32 R45, -RZ, R45.H0_H0 ;  /* 0x2000002dff2d7230 */ /* 0x010fe40000004100 */
[----:B-----5:R-:W-:-:S05]  /*2a10*/  HADD2.F32 R44, -RZ, R44.H0_H0 ;  /* 0x2000002cff2c7230 */ /* 0x020fca0000004100 */
[C---:B------:R-:W-:Y:S01]  /*2a20*/  FFMA R50, R44.reuse, R50, R17 ;  /* 0x000000322c327223 */ /* 0x040fe20000000011 */
[C---:B------:R-:W-:Y:S01]  /*2a30*/  FFMA R22, R44.reuse, R22, R21 ;  /* 0x000000162c167223 */ /* 0x040fe20000000015 */
[----:B------:R-:W-:Y:S01]  /*2a40*/  I2FP.F32.S32 R17, R54 ;  /* 0x0000003600117245 */ /* 0x000fe20000201400 */
[C---:B------:R-:W-:Y:S01]  /*2a50*/  FFMA R16, R44.reuse, R51, R39 ;  /* 0x000000332c107223 */ /* 0x040fe20000000027 */
[----:B------:R-:W-:Y:S01]  /*2a60*/  I2FP.F32.S32 R21, R28 ;  /* 0x0000001c00157245 */ /* 0x000fe20000201400 */
[----:B------:R-:W-:Y:S01]  /*2a70*/  FFMA R30, R44, R30, R35 ;  /* 0x0000001e2c1e7223 */ /* 0x000fe20000000023 */
[C---:B------:R-:W-:Y:S01]  /*2a80*/  FFMA R38, R45.reuse, R38, R50 ;  /* 0x000000262d267223 */ /* 0x040fe20000000032 */
[C---:B------:R-:W-:Y:S01]  /*2a90*/  FFMA R22, R45.reuse, R53, R22 ;  /* 0x000000352d167223 */ /* 0x040fe20000000016 */
[C---:B------:R-:W-:Y:S01]  /*2aa0*/  FFMA R16, R45.reuse, R17, R16 ;  /* 0x000000112d107223 */ /* 0x040fe20000000010 */
[----:B------:R-:W-:Y:S01]  /*2ab0*/  FFMA R30, R45, R21, R30 ;  /* 0x000000152d1e7223 */ /* 0x000fe2000000001e */
[----:B------:R-:W-:Y:S01]  /*2ac0*/  FMUL R38, R29, R38 ;  /* 0x000000261d267220 */ /* 0x000fe20000400000 */
[----:B------:R-:W-:-:S03]  /*2ad0*/  FMUL R27, R27, R22 ;  /* 0x000000161b1b7220 */ /* 0x000fc60000400000 */
[----:B------:R-:W-:Y:S01]  /*2ae0*/  FFMA R25, R25, R16, -R38 ;  /* 0x0000001019197223 */ /* 0x000fe20000000826 */
[----:B------:R-:W-:-:S03]  /*2af0*/  FFMA R30, R23, R30, -R27 ;  /* 0x0000001e171e7223 */ /* 0x000fc6000000081b */
[----:B------:R-:W-:Y:S01]  /*2b00*/  FADD R2, R25, R2 ;  /* 0x0000000219027221 */ /* 0x000fe20000000000 */
[----:B------:R-:W-:Y:S01]  /*2b10*/  FADD R3, R30, R3 ;  /* 0x000000031e037221 */ /* 0x000fe20000000000 */
[----:B------:R-:W-:Y:S06]  /*2b20*/  @!P0 BRA `(.L_x_171) ;  /* 0xffffffd800088947 */ /* 0x000fec000383ffff */
[----:B------:R-:W-:Y:S05]  /*2b30*/  BSYNC.RECONVERGENT B1 ;  /* 0x0000000000017941 */ /* 0x000fea0003800200 */
.L_x_170:
[----:B------:R0:W-:Y:S04]  /*2b40*/  STL.64 [R1], R14 ;  /* 0x0000000e01007387 */ /* 0x0001e80000100a00 */
[----:B------:R0:W-:Y:S04]  /*2b50*/  STL.64 [R1+0x8], R12 ;  /* 0x0000080c01007387 */ /* 0x0001e80000100a00 */
[----:B------:R0:W-:Y:S04]  /*2b60*/  STL.64 [R1+0x10], R10 ;  /* 0x0000100a01007387 */ /* 0x0001e80000100a00 */
[----:B------:R0:W-:Y:S04]  /*2b70*/  STL.64 [R1+0x18], R6 ;  /* 0x0000180601007387 */ /* 0x0001e80000100a00 */
[----:B------:R0:W-:Y:S04]  /*2b80*/  STL.64 [R1+0x20], R8 ;  /* 0x0000200801007387 */ /* 0x0001e80000100a00 */
[----:B------:R0:W-:Y:S04]  /*2b90*/  STL.64 [R1+0x28], R4 ;  /* 0x0000280401007387 */ /* 0x0001e80000100a00 */
[----:B------:R0:W-:Y:S02]  /*2ba0*/  STL.64 [R1+0x30], R2 ;  /* 0x0000300201007387 */ /* 0x0001e40000100a00 */
.L_x_169:
[----:B------:R-:W-:Y:S05]  /*2bb0*/  BSYNC.RECONVERGENT B0 ;  /* 0x0000000000007941 */ /* 0x000fea0003800200 */
.L_x_168:
        /* <DEDUP_REMOVED lines=25> */
.L_x_173:
[----:B------:R-:W-:Y:S05]  /*2d50*/  BSYNC.RECONVERGENT B0 ;  /* 0x0000000000007941 */ /* 0x000fea0003800200 */
.L_x_172:
        /* <DEDUP_REMOVED lines=14> */
[----:B------:R-:W4:Y:S01]  /*2e40*/  LDS R16, [R19+0x180] ;  /* 0x0001800013107984 */ /* 0x000f220000000800 */
[----:B------:R-:W2:Y:S03]  /*2e50*/  @!P0 LDC R38, c[0x0][0x3a4] ;  /* 0x0000e900ff268b82 */ /* 0x000ea60000000800 */
[----:B------:R-:W5:Y:S04]  /*2e60*/  LDS R23, [R19+0x200] ;  /* 0x0002000013177984 */ /* 0x000f680000000800 */
[----:B------:R-:W2:Y:S04]  /*2e70*/  LDS R20, [R19+0x280] ;  /* 0x0002800013147984 */ /* 0x000ea80000000800 */
[----:B------:R-:W2:Y:S04]  /*2e80*/  LDS R25, [R19+0x300] ;  /* 0x0003000013197984 */ /* 0x000ea80000000800 */
[----:B------:R-:W2:Y:S04]  /*2e90*/  LDS R22, [R19+0x380] ;  /* 0x0003800013167984 */ /* 0x000ea80000000800 */
[----:B------:R-:W2:Y:S04]  /*2ea0*/  LDS R27, [R19+0x400] ;  /* 0x00040000131b7984 */ /* 0x000ea80000000800 */
        /* <DEDUP_REMOVED lines=8> */
[----:B-----5:R-:W-:Y:S02]  /*2f30*/  FADD R23, R23, R10 ;  /* 0x0000000a17177221 */ /* 0x020fe40000000000 */
[----:B------:R-:W1:Y:S01]  /*2f40*/  SHFL.BFLY PT, R10, R21, 0x10, 0x1f ;  /* 0x0e001f00150a7f89 */ /* 0x000e6200000e0000 */
[----:B--2---:R-:W-:-:S03]  /*2f50*/  FADD R20, R20, R11 ;  /* 0x0000000b14147221 */ /* 0x004fc60000000000 */
        /* <DEDUP_REMOVED lines=124> */
[----:B------:R-:W-:Y:S02]  /*3720*/  FADD R14, R23, R22 ;  /* 0x00000016170e7221 */ /* 0x000fe40000000000 */
[----:B------:R-:W5:Y:S01]  /*3730*/  @!P0 LDC.64 R22, c[0x0][0x390] ;  /* 0x0000e400ff168b82 */ /* 0x000f620000000a00 */
[----:B------:R-:W5:Y:S01]  /*3740*/  @!P0 LDL R0, [R20+0x8] ;  /* 0x0000080014008983 */ /* 0x000f620000100800 */
[----:B-1----:R-:W-:-:S03]  /*3750*/  FADD R15, R25, R24 ;  /* 0x00000018190f7221 */ /* 0x002fc60000000000 */
[----:B------:R-:W-:Y:S01]  /*3760*/  STL.64 [R1+0x10], R10 ;  /* 0x0000100a01007387 */ /* 0x000fe20000100a00 */
[----:B--2---:R-:W-:Y:S02]  /*3770*/  FADD R16, R27, R26 ;  /* 0x0000001a1b107221 */ /* 0x004fe40000000000 */
[----:B------:R-:W1:Y:S01]  /*3780*/  @!P0 LDC.64 R24, c[0x0][0x390] ;  /* 0x0000e400ff188b82 */ /* 0x000e620000000a00 */
[----:B---3--:R-:W-:Y:S01]  /*3790*/  FADD R17, R29, R28 ;  /* 0x0000001c1d117221 */ /* 0x008fe20000000000 */
        /* <DEDUP_REMOVED lines=26> */
[----:B------:R-:W0:Y:S08]  /*3940*/  @!P0 LDC.64 R14, c[0x0][0x390] ;  /* 0x0000e400ff0e8b82 */ /* 0x000e300000000a00 */
[----:B------:R-:W5:Y:S01]  /*3950*/  @!P0 LDC.64 R2, c[0x0][0x390] ;  /* 0x0000e400ff028b82 */ /* 0x000f620000000a00 */
[----:B-1----:R-:W-:Y:S01]  /*3960*/  FADD R26, R16, R9 ;  /* 0x00000009101a7221 */ /* 0x002fe20000000000 */
[----:B------:R-:W-:-:S06]  /*3970*/  MOV R9, UR7 ;  /* 0x0000000700097c02 */ /* 0x000fcc0008000f00 */
[----:B------:R-:W1:Y:S01]  /*3980*/  @!P0 LDC.64 R16, c[0x0][0x390] ;  /* 0x0000e400ff108b82 */ /* 0x000e620000000a00 */
[----:B------:R-:W-:Y:S01]  /*3990*/  FADD R28, R19, R10 ;  /* 0x0000000a131c7221 */ /* 0x000fe20000000000 */
[----:B------:R-:W5:Y:S01]  /*39a0*/  SHFL.BFLY PT, R29, R26, 0x1, 0x1f ;  /* 0x0c201f001a1d7f89 */ /* 0x000f6200000e0000 */
[----:B------:R-:W-:-:S03]  /*39b0*/  LEA R9, R9, R18, 0x1 ;  /* 0x0000001209097211 */ /* 0x000fc600078e08ff */
[----:B------:R-:W5:Y:S01]  /*39c0*/  SHFL.BFLY PT, R31, R28, 0x1, 0x1f ;  /* 0x0c201f001c1f7f89 */ /* 0x000f6200000e0000 */
[C---:B------:R-:W-:Y:S01]  /*39d0*/  @!P0 IADD3 R19, PT, PT, R9.reuse, R30, RZ ;  /* 0x0000001e09138210 */ /* 0x040fe20007ffe0ff */
[----:B0-----:R-:W-:Y:S01]  /*39e0*/  @!P0 IMAD.WIDE.U32 R10, R9, 0x4, R12 ;  /* 0x00000004090a8825 */ /* 0x001fe200078e000c */
[----:B------:R-:W-:-:S03]  /*39f0*/  @!P0 LEA R21, R36, R9, 0x2 ;  /* 0x0000000924158211 */ /* 0x000fc600078e10ff */
[----:B------:R-:W-:Y:S01]  /*3a00*/  @!P0 IMAD.WIDE.U32 R12, R19, 0x4, R14 ;  /* 0x00000004130c8825 */ /* 0x000fe200078e000e */
[----:B------:R-:W-:-:S03]  /*3a10*/  @!P0 LEA R15, R32, R9, 0x1 ;  /* 0x00000009200f8211 */ /* 0x000fc600078e08ff */
[--C-:B------:R-:W-:Y:S02]  /*3a20*/  @!P0 IMAD R19, R34, 0x3, R9.reuse ;  /* 0x0000000322138824 */ /* 0x100fe400078e0209 */
[----:B------:R-:W-:Y:S02]  /*3a30*/  @!P0 IMAD R27, R38, 0x5, R9 ;  /* 0x00000005261b8824 */ /* 0x000fe400078e0209 */
[----:B-1----:R-:W-:-:S04]  /*3a40*/  @!P0 IMAD.WIDE.U32 R14, R15, 0x4, R16 ;  /* 0x000000040f0e8825 */ /* 0x002fc800078e0010 */
[----:B-----5:R-:W-:-:S04]  /*3a50*/  @!P0 IMAD.WIDE.U32 R16, R19, 0x4, R22 ;  /* 0x0000000413108825 */ /* 0x020fc800078e0016 */
[----:B------:R-:W-:-:S04]  /*3a60*/  @!P0 IMAD.WIDE.U32 R18, R21, 0x4, R24 ;  /* 0x0000000415128825 */ /* 0x000fc800078e0018 */
[----:B------:R-:W-:-:S04]  /*3a70*/  @!P0 IMAD.WIDE.U32 R22, R27, 0x4, R2 ;  /* 0x000000041b168825 */ /* 0x000fc800078e0002 */
[----:B------:R-:W-:Y:S01]  /*3a80*/  FADD R2, R26, R29 ;  /* 0x0000001d1a027221 */ /* 0x000fe20000000000 */
[----:B------:R-:W-:-:S05]  /*3a90*/  FADD R3, R28, R31 ;  /* 0x0000001f1c037221 */ /* 0x000fca0000000000 */
[----:B------:R0:W-:Y:S04]  /*3aa0*/  STL.64 [R1+0x30], R2 ;  /* 0x0000300201007387 */ /* 0x0001e80000100a00 */
[----:B------:R0:W-:Y:S04]  /*3ab0*/  @!P0 STG.E desc[UR8][R10.64], R4 ;  /* 0x000000040a008986 */ /* 0x0001e8000c101908 */
[----:B------:R0:W-:Y:S04]  /*3ac0*/  @!P0 STG.E desc[UR8][R12.64], R0 ;  /* 0x000000000c008986 */ /* 0x0001e8000c101908 */
[----:B--2---:R0:W-:Y:S04]  /*3ad0*/  @!P0 STG.E desc[UR8][R14.64], R5 ;  /* 0x000000050e008986 */ /* 0x0041e8000c101908 */
[----:B---3--:R0:W-:Y:S04]  /*3ae0*/  @!P0 STG.E desc[UR8][R16.64], R6 ;  /* 0x0000000610008986 */ /* 0x0081e8000c101908 */
[----:B----4-:R0:W-:Y:S04]  /*3af0*/  @!P0 STG.E desc[UR8][R18.64], R7 ;  /* 0x0000000712008986 */ /* 0x0101e8000c101908 */
        /* <DEDUP_REMOVED lines=9> */
.L_x_174:
        /* <DEDUP_REMOVED lines=15> */
.L_x_753:


//--------------------- .text.mul_mat_vec_q8_0_q8_1_cuda7 --------------------------
	.section	.text.mul_mat_vec_q8_0_q8_1_cuda7,"ax",@progbits
	.align	128
        .global         mul_mat_vec_q8_0_q8_1_cuda7
        .type           mul_mat_vec_q8_0_q8_1_cuda7,@function
        .size           mul_mat_vec_q8_0_q8_1_cuda7,(.L_x_754 - mul_mat_vec_q8_0_q8_1_cuda7)
        .other          mul_mat_vec_q8_0_q8_1_cuda7,@"STO_CUDA_ENTRY STV_DEFAULT"
mul_mat_vec_q8_0_q8_1_cuda7:
.text.mul_mat_vec_q8_0_q8_1_cuda7:
        /* <DEDUP_REMOVED lines=15> */
[----:B------:R-:W-:Y:S01]  /*00f0*/  CS2R R10, SRZ ;  /* 0x00000000000a7805 */ /* 0x000fe2000001ff00 */
[----:B------:R3:W-:Y:S04]  /*0100*/  STL.64 [R1+0x10], RZ ;  /* 0x000010ff01007387 */ /* 0x0007e80000100a00 */
[----:B------:R3:W-:Y:S04]  /*0110*/  STL.64 [R1+0x18], RZ ;  /* 0x000018ff01007387 */ /* 0x0007e80000100a00 */
[----:B------:R3:W-:Y:S01]  /*0120*/  STL.64 [R1+0x20], RZ ;  /* 0x000020ff01007387 */ /* 0x0007e20000100a00 */
[----:B--2---:R-:W-:-:S03]  /*0130*/  SHF.R.S32.HI R0, RZ, 0x1f, R3 ;  /* 0x0000001fff007819 */ /* 0x004fc60000011403 */
[----:B------:R3:W-:Y:S01]  /*0140*/  STL.64 [R1+0x28], RZ ;  /* 0x000028ff01007387 */ /* 0x0007e20000100a00 */
[----:B------:R-:W-:Y:S02]  /*0150*/  LEA.HI R4, R0, R3, RZ, 0x5 ;  /* 0x0000000300047211 */ /* 0x000fe400078f28ff */
[----:B------:R-:W-:Y:S01]  /*0160*/  CS2R R2, SRZ ;  /* 0x0000000000027805 */ /* 0x000fe2000001ff00 */
        /* <DEDUP_REMOVED lines=8> */
[----:B------:R-:W0:Y:S01]  /*01f0*/  LDC.64 R22, c[0x0][0x388] ;  /* 0x0000e200ff167b82 */ /* 0x000e220000000a00 */
[----:B------:R-:W-:Y:S01]  /*0200*/  HFMA2 R19, -RZ, RZ, 0, 0 ;  /* 0x00000000ff137431 */ /* 0x000fe200000001ff */
[----:B------:R-:W-:Y:S06]  /*0210*/  BSSY.RECONVERGENT B1, `(.L_x_177) ;  /* 0x00000b1000017945 */ /* 0x000fec0003800200 */
[----:B------:R-:W1:Y:S01]  /*0220*/  LDC R24, c[0x0][0x3a0] ;  /* 0x0000e800ff187b82 */ /* 0x000e620000000800 */
[----:B------:R-:W-:-:S07]  /*0230*/  IMAD.WIDE.U32 R18, R17, 0x20, R18 ;  /* 0x0000002011127825 */ /* 0x000fce00078e0012 */
[----:B------:R-:W2:Y:S01]  /*0240*/  LDC.64 R28, c[0x0][0x380] ;  /* 0x0000e000ff1c7b82 */ /* 0x000ea20000000a00 */
[--C-:B------:R-:W-:Y:S02]  /*0250*/  SHF.R.U64 R3, R18, 0x2, R19.reuse ;  /* 0x0000000212037819 */ /* 0x100fe40000001213 */
[----:B------:R-:W-:-:S05]  /*0260*/  SHF.R.U32.HI R17, RZ, 0x2, R19 ;  /* 0x00000002ff117819 */ /* 0x000fca0000011613 */
[----:B------:R-:W3:Y:S01]  /*0270*/  LDC.64 R30, c[0x0][0x380] ;  /* 0x0000e000ff1e7b82 */ /* 0x000ee20000000a00 */
[----:B0-----:R-:W-:-:S04]  /*0280*/  IMAD.WIDE.U32 R18, R3, 0x24, R22 ;  /* 0x0000002403127825 */ /* 0x001fc800078e0016 */
[----:B------:R-:W-:Y:S01]  /*0290*/  IMAD R17, R17, 0x24, RZ ;  /* 0x0000002411117824 */ /* 0x000fe200078e02ff */
[----:B------:R-:W-:Y:S02]  /*02a0*/  MOV R20, R18 ;  /* 0x0000001200147202 */ /* 0x000fe40000000f00 */
[----:B-1----:R-:W-:Y:S02]  /*02b0*/  SHF.R.S32.HI R3, RZ, 0x1f, R24 ;  /* 0x0000001fff037819 */ /* 0x002fe40000011418 */
[----:B------:R-:W-:Y:S01]  /*02c0*/  IADD3 R19, PT, PT, R19, R17, RZ ;  /* 0x0000001113137210 */ /* 0x000fe20007ffe0ff */
[----:B------:R-:W-:Y:S01]  /*02d0*/  IMAD R17, R0, UR4, R21 ;  /* 0x0000000400117c24 */ /* 0x000fe2000f8e0215 */
[----:B------:R-:W-:Y:S01]  /*02e0*/  LEA.HI R18, R3, R24, RZ, 0x5 ;  /* 0x0000001803127211 */ /* 0x000fe200078f28ff */
[----:B------:R-:W-:Y:S01]  /*02f0*/  HFMA2 R3, -RZ, RZ, 0, 0 ;  /* 0x00000000ff037431 */ /* 0x000fe200000001ff */
[----:B--2---:R-:W-:Y:S02]  /*0300*/  IADD3 R28, P0, PT, R28, 0x4, RZ ;  /* 0x000000041c1c7810 */ /* 0x004fe40007f1e0ff */
[----:B------:R-:W-:-:S02]  /*0310*/  SHF.R.S32.HI R18, RZ, 0x5, R18 ;  /* 0x00000005ff127819 */ /* 0x000fc40000011412 */
[----:B------:R-:W-:Y:S01]  /*0320*/  IADD3.X R29, PT, PT, RZ, R29, RZ, P0, !PT ;  /* 0x0000001dff1d7210 */ /* 0x000fe200007fe4ff */
[----:B---3--:R-:W-:-:S08]  /*0330*/  IMAD.WIDE R30, R0, 0x22, R30 ;  /* 0x00000022001e7825 */ /* 0x008fd000078e021e */
.L_x_178:
[----:B------:R-:W0:Y:S01]  /*0340*/  S2R R22, SR_TID.X ;  /* 0x0000000000167919 */ /* 0x000e220000002100 */
[----:B------:R-:W-:Y:S01]  /*0350*/  IMAD.WIDE R44, R17, 0x22, R30 ;  /* 0x00000022112c7825 */ /* 0x000fe200078e021e */
[----:B0-----:R-:W-:-:S03]  /*0360*/  SHF.L.U32 R34, R22, 0x3, RZ ;  /* 0x0000000316227819 */ /* 0x001fc600000006ff */
[----:B------:R-:W-:Y:S01]  /*0370*/  IMAD.WIDE R22, R17, 0x22, R28 ;  /* 0x0000002211167825 */ /* 0x000fe200078e021c */
[----:B------:R-:W-:-:S04]  /*0380*/  LOP3.LUT R34, R34, 0x18, RZ, 0xc0, !PT ;  /* 0x0000001822227812 */ /* 0x000fc800078ec0ff */
[C---:B------:R-:W-:Y:S02]  /*0390*/  IADD3 R26, P1, PT, R34.reuse, R22, RZ ;  /* 0x00000016221a7210 */ /* 0x040fe40007f3e0ff */
[C---:B------:R-:W-:Y:S01]  /*03a0*/  IADD3 R32, P0, PT, R34.reuse, R44, RZ ;  /* 0x0000002c22207210 */ /* 0x040fe20007f1e0ff */
[----:B------:R-:W2:Y:S01]  /*03b0*/  LDG.E.U16 R22, desc[UR8][R22.64+-0x4] ;  /* 0xfffffc0816167981 */ /* 0x000ea2000c1e1500 */
[----:B------:R-:W-:Y:S02]  /*03c0*/  IADD3.X R27, PT, PT, RZ, R23, RZ, P1, !PT ;  /* 0x00000017ff1b7210 */ /* 0x000fe40000ffe4ff */
[-C--:B------:R-:W-:Y:S01]  /*03d0*/  IADD3 R24, P1, PT, R34, R20.reuse, RZ ;  /* 0x0000001422187210 */ /* 0x080fe20007f3e0ff */
[----:B------:R-:W3:Y:S01]  /*03e0*/  LDG.E.U16 R44, desc[UR8][R44.64] ;  /* 0x000000082c2c7981 */ /* 0x000ee2000c1e1500 */
[----:B------:R-:W-:Y:S02]  /*03f0*/  IADD3.X R33, PT, PT, RZ, R45, RZ, P0, !PT ;  /* 0x0000002dff217210 */ /* 0x000fe400007fe4ff */
[----:B------:R-:W-:Y:S01]  /*0400*/  IADD3.X R25, PT, PT, RZ, R19, RZ, P1, !PT ;  /* 0x00000013ff197210 */ /* 0x000fe20000ffe4ff */
[----:B------:R-:W4:Y:S04]  /*0410*/  LDG.E.U16 R37, desc[UR8][R26.64+-0x2] ;  /* 0xfffffe081a257981 */ /* 0x000f28000c1e1500 */
[----:B------:R-:W4:Y:S04]  /*0420*/  LDG.E.U16 R23, desc[UR8][R26.64] ;  /* 0x000000081a177981 */ /* 0x000f28000c1e1500 */
[----:B------:R-:W5:Y:S04]  /*0430*/  LDG.E.U16 R41, desc[UR8][R26.64+0x2] ;  /* 0x000002081a297981 */ /* 0x000f68000c1e1500 */
[----:B------:R-:W5:Y:S04]  /*0440*/  LDG.E.U16 R42, desc[UR8][R26.64+0x4] ;  /* 0x000004081a2a7981 */ /* 0x000f68000c1e1500 */
[----:B------:R-:W3:Y:S04]  /*0450*/  LDG.E.U16 R43, desc[UR8][R32.64+0x2] ;  /* 0x00000208202b7981 */ /* 0x000ee8000c1e1500 */
[----:B------:R-:W3:Y:S04]  /*0460*/  LDG.E.U16 R40, desc[UR8][R32.64+0x4] ;  /* 0x0000040820287981 */ /* 0x000ee8000c1e1500 */
[----:B------:R-:W3:Y:S04]  /*0470*/  LDG.E.U16 R39, desc[UR8][R32.64+0x6] ;  /* 0x0000060820277981 */ /* 0x000ee8000c1e1500 */
[----:B------:R0:W3:Y:S04]  /*0480*/  LDG.E.U16 R26, desc[UR8][R32.64+0x8] ;  /* 0x00000808201a7981 */ /* 0x0000e8000c1e1500 */
[----:B------:R-:W3:Y:S04]  /*0490*/  LDG.E R38, desc[UR8][R24.64+0x4] ;  /* 0x0000040818267981 */ /* 0x000ee8000c1e1900 */
[----:B------:R-:W3:Y:S01]  /*04a0*/  LDG.E R36, desc[UR8][R24.64+0x8] ;  /* 0x0000080818247981 */ /* 0x000ee2000c1e1900 */
[----:B0-----:R-:W-:-:S02]  /*04b0*/  MOV R32, R20 ;  /* 0x0000001400207202 */ /* 0x001fc40000000f00 */
[----:B------:R-:W-:-:S05]  /*04c0*/  MOV R33, R19 ;  /* 0x0000001300217202 */ /* 0x000fca0000000f00 */
[----:B------:R-:W3:Y:S01]  /*04d0*/  LDG.E.U16 R35, desc[UR8][R32.64] ;  /* 0x0000000820237981 */ /* 0x000ee2000c1e1500 */
[----:B--2---:R-:W-:Y:S01]  /*04e0*/  HADD2.F32 R22, -RZ, R22.H0_H0 ;  /* 0x20000016ff167230 */ /* 0x004fe20000004100 */
[----:B----4-:R-:W-:Y:S02]  /*04f0*/  LEA R37, R23, R37, 0x10 ;  /* 0x0000002517257211 */ /* 0x010fe400078e80ff */
[----:B-----5:R-:W-:-:S03]  /*0500*/  LEA R41, R42, R41, 0x10 ;  /* 0x000000292a297211 */ /* 0x020fc600078e80ff */
[----:B---3--:R-:W-:-:S04]  /*0510*/  IDP.4A.S8.S8 R27, R37, R38, RZ ;  /* 0x00000026251b7226 */ /* 0x008fc800000006ff */
[----:B------:R-:W-:Y:S02]  /*0520*/  IDP.4A.S8.S8 R27, R41, R36, R27 ;  /* 0x00000024291b7226 */ /* 0x000fe4000000061b */
[----:B------:R-:W-:-:S03]  /*0530*/  HADD2.F32 R23, -RZ, R35.H0_H0 ;  /* 0x20000023ff177230 */ /* 0x000fc60000004100 */
[----:B------:R-:W-:Y:S02]  /*0540*/  I2FP.F32.S32 R35, R27 ;  /* 0x0000001b00237245 */ /* 0x000fe40000201400 */
[----:B------:R-:W-:-:S04]  /*0550*/  FMUL R27, R23, R22 ;  /* 0x00000016171b7220 */ /* 0x000fc80000400000 */
[----:B------:R-:W-:Y:S01]  /*0560*/  FFMA R10, R27, R35, R10 ;  /* 0x000000231b0a7223 */ /* 0x000fe2000000000a */
[----:B------:R-:W-:-:S03]  /*0570*/  MOV R35, RZ ;  /* 0x000000ff00237202 */ /* 0x000fc60000000f00 */
[----:B------:R-:W-:-:S03]  /*0580*/  IMAD.WIDE R24, R18, 0x24, R34 ;  /* 0x0000002412187825 */ /* 0x000fc600078e0222 */
[----:B------:R-:W-:-:S04]  /*0590*/  IADD3 R24, P0, PT, R24, R20, RZ ;  /* 0x0000001418187210 */ /* 0x000fc80007f1e0ff */
[----:B------:R-:W-:Y:S02]  /*05a0*/  IADD3.X R25, PT, PT, R25, R19, RZ, P0, !PT ;  /* 0x0000001319197210 */ /* 0x000fe400007fe4ff */
[----:B------:R-:W-:Y:S01]  /*05b0*/  LEA R39, R26, R39, 0x10 ;  /* 0x000000271a277211 */ /* 0x000fe200078e80ff */
[----:B------:R-:W-:Y:S01]  /*05c0*/  IMAD.WIDE R26, R18, 0x24, R32 ;  /* 0x00000024121a7825 */ /* 0x000fe200078e0220 */
[----:B------:R-:W-:Y:S01]  /*05d0*/  LEA R43, R40, R43, 0x10 ;  /* 0x0000002b282b7211 */ /* 0x000fe200078e80ff */
[----:B------:R-:W2:Y:S04]  /*05e0*/  LDG.E R42, desc[UR8][R24.64+0x8] ;  /* 0x00000808182a7981 */ /* 0x000ea8000c1e1900 */
[----:B------:R-:W3:Y:S04]  /*05f0*/  LDG.E R40, desc[UR8][R24.64+0x4] ;  /* 0x0000040818287981 */ /* 0x000ee8000c1e1900 */
[----:B------:R-:W4:Y:S01]  /*0600*/  LDG.E.U16 R26, desc[UR8][R26.64] ;  /* 0x000000081a1a7981 */ /* 0x000f22000c1e1500 */
[----:B------:R-:W-:-:S04]  /*0610*/  IDP.4A.S8.S8 R38, R43, R38, RZ ;  /* 0x000000262b267226 */ /* 0x000fc800000006ff */
[----:B------:R-:W-:Y:S02]  /*0620*/  IDP.4A.S8.S8 R38, R39, R36, R38 ;  /* 0x0000002427267226 */ /* 0x000fe40000000626 */
[----:B------:R-:W-:-:S03]  /*0630*/  HADD2.F32 R36, -RZ, R44.H0_H0 ;  /* 0x2000002cff247230 */ /* 0x000fc60000004100 */
[----:B------:R-:W-:Y:S02]  /*0640*/  I2FP.F32.S32 R44, R38 ;  /* 0x00000026002c7245 */ /* 0x000fe40000201400 */
[----:B------:R-:W-:-:S04]  /*0650*/  FMUL R38, R23, R36 ;  /* 0x0000002417267220 */ /* 0x000fc80000400000 */
[----:B------:R-:W-:Y:S01]  /*0660*/  FFMA R11, R38, R44, R11 ;  /* 0x0000002c260b7223 */ /* 0x000fe2000000000b */
[----:B---3--:R-:W-:-:S04]  /*0670*/  IDP.4A.S8.S8 R23, R37, R40, RZ ;  /* 0x0000002825177226 */ /* 0x008fc800000006ff */
[----:B--2---:R-:W-:Y:S02]  /*0680*/  IDP.4A.S8.S8 R38, R41, R42, R23 ;  /* 0x0000002a29267226 */ /* 0x004fe40000000617 */
[----:B----4-:R-:W-:-:S03]  /*0690*/  HADD2.F32 R23, -RZ, R26.H0_H0 ;  /* 0x2000001aff177230 */ /* 0x010fc60000004100 */
[----:B------:R-:W-:Y:S02]  /*06a0*/  I2FP.F32.S32 R38, R38 ;  /* 0x0000002600267245 */ /* 0x000fe40000201400 */
[----:B------:R-:W-:-:S04]  /*06b0*/  FMUL R25, R22, R23 ;  /* 0x0000001716197220 */ /* 0x000fc80000400000 */
[----:B------:R-:W-:Y:S01]  /*06c0*/  FFMA R8, R25, R38, R8 ;  /* 0x0000002619087223 */ /* 0x000fe20000000008 */
[----:B------:R-:W-:-:S03]  /*06d0*/  IMAD.WIDE R24, R18, 0x48, R34 ;  /* 0x0000004812187825 */ /* 0x000fc600078e0222 */
[----:B------:R-:W-:-:S04]  /*06e0*/  IADD3 R24, P0, PT, R24, R20, RZ ;  /* 0x0000001418187210 */ /* 0x000fc80007f1e0ff */
[----:B------:R-:W-:Y:S01]  /*06f0*/  IADD3.X R25, PT, PT, R25, R19, RZ, P0, !PT ;  /* 0x0000001319197210 */ /* 0x000fe200007fe4ff */
[----:B------:R-:W-:-:S04]  /*0700*/  IMAD.WIDE R26, R18, 0x48, R32 ;  /* 0x00000048121a7825 */ /* 0x000fc800078e0220 */
[----:B------:R-:W2:Y:S04]  /*0710*/  LDG.E R44, desc[UR8][R24.64+0x4] ;  /* 0x00000408182c7981 */ /* 0x000ea8000c1e1900 */
[----:B------:R0:W3:Y:S04]  /*0720*/  LDG.E R38, desc[UR8][R24.64+0x8] ;  /* 0x0000080818267981 */ /* 0x0000e8000c1e1900 */
[----:B------:R-:W4:Y:S01]  /*0730*/  LDG.E.U16 R26, desc[UR8][R26.64] ;  /* 0x000000081a1a7981 */ /* 0x000f22000c1e1500 */
[----:B------:R-:W-:-:S04]  /*0740*/  IDP.4A.S8.S8 R40, R43, R40, RZ ;  /* 0x000000282b287226 */ /* 0x000fc800000006ff */
[----:B------:R-:W-:-:S05]  /*0750*/  IDP.4A.S8.S8 R40, R39, R42, R40 ;  /* 0x0000002a27287226 */ /* 0x000fca0000000628 */
[----:B------:R-:W-:Y:S01]  /*0760*/  I2FP.F32.S32 R42, R40 ;  /* 0x00000028002a7245 */ /* 0x000fe20000201400 */
[----:B------:R-:W-:Y:S01]  /*0770*/  FMUL R40, R36, R23 ;  /* 0x0000001724287220 */ /* 0x000fe20000400000 */
[----:B0-----:R-:W-:-:S04]  /*0780*/  IMAD.WIDE R24, R18, 0x6c, R34 ;  /* 0x0000006c12187825 */ /* 0x001fc800078e0222 */
[----:B------:R-:W-:Y:S01]  /*0790*/  FFMA R9, R40, R42, R9 ;  /* 0x0000002a28097223 */ /* 0x000fe20000000009 */
[----:B------:R-:W-:-:S04]  /*07a0*/  IADD3 R24, P0, PT, R24, R20, RZ ;  /* 0x0000001418187210 */ /* 0x000fc80007f1e0ff */
[----:B------:R-:W-:-:S05]  /*07b0*/  IADD3.X R25, PT, PT, R25, R19, RZ, P0, !PT ;  /* 0x0000001319197210 */ /* 0x000fca00007fe4ff */
[----:B------:R-:W5:Y:S01]  /*07c0*/  LDG.E R42, desc[UR8][R24.64+0x4] ;  /* 0x00000408182a7981 */ /* 0x000f62000c1e1900 */
[----:B--2---:R-:W-:-:S04]  /*07d0*/  IDP.4A.S8.S8 R23, R37, R44, RZ ;  /* 0x0000002c25177226 */ /* 0x004fc800000006ff */
[----:B---3--:R-:W-:Y:S02]  /*07e0*/  IDP.4A.S8.S8 R40, R41, R38, R23 ;  /* 0x0000002629287226 */ /* 0x008fe40000000617 */
[----:B----4-:R-:W-:-:S03]  /*07f0*/  HADD2.F32 R23, -RZ, R26.H0_H0 ;  /* 0x2000001aff177230 */ /* 0x010fc60000004100 */
[----:B------:R-:W-:Y:S02]  /*0800*/  I2FP.F32.S32 R40, R40 ;  /* 0x0000002800287245 */ /* 0x000fe40000201400 */
[----:B------:R-:W-:-:S04]  /*0810*/  FMUL R27, R22, R23 ;  /* 0x00000017161b7220 */ /* 0x000fc80000400000 */
[----:B------:R-:W-:Y:S01]  /*0820*/  FFMA R6, R27, R40, R6 ;  /* 0x000000281b067223 */ /* 0x000fe20000000006 */
[----:B------:R-:W-:Y:S01]  /*0830*/  IMAD.WIDE R26, R18, 0x6c, R32 ;  /* 0x0000006c121a7825 */ /* 0x000fe200078e0220 */
[----:B------:R0:W2:Y:S05]  /*0840*/  LDG.E R40, desc[UR8][R24.64+0x8] ;  /* 0x0000080818287981 */ /* 0x0000aa000c1e1900 */
[----:B------:R-:W3:Y:S01]  /*0850*/  LDG.E.U16 R26, desc[UR8][R26.64] ;  /* 0x000000081a1a7981 */ /* 0x000ee2000c1e1500 */
[----:B------:R-:W-:-:S04]  /*0860*/  IDP.4A.S8.S8 R44, R43, R44, RZ ;  /* 0x0000002c2b2c7226 */ /* 0x000fc800000006ff */
[----:B------:R-:W-:Y:S02]  /*0870*/  IDP.4A.S8.S8 R44, R39, R38, R44 ;  /* 0x00000026272c7226 */ /* 0x000fe4000000062c */
[----:B------:R-:W-:-:S03]  /*0880*/  FMUL R38, R36, R23 ;  /* 0x0000001724267220 */ /* 0x000fc60000400000 */
[----:B------:R-:W-:Y:S01]  /*0890*/  I2FP.F32.S32 R44, R44 ;  /* 0x0000002c002c7245 */ /* 0x000fe20000201400 */
[----:B-----5:R-:W-:-:S04]  /*08a0*/  IDP.4A.S8.S8 R23, R37, R42, RZ ;  /* 0x0000002a25177226 */ /* 0x020fc800000006ff */
[----:B------:R-:W-:Y:S01]  /*08b0*/  FFMA R7, R38, R44, R7 ;  /* 0x0000002c26077223 */ /* 0x000fe20000000007 */
[----:B0-----:R-:W-:-:S04]  /*08c0*/  IMAD.WIDE R24, R18, 0x90, R34 ;  /* 0x0000009012187825 */ /* 0x001fc800078e0222 */
[----:B------:R-:W-:-:S06]  /*08d0*/  IMAD.WIDE R44, R18, 0x90, R32 ;  /* 0x00000090122c7825 */ /* 0x000fcc00078e0220 */
[----:B------:R-:W4:Y:S01]  /*08e0*/  LDG.E.U16 R44, desc[UR8][R44.64] ;  /* 0x000000082c2c7981 */ /* 0x000f22000c1e1500 */
[----:B--2---:R-:W-:Y:S02]  /*08f0*/  IDP.4A.S8.S8 R38, R41, R40, R23 ;  /* 0x0000002829267226 */ /* 0x004fe40000000617 */
[----:B---3--:R-:W-:-:S03]  /*0900*/  HADD2.F32 R23, -RZ, R26.H0_H0 ;  /* 0x2000001aff177230 */ /* 0x008fc60000004100 */
[----:B------:R-:W-:Y:S02]  /*0910*/  I2FP.F32.S32 R38, R38 ;  /* 0x0000002600267245 */ /* 0x000fe40000201400 */
[----:B------:R-:W-:Y:S01]  /*0920*/  IADD3 R26, P0, PT, R24, R20, RZ ;  /* 0x00000014181a7210 */ /* 0x000fe20007f1e0ff */
[----:B------:R-:W-:-:S04]  /*0930*/  FMUL R27, R22, R23 ;  /* 0x00000017161b7220 */ /* 0x000fc80000400000 */
[----:B------:R-:W-:Y:S01]  /*0940*/  FFMA R4, R27, R38, R4 ;  /* 0x000000261b047223 */ /* 0x000fe20000000004 */
[----:B------:R-:W-:-:S05]  /*0950*/  IADD3.X R27, PT, PT, R25, R19, RZ, P0, !PT ;  /* 0x00000013191b7210 */ /* 0x000fca00007fe4ff */
[----:B------:R-:W2:Y:S04]  /*0960*/  LDG.E R38, desc[UR8][R26.64+0x4] ;  /* 0x000004081a267981 */ /* 0x000ea8000c1e1900 */
[----:B------:R0:W3:Y:S01]  /*0970*/  LDG.E R24, desc[UR8][R26.64+0x8] ;  /* 0x000008081a187981 */ /* 0x0000e2000c1e1900 */
        /* <DEDUP_REMOVED lines=14> */
[----:B----4-:R-:W-:Y:S02]  /*0a60*/  HADD2.F32 R23, -RZ, R44.H0_H0 ;  /* 0x2000002cff177230 */ /* 0x010fe40000004100 */
[----:B------:R-:W-:Y:S01]  /*0a70*/  IMAD.WIDE R44, R18, 0xb4, R32 ;  /* 0x000000b4122c7825 */ /* 0x000fe200078e0220 */
[----:B------:R-:W-:-:S03]  /*0a80*/  I2FP.F32.S32 R40, R25 ;  /* 0x0000001900287245 */ /* 0x000fc60000201400 */
[----:B------:R-:W-:Y:S01]  /*0a90*/  FMUL R25, R22, R23 ;  /* 0x0000001716197220 */ /* 0x000fe20000400000 */
[----:B------:R-:W-:-:S04]  /*0aa0*/  IMAD.WIDE R32, R18, 0xd8, R32 ;  /* 0x000000d812207825 */ /* 0x000fc800078e0220 */
[----:B------:R-:W-:Y:S02]  /*0ab0*/  FFMA R14, R25, R40, R14 ;  /* 0x00000028190e7223 */ /* 0x000fe4000000000e */
[----:B------:R-:W2:Y:S04]  /*0ac0*/  LDG.E R40, desc[UR8][R26.64+0x4] ;  /* 0x000004081a287981 */ /* 0x000ea8000c1e1900 */
[----:B------:R-:W3:Y:S04]  /*0ad0*/  LDG.E.U16 R33, desc[UR8][R32.64] ;  /* 0x0000000820217981 */ /* 0x000ee8000c1e1500 */
[----:B------:R-:W4:Y:S04]  /*0ae0*/  LDG.E.U16 R25, desc[UR8][R44.64] ;  /* 0x000000082c197981 */ /* 0x000f28000c1e1500 */
[----:B------:R-:W3:Y:S04]  /*0af0*/  LDG.E R32, desc[UR8][R34.64+0x4] ;  /* 0x0000040822207981 */ /* 0x000ee8000c1e1900 */
[----:B------:R-:W3:Y:S01]  /*0b00*/  LDG.E R34, desc[UR8][R34.64+0x8] ;  /* 0x0000080822227981 */ /* 0x000ee2000c1e1900 */
[----:B------:R-:W-:Y:S01]  /*0b10*/  IDP.4A.S8.S8 R38, R43, R38, RZ ;  /* 0x000000262b267226 */ /* 0x000fe200000006ff */
[----:B------:R-:W-:-:S03]  /*0b20*/  IADD3 R21, PT, PT, R21, 0x10, RZ ;  /* 0x0000001015157810 */ /* 0x000fc60007ffe0ff */
[----:B------:R-:W-:Y:S01]  /*0b30*/  IDP.4A.S8.S8 R24, R39, R24, R38 ;  /* 0x0000001827187226 */ /* 0x000fe20000000626 */
[----:B------:R-:W-:Y:S02]  /*0b40*/  ISETP.GE.AND P0, PT, R21, R0, PT ;  /* 0x000000001500720c */ /* 0x000fe40003f06270 */
        /* <DEDUP_REMOVED lines=10> */
[----:B------:R-:W-:-:S02]  /*0bf0*/  IDP.4A.S8.S8 R43, R43, R32, RZ ;  /* 0x000000202b2b7226 */ /* 0x000fc400000006ff */
[----:B------:R-:W-:Y:S02]  /*0c00*/  HADD2.F32 R25, -RZ, R33.H0_H0 ;  /* 0x20000021ff197230 */ /* 0x000fe40000004100 */
[----:B------:R-:W-:Y:S01]  /*0c10*/  FMUL R38, R36, R23 ;  /* 0x0000001724267220 */ /* 0x000fe20000400000 */
[-C--:B------:R-:W-:Y:S02]  /*0c20*/  IDP.4A.S8.S8 R37, R41, R34.reuse, R37 ;  /* 0x0000002229257226 */ /* 0x080fe40000000625 */
[----:B------:R-:W-:Y:S02]  /*0c30*/  IDP.4A.S8.S8 R43, R39, R34, R43 ;  /* 0x00000022272b7226 */ /* 0x000fe4000000062b */
[-C--:B------:R-:W-:Y:S01]  /*0c40*/  FMUL R23, R22, R27.reuse ;  /* 0x0000001b16177220 */ /* 0x080fe20000400000 */
[----:B------:R-:W-:Y:S01]  /*0c50*/  FMUL R32, R36, R27 ;  /* 0x0000001b24207220 */ /* 0x000fe20000400000 */
[----:B------:R-:W-:Y:S01]  /*0c60*/  I2FP.F32.S32 R26, R26 ;  /* 0x0000001a001a7245 */ /* 0x000fe20000201400 */
[-C--:B------:R-:W-:Y:S01]  /*0c70*/  FMUL R27, R22, R25.reuse ;  /* 0x00000019161b7220 */ /* 0x080fe20000400000 */
        /* <DEDUP_REMOVED lines=11> */
.L_x_177:
[----:B------:R0:W-:Y:S04]  /*0d30*/  STL.64 [R1], R10 ;  /* 0x0000000a01007387 */ /* 0x0001e80000100a00 */
[----:B------:R0:W-:Y:S04]  /*0d40*/  STL.64 [R1+0x8], R8 ;  /* 0x0000080801007387 */ /* 0x0001e80000100a00 */
[----:B------:R0:W-:Y:S04]  /*0d50*/  STL.64 [R1+0x10], R6 ;  /* 0x0000100601007387 */ /* 0x0001e80000100a00 */
[----:B------:R0:W-:Y:S04]  /*0d60*/  STL.64 [R1+0x18], R4 ;  /* 0x0000180401007387 */ /* 0x0001e80000100a00 */
[----:B------:R0:W-:Y:S04]  /*0d70*/  STL.64 [R1+0x20], R14 ;  /* 0x0000200e01007387 */ /* 0x0001e80000100a00 */
[----:B------:R0:W-:Y:S04]  /*0d80*/  STL.64 [R1+0x28], R12 ;  /* 0x0000280c01007387 */ /* 0x0001e80000100a00 */
[----:B------:R0:W-:Y:S02]  /*0d90*/  STL.64 [R1+0x30], R2 ;  /* 0x0000300201007387 */ /* 0x0001e40000100a00 */
.L_x_176:
[----:B------:R-:W-:Y:S05]  /*0da0*/  BSYNC.RECONVERGENT B0 ;  /* 0x0000000000007941 */ /* 0x000fea0003800200 */
.L_x_175:
        /* <DEDUP_REMOVED lines=25> */
.L_x_180:
[----:B------:R-:W-:Y:S05]  /*0f40*/  BSYNC.RECONVERGENT B0 ;  /* 0x0000000000007941 */ /* 0x000fea0003800200 */
.L_x_179:
        /* <DEDUP_REMOVED lines=17> */
[----:B------:R-:W-:Y:S04]  /*1060*/  LDS R28, [R18+0x480] ;  /* 0x00048000121c7984 */ /* 0x000fe80000000800 */
[----:B------:R-:W-:Y:S01]  /*1070*/  LDS R17, [R18+0x500] ;  /* 0x0005000012117984 */ /* 0x000fe20000000800 */
[----:B01----:R-:W-:-:S03]  /*1080*/  FADD R10, R21, R10 ;  /* 0x0000000a150a7221 */ /* 0x003fc60000000000 */
[----:B------:R-:W-:Y:S01]  /*1090*/  LDS R0, [R18+0x580] ;  /* 0x0005800012007984 */ /* 0x000fe20000000800 */
[----:B--2---:R-:W-:Y:S01]  /*10a0*/  FADD R11, R20, R11 ;  /* 0x0000000b140b7221 */ /* 0x004fe20000000000 */
[----:B----4-:R-:W-:Y:S02]  /*10b0*/  FADD R8, R23, R8 ;  /* 0x0000000817087221 */ /* 0x010fe40000000000 */
[----:B------:R-:W0:Y:S01]  /*10c0*/  SHFL.BFLY PT, R21, R10, 0x10, 0x1f ;  /* 0x0e001f000a157f89 */ /* 0x000e2200000e0000 */
[----:B-----5:R-:W-:-:S03]  /*10d0*/  FADD R9, R22, R9 ;  /* 0x0000000916097221 */ /* 0x020fc60000000000 */
[----:B------:R-:W1:Y:S01]  /*10e0*/  SHFL.BFLY PT, R23, R8, 0x10, 0x1f ;  /* 0x0e001f0008177f89 */ /* 0x000e6200000e0000 */
[----:B---3--:R-:W-:-:S03]  /*10f0*/  FADD R6, R25, R6 ;  /* 0x0000000619067221 */ /* 0x008fc60000000000 */
        /* <DEDUP_REMOVED lines=18> */
[----:B------:R-:W3:Y:S04]  /*1220*/  SHFL.BFLY PT, R28, R15, 0x10, 0x1f ;  /* 0x0e001f000f1c7f89 */ /* 0x000ee800000e0000 */
[----:B------:R-:W3:Y:S01]  /*1230*/  SHFL.BFLY PT, R13, R12, 0x10, 0x1f ;  /* 0x0e001f000c0d7f89 */ /* 0x000ee200000e0000 */
[----:B----4-:R-:W-:-:S03]  /*1240*/  FADD R11, R11, R4 ;  /* 0x000000040b0b7221 */ /* 0x010fc60000000000 */
[----:B------:R-:W4:Y:S01]  /*1250*/  SHFL.BFLY PT, R7, R0, 0x10, 0x1f ;  /* 0x0e001f0000077f89 */ /* 0x000f2200000e0000 */
[----:B-----5:R-:W-:Y:S01]  /*1260*/  FADD R20, R20, R27 ;  /* 0x0000001b14147221 */ /* 0x020fe20000000000 */
[----:B0-----:R-:W-:Y:S02]  /*1270*/  FADD R29, R24, R29 ;  /* 0x0000001d181d7221 */ /* 0x001fe40000000000 */
        /* <DEDUP_REMOVED lines=8> */
[----:B------:R-:W5:Y:S01]  /*1300*/  SHFL.BFLY PT, R23, R6, 0x8, 0x1f ;  /* 0x0d001f0006177f89 */ /* 0x000f6200000e0000 */
[----:B----4-:R-:W-:-:S03]  /*1310*/  FADD R7, R0, R7 ;  /* 0x0000000700077221 */ /* 0x010fc60000000000 */
[----:B------:R-:W4:Y:S04]  /*1320*/  SHFL.BFLY PT, R25, R20, 0x8, 0x1f ;  /* 0x0d001f0014197f89 */ /* 0x000f2800000e0000 */
[----:B------:R-:W4:Y:S01]  /*1330*/  SHFL.BFLY PT, R24, R29, 0x8, 0x1f ;  /* 0x0d001f001d187f89 */ /* 0x000f2200000e0000 */
        /* <DEDUP_REMOVED lines=8> */
[----:B-----5:R-:W-:-:S03]  /*13c0*/  FADD R6, R6, R23 ;  /* 0x0000001706067221 */ /* 0x020fc60000000000 */
[----:B------:R-:W5:Y:S01]  /*13d0*/  SHFL.BFLY PT, R0, R7, 0x8, 0x1f ;  /* 0x0d001f0007007f89 */ /* 0x000f6200000e0000 */
[----:B----4-:R-:W-:Y:S01]  /*13e0*/  FADD R20, R20, R25 ;  /* 0x0000001914147221 */ /* 0x010fe20000000000 */
[----:B------:R-:W-:Y:S02]  /*13f0*/  FADD R24, R29, R24 ;  /* 0x000000181d187221 */ /* 0x000fe40000000000 */
        /* <DEDUP_REMOVED lines=10> */
[----:B------:R-:W5:Y:S04]  /*14a0*/  SHFL.BFLY PT, R25, R20, 0x4, 0x1f ;  /* 0x0c801f0014197f89 */ /* 0x000f6800000e0000 */
[----:B------:R-:W5:Y:S01]  /*14b0*/  SHFL.BFLY PT, R27, R24, 0x4, 0x1f ;  /* 0x0c801f00181b7f89 */ /* 0x000f6200000e0000 */
[----:B----4-:R-:W-:-:S03]  /*14c0*/  FADD R10, R10, R17 ;  /* 0x000000110a0a7221 */ /* 0x010fc60000000000 */
        /* <DEDUP_REMOVED lines=9> */
[----:B-----5:R-:W-:Y:S01]  /*1560*/  FADD R20, R20, R25 ;  /* 0x0000001914147221 */ /* 0x020fe20000000000 */
[----:B------:R-:W-:Y:S02]  /*1570*/  FADD R4, R24, R27 ;  /* 0x0000001b18047221 */ /* 0x000fe40000000000 */
        /* <DEDUP_REMOVED lines=12> */
[----:B-----5:R-:W-:-:S03]  /*1640*/  FADD R10, R10, R21 ;  /* 0x000000150a0a7221 */ /* 0x020fc60000000000 */
        /* <DEDUP_REMOVED lines=25> */
[----:B------:R-:W-:Y:S01]  /*17e0*/  FADD R7, R7, R20 ;  /* 0x0000001407077221 */ /* 0x000fe20000000000 */
[----:B------:R-:W-:Y:S02]  /*17f0*/  LEA R20, R19, R16, 0x2 ;  /* 0x0000001013147211 */ /* 0x000fe400078e10ff */
[----:B------:R-:W3:Y:S01]  /*1800*/  SHFL.BFLY PT, R15, R14, 0x1, 0x1f ;  /* 0x0c201f000e0f7f89 */ /* 0x000ee200000e0000 */
[----:B-----5:R-:W-:-:S03]  /*1810*/  FADD R8, R8, R25 ;  /* 0x0000001908087221 */ /* 0x020fc60000000000 */
[----:B------:R-:W5:Y:S01]  /*1820*/  SHFL.BFLY PT, R17, R28, 0x1, 0x1f ;  /* 0x0c201f001c117f89 */ /* 0x000f6200000e0000 */
[----:B----4-:R-:W-:-:S03]  /*1830*/  FADD R9, R9, R4 ;  /* 0x0000000409097221 */ /* 0x010fc60000000000 */
[----:B------:R-:W4:Y:S01]  /*1840*/  SHFL.BFLY PT, R27, R30, 0x1, 0x1f ;  /* 0x0c201f001e1b7f89 */ /* 0x000f2200000e0000 */
[----:B0-----:R-:W-:Y:S02]  /*1850*/  FADD R10, R11, R22 ;  /* 0x000000160b0a7221 */ /* 0x001fe40000000000 */
[----:B------:R-:W0:Y:S01]  /*1860*/  @!P0 LDC.64 R22, c[0x0][0x390] ;  /* 0x0000e400ff168b82 */ /* 0x000e220000000a00 */
[----:B------:R-:W4:Y:S01]  /*1870*/  SHFL.BFLY PT, R32, R29, 0x1, 0x1f ;  /* 0x0c201f001d207f89 */ /* 0x000f2200000e0000 */
[----:B-1----:R-:W-:-:S03]  /*1880*/  FADD R11, R21, R24 ;  /* 0x00000018150b7221 */ /* 0x002fc60000000000 */
[----:B------:R1:W-:Y:S01]  /*1890*/  STL.64 [R1], R6 ;  /* 0x0000000601007387 */ /* 0x0003e20000100a00 */
[----:B--2---:R-:W-:-:S03]  /*18a0*/  FADD R12, R12, R13 ;  /* 0x0000000d0c0c7221 */ /* 0x004fc60000000000 */
[----:B------:R-:W2:Y:S01]  /*18b0*/  @!P0 LDL R0, [R20] ;  /* 0x0000000014008983 */ /* 0x000ea20000100800 */
[----:B---3--:R-:W-:Y:S02]  /*18c0*/  FADD R13, R5, R26 ;  /* 0x0000001a050d7221 */ /* 0x008fe40000000000 */
[----:B------:R-:W3:Y:S01]  /*18d0*/  @!P0 LDC R26, c[0x0][0x3a4] ;  /* 0x0000e900ff1a8b82 */ /* 0x000ee20000000800 */
[----:B------:R1:W-:Y:S01]  /*18e0*/  STL.64 [R1+0x8], R8 ;  /* 0x0000080801007387 */ /* 0x0003e20000100a00 */
[----:B------:R-:W-:-:S03]  /*18f0*/  FADD R14, R14, R15 ;  /* 0x0000000f0e0e7221 */ /* 0x000fc60000000000 */
[----:B------:R-:W2:Y:S01]  /*1900*/  @!P0 LDL R4, [R20+0x8] ;  /* 0x0000080014048983 */ /* 0x000ea20000100800 */
[----:B-----5:R-:W-:Y:S02]  /*1910*/  FADD R15, R28, R17 ;  /* 0x000000111c0f7221 */ /* 0x020fe40000000000 */
[----:B------:R-:W5:Y:S01]  /*1920*/  @!P0 LDC R28, c[0x0][0x3a4] ;  /* 0x0000e900ff1c8b82 */ /* 0x000f620000000800 */
[----:B------:R-:W-:Y:S01]  /*1930*/  STL.64 [R1+0x10], R10 ;  /* 0x0000100a01007387 */ /* 0x000fe20000100a00 */
[----:B----4-:R-:W-:Y:S01]  /*1940*/  FADD R16, R30, R27 ;  /* 0x0000001b1e107221 */ /* 0x010fe20000000000 */
[----:B------:R-:W-:Y:S02]  /*1950*/  FADD R17, R29, R32 ;  /* 0x000000201d117221 */ /* 0x000fe40000000000 */
[----:B------:R-:W4:Y:S03]  /*1960*/  @!P0 LDL R5, [R20+0x10] ;  /* 0x0000100014058983 */ /* 0x000f260000100800 */
[----:B------:R-:W0:Y:S01]  /*1970*/  @!P0 LDC R30, c[0x0][0x3a4] ;  /* 0x0000e900ff1e8b82 */ /* 0x000e220000000800 */
[----:B------:R-:W-:Y:S04]  /*1980*/  STL.64 [R1+0x18], R12 ;  /* 0x0000180c01007387 */ /* 0x000fe80000100a00 */
[----:B-1----:R-:W4:Y:S03]  /*1990*/  @!P0 LDL R6, [R20+0x18] ;  /* 0x0000180014068983 */ /* 0x002f260000100800 */
[----:B------:R-:W1:Y:S01]  /*19a0*/  @!P0 LDC R32, c[0x0][0x3a4] ;  /* 0x0000e900ff208b82 */ /* 0x000e620000000800 */
[----:B------:R-:W-:Y:S04]  /*19b0*/  STL.64 [R1+0x20], R14 ;  /* 0x0000200e01007387 */ /* 0x000fe80000100a00 */
[----:B------:R-:W4:Y:S04]  /*19c0*/  @!P0 LDL R7, [R20+0x20] ;  /* 0x0000200014078983 */ /* 0x000f280000100800 */
[----:B------:R0:W-:Y:S04]  /*19d0*/  STL.64 [R1+0x28], R16 ;  /* 0x0000281001007387 */ /* 0x0001e80000100a00 */
[----:B------:R-:W4:Y:S01]  /*19e0*/  @!P0 LDL R8, [R20+0x28] ;  /* 0x0000280014088983 */ /* 0x000f220000100800 */
[----:B------:R-:W-:-:S03]  /*19f0*/  IADD3 R19, PT, PT, R19, UR4, RZ ;  /* 0x0000000413137c10 */ /* 0x000fc6000fffe0ff */
[----:B------:R-:W5:Y:S01]  /*1a00*/  LDS R9, [R18+0x600] ;  /* 0x0006000012097984 */ /* 0x000f620000000800 */
[C---:B---3--:R-:W-:Y:S01]  /*1a10*/  @!P0 IADD3 R25, PT, PT, R19.reuse, R26, RZ ;  /* 0x0000001a13198210 */ /* 0x048fe20007ffe0ff */
[----:B0-----:R-:W-:Y:S02]  /*1a20*/  @!P0 IMAD R27, R30, 0x3, R19 ;  /* 0x000000031e1b8824 */ /* 0x001fe400078e0213 */
[----:B------:R-:W0:Y:S01]  /*1a30*/  LDS R10, [R18+0x680] ;  /* 0x00068000120a7984 */ /* 0x000e220000000800 */
[----:B------:R-:W3:Y:S01]  /*1a40*/  @!P0 LDC.64 R16, c[0x0][0x390] ;  /* 0x0000e400ff108b82 */ /* 0x000ee20000000a00 */
[----:B-1----:R-:W-:Y:S01]  /*1a50*/  @!P0 LEA R29, R32, R19, 0x2 ;  /* 0x00000013201d8211 */ /* 0x002fe200078e10ff */
[----:B------:R-:W-:-:S04]  /*1a60*/  @!P0 IMAD.WIDE.U32 R22, R19, 0x4, R22 ;  /* 0x0000000413168825 */ /* 0x000fc800078e0016 */
[----:B------:R-:W-:Y:S02]  /*1a70*/  @!P0 IMAD R31, R34, 0x5, R19 ;  /* 0x00000005221f8824 */ /* 0x000fe400078e0213 */
[----:B---3--:R-:W-:Y:S01]  /*1a80*/  @!P0 IMAD.WIDE.U32 R16, R25, 0x4, R16 ;  /* 0x0000000419108825 */ /* 0x008fe200078e0010 */
[----:B-----5:R-:W-:-:S03]  /*1a90*/  @!P0 LEA R25, R28, R19, 0x1 ;  /* 0x000000131c198211 */ /* 0x020fc600078e08ff */
        /* <DEDUP_REMOVED lines=13> */
[----:B0-----:R-:W-:Y:S01]  /*1b70*/  FADD R12, R3, R12 ;  /* 0x0000000c030c7221 */ /* 0x001fe20000000000 */
[----:B-1----:R-:W-:-:S03]  /*1b80*/  @!P0 IMAD.WIDE.U32 R10, R29, 0x4, R10 ;  /* 0x000000041d0a8825 */ /* 0x002fc600078e000a */
[----:B------:R-:W0:Y:S01]  /*1b90*/  @!P0 LDC.64 R2, c[0x0][0x390] ;  /* 0x0000e400ff028b82 */ /* 0x000e220000000a00 */
[----:B---3--:R-:W-:Y:S01]  /*1ba0*/  FADD R21, R13, R14 ;  /* 0x0000000e0d157221 */ /* 0x008fe20000000000 */
[----:B------:R-:W1:Y:S04]  /*1bb0*/  SHFL.BFLY PT, R9, R12, 0x2, 0x1f ;  /* 0x0c401f000c097f89 */ /* 0x000e6800000e0000 */
[----:B------:R-:W3:Y:S02]  /*1bc0*/  SHFL.BFLY PT, R18, R21, 0x2, 0x1f ;  /* 0x0c401f0015127f89 */ /* 0x000ee400000e0000 */
[----:B------:R-:W5:Y:S01]  /*1bd0*/  @!P0 LDC.64 R14, c[0x0][0x390] ;  /* 0x0000e400ff0e8b82 */ /* 0x000f620000000a00 */
[----:B-1----:R-:W-:-:S07]  /*1be0*/  FADD R9, R12, R9 ;  /* 0x000000090c097221 */ /* 0x002fce0000000000 */
[----:B------:R-:W1:Y:S01]  /*1bf0*/  @!P0 LDC.64 R12, c[0x0][0x390] ;  /* 0x0000e400ff0c8b82 */ /* 0x000e620000000a00 */
[----:B---3--:R-:W-:Y:S01]  /*1c00*/  FADD R18, R21, R18 ;  /* 0x0000001215127221 */ /* 0x008fe20000000000 */
[----:B------:R-:W3:Y:S01]  /*1c10*/  SHFL.BFLY PT, R24, R9, 0x1, 0x1f ;  /* 0x0c201f0009187f89 */ /* 0x000ee200000e0000 */
[----:B-----5:R-:W-:-:S03]  /*1c20*/  @!P0 IMAD.WIDE.U32 R14, R25, 0x4, R14 ;  /* 0x00000004190e8825 */ /* 0x020fc600078e000e */
[----:B------:R-:W5:Y:S01]  /*1c30*/  SHFL.BFLY PT, R21, R18, 0x1, 0x1f ;  /* 0x0c201f0012157f89 */ /* 0x000f6200000e0000 */
[----:B-1----:R-:W-:-:S04]  /*1c40*/  @!P0 IMAD.WIDE.U32 R12, R27, 0x4, R12 ;  /* 0x000000041b0c8825 */ /* 0x002fc800078e000c */
[----:B0-----:R-:W-:-:S04]  /*1c50*/  @!P0 IMAD.WIDE.U32 R26, R31, 0x4, R2 ;  /* 0x000000041f1a8825 */ /* 0x001fc800078e0002 */
[----:B---3--:R-:W-:Y:S01]  /*1c60*/  FADD R2, R9, R24 ;  /* 0x0000001809027221 */ /* 0x008fe20000000000 */
[----:B-----5:R-:W-:-:S05]  /*1c70*/  FADD R3, R18, R21 ;  /* 0x0000001512037221 */ /* 0x020fca0000000000 */
[----:B------:R0:W-:Y:S04]  /*1c80*/  STL.64 [R1+0x30], R2 ;  /* 0x0000300201007387 */ /* 0x0001e80000100a00 */
[----:B--2---:R0:W-:Y:S04]  /*1c90*/  @!P0 STG.E desc[UR8][R22.64], R0 ;  /* 0x0000000016008986 */ /* 0x0041e8000c101908 */
[----:B------:R0:W-:Y:S04]  /*1ca0*/  @!P0 STG.E desc[UR8][R16.64], R4 ;  /* 0x0000000410008986 */ /* 0x0001e8000c101908 */
[----:B----4-:R0:W-:Y:S04]  /*1cb0*/  @!P0 STG.E desc[UR8][R14.64], R5 ;  /* 0x000000050e008986 */ /* 0x0101e8000c101908 */
[----:B------:R0:W-:Y:S04]  /*1cc0*/  @!P0 STG.E desc[UR8][R12.64], R6 ;  /* 0x000000060c008986 */ /* 0x0001e8000c101908 */
        /* <DEDUP_REMOVED lines=10> */
.L_x_181:
        /* <DEDUP_REMOVED lines=9> */
.L_x_754:


//--------------------- .text.mul_mat_vec_q5_1_q8_1_cuda7 --------------------------
	.section	.text.mul_mat_vec_q5_1_q8_1_cuda7,"ax",@progbits
	.align	128
        .global         mul_mat_vec_q5_1_q8_1_cuda7
        .type           mul_mat_vec_q5_1_q8_1_cuda7,@function
        .size           mul_mat_vec_q5_1_q8_1_cuda7,(.L_x_755 - mul_mat_vec_q5_1_q8_1_cuda7)
        .other          mul_mat_vec_q5_1_q8_1_cuda7,@"STO_CUDA_ENTRY STV_DEFAULT"
mul_mat_vec_q5_1_q8_1_cuda7:
.text.mul_mat_vec_q5_1_q8_1_cuda7:
        /* <DEDUP_REMOVED lines=9> */
[----:B------:R4:W-:Y:S01]  /*0090*/  STL.64 [R1], RZ ;  /* 0x000000ff01007387 */ /* 0x0009e20000100a00 */
[----:B------:R-:W-:-:S02]  /*00a0*/  CS2R R12, SRZ ;  /* 0x00000000000c7805 */ /* 0x000fc4000001ff00 */
[----:B------:R-:W-:Y:S02]  /*00b0*/  CS2R R14, SRZ ;  /* 0x00000000000e7805 */ /* 0x000fe4000001ff00 */
        /* <DEDUP_REMOVED lines=11> */
[----:B------:R4:W-:Y:S01]  /*0170*/  STL.64 [R1+0x28], RZ ;  /* 0x000028ff01007387 */ /* 0x0009e20000100a00 */
[----:B---3--:R-:W-:-:S03]  /*0180*/  USHF.L.U32 UR4, UR6, 0x1, URZ ;  /* 0x0000000106047899 */ /* 0x008fc600080006ff */
[----:B------:R4:W-:Y:S01]  /*0190*/  STL.64 [R1+0x30], RZ ;  /* 0x000030ff01007387 */ /* 0x0009e20000100a00 */
[----:B-1----:R-:W-:Y:S02]  /*01a0*/  LEA R0, R0, R3, 0x5 ;  /* 0x0000000300007211 */ /* 0x002fe400078e28ff */
[----:B------:R-:W-:Y:S02]  /*01b0*/  CS2R R2, SRZ ;  /* 0x0000000000027805 */ /* 0x000fe4000001ff00 */
[----:B------:R-:W-:-:S04]  /*01c0*/  LOP3.LUT R0, R0, 0xffff, RZ, 0xc0, !PT ;  /* 0x0000ffff00007812 */ /* 0x000fc800078ec0ff */
[----:B------:R-:W-:-:S04]  /*01d0*/  SHF.R.U32.HI R0, RZ, 0x1, R0 ;  /* 0x00000001ff007819 */ /* 0x000fc80000011600 */
[----:B------:R-:W-:-:S04]  /*01e0*/  LOP3.LUT R21, R0, 0xffff, RZ, 0xc0, !PT ;  /* 0x0000ffff00157812 */ /* 0x000fc800078ec0ff */
[----:B------:R-:W-:-:S13]  /*01f0*/  ISETP.GE.AND P0, PT, R21, UR5, PT ;  /* 0x0000000515007c0c */ /* 0x000fda000bf06270 */
[----:B0---4-:R-:W-:Y:S05]  /*0200*/  @P0 BRA `(.L_x_183) ;  /* 0x00000014003c0947 */ /* 0x011fea0003800000 */
[----:B------:R-:W0:Y:S01]  /*0210*/  LDC R3, c[0x0][0x3a0] ;  /* 0x0000e800ff037b82 */ /* 0x000e220000000800 */
[----:B------:R-:W-:Y:S01]  /*0220*/  MOV R20, UR4 ;  /* 0x0000000400147c02 */ /* 0x000fe20008000f00 */
[----:B------:R-:W-:Y:S06]  /*0230*/  BSSY.RECONVERGENT B1, `(.L_x_184) ;  /* 0x0000145000017945 */ /* 0x000fec0003800200 */
[----:B------:R-:W1:Y:S01]  /*0240*/  LDC.64 R16, c[0x0][0x388] ;  /* 0x0000e200ff107b82 */ /* 0x000e620000000a00 */
[----:B0-----:R-:W-:-:S04]  /*0250*/  SHF.R.S32.HI R0, RZ, 0x1f, R3 ;  /* 0x0000001fff007819 */ /* 0x001fc80000011403 */
[----:B------:R-:W-:Y:S01]  /*0260*/  LEA.HI R18, R0, R3, RZ, 0x5 ;  /* 0x0000000300127211 */ /* 0x000fe200078f28ff */
[----:B------:R-:W-:Y:S02]  /*0270*/  HFMA2 R3, -RZ, RZ, 0, 0 ;  /* 0x00000000ff037431 */ /* 0x000fe400000001ff */
[----:B------:R-:W-:Y:S02]  /*0280*/  IMAD R0, R20, UR5, R21 ;  /* 0x0000000514007c24 */ /* 0x000fe4000f8e0215 */
[----:B-1----:R-:W-:Y:S01]  /*0290*/  IMAD.WIDE.U32 R16, R21, 0x24, R16 ;  /* 0x0000002415107825 */ /* 0x002fe200078e0010 */
[----:B------:R-:W-:-:S04]  /*02a0*/  SHF.R.S32.HI R18, RZ, 0x5, R18 ;  /* 0x00000005ff127819 */ /* 0x000fc80000011412 */
[----:B------:R-:W-:-:S07]  /*02b0*/  MOV R19, R17 ;  /* 0x0000001100137202 */ /* 0x000fce0000000f00 */
.L_x_185:
[----:B------:R-:W0:Y:S01]  /*02c0*/  S2R R17, SR_TID.X ;  /* 0x0000000000117919 */ /* 0x000e220000002100 */
[----:B------:R-:W1:Y:S01]  /*02d0*/  LDC.64 R26, c[0x0][0x380] ;  /* 0x0000e000ff1a7b82 */ /* 0x000e620000000a00 */
[----:B------:R-:W-:Y:S01]  /*02e0*/  UIMAD UR6, UR5, 0x18, URZ ;  /* 0x00000018050678a4 */ /* 0x000fe2000f8e02ff */
[----:B-1----:R-:W-:-:S05]  /*02f0*/  IMAD.WIDE R26, R0, 0x18, R26 ;  /* 0x00000018001a7825 */ /* 0x002fca00078e021a */
[----:B------:R-:W2:Y:S01]  /*0300*/  LDG.E R41, desc[UR8][R26.64+0x4] ;  /* 0x000004081a297981 */ /* 0x000ea2000c1e1900 */
[----:B0-----:R-:W-:-:S04]  /*0310*/  SHF.L.U32 R17, R17, 0x3, RZ ;  /* 0x0000000311117819 */ /* 0x001fc800000006ff */
[----:B------:R-:W-:-:S04]  /*0320*/  LOP3.LUT R30, R17, 0x8, RZ, 0xc0, !PT ;  /* 0x00000008111e7812 */ /* 0x000fc800078ec0ff */
[----:B------:R-:W-:-:S04]  /*0330*/  IADD3 R28, P0, PT, R30, R26, RZ ;  /* 0x0000001a1e1c7210 */ /* 0x000fc80007f1e0ff */
[----:B------:R-:W-:-:S05]  /*0340*/  IADD3.X R29, PT, PT, RZ, R27, RZ, P0, !PT ;  /* 0x0000001bff1d7210 */ /* 0x000fca00007fe4ff */
[----:B------:R-:W3:Y:S04]  /*0350*/  LDG.E R20, desc[UR8][R28.64+0x8] ;  /* 0x000008081c147981 */ /* 0x000ee8000c1e1900 */
[----:B------:R0:W4:Y:S01]  /*0360*/  LDG.E R17, desc[UR8][R28.64+0xc] ;  /* 0x00000c081c117981 */ /* 0x000122000c1e1900 */
[----:B------:R-:W-:Y:S02]  /*0370*/  MOV R23, UR6 ;  /* 0x0000000600177c02 */ /* 0x000fe40008000f00 */
[----:B------:R-:W-:-:S04]  /*0380*/  IADD3 R22, P0, PT, R26, UR6, RZ ;  /* 0x000000061a167c10 */ /* 0x000fc8000ff1e0ff */
[----:B------:R-:W-:Y:S02]  /*0390*/  LEA.HI.X.SX32 R23, R23, R27, 0x1, P0 ;  /* 0x0000001b17177211 */ /* 0x000fe400000f0eff */
[----:B------:R-:W-:Y:S01]  /*03a0*/  IADD3 R42, P0, PT, R30, R22, RZ ;  /* 0x000000161e2a7210 */ /* 0x000fe20007f1e0ff */
[----:B------:R-:W5:Y:S04]  /*03b0*/  LDG.E R27, desc[UR8][R26.64] ;  /* 0x000000081a1b7981 */ /* 0x000f68000c1e1900 */
[----:B------:R-:W5:Y:S01]  /*03c0*/  LDG.E R39, desc[UR8][R22.64+0x4] ;  /* 0x0000040816277981 */ /* 0x000f62000c1e1900 */
[----:B------:R-:W-:-:S05]  /*03d0*/  IADD3.X R43, PT, PT, RZ, R23, RZ, P0, !PT ;  /* 0x00000017ff2b7210 */ /* 0x000fca00007fe4ff */
[----:B------:R-:W5:Y:S04]  /*03e0*/  LDG.E R37, desc[UR8][R42.64+0x8] ;  /* 0x000008082a257981 */ /* 0x000f68000c1e1900 */
[----:B------:R1:W5:Y:S01]  /*03f0*/  LDG.E R36, desc[UR8][R42.64+0xc] ;  /* 0x00000c082a247981 */ /* 0x000362000c1e1900 */
[-C--:B------:R-:W-:Y:S02]  /*0400*/  IADD3 R24, P0, PT, R30, R16.reuse, RZ ;  /* 0x000000101e187210 */ /* 0x080fe40007f1e0ff */
[----:B0-----:R-:W-:Y:S01]  /*0410*/  MOV R28, R16 ;  /* 0x00000010001c7202 */ /* 0x001fe20000000f00 */
[----:B------:R-:W5:Y:S01]  /*0420*/  LDG.E R22, desc[UR8][R22.64] ;  /* 0x0000000816167981 */ /* 0x000f62000c1e1900 */
[----:B------:R-:W-:-:S05]  /*0430*/  IADD3.X R25, PT, PT, RZ, R19, RZ, P0, !PT ;  /* 0x00000013ff197210 */ /* 0x000fca00007fe4ff */
[----:B------:R-:W5:Y:S01]  /*0440*/  LDG.E R35, desc[UR8][R24.64+0x4] ;  /* 0x0000040818237981 */ /* 0x000f62000c1e1900 */
[----:B------:R-:W-:-:S03]  /*0450*/  MOV R29, R19 ;  /* 0x00000013001d7202 */ /* 0x000fc60000000f00 */
[----:B------:R-:W5:Y:S04]  /*0460*/  LDG.E R34, desc[UR8][R24.64+0x14] ;  /* 0x0000140818227981 */ /* 0x000f68000c1e1900 */
[----:B------:R-:W5:Y:S04]  /*0470*/  LDG.E R31, desc[UR8][R24.64+0x8] ;  /* 0x00000808181f7981 */ /* 0x000f68000c1e1900 */
[----:B------:R-:W5:Y:S04]  /*0480*/  LDG.E R32, desc[UR8][R28.64] ;  /* 0x000000081c207981 */ /* 0x000f68000c1e1900 */
[----:B------:R3:W5:Y:S01]  /*0490*/  LDG.E R33, desc[UR8][R24.64+0x18] ;  /* 0x0000180818217981 */ /* 0x000762000c1e1900 */
[----:B------:R-:W-:-:S02]  /*04a0*/  LOP3.LUT R38, R30, 0x4, RZ, 0xfc, !PT ;  /* 0x000000041e267812 */ /* 0x000fc400078efcff */
[--C-:B--2---:R-:W-:Y:S02]  /*04b0*/  SHF.R.S32.HI R40, RZ, R30, R41.reuse ;  /* 0x0000001eff287219 */ /* 0x104fe40000011429 */
[----:B------:R-:W-:Y:S02]  /*04c0*/  SHF.R.S32.HI R41, RZ, R38, R41 ;  /* 0x00000026ff297219 */ /* 0x000fe40000011429 */
[----:B-1----:R-:W-:Y:S02]  /*04d0*/  SHF.L.U32 R42, R40, 0x4, RZ ;  /* 0x00000004282a7819 */ /* 0x002fe400000006ff */
[----:B------:R-:W-:Y:S02]  /*04e0*/  SHF.R.U32.HI R44, RZ, 0xc, R40 ;  /* 0x0000000cff2c7819 */ /* 0x000fe40000011628 */
[----:B------:R-:W-:Y:S02]  /*04f0*/  LOP3.LUT R43, R42, 0x10, RZ, 0xc0, !PT ;  /* 0x000000102a2b7812 */ /* 0x000fe400078ec0ff */
[----:B------:R-:W-:-:S02]  /*0500*/  SHF.L.U32 R42, R41, 0x4, RZ ;  /* 0x00000004292a7819 */ /* 0x000fc400000006ff */
[----:B------:R-:W-:Y:S02]  /*0510*/  SHF.R.U32.HI R45, RZ, 0xc, R41 ;  /* 0x0000000cff2d7819 */ /* 0x000fe40000011629 */
[----:B------:R-:W-:Y:S02]  /*0520*/  LOP3.LUT R42, R42, 0x10, RZ, 0xc0, !PT ;  /* 0x000000102a2a7812 */ /* 0x000fe400078ec0ff */
[----:B------:R-:W-:Y:S02]  /*0530*/  LOP3.LUT R26, R44, 0x10, RZ, 0xc0, !PT ;  /* 0x000000102c1a7812 */ /* 0x000fe400078ec0ff */
[--C-:B---3--:R-:W-:Y:S02]  /*0540*/  LOP3.LUT R25, R43, 0xf0f0f0f, R20.reuse, 0xf8, !PT ;  /* 0x0f0f0f0f2b197812 */ /* 0x108fe400078ef814 */
[----:B------:R-:W-:Y:S02]  /*0550*/  SHF.R.U32.HI R43, RZ, 0x4, R20 ;  /* 0x00000004ff2b7819 */ /* 0x000fe40000011614 */
[----:B------:R-:W-:-:S02]  /*0560*/  SHF.L.U32 R20, R40, 0xb, RZ ;  /* 0x0000000b28147819 */ /* 0x000fc400000006ff */
[----:B------:R-:W-:Y:S02]  /*0570*/  LOP3.LUT R24, R45, 0x10, RZ, 0xc0, !PT ;  /* 0x000000102d187812 */ /* 0x000fe400078ec0ff */
[--C-:B----4-:R-:W-:Y:S02]  /*0580*/  LOP3.LUT R23, R42, 0xf0f0f0f, R17.reuse, 0xf8, !PT ;  /* 0x0f0f0f0f2a177812 */ /* 0x110fe400078ef811 */
[----:B------:R-:W-:Y:S02]  /*0590*/  SHF.R.U32.HI R45, RZ, 0x4, R17 ;  /* 0x00000004ff2d7819 */ /* 0x000fe40000011611 */
[----:B------:R-:W-:Y:S02]  /*05a0*/  LOP3.LUT R17, R26, 0xf0f0f0f, R43, 0xf8, !PT ;  /* 0x0f0f0f0f1a117812 */ /* 0x000fe400078ef82b */
[----:B------:R-:W-:Y:S02]  /*05b0*/  LOP3.LUT R20, R25, 0x1000, R20, 0xf8, !PT ;  /* 0x0000100019147812 */ /* 0x000fe400078ef814 */
[----:B------:R-:W-:-:S02]  /*05c0*/  SHF.R.U32.HI R26, RZ, 0x5, R40 ;  /* 0x00000005ff1a7819 */ /* 0x000fc40000011628 */
[----:B------:R-:W-:Y:S02]  /*05d0*/  SHF.L.U32 R25, R40, 0x12, RZ ;  /* 0x0000001228197819 */ /* 0x000fe400000006ff */
[----:B------:R-:W-:Y:S02]  /*05e0*/  LOP3.LUT R26, R17, 0x1000, R26, 0xf8, !PT ;  /* 0x00001000111a7812 */ /* 0x000fe400078ef81a */
[----:B------:R-:W-:Y:S02]  /*05f0*/  LOP3.LUT R20, R20, 0x100000, R25, 0xf8, !PT ;  /* 0x0010000014147812 */ /* 0x000fe400078ef819 */
[C---:B------:R-:W-:Y:S02]  /*0600*/  SHF.L.U32 R17, R40.reuse, 0x19, RZ ;  /* 0x0000001928117819 */ /* 0x040fe400000006ff */
[----:B------:R-:W-:Y:S02]  /*0610*/  SHF.L.U32 R25, R40, 0x2, RZ ;  /* 0x0000000228197819 */ /* 0x000fe400000006ff */
[----:B------:R-:W-:-:S02]  /*0620*/  LOP3.LUT R20, R20, 0x10000000, R17, 0xf8, !PT ;  /* 0x1000000014147812 */ /* 0x000fc400078ef811 */
[----:B------:R-:W-:Y:S02]  /*0630*/  LOP3.LUT R17, R26, 0x100000, R25, 0xf8, !PT ;  /* 0x001000001a117812 */ /* 0x000fe400078ef819 */
[--C-:B-----5:R-:W-:Y:S02]  /*0640*/  SHF.R.S32.HI R26, RZ, R30, R39.reuse ;  /* 0x0000001eff1a7219 */ /* 0x120fe40000011427 */
[----:B------:R-:W-:Y:S02]  /*0650*/  SHF.R.S32.HI R25, RZ, R38, R39 ;  /* 0x00000026ff197219 */ /* 0x000fe40000011427 */
[----:B------:R-:W-:Y:S02]  /*0660*/  SHF.L.U32 R38, R26, 0x4, RZ ;  /* 0x000000041a267819 */ /* 0x000fe400000006ff */
[----:B------:R-:W-:Y:S02]  /*0670*/  SHF.L.U32 R40, R40, 0x9, RZ ;  /* 0x0000000928287819 */ /* 0x000fe400000006ff */
[----:B------:R-:W-:-:S02]  /*0680*/  SHF.R.U32.HI R39, RZ, 0xc, R26 ;  /* 0x0000000cff277819 */ /* 0x000fc4000001161a */
[----:B------:R-:W-:Y:S02]  /*0690*/  LOP3.LUT R38, R38, 0x10, RZ, 0xc0, !PT ;  /* 0x0000001026267812 */ /* 0x000fe400078ec0ff */
[----:B------:R-:W-:Y:S02]  /*06a0*/  LOP3.LUT R17, R17, 0x10000000, R40, 0xf8, !PT ;  /* 0x1000000011117812 */ /* 0x000fe400078ef828 */
[----:B------:R-:W-:Y:S02]  /*06b0*/  LOP3.LUT R40, R39, 0x10, RZ, 0xc0, !PT ;  /* 0x0000001027287812 */ /* 0x000fe400078ec0ff */
[--C-:B------:R-:W-:Y:S02]  /*06c0*/  SHF.R.U32.HI R39, RZ, 0x4, R37.reuse ;  /* 0x00000004ff277819 */ /* 0x100fe40000011625 */
[----:B------:R-:W-:Y:S02]  /*06d0*/  LOP3.LUT R38, R38, 0xf0f0f0f, R37, 0xf8, !PT ;  /* 0x0f0f0f0f26267812 */ /* 0x000fe400078ef825 */
[----:B------:R-:W-:-:S02]  /*06e0*/  SHF.L.U32 R37, R26, 0xb, RZ ;  /* 0x0000000b1a257819 */ /* 0x000fc400000006ff */
[----:B------:R-:W-:Y:S02]  /*06f0*/  LOP3.LUT R39, R40, 0xf0f0f0f, R39, 0xf8, !PT ;  /* 0x0f0f0f0f28277812 */ /* 0x000fe400078ef827 */
[----:B------:R-:W-:Y:S02]  /*0700*/  SHF.R.U32.HI R40, RZ, 0x5, R26 ;  /* 0x00000005ff287819 */ /* 0x000fe4000001161a */
[----:B------:R-:W-:Y:S02]  /*0710*/  LOP3.LUT R37, R38, 0x1000, R37, 0xf8, !PT ;  /* 0x0000100026257812 */ /* 0x000fe400078ef825 */
[C---:B------:R-:W-:Y:S02]  /*0720*/  SHF.L.U32 R38, R26.reuse, 0x12, RZ ;  /* 0x000000121a267819 */ /* 0x040fe400000006ff */
[----:B------:R-:W-:Y:S02]  /*0730*/  LOP3.LUT R39, R39, 0x1000, R40, 0xf8, !PT ;  /* 0x0000100027277812 */ /* 0x000fe400078ef828 */
[----:B------:R-:W-:-:S02]  /*0740*/  SHF.L.U32 R40, R26, 0x2, RZ ;  /* 0x000000021a287819 */ /* 0x000fc400000006ff */
[----:B------:R-:W-:Y:S02]  /*0750*/  LOP3.LUT R37, R37, 0x100000, R38, 0xf8, !PT ;  /* 0x0010000025257812 */ /* 0x000fe400078ef826 */
[C---:B------:R-:W-:Y:S02]  /*0760*/  SHF.L.U32 R38, R26.reuse, 0x19, RZ ;  /* 0x000000191a267819 */ /* 0x040fe400000006ff */
[----:B------:R-:W-:Y:S02]  /*0770*/  LOP3.LUT R40, R39, 0x100000, R40, 0xf8, !PT ;  /* 0x0010000027287812 */ /* 0x000fe400078ef828 */
[----:B------:R-:W-:Y:S02]  /*0780*/  SHF.L.U32 R39, R26, 0x9, RZ ;  /* 0x000000091a277819 */ /* 0x000fe400000006ff */
[----:B------:R-:W-:Y:S02]  /*0790*/  LOP3.LUT R26, R37, 0x10000000, R38, 0xf8, !PT ;  /* 0x10000000251a7812 */ /* 0x000fe400078ef826 */
[----:B------:R-:W-:-:S02]  /*07a0*/  SHF.L.U32 R37, R25, 0x4, RZ ;  /* 0x0000000419257819 */ /* 0x000fc400000006ff */
[----:B------:R-:W-:Y:S02]  /*07b0*/  SHF.R.U32.HI R38, RZ, 0xc, R25 ;  /* 0x0000000cff267819 */ /* 0x000fe40000011619 */
[----:B------:R-:W-:Y:S02]  /*07c0*/  LOP3.LUT R40, R40, 0x10000000, R39, 0xf8, !PT ;  /* 0x1000000028287812 */ /* 0x000fe400078ef827 */
[----:B------:R-:W-:Y:S02]  /*07d0*/  LOP3.LUT R37, R37, 0x10, RZ, 0xc0, !PT ;  /* 0x0000001025257812 */ /* 0x000fe400078ec0ff */
[----:B------:R-:W-:Y:S02]  /*07e0*/  LOP3.LUT R39, R38, 0x10, RZ, 0xc0, !PT ;  /* 0x0000001026277812 */ /* 0x000fe400078ec0ff */
[--C-:B------:R-:W-:Y:S02]  /*07f0*/  SHF.R.U32.HI R38, RZ, 0x4, R36.reuse ;  /* 0x00000004ff267819 */ /* 0x100fe40000011624 */
[----:B------:R-:W-:-:S02]  /*0800*/  LOP3.LUT R36, R37, 0xf0f0f0f, R36, 0xf8, !PT ;  /* 0x0f0f0f0f25247812 */ /* 0x000fc400078ef824 */
[----:B------:R-:W-:Y:S02]  /*0810*/  LOP3.LUT R37, R39, 0xf0f0f0f, R38, 0xf8, !PT ;  /* 0x0f0f0f0f27257812 */ /* 0x000fe400078ef826 */
[----:B------:R-:W-:-:S04]  /*0820*/  SHF.L.U32 R38, R41, 0xb, RZ ;  /* 0x0000000b29267819 */ /* 0x000fc800000006ff */
[----:B------:R-:W-:Y:S02]  /*0830*/  LOP3.LUT R23, R23, 0x1000, R38, 0xf8, !PT ;  /* 0x0000100017177812 */ /* 0x000fe400078ef826 */
[----:B------:R-:W-:Y:S02]  /*0840*/  SHF.L.U32 R38, R41, 0x12, RZ ;  /* 0x0000001229267819 */ /* 0x000fe400000006ff */
[----:B------:R-:W-:Y:S02]  /*0850*/  LOP3.LUT R24, R24, 0xf0f0f0f, R45, 0xf8, !PT ;  /* 0x0f0f0f0f18187812 */ /* 0x000fe400078ef82d */
[----:B------:R-:W-:Y:S02]  /*0860*/  LOP3.LUT R23, R23, 0x100000, R38, 0xf8, !PT ;  /* 0x0010000017177812 */ /* 0x000fe400078ef826 */
[----:B------:R-:W-:Y:S02]  /*0870*/  SHF.R.U32.HI R39, RZ, 0x5, R41 ;  /* 0x00000005ff277819 */ /* 0x000fe40000011629 */
[----:B------:R-:W-:-:S02]  /*0880*/  SHF.L.U32 R38, R41, 0x19, RZ ;  /* 0x0000001929267819 */ /* 0x000fc400000006ff */
[----:B------:R-:W-:Y:S02]  /*0890*/  LOP3.LUT R24, R24, 0x1000, R39, 0xf8, !PT ;  /* 0x0000100018187812 */ /* 0x000fe400078ef827 */
[----:B------:R-:W-:Y:S02]  /*08a0*/  LOP3.LUT R39, R23, 0x10000000, R38, 0xf8, !PT ;  /* 0x1000000017277812 */ /* 0x000fe400078ef826 */
[----:B------:R-:W-:Y:S02]  /*08b0*/  SHF.L.U32 R23, R41, 0x2, RZ ;  /* 0x0000000229177819 */ /* 0x000fe400000006ff */
[----:B------:R-:W-:Y:S02]  /*08c0*/  SHF.L.U32 R43, R25, 0xb, RZ ;  /* 0x0000000b192b7819 */ /* 0x000fe400000006ff */
[----:B------:R-:W-:Y:S02]  /*08d0*/  LOP3.LUT R24, R24, 0x100000, R23, 0xf8, !PT ;  /* 0x0010000018187812 */ /* 0x000fe400078ef817 */
[----:B------:R-:W-:-:S02]  /*08e0*/  SHF.R.U32.HI R38, RZ, 0x5, R25 ;  /* 0x00000005ff267819 */ /* 0x000fc40000011619 */
[----:B------:R-:W-:Y:S02]  /*08f0*/  LOP3.LUT R36, R36, 0x1000, R43, 0xf8, !PT ;  /* 0x0000100024247812 */ /* 0x000fe400078ef82b */
[----:B------:R-:W-:Y:S02]  /*0900*/  SHF.L.U32 R23, R25, 0x12, RZ ;  /* 0x0000001219177819 */ /* 0x000fe400000006ff */
[----:B------:R-:W-:Y:S02]  /*0910*/  LOP3.LUT R37, R37, 0x1000, R38, 0xf8, !PT ;  /* 0x0000100025257812 */ /* 0x000fe400078ef826 */
[----:B------:R-:W-:Y:S02]  /*0920*/  LOP3.LUT R23, R36, 0x100000, R23, 0xf8, !PT ;  /* 0x0010000024177812 */ /* 0x000fe400078ef817 */
[----:B------:R-:W-:-:S04]  /*0930*/  SHF.L.U32 R38, R25, 0x19, RZ ;  /* 0x0000001919267819 */ /* 0x000fc800000006ff */
[----:B------:R-:W-:Y:S01]  /*0940*/  LOP3.LUT R38, R23, 0x10000000, R38, 0xf8, !PT ;  /* 0x1000000017267812 */ /* 0x000fe200078ef826 */
[-C--:B------:R-:W-:Y:S01]  /*0950*/  IDP.4A.S8.S8 R23, R20, R35.reuse, RZ ;  /* 0x0000002314177226 */ /* 0x080fe200000006ff */
[----:B------:R-:W-:Y:S01]  /*0960*/  SHF.L.U32 R41, R41, 0x9, RZ ;  /* 0x0000000929297819 */ /* 0x000fe200000006ff */
[----:B------:R-:W-:Y:S01]  /*0970*/  IDP.4A.S8.S8 R35, R26, R35, RZ ;  /* 0x000000231a237226 */ /* 0x000fe200000006ff */
[----:B------:R-:W-:Y:S01]  /*0980*/  SHF.L.U32 R36, R25, 0x2, RZ ;  /* 0x0000000219247819 */ /* 0x000fe200000006ff */
[-C--:B------:R-:W-:Y:S01]  /*0990*/  IDP.4A.S8.S8 R42, R17, R34.reuse, R23 ;  /* 0x00000022112a7226 */ /* 0x080fe20000000617 */
[----:B------:R-:W-:Y:S01]  /*09a0*/  LOP3.LUT R24, R24, 0x10000000, R41, 0xf8, !PT ;  /* 0x1000000018187812 */ /* 0x000fe200078ef829 */
[----:B------:R-:W-:Y:S01]  /*09b0*/  IDP.4A.S8.S8 R35, R40, R34, R35 ;  /* 0x0000002228237226 */ /* 0x000fe20000000623 */
[----:B------:R-:W-:Y:S01]  /*09c0*/  LOP3.LUT R36, R37, 0x100000, R36, 0xf8, !PT ;  /* 0x0010000025247812 */ /* 0x000fe200078ef824 */
[-C--:B------:R-:W-:Y:S01]  /*09d0*/  IDP.4A.S8.S8 R23, R39, R31.reuse, R42 ;  /* 0x0000001f27177226 */ /* 0x080fe2000000062a */
[----:B------:R-:W-:Y:S01]  /*09e0*/  SHF.L.U32 R25, R25, 0x9, RZ ;  /* 0x0000000919197819 */ /* 0x000fe200000006ff */
[----:B------:R-:W-:-:S02]  /*09f0*/  IDP.4A.S8.S8 R35, R38, R31, R35 ;  /* 0x0000001f26237226 */ /* 0x000fc40000000623 */
[--C-:B------:R-:W-:Y:S01]  /*0a00*/  HADD2.F32 R42, -RZ, R32.reuse.H0_H0 ;  /* 0x20000020ff2a7230 */ /* 0x100fe20000004100 */
[----:B------:R-:W-:Y:S01]  /*0a10*/  LOP3.LUT R36, R36, 0x10000000, R25, 0xf8, !PT ;  /* 0x1000000024247812 */ /* 0x000fe200078ef819 */
[----:B------:R-:W-:Y:S02]  /*0a20*/  IDP.4A.S8.S8 R31, R24, R33, R23 ;  /* 0x00000021181f7226 */ /* 0x000fe40000000617 */
[----:B------:R-:W-:Y:S02]  /*0a30*/  HADD2.F32 R32, -RZ, R32.H1_H1 ;  /* 0x30000020ff207230 */ /* 0x000fe40000004100 */
[--C-:B------:R-:W-:Y:S02]  /*0a40*/  HADD2.F32 R25, -RZ, R27.reuse.H0_H0 ;  /* 0x2000001bff197230 */ /* 0x100fe40000004100 */
[----:B------:R-:W-:Y:S01]  /*0a50*/  HADD2.F32 R23, -RZ, R27.H1_H1 ;  /* 0x3000001bff177230 */ /* 0x000fe20000004100 */
[----:B------:R-:W-:Y:S02]  /*0a60*/  I2FP.F32.S32 R44, R31 ;  /* 0x0000001f002c7245 */ /* 0x000fe40000201400 */
[----:B------:R-:W-:-:S02]  /*0a70*/  FMUL R27, R25, R42 ;  /* 0x0000002a191b7220 */ /* 0x000fc40000400000 */
[----:B------:R-:W-:Y:S01]  /*0a80*/  FMUL.D2 R31, R23, R32 ;  /* 0x00000020171f7220 */ /* 0x000fe20000300000 */
[----:B------:R-:W-:Y:S02]  /*0a90*/  IDP.4A.S8.S8 R33, R36, R33, R35 ;  /* 0x0000002124217226 */ /* 0x000fe40000000623 */
[----:B------:R-:W-:Y:S02]  /*0aa0*/  HADD2.F32 R34, -RZ, R22.H1_H1 ;  /* 0x30000016ff227230 */ /* 0x000fe40000004100 */
[----:B------:R-:W-:Y:S01]  /*0ab0*/  FFMA R27, R27, R44, R31 ;  /* 0x0000002c1b1b7223 */ /* 0x000fe2000000001f */
[----:B------:R-:W-:Y:S02]  /*0ac0*/  MOV R31, RZ ;  /* 0x000000ff001f7202 */ /* 0x000fe40000000f00 */
[----:B------:R-:W-:Y:S01]  /*0ad0*/  I2FP.F32.S32 R37, R33 ;  /* 0x0000002100257245 */ /* 0x000fe20000201400 */
[----:B------:R-:W-:Y:S01]  /*0ae0*/  FMUL.D2 R41, R32, R34 ;  /* 0x0000002220297220 */ /* 0x000fe20000300000 */
[----:B------:R-:W-:-:S03]  /*0af0*/  IMAD.WIDE R32, R18, 0x24, R30 ;  /* 0x0000002412207825 */ /* 0x000fc600078e021e */
[----:B------:R-:W-:Y:S01]  /*0b00*/  IADD3 R32, P0, PT, R32, R16, RZ ;  /* 0x0000001020207210 */ /* 0x000fe20007f1e0ff */
[----:B------:R-:W-:-:S03]  /*0b10*/  HADD2.F32 R35, -RZ, R22.H0_H0 ;  /* 0x20000016ff237230 */ /* 0x000fc60000004100 */
[----:B------:R-:W-:Y:S01]  /*0b20*/  IADD3.X R33, PT, PT, R33, R19, RZ, P0, !PT ;  /* 0x0000001321217210 */ /* 0x000fe200007fe4ff */
[----:B------:R-:W-:Y:S01]  /*0b30*/  FADD R10, R27, R10 ;  /* 0x0000000a1b0a7221 */ /* 0x000fe20000000000 */
[----:B------:R-:W-:-:S03]  /*0b40*/  FMUL R22, R42, R35 ;  /* 0x000000232a167220 */ /* 0x000fc60000400000 */
[----:B------:R-:W2:Y:S01]  /*0b50*/  LDG.E R27, desc[UR8][R32.64+0x4] ;  /* 0x00000408201b7981 */ /* 0x000ea2000c1e1900 */
[----:B------:R-:W-:-:S03]  /*0b60*/  IMAD.WIDE R42, R18, 0x24, R28 ;  /* 0x00000024122a7825 */ /* 0x000fc600078e021c */
[----:B------:R-:W3:Y:S01]  /*0b70*/  LDG.E R44, desc[UR8][R32.64+0x14] ;  /* 0x00001408202c7981 */ /* 0x000ee2000c1e1900 */
[----:B------:R-:W-:-:S03]  /*0b80*/  FFMA R22, R22, R37, R41 ;  /* 0x0000002516167223 */ /* 0x000fc60000000029 */
[----:B------:R-:W4:Y:S04]  /*0b90*/  LDG.E R41, desc[UR8][R32.64+0x8] ;  /* 0x0000080820297981 */ /* 0x000f28000c1e1900 */
[----:B------:R-:W5:Y:S04]  /*0ba0*/  LDG.E R42, desc[UR8][R42.64] ;  /* 0x000000082a2a7981 */ /* 0x000f68000c1e1900 */
[----:B------:R-:W5:Y:S01]  /*0bb0*/  LDG.E R45, desc[UR8][R32.64+0x18] ;  /* 0x00001808202d7981 */ /* 0x000f62000c1e1900 */
[----:B------:R-:W-:Y:S01]  /*0bc0*/  FADD R11, R22, R11 ;  /* 0x0000000b160b7221 */ /* 0x000fe20000000000 */
[----:B--2---:R-:W-:-:S04]  /*0bd0*/  IDP.4A.S8.S8 R37, R20, R27, RZ ;  /* 0x0000001b14257226 */ /* 0x004fc800000006ff */
[----:B---3--:R-:W-:-:S04]  /*0be0*/  IDP.4A.S8.S8 R37, R17, R44, R37 ;  /* 0x0000002c11257226 */ /* 0x008fc80000000625 */
[----:B----4-:R-:W-:Y:S02]  /*0bf0*/  IDP.4A.S8.S8 R37, R39, R41, R37 ;  /* 0x0000002927257226 */ /* 0x010fe40000000625 */
[--C-:B-----5:R-:W-:Y:S02]  /*0c00*/  HADD2.F32 R22, -RZ, R42.reuse.H0_H0 ;  /* 0x2000002aff167230 */ /* 0x120fe40000004100 */
[----:B------:R-:W-:Y:S02]  /*0c10*/  HADD2.F32 R42, -RZ, R42.H1_H1 ;  /* 0x3000002aff2a7230 */ /* 0x000fe40000004100 */
[----:B------:R-:W-:-:S03]  /*0c20*/  IDP.4A.S8.S8 R37, R24, R45, R37 ;  /* 0x0000002d18257226 */ /* 0x000fc60000000625 */
[----:B------:R-:W-:Y:S02]  /*0c30*/  FMUL.D2 R32, R23, R42 ;  /* 0x0000002a17207220 */ /* 0x000fe40000300000 */
[----:B------:R-:W-:Y:S01]  /*0c40*/  I2FP.F32.S32 R43, R37 ;  /* 0x00000025002b7245 */ /* 0x000fe20000201400 */
[----:B------:R-:W-:-:S04]  /*0c50*/  FMUL R37, R25, R22 ;  /* 0x0000001619257220 */ /* 0x000fc80000400000 */
[----:B------:R-:W-:Y:S01]  /*0c60*/  FFMA R37, R37, R43, R32 ;  /* 0x0000002b25257223 */ /* 0x000fe20000000020 */
[----:B------:R-:W-:-:S04]  /*0c70*/  IMAD.WIDE R32, R18, 0x48, R30 ;  /* 0x0000004812207825 */ /* 0x000fc800078e021e */
[----:B------:R-:W-:Y:S01]  /*0c80*/  IDP.4A.S8.S8 R27, R26, R27, RZ ;  /* 0x0000001b1a1b7226 */ /* 0x000fe200000006ff */
[----:B------:R-:W-:-:S03]  /*0c90*/  IADD3 R32, P0, PT, R32, R16, RZ ;  /* 0x0000001020207210 */ /* 0x000fc60007f1e0ff */
[----:B------:R-:W-:Y:S01]  /*0ca0*/  IDP.4A.S8.S8 R27, R40, R44, R27 ;  /* 0x0000002c281b7226 */ /* 0x000fe2000000061b */
[----:B------:R-:W-:Y:S01]  /*0cb0*/  IADD3.X R33, PT, PT, R33, R19, RZ, P0, !PT ;  /* 0x0000001321217210 */ /* 0x000fe200007fe4ff */
[----:B------:R-:W-:Y:S02]  /*0cc0*/  FADD R8, R37, R8 ;  /* 0x0000000825087221 */ /* 0x000fe40000000000 */
[----:B------:R-:W-:Y:S02]  /*0cd0*/  IDP.4A.S8.S8 R27, R38, R41, R27 ;  /* 0x00000029261b7226 */ /* 0x000fe4000000061b */
[----:B------:R-:W-:Y:S01]  /*0ce0*/  FMUL.D2 R41, R34, R42 ;  /* 0x0000002a22297220 */ /* 0x000fe20000300000 */
[----:B------:R-:W2:Y:S01]  /*0cf0*/  LDG.E R37, desc[UR8][R32.64+0x4] ;  /* 0x0000040820257981 */ /* 0x000ea2000c1e1900 */
[----:B------:R-:W-:-:S03]  /*0d00*/  IMAD.WIDE R42, R18, 0x48, R28 ;  /* 0x00000048122a7825 */ /* 0x000fc600078e021c */
[----:B------:R-:W3:Y:S04]  /*0d10*/  LDG.E R44, desc[UR8][R32.64+0x14] ;  /* 0x00001408202c7981 */ /* 0x000ee8000c1e1900 */
[----:B------:R-:W4:Y:S01]  /*0d20*/  LDG.E R43, desc[UR8][R42.64] ;  /* 0x000000082a2b7981 */ /* 0x000f22000c1e1900 */
[----:B------:R-:W-:-:S03]  /*0d30*/  IDP.4A.S8.S8 R27, R36, R45, R27 ;  /* 0x0000002d241b7226 */ /* 0x000fc6000000061b */
[----:B------:R-:W5:Y:S04]  /*0d40*/  LDG.E R45, desc[UR8][R32.64+0x18] ;  /* 0x00001808202d7981 */ /* 0x000f68000c1e1900 */
[----:B------:R-:W5:Y:S01]  /*0d50*/  LDG.E R42, desc[UR8][R32.64+0x8] ;  /* 0x00000808202a7981 */ /* 0x000f62000c1e1900 */
[----:B------:R-:W-:Y:S01]  /*0d60*/  I2FP.F32.S32 R27, R27 ;  /* 0x0000001b001b7245 */ /* 0x000fe20000201400 */
[----:B------:R-:W-:-:S04]  /*0d70*/  FMUL R22, R35, R22 ;  /* 0x0000001623167220 */ /* 0x000fc80000400000 */
[----:B------:R-:W-:-:S04]  /*0d80*/  FFMA R22, R22, R27, R41 ;  /* 0x0000001b16167223 */ /* 0x000fc80000000029 */
[----:B------:R-:W-:Y:S01]  /*0d90*/  FADD R9, R22, R9 ;  /* 0x0000000916097221 */ /* 0x000fe20000000000 */
[----:B--2---:R-:W-:-:S04]  /*0da0*/  IDP.4A.S8.S8 R27, R20, R37, RZ ;  /* 0x00000025141b7226 */ /* 0x004fc800000006ff */
[----:B---3--:R-:W-:Y:S02]  /*0db0*/  IDP.4A.S8.S8 R27, R17, R44, R27 ;  /* 0x0000002c111b7226 */ /* 0x008fe4000000061b */
[--C-:B----4-:R-:W-:Y:S02]  /*0dc0*/  HADD2.F32 R22, -RZ, R43.reuse.H0_H0 ;  /* 0x2000002bff167230 */ /* 0x110fe40000004100 */
[----:B------:R-:W-:Y:S02]  /*0dd0*/  HADD2.F32 R41, -RZ, R43.H1_H1 ;  /* 0x3000002bff297230 */ /* 0x000fe40000004100 */
[----:B-----5:R-:W-:-:S04]  /*0de0*/  IDP.4A.S8.S8 R27, R39, R42, R27 ;  /* 0x0000002a271b7226 */ /* 0x020fc8000000061b */
[----:B------:R-:W-:Y:S02]  /*0df0*/  IDP.4A.S8.S8 R27, R24, R45, R27 ;  /* 0x0000002d181b7226 */ /* 0x000fe4000000061b */
[----:B------:R-:W-:-:S03]  /*0e00*/  FMUL.D2 R32, R23, R41 ;  /* 0x0000002917207220 */ /* 0x000fc60000300000 */
[----:B------:R-:W-:Y:S01]  /*0e10*/  I2FP.F32.S32 R43, R27 ;  /* 0x0000001b002b7245 */ /* 0x000fe20000201400 */
[----:B------:R-:W-:-:S04]  /*0e20*/  FMUL R27, R25, R22 ;  /* 0x00000016191b7220 */ /* 0x000fc80000400000 */
[----:B------:R-:W-:Y:S01]  /*0e30*/  FFMA R27, R27, R43, R32 ;  /* 0x0000002b1b1b7223 */ /* 0x000fe20000000020 */
[----:B------:R-:W-:-:S03]  /*0e40*/  IMAD.WIDE R32, R18, 0x6c, R30 ;  /* 0x0000006c12207825 */ /* 0x000fc600078e021e */
[----:B------:R-:W-:Y:S01]  /*0e50*/  IADD3 R32, P0, PT, R32, R16, RZ ;  /* 0x0000001020207210 */ /* 0x000fe20007f1e0ff */
[----:B------:R-:W-:-:S03]  /*0e60*/  IDP.4A.S8.S8 R37, R26, R37, RZ ;  /* 0x000000251a257226 */ /* 0x000fc600000006ff */
[----:B------:R-:W-:Y:S01]  /*0e70*/  IADD3.X R33, PT, PT, R33, R19, RZ, P0, !PT ;  /* 0x0000001321217210 */ /* 0x000fe200007fe4ff */
[----:B------:R-:W-:-:S04]  /*0e80*/  IDP.4A.S8.S8 R37, R40, R44, R37 ;  /* 0x0000002c28257226 */ /* 0x000fc80000000625 */
[----:B------:R-:W2:Y:S01]  /*0e90*/  LDG.E R43, desc[UR8][R32.64+0x4] ;  /* 0x00000408202b7981 */ /* 0x000ea2000c1e1900 */
[----:B------:R-:W-:-:S03]  /*0ea0*/  IDP.4A.S8.S8 R37, R38, R42, R37 ;  /* 0x0000002a26257226 */ /* 0x000fc60000000625 */
[----:B------:R-:W3:Y:S04]  /*0eb0*/  LDG.E R42, desc[UR8][R32.64+0x14] ;  /* 0x00001408202a7981 */ /* 0x000ee8000c1e1900 */
[----:B------:R-:W4:Y:S01]  /*0ec0*/  LDG.E R44, desc[UR8][R32.64+0x8] ;  /* 0x00000808202c7981 */ /* 0x000f22000c1e1900 */
[----:B------:R-:W-:Y:S02]  /*0ed0*/  IDP.4A.S8.S8 R37, R36, R45, R37 ;  /* 0x0000002d24257226 */ /* 0x000fe40000000625 */
[----:B------:R-:W-:Y:S01]  /*0ee0*/  FMUL R22, R35, R22 ;  /* 0x0000001623167220 */ /* 0x000fe20000400000 */
[----:B------:R-:W-:Y:S02]  /*0ef0*/  FMUL.D2 R41, R34, R41 ;  /* 0x0000002922297220 */ /* 0x000fe40000300000 */
[----:B------:R-:W-:-:S05]  /*0f00*/  I2FP.F32.S32 R37, R37 ;  /* 0x0000002500257245 */ /* 0x000fca0000201400 */
[----:B------:R-:W-:Y:S02]  /*0f10*/  FFMA R22, R22, R37, R41 ;  /* 0x0000002516167223 */ /* 0x000fe40000000029 */
[----:B------:R-:W5:Y:S01]  /*0f20*/  LDG.E R37, desc[UR8][R32.64+0x18] ;  /* 0x0000180820257981 */ /* 0x000f62000c1e1900 */
[-C--:B--2---:R-:W-:Y:S02]  /*0f30*/  IDP.4A.S8.S8 R41, R20, R43.reuse, RZ ;  /* 0x0000002b14297226 */ /* 0x084fe400000006ff */
[----:B------:R-:W-:Y:S02]  /*0f40*/  IDP.4A.S8.S8 R43, R26, R43, RZ ;  /* 0x0000002b1a2b7226 */ /* 0x000fe400000006ff */
[-C--:B---3--:R-:W-:Y:S02]  /*0f50*/  IDP.4A.S8.S8 R41, R17, R42.reuse, R41 ;  /* 0x0000002a11297226 */ /* 0x088fe40000000629 */
[----:B------:R-:W-:Y:S02]  /*0f60*/  IDP.4A.S8.S8 R43, R40, R42, R43 ;  /* 0x0000002a282b7226 */ /* 0x000fe4000000062b */
[----:B----4-:R-:W-:-:S02]  /*0f70*/  IDP.4A.S8.S8 R41, R39, R44, R41 ;  /* 0x0000002c27297226 */ /* 0x010fc40000000629 */
[----:B------:R-:W-:Y:S02]  /*0f80*/  IDP.4A.S8.S8 R44, R38, R44, R43 ;  /* 0x0000002c262c7226 */ /* 0x000fe4000000062b */
[----:B------:R-:W-:-:S06]  /*0f90*/  IMAD.WIDE R42, R18, 0x6c, R28 ;  /* 0x0000006c122a7825 */ /* 0x000fcc00078e021c */
[----:B------:R-:W2:Y:S01]  /*0fa0*/  LDG.E R42, desc[UR8][R42.64] ;  /* 0x000000082a2a7981 */ /* 0x000ea2000c1e1900 */
[-C--:B-----5:R-:W-:Y:S02]  /*0fb0*/  IDP.4A.S8.S8 R45, R24, R37.reuse, R41 ;  /* 0x00000025182d7226 */ /* 0x0a0fe40000000629 */
[----:B------:R-:W-:Y:S02]  /*0fc0*/  IDP.4A.S8.S8 R37, R36, R37, R44 ;  /* 0x0000002524257226 */ /* 0x000fe4000000062c */
[----:B------:R-:W-:Y:S01]  /*0fd0*/  FADD R6, R27, R6 ;  /* 0x000000061b067221 */ /* 0x000fe20000000000 */
[----:B------:R-:W-:Y:S01]  /*0fe0*/  I2FP.F32.S32 R32, R45 ;  /* 0x0000002d00207245 */ /* 0x000fe20000201400 */
[----:B------:R-:W-:Y:S01]  /*0ff0*/  FADD R7, R22, R7 ;  /* 0x0000000716077221 */ /* 0x000fe20000000000 */
[--C-:B--2---:R-:W-:Y:S02]  /*1000*/  HADD2.F32 R44, -RZ, R42.reuse.H0_H0 ;  /* 0x2000002aff2c7230 */ /* 0x104fe40000004100 */
[----:B------:R-:W-:-:S03]  /*1010*/  HADD2.F32 R41, -RZ, R42.H1_H1 ;  /* 0x3000002aff297230 */ /* 0x000fc60000004100 */
[----:B------:R-:W-:Y:S02]  /*1020*/  FMUL R27, R25, R44 ;  /* 0x0000002c191b7220 */ /* 0x000fe40000400000 */
[----:B------:R-:W-:-:S04]  /*1030*/  FMUL.D2 R33, R23, R41 ;  /* 0x0000002917217220 */ /* 0x000fc80000300000 */
[----:B------:R-:W-:Y:S01]  /*1040*/  FFMA R27, R27, R32, R33 ;  /* 0x000000201b1b7223 */ /* 0x000fe20000000021 */
[----:B------:R-:W-:-:S03]  /*1050*/  IMAD.WIDE R32, R18, 0x90, R30 ;  /* 0x0000009012207825 */ /* 0x000fc600078e021e */
[----:B------:R-:W-:-:S04]  /*1060*/  IADD3 R32, P0, PT, R32, R16, RZ ;  /* 0x0000001020207210 */ /* 0x000fc80007f1e0ff */
[----:B------:R-:W-:-:S05]  /*1070*/  IADD3.X R33, PT, PT, R33, R19, RZ, P0, !PT ;  /* 0x0000001321217210 */ /* 0x000fca00007fe4ff */
[----:B------:R-:W2:Y:S04]  /*1080*/  LDG.E R43, desc[UR8][R32.64+0x4] ;  /* 0x00000408202b7981 */ /* 0x000ea8000c1e1900 */
[----:B------:R-:W3:Y:S04]  /*1090*/  LDG.E R22, desc[UR8][R32.64+0x14] ;  /* 0x0000140820167981 */ /* 0x000ee8000c1e1900 */
[----:B------:R-:W4:Y:S01]  /*10a0*/  LDG.E R42, desc[UR8][R32.64+0x8] ;  /* 0x00000808202a7981 */ /* 0x000f22000c1e1900 */
[----:B------:R-:W-:Y:S01]  /*10b0*/  I2FP.F32.S32 R37, R37 ;  /* 0x0000002500257245 */ /* 0x000fe20000201400 */
[----:B------:R-:W-:Y:S01]  /*10c0*/  FMUL R44, R35, R44 ;  /* 0x0000002c232c7220 */ /* 0x000fe20000400000 */
[----:B------:R-:W-:-:S04]  /*10d0*/  FMUL.D2 R41, R34, R41 ;  /* 0x0000002922297220 */ /* 0x000fc80000300000 */
[----:B------:R-:W-:Y:S02]  /*10e0*/  FFMA R41, R44, R37, R41 ;  /* 0x000000252c297223 */ /* 0x000fe40000000029 */
[----:B------:R-:W5:Y:S01]  /*10f0*/  LDG.E R37, desc[UR8][R32.64+0x18] ;  /* 0x0000180820257981 */ /* 0x000f62000c1e1900 */
[-C--:B--2---:R-:W-:Y:S02]  /*1100*/  IDP.4A.S8.S8 R44, R20, R43.reuse, RZ ;  /* 0x0000002b142c7226 */ /* 0x084fe400000006ff */
[----:B------:R-:W-:Y:S02]  /*1110*/  IDP.4A.S8.S8 R43, R26, R43, RZ ;  /* 0x0000002b1a2b7226 */ /* 0x000fe400000006ff */
[-C--:B---3--:R-:W-:Y:S02]  /*1120*/  IDP.4A.S8.S8 R44, R17, R22.reuse, R44 ;  /* 0x00000016112c7226 */ /* 0x088fe4000000062c */
[----:B------:R-:W-:Y:S02]  /*1130*/  IDP.4A.S8.S8 R43, R40, R22, R43 ;  /* 0x00000016282b7226 */ /* 0x000fe4000000062b */
[----:B----4-:R-:W-:-:S02]  /*1140*/  IDP.4A.S8.S8 R22, R39, R42, R44 ;  /* 0x0000002a27167226 */ /* 0x010fc4000000062c */
[----:B------:R-:W-:-:S06]  /*1150*/  IMAD.WIDE R44, R18, 0x90, R28 ;  /* 0x00000090122c7825 */ /* 0x000fcc00078e021c */
[----:B------:R-:W2:Y:S01]  /*1160*/  LDG.E R44, desc[UR8][R44.64] ;  /* 0x000000082c2c7981 */ /* 0x000ea2000c1e1900 */
[----:B------:R-:W-:Y:S02]  /*1170*/  IDP.4A.S8.S8 R42, R38, R42, R43 ;  /* 0x0000002a262a7226 */ /* 0x000fe4000000062b */
[-C--:B-----5:R-:W-:Y:S02]  /*1180*/  IDP.4A.S8.S8 R43, R24, R37.reuse, R22 ;  /* 0x00000025182b7226 */ /* 0x0a0fe40000000616 */
[----:B------:R-:W-:Y:S02]  /*1190*/  IDP.4A.S8.S8 R37, R36, R37, R42 ;  /* 0x0000002524257226 */ /* 0x000fe4000000062a */
[----:B------:R-:W-:Y:S01]  /*11a0*/  FADD R4, R27, R4 ;  /* 0x000000041b047221 */ /* 0x000fe20000000000 */
[----:B------:R-:W-:Y:S01]  /*11b0*/  I2FP.F32.S32 R32, R43 ;  /* 0x0000002b00207245 */ /* 0x000fe20000201400 */
        /* <DEDUP_REMOVED lines=11> */
[----:B------:R-:W-:Y:S01]  /*1270*/  FADD R5, R41, R5 ;  /* 0x0000000529057221 */ /* 0x000fe20000000000 */
[----:B------:R-:W-:Y:S01]  /*1280*/  I2FP.F32.S32 R37, R37 ;  /* 0x0000002500257245 */ /* 0x000fe20000201400 */
[----:B------:R-:W-:Y:S01]  /*1290*/  FMUL R42, R35, R42 ;  /* 0x0000002a232a7220 */ /* 0x000fe20000400000 */
[----:B------:R-:W-:-:S04]  /*12a0*/  FMUL.D2 R41, R34, R22 ;  /* 0x0000001622297220 */ /* 0x000fc80000300000 */
[----:B------:R-:W-:Y:S01]  /*12b0*/  FFMA R22, R42, R37, R41 ;  /* 0x000000252a167223 */ /* 0x000fe20000000029 */
[----:B------:R-:W-:Y:S01]  /*12c0*/  IMAD.WIDE R30, R18, 0xd8, R30 ;  /* 0x000000d8121e7825 */ /* 0x000fe200078e021e */
[----:B------:R-:W5:Y:S02]  /*12d0*/  LDG.E R37, desc[UR8][R44.64+0x18] ;  /* 0x000018082c257981 */ /* 0x000f64000c1e1900 */
[----:B------:R-:W-:-:S04]  /*12e0*/  IADD3 R30, P0, PT, R30, R16, RZ ;  /* 0x000000101e1e7210 */ /* 0x000fc80007f1e0ff */
[----:B------:R-:W-:-:S05]  /*12f0*/  IADD3.X R31, PT, PT, R31, R19, RZ, P0, !PT ;  /* 0x000000131f1f7210 */ /* 0x000fca00007fe4ff */
[----:B------:R-:W5:Y:S01]  /*1300*/  LDG.E R45, desc[UR8][R30.64+0x4] ;  /* 0x000004081e2d7981 */ /* 0x000f62000c1e1900 */
[-C--:B--2---:R-:W-:Y:S02]  /*1310*/  IDP.4A.S8.S8 R41, R20, R33.reuse, RZ ;  /* 0x0000002114297226 */ /* 0x084fe400000006ff */
[----:B------:R-:W-:Y:S02]  /*1320*/  IDP.4A.S8.S8 R33, R26, R33, RZ ;  /* 0x000000211a217226 */ /* 0x000fe400000006ff */
[-C--:B---3--:R-:W-:Y:S02]  /*1330*/  IDP.4A.S8.S8 R42, R17, R32.reuse, R41 ;  /* 0x00000020112a7226 */ /* 0x088fe40000000629 */
[----:B------:R-:W-:Y:S02]  /*1340*/  IDP.4A.S8.S8 R33, R40, R32, R33 ;  /* 0x0000002028217226 */ /* 0x000fe40000000621 */
[-C--:B----4-:R-:W-:Y:S02]  /*1350*/  IDP.4A.S8.S8 R41, R39, R27.reuse, R42 ;  /* 0x0000001b27297226 */ /* 0x090fe4000000062a */
[----:B------:R-:W-:Y:S01]  /*1360*/  IDP.4A.S8.S8 R27, R38, R27, R33 ;  /* 0x0000001b261b7226 */ /* 0x000fe20000000621 */
[----:B------:R-:W2:Y:S01]  /*1370*/  LDG.E R42, desc[UR8][R30.64+0x14] ;  /* 0x000014081e2a7981 */ /* 0x000ea2000c1e1900 */
[----:B------:R-:W-:-:S06]  /*1380*/  IMAD.WIDE R32, R18, 0xb4, R28 ;  /* 0x000000b412207825 */ /* 0x000fcc00078e021c */
[----:B------:R-:W3:Y:S01]  /*1390*/  LDG.E R32, desc[UR8][R32.64] ;  /* 0x0000000820207981 */ /* 0x000ee2000c1e1900 */
[-C--:B-----5:R-:W-:Y:S02]  /*13a0*/  IDP.4A.S8.S8 R41, R24, R37.reuse, R41 ;  /* 0x0000002518297226 */ /* 0x0a0fe40000000629 */
[----:B------:R-:W-:-:S03]  /*13b0*/  IDP.4A.S8.S8 R27, R36, R37, R27 ;  /* 0x00000025241b7226 */ /* 0x000fc6000000061b */
[----:B------:R-:W-:Y:S01]  /*13c0*/  I2FP.F32.S32 R41, R41 ;  /* 0x0000002900297245 */ /* 0x000fe20000201400 */
[----:B------:R-:W-:-:S04]  /*13d0*/  IMAD.WIDE R28, R18, 0xd8, R28 ;  /* 0x000000d8121c7825 */ /* 0x000fc800078e021c */
[----:B------:R-:W-:Y:S02]  /*13e0*/  IDP.4A.S8.S8 R20, R20, R45, RZ ;  /* 0x0000002d14147226 */ /* 0x000fe400000006ff */
[----:B------:R-:W4:Y:S01]  /*13f0*/  LDG.E R28, desc[UR8][R28.64] ;  /* 0x000000081c1c7981 */ /* 0x000f22000c1e1900 */
[--C-:B---3--:R-:W-:Y:S02]  /*1400*/  HADD2.F32 R44, -RZ, R32.reuse.H0_H0 ;  /* 0x20000020ff2c7230 */ /* 0x108fe40000004100 */
[----:B------:R-:W-:-:S03]  /*1410*/  HADD2.F32 R37, -RZ, R32.H1_H1 ;  /* 0x30000020ff257230 */ /* 0x000fc60000004100 */
[----:B------:R-:W-:Y:S02]  /*1420*/  FMUL R33, R25, R44 ;  /* 0x0000002c19217220 */ /* 0x000fe40000400000 */
[----:B------:R-:W-:-:S04]  /*1430*/  FMUL.D2 R32, R23, R37 ;  /* 0x0000002517207220 */ /* 0x000fc80000300000 */
[----:B------:R-:W-:Y:S01]  /*1440*/  FFMA R33, R33, R41, R32 ;  /* 0x0000002921217223 */ /* 0x000fe20000000020 */
[----:B--2---:R-:W-:Y:S02]  /*1450*/  IDP.4A.S8.S8 R32, R17, R42, R20 ;  /* 0x0000002a11207226 */ /* 0x004fe40000000614 */
[----:B------:R-:W2:Y:S04]  /*1460*/  LDG.E R20, desc[UR8][R30.64+0x8] ;  /* 0x000008081e147981 */ /* 0x000ea8000c1e1900 */
[----:B------:R-:W3:Y:S01]  /*1470*/  LDG.E R17, desc[UR8][R30.64+0x18] ;  /* 0x000018081e117981 */ /* 0x000ee2000c1e1900 */
[----:B------:R-:W-:Y:S01]  /*1480*/  IDP.4A.S8.S8 R45, R26, R45, RZ ;  /* 0x0000002d1a2d7226 */ /* 0x000fe200000006ff */
[----:B------:R-:W-:-:S03]  /*1490*/  IADD3 R21, PT, PT, R21, 0x20, RZ ;  /* 0x0000002015157810 */ /* 0x000fc60007ffe0ff */
[----:B------:R-:W-:Y:S01]  /*14a0*/  IDP.4A.S8.S8 R45, R40, R42, R45 ;  /* 0x0000002a282d7226 */ /* 0x000fe2000000062d */
[----:B------:R-:W-:Y:S01]  /*14b0*/  ISETP.GE.AND P0, PT, R21, UR5, PT ;  /* 0x0000000515007c0c */ /* 0x000fe2000bf06270 */
[----:B------:R-:W-:Y:S01]  /*14c0*/  FMUL R44, R35, R44 ;  /* 0x0000002c232c7220 */ /* 0x000fe20000400000 */
[----:B------:R-:W-:Y:S01]  /*14d0*/  I2FP.F32.S32 R27, R27 ;  /* 0x0000001b001b7245 */ /* 0x000fe20000201400 */
[----:B------:R-:W-:Y:S01]  /*14e0*/  FMUL.D2 R37, R34, R37 ;  /* 0x0000002522257220 */ /* 0x000fe20000300000 */
[----:B------:R-:W-:-:S03]  /*14f0*/  IADD3 R16, P1, PT, R16, 0x480, RZ ;  /* 0x0000048010107810 */ /* 0x000fc60007f3e0ff */
[----:B------:R-:W-:Y:S01]  /*1500*/  FFMA R44, R44, R27, R37 ;  /* 0x0000001b2c2c7223 */ /* 0x000fe20000000025 */
        /* <DEDUP_REMOVED lines=8> */
[--C-:B----4-:R-:W-:Y:S02]  /*1590*/  HADD2.F32 R20, -RZ, R28.reuse.H0_H0 ;  /* 0x2000001cff147230 */ /* 0x110fe40000004100 */
[-C--:B---3--:R-:W-:Y:S02]  /*15a0*/  IDP.4A.S8.S8 R32, R24, R17.reuse, R32 ;  /* 0x0000001118207226 */ /* 0x088fe40000000620 */
[----:B------:R-:W-:Y:S02]  /*15b0*/  HADD2.F32 R24, -RZ, R28.H1_H1 ;  /* 0x3000001cff187230 */ /* 0x000fe40000004100 */
[----:B------:R-:W-:Y:S02]  /*15c0*/  IDP.4A.S8.S8 R45, R36, R17, R45 ;  /* 0x00000011242d7226 */ /* 0x000fe4000000062d */
[-C--:B------:R-:W-:Y:S01]  /*15d0*/  FMUL R25, R25, R20.reuse ;  /* 0x0000001419197220 */ /* 0x080fe20000400000 */
[----:B------:R-:W-:Y:S01]  /*15e0*/  FMUL R35, R35, R20 ;  /* 0x0000001423237220 */ /* 0x000fe20000400000 */
[----:B------:R-:W-:Y:S01]  /*15f0*/  FMUL.D2 R20, R23, R24 ;  /* 0x0000001817147220 */ /* 0x000fe20000300000 */
[----:B------:R-:W-:Y:S01]  /*1600*/  I2FP.F32.S32 R32, R32 ;  /* 0x0000002000207245 */ /* 0x000fe20000201400 */
[----:B------:R-:W-:Y:S01]  /*1610*/  FMUL.D2 R24, R34, R24 ;  /* 0x0000001822187220 */ /* 0x000fe20000300000 */
[----:B------:R-:W-:-:S03]  /*1620*/  I2FP.F32.S32 R26, R45 ;  /* 0x0000002d001a7245 */ /* 0x000fc60000201400 */
[----:B------:R-:W-:Y:S02]  /*1630*/  FFMA R25, R25, R32, R20 ;  /* 0x0000002019197223 */ /* 0x000fe40000000014 */
[----:B------:R-:W-:Y:S02]  /*1640*/  FFMA R24, R35, R26, R24 ;  /* 0x0000001a23187223 */ /* 0x000fe40000000018 */
[----:B------:R-:W-:Y:S02]  /*1650*/  FADD R2, R25, R2 ;  /* 0x0000000219027221 */ /* 0x000fe40000000000 */
[----:B------:R-:W-:Y:S01]  /*1660*/  FADD R3, R24, R3 ;  /* 0x0000000318037221 */ /* 0x000fe20000000000 */
[----:B------:R-:W-:Y:S06]  /*1670*/  @!P0 BRA `(.L_x_185) ;  /* 0xffffffec00108947 */ /* 0x000fec000383ffff */
[----:B------:R-:W-:Y:S05]  /*1680*/  BSYNC.RECONVERGENT B1 ;  /* 0x0000000000017941 */ /* 0x000fea0003800200 */
.L_x_184:
[----:B------:R0:W-:Y:S04]  /*1690*/  STL.64 [R1], R10 ;  /* 0x0000000a01007387 */ /* 0x0001e80000100a00 */
[----:B------:R0:W-:Y:S04]  /*16a0*/  STL.64 [R1+0x8], R8 ;  /* 0x0000080801007387 */ /* 0x0001e80000100a00 */
[----:B------:R0:W-:Y:S04]  /*16b0*/  STL.64 [R1+0x10], R6 ;  /* 0x0000100601007387 */ /* 0x0001e80000100a00 */
[----:B------:R0:W-:Y:S04]  /*16c0*/  STL.64 [R1+0x18], R4 ;  /* 0x0000180401007387 */ /* 0x0001e80000100a00 */
[----:B------:R0:W-:Y:S04]  /*16d0*/  STL.64 [R1+0x20], R14 ;  /* 0x0000200e01007387 */ /* 0x0001e80000100a00 */
[----:B------:R0:W-:Y:S04]  /*16e0*/  STL.64 [R1+0x28], R12 ;  /* 0x0000280c01007387 */ /* 0x0001e80000100a00 */
[----:B------:R0:W-:Y:S02]  /*16f0*/  STL.64 [R1+0x30], R2 ;  /* 0x0000300201007387 */ /* 0x0001e40000100a00 */
.L_x_183:
[----:B------:R-:W-:Y:S05]  /*1700*/  BSYNC.RECONVERGENT B0 ;  /* 0x0000000000007941 */ /* 0x000fea0003800200 */
.L_x_182:
        /* <DEDUP_REMOVED lines=25> */
.L_x_187:
[----:B------:R-:W-:Y:S05]  /*18a0*/  BSYNC.RECONVERGENT B0 ;  /* 0x0000000000007941 */ /* 0x000fea0003800200 */
.L_x_186:
        /* <DEDUP_REMOVED lines=10> */
[----:B-1----:R-:W0:Y:S04]  /*1950*/  LDS R17, [R19] ;  /* 0x0000000013117984 */ /* 0x002e280000000800 */
[----:B------:R-:W1:Y:S04]  /*1960*/  LDS R16, [R19+0x80] ;  /* 0x0000800013107984 */ /* 0x000e680000000800 */
[----:B------:R-:W5:Y:S04]  /*1970*/  LDS R21, [R19+0x100] ;  /* 0x0001000013157984 */ /* 0x000f680000000800 */
[----:B------:R-:W3:Y:S04]  /*1980*/  LDS R20, [R19+0x180] ;  /* 0x0001800013147984 */ /* 0x000ee80000000800 */
[----:B------:R-:W4:Y:S04]  /*1990*/  LDS R23, [R19+0x200] ;  /* 0x0002000013177984 */ /* 0x000f280000000800 */
[----:B------:R-:W2:Y:S04]  /*19a0*/  LDS R22, [R19+0x280] ;  /* 0x0002800013167984 */ /* 0x000ea80000000800 */
[----:B------:R-:W2:Y:S04]  /*19b0*/  LDS R25, [R19+0x300] ;  /* 0x0003000013197984 */ /* 0x000ea80000000800 */
[----:B------:R-:W2:Y:S04]  /*19c0*/  LDS R24, [R19+0x380] ;  /* 0x0003800013187984 */ /* 0x000ea80000000800 */
[----:B------:R-:W2:Y:S04]  /*19d0*/  LDS R29, [R19+0x400] ;  /* 0x00040000131d7984 */ /* 0x000ea80000000800 */
[----:B------:R-:W-:Y:S04]  /*19e0*/  LDS R26, [R19+0x480] ;  /* 0x00048000131a7984 */ /* 0x000fe80000000800 */
[----:B------:R-:W-:Y:S01]  /*19f0*/  LDS R31, [R19+0x500] ;  /* 0x00050000131f7984 */ /* 0x000fe20000000800 */
[----:B0-----:R-:W-:-:S03]  /*1a00*/  FADD R10, R17, R10 ;  /* 0x0000000a110a7221 */ /* 0x001fc60000000000 */
[----:B------:R-:W-:Y:S01]  /*1a10*/  LDS R0, [R19+0x580] ;  /* 0x0005800013007984 */ /* 0x000fe20000000800 */
[----:B-1----:R-:W-:Y:S01]  /*1a20*/  FADD R11, R16, R11 ;  /* 0x0000000b100b7221 */ /* 0x002fe20000000000 */
[----:B-----5:R-:W-:Y:S02]  /*1a30*/  FADD R8, R21, R8 ;  /* 0x0000000815087221 */ /* 0x020fe40000000000 */
[----:B------:R-:W0:Y:S01]  /*1a40*/  SHFL.BFLY PT, R17, R10, 0x10, 0x1f ;  /* 0x0e001f000a117f89 */ /* 0x000e2200000e0000 */
[----:B---3--:R-:W-:-:S03]  /*1a50*/  FADD R9, R20, R9 ;  /* 0x0000000914097221 */ /* 0x008fc60000000000 */
[----:B------:R-:W1:Y:S01]  /*1a60*/  SHFL.BFLY PT, R21, R8, 0x10, 0x1f ;  /* 0x0e001f0008157f89 */ /* 0x000e6200000e0000 */
[----:B----4-:R-:W-:-:S03]  /*1a70*/  FADD R6, R23, R6 ;  /* 0x0000000617067221 */ /* 0x010fc60000000000 */
[----:B------:R-:W3:Y:S01]  /*1a80*/  SHFL.BFLY PT, R16, R9, 0x10, 0x1f ;  /* 0x0e001f0009107f89 */ /* 0x000ee200000e0000 */
[----:B--2---:R-:W-:-:S03]  /*1a90*/  FADD R22, R22, R7 ;  /* 0x0000000716167221 */ /* 0x004fc60000000000 */
[----:B------:R-:W2:Y:S01]  /*1aa0*/  SHFL.BFLY PT, R23, R6, 0x10, 0x1f ;  /* 0x0e001f0006177f89 */ /* 0x000ea200000e0000 */
        /* <DEDUP_REMOVED lines=11> */
[----:B---3--:R-:W-:-:S02]  /*1b60*/  FADD R9, R9, R16 ;  /* 0x0000001009097221 */ /* 0x008fc40000000000 */
[----:B------:R-:W3:Y:S01]  /*1b70*/  SHFL.BFLY PT, R29, R14, 0x10, 0x1f ;  /* 0x0e001f000e1d7f89 */ /* 0x000ee200000e0000 */
[----:B------:R-:W-:Y:S01]  /*1b80*/  FADD R0, R0, R13 ;  /* 0x0000000d00007221 */ /* 0x000fe20000000000 */
[----:B--2---:R-:W-:Y:S02]  /*1b90*/  FADD R6, R6, R23 ;  /* 0x0000001706067221 */ /* 0x004fe40000000000 */
[----:B------:R-:W2:Y:S04]  /*1ba0*/  SHFL.BFLY PT, R26, R15, 0x10, 0x1f ;  /* 0x0e001f000f1a7f89 */ /* 0x000ea800000e0000 */
[----:B------:R-:W2:Y:S01]  /*1bb0*/  SHFL.BFLY PT, R31, R12, 0x10, 0x1f ;  /* 0x0e001f000c1f7f89 */ /* 0x000ea200000e0000 */
[----:B----4-:R-:W-:-:S03]  /*1bc0*/  FADD R11, R11, R4 ;  /* 0x000000040b0b7221 */ /* 0x010fc60000000000 */
[----:B------:R-:W4:Y:S01]  /*1bd0*/  SHFL.BFLY PT, R7, R0, 0x10, 0x1f ;  /* 0x0e001f0000077f89 */ /* 0x000f2200000e0000 */
[----:B-----5:R-:W-:Y:S01]  /*1be0*/  FADD R25, R22, R25 ;  /* 0x0000001916197221 */ /* 0x020fe20000000000 */
[----:B0-----:R-:W-:Y:S02]  /*1bf0*/  FADD R27, R20, R27 ;  /* 0x0000001b141b7221 */ /* 0x001fe40000000000 */
[----:B------:R-:W0:Y:S01]  /*1c00*/  SHFL.BFLY PT, R13, R10, 0x8, 0x1f ;  /* 0x0d001f000a0d7f89 */ /* 0x000e2200000e0000 */
[----:B-1----:R-:W-:-:S03]  /*1c10*/  FADD R5, R5, R24 ;  /* 0x0000001805057221 */ /* 0x002fc60000000000 */
[----:B------:R-:W1:Y:S01]  /*1c20*/  SHFL.BFLY PT, R4, R11, 0x8, 0x1f ;  /* 0x0d001f000b047f89 */ /* 0x000e6200000e0000 */
[----:B---3--:R-:W-:-:S03]  /*1c30*/  FADD R14, R14, R29 ;  /* 0x0000001d0e0e7221 */ /* 0x008fc60000000000 */
[----:B------:R-:W3:Y:S01]  /*1c40*/  SHFL.BFLY PT, R17, R8, 0x8, 0x1f ;  /* 0x0d001f0008117f89 */ /* 0x000ee200000e0000 */
[----:B--2---:R-:W-:-:S03]  /*1c50*/  FADD R15, R15, R26 ;  /* 0x0000001a0f0f7221 */ /* 0x004fc60000000000 */
[----:B------:R-:W2:Y:S01]  /*1c60*/  SHFL.BFLY PT, R16, R9, 0x8, 0x1f ;  /* 0x0d001f0009107f89 */ /* 0x000ea200000e0000 */
        /* <DEDUP_REMOVED lines=9> */
[----:B---3--:R-:W-:-:S03]  /*1d00*/  FADD R8, R8, R17 ;  /* 0x0000001108087221 */ /* 0x008fc60000000000 */
[----:B------:R-:W3:Y:S01]  /*1d10*/  SHFL.BFLY PT, R26, R15, 0x8, 0x1f ;  /* 0x0d001f000f1a7f89 */ /* 0x000ee200000e0000 */
[----:B--2---:R-:W-:-:S03]  /*1d20*/  FADD R9, R9, R16 ;  /* 0x0000001009097221 */ /* 0x004fc60000000000 */
[----:B------:R-:W2:Y:S01]  /*1d30*/  SHFL.BFLY PT, R31, R12, 0x8, 0x1f ;  /* 0x0d001f000c1f7f89 */ /* 0x000ea200000e0000 */
        /* <DEDUP_REMOVED lines=38> */
[----:B------:R-:W2:Y:S04]  /*1fa0*/  SHFL.BFLY PT, R24, R23, 0x2, 0x1f ;  /* 0x0c401f0017187f89 */ /* 0x000ea800000e0000 */
[----:B------:R-:W2:Y:S01]  /*1fb0*/  SHFL.BFLY PT, R25, R4, 0x2, 0x1f ;  /* 0x0c401f0004197f89 */ /* 0x000ea200000e0000 */
[----:B-----5:R-:W-:-:S03]  /*1fc0*/  FADD R6, R10, R17 ;  /* 0x000000110a067221 */ /* 0x020fc60000000000 */
[----:B------:R-:W5:Y:S01]  /*1fd0*/  SHFL.BFLY PT, R26, R5, 0x2, 0x1f ;  /* 0x0c401f00051a7f89 */ /* 0x000f6200000e0000 */
[----:B----4-:R-:W-:-:S03]  /*1fe0*/  FADD R7, R11, R16 ;  /* 0x000000100b077221 */ /* 0x010fc60000000000 */
[----:B------:R-:W4:Y:S01]  /*1ff0*/  SHFL.BFLY PT, R27, R14, 0x2, 0x1f ;  /* 0x0c401f000e1b7f89 */ /* 0x000f2200000e0000 */
[----:B0-----:R-:W-:-:S03]  /*2000*/  FADD R8, R8, R21 ;  /* 0x0000001508087221 */ /* 0x001fc60000000000 */
[----:B------:R-:W0:Y:S01]  /*2010*/  SHFL.BFLY PT, R28, R15, 0x2, 0x1f ;  /* 0x0c401f000f1c7f89 */ /* 0x000e2200000e0000 */
[----:B-1----:R-:W-:Y:S01]  /*2020*/  FADD R9, R9, R20 ;  /* 0x0000001409097221 */ /* 0x002fe20000000000 */
[----:B------:R-:W-:Y:S02]  /*2030*/  LEA R20, R18, UR7, 0x2 ;  /* 0x0000000712147c11 */ /* 0x000fe4000f8e10ff */
[----:B------:R-:W1:Y:S01]  /*2040*/  SHFL.BFLY PT, R29, R12, 0x2, 0x1f ;  /* 0x0c401f000c1d7f89 */ /* 0x000e6200000e0000 */
[----:B---3--:R-:W-:-:S03]  /*2050*/  FADD R10, R13, R22 ;  /* 0x000000160d0a7221 */ /* 0x008fc60000000000 */
[----:B------:R-:W3:Y:S01]  /*2060*/  SHFL.BFLY PT, R31, R30, 0x2, 0x1f ;  /* 0x0c401f001e1f7f89 */ /* 0x000ee200000e0000 */
[----:B--2---:R-:W-:-:S03]  /*2070*/  FADD R11, R23, R24 ;  /* 0x00000018170b7221 */ /* 0x004fc60000000000 */
[----:B------:R-:W2:Y:S01]  /*2080*/  SHFL.BFLY PT, R17, R6, 0x1, 0x1f ;  /* 0x0c201f0006117f89 */ /* 0x000ea200000e0000 */
[----:B------:R-:W-:-:S03]  /*2090*/  FADD R13, R4, R25 ;  /* 0x00000019040d7221 */ /* 0x000fc60000000000 */
[----:B------:R-:W2:Y:S01]  /*20a0*/  SHFL.BFLY PT, R0, R7, 0x1, 0x1f ;  /* 0x0c201f0007007f89 */ /* 0x000ea200000e0000 */
        /* <DEDUP_REMOVED lines=8> */
[----:B---3--:R-:W-:Y:S02]  /*2130*/  FADD R31, R30, R31 ;  /* 0x0000001f1e1f7221 */ /* 0x008fe40000000000 */
[----:B------:R-:W3:Y:S01]  /*2140*/  @!P0 LDC R30, c[0x0][0x3a4] ;  /* 0x0000e900ff1e8b82 */ /* 0x000ee20000000800 */
[----:B------:R-:W1:Y:S01]  /*2150*/  SHFL.BFLY PT, R12, R13, 0x1, 0x1f ;  /* 0x0c201f000d0c7f89 */ /* 0x000e6200000e0000 */
        /* <DEDUP_REMOVED lines=11> */
[----:B------:R1:W-:Y:S01]  /*2210*/  STL.64 [R1], R6 ;  /* 0x0000000601007387 */ /* 0x0003e20000100a00 */
[----:B------:R-:W-:-:S03]  /*2220*/  FADD R12, R13, R12 ;  /* 0x0000000c0d0c7221 */ /* 0x000fc60000000000 */
[----:B------:R-:W3:Y:S01]  /*2230*/  @!P0 LDL R0, [R20] ;  /* 0x0000000014008983 */ /* 0x000ee20000100800 */
[----:B--2---:R-:W-:-:S03]  /*2240*/  FADD R13, R5, R14 ;  /* 0x0000000e050d7221 */ /* 0x004fc60000000000 */
[----:B------:R2:W-:Y:S01]  /*2250*/  STL.64 [R1+0x8], R8 ;  /* 0x0000080801007387 */ /* 0x0005e20000100a00 */
[----:B------:R-:W-:Y:S02]  /*2260*/  FADD R14, R27, R22 ;  /* 0x000000161b0e7221 */ /* 0x000fe40000000000 */
[----:B------:R-:W3:Y:S01]  /*2270*/  @!P0 LDC.64 R22, c[0x0][0x390] ;  /* 0x0000e400ff168b82 */ /* 0x000ee20000000a00 */
[----:B------:R-:W3:Y:S01]  /*2280*/  @!P0 LDL R4, [R20+0x8] ;  /* 0x0000080014048983 */ /* 0x000ee20000100800 */
[----:B-----5:R-:W-:-:S03]  /*2290*/  FADD R15, R15, R24 ;  /* 0x000000180f0f7221 */ /* 0x020fc60000000000 */
[----:B------:R-:W-:Y:S01]  /*22a0*/  STL.64 [R1+0x10], R10 ;  /* 0x0000100a01007387 */ /* 0x000fe20000100a00 */
[----:B----4-:R-:W-:Y:S01]  /*22b0*/  FADD R16, R29, R26 ;  /* 0x0000001a1d107221 */ /* 0x010fe20000000000 */
[----:B0-----:R-:W-:Y:S02]  /*22c0*/  FADD R17, R31, R28 ;  /* 0x0000001c1f117221 */ /* 0x001fe40000000000 */
[----:B------:R-:W4:Y:S01]  /*22d0*/  @!P0 LDL R5, [R20+0x10] ;  /* 0x0000100014058983 */ /* 0x000f220000100800 */
[----:B------:R-:W0:Y:S03]  /*22e0*/  @!P0 LDC R28, c[0x0][0x3a4] ;  /* 0x0000e900ff1c8b82 */ /* 0x000e260000000800 */
[----:B------:R-:W-:Y:S04]  /*22f0*/  STL.64 [R1+0x18], R12 ;  /* 0x0000180c01007387 */ /* 0x000fe80000100a00 */
[----:B-1----:R-:W5:Y:S04]  /*2300*/  @!P0 LDL R6, [R20+0x18] ;  /* 0x0000180014068983 */ /* 0x002f680000100800 */
[----:B------:R-:W-:Y:S04]  /*2310*/  STL.64 [R1+0x20], R14 ;  /* 0x0000200e01007387 */ /* 0x000fe80000100a00 */
[----:B------:R-:W5:Y:S04]  /*2320*/  @!P0 LDL R7, [R20+0x20] ;  /* 0x0000200014078983 */ /* 0x000f680000100800 */
[----:B------:R1:W-:Y:S04]  /*2330*/  STL.64 [R1+0x28], R16 ;  /* 0x0000281001007387 */ /* 0x0003e80000100a00 */
[----:B--2---:R-:W2:Y:S04]  /*2340*/  @!P0 LDL R8, [R20+0x28] ;  /* 0x0000280014088983 */ /* 0x004ea80000100800 */
[----:B------:R-:W0:Y:S04]  /*2350*/  LDS R9, [R19+0x600] ;  /* 0x0006000013097984 */ /* 0x000e280000000800 */
[----:B------:R-:W0:Y:S01]  /*2360*/  LDS R10, [R19+0x680] ;  /* 0x00068000130a7984 */ /* 0x000e220000000800 */
[----:B-1----:R-:W1:Y:S01]  /*2370*/  @!P0 LDC.64 R16, c[0x0][0x390] ;  /* 0x0000e400ff108b82 */ /* 0x002e620000000a00 */
[----:B0-----:R-:W-:Y:S01]  /*2380*/  FADD R9, R9, R2 ;  /* 0x0000000209097221 */ /* 0x001fe20000000000 */
        /* <DEDUP_REMOVED lines=21> */
[----:B------:R-:W-:-:S03]  /*24e0*/  IADD3 R9, PT, PT, R18, UR4, RZ ;  /* 0x0000000412097c10 */ /* 0x000fc6000fffe0ff */
[----:B------:R-:W1:Y:S02]  /*24f0*/  SHFL.BFLY PT, R24, R21, 0x1, 0x1f ;  /* 0x0c201f0015187f89 */ /* 0x000e6400000e0000 */
[----:B------:R-:W1:Y:S01]  /*2500*/  @!P0 LDC.64 R10, c[0x0][0x390] ;  /* 0x0000e400ff0a8b82 */ /* 0x000e620000000a00 */
[C---:B------:R-:W-:Y:S01]  /*2510*/  @!P0 IADD3 R25, PT, PT, R9.reuse, R28, RZ ;  /* 0x0000001c09198210 */ /* 0x040fe20007ffe0ff */
[----:B------:R-:W-:Y:S01]  /*2520*/  @!P0 IMAD R27, R32, 0x3, R9 ;  /* 0x00000003201b8824 */ /* 0x000fe200078e0209 */
[----:B------:R-:W-:Y:S01]  /*2530*/  @!P0 LEA R29, R34, R9, 0x2 ;  /* 0x00000009221d8211 */ /* 0x000fe200078e10ff */
[----:B---3--:R-:W-:-:S04]  /*2540*/  @!P0 IMAD.WIDE.U32 R22, R9, 0x4, R22 ;  /* 0x0000000409168825 */ /* 0x008fc800078e0016 */
[----:B------:R-:W-:Y:S01]  /*2550*/  @!P0 IMAD.WIDE.U32 R16, R25, 0x4, R16 ;  /* 0x0000000419108825 */ /* 0x000fe200078e0010 */
[----:B------:R-:W-:-:S03]  /*2560*/  @!P0 LEA R25, R30, R9, 0x1 ;  /* 0x000000091e198211 */ /* 0x000fc600078e08ff */
[----:B------:R-:W-:Y:S02]  /*2570*/  @!P0 IMAD R31, R36, 0x5, R9 ;  /* 0x00000005241f8824 */ /* 0x000fe400078e0209 */
[----:B0-----:R-:W-:-:S04]  /*2580*/  @!P0 IMAD.WIDE.U32 R14, R25, 0x4, R14 ;  /* 0x00000004190e8825 */ /* 0x001fc800078e000e */
[----:B-1----:R-:W-:-:S04]  /*2590*/  @!P0 IMAD.WIDE.U32 R12, R27, 0x4, R12 ;  /* 0x000000041b0c8825 */ /* 0x002fc800078e000c */
[----:B------:R-:W-:-:S04]  /*25a0*/  @!P0 IMAD.WIDE.U32 R10, R29, 0x4, R10 ;  /* 0x000000041d0a8825 */ /* 0x000fc800078e000a */
[----:B------:R-:W-:-:S04]  /*25b0*/  @!P0 IMAD.WIDE.U32 R28, R31, 0x4, R2 ;  /* 0x000000041f1c8825 */ /* 0x000fc800078e0002 */
[----:B------:R-:W-:Y:S01]  /*25c0*/  FADD R2, R19, R26 ;  /* 0x0000001a13027221 */ /* 0x000fe20000000000 */
[----:B------:R-:W-:-:S05]  /*25d0*/  FADD R3, R21, R24 ;  /* 0x0000001815037221 */ /* 0x000fca0000000000 */
[----:B------:R0:W-:Y:S04]  /*25e0*/  STL.64 [R1+0x30], R2 ;  /* 0x0000300201007387 */ /* 0x0001e80000100a00 */
[----:B------:R0:W-:Y:S04]  /*25f0*/  @!P0 STG.E desc[UR8][R22.64], R0 ;  /* 0x0000000016008986 */ /* 0x0001e8000c101908 */
[----:B------:R0:W-:Y:S04]  /*2600*/  @!P0 STG.E desc[UR8][R16.64], R4 ;  /* 0x0000000410008986 */ /* 0x0001e8000c101908 */
[----:B----4-:R0:W-:Y:S04]  /*2610*/  @!P0 STG.E desc[UR8][R14.64], R5 ;  /* 0x000000050e008986 */ /* 0x0101e8000c101908 */
[----:B-----5:R0:W-:Y:S04]  /*2620*/  @!P0 STG.E desc[UR8][R12.64], R6 ;  /* 0x000000060c008986 */ /* 0x0201e8000c101908 */
        /* <DEDUP_REMOVED lines=10> */
.L_x_188:
        /* <DEDUP_REMOVED lines=11> */
.L_x_755:


//--------------------- .text.mul_mat_vec_q5_0_q8_1_cuda7 --------------------------
	.section	.text.mul_mat_vec_q5_0_q8_1_cuda7,"ax",@progbits
	.align	128
        .global         mul_mat_vec_q5_0_q8_1_cuda7
        .type           mul_mat_vec_q5_0_q8_1_cuda7,@function
        .size           mul_mat_vec_q5_0_q8_1_cuda7,(.L_x_756 - mul_mat_vec_q5_0_q8_1_cuda7)
        .other          mul_mat_vec_q5_0_q8_1_cuda7,@"STO_CUDA_ENTRY STV_DEFAULT"
mul_mat_vec_q5_0_q8_1_cuda7:
.text.mul_mat_vec_q5_0_q8_1_cuda7:
        /* <DEDUP_REMOVED lines=29> */
[----:B------:R-:W-:Y:S02]  /*01d0*/  LOP3.LUT R36, R4, 0xffff, RZ, 0xc0, !PT ;  /* 0x0000ffff04247812 */ /* 0x000fe400078ec0ff */
[----:B------:R-:W-:Y:S02]  /*01e0*/  CS2R R4, SRZ ;  /* 0x0000000000047805 */ /* 0x000fe4000001ff00 */
[----:B------:R-:W-:-:S13]  /*01f0*/  ISETP.GE.AND P0, PT, R36, UR5, PT ;  /* 0x0000000524007c0c */ /* 0x000fda000bf06270 */
[----:B0---4-:R-:W-:Y:S05]  /*0200*/  @P0 BRA `(.L_x_190) ;  /* 0x0000001400200947 */ /* 0x011fea0003800000 */
[----:B------:R-:W0:Y:S01]  /*0210*/  LDC R20, c[0x0][0x3a0] ;  /* 0x0000e800ff147b82 */ /* 0x000e220000000800 */
[----:B------:R-:W1:Y:S01]  /*0220*/  LDCU.64 UR10, c[0x0][0x380] ;  /* 0x00007000ff0a77ac */ /* 0x000e620008000a00 */
[----:B------:R-:W-:Y:S01]  /*0230*/  MOV R17, UR4 ;  /* 0x0000000400117c02 */ /* 0x000fe20008000f00 */
[----:B------:R-:W-:Y:S01]  /*0240*/  BSSY.RECONVERGENT B1, `(.L_x_191) ;  /* 0x000013d000017945 */ /* 0x000fe20003800200 */
[----:B------:R-:W-:-:S03]  /*0250*/  UIMAD UR6, UR5, 0x16, URZ ;  /* 0x00000016050678a4 */ /* 0x000fc6000f8e02ff */
[----:B------:R-:W-:Y:S01]  /*0260*/  IMAD R16, R17, UR5, R36 ;  /* 0x0000000511107c24 */ /* 0x000fe2000f8e0224 */
[----:B------:R-:W2:Y:S01]  /*0270*/  LDC.64 R18, c[0x0][0x388] ;  /* 0x0000e200ff127b82 */ /* 0x000ea20000000a00 */
[----:B-1----:R-:W-:-:S04]  /*0280*/  MOV R28, UR10 ;  /* 0x0000000a001c7c02 */ /* 0x002fc80008000f00 */
[----:B------:R-:W-:Y:S02]  /*0290*/  IADD3 R28, P0, PT, R28, UR6, RZ ;  /* 0x000000061c1c7c10 */ /* 0x000fe4000ff1e0ff */
[----:B0-----:R-:W-:-:S04]  /*02a0*/  SHF.R.S32.HI R3, RZ, 0x1f, R20 ;  /* 0x0000001fff037819 */ /* 0x001fc80000011414 */
[----:B------:R-:W-:Y:S02]  /*02b0*/  LEA.HI R20, R3, R20, RZ, 0x5 ;  /* 0x0000001403147211 */ /* 0x000fe400078f28ff */
[----:B------:R-:W-:Y:S01]  /*02c0*/  MOV R3, UR6 ;  /* 0x0000000600037c02 */ /* 0x000fe20008000f00 */
[----:B--2---:R-:W-:Y:S01]  /*02d0*/  IMAD.WIDE.U32 R18, R36, 0x24, R18 ;  /* 0x0000002424127825 */ /* 0x004fe200078e0012 */
[----:B------:R-:W-:Y:S02]  /*02e0*/  SHF.R.S32.HI R20, RZ, 0x5, R20 ;  /* 0x00000005ff147819 */ /* 0x000fe40000011414 */
[----:B------:R-:W-:Y:S01]  /*02f0*/  LEA.HI.X.SX32 R29, R3, UR11, 0x1, P0 ;  /* 0x0000000b031d7c11 */ /* 0x000fe200080f0eff */
[----:B------:R-:W-:Y:S01]  /*0300*/  HFMA2 R3, -RZ, RZ, 0, 0 ;  /* 0x00000000ff037431 */ /* 0x000fe200000001ff */
[----:B------:R-:W-:-:S07]  /*0310*/  MOV R21, R19 ;  /* 0x0000001300157202 */ /* 0x000fce0000000f00 */
.L_x_192:
[----:B------:R-:W0:Y:S01]  /*0320*/  LDC.64 R30, c[0x0][0x380] ;  /* 0x0000e000ff1e7b82 */ /* 0x000e220000000a00 */
[----:B------:R-:W-:-:S04]  /*0330*/  SHF.L.U32 R26, R0, 0x3, RZ ;  /* 0x00000003001a7819 */ /* 0x000fc800000006ff */
[----:B------:R-:W-:Y:S01]  /*0340*/  LOP3.LUT R26, R26, 0x8, RZ, 0xc0, !PT ;  /* 0x000000081a1a7812 */ /* 0x000fe200078ec0ff */
[----:B0-----:R-:W-:-:S03]  /*0350*/  IMAD.WIDE R30, R16, 0x16, R30 ;  /* 0x00000016101e7825 */ /* 0x001fc600078e021e */
[----:B------:R-:W-:Y:S02]  /*0360*/  IADD3 R40, P0, PT, R26, R30, RZ ;  /* 0x0000001e1a287210 */ /* 0x000fe40007f1e0ff */
[----:B------:R-:W2:Y:S02]  /*0370*/  LDG.E.U16 R39, desc[UR8][R30.64+0x2] ;  /* 0x000002081e277981 */ /* 0x000ea4000c1e1500 */
[----:B------:R-:W-:Y:S02]  /*0380*/  IADD3.X R41, PT, PT, RZ, R31, RZ, P0, !PT ;  /* 0x0000001fff297210 */ /* 0x000fe400007fe4ff */
[----:B------:R-:W2:Y:S04]  /*0390*/  LDG.E.U16 R34, desc[UR8][R30.64+0x4] ;  /* 0x000004081e227981 */ /* 0x000ea8000c1e1500 */
[----:B------:R-:W3:Y:S04]  /*03a0*/  LDG.E.U16 R35, desc[UR8][R40.64+0x6] ;  /* 0x0000060828237981 */ /* 0x000ee8000c1e1500 */
[----:B------:R-:W3:Y:S04]  /*03b0*/  LDG.E.U16 R24, desc[UR8][R40.64+0x8] ;  /* 0x0000080828187981 */ /* 0x000ee8000c1e1500 */
[----:B------:R-:W4:Y:S04]  /*03c0*/  LDG.E.U16 R37, desc[UR8][R40.64+0xa] ;  /* 0x00000a0828257981 */ /* 0x000f28000c1e1500 */
[----:B------:R0:W4:Y:S01]  /*03d0*/  LDG.E.U16 R38, desc[UR8][R40.64+0xc] ;  /* 0x00000c0828267981 */ /* 0x000122000c1e1500 */
[----:B------:R-:W-:-:S05]  /*03e0*/  IMAD.WIDE R42, R16, 0x16, R28 ;  /* 0x00000016102a7825 */ /* 0x000fca00078e021c */
[----:B------:R-:W5:Y:S04]  /*03f0*/  LDG.E.U16 R32, desc[UR8][R42.64+0x2] ;  /* 0x000002082a207981 */ /* 0x000f68000c1e1500 */
[----:B------:R-:W5:Y:S01]  /*0400*/  LDG.E.U16 R27, desc[UR8][R42.64+0x4] ;  /* 0x000004082a1b7981 */ /* 0x000f62000c1e1500 */
[C---:B------:R-:W-:Y:S02]  /*0410*/  LOP3.LUT R33, R26.reuse, 0x4, RZ, 0xfc, !PT ;  /* 0x000000041a217812 */ /* 0x040fe400078efcff */
[----:B------:R-:W-:-:S04]  /*0420*/  IADD3 R22, P0, PT, R26, R42, RZ ;  /* 0x0000002a1a167210 */ /* 0x000fc80007f1e0ff */
[----:B------:R-:W-:Y:S01]  /*0430*/  IADD3.X R23, PT, PT, RZ, R43, RZ, P0, !PT ;  /* 0x0000002bff177210 */ /* 0x000fe200007fe4ff */
[----:B------:R-:W5:Y:S04]  /*0440*/  LDG.E.U16 R42, desc[UR8][R42.64] ;  /* 0x000000082a2a7981 */ /* 0x000f68000c1e1500 */
[----:B------:R-:W5:Y:S04]  /*0450*/  LDG.E.U16 R17, desc[UR8][R22.64+0x6] ;  /* 0x0000060816117981 */ /* 0x000f68000c1e1500 */
[----:B------:R-:W5:Y:S04]  /*0460*/  LDG.E.U16 R25, desc[UR8][R22.64+0xa] ;  /* 0x00000a0816197981 */ /* 0x000f68000c1e1500 */
[----:B------:R-:W5:Y:S01]  /*0470*/  LDG.E.U16 R44, desc[UR8][R22.64+0xc] ;  /* 0x00000c08162c7981 */ /* 0x000f62000c1e1500 */
[----:B--2---:R-:W-:-:S03]  /*0480*/  LEA R39, R34, R39, 0x10 ;  /* 0x0000002722277211 */ /* 0x004fc600078e80ff */
[----:B------:R1:W2:Y:S01]  /*0490*/  LDG.E.U16 R34, desc[UR8][R22.64+0x8] ;  /* 0x0000080816227981 */ /* 0x0002a2000c1e1500 */
[--C-:B------:R-:W-:Y:S02]  /*04a0*/  SHF.R.S32.HI R19, RZ, R26, R39.reuse ;  /* 0x0000001aff137219 */ /* 0x100fe40000011427 */
[----:B---3--:R-:W-:Y:S02]  /*04b0*/  LEA R35, R24, R35, 0x10 ;  /* 0x0000002318237211 */ /* 0x008fe400078e80ff */
[----:B------:R-:W-:-:S04]  /*04c0*/  SHF.R.S32.HI R24, RZ, R33, R39 ;  /* 0x00000021ff187219 */ /* 0x000fc80000011427 */
[----:B0-----:R-:W-:Y:S02]  /*04d0*/  SHF.L.U32 R40, R24, 0x4, RZ ;  /* 0x0000000418287819 */ /* 0x001fe400000006ff */
[----:B----4-:R-:W-:Y:S02]  /*04e0*/  LEA R37, R38, R37, 0x10 ;  /* 0x0000002526257211 */ /* 0x010fe400078e80ff */
[----:B------:R-:W-:Y:S02]  /*04f0*/  SHF.L.U32 R38, R19, 0x4, RZ ;  /* 0x0000000413267819 */ /* 0x000fe400000006ff */
[----:B------:R-:W-:Y:S02]  /*0500*/  SHF.R.U32.HI R39, RZ, 0xc, R19 ;  /* 0x0000000cff277819 */ /* 0x000fe40000011613 */
[----:B-1----:R-:W-:Y:S02]  /*0510*/  LOP3.LUT R22, R40, 0x10, RZ, 0xc0, !PT ;  /* 0x0000001028167812 */ /* 0x002fe400078ec0ff */
[----:B------:R-:W-:-:S02]  /*0520*/  SHF.R.U32.HI R41, RZ, 0xc, R24 ;  /* 0x0000000cff297819 */ /* 0x000fc40000011618 */
[----:B------:R-:W-:Y:S02]  /*0530*/  LOP3.LUT R38, R38, 0x10, RZ, 0xc0, !PT ;  /* 0x0000001026267812 */ /* 0x000fe400078ec0ff */
[----:B------:R-:W-:Y:S02]  /*0540*/  LOP3.LUT R39, R39, 0x10, RZ, 0xc0, !PT ;  /* 0x0000001027277812 */ /* 0x000fe400078ec0ff */
[----:B------:R-:W-:Y:S02]  /*0550*/  SHF.R.U32.HI R40, RZ, 0x4, R35 ;  /* 0x00000004ff287819 */ /* 0x000fe40000011623 */
[--C-:B------:R-:W-:Y:S02]  /*0560*/  LOP3.LUT R22, R22, 0xf0f0f0f, R37.reuse, 0xf8, !PT ;  /* 0x0f0f0f0f16167812 */ /* 0x100fe400078ef825 */
[----:B------:R-:W-:Y:S02]  /*0570*/  LOP3.LUT R23, R41, 0x10, RZ, 0xc0, !PT ;  /* 0x0000001029177812 */ /* 0x000fe400078ec0ff */
[----:B------:R-:W-:-:S02]  /*0580*/  SHF.R.U32.HI R37, RZ, 0x4, R37 ;  /* 0x00000004ff257819 */ /* 0x000fc40000011625 */
[----:B------:R-:W-:Y:S02]  /*0590*/  LOP3.LUT R38, R38, 0xf0f0f0f, R35, 0xf8, !PT ;  /* 0x0f0f0f0f26267812 */ /* 0x000fe400078ef823 */
[----:B------:R-:W-:Y:S02]  /*05a0*/  LOP3.LUT R35, R39, 0xf0f0f0f, R40, 0xf8, !PT ;  /* 0x0f0f0f0f27237812 */ /* 0x000fe400078ef828 */
[----:B------:R-:W-:Y:S02]  /*05b0*/  LOP3.LUT R23, R23, 0xf0f0f0f, R37, 0xf8, !PT ;  /* 0x0f0f0f0f17177812 */ /* 0x000fe400078ef825 */
[----:B------:R-:W-:Y:S02]  /*05c0*/  SHF.R.U32.HI R40, RZ, 0x5, R19 ;  /* 0x00000005ff287819 */ /* 0x000fe40000011613 */
[----:B------:R-:W-:Y:S02]  /*05d0*/  SHF.L.U32 R37, R19, 0xb, RZ ;  /* 0x0000000b13257819 */ /* 0x000fe400000006ff */
[----:B------:R-:W-:-:S02]  /*05e0*/  LOP3.LUT R35, R35, 0x1000, R40, 0xf8, !PT ;  /* 0x0000100023237812 */ /* 0x000fc400078ef828 */
[----:B------:R-:W-:Y:S02]  /*05f0*/  LOP3.LUT R38, R38, 0x1000, R37, 0xf8, !PT ;  /* 0x0000100026267812 */ /* 0x000fe400078ef825 */
[C---:B------:R-:W-:Y:S02]  /*0600*/  SHF.L.U32 R40, R19.reuse, 0x2, RZ ;  /* 0x0000000213287819 */ /* 0x040fe400000006ff */
[----:B------:R-:W-:Y:S02]  /*0610*/  SHF.L.U32 R37, R19, 0x12, RZ ;  /* 0x0000001213257819 */ /* 0x000fe400000006ff */
[----:B------:R-:W-:Y:S02]  /*0620*/  LOP3.LUT R40, R35, 0x100000, R40, 0xf8, !PT ;  /* 0x0010000023287812 */ /* 0x000fe400078ef828 */
[----:B------:R-:W-:Y:S02]  /*0630*/  LOP3.LUT R38, R38, 0x100000, R37, 0xf8, !PT ;  /* 0x0010000026267812 */ /* 0x000fe400078ef825 */
[----:B------:R-:W-:-:S04]  /*0640*/  SHF.L.U32 R35, R19, 0x19, RZ ;  /* 0x0000001913237819 */ /* 0x000fc800000006ff */
[----:B------:R-:W-:Y:S02]  /*0650*/  LOP3.LUT R38, R38, 0x10000000, R35, 0xf8, !PT ;  /* 0x1000000026267812 */ /* 0x000fe400078ef823 */
[----:B------:R-:W-:Y:S02]  /*0660*/  SHF.L.U32 R35, R24, 0xb, RZ ;  /* 0x0000000b18237819 */ /* 0x000fe400000006ff */
[----:B------:R-:W-:Y:S02]  /*0670*/  SHF.L.U32 R19, R19, 0x9, RZ ;  /* 0x0000000913137819 */ /* 0x000fe400000006ff */
[----:B------:R-:W-:Y:S02]  /*0680*/  LOP3.LUT R22, R22, 0x1000, R35, 0xf8, !PT ;  /* 0x0000100016167812 */ /* 0x000fe400078ef823 */
[----:B------:R-:W-:Y:S02]  /*0690*/  SHF.L.U32 R35, R24, 0x12, RZ ;  /* 0x0000001218237819 */ /* 0x000fe400000006ff */
[----:B------:R-:W-:-:S02]  /*06a0*/  LOP3.LUT R19, R40, 0x10000000, R19, 0xf8, !PT ;  /* 0x1000000028137812 */ /* 0x000fc400078ef813 */
[----:B------:R-:W-:Y:S02]  /*06b0*/  LOP3.LUT R22, R22, 0x100000, R35, 0xf8, !PT ;  /* 0x0010000016167812 */ /* 0x000fe400078ef823 */
[----:B------:R-:W-:Y:S02]  /*06c0*/  SHF.R.U32.HI R40, RZ, 0x5, R24 ;  /* 0x00000005ff287819 */ /* 0x000fe40000011618 */
[----:B------:R-:W-:Y:S02]  /*06d0*/  SHF.L.U32 R35, R24, 0x19, RZ ;  /* 0x0000001918237819 */ /* 0x000fe400000006ff */
[----:B------:R-:W-:Y:S02]  /*06e0*/  LOP3.LUT R23, R23, 0x1000, R40, 0xf8, !PT ;  /* 0x0000100017177812 */ /* 0x000fe400078ef828 */
[----:B------:R-:W-:Y:S02]  /*06f0*/  LOP3.LUT R40, R22, 0x10000000, R35, 0xf8, !PT ;  /* 0x1000000016287812 */ /* 0x000fe400078ef823 */
[----:B------:R-:W-:-:S02]  /*0700*/  SHF.L.U32 R37, R24, 0x2, RZ ;  /* 0x0000000218257819 */ /* 0x000fc400000006ff */
[----:B------:R-:W-:Y:S02]  /*0710*/  IADD3 R22, P0, PT, R26, R18, RZ ;  /* 0x000000121a167210 */ /* 0x000fe40007f1e0ff */
[----:B------:R-:W-:Y:S02]  /*0720*/  LOP3.LUT R37, R23, 0x100000, R37, 0xf8, !PT ;  /* 0x0010000017257812 */ /* 0x000fe400078ef825 */
[----:B------:R-:W-:Y:S02]  /*0730*/  IADD3.X R23, PT, PT, RZ, R21, RZ, P0, !PT ;  /* 0x00000015ff177210 */ /* 0x000fe400007fe4ff */
[----:B-----5:R-:W-:-:S03]  /*0740*/  LEA R35, R27, R32, 0x10 ;  /* 0x000000201b237211 */ /* 0x020fc600078e80ff */
[----:B------:R-:W3:Y:S04]  /*0750*/  LDG.E R27, desc[UR8][R22.64+0x4] ;  /* 0x00000408161b7981 */ /* 0x000ee8000c1e1900 */
[----:B------:R-:W4:Y:S01]  /*0760*/  LDG.E R32, desc[UR8][R22.64+0x14] ;  /* 0x0000140816207981 */ /* 0x000f22000c1e1900 */
[----:B------:R-:W-:-:S03]  /*0770*/  SHF.L.U32 R24, R24, 0x9, RZ ;  /* 0x0000000918187819 */ /* 0x000fc600000006ff */
[----:B------:R-:W5:Y:S01]  /*0780*/  LDG.E R41, desc[UR8][R22.64+0x18] ;  /* 0x0000180816297981 */ /* 0x000f62000c1e1900 */
[----:B------:R-:W-:Y:S02]  /*0790*/  LOP3.LUT R24, R37, 0x10000000, R24, 0xf8, !PT ;  /* 0x1000000025187812 */ /* 0x000fe400078ef818 */
[----:B--2---:R-:W-:Y:S02]  /*07a0*/  LEA R37, R34, R17, 0x10 ;  /* 0x0000001122257211 */ /* 0x004fe400078e80ff */
[----:B------:R-:W-:Y:S02]  /*07b0*/  SHF.R.S32.HI R17, RZ, R26, R35 ;  /* 0x0000001aff117219 */ /* 0x000fe40000011423 */
[----:B------:R-:W-:Y:S02]  /*07c0*/  LEA R34, R44, R25, 0x10 ;  /* 0x000000192c227211 */ /* 0x000fe400078e80ff */
[----:B------:R-:W-:Y:S02]  /*07d0*/  SHF.L.U32 R25, R17, 0x4, RZ ;  /* 0x0000000411197819 */ /* 0x000fe400000006ff */
[----:B------:R-:W-:-:S02]  /*07e0*/  SHF.R.U32.HI R39, RZ, 0xc, R17 ;  /* 0x0000000cff277819 */ /* 0x000fc40000011611 */
[----:B------:R-:W-:Y:S02]  /*07f0*/  LOP3.LUT R44, R25, 0x10, RZ, 0xc0, !PT ;  /* 0x00000010192c7812 */ /* 0x000fe400078ec0ff */
[----:B------:R-:W-:Y:S02]  /*0800*/  LOP3.LUT R39, R39, 0x10, RZ, 0xc0, !PT ;  /* 0x0000001027277812 */ /* 0x000fe400078ec0ff */
[--C-:B------:R-:W-:Y:S02]  /*0810*/  LOP3.LUT R25, R44, 0xf0f0f0f, R37.reuse, 0xf8, !PT ;  /* 0x0f0f0f0f2c197812 */ /* 0x100fe400078ef825 */
[----:B------:R-:W-:-:S04]  /*0820*/  SHF.R.U32.HI R44, RZ, 0x4, R37 ;  /* 0x00000004ff2c7819 */ /* 0x000fc80000011625 */
[----:B------:R-:W-:Y:S02]  /*0830*/  LOP3.LUT R39, R39, 0xf0f0f0f, R44, 0xf8, !PT ;  /* 0x0f0f0f0f27277812 */ /* 0x000fe400078ef82c */
[----:B------:R-:W-:-:S04]  /*0840*/  SHF.L.U32 R44, R17, 0xb, RZ ;  /* 0x0000000b112c7819 */ /* 0x000fc800000006ff */
[----:B------:R-:W-:Y:S02]  /*0850*/  LOP3.LUT R25, R25, 0x1000, R44, 0xf8, !PT ;  /* 0x0000100019197812 */ /* 0x000fe400078ef82c */
[----:B------:R-:W-:-:S04]  /*0860*/  SHF.L.U32 R44, R17, 0x12, RZ ;  /* 0x00000012112c7819 */ /* 0x000fc800000006ff */
[----:B------:R-:W-:Y:S02]  /*0870*/  LOP3.LUT R25, R25, 0x100000, R44, 0xf8, !PT ;  /* 0x0010000019197812 */ /* 0x000fe400078ef82c */
[----:B------:R-:W-:-:S04]  /*0880*/  SHF.R.U32.HI R44, RZ, 0x5, R17 ;  /* 0x00000005ff2c7819 */ /* 0x000fc80000011611 */
[----:B------:R-:W-:Y:S02]  /*0890*/  LOP3.LUT R39, R39, 0x1000, R44, 0xf8, !PT ;  /* 0x0000100027277812 */ /* 0x000fe400078ef82c */
[----:B------:R-:W-:Y:S02]  /*08a0*/  SHF.L.U32 R44, R17, 0x2, RZ ;  /* 0x00000002112c7819 */ /* 0x000fe400000006ff */
[----:B------:R-:W-:Y:S02]  /*08b0*/  SHF.R.S32.HI R35, RZ, R33, R35 ;  /* 0x00000021ff237219 */ /* 0x000fe40000011423 */
[----:B------:R-:W-:Y:S01]  /*08c0*/  LOP3.LUT R39, R39, 0x100000, R44, 0xf8, !PT ;  /* 0x0010000027277812 */ /* 0x000fe200078ef82c */
[----:B------:R0:W2:Y:S01]  /*08d0*/  LDG.E R33, desc[UR8][R22.64+0x8] ;  /* 0x0000080816217981 */ /* 0x0000a2000c1e1900 */
[----:B------:R-:W-:Y:S02]  /*08e0*/  SHF.L.U32 R44, R17, 0x19, RZ ;  /* 0x00000019112c7819 */ /* 0x000fe400000006ff */
[----:B------:R-:W-:-:S02]  /*08f0*/  SHF.L.U32 R37, R35, 0x4, RZ ;  /* 0x0000000423257819 */ /* 0x000fc400000006ff */
[----:B------:R-:W-:Y:S02]  /*0900*/  LOP3.LUT R25, R25, 0x10000000, R44, 0xf8, !PT ;  /* 0x1000000019197812 */ /* 0x000fe400078ef82c */
[----:B0-----:R-:W-:Y:S02]  /*0910*/  SHF.L.U32 R22, R17, 0x9, RZ ;  /* 0x0000000911167819 */ /* 0x001fe400000006ff */
[----:B------:R-:W-:Y:S02]  /*0920*/  LOP3.LUT R37, R37, 0x10, RZ, 0xc0, !PT ;  /* 0x0000001025257812 */ /* 0x000fe400078ec0ff */
[----:B------:R-:W-:Y:S02]  /*0930*/  LOP3.LUT R17, R39, 0x10000000, R22, 0xf8, !PT ;  /* 0x1000000027117812 */ /* 0x000fe400078ef816 */
[----:B------:R-:W-:Y:S02]  /*0940*/  LOP3.LUT R37, R37, 0xf0f0f0f, R34, 0xf8, !PT ;  /* 0x0f0f0f0f25257812 */ /* 0x000fe400078ef822 */
[----:B------:R-:W-:Y:S01]  /*0950*/  SHF.L.U32 R39, R35, 0x19, RZ ;  /* 0x0000001923277819 */ /* 0x000fe200000006ff */
[----:B---3--:R-:W-:-:S02]  /*0960*/  IDP.4A.S8.S8 R22, R38, R27, RZ ;  /* 0x0000001b26167226 */ /* 0x008fc400000006ff */
[----:B------:R-:W-:Y:S02]  /*0970*/  IDP.4A.S8.S8 R23, R25, R27, RZ ;  /* 0x0000001b19177226 */ /* 0x000fe400000006ff */
[-C--:B----4-:R-:W-:Y:S01]  /*0980*/  IDP.4A.S8.S8 R27, R19, R32.reuse, R22 ;  /* 0x00000020131b7226 */ /* 0x090fe20000000616 */
[----:B------:R-:W-:Y:S01]  /*0990*/  SHF.L.U32 R22, R35, 0xb, RZ ;  /* 0x0000000b23167819 */ /* 0x000fe200000006ff */
[----:B------:R-:W-:Y:S01]  /*09a0*/  IDP.4A.S8.S8 R32, R17, R32, R23 ;  /* 0x0000002011207226 */ /* 0x000fe20000000617 */
[----:B------:R-:W-:Y:S02]  /*09b0*/  SHF.L.U32 R23, R35, 0x12, RZ ;  /* 0x0000001223177819 */ /* 0x000fe400000006ff */
[----:B------:R-:W-:-:S04]  /*09c0*/  LOP3.LUT R22, R37, 0x1000, R22, 0xf8, !PT ;  /* 0x0000100025167812 */ /* 0x000fc800078ef816 */
[----:B------:R-:W-:Y:S02]  /*09d0*/  LOP3.LUT R22, R22, 0x100000, R23, 0xf8, !PT ;  /* 0x0010000016167812 */ /* 0x000fe400078ef817 */
[----:B------:R-:W-:Y:S02]  /*09e0*/  MOV R23, R21 ;  /* 0x0000001500177202 */ /* 0x000fe40000000f00 */
[----:B------:R-:W-:Y:S02]  /*09f0*/  LOP3.LUT R39, R22, 0x10000000, R39, 0xf8, !PT ;  /* 0x1000000016277812 */ /* 0x000fe400078ef827 */
[----:B------:R-:W-:-:S06]  /*0a00*/  MOV R22, R18 ;  /* 0x0000001200167202 */ /* 0x000fcc0000000f00 */
[----:B------:R-:W3:Y:S01]  /*0a10*/  LDG.E R22, desc[UR8][R22.64] ;  /* 0x0000000816167981 */ /* 0x000ee2000c1e1900 */
[----:B------:R-:W-:Y:S02]  /*0a20*/  SHF.R.U32.HI R37, RZ, 0xc, R35 ;  /* 0x0000000cff257819 */ /* 0x000fe40000011623 */
[----:B------:R-:W-:Y:S02]  /*0a30*/  SHF.R.U32.HI R34, RZ, 0x4, R34 ;  /* 0x00000004ff227819 */ /* 0x000fe40000011622 */
[----:B------:R-:W-:-:S04]  /*0a40*/  LOP3.LUT R37, R37, 0x10, RZ, 0xc0, !PT ;  /* 0x0000001025257812 */ /* 0x000fc800078ec0ff */
[----:B------:R-:W-:Y:S02]  /*0a50*/  LOP3.LUT R34, R37, 0xf0f0f0f, R34, 0xf8, !PT ;  /* 0x0f0f0f0f25227812 */ /* 0x000fe400078ef822 */
[----:B------:R-:W-:-:S04]  /*0a60*/  SHF.R.U32.HI R37, RZ, 0x5, R35 ;  /* 0x00000005ff257819 */ /* 0x000fc80000011623 */
[----:B------:R-:W-:Y:S02]  /*0a70*/  LOP3.LUT R34, R34, 0x1000, R37, 0xf8, !PT ;  /* 0x0000100022227812 */ /* 0x000fe400078ef825 */
[----:B------:R-:W-:-:S04]  /*0a80*/  SHF.L.U32 R37, R35, 0x2, RZ ;  /* 0x0000000223257819 */ /* 0x000fc800000006ff */
[----:B------:R-:W-:Y:S02]  /*0a90*/  LOP3.LUT R37, R34, 0x100000, R37, 0xf8, !PT ;  /* 0x0010000022257812 */ /* 0x000fe400078ef825 */
[----:B------:R-:W-:-:S04]  /*0aa0*/  SHF.L.U32 R34, R35, 0x9, RZ ;  /* 0x0000000923227819 */ /* 0x000fc800000006ff */
[----:B------:R-:W-:Y:S01]  /*0ab0*/  LOP3.LUT R37, R37, 0x10000000, R34, 0xf8, !PT ;  /* 0x1000000025257812 */ /* 0x000fe200078ef822 */
[-C--:B--2---:R-:W-:Y:S02]  /*0ac0*/  IDP.4A.S8.S8 R27, R40, R33.reuse, R27 ;  /* 0x00000021281b7226 */ /* 0x084fe4000000061b */
[----:B------:R-:W-:Y:S02]  /*0ad0*/  IDP.4A.S8.S8 R32, R39, R33, R32 ;  /* 0x0000002127207226 */ /* 0x000fe40000000620 */
[-C--:B-----5:R-:W-:Y:S02]  /*0ae0*/  IDP.4A.S8.S8 R27, R24, R41.reuse, R27 ;  /* 0x00000029181b7226 */ /* 0x0a0fe4000000061b */
[----:B------:R-:W-:-:S03]  /*0af0*/  IDP.4A.S8.S8 R32, R37, R41, R32 ;  /* 0x0000002925207226 */ /* 0x000fc60000000620 */
[----:B------:R-:W-:Y:S02]  /*0b00*/  I2FP.F32.S32 R27, R27 ;  /* 0x0000001b001b7245 */ /* 0x000fe40000201400 */
[----:B------:R-:W-:Y:S01]  /*0b10*/  I2FP.F32.S32 R34, R32 ;  /* 0x0000002000227245 */ /* 0x000fe20000201400 */
[--C-:B---3--:R-:W-:Y:S02]  /*0b20*/  HADD2.F32 R23, -RZ, R22.reuse.H1_H1 ;  /* 0x30000016ff177230 */ /* 0x108fe40000004100 */
[----:B------:R-:W-:-:S03]  /*0b30*/  HADD2.F32 R22, -RZ, R22.H0_H0 ;  /* 0x20000016ff167230 */ /* 0x000fc60000004100 */
[----:B------:R-:W-:-:S04]  /*0b40*/  FMUL R23, R23, 8 ;  /* 0x4100000017177820 */ /* 0x000fc80000400000 */
[C-C-:B------:R-:W-:Y:S01]  /*0b50*/  FFMA R32, R22.reuse, R27, -R23.reuse ;  /* 0x0000001b16207223 */ /* 0x140fe20000000817 */
[----:B------:R-:W-:Y:S01]  /*0b60*/  MOV R27, RZ ;  /* 0x000000ff001b7202 */ /* 0x000fe20000000f00 */
[----:B------:R-:W-:Y:S02]  /*0b70*/  FFMA R41, R22, R34, -R23 ;  /* 0x0000002216297223 */ /* 0x000fe40000000817 */
[----:B------:R-:W-:-:S03]  /*0b80*/  IMAD.WIDE R22, R20, 0x24, R26 ;  /* 0x0000002414167825 */ /* 0x000fc600078e021a */
[----:B------:R-:W-:-:S04]  /*0b90*/  IADD3 R22, P0, PT, R22, R18, RZ ;  /* 0x0000001216167210 */ /* 0x000fc80007f1e0ff */
[----:B------:R-:W-:-:S05]  /*0ba0*/  IADD3.X R23, PT, PT, R23, R21, RZ, P0, !PT ;  /* 0x0000001517177210 */ /* 0x000fca00007fe4ff */
[----:B------:R-:W2:Y:S04]  /*0bb0*/  LDG.E R35, desc[UR8][R22.64+0x4] ;  /* 0x0000040816237981 */ /* 0x000ea8000c1e1900 */
[----:B------:R-:W3:Y:S04]  /*0bc0*/  LDG.E R44, desc[UR8][R22.64+0x14] ;  /* 0x00001408162c7981 */ /* 0x000ee8000c1e1900 */
[----:B------:R-:W4:Y:S04]  /*0bd0*/  LDG.E R33, desc[UR8][R22.64+0x8] ;  /* 0x0000080816217981 */ /* 0x000f28000c1e1900 */
[----:B------:R-:W5:Y:S01]  /*0be0*/  LDG.E R34, desc[UR8][R22.64+0x18] ;  /* 0x0000180816227981 */ /* 0x000f62000c1e1900 */
[----:B--2---:R-:W-:-:S02]  /*0bf0*/  IDP.4A.S8.S8 R45, R38, R35, RZ ;  /* 0x00000023262d7226 */ /* 0x004fc400000006ff */
[----:B------:R-:W-:Y:S02]  /*0c00*/  IDP.4A.S8.S8 R35, R25, R35, RZ ;  /* 0x0000002319237226 */ /* 0x000fe400000006ff */
[-C--:B---3--:R-:W-:Y:S02]  /*0c10*/  IDP.4A.S8.S8 R45, R19, R44.reuse, R45 ;  /* 0x0000002c132d7226 */ /* 0x088fe4000000062d */
[----:B------:R-:W-:Y:S02]  /*0c20*/  IDP.4A.S8.S8 R44, R17, R44, R35 ;  /* 0x0000002c112c7226 */ /* 0x000fe40000000623 */
[-C--:B----4-:R-:W-:Y:S02]  /*0c30*/  IDP.4A.S8.S8 R45, R40, R33.reuse, R45 ;  /* 0x00000021282d7226 */ /* 0x090fe4000000062d */
[----:B------:R-:W-:Y:S02]  /*0c40*/  IDP.4A.S8.S8 R44, R39, R33, R44 ;  /* 0x00000021272c7226 */ /* 0x000fe4000000062c */
[----:B------:R0:W2:Y:S01]  /*0c50*/  LDG.E.U16 R33, desc[UR8][R30.64] ;  /* 0x000000081e217981 */ /* 0x0000a2000c1e1500 */
[----:B-----5:R-:W-:-:S02]  /*0c60*/  IDP.4A.S8.S8 R43, R24, R34, R45 ;  /* 0x00000022182b7226 */ /* 0x020fc4000000062d */
[----:B------:R-:W-:Y:S01]  /*0c70*/  IDP.4A.S8.S8 R44, R37, R34, R44 ;  /* 0x00000022252c7226 */ /* 0x000fe2000000062c */
[----:B0-----:R-:W-:Y:S02]  /*0c80*/  MOV R30, R18 ;  /* 0x00000012001e7202 */ /* 0x001fe40000000f00 */
[----:B------:R-:W-:-:S03]  /*0c90*/  MOV R31, R21 ;  /* 0x00000015001f7202 */ /* 0x000fc60000000f00 */
[----:B------:R-:W-:-:S06]  /*0ca0*/  IMAD.WIDE R34, R20, 0x24, R30 ;  /* 0x0000002414227825 */ /* 0x000fcc00078e021e */
[----:B------:R-:W3:Y:S01]  /*0cb0*/  LDG.E R34, desc[UR8][R34.64] ;  /* 0x0000000822227981 */ /* 0x000ee2000c1e1900 */
[----:B------:R-:W-:Y:S02]  /*0cc0*/  I2FP.F32.S32 R43, R43 ;  /* 0x0000002b002b7245 */ /* 0x000fe40000201400 */
[----:B------:R-:W-:Y:S01]  /*0cd0*/  I2FP.F32.S32 R44, R44 ;  /* 0x0000002c002c7245 */ /* 0x000fe20000201400 */
[--C-:B---3--:R-:W-:Y:S02]  /*0ce0*/  HADD2.F32 R23, -RZ, R34.reuse.H1_H1 ;  /* 0x30000022ff177230 */ /* 0x108fe40000004100 */
[----:B------:R-:W-:-:S03]  /*0cf0*/  HADD2.F32 R22, -RZ, R34.H0_H0 ;  /* 0x20000022ff167230 */ /* 0x000fc60000004100 */
[----:B------:R-:W-:-:S04]  /*0d00*/  FMUL R23, R23, 8 ;  /* 0x4100000017177820 */ /* 0x000fc80000400000 */
[C-C-:B------:R-:W-:Y:S01]  /*0d10*/  FFMA R43, R22.reuse, R43, -R23.reuse ;  /* 0x0000002b162b7223 */ /* 0x140fe20000000817 */
[----:B------:R-:W-:Y:S01]  /*0d20*/  FFMA R44, R22, R44, -R23 ;  /* 0x0000002c162c7223 */ /* 0x000fe20000000817 */
[----:B--2---:R-:W-:-:S05]  /*0d30*/  HADD2.F32 R23, -RZ, R33.H0_H0 ;  /* 0x20000021ff177230 */ /* 0x004fca0000004100 */
[----:B------:R-:W-:Y:S01]  /*0d40*/  FFMA R8, R23, R32, R8 ;  /* 0x0000002017087223 */ /* 0x000fe20000000008 */
[----:B------:R-:W-:-:S03]  /*0d50*/  IMAD.WIDE R32, R20, 0x48, R26 ;  /* 0x0000004814207825 */ /* 0x000fc600078e021a */
[----:B------:R-:W-:-:S04]  /*0d60*/  IADD3 R32, P0, PT, R32, R18, RZ ;  /* 0x0000001220207210 */ /* 0x000fc80007f1e0ff */
[----:B------:R-:W-:-:S05]  /*0d70*/  IADD3.X R33, PT, PT, R33, R21, RZ, P0, !PT ;  /* 0x0000001521217210 */ /* 0x000fca00007fe4ff */
[----:B------:R-:W2:Y:S04]  /*0d80*/  LDG.E R45, desc[UR8][R32.64+0x4] ;  /* 0x00000408202d7981 */ /* 0x000ea8000c1e1900 */
[----:B------:R-:W3:Y:S04]  /*0d90*/  LDG.E R34, desc[UR8][R32.64+0x14] ;  /* 0x0000140820227981 */ /* 0x000ee8000c1e1900 */
[----:B------:R-:W4:Y:S04]  /*0da0*/  LDG.E R35, desc[UR8][R32.64+0x8] ;  /* 0x0000080820237981 */ /* 0x000f28000c1e1900 */
[----:B------:R-:W5:Y:S01]  /*0db0*/  LDG.E R32, desc[UR8][R32.64+0x18] ;  /* 0x0000180820207981 */ /* 0x000f62000c1e1900 */
[----:B------:R-:W-:-:S05]  /*0dc0*/  HADD2.F32 R22, -RZ, R42.H0_H0 ;  /* 0x2000002aff167230 */ /* 0x000fca0000004100 */
[----:B------:R-:W-:Y:S01]  /*0dd0*/  FFMA R7, R22, R44, R7 ;  /* 0x0000002c16077223 */ /* 0x000fe20000000007 */
[----:B------:R-:W-:Y:S01]  /*0de0*/  FFMA R6, R23, R43, R6 ;  /* 0x0000002b17067223 */ /* 0x000fe20000000006 */
[----:B------:R-:W-:-:S04]  /*0df0*/  IMAD.WIDE R42, R20, 0x48, R30 ;  /* 0x00000048142a7825 */ /* 0x000fc800078e021e */
        /* <DEDUP_REMOVED lines=10> */
[----:B------:R-:W-:-:S03]  /*0ea0*/  IMAD.WIDE R32, R20, 0x6c, R26 ;  /* 0x0000006c14207825 */ /* 0x000fc600078e021a */
[----:B------:R-:W-:-:S04]  /*0eb0*/  IADD3 R32, P0, PT, R32, R18, RZ ;  /* 0x0000001220207210 */ /* 0x000fc80007f1e0ff */
[----:B------:R-:W-:-:S05]  /*0ec0*/  IADD3.X R33, PT, PT, R33, R21, RZ, P0, !PT ;  /* 0x0000001521217210 */ /* 0x000fca00007fe4ff */
[----:B------:R-:W2:Y:S04]  /*0ed0*/  LDG.E R43, desc[UR8][R32.64+0x4] ;  /* 0x00000408202b7981 */ /* 0x000ea8000c1e1900 */
[----:B------:R-:W3:Y:S04]  /*0ee0*/  LDG.E R42, desc[UR8][R32.64+0x14] ;  /* 0x00001408202a7981 */ /* 0x000ee8000c1e1900 */
[----:B------:R-:W4:Y:S01]  /*0ef0*/  LDG.E R44, desc[UR8][R32.64+0x8] ;  /* 0x00000808202c7981 */ /* 0x000f22000c1e1900 */
[--C-:B------:R-:W-:Y:S01]  /*0f00*/  HADD2.F32 R45, -RZ, R41.reuse.H1_H1 ;  /* 0x30000029ff2d7230 */ /* 0x100fe20000004100 */
[----:B------:R-:W-:Y:S01]  /*0f10*/  I2FP.F32.S32 R35, R35 ;  /* 0x0000002300237245 */ /* 0x000fe20000201400 */
[----:B------:R-:W-:Y:S01]  /*0f20*/  HADD2.F32 R41, -RZ, R41.H0_H0 ;  /* 0x20000029ff297230 */ /* 0x000fe20000004100 */
[----:B------:R-:W-:-:S02]  /*0f30*/  I2FP.F32.S32 R34, R34 ;  /* 0x0000002200227245 */ /* 0x000fc40000201400 */
[----:B------:R-:W-:-:S04]  /*0f40*/  FMUL R45, R45, 8 ;  /* 0x410000002d2d7820 */ /* 0x000fc80000400000 */
[C-C-:B------:R-:W-:Y:S01]  /*0f50*/  FFMA R35, R41.reuse, R35, -R45.reuse ;  /* 0x0000002329237223 */ /* 0x140fe2000000082d */
[----:B------:R-:W-:Y:S02]  /*0f60*/  FFMA R41, R41, R34, -R45 ;  /* 0x0000002229297223 */ /* 0x000fe4000000082d */
[----:B------:R-:W5:Y:S01]  /*0f70*/  LDG.E R45, desc[UR8][R32.64+0x18] ;  /* 0x00001808202d7981 */ /* 0x000f62000c1e1900 */
[----:B------:R-:W-:Y:S01]  /*0f80*/  FFMA R12, R23, R35, R12 ;  /* 0x00000023170c7223 */ /* 0x000fe2000000000c */
[-C--:B--2---:R-:W-:Y:S02]  /*0f90*/  IDP.4A.S8.S8 R34, R38, R43.reuse, RZ ;  /* 0x0000002b26227226 */ /* 0x084fe400000006ff */
[----:B------:R-:W-:Y:S02]  /*0fa0*/  IDP.4A.S8.S8 R43, R25, R43, RZ ;  /* 0x0000002b192b7226 */ /* 0x000fe400000006ff */
[-C--:B---3--:R-:W-:Y:S02]  /*0fb0*/  IDP.4A.S8.S8 R35, R19, R42.reuse, R34 ;  /* 0x0000002a13237226 */ /* 0x088fe40000000622 */
[----:B------:R-:W-:-:S02]  /*0fc0*/  IDP.4A.S8.S8 R43, R17, R42, R43 ;  /* 0x0000002a112b7226 */ /* 0x000fc4000000062b */
[----:B----4-:R-:W-:Y:S02]  /*0fd0*/  IDP.4A.S8.S8 R42, R40, R44, R35 ;  /* 0x0000002c282a7226 */ /* 0x010fe40000000623 */
[----:B------:R-:W-:-:S06]  /*0fe0*/  IMAD.WIDE R34, R20, 0x6c, R30 ;  /* 0x0000006c14227825 */ /* 0x000fcc00078e021e */
[----:B------:R-:W2:Y:S01]  /*0ff0*/  LDG.E R34, desc[UR8][R34.64] ;  /* 0x0000000822227981 */ /* 0x000ea2000c1e1900 */
[----:B------:R-:W-:Y:S02]  /*1000*/  IDP.4A.S8.S8 R44, R39, R44, R43 ;  /* 0x0000002c272c7226 */ /* 0x000fe4000000062b */
[-C--:B-----5:R-:W-:Y:S02]  /*1010*/  IDP.4A.S8.S8 R42, R24, R45.reuse, R42 ;  /* 0x0000002d182a7226 */ /* 0x0a0fe4000000062a */
[----:B------:R-:W-:-:S03]  /*1020*/  IDP.4A.S8.S8 R44, R37, R45, R44 ;  /* 0x0000002d252c7226 */ /* 0x000fc6000000062c */
[----:B------:R-:W-:Y:S02]  /*1030*/  I2FP.F32.S32 R43, R42 ;  /* 0x0000002a002b7245 */ /* 0x000fe40000201400 */
[----:B------:R-:W-:Y:S01]  /*1040*/  I2FP.F32.S32 R42, R44 ;  /* 0x0000002c002a7245 */ /* 0x000fe20000201400 */
[----:B------:R-:W-:Y:S01]  /*1050*/  FFMA R13, R22, R41, R13 ;  /* 0x00000029160d7223 */ /* 0x000fe2000000000d */
[--C-:B--2---:R-:W-:Y:S02]  /*1060*/  HADD2.F32 R33, -RZ, R34.reuse.H1_H1 ;  /* 0x30000022ff217230 */ /* 0x104fe40000004100 */
[----:B------:R-:W-:-:S03]  /*1070*/  HADD2.F32 R32, -RZ, R34.H0_H0 ;  /* 0x20000022ff207230 */ /* 0x000fc60000004100 */
[----:B------:R-:W-:-:S04]  /*1080*/  FMUL R33, R33, 8 ;  /* 0x4100000021217820 */ /* 0x000fc80000400000 */
[C-C-:B------:R-:W-:Y:S01]  /*1090*/  FFMA R43, R32.reuse, R43, -R33.reuse ;  /* 0x0000002b202b7223 */ /* 0x140fe20000000821 */
[----:B------:R-:W-:Y:S01]  /*10a0*/  FFMA R42, R32, R42, -R33 ;  /* 0x0000002a202a7223 */ /* 0x000fe20000000821 */
[----:B------:R-:W-:-:S03]  /*10b0*/  IMAD.WIDE R32, R20, 0x90, R26 ;  /* 0x0000009014207825 */ /* 0x000fc600078e021a */
[----:B------:R-:W-:-:S04]  /*10c0*/  IADD3 R32, P0, PT, R32, R18, RZ ;  /* 0x0000001220207210 */ /* 0x000fc80007f1e0ff */
[----:B------:R-:W-:-:S05]  /*10d0*/  IADD3.X R33, PT, PT, R33, R21, RZ, P0, !PT ;  /* 0x0000001521217210 */ /* 0x000fca00007fe4ff */
[----:B------:R-:W2:Y:S04]  /*10e0*/  LDG.E R41, desc[UR8][R32.64+0x4] ;  /* 0x0000040820297981 */ /* 0x000ea8000c1e1900 */
[----:B------:R-:W3:Y:S04]  /*10f0*/  LDG.E R35, desc[UR8][R32.64+0x14] ;  /* 0x0000140820237981 */ /* 0x000ee8000c1e1900 */
[----:B------:R-:W4:Y:S04]  /*1100*/  LDG.E R34, desc[UR8][R32.64+0x8] ;  /* 0x0000080820227981 */ /* 0x000f28000c1e1900 */
[----:B------:R0:W5:Y:S01]  /*1110*/  LDG.E R44, desc[UR8][R32.64+0x18] ;  /* 0x00001808202c7981 */ /* 0x000162000c1e1900 */
[----:B------:R-:W-:Y:S01]  /*1120*/  FFMA R4, R23, R43, R4 ;  /* 0x0000002b17047223 */ /* 0x000fe20000000004 */
[----:B------:R-:W-:Y:S01]  /*1130*/  FFMA R5, R22, R42, R5 ;  /* 0x0000002a16057223 */ /* 0x000fe20000000005 */
[----:B0-----:R-:W-:-:S03]  /*1140*/  IMAD.WIDE R32, R20, 0xb4, R26 ;  /* 0x000000b414207825 */ /* 0x001fc600078e021a */
[----:B------:R-:W-:Y:S01]  /*1150*/  IADD3 R42, P0, PT, R32, R18, RZ ;  /* 0x00000012202a7210 */ /* 0x000fe20007f1e0ff */
[-C--:B--2---:R-:W-:Y:S02]  /*1160*/  IDP.4A.S8.S8 R43, R38, R41.reuse, RZ ;  /* 0x00000029262b7226 */ /* 0x084fe400000006ff */
[----:B------:R-:W-:Y:S02]  /*1170*/  IDP.4A.S8.S8 R41, R25, R41, RZ ;  /* 0x0000002919297226 */ /* 0x000fe400000006ff */
[-C--:B---3--:R-:W-:Y:S02]  /*1180*/  IDP.4A.S8.S8 R43, R19, R35.reuse, R43 ;  /* 0x00000023132b7226 */ /* 0x088fe4000000062b */
[----:B------:R-:W-:Y:S02]  /*1190*/  IDP.4A.S8.S8 R35, R17, R35, R41 ;  /* 0x0000002311237226 */ /* 0x000fe40000000629 */
[-C--:B----4-:R-:W-:Y:S02]  /*11a0*/  IDP.4A.S8.S8 R41, R40, R34.reuse, R43 ;  /* 0x0000002228297226 */ /* 0x090fe4000000062b */
[----:B------:R-:W-:-:S02]  /*11b0*/  IDP.4A.S8.S8 R35, R39, R34, R35 ;  /* 0x0000002227237226 */ /* 0x000fc40000000623 */
[-C--:B-----5:R-:W-:Y:S02]  /*11c0*/  IDP.4A.S8.S8 R41, R24, R44.reuse, R41 ;  /* 0x0000002c18297226 */ /* 0x0a0fe40000000629 */
[----:B------:R-:W-:Y:S02]  /*11d0*/  IDP.4A.S8.S8 R44, R37, R44, R35 ;  /* 0x0000002c252c7226 */ /* 0x000fe40000000623 */
[----:B------:R-:W-:Y:S01]  /*11e0*/  IMAD.WIDE R34, R20, 0x90, R30 ;  /* 0x0000009014227825 */ /* 0x000fe200078e021e */
[----:B------:R-:W-:-:S05]  /*11f0*/  IADD3.X R43, PT, PT, R33, R21, RZ, P0, !PT ;  /* 0x00000015212b7210 */ /* 0x000fca00007fe4ff */
[----:B------:R-:W2:Y:S04]  /*1200*/  LDG.E R34, desc[UR8][R34.64] ;  /* 0x0000000822227981 */ /* 0x000ea8000c1e1900 */
[----:B------:R-:W3:Y:S04]  /*1210*/  LDG.E R33, desc[UR8][R42.64+0x4] ;  /* 0x000004082a217981 */ /* 0x000ee8000c1e1900 */
[----:B------:R-:W4:Y:S04]  /*1220*/  LDG.E R32, desc[UR8][R42.64+0x14] ;  /* 0x000014082a207981 */ /* 0x000f28000c1e1900 */
[----:B------:R-:W5:Y:S01]  /*1230*/  LDG.E R45, desc[UR8][R42.64+0x8] ;  /* 0x000008082a2d7981 */ /* 0x000f62000c1e1900 */
[----:B------:R-:W-:-:S02]  /*1240*/  I2FP.F32.S32 R41, R41 ;  /* 0x0000002900297245 */ /* 0x000fc40000201400 */
[----:B------:R-:W-:Y:S01]  /*1250*/  I2FP.F32.S32 R44, R44 ;  /* 0x0000002c002c7245 */ /* 0x000fe20000201400 */
[--C-:B--2---:R-:W-:Y:S02]  /*1260*/  HADD2.F32 R35, -RZ, R34.reuse.H1_H1 ;  /* 0x30000022ff237230 */ /* 0x104fe40000004100 */
[----:B------:R-:W-:-:S03]  /*1270*/  HADD2.F32 R34, -RZ, R34.H0_H0 ;  /* 0x20000022ff227230 */ /* 0x000fc60000004100 */
[----:B------:R-:W-:-:S04]  /*1280*/  FMUL R35, R35, 8 ;  /* 0x4100000023237820 */ /* 0x000fc80000400000 */
[C-C-:B------:R-:W-:Y:S01]  /*1290*/  FFMA R41, R34.reuse, R41, -R35.reuse ;  /* 0x0000002922297223 */ /* 0x140fe20000000823 */
[----:B------:R-:W-:Y:S01]  /*12a0*/  FFMA R44, R34, R44, -R35 ;  /* 0x0000002c222c7223 */ /* 0x000fe20000000823 */
[-C--:B---3--:R-:W-:Y:S01]  /*12b0*/  IDP.4A.S8.S8 R35, R38, R33.reuse, RZ ;  /* 0x0000002126237226 */ /* 0x088fe200000006ff */
[----:B------:R-:W2:Y:S01]  /*12c0*/  LDG.E R34, desc[UR8][R42.64+0x18] ;  /* 0x000018082a227981 */ /* 0x000ea2000c1e1900 */
[----:B------:R-:W-:Y:S02]  /*12d0*/  IDP.4A.S8.S8 R33, R25, R33, RZ ;  /* 0x0000002119217226 */ /* 0x000fe400000006ff */
[-C--:B----4-:R-:W-:Y:S02]  /*12e0*/  IDP.4A.S8.S8 R35, R19, R32.reuse, R35 ;  /* 0x0000002013237226 */ /* 0x090fe40000000623 */
[----:B------:R-:W-:Y:S02]  /*12f0*/  IDP.4A.S8.S8 R32, R17, R32, R33 ;  /* 0x0000002011207226 */ /* 0x000fe40000000621 */
[----:B-----5:R-:W-:-:S02]  /*1300*/  IDP.4A.S8.S8 R35, R40, R45, R35 ;  /* 0x0000002d28237226 */ /* 0x020fc40000000623 */
[----:B------:R-:W-:Y:S02]  /*1310*/  IDP.4A.S8.S8 R45, R39, R45, R32 ;  /* 0x0000002d272d7226 */ /* 0x000fe40000000620 */
[----:B------:R-:W-:-:S06]  /*1320*/  IMAD.WIDE R32, R20, 0xb4, R30 ;  /* 0x000000b414207825 */ /* 0x000fcc00078e021e */
[----:B------:R-:W3:Y:S01]  /*1330*/  LDG.E R32, desc[UR8][R32.64] ;  /* 0x0000000820207981 */ /* 0x000ee2000c1e1900 */
[----:B------:R-:W-:-:S04]  /*1340*/  IMAD.WIDE R26, R20, 0xd8, R26 ;  /* 0x000000d8141a7825 */ /* 0x000fc800078e021a */
[----:B------:R-:W-:Y:S01]  /*1350*/  FFMA R14, R23, R41, R14 ;  /* 0x00000029170e7223 */ /* 0x000fe2000000000e */
[----:B------:R-:W-:-:S04]  /*1360*/  IADD3 R26, P0, PT, R26, R18, RZ ;  /* 0x000000121a1a7210 */ /* 0x000fc80007f1e0ff */
[----:B------:R-:W-:Y:S01]  /*1370*/  IADD3.X R27, PT, PT, R27, R21, RZ, P0, !PT ;  /* 0x000000151b1b7210 */ /* 0x000fe200007fe4ff */
[----:B------:R-:W-:-:S04]  /*1380*/  IMAD.WIDE R30, R20, 0xd8, R30 ;  /* 0x000000d8141e7825 */ /* 0x000fc800078e021e */
[----:B------:R-:W4:Y:S04]  /*1390*/  LDG.E R33, desc[UR8][R26.64+0x18] ;  /* 0x000018081a217981 */ /* 0x000f28000c1e1900 */
[----:B------:R-:W5:Y:S01]  /*13a0*/  LDG.E R30, desc[UR8][R30.64] ;  /* 0x000000081e1e7981 */ /* 0x000f62000c1e1900 */
[-C--:B--2---:R-:W-:Y:S02]  /*13b0*/  IDP.4A.S8.S8 R35, R24, R34.reuse, R35 ;  /* 0x0000002218237226 */ /* 0x084fe40000000623 */
[----:B------:R-:W-:-:S03]  /*13c0*/  IDP.4A.S8.S8 R34, R37, R34, R45 ;  /* 0x0000002225227226 */ /* 0x000fc6000000062d */
[----:B------:R-:W-:Y:S02]  /*13d0*/  I2FP.F32.S32 R35, R35 ;  /* 0x0000002300237245 */ /* 0x000fe40000201400 */
[----:B------:R-:W-:Y:S02]  /*13e0*/  I2FP.F32.S32 R43, R34 ;  /* 0x00000022002b7245 */ /* 0x000fe40000201400 */
[----:B------:R-:W2:Y:S01]  /*13f0*/  LDG.E R34, desc[UR8][R26.64+0x8] ;  /* 0x000008081a227981 */ /* 0x000ea2000c1e1900 */
[--C-:B---3--:R-:W-:Y:S02]  /*1400*/  HADD2.F32 R42, -RZ, R32.reuse.H1_H1 ;  /* 0x30000020ff2a7230 */ /* 0x108fe40000004100 */
[----:B------:R-:W-:-:S03]  /*1410*/  HADD2.F32 R41, -RZ, R32.H0_H0 ;  /* 0x20000020ff297230 */ /* 0x000fc60000004100 */
[----:B------:R-:W-:-:S04]  /*1420*/  FMUL R42, R42, 8 ;  /* 0x410000002a2a7820 */ /* 0x000fc80000400000 */
[C-C-:B------:R-:W-:Y:S02]  /*1430*/  FFMA R32, R41.reuse, R35, -R42.reuse ;  /* 0x0000002329207223 */ /* 0x140fe4000000082a */
[----:B------:R-:W3:Y:S01]  /*1440*/  LDG.E R35, desc[UR8][R26.64+0x4] ;  /* 0x000004081a237981 */ /* 0x000ee2000c1e1900 */
[----:B------:R-:W-:-:S03]  /*1450*/  FFMA R41, R41, R43, -R42 ;  /* 0x0000002b29297223 */ /* 0x000fc6000000082a */
[----:B------:R-:W4:Y:S01]  /*1460*/  LDG.E R42, desc[UR8][R26.64+0x14] ;  /* 0x000014081a2a7981 */ /* 0x000f22000c1e1900 */
[----:B------:R-:W-:-:S04]  /*1470*/  IADD3 R36, PT, PT, R36, 0x20, RZ ;  /* 0x0000002024247810 */ /* 0x000fc80007ffe0ff */
[----:B------:R-:W-:Y:S02]  /*1480*/  ISETP.GE.AND P0, PT, R36, UR5, PT ;  /* 0x0000000524007c0c */ /* 0x000fe4000bf06270 */
[----:B------:R-:W-:Y:S01]  /*1490*/  IADD3 R18, P1, PT, R18, 0x480, RZ ;  /* 0x0000048012127810 */ /* 0x000fe20007f3e0ff */
[C---:B------:R-:W-:Y:S01]  /*14a0*/  FFMA R15, R22.reuse, R44, R15 ;  /* 0x0000002c160f7223 */ /* 0x040fe2000000000f */
[----:B------:R-:W-:Y:S01]  /*14b0*/  FFMA R10, R23, R32, R10 ;  /* 0x00000020170a7223 */ /* 0x000fe2000000000a */
[----:B------:R-:W-:Y:S01]  /*14c0*/  FFMA R11, R22, R41, R11 ;  /* 0x00000029160b7223 */ /* 0x000fe2000000000b */
[----:B------:R-:W-:Y:S02]  /*14d0*/  IADD3 R16, PT, PT, R16, 0x20, RZ ;  /* 0x0000002010107810 */ /* 0x000fe40007ffe0ff */
[----:B------:R-:W-:Y:S01]  /*14e0*/  IADD3.X R21, PT, PT, RZ, R21, RZ, P1, !PT ;  /* 0x00000015ff157210 */ /* 0x000fe20000ffe4ff */
[-C--:B---3--:R-:W-:Y:S02]  /*14f0*/  IDP.4A.S8.S8 R38, R38, R35.reuse, RZ ;  /* 0x0000002326267226 */ /* 0x088fe400000006ff */
[----:B------:R-:W-:-:S02]  /*1500*/  IDP.4A.S8.S8 R25, R25, R35, RZ ;  /* 0x0000002319197226 */ /* 0x000fc400000006ff */
[-C--:B----4-:R-:W-:Y:S02]  /*1510*/  IDP.4A.S8.S8 R19, R19, R42.reuse, R38 ;  /* 0x0000002a13137226 */ /* 0x090fe40000000626 */
[----:B------:R-:W-:Y:S02]  /*1520*/  IDP.4A.S8.S8 R25, R17, R42, R25 ;  /* 0x0000002a11197226 */ /* 0x000fe40000000619 */
[-C--:B--2---:R-:W-:Y:S02]  /*1530*/  IDP.4A.S8.S8 R19, R40, R34.reuse, R19 ;  /* 0x0000002228137226 */ /* 0x084fe40000000613 */
[----:B------:R-:W-:Y:S02]  /*1540*/  IDP.4A.S8.S8 R34, R39, R34, R25 ;  /* 0x0000002227227226 */ /* 0x000fe40000000619 */
[-C--:B------:R-:W-:Y:S02]  /*1550*/  IDP.4A.S8.S8 R19, R24, R33.reuse, R19 ;  /* 0x0000002118137226 */ /* 0x080fe40000000613 */
[----:B------:R-:W-:-:S02]  /*1560*/  IDP.4A.S8.S8 R34, R37, R33, R34 ;  /* 0x0000002125227226 */ /* 0x000fc40000000622 */
[--C-:B-----5:R-:W-:Y:S01]  /*1570*/  HADD2.F32 R17, -RZ, R30.reuse.H1_H1 ;  /* 0x3000001eff117230 */ /* 0x120fe20000004100 */
[----:B------:R-:W-:Y:S01]  /*1580*/  I2FP.F32.S32 R19, R19 ;  /* 0x0000001300137245 */ /* 0x000fe20000201400 */
[----:B------:R-:W-:Y:S01]  /*1590*/  HADD2.F32 R30, -RZ, R30.H0_H0 ;  /* 0x2000001eff1e7230 */ /* 0x000fe20000004100 */
[----:B------:R-:W-:Y:S02]  /*15a0*/  I2FP.F32.S32 R34, R34 ;  /* 0x0000002200227245 */ /* 0x000fe40000201400 */
[----:B------:R-:W-:-:S04]  /*15b0*/  FMUL R17, R17, 8 ;  /* 0x4100000011117820 */ /* 0x000fc80000400000 */
[C-C-:B------:R-:W-:Y:S01]  /*15c0*/  FFMA R19, R30.reuse, R19, -R17.reuse ;  /* 0x000000131e137223 */ /* 0x140fe20000000811 */
[----:B------:R-:W-:-:S03]  /*15d0*/  FFMA R34, R30, R34, -R17 ;  /* 0x000000221e227223 */ /* 0x000fc60000000811 */
[----:B------:R-:W-:Y:S01]  /*15e0*/  FFMA R2, R23, R19, R2 ;  /* 0x0000001317027223 */ /* 0x000fe20000000002 */
[----:B------:R-:W-:Y:S01]  /*15f0*/  FFMA R3, R22, R34, R3 ;  /* 0x0000002216037223 */ /* 0x000fe20000000003 */
[----:B------:R-:W-:Y:S06]  /*1600*/  @!P0 BRA `(.L_x_192) ;  /* 0xffffffec00448947 */ /* 0x000fec000383ffff */
[----:B------:R-:W-:Y:S05]  /*1610*/  BSYNC.RECONVERGENT B1 ;  /* 0x0000000000017941 */ /* 0x000fea0003800200 */
.L_x_191:
[----:B------:R0:W-:Y:S04]  /*1620*/  STL.64 [R1], R8 ;  /* 0x0000000801007387 */ /* 0x0001e80000100a00 */
[----:B------:R0:W-:Y:S04]  /*1630*/  STL.64 [R1+0x8], R6 ;  /* 0x0000080601007387 */ /* 0x0001e80000100a00 */
[----:B------:R0:W-:Y:S04]  /*1640*/  STL.64 [R1+0x10], R12 ;  /* 0x0000100c01007387 */ /* 0x0001e80000100a00 */
[----:B------:R0:W-:Y:S04]  /*1650*/  STL.64 [R1+0x18], R4 ;  /* 0x0000180401007387 */ /* 0x0001e80000100a00 */
[----:B------:R0:W-:Y:S04]  /*1660*/  STL.64 [R1+0x20], R14 ;  /* 0x0000200e01007387 */ /* 0x0001e80000100a00 */
[----:B------:R0:W-:Y:S04]  /*1670*/  STL.64 [R1+0x28], R10 ;  /* 0x0000280a01007387 */ /* 0x0001e80000100a00 */
[----:B------:R0:W-:Y:S02]  /*1680*/  STL.64 [R1+0x30], R2 ;  /* 0x0000300201007387 */ /* 0x0001e40000100a00 */
.L_x_190:
[----:B------:R-:W-:Y:S05]  /*1690*/  BSYNC.RECONVERGENT B0 ;  /* 0x0000000000007941 */ /* 0x000fea0003800200 */
.L_x_189:
        /* <DEDUP_REMOVED lines=24> */
.L_x_194:
[----:B------:R-:W-:Y:S05]  /*1820*/  BSYNC.RECONVERGENT B0 ;  /* 0x0000000000007941 */ /* 0x000fea0003800200 */
.L_x_193:
[----:B------:R-:W-:Y:S06]  /*1830*/  BAR.SYNC.DEFER_BLOCKING 0x0 ;  /* 0x0000000000007b1d */ /* 0x000fec0000010000 */
[----:B------:R-:W-:Y:S05]  /*1840*/  @P1 EXIT ;  /* 0x000000000000194d */ /* 0x000fea0003800000 */
[----:B------:R-:W2:Y:S01]  /*1850*/  S2UR UR6, SR_CgaCtaId ;  /* 0x00000000000679c3 */ /* 0x000ea20000008800 */
[----:B------:R-:W-:Y:S01]  /*1860*/  UMOV UR5, 0x400 ;  /* 0x0000040000057882 */ /* 0x000fe20000000000 */
[----:B------:R-:W-:Y:S01]  /*1870*/  ISETP.GT.U32.AND P0, PT, R0, 0x1, PT ;  /* 0x000000010000780c */ /* 0x000fe20003f04070 */
[----:B--2---:R-:W-:-:S06]  /*1880*/  ULEA UR5, UR6, UR5, 0x18 ;  /* 0x0000000506057291 */ /* 0x004fcc000f8ec0ff */
[----:B------:R-:W-:-:S05]  /*1890*/  LEA R18, R0, UR5, 0x2 ;  /* 0x0000000500127c11 */ /* 0x000fca000f8e10ff */
[----:B-1----:R-:W0:Y:S04]  /*18a0*/  LDS R17, [R18] ;  /* 0x0000000012117984 */ /* 0x002e280000000800 */
[----:B------:R-:W1:Y:S04]  /*18b0*/  LDS R20, [R18+0x80] ;  /* 0x0000800012147984 */ /* 0x000e680000000800 */
        /* <DEDUP_REMOVED lines=8> */
[----:B------:R-:W-:Y:S01]  /*1940*/  LDS R27, [R18+0x500] ;  /* 0x00050000121b7984 */ /* 0x000fe20000000800 */
[----:B0-----:R-:W-:-:S03]  /*1950*/  FADD R8, R17, R8 ;  /* 0x0000000811087221 */ /* 0x001fc60000000000 */
[----:B------:R-:W-:Y:S01]  /*1960*/  LDS R16, [R18+0x580] ;  /* 0x0005800012107984 */ /* 0x000fe20000000800 */
[----:B-1----:R-:W-:Y:S01]  /*1970*/  FADD R9, R20, R9 ;  /* 0x0000000914097221 */ /* 0x002fe20000000000 */
[----:B--2---:R-:W-:Y:S01]  /*1980*/  FADD R6, R19, R6 ;  /* 0x0000000613067221 */ /* 0x004fe20000000000 */
[----:B---3--:R-:W-:-:S04]  /*1990*/  FADD R7, R22, R7 ;  /* 0x0000000716077221 */ /* 0x008fc80000000000 */
[----:B------:R-:W0:Y:S01]  /*19a0*/  SHFL.BFLY PT, R17, R6, 0x10, 0x1f ;  /* 0x0e001f0006117f89 */ /* 0x000e2200000e0000 */
        /* <DEDUP_REMOVED lines=110> */
[----:B------:R-:W-:Y:S01]  /*2090*/  FADD R6, R8, R19 ;  /* 0x0000001308067221 */ /* 0x000fe20000000000 */
[----:B------:R-:W-:Y:S02]  /*20a0*/  LEA R19, R0, UR7, 0x2 ;  /* 0x0000000700137c11 */ /* 0x000fe4000f8e10ff */
[----:B------:R-:W5:Y:S01]  /*20b0*/  SHFL.BFLY PT, R14, R17, 0x1, 0x1f ;  /* 0x0c201f00110e7f89 */ /* 0x000f6200000e0000 */
[----:B0-----:R-:W-:-:S03]  /*20c0*/  FADD R7, R9, R20 ;  /* 0x0000001409077221 */ /* 0x001fc60000000000 */
[----:B------:R-:W0:Y:S01]  /*20d0*/  SHFL.BFLY PT, R26, R25, 0x1, 0x1f ;  /* 0x0c201f00191a7f89 */ /* 0x000e2200000e0000 */
[----:B-1----:R-:W-:Y:S02]  /*20e0*/  FADD R8, R4, R21 ;  /* 0x0000001504087221 */ /* 0x002fe40000000000 */
[----:B------:R-:W1:Y:S01]  /*20f0*/  @!P0 LDC.64 R20, c[0x0][0x390] ;  /* 0x0000e400ff148b82 */ /* 0x000e620000000a00 */
[----:B------:R-:W0:Y:S01]  /*2100*/  SHFL.BFLY PT, R27, R28, 0x1, 0x1f ;  /* 0x0c201f001c1b7f89 */ /* 0x000e2200000e0000 */
[----:B--2---:R-:W-:-:S03]  /*2110*/  FADD R9, R13, R22 ;  /* 0x000000160d097221 */ /* 0x004fc60000000000 */
[----:B------:R-:W2:Y:S01]  /*2120*/  SHFL.BFLY PT, R30, R29, 0x1, 0x1f ;  /* 0x0c201f001d1e7f89 */ /* 0x000ea200000e0000 */
[----:B---3--:R-:W-:-:S03]  /*2130*/  FADD R10, R12, R23 ;  /* 0x000000170c0a7221 */ /* 0x008fc60000000000 */
[----:B------:R-:W3:Y:S01]  /*2140*/  SHFL.BFLY PT, R32, R31, 0x1, 0x1f ;  /* 0x0c201f001f207f89 */ /* 0x000ee200000e0000 */
[----:B----4-:R-:W-:Y:S02]  /*2150*/  FADD R11, R11, R24 ;  /* 0x000000180b0b7221 */ /* 0x010fe40000000000 */
[----:B------:R-:W4:Y:S01]  /*2160*/  @!P0 LDC R24, c[0x0][0x3a4] ;  /* 0x0000e900ff188b82 */ /* 0x000f220000000800 */
[----:B------:R3:W-:Y:S01]  /*2170*/  STL.64 [R1], R6 ;  /* 0x0000000601007387 */ /* 0x0007e20000100a00 */
[----:B-----5:R-:W-:-:S03]  /*2180*/  FADD R12, R16, R15 ;  /* 0x0000000f100c7221 */ /* 0x020fc60000000000 */
[----:B------:R-:W5:Y:S01]  /*2190*/  @!P0 LDL R4, [R19] ;  /* 0x0000000013048983 */ /* 0x000f620000100800 */
[----:B------:R-:W-:-:S03]  /*21a0*/  FADD R13, R17, R14 ;  /* 0x0000000e110d7221 */ /* 0x000fc60000000000 */
        /* <DEDUP_REMOVED lines=9> */
[----:B------:R-:W3:Y:S04]  /*2240*/  @!P0 LDL R6, [R19+0x10] ;  /* 0x0000100013068983 */ /* 0x000ee80000100800 */
[----:B------:R-:W-:Y:S02]  /*2250*/  STL.64 [R1+0x18], R12 ;  /* 0x0000180c01007387 */ /* 0x000fe40000100a00 */
[----:B------:R-:W0:Y:S02]  /*2260*/  @!P0 LDC R30, c[0x0][0x3a4] ;  /* 0x0000e900ff1e8b82 */ /* 0x000e240000000800 */
[----:B------:R-:W3:Y:S04]  /*2270*/  @!P0 LDL R7, [R19+0x18] ;  /* 0x0000180013078983 */ /* 0x000ee80000100800 */
[----:B------:R-:W-:Y:S02]  /*2280*/  STL.64 [R1+0x20], R14 ;  /* 0x0000200e01007387 */ /* 0x000fe40000100a00 */
[----:B------:R-:W0:Y:S02]  /*2290*/  @!P0 LDC R32, c[0x0][0x3a4] ;  /* 0x0000e900ff208b82 */ /* 0x000e240000000800 */
[----:B-1----:R-:W3:Y:S04]  /*22a0*/  @!P0 LDL R8, [R19+0x20] ;  /* 0x0000200013088983 */ /* 0x002ee80000100800 */
[----:B------:R-:W-:Y:S04]  /*22b0*/  STL.64 [R1+0x28], R16 ;  /* 0x0000281001007387 */ /* 0x000fe80000100a00 */
[----:B------:R-:W3:Y:S04]  /*22c0*/  @!P0 LDL R9, [R19+0x28] ;  /* 0x0000280013098983 */ /* 0x000ee80000100800 */
[----:B------:R-:W1:Y:S04]  /*22d0*/  LDS R11, [R18+0x600] ;  /* 0x00060000120b7984 */ /* 0x000e680000000800 */
[----:B------:R-:W4:Y:S01]  /*22e0*/  LDS R10, [R18+0x680] ;  /* 0x00068000120a7984 */ /* 0x000f220000000800 */
        /* <DEDUP_REMOVED lines=16> */
[----:B------:R-:W2:Y:S01]  /*23f0*/  SHFL.BFLY PT, R22, R23, 0x2, 0x1f ;  /* 0x0c401f0017167f89 */ /* 0x000ea200000e0000 */
[----:B------:R-:W1:Y:S08]  /*2400*/  @!P0 LDC.64 R16, c[0x0][0x390] ;  /* 0x0000e400ff108b82 */ /* 0x000e700000000a00 */
[----:B------:R-:W1:Y:S01]  /*2410*/  @!P0 LDC.64 R12, c[0x0][0x390] ;  /* 0x0000e400ff0c8b82 */ /* 0x000e620000000a00 */
[----:B----4-:R-:W-:-:S07]  /*2420*/  FADD R18, R14, R11 ;  /* 0x0000000b0e127221 */ /* 0x010fce0000000000 */
[----:B------:R-:W4:Y:S01]  /*2430*/  @!P0 LDC.64 R14, c[0x0][0x390] ;  /* 0x0000e400ff0e8b82 */ /* 0x000f220000000a00 */
[----:B--2---:R-:W-:Y:S01]  /*2440*/  FADD R22, R23, R22 ;  /* 0x0000001617167221 */ /* 0x004fe20000000000 */
[----:B------:R-:W2:Y:S01]  /*2450*/  SHFL.BFLY PT, R27, R18, 0x1, 0x1f ;  /* 0x0c201f00121b7f89 */ /* 0x000ea200000e0000 */
[----:B------:R-:W-:-:S03]  /*2460*/  IADD3 R23, PT, PT, R0, UR4, RZ ;  /* 0x0000000400177c10 */ /* 0x000fc6000fffe0ff */
[----:B------:R-:W2:Y:S02]  /*2470*/  SHFL.BFLY PT, R25, R22, 0x1, 0x1f ;  /* 0x0c201f0016197f89 */ /* 0x000ea400000e0000 */
[----:B------:R-:W2:Y:S01]  /*2480*/  @!P0 LDC.64 R10, c[0x0][0x390] ;  /* 0x0000e400ff0a8b82 */ /* 0x000ea20000000a00 */
[C---:B------:R-:W-:Y:S01]  /*2490*/  @!P0 IADD3 R29, PT, PT, R23.reuse, R24, RZ ;  /* 0x00000018171d8210 */ /* 0x040fe20007ffe0ff */
[----:B------:R-:W-:Y:S01]  /*24a0*/  @!P0 IMAD R31, R28, 0x3, R23 ;  /* 0x000000031c1f8824 */ /* 0x000fe200078e0217 */
[----:B0-----:R-:W-:Y:S01]  /*24b0*/  @!P0 LEA R33, R30, R23, 0x2 ;  /* 0x000000171e218211 */ /* 0x001fe200078e10ff */
[----:B------:R-:W-:-:S04]  /*24c0*/  @!P0 IMAD.WIDE.U32 R20, R23, 0x4, R20 ;  /* 0x0000000417148825 */ /* 0x000fc800078e0014 */
[----:B-1----:R-:W-:Y:S01]  /*24d0*/  @!P0 IMAD.WIDE.U32 R16, R29, 0x4, R16 ;  /* 0x000000041d108825 */ /* 0x002fe200078e0010 */
[----:B------:R-:W-:-:S03]  /*24e0*/  @!P0 LEA R29, R26, R23, 0x1 ;  /* 0x000000171a1d8211 */ /* 0x000fc600078e08ff */
[----:B------:R-:W-:Y:S02]  /*24f0*/  @!P0 IMAD R35, R32, 0x5, R23 ;  /* 0x0000000520238824 */ /* 0x000fe400078e0217 */
[----:B------:R-:W-:-:S04]  /*2500*/  @!P0 IMAD.WIDE.U32 R12, R31, 0x4, R12 ;  /* 0x000000041f0c8825 */ /* 0x000fc800078e000c */
[----:B----4-:R-:W-:-:S04]  /*2510*/  @!P0 IMAD.WIDE.U32 R14, R29, 0x4, R14 ;  /* 0x000000041d0e8825 */ /* 0x010fc800078e000e */
[----:B------:R-:W-:-:S04]  /*2520*/  @!P0 IMAD.WIDE.U32 R28, R35, 0x4, R2 ;  /* 0x00000004231c8825 */ /* 0x000fc800078e0002 */
[----:B--2---:R-:W-:Y:S01]  /*2530*/  FADD R2, R18, R27 ;  /* 0x0000001b12027221 */ /* 0x004fe20000000000 */
[----:B------:R-:W-:Y:S01]  /*2540*/  FADD R3, R22, R25 ;  /* 0x0000001916037221 */ /* 0x000fe20000000000 */
[----:B------:R-:W-:-:S04]  /*2550*/  @!P0 IMAD.WIDE.U32 R10, R33, 0x4, R10 ;  /* 0x00000004210a8825 */ /* 0x000fc800078e000a */
        /* <DEDUP_REMOVED lines=15> */
.L_x_195:
        /* <DEDUP_REMOVED lines=11> */
.L_x_756:


//--------------------- .text.mul_mat_vec_q4_1_q8_1_cuda7 --------------------------
	.section	.text.mul_mat_vec_q4_1_q8_1_cuda7,"ax",@progbits
	.align	128
        .global         mul_mat_vec_q4_1_q8_1_cuda7
        .type           mul_mat_vec_q4_1_q8_1_cuda7,@function
        .size           mul_mat_vec_q4_1_q8_1_cuda7,(.L_x_757 - mul_mat_vec_q4_1_q8_1_cuda7)
        .other          mul_mat_vec_q4_1_q8_1_cuda7,@"STO_CUDA_ENTRY STV_DEFAULT"
mul_mat_vec_q4_1_q8_1_cuda7:
.text.mul_mat_vec_q4_1_q8_1_cuda7:
        /* <DEDUP_REMOVED lines=24> */
[----:B-1----:R-:W-:Y:S02]  /*0180*/  LEA R0, R3, R18, 0x5 ;  /* 0x0000001203007211 */ /* 0x002fe400078e28ff */
[----:B------:R-:W-:Y:S02]  /*0190*/  CS2R R2, SRZ ;  /* 0x0000000000027805 */ /* 0x000fe4000001ff00 */
[----:B------:R-:W-:-:S04]  /*01a0*/  LOP3.LUT R0, R0, 0xffff, RZ, 0xc0, !PT ;  /* 0x0000ffff00007812 */ /* 0x000fc800078ec0ff */
[----:B------:R-:W-:Y:S02]  /*01b0*/  SHF.R.U32.HI R4, RZ, 0x1, R0 ;  /* 0x00000001ff047819 */ /* 0x000fe40000011600 */
[----:B------:R-:W-:Y:S02]  /*01c0*/  SHF.R.S32.HI R0, RZ, 0x5, R5 ;  /* 0x00000005ff007819 */ /* 0x000fe40000011405 */
[----:B------:R-:W-:Y:S02]  /*01d0*/  LOP3.LUT R19, R4, 0xffff, RZ, 0xc0, !PT ;  /* 0x0000ffff04137812 */ /* 0x000fe400078ec0ff */
[----:B------:R-:W-:Y:S02]  /*01e0*/  CS2R R4, SRZ ;  /* 0x0000000000047805 */ /* 0x000fe4000001ff00 */
[----:B------:R-:W-:-:S13]  /*01f0*/  ISETP.GE.AND P0, PT, R19, R0, PT ;  /* 0x000000001300720c */ /* 0x000fda0003f06270 */
[----:B0--3--:R-:W-:Y:S05]  /*0200*/  @P0 BRA `(.L_x_197) ;  /* 0x0000001000340947 */ /* 0x009fea0003800000 */
[----:B------:R-:W0:Y:S01]  /*0210*/  LDC R16, c[0x0][0x3a0] ;  /* 0x0000e800ff107b82 */ /* 0x000e220000000800 */
[----:B------:R-:W-:Y:S01]  /*0220*/  SHF.L.U32 R22, R18, 0x3, RZ ;  /* 0x0000000312167819 */ /* 0x000fe200000006ff */
[----:B------:R-:W-:Y:S01]  /*0230*/  BSSY.RECONVERGENT B1, `(.L_x_198) ;  /* 0x0000103000017945 */ /* 0x000fe20003800200 */
[----:B------:R-:W-:Y:S02]  /*0240*/  IMAD R23, R0, UR4, R19 ;  /* 0x0000000400177c24 */ /* 0x000fe4000f8e0213 */
[----:B------:R-:W-:-:S03]  /*0250*/  LOP3.LUT R22, R22, 0x8, RZ, 0xc0, !PT ;  /* 0x0000000816167812 */ /* 0x000fc600078ec0ff */
[----:B------:R-:W1:Y:S01]  /*0260*/  LDC.64 R20, c[0x0][0x388] ;  /* 0x0000e200ff147b82 */ /* 0x000e620000000a00 */
[----:B0-----:R-:W-:-:S04]  /*0270*/  SHF.R.S32.HI R13, RZ, 0x1f, R16 ;  /* 0x0000001fff0d7819 */ /* 0x001fc80000011410 */
[----:B------:R-:W-:Y:S01]  /*0280*/  LEA.HI R25, R13, R16, RZ, 0x5 ;  /* 0x000000100d197211 */ /* 0x000fe200078f28ff */
[----:B------:R-:W-:Y:S02]  /*0290*/  HFMA2 R13, -RZ, RZ, 0, 0 ;  /* 0x00000000ff0d7431 */ /* 0x000fe400000001ff */
[----:B-1----:R-:W-:Y:S01]  /*02a0*/  IMAD.WIDE.U32 R20, R19, 0x24, R20 ;  /* 0x0000002413147825 */ /* 0x002fe200078e0014 */
[----:B------:R-:W-:-:S07]  /*02b0*/  SHF.R.S32.HI R25, RZ, 0x5, R25 ;  /* 0x00000005ff197819 */ /* 0x000fce0000011419 */
.L_x_199:
[----:B------:R-:W0:Y:S01]  /*02c0*/  LDC.64 R30, c[0x0][0x380] ;  /* 0x0000e000ff1e7b82 */ /* 0x000e220000000a00 */
[----:B------:R-:W-:Y:S01]  /*02d0*/  IMAD R17, R0, 0x14, RZ ;  /* 0x0000001400117824 */ /* 0x000fe200078e02ff */
[----:B------:R-:W2:Y:S01]  /*02e0*/  LDG.E R39, desc[UR8][R20.64] ;  /* 0x0000000814277981 */ /* 0x000ea2000c1e1900 */
[----:B0-----:R-:W-:-:S03]  /*02f0*/  IMAD.WIDE R30, R23, 0x14, R30 ;  /* 0x00000014171e7825 */ /* 0x001fc600078e021e */
[----:B------:R-:W-:Y:S02]  /*0300*/  IADD3 R16, P1, PT, R30, R17, RZ ;  /* 0x000000111e107210 */ /* 0x000fe40007f3e0ff */
[----:B------:R-:W3:Y:S01]  /*0310*/  LDG.E R41, desc[UR8][R30.64] ;  /* 0x000000081e297981 */ /* 0x000ee2000c1e1900 */
[C---:B------:R-:W-:Y:S02]  /*0320*/  IADD3 R44, P0, PT, R22.reuse, R30, RZ ;  /* 0x0000001e162c7210 */ /* 0x040fe40007f1e0ff */
[-C--:B------:R-:W-:Y:S02]  /*0330*/  LEA.HI.X.SX32 R17, R17, R31.reuse, 0x1, P1 ;  /* 0x0000001f11117211 */ /* 0x080fe400008f0eff */
[C---:B------:R-:W-:Y:S02]  /*0340*/  IADD3 R32, P2, PT, R22.reuse, R16, RZ ;  /* 0x0000001016207210 */ /* 0x040fe40007f5e0ff */
[----:B------:R-:W-:Y:S01]  /*0350*/  IADD3.X R45, PT, PT, RZ, R31, RZ, P0, !PT ;  /* 0x0000001fff2d7210 */ /* 0x000fe200007fe4ff */
[----:B------:R-:W4:Y:S01]  /*0360*/  LDG.E R16, desc[UR8][R16.64] ;  /* 0x0000000810107981 */ /* 0x000f22000c1e1900 */
[----:B------:R-:W-:-:S02]  /*0370*/  IADD3 R28, P1, PT, R22, R20, RZ ;  /* 0x00000014161c7210 */ /* 0x000fc40007f3e0ff */
[----:B------:R-:W-:Y:S01]  /*0380*/  IADD3.X R33, PT, PT, RZ, R17, RZ, P2, !PT ;  /* 0x00000011ff217210 */ /* 0x000fe200017fe4ff */
[----:B------:R-:W5:Y:S01]  /*0390*/  LDG.E R26, desc[UR8][R44.64+0x4] ;  /* 0x000004082c1a7981 */ /* 0x000f62000c1e1900 */
[----:B------:R-:W-:-:S03]  /*03a0*/  IADD3.X R29, PT, PT, RZ, R21, RZ, P1, !PT ;  /* 0x00000015ff1d7210 */ /* 0x000fc60000ffe4ff */
[----:B------:R-:W2:Y:S04]  /*03b0*/  LDG.E R27, desc[UR8][R32.64+0x4] ;  /* 0x00000408201b7981 */ /* 0x000ea8000c1e1900 */
[----:B------:R-:W3:Y:S04]  /*03c0*/  LDG.E R35, desc[UR8][R28.64+0x4] ;  /* 0x000004081c237981 */ /* 0x000ee8000c1e1900 */
[----:B------:R0:W4:Y:S04]  /*03d0*/  LDG.E R34, desc[UR8][R44.64+0x8] ;  /* 0x000008082c227981 */ /* 0x000128000c1e1900 */
[----:B------:R-:W4:Y:S04]  /*03e0*/  LDG.E R38, desc[UR8][R28.64+0x14] ;  /* 0x000014081c267981 */ /* 0x000f28000c1e1900 */
[----:B------:R-:W4:Y:S04]  /*03f0*/  LDG.E R36, desc[UR8][R28.64+0x8] ;  /* 0x000008081c247981 */ /* 0x000f28000c1e1900 */
[----:B------:R3:W4:Y:S04]  /*0400*/  LDG.E R37, desc[UR8][R32.64+0x8] ;  /* 0x0000080820257981 */ /* 0x000728000c1e1900 */
[----:B------:R4:W4:Y:S01]  /*0410*/  LDG.E R40, desc[UR8][R28.64+0x18] ;  /* 0x000018081c287981 */ /* 0x000922000c1e1900 */
[----:B-----5:R-:W-:-:S02]  /*0420*/  LOP3.LUT R24, R26, 0xf0f0f0f, RZ, 0xc0, !PT ;  /* 0x0f0f0f0f1a187812 */ /* 0x020fc400078ec0ff */
[----:B------:R-:W-:Y:S02]  /*0430*/  SHF.R.U32.HI R42, RZ, 0x4, R26 ;  /* 0x00000004ff2a7819 */ /* 0x000fe4000001161a */
[----:B--2---:R-:W-:Y:S02]  /*0440*/  LOP3.LUT R26, R27, 0xf0f0f0f, RZ, 0xc0, !PT ;  /* 0x0f0f0f0f1b1a7812 */ /* 0x004fe400078ec0ff */
[----:B0-----:R-:W-:Y:S02]  /*0450*/  SHF.R.U32.HI R44, RZ, 0x4, R27 ;  /* 0x00000004ff2c7819 */ /* 0x001fe4000001161b */
[----:B------:R-:W-:Y:S01]  /*0460*/  LOP3.LUT R27, R42, 0xf0f0f0f, RZ, 0xc0, !PT ;  /* 0x0f0f0f0f2a1b7812 */ /* 0x000fe200078ec0ff */
[-C--:B---3--:R-:W-:Y:S01]  /*0470*/  IDP.4A.S8.S8 R32, R24, R35.reuse, RZ ;  /* 0x0000002318207226 */ /* 0x088fe200000006ff */
[----:B----4-:R-:W-:Y:S02]  /*0480*/  LOP3.LUT R29, R34, 0xf0f0f0f, RZ, 0xc0, !PT ;  /* 0x0f0f0f0f221d7812 */ /* 0x010fe400078ec0ff */
[----:B------:R-:W-:Y:S01]  /*0490*/  SHF.R.U32.HI R31, RZ, 0x4, R34 ;  /* 0x00000004ff1f7819 */ /* 0x000fe20000011622 */
[----:B------:R-:W-:Y:S01]  /*04a0*/  IDP.4A.S8.S8 R32, R27, R38, R32 ;  /* 0x000000261b207226 */ /* 0x000fe20000000620 */
[----:B------:R-:W-:Y:S01]  /*04b0*/  LOP3.LUT R28, R44, 0xf0f0f0f, RZ, 0xc0, !PT ;  /* 0x0f0f0f0f2c1c7812 */ /* 0x000fe200078ec0ff */
[----:B------:R-:W-:Y:S01]  /*04c0*/  IDP.4A.S8.S8 R35, R26, R35, RZ ;  /* 0x000000231a237226 */ /* 0x000fe200000006ff */
[----:B------:R-:W-:Y:S01]  /*04d0*/  LOP3.LUT R31, R31, 0xf0f0f0f, RZ, 0xc0, !PT ;  /* 0x0f0f0f0f1f1f7812 */ /* 0x000fe200078ec0ff */
[----:B------:R-:W-:-:S02]  /*04e0*/  IDP.4A.S8.S8 R17, R29, R36, R32 ;  /* 0x000000241d117226 */ /* 0x000fc40000000620 */
[----:B------:R-:W-:Y:S01]  /*04f0*/  IDP.4A.S8.S8 R35, R28, R38, R35 ;  /* 0x000000261c237226 */ /* 0x000fe20000000623 */
[----:B------:R-:W-:Y:S01]  /*0500*/  LOP3.LUT R30, R37, 0xf0f0f0f, RZ, 0xc0, !PT ;  /* 0x0f0f0f0f251e7812 */ /* 0x000fe200078ec0ff */
[--C-:B------:R-:W-:Y:S01]  /*0510*/  HADD2.F32 R38, -RZ, R39.reuse.H0_H0 ;  /* 0x20000027ff267230 */ /* 0x100fe20000004100 */
[----:B------:R-:W-:Y:S01]  /*0520*/  SHF.R.U32.HI R37, RZ, 0x4, R37 ;  /* 0x00000004ff257819 */ /* 0x000fe20000011625 */
[----:B------:R-:W-:Y:S02]  /*0530*/  HADD2.F32 R39, -RZ, R39.H1_H1 ;  /* 0x30000027ff277230 */ /* 0x000fe40000004100 */
[----:B------:R-:W-:Y:S02]  /*0540*/  IDP.4A.S8.S8 R17, R31, R40, R17 ;  /* 0x000000281f117226 */ /* 0x000fe40000000611 */
[--C-:B------:R-:W-:Y:S02]  /*0550*/  HADD2.F32 R33, -RZ, R41.reuse.H0_H0 ;  /* 0x20000029ff217230 */ /* 0x100fe40000004100 */
[----:B------:R-:W-:Y:S01]  /*0560*/  HADD2.F32 R34, -RZ, R41.H1_H1 ;  /* 0x30000029ff227230 */ /* 0x000fe20000004100 */
[----:B------:R-:W-:Y:S01]  /*0570*/  LOP3.LUT R32, R37, 0xf0f0f0f, RZ, 0xc0, !PT ;  /* 0x0f0f0f0f25207812 */ /* 0x000fe200078ec0ff */
[----:B------:R-:W-:Y:S01]  /*0580*/  IDP.4A.S8.S8 R35, R30, R36, R35 ;  /* 0x000000241e237226 */ /* 0x000fe20000000623 */
[----:B------:R-:W-:Y:S01]  /*0590*/  I2FP.F32.S32 R36, R17 ;  /* 0x0000001100247245 */ /* 0x000fe20000201400 */
[----:B------:R-:W-:Y:S01]  /*05a0*/  FMUL R37, R33, R38 ;  /* 0x0000002621257220 */ /* 0x000fe20000400000 */
[----:B------:R-:W-:Y:S01]  /*05b0*/  FMUL.D2 R42, R34, R39 ;  /* 0x00000027222a7220 */ /* 0x000fe20000300000 */
[----:B------:R-:W-:-:S02]  /*05c0*/  IDP.4A.S8.S8 R40, R32, R40, R35 ;  /* 0x0000002820287226 */ /* 0x000fc40000000623 */
[--C-:B------:R-:W-:Y:S02]  /*05d0*/  HADD2.F32 R35, -RZ, R16.reuse.H0_H0 ;  /* 0x20000010ff237230 */ /* 0x100fe40000004100 */
[----:B------:R-:W-:Y:S01]  /*05e0*/  FFMA R37, R37, R36, R42 ;  /* 0x0000002425257223 */ /* 0x000fe2000000002a */
[----:B------:R-:W-:Y:S01]  /*05f0*/  HADD2.F32 R36, -RZ, R16.H1_H1 ;  /* 0x30000010ff247230 */ /* 0x000fe20000004100 */
[----:B------:R-:W-:Y:S01]  /*0600*/  I2FP.F32.S32 R17, R40 ;  /* 0x0000002800117245 */ /* 0x000fe20000201400 */
[----:B------:R-:W-:-:S03]  /*0610*/  FMUL R38, R38, R35 ;  /* 0x0000002326267220 */ /* 0x000fc60000400000 */
[----:B------:R-:W-:Y:S01]  /*0620*/  FMUL.D2 R39, R39, R36 ;  /* 0x0000002427277220 */ /* 0x000fe20000300000 */
[----:B------:R-:W-:-:S03]  /*0630*/  MOV R16, R22 ;  /* 0x0000001600107202 */ /* 0x000fc60000000f00 */
[----:B------:R-:W-:Y:S01]  /*0640*/  FFMA R40, R38, R17, R39 ;  /* 0x0000001126287223 */ /* 0x000fe20000000027 */
[----:B------:R-:W-:-:S03]  /*0650*/  MOV R17, RZ ;  /* 0x000000ff00117202 */ /* 0x000fc60000000f00 */
[----:B------:R-:W-:-:S03]  /*0660*/  IMAD.WIDE R38, R25, 0x24, R16 ;  /* 0x0000002419267825 */ /* 0x000fc600078e0210 */
[----:B------:R-:W-:-:S04]  /*0670*/  IADD3 R44, P0, PT, R38, R20, RZ ;  /* 0x00000014262c7210 */ /* 0x000fc80007f1e0ff */
[----:B------:R-:W-:-:S05]  /*0680*/  IADD3.X R45, PT, PT, R39, R21, RZ, P0, !PT ;  /* 0x00000015272d7210 */ /* 0x000fca00007fe4ff */
[----:B------:R-:W2:Y:S01]  /*0690*/  LDG.E R41, desc[UR8][R44.64+0x4] ;  /* 0x000004082c297981 */ /* 0x000ea2000c1e1900 */
[----:B------:R-:W-:-:S03]  /*06a0*/  IMAD.WIDE R16, R25, 0x24, R20 ;  /* 0x0000002419107825 */ /* 0x000fc600078e0214 */
[----:B------:R-:W3:Y:S01]  /*06b0*/  LDG.E R39, desc[UR8][R44.64+0x14] ;  /* 0x000014082c277981 */ /* 0x000ee2000c1e1900 */
[----:B------:R-:W-:-:S03]  /*06c0*/  FADD R10, R37, R10 ;  /* 0x0000000a250a7221 */ /* 0x000fc60000000000 */
[----:B------:R-:W4:Y:S04]  /*06d0*/  LDG.E R38, desc[UR8][R44.64+0x8] ;  /* 0x000008082c267981 */ /* 0x000f28000c1e1900 */
[----:B------:R-:W5:Y:S04]  /*06e0*/  LDG.E R37, desc[UR8][R44.64+0x18] ;  /* 0x000018082c257981 */ /* 0x000f68000c1e1900 */
[----:B------:R0:W5:Y:S01]  /*06f0*/  LDG.E R16, desc[UR8][R16.64] ;  /* 0x0000000810107981 */ /* 0x000162000c1e1900 */
[----:B------:R-:W-:Y:S01]  /*0700*/  FADD R11, R40, R11 ;  /* 0x0000000b280b7221 */ /* 0x000fe20000000000 */
[----:B0-----:R-:W-:Y:S01]  /*0710*/  MOV R17, RZ ;  /* 0x000000ff00117202 */ /* 0x001fe20000000f00 */
        /* <DEDUP_REMOVED lines=8> */
[----:B------:R-:W-:Y:S01]  /*07a0*/  I2FP.F32.S32 R42, R42 ;  /* 0x0000002a002a7245 */ /* 0x000fe20000201400 */
[----:B------:R-:W-:Y:S02]  /*07b0*/  IDP.4A.S8.S8 R38, R30, R38, R41 ;  /* 0x000000261e267226 */ /* 0x000fe40000000629 */
[----:B------:R-:W-:Y:S01]  /*07c0*/  FMUL R41, R33, R40 ;  /* 0x0000002821297220 */ /* 0x000fe20000400000 */
[----:B------:R-:W-:-:S04]  /*07d0*/  FMUL.D2 R16, R34, R39 ;  /* 0x0000002722107220 */ /* 0x000fc80000300000 */
[----:B------:R-:W-:Y:S01]  /*07e0*/  FFMA R41, R41, R42, R16 ;  /* 0x0000002a29297223 */ /* 0x000fe20000000010 */
[----:B------:R-:W-:-:S05]  /*07f0*/  MOV R16, R22 ;  /* 0x0000001600107202 */ /* 0x000fca0000000f00 */
[----:B------:R-:W-:-:S03]  /*0800*/  IMAD.WIDE R16, R25, 0x48, R16 ;  /* 0x0000004819107825 */ /* 0x000fc600078e0210 */
[----:B------:R-:W-:-:S04]  /*0810*/  IADD3 R16, P0, PT, R16, R20, RZ ;  /* 0x0000001410107210 */ /* 0x000fc80007f1e0ff */
[----:B------:R-:W-:-:S05]  /*0820*/  IADD3.X R17, PT, PT, R17, R21, RZ, P0, !PT ;  /* 0x0000001511117210 */ /* 0x000fca00007fe4ff */
[----:B------:R-:W2:Y:S04]  /*0830*/  LDG.E R45, desc[UR8][R16.64+0x4] ;  /* 0x00000408102d7981 */ /* 0x000ea8000c1e1900 */
[----:B------:R-:W3:Y:S04]  /*0840*/  LDG.E R42, desc[UR8][R16.64+0x14] ;  /* 0x00001408102a7981 */ /* 0x000ee8000c1e1900 */
[----:B------:R-:W4:Y:S01]  /*0850*/  LDG.E R44, desc[UR8][R16.64+0x8] ;  /* 0x00000808102c7981 */ /* 0x000f22000c1e1900 */
[----:B------:R-:W-:Y:S02]  /*0860*/  IDP.4A.S8.S8 R37, R32, R37, R38 ;  /* 0x0000002520257226 */ /* 0x000fe40000000626 */
[----:B------:R-:W-:Y:S01]  /*0870*/  FMUL R38, R35, R40 ;  /* 0x0000002823267220 */ /* 0x000fe20000400000 */
[----:B------:R-:W-:-:S02]  /*0880*/  FMUL.D2 R39, R36, R39 ;  /* 0x0000002724277220 */ /* 0x000fc40000300000 */
        /* <DEDUP_REMOVED lines=14> */
[----:B------:R-:W-:Y:S02]  /*0970*/  I2FP.F32.S32 R42, R42 ;  /* 0x0000002a002a7245 */ /* 0x000fe40000201400 */
[----:B------:R-:W-:Y:S01]  /*0980*/  MOV R17, RZ ;  /* 0x000000ff00117202 */ /* 0x000fe20000000f00 */
[--C-:B--2---:R-:W-:Y:S02]  /*0990*/  HADD2.F32 R40, -RZ, R44.reuse.H0_H0 ;  /* 0x2000002cff287230 */ /* 0x104fe40000004100 */
[----:B------:R-:W-:-:S03]  /*09a0*/  HADD2.F32 R39, -RZ, R44.H1_H1 ;  /* 0x3000002cff277230 */ /* 0x000fc60000004100 */
[----:B------:R-:W-:Y:S02]  /*09b0*/  FMUL R41, R33, R40 ;  /* 0x0000002821297220 */ /* 0x000fe40000400000 */
        /* <DEDUP_REMOVED lines=24> */
[----:B------:R-:W-:Y:S01]  /*0b40*/  FADD R6, R41, R6 ;  /* 0x0000000629067221 */ /* 0x000fe20000000000 */
[----:B------:R-:W-:Y:S02]  /*0b50*/  IDP.4A.S8.S8 R37, R32, R37, R42 ;  /* 0x0000002520257226 */ /* 0x000fe4000000062a */
[----:B------:R-:W-:Y:S02]  /*0b60*/  I2FP.F32.S32 R16, R16 ;  /* 0x0000001000107245 */ /* 0x000fe40000201400 */
[----:B------:R-:W-:Y:S01]  /*0b70*/  MOV R17, RZ ;  /* 0x000000ff00117202 */ /* 0x000fe20000000f00 */
[----:B------:R-:W-:Y:S01]  /*0b80*/  FADD R7, R38, R7 ;  /* 0x0000000726077221 */ /* 0x000fe20000000000 */
[----:B--2---:R-:W-:-:S02]  /*0b90*/  HADD2.F32 R40, -RZ, R44.H0_H0 ;  /* 0x2000002cff287230 */ /* 0x004fc40000004100 */
        /* <DEDUP_REMOVED lines=25> */
[----:B------:R-:W-:-:S03]  /*0d30*/  IDP.4A.S8.S8 R38, R32, R37, R38 ;  /* 0x0000002520267226 */ /* 0x000fc60000000626 */
[----:B------:R-:W-:Y:S01]  /*0d40*/  I2FP.F32.S32 R42, R42 ;  /* 0x0000002a002a7245 */ /* 0x000fe20000201400 */
[----:B------:R-:W-:Y:S01]  /*0d50*/  FADD R4, R41, R4 ;  /* 0x0000000429047221 */ /* 0x000fe20000000000 */
[----:B------:R-:W-:Y:S01]  /*0d60*/  FADD R5, R40, R5 ;  /* 0x0000000528057221 */ /* 0x000fe20000000000 */
[--C-:B--2---:R-:W-:Y:S02]  /*0d70*/  HADD2.F32 R16, -RZ, R44.reuse.H0_H0 ;  /* 0x2000002cff107230 */ /* 0x104fe40000004100 */
[----:B------:R-:W-:-:S03]  /*0d80*/  HADD2.F32 R17, -RZ, R44.H1_H1 ;  /* 0x3000002cff117230 */ /* 0x000fc60000004100 */
[-C--:B------:R-:W-:Y:S02]  /*0d90*/  FMUL R39, R33, R16.reuse ;  /* 0x0000001021277220 */ /* 0x080fe40000400000 */
[-C--:B------:R-:W-:Y:S01]  /*0da0*/  FMUL.D2 R37, R34, R17.reuse ;  /* 0x0000001122257220 */ /* 0x080fe20000300000 */
[----:B------:R-:W-:Y:S01]  /*0db0*/  FMUL R16, R35, R16 ;  /* 0x0000001023107220 */ /* 0x000fe20000400000 */
[----:B------:R-:W-:Y:S02]  /*0dc0*/  FMUL.D2 R17, R36, R17 ;  /* 0x0000001124117220 */ /* 0x000fe40000300000 */
[----:B------:R-:W-:Y:S01]  /*0dd0*/  FFMA R39, R39, R42, R37 ;  /* 0x0000002a27277223 */ /* 0x000fe20000000025 */
[----:B------:R-:W-:-:S05]  /*0de0*/  I2FP.F32.S32 R37, R38 ;  /* 0x0000002600257245 */ /* 0x000fca0000201400 */
[----:B------:R-:W-:Y:S01]  /*0df0*/  FFMA R38, R16, R37, R17 ;  /* 0x0000002510267223 */ /* 0x000fe20000000011 */
[----:B------:R-:W-:Y:S02]  /*0e00*/  MOV R16, R22 ;  /* 0x0000001600107202 */ /* 0x000fe40000000f00 */
[----:B------:R-:W-:-:S03]  /*0e10*/  MOV R17, RZ ;  /* 0x000000ff00117202 */ /* 0x000fc60000000f00 */
[----:B------:R-:W-:-:S03]  /*0e20*/  IMAD.WIDE R16, R25, 0xb4, R16 ;  /* 0x000000b419107825 */ /* 0x000fc600078e0210 */
[----:B------:R-:W-:-:S04]  /*0e30*/  IADD3 R16, P0, PT, R16, R20, RZ ;  /* 0x0000001410107210 */ /* 0x000fc80007f1e0ff */
[----:B------:R-:W-:-:S05]  /*0e40*/  IADD3.X R17, PT, PT, R17, R21, RZ, P0, !PT ;  /* 0x0000001511117210 */ /* 0x000fca00007fe4ff */
[----:B------:R-:W2:Y:S04]  /*0e50*/  LDG.E R45, desc[UR8][R16.64+0x4] ;  /* 0x00000408102d7981 */ /* 0x000ea8000c1e1900 */
[----:B------:R-:W3:Y:S04]  /*0e60*/  LDG.E R40, desc[UR8][R16.64+0x14] ;  /* 0x0000140810287981 */ /* 0x000ee8000c1e1900 */
[----:B------:R-:W4:Y:S04]  /*0e70*/  LDG.E R37, desc[UR8][R16.64+0x8] ;  /* 0x0000080810257981 */ /* 0x000f28000c1e1900 */
[----:B------:R0:W5:Y:S02]  /*0e80*/  LDG.E R41, desc[UR8][R16.64+0x18] ;  /* 0x0000180810297981 */ /* 0x000164000c1e1900 */
[----:B0-----:R-:W-:-:S06]  /*0e90*/  IMAD.WIDE R16, R25, 0xb4, R20 ;  /* 0x000000b419107825 */ /* 0x001fcc00078e0214 */
[----:B------:R0:W5:Y:S01]  /*0ea0*/  LDG.E R16, desc[UR8][R16.64] ;  /* 0x0000000810107981 */ /* 0x000162000c1e1900 */
[----:B------:R-:W-:Y:S01]  /*0eb0*/  FADD R2, R39, R2 ;  /* 0x0000000227027221 */ /* 0x000fe20000000000 */
[----:B------:R-:W-:Y:S01]  /*0ec0*/  FADD R3, R38, R3 ;  /* 0x0000000326037221 */ /* 0x000fe20000000000 */
[----:B0-----:R-:W-:Y:S01]  /*0ed0*/  MOV R17, RZ ;  /* 0x000000ff00117202 */ /* 0x001fe20000000f00 */
[-C--:B--2---:R-:W-:Y:S02]  /*0ee0*/  IDP.4A.S8.S8 R42, R24, R45.reuse, RZ ;  /* 0x0000002d182a7226 */ /* 0x084fe400000006ff */
[----:B------:R-:W-:Y:S02]  /*0ef0*/  IDP.4A.S8.S8 R45, R26, R45, RZ ;  /* 0x0000002d1a2d7226 */ /* 0x000fe400000006ff */
[-C--:B---3--:R-:W-:Y:S02]  /*0f00*/  IDP.4A.S8.S8 R42, R27, R40.reuse, R42 ;  /* 0x000000281b2a7226 */ /* 0x088fe4000000062a */
[----:B------:R-:W-:-:S02]  /*0f10*/  IDP.4A.S8.S8 R45, R28, R40, R45 ;  /* 0x000000281c2d7226 */ /* 0x000fc4000000062d */
[-C--:B----4-:R-:W-:Y:S02]  /*0f20*/  IDP.4A.S8.S8 R40, R29, R37.reuse, R42 ;  /* 0x000000251d287226 */ /* 0x090fe4000000062a */
[----:B------:R-:W-:Y:S02]  /*0f30*/  IDP.4A.S8.S8 R37, R30, R37, R45 ;  /* 0x000000251e257226 */ /* 0x000fe4000000062d */
[-C--:B-----5:R-:W-:Y:S02]  /*0f40*/  IDP.4A.S8.S8 R40, R31, R41.reuse, R40 ;  /* 0x000000291f287226 */ /* 0x0a0fe40000000628 */
[----:B------:R-:W-:Y:S02]  /*0f50*/  IDP.4A.S8.S8 R37, R32, R41, R37 ;  /* 0x0000002920257226 */ /* 0x000fe40000000625 */
[--C-:B------:R-:W-:Y:S02]  /*0f60*/  HADD2.F32 R38, -RZ, R16.reuse.H0_H0 ;  /* 0x20000010ff267230 */ /* 0x100fe40000004100 */
[----:B------:R-:W-:Y:S01]  /*0f70*/  HADD2.F32 R39, -RZ, R16.H1_H1 ;  /* 0x30000010ff277230 */ /* 0x000fe20000004100 */
[----:B------:R-:W-:-:S05]  /*0f80*/  MOV R16, R22 ;  /* 0x0000001600107202 */ /* 0x000fca0000000f00 */
[----:B------:R-:W-:Y:S01]  /*0f90*/  IMAD.WIDE R16, R25, 0xd8, R16 ;  /* 0x000000d819107825 */ /* 0x000fe200078e0210 */
[----:B------:R-:W-:-:S03]  /*0fa0*/  I2FP.F32.S32 R40, R40 ;  /* 0x0000002800287245 */ /* 0x000fc60000201400 */
[----:B------:R-:W-:Y:S01]  /*0fb0*/  FMUL.D2 R42, R34, R39 ;  /* 0x00000027222a7220 */ /* 0x000fe20000300000 */
[----:B------:R-:W-:Y:S01]  /*0fc0*/  IADD3 R16, P0, PT, R16, R20, RZ ;  /* 0x0000001410107210 */ /* 0x000fe20007f1e0ff */
[----:B------:R-:W-:-:S03]  /*0fd0*/  FMUL R41, R33, R38 ;  /* 0x0000002621297220 */ /* 0x000fc60000400000 */
[----:B------:R-:W-:Y:S01]  /*0fe0*/  IADD3.X R17, PT, PT, R17, R21, RZ, P0, !PT ;  /* 0x0000001511117210 */ /* 0x000fe200007fe4ff */
[----:B------:R-:W-:-:S04]  /*0ff0*/  IMAD.WIDE R44, R25, 0xd8, R20 ;  /* 0x000000d8192c7825 */ /* 0x000fc800078e0214 */
[----:B------:R-:W-:Y:S02]  /*1000*/  FFMA R41, R41, R40, R42 ;  /* 0x0000002829297223 */ /* 0x000fe4000000002a */
[----:B------:R-:W2:Y:S04]  /*1010*/  LDG.E R42, desc[UR8][R16.64+0x4] ;  /* 0x00000408102a7981 */ /* 0x000ea8000c1e1900 */
[----:B------:R-:W3:Y:S04]  /*1020*/  LDG.E R40, desc[UR8][R44.64] ;  /* 0x000000082c287981 */ /* 0x000ee8000c1e1900 */
[----:B------:R-:W4:Y:S01]  /*1030*/  LDG.E R44, desc[UR8][R16.64+0x14] ;  /* 0x00001408102c7981 */ /* 0x000f22000c1e1900 */
[----:B------:R-:W-:Y:S01]  /*1040*/  I2FP.F32.S32 R37, R37 ;  /* 0x0000002500257245 */ /* 0x000fe20000201400 */
[----:B------:R-:W-:Y:S01]  /*1050*/  FMUL R38, R35, R38 ;  /* 0x0000002623267220 */ /* 0x000fe20000400000 */
[----:B------:R-:W-:-:S04]  /*1060*/  FMUL.D2 R39, R36, R39 ;  /* 0x0000002724277220 */ /* 0x000fc80000300000 */
[----:B------:R-:W-:Y:S01]  /*1070*/  FFMA R38, R38, R37, R39 ;  /* 0x0000002526267223 */ /* 0x000fe20000000027 */
[----:B--2---:R-:W-:-:S04]  /*1080*/  IDP.4A.S8.S8 R24, R24, R42, RZ ;  /* 0x0000002a18187226 */ /* 0x004fc800000006ff */
[----:B----4-:R-:W-:Y:S02]  /*1090*/  IDP.4A.S8.S8 R37, R27, R44, R24 ;  /* 0x0000002c1b257226 */ /* 0x010fe40000000618 */
[----:B------:R-:W2:Y:S04]  /*10a0*/  LDG.E R27, desc[UR8][R16.64+0x8] ;  /* 0x00000808101b7981 */ /* 0x000ea8000c1e1900 */
[----:B------:R-:W4:Y:S01]  /*10b0*/  LDG.E R24, desc[UR8][R16.64+0x18] ;  /* 0x0000180810187981 */ /* 0x000f22000c1e1900 */
[----:B------:R-:W-:Y:S01]  /*10c0*/  IDP.4A.S8.S8 R39, R26, R42, RZ ;  /* 0x0000002a1a277226 */ /* 0x000fe200000006ff */
[----:B------:R-:W-:-:S03]  /*10d0*/  IADD3 R19, PT, PT, R19, 0x20, RZ ;  /* 0x0000002013137810 */ /* 0x000fc60007ffe0ff */
[----:B------:R-:W-:Y:S01]  /*10e0*/  IDP.4A.S8.S8 R39, R28, R44, R39 ;  /* 0x0000002c1c277226 */ /* 0x000fe20000000627 */
[----:B------:R-:W-:Y:S01]  /*10f0*/  ISETP.GE.AND P0, PT, R19, R0, PT ;  /* 0x000000001300720c */ /* 0x000fe20003f06270 */
[----:B---3--:R-:W-:-:S05]  /*1100*/  HADD2.F32 R26, -RZ, R40.H0_H0 ;  /* 0x20000028ff1a7230 */ /* 0x008fca0000004100 */
[-C--:B------:R-:W-:Y:S01]  /*1110*/  FMUL R33, R33, R26.reuse ;  /* 0x0000001a21217220 */ /* 0x080fe20000400000 */
[----:B------:R-:W-:Y:S01]  /*1120*/  FMUL R26, R35, R26 ;  /* 0x0000001a231a7220 */ /* 0x000fe20000400000 */
[----:B------:R-:W-:Y:S01]  /*1130*/  IADD3 R20, P1, PT, R20, 0x480, RZ ;  /* 0x0000048014147810 */ /* 0x000fe20007f3e0ff */
[----:B------:R-:W-:Y:S01]  /*1140*/  FADD R14, R41, R14 ;  /* 0x0000000e290e7221 */ /* 0x000fe20000000000 */
[----:B------:R-:W-:Y:S01]  /*1150*/  FADD R15, R38, R15 ;  /* 0x0000000f260f7221 */ /* 0x000fe20000000000 */
[----:B------:R-:W-:Y:S02]  /*1160*/  IADD3 R23, PT, PT, R23, 0x20, RZ ;  /* 0x0000002017177810 */ /* 0x000fe40007ffe0ff */
[----:B------:R-:W-:Y:S01]  /*1170*/  IADD3.X R21, PT, PT, RZ, R21, RZ, P1, !PT ;  /* 0x00000015ff157210 */ /* 0x000fe20000ffe4ff */
[-C--:B--2---:R-:W-:Y:S02]  /*1180*/  IDP.4A.S8.S8 R37, R29, R27.reuse, R37 ;  /* 0x0000001b1d257226 */ /* 0x084fe40000000625 */
[----:B------:R-:W-:-:S02]  /*1190*/  IDP.4A.S8.S8 R39, R30, R27, R39 ;  /* 0x0000001b1e277226 */ /* 0x000fc40000000627 */
[----:B------:R-:W-:Y:S02]  /*11a0*/  HADD2.F32 R27, -RZ, R40.H1_H1 ;  /* 0x30000028ff1b7230 */ /* 0x000fe40000004100 */
[-C--:B----4-:R-:W-:Y:S02]  /*11b0*/  IDP.4A.S8.S8 R37, R31, R24.reuse, R37 ;  /* 0x000000181f257226 */ /* 0x090fe40000000625 */
[----:B------:R-:W-:Y:S02]  /*11c0*/  IDP.4A.S8.S8 R39, R32, R24, R39 ;  /* 0x0000001820277226 */ /* 0x000fe40000000627 */
[-C--:B------:R-:W-:Y:S01]  /*11d0*/  FMUL.D2 R34, R34, R27.reuse ;  /* 0x0000001b22227220 */ /* 0x080fe20000300000 */
[----:B------:R-:W-:Y:S01]  /*11e0*/  FMUL.D2 R27, R36, R27 ;  /* 0x0000001b241b7220 */ /* 0x000fe20000300000 */
[----:B------:R-:W-:Y:S02]  /*11f0*/  I2FP.F32.S32 R16, R37 ;  /* 0x0000002500107245 */ /* 0x000fe40000201400 */
[----:B------:R-:W-:-:S03]  /*1200*/  I2FP.F32.S32 R39, R39 ;  /* 0x0000002700277245 */ /* 0x000fc60000201400 */
[----:B------:R-:W-:Y:S02]  /*1210*/  FFMA R33, R33, R16, R34 ;  /* 0x0000001021217223 */ /* 0x000fe40000000022 */
[----:B------:R-:W-:Y:S02]  /*1220*/  FFMA R26, R26, R39, R27 ;  /* 0x000000271a1a7223 */ /* 0x000fe4000000001b */
[----:B------:R-:W-:Y:S02]  /*1230*/  FADD R12, R33, R12 ;  /* 0x0000000c210c7221 */ /* 0x000fe40000000000 */
[----:B------:R-:W-:Y:S01]  /*1240*/  FADD R13, R26, R13 ;  /* 0x0000000d1a0d7221 */ /* 0x000fe20000000000 */
[----:B------:R-:W-:Y:S06]  /*1250*/  @!P0 BRA `(.L_x_199) ;  /* 0xfffffff000188947 */ /* 0x000fec000383ffff */
[----:B------:R-:W-:Y:S05]  /*1260*/  BSYNC.RECONVERGENT B1 ;  /* 0x0000000000017941 */ /* 0x000fea0003800200 */
.L_x_198:
[----:B------:R0:W-:Y:S04]  /*1270*/  STL.64 [R1], R10 ;  /* 0x0000000a01007387 */ /* 0x0001e80000100a00 */
[----:B------:R0:W-:Y:S04]  /*1280*/  STL.64 [R1+0x8], R8 ;  /* 0x0000080801007387 */ /* 0x0001e80000100a00 */
[----:B------:R0:W-:Y:S04]  /*1290*/  STL.64 [R1+0x10], R6 ;  /* 0x0000100601007387 */ /* 0x0001e80000100a00 */
[----:B------:R0:W-:Y:S04]  /*12a0*/  STL.64 [R1+0x18], R4 ;  /* 0x0000180401007387 */ /* 0x0001e80000100a00 */
[----:B------:R0:W-:Y:S04]  /*12b0*/  STL.64 [R1+0x20], R2 ;  /* 0x0000200201007387 */ /* 0x0001e80000100a00 */
[----:B------:R0:W-:Y:S04]  /*12c0*/  STL.64 [R1+0x28], R14 ;  /* 0x0000280e01007387 */ /* 0x0001e80000100a00 */
[----:B------:R0:W-:Y:S02]  /*12d0*/  STL.64 [R1+0x30], R12 ;  /* 0x0000300c01007387 */ /* 0x0001e40000100a00 */
.L_x_197:
[----:B------:R-:W-:Y:S05]  /*12e0*/  BSYNC.RECONVERGENT B0 ;  /* 0x0000000000007941 */ /* 0x000fea0003800200 */
.L_x_196:
        /* <DEDUP_REMOVED lines=24> */
.L_x_201:
[----:B------:R-:W-:Y:S05]  /*1470*/  BSYNC.RECONVERGENT B0 ;  /* 0x0000000000007941 */ /* 0x000fea0003800200 */
.L_x_200:
        /* <DEDUP_REMOVED lines=18> */
[----:B-1----:R-:W-:Y:S01]  /*15a0*/  LDS R17, [R19+0x500] ;  /* 0x0005000013117984 */ /* 0x002fe20000000800 */
[----:B0-----:R-:W-:-:S03]  /*15b0*/  FADD R10, R21, R10 ;  /* 0x0000000a150a7221 */ /* 0x001fc60000000000 */
        /* <DEDUP_REMOVED lines=94> */
[----:B------:R-:W-:Y:S02]  /*1ba0*/  LEA R20, R18, R43, 0x2 ;  /* 0x0000002b12147211 */ /* 0x000fe400078e10ff */
        /* <DEDUP_REMOVED lines=31> */
[----:B----4-:R-:W-:Y:S02]  /*1da0*/  FADD R9, R21, R28 ;  /* 0x0000001c15097221 */ /* 0x010fe40000000000 */
[----:B------:R-:W4:Y:S01]  /*1db0*/  @!P0 LDC R28, c[0x0][0x3a4] ;  /* 0x0000e900ff1c8b82 */ /* 0x000f220000000800 */
        /* <DEDUP_REMOVED lines=8> */
[----:B--2---:R-:W-:-:S03]  /*1e40*/  FADD R15, R32, R27 ;  /* 0x0000001b200f7221 */ /* 0x004fc60000000000 */
[----:B------:R-:W-:Y:S01]  /*1e50*/  STL.64 [R1+0x10], R8 ;  /* 0x0000100801007387 */ /* 0x000fe20000100a00 */
[----:B---3--:R-:W-:Y:S02]  /*1e60*/  FADD R16, R34, R29 ;  /* 0x0000001d22107221 */ /* 0x008fe40000000000 */
[----:B------:R-:W2:Y:S01]  /*1e70*/  @!P0 LDC R34, c[0x0][0x3a4] ;  /* 0x0000e900ff228b82 */ /* 0x000ea20000000800 */
[----:B------:R-:W-:Y:S01]  /*1e80*/  FADD R17, R30, R31 ;  /* 0x0000001f1e117221 */ /* 0x000fe20000000000 */
[----:B------:R-:W3:Y:S04]  /*1e90*/  @!P0 LDL R3, [R20+0x10] ;  /* 0x0000100014038983 */ /* 0x000ee80000100800 */
[----:B------:R-:W-:Y:S02]  /*1ea0*/  STL.64 [R1+0x18], R10 ;  /* 0x0000180a01007387 */ /* 0x000fe40000100a00 */
[----:B------:R-:W1:Y:S02]  /*1eb0*/  @!P0 LDC R30, c[0x0][0x3a4] ;  /* 0x0000e900ff1e8b82 */ /* 0x000e640000000800 */
[----:B------:R-:W3:Y:S04]  /*1ec0*/  @!P0 LDL R4, [R20+0x18] ;  /* 0x0000180014048983 */ /* 0x000ee80000100800 */
[----:B------:R-:W-:Y:S02]  /*1ed0*/  STL.64 [R1+0x20], R14 ;  /* 0x0000200e01007387 */ /* 0x000fe40000100a00 */
[----:B------:R-:W2:Y:S02]  /*1ee0*/  @!P0 LDC R32, c[0x0][0x3a4] ;  /* 0x0000e900ff208b82 */ /* 0x000ea40000000800 */
[----:B------:R-:W3:Y:S04]  /*1ef0*/  @!P0 LDL R5, [R20+0x20] ;  /* 0x0000200014058983 */ /* 0x000ee80000100800 */
[----:B------:R4:W-:Y:S04]  /*1f00*/  STL.64 [R1+0x28], R16 ;  /* 0x0000281001007387 */ /* 0x0009e80000100a00 */
[----:B0-----:R-:W3:Y:S04]  /*1f10*/  @!P0 LDL R6, [R20+0x28] ;  /* 0x0000280014068983 */ /* 0x001ee80000100800 */
[----:B------:R-:W0:Y:S04]  /*1f20*/  LDS R7, [R19+0x600] ;  /* 0x0006000013077984 */ /* 0x000e280000000800 */
[----:B------:R-:W1:Y:S01]  /*1f30*/  LDS R8, [R19+0x680] ;  /* 0x0006800013087984 */ /* 0x000e620000000800 */
[----:B----4-:R-:W4:Y:S01]  /*1f40*/  @!P0 LDC.64 R16, c[0x0][0x390] ;  /* 0x0000e400ff108b82 */ /* 0x010f220000000a00 */
        /* <DEDUP_REMOVED lines=17> */
[----:B------:R-:W0:Y:S01]  /*2060*/  @!P0 LDC.64 R10, c[0x0][0x390] ;  /* 0x0000e400ff0a8b82 */ /* 0x000e220000000a00 */
[----:B-1----:R-:W-:-:S07]  /*2070*/  FADD R19, R12, R19 ;  /* 0x000000130c137221 */ /* 0x002fce0000000000 */
[----:B------:R-:W1:Y:S01]  /*2080*/  @!P0 LDC.64 R12, c[0x0][0x390] ;  /* 0x0000e400ff0c8b82 */ /* 0x000e620000000a00 */
[----:B--2---:R-:W-:Y:S01]  /*2090*/  FADD R21, R7, R14 ;  /* 0x0000000e07157221 */ /* 0x004fe20000000000 */
[----:B------:R-:W2:Y:S01]  /*20a0*/  SHFL.BFLY PT, R26, R19, 0x1, 0x1f ;  /* 0x0c201f00131a7f89 */ /* 0x000ea200000e0000 */
[----:B------:R-:W-:-:S03]  /*20b0*/  IADD3 R7, PT, PT, R18, UR4, RZ ;  /* 0x0000000412077c10 */ /* 0x000fc6000fffe0ff */
[----:B------:R-:W2:Y:S02]  /*20c0*/  SHFL.BFLY PT, R24, R21, 0x1, 0x1f ;  /* 0x0c201f0015187f89 */ /* 0x000ea400000e0000 */
[----:B------:R-:W2:Y:S01]  /*20d0*/  @!P0 LDC.64 R14, c[0x0][0x390] ;  /* 0x0000e400ff0e8b82 */ /* 0x000ea20000000a00 */
[C---:B------:R-:W-:Y:S01]  /*20e0*/  @!P0 IADD3 R25, PT, PT, R7.reuse, R28, RZ ;  /* 0x0000001c07198210 */ /* 0x040fe20007ffe0ff */
[----:B------:R-:W-:Y:S01]  /*20f0*/  @!P0 IMAD R27, R32, 0x3, R7 ;  /* 0x00000003201b8824 */ /* 0x000fe200078e0207 */
[----:B------:R-:W-:Y:S01]  /*2100*/  @!P0 LEA R29, R34, R7, 0x2 ;  /* 0x00000007221d8211 */ /* 0x000fe200078e10ff */
[----:B------:R-:W-:-:S04]  /*2110*/  @!P0 IMAD.WIDE.U32 R22, R7, 0x4, R22 ;  /* 0x0000000407168825 */ /* 0x000fc800078e0016 */
[----:B----4-:R-:W-:Y:S01]  /*2120*/  @!P0 IMAD.WIDE.U32 R16, R25, 0x4, R16 ;  /* 0x0000000419108825 */ /* 0x010fe200078e0010 */
[----:B------:R-:W-:-:S03]  /*2130*/  @!P0 LEA R25, R30, R7, 0x1 ;  /* 0x000000071e198211 */ /* 0x000fc600078e08ff */
[----:B------:R-:W-:Y:S02]  /*2140*/  @!P0 IMAD R31, R36, 0x5, R7 ;  /* 0x00000005241f8824 */ /* 0x000fe400078e0207 */
[----:B0-----:R-:W-:-:S04]  /*2150*/  @!P0 IMAD.WIDE.U32 R10, R29, 0x4, R10 ;  /* 0x000000041d0a8825 */ /* 0x001fc800078e000a */
[----:B-1----:R-:W-:-:S04]  /*2160*/  @!P0 IMAD.WIDE.U32 R12, R27, 0x4, R12 ;  /* 0x000000041b0c8825 */ /* 0x002fc800078e000c */
        /* <DEDUP_REMOVED lines=19> */
.L_x_202:
        /* <DEDUP_REMOVED lines=14> */
.L_x_757:


//--------------------- .text.mul_mat_vec_q4_0_q8_1_cuda7 --------------------------
	.section	.text.mul_mat_vec_q4_0_q8_1_cuda7,"ax",@progbits
	.align	128
        .global         mul_mat_vec_q4_0_q8_1_cuda7
        .type           mul_mat_vec_q4_0_q8_1_cuda7,@function
        .size           mul_mat_vec_q4_0_q8_1_cuda7,(.L_x_758 - mul_mat_vec_q4_0_q8_1_cuda7)
        .other          mul_mat_vec_q4_0_q8_1_cuda7,@"STO_CUDA_ENTRY STV_DEFAULT"
mul_mat_vec_q4_0_q8_1_cuda7:
.text.mul_mat_vec_q4_0_q8_1_cuda7:
        /* <DEDUP_REMOVED lines=51> */
.L_x_206:
[----:B------:R-:W0:Y:S01]  /*0330*/  S2R R16, SR_TID.X ;  /* 0x0000000000107919 */ /* 0x000e220000002100 */
[----:B------:R-:W-:-:S04]  /*0340*/  IMAD.WIDE R24, R0, 0x12, R28 ;  /* 0x0000001200187825 */ /* 0x000fc800078e021c */
[----:B------:R-:W-:Y:S01]  /*0350*/  IMAD.WIDE R32, R0, 0x12, R26 ;  /* 0x0000001200207825 */ /* 0x000fe200078e021a */
[----:B------:R1:W2:Y:S01]  /*0360*/  LDG.E.U16 R39, desc[UR8][R24.64+-0x8] ;  /* 0xfffff80818277981 */ /* 0x0002a2000c1e1500 */
[----:B0-----:R-:W-:-:S04]  /*0370*/  SHF.L.U32 R16, R16, 0x3, RZ ;  /* 0x0000000310107819 */ /* 0x001fc800000006ff */
[----:B------:R-:W-:-:S04]  /*0380*/  LOP3.LUT R30, R16, 0x8, RZ, 0xc0, !PT ;  /* 0x00000008101e7812 */ /* 0x000fc800078ec0ff */
[C---:B------:R-:W-:Y:S02]  /*0390*/  IADD3 R44, P0, PT, R30.reuse, R24, RZ ;  /* 0x000000181e2c7210 */ /* 0x040fe40007f1e0ff */
[C---:B------:R-:W-:Y:S02]  /*03a0*/  IADD3 R40, P1, PT, R30.reuse, R32, RZ ;  /* 0x000000201e287210 */ /* 0x040fe40007f3e0ff */
[----:B------:R-:W-:Y:S01]  /*03b0*/  IADD3.X R45, PT, PT, RZ, R25, RZ, P0, !PT ;  /* 0x00000019ff2d7210 */ /* 0x000fe200007fe4ff */
[----:B------:R-:W3:Y:S01]  /*03c0*/  LDG.E.U16 R32, desc[UR8][R32.64] ;  /* 0x0000000820207981 */ /* 0x000ee2000c1e1500 */
[----:B------:R-:W-:Y:S02]  /*03d0*/  IADD3.X R41, PT, PT, RZ, R33, RZ, P1, !PT ;  /* 0x00000021ff297210 */ /* 0x000fe40000ffe4ff */
[----:B------:R-:W-:Y:S01]  /*03e0*/  IADD3 R34, P0, PT, R30, R20, RZ ;  /* 0x000000141e227210 */ /* 0x000fe20007f1e0ff */
[----:B------:R-:W4:Y:S04]  /*03f0*/  LDG.E.U16 R21, desc[UR8][R44.64+-0x6] ;  /* 0xfffffa082c157981 */ /* 0x000f28000c1e1500 */
[----:B------:R-:W4:Y:S01]  /*0400*/  LDG.E.U16 R22, desc[UR8][R44.64+-0x4] ;  /* 0xfffffc082c167981 */ /* 0x000f22000c1e1500 */
[----:B------:R-:W-:-:S03]  /*0410*/  IADD3.X R35, PT, PT, RZ, R19, RZ, P0, !PT ;  /* 0x00000013ff237210 */ /* 0x000fc600007fe4ff */
[----:B------:R-:W5:Y:S04]  /*0420*/  LDG.E.U16 R37, desc[UR8][R40.64+0x2] ;  /* 0x0000020828257981 */ /* 0x000f68000c1e1500 */
[----:B------:R-:W5:Y:S04]  /*0430*/  LDG.E.U16 R42, desc[UR8][R40.64+0x4] ;  /* 0x00000408282a7981 */ /* 0x000f68000c1e1500 */
[----:B------:R-:W2:Y:S04]  /*0440*/  LDG.E.U16 R17, desc[UR8][R40.64+0x6] ;  /* 0x0000060828117981 */ /* 0x000ea8000c1e1500 */
[----:B------:R-:W3:Y:S04]  /*0450*/  LDG.E R36, desc[UR8][R34.64+0x4] ;  /* 0x0000040822247981 */ /* 0x000ee8000c1e1900 */
[----:B------:R-:W2:Y:S04]  /*0460*/  LDG.E.U16 R31, desc[UR8][R44.64+-0x2] ;  /* 0xfffffe082c1f7981 */ /* 0x000ea8000c1e1500 */
[----:B------:R-:W2:Y:S04]  /*0470*/  LDG.E.U16 R40, desc[UR8][R40.64+0x8] ;  /* 0x0000080828287981 */ /* 0x000ea8000c1e1500 */
[----:B------:R-:W2:Y:S04]  /*0480*/  LDG.E R16, desc[UR8][R34.64+0x14] ;  /* 0x0000140822107981 */ /* 0x000ea8000c1e1900 */
[----:B------:R0:W2:Y:S04]  /*0490*/  LDG.E.U16 R44, desc[UR8][R44.64] ;  /* 0x000000082c2c7981 */ /* 0x0000a8000c1e1500 */
[----:B------:R-:W2:Y:S01]  /*04a0*/  LDG.E R38, desc[UR8][R34.64+0x8] ;  /* 0x0000080822267981 */ /* 0x000ea2000c1e1900 */
[----:B-1----:R-:W-:-:S02]  /*04b0*/  MOV R24, R20 ;  /* 0x0000001400187202 */ /* 0x002fc40000000f00 */
[----:B------:R-:W-:Y:S01]  /*04c0*/  MOV R25, R19 ;  /* 0x0000001300197202 */ /* 0x000fe20000000f00 */
[----:B------:R1:W2:Y:S04]  /*04d0*/  LDG.E R41, desc[UR8][R34.64+0x18] ;  /* 0x0000180822297981 */ /* 0x0002a8000c1e1900 */
[----:B------:R-:W2:Y:S01]  /*04e0*/  LDG.E R43, desc[UR8][R24.64] ;  /* 0x00000008182b7981 */ /* 0x000ea2000c1e1900 */
[----:B----4-:R-:W-:-:S04]  /*04f0*/  LEA R21, R22, R21, 0x10 ;  /* 0x0000001516157211 */ /* 0x010fc800078e80ff */
[----:B0-----:R-:W-:Y:S02]  /*0500*/  LOP3.LUT R45, R21, 0xf0f0f0f, RZ, 0xc0, !PT ;  /* 0x0f0f0f0f152d7812 */ /* 0x001fe400078ec0ff */
[----:B-----5:R-:W-:Y:S02]  /*0510*/  LEA R37, R42, R37, 0x10 ;  /* 0x000000252a257211 */ /* 0x020fe400078e80ff */
[----:B------:R-:W-:Y:S02]  /*0520*/  SHF.R.U32.HI R21, RZ, 0x4, R21 ;  /* 0x00000004ff157819 */ /* 0x000fe40000011615 */
[----:B-1----:R-:W-:Y:S02]  /*0530*/  LOP3.LUT R35, R37, 0xf0f0f0f, RZ, 0xc0, !PT ;  /* 0x0f0f0f0f25237812 */ /* 0x002fe400078ec0ff */
[----:B------:R-:W-:Y:S01]  /*0540*/  LOP3.LUT R21, R21, 0xf0f0f0f, RZ, 0xc0, !PT ;  /* 0x0f0f0f0f15157812 */ /* 0x000fe200078ec0ff */
[-C--:B---3--:R-:W-:Y:S02]  /*0550*/  IDP.4A.S8.S8 R22, R45, R36.reuse, RZ ;  /* 0x000000242d167226 */ /* 0x088fe400000006ff */
[----:B------:R-:W-:Y:S01]  /*0560*/  IDP.4A.S8.S8 R36, R35, R36, RZ ;  /* 0x0000002423247226 */ /* 0x000fe200000006ff */
[----:B--2---:R-:W-:-:S02]  /*0570*/  LEA R40, R40, R17, 0x10 ;  /* 0x0000001128287211 */ /* 0x004fc400078e80ff */
[----:B------:R-:W-:-:S04]  /*0580*/  SHF.R.U32.HI R17, RZ, 0x4, R37 ;  /* 0x00000004ff117819 */ /* 0x000fc80000011625 */
[----:B------:R-:W-:Y:S02]  /*0590*/  LOP3.LUT R17, R17, 0xf0f0f0f, RZ, 0xc0, !PT ;  /* 0x0f0f0f0f11117812 */ /* 0x000fe400078ec0ff */
[----:B------:R-:W-:Y:S01]  /*05a0*/  LEA R31, R44, R31, 0x10 ;  /* 0x0000001f2c1f7211 */ /* 0x000fe200078e80ff */
[-C--:B------:R-:W-:Y:S02]  /*05b0*/  IDP.4A.S8.S8 R37, R21, R16.reuse, R22 ;  /* 0x0000001015257226 */ /* 0x080fe40000000616 */
[----:B------:R-:W-:Y:S01]  /*05c0*/  IDP.4A.S8.S8 R22, R17, R16, R36 ;  /* 0x0000001011167226 */ /* 0x000fe20000000624 */
[----:B------:R-:W-:Y:S02]  /*05d0*/  LOP3.LUT R16, R31, 0xf0f0f0f, RZ, 0xc0, !PT ;  /* 0x0f0f0f0f1f107812 */ /* 0x000fe400078ec0ff */
[----:B------:R-:W-:-:S03]  /*05e0*/  LOP3.LUT R33, R40, 0xf0f0f0f, RZ, 0xc0, !PT ;  /* 0x0f0f0f0f28217812 */ /* 0x000fc600078ec0ff */
[-C--:B------:R-:W-:Y:S02]  /*05f0*/  IDP.4A.S8.S8 R36, R16, R38.reuse, R37 ;  /* 0x0000002610247226 */ /* 0x080fe40000000625 */
[----:B------:R-:W-:Y:S01]  /*0600*/  IDP.4A.S8.S8 R38, R33, R38, R22 ;  /* 0x0000002621267226 */ /* 0x000fe20000000616 */
[----:B------:R-:W-:Y:S02]  /*0610*/  SHF.R.U32.HI R22, RZ, 0x4, R31 ;  /* 0x00000004ff167819 */ /* 0x000fe4000001161f */
[----:B------:R-:W-:Y:S02]  /*0620*/  SHF.R.U32.HI R34, RZ, 0x4, R40 ;  /* 0x00000004ff227819 */ /* 0x000fe40000011628 */
[----:B------:R-:W-:Y:S02]  /*0630*/  LOP3.LUT R22, R22, 0xf0f0f0f, RZ, 0xc0, !PT ;  /* 0x0f0f0f0f16167812 */ /* 0x000fe400078ec0ff */
[----:B------:R-:W-:Y:S01]  /*0640*/  LOP3.LUT R34, R34, 0xf0f0f0f, RZ, 0xc0, !PT ;  /* 0x0f0f0f0f22227812 */ /* 0x000fe200078ec0ff */
[----:B------:R-:W-:-:S02]  /*0650*/  HADD2.F32 R31, -RZ, R43.H1_H1 ;  /* 0x3000002bff1f7230 */ /* 0x000fc40000004100 */
[-C--:B------:R-:W-:Y:S02]  /*0660*/  IDP.4A.S8.S8 R36, R22, R41.reuse, R36 ;  /* 0x0000002916247226 */ /* 0x080fe40000000624 */
[----:B------:R-:W-:Y:S02]  /*0670*/  IDP.4A.S8.S8 R38, R34, R41, R38 ;  /* 0x0000002922267226 */ /* 0x000fe40000000626 */
[----:B------:R-:W-:Y:S01]  /*0680*/  FMUL R40, R31, 4 ;  /* 0x408000001f287820 */ /* 0x000fe20000400000 */
[----:B------:R-:W-:Y:S01]  /*0690*/  HADD2.F32 R43, -RZ, R43.H0_H0 ;  /* 0x2000002bff2b7230 */ /* 0x000fe20000004100 */
[----:B------:R-:W-:Y:S02]  /*06a0*/  I2FP.F32.S32 R36, R36 ;  /* 0x0000002400247245 */ /* 0x000fe40000201400 */
[----:B------:R-:W-:-:S03]  /*06b0*/  I2FP.F32.S32 R31, R38 ;  /* 0x00000026001f7245 */ /* 0x000fc60000201400 */
[C-C-:B------:R-:W-:Y:S02]  /*06c0*/  FFMA R38, R43.reuse, R36, -R40.reuse ;  /* 0x000000242b267223 */ /* 0x140fe40000000828 */
[----:B------:R-:W-:Y:S01]  /*06d0*/  FFMA R40, R43, R31, -R40 ;  /* 0x0000001f2b287223 */ /* 0x000fe20000000828 */
[----:B------:R-:W-:-:S03]  /*06e0*/  MOV R31, RZ ;  /* 0x000000ff001f7202 */ /* 0x000fc60000000f00 */
[----:B------:R-:W-:-:S03]  /*06f0*/  IMAD.WIDE R36, R18, 0x24, R30 ;  /* 0x0000002412247825 */ /* 0x000fc600078e021e */
[----:B------:R-:W-:Y:S01]  /*0700*/  IADD3 R36, P0, PT, R36, R20, RZ ;  /* 0x0000001424247210 */ /* 0x000fe20007f1e0ff */
[----:B------:R-:W-:-:S03]  /*0710*/  HADD2.F32 R32, -RZ, R32.H0_H0 ;  /* 0x20000020ff207230 */ /* 0x000fc60000004100 */
[----:B------:R-:W-:Y:S02]  /*0720*/  IADD3.X R37, PT, PT, R37, R19, RZ, P0, !PT ;  /* 0x0000001325257210 */ /* 0x000fe400007fe4ff */
[----:B------:R-:W-:Y:S01]  /*0730*/  FFMA R13, R32, R40, R13 ;  /* 0x00000028200d7223 */ /* 0x000fe2000000000d */
[----:B------:R-:W-:Y:S02]  /*0740*/  HADD2.F32 R41, -RZ, R39.H0_H0 ;  /* 0x20000027ff297230 */ /* 0x000fe40000004100 */
[----:B------:R-:W2:Y:S04]  /*0750*/  LDG.E R40, desc[UR8][R36.64+0x4] ;  /* 0x0000040824287981 */ /* 0x000ea8000c1e1900 */
[----:B------:R-:W3:Y:S01]  /*0760*/  LDG.E R44, desc[UR8][R36.64+0x14] ;  /* 0x00001408242c7981 */ /* 0x000ee2000c1e1900 */
[----:B------:R-:W-:Y:S01]  /*0770*/  FFMA R12, R41, R38, R12 ;  /* 0x00000026290c7223 */ /* 0x000fe2000000000c */
[----:B------:R-:W-:-:S02]  /*0780*/  IMAD.WIDE R38, R18, 0x24, R24 ;  /* 0x0000002412267825 */ /* 0x000fc400078e0218 */
[----:B------:R-:W4:Y:S04]  /*0790*/  LDG.E R42, desc[UR8][R36.64+0x8] ;  /* 0x00000808242a7981 */ /* 0x000f28000c1e1900 */
[----:B------:R-:W5:Y:S04]  /*07a0*/  LDG.E R43, desc[UR8][R36.64+0x18] ;  /* 0x00001808242b7981 */ /* 0x000f68000c1e1900 */
[----:B------:R2:W5:Y:S02]  /*07b0*/  LDG.E R38, desc[UR8][R38.64] ;  /* 0x0000000826267981 */ /* 0x000564000c1e1900 */
[----:B--2---:R-:W-:-:S04]  /*07c0*/  IDP.4A.S8.S8 R39, R45, R40, RZ ;  /* 0x000000282d277226 */ /* 0x004fc800000006ff */
[----:B---3--:R-:W-:-:S04]  /*07d0*/  IDP.4A.S8.S8 R39, R21, R44, R39 ;  /* 0x0000002c15277226 */ /* 0x008fc80000000627 */
[----:B----4-:R-:W-:Y:S02]  /*07e0*/  IDP.4A.S8.S8 R39, R16, R42, R39 ;  /* 0x0000002a10277226 */ /* 0x010fe40000000627 */
[----:B------:R-:W-:Y:S02]  /*07f0*/  IDP.4A.S8.S8 R40, R35, R40, RZ ;  /* 0x0000002823287226 */ /* 0x000fe400000006ff */
[----:B-----5:R-:W-:Y:S02]  /*0800*/  IDP.4A.S8.S8 R36, R22, R43, R39 ;  /* 0x0000002b16247226 */ /* 0x020fe40000000627 */
[----:B------:R-:W-:-:S03]  /*0810*/  HADD2.F32 R39, -RZ, R38.H1_H1 ;  /* 0x30000026ff277230 */ /* 0x000fc60000004100 */
[----:B------:R-:W-:Y:S01]  /*0820*/  I2FP.F32.S32 R36, R36 ;  /* 0x0000002400247245 */ /* 0x000fe20000201400 */
[----:B------:R-:W-:Y:S02]  /*0830*/  HADD2.F32 R38, -RZ, R38.H0_H0 ;  /* 0x20000026ff267230 */ /* 0x000fe40000004100 */
[----:B------:R-:W-:Y:S02]  /*0840*/  IDP.4A.S8.S8 R40, R17, R44, R40 ;  /* 0x0000002c11287226 */ /* 0x000fe40000000628 */
[----:B------:R-:W-:Y:S02]  /*0850*/  FMUL R39, R39, 4 ;  /* 0x4080000027277820 */ /* 0x000fe40000400000 */
[----:B------:R-:W-:Y:S02]  /*0860*/  IDP.4A.S8.S8 R40, R33, R42, R40 ;  /* 0x0000002a21287226 */ /* 0x000fe40000000628 */
[----:B------:R-:W-:Y:S02]  /*0870*/  FFMA R36, R38, R36, -R39 ;  /* 0x0000002426247223 */ /* 0x000fe40000000827 */
[----:B------:R-:W-:-:S02]  /*0880*/  IDP.4A.S8.S8 R40, R34, R43, R40 ;  /* 0x0000002b22287226 */ /* 0x000fc40000000628 */
[----:B------:R-:W-:Y:S01]  /*0890*/  FFMA R8, R41, R36, R8 ;  /* 0x0000002429087223 */ /* 0x000fe20000000008 */
[----:B------:R-:W-:Y:S02]  /*08a0*/  IMAD.WIDE R36, R18, 0x48, R30 ;  /* 0x0000004812247825 */ /* 0x000fe400078e021e */
[----:B------:R-:W-:Y:S02]  /*08b0*/  I2FP.F32.S32 R40, R40 ;  /* 0x0000002800287245 */ /* 0x000fe40000201400 */
[----:B------:R-:W-:-:S03]  /*08c0*/  IADD3 R36, P0, PT, R36, R20, RZ ;  /* 0x0000001424247210 */ /* 0x000fc60007f1e0ff */
[----:B------:R-:W-:Y:S01]  /*08d0*/  FFMA R40, R38, R40, -R39 ;  /* 0x0000002826287223 */ /* 0x000fe20000000827 */
[----:B------:R-:W-:-:S03]  /*08e0*/  IADD3.X R37, PT, PT, R37, R19, RZ, P0, !PT ;  /* 0x0000001325257210 */ /* 0x000fc600007fe4ff */
[----:B------:R-:W-:Y:S02]  /*08f0*/  FFMA R9, R32, R40, R9 ;  /* 0x0000002820097223 */ /* 0x000fe40000000009 */
[----:B------:R-:W2:Y:S01]  /*0900*/  LDG.E R40, desc[UR8][R36.64+0x4] ;  /* 0x0000040824287981 */ /* 0x000ea2000c1e1900 */
[----:B------:R-:W-:-:S03]  /*0910*/  IMAD.WIDE R38, R18, 0x48, R24 ;  /* 0x0000004812267825 */ /* 0x000fc600078e0218 */
[----:B------:R-:W3:Y:S04]  /*0920*/  LDG.E R44, desc[UR8][R36.64+0x14] ;  /* 0x00001408242c7981 */ /* 0x000ee8000c1e1900 */
        /* <DEDUP_REMOVED lines=27> */
[----:B------:R2:W5:Y:S04]  /*0ae0*/  LDG.E R38, desc[UR8][R38.64] ;  /* 0x0000000826267981 */ /* 0x000568000c1e1900 */
[----:B------:R0:W5:Y:S01]  /*0af0*/  LDG.E R43, desc[UR8][R36.64+0x18] ;  /* 0x00001808242b7981 */ /* 0x000162000c1e1900 */
[----:B--2---:R-:W-:-:S02]  /*0b00*/  IDP.4A.S8.S8 R39, R45, R40, RZ ;  /* 0x000000282d277226 */ /* 0x004fc400000006ff */
[----:B0-----:R-:W-:Y:S02]  /*0b10*/  IDP.4A.S8.S8 R36, R35, R40, RZ ;  /* 0x0000002823247226 */ /* 0x001fe400000006ff */
[-C--:B---3--:R-:W-:Y:S02]  /*0b20*/  IDP.4A.S8.S8 R40, R21, R44.reuse, R39 ;  /* 0x0000002c15287226 */ /* 0x088fe40000000627 */
[----:B------:R-:W-:Y:S02]  /*0b30*/  IDP.4A.S8.S8 R44, R17, R44, R36 ;  /* 0x0000002c112c7226 */ /* 0x000fe40000000624 */
[-C--:B----4-:R-:W-:Y:S02]  /*0b40*/  IDP.4A.S8.S8 R40, R16, R42.reuse, R40 ;  /* 0x0000002a10287226 */ /* 0x090fe40000000628 */
[----:B------:R-:W-:Y:S02]  /*0b50*/  IDP.4A.S8.S8 R44, R33, R42, R44 ;  /* 0x0000002a212c7226 */ /* 0x000fe4000000062c */
[----:B-----5:R-:W-:-:S02]  /*0b60*/  HADD2.F32 R37, -RZ, R38.H1_H1 ;  /* 0x30000026ff257230 */ /* 0x020fc40000004100 */
        /* <DEDUP_REMOVED lines=8> */
[----:B------:R-:W-:-:S03]  /*0bf0*/  IMAD.WIDE R36, R18, 0x90, R30 ;  /* 0x0000009012247825 */ /* 0x000fc600078e021e */
[----:B------:R-:W-:-:S04]  /*0c00*/  IADD3 R36, P0, PT, R36, R20, RZ ;  /* 0x0000001424247210 */ /* 0x000fc80007f1e0ff */
[----:B------:R-:W-:-:S05]  /*0c10*/  IADD3.X R37, PT, PT, R37, R19, RZ, P0, !PT ;  /* 0x0000001325257210 */ /* 0x000fca00007fe4ff */
[----:B------:R-:W2:Y:S04]  /*0c20*/  LDG.E R44, desc[UR8][R36.64+0x4] ;  /* 0x00000408242c7981 */ /* 0x000ea8000c1e1900 */
[----:B------:R-:W3:Y:S04]  /*0c30*/  LDG.E R42, desc[UR8][R36.64+0x14] ;  /* 0x00001408242a7981 */ /* 0x000ee8000c1e1900 */
[----:B------:R-:W4:Y:S01]  /*0c40*/  LDG.E R40, desc[UR8][R36.64+0x8] ;  /* 0x0000080824287981 */ /* 0x000f22000c1e1900 */
[----:B------:R-:W-:Y:S01]  /*0c50*/  FFMA R6, R41, R38, R6 ;  /* 0x0000002629067223 */ /* 0x000fe20000000006 */
[----:B------:R-:W-:-:S02]  /*0c60*/  FFMA R7, R32, R39, R7 ;  /* 0x0000002720077223 */ /* 0x000fc40000000007 */
[----:B------:R-:W5:Y:S01]  /*0c70*/  LDG.E R43, desc[UR8][R36.64+0x18] ;  /* 0x00001808242b7981 */ /* 0x000f62000c1e1900 */
[-C--:B--2---:R-:W-:Y:S02]  /*0c80*/  IDP.4A.S8.S8 R38, R45, R44.reuse, RZ ;  /* 0x0000002c2d267226 */ /* 0x084fe400000006ff */
[----:B------:R-:W-:Y:S02]  /*0c90*/  IDP.4A.S8.S8 R44, R35, R44, RZ ;  /* 0x0000002c232c7226 */ /* 0x000fe400000006ff */
[-C--:B---3--:R-:W-:Y:S02]  /*0ca0*/  IDP.4A.S8.S8 R39, R21, R42.reuse, R38 ;  /* 0x0000002a15277226 */ /* 0x088fe40000000626 */
[----:B------:R-:W-:Y:S02]  /*0cb0*/  IDP.4A.S8.S8 R44, R17, R42, R44 ;  /* 0x0000002a112c7226 */ /* 0x000fe4000000062c */
[----:B----4-:R-:W-:Y:S02]  /*0cc0*/  IDP.4A.S8.S8 R42, R16, R40, R39 ;  /* 0x00000028102a7226 */ /* 0x010fe40000000627 */
[----:B------:R-:W-:-:S06]  /*0cd0*/  IMAD.WIDE R38, R18, 0x90, R24 ;  /* 0x0000009012267825 */ /* 0x000fcc00078e0218 */
[----:B------:R-:W2:Y:S01]  /*0ce0*/  LDG.E R38, desc[UR8][R38.64] ;  /* 0x0000000826267981 */ /* 0x000ea2000c1e1900 */
[----:B------:R-:W-:Y:S02]  /*0cf0*/  IDP.4A.S8.S8 R44, R33, R40, R44 ;  /* 0x00000028212c7226 */ /* 0x000fe4000000062c */
[-C--:B-----5:R-:W-:Y:S02]  /*0d00*/  IDP.4A.S8.S8 R42, R22, R43.reuse, R42 ;  /* 0x0000002b162a7226 */ /* 0x0a0fe4000000062a */
[----:B------:R-:W-:Y:S02]  /*0d10*/  IDP.4A.S8.S8 R44, R34, R43, R44 ;  /* 0x0000002b222c7226 */ /* 0x000fe4000000062c */
[--C-:B--2---:R-:W-:Y:S02]  /*0d20*/  HADD2.F32 R37, -RZ, R38.reuse.H1_H1 ;  /* 0x30000026ff257230 */ /* 0x104fe40000004100 */
[----:B------:R-:W-:-:S03]  /*0d30*/  HADD2.F32 R36, -RZ, R38.H0_H0 ;  /* 0x20000026ff247230 */ /* 0x000fc60000004100 */
[----:B------:R-:W-:Y:S01]  /*0d40*/  FMUL R43, R37, 4 ;  /* 0x40800000252b7820 */ /* 0x000fe20000400000 */
        /* <DEDUP_REMOVED lines=17> */
[-C--:B----4-:R-:W-:Y:S02]  /*0e60*/  IDP.4A.S8.S8 R42, R16, R38.reuse, R39 ;  /* 0x00000026102a7226 */ /* 0x090fe40000000627 */
[----:B------:R-:W-:-:S02]  /*0e70*/  IDP.4A.S8.S8 R40, R33, R38, R44 ;  /* 0x0000002621287226 */ /* 0x000fc4000000062c */
[----:B------:R-:W-:-:S06]  /*0e80*/  IMAD.WIDE R38, R18, 0xb4, R24 ;  /* 0x000000b412267825 */ /* 0x000fcc00078e0218 */
[----:B------:R-:W2:Y:S01]  /*0e90*/  LDG.E R38, desc[UR8][R38.64] ;  /* 0x0000000826267981 */ /* 0x000ea2000c1e1900 */
[----:B------:R-:W-:-:S03]  /*0ea0*/  IMAD.WIDE R30, R18, 0xd8, R30 ;  /* 0x000000d8121e7825 */ /* 0x000fc600078e021e */
[----:B------:R-:W-:Y:S01]  /*0eb0*/  IADD3 R30, P0, PT, R30, R20, RZ ;  /* 0x000000141e1e7210 */ /* 0x000fe20007f1e0ff */
[----:B-----5:R-:W-:-:S03]  /*0ec0*/  IDP.4A.S8.S8 R40, R34, R43, R40 ;  /* 0x0000002b22287226 */ /* 0x020fc60000000628 */
[----:B------:R-:W-:Y:S01]  /*0ed0*/  IADD3.X R31, PT, PT, R31, R19, RZ, P0, !PT ;  /* 0x000000131f1f7210 */ /* 0x000fe200007fe4ff */
[----:B------:R-:W-:Y:S01]  /*0ee0*/  IDP.4A.S8.S8 R42, R22, R43, R42 ;  /* 0x0000002b162a7226 */ /* 0x000fe2000000062a */
[----:B------:R-:W-:-:S03]  /*0ef0*/  I2FP.F32.S32 R43, R40 ;  /* 0x00000028002b7245 */ /* 0x000fc60000201400 */
[----:B------:R-:W3:Y:S01]  /*0f00*/  LDG.E R40, desc[UR8][R30.64+0x4] ;  /* 0x000004081e287981 */ /* 0x000ee2000c1e1900 */
[----:B------:R-:W-:Y:S01]  /*0f10*/  I2FP.F32.S32 R36, R42 ;  /* 0x0000002a00247245 */ /* 0x000fe20000201400 */
[----:B------:R-:W-:Y:S02]  /*0f20*/  IMAD.WIDE R24, R18, 0xd8, R24 ;  /* 0x000000d812187825 */ /* 0x000fe400078e0218 */
[----:B------:R-:W4:Y:S04]  /*0f30*/  LDG.E R42, desc[UR8][R30.64+0x14] ;  /* 0x000014081e2a7981 */ /* 0x000f28000c1e1900 */
[----:B------:R-:W5:Y:S04]  /*0f40*/  LDG.E R24, desc[UR8][R24.64] ;  /* 0x0000000818187981 */ /* 0x000f68000c1e1900 */
[----:B------:R-:W5:Y:S01]  /*0f50*/  LDG.E R39, desc[UR8][R30.64+0x18] ;  /* 0x000018081e277981 */ /* 0x000f62000c1e1900 */
[----:B--2---:R-:W-:-:S02]  /*0f60*/  HADD2.F32 R44, -RZ, R38.H1_H1 ;  /* 0x30000026ff2c7230 */ /* 0x004fc40000004100 */
[----:B------:R-:W-:Y:S02]  /*0f70*/  HADD2.F32 R37, -RZ, R38.H0_H0 ;  /* 0x20000026ff257230 */ /* 0x000fe40000004100 */
[----:B------:R-:W2:Y:S01]  /*0f80*/  LDG.E R38, desc[UR8][R30.64+0x8] ;  /* 0x000008081e267981 */ /* 0x000ea2000c1e1900 */
[----:B------:R-:W-:Y:S01]  /*0f90*/  IADD3 R23, PT, PT, R23, 0x20, RZ ;  /* 0x0000002017177810 */ /* 0x000fe20007ffe0ff */
[-C--:B---3--:R-:W-:Y:S02]  /*0fa0*/  IDP.4A.S8.S8 R45, R45, R40.reuse, RZ ;  /* 0x000000282d2d7226 */ /* 0x088fe400000006ff */
[----:B------:R-:W-:Y:S02]  /*0fb0*/  IDP.4A.S8.S8 R35, R35, R40, RZ ;  /* 0x0000002823237226 */ /* 0x000fe400000006ff */
[-C--:B----4-:R-:W-:Y:S02]  /*0fc0*/  IDP.4A.S8.S8 R45, R21, R42.reuse, R45 ;  /* 0x0000002a152d7226 */ /* 0x090fe4000000062d */
[----:B------:R-:W-:Y:S01]  /*0fd0*/  IDP.4A.S8.S8 R35, R17, R42, R35 ;  /* 0x0000002a11237226 */ /* 0x000fe20000000623 */
[----:B------:R-:W-:Y:S01]  /*0fe0*/  ISETP.GE.AND P0, PT, R23, UR5, PT ;  /* 0x0000000517007c0c */ /* 0x000fe2000bf06270 */
[----:B------:R-:W-:Y:S01]  /*0ff0*/  FMUL R44, R44, 4 ;  /* 0x408000002c2c7820 */ /* 0x000fe20000400000 */
[----:B------:R-:W-:-:S03]  /*1000*/  IADD3 R20, P1, PT, R20, 0x480, RZ ;  /* 0x0000048014147810 */ /* 0x000fc60007f3e0ff */
[C-C-:B------:R-:W-:Y:S01]  /*1010*/  FFMA R36, R37.reuse, R36, -R44.reuse ;  /* 0x0000002425247223 */ /* 0x140fe2000000082c */
[----:B------:R-:W-:Y:S01]  /*1020*/  FFMA R37, R37, R43, -R44 ;  /* 0x0000002b25257223 */ /* 0x000fe2000000082c */
[----:B------:R-:W-:Y:S02]  /*1030*/  IADD3 R0, PT, PT, R0, 0x20, RZ ;  /* 0x0000002000007810 */ /* 0x000fe40007ffe0ff */
[----:B------:R-:W-:Y:S01]  /*1040*/  FFMA R10, R41, R36, R10 ;  /* 0x00000024290a7223 */ /* 0x000fe2000000000a */
[----:B------:R-:W-:Y:S01]  /*1050*/  FFMA R11, R32, R37, R11 ;  /* 0x00000025200b7223 */ /* 0x000fe2000000000b */
[----:B------:R-:W-:Y:S01]  /*1060*/  IADD3.X R19, PT, PT, RZ, R19, RZ, P1, !PT ;  /* 0x00000013ff137210 */ /* 0x000fe20000ffe4ff */
[-C--:B--2---:R-:W-:Y:S02]  /*1070*/  IDP.4A.S8.S8 R45, R16, R38.reuse, R45 ;  /* 0x00000026102d7226 */ /* 0x084fe4000000062d */
        /* <DEDUP_REMOVED lines=9> */
[----:B------:R-:W-:Y:S02]  /*1110*/  FFMA R16, R24, R16, -R17 ;  /* 0x0000001018107223 */ /* 0x000fe40000000811 */
[----:B------:R-:W-:Y:S02]  /*1120*/  FFMA R2, R41, R45, R2 ;  /* 0x0000002d29027223 */ /* 0x000fe40000000002 */
[----:B------:R-:W-:Y:S01]  /*1130*/  FFMA R3, R32, R16, R3 ;  /* 0x0000001020037223 */ /* 0x000fe20000000003 */
[----:B------:R-:W-:Y:S06]  /*1140*/  @!P0 BRA `(.L_x_206) ;  /* 0xfffffff000788947 */ /* 0x000fec000383ffff */
[----:B------:R-:W-:Y:S05]  /*1150*/  BSYNC.RECONVERGENT B1 ;  /* 0x0000000000017941 */ /* 0x000fea0003800200 */
.L_x_205:
[----:B------:R0:W-:Y:S04]  /*1160*/  STL.64 [R1], R12 ;  /* 0x0000000c01007387 */ /* 0x0001e80000100a00 */
[----:B------:R0:W-:Y:S04]  /*1170*/  STL.64 [R1+0x8], R8 ;  /* 0x0000080801007387 */ /* 0x0001e80000100a00 */
[----:B------:R0:W-:Y:S04]  /*1180*/  STL.64 [R1+0x10], R14 ;  /* 0x0000100e01007387 */ /* 0x0001e80000100a00 */
[----:B------:R0:W-:Y:S04]  /*1190*/  STL.64 [R1+0x18], R6 ;  /* 0x0000180601007387 */ /* 0x0001e80000100a00 */
[----:B------:R0:W-:Y:S04]  /*11a0*/  STL.64 [R1+0x20], R4 ;  /* 0x0000200401007387 */ /* 0x0001e80000100a00 */
[----:B------:R0:W-:Y:S04]  /*11b0*/  STL.64 [R1+0x28], R10 ;  /* 0x0000280a01007387 */ /* 0x0001e80000100a00 */
[----:B------:R0:W-:Y:S02]  /*11c0*/  STL.64 [R1+0x30], R2 ;  /* 0x0000300201007387 */ /* 0x0001e40000100a00 */
.L_x_204:
[----:B------:R-:W-:Y:S05]  /*11d0*/  BSYNC.RECONVERGENT B0 ;  /* 0x0000000000007941 */ /* 0x000fea0003800200 */
.L_x_203:
        /* <DEDUP_REMOVED lines=25> */
.L_x_208:
[----:B------:R-:W-:Y:S05]  /*1370*/  BSYNC.RECONVERGENT B0 ;  /* 0x0000000000007941 */ /* 0x000fea0003800200 */
.L_x_207:
        /* <DEDUP_REMOVED lines=9> */
[----:B-1----:R-:W0:Y:S04]  /*1410*/  LDS R17, [R19] ;  /* 0x0000000013117984 */ /* 0x002e280000000800 */
[----:B------:R-:W1:Y:S04]  /*1420*/  LDS R16, [R19+0x80] ;  /* 0x0000800013107984 */ /* 0x000e680000000800 */
[----:B------:R-:W2:Y:S04]  /*1430*/  LDS R21, [R19+0x100] ;  /* 0x0001000013157984 */ /* 0x000ea80000000800 */
[----:B------:R-:W5:Y:S04]  /*1440*/  LDS R20, [R19+0x180] ;  /* 0x0001800013147984 */ /* 0x000f680000000800 */
[----:B------:R-:W3:Y:S04]  /*1450*/  LDS R23, [R19+0x200] ;  /* 0x0002000013177984 */ /* 0x000ee80000000800 */
[----:B------:R-:W4:Y:S04]  /*1460*/  LDS R22, [R19+0x280] ;  /* 0x0002800013167984 */ /* 0x000f280000000800 */
[----:B------:R-:W4:Y:S04]  /*1470*/  LDS R25, [R19+0x300] ;  /* 0x0003000013197984 */ /* 0x000f280000000800 */
[----:B------:R-:W4:Y:S04]  /*1480*/  LDS R24, [R19+0x380] ;  /* 0x0003800013187984 */ /* 0x000f280000000800 */
[----:B------:R-:W4:Y:S04]  /*1490*/  LDS R27, [R19+0x400] ;  /* 0x00040000131b7984 */ /* 0x000f280000000800 */
[----:B------:R-:W4:Y:S04]  /*14a0*/  LDS R26, [R19+0x480] ;  /* 0x00048000131a7984 */ /* 0x000f280000000800 */
[----:B------:R-:W-:Y:S01]  /*14b0*/  LDS R29, [R19+0x500] ;  /* 0x00050000131d7984 */ /* 0x000fe20000000800 */
[----:B0-----:R-:W-:-:S03]  /*14c0*/  FADD R12, R17, R12 ;  /* 0x0000000c110c7221 */ /* 0x001fc60000000000 */
[----:B------:R-:W-:Y:S01]  /*14d0*/  LDS R0, [R19+0x580] ;  /* 0x0005800013007984 */ /* 0x000fe20000000800 */
[----:B-1----:R-:W-:Y:S01]  /*14e0*/  FADD R13, R16, R13 ;  /* 0x0000000d100d7221 */ /* 0x002fe20000000000 */
[----:B--2---:R-:W-:Y:S01]  /*14f0*/  FADD R8, R21, R8 ;  /* 0x0000000815087221 */ /* 0x004fe20000000000 */
[----:B-----5:R-:W-:-:S04]  /*1500*/  FADD R9, R20, R9 ;  /* 0x0000000914097221 */ /* 0x020fc80000000000 */
[----:B------:R-:W0:Y:S01]  /*1510*/  SHFL.BFLY PT, R17, R8, 0x10, 0x1f ;  /* 0x0e001f0008117f89 */ /* 0x000e2200000e0000 */
[----:B---3--:R-:W-:-:S03]  /*1520*/  FADD R14, R23, R14 ;  /* 0x0000000e170e7221 */ /* 0x008fc60000000000 */
[----:B------:R-:W1:Y:S01]  /*1530*/  SHFL.BFLY PT, R16, R9, 0x10, 0x1f ;  /* 0x0e001f0009107f89 */ /* 0x000e6200000e0000 */
[----:B----4-:R-:W-:-:S03]  /*1540*/  FADD R22, R22, R15 ;  /* 0x0000000f16167221 */ /* 0x010fc60000000000 */
        /* <DEDUP_REMOVED lines=89> */
[----:B----4-:R-:W-:Y:S01]  /*1ae0*/  FADD R15, R15, R20 ;  /* 0x000000140f0f7221 */ /* 0x010fe20000000000 */
[----:B------:R-:W-:Y:S02]  /*1af0*/  LEA R20, R18, UR7, 0x2 ;  /* 0x0000000712147c11 */ /* 0x000fe4000f8e10ff */
        /* <DEDUP_REMOVED lines=26> */
[----:B------:R-:W3:Y:S01]  /*1ca0*/  @!P0 LDC.64 R22, c[0x0][0x390] ;  /* 0x0000e400ff168b82 */ /* 0x000ee20000000a00 */
[----:B------:R-:W2:Y:S01]  /*1cb0*/  SHFL.BFLY PT, R33, R32, 0x1, 0x1f ;  /* 0x0c201f0020217f89 */ /* 0x000ea200000e0000 */
[----:B----4-:R-:W-:-:S03]  /*1cc0*/  FADD R11, R11, R24 ;  /* 0x000000180b0b7221 */ /* 0x010fc60000000000 */
[----:B------:R4:W-:Y:S01]  /*1cd0*/  STL.64 [R1], R6 ;  /* 0x0000000601007387 */ /* 0x0009e20000100a00 */
[----:B-----5:R-:W-:-:S03]  /*1ce0*/  FADD R12, R12, R5 ;  /* 0x000000050c0c7221 */ /* 0x020fc60000000000 */
[----:B------:R-:W5:Y:S01]  /*1cf0*/  @!P0 LDL R0, [R20] ;  /* 0x0000000014008983 */ /* 0x000f620000100800 */
[----:B------:R-:W-:-:S03]  /*1d00*/  FADD R13, R16, R25 ;  /* 0x00000019100d7221 */ /* 0x000fc60000000000 */
[----:B------:R4:W-:Y:S01]  /*1d10*/  STL.64 [R1+0x8], R8 ;  /* 0x0000080801007387 */ /* 0x0009e20000100a00 */
[----:B0-----:R-:W-:-:S03]  /*1d20*/  FADD R14, R27, R26 ;  /* 0x0000001a1b0e7221 */ /* 0x001fc60000000000 */
[----:B------:R-:W5:Y:S01]  /*1d30*/  @!P0 LDL R4, [R20+0x8] ;  /* 0x0000080014048983 */ /* 0x000f620000100800 */
[----:B-1----:R-:W-:Y:S02]  /*1d40*/  FADD R15, R28, R29 ;  /* 0x0000001d1c0f7221 */ /* 0x002fe40000000000 */
[----:B------:R-:W0:Y:S01]  /*1d50*/  @!P0 LDC R28, c[0x0][0x3a4] ;  /* 0x0000e900ff1c8b82 */ /* 0x000e220000000800 */
[----:B------:R-:W-:Y:S01]  /*1d60*/  STL.64 [R1+0x10], R10 ;  /* 0x0000100a01007387 */ /* 0x000fe20000100a00 */
[----:B--2---:R-:W-:Y:S01]  /*1d70*/  FADD R16, R30, R31 ;  /* 0x0000001f1e107221 */ /* 0x004fe20000000000 */
[----:B------:R-:W-:Y:S02]  /*1d80*/  FADD R17, R32, R33 ;  /* 0x0000002120117221 */ /* 0x000fe40000000000 */
[----:B------:R-:W2:Y:S03]  /*1d90*/  @!P0 LDL R5, [R20+0x10] ;  /* 0x0000100014058983 */ /* 0x000ea60000100800 */
[----:B------:R-:W1:Y:S01]  /*1da0*/  @!P0 LDC R30, c[0x0][0x3a4] ;  /* 0x0000e900ff1e8b82 */ /* 0x000e620000000800 */
[----:B------:R-:W-:Y:S04]  /*1db0*/  STL.64 [R1+0x18], R12 ;  /* 0x0000180c01007387 */ /* 0x000fe80000100a00 */
[----:B----4-:R-:W4:Y:S03]  /*1dc0*/  @!P0 LDL R6, [R20+0x18] ;  /* 0x0000180014068983 */ /* 0x010f260000100800 */
[----:B------:R-:W3:Y:S01]  /*1dd0*/  @!P0 LDC R32, c[0x0][0x3a4] ;  /* 0x0000e900ff208b82 */ /* 0x000ee20000000800 */
[----:B------:R-:W-:Y:S04]  /*1de0*/  STL.64 [R1+0x20], R14 ;  /* 0x0000200e01007387 */ /* 0x000fe80000100a00 */
[----:B------:R-:W4:Y:S04]  /*1df0*/  @!P0 LDL R7, [R20+0x20] ;  /* 0x0000200014078983 */ /* 0x000f280000100800 */
[----:B------:R0:W-:Y:S04]  /*1e00*/  STL.64 [R1+0x28], R16 ;  /* 0x0000281001007387 */ /* 0x0001e80000100a00 */
[----:B------:R-:W4:Y:S04]  /*1e10*/  @!P0 LDL R8, [R20+0x28] ;  /* 0x0000280014088983 */ /* 0x000f280000100800 */
[----:B------:R-:W1:Y:S04]  /*1e20*/  LDS R9, [R19+0x600] ;  /* 0x0006000013097984 */ /* 0x000e680000000800 */
[----:B------:R-:W3:Y:S01]  /*1e30*/  LDS R10, [R19+0x680] ;  /* 0x00068000130a7984 */ /* 0x000ee20000000800 */
[----:B0-----:R-:W0:Y:S01]  /*1e40*/  @!P0 LDC.64 R16, c[0x0][0x390] ;  /* 0x0000e400ff108b82 */ /* 0x001e220000000a00 */
[----:B-1----:R-:W-:Y:S01]  /*1e50*/  FADD R9, R9, R2 ;  /* 0x0000000209097221 */ /* 0x002fe20000000000 */
[----:B---3--:R-:W-:-:S04]  /*1e60*/  FADD R10, R10, R3 ;  /* 0x000000030a0a7221 */ /* 0x008fc80000000000 */
[----:B------:R-:W1:Y:S04]  /*1e70*/  SHFL.BFLY PT, R2, R9, 0x10, 0x1f ;  /* 0x0e001f0009027f89 */ /* 0x000e6800000e0000 */
[----:B------:R-:W3:Y:S01]  /*1e80*/  SHFL.BFLY PT, R3, R10, 0x10, 0x1f ;  /* 0x0e001f000a037f89 */ /* 0x000ee200000e0000 */
        /* <DEDUP_REMOVED lines=8> */
[----:B-1----:R-:W-:Y:S02]  /*1f10*/  FADD R12, R3, R12 ;  /* 0x0000000c030c7221 */ /* 0x002fe40000000000 */
[----:B------:R-:W1:Y:S01]  /*1f20*/  @!P0 LDC.64 R2, c[0x0][0x390] ;  /* 0x0000e400ff028b82 */ /* 0x000e620000000a00 */
[----:B---3--:R-:W-:Y:S02]  /*1f30*/  FADD R9, R13, R14 ;  /* 0x0000000e0d097221 */ /* 0x008fe40000000000 */
[----:B------:R-:W3:Y:S04]  /*1f40*/  SHFL.BFLY PT, R19, R12, 0x2, 0x1f ;  /* 0x0c401f000c137f89 */ /* 0x000ee800000e0000 */
[----:B------:R-:W0:Y:S01]  /*1f50*/  SHFL.BFLY PT, R10, R9, 0x2, 0x1f ;  /* 0x0c401f00090a7f89 */ /* 0x000e2200000e0000 */
[----:B------:R-:W1:Y:S01]  /*1f60*/  @!P0 LDC.64 R14, c[0x0][0x390] ;  /* 0x0000e400ff0e8b82 */ /* 0x000e620000000a00 */
[----:B---3--:R-:W-:-:S07]  /*1f70*/  FADD R19, R12, R19 ;  /* 0x000000130c137221 */ /* 0x008fce0000000000 */
[----:B------:R-:W3:Y:S01]  /*1f80*/  @!P0 LDC.64 R12, c[0x0][0x390] ;  /* 0x0000e400ff0c8b82 */ /* 0x000ee20000000a00 */
[----:B0-----:R-:W-:Y:S01]  /*1f90*/  FADD R21, R9, R10 ;  /* 0x0000000a09157221 */ /* 0x001fe20000000000 */
[----:B------:R-:W0:Y:S01]  /*1fa0*/  SHFL.BFLY PT, R26, R19, 0x1, 0x1f ;  /* 0x0c201f00131a7f89 */ /* 0x000e2200000e0000 */
[----:B------:R-:W-:-:S03]  /*1fb0*/  IADD3 R9, PT, PT, R18, UR4, RZ ;  /* 0x0000000412097c10 */ /* 0x000fc6000fffe0ff */
[----:B------:R-:W0:Y:S02]  /*1fc0*/  SHFL.BFLY PT, R24, R21, 0x1, 0x1f ;  /* 0x0c201f0015187f89 */ /* 0x000e2400000e0000 */
[----:B------:R-:W0:Y:S01]  /*1fd0*/  @!P0 LDC.64 R10, c[0x0][0x390] ;  /* 0x0000e400ff0a8b82 */ /* 0x000e220000000a00 */
[C---:B------:R-:W-:Y:S01]  /*1fe0*/  @!P0 IADD3 R25, PT, PT, R9.reuse, R28, RZ ;  /* 0x0000001c09198210 */ /* 0x040fe20007ffe0ff */
[----:B------:R-:W-:Y:S01]  /*1ff0*/  @!P0 IMAD R27, R32, 0x3, R9 ;  /* 0x00000003201b8824 */ /* 0x000fe200078e0209 */
[----:B------:R-:W-:Y:S01]  /*2000*/  @!P0 LEA R29, R34, R9, 0x2 ;  /* 0x00000009221d8211 */ /* 0x000fe200078e10ff */
[----:B------:R-:W-:-:S04]  /*2010*/  @!P0 IMAD.WIDE.U32 R22, R9, 0x4, R22 ;  /* 0x0000000409168825 */ /* 0x000fc800078e0016 */
[----:B------:R-:W-:Y:S01]  /*2020*/  @!P0 IMAD.WIDE.U32 R16, R25, 0x4, R16 ;  /* 0x0000000419108825 */ /* 0x000fe200078e0010 */
[----:B------:R-:W-:-:S03]  /*2030*/  @!P0 LEA R25, R30, R9, 0x1 ;  /* 0x000000091e198211 */ /* 0x000fc600078e08ff */
[----:B------:R-:W-:Y:S02]  /*2040*/  @!P0 IMAD R31, R36, 0x5, R9 ;  /* 0x00000005241f8824 */ /* 0x000fe400078e0209 */
[----:B-1----:R-:W-:-:S04]  /*2050*/  @!P0 IMAD.WIDE.U32 R14, R25, 0x4, R14 ;  /* 0x00000004190e8825 */ /* 0x002fc800078e000e */
[----:B---3--:R-:W-:-:S04]  /*2060*/  @!P0 IMAD.WIDE.U32 R12, R27, 0x4, R12 ;  /* 0x000000041b0c8825 */ /* 0x008fc800078e000c */
[----:B0-----:R-:W-:-:S04]  /*2070*/  @!P0 IMAD.WIDE.U32 R10, R29, 0x4, R10 ;  /* 0x000000041d0a8825 */ /* 0x001fc800078e000a */
[----:B------:R-:W-:-:S04]  /*2080*/  @!P0 IMAD.WIDE.U32 R28, R31, 0x4, R2 ;  /* 0x000000041f1c8825 */ /* 0x000fc800078e0002 */
[----:B------:R-:W-:Y:S01]  /*2090*/  FADD R2, R19, R26 ;  /* 0x0000001a13027221 */ /* 0x000fe20000000000 */
[----:B------:R-:W-:-:S05]  /*20a0*/  FADD R3, R21, R24 ;  /* 0x0000001815037221 */ /* 0x000fca0000000000 */
[----:B------:R0:W-:Y:S04]  /*20b0*/  STL.64 [R1+0x30], R2 ;  /* 0x0000300201007387 */ /* 0x0001e80000100a00 */
[----:B-----5:R0:W-:Y:S04]  /*20c0*/  @!P0 STG.E desc[UR8][R22.64], R0 ;  /* 0x0000000016008986 */ /* 0x0201e8000c101908 */
[----:B------:R0:W-:Y:S04]  /*20d0*/  @!P0 STG.E desc[UR8][R16.64], R4 ;  /* 0x0000000410008986 */ /* 0x0001e8000c101908 */
[----:B--2---:R0:W-:Y:S04]  /*20e0*/  @!P0 STG.E desc[UR8][R14.64], R5 ;  /* 0x000000050e008986 */ /* 0x0041e8000c101908 */
        /* <DEDUP_REMOVED lines=11> */
.L_x_209:
        /* <DEDUP_REMOVED lines=14> */
.L_x_758:


//--------------------- .text.mul_mat_vec_q6_K_q8_1_cuda6 --------------------------
	.section	.text.mul_mat_vec_q6_K_q8_1_cuda6,"ax",@progbits
	.align	128
        .global         mul_mat_vec_q6_K_q8_1_cuda6
        .type           mul_mat_vec_q6_K_q8_1_cuda6,@function
        .size           mul_mat_vec_q6_K_q8_1_cuda6,(.L_x_759 - mul_mat_vec_q6_K_q8_1_cuda6)
        .other          mul_mat_vec_q6_K_q8_1_cuda6,@"STO_CUDA_ENTRY STV_DEFAULT"
mul_mat_vec_q6_K_q8_1_cuda6:
.text.mul_mat_vec_q6_K_q8_1_cuda6:
        /* <DEDUP_REMOVED lines=16> */
[----:B------:R-:W-:Y:S01]  /*0100*/  CS2R R12, SRZ ;  /* 0x00000000000c7805 */ /* 0x000fe2000001ff00 */
[----:B------:R4:W-:Y:S01]  /*0110*/  STL.128 [R1+0x20], RZ ;  /* 0x000020ff01007387 */ /* 0x0009e20000100c00 */
[----:B-1----:R-:W-:-:S04]  /*0120*/  SHF.R.S32.HI R0, RZ, 0x1f, R3 ;  /* 0x0000001fff007819 */ /* 0x002fc80000011403 */
[----:B------:R-:W-:-:S04]  /*0130*/  LEA.HI R0, R0, R3, RZ, 0x8 ;  /* 0x0000000300007211 */ /* 0x000fc800078f40ff */
[----:B------:R-:W-:Y:S01]  /*0140*/  SHF.R.S32.HI R0, RZ, 0x8, R0 ;  /* 0x00000008ff007819 */ /* 0x000fe20000011400 */
        /* <DEDUP_REMOVED lines=11> */
[----:B------:R-:W-:Y:S01]  /*0200*/  LOP3.LUT R3, R3, 0x1, R16, 0xf8, !PT ;  /* 0x0000000103037812 */ /* 0x000fe200078ef810 */
[----:B------:R-:W-:-:S04]  /*0210*/  IMAD R16, R0, UR4, R0 ;  /* 0x0000000400107c24 */ /* 0x000fc8000f8e0200 */
[----:B------:R-:W-:Y:S01]  /*0220*/  IMAD.WIDE.U32 R18, R3, 0x24, RZ ;  /* 0x0000002403127825 */ /* 0x000fe200078e00ff */
[----:B------:R-:W-:-:S04]  /*0230*/  IADD3 R3, P0, PT, R20, R7, RZ ;  /* 0x0000000714037210 */ /* 0x000fc80007f1e0ff */
[----:B------:R-:W-:Y:S01]  /*0240*/  IADD3.X R7, PT, PT, RZ, RZ, RZ, P0, !PT ;  /* 0x000000ffff077210 */ /* 0x000fe200007fe4ff */
[----:B------:R-:W-:-:S04]  /*0250*/  IMAD.WIDE.U32 R18, R3, 0x120, R18 ;  /* 0x0000012003127825 */ /* 0x000fc800078e0012 */
[----:B------:R-:W-:Y:S01]  /*0260*/  IMAD R7, R7, 0x120, RZ ;  /* 0x0000012007077824 */ /* 0x000fe200078e02ff */
[----:B-1----:R-:W-:Y:S01]  /*0270*/  IADD3 R32, P0, PT, R18, UR6, RZ ;  /* 0x0000000612207c10 */ /* 0x002fe2000ff1e0ff */
[----:B------:R-:W-:Y:S01]  /*0280*/  IMAD R18, R0, UR4, R17 ;  /* 0x0000000400127c24 */ /* 0x000fe2000f8e0211 */
[----:B0-----:R-:W-:Y:S02]  /*0290*/  SHF.R.S32.HI R3, RZ, 0x1f, R22 ;  /* 0x0000001fff037819 */ /* 0x001fe40000011416 */
[----:B------:R-:W-:Y:S01]  /*02a0*/  IADD3.X R33, PT, PT, R19, UR7, R7, P0, !PT ;  /* 0x0000000713217c10 */ /* 0x000fe200087fe407 */
[----:B------:R-:W-:Y:S01]  /*02b0*/  HFMA2 R7, -RZ, RZ, 0, 0 ;  /* 0x00000000ff077431 */ /* 0x000fe200000001ff */
[----:B------:R-:W-:Y:S02]  /*02c0*/  LEA.HI R19, R3, R22, RZ, 0x5 ;  /* 0x0000001603137211 */ /* 0x000fe400078f28ff */
[----:B------:R-:W-:Y:S02]  /*02d0*/  IADD3 R3, PT, PT, R17, R16, RZ ;  /* 0x0000001011037210 */ /* 0x000fe40007ffe0ff */
[----:B------:R-:W-:-:S07]  /*02e0*/  SHF.R.S32.HI R19, RZ, 0x5, R19 ;  /* 0x00000005ff137819 */ /* 0x000fce0000011413 */
.L_x_213:
[----:B------:R-:W0:Y:S01]  /*02f0*/  S2R R20, SR_TID.X ;  /* 0x0000000000147919 */ /* 0x000e220000002100 */
[----:B------:R-:W1:Y:S02]  /*0300*/  LDC.64 R26, c[0x0][0x380] ;  /* 0x0000e000ff1a7b82 */ /* 0x000e640000000a00 */
[----:B-1----:R-:W-:Y:S01]  /*0310*/  IMAD.WIDE R24, R18, 0xd2, R26 ;  /* 0x000000d212187825 */ /* 0x002fe200078e021a */
[----:B0-----:R-:W-:-:S04]  /*0320*/  SHF.R.U32.HI R29, RZ, 0x1, R20 ;  /* 0x00000001ff1d7819 */ /* 0x001fc80000011614 */
[----:B------:R-:W-:-:S04]  /*0330*/  LOP3.LUT R29, R29, 0x8, RZ, 0xc0, !PT ;  /* 0x000000081d1d7812 */ /* 0x000fc800078ec0ff */
[----:B------:R-:W-:-:S04]  /*0340*/  LOP3.LUT R16, R29, 0x7, R20, 0xf8, !PT ;  /* 0x000000071d107812 */ /* 0x000fc800078ef814 */
[----:B------:R-:W-:-:S04]  /*0350*/  SHF.L.U32 R16, R16, 0x2, RZ ;  /* 0x0000000210107819 */ /* 0x000fc800000006ff */
[----:B------:R-:W-:-:S04]  /*0360*/  LOP3.LUT R35, R16, 0x80, RZ, 0xfc, !PT ;  /* 0x0000008010237812 */ /* 0x000fc800078efcff */
[----:B------:R-:W-:-:S04]  /*0370*/  IADD3 R36, P0, PT, R24, R35, RZ ;  /* 0x0000002318247210 */ /* 0x000fc80007f1e0ff */
[----:B------:R-:W-:-:S05]  /*0380*/  IADD3.X R37, PT, PT, RZ, R25, RZ, P0, !PT ;  /* 0x00000019ff257210 */ /* 0x000fca00007fe4ff */
[----:B------:R-:W2:Y:S04]  /*0390*/  LDG.E.U16.CONSTANT R41, desc[UR8][R36.64] ;  /* 0x0000000824297981 */ /* 0x000ea8000c1e9500 */
[----:B------:R-:W2:Y:S01]  /*03a0*/  LDG.E.U16.CONSTANT R38, desc[UR8][R36.64+0x2] ;  /* 0x0000020824267981 */ /* 0x000ea2000c1e9500 */
[----:B------:R-:W-:Y:S01]  /*03b0*/  SHF.L.U32 R21, R20, 0x2, RZ ;  /* 0x0000000214157819 */ /* 0x000fe200000006ff */
[----:B------:R-:W-:-:S03]  /*03c0*/  IMAD.WIDE R26, R3, 0xd2, R26 ;  /* 0x000000d2031a7825 */ /* 0x000fc600078e021a */
[----:B------:R-:W-:-:S04]  /*03d0*/  LOP3.LUT R43, R21, 0x7c, RZ, 0xc0, !PT ;  /* 0x0000007c152b7812 */ /* 0x000fc800078ec0ff */
[----:B------:R-:W-:-:S04]  /*03e0*/  IADD3 R30, P0, PT, R43, R24, RZ ;  /* 0x000000182b1e7210 */ /* 0x000fc80007f1e0ff */
[----:B------:R-:W-:Y:S02]  /*03f0*/  IADD3.X R31, PT, PT, RZ, R25, RZ, P0, !PT ;  /* 0x00000019ff1f7210 */ /* 0x000fe400007fe4ff */
[----:B------:R-:W-:-:S03]  /*0400*/  IADD3 R34, P0, PT, R26, R35, RZ ;  /* 0x000000231a227210 */ /* 0x000fc60007f1e0ff */
[----:B------:R-:W3:Y:S01]  /*0410*/  LDG.E.U16.CONSTANT R39, desc[UR8][R30.64] ;  /* 0x000000081e277981 */ /* 0x000ee2000c1e9500 */
[----:B------:R-:W-:-:S03]  /*0420*/  IADD3.X R35, PT, PT, RZ, R27, RZ, P0, !PT ;  /* 0x0000001bff237210 */ /* 0x000fc600007fe4ff */
[----:B------:R0:W3:Y:S04]  /*0430*/  LDG.E.U16.CONSTANT R22, desc[UR8][R30.64+0x2] ;  /* 0x000002081e167981 */ /* 0x0000e8000c1e9500 */
[----:B------:R-:W4:Y:S04]  /*0440*/  LDG.E.U16.CONSTANT R23, desc[UR8][R34.64] ;  /* 0x0000000822177981 */ /* 0x000f28000c1e9500 */
[----:B------:R1:W4:Y:S01]  /*0450*/  LDG.E.U16.CONSTANT R36, desc[UR8][R34.64+0x2] ;  /* 0x0000020822247981 */ /* 0x000322000c1e9500 */
[----:B------:R-:W-:-:S04]  /*0460*/  IADD3 R42, P0, PT, R43, R26, RZ ;  /* 0x0000001a2b2a7210 */ /* 0x000fc80007f1e0ff */
[----:B------:R-:W-:-:S05]  /*0470*/  IADD3.X R43, PT, PT, RZ, R27, RZ, P0, !PT ;  /* 0x0000001bff2b7210 */ /* 0x000fca00007fe4ff */
[----:B------:R-:W5:Y:S04]  /*0480*/  LDG.E.U16.CONSTANT R37, desc[UR8][R42.64] ;  /* 0x000000082a257981 */ /* 0x000f68000c1e9500 */
[----:B------:R-:W5:Y:S01]  /*0490*/  LDG.E.U16.CONSTANT R16, desc[UR8][R42.64+0x2] ;  /* 0x000002082a107981 */ /* 0x000f62000c1e9500 */
[----:B------:R-:W-:-:S04]  /*04a0*/  SHF.R.U32.HI R20, RZ, 0x2, R20 ;  /* 0x00000002ff147819 */ /* 0x000fc80000011614 */
[----:B------:R-:W-:-:S04]  /*04b0*/  LOP3.LUT R29, R29, 0x3, R20, 0xf8, !PT ;  /* 0x000000031d1d7812 */ /* 0x000fc800078ef814 */
[----:B------:R-:W-:Y:S01]  /*04c0*/  LOP3.LUT R29, R29, 0xc0, RZ, 0xfc, !PT ;  /* 0x000000c01d1d7812 */ /* 0x000fe200078efcff */
[----:B------:R-:W5:Y:S01]  /*04d0*/  LDG.E.U16.CONSTANT R43, desc[UR8][R32.64] ;  /* 0x00000008202b7981 */ /* 0x000f62000c1e9500 */
[----:B------:R-:W-:Y:S02]  /*04e0*/  LOP3.LUT R21, R21, 0x1c, RZ, 0xc0, !PT ;  /* 0x0000001c15157812 */ /* 0x000fe400078ec0ff */
[-C--:B------:R-:W-:Y:S02]  /*04f0*/  IADD3 R28, P1, PT, R24, R29.reuse, RZ ;  /* 0x0000001d181c7210 */ /* 0x080fe40007f3e0ff */
[----:B0-----:R-:W-:Y:S02]  /*0500*/  IADD3 R30, P0, PT, R26, R29, RZ ;  /* 0x0000001d1a1e7210 */ /* 0x001fe40007f1e0ff */
[----:B------:R-:W-:Y:S01]  /*0510*/  IADD3.X R29, PT, PT, RZ, R25, RZ, P1, !PT ;  /* 0x00000019ff1d7210 */ /* 0x000fe20000ffe4ff */
[----:B------:R-:W5:Y:S01]  /*0520*/  LDG.E.U16.CONSTANT R26, desc[UR8][R26.64+0xd0] ;  /* 0x0000d0081a1a7981 */ /* 0x000f62000c1e9500 */
[----:B-1----:R-:W-:-:S02]  /*0530*/  IADD3 R34, P1, PT, R21, R32, RZ ;  /* 0x0000002015227210 */ /* 0x002fc40007f3e0ff */
[----:B------:R-:W-:Y:S01]  /*0540*/  IADD3.X R31, PT, PT, RZ, R27, RZ, P0, !PT ;  /* 0x0000001bff1f7210 */ /* 0x000fe200007fe4ff */
[----:B------:R-:W5:Y:S01]  /*0550*/  LDG.E.U8.CONSTANT R21, desc[UR8][R28.64] ;  /* 0x000000081c157981 */ /* 0x000f62000c1e9100 */
[----:B------:R-:W-:-:S03]  /*0560*/  IADD3.X R35, PT, PT, RZ, R33, RZ, P1, !PT ;  /* 0x00000021ff237210 */ /* 0x000fc60000ffe4ff */
[----:B------:R-:W5:Y:S04]  /*0570*/  LDG.E.U8.CONSTANT R42, desc[UR8][R30.64] ;  /* 0x000000081e2a7981 */ /* 0x000f68000c1e9100 */
[----:B------:R-:W5:Y:S04]  /*0580*/  LDG.E.CONSTANT R45, desc[UR8][R34.64+0x4] ;  /* 0x00000408222d7981 */ /* 0x000f68000c1e9900 */
[----:B------:R0:W5:Y:S04]  /*0590*/  LDG.E.U8.CONSTANT R40, desc[UR8][R28.64+0x4] ;  /* 0x000004081c287981 */ /* 0x000168000c1e9100 */
[----:B------:R1:W5:Y:S04]  /*05a0*/  LDG.E.U8.CONSTANT R44, desc[UR8][R30.64+0x4] ;  /* 0x000004081e2c7981 */ /* 0x000368000c1e9100 */
[----:B------:R-:W5:Y:S01]  /*05b0*/  LDG.E.CONSTANT R28, desc[UR8][R34.64+0x4c] ;  /* 0x00004c08221c7981 */ /* 0x000f62000c1e9900 */
[----:B------:R-:W-:-:S02]  /*05c0*/  LOP3.LUT R20, R20, 0x2, RZ, 0xc0, !PT ;  /* 0x0000000214147812 */ /* 0x000fc400078ec0ff */
[----:B--2---:R-:W-:Y:S02]  /*05d0*/  LEA R41, R38, R41, 0x10 ;  /* 0x0000002926297211 */ /* 0x004fe400078e80ff */
[----:B------:R-:W2:Y:S02]  /*05e0*/  LDG.E.U16.CONSTANT R38, desc[UR8][R32.64+0x48] ;  /* 0x0000480820267981 */ /* 0x000ea4000c1e9500 */
[----:B------:R-:W-:-:S04]  /*05f0*/  SHF.R.S32.HI R41, RZ, R20, R41 ;  /* 0x00000014ff297219 */ /* 0x000fc80000011429 */
[----:B0-----:R-:W-:-:S04]  /*0600*/  SHF.L.U32 R29, R41, 0x4, RZ ;  /* 0x00000004291d7819 */ /* 0x001fc800000006ff */
[----:B------:R-:W-:Y:S02]  /*0610*/  LOP3.LUT R29, R29, 0x30303030, RZ, 0xc0, !PT ;  /* 0x303030301d1d7812 */ /* 0x000fe400078ec0ff */
[----:B---3--:R-:W-:Y:S02]  /*0620*/  LEA R22, R22, R39, 0x10 ;  /* 0x0000002716167211 */ /* 0x008fe400078e80ff */
[----:B----4-:R-:W-:Y:S02]  /*0630*/  LEA R39, R36, R23, 0x10 ;  /* 0x0000001724277211 */ /* 0x010fe400078e80ff */
[----:B------:R-:W-:Y:S02]  /*0640*/  LOP3.LUT R36, R41, 0x30303030, RZ, 0xc0, !PT ;  /* 0x3030303029247812 */ /* 0x000fe400078ec0ff */
[----:B------:R-:W-:-:S04]  /*0650*/  SHF.R.U32.HI R23, RZ, 0x4, R22 ;  /* 0x00000004ff177819 */ /* 0x000fc80000011616 */
[----:B------:R-:W-:Y:S02]  /*0660*/  LOP3.LUT R23, R36, 0xf0f0f0f, R23, 0xf8, !PT ;  /* 0x0f0f0f0f24177812 */ /* 0x000fe400078ef817 */
[----:B------:R-:W-:Y:S02]  /*0670*/  LOP3.LUT R29, R29, 0xf0f0f0f, R22, 0xf8, !PT ;  /* 0x0f0f0f0f1d1d7812 */ /* 0x000fe400078ef816 */
[----:B------:R-:W-:-:S04]  /*0680*/  IADD3 R22, PT, PT, R23, 0x60606060, RZ ;  /* 0x6060606017167810 */ /* 0x000fc80007ffe0ff */
[C---:B-1----:R-:W-:Y:S02]  /*0690*/  LOP3.LUT R30, R23.reuse, 0x20202020, R22, 0x18, !PT ;  /* 0x20202020171e7812 */ /* 0x042fe400078e1816 */
[----:B-----5:R-:W-:Y:S02]  /*06a0*/  LEA R37, R16, R37, 0x10 ;  /* 0x0000002510257211 */ /* 0x020fe400078e80ff */
[----:B------:R-:W-:Y:S02]  /*06b0*/  PRMT R31, R30, 0xba98, RZ ;  /* 0x0000ba981e1f7816 */ /* 0x000fe400000000ff */
[----:B------:R-:W-:Y:S02]  /*06c0*/  PRMT R30, R23, 0xba98, RZ ;  /* 0x0000ba98171e7816 */ /* 0x000fe400000000ff */
[----:B------:R-:W-:Y:S02]  /*06d0*/  IADD3 R16, PT, PT, R29, 0x60606060, RZ ;  /* 0x606060601d107810 */ /* 0x000fe40007ffe0ff */
[----:B------:R-:W-:-:S02]  /*06e0*/  SHF.R.S32.HI R20, RZ, R20, R39 ;  /* 0x00000014ff147219 */ /* 0x000fc40000011427 */
[C---:B------:R-:W-:Y:S02]  /*06f0*/  LOP3.LUT R23, R31.reuse, 0x80808080, R22, 0x6, !PT ;  /* 0x808080801f177812 */ /* 0x040fe400078e0616 */
[----:B------:R-:W-:Y:S02]  /*0700*/  LOP3.LUT R22, R31, 0x7f7f7f7f, R30, 0x60, !PT ;  /* 0x7f7f7f7f1f167812 */ /* 0x000fe400078e601e */
[C---:B------:R-:W-:Y:S02]  /*0710*/  LOP3.LUT R30, R29.reuse, 0x20202020, R16, 0x18, !PT ;  /* 0x202020201d1e7812 */ /* 0x040fe400078e1810 */
[----:B------:R-:W-:Y:S02]  /*0720*/  SHF.L.U32 R36, R20, 0x4, RZ ;  /* 0x0000000414247819 */ /* 0x000fe400000006ff */
[----:B------:R-:W-:Y:S02]  /*0730*/  PRMT R31, R30, 0xba98, RZ ;  /* 0x0000ba981e1f7816 */ /* 0x000fe400000000ff */
[----:B------:R-:W-:-:S02]  /*0740*/  PRMT R30, R29, 0xba98, RZ ;  /* 0x0000ba981d1e7816 */ /* 0x000fc400000000ff */
[----:B------:R-:W-:Y:S02]  /*0750*/  LOP3.LUT R36, R36, 0x30303030, RZ, 0xc0, !PT ;  /* 0x3030303024247812 */ /* 0x000fe400078ec0ff */
[C---:B------:R-:W-:Y:S02]  /*0760*/  LOP3.LUT R29, R31.reuse, 0x7f7f7f7f, R30, 0x60, !PT ;  /* 0x7f7f7f7f1f1d7812 */ /* 0x040fe400078e601e */
[----:B------:R-:W-:Y:S02]  /*0770*/  LOP3.LUT R30, R36, 0xf0f0f0f, R37, 0xf8, !PT ;  /* 0x0f0f0f0f241e7812 */ /* 0x000fe400078ef825 */
[----:B------:R-:W-:Y:S02]  /*0780*/  LOP3.LUT R16, R31, 0x80808080, R16, 0x6, !PT ;  /* 0x808080801f107812 */ /* 0x000fe400078e0610 */
[----:B------:R-:W-:Y:S02]  /*0790*/  IADD3 R31, PT, PT, R30, 0x60606060, RZ ;  /* 0x606060601e1f7810 */ /* 0x000fe40007ffe0ff */
[----:B------:R-:W-:-:S02]  /*07a0*/  LOP3.LUT R23, R22, R23, RZ, 0xfc, !PT ;  /* 0x0000001716177212 */ /* 0x000fc400078efcff */
[----:B------:R-:W-:Y:S02]  /*07b0*/  SHF.R.U32.HI R37, RZ, 0x4, R37 ;  /* 0x00000004ff257819 */ /* 0x000fe40000011625 */
[----:B------:R-:W-:Y:S02]  /*07c0*/  LOP3.LUT R20, R20, 0x30303030, RZ, 0xc0, !PT ;  /* 0x3030303014147812 */ /* 0x000fe400078ec0ff */
[----:B------:R-:W-:Y:S02]  /*07d0*/  LOP3.LUT R22, R30, 0x20202020, R31, 0x18, !PT ;  /* 0x202020201e167812 */ /* 0x000fe400078e181f */
[----:B------:R-:W-:Y:S02]  /*07e0*/  LOP3.LUT R20, R20, 0xf0f0f0f, R37, 0xf8, !PT ;  /* 0x0f0f0f0f14147812 */ /* 0x000fe400078ef825 */
[----:B------:R-:W-:Y:S02]  /*07f0*/  PRMT R36, R22, 0xba98, RZ ;  /* 0x0000ba9816247816 */ /* 0x000fe400000000ff */
[----:B------:R-:W-:-:S02]  /*0800*/  PRMT R37, R30, 0xba98, RZ ;  /* 0x0000ba981e257816 */ /* 0x000fc400000000ff */
[C---:B------:R-:W-:Y:S02]  /*0810*/  LOP3.LUT R22, R36.reuse, 0x80808080, R31, 0x6, !PT ;  /* 0x8080808024167812 */ /* 0x040fe400078e061f */
[----:B------:R-:W-:Y:S02]  /*0820*/  LOP3.LUT R31, R36, 0x7f7f7f7f, R37, 0x60, !PT ;  /* 0x7f7f7f7f241f7812 */ /* 0x000fe400078e6025 */
[----:B------:R-:W-:-:S04]  /*0830*/  IADD3 R37, PT, PT, R20, 0x60606060, RZ ;  /* 0x6060606014257810 */ /* 0x000fc80007ffe0ff */
[C-C-:B------:R-:W-:Y:S02]  /*0840*/  LOP3.LUT R30, R20.reuse, 0x20202020, R37.reuse, 0x18, !PT ;  /* 0x20202020141e7812 */ /* 0x140fe400078e1825 */
[----:B------:R-:W-:Y:S02]  /*0850*/  PRMT R39, R20, 0xba98, RZ ;  /* 0x0000ba9814277816 */ /* 0x000fe400000000ff */
[----:B------:R-:W-:Y:S02]  /*0860*/  PRMT R30, R30, 0xba98, RZ ;  /* 0x0000ba981e1e7816 */ /* 0x000fe400000000ff */
[----:B------:R-:W-:Y:S02]  /*0870*/  LOP3.LUT R20, R29, R16, RZ, 0xfc, !PT ;  /* 0x000000101d147212 */ /* 0x000fe400078efcff */
[C---:B------:R-:W-:Y:S02]  /*0880*/  LOP3.LUT R37, R30.reuse, 0x80808080, R37, 0x6, !PT ;  /* 0x808080801e257812 */ /* 0x040fe400078e0625 */
[----:B------:R-:W-:-:S02]  /*0890*/  LOP3.LUT R30, R30, 0x7f7f7f7f, R39, 0x60, !PT ;  /* 0x7f7f7f7f1e1e7812 */ /* 0x000fc400078e6027 */
[----:B------:R-:W-:Y:S02]  /*08a0*/  LOP3.LUT R16, R31, R22, RZ, 0xfc, !PT ;  /* 0x000000161f107212 */ /* 0x000fe400078efcff */
[----:B------:R-:W-:Y:S01]  /*08b0*/  LOP3.LUT R29, R30, R37, RZ, 0xfc, !PT ;  /* 0x000000251e1d7212 */ /* 0x000fe200078efcff */
[-C--:B------:R-:W-:Y:S01]  /*08c0*/  IDP.4A.S8.S8 R30, R20, R45.reuse, RZ ;  /* 0x0000002d141e7226 */ /* 0x080fe200000006ff */
[----:B------:R-:W-:Y:S01]  /*08d0*/  PRMT R21, R21, 0x8880, RZ ;  /* 0x0000888015157816 */ /* 0x000fe200000000ff */
[----:B------:R-:W-:Y:S01]  /*08e0*/  IDP.4A.S8.S8 R45, R16, R45, RZ ;  /* 0x0000002d102d7226 */ /* 0x000fe200000006ff */
[----:B------:R-:W-:Y:S02]  /*08f0*/  PRMT R22, R42, 0x8880, RZ ;  /* 0x000088802a167816 */ /* 0x000fe400000000ff */
[----:B------:R-:W-:Y:S01]  /*0900*/  PRMT R39, R40, 0x8880, RZ ;  /* 0x0000888028277816 */ /* 0x000fe200000000ff */
[----:B------:R-:W-:Y:S01]  /*0910*/  IMAD R30, R21, R30, RZ ;  /* 0x0000001e151e7224 */ /* 0x000fe200078e02ff */
[----:B------:R-:W-:Y:S01]  /*0920*/  PRMT R40, R44, 0x8880, RZ ;  /* 0x000088802c287816 */ /* 0x000fe200000000ff */
[----:B------:R-:W-:-:S02]  /*0930*/  IMAD R45, R22, R45, RZ ;  /* 0x0000002d162d7224 */ /* 0x000fc400078e02ff */
[----:B------:R-:W-:Y:S01]  /*0940*/  IDP.4A.S8.S8 R31, R29, R28, RZ ;  /* 0x0000001c1d1f7226 */ /* 0x000fe200000006ff */
[----:B------:R-:W-:Y:S01]  /*0950*/  I2FP.F32.S32 R30, R30 ;  /* 0x0000001e001e7245 */ /* 0x000fe20000201400 */
[----:B------:R-:W-:Y:S02]  /*0960*/  HADD2.F32 R43, -RZ, R43.H0_H0 ;  /* 0x2000002bff2b7230 */ /* 0x000fe40000004100 */
[----:B------:R-:W-:Y:S01]  /*0970*/  IDP.4A.S8.S8 R36, R23, R28, RZ ;  /* 0x0000001c17247226 */ /* 0x000fe200000006ff */
[----:B------:R-:W-:Y:S01]  /*0980*/  I2FP.F32.S32 R28, R45 ;  /* 0x0000002d001c7245 */ /* 0x000fe20000201400 */
[----:B------:R-:W-:Y:S02]  /*0990*/  IMAD R31, R40, R31, RZ ;  /* 0x0000001f281f7224 */ /* 0x000fe400078e02ff */
[----:B------:R-:W-:Y:S01]  /*09a0*/  FFMA R41, R43, R30, RZ ;  /* 0x0000001e2b297223 */ /* 0x000fe200000000ff */
[----:B------:R-:W-:Y:S02]  /*09b0*/  IMAD R36, R39, R36, RZ ;  /* 0x0000002427247224 */ /* 0x000fe400078e02ff */
[----:B------:R-:W-:Y:S01]  /*09c0*/  FFMA R43, R43, R28, RZ ;  /* 0x0000001c2b2b7223 */ /* 0x000fe200000000ff */
[----:B------:R-:W-:Y:S01]  /*09d0*/  I2FP.F32.S32 R28, R31 ;  /* 0x0000001f001c7245 */ /* 0x000fe20000201400 */
[----:B------:R-:W-:Y:S01]  /*09e0*/  IMAD.WIDE R30, R19, 0x24, R34 ;  /* 0x00000024131e7825 */ /* 0x000fe200078e0222 */
[----:B------:R-:W-:-:S04]  /*09f0*/  I2FP.F32.S32 R36, R36 ;  /* 0x0000002400247245 */ /* 0x000fc80000201400 */
[----:B------:R-:W3:Y:S01]  /*0a00*/  LDG.E.CONSTANT R42, desc[UR8][R30.64+0x4c] ;  /* 0x00004c081e2a7981 */ /* 0x000ee2000c1e9900 */
[----:B--2---:R-:W-:-:S05]  /*0a10*/  HADD2.F32 R38, -RZ, R38.H0_H0 ;  /* 0x20000026ff267230 */ /* 0x004fca0000004100 */
[C---:B------:R-:W-:Y:S02]  /*0a20*/  FFMA R28, R38.reuse, R28, R43 ;  /* 0x0000001c261c7223 */ /* 0x040fe4000000002b */
[----:B------:R-:W2:Y:S01]  /*0a30*/  LDG.E.CONSTANT R43, desc[UR8][R30.64+0x4] ;  /* 0x000004081e2b7981 */ /* 0x000ea2000c1e9900 */
[----:B------:R-:W-:Y:S01]  /*0a40*/  FFMA R41, R38, R36, R41 ;  /* 0x0000002426297223 */ /* 0x000fe20000000029 */
[----:B------:R-:W-:-:S05]  /*0a50*/  IMAD.WIDE R36, R19, 0x24, R32 ;  /* 0x0000002413247825 */ /* 0x000fca00078e0220 */
[----:B------:R-:W4:Y:S04]  /*0a60*/  LDG.E.U16.CONSTANT R38, desc[UR8][R36.64] ;  /* 0x0000000824267981 */ /* 0x000f28000c1e9500 */
[----:B------:R0:W5:Y:S02]  /*0a70*/  LDG.E.U16.CONSTANT R44, desc[UR8][R36.64+0x48] ;  /* 0x00004808242c7981 */ /* 0x000164000c1e9500 */
[----:B0-----:R-:W-:-:S04]  /*0a80*/  IMAD.WIDE R36, R19, 0x48, R32 ;  /* 0x0000004813247825 */ /* 0x001fc800078e0220 */
[-C--:B---3--:R-:W-:Y:S02]  /*0a90*/  IDP.4A.S8.S8 R30, R23, R42.reuse, RZ ;  /* 0x0000002a171e7226 */ /* 0x088fe400000006ff */
[----:B------:R-:W-:Y:S02]  /*0aa0*/  IDP.4A.S8.S8 R31, R29, R42, RZ ;  /* 0x0000002a1d1f7226 */ /* 0x000fe400000006ff */
[----:B------:R-:W-:Y:S02]  /*0ab0*/  IMAD R30, R39, R30, RZ ;  /* 0x0000001e271e7224 */ /* 0x000fe400078e02ff */
[----:B------:R-:W-:-:S03]  /*0ac0*/  IMAD R31, R40, R31, RZ ;  /* 0x0000001f281f7224 */ /* 0x000fc600078e02ff */
[----:B------:R-:W-:Y:S02]  /*0ad0*/  I2FP.F32.S32 R30, R30 ;  /* 0x0000001e001e7245 */ /* 0x000fe40000201400 */
[----:B------:R-:W-:Y:S01]  /*0ae0*/  I2FP.F32.S32 R31, R31 ;  /* 0x0000001f001f7245 */ /* 0x000fe20000201400 */
[-C--:B--2---:R-:W-:Y:S02]  /*0af0*/  IDP.4A.S8.S8 R45, R20, R43.reuse, RZ ;  /* 0x0000002b142d7226 */ /* 0x084fe400000006ff */
[----:B------:R-:W-:Y:S02]  /*0b00*/  IDP.4A.S8.S8 R43, R16, R43, RZ ;  /* 0x0000002b102b7226 */ /* 0x000fe400000006ff */
[----:B------:R-:W-:Y:S02]  /*0b10*/  IMAD R45, R21, R45, RZ ;  /* 0x0000002d152d7224 */ /* 0x000fe400078e02ff */
[----:B------:R-:W-:Y:S02]  /*0b20*/  IMAD R43, R22, R43, RZ ;  /* 0x0000002b162b7224 */ /* 0x000fe400078e02ff */
[----:B----4-:R-:W-:Y:S01]  /*0b30*/  HADD2.F32 R38, -RZ, R38.H0_H0 ;  /* 0x20000026ff267230 */ /* 0x010fe20000004100 */
[----:B------:R-:W-:-:S02]  /*0b40*/  I2FP.F32.S32 R45, R45 ;  /* 0x0000002d002d7245 */ /* 0x000fc40000201400 */
[----:B------:R-:W-:Y:S01]  /*0b50*/  I2FP.F32.S32 R43, R43 ;  /* 0x0000002b002b7245 */ /* 0x000fe20000201400 */
[----:B-----5:R-:W-:Y:S02]  /*0b60*/  HADD2.F32 R44, -RZ, R44.H0_H0 ;  /* 0x2000002cff2c7230 */ /* 0x020fe40000004100 */
[C---:B------:R-:W-:Y:S02]  /*0b70*/  FFMA R45, R38.reuse, R45, RZ ;  /* 0x0000002d262d7223 */ /* 0x040fe400000000ff */
[----:B------:R-:W-:Y:S02]  /*0b80*/  FFMA R38, R38, R43, RZ ;  /* 0x0000002b26267223 */ /* 0x000fe400000000ff */
[C---:B------:R-:W-:Y:S02]  /*0b90*/  FFMA R43, R44.reuse, R30, R45 ;  /* 0x0000001e2c2b7223 */ /* 0x040fe4000000002d */
[----:B------:R-:W-:Y:S01]  /*0ba0*/  FFMA R38, R44, R31, R38 ;  /* 0x0000001f2c267223 */ /* 0x000fe20000000026 */
[----:B------:R-:W-:Y:S01]  /*0bb0*/  IMAD.WIDE R30, R19, 0x48, R34 ;  /* 0x00000048131e7825 */ /* 0x000fe200078e0222 */
[----:B------:R0:W2:Y:S04]  /*0bc0*/  LDG.E.U16.CONSTANT R44, desc[UR8][R24.64+0xd0] ;  /* 0x0000d008182c7981 */ /* 0x0000a8000c1e9500 */
[----:B------:R-:W0:Y:S04]  /*0bd0*/  LDG.E.CONSTANT R42, desc[UR8][R30.64+0x4] ;  /* 0x000004081e2a7981 */ /* 0x000e28000c1e9900 */
[----:B------:R-:W3:Y:S04]  /*0be0*/  LDG.E.CONSTANT R45, desc[UR8][R30.64+0x4c] ;  /* 0x00004c081e2d7981 */ /* 0x000ee8000c1e9900 */
[----:B------:R-:W4:Y:S04]  /*0bf0*/  LDG.E.U16.CONSTANT R24, desc[UR8][R36.64] ;  /* 0x0000000824187981 */ /* 0x000f28000c1e9500 */
[----:B------:R-:W5:Y:S01]  /*0c00*/  LDG.E.U16.CONSTANT R36, desc[UR8][R36.64+0x48] ;  /* 0x0000480824247981 */ /* 0x000f62000c1e9500 */
[----:B0-----:R-:W-:-:S02]  /*0c10*/  IDP.4A.S8.S8 R25, R20, R42, RZ ;  /* 0x0000002a14197226 */ /* 0x001fc400000006ff */
[----:B------:R-:W-:Y:S02]  /*0c20*/  IDP.4A.S8.S8 R42, R16, R42, RZ ;  /* 0x0000002a102a7226 */ /* 0x000fe400000006ff */
[----:B------:R-:W-:Y:S02]  /*0c30*/  IMAD R25, R21, R25, RZ ;  /* 0x0000001915197224 */ /* 0x000fe400078e02ff */
[-C--:B---3--:R-:W-:Y:S02]  /*0c40*/  IDP.4A.S8.S8 R30, R23, R45.reuse, RZ ;  /* 0x0000002d171e7226 */ /* 0x088fe400000006ff */
[----:B------:R-:W-:Y:S02]  /*0c50*/  IMAD R31, R22, R42, RZ ;  /* 0x0000002a161f7224 */ /* 0x000fe400078e02ff */
[----:B------:R-:W-:Y:S01]  /*0c60*/  IDP.4A.S8.S8 R45, R29, R45, RZ ;  /* 0x0000002d1d2d7226 */ /* 0x000fe200000006ff */
[----:B------:R-:W-:Y:S01]  /*0c70*/  I2FP.F32.S32 R25, R25 ;  /* 0x0000001900197245 */ /* 0x000fe20000201400 */
[----:B----4-:R-:W-:Y:S01]  /*0c80*/  HADD2.F32 R42, -RZ, R24.H0_H0 ;  /* 0x20000018ff2a7230 */ /* 0x010fe20000004100 */
[----:B------:R-:W-:Y:S01]  /*0c90*/  I2FP.F32.S32 R31, R31 ;  /* 0x0000001f001f7245 */ /* 0x000fe20000201400 */
[----:B------:R-:W-:-:S02]  /*0ca0*/  IMAD R30, R39, R30, RZ ;  /* 0x0000001e271e7224 */ /* 0x000fc400078e02ff */
[----:B------:R-:W-:Y:S02]  /*0cb0*/  IMAD R45, R40, R45, RZ ;  /* 0x0000002d282d7224 */ /* 0x000fe400078e02ff */
[C---:B------:R-:W-:Y:S01]  /*0cc0*/  FFMA R24, R42.reuse, R25, RZ ;  /* 0x000000192a187223 */ /* 0x040fe200000000ff */
[----:B-----5:R-:W-:Y:S01]  /*0cd0*/  HADD2.F32 R25, -RZ, R36.H0_H0 ;  /* 0x20000024ff197230 */ /* 0x020fe20000004100 */
[----:B------:R-:W-:Y:S01]  /*0ce0*/  I2FP.F32.S32 R30, R30 ;  /* 0x0000001e001e7245 */ /* 0x000fe20000201400 */
[----:B------:R-:W-:Y:S01]  /*0cf0*/  FFMA R31, R42, R31, RZ ;  /* 0x0000001f2a1f7223 */ /* 0x000fe200000000ff */
[----:B------:R-:W-:-:S03]  /*0d00*/  I2FP.F32.S32 R36, R45 ;  /* 0x0000002d00247245 */ /* 0x000fc60000201400 */
[C---:B------:R-:W-:Y:S02]  /*0d10*/  FFMA R42, R25.reuse, R30, R24 ;  /* 0x0000001e192a7223 */ /* 0x040fe40000000018 */
[----:B------:R-:W-:Y:S01]  /*0d20*/  FFMA R36, R25, R36, R31 ;  /* 0x0000002419247223 */ /* 0x000fe2000000001f */
[----:B------:R-:W-:-:S04]  /*0d30*/  IMAD.WIDE R24, R19, 0x6c, R34 ;  /* 0x0000006c13187825 */ /* 0x000fc800078e0222 */
[----:B--2---:R-:W-:Y:S01]  /*0d40*/  HADD2.F32 R37, -RZ, R44.H0_H0 ;  /* 0x2000002cff257230 */ /* 0x004fe20000004100 */
[----:B------:R0:W2:Y:S04]  /*0d50*/  LDG.E.CONSTANT R45, desc[UR8][R24.64+0x4c] ;  /* 0x00004c08182d7981 */ /* 0x0000a8000c1e9900 */
[----:B------:R-:W3:Y:S01]  /*0d60*/  LDG.E.CONSTANT R44, desc[UR8][R24.64+0x4] ;  /* 0x00000408182c7981 */ /* 0x000ee2000c1e9900 */
[----:B------:R-:W-:-:S04]  /*0d70*/  IMAD.WIDE R30, R19, 0x6c, R32 ;  /* 0x0000006c131e7825 */ /* 0x000fc800078e0220 */
[C---:B------:R-:W-:Y:S02]  /*0d80*/  FFMA R12, R37.reuse, R41, R12 ;  /* 0x00000029250c7223 */ /* 0x040fe4000000000c */
[----:B------:R-:W4:Y:S04]  /*0d90*/  LDG.E.U16.CONSTANT R41, desc[UR8][R30.64] ;  /* 0x000000081e297981 */ /* 0x000f28000c1e9500 */
[----:B------:R-:W5:Y:S01]  /*0da0*/  LDG.E.U16.CONSTANT R30, desc[UR8][R30.64+0x48] ;  /* 0x000048081e1e7981 */ /* 0x000f62000c1e9500 */
[----:B------:R-:W-:Y:S01]  /*0db0*/  FFMA R14, R37, R43, R14 ;  /* 0x0000002b250e7223 */ /* 0x000fe2000000000e */
[-C--:B---3--:R-:W-:Y:S02]  /*0dc0*/  IDP.4A.S8.S8 R27, R20, R44.reuse, RZ ;  /* 0x0000002c141b7226 */ /* 0x088fe400000006ff */
[----:B0-----:R-:W-:-:S02]  /*0dd0*/  IDP.4A.S8.S8 R25, R16, R44, RZ ;  /* 0x0000002c10197226 */ /* 0x001fc400000006ff */
[----:B------:R-:W-:Y:S02]  /*0de0*/  IMAD R44, R21, R27, RZ ;  /* 0x0000001b152c7224 */ /* 0x000fe400078e02ff */
[----:B------:R-:W-:-:S03]  /*0df0*/  IMAD R27, R22, R25, RZ ;  /* 0x00000019161b7224 */ /* 0x000fc600078e02ff */
[----:B------:R-:W-:Y:S01]  /*0e00*/  I2FP.F32.S32 R25, R44 ;  /* 0x0000002c00197245 */ /* 0x000fe20000201400 */
[----:B------:R-:W-:Y:S02]  /*0e10*/  HADD2.F32 R44, -RZ, R26.H0_H0 ;  /* 0x2000001aff2c7230 */ /* 0x000fe40000004100 */
[-C--:B--2---:R-:W-:Y:S02]  /*0e20*/  IDP.4A.S8.S8 R26, R23, R45.reuse, RZ ;  /* 0x0000002d171a7226 */ /* 0x084fe400000006ff */
[----:B------:R-:W-:Y:S01]  /*0e30*/  IDP.4A.S8.S8 R45, R29, R45, RZ ;  /* 0x0000002d1d2d7226 */ /* 0x000fe200000006ff */
[----:B------:R-:W-:Y:S01]  /*0e40*/  I2FP.F32.S32 R24, R27 ;  /* 0x0000001b00187245 */ /* 0x000fe20000201400 */
[----:B------:R-:W-:Y:S02]  /*0e50*/  IMAD R26, R39, R26, RZ ;  /* 0x0000001a271a7224 */ /* 0x000fe400078e02ff */
[----:B------:R-:W-:Y:S02]  /*0e60*/  IMAD R45, R40, R45, RZ ;  /* 0x0000002d282d7224 */ /* 0x000fe400078e02ff */
[----:B----4-:R-:W-:Y:S01]  /*0e70*/  HADD2.F32 R41, -RZ, R41.H0_H0 ;  /* 0x20000029ff297230 */ /* 0x010fe20000004100 */
[----:B------:R-:W-:Y:S01]  /*0e80*/  I2FP.F32.S32 R26, R26 ;  /* 0x0000001a001a7245 */ /* 0x000fe20000201400 */
[----:B-----5:R-:W-:Y:S01]  /*0e90*/  HADD2.F32 R30, -RZ, R30.H0_H0 ;  /* 0x2000001eff1e7230 */ /* 0x020fe20000004100 */
[----:B------:R-:W-:-:S02]  /*0ea0*/  I2FP.F32.S32 R45, R45 ;  /* 0x0000002d002d7245 */ /* 0x000fc40000201400 */
[C---:B------:R-:W-:Y:S01]  /*0eb0*/  FFMA R25, R41.reuse, R25, RZ ;  /* 0x0000001929197223 */ /* 0x040fe200000000ff */
[----:B------:R-:W-:Y:S01]  /*0ec0*/  FFMA R24, R41, R24, RZ ;  /* 0x0000001829187223 */ /* 0x000fe200000000ff */
[----:B------:R-:W-:Y:S02]  /*0ed0*/  FFMA R13, R44, R28, R13 ;  /* 0x0000001c2c0d7223 */ /* 0x000fe4000000000d */
[C---:B------:R-:W-:Y:S01]  /*0ee0*/  FFMA R31, R30.reuse, R26, R25 ;  /* 0x0000001a1e1f7223 */ /* 0x040fe20000000019 */
[----:B------:R-:W-:Y:S01]  /*0ef0*/  FFMA R28, R30, R45, R24 ;  /* 0x0000002d1e1c7223 */ /* 0x000fe20000000018 */
[----:B------:R-:W-:-:S04]  /*0f00*/  IMAD.WIDE R24, R19, 0x90, R34 ;  /* 0x0000009013187825 */ /* 0x000fc800078e0222 */
[C---:B------:R-:W-:Y:S01]  /*0f10*/  IMAD.WIDE R34, R19.reuse, 0xb4, R34 ;  /* 0x000000b413227825 */ /* 0x040fe200078e0222 */
[----:B------:R-:W2:Y:S04]  /*0f20*/  LDG.E.CONSTANT R30, desc[UR8][R24.64+0x4c] ;  /* 0x00004c08181e7981 */ /* 0x000ea8000c1e9900 */
[----:B------:R-:W3:Y:S01]  /*0f30*/  LDG.E.CONSTANT R43, desc[UR8][R34.64+0x4c] ;  /* 0x00004c08222b7981 */ /* 0x000ee2000c1e9900 */
[----:B------:R-:W-:-:S03]  /*0f40*/  IMAD.WIDE R26, R19, 0x90, R32 ;  /* 0x00000090131a7825 */ /* 0x000fc600078e0220 */
[----:B------:R-:W4:Y:S04]  /*0f50*/  LDG.E.CONSTANT R41, desc[UR8][R24.64+0x4] ;  /* 0x0000040818297981 */ /* 0x000f28000c1e9900 */
[----:B------:R-:W5:Y:S04]  /*0f60*/  LDG.E.U16.CONSTANT R45, desc[UR8][R26.64+0x48] ;  /* 0x000048081a2d7981 */ /* 0x000f68000c1e9500 */
[----:B------:R-:W5:Y:S04]  /*0f70*/  LDG.E.CONSTANT R35, desc[UR8][R34.64+0x4] ;  /* 0x0000040822237981 */ /* 0x000f68000c1e9900 */
[----:B------:R2:W5:Y:S02]  /*0f80*/  LDG.E.U16.CONSTANT R24, desc[UR8][R26.64] ;  /* 0x000000081a187981 */ /* 0x000564000c1e9500 */
[----:B--2---:R-:W-:-:S02]  /*0f90*/  IDP.4A.S8.S8 R26, R23, R30, RZ ;  /* 0x0000001e171a7226 */ /* 0x004fc400000006ff */
[----:B---3--:R-:W-:Y:S02]  /*0fa0*/  IDP.4A.S8.S8 R23, R23, R43, RZ ;  /* 0x0000002b17177226 */ /* 0x008fe400000006ff */
[C---:B------:R-:W-:Y:S02]  /*0fb0*/  IMAD R25, R39.reuse, R26, RZ ;  /* 0x0000001a27197224 */ /* 0x040fe400078e02ff */
[----:B------:R-:W-:Y:S02]  /*0fc0*/  IMAD R39, R39, R23, RZ ;  /* 0x0000001727277224 */ /* 0x000fe400078e02ff */
[-C--:B----4-:R-:W-:Y:S02]  /*0fd0*/  IDP.4A.S8.S8 R23, R20, R41.reuse, RZ ;  /* 0x0000002914177226 */ /* 0x090fe400000006ff */
[----:B------:R-:W-:Y:S02]  /*0fe0*/  IDP.4A.S8.S8 R27, R16, R41, RZ ;  /* 0x00000029101b7226 */ /* 0x000fe400000006ff */
[----:B------:R-:W-:-:S02]  /*0ff0*/  IMAD R41, R21, R23, RZ ;  /* 0x0000001715297224 */ /* 0x000fc400078e02ff */
[----:B------:R-:W-:-:S03]  /*1000*/  IMAD R27, R22, R27, RZ ;  /* 0x0000001b161b7224 */ /* 0x000fc600078e02ff */
[----:B------:R-:W-:Y:S01]  /*1010*/  I2FP.F32.S32 R26, R41 ;  /* 0x00000029001a7245 */ /* 0x000fe20000201400 */
[----:B-----5:R-:W-:Y:S01]  /*1020*/  HADD2.F32 R23, -RZ, R24.H0_H0 ;  /* 0x20000018ff177230 */ /* 0x020fe20000004100 */
[----:B------:R-:W-:Y:S01]  /*1030*/  I2FP.F32.S32 R24, R27 ;  /* 0x0000001b00187245 */ /* 0x000fe20000201400 */
[----:B------:R-:W-:-:S03]  /*1040*/  IDP.4A.S8.S8 R20, R20, R35, RZ ;  /* 0x0000002314147226 */ /* 0x000fc600000006ff */
[C---:B------:R-:W-:Y:S01]  /*1050*/  FFMA R26, R23.reuse, R26, RZ ;  /* 0x0000001a171a7223 */ /* 0x040fe200000000ff */
[----:B------:R-:W-:Y:S01]  /*1060*/  FFMA R24, R23, R24, RZ ;  /* 0x0000001817187223 */ /* 0x000fe200000000ff */
[----:B------:R-:W-:Y:S01]  /*1070*/  I2FP.F32.S32 R23, R25 ;  /* 0x0000001900177245 */ /* 0x000fe20000201400 */
[----:B------:R-:W-:Y:S02]  /*1080*/  HADD2.F32 R45, -RZ, R45.H0_H0 ;  /* 0x2000002dff2d7230 */ /* 0x000fe40000004100 */
[----:B------:R-:W-:Y:S02]  /*1090*/  IMAD R25, R21, R20, RZ ;  /* 0x0000001415197224 */ /* 0x000fe400078e02ff */
[----:B------:R-:W-:-:S04]  /*10a0*/  IMAD.WIDE R20, R19, 0xb4, R32 ;  /* 0x000000b413147825 */ /* 0x000fc800078e0220 */
[----:B------:R-:W-:Y:S02]  /*10b0*/  FFMA R23, R45, R23, R26 ;  /* 0x000000172d177223 */ /* 0x000fe4000000001a */
[----:B------:R-:W2:Y:S04]  /*10c0*/  LDG.E.U16.CONSTANT R26, desc[UR8][R20.64] ;  /* 0x00000008141a7981 */ /* 0x000ea8000c1e9500 */
[----:B------:R0:W3:Y:S01]  /*10d0*/  LDG.E.U16.CONSTANT R27, desc[UR8][R20.64+0x48] ;  /* 0x00004808141b7981 */ /* 0x0000e2000c1e9500 */
[----:B------:R-:W-:Y:S01]  /*10e0*/  IDP.4A.S8.S8 R41, R16, R35, RZ ;  /* 0x0000002310297226 */ /* 0x000fe200000006ff */
[----:B------:R-:W-:Y:S01]  /*10f0*/  IADD3 R32, P0, PT, R32, 0x240, RZ ;  /* 0x0000024020207810 */ /* 0x000fe20007f1e0ff */
[----:B------:R-:W-:Y:S01]  /*1100*/  IDP.4A.S8.S8 R35, R29, R30, RZ ;  /* 0x0000001e1d237226 */ /* 0x000fe200000006ff */
[----:B------:R-:W-:Y:S01]  /*1110*/  IADD3 R17, PT, PT, R17, 0x2, RZ ;  /* 0x0000000211117810 */ /* 0x000fe20007ffe0ff */
[----:B------:R-:W-:-:S02]  /*1120*/  IDP.4A.S8.S8 R29, R29, R43, RZ ;  /* 0x0000002b1d1d7226 */ /* 0x000fc400000006ff */
[----:B------:R-:W-:Y:S01]  /*1130*/  IMAD R41, R22, R41, RZ ;  /* 0x0000002916297224 */ /* 0x000fe200078e02ff */
[----:B------:R-:W-:Y:S01]  /*1140*/  IADD3.X R33, PT, PT, RZ, R33, RZ, P0, !PT ;  /* 0x00000021ff217210 */ /* 0x000fe200007fe4ff */
[C---:B------:R-:W-:Y:S01]  /*1150*/  IMAD R35, R40.reuse, R35, RZ ;  /* 0x0000002328237224 */ /* 0x040fe200078e02ff */
[----:B------:R-:W-:Y:S01]  /*1160*/  ISETP.GE.AND P0, PT, R17, R0, PT ;  /* 0x000000001100720c */ /* 0x000fe20003f06270 */
[----:B------:R-:W-:Y:S01]  /*1170*/  IMAD R29, R40, R29, RZ ;  /* 0x0000001d281d7224 */ /* 0x000fe200078e02ff */
[----:B------:R-:W-:Y:S02]  /*1180*/  I2FP.F32.S32 R25, R25 ;  /* 0x0000001900197245 */ /* 0x000fe40000201400 */
[----:B0-----:R-:W-:Y:S02]  /*1190*/  I2FP.F32.S32 R21, R41 ;  /* 0x0000002900157245 */ /* 0x001fe40000201400 */
[----:B------:R-:W-:Y:S02]  /*11a0*/  I2FP.F32.S32 R35, R35 ;  /* 0x0000002300237245 */ /* 0x000fe40000201400 */
[----:B------:R-:W-:-:S02]  /*11b0*/  I2FP.F32.S32 R39, R39 ;  /* 0x0000002700277245 */ /* 0x000fc40000201400 */
[----:B------:R-:W-:Y:S01]  /*11c0*/  I2FP.F32.S32 R29, R29 ;  /* 0x0000001d001d7245 */ /* 0x000fe20000201400 */
[----:B------:R-:W-:Y:S01]  /*11d0*/  FFMA R24, R45, R35, R24 ;  /* 0x000000232d187223 */ /* 0x000fe20000000018 */
[C---:B------:R-:W-:Y:S01]  /*11e0*/  FFMA R15, R44.reuse, R38, R15 ;  /* 0x000000262c0f7223 */ /* 0x040fe2000000000f */
[C---:B------:R-:W-:Y:S01]  /*11f0*/  FFMA R8, R37.reuse, R42, R8 ;  /* 0x0000002a25087223 */ /* 0x040fe20000000008 */
[C---:B------:R-:W-:Y:S01]  /*1200*/  FFMA R9, R44.reuse, R36, R9 ;  /* 0x000000242c097223 */ /* 0x040fe20000000009 */
[C---:B------:R-:W-:Y:S01]  /*1210*/  FFMA R10, R37.reuse, R31, R10 ;  /* 0x0000001f250a7223 */ /* 0x040fe2000000000a */
[C---:B------:R-:W-:Y:S01]  /*1220*/  FFMA R11, R44.reuse, R28, R11 ;  /* 0x0000001c2c0b7223 */ /* 0x040fe2000000000b */
[----:B------:R-:W-:Y:S01]  /*1230*/  FFMA R4, R37, R23, R4 ;  /* 0x0000001725047223 */ /* 0x000fe20000000004 */
[----:B------:R-:W-:Y:S01]  /*1240*/  FFMA R5, R44, R24, R5 ;  /* 0x000000182c057223 */ /* 0x000fe20000000005 */
[----:B------:R-:W-:Y:S02]  /*1250*/  IADD3 R3, PT, PT, R3, 0x2, RZ ;  /* 0x0000000203037810 */ /* 0x000fe40007ffe0ff */
[----:B------:R-:W-:Y:S01]  /*1260*/  IADD3 R18, PT, PT, R18, 0x2, RZ ;  /* 0x0000000212127810 */ /* 0x000fe20007ffe0ff */
[----:B--2---:R-:W-:-:S02]  /*1270*/  HADD2.F32 R16, -RZ, R26.H0_H0 ;  /* 0x2000001aff107230 */ /* 0x004fc40000004100 */
        /* <DEDUP_REMOVED lines=9> */
.L_x_212:
[----:B------:R0:W-:Y:S04]  /*1310*/  STL.128 [R1], R12 ;  /* 0x0000000c01007387 */ /* 0x0001e80000100c00 */
[----:B------:R0:W-:Y:S04]  /*1320*/  STL.128 [R1+0x10], R8 ;  /* 0x0000100801007387 */ /* 0x0001e80000100c00 */
[----:B------:R0:W-:Y:S02]  /*1330*/  STL.128 [R1+0x20], R4 ;  /* 0x0000200401007387 */ /* 0x0001e40000100c00 */
.L_x_211:
[----:B------:R-:W-:Y:S05]  /*1340*/  BSYNC.RECONVERGENT B0 ;  /* 0x0000000000007941 */ /* 0x000fea0003800200 */
.L_x_210:
        /* <DEDUP_REMOVED lines=23> */
.L_x_215:
[----:B------:R-:W-:Y:S05]  /*14c0*/  BSYNC.RECONVERGENT B0 ;  /* 0x0000000000007941 */ /* 0x000fea0003800200 */
.L_x_214:
        /* <DEDUP_REMOVED lines=9> */
[----:B-1----:R-:W0:Y:S04]  /*1560*/  LDS R0, [R20+0x80] ;  /* 0x0000800014007984 */ /* 0x002e280000000800 */
[----:B------:R-:W1:Y:S04]  /*1570*/  LDS R17, [R20+0x100] ;  /* 0x0001000014117984 */ /* 0x000e680000000800 */
[----:B------:R-:W4:Y:S04]  /*1580*/  LDS R16, [R20+0x180] ;  /* 0x0001800014107984 */ /* 0x000f280000000800 */
[----:B------:R-:W5:Y:S04]  /*1590*/  LDS R21, [R20+0x200] ;  /* 0x0002000014157984 */ /* 0x000f680000000800 */
[----:B------:R-:W3:Y:S04]  /*15a0*/  LDS R18, [R20+0x280] ;  /* 0x0002800014127984 */ /* 0x000ee80000000800 */
[----:B------:R-:W3:Y:S04]  /*15b0*/  LDS R23, [R20+0x300] ;  /* 0x0003000014177984 */ /* 0x000ee80000000800 */
[----:B------:R-:W3:Y:S04]  /*15c0*/  LDS R22, [R20+0x380] ;  /* 0x0003800014167984 */ /* 0x000ee80000000800 */
[----:B------:R-:W-:Y:S04]  /*15d0*/  LDS R25, [R20+0x400] ;  /* 0x0004000014197984 */ /* 0x000fe80000000800 */
[----:B------:R-:W-:Y:S01]  /*15e0*/  LDS R26, [R20+0x480] ;  /* 0x00048000141a7984 */ /* 0x000fe20000000800 */
[----:B--2---:R-:W-:Y:S01]  /*15f0*/  FADD R3, R3, R12 ;  /* 0x0000000c03037221 */ /* 0x004fe20000000000 */
[----:B0-----:R-:W-:-:S04]  /*1600*/  FADD R13, R0, R13 ;  /* 0x0000000d000d7221 */ /* 0x001fc80000000000 */
[----:B------:R-:W0:Y:S01]  /*1610*/  SHFL.BFLY PT, R0, R3, 0x10, 0x1f ;  /* 0x0e001f0003007f89 */ /* 0x000e2200000e0000 */
[----:B-1----:R-:W-:Y:S01]  /*1620*/  FADD R17, R17, R14 ;  /* 0x0000000e11117221 */ /* 0x002fe20000000000 */
[----:B----4-:R-:W-:-:S04]  /*1630*/  FADD R16, R16, R15 ;  /* 0x0000000f10107221 */ /* 0x010fc80000000000 */
[----:B------:R-:W1:Y:S01]  /*1640*/  SHFL.BFLY PT, R12, R17, 0x10, 0x1f ;  /* 0x0e001f00110c7f89 */ /* 0x000e6200000e0000 */
[----:B-----5:R-:W-:-:S03]  /*1650*/  FADD R21, R21, R8 ;  /* 0x0000000815157221 */ /* 0x020fc60000000000 */
[----:B------:R-:W2:Y:S01]  /*1660*/  SHFL.BFLY PT, R8, R13, 0x10, 0x1f ;  /* 0x0e001f000d087f89 */ /* 0x000ea200000e0000 */
[----:B---3--:R-:W-:-:S03]  /*1670*/  FADD R18, R18, R9 ;  /* 0x0000000912127221 */ /* 0x008fc60000000000 */
        /* <DEDUP_REMOVED lines=8> */
[----:B------:R-:W-:Y:S01]  /*1700*/  FADD R26, R26, R5 ;  /* 0x000000051a1a7221 */ /* 0x000fe20000000000 */
[----:B-1----:R-:W-:Y:S02]  /*1710*/  FADD R12, R17, R12 ;  /* 0x0000000c110c7221 */ /* 0x002fe40000000000 */
[----:B------:R-:W1:Y:S04]  /*1720*/  SHFL.BFLY PT, R25, R22, 0x10, 0x1f ;  /* 0x0e001f0016197f89 */ /* 0x000e6800000e0000 */
[----:B------:R-:W1:Y:S01]  /*1730*/  SHFL.BFLY PT, R27, R24, 0x10, 0x1f ;  /* 0x0e001f00181b7f89 */ /* 0x000e6200000e0000 */
[----:B--2---:R-:W-:-:S03]  /*1740*/  FADD R8, R13, R8 ;  /* 0x000000080d087221 */ /* 0x004fc60000000000 */
[----:B------:R-:W2:Y:S01]  /*1750*/  SHFL.BFLY PT, R29, R26, 0x10, 0x1f ;  /* 0x0e001f001a1d7f89 */ /* 0x000ea200000e0000 */
[----:B---3--:R-:W-:Y:S01]  /*1760*/  FADD R16, R16, R9 ;  /* 0x0000000910107221 */ /* 0x008fe20000000000 */
[----:B----4-:R-:W-:Y:S02]  /*1770*/  FADD R14, R21, R14 ;  /* 0x0000000e150e7221 */ /* 0x010fe40000000000 */
[----:B------:R-:W3:Y:S01]  /*1780*/  SHFL.BFLY PT, R3, R0, 0x8, 0x1f ;  /* 0x0d001f0000037f89 */ /* 0x000ee200000e0000 */
[----:B-----5:R-:W-:-:S03]  /*1790*/  FADD R15, R18, R15 ;  /* 0x0000000f120f7221 */ /* 0x020fc60000000000 */
[----:B------:R-:W4:Y:S01]  /*17a0*/  SHFL.BFLY PT, R5, R8, 0x8, 0x1f ;  /* 0x0d001f0008057f89 */ /* 0x000f2200000e0000 */
[----:B0-----:R-:W-:-:S03]  /*17b0*/  FADD R23, R23, R10 ;  /* 0x0000000a17177221 */ /* 0x001fc60000000000 */
[----:B------:R-:W0:Y:S01]  /*17c0*/  SHFL.BFLY PT, R9, R12, 0x8, 0x1f ;  /* 0x0d001f000c097f89 */ /* 0x000e2200000e0000 */
[----:B-1----:R-:W-:-:S03]  /*17d0*/  FADD R25, R22, R25 ;  /* 0x0000001916197221 */ /* 0x002fc60000000000 */
[----:B------:R-:W1:Y:S01]  /*17e0*/  SHFL.BFLY PT, R11, R16, 0x8, 0x1f ;  /* 0x0d001f00100b7f89 */ /* 0x000e6200000e0000 */
[----:B------:R-:W-:-:S03]  /*17f0*/  FADD R27, R24, R27 ;  /* 0x0000001b181b7221 */ /* 0x000fc60000000000 */
[----:B------:R-:W5:Y:S01]  /*1800*/  SHFL.BFLY PT, R13, R14, 0x8, 0x1f ;  /* 0x0d001f000e0d7f89 */ /* 0x000f6200000e0000 */
[----:B--2---:R-:W-:-:S03]  /*1810*/  FADD R29, R26, R29 ;  /* 0x0000001d1a1d7221 */ /* 0x004fc60000000000 */
[----:B------:R-:W2:Y:S04]  /*1820*/  SHFL.BFLY PT, R4, R15, 0x8, 0x1f ;  /* 0x0d001f000f047f89 */ /* 0x000ea800000e0000 */
[----:B------:R-:W2:Y:S01]  /*1830*/  SHFL.BFLY PT, R18, R23, 0x8, 0x1f ;  /* 0x0d001f0017127f89 */ /* 0x000ea200000e0000 */
[----:B---3--:R-:W-:-:S03]  /*1840*/  FADD R3, R0, R3 ;  /* 0x0000000300037221 */ /* 0x008fc60000000000 */
[----:B------:R-:W3:Y:S01]  /*1850*/  SHFL.BFLY PT, R22, R25, 0x8, 0x1f ;  /* 0x0d001f0019167f89 */ /* 0x000ee200000e0000 */
[----:B----4-:R-:W-:-:S03]  /*1860*/  FADD R5, R8, R5 ;  /* 0x0000000508057221 */ /* 0x010fc60000000000 */
[----:B------:R-:W4:Y:S01]  /*1870*/  SHFL.BFLY PT, R24, R27, 0x8, 0x1f ;  /* 0x0d001f001b187f89 */ /* 0x000f2200000e0000 */
[----:B0-----:R-:W-:-:S03]  /*1880*/  FADD R9, R12, R9 ;  /* 0x000000090c097221 */ /* 0x001fc60000000000 */
[----:B------:R-:W0:Y:S01]  /*1890*/  SHFL.BFLY PT, R26, R29, 0x8, 0x1f ;  /* 0x0d001f001d1a7f89 */ /* 0x000e2200000e0000 */
[----:B-1----:R-:W-:Y:S01]  /*18a0*/  FADD R11, R16, R11 ;  /* 0x0000000b100b7221 */ /* 0x002fe20000000000 */
[----:B-----5:R-:W-:Y:S02]  /*18b0*/  FADD R13, R14, R13 ;  /* 0x0000000d0e0d7221 */ /* 0x020fe40000000000 */
[----:B------:R-:W1:Y:S01]  /*18c0*/  SHFL.BFLY PT, R0, R3, 0x4, 0x1f ;  /* 0x0c801f0003007f89 */ /* 0x000e6200000e0000 */
[----:B--2---:R-:W-:-:S03]  /*18d0*/  FADD R15, R15, R4 ;  /* 0x000000040f0f7221 */ /* 0x004fc60000000000 */
[----:B------:R-:W2:Y:S01]  /*18e0*/  SHFL.BFLY PT, R8, R9, 0x4, 0x1f ;  /* 0x0c801f0009087f89 */ /* 0x000ea200000e0000 */
[----:B------:R-:W-:-:S03]  /*18f0*/  FADD R18, R23, R18 ;  /* 0x0000001217127221 */ /* 0x000fc60000000000 */
[----:B------:R-:W5:Y:S01]  /*1900*/  SHFL.BFLY PT, R4, R5, 0x4, 0x1f ;  /* 0x0c801f0005047f89 */ /* 0x000f6200000e0000 */
[----:B---3--:R-:W-:-:S03]  /*1910*/  FADD R22, R25, R22 ;  /* 0x0000001619167221 */ /* 0x008fc60000000000 */
[----:B------:R-:W3:Y:S01]  /*1920*/  SHFL.BFLY PT, R10, R11, 0x4, 0x1f ;  /* 0x0c801f000b0a7f89 */ /* 0x000ee200000e0000 */
[----:B----4-:R-:W-:-:S03]  /*1930*/  FADD R24, R27, R24 ;  /* 0x000000181b187221 */ /* 0x010fc60000000000 */
[----:B------:R-:W4:Y:S01]  /*1940*/  SHFL.BFLY PT, R12, R13, 0x4, 0x1f ;  /* 0x0c801f000d0c7f89 */ /* 0x000f2200000e0000 */
[----:B0-----:R-:W-:-:S03]  /*1950*/  FADD R26, R29, R26 ;  /* 0x0000001a1d1a7221 */ /* 0x001fc60000000000 */
[----:B------:R-:W0:Y:S04]  /*1960*/  SHFL.BFLY PT, R14, R15, 0x4, 0x1f ;  /* 0x0c801f000f0e7f89 */ /* 0x000e2800000e0000 */
[----:B------:R-:W0:Y:S01]  /*1970*/  SHFL.BFLY PT, R17, R18, 0x4, 0x1f ;  /* 0x0c801f0012117f89 */ /* 0x000e2200000e0000 */
[----:B-1----:R-:W-:-:S03]  /*1980*/  FADD R0, R3, R0 ;  /* 0x0000000003007221 */ /* 0x002fc60000000000 */
[----:B------:R-:W1:Y:S01]  /*1990*/  SHFL.BFLY PT, R21, R22, 0x4, 0x1f ;  /* 0x0c801f0016157f89 */ /* 0x000e6200000e0000 */
[----:B--2---:R-:W-:-:S03]  /*19a0*/  FADD R8, R9, R8 ;  /* 0x0000000809087221 */ /* 0x004fc60000000000 */
[----:B------:R-:W2:Y:S01]  /*19b0*/  SHFL.BFLY PT, R23, R24, 0x4, 0x1f ;  /* 0x0c801f0018177f89 */ /* 0x000ea200000e0000 */
[----:B-----5:R-:W-:-:S03]  /*19c0*/  FADD R4, R5, R4 ;  /* 0x0000000405047221 */ /* 0x020fc60000000000 */
[----:B------:R-:W5:Y:S01]  /*19d0*/  SHFL.BFLY PT, R25, R26, 0x4, 0x1f ;  /* 0x0c801f001a197f89 */ /* 0x000f6200000e0000 */
[----:B---3--:R-:W-:Y:S01]  /*19e0*/  FADD R11, R11, R10 ;  /* 0x0000000a0b0b7221 */ /* 0x008fe20000000000 */
[----:B----4-:R-:W-:Y:S02]  /*19f0*/  FADD R13, R13, R12 ;  /* 0x0000000c0d0d7221 */ /* 0x010fe40000000000 */
[----:B------:R-:W3:Y:S01]  /*1a00*/  SHFL.BFLY PT, R3, R0, 0x2, 0x1f ;  /* 0x0c401f0000037f89 */ /* 0x000ee200000e0000 */
[----:B0-----:R-:W-:-:S03]  /*1a10*/  FADD R15, R15, R14 ;  /* 0x0000000e0f0f7221 */ /* 0x001fc60000000000 */
[----:B------:R-:W0:Y:S01]  /*1a20*/  SHFL.BFLY PT, R5, R4, 0x2, 0x1f ;  /* 0x0c401f0004057f89 */ /* 0x000e2200000e0000 */
[----:B------:R-:W-:-:S03]  /*1a30*/  FADD R17, R18, R17 ;  /* 0x0000001112117221 */ /* 0x000fc60000000000 */
[----:B------:R-:W4:Y:S01]  /*1a40*/  SHFL.BFLY PT, R9, R8, 0x2, 0x1f ;  /* 0x0c401f0008097f89 */ /* 0x000f2200000e0000 */
[----:B-1----:R-:W-:-:S03]  /*1a50*/  FADD R22, R22, R21 ;  /* 0x0000001516167221 */ /* 0x002fc60000000000 */
[----:B------:R-:W1:Y:S01]  /*1a60*/  SHFL.BFLY PT, R12, R11, 0x2, 0x1f ;  /* 0x0c401f000b0c7f89 */ /* 0x000e6200000e0000 */
[----:B--2---:R-:W-:-:S03]  /*1a70*/  FADD R24, R24, R23 ;  /* 0x0000001718187221 */ /* 0x004fc60000000000 */
[----:B------:R-:W2:Y:S01]  /*1a80*/  SHFL.BFLY PT, R14, R13, 0x2, 0x1f ;  /* 0x0c401f000d0e7f89 */ /* 0x000ea200000e0000 */
[----:B-----5:R-:W-:-:S03]  /*1a90*/  FADD R26, R26, R25 ;  /* 0x000000191a1a7221 */ /* 0x020fc60000000000 */
[----:B------:R-:W5:Y:S04]  /*1aa0*/  SHFL.BFLY PT, R16, R15, 0x2, 0x1f ;  /* 0x0c401f000f107f89 */ /* 0x000f6800000e0000 */
[----:B------:R-:W5:Y:S01]  /*1ab0*/  SHFL.BFLY PT, R18, R17, 0x2, 0x1f ;  /* 0x0c401f0011127f89 */ /* 0x000f6200000e0000 */
[----:B---3--:R-:W-:-:S03]  /*1ac0*/  FADD R3, R0, R3 ;  /* 0x0000000300037221 */ /* 0x008fc60000000000 */
[----:B------:R-:W3:Y:S01]  /*1ad0*/  SHFL.BFLY PT, R23, R22, 0x2, 0x1f ;  /* 0x0c401f0016177f89 */ /* 0x000ee200000e0000 */
[----:B0-----:R-:W-:-:S03]  /*1ae0*/  FADD R5, R4, R5 ;  /* 0x0000000504057221 */ /* 0x001fc60000000000 */
[----:B------:R-:W0:Y:S01]  /*1af0*/  SHFL.BFLY PT, R25, R24, 0x2, 0x1f ;  /* 0x0c401f0018197f89 */ /* 0x000e2200000e0000 */
[----:B----4-:R-:W-:-:S03]  /*1b00*/  FADD R10, R8, R9 ;  /* 0x00000009080a7221 */ /* 0x010fc60000000000 */
[----:B------:R-:W4:Y:S01]  /*1b10*/  SHFL.BFLY PT, R27, R26, 0x2, 0x1f ;  /* 0x0c401f001a1b7f89 */ /* 0x000f2200000e0000 */
[----:B-1----:R-:W-:Y:S01]  /*1b20*/  FADD R12, R11, R12 ;  /* 0x0000000c0b0c7221 */ /* 0x002fe20000000000 */
[----:B--2---:R-:W-:Y:S02]  /*1b30*/  FADD R14, R13, R14 ;  /* 0x0000000e0d0e7221 */ /* 0x004fe40000000000 */
[----:B------:R-:W1:Y:S01]  /*1b40*/  SHFL.BFLY PT, R8, R3, 0x1, 0x1f ;  /* 0x0c201f0003087f89 */ /* 0x000e6200000e0000 */
[----:B-----5:R-:W-:-:S03]  /*1b50*/  FADD R16, R15, R16 ;  /* 0x000000100f107221 */ /* 0x020fc60000000000 */
[----:B------:R-:W2:Y:S01]  /*1b60*/  SHFL.BFLY PT, R0, R5, 0x1, 0x1f ;  /* 0x0c201f0005007f89 */ /* 0x000ea200000e0000 */
[----:B------:R-:W-:-:S03]  /*1b70*/  FADD R21, R17, R18 ;  /* 0x0000001211157221 */ /* 0x000fc60000000000 */
[----:B------:R-:W5:Y:S01]  /*1b80*/  SHFL.BFLY PT, R11, R10, 0x1, 0x1f ;  /* 0x0c201f000a0b7f89 */ /* 0x000f6200000e0000 */
[----:B------:R-:W-:Y:S01]  /*1b90*/  LEA R18, R19, R2, 0x2 ;  /* 0x0000000213127211 */ /* 0x000fe200078e10ff */
[----:B---3--:R-:W-:Y:S02]  /*1ba0*/  FADD R23, R22, R23 ;  /* 0x0000001716177221 */ /* 0x008fe40000000000 */
[----:B------:R-:W3:Y:S01]  /*1bb0*/  SHFL.BFLY PT, R13, R12, 0x1, 0x1f ;  /* 0x0c201f000c0d7f89 */ /* 0x000ee200000e0000 */
[----:B0-----:R-:W-:-:S03]  /*1bc0*/  FADD R25, R24, R25 ;  /* 0x0000001918197221 */ /* 0x001fc60000000000 */
[----:B------:R-:W0:Y:S01]  /*1bd0*/  SHFL.BFLY PT, R15, R14, 0x1, 0x1f ;  /* 0x0c201f000e0f7f89 */ /* 0x000e2200000e0000 */
[----:B----4-:R-:W-:-:S03]  /*1be0*/  FADD R27, R26, R27 ;  /* 0x0000001b1a1b7221 */ /* 0x010fc60000000000 */
[----:B------:R-:W4:Y:S04]  /*1bf0*/  SHFL.BFLY PT, R17, R16, 0x1, 0x1f ;  /* 0x0c201f0010117f89 */ /* 0x000f2800000e0000 */
[----:B------:R-:W4:Y:S01]  /*1c00*/  SHFL.BFLY PT, R22, R21, 0x1, 0x1f ;  /* 0x0c201f0015167f89 */ /* 0x000f2200000e0000 */
[----:B-1----:R-:W-:-:S03]  /*1c10*/  FADD R8, R3, R8 ;  /* 0x0000000803087221 */ /* 0x002fc60000000000 */
[----:B------:R-:W1:Y:S01]  /*1c20*/  SHFL.BFLY PT, R24, R23, 0x1, 0x1f ;  /* 0x0c201f0017187f89 */ /* 0x000e6200000e0000 */
[----:B--2---:R-:W-:-:S03]  /*1c30*/  FADD R9, R5, R0 ;  /* 0x0000000005097221 */ /* 0x004fc60000000000 */
[----:B------:R-:W2:Y:S01]  /*1c40*/  SHFL.BFLY PT, R26, R25, 0x1, 0x1f ;  /* 0x0c201f00191a7f89 */ /* 0x000ea200000e0000 */
[----:B-----5:R-:W-:-:S03]  /*1c50*/  FADD R10, R10, R11 ;  /* 0x0000000b0a0a7221 */ /* 0x020fc60000000000 */
[----:B------:R-:W5:Y:S01]  /*1c60*/  SHFL.BFLY PT, R28, R27, 0x1, 0x1f ;  /* 0x0c201f001b1c7f89 */ /* 0x000f6200000e0000 */
[----:B---3--:R-:W-:Y:S01]  /*1c70*/  FADD R11, R12, R13 ;  /* 0x0000000d0c0b7221 */ /* 0x008fe20000000000 */
[----:B0-----:R-:W-:Y:S02]  /*1c80*/  FADD R12, R14, R15 ;  /* 0x0000000f0e0c7221 */ /* 0x001fe40000000000 */
[----:B------:R-:W-:Y:S01]  /*1c90*/  STL.64 [R1], R8 ;  /* 0x0000000801007387 */ /* 0x000fe20000100a00 */
[----:B----4-:R-:W-:-:S03]  /*1ca0*/  FADD R13, R16, R17 ;  /* 0x00000011100d7221 */ /* 0x010fc60000000000 */
[----:B------:R-:W3:Y:S01]  /*1cb0*/  @!P0 LDL R4, [R18] ;  /* 0x0000000012048983 */ /* 0x000ee20000100800 */
[----:B------:R-:W-:-:S03]  /*1cc0*/  FADD R14, R21, R22 ;  /* 0x00000016150e7221 */ /* 0x000fc60000000000 */
[----:B------:R-:W-:Y:S01]  /*1cd0*/  STL.64 [R1+0x8], R10 ;  /* 0x0000080a01007387 */ /* 0x000fe20000100a00 */
[----:B-1----:R-:W-:-:S03]  /*1ce0*/  FADD R15, R23, R24 ;  /* 0x00000018170f7221 */ /* 0x002fc60000000000 */
[----:B------:R-:W4:Y:S01]  /*1cf0*/  @!P0 LDL R0, [R18+0x8] ;  /* 0x0000080012008983 */ /* 0x000f220000100800 */
[----:B------:R-:W0:Y:S01]  /*1d00*/  @!P0 LDC R24, c[0x0][0x3a4] ;  /* 0x0000e900ff188b82 */ /* 0x000e220000000800 */
[----:B--2---:R-:W-:Y:S02]  /*1d10*/  FADD R16, R25, R26 ;  /* 0x0000001a19107221 */ /* 0x004fe40000000000 */
[----:B------:R-:W-:Y:S01]  /*1d20*/  STL.64 [R1+0x10], R12 ;  /* 0x0000100c01007387 */ /* 0x000fe20000100a00 */
[----:B-----5:R-:W-:-:S03]  /*1d30*/  FADD R17, R27, R28 ;  /* 0x0000001c1b117221 */ /* 0x020fc60000000000 */
[----:B------:R-:W2:Y:S01]  /*1d40*/  @!P0 LDL R2, [R18+0x10] ;  /* 0x0000100012028983 */ /* 0x000ea20000100800 */
[----:B------:R-:W1:Y:S03]  /*1d50*/  @!P0 LDC R26, c[0x0][0x3a4] ;  /* 0x0000e900ff1a8b82 */ /* 0x000e660000000800 */
[----:B------:R5:W-:Y:S04]  /*1d60*/  STL.64 [R1+0x18], R14 ;  /* 0x0000180e01007387 */ /* 0x000be80000100a00 */
[----:B------:R-:W2:Y:S01]  /*1d70*/  @!P0 LDL R3, [R18+0x18] ;  /* 0x0000180012038983 */ /* 0x000ea20000100800 */
[----:B------:R-:W1:Y:S03]  /*1d80*/  @!P0 LDC R28, c[0x0][0x3a4] ;  /* 0x0000e900ff1c8b82 */ /* 0x000e660000000800 */
[----:B------:R-:W-:Y:S04]  /*1d90*/  STL.64 [R1+0x20], R16 ;  /* 0x0000201001007387 */ /* 0x000fe80000100a00 */
[----:B------:R-:W2:Y:S01]  /*1da0*/  @!P0 LDL R5, [R18+0x20] ;  /* 0x0000200012058983 */ /* 0x000ea20000100800 */
[----:B-----5:R-:W5:Y:S03]  /*1db0*/  @!P0 LDC.64 R14, c[0x0][0x390] ;  /* 0x0000e400ff0e8b82 */ /* 0x020f660000000a00 */
        /* <DEDUP_REMOVED lines=18> */
[----:B------:R-:W5:Y:S01]  /*1ee0*/  SHFL.BFLY PT, R13, R16, 0x2, 0x1f ;  /* 0x0c401f00100d7f89 */ /* 0x000f6200000e0000 */
[----:B------:R-:W-:Y:S01]  /*1ef0*/  IADD3 R19, PT, PT, R19, UR4, RZ ;  /* 0x0000000413137c10 */ /* 0x000fe2000fffe0ff */
[----:B-1----:R-:W-:-:S02]  /*1f00*/  FADD R20, R10, R9 ;  /* 0x000000090a147221 */ /* 0x002fc40000000000 */
[----:B------:R-:W1:Y:S01]  /*1f10*/  @!P0 LDC.64 R10, c[0x0][0x390] ;  /* 0x0000e400ff0a8b82 */ /* 0x000e620000000a00 */
[----:B-----5:R-:W-:Y:S02]  /*1f20*/  FADD R22, R16, R13 ;  /* 0x0000000d10167221 */ /* 0x020fe40000000000 */
[----:B------:R-:W5:Y:S05]  /*1f30*/  SHFL.BFLY PT, R27, R20, 0x1, 0x1f ;  /* 0x0c201f00141b7f89 */ /* 0x000f6a00000e0000 */
[----:B------:R-:W0:Y:S01]  /*1f40*/  @!P0 LDC.64 R12, c[0x0][0x390] ;  /* 0x0000e400ff0c8b82 */ /* 0x000e220000000a00 */
[----:B------:R-:W5:Y:S07]  /*1f50*/  SHFL.BFLY PT, R29, R22, 0x1, 0x1f ;  /* 0x0c201f00161d7f89 */ /* 0x000f6e00000e0000 */
[----:B------:R-:W5:Y:S01]  /*1f60*/  @!P0 LDC.64 R8, c[0x0][0x390] ;  /* 0x0000e400ff088b82 */ /* 0x000f620000000a00 */
[----:B------:R-:W-:-:S02]  /*1f70*/  @!P0 IADD3 R17, PT, PT, R19, R24, RZ ;  /* 0x0000001813118210 */ /* 0x000fc40007ffe0ff */
[-C--:B------:R-:W-:Y:S01]  /*1f80*/  @!P0 LEA R21, R26, R19.reuse, 0x1 ;  /* 0x000000131a158211 */ /* 0x080fe200078e08ff */
[----:B------:R-:W-:Y:S01]  /*1f90*/  @!P0 IMAD R23, R28, 0x3, R19 ;  /* 0x000000031c178824 */ /* 0x000fe200078e0213 */
[----:B------:R-:W-:Y:S01]  /*1fa0*/  @!P0 LEA R25, R30, R19, 0x2 ;  /* 0x000000131e198211 */ /* 0x000fe200078e10ff */
[----:B------:R-:W-:-:S04]  /*1fb0*/  @!P0 IMAD.WIDE.U32 R14, R19, 0x4, R14 ;  /* 0x00000004130e8825 */ /* 0x000fc800078e000e */
[----:B-1----:R-:W-:-:S04]  /*1fc0*/  @!P0 IMAD.WIDE.U32 R10, R21, 0x4, R10 ;  /* 0x00000004150a8825 */ /* 0x002fc800078e000a */
[----:B0-----:R-:W-:-:S04]  /*1fd0*/  @!P0 IMAD.WIDE.U32 R12, R17, 0x4, R12 ;  /* 0x00000004110c8825 */ /* 0x001fc800078e000c */
[----:B------:R-:W-:-:S04]  /*1fe0*/  @!P0 IMAD.WIDE.U32 R16, R25, 0x4, R6 ;  /* 0x0000000419108825 */ /* 0x000fc800078e0006 */
[----:B-----5:R-:W-:Y:S01]  /*1ff0*/  FADD R6, R20, R27 ;  /* 0x0000001b14067221 */ /* 0x020fe20000000000 */
[----:B------:R-:W-:Y:S01]  /*2000*/  FADD R7, R22, R29 ;  /* 0x0000001d16077221 */ /* 0x000fe20000000000 */
[----:B------:R-:W-:-:S04]  /*2010*/  @!P0 IMAD.WIDE.U32 R8, R23, 0x4, R8 ;  /* 0x0000000417088825 */ /* 0x000fc800078e0008 */
[----:B------:R0:W-:Y:S04]  /*2020*/  STL.64 [R1+0x28], R6 ;  /* 0x0000280601007387 */ /* 0x0001e80000100a00 */
[----:B---3--:R0:W-:Y:S04]  /*2030*/  @!P0 STG.E desc[UR8][R14.64], R4 ;  /* 0x000000040e008986 */ /* 0x0081e8000c101908 */
[----:B----4-:R0:W-:Y:S04]  /*2040*/  @!P0 STG.E desc[UR8][R12.64], R0 ;  /* 0x000000000c008986 */ /* 0x0101e8000c101908 */
[----:B--2---:R0:W-:Y:S04]  /*2050*/  @!P0 STG.E desc[UR8][R10.64], R2 ;  /* 0x000000020a008986 */ /* 0x0041e8000c101908 */
        /* <DEDUP_REMOVED lines=10> */
.L_x_216:
        /* <DEDUP_REMOVED lines=16> */
.L_x_759:


//--------------------- .text.mul_mat_vec_q5_K_q8_1_cuda6 --------------------------
	.section	.text.mul_mat_vec_q5_K_q8_1_cuda6,"ax",@progbits
	.align	128
        .global         mul_mat_vec_q5_K_q8_1_cuda6
        .type           mul_mat_vec_q5_K_q8_1_cuda6,@function
        .size           mul_mat_vec_q5_K_q8_1_cuda6,(.L_x_760 - mul_mat_vec_q5_K_q8_1_cuda6)
        .other          mul_mat_vec_q5_K_q8_1_cuda6,@"STO_CUDA_ENTRY STV_DEFAULT"
mul_mat_vec_q5_K_q8_1_cuda6:
.text.mul_mat_vec_q5_K_q8_1_cuda6:
        /* <DEDUP_REMOVED lines=18> */
[----:B------:R-:W-:Y:S01]  /*0120*/  CS2R R8, SRZ ;  /* 0x0000000000087805 */ /* 0x000fe2000001ff00 */
[----:B--2---:R-:W-:-:S04]  /*0130*/  USHF.R.S32.HI UR4, URZ, 0x1f, UR5 ;  /* 0x0000001fff047899 */ /* 0x004fc80008011405 */
        /* <DEDUP_REMOVED lines=8> */
[C---:B------:R-:W-:Y:S01]  /*01c0*/  IMAD.SHL.U32 R0, R3.reuse, 0x2, RZ ;  /* 0x0000000203007824 */ /* 0x040fe200078e00ff */
[----:B------:R-:W1:Y:S01]  /*01d0*/  LDCU.128 UR12, c[0x0][0x380] ;  /* 0x00007000ff0c77ac */ /* 0x000e620008000c00 */
[----:B------:R-:W-:Y:S02]  /*01e0*/  IMAD.SHL.U32 R16, R3, 0x4, RZ ;  /* 0x0000000403107824 */ /* 0x000fe400078e00ff */
[----:B------:R-:W-:Y:S02]  /*01f0*/  HFMA2 R17, -RZ, RZ, 0, 0 ;  /* 0x00000000ff117431 */ /* 0x000fe400000001ff */
[----:B------:R-:W-:Y:S01]  /*0200*/  IMAD.SHL.U32 R23, R2, 0x8, RZ ;  /* 0x0000000802177824 */ /* 0x000fe200078e00ff */
[----:B------:R-:W-:Y:S01]  /*0210*/  LOP3.LUT R0, R0, 0x1e, RZ, 0xc0, !PT ;  /* 0x0000001e00007812 */ /* 0x000fe200078ec0ff */
[----:B------:R-:W-:Y:S01]  /*0220*/  UIMAD UR6, UR5, 0xb0, URZ ;  /* 0x000000b0050678a4 */ /* 0x000fe2000f8e02ff */
[----:B------:R-:W2:Y:S01]  /*0230*/  LDC.64 R34, c[0x0][0x388] ;  /* 0x0000e200ff227b82 */ /* 0x000ea20000000a00 */
[----:B------:R-:W-:Y:S01]  /*0240*/  LOP3.LUT R16, R16, 0xc, RZ, 0xc0, !PT ;  /* 0x0000000c10107812 */ /* 0x000fe200078ec0ff */
[----:B------:R-:W-:Y:S01]  /*0250*/  BSSY.RECONVERGENT B1, `(.L_x_219) ;  /* 0x00002a7000017945 */ /* 0x000fe20003800200 */
[----:B------:R-:W-:-:S02]  /*0260*/  SHF.R.U32.HI R3, RZ, 0x3, R0 ;  /* 0x00000003ff037819 */ /* 0x000fc40000011600 */
[----:B------:R-:W-:Y:S01]  /*0270*/  IMAD.U32 R18, RZ, RZ, UR6 ;  /* 0x00000006ff127e24 */ /* 0x000fe2000f8e00ff */
[----:B------:R-:W-:Y:S02]  /*0280*/  MOV R25, UR4 ;  /* 0x0000000400197c02 */ /* 0x000fe40008000f00 */
[C---:B------:R-:W-:Y:S02]  /*0290*/  IMAD.SHL.U32 R15, R3.reuse, 0x2, RZ ;  /* 0x00000002030f7824 */ /* 0x040fe400078e00ff */
[----:B------:R-:W-:-:S03]  /*02a0*/  IMAD.WIDE.U32 R16, R3, 0x48, R16 ;  /* 0x0000004803107825 */ /* 0x000fc600078e0010 */
[C---:B------:R-:W-:Y:S01]  /*02b0*/  LOP3.LUT R32, R15.reuse, UR6, RZ, 0xfc, !PT ;  /* 0x000000060f207c12 */ /* 0x040fe2000f8efcff */
[----:B------:R-:W-:Y:S01]  /*02c0*/  IMAD.IADD R15, R15, 0x1, R23 ;  /* 0x000000010f0f7824 */ /* 0x000fe200078e0217 */
[----:B-1----:R-:W-:Y:S01]  /*02d0*/  IADD3 R30, P0, PT, R16, UR14, RZ ;  /* 0x0000000e101e7c10 */ /* 0x002fe2000ff1e0ff */
[----:B------:R-:W-:Y:S01]  /*02e0*/  IMAD R22, R25, UR5, R2 ;  /* 0x0000000519167c24 */ /* 0x000fe2000f8e0202 */
[----:B0-----:R-:W-:Y:S02]  /*02f0*/  SHF.R.S32.HI R0, RZ, 0x1f, R19 ;  /* 0x0000001fff007819 */ /* 0x001fe40000011413 */
[----:B------:R-:W-:Y:S02]  /*0300*/  IADD3.X R31, PT, PT, R17, UR15, RZ, P0, !PT ;  /* 0x0000000f111f7c10 */ /* 0x000fe400087fe4ff */
[----:B------:R-:W-:Y:S02]  /*0310*/  LEA.HI R0, R0, R19, RZ, 0x5 ;  /* 0x0000001300007211 */ /* 0x000fe400078f28ff */
[----:B------:R-:W-:Y:S01]  /*0320*/  IADD3 R32, P1, PT, R32, UR12, RZ ;  /* 0x0000000c20207c10 */ /* 0x000fe2000ff3e0ff */
[----:B--2---:R-:W-:Y:S01]  /*0330*/  IMAD.WIDE.U32 R16, R15, 0x24, R34 ;  /* 0x000000240f107825 */ /* 0x004fe200078e0022 */
[----:B------:R-:W-:-:S02]  /*0340*/  SHF.R.S32.HI R20, RZ, 0x5, R0 ;  /* 0x00000005ff147819 */ /* 0x000fc40000011400 */
[----:B------:R-:W-:Y:S01]  /*0350*/  LEA.HI.X.SX32 R33, R18, UR13, 0x1, P1 ;  /* 0x0000000d12217c11 */ /* 0x000fe200088f0eff */
[----:B------:R-:W-:Y:S01]  /*0360*/  IMAD.WIDE.U32 R34, R3, 0x48, R34 ;  /* 0x0000004803227825 */ /* 0x000fe200078e0022 */
[----:B------:R-:W-:Y:S02]  /*0370*/  IADD3 R16, P0, PT, R16, 0x24, RZ ;  /* 0x0000002410107810 */ /* 0x000fe40007f1e0ff */
[----:B------:R-:W-:Y:S01]  /*0380*/  MOV R15, RZ ;  /* 0x000000ff000f7202 */ /* 0x000fe20000000f00 */
[C-C-:B------:R-:W-:Y:S02]  /*0390*/  IMAD.IADD R21, R20.reuse, 0x1, R23.reuse ;  /* 0x0000000114157824 */ /* 0x140fe400078e0217 */
[C-C-:B------:R-:W-:Y:S02]  /*03a0*/  IMAD R0, R20.reuse, 0x5, R23.reuse ;  /* 0x0000000514007824 */ /* 0x140fe400078e0217 */
[C-C-:B------:R-:W-:Y:S02]  /*03b0*/  IMAD R19, R20.reuse, 0x4, R23.reuse ;  /* 0x0000000414137824 */ /* 0x140fe400078e0217 */
[----:B------:R-:W-:-:S02]  /*03c0*/  IMAD R18, R20, 0x3, R23 ;  /* 0x0000000314127824 */ /* 0x000fc400078e0217 */
[----:B------:R-:W-:Y:S02]  /*03d0*/  IMAD R20, R20, 0x2, R23 ;  /* 0x0000000214147824 */ /* 0x000fe400078e0217 */
[----:B------:R-:W-:-:S07]  /*03e0*/  IMAD.X R17, RZ, RZ, R17, P0 ;  /* 0x000000ffff117224 */ /* 0x000fce00000e0611 */
.L_x_220:
[----:B------:R-:W0:Y:S01]  /*03f0*/  S2R R3, SR_TID.X ;  /* 0x0000000000037919 */ /* 0x000e220000002100 */
[----:B------:R-:W1:Y:S01]  /*0400*/  LDC.64 R40, c[0x0][0x380] ;  /* 0x0000e000ff287b82 */ /* 0x000e620000000a00 */
[----:B------:R-:W-:Y:S01]  /*0410*/  UIMAD UR6, UR5, 0xb0, URZ ;  /* 0x000000b0050678a4 */ /* 0x000fe2000f8e02ff */
[----:B------:R-:W2:Y:S03]  /*0420*/  LDG.E.U16 R61, desc[UR8][R16.64] ;  /* 0x00000008103d7981 */ /* 0x000ea6000c1e1500 */
[----:B------:R-:W-:-:S04]  /*0430*/  UIADD3 UR7, UP0, UPT, UR6, UR10, URZ ;  /* 0x0000000a06077290 */ /* 0x000fc8000ff1e0ff */
[----:B------:R-:W-:Y:S02]  /*0440*/  ULEA.HI.X.SX32 UR6, UR6, UR11, 0x1, UP0 ;  /* 0x0000000b06067291 */ /* 0x000fe400080f0eff */
[----:B------:R-:W-:Y:S01]  /*0450*/  MOV R24, UR7 ;  /* 0x0000000700187c02 */ /* 0x000fe20008000f00 */
[----:B-1----:R-:W-:-:S04]  /*0460*/  IMAD.WIDE R40, R22, 0xb0, R40 ;  /* 0x000000b016287825 */ /* 0x002fc800078e0228 */
[C---:B0-----:R-:W-:Y:S02]  /*0470*/  IMAD.SHL.U32 R45, R3.reuse, 0x2, RZ ;  /* 0x00000002032d7824 */ /* 0x041fe400078e00ff */
[----:B------:R-:W-:-:S03]  /*0480*/  IMAD.SHL.U32 R23, R3, 0x4, RZ ;  /* 0x0000000403177824 */ /* 0x000fc600078e00ff */
[----:B------:R-:W-:Y:S02]  /*0490*/  LOP3.LUT R45, R45, 0x1e, RZ, 0xc0, !PT ;  /* 0x0000001e2d2d7812 */ /* 0x000fe400078ec0ff */
[----:B------:R-:W-:Y:S02]  /*04a0*/  LOP3.LUT R23, R23, 0xc, RZ, 0xc0, !PT ;  /* 0x0000000c17177812 */ /* 0x000fe400078ec0ff */
[----:B------:R-:W-:-:S05]  /*04b0*/  SHF.R.U32.HI R26, RZ, 0x3, R45 ;  /* 0x00000003ff1a7819 */ /* 0x000fca000001162d */
[----:B------:R-:W-:-:S05]  /*04c0*/  IMAD.SHL.U32 R29, R26, 0x2, RZ ;  /* 0x000000021a1d7824 */ /* 0x000fca00078e00ff */
[----:B------:R-:W-:Y:S01]  /*04d0*/  IADD3 R38, P0, PT, R29, R40, RZ ;  /* 0x000000281d267210 */ /* 0x000fe20007f1e0ff */
[----:B------:R-:W-:-:S04]  /*04e0*/  IMAD R26, R26, 0x20, R23 ;  /* 0x000000201a1a7824 */ /* 0x000fc800078e0217 */
[----:B------:R-:W-:Y:S01]  /*04f0*/  IMAD.X R39, RZ, RZ, R41, P0 ;  /* 0x000000ffff277224 */ /* 0x000fe200000e0629 */
[----:B------:R-:W-:Y:S01]  /*0500*/  ISETP.GT.U32.AND P0, PT, R45, 0xf, PT ;  /* 0x0000000f2d00780c */ /* 0x000fe20003f04070 */
[----:B------:R-:W-:Y:S01]  /*0510*/  IMAD.U32 R25, RZ, RZ, UR6 ;  /* 0x00000006ff197e24 */ /* 0x000fe2000f8e00ff */
[----:B------:R-:W-:Y:S02]  /*0520*/  IADD3 R55, P2, PT, R26, 0x30, RZ ;  /* 0x000000301a377810 */ /* 0x000fe40007f5e0ff */
[----:B------:R-:W3:Y:S01]  /*0530*/  LDG.E.U16 R46, desc[UR8][R38.64+0x4] ;  /* 0x00000408262e7981 */ /* 0x000ee2000c1e1500 */
[----:B------:R-:W-:-:S03]  /*0540*/  IADD3 R42, P1, PT, R23, R40, RZ ;  /* 0x00000028172a7210 */ /* 0x000fc60007f3e0ff */
[----:B------:R-:W4:Y:S01]  /*0550*/  LDG.E.U16 R47, desc[UR8][R38.64+0x8] ;  /* 0x00000808262f7981 */ /* 0x000f22000c1e1500 */
[----:B------:R-:W-:-:S04]  /*0560*/  IMAD.WIDE R24, R22, 0xb0, R24 ;  /* 0x000000b016187825 */ /* 0x000fc800078e0218 */
[----:B------:R-:W-:Y:S01]  /*0570*/  IMAD.X R3, RZ, RZ, RZ, P2 ;  /* 0x000000ffff037224 */ /* 0x000fe200010e06ff */
[----:B------:R-:W-:Y:S01]  /*0580*/  IADD3 R36, P2, PT, R40, R55, RZ ;  /* 0x0000003728247210 */ /* 0x000fe20007f5e0ff */
[----:B------:R-:W5:Y:S01]  /*0590*/  @P0 LDG.E.U16 R49, desc[UR8][R38.64] ;  /* 0x0000000826310981 */ /* 0x000f62000c1e1500 */
[----:B------:R-:W-:Y:S01]  /*05a0*/  IMAD.X R43, RZ, RZ, R41, P1 ;  /* 0x000000ffff2b7224 */ /* 0x000fe200008e0629 */
[----:B------:R-:W-:Y:S02]  /*05b0*/  IADD3 R50, P1, PT, R23, R24, RZ ;  /* 0x0000001817327210 */ /* 0x000fe40007f3e0ff */
[----:B------:R-:W-:Y:S02]  /*05c0*/  IMAD.X R37, R41, 0x1, R3, P2 ;  /* 0x0000000129257824 */ /* 0x000fe400010e0603 */
[----:B------:R-:W-:Y:S01]  /*05d0*/  IADD3.X R51, PT, PT, RZ, R25, RZ, P1, !PT ;  /* 0x00000019ff337210 */ /* 0x000fe20000ffe4ff */
[----:B------:R-:W2:Y:S04]  /*05e0*/  LDG.E R44, desc[UR8][R42.64+0x10] ;  /* 0x000010082a2c7981 */ /* 0x000ea8000c1e1900 */
[----:B------:R-:W2:Y:S01]  /*05f0*/  LDG.E R59, desc[UR8][R36.64] ;  /* 0x00000008243b7981 */ /* 0x000ea2000c1e1900 */
[----:B------:R-:W-:-:S03]  /*0600*/  IADD3 R54, P1, PT, R24, R55, RZ ;  /* 0x0000003718367210 */ /* 0x000fc60007f3e0ff */
[----:B------:R-:W2:Y:S04]  /*0610*/  LDG.E R58, desc[UR8][R42.64+0x20] ;  /* 0x000020082a3a7981 */ /* 0x000ea8000c1e1900 */
[----:B------:R-:W2:Y:S04]  /*0620*/  LDG.E R60, desc[UR8][R50.64+0x10] ;  /* 0x00001008323c7981 */ /* 0x000ea8000c1e1900 */
[----:B------:R-:W2:Y:S01]  /*0630*/  LDG.E R57, desc[UR8][R50.64+0x20] ;  /* 0x0000200832397981 */ /* 0x000ea2000c1e1900 */
[----:B------:R-:W-:-:S03]  /*0640*/  IMAD.X R55, R25, 0x1, R3, P1 ;  /* 0x0000000119377824 */ /* 0x000fc600008e0603 */
[----:B------:R0:W2:Y:S04]  /*0650*/  LDG.E R28, desc[UR8][R36.64+0x10] ;  /* 0x00001008241c7981 */ /* 0x0000a8000c1e1900 */
[----:B------:R-:W2:Y:S01]  /*0660*/  LDG.E R3, desc[UR8][R54.64] ;  /* 0x0000000836037981 */ /* 0x000ea2000c1e1900 */
[----:B------:R-:W-:-:S03]  /*0670*/  IADD3 R26, P1, PT, R23, R16, RZ ;  /* 0x00000010171a7210 */ /* 0x000fc60007f3e0ff */
[----:B------:R1:W2:Y:S02]  /*0680*/  LDG.E R53, desc[UR8][R54.64+0x10] ;  /* 0x0000100836357981 */ /* 0x0002a4000c1e1900 */
[----:B------:R-:W-:Y:S01]  /*0690*/  IMAD.X R27, RZ, RZ, R17, P1 ;  /* 0x000000ffff1b7224 */ /* 0x000fe200008e0611 */
[----:B------:R-:W-:-:S04]  /*06a0*/  ISETP.GE.U32.AND P1, PT, R45, 0x10, PT ;  /* 0x000000102d00780c */ /* 0x000fc80003f26070 */
[----:B------:R-:W2:Y:S01]  /*06b0*/  LDG.E R43, desc[UR8][R26.64+-0x10] ;  /* 0xfffff0081a2b7981 */ /* 0x000ea2000c1e1900 */
[----:B0-----:R-:W-:-:S03]  /*06c0*/  IMAD.WIDE R36, R22, 0xb0, R32 ;  /* 0x000000b016247825 */ /* 0x001fc600078e0220 */
[----:B------:R-:W2:Y:S04]  /*06d0*/  LDG.E R45, desc[UR8][R26.64+-0x20] ;  /* 0xffffe0081a2d7981 */ /* 0x000ea8000c1e1900 */
[----:B------:R-:W2:Y:S04]  /*06e0*/  LDG.E R50, desc[UR8][R26.64+0x14] ;  /* 0x000014081a327981 */ /* 0x000ea8000c1e1900 */
[----:B------:R0:W2:Y:S04]  /*06f0*/  LDG.E R51, desc[UR8][R26.64+0x4] ;  /* 0x000004081a337981 */ /* 0x0000a8000c1e1900 */
[----:B------:R-:W2:Y:S04]  /*0700*/  @P1 LDG.E.U16 R52, desc[UR8][R36.64] ;  /* 0x0000000824341981 */ /* 0x000ea8000c1e1500 */
[----:B------:R-:W2:Y:S04]  /*0710*/  LDG.E.U16 R48, desc[UR8][R36.64+0x8] ;  /* 0x0000080824307981 */ /* 0x000ea8000c1e1500 */
[----:B------:R-:W2:Y:S01]  /*0720*/  LDG.E.U16 R56, desc[UR8][R36.64+0x4] ;  /* 0x0000040824387981 */ /* 0x000ea2000c1e1500 */
[----:B------:R-:W-:Y:S01]  /*0730*/  UMOV UR6, 0x1010101 ;  /* 0x0101010100067882 */ /* 0x000fe20000000000 */
[----:B---3--:R-:W-:-:S04]  /*0740*/  @P0 SHF.R.U32.HI R42, RZ, 0x2, R46 ;  /* 0x00000002ff2a0819 */ /* 0x008fc8000001162e */
[----:B-1----:R-:W-:Y:S02]  /*0750*/  @P0 LOP3.LUT R55, R42, 0x3030, RZ, 0xc0, !PT ;  /* 0x000030302a370812 */ /* 0x002fe400078ec0ff */
[----:B----4-:R-:W-:Y:S02]  /*0760*/  @P0 SHF.R.U32.HI R54, RZ, 0x4, R47 ;  /* 0x00000004ff360819 */ /* 0x010fe4000001162f */
[----:B------:R-:W-:Y:S02]  /*0770*/  @!P0 LOP3.LUT R42, R47, 0x3f3f, RZ, 0xc0, !PT ;  /* 0x00003f3f2f2a8812 */ /* 0x000fe400078ec0ff */
[----:B------:R-:W-:Y:S02]  /*0780*/  @P0 LOP3.LUT R42, R55, 0xf0f, R54, 0xf8, !PT ;  /* 0x00000f0f372a0812 */ /* 0x000fe400078ef836 */
[----:B-----5:R-:W-:Y:S02]  /*0790*/  @P0 SHF.R.U32.HI R54, RZ, 0x2, R49 ;  /* 0x00000002ff360819 */ /* 0x020fe40000011631 */
[----:B------:R1:W3:Y:S02]  /*07a0*/  LDG.E R49, desc[UR8][R24.64] ;  /* 0x0000000818317981 */ /* 0x0002e4000c1e1900 */
[----:B0-----:R-:W-:-:S02]  /*07b0*/  @P0 LOP3.LUT R26, R54, 0x3030, RZ, 0xc0, !PT ;  /* 0x00003030361a0812 */ /* 0x001fc400078ec0ff */
[----:B------:R-:W-:Y:S02]  /*07c0*/  @!P0 LOP3.LUT R54, R46, 0x3f3f, RZ, 0xc0, !PT ;  /* 0x00003f3f2e368812 */ /* 0x000fe400078ec0ff */
[----:B------:R-:W-:Y:S02]  /*07d0*/  @P0 LOP3.LUT R54, R26, 0xf0f, R47, 0xf8, !PT ;  /* 0x00000f0f1a360812 */ /* 0x000fe400078ef82f */
[-C--:B--2---:R-:W-:Y:S02]  /*07e0*/  SHF.R.S32.HI R44, RZ, R29.reuse, R44 ;  /* 0x0000001dff2c7219 */ /* 0x084fe4000001142c */
[----:B------:R-:W-:Y:S02]  /*07f0*/  SHF.R.U32.HI R26, RZ, 0x4, R59 ;  /* 0x00000004ff1a7819 */ /* 0x000fe4000001163b */
[----:B------:R-:W-:Y:S01]  /*0800*/  SHF.R.S32.HI R58, RZ, R29, R58 ;  /* 0x0000001dff3a7219 */ /* 0x000fe2000001143a */
[----:B------:R-:W-:Y:S01]  /*0810*/  IMAD.SHL.U32 R27, R44, 0x10, RZ ;  /* 0x000000102c1b7824 */ /* 0x000fe200078e00ff */
[----:B------:R-:W-:-:S02]  /*0820*/  LOP3.LUT R26, R26, 0xf0f0f0f, RZ, 0xc0, !PT ;  /* 0x0f0f0f0f1a1a7812 */ /* 0x000fc400078ec0ff */
[-C--:B------:R-:W-:Y:S02]  /*0830*/  SHF.R.S32.HI R60, RZ, R29.reuse, R60 ;  /* 0x0000001dff3c7219 */ /* 0x080fe4000001143c */
[----:B------:R-:W-:Y:S02]  /*0840*/  SHF.R.S32.HI R57, RZ, R29, R57 ;  /* 0x0000001dff397219 */ /* 0x000fe40000011439 */
[----:B------:R-:W-:Y:S02]  /*0850*/  SHF.L.U32 R29, R44, 0x3, RZ ;  /* 0x000000032c1d7819 */ /* 0x000fe400000006ff */
[----:B------:R-:W-:Y:S01]  /*0860*/  LOP3.LUT R44, R59, 0xf0f0f0f, RZ, 0xc0, !PT ;  /* 0x0f0f0f0f3b2c7812 */ /* 0x000fe200078ec0ff */
[----:B-1----:R-:W-:Y:S01]  /*0870*/  IMAD.SHL.U32 R25, R58, 0x10, RZ ;  /* 0x000000103a197824 */ /* 0x002fe200078e00ff */
[----:B------:R-:W-:Y:S02]  /*0880*/  LOP3.LUT R29, R26, 0x10101010, R29, 0xf8, !PT ;  /* 0x101010101a1d7812 */ /* 0x000fe400078ef81d */
[----:B------:R-:W-:-:S02]  /*0890*/  SHF.R.U32.HI R24, RZ, 0x4, R28 ;  /* 0x00000004ff187819 */ /* 0x000fc4000001161c */
[----:B------:R-:W-:Y:S02]  /*08a0*/  LOP3.LUT R26, R28, 0xf0f0f0f, RZ, 0xc0, !PT ;  /* 0x0f0f0f0f1c1a7812 */ /* 0x000fe400078ec0ff */
[----:B------:R-:W-:Y:S01]  /*08b0*/  LOP3.LUT R44, R44, 0x10101010, R27, 0xf8, !PT ;  /* 0x101010102c2c7812 */ /* 0x000fe200078ef81b */
[----:B------:R-:W-:Y:S01]  /*08c0*/  IMAD.SHL.U32 R27, R58, 0x8, RZ ;  /* 0x000000083a1b7824 */ /* 0x000fe200078e00ff */
[----:B------:R-:W-:Y:S02]  /*08d0*/  LOP3.LUT R24, R24, 0xf0f0f0f, RZ, 0xc0, !PT ;  /* 0x0f0f0f0f18187812 */ /* 0x000fe400078ec0ff */
[----:B------:R-:W-:Y:S02]  /*08e0*/  LOP3.LUT R26, R26, 0x10101010, R25, 0xf8, !PT ;  /* 0x101010101a1a7812 */ /* 0x000fe400078ef819 */
[----:B------:R-:W-:Y:S01]  /*08f0*/  SHF.R.U32.HI R25, RZ, 0x4, R3 ;  /* 0x00000004ff197819 */ /* 0x000fe20000011603 */
[----:B------:R-:W-:Y:S01]  /*0900*/  IMAD.SHL.U32 R28, R60, 0x8, RZ ;  /* 0x000000083c1c7824 */ /* 0x000fe200078e00ff */
[----:B------:R-:W-:Y:S01]  /*0910*/  LOP3.LUT R27, R24, 0x10101010, R27, 0xf8, !PT ;  /* 0x10101010181b7812 */ /* 0x000fe200078ef81b */
[----:B------:R-:W-:Y:S01]  /*0920*/  IMAD.SHL.U32 R24, R60, 0x10, RZ ;  /* 0x000000103c187824 */ /* 0x000fe200078e00ff */
[----:B------:R-:W-:-:S02]  /*0930*/  LOP3.LUT R3, R3, 0xf0f0f0f, RZ, 0xc0, !PT ;  /* 0x0f0f0f0f03037812 */ /* 0x000fc400078ec0ff */
[----:B------:R-:W-:Y:S02]  /*0940*/  LOP3.LUT R25, R25, 0xf0f0f0f, RZ, 0xc0, !PT ;  /* 0x0f0f0f0f19197812 */ /* 0x000fe400078ec0ff */
[----:B------:R-:W-:Y:S01]  /*0950*/  SHF.R.U32.HI R55, RZ, 0x4, R53 ;  /* 0x00000004ff377819 */ /* 0x000fe20000011635 */
[----:B------:R-:W-:Y:S01]  /*0960*/  IMAD.SHL.U32 R58, R57, 0x8, RZ ;  /* 0x00000008393a7824 */ /* 0x000fe200078e00ff */
[----:B------:R-:W-:Y:S02]  /*0970*/  LOP3.LUT R3, R3, 0x10101010, R24, 0xf8, !PT ;  /* 0x1010101003037812 */ /* 0x000fe400078ef818 */
[----:B------:R-:W-:Y:S02]  /*0980*/  LOP3.LUT R28, R25, 0x10101010, R28, 0xf8, !PT ;  /* 0x10101010191c7812 */ /* 0x000fe400078ef81c */
[----:B------:R-:W-:Y:S02]  /*0990*/  LOP3.LUT R25, R53, 0xf0f0f0f, RZ, 0xc0, !PT ;  /* 0x0f0f0f0f35197812 */ /* 0x000fe400078ec0ff */
[----:B------:R-:W-:-:S02]  /*09a0*/  SHF.L.U32 R24, R57, 0x4, RZ ;  /* 0x0000000439187819 */ /* 0x000fc400000006ff */
[----:B------:R-:W-:Y:S02]  /*09b0*/  LOP3.LUT R55, R55, 0xf0f0f0f, RZ, 0xc0, !PT ;  /* 0x0f0f0f0f37377812 */ /* 0x000fe400078ec0ff */
[----:B------:R-:W-:Y:S02]  /*09c0*/  LOP3.LUT R25, R25, 0x10101010, R24, 0xf8, !PT ;  /* 0x1010101019197812 */ /* 0x000fe400078ef818 */
[----:B------:R-:W-:Y:S01]  /*09d0*/  LOP3.LUT R24, R55, 0x10101010, R58, 0xf8, !PT ;  /* 0x1010101037187812 */ /* 0x000fe200078ef83a */
[----:B------:R-:W-:Y:S02]  /*09e0*/  IDP.4A.S8.S8 R58, R43, UR6, RZ ;  /* 0x000000062b3a7c26 */ /* 0x000fe400080006ff */
[----:B------:R-:W-:Y:S02]  /*09f0*/  IDP.4A.S8.S8 R55, R26, R43, RZ ;  /* 0x0000002b1a377226 */ /* 0x000fe400000006ff */
[----:B------:R-:W-:Y:S02]  /*0a00*/  IDP.4A.S8.S8 R53, R45, UR6, R58 ;  /* 0x000000062d357c26 */ /* 0x000fe4000800063a */
[----:B------:R-:W-:-:S02]  /*0a10*/  IDP.4A.S8.S8 R58, R27, R50, RZ ;  /* 0x000000321b3a7226 */ /* 0x000fc400000006ff */
[----:B------:R-:W-:Y:S02]  /*0a20*/  IDP.4A.S8.S8 R60, R25, R43, RZ ;  /* 0x0000002b193c7226 */ /* 0x000fe400000006ff */
[----:B------:R-:W-:Y:S01]  /*0a30*/  IDP.4A.S8.S8 R57, R29, R51, R58 ;  /* 0x000000331d397226 */ /* 0x000fe2000000063a */
[----:B------:R-:W-:Y:S01]  /*0a40*/  LOP3.LUT R58, R54, 0xffff, RZ, 0xc0, !PT ;  /* 0x0000ffff363a7812 */ /* 0x000fe200078ec0ff */
[-C--:B------:R-:W-:Y:S02]  /*0a50*/  IDP.4A.S8.S8 R55, R44, R45.reuse, R55 ;  /* 0x0000002d2c377226 */ /* 0x080fe40000000637 */
[----:B------:R-:W-:Y:S01]  /*0a60*/  IDP.4A.S8.S8 R43, R3, R45, R60 ;  /* 0x0000002d032b7226 */ /* 0x000fe2000000063c */
[----:B------:R-:W-:Y:S01]  /*0a70*/  @P1 SHF.R.U32.HI R52, RZ, 0x2, R52 ;  /* 0x00000002ff341819 */ /* 0x000fe20000011634 */
[----:B------:R-:W-:Y:S02]  /*0a80*/  IDP.4A.S8.S8 R60, R50, UR6, RZ ;  /* 0x00000006323c7c26 */ /* 0x000fe400080006ff */
[----:B------:R-:W-:Y:S01]  /*0a90*/  IDP.4A.S8.S8 R45, R24, R50, RZ ;  /* 0x00000032182d7226 */ /* 0x000fe200000006ff */
[----:B------:R-:W-:Y:S01]  /*0aa0*/  LOP3.LUT R54, R58, 0xff, RZ, 0xc0, !PT ;  /* 0x000000ff3a367812 */ /* 0x000fe200078ec0ff */
[----:B------:R-:W-:-:S02]  /*0ab0*/  IDP.4A.S8.S8 R50, R51, UR6, R60 ;  /* 0x0000000633327c26 */ /* 0x000fc4000800063c */
[----:B------:R-:W-:Y:S01]  /*0ac0*/  IDP.4A.S8.S8 R45, R28, R51, R45 ;  /* 0x000000331c2d7226 */ /* 0x000fe2000000062d */
[----:B------:R-:W-:Y:S01]  /*0ad0*/  @P1 LOP3.LUT R51, R52, 0x3030, RZ, 0xc0, !PT ;  /* 0x0000303034331812 */ /* 0x000fe200078ec0ff */
[----:B------:R-:W-:-:S03]  /*0ae0*/  IMAD R54, R55, R54, RZ ;  /* 0x0000003637367224 */ /* 0x000fc600078e02ff */
[----:B------:R-:W-:Y:S02]  /*0af0*/  @P1 LOP3.LUT R55, R51, 0xf0f, R48, 0xf8, !PT ;  /* 0x00000f0f33371812 */ /* 0x000fe400078ef830 */
[----:B------:R-:W-:Y:S02]  /*0b00*/  SHF.R.U32.HI R51, RZ, 0x8, R58 ;  /* 0x00000008ff337819 */ /* 0x000fe4000001163a */
[----:B------:R-:W-:Y:S02]  /*0b10*/  @!P1 LOP3.LUT R55, R56, 0x3f3f, RZ, 0xc0, !PT ;  /* 0x00003f3f38379812 */ /* 0x000fe400078ec0ff */
[----:B------:R-:W-:Y:S02]  /*0b20*/  LOP3.LUT R52, R51, 0xffff, RZ, 0xc0, !PT ;  /* 0x0000ffff33347812 */ /* 0x000fe400078ec0ff */
[----:B------:R-:W-:-:S03]  /*0b30*/  LOP3.LUT R55, R55, 0xffff, RZ, 0xc0, !PT ;  /* 0x0000ffff37377812 */ /* 0x000fc600078ec0ff */
[----:B------:R-:W-:Y:S01]  /*0b40*/  IMAD R51, R57, R52, RZ ;  /* 0x0000003439337224 */ /* 0x000fe200078e02ff */
[----:B------:R-:W-:-:S05]  /*0b50*/  LOP3.LUT R52, R55, 0xff, RZ, 0xc0, !PT ;  /* 0x000000ff37347812 */ /* 0x000fca00078ec0ff */
[----:B------:R-:W-:Y:S02]  /*0b60*/  IMAD R52, R43, R52, RZ ;  /* 0x000000342b347224 */ /* 0x000fe400078e02ff */
[----:B------:R-:W2:Y:S01]  /*0b70*/  LDG.E.U16 R43, desc[UR8][R16.64+-0x24] ;  /* 0xffffdc08102b7981 */ /* 0x000ea2000c1e1500 */
[----:B------:R-:W-:-:S04]  /*0b80*/  SHF.R.U32.HI R55, RZ, 0x8, R55 ;  /* 0x00000008ff377819 */ /* 0x000fc80000011637 */
[----:B------:R-:W-:Y:S02]  /*0b90*/  LOP3.LUT R58, R55, 0xffff, RZ, 0xc0, !PT ;  /* 0x0000ffff373a7812 */ /* 0x000fe400078ec0ff */
[----:B------:R-:W-:-:S03]  /*0ba0*/  @P1 SHF.R.U32.HI R55, RZ, 0x2, R56 ;  /* 0x00000002ff371819 */ /* 0x000fc60000011638 */
[----:B------:R-:W-:Y:S01]  /*0bb0*/  IMAD R45, R45, R58, RZ ;  /* 0x0000003a2d2d7224 */ /* 0x000fe200078e02ff */
[----:B------:R-:W-:Y:S02]  /*0bc0*/  @P1 LOP3.LUT R60, R55, 0x3030, RZ, 0xc0, !PT ;  /* 0x00003030373c1812 */ /* 0x000fe400078ec0ff */
[----:B------:R-:W-:Y:S02]  /*0bd0*/  I2FP.F32.S32 R58, R54 ;  /* 0x00000036003a7245 */ /* 0x000fe40000201400 */
[----:B------:R-:W-:Y:S01]  /*0be0*/  @P1 SHF.R.U32.HI R55, RZ, 0x4, R48 ;  /* 0x00000004ff371819 */ /* 0x000fe20000011630 */
[----:B------:R-:W-:Y:S01]  /*0bf0*/  HADD2.F32 R61, -RZ, R61.H0_H0 ;  /* 0x2000003dff3d7230 */ /* 0x000fe20000004100 */
[----:B------:R-:W-:Y:S02]  /*0c00*/  I2FP.F32.S32 R51, R51 ;  /* 0x0000003300337245 */ /* 0x000fe40000201400 */
[----:B------:R-:W-:Y:S02]  /*0c10*/  @P1 LOP3.LUT R54, R60, 0xf0f, R55, 0xf8, !PT ;  /* 0x00000f0f3c361812 */ /* 0x000fe400078ef837 */
[----:B------:R-:W-:Y:S01]  /*0c20*/  @!P1 LOP3.LUT R54, R48, 0x3f3f, RZ, 0xc0, !PT ;  /* 0x00003f3f30369812 */ /* 0x000fe200078ec0ff */
[----:B------:R-:W4:Y:S01]  /*0c30*/  @P1 LDG.E.U16 R60, desc[UR8][R38.64] ;  /* 0x00000008263c1981 */ /* 0x000f22000c1e1500 */
[----:B------:R-:W-:-:S04]  /*0c40*/  LOP3.LUT R57, R42, 0xffff, RZ, 0xc0, !PT ;  /* 0x0000ffff2a397812 */ /* 0x000fc800078ec0ff */
[----:B------:R-:W-:-:S05]  /*0c50*/  LOP3.LUT R42, R57, 0xff, RZ, 0xc0, !PT ;  /* 0x000000ff392a7812 */ /* 0x000fca00078ec0ff */
[----:B------:R-:W-:-:S05]  /*0c60*/  IMAD R42, R53, R42, RZ ;  /* 0x0000002a352a7224 */ /* 0x000fca00078e02ff */
[----:B------:R-:W-:Y:S01]  /*0c70*/  I2FP.F32.S32 R42, R42 ;  /* 0x0000002a002a7245 */ /* 0x000fe20000201400 */
[----:B--2---:R-:W-:-:S05]  /*0c80*/  HADD2.F32 R43, -RZ, R43.H0_H0 ;  /* 0x2000002bff2b7230 */ /* 0x004fca0000004100 */
[----:B------:R-:W-:-:S04]  /*0c90*/  FFMA R58, R43, R58, RZ ;  /* 0x0000003a2b3a7223 */ /* 0x000fc800000000ff */
[----:B------:R-:W-:Y:S01]  /*0ca0*/  FFMA R51, R61, R51, R58 ;  /* 0x000000333d337223 */ /* 0x000fe2000000003a */
[----:B------:R-:W-:-:S04]  /*0cb0*/  LOP3.LUT R58, R54, 0xffff, RZ, 0xc0, !PT ;  /* 0x0000ffff363a7812 */ /* 0x000fc800078ec0ff */
[----:B------:R-:W-:-:S05]  /*0cc0*/  LOP3.LUT R54, R58, 0xff, RZ, 0xc0, !PT ;  /* 0x000000ff3a367812 */ /* 0x000fca00078ec0ff */
[----:B------:R-:W-:Y:S01]  /*0cd0*/  IMAD R55, R53, R54, RZ ;  /* 0x0000003635377224 */ /* 0x000fe200078e02ff */
[----:B------:R-:W-:Y:S02]  /*0ce0*/  SHF.R.U32.HI R53, RZ, 0x8, R57 ;  /* 0x00000008ff357819 */ /* 0x000fe40000011639 */
[----:B------:R-:W-:Y:S02]  /*0cf0*/  SHF.R.U32.HI R54, RZ, 0x8, R58 ;  /* 0x00000008ff367819 */ /* 0x000fe4000001163a */
[----:B------:R-:W-:Y:S02]  /*0d00*/  LOP3.LUT R53, R53, 0xffff, RZ, 0xc0, !PT ;  /* 0x0000ffff35357812 */ /* 0x000fe400078ec0ff */
[----:B------:R-:W-:Y:S02]  /*0d10*/  LOP3.LUT R57, R54, 0xffff, RZ, 0xc0, !PT ;  /* 0x0000ffff36397812 */ /* 0x000fe400078ec0ff */
[----:B------:R-:W-:Y:S01]  /*0d20*/  I2FP.F32.S32 R58, R55 ;  /* 0x00000037003a7245 */ /* 0x000fe20000201400 */
[----:B------:R-:W-:-:S02]  /*0d30*/  IMAD R53, R50, R53, RZ ;  /* 0x0000003532357224 */ /* 0x000fc400078e02ff */
[----:B------:R-:W-:Y:S01]  /*0d40*/  IMAD R54, R50, R57, RZ ;  /* 0x0000003932367224 */ /* 0x000fe200078e02ff */
[----:B------:R-:W-:Y:S01]  /*0d50*/  I2FP.F32.S32 R50, R52 ;  /* 0x0000003400327245 */ /* 0x000fe20000201400 */
[C---:B------:R-:W-:Y:S01]  /*0d60*/  FFMA R52, R43.reuse, R58, RZ ;  /* 0x0000003a2b347223 */ /* 0x040fe200000000ff */
[----:B------:R-:W-:-:S03]  /*0d70*/  FFMA R58, R43, R42, RZ ;  /* 0x0000002a2b3a7223 */ /* 0x000fc600000000ff */
[----:B------:R-:W-:Y:S01]  /*0d80*/  FFMA R50, R43, R50, RZ ;  /* 0x000000322b327223 */ /* 0x000fe200000000ff */
[----:B------:R-:W-:Y:S01]  /*0d90*/  IMAD.WIDE R42, R21, 0x24, R30 ;  /* 0x00000024152a7825 */ /* 0x000fe200078e021e */
[----:B------:R-:W-:Y:S02]  /*0da0*/  I2FP.F32.S32 R54, R54 ;  /* 0x0000003600367245 */ /* 0x000fe40000201400 */
[----:B------:R-:W-:Y:S02]  /*0db0*/  I2FP.F32.S32 R53, R53 ;  /* 0x0000003500357245 */ /* 0x000fe40000201400 */
[----:B------:R-:W2:Y:S01]  /*0dc0*/  LDG.E R57, desc[UR8][R42.64+0x14] ;  /* 0x000014082a397981 */ /* 0x000ea2000c1e1900 */
[----:B------:R-:W-:-:S03]  /*0dd0*/  FFMA R59, R61, R54, R52 ;  /* 0x000000363d3b7223 */ /* 0x000fc60000000034 */
[----:B------:R-:W5:Y:S01]  /*0de0*/  LDG.E R55, desc[UR8][R42.64+0x38] ;  /* 0x000038082a377981 */ /* 0x000f62000c1e1900 */
[----:B------:R-:W-:-:S03]  /*0df0*/  FFMA R52, R61, R53, R58 ;  /* 0x000000353d347223 */ /* 0x000fc6000000003a */
[----:B------:R-:W5:Y:S04]  /*0e00*/  LDG.E R54, desc[UR8][R42.64+0x4] ;  /* 0x000004082a367981 */ /* 0x000f68000c1e1900 */
[----:B------:R-:W5:Y:S01]  /*0e10*/  LDG.E R58, desc[UR8][R42.64+0x28] ;  /* 0x000028082a3a7981 */ /* 0x000f62000c1e1900 */
[----:B------:R-:W-:-:S03]  /*0e20*/  I2FP.F32.S32 R45, R45 ;  /* 0x0000002d002d7245 */ /* 0x000fc60000201400 */
[----:B------:R0:W5:Y:S04]  /*0e30*/  LDG.E R53, desc[UR8][R40.64] ;  /* 0x0000000828357981 */ /* 0x000168000c1e1900 */
[----:B------:R-:W5:Y:S01]  /*0e40*/  @P1 LDG.E.U16 R42, desc[UR8][R36.64] ;  /* 0x00000008242a1981 */ /* 0x000f62000c1e1500 */
[----:B------:R-:W-:Y:S01]  /*0e50*/  FFMA R61, R61, R45, R50 ;  /* 0x0000002d3d3d7223 */ /* 0x000fe20000000032 */
[----:B------:R-:W-:-:S04]  /*0e60*/  @!P0 PRMT R45, R46, 0x7610, R45 ;  /* 0x000076102e2d8816 */ /* 0x000fc8000000002d */
[----:B------:R-:W-:Y:S02]  /*0e70*/  @P0 PRMT R45, R46, 0x7610, R45 ;  /* 0x000076102e2d0816 */ /* 0x000fe4000000002d */
[----:B------:R-:W-:-:S04]  /*0e80*/  @!P0 PRMT R46, R47, 0x7610, R46 ;  /* 0x000076102f2e8816 */ /* 0x000fc8000000002e */
[----:B------:R-:W-:Y:S02]  /*0e90*/  @P0 PRMT R46, R47, 0x7610, R46 ;  /* 0x000076102f2e0816 */ /* 0x000fe4000000002e */
[----:B------:R-:W-:-:S04]  /*0ea0*/  @P1 PRMT R47, R48, 0x7610, R47 ;  /* 0x00007610302f1816 */ /* 0x000fc8000000002f */
[----:B------:R-:W-:Y:S01]  /*0eb0*/  @!P1 PRMT R47, R48, 0x7610, R47 ;  /* 0x00007610302f9816 */ /* 0x000fe2000000002f */
[--C-:B---3--:R-:W-:Y:S01]  /*0ec0*/  HADD2.F32 R48, -RZ, R49.reuse.H1_H1 ;  /* 0x30000031ff307230 */ /* 0x108fe20000004100 */
[----:B------:R-:W-:Y:S01]  /*0ed0*/  @P1 PRMT R50, R56, 0x7610, R50 ;  /* 0x0000761038321816 */ /* 0x000fe20000000032 */
[----:B------:R-:W-:-:S03]  /*0ee0*/  HADD2.F32 R49, -RZ, R49.H0_H0 ;  /* 0x20000031ff317230 */ /* 0x000fc60000004100 */
[----:B------:R-:W-:Y:S01]  /*0ef0*/  FMUL R59, R59, R48 ;  /* 0x000000303b3b7220 */ /* 0x000fe20000400000 */
[----:B------:R-:W-:-:S03]  /*0f00*/  @!P1 PRMT R50, R56, 0x7610, R50 ;  /* 0x0000761038329816 */ /* 0x000fc60000000032 */
[----:B0-----:R-:W-:Y:S01]  /*0f10*/  FFMA R40, R61, R49, -R59 ;  /* 0x000000313d287223 */ /* 0x001fe2000000083b */
[----:B----4-:R-:W-:-:S03]  /*0f20*/  @P1 SHF.R.U32.HI R60, RZ, 0x2, R60 ;  /* 0x00000002ff3c1819 */ /* 0x010fc6000001163c */
[----:B------:R-:W-:Y:S01]  /*0f30*/  FADD R9, R40, R9 ;  /* 0x0000000928097221 */ /* 0x000fe20000000000 */
[----:B--2---:R-:W-:Y:S02]  /*0f40*/  IDP.4A.S8.S8 R43, R57, UR6, RZ ;  /* 0x00000006392b7c26 */ /* 0x004fe400080006ff */
[-C--:B------:R-:W-:Y:S02]  /*0f50*/  IDP.4A.S8.S8 R41, R26, R57.reuse, RZ ;  /* 0x000000391a297226 */ /* 0x080fe400000006ff */
[----:B------:R-:W-:Y:S02]  /*0f60*/  IDP.4A.S8.S8 R56, R25, R57, RZ ;  /* 0x0000003919387226 */ /* 0x000fe400000006ff */
[----:B-----5:R-:W-:Y:S02]  /*0f70*/  IDP.4A.S8.S8 R59, R55, UR6, RZ ;  /* 0x00000006373b7c26 */ /* 0x020fe400080006ff */
[----:B------:R-:W-:Y:S02]  /*0f80*/  IDP.4A.S8.S8 R43, R54, UR6, R43 ;  /* 0x00000006362b7c26 */ /* 0x000fe4000800062b */
[----:B------:R-:W-:-:S02]  /*0f90*/  IDP.4A.S8.S8 R41, R44, R54, R41 ;  /* 0x000000362c297226 */ /* 0x000fc40000000629 */
[----:B------:R-:W-:Y:S02]  /*0fa0*/  IDP.4A.S8.S8 R56, R3, R54, R56 ;  /* 0x0000003603387226 */ /* 0x000fe40000000638 */
[----:B------:R-:W-:Y:S01]  /*0fb0*/  IDP.4A.S8.S8 R54, R58, UR6, R59 ;  /* 0x000000063a367c26 */ /* 0x000fe2000800063b */
[----:B------:R-:W-:-:S04]  /*0fc0*/  @P1 LOP3.LUT R59, R60, 0x3030, RZ, 0xc0, !PT ;  /* 0x000030303c3b1812 */ /* 0x000fc800078ec0ff */
[----:B------:R-:W-:Y:S02]  /*0fd0*/  @P1 LOP3.LUT R59, R59, 0xf0f, R46, 0xf8, !PT ;  /* 0x00000f0f3b3b1812 */ /* 0x000fe400078ef82e */
[----:B------:R-:W-:Y:S01]  /*0fe0*/  @!P1 LOP3.LUT R59, R45, 0x3f3f, RZ, 0xc0, !PT ;  /* 0x00003f3f2d3b9812 */ /* 0x000fe200078ec0ff */
[-C--:B------:R-:W-:Y:S01]  /*0ff0*/  IDP.4A.S8.S8 R57, R27, R55.reuse, RZ ;  /* 0x000000371b397226 */ /* 0x080fe200000006ff */
[----:B------:R-:W-:Y:S02]  /*1000*/  @P1 SHF.R.U32.HI R42, RZ, 0x2, R42 ;  /* 0x00000002ff2a1819 */ /* 0x000fe4000001162a */
[----:B------:R-:W-:Y:S01]  /*1010*/  LOP3.LUT R59, R59, 0xffff, RZ, 0xc0, !PT ;  /* 0x0000ffff3b3b7812 */ /* 0x000fe200078ec0ff */
[----:B------:R-:W-:Y:S01]  /*1020*/  IDP.4A.S8.S8 R55, R24, R55, RZ ;  /* 0x0000003718377226 */ /* 0x000fe200000006ff */
[----:B------:R-:W-:Y:S02]  /*1030*/  @P1 LOP3.LUT R42, R42, 0x3030, RZ, 0xc0, !PT ;  /* 0x000030302a2a1812 */ /* 0x000fe400078ec0ff */
[----:B------:R-:W-:Y:S01]  /*1040*/  LOP3.LUT R60, R59, 0xff, RZ, 0xc0, !PT ;  /* 0x000000ff3b3c7812 */ /* 0x000fe200078ec0ff */
[----:B------:R-:W-:-:S02]  /*1050*/  IDP.4A.S8.S8 R57, R29, R58, R57 ;  /* 0x0000003a1d397226 */ /* 0x000fc40000000639 */
[----:B------:R-:W-:Y:S01]  /*1060*/  IDP.4A.S8.S8 R58, R28, R58, R55 ;  /* 0x0000003a1c3a7226 */ /* 0x000fe20000000637 */
[----:B------:R-:W-:Y:S01]  /*1070*/  SHF.R.U32.HI R59, RZ, 0x8, R59 ;  /* 0x00000008ff3b7819 */ /* 0x000fe2000001163b */
[----:B------:R-:W-:Y:S01]  /*1080*/  IMAD R55, R41, R60, RZ ;  /* 0x0000003c29377224 */ /* 0x000fe200078e02ff */
[----:B------:R-:W-:Y:S02]  /*1090*/  @P1 LOP3.LUT R41, R42, 0xf0f, R47, 0xf8, !PT ;  /* 0x00000f0f2a291812 */ /* 0x000fe400078ef82f */
[----:B------:R-:W-:Y:S02]  /*10a0*/  @!P1 LOP3.LUT R41, R50, 0x3f3f, RZ, 0xc0, !PT ;  /* 0x00003f3f32299812 */ /* 0x000fe400078ec0ff */
[----:B------:R-:W-:Y:S02]  /*10b0*/  LOP3.LUT R42, R59, 0xffff, RZ, 0xc0, !PT ;  /* 0x0000ffff3b2a7812 */ /* 0x000fe400078ec0ff */
[----:B------:R-:W-:-:S04]  /*10c0*/  LOP3.LUT R59, R41, 0xffff, RZ, 0xc0, !PT ;  /* 0x0000ffff293b7812 */ /* 0x000fc800078ec0ff */
[----:B------:R-:W-:-:S04]  /*10d0*/  SHF.R.U32.HI R41, RZ, 0x8, R59 ;  /* 0x00000008ff297819 */ /* 0x000fc8000001163b */
[----:B------:R-:W-:-:S05]  /*10e0*/  LOP3.LUT R41, R41, 0xffff, RZ, 0xc0, !PT ;  /* 0x0000ffff29297812 */ /* 0x000fca00078ec0ff */
[----:B------:R-:W-:Y:S02]  /*10f0*/  IMAD R58, R58, R41, RZ ;  /* 0x000000293a3a7224 */ /* 0x000fe400078e02ff */
[----:B------:R-:W-:Y:S01]  /*1100*/  IMAD.WIDE R40, R21, 0x24, R34 ;  /* 0x0000002415287825 */ /* 0x000fe200078e0222 */
[----:B------:R-:W-:-:S03]  /*1110*/  LOP3.LUT R59, R59, 0xff, RZ, 0xc0, !PT ;  /* 0x000000ff3b3b7812 */ /* 0x000fc600078ec0ff */
[----:B------:R-:W-:Y:S02]  /*1120*/  IMAD R57, R57, R42, RZ ;  /* 0x0000002a39397224 */ /* 0x000fe400078e02ff */
[----:B------:R-:W2:Y:S01]  /*1130*/  LDG.E.U16 R42, desc[UR8][R40.64] ;  /* 0x00000008282a7981 */ /* 0x000ea2000c1e1500 */
[----:B------:R-:W-:-:S03]  /*1140*/  IMAD R56, R56, R59, RZ ;  /* 0x0000003b38387224 */ /* 0x000fc600078e02ff */
[----:B------:R-:W3:Y:S01]  /*1150*/  LDG.E.U16 R59, desc[UR8][R40.64+0x24] ;  /* 0x00002408283b7981 */ /* 0x000ee2000c1e1500 */
[----:B------:R-:W-:Y:S02]  /*1160*/  I2FP.F32.S32 R61, R55 ;  /* 0x00000037003d7245 */ /* 0x000fe40000201400 */
[----:B------:R-:W-:Y:S01]  /*1170*/  I2FP.F32.S32 R57, R57 ;  /* 0x0000003900397245 */ /* 0x000fe20000201400 */
[----:B--2---:R-:W-:Y:S02]  /*1180*/  HADD2.F32 R42, -RZ, R42.H0_H0 ;  /* 0x2000002aff2a7230 */ /* 0x004fe40000004100 */
[----:B---3--:R-:W-:-:S03]  /*1190*/  HADD2.F32 R55, -RZ, R59.H0_H0 ;  /* 0x2000003bff377230 */ /* 0x008fc60000004100 */
[----:B------:R-:W-:-:S04]  /*11a0*/  FFMA R60, R42, R61, RZ ;  /* 0x0000003d2a3c7223 */ /* 0x000fc800000000ff */
[----:B------:R-:W-:Y:S01]  /*11b0*/  FFMA R57, R55, R57, R60 ;  /* 0x0000003937397223 */ /* 0x000fe2000000003c */
        /* <DEDUP_REMOVED lines=8> */
[----:B------:R-:W-:-:S05]  /*1240*/  LOP3.LUT R60, R59, 0xff, RZ, 0xc0, !PT ;  /* 0x000000ff3b3c7812 */ /* 0x000fca00078ec0ff */
[----:B------:R-:W-:Y:S01]  /*1250*/  IMAD R41, R43, R60, RZ ;  /* 0x0000003c2b297224 */ /* 0x000fe200078e02ff */
[----:B------:R-:W-:Y:S02]  /*1260*/  SHF.R.U32.HI R40, RZ, 0x8, R59 ;  /* 0x00000008ff287819 */ /* 0x000fe4000001163b */
[----:B------:R-:W-:Y:S02]  /*1270*/  I2FP.F32.S32 R61, R56 ;  /* 0x00000038003d7245 */ /* 0x000fe40000201400 */
[----:B------:R-:W-:Y:S02]  /*1280*/  I2FP.F32.S32 R41, R41 ;  /* 0x0000002900297245 */ /* 0x000fe40000201400 */
[----:B------:R-:W-:Y:S02]  /*1290*/  LOP3.LUT R59, R40, 0xffff, RZ, 0xc0, !PT ;  /* 0x0000ffff283b7812 */ /* 0x000fe400078ec0ff */
[----:B------:R-:W-:Y:S01]  /*12a0*/  I2FP.F32.S32 R40, R58 ;  /* 0x0000003a00287245 */ /* 0x000fe20000201400 */
[C---:B------:R-:W-:Y:S01]  /*12b0*/  FFMA R58, R42.reuse, R61, RZ ;  /* 0x0000003d2a3a7223 */ /* 0x040fe200000000ff */
[----:B------:R-:W-:Y:S01]  /*12c0*/  FFMA R56, R42, R41, RZ ;  /* 0x000000292a387223 */ /* 0x000fe200000000ff */
[----:B------:R-:W-:-:S02]  /*12d0*/  @P1 LOP3.LUT R41, R50, 0xffff, RZ, 0xc0, !PT ;  /* 0x0000ffff32291812 */ /* 0x000fc400078ec0ff */
[----:B------:R-:W-:Y:S01]  /*12e0*/  FFMA R58, R55, R40, R58 ;  /* 0x00000028373a7223 */ /* 0x000fe2000000003a */
[----:B------:R-:W-:Y:S02]  /*12f0*/  @P1 LOP3.LUT R40, R47, 0xffff, RZ, 0xc0, !PT ;  /* 0x0000ffff2f281812 */ /* 0x000fe400078ec0ff */
[----:B------:R-:W-:Y:S02]  /*1300*/  @P1 SHF.R.U32.HI R41, RZ, 0x2, R41 ;  /* 0x00000002ff291819 */ /* 0x000fe40000011629 */
[----:B------:R-:W-:Y:S02]  /*1310*/  @P1 SHF.R.U32.HI R40, RZ, 0x4, R40 ;  /* 0x00000004ff281819 */ /* 0x000fe40000011628 */
[----:B------:R-:W-:-:S04]  /*1320*/  @P1 LOP3.LUT R41, R41, 0x3030, RZ, 0xc0, !PT ;  /* 0x0000303029291812 */ /* 0x000fc800078ec0ff */
[----:B------:R-:W-:Y:S02]  /*1330*/  @P1 LOP3.LUT R40, R41, 0xf0f, R40, 0xf8, !PT ;  /* 0x00000f0f29281812 */ /* 0x000fe400078ef828 */
[----:B------:R-:W-:-:S04]  /*1340*/  @!P1 LOP3.LUT R40, R47, 0x3f3f, RZ, 0xc0, !PT ;  /* 0x00003f3f2f289812 */ /* 0x000fc800078ec0ff */
[----:B------:R-:W-:-:S04]  /*1350*/  LOP3.LUT R40, R40, 0xffff, RZ, 0xc0, !PT ;  /* 0x0000ffff28287812 */ /* 0x000fc800078ec0ff */
[----:B------:R-:W-:Y:S02]  /*1360*/  LOP3.LUT R60, R40, 0xff, RZ, 0xc0, !PT ;  /* 0x000000ff283c7812 */ /* 0x000fe400078ec0ff */
[----:B------:R-:W-:-:S03]  /*1370*/  SHF.R.U32.HI R40, RZ, 0x8, R40 ;  /* 0x00000008ff287819 */ /* 0x000fc60000011628 */
[----:B------:R-:W-:Y:S01]  /*1380*/  IMAD R60, R43, R60, RZ ;  /* 0x0000003c2b3c7224 */ /* 0x000fe200078e02ff */
[----:B------:R-:W-:Y:S01]  /*1390*/  LOP3.LUT R41, R40, 0xffff, RZ, 0xc0, !PT ;  /* 0x0000ffff28297812 */ /* 0x000fe200078ec0ff */
[----:B------:R-:W-:-:S04]  /*13a0*/  IMAD R59, R54, R59, RZ ;  /* 0x0000003b363b7224 */ /* 0x000fc800078e02ff */
[----:B------:R-:W-:Y:S01]  /*13b0*/  IMAD R54, R54, R41, RZ ;  /* 0x0000002936367224 */ /* 0x000fe200078e02ff */
[----:B------:R-:W-:Y:S02]  /*13c0*/  I2FP.F32.S32 R41, R60 ;  /* 0x0000003c00297245 */ /* 0x000fe40000201400 */
[----:B------:R-:W-:Y:S01]  /*13d0*/  I2FP.F32.S32 R59, R59 ;  /* 0x0000003b003b7245 */ /* 0x000fe20000201400 */
[----:B------:R-:W2:Y:S01]  /*13e0*/  @P1 LDG.E.U16 R60, desc[UR8][R38.64] ;  /* 0x00000008263c1981 */ /* 0x000ea2000c1e1500 */
[----:B------:R-:W-:Y:S01]  /*13f0*/  I2FP.F32.S32 R54, R54 ;  /* 0x0000003600367245 */ /* 0x000fe20000201400 */
[----:B------:R-:W-:Y:S02]  /*1400*/  FFMA R42, R42, R41, RZ ;  /* 0x000000292a2a7223 */ /* 0x000fe400000000ff */
[C---:B------:R-:W-:Y:S02]  /*1410*/  FFMA R56, R55.reuse, R59, R56 ;  /* 0x0000003b37387223 */ /* 0x040fe40000000038 */
[----:B------:R-:W-:Y:S01]  /*1420*/  FFMA R55, R55, R54, R42 ;  /* 0x0000003637377223 */ /* 0x000fe2000000002a */
[----:B------:R-:W-:-:S04]  /*1430*/  IMAD.WIDE R40, R20, 0x24, R34 ;  /* 0x0000002414287825 */ /* 0x000fc800078e0222 */
[----:B------:R-:W-:Y:S02]  /*1440*/  FMUL R42, R48, R55 ;  /* 0x00000037302a7220 */ /* 0x000fe40000400000 */
[----:B------:R-:W3:Y:S02]  /*1450*/  LDG.E.U16 R55, desc[UR8][R40.64] ;  /* 0x0000000828377981 */ /* 0x000ee4000c1e1500 */
[----:B------:R-:W-:Y:S01]  /*1460*/  FFMA R54, R49, R58, -R42 ;  /* 0x0000003a31367223 */ /* 0x000fe2000000082a */
[----:B------:R-:W-:Y:S01]  /*1470*/  IADD3 R42, P0, PT, R23, R40, RZ ;  /* 0x00000028172a7210 */ /* 0x000fe20007f1e0ff */
[----:B------:R-:W4:Y:S04]  /*1480*/  LDG.E.U16 R58, desc[UR8][R40.64+0x24] ;  /* 0x00002408283a7981 */ /* 0x000f28000c1e1500 */
[----:B------:R-:W-:-:S02]  /*1490*/  IMAD.X R43, RZ, RZ, R41, P0 ;  /* 0x000000ffff2b7224 */ /* 0x000fc400000e0629 */
[----:B------:R-:W-:-:S03]  /*14a0*/  FADD R11, R54, R11 ;  /* 0x0000000b360b7221 */ /* 0x000fc60000000000 */
[----:B------:R-:W5:Y:S04]  /*14b0*/  LDG.E R59, desc[UR8][R42.64+0x38] ;  /* 0x000038082a3b7981 */ /* 0x000f68000c1e1900 */
[----:B------:R-:W3:Y:S04]  /*14c0*/  LDG.E R41, desc[UR8][R42.64+0x14] ;  /* 0x000014082a297981 */ /* 0x000ee8000c1e1900 */
[----:B------:R-:W4:Y:S04]  /*14d0*/  LDG.E R40, desc[UR8][R42.64+0x4] ;  /* 0x000004082a287981 */ /* 0x000f28000c1e1900 */
[----:B------:R0:W5:Y:S01]  /*14e0*/  LDG.E R54, desc[UR8][R42.64+0x28] ;  /* 0x000028082a367981 */ /* 0x000162000c1e1900 */
[----:B--2---:R-:W-:-:S04]  /*14f0*/  @P1 SHF.R.U32.HI R60, RZ, 0x2, R60 ;  /* 0x00000002ff3c1819 */ /* 0x004fc8000001163c */
[----:B------:R-:W-:-:S04]  /*1500*/  @P1 LOP3.LUT R61, R60, 0x3030, RZ, 0xc0, !PT ;  /* 0x000030303c3d1812 */ /* 0x000fc800078ec0ff */
[----:B------:R-:W-:Y:S02]  /*1510*/  @P1 LOP3.LUT R60, R61, 0xf0f, R46, 0xf8, !PT ;  /* 0x00000f0f3d3c1812 */ /* 0x000fe400078ef82e */
[----:B------:R-:W-:-:S04]  /*1520*/  @!P1 LOP3.LUT R60, R45, 0x3f3f, RZ, 0xc0, !PT ;  /* 0x00003f3f2d3c9812 */ /* 0x000fc800078ec0ff */
[----:B------:R-:W-:-:S04]  /*1530*/  LOP3.LUT R60, R60, 0xffff, RZ, 0xc0, !PT ;  /* 0x0000ffff3c3c7812 */ /* 0x000fc800078ec0ff */
[----:B0-----:R-:W-:Y:S02]  /*1540*/  LOP3.LUT R42, R60, 0xff, RZ, 0xc0, !PT ;  /* 0x000000ff3c2a7812 */ /* 0x001fe400078ec0ff */
[----:B------:R-:W-:Y:S01]  /*1550*/  SHF.R.U32.HI R60, RZ, 0x8, R60 ;  /* 0x00000008ff3c7819 */ /* 0x000fe2000001163c */
[----:B---3--:R-:W-:-:S04]  /*1560*/  IDP.4A.S8.S8 R61, R26, R41, RZ ;  /* 0x000000291a3d7226 */ /* 0x008fc800000006ff */
[----:B----4-:R-:W-:-:S04]  /*1570*/  IDP.4A.S8.S8 R61, R44, R40, R61 ;  /* 0x000000282c3d7226 */ /* 0x010fc8000000063d */
[----:B------:R-:W-:Y:S02]  /*1580*/  IMAD R61, R61, R42, RZ ;  /* 0x0000002a3d3d7224 */ /* 0x000fe400078e02ff */
[----:B-----5:R-:W-:Y:S01]  /*1590*/  IDP.4A.S8.S8 R42, R27, R59, RZ ;  /* 0x0000003b1b2a7226 */ /* 0x020fe200000006ff */
[----:B------:R-:W-:-:S03]  /*15a0*/  LOP3.LUT R43, R60, 0xffff, RZ, 0xc0, !PT ;  /* 0x0000ffff3c2b7812 */ /* 0x000fc600078ec0ff */
[----:B------:R-:W-:-:S04]  /*15b0*/  IDP.4A.S8.S8 R42, R29, R54, R42 ;  /* 0x000000361d2a7226 */ /* 0x000fc8000000062a */
[----:B------:R-:W-:Y:S02]  /*15c0*/  IMAD R60, R42, R43, RZ ;  /* 0x0000002b2a3c7224 */ /* 0x000fe400078e02ff */
[----:B------:R-:W-:Y:S02]  /*15d0*/  IDP.4A.S8.S8 R43, R41, UR6, RZ ;  /* 0x00000006292b7c26 */ /* 0x000fe400080006ff */
[----:B------:R-:W-:Y:S02]  /*15e0*/  IDP.4A.S8.S8 R42, R25, R41, RZ ;  /* 0x00000029192a7226 */ /* 0x000fe400000006ff */
[----:B------:R-:W-:Y:S02]  /*15f0*/  IDP.4A.S8.S8 R41, R40, UR6, R43 ;  /* 0x0000000628297c26 */ /* 0x000fe4000800062b */
[----:B------:R-:W2:Y:S01]  /*1600*/  @P1 LDG.E.U16 R43, desc[UR8][R36.64] ;  /* 0x00000008242b1981 */ /* 0x000ea2000c1e1500 */
[----:B------:R-:W-:Y:S01]  /*1610*/  IDP.4A.S8.S8 R42, R3, R40, R42 ;  /* 0x00000028032a7226 */ /* 0x000fe2000000062a */
[----:B------:R-:W-:Y:S01]  /*1620*/  I2FP.F32.S32 R61, R61 ;  /* 0x0000003d003d7245 */ /* 0x000fe20000201400 */
[----:B------:R-:W-:Y:S01]  /*1630*/  HADD2.F32 R40, -RZ, R55.H0_H0 ;  /* 0x20000037ff287230 */ /* 0x000fe20000004100 */
[----:B------:R-:W-:Y:S01]  /*1640*/  I2FP.F32.S32 R60, R60 ;  /* 0x0000003c003c7245 */ /* 0x000fe20000201400 */
[----:B------:R-:W-:-:S03]  /*1650*/  HADD2.F32 R55, -RZ, R58.H0_H0 ;  /* 0x2000003aff377230 */ /* 0x000fc60000004100 */
[----:B------:R-:W-:-:S04]  /*1660*/  FFMA R58, R40, R61, RZ ;  /* 0x0000003d283a7223 */ /* 0x000fc800000000ff */
[----:B------:R-:W-:Y:S01]  /*1670*/  FFMA R61, R55, R60, R58 ;  /* 0x0000003c373d7223 */ /* 0x000fe2000000003a */
[----:B--2---:R-:W-:-:S04]  /*1680*/  @P1 SHF.R.U32.HI R43, RZ, 0x2, R43 ;  /* 0x00000002ff2b1819 */ /* 0x004fc8000001162b */
[----:B------:R-:W-:-:S04]  /*1690*/  @P1 LOP3.LUT R58, R43, 0x3030, RZ, 0xc0, !PT ;  /* 0x000030302b3a1812 */ /* 0x000fc800078ec0ff */
[----:B------:R-:W-:Y:S02]  /*16a0*/  @P1 LOP3.LUT R43, R58, 0xf0f, R47, 0xf8, !PT ;  /* 0x00000f0f3a2b1812 */ /* 0x000fe400078ef82f */
[----:B------:R-:W-:-:S04]  /*16b0*/  @!P1 LOP3.LUT R43, R50, 0x3f3f, RZ, 0xc0, !PT ;  /* 0x00003f3f322b9812 */ /* 0x000fc800078ec0ff */
[----:B------:R-:W-:-:S04]  /*16c0*/  LOP3.LUT R43, R43, 0xffff, RZ, 0xc0, !PT ;  /* 0x0000ffff2b2b7812 */ /* 0x000fc800078ec0ff */
[----:B------:R-:W-:Y:S02]  /*16d0*/  LOP3.LUT R58, R43, 0xff, RZ, 0xc0, !PT ;  /* 0x000000ff2b3a7812 */ /* 0x000fe400078ec0ff */
[----:B------:R-:W-:-:S03]  /*16e0*/  SHF.R.U32.HI R60, RZ, 0x8, R43 ;  /* 0x00000008ff3c7819 */ /* 0x000fc6000001162b */
[----:B------:R-:W-:Y:S02]  /*16f0*/  IMAD R42, R42, R58, RZ ;  /* 0x0000003a2a2a7224 */ /* 0x000fe400078e02ff */
[----:B------:R-:W-:Y:S02]  /*1700*/  IDP.4A.S8.S8 R58, R59, UR6, RZ ;  /* 0x000000063b3a7c26 */ /* 0x000fe400080006ff */
[----:B------:R-:W-:Y:S01]  /*1710*/  IDP.4A.S8.S8 R59, R24, R59, RZ ;  /* 0x0000003b183b7226 */ /* 0x000fe200000006ff */
[----:B------:R-:W-:-:S03]  /*1720*/  LOP3.LUT R60, R60, 0xffff, RZ, 0xc0, !PT ;  /* 0x0000ffff3c3c7812 */ /* 0x000fc600078ec0ff */
[----:B------:R-:W-:-:S04]  /*1730*/  IDP.4A.S8.S8 R59, R28, R54, R59 ;  /* 0x000000361c3b7226 */ /* 0x000fc8000000063b */
[----:B------:R-:W-:Y:S01]  /*1740*/  IMAD R60, R59, R60, RZ ;  /* 0x0000003c3b3c7224 */ /* 0x000fe200078e02ff */
[----:B------:R-:W-:Y:S02]  /*1750*/  I2FP.F32.S32 R59, R42 ;  /* 0x0000002a003b7245 */ /* 0x000fe40000201400 */
[----:B------:R-:W-:Y:S01]  /*1760*/  @P1 LOP3.LUT R42, R45, 0xffff, RZ, 0xc0, !PT ;  /* 0x0000ffff2d2a1812 */ /* 0x000fe200078ec0ff */
[----:B------:R-:W-:-:S03]  /*1770*/  IDP.4A.S8.S8 R43, R54, UR6, R58 ;  /* 0x00000006362b7c26 */ /* 0x000fc6000800063a */
[----:B------:R-:W-:Y:S02]  /*1780*/  @P1 SHF.R.U32.HI R54, RZ, 0x2, R42 ;  /* 0x00000002ff361819 */ /* 0x000fe4000001162a */
[----:B------:R-:W-:Y:S01]  /*1790*/  @P1 LOP3.LUT R42, R46, 0xffff, RZ, 0xc0, !PT ;  /* 0x0000ffff2e2a1812 */ /* 0x000fe200078ec0ff */
[----:B------:R-:W-:Y:S01]  /*17a0*/  FFMA R58, R40, R59, RZ ;  /* 0x0000003b283a7223 */ /* 0x000fe200000000ff */
        /* <DEDUP_REMOVED lines=9> */
[----:B------:R-:W-:-:S03]  /*1840*/  IMAD R42, R43, R42, RZ ;  /* 0x0000002a2b2a7224 */ /* 0x000fc600078e02ff */
[----:B------:R-:W-:Y:S02]  /*1850*/  I2FP.F32.S32 R59, R54 ;  /* 0x00000036003b7245 */ /* 0x000fe40000201400 */
[----:B------:R-:W-:-:S03]  /*1860*/  I2FP.F32.S32 R54, R42 ;  /* 0x0000002a00367245 */ /* 0x000fc60000201400 */
[----:B------:R-:W-:-:S04]  /*1870*/  FFMA R42, R40, R59, RZ ;  /* 0x0000003b282a7223 */ /* 0x000fc800000000ff */
[----:B------:R-:W-:Y:S01]  /*1880*/  FFMA R42, R55, R54, R42 ;  /* 0x00000036372a7223 */ /* 0x000fe2000000002a */
[----:B------:R-:W-:-:S04]  /*1890*/  @P1 LOP3.LUT R54, R50, 0xffff, RZ, 0xc0, !PT ;  /* 0x0000ffff32361812 */ /* 0x000fc800078ec0ff */
        /* <DEDUP_REMOVED lines=18> */
[--C-:B------:R-:W-:Y:S02]  /*19c0*/  HADD2.F32 R55, -RZ, R53.reuse.H1_H1 ;  /* 0x30000035ff377230 */ /* 0x100fe40000004100 */
[----:B------:R-:W-:-:S03]  /*19d0*/  HADD2.F32 R54, -RZ, R53.H0_H0 ;  /* 0x20000035ff367230 */ /* 0x000fc60000004100 */
[----:B------:R-:W-:Y:S01]  /*19e0*/  FMUL R52, R52, R55 ;  /* 0x0000003734347220 */ /* 0x000fe20000400000 */
[C---:B------:R-:W-:Y:S01]  /*19f0*/  FMUL R41, R55.reuse, R56 ;  /* 0x0000003837297220 */ /* 0x040fe20000400000 */
[----:B------:R-:W-:Y:S02]  /*1a00*/  FMUL R42, R55, R42 ;  /* 0x0000002a372a7220 */ /* 0x000fe40000400000 */
[----:B------:R-:W-:Y:S01]  /*1a10*/  FFMA R59, R51, R54, -R52 ;  /* 0x00000036333b7223 */ /* 0x000fe20000000834 */
[----:B------:R-:W-:Y:S01]  /*1a20*/  FFMA R51, R54, R57, -R41 ;  /* 0x0000003936337223 */ /* 0x000fe20000000829 */
[----:B------:R-:W-:-:S04]  /*1a30*/  IMAD.WIDE R40, R18, 0x24, R34 ;  /* 0x0000002412287825 */ /* 0x000fc800078e0222 */
[----:B------:R-:W-:Y:S01]  /*1a40*/  FFMA R53, R54, R61, -R42 ;  /* 0x0000003d36357223 */ /* 0x000fe2000000082a */
[----:B------:R-:W-:Y:S01]  /*1a50*/  IADD3 R42, P0, PT, R23, R40, RZ ;  /* 0x00000028172a7210 */ /* 0x000fe20007f1e0ff */
[----:B------:R-:W-:Y:S01]  /*1a60*/  FMUL R60, R48, R43 ;  /* 0x0000002b303c7220 */ /* 0x000fe20000400000 */
[----:B------:R-:W2:Y:S03]  /*1a70*/  LDG.E.U16 R52, desc[UR8][R40.64] ;  /* 0x0000000828347981 */ /* 0x000ea6000c1e1500 */
[----:B------:R-:W-:Y:S01]  /*1a80*/  IMAD.X R43, RZ, RZ, R41, P0 ;  /* 0x000000ffff2b7224 */ /* 0x000fe200000e0629 */
[----:B------:R0:W3:Y:S01]  /*1a90*/  LDG.E.U16 R56, desc[UR8][R40.64+0x24] ;  /* 0x0000240828387981 */ /* 0x0000e2000c1e1500 */
[----:B------:R-:W-:-:S03]  /*1aa0*/  FADD R8, R59, R8 ;  /* 0x000000083b087221 */ /* 0x000fc60000000000 */
[----:B------:R-:W4:Y:S01]  /*1ab0*/  LDG.E R59, desc[UR8][R42.64+0x4] ;  /* 0x000004082a3b7981 */ /* 0x000f22000c1e1900 */
[----:B------:R-:W-:-:S03]  /*1ac0*/  FFMA R58, R49, R58, -R60 ;  /* 0x0000003a313a7223 */ /* 0x000fc6000000083c */
[----:B------:R-:W5:Y:S04]  /*1ad0*/  LDG.E R57, desc[UR8][R42.64+0x38] ;  /* 0x000038082a397981 */ /* 0x000f68000c1e1900 */
[----:B------:R-:W2:Y:S04]  /*1ae0*/  LDG.E R40, desc[UR8][R42.64+0x14] ;  /* 0x000014082a287981 */ /* 0x000ea8000c1e1900 */
[----:B------:R-:W3:Y:S04]  /*1af0*/  @P1 LDG.E.U16 R60, desc[UR8][R38.64] ;  /* 0x00000008263c1981 */ /* 0x000ee8000c1e1500 */
[----:B------:R4:W3:Y:S01]  /*1b00*/  LDG.E R61, desc[UR8][R42.64+0x28] ;  /* 0x000028082a3d7981 */ /* 0x0008e2000c1e1900 */
[----:B------:R-:W-:Y:S01]  /*1b10*/  FADD R10, R51, R10 ;  /* 0x0000000a330a7221 */ /* 0x000fe20000000000 */
[----:B------:R-:W-:-:S02]  /*1b20*/  @P1 LOP3.LUT R51, R45, 0xffff, RZ, 0xc0, !PT ;  /* 0x0000ffff2d331812 */ /* 0x000fc400078ec0ff */
[----:B0-----:R-:W-:Y:S02]  /*1b30*/  @P1 LOP3.LUT R41, R46, 0xffff, RZ, 0xc0, !PT ;  /* 0x0000ffff2e291812 */ /* 0x001fe400078ec0ff */
[----:B------:R-:W-:Y:S02]  /*1b40*/  @P1 SHF.R.U32.HI R51, RZ, 0x2, R51 ;  /* 0x00000002ff331819 */ /* 0x000fe40000011633 */
[----:B------:R-:W-:Y:S02]  /*1b50*/  @P1 SHF.R.U32.HI R41, RZ, 0x4, R41 ;  /* 0x00000004ff291819 */ /* 0x000fe40000011629 */
[----:B------:R-:W-:-:S04]  /*1b60*/  @P1 LOP3.LUT R51, R51, 0x3030, RZ, 0xc0, !PT ;  /* 0x0000303033331812 */ /* 0x000fc800078ec0ff */
[----:B------:R-:W-:Y:S01]  /*1b70*/  @P1 LOP3.LUT R41, R51, 0xf0f, R41, 0xf8, !PT ;  /* 0x00000f0f33291812 */ /* 0x000fe200078ef829 */
[----:B------:R-:W-:Y:S01]  /*1b80*/  FADD R4, R53, R4 ;  /* 0x0000000435047221 */ /* 0x000fe20000000000 */
[----:B--2---:R-:W-:-:S04]  /*1b90*/  IDP.4A.S8.S8 R51, R40, UR6, RZ ;  /* 0x0000000628337c26 */ /* 0x004fc800080006ff */
[----:B----4-:R-:W-:Y:S02]  /*1ba0*/  IDP.4A.S8.S8 R42, R59, UR6, R51 ;  /* 0x000000063b2a7c26 */ /* 0x010fe40008000633 */
[----:B------:R-:W2:Y:S01]  /*1bb0*/  @P1 LDG.E.U16 R51, desc[UR8][R36.64] ;  /* 0x0000000824331981 */ /* 0x000ea2000c1e1500 */
[-C--:B------:R-:W-:Y:S02]  /*1bc0*/  IDP.4A.S8.S8 R43, R26, R40.reuse, RZ ;  /* 0x000000281a2b7226 */ /* 0x080fe400000006ff */
[----:B------:R-:W-:Y:S02]  /*1bd0*/  IDP.4A.S8.S8 R53, R25, R40, RZ ;  /* 0x0000002819357226 */ /* 0x000fe400000006ff */
[-C--:B------:R-:W-:Y:S02]  /*1be0*/  IDP.4A.S8.S8 R40, R44, R59.reuse, R43 ;  /* 0x0000003b2c287226 */ /* 0x080fe4000000062b */
[----:B------:R-:W-:Y:S02]  /*1bf0*/  IDP.4A.S8.S8 R59, R3, R59, R53 ;  /* 0x0000003b033b7226 */ /* 0x000fe40000000635 */
[----:B-----5:R-:W-:-:S02]  /*1c00*/  IDP.4A.S8.S8 R43, R57, UR6, RZ ;  /* 0x00000006392b7c26 */ /* 0x020fc400080006ff */
[-C--:B------:R-:W-:Y:S01]  /*1c10*/  IDP.4A.S8.S8 R53, R27, R57.reuse, RZ ;  /* 0x000000391b357226 */ /* 0x080fe200000006ff */
[----:B---3--:R-:W-:Y:S01]  /*1c20*/  @P1 SHF.R.U32.HI R60, RZ, 0x2, R60 ;  /* 0x00000002ff3c1819 */ /* 0x008fe2000001163c */
[----:B------:R-:W-:Y:S02]  /*1c30*/  IDP.4A.S8.S8 R57, R24, R57, RZ ;  /* 0x0000003918397226 */ /* 0x000fe400000006ff */
[----:B------:R-:W-:Y:S02]  /*1c40*/  IDP.4A.S8.S8 R43, R61, UR6, R43 ;  /* 0x000000063d2b7c26 */ /* 0x000fe4000800062b */
[-C--:B------:R-:W-:Y:S02]  /*1c50*/  IDP.4A.S8.S8 R53, R29, R61.reuse, R53 ;  /* 0x0000003d1d357226 */ /* 0x080fe40000000635 */
[----:B------:R-:W-:Y:S01]  /*1c60*/  IDP.4A.S8.S8 R61, R28, R61, R57 ;  /* 0x0000003d1c3d7226 */ /* 0x000fe20000000639 */
        /* <DEDUP_REMOVED lines=14> */
[----:B------:R-:W-:-:S04]  /*1d50*/  FFMA R53, R40, R57, RZ ;  /* 0x0000003928357223 */ /* 0x000fc800000000ff */
[----:B------:R-:W-:Y:S01]  /*1d60*/  FFMA R53, R56, R52, R53 ;  /* 0x0000003438357223 */ /* 0x000fe20000000035 */
[----:B------:R-:W-:Y:S01]  /*1d70*/  LOP3.LUT R52, R41, 0xffff, RZ, 0xc0, !PT ;  /* 0x0000ffff29347812 */ /* 0x000fe200078ec0ff */
[----:B------:R-:W-:-:S03]  /*1d80*/  FADD R5, R58, R5 ;  /* 0x000000053a057221 */ /* 0x000fc60000000000 */
[----:B------:R-:W-:Y:S02]  /*1d90*/  SHF.R.U32.HI R41, RZ, 0x8, R52 ;  /* 0x00000008ff297819 */ /* 0x000fe40000011634 */
[----:B--2---:R-:W-:Y:S02]  /*1da0*/  @P1 SHF.R.U32.HI R57, RZ, 0x2, R51 ;  /* 0x00000002ff391819 */ /* 0x004fe40000011633 */
[----:B------:R-:W-:Y:S02]  /*1db0*/  LOP3.LUT R51, R52, 0xff, RZ, 0xc0, !PT ;  /* 0x000000ff34337812 */ /* 0x000fe400078ec0ff */
[----:B------:R-:W-:Y:S02]  /*1dc0*/  @P1 LOP3.LUT R58, R57, 0x3030, RZ, 0xc0, !PT ;  /* 0x00003030393a1812 */ /* 0x000fe400078ec0ff */
[----:B------:R-:W-:Y:S02]  /*1dd0*/  LOP3.LUT R52, R41, 0xffff, RZ, 0xc0, !PT ;  /* 0x0000ffff29347812 */ /* 0x000fe400078ec0ff */
[----:B------:R-:W-:-:S02]  /*1de0*/  @P1 LOP3.LUT R41, R58, 0xf0f, R47, 0xf8, !PT ;  /* 0x00000f0f3a291812 */ /* 0x000fc400078ef82f */
[----:B------:R-:W-:Y:S01]  /*1df0*/  @!P1 LOP3.LUT R41, R50, 0x3f3f, RZ, 0xc0, !PT ;  /* 0x00003f3f32299812 */ /* 0x000fe200078ec0ff */
[----:B------:R-:W-:-:S03]  /*1e00*/  IMAD R51, R42, R51, RZ ;  /* 0x000000332a337224 */ /* 0x000fc600078e02ff */
[----:B------:R-:W-:Y:S01]  /*1e10*/  LOP3.LUT R58, R41, 0xffff, RZ, 0xc0, !PT ;  /* 0x0000ffff293a7812 */ /* 0x000fe200078ec0ff */
[----:B------:R-:W-:Y:S01]  /*1e20*/  IMAD R52, R43, R52, RZ ;  /* 0x000000342b347224 */ /* 0x000fe200078e02ff */
[----:B------:R-:W-:Y:S02]  /*1e30*/  I2FP.F32.S32 R51, R51 ;  /* 0x0000003300337245 */ /* 0x000fe40000201400 */
[----:B------:R-:W-:Y:S02]  /*1e40*/  SHF.R.U32.HI R41, RZ, 0x8, R58 ;  /* 0x00000008ff297819 */ /* 0x000fe4000001163a */
[----:B------:R-:W-:Y:S01]  /*1e50*/  I2FP.F32.S32 R52, R52 ;  /* 0x0000003400347245 */ /* 0x000fe20000201400 */
[----:B------:R-:W-:Y:S01]  /*1e60*/  FFMA R51, R40, R51, RZ ;  /* 0x0000003328337223 */ /* 0x000fe200000000ff */
[----:B------:R-:W-:Y:S02]  /*1e70*/  LOP3.LUT R60, R41, 0xffff, RZ, 0xc0, !PT ;  /* 0x0000ffff293c7812 */ /* 0x000fe400078ec0ff */
[----:B------:R-:W-:Y:S01]  /*1e80*/  @P1 LOP3.LUT R41, R50, 0xffff, RZ, 0xc0, !PT ;  /* 0x0000ffff32291812 */ /* 0x000fe200078ec0ff */
[----:B------:R-:W-:Y:S01]  /*1e90*/  FFMA R52, R56, R52, R51 ;  /* 0x0000003438347223 */ /* 0x000fe20000000033 */
[----:B------:R-:W-:-:S02]  /*1ea0*/  LOP3.LUT R58, R58, 0xff, RZ, 0xc0, !PT ;  /* 0x000000ff3a3a7812 */ /* 0x000fc400078ec0ff */
        /* <DEDUP_REMOVED lines=19> */
[----:B------:R-:W-:Y:S01]  /*1fe0*/  FFMA R51, R56, R42, R51 ;  /* 0x0000002a38337223 */ /* 0x000fe20000000033 */
[----:B------:R-:W-:Y:S01]  /*1ff0*/  IADD3 R42, P0, PT, R23, R40, RZ ;  /* 0x00000028172a7210 */ /* 0x000fe20007f1e0ff */
[----:B------:R-:W-:-:S03]  /*2000*/  IMAD R61, R61, R60, RZ ;  /* 0x0000003c3d3d7224 */ /* 0x000fc600078e02ff */
[----:B------:R-:W-:Y:S02]  /*2010*/  IADD3.X R43, PT, PT, RZ, R41, RZ, P0, !PT ;  /* 0x00000029ff2b7210 */ /* 0x000fe400007fe4ff */
[----:B------:R-:W-:Y:S01]  /*2020*/  I2FP.F32.S32 R58, R61 ;  /* 0x0000003d003a7245 */ /* 0x000fe20000201400 */
[----:B------:R-:W-:Y:S02]  /*2030*/  FMUL R57, R55, R52 ;  /* 0x0000003437397220 */ /* 0x000fe40000400000 */
[----:B------:R-:W2:Y:S02]  /*2040*/  LDG.E R61, desc[UR8][R42.64+0x14] ;  /* 0x000014082a3d7981 */ /* 0x000ea4000c1e1900 */
[----:B------:R-:W-:Y:S02]  /*2050*/  FFMA R58, R56, R58, R59 ;  /* 0x0000003a383a7223 */ /* 0x000fe4000000003b */
[----:B------:R-:W3:Y:S04]  /*2060*/  LDG.E.U16 R52, desc[UR8][R40.64] ;  /* 0x0000000828347981 */ /* 0x000ee8000c1e1500 */
[----:B------:R0:W4:Y:S04]  /*2070*/  LDG.E.U16 R56, desc[UR8][R40.64+0x24] ;  /* 0x0000240828387981 */ /* 0x000128000c1e1500 */
[----:B------:R-:W5:Y:S04]  /*2080*/  LDG.E R60, desc[UR8][R42.64+0x4] ;  /* 0x000004082a3c7981 */ /* 0x000f68000c1e1900 */
[----:B------:R-:W3:Y:S01]  /*2090*/  LDG.E R59, desc[UR8][R42.64+0x28] ;  /* 0x000028082a3b7981 */ /* 0x000ee2000c1e1900 */
[----:B0-----:R-:W-:-:S03]  /*20a0*/  FFMA R41, R54, R53, -R57 ;  /* 0x0000003536297223 */ /* 0x001fc60000000839 */
[----:B------:R2:W4:Y:S04]  /*20b0*/  LDG.E R53, desc[UR8][R42.64+0x38] ;  /* 0x000038082a357981 */ /* 0x000528000c1e1900 */
[----:B------:R-:W3:Y:S01]  /*20c0*/  @P1 LDG.E.U16 R57, desc[UR8][R38.64] ;  /* 0x0000000826391981 */ /* 0x000ee2000c1e1500 */
[----:B------:R-:W-:-:S04]  /*20d0*/  FMUL R51, R48, R51 ;  /* 0x0000003330337220 */ /* 0x000fc80000400000 */
[----:B------:R-:W-:Y:S01]  /*20e0*/  FFMA R58, R49, R58, -R51 ;  /* 0x0000003a313a7223 */ /* 0x000fe20000000833 */
[----:B------:R-:W-:Y:S02]  /*20f0*/  @P1 LOP3.LUT R51, R45, 0xffff, RZ, 0xc0, !PT ;  /* 0x0000ffff2d331812 */ /* 0x000fe400078ec0ff */
[----:B------:R-:W-:Y:S02]  /*2100*/  @P1 LOP3.LUT R40, R46, 0xffff, RZ, 0xc0, !PT ;  /* 0x0000ffff2e281812 */ /* 0x000fe400078ec0ff */
[----:B------:R-:W-:Y:S01]  /*2110*/  @P1 SHF.R.U32.HI R51, RZ, 0x2, R51 ;  /* 0x00000002ff331819 */ /* 0x000fe20000011633 */
[----:B------:R-:W-:Y:S01]  /*2120*/  FADD R6, R41, R6 ;  /* 0x0000000629067221 */ /* 0x000fe20000000000 */
[----:B------:R-:W-:Y:S02]  /*2130*/  @P1 SHF.R.U32.HI R40, RZ, 0x4, R40 ;  /* 0x00000004ff281819 */ /* 0x000fe40000011628 */
[----:B------:R-:W-:-:S04]  /*2140*/  @P1 LOP3.LUT R51, R51, 0x3030, RZ, 0xc0, !PT ;  /* 0x0000303033331812 */ /* 0x000fc800078ec0ff */
[----:B------:R-:W-:Y:S01]  /*2150*/  @P1 LOP3.LUT R51, R51, 0xf0f, R40, 0xf8, !PT ;  /* 0x00000f0f33331812 */ /* 0x000fe200078ef828 */
[----:B--2---:R-:W-:Y:S02]  /*2160*/  IDP.4A.S8.S8 R43, R61, UR6, RZ ;  /* 0x000000063d2b7c26 */ /* 0x004fe400080006ff */
[----:B------:R-:W-:Y:S02]  /*2170*/  IDP.4A.S8.S8 R41, R26, R61, RZ ;  /* 0x0000003d1a297226 */ /* 0x000fe400000006ff */
[----:B-----5:R-:W-:Y:S02]  /*2180*/  IDP.4A.S8.S8 R42, R60, UR6, R43 ;  /* 0x000000063c2a7c26 */ /* 0x020fe4000800062b */
[----:B------:R-:W-:Y:S02]  /*2190*/  IDP.4A.S8.S8 R40, R44, R60, R41 ;  /* 0x0000003c2c287226 */ /* 0x000fe40000000629 */
[----:B----4-:R-:W-:Y:S02]  /*21a0*/  IDP.4A.S8.S8 R43, R53, UR6, RZ ;  /* 0x00000006352b7c26 */ /* 0x010fe400080006ff */
[----:B------:R-:W-:-:S02]  /*21b0*/  IDP.4A.S8.S8 R41, R27, R53, RZ ;  /* 0x000000351b297226 */ /* 0x000fc400000006ff */
[----:B------:R-:W-:Y:S02]  /*21c0*/  IDP.4A.S8.S8 R53, R24, R53, RZ ;  /* 0x0000003518357226 */ /* 0x000fe400000006ff */
[----:B---3--:R-:W-:Y:S02]  /*21d0*/  IDP.4A.S8.S8 R43, R59, UR6, R43 ;  /* 0x000000063b2b7c26 */ /* 0x008fe4000800062b */
[-C--:B------:R-:W-:Y:S02]  /*21e0*/  IDP.4A.S8.S8 R41, R29, R59.reuse, R41 ;  /* 0x0000003b1d297226 */ /* 0x080fe40000000629 */
[----:B------:R-:W-:Y:S02]  /*21f0*/  IDP.4A.S8.S8 R59, R28, R59, R53 ;  /* 0x0000003b1c3b7226 */ /* 0x000fe40000000635 */
[----:B------:R-:W2:Y:S01]  /*2200*/  @P1 LDG.E.U16 R53, desc[UR8][R36.64] ;  /* 0x0000000824351981 */ /* 0x000ea2000c1e1500 */
[----:B------:R-:W-:Y:S01]  /*2210*/  @P1 SHF.R.U32.HI R57, RZ, 0x2, R57 ;  /* 0x00000002ff391819 */ /* 0x000fe20000011639 */
[----:B------:R-:W-:-:S03]  /*2220*/  IDP.4A.S8.S8 R61, R25, R61, RZ ;  /* 0x0000003d193d7226 */ /* 0x000fc600000006ff */
[----:B------:R-:W-:Y:S01]  /*2230*/  @P1 LOP3.LUT R57, R57, 0x3030, RZ, 0xc0, !PT ;  /* 0x0000303039391812 */ /* 0x000fe200078ec0ff */
[----:B------:R-:W-:-:S03]  /*2240*/  IDP.4A.S8.S8 R60, R3, R60, R61 ;  /* 0x0000003c033c7226 */ /* 0x000fc6000000063d */
        /* <DEDUP_REMOVED lines=8> */
[----:B------:R-:W-:Y:S02]  /*22d0*/  IMAD R41, R41, R40, RZ ;  /* 0x0000002829297224 */ /* 0x000fe400078e02ff */
[----:B------:R-:W-:Y:S02]  /*22e0*/  HADD2.F32 R40, -RZ, R52.H0_H0 ;  /* 0x20000034ff287230 */ /* 0x000fe40000004100 */
[----:B------:R-:W-:Y:S01]  /*22f0*/  HADD2.F32 R56, -RZ, R56.H0_H0 ;  /* 0x20000038ff387230 */ /* 0x000fe20000004100 */
[----:B------:R-:W-:Y:S02]  /*2300*/  I2FP.F32.S32 R52, R41 ;  /* 0x0000002900347245 */ /* 0x000fe40000201400 */
[----:B------:R-:W-:Y:S01]  /*2310*/  FFMA R41, R40, R57, RZ ;  /* 0x0000003928297223 */ /* 0x000fe200000000ff */
[----:B------:R-:W-:-:S03]  /*2320*/  @!P1 LOP3.LUT R51, R46, 0x3f3f, RZ, 0xc0, !PT ;  /* 0x00003f3f2e339812 */ /* 0x000fc600078ec0ff */
[----:B------:R-:W-:Y:S01]  /*2330*/  FFMA R41, R56, R52, R41 ;  /* 0x0000003438297223 */ /* 0x000fe20000000029 */
[----:B------:R-:W-:Y:S01]  /*2340*/  LOP3.LUT R52, R51, 0xffff, RZ, 0xc0, !PT ;  /* 0x0000ffff33347812 */ /* 0x000fe200078ec0ff */
[----:B------:R-:W-:-:S03]  /*2350*/  FADD R7, R58, R7 ;  /* 0x000000073a077221 */ /* 0x000fc60000000000 */
[----:B------:R-:W-:Y:S02]  /*2360*/  SHF.R.U32.HI R51, RZ, 0x8, R52 ;  /* 0x00000008ff337819 */ /* 0x000fe40000011634 */
[----:B--2---:R-:W-:Y:S02]  /*2370*/  @P1 SHF.R.U32.HI R57, RZ, 0x2, R53 ;  /* 0x00000002ff391819 */ /* 0x004fe40000011635 */
        /* <DEDUP_REMOVED lines=8> */
[----:B------:R-:W-:Y:S02]  /*2400*/  LOP3.LUT R57, R51, 0xffff, RZ, 0xc0, !PT ;  /* 0x0000ffff33397812 */ /* 0x000fe400078ec0ff */
[----:B------:R-:W-:Y:S01]  /*2410*/  I2FP.F32.S32 R52, R52 ;  /* 0x0000003400347245 */ /* 0x000fe20000201400 */
[----:B------:R-:W-:Y:S01]  /*2420*/  FFMA R53, R40, R53, RZ ;  /* 0x0000003528357223 */ /* 0x000fe200000000ff */
[----:B------:R-:W-:-:S03]  /*2430*/  SHF.R.U32.HI R51, RZ, 0x8, R57 ;  /* 0x00000008ff337819 */ /* 0x000fc60000011639 */
[----:B------:R-:W-:Y:S01]  /*2440*/  FFMA R52, R56, R52, R53 ;  /* 0x0000003438347223 */ /* 0x000fe20000000035 */
[----:B------:R-:W-:Y:S02]  /*2450*/  LOP3.LUT R53, R57, 0xff, RZ, 0xc0, !PT ;  /* 0x000000ff39357812 */ /* 0x000fe400078ec0ff */
[----:B------:R-:W-:Y:S02]  /*2460*/  LOP3.LUT R58, R51, 0xffff, RZ, 0xc0, !PT ;  /* 0x0000ffff333a7812 */ /* 0x000fe400078ec0ff */
        /* <DEDUP_REMOVED lines=14> */
[----:B------:R0:W2:Y:S03]  /*2550*/  @P1 LDG.E.U16 R42, desc[UR8][R36.64] ;  /* 0x00000008242a1981 */ /* 0x0000a6000c1e1500 */
[----:B------:R-:W-:Y:S01]  /*2560*/  I2FP.F32.S32 R53, R53 ;  /* 0x0000003500357245 */ /* 0x000fe20000201400 */
[----:B------:R-:W-:Y:S01]  /*2570*/  IMAD R58, R43, R58, RZ ;  /* 0x0000003a2b3a7224 */ /* 0x000fe200078e02ff */
[----:B------:R-:W-:Y:S01]  /*2580*/  @P1 LOP3.LUT R57, R45, 0xffff, RZ, 0xc0, !PT ;  /* 0x0000ffff2d391812 */ /* 0x000fe200078ec0ff */
[----:B------:R1:W3:Y:S02]  /*2590*/  @P1 LDG.E.U16 R51, desc[UR8][R38.64] ;  /* 0x0000000826331981 */ /* 0x0002e4000c1e1500 */
[----:B------:R-:W-:Y:S01]  /*25a0*/  FFMA R43, R40, R53, RZ ;  /* 0x00000035282b7223 */ /* 0x000fe200000000ff */
[----:B------:R-:W-:-:S02]  /*25b0*/  I2FP.F32.S32 R53, R60 ;  /* 0x0000003c00357245 */ /* 0x000fc40000201400 */
[----:B0-----:R-:W-:Y:S02]  /*25c0*/  @P1 LOP3.LUT R36, R46, 0xffff, RZ, 0xc0, !PT ;  /* 0x0000ffff2e241812 */ /* 0x001fe400078ec0ff */
[----:B------:R-:W-:Y:S01]  /*25d0*/  I2FP.F32.S32 R58, R58 ;  /* 0x0000003a003a7245 */ /* 0x000fe20000201400 */
[----:B------:R-:W-:Y:S01]  /*25e0*/  FFMA R53, R40, R53, RZ ;  /* 0x0000003528357223 */ /* 0x000fe200000000ff */
[----:B------:R-:W-:Y:S02]  /*25f0*/  I2FP.F32.S32 R59, R59 ;  /* 0x0000003b003b7245 */ /* 0x000fe40000201400 */
[----:B------:R-:W-:Y:S01]  /*2600*/  @P1 SHF.R.U32.HI R40, RZ, 0x4, R36 ;  /* 0x00000004ff281819 */ /* 0x000fe20000011624 */
[----:B------:R-:W-:Y:S01]  /*2610*/  IMAD.WIDE R36, R0, 0x24, R34 ;  /* 0x0000002400247825 */ /* 0x000fe200078e0222 */
[----:B------:R-:W-:Y:S02]  /*2620*/  @P1 SHF.R.U32.HI R57, RZ, 0x2, R57 ;  /* 0x00000002ff391819 */ /* 0x000fe40000011639 */
[----:B-1----:R-:W-:Y:S01]  /*2630*/  @P1 LOP3.LUT R38, R50, 0xffff, RZ, 0xc0, !PT ;  /* 0x0000ffff32261812 */ /* 0x002fe200078ec0ff */
[C---:B------:R-:W-:Y:S01]  /*2640*/  FFMA R43, R56.reuse, R58, R43 ;  /* 0x0000003a382b7223 */ /* 0x040fe2000000002b */
[----:B------:R-:W-:Y:S01]  /*2650*/  FFMA R56, R56, R59, R53 ;  /* 0x0000003b38387223 */ /* 0x000fe20000000035 */
[----:B------:R-:W-:Y:S01]  /*2660*/  @P1 LOP3.LUT R57, R57, 0x3030, RZ, 0xc0, !PT ;  /* 0x0000303039391812 */ /* 0x000fe200078ec0ff */
[----:B------:R-:W4:Y:S01]  /*2670*/  LDG.E.U16 R59, desc[UR8][R36.64] ;  /* 0x00000008243b7981 */ /* 0x000f22000c1e1500 */
[----:B------:R-:W-:-:S02]  /*2680*/  @P1 SHF.R.U32.HI R53, RZ, 0x2, R38 ;  /* 0x00000002ff351819 */ /* 0x000fc40000011626 */
[----:B------:R-:W-:Y:S01]  /*2690*/  @P1 LOP3.LUT R39, R47, 0xffff, RZ, 0xc0, !PT ;  /* 0x0000ffff2f271812 */ /* 0x000fe200078ec0ff */
[----:B------:R0:W5:Y:S01]  /*26a0*/  LDG.E.U16 R61, desc[UR8][R36.64+0x24] ;  /* 0x00002408243d7981 */ /* 0x000162000c1e1500 */
[----:B------:R-:W-:Y:S02]  /*26b0*/  IADD3 R38, P0, PT, R23, R36, RZ ;  /* 0x0000002417267210 */ /* 0x000fe40007f1e0ff */
[----:B------:R-:W-:Y:S02]  /*26c0*/  @P1 LOP3.LUT R40, R57, 0xf0f, R40, 0xf8, !PT ;  /* 0x00000f0f39281812 */ /* 0x000fe400078ef828 */
[----:B------:R-:W-:Y:S01]  /*26d0*/  @P1 SHF.R.U32.HI R57, RZ, 0x4, R39 ;  /* 0x00000004ff391819 */ /* 0x000fe20000011627 */
[----:B------:R-:W-:Y:S01]  /*26e0*/  IMAD.X R39, RZ, RZ, R37, P0 ;  /* 0x000000ffff277224 */ /* 0x000fe200000e0625 */
[----:B------:R-:W-:-:S04]  /*26f0*/  @P1 LOP3.LUT R58, R53, 0x3030, RZ, 0xc0, !PT ;  /* 0x00003030353a1812 */ /* 0x000fc800078ec0ff */
[----:B------:R-:W4:Y:S01]  /*2700*/  LDG.E R23, desc[UR8][R38.64+0x14] ;  /* 0x0000140826177981 */ /* 0x000f22000c1e1900 */
[----:B------:R-:W-:-:S03]  /*2710*/  @P1 LOP3.LUT R57, R58, 0xf0f, R57, 0xf8, !PT ;  /* 0x00000f0f3a391812 */ /* 0x000fc600078ef839 */
[----:B------:R-:W5:Y:S04]  /*2720*/  LDG.E R58, desc[UR8][R38.64+0x4] ;  /* 0x00000408263a7981 */ /* 0x000f68000c1e1900 */
[----:B------:R-:W5:Y:S04]  /*2730*/  LDG.E R53, desc[UR8][R38.64+0x38] ;  /* 0x0000380826357981 */ /* 0x000f68000c1e1900 */
[----:B------:R1:W5:Y:S01]  /*2740*/  LDG.E R60, desc[UR8][R38.64+0x28] ;  /* 0x00002808263c7981 */ /* 0x000362000c1e1900 */
[----:B------:R-:W-:Y:S02]  /*2750*/  @!P1 LOP3.LUT R57, R47, 0x3f3f, RZ, 0xc0, !PT ;  /* 0x00003f3f2f399812 */ /* 0x000fe400078ec0ff */
[----:B------:R-:W-:-:S02]  /*2760*/  @!P1 LOP3.LUT R40, R46, 0x3f3f, RZ, 0xc0, !PT ;  /* 0x00003f3f2e289812 */ /* 0x000fc400078ec0ff */
[----:B------:R-:W-:Y:S02]  /*2770*/  LOP3.LUT R57, R57, 0xffff, RZ, 0xc0, !PT ;  /* 0x0000ffff39397812 */ /* 0x000fe400078ec0ff */
[----:B------:R-:W-:Y:S01]  /*2780*/  LOP3.LUT R40, R40, 0xffff, RZ, 0xc0, !PT ;  /* 0x0000ffff28287812 */ /* 0x000fe200078ec0ff */
[----:B------:R-:W-:-:S05]  /*2790*/  VIADD R2, R2, 0x4 ;  /* 0x0000000402027836 */ /* 0x000fca0000000000 */
[----:B------:R-:W-:Y:S01]  /*27a0*/  ISETP.GE.AND P0, PT, R2, UR5, PT ;  /* 0x0000000502007c0c */ /* 0x000fe2000bf06270 */
[----:B------:R-:W-:Y:S01]  /*27b0*/  VIADD R0, R0, 0x20 ;  /* 0x0000002000007836 */ /* 0x000fe20000000000 */
[----:B------:R-:W-:Y:S01]  /*27c0*/  IADD3 R19, PT, PT, R19, 0x20, RZ ;  /* 0x0000002013137810 */ /* 0x000fe20007ffe0ff */
[----:B------:R-:W-:Y:S02]  /*27d0*/  VIADD R18, R18, 0x20 ;  /* 0x0000002012127836 */ /* 0x000fe40000000000 */
[----:B------:R-:W-:Y:S02]  /*27e0*/  VIADD R20, R20, 0x20 ;  /* 0x0000002014147836 */ /* 0x000fe40000000000 */
[----:B------:R-:W-:Y:S02]  /*27f0*/  VIADD R21, R21, 0x20 ;  /* 0x0000002015157836 */ /* 0x000fe40000000000 */
[----:B------:R-:W-:Y:S01]  /*2800*/  VIADD R22, R22, 0x4 ;  /* 0x0000000416167836 */ /* 0x000fe20000000000 */
[----:B--2---:R-:W-:-:S04]  /*2810*/  @P1 SHF.R.U32.HI R42, RZ, 0x2, R42 ;  /* 0x00000002ff2a1819 */ /* 0x004fc8000001162a */
[----:B0-----:R-:W-:Y:S02]  /*2820*/  @P1 LOP3.LUT R36, R42, 0x3030, RZ, 0xc0, !PT ;  /* 0x000030302a241812 */ /* 0x001fe400078ec0ff */
[----:B---3--:R-:W-:-:S04]  /*2830*/  @P1 SHF.R.U32.HI R51, RZ, 0x2, R51 ;  /* 0x00000002ff331819 */ /* 0x008fc80000011633 */
[----:B------:R-:W-:Y:S02]  /*2840*/  @P1 LOP3.LUT R42, R51, 0x3030, RZ, 0xc0, !PT ;  /* 0x00003030332a1812 */ /* 0x000fe400078ec0ff */
[----:B------:R-:W-:Y:S02]  /*2850*/  @P1 LOP3.LUT R51, R36, 0xf0f, R47, 0xf8, !PT ;  /* 0x00000f0f24331812 */ /* 0x000fe400078ef82f */
[----:B------:R-:W-:Y:S02]  /*2860*/  @!P1 LOP3.LUT R51, R50, 0x3f3f, RZ, 0xc0, !PT ;  /* 0x00003f3f32339812 */ /* 0x000fe400078ec0ff */
[----:B------:R-:W-:Y:S02]  /*2870*/  @P1 LOP3.LUT R42, R42, 0xf0f, R46, 0xf8, !PT ;  /* 0x00000f0f2a2a1812 */ /* 0x000fe400078ef82e */
[----:B------:R-:W-:Y:S02]  /*2880*/  LOP3.LUT R37, R51, 0xffff, RZ, 0xc0, !PT ;  /* 0x0000ffff33257812 */ /* 0x000fe400078ec0ff */
[----:B------:R-:W-:-:S02]  /*2890*/  @!P1 LOP3.LUT R42, R45, 0x3f3f, RZ, 0xc0, !PT ;  /* 0x00003f3f2d2a9812 */ /* 0x000fc400078ec0ff */
[----:B-1----:R-:W-:Y:S02]  /*28a0*/  LOP3.LUT R38, R37, 0xff, RZ, 0xc0, !PT ;  /* 0x000000ff25267812 */ /* 0x002fe400078ec0ff */
[----:B------:R-:W-:Y:S02]  /*28b0*/  LOP3.LUT R36, R42, 0xffff, RZ, 0xc0, !PT ;  /* 0x0000ffff2a247812 */ /* 0x000fe400078ec0ff */
[----:B------:R-:W-:Y:S01]  /*28c0*/  SHF.R.U32.HI R37, RZ, 0x8, R37 ;  /* 0x00000008ff257819 */ /* 0x000fe20000011625 */
[-C--:B----4-:R-:W-:Y:S02]  /*28d0*/  IDP.4A.S8.S8 R25, R25, R23.reuse, RZ ;  /* 0x0000001719197226 */ /* 0x090fe400000006ff */
[----:B------:R-:W-:Y:S02]  /*28e0*/  IDP.4A.S8.S8 R39, R26, R23, RZ ;  /* 0x000000171a277226 */ /* 0x000fe400000006ff */
[----:B------:R-:W-:Y:S02]  /*28f0*/  IDP.4A.S8.S8 R23, R23, UR6, RZ ;  /* 0x0000000617177c26 */ /* 0x000fe400080006ff */
[----:B-----5:R-:W-:-:S02]  /*2900*/  IDP.4A.S8.S8 R25, R3, R58, R25 ;  /* 0x0000003a03197226 */ /* 0x020fc40000000619 */
[----:B------:R-:W-:Y:S01]  /*2910*/  IDP.4A.S8.S8 R39, R44, R58, R39 ;  /* 0x0000003a2c277226 */ /* 0x000fe20000000627 */
[----:B------:R-:W-:Y:S01]  /*2920*/  LOP3.LUT R26, R36, 0xff, RZ, 0xc0, !PT ;  /* 0x000000ff241a7812 */ /* 0x000fe200078ec0ff */
[----:B------:R-:W-:Y:S02]  /*2930*/  IDP.4A.S8.S8 R58, R58, UR6, R23 ;  /* 0x000000063a3a7c26 */ /* 0x000fe40008000617 */
[----:B------:R-:W-:Y:S02]  /*2940*/  IMAD R23, R25, R38, RZ ;  /* 0x0000002619177224 */ /* 0x000fe400078e02ff */
[----:B------:R-:W-:Y:S01]  /*2950*/  IDP.4A.S8.S8 R25, R53, UR6, RZ ;  /* 0x0000000635197c26 */ /* 0x000fe200080006ff */
[----:B------:R-:W-:Y:S01]  /*2960*/  LOP3.LUT R38, R37, 0xffff, RZ, 0xc0, !PT ;  /* 0x0000ffff25267812 */ /* 0x000fe200078ec0ff */
[-C--:B------:R-:W-:Y:S01]  /*2970*/  IDP.4A.S8.S8 R27, R27, R53.reuse, RZ ;  /* 0x000000351b1b7226 */ /* 0x080fe200000006ff */
[----:B------:R-:W-:Y:S01]  /*2980*/  LOP3.LUT R37, R57, 0xff, RZ, 0xc0, !PT ;  /* 0x000000ff39257812 */ /* 0x000fe200078ec0ff */
[----:B------:R-:W-:Y:S01]  /*2990*/  IDP.4A.S8.S8 R53, R24, R53, RZ ;  /* 0x0000003518357226 */ /* 0x000fe200000006ff */
[----:B------:R-:W-:Y:S01]  /*29a0*/  SHF.R.U32.HI R36, RZ, 0x8, R36 ;  /* 0x00000008ff247819 */ /* 0x000fe20000011624 */
[----:B------:R-:W-:Y:S01]  /*29b0*/  IMAD R3, R39, R26, RZ ;  /* 0x0000001a27037224 */ /* 0x000fe200078e02ff */
[----:B------:R-:W-:Y:S01]  /*29c0*/  SHF.R.U32.HI R26, RZ, 0x8, R57 ;  /* 0x00000008ff1a7819 */ /* 0x000fe20000011639 */
[----:B------:R-:W-:Y:S01]  /*29d0*/  IDP.4A.S8.S8 R24, R60, UR6, R25 ;  /* 0x000000063c187c26 */ /* 0x000fe20008000619 */
[----:B------:R-:W-:Y:S01]  /*29e0*/  SHF.R.U32.HI R25, RZ, 0x8, R40 ;  /* 0x00000008ff197819 */ /* 0x000fe20000011628 */
[-C--:B------:R-:W-:Y:S01]  /*29f0*/  IDP.4A.S8.S8 R29, R29, R60.reuse, R27 ;  /* 0x0000003c1d1d7226 */ /* 0x080fe2000000061b */
[----:B------:R-:W-:Y:S01]  /*2a00*/  LOP3.LUT R27, R40, 0xff, RZ, 0xc0, !PT ;  /* 0x000000ff281b7812 */ /* 0x000fe200078ec0ff */
[----:B------:R-:W-:Y:S01]  /*2a10*/  IDP.4A.S8.S8 R53, R28, R60, R53 ;  /* 0x0000003c1c357226 */ /* 0x000fe20000000635 */
[----:B------:R-:W-:Y:S01]  /*2a20*/  LOP3.LUT R36, R36, 0xffff, RZ, 0xc0, !PT ;  /* 0x0000ffff24247812 */ /* 0x000fe200078ec0ff */
[----:B------:R-:W-:Y:S01]  /*2a30*/  IMAD R28, R58, R37, RZ ;  /* 0x000000253a1c7224 */ /* 0x000fe200078e02ff */
[----:B------:R-:W-:-:S02]  /*2a40*/  LOP3.LUT R39, R26, 0xffff, RZ, 0xc0, !PT ;  /* 0x0000ffff1a277812 */ /* 0x000fc400078ec0ff */
[----:B------:R-:W-:Y:S01]  /*2a50*/  LOP3.LUT R37, R25, 0xffff, RZ, 0xc0, !PT ;  /* 0x0000ffff19257812 */ /* 0x000fe200078ec0ff */
[----:B------:R-:W-:Y:S02]  /*2a60*/  IMAD R27, R58, R27, RZ ;  /* 0x0000001b3a1b7224 */ /* 0x000fe400078e02ff */
[----:B------:R-:W-:Y:S01]  /*2a70*/  IMAD R29, R29, R36, RZ ;  /* 0x000000241d1d7224 */ /* 0x000fe200078e02ff */
[----:B------:R-:W-:Y:S01]  /*2a80*/  I2FP.F32.S32 R3, R3 ;  /* 0x0000000300037245 */ /* 0x000fe20000201400 */
        /* <DEDUP_REMOVED lines=8> */
[----:B------:R-:W-:-:S02]  /*2b10*/  HADD2.F32 R61, -RZ, R61.H0_H0 ;  /* 0x2000003dff3d7230 */ /* 0x000fc40000004100 */
[C---:B------:R-:W-:Y:S01]  /*2b20*/  FFMA R38, R26.reuse, R39, RZ ;  /* 0x000000271a267223 */ /* 0x040fe200000000ff */
[C---:B------:R-:W-:Y:S01]  /*2b30*/  FFMA R28, R26.reuse, R3, RZ ;  /* 0x000000031a1c7223 */ /* 0x040fe200000000ff */
[C---:B------:R-:W-:Y:S01]  /*2b40*/  FFMA R36, R26.reuse, R24, RZ ;  /* 0x000000181a247223 */ /* 0x040fe200000000ff */
[----:B------:R-:W-:Y:S01]  /*2b50*/  I2FP.F32.S32 R37, R37 ;  /* 0x0000002500257245 */ /* 0x000fe20000201400 */
[----:B------:R-:W-:Y:S01]  /*2b60*/  FFMA R26, R26, R23, RZ ;  /* 0x000000171a1a7223 */ /* 0x000fe200000000ff */
[----:B------:R-:W-:Y:S01]  /*2b70*/  I2FP.F32.S32 R25, R25 ;  /* 0x0000001900197245 */ /* 0x000fe20000201400 */
[C---:B------:R-:W-:Y:S01]  /*2b80*/  FFMA R27, R61.reuse, R27, R38 ;  /* 0x0000001b3d1b7223 */ /* 0x040fe20000000026 */
[----:B------:R-:W-:Y:S01]  /*2b90*/  I2FP.F32.S32 R29, R29 ;  /* 0x0000001d001d7245 */ /* 0x000fe20000201400 */
[----:B------:R-:W-:Y:S01]  /*2ba0*/  FFMA R26, R61, R37, R26 ;  /* 0x000000253d1a7223 */ /* 0x000fe2000000001a */
[C---:B------:R-:W-:Y:S01]  /*2bb0*/  FMUL R24, R48.reuse, R43 ;  /* 0x0000002b30187220 */ /* 0x040fe20000400000 */
[----:B------:R-:W-:Y:S01]  /*2bc0*/  FMUL R27, R48, R27 ;  /* 0x0000001b301b7220 */ /* 0x000fe20000400000 */
[----:B------:R-:W-:Y:S01]  /*2bd0*/  FMUL R3, R55, R52 ;  /* 0x0000003437037220 */ /* 0x000fe20000400000 */
[C---:B------:R-:W-:Y:S01]  /*2be0*/  FFMA R29, R61.reuse, R29, R28 ;  /* 0x0000001d3d1d7223 */ /* 0x040fe2000000001c */
[----:B------:R-:W-:Y:S01]  /*2bf0*/  FFMA R36, R61, R25, R36 ;  /* 0x000000193d247223 */ /* 0x000fe20000000024 */
[----:B------:R-:W-:Y:S01]  /*2c00*/  FMUL R26, R55, R26 ;  /* 0x0000001a371a7220 */ /* 0x000fe20000400000 */
[C---:B------:R-:W-:Y:S01]  /*2c10*/  FFMA R3, R54.reuse, R41, -R3 ;  /* 0x0000002936037223 */ /* 0x040fe20000000803 */
[C---:B------:R-:W-:Y:S01]  /*2c20*/  FFMA R24, R49.reuse, R56, -R24 ;  /* 0x0000003831187223 */ /* 0x040fe20000000818 */
[----:B------:R-:W-:Y:S01]  /*2c30*/  FFMA R36, R49, R36, -R27 ;  /* 0x0000002431247223 */ /* 0x000fe2000000081b */
[----:B------:R-:W-:Y:S01]  /*2c40*/  FFMA R29, R54, R29, -R26 ;  /* 0x0000001d361d7223 */ /* 0x000fe2000000081a */
[----:B------:R-:W-:Y:S01]  /*2c50*/  IADD3 R16, P1, PT, R16, 0x480, RZ ;  /* 0x0000048010107810 */ /* 0x000fe20007f3e0ff */
[----:B------:R-:W-:Y:S01]  /*2c60*/  FADD R12, R3, R12 ;  /* 0x0000000c030c7221 */ /* 0x000fe20000000000 */
[----:B------:R-:W-:Y:S01]  /*2c70*/  FADD R13, R24, R13 ;  /* 0x0000000d180d7221 */ /* 0x000fe20000000000 */
[----:B------:R-:W-:Y:S01]  /*2c80*/  FADD R15, R36, R15 ;  /* 0x0000000f240f7221 */ /* 0x000fe20000000000 */
[----:B------:R-:W-:Y:S01]  /*2c90*/  FADD R14, R29, R14 ;  /* 0x0000000e1d0e7221 */ /* 0x000fe20000000000 */
[----:B------:R-:W-:Y:S01]  /*2ca0*/  IADD3.X R17, PT, PT, RZ, R17, RZ, P1, !PT ;  /* 0x00000011ff117210 */ /* 0x000fe20000ffe4ff */
[----:B------:R-:W-:Y:S07]  /*2cb0*/  @!P0 BRA `(.L_x_220) ;  /* 0xffffffd400cc8947 */ /* 0x000fee000383ffff */
[----:B------:R-:W-:Y:S05]  /*2cc0*/  BSYNC.RECONVERGENT B1 ;  /* 0x0000000000017941 */ /* 0x000fea0003800200 */
.L_x_219:
[----:B------:R0:W-:Y:S04]  /*2cd0*/  STL.128 [R1], R8 ;  /* 0x0000000801007387 */ /* 0x0001e80000100c00 */
[----:B------:R0:W-:Y:S04]  /*2ce0*/  STL.128 [R1+0x10], R4 ;  /* 0x0000100401007387 */ /* 0x0001e80000100c00 */
[----:B------:R0:W-:Y:S02]  /*2cf0*/  STL.128 [R1+0x20], R12 ;  /* 0x0000200c01007387 */ /* 0x0001e40000100c00 */
.L_x_218:
[----:B------:R-:W-:Y:S05]  /*2d00*/  BSYNC.RECONVERGENT B0 ;  /* 0x0000000000007941 */ /* 0x000fea0003800200 */
.L_x_217:
        /* <DEDUP_REMOVED lines=23> */
.L_x_222:
[----:B------:R-:W-:Y:S05]  /*2e80*/  BSYNC.RECONVERGENT B0 ;  /* 0x0000000000007941 */ /* 0x000fea0003800200 */
.L_x_221:
        /* <DEDUP_REMOVED lines=17> */
[----:B------:R-:W-:Y:S04]  /*2fa0*/  LDS R25, [R18+0x400] ;  /* 0x0004000012197984 */ /* 0x000fe80000000800 */
[----:B------:R-:W-:Y:S01]  /*2fb0*/  LDS R22, [R18+0x480] ;  /* 0x0004800012167984 */ /* 0x000fe20000000800 */
[----:B--2---:R-:W-:Y:S01]  /*2fc0*/  FADD R3, R3, R8 ;  /* 0x0000000803037221 */ /* 0x004fe20000000000 */
[----:B0-----:R-:W-:-:S04]  /*2fd0*/  FADD R9, R0, R9 ;  /* 0x0000000900097221 */ /* 0x001fc80000000000 */
[----:B------:R-:W0:Y:S01]  /*2fe0*/  SHFL.BFLY PT, R0, R3, 0x10, 0x1f ;  /* 0x0e001f0003007f89 */ /* 0x000e2200000e0000 */
[----:B-1----:R-:W-:Y:S01]  /*2ff0*/  FADD R19, R19, R10 ;  /* 0x0000000a13137221 */ /* 0x002fe20000000000 */
[----:B-----5:R-:W-:Y:S02]  /*3000*/  FADD R11, R2, R11 ;  /* 0x0000000b020b7221 */ /* 0x020fe40000000000 */
        /* <DEDUP_REMOVED lines=25> */
[----:B------:R-:W-:-:S03]  /*31a0*/  FADD R25, R20, R25 ;  /* 0x0000001914197221 */ /* 0x000fc60000000000 */
[----:B------:R-:W5:Y:S01]  /*31b0*/  SHFL.BFLY PT, R9, R8, 0x8, 0x1f ;  /* 0x0d001f0008097f89 */ /* 0x000f6200000e0000 */
[----:B-1----:R-:W-:-:S03]  /*31c0*/  FADD R27, R12, R27 ;  /* 0x0000001b0c1b7221 */ /* 0x002fc60000000000 */
[----:B------:R-:W1:Y:S01]  /*31d0*/  SHFL.BFLY PT, R11, R10, 0x8, 0x1f ;  /* 0x0d001f000a0b7f89 */ /* 0x000e6200000e0000 */
        /* <DEDUP_REMOVED lines=9> */
[----:B-----5:R-:W-:Y:S01]  /*3270*/  FADD R9, R8, R9 ;  /* 0x0000000908097221 */ /* 0x020fe20000000000 */
[----:B-1----:R-:W-:Y:S02]  /*3280*/  FADD R11, R10, R11 ;  /* 0x0000000b0a0b7221 */ /* 0x002fe40000000000 */
        /* <DEDUP_REMOVED lines=30> */
[----:B------:R-:W5:Y:S01]  /*3470*/  SHFL.BFLY PT, R13, R10, 0x2, 0x1f ;  /* 0x0c401f000a0d7f89 */ /* 0x000f6200000e0000 */
[----:B------:R-:W5:Y:S03]  /*3480*/  @!P0 LDC R24, c[0x0][0x3a4] ;  /* 0x0000e900ff188b82 */ /* 0x000f660000000800 */
        /* <DEDUP_REMOVED lines=14> */
[----:B------:R-:W-:Y:S01]  /*3570*/  LEA R19, R17, UR16, 0x2 ;  /* 0x0000001011137c11 */ /* 0x000fe2000f8e10ff */
        /* <DEDUP_REMOVED lines=15> */
[----:B------:R0:W-:Y:S01]  /*3670*/  STL.64 [R1], R4 ;  /* 0x0000000401007387 */ /* 0x0001e20000100a00 */
[----:B----4-:R-:W-:-:S03]  /*3680*/  FADD R9, R13, R10 ;  /* 0x0000000a0d097221 */ /* 0x010fc60000000000 */
[----:B------:R-:W3:Y:S01]  /*3690*/  @!P0 LDL R0, [R19] ;  /* 0x0000000013008983 */ /* 0x000ee20000100800 */
[----:B------:R-:W-:-:S03]  /*36a0*/  FADD R10, R12, R21 ;  /* 0x000000150c0a7221 */ /* 0x000fc60000000000 */
[----:B------:R-:W-:Y:S01]  /*36b0*/  STL.64 [R1+0x8], R6 ;  /* 0x0000080601007387 */ /* 0x000fe20000100a00 */
[----:B-1----:R-:W-:-:S03]  /*36c0*/  FADD R11, R16, R23 ;  /* 0x00000017100b7221 */ /* 0x002fc60000000000 */
[----:B------:R-:W4:Y:S01]  /*36d0*/  @!P0 LDL R2, [R19+0x8] ;  /* 0x0000080013028983 */ /* 0x000f220000100800 */
[----:B--2---:R-:W-:-:S03]  /*36e0*/  FADD R12, R20, R25 ;  /* 0x00000019140c7221 */ /* 0x004fc60000000000 */
[----:B------:R-:W-:Y:S01]  /*36f0*/  STL.64 [R1+0x10], R8 ;  /* 0x0000100801007387 */ /* 0x000fe20000100a00 */
[----:B-----5:R-:W-:-:S03]  /*3700*/  FADD R13, R22, R27 ;  /* 0x0000001b160d7221 */ /* 0x020fc60000000000 */
[----:B------:R-:W2:Y:S01]  /*3710*/  @!P0 LDL R3, [R19+0x10] ;  /* 0x0000100013038983 */ /* 0x000ea20000100800 */
[----:B------:R-:W1:Y:S03]  /*3720*/  @!P0 LDC R22, c[0x0][0x3a4] ;  /* 0x0000e900ff168b82 */ /* 0x000e660000000800 */
[----:B------:R-:W-:Y:S04]  /*3730*/  STL.64 [R1+0x18], R10 ;  /* 0x0000180a01007387 */ /* 0x000fe80000100a00 */
[----:B0-----:R-:W5:Y:S04]  /*3740*/  @!P0 LDL R4, [R19+0x18] ;  /* 0x0000180013048983 */ /* 0x001f680000100800 */
[----:B------:R-:W-:Y:S04]  /*3750*/  STL.64 [R1+0x20], R12 ;  /* 0x0000200c01007387 */ /* 0x000fe80000100a00 */
[----:B------:R-:W5:Y:S04]  /*3760*/  @!P0 LDL R5, [R19+0x20] ;  /* 0x0000200013058983 */ /* 0x000f680000100800 */
        /* <DEDUP_REMOVED lines=14> */
[----:B------:R-:W0:Y:S02]  /*3850*/  SHFL.BFLY PT, R12, R11, 0x4, 0x1f ;  /* 0x0c801f000b0c7f89 */ /* 0x000e2400000e0000 */
[----:B0-----:R-:W-:Y:S01]  /*3860*/  FADD R7, R10, R9 ;  /* 0x000000090a077221 */ /* 0x001fe20000000000 */
[----:B------:R-:W-:-:S04]  /*3870*/  FADD R16, R11, R12 ;  /* 0x0000000c0b107221 */ /* 0x000fc80000000000 */
[----:B------:R-:W0:Y:S01]  /*3880*/  SHFL.BFLY PT, R8, R7, 0x2, 0x1f ;  /* 0x0c401f0007087f89 */ /* 0x000e2200000e0000 */
[----:B------:R-:W1:Y:S03]  /*3890*/  @!P0 LDC.64 R10, c[0x0][0x390] ;  /* 0x0000e400ff0a8b82 */ /* 0x000e660000000a00 */
[----:B------:R-:W0:Y:S01]  /*38a0*/  SHFL.BFLY PT, R13, R16, 0x2, 0x1f ;  /* 0x0c401f00100d7f89 */ /* 0x000e2200000e0000 */
[----:B------:R-:W-:Y:S02]  /*38b0*/  VIADD R21, R17, UR4 ;  /* 0x0000000411157c36 */ /* 0x000fe40008000000 */
[----:B0-----:R-:W-:Y:S02]  /*38c0*/  FADD R18, R7, R8 ;  /* 0x0000000807127221 */ /* 0x001fe40000000000 */
[----:B------:R-:W0:Y:S01]  /*38d0*/  @!P0 LDC.64 R8, c[0x0][0x390] ;  /* 0x0000e400ff088b82 */ /* 0x000e220000000a00 */
[----:B------:R-:W-:-:S02]  /*38e0*/  FADD R20, R16, R13 ;  /* 0x0000000d10147221 */ /* 0x000fc40000000000 */
[----:B------:R-:W1:Y:S05]  /*38f0*/  SHFL.BFLY PT, R29, R18, 0x1, 0x1f ;  /* 0x0c201f00121d7f89 */ /* 0x000e6a00000e0000 */
[----:B------:R-:W1:Y:S01]  /*3900*/  @!P0 LDC.64 R12, c[0x0][0x390] ;  /* 0x0000e400ff0c8b82 */ /* 0x000e620000000a00 */
[----:B------:R-:W1:Y:S07]  /*3910*/  SHFL.BFLY PT, R31, R20, 0x1, 0x1f ;  /* 0x0c201f00141f7f89 */ /* 0x000e6e00000e0000 */
[----:B------:R-:W1:Y:S01]  /*3920*/  @!P0 LDC.64 R6, c[0x0][0x390] ;  /* 0x0000e400ff068b82 */ /* 0x000e620000000a00 */
[----:B------:R-:W-:Y:S01]  /*3930*/  @!P0 IADD3 R17, PT, PT, R21, R22, RZ ;  /* 0x0000001615118210 */ /* 0x000fe20007ffe0ff */
[----:B------:R-:W-:-:S02]  /*3940*/  @!P0 IMAD R23, R24, 0x2, R21 ;  /* 0x0000000218178824 */ /* 0x000fc400078e0215 */
[--C-:B------:R-:W-:Y:S02]  /*3950*/  @!P0 IMAD R25, R26, 0x3, R21.reuse ;  /* 0x000000031a198824 */ /* 0x100fe400078e0215 */
[----:B------:R-:W-:Y:S02]  /*3960*/  @!P0 IMAD R27, R28, 0x4, R21 ;  /* 0x000000041c1b8824 */ /* 0x000fe400078e0215 */
[----:B0-----:R-:W-:-:S04]  /*3970*/  @!P0 IMAD.WIDE.U32 R8, R21, 0x4, R8 ;  /* 0x0000000415088825 */ /* 0x001fc800078e0008 */
[----:B-1----:R-:W-:-:S04]  /*3980*/  @!P0 IMAD.WIDE.U32 R10, R17, 0x4, R10 ;  /* 0x00000004110a8825 */ /* 0x002fc800078e000a */
[----:B------:R-:W-:-:S04]  /*3990*/  @!P0 IMAD.WIDE.U32 R12, R23, 0x4, R12 ;  /* 0x00000004170c8825 */ /* 0x000fc800078e000c */
[----:B------:R-:W-:-:S04]  /*39a0*/  @!P0 IMAD.WIDE.U32 R14, R25, 0x4, R14 ;  /* 0x00000004190e8825 */ /* 0x000fc800078e000e */
[----:B------:R-:W-:-:S04]  /*39b0*/  @!P0 IMAD.WIDE.U32 R16, R27, 0x4, R6 ;  /* 0x000000041b108825 */ /* 0x000fc800078e0006 */
[----:B------:R-:W-:Y:S01]  /*39c0*/  FADD R6, R18, R29 ;  /* 0x0000001d12067221 */ /* 0x000fe20000000000 */
[----:B------:R-:W-:-:S05]  /*39d0*/  FADD R7, R20, R31 ;  /* 0x0000001f14077221 */ /* 0x000fca0000000000 */
[----:B------:R0:W-:Y:S04]  /*39e0*/  STL.64 [R1+0x28], R6 ;  /* 0x0000280601007387 */ /* 0x0001e80000100a00 */
[----:B---3--:R0:W-:Y:S04]  /*39f0*/  @!P0 STG.E desc[UR8][R8.64], R0 ;  /* 0x0000000008008986 */ /* 0x0081e8000c101908 */
[----:B----4-:R0:W-:Y:S04]  /*3a00*/  @!P0 STG.E desc[UR8][R10.64], R2 ;  /* 0x000000020a008986 */ /* 0x0101e8000c101908 */
[----:B--2---:R0:W-:Y:S04]  /*3a10*/  @!P0 STG.E desc[UR8][R12.64], R3 ;  /* 0x000000030c008986 */ /* 0x0041e8000c101908 */
[----:B-----5:R0:W-:Y:S04]  /*3a20*/  @!P0 STG.E desc[UR8][R14.64], R4 ;  /* 0x000000040e008986 */ /* 0x0201e8000c101908 */
[----:B------:R0:W-:Y:S01]  /*3a30*/  @!P0 STG.E desc[UR8][R16.64], R5 ;  /* 0x0000000510008986 */ /* 0x0001e2000c101908 */
[----:B------:R-:W-:Y:S05]  /*3a40*/  @P0 EXIT ;  /* 0x000000000000094d */ /* 0x000fea0003800000 */
[----:B------:R-:W2:Y:S01]  /*3a50*/  LDL R19, [R19+0x28] ;  /* 0x0000280013137983 */ /* 0x000ea20000100800 */
[----:B0-----:R-:W0:Y:S08]  /*3a60*/  LDC R0, c[0x0][0x3a4] ;  /* 0x0000e900ff007b82 */ /* 0x001e300000000800 */
[----:B------:R-:W1:Y:S01]  /*3a70*/  LDC.64 R2, c[0x0][0x390] ;  /* 0x0000e400ff027b82 */ /* 0x000e620000000a00 */
[----:B0-----:R-:W-:-:S04]  /*3a80*/  IMAD R21, R0, 0x5, R21 ;  /* 0x0000000500157824 */ /* 0x001fc800078e0215 */
[----:B-1----:R-:W-:-:S05]  /*3a90*/  IMAD.WIDE.U32 R2, R21, 0x4, R2 ;  /* 0x0000000415027825 */ /* 0x002fca00078e0002 */
[----:B--2---:R-:W-:Y:S01]  /*3aa0*/  STG.E desc[UR8][R2.64], R19 ;  /* 0x0000001302007986 */ /* 0x004fe2000c101908 */
[----:B------:R-:W-:Y:S05]  /*3ab0*/  EXIT ;  /* 0x000000000000794d */ /* 0x000fea0003800000 */
.L_x_223:
        /* <DEDUP_REMOVED lines=12> */
.L_x_760:


//--------------------- .text.mul_mat_vec_q4_K_q8_1_cuda6 --------------------------
	.section	.text.mul_mat_vec_q4_K_q8_1_cuda6,"ax",@progbits
	.align	128
        .global         mul_mat_vec_q4_K_q8_1_cuda6
        .type           mul_mat_vec_q4_K_q8_1_cuda6,@function
        .size           mul_mat_vec_q4_K_q8_1_cuda6,(.L_x_761 - mul_mat_vec_q4_K_q8_1_cuda6)
        .other          mul_mat_vec_q4_K_q8_1_cuda6,@"STO_CUDA_ENTRY STV_DEFAULT"
mul_mat_vec_q4_K_q8_1_cuda6:
.text.mul_mat_vec_q4_K_q8_1_cuda6:
[----:B------:R-:W0:Y:S01]  /*0000*/  LDC R1, c[0x0][0x37c] ;  /* 0x0000df00ff017b82 */ /* 0x000e220000000800 */
[----:B------:R-:W1:Y:S01]  /*0010*/  S2R R0, SR_TID.Y ;  /* 0x0000000000007919 */ /* 0x000e620000002200 */
[----:B------:R-:W2:Y:S01]  /*0020*/  LDCU UR5, c[0x0][0x398] ;  /* 0x00007300ff0577ac */ /* 0x000ea20008000800 */
[----:B0-----:R-:W-:Y:S01]  /*0030*/  VIADD R1, R1, 0xffffffd0 ;  /* 0xffffffd001017836 */ /* 0x001fe20000000000 */
[----:B------:R-:W-:Y:S01]  /*0040*/  BSSY.RECONVERGENT B0, `(.L_x_224) ;  /* 0x00002a9000007945 */ /* 0x000fe20003800200 */
[----:B------:R-:W1:Y:S01]  /*0050*/  S2R R17, SR_TID.X ;  /* 0x0000000000117919 */ /* 0x000e620000002100 */
[----:B------:R-:W0:Y:S01]  /*0060*/  LDCU.64 UR6, c[0x0][0x358] ;  /* 0x00006b00ff0677ac */ /* 0x000e220008000a00 */
[----:B------:R-:W-:Y:S02]  /*0070*/  CS2R R14, SRZ ;  /* 0x00000000000e7805 */ /* 0x000fe4000001ff00 */
[----:B------:R-:W-:Y:S01]  /*0080*/  R2UR UR9, R1 ;  /* 0x00000000010972ca */ /* 0x000fe200000e0000 */
[----:B------:R3:W-:Y:S01]  /*0090*/  STL.128 [R1], RZ ;  /* 0x000000ff01007387 */ /* 0x0007e20000100c00 */
[----:B------:R-:W4:Y:S01]  /*00a0*/  LDCU.64 UR10, c[0x0][0x380] ;  /* 0x00007000ff0a77ac */ /* 0x000f220008000a00 */
[----:B------:R-:W-:-:S02]  /*00b0*/  CS2R R12, SRZ ;  /* 0x00000000000c7805 */ /* 0x000fc4000001ff00 */
[----:B------:R-:W-:Y:S01]  /*00c0*/  CS2R R10, SRZ ;  /* 0x00000000000a7805 */ /* 0x000fe2000001ff00 */
[----:B------:R3:W-:Y:S01]  /*00d0*/  STL.128 [R1+0x10], RZ ;  /* 0x000010ff01007387 */ /* 0x0007e20000100c00 */
[----:B------:R-:W-:Y:S02]  /*00e0*/  CS2R R8, SRZ ;  /* 0x0000000000087805 */ /* 0x000fe4000001ff00 */
[----:B------:R-:W-:Y:S02]  /*00f0*/  CS2R R6, SRZ ;  /* 0x0000000000067805 */ /* 0x000fe4000001ff00 */
[----:B------:R-:W-:Y:S01]  /*0100*/  CS2R R4, SRZ ;  /* 0x0000000000047805 */ /* 0x000fe2000001ff00 */
[----:B------:R3:W-:Y:S01]  /*0110*/  STL.128 [R1+0x20], RZ ;  /* 0x000020ff01007387 */ /* 0x0007e20000100c00 */
[----:B--2---:R-:W-:-:S04]  /*0120*/  USHF.R.S32.HI UR4, URZ, 0x1f, UR5 ;  /* 0x0000001fff047899 */ /* 0x004fc80008011405 */
[----:B------:R-:W-:-:S04]  /*0130*/  ULEA.HI UR4, UR4, UR5, URZ, 0x8 ;  /* 0x0000000504047291 */ /* 0x000fc8000f8f40ff */
[----:B------:R-:W-:Y:S01]  /*0140*/  USHF.R.S32.HI UR4, URZ, 0x8, UR4 ;  /* 0x00000008ff047899 */ /* 0x000fe20008011404 */
[----:B-1----:R-:W-:-:S05]  /*0150*/  IMAD R0, R0, 0x20, R17 ;  /* 0x0000002000007824 */ /* 0x002fca00078e0211 */
[----:B------:R-:W-:-:S04]  /*0160*/  SHF.R.U32.HI R2, RZ, 0x4, R0 ;  /* 0x00000004ff027819 */ /* 0x000fc80000011600 */
[----:B------:R-:W-:-:S13]  /*0170*/  ISETP.GE.AND P0, PT, R2, UR4, PT ;  /* 0x0000000402007c0c */ /* 0x000fda000bf06270 */
[----:B0--34-:R-:W-:Y:S05]  /*0180*/  @P0 BRA `(.L_x_225) ;  /* 0x0000002800500947 */ /* 0x019fea0003800000 */
[----:B------:R-:W0:Y:S01]  /*0190*/  LDC R19, c[0x0][0x3a0] ;  /* 0x0000e800ff137b82 */ /* 0x000e220000000800 */
[----:B------:R-:W1:Y:S01]  /*01a0*/  S2R R25, SR_CTAID.X ;  /* 0x0000000000197919 */ /* 0x000e620000002500 */
[----:B------:R-:W-:Y:S01]  /*01b0*/  IMAD.SHL.U32 R0, R17, 0x2, RZ ;  /* 0x0000000211007824 */ /* 0x000fe200078e00ff */
[----:B------:R-:W-:Y:S01]  /*01c0*/  SHF.L.U32 R15, R2, 0x3, RZ ;  /* 0x00000003020f7819 */ /* 0x000fe200000006ff */
[----:B------:R-:W-:Y:S03]  /*01d0*/  BSSY.RECONVERGENT B1, `(.L_x_226) ;  /* 0x000028c000017945 */ /* 0x000fe60003800200 */
[----:B------:R-:W-:Y:S01]  /*01e0*/  LOP3.LUT R3, R0, 0x1e, RZ, 0xc0, !PT ;  /* 0x0000001e00037812 */ /* 0x000fe200078ec0ff */
[----:B------:R-:W2:Y:S03]  /*01f0*/  LDC.64 R20, c[0x0][0x388] ;  /* 0x0000e200ff147b82 */ /* 0x000ea60000000a00 */
[----:B------:R-:W-:-:S05]  /*0200*/  SHF.R.U32.HI R26, RZ, 0x3, R3 ;  /* 0x00000003ff1a7819 */ /* 0x000fca0000011603 */
[----:B------:R-:W-:Y:S01]  /*0210*/  IMAD R3, R26, 0x2, R15 ;  /* 0x000000021a037824 */ /* 0x000fe200078e020f */
        /* <DEDUP_REMOVED lines=8> */
[C-C-:B------:R-:W-:Y:S01]  /*02a0*/  IMAD R17, R0.reuse, 0x5, R15.reuse ;  /* 0x0000000500117824 */ /* 0x140fe200078e020f */
[----:B------:R-:W-:Y:S01]  /*02b0*/  LOP3.LUT R27, R3, 0xc, RZ, 0xc0, !PT ;  /* 0x0000000c031b7812 */ /* 0x000fe200078ec0ff */
[C-C-:B------:R-:W-:Y:S01]  /*02c0*/  IMAD R18, R0.reuse, 0x4, R15.reuse ;  /* 0x0000000400127824 */ /* 0x140fe200078e020f */
[----:B------:R-:W-:Y:S01]  /*02d0*/  IADD3.X R3, PT, PT, RZ, R21, RZ, P0, !PT ;  /* 0x00000015ff037210 */ /* 0x000fe200007fe4ff */
[--C-:B------:R-:W-:Y:S01]  /*02e0*/  IMAD R19, R0, 0x3, R15.reuse ;  /* 0x0000000300137824 */ /* 0x100fe200078e020f */
[----:B------:R-:W-:Y:S01]  /*02f0*/  SHF.L.U32 R21, R26, 0x1, RZ ;  /* 0x000000011a157819 */ /* 0x000fe200000006ff */
[----:B------:R-:W-:-:S02]  /*0300*/  IMAD R20, R0, 0x2, R15 ;  /* 0x0000000200147824 */ /* 0x000fc400078e020f */
[----:B------:R-:W-:Y:S02]  /*0310*/  IMAD.MOV.U32 R15, RZ, RZ, RZ ;  /* 0x000000ffff0f7224 */ /* 0x000fe400078e00ff */
[----:B------:R-:W-:Y:S02]  /*0320*/  IMAD R22, R25, UR4, R2 ;  /* 0x0000000419167c24 */ /* 0x000fe4000f8e0202 */
[----:B------:R-:W-:-:S07]  /*0330*/  IMAD R24, R26, 0x20, R27 ;  /* 0x000000201a187824 */ /* 0x000fce00078e021b */
.L_x_227:
[----:B------:R-:W0:Y:S01]  /*0340*/  S2R R33, SR_TID.X ;  /* 0x0000000000217919 */ /* 0x000e220000002100 */
[----:B------:R-:W1:Y:S01]  /*0350*/  LDC.64 R36, c[0x0][0x380] ;  /* 0x0000e000ff247b82 */ /* 0x000e620000000a00 */
[----:B------:R-:W-:Y:S01]  /*0360*/  UIMAD UR5, UR4, 0x90, URZ ;  /* 0x00000090040578a4 */ /* 0x000fe2000f8e02ff */
[----:B-1----:R-:W-:-:S03]  /*0370*/  IMAD.WIDE R36, R22, 0x90, R36 ;  /* 0x0000009016247825 */ /* 0x002fc600078e0224 */
[----:B------:R-:W-:Y:S01]  /*0380*/  IADD3 R40, P1, PT, R21, R36, RZ ;  /* 0x0000002415287210 */ /* 0x000fe20007f3e0ff */
[----:B0-----:R-:W-:-:S03]  /*0390*/  IMAD.SHL.U32 R0, R33, 0x2, RZ ;  /* 0x0000000221007824 */ /* 0x001fc600078e00ff */
[----:B------:R-:W-:Y:S01]  /*03a0*/  IADD3.X R41, PT, PT, RZ, R37, RZ, P1, !PT ;  /* 0x00000025ff297210 */ /* 0x000fe20000ffe4ff */
[----:B------:R-:W-:Y:S01]  /*03b0*/  IMAD.SHL.U32 R33, R33, 0x4, RZ ;  /* 0x0000000421217824 */ /* 0x000fe200078e00ff */
[----:B------:R-:W-:Y:S02]  /*03c0*/  IADD3 R24, P1, PT, R24, R36, RZ ;  /* 0x0000002418187210 */ /* 0x000fe40007f3e0ff */
[----:B------:R-:W-:Y:S01]  /*03d0*/  LOP3.LUT R30, R0, 0x1e, RZ, 0xc0, !PT ;  /* 0x0000001e001e7812 */ /* 0x000fe200078ec0ff */
[----:B------:R-:W2:Y:S01]  /*03e0*/  LDG.E.U16 R29, desc[UR6][R40.64+0x4] ;  /* 0x00000406281d7981 */ /* 0x000ea2000c1e1500 */
[----:B------:R-:W-:Y:S02]  /*03f0*/  LOP3.LUT R33, R33, 0xc, RZ, 0xc0, !PT ;  /* 0x0000000c21217812 */ /* 0x000fe400078ec0ff */
[----:B------:R-:W-:Y:S01]  /*0400*/  ISETP.GT.U32.AND P0, PT, R30, 0xf, PT ;  /* 0x0000000f1e00780c */ /* 0x000fe20003f04070 */
[----:B------:R-:W3:Y:S01]  /*0410*/  LDG.E.U16 R46, desc[UR6][R40.64+0x8] ;  /* 0x00000806282e7981 */ /* 0x000ee2000c1e1500 */
[----:B------:R-:W-:Y:S01]  /*0420*/  IMAD.X R25, RZ, RZ, R37, P1 ;  /* 0x000000ffff197224 */ /* 0x000fe200008e0625 */
[----:B------:R-:W-:Y:S01]  /*0430*/  IADD3 R26, P1, PT, R33, R16, RZ ;  /* 0x00000010211a7210 */ /* 0x000fe20007f3e0ff */
[----:B------:R-:W-:-:S03]  /*0440*/  UIADD3 UR8, UP0, UPT, UR5, UR10, URZ ;  /* 0x0000000a05087290 */ /* 0x000fc6000ff1e0ff */
[----:B------:R-:W4:Y:S06]  /*0450*/  LDG.E R32, desc[UR6][R24.64+0x10] ;  /* 0x0000100618207981 */ /* 0x000f2c000c1e1900 */
[----:B------:R-:W5:Y:S01]  /*0460*/  @P0 LDG.E.U16 R28, desc[UR6][R40.64] ;  /* 0x00000006281c0981 */ /* 0x000f62000c1e1500 */
[----:B------:R-:W-:Y:S01]  /*0470*/  IMAD.X R27, RZ, RZ, R3, P1 ;  /* 0x000000ffff1b7224 */ /* 0x000fe200008e0603 */
[----:B------:R-:W-:Y:S02]  /*0480*/  ULEA.HI.X.SX32 UR5, UR5, UR11, 0x1, UP0 ;  /* 0x0000000b05057291 */ /* 0x000fe400080f0eff */
[----:B------:R0:W4:Y:S01]  /*0490*/  LDG.E R51, desc[UR6][R24.64+0x20] ;  /* 0x0000200618337981 */ /* 0x000122000c1e1900 */
[----:B------:R-:W-:-:S03]  /*04a0*/  MOV R38, UR8 ;  /* 0x0000000800267c02 */ /* 0x000fc60008000f00 */
[----:B------:R-:W4:Y:S01]  /*04b0*/  LDG.E R31, desc[UR6][R26.64+0x4] ;  /* 0x000004061a1f7981 */ /* 0x000f22000c1e1900 */
[----:B------:R-:W-:-:S03]  /*04c0*/  IMAD.U32 R39, RZ, RZ, UR5 ;  /* 0x00000005ff277e24 */ /* 0x000fc6000f8e00ff */
[----:B------:R-:W4:Y:S01]  /*04d0*/  LDG.E R49, desc[UR6][R26.64+-0x20] ;  /* 0xffffe0061a317981 */ /* 0x000f22000c1e1900 */
[----:B0-----:R-:W-:Y:S01]  /*04e0*/  SHF.R.U32.HI R25, RZ, 0x3, R30 ;  /* 0x00000003ff197819 */ /* 0x001fe2000001161e */
[----:B------:R-:W-:Y:S02]  /*04f0*/  IMAD.WIDE R38, R22, 0x90, R38 ;  /* 0x0000009016267825 */ /* 0x000fe400078e0226 */
[----:B------:R-:W4:Y:S02]  /*0500*/  LDG.E R47, desc[UR6][R26.64+0x14] ;  /* 0x000014061a2f7981 */ /* 0x000f24000c1e1900 */
[----:B------:R-:W-:Y:S02]  /*0510*/  IMAD R24, R25, 0x20, R33 ;  /* 0x0000002019187824 */ /* 0x000fe400078e0221 */
[----:B------:R0:W4:Y:S03]  /*0520*/  LDG.E R48, desc[UR6][R26.64+-0x10] ;  /* 0xfffff0061a307981 */ /* 0x000126000c1e1900 */
[----:B------:R-:W-:-:S02]  /*0530*/  IADD3 R42, P1, PT, R24, R38, RZ ;  /* 0x00000026182a7210 */ /* 0x000fc40007f3e0ff */
[----:B------:R-:W-:Y:S01]  /*0540*/  SHF.L.U32 R21, R25, 0x1, RZ ;  /* 0x0000000119157819 */ /* 0x000fe200000006ff */
[----:B0-----:R-:W-:Y:S01]  /*0550*/  IMAD.MOV.U32 R26, RZ, RZ, R16 ;  /* 0x000000ffff1a7224 */ /* 0x001fe200078e0010 */
[----:B------:R-:W-:Y:S01]  /*0560*/  MOV R27, R3 ;  /* 0x00000003001b7202 */ /* 0x000fe20000000f00 */
[----:B------:R-:W-:Y:S01]  /*0570*/  IMAD.X R43, RZ, RZ, R39, P1 ;  /* 0x000000ffff2b7224 */ /* 0x000fe200008e0627 */
[----:B------:R-:W-:-:S03]  /*0580*/  ISETP.GE.U32.AND P1, PT, R30, 0x10, PT ;  /* 0x000000101e00780c */ /* 0x000fc60003f26070 */
[----:B------:R-:W4:Y:S01]  /*0590*/  LDG.E.U16 R0, desc[UR6][R26.64+-0x24] ;  /* 0xffffdc061a007981 */ /* 0x000f22000c1e1500 */
[----:B------:R-:W-:-:S03]  /*05a0*/  IADD3 R34, P2, PT, R21, R38, RZ ;  /* 0x0000002615227210 */ /* 0x000fc60007f5e0ff */
[----:B------:R5:W4:Y:S02]  /*05b0*/  LDG.E.U16 R57, desc[UR6][R26.64] ;  /* 0x000000061a397981 */ /* 0x000b24000c1e1500 */
[----:B------:R-:W-:Y:S02]  /*05c0*/  IMAD.X R35, RZ, RZ, R39, P2 ;  /* 0x000000ffff237224 */ /* 0x000fe400010e0627 */
[----:B------:R-:W4:Y:S04]  /*05d0*/  LDG.E R54, desc[UR6][R42.64+0x10] ;  /* 0x000010062a367981 */ /* 0x000f28000c1e1900 */
[----:B------:R-:W4:Y:S04]  /*05e0*/  @P1 LDG.E.U16 R56, desc[UR6][R34.64] ;  /* 0x0000000622381981 */ /* 0x000f28000c1e1500 */
[----:B------:R-:W4:Y:S04]  /*05f0*/  LDG.E.U16 R26, desc[UR6][R34.64+0x4] ;  /* 0x00000406221a7981 */ /* 0x000f28000c1e1500 */
[----:B------:R0:W4:Y:S04]  /*0600*/  LDG.E R55, desc[UR6][R42.64+0x20] ;  /* 0x000020062a377981 */ /* 0x000128000c1e1900 */
[----:B------:R-:W4:Y:S01]  /*0610*/  LDG.E.U16 R30, desc[UR6][R34.64+0x8] ;  /* 0x00000806221e7981 */ /* 0x000f22000c1e1500 */
[----:B------:R-:W-:Y:S01]  /*0620*/  UMOV UR5, 0x1010101 ;  /* 0x0101010100057882 */ /* 0x000fe20000000000 */
[----:B--2---:R-:W-:-:S02]  /*0630*/  @P0 SHF.R.U32.HI R45, RZ, 0x2, R29 ;  /* 0x00000002ff2d0819 */ /* 0x004fc4000001161d */
[----:B---3--:R-:W-:Y:S02]  /*0640*/  @P0 SHF.R.U32.HI R44, RZ, 0x4, R46 ;  /* 0x00000004ff2c0819 */ /* 0x008fe4000001162e */
[----:B------:R-:W-:Y:S02]  /*0650*/  @P0 LOP3.LUT R45, R45, 0x3030, RZ, 0xc0, !PT ;  /* 0x000030302d2d0812 */ /* 0x000fe400078ec0ff */
[----:B------:R-:W-:Y:S02]  /*0660*/  @!P0 LOP3.LUT R50, R46, 0x3f3f, RZ, 0xc0, !PT ;  /* 0x00003f3f2e328812 */ /* 0x000fe400078ec0ff */
[----:B-----5:R-:W-:-:S04]  /*0670*/  @P0 SHF.R.U32.HI R27, RZ, 0x2, R28 ;  /* 0x00000002ff1b0819 */ /* 0x020fc8000001161c */
[----:B0-----:R-:W-:Y:S02]  /*0680*/  @P0 LOP3.LUT R43, R27, 0x3030, RZ, 0xc0, !PT ;  /* 0x000030301b2b0812 */ /* 0x001fe400078ec0ff */
[----:B------:R-:W-:Y:S01]  /*0690*/  @!P0 LOP3.LUT R28, R29, 0x3f3f, RZ, 0xc0, !PT ;  /* 0x00003f3f1d1c8812 */ /* 0x000fe200078ec0ff */
[----:B------:R0:W2:Y:S01]  /*06a0*/  LDG.E R27, desc[UR6][R38.64] ;  /* 0x00000006261b7981 */ /* 0x0000a2000c1e1900 */
[----:B------:R-:W-:Y:S02]  /*06b0*/  @P0 LOP3.LUT R50, R45, 0xf0f, R44, 0xf8, !PT ;  /* 0x00000f0f2d320812 */ /* 0x000fe400078ef82c */
[----:B----4-:R-:W-:Y:S02]  /*06c0*/  SHF.R.U32.HI R45, RZ, 0x4, R32 ;  /* 0x00000004ff2d7819 */ /* 0x010fe40000011620 */
[----:B------:R-:W-:Y:S02]  /*06d0*/  @P0 LOP3.LUT R28, R43, 0xf0f, R46, 0xf8, !PT ;  /* 0x00000f0f2b1c0812 */ /* 0x000fe400078ef82e */
[----:B------:R-:W-:-:S02]  /*06e0*/  SHF.R.U32.HI R44, RZ, 0x4, R51 ;  /* 0x00000004ff2c7819 */ /* 0x000fc40000011633 */
[----:B------:R-:W-:Y:S02]  /*06f0*/  LOP3.LUT R45, R45, 0xf0f0f0f, RZ, 0xc0, !PT ;  /* 0x0f0f0f0f2d2d7812 */ /* 0x000fe400078ec0ff */
[----:B------:R-:W-:Y:S02]  /*0700*/  LOP3.LUT R43, R28, 0xffff, RZ, 0xc0, !PT ;  /* 0x0000ffff1c2b7812 */ /* 0x000fe400078ec0ff */
[----:B------:R-:W-:Y:S01]  /*0710*/  LOP3.LUT R32, R32, 0xf0f0f0f, RZ, 0xc0, !PT ;  /* 0x0f0f0f0f20207812 */ /* 0x000fe200078ec0ff */
[----:B------:R-:W-:Y:S01]  /*0720*/  IDP.4A.S8.S8 R42, R45, R31, RZ ;  /* 0x0000001f2d2a7226 */ /* 0x000fe200000006ff */
[----:B------:R-:W-:Y:S02]  /*0730*/  LOP3.LUT R44, R44, 0xf0f0f0f, RZ, 0xc0, !PT ;  /* 0x0f0f0f0f2c2c7812 */ /* 0x000fe400078ec0ff */
[----:B0-----:R-:W-:Y:S01]  /*0740*/  SHF.R.U32.HI R39, RZ, 0x8, R43 ;  /* 0x00000008ff277819 */ /* 0x001fe2000001162b */
[----:B------:R-:W-:Y:S01]  /*0750*/  IDP.4A.S8.S8 R28, R32, R49, RZ ;  /* 0x00000031201c7226 */ /* 0x000fe200000006ff */
[----:B------:R-:W-:Y:S01]  /*0760*/  LOP3.LUT R51, R51, 0xf0f0f0f, RZ, 0xc0, !PT ;  /* 0x0f0f0f0f33337812 */ /* 0x000fe200078ec0ff */
[----:B------:R-:W-:Y:S01]  /*0770*/  IDP.4A.S8.S8 R42, R44, R47, R42 ;  /* 0x0000002f2c2a7226 */ /* 0x000fe2000000062a */
[----:B------:R-:W-:-:S02]  /*0780*/  LOP3.LUT R39, R39, 0xffff, RZ, 0xc0, !PT ;  /* 0x0000ffff27277812 */ /* 0x000fc400078ec0ff */
[----:B------:R-:W-:Y:S01]  /*0790*/  LOP3.LUT R43, R43, 0xff, RZ, 0xc0, !PT ;  /* 0x000000ff2b2b7812 */ /* 0x000fe200078ec0ff */
[----:B------:R-:W-:Y:S01]  /*07a0*/  IDP.4A.S8.S8 R38, R51, R48, R28 ;  /* 0x0000003033267226 */ /* 0x000fe2000000061c */
[----:B------:R-:W-:Y:S01]  /*07b0*/  LOP3.LUT R50, R50, 0xffff, RZ, 0xc0, !PT ;  /* 0x0000ffff32327812 */ /* 0x000fe200078ec0ff */
[----:B------:R-:W-:Y:S01]  /*07c0*/  IMAD R42, R42, R39, RZ ;  /* 0x000000272a2a7224 */ /* 0x000fe200078e02ff */
[----:B------:R0:W3:Y:S01]  /*07d0*/  LDG.E R28, desc[UR6][R36.64] ;  /* 0x00000006241c7981 */ /* 0x0000e2000c1e1900 */
[----:B------:R-:W-:Y:S02]  /*07e0*/  IDP.4A.S8.S8 R39, R49, UR5, RZ ;  /* 0x0000000531277c26 */ /* 0x000fe400080006ff */
[----:B------:R-:W-:Y:S01]  /*07f0*/  IMAD R38, R38, R43, RZ ;  /* 0x0000002b26267224 */ /* 0x000fe200078e02ff */
[----:B------:R-:W-:Y:S01]  /*0800*/  SHF.R.U32.HI R43, RZ, 0x8, R50 ;  /* 0x00000008ff2b7819 */ /* 0x000fe20000011632 */
[----:B------:R-:W-:Y:S01]  /*0810*/  IDP.4A.S8.S8 R52, R31, UR5, RZ ;  /* 0x000000051f347c26 */ /* 0x000fe200080006ff */
[----:B------:R-:W-:Y:S01]  /*0820*/  LOP3.LUT R50, R50, 0xff, RZ, 0xc0, !PT ;  /* 0x000000ff32327812 */ /* 0x000fe200078ec0ff */
[----:B------:R-:W-:Y:S01]  /*0830*/  IDP.4A.S8.S8 R39, R48, UR5, R39 ;  /* 0x0000000530277c26 */ /* 0x000fe20008000627 */
[----:B------:R-:W-:Y:S01]  /*0840*/  LOP3.LUT R43, R43, 0xffff, RZ, 0xc0, !PT ;  /* 0x0000ffff2b2b7812 */ /* 0x000fe200078ec0ff */
[----:B------:R-:W-:Y:S01]  /*0850*/  HADD2.F32 R0, -RZ, R0.H0_H0 ;  /* 0x20000000ff007230 */ /* 0x000fe20000004100 */
[----:B0-----:R-:W-:Y:S01]  /*0860*/  I2FP.F32.S32 R37, R38 ;  /* 0x0000002600257245 */ /* 0x001fe20000201400 */
[----:B------:R-:W-:-:S02]  /*0870*/  IDP.4A.S8.S8 R38, R47, UR5, R52 ;  /* 0x000000052f267c26 */ /* 0x000fc40008000634 */
[----:B------:R-:W-:Y:S01]  /*0880*/  IMAD R50, R39, R50, RZ ;  /* 0x0000003227327224 */ /* 0x000fe200078e02ff */
[----:B------:R-:W-:Y:S01]  /*0890*/  I2FP.F32.S32 R42, R42 ;  /* 0x0000002a002a7245 */ /* 0x000fe20000201400 */
[----:B------:R-:W-:Y:S01]  /*08a0*/  FFMA R36, R0, R37, RZ ;  /* 0x0000002500247223 */ /* 0x000fe200000000ff */
[----:B------:R-:W-:Y:S02]  /*08b0*/  IMAD R43, R38, R43, RZ ;  /* 0x0000002b262b7224 */ /* 0x000fe400078e02ff */
[----:B------:R-:W-:Y:S01]  /*08c0*/  HADD2.F32 R57, -RZ, R57.H0_H0 ;  /* 0x20000039ff397230 */ /* 0x000fe20000004100 */
[----:B------:R-:W-:Y:S02]  /*08d0*/  I2FP.F32.S32 R37, R50 ;  /* 0x0000003200257245 */ /* 0x000fe40000201400 */
[----:B------:R-:W-:Y:S02]  /*08e0*/  LOP3.LUT R52, R54, 0xf0f0f0f, RZ, 0xc0, !PT ;  /* 0x0f0f0f0f36347812 */ /* 0x000fe400078ec0ff */
[----:B------:R-:W-:Y:S01]  /*08f0*/  I2FP.F32.S32 R43, R43 ;  /* 0x0000002b002b7245 */ /* 0x000fe20000201400 */
[----:B------:R-:W-:Y:S01]  /*0900*/  FFMA R53, R57, R42, R36 ;  /* 0x0000002a39357223 */ /* 0x000fe20000000024 */
[----:B------:R-:W-:Y:S01]  /*0910*/  FFMA R58, R0, R37, RZ ;  /* 0x00000025003a7223 */ /* 0x000fe200000000ff */
[----:B------:R-:W-:-:S02]  /*0920*/  @P1 SHF.R.U32.HI R36, RZ, 0x2, R26 ;  /* 0x00000002ff241819 */ /* 0x000fc4000001161a */
[----:B------:R-:W-:Y:S01]  /*0930*/  @P1 SHF.R.U32.HI R56, RZ, 0x2, R56 ;  /* 0x00000002ff381819 */ /* 0x000fe20000011638 */
[----:B------:R-:W-:Y:S01]  /*0940*/  IDP.4A.S8.S8 R49, R52, R49, RZ ;  /* 0x0000003134317226 */ /* 0x000fe200000006ff */
[----:B------:R-:W-:Y:S01]  /*0950*/  LOP3.LUT R50, R55, 0xf0f0f0f, RZ, 0xc0, !PT ;  /* 0x0f0f0f0f37327812 */ /* 0x000fe200078ec0ff */
[----:B------:R-:W-:Y:S01]  /*0960*/  FFMA R58, R57, R43, R58 ;  /* 0x0000002b393a7223 */ /* 0x000fe2000000003a */
[----:B------:R-:W-:Y:S02]  /*0970*/  @P1 LOP3.LUT R43, R36, 0x3030, RZ, 0xc0, !PT ;  /* 0x00003030242b1812 */ /* 0x000fe400078ec0ff */
[----:B------:R-:W-:Y:S02]  /*0980*/  @P1 LOP3.LUT R37, R56, 0x3030, RZ, 0xc0, !PT ;  /* 0x0000303038251812 */ /* 0x000fe400078ec0ff */
[----:B------:R-:W-:Y:S01]  /*0990*/  @P1 SHF.R.U32.HI R36, RZ, 0x4, R30 ;  /* 0x00000004ff241819 */ /* 0x000fe2000001161e */
[----:B------:R-:W-:Y:S01]  /*09a0*/  IDP.4A.S8.S8 R42, R50, R48, R49 ;  /* 0x00000030322a7226 */ /* 0x000fe20000000631 */
[----:B------:R-:W-:-:S02]  /*09b0*/  SHF.R.U32.HI R48, RZ, 0x4, R54 ;  /* 0x00000004ff307819 */ /* 0x000fc40000011636 */
[----:B------:R-:W-:Y:S02]  /*09c0*/  @P1 LOP3.LUT R54, R37, 0xf0f, R30, 0xf8, !PT ;  /* 0x00000f0f25361812 */ /* 0x000fe400078ef81e */
[----:B------:R-:W-:Y:S02]  /*09d0*/  @P1 LOP3.LUT R43, R43, 0xf0f, R36, 0xf8, !PT ;  /* 0x00000f0f2b2b1812 */ /* 0x000fe400078ef824 */
[----:B------:R-:W0:Y:S01]  /*09e0*/  LDC.64 R36, c[0x0][0x388] ;  /* 0x0000e200ff247b82 */ /* 0x000e220000000a00 */
[----:B------:R-:W-:Y:S02]  /*09f0*/  SHF.R.U32.HI R49, RZ, 0x4, R55 ;  /* 0x00000004ff317819 */ /* 0x000fe40000011637 */
[----:B------:R-:W-:Y:S02]  /*0a00*/  LOP3.LUT R48, R48, 0xf0f0f0f, RZ, 0xc0, !PT ;  /* 0x0f0f0f0f30307812 */ /* 0x000fe400078ec0ff */
[----:B------:R-:W-:Y:S02]  /*0a10*/  LOP3.LUT R49, R49, 0xf0f0f0f, RZ, 0xc0, !PT ;  /* 0x0f0f0f0f31317812 */ /* 0x000fe400078ec0ff */
[----:B------:R-:W-:Y:S01]  /*0a20*/  @!P1 LOP3.LUT R54, R26, 0x3f3f, RZ, 0xc0, !PT ;  /* 0x00003f3f1a369812 */ /* 0x000fe200078ec0ff */
[----:B------:R-:W-:Y:S01]  /*0a30*/  IDP.4A.S8.S8 R56, R48, R31, RZ ;  /* 0x0000001f30387226 */ /* 0x000fe200000006ff */
[----:B------:R-:W-:-:S03]  /*0a40*/  @!P1 LOP3.LUT R43, R30, 0x3f3f, RZ, 0xc0, !PT ;  /* 0x00003f3f1e2b9812 */ /* 0x000fc600078ec0ff */
[----:B------:R-:W-:Y:S01]  /*0a50*/  IDP.4A.S8.S8 R31, R49, R47, R56 ;  /* 0x0000002f311f7226 */ /* 0x000fe20000000638 */
[----:B------:R-:W-:Y:S02]  /*0a60*/  LOP3.LUT R47, R54, 0xffff, RZ, 0xc0, !PT ;  /* 0x0000ffff362f7812 */ /* 0x000fe400078ec0ff */
[----:B------:R-:W-:Y:S02]  /*0a70*/  LOP3.LUT R55, R43, 0xffff, RZ, 0xc0, !PT ;  /* 0x0000ffff2b377812 */ /* 0x000fe400078ec0ff */
[----:B------:R-:W-:Y:S02]  /*0a80*/  LOP3.LUT R43, R47, 0xff, RZ, 0xc0, !PT ;  /* 0x000000ff2f2b7812 */ /* 0x000fe400078ec0ff */
[----:B------:R-:W-:-:S03]  /*0a90*/  LOP3.LUT R54, R55, 0xff, RZ, 0xc0, !PT ;  /* 0x000000ff37367812 */ /* 0x000fc600078ec0ff */
[----:B------:R-:W-:Y:S01]  /*0aa0*/  IMAD R42, R42, R43, RZ ;  /* 0x0000002b2a2a7224 */ /* 0x000fe200078e02ff */
[----:B------:R-:W-:Y:S01]  /*0ab0*/  SHF.R.U32.HI R43, RZ, 0x8, R47 ;  /* 0x00000008ff2b7819 */ /* 0x000fe2000001162f */
[----:B------:R-:W-:Y:S01]  /*0ac0*/  IMAD R39, R39, R54, RZ ;  /* 0x0000003627277224 */ /* 0x000fe200078e02ff */
[----:B------:R-:W-:Y:S01]  /*0ad0*/  SHF.R.U32.HI R47, RZ, 0x8, R55 ;  /* 0x00000008ff2f7819 */ /* 0x000fe20000011637 */
[----:B0-----:R-:W-:Y:S01]  /*0ae0*/  IMAD.WIDE.U32 R36, R25, 0x48, R36 ;  /* 0x0000004819247825 */ /* 0x001fe200078e0024 */
[----:B------:R-:W-:Y:S02]  /*0af0*/  LOP3.LUT R54, R43, 0xffff, RZ, 0xc0, !PT ;  /* 0x0000ffff2b367812 */ /* 0x000fe400078ec0ff */
[----:B------:R-:W-:Y:S02]  /*0b00*/  LOP3.LUT R47, R47, 0xffff, RZ, 0xc0, !PT ;  /* 0x0000ffff2f2f7812 */ /* 0x000fe400078ec0ff */
[----:B------:R-:W-:Y:S01]  /*0b10*/  I2FP.F32.S32 R55, R42 ;  /* 0x0000002a00377245 */ /* 0x000fe20000201400 */
[----:B------:R-:W-:-:S02]  /*0b20*/  IMAD R31, R31, R54, RZ ;  /* 0x000000361f1f7224 */ /* 0x000fc400078e02ff */
[----:B------:R-:W-:Y:S01]  /*0b30*/  IMAD.WIDE R42, R23, 0x24, R36 ;  /* 0x00000024172a7825 */ /* 0x000fe200078e0224 */
[----:B------:R-:W4:Y:S03]  /*0b40*/  @P1 LDG.E.U16 R54, desc[UR6][R40.64] ;  /* 0x0000000628361981 */ /* 0x000f26000c1e1500 */
[----:B------:R-:W-:Y:S01]  /*0b50*/  IMAD R47, R38, R47, RZ ;  /* 0x0000002f262f7224 */ /* 0x000fe200078e02ff */
[----:B------:R-:W-:Y:S02]  /*0b60*/  IADD3 R38, P2, PT, R33, R42, RZ ;  /* 0x0000002a21267210 */ /* 0x000fe40007f5e0ff */
[----:B------:R-:W-:-:S03]  /*0b70*/  I2FP.F32.S32 R25, R39 ;  /* 0x0000002700197245 */ /* 0x000fc60000201400 */
[----:B------:R-:W-:Y:S02]  /*0b80*/  IMAD.X R39, RZ, RZ, R43, P2 ;  /* 0x000000ffff277224 */ /* 0x000fe400010e062b */
[C---:B------:R-:W-:Y:S01]  /*0b90*/  FFMA R56, R0.reuse, R55, RZ ;  /* 0x0000003700387223 */ /* 0x040fe200000000ff */
[----:B------:R-:W-:Y:S02]  /*0ba0*/  FFMA R60, R0, R25, RZ ;  /* 0x00000019003c7223 */ /* 0x000fe400000000ff */
[----:B------:R-:W5:Y:S04]  /*0bb0*/  LDG.E R55, desc[UR6][R38.64+0x4] ;  /* 0x0000040626377981 */ /* 0x000f68000c1e1900 */
[----:B------:R-:W5:Y:S01]  /*0bc0*/  LDG.E R0, desc[UR6][R38.64+0x14] ;  /* 0x0000140626007981 */ /* 0x000f62000c1e1900 */
[----:B------:R-:W-:-:S02]  /*0bd0*/  @!P0 PRMT R25, R29, 0x7610, R25 ;  /* 0x000076101d198816 */ /* 0x000fc40000000019 */
[----:B------:R-:W-:Y:S02]  /*0be0*/  I2FP.F32.S32 R31, R31 ;  /* 0x0000001f001f7245 */ /* 0x000fe40000201400 */
[----:B------:R-:W-:Y:S02]  /*0bf0*/  @P0 PRMT R25, R29, 0x7610, R25 ;  /* 0x000076101d190816 */ /* 0x000fe40000000019 */
[C---:B------:R-:W-:Y:S02]  /*0c00*/  @!P0 PRMT R29, R46.reuse, 0x7610, R29 ;  /* 0x000076102e1d8816 */ /* 0x040fe4000000001d */
[----:B------:R-:W-:Y:S02]  /*0c10*/  I2FP.F32.S32 R47, R47 ;  /* 0x0000002f002f7245 */ /* 0x000fe40000201400 */
[----:B------:R-:W-:Y:S01]  /*0c20*/  @P0 PRMT R29, R46, 0x7610, R29 ;  /* 0x000076102e1d0816 */ /* 0x000fe2000000001d */
[C---:B------:R-:W-:Y:S02]  /*0c30*/  FFMA R56, R57.reuse, R31, R56 ;  /* 0x0000001f39387223 */ /* 0x040fe40000000038 */
[----:B------:R-:W-:Y:S01]  /*0c40*/  FFMA R57, R57, R47, R60 ;  /* 0x0000002f39397223 */ /* 0x000fe2000000003c */
[----:B------:R-:W-:-:S04]  /*0c50*/  @P1 PRMT R47, R30, 0x7610, R47 ;  /* 0x000076101e2f1816 */ /* 0x000fc8000000002f */
[----:B------:R-:W-:Y:S02]  /*0c60*/  @!P1 PRMT R47, R30, 0x7610, R47 ;  /* 0x000076101e2f9816 */ /* 0x000fe4000000002f */
[----:B------:R-:W-:-:S04]  /*0c70*/  @P1 PRMT R46, R26, 0x7610, R46 ;  /* 0x000076101a2e1816 */ /* 0x000fc8000000002e */
[----:B------:R-:W-:Y:S01]  /*0c80*/  @!P1 PRMT R46, R26, 0x7610, R46 ;  /* 0x000076101a2e9816 */ /* 0x000fe2000000002e */
[--C-:B--2---:R-:W-:Y:S02]  /*0c90*/  HADD2.F32 R30, -RZ, R27.reuse.H1_H1 ;  /* 0x3000001bff1e7230 */ /* 0x104fe40000004100 */
[----:B------:R-:W-:-:S03]  /*0ca0*/  HADD2.F32 R27, -RZ, R27.H0_H0 ;  /* 0x2000001bff1b7230 */ /* 0x000fc60000004100 */
[----:B------:R-:W-:-:S04]  /*0cb0*/  FMUL R57, R57, R30 ;  /* 0x0000001e39397220 */ /* 0x000fc80000400000 */
[----:B------:R-:W-:Y:S02]  /*0cc0*/  FFMA R26, R56, R27, -R57 ;  /* 0x0000001b381a7223 */ /* 0x000fe40000000839 */
[----:B------:R-:W2:Y:S04]  /*0cd0*/  LDG.E.U16 R56, desc[UR6][R42.64] ;  /* 0x000000062a387981 */ /* 0x000ea8000c1e1500 */
[----:B------:R0:W2:Y:S01]  /*0ce0*/  LDG.E.U16 R57, desc[UR6][R42.64+0x24] ;  /* 0x000024062a397981 */ /* 0x0000a2000c1e1500 */
[--C-:B---3--:R-:W-:Y:S02]  /*0cf0*/  HADD2.F32 R31, -RZ, R28.reuse.H1_H1 ;  /* 0x3000001cff1f7230 */ /* 0x108fe40000004100 */
[----:B------:R-:W-:-:S03]  /*0d00*/  HADD2.F32 R28, -RZ, R28.H0_H0 ;  /* 0x2000001cff1c7230 */ /* 0x000fc60000004100 */
[----:B------:R-:W-:Y:S01]  /*0d10*/  FMUL R58, R58, R31 ;  /* 0x0000001f3a3a7220 */ /* 0x000fe20000400000 */
[----:B0-----:R-:W-:-:S03]  /*0d20*/  @P1 LOP3.LUT R42, R29, 0xffff, RZ, 0xc0, !PT ;  /* 0x0000ffff1d2a1812 */ /* 0x001fc600078ec0ff */
[----:B------:R-:W-:Y:S01]  /*0d30*/  FFMA R53, R53, R28, -R58 ;  /* 0x0000001c35357223 */ /* 0x000fe2000000083a */
[----:B------:R-:W-:Y:S01]  /*0d40*/  @P1 SHF.R.U32.HI R42, RZ, 0x4, R42 ;  /* 0x00000004ff2a1819 */ /* 0x000fe2000001162a */
[----:B------:R-:W3:Y:S01]  /*0d50*/  LDG.E R58, desc[UR6][R38.64+0x38] ;  /* 0x00003806263a7981 */ /* 0x000ee2000c1e1900 */
[----:B----4-:R-:W-:-:S04]  /*0d60*/  @P1 SHF.R.U32.HI R54, RZ, 0x2, R54 ;  /* 0x00000002ff361819 */ /* 0x010fc80000011636 */
[----:B------:R-:W-:-:S04]  /*0d70*/  @P1 LOP3.LUT R54, R54, 0x3030, RZ, 0xc0, !PT ;  /* 0x0000303036361812 */ /* 0x000fc800078ec0ff */
[----:B------:R-:W-:Y:S02]  /*0d80*/  @P1 LOP3.LUT R60, R54, 0xf0f, R29, 0xf8, !PT ;  /* 0x00000f0f363c1812 */ /* 0x000fe400078ef81d */
[----:B------:R-:W-:Y:S01]  /*0d90*/  @!P1 LOP3.LUT R60, R25, 0x3f3f, RZ, 0xc0, !PT ;  /* 0x00003f3f193c9812 */ /* 0x000fe200078ec0ff */
[----:B------:R0:W4:Y:S03]  /*0da0*/  LDG.E R54, desc[UR6][R38.64+0x28] ;  /* 0x0000280626367981 */ /* 0x000126000c1e1900 */
[----:B------:R-:W-:Y:S01]  /*0db0*/  LOP3.LUT R60, R60, 0xffff, RZ, 0xc0, !PT ;  /* 0x0000ffff3c3c7812 */ /* 0x000fe200078ec0ff */
[----:B-----5:R-:W-:-:S03]  /*0dc0*/  IDP.4A.S8.S8 R59, R32, R55, RZ ;  /* 0x00000037203b7226 */ /* 0x020fc600000006ff */
[----:B------:R-:W-:Y:S01]  /*0dd0*/  LOP3.LUT R61, R60, 0xff, RZ, 0xc0, !PT ;  /* 0x000000ff3c3d7812 */ /* 0x000fe200078ec0ff */
[----:B------:R-:W-:-:S04]  /*0de0*/  IDP.4A.S8.S8 R59, R51, R0, R59 ;  /* 0x00000000333b7226 */ /* 0x000fc8000000063b */
[----:B------:R-:W-:Y:S01]  /*0df0*/  IMAD R59, R59, R61, RZ ;  /* 0x0000003d3b3b7224 */ /* 0x000fe200078e02ff */
[----:B------:R-:W-:-:S04]  /*0e00*/  @P1 LOP3.LUT R61, R25, 0xffff, RZ, 0xc0, !PT ;  /* 0x0000ffff193d1812 */ /* 0x000fc800078ec0ff */
[----:B------:R-:W-:Y:S01]  /*0e10*/  @P1 SHF.R.U32.HI R61, RZ, 0x2, R61 ;  /* 0x00000002ff3d1819 */ /* 0x000fe2000001163d */
[----:B0-----:R-:W-:Y:S02]  /*0e20*/  IDP.4A.S8.S8 R39, R55, UR5, RZ ;  /* 0x0000000537277c26 */ /* 0x001fe400080006ff */
[----:B------:R-:W-:Y:S01]  /*0e30*/  IDP.4A.S8.S8 R55, R52, R55, RZ ;  /* 0x0000003734377226 */ /* 0x000fe200000006ff */
[----:B------:R-:W-:Y:S01]  /*0e40*/  @P1 LOP3.LUT R61, R61, 0x3030, RZ, 0xc0, !PT ;  /* 0x000030303d3d1812 */ /* 0x000fe200078ec0ff */
[----:B------:R-:W-:-:S03]  /*0e50*/  IDP.4A.S8.S8 R39, R0, UR5, R39 ;  /* 0x0000000500277c26 */ /* 0x000fc60008000627 */
[----:B------:R-:W-:Y:S01]  /*0e60*/  @P1 LOP3.LUT R38, R61, 0xf0f, R42, 0xf8, !PT ;  /* 0x00000f0f3d261812 */ /* 0x000fe200078ef82a */
[----:B------:R-:W-:Y:S02]  /*0e70*/  IDP.4A.S8.S8 R42, R50, R0, R55 ;  /* 0x00000000322a7226 */ /* 0x000fe40000000637 */
[----:B------:R-:W5:Y:S01]  /*0e80*/  @P1 LDG.E.U16 R0, desc[UR6][R34.64] ;  /* 0x0000000622001981 */ /* 0x000f62000c1e1500 */
[----:B------:R-:W-:-:S04]  /*0e90*/  SHF.R.U32.HI R60, RZ, 0x8, R60 ;  /* 0x00000008ff3c7819 */ /* 0x000fc8000001163c */
[----:B------:R-:W-:Y:S02]  /*0ea0*/  LOP3.LUT R60, R60, 0xffff, RZ, 0xc0, !PT ;  /* 0x0000ffff3c3c7812 */ /* 0x000fe400078ec0ff */
[----:B------:R-:W-:Y:S02]  /*0eb0*/  I2FP.F32.S32 R59, R59 ;  /* 0x0000003b003b7245 */ /* 0x000fe40000201400 */
[----:B------:R-:W-:Y:S01]  /*0ec0*/  @!P1 LOP3.LUT R38, R29, 0x3f3f, RZ, 0xc0, !PT ;  /* 0x00003f3f1d269812 */ /* 0x000fe200078ec0ff */
[----:B------:R-:W-:-:S03]  /*0ed0*/  FADD R4, R53, R4 ;  /* 0x0000000435047221 */ /* 0x000fc60000000000 */
[----:B------:R-:W-:-:S04]  /*0ee0*/  LOP3.LUT R53, R38, 0xffff, RZ, 0xc0, !PT ;  /* 0x0000ffff26357812 */ /* 0x000fc800078ec0ff */
[----:B------:R-:W-:Y:S02]  /*0ef0*/  LOP3.LUT R38, R53, 0xff, RZ, 0xc0, !PT ;  /* 0x000000ff35267812 */ /* 0x000fe400078ec0ff */
[----:B------:R-:W-:-:S03]  /*0f00*/  SHF.R.U32.HI R53, RZ, 0x8, R53 ;  /* 0x00000008ff357819 */ /* 0x000fc60000011635 */
[----:B------:R-:W-:Y:S02]  /*0f10*/  IMAD R38, R39, R38, RZ ;  /* 0x0000002627267224 */ /* 0x000fe400078e02ff */
[----:B--2---:R-:W-:Y:S02]  /*0f20*/  HADD2.F32 R57, -RZ, R57.H0_H0 ;  /* 0x20000039ff397230 */ /* 0x004fe40000004100 */
[----:B----4-:R-:W-:-:S04]  /*0f30*/  IDP.4A.S8.S8 R43, R45, R54, RZ ;  /* 0x000000362d2b7226 */ /* 0x010fc800000006ff */
[----:B---3--:R-:W-:-:S04]  /*0f40*/  IDP.4A.S8.S8 R43, R44, R58, R43 ;  /* 0x0000003a2c2b7226 */ /* 0x008fc8000000062b */
[----:B------:R-:W-:-:S05]  /*0f50*/  IMAD R43, R43, R60, RZ ;  /* 0x0000003c2b2b7224 */ /* 0x000fca00078e02ff */
[----:B------:R-:W-:Y:S02]  /*0f60*/  I2FP.F32.S32 R43, R43 ;  /* 0x0000002b002b7245 */ /* 0x000fe40000201400 */
[----:B-----5:R-:W-:-:S04]  /*0f70*/  @P1 SHF.R.U32.HI R0, RZ, 0x2, R0 ;  /* 0x00000002ff001819 */ /* 0x020fc80000011600 */
[----:B------:R-:W-:-:S04]  /*0f80*/  @P1 LOP3.LUT R0, R0, 0x3030, RZ, 0xc0, !PT ;  /* 0x0000303000001812 */ /* 0x000fc800078ec0ff */
[----:B------:R-:W-:Y:S01]  /*0f90*/  @P1 LOP3.LUT R55, R0, 0xf0f, R47, 0xf8, !PT ;  /* 0x00000f0f00371812 */ /* 0x000fe200078ef82f */
[----:B------:R-:W-:Y:S01]  /*0fa0*/  HADD2.F32 R0, -RZ, R56.H0_H0 ;  /* 0x20000038ff007230 */ /* 0x000fe20000004100 */
[----:B------:R-:W-:-:S04]  /*0fb0*/  @!P1 LOP3.LUT R55, R46, 0x3f3f, RZ, 0xc0, !PT ;  /* 0x00003f3f2e379812 */ /* 0x000fc800078ec0ff */
[----:B------:R-:W-:Y:S01]  /*0fc0*/  FFMA R56, R0, R59, RZ ;  /* 0x0000003b00387223 */ /* 0x000fe200000000ff */
[----:B------:R-:W-:-:S03]  /*0fd0*/  LOP3.LUT R59, R55, 0xffff, RZ, 0xc0, !PT ;  /* 0x0000ffff373b7812 */ /* 0x000fc600078ec0ff */
[----:B------:R-:W-:Y:S01]  /*0fe0*/  FFMA R55, R57, R43, R56 ;  /* 0x0000002b39377223 */ /* 0x000fe20000000038 */
[----:B------:R-:W-:Y:S01]  /*0ff0*/  LOP3.LUT R43, R59, 0xff, RZ, 0xc0, !PT ;  /* 0x000000ff3b2b7812 */ /* 0x000fe200078ec0ff */
[----:B------:R-:W-:-:S04]  /*1000*/  IDP.4A.S8.S8 R56, R48, R54, RZ ;  /* 0x0000003630387226 */ /* 0x000fc800000006ff */
[----:B------:R-:W-:Y:S01]  /*1010*/  IMAD R43, R42, R43, RZ ;  /* 0x0000002b2a2b7224 */ /* 0x000fe200078e02ff */
[----:B------:R-:W-:-:S04]  /*1020*/  SHF.R.U32.HI R42, RZ, 0x8, R59 ;  /* 0x00000008ff2a7819 */ /* 0x000fc8000001163b */
[----:B------:R-:W-:Y:S01]  /*1030*/  LOP3.LUT R61, R42, 0xffff, RZ, 0xc0, !PT ;  /* 0x0000ffff2a3d7812 */ /* 0x000fe200078ec0ff */
[----:B------:R-:W-:Y:S01]  /*1040*/  IDP.4A.S8.S8 R42, R49, R58, R56 ;  /* 0x0000003a312a7226 */ /* 0x000fe20000000638 */
[----:B------:R-:W-:Y:S01]  /*1050*/  @P1 LOP3.LUT R56, R46, 0xffff, RZ, 0xc0, !PT ;  /* 0x0000ffff2e381812 */ /* 0x000fe200078ec0ff */
[----:B------:R-:W-:Y:S01]  /*1060*/  IDP.4A.S8.S8 R59, R54, UR5, RZ ;  /* 0x00000005363b7c26 */ /* 0x000fe200080006ff */
[----:B------:R-:W-:Y:S02]  /*1070*/  @P1 LOP3.LUT R54, R47, 0xffff, RZ, 0xc0, !PT ;  /* 0x0000ffff2f361812 */ /* 0x000fe400078ec0ff */
[----:B------:R-:W-:Y:S01]  /*1080*/  @P1 SHF.R.U32.HI R56, RZ, 0x2, R56 ;  /* 0x00000002ff381819 */ /* 0x000fe20000011638 */
[----:B------:R-:W-:Y:S01]  /*1090*/  IDP.4A.S8.S8 R58, R58, UR5, R59 ;  /* 0x000000053a3a7c26 */ /* 0x000fe2000800063b */
[----:B------:R-:W-:Y:S02]  /*10a0*/  @P1 SHF.R.U32.HI R54, RZ, 0x4, R54 ;  /* 0x00000004ff361819 */ /* 0x000fe40000011636 */
[----:B------:R-:W-:-:S04]  /*10b0*/  @P1 LOP3.LUT R59, R56, 0x3030, RZ, 0xc0, !PT ;  /* 0x00003030383b1812 */ /* 0x000fc800078ec0ff */
[----:B------:R-:W-:Y:S02]  /*10c0*/  @P1 LOP3.LUT R54, R59, 0xf0f, R54, 0xf8, !PT ;  /* 0x00000f0f3b361812 */ /* 0x000fe400078ef836 */
[----:B------:R-:W-:-:S04]  /*10d0*/  @!P1 LOP3.LUT R54, R47, 0x3f3f, RZ, 0xc0, !PT ;  /* 0x00003f3f2f369812 */ /* 0x000fc800078ec0ff */
[----:B------:R-:W-:-:S04]  /*10e0*/  LOP3.LUT R56, R54, 0xffff, RZ, 0xc0, !PT ;  /* 0x0000ffff36387812 */ /* 0x000fc800078ec0ff */
[----:B------:R-:W-:Y:S01]  /*10f0*/  LOP3.LUT R54, R56, 0xff, RZ, 0xc0, !PT ;  /* 0x000000ff38367812 */ /* 0x000fe200078ec0ff */
[----:B------:R-:W-:-:S04]  /*1100*/  IMAD R42, R42, R61, RZ ;  /* 0x0000003d2a2a7224 */ /* 0x000fc800078e02ff */
[----:B------:R-:W-:Y:S01]  /*1110*/  IMAD R39, R39, R54, RZ ;  /* 0x0000003627277224 */ /* 0x000fe200078e02ff */
[----:B------:R-:W-:Y:S02]  /*1120*/  SHF.R.U32.HI R54, RZ, 0x8, R56 ;  /* 0x00000008ff367819 */ /* 0x000fe40000011638 */
[----:B------:R-:W-:Y:S02]  /*1130*/  LOP3.LUT R59, R53, 0xffff, RZ, 0xc0, !PT ;  /* 0x0000ffff353b7812 */ /* 0x000fe400078ec0ff */
[----:B------:R-:W-:Y:S02]  /*1140*/  LOP3.LUT R61, R54, 0xffff, RZ, 0xc0, !PT ;  /* 0x0000ffff363d7812 */ /* 0x000fe400078ec0ff */
[----:B------:R-:W-:Y:S01]  /*1150*/  I2FP.F32.S32 R53, R38 ;  /* 0x0000002600357245 */ /* 0x000fe20000201400 */
[C---:B------:R-:W-:Y:S02]  /*1160*/  IMAD R59, R58.reuse, R59, RZ ;  /* 0x0000003b3a3b7224 */ /* 0x040fe400078e02ff */
[----:B------:R-:W-:Y:S01]  /*1170*/  IMAD R58, R58, R61, RZ ;  /* 0x0000003d3a3a7224 */ /* 0x000fe200078e02ff */
[----:B------:R-:W-:-:S02]  /*1180*/  I2FP.F32.S32 R61, R39 ;  /* 0x00000027003d7245 */ /* 0x000fc40000201400 */
[----:B------:R-:W-:Y:S01]  /*1190*/  I2FP.F32.S32 R39, R43 ;  /* 0x0000002b00277245 */ /* 0x000fe20000201400 */
[C---:B------:R-:W-:Y:S01]  /*11a0*/  FFMA R54, R0.reuse, R53, RZ ;  /* 0x0000003500367223 */ /* 0x040fe200000000ff */
[----:B------:R-:W-:Y:S01]  /*11b0*/  I2FP.F32.S32 R53, R58 ;  /* 0x0000003a00357245 */ /* 0x000fe20000201400 */
[C---:B------:R-:W-:Y:S02]  /*11c0*/  FFMA R38, R0.reuse, R61, RZ ;  /* 0x0000003d00267223 */ /* 0x040fe400000000ff */
[----:B------:R-:W-:Y:S01]  /*11d0*/  FFMA R58, R0, R39, RZ ;  /* 0x00000027003a7223 */ /* 0x000fe200000000ff */
[----:B------:R-:W-:Y:S01]  /*11e0*/  I2FP.F32.S32 R0, R42 ;  /* 0x0000002a00007245 */ /* 0x000fe20000201400 */
[----:B------:R-:W-:-:S04]  /*11f0*/  IMAD.WIDE R42, R20, 0x24, R36 ;  /* 0x00000024142a7825 */ /* 0x000fc800078e0224 */
[----:B------:R-:W-:Y:S01]  /*1200*/  FFMA R53, R57, R53, R38 ;  /* 0x0000003539357223 */ /* 0x000fe20000000026 */
[----:B------:R-:W-:Y:S02]  /*1210*/  IADD3 R38, P0, PT, R33, R42, RZ ;  /* 0x0000002a21267210 */ /* 0x000fe40007f1e0ff */
[----:B------:R-:W-:Y:S01]  /*1220*/  I2FP.F32.S32 R59, R59 ;  /* 0x0000003b003b7245 */ /* 0x000fe20000201400 */
[C---:B------:R-:W-:Y:S01]  /*1230*/  FFMA R58, R57.reuse, R0, R58 ;  /* 0x00000000393a7223 */ /* 0x040fe2000000003a */
[----:B------:R-:W-:Y:S01]  /*1240*/  IADD3.X R39, PT, PT, RZ, R43, RZ, P0, !PT ;  /* 0x0000002bff277210 */ /* 0x000fe200007fe4ff */
[----:B------:R-:W2:Y:S04]  /*1250*/  LDG.E.U16 R0, desc[UR6][R42.64] ;  /* 0x000000062a007981 */ /* 0x000ea8000c1e1500 */
[----:B------:R-:W3:Y:S01]  /*1260*/  LDG.E R61, desc[UR6][R38.64+0x4] ;  /* 0x00000406263d7981 */ /* 0x000ee2000c1e1900 */
[----:B------:R-:W-:-:S03]  /*1270*/  FFMA R54, R57, R59, R54 ;  /* 0x0000003b39367223 */ /* 0x000fc60000000036 */
[----:B------:R-:W4:Y:S04]  /*1280*/  LDG.E R59, desc[UR6][R38.64+0x14] ;  /* 0x00001406263b7981 */ /* 0x000f28000c1e1900 */
[----:B------:R-:W5:Y:S04]  /*1290*/  LDG.E R57, desc[UR6][R38.64+0x28] ;  /* 0x0000280626397981 */ /* 0x000f68000c1e1900 */
[----:B------:R-:W2:Y:S04]  /*12a0*/  LDG.E R60, desc[UR6][R38.64+0x38] ;  /* 0x00003806263c7981 */ /* 0x000ea8000c1e1900 */
[----:B------:R0:W2:Y:S01]  /*12b0*/  LDG.E.U16 R56, desc[UR6][R42.64+0x24] ;  /* 0x000024062a387981 */ /* 0x0000a2000c1e1500 */
[----:B------:R-:W-:-:S03]  /*12c0*/  FMUL R54, R31, R54 ;  /* 0x000000361f367220 */ /* 0x000fc60000400000 */
[----:B------:R-:W2:Y:S01]  /*12d0*/  @P1 LDG.E.U16 R42, desc[UR6][R40.64] ;  /* 0x00000006282a1981 */ /* 0x000ea2000c1e1500 */
[----:B0-----:R-:W-:Y:S01]  /*12e0*/  FMUL R43, R30, R53 ;  /* 0x000000351e2b7220 */ /* 0x001fe20000400000 */
[----:B------:R-:W-:Y:S01]  /*12f0*/  FFMA R53, R28, R55, -R54 ;  /* 0x000000371c357223 */ /* 0x000fe20000000836 */
[----:B------:R-:W-:Y:S02]  /*1300*/  @P1 LOP3.LUT R55, R25, 0xffff, RZ, 0xc0, !PT ;  /* 0x0000ffff19371812 */ /* 0x000fe400078ec0ff */
[----:B------:R-:W-:Y:S01]  /*1310*/  FFMA R54, R27, R58, -R43 ;  /* 0x0000003a1b367223 */ /* 0x000fe2000000082b */
[----:B------:R-:W-:Y:S02]  /*1320*/  @P1 LOP3.LUT R43, R29, 0xffff, RZ, 0xc0, !PT ;  /* 0x0000ffff1d2b1812 */ /* 0x000fe400078ec0ff */
[----:B------:R-:W-:Y:S02]  /*1330*/  @P1 SHF.R.U32.HI R55, RZ, 0x2, R55 ;  /* 0x00000002ff371819 */ /* 0x000fe40000011637 */
[----:B------:R-:W-:-:S02]  /*1340*/  @P1 SHF.R.U32.HI R43, RZ, 0x4, R43 ;  /* 0x00000004ff2b1819 */ /* 0x000fc4000001162b */
[----:B------:R-:W-:-:S04]  /*1350*/  @P1 LOP3.LUT R58, R55, 0x3030, RZ, 0xc0, !PT ;  /* 0x00003030373a1812 */ /* 0x000fc800078ec0ff */
[----:B------:R-:W-:Y:S01]  /*1360*/  @P1 LOP3.LUT R38, R58, 0xf0f, R43, 0xf8, !PT ;  /* 0x00000f0f3a261812 */ /* 0x000fe200078ef82b */
[-C--:B---3--:R-:W-:Y:S02]  /*1370*/  IDP.4A.S8.S8 R58, R32, R61.reuse, RZ ;  /* 0x0000003d203a7226 */ /* 0x088fe400000006ff */
[----:B------:R-:W-:Y:S02]  /*1380*/  IDP.4A.S8.S8 R39, R61, UR5, RZ ;  /* 0x000000053d277c26 */ /* 0x000fe400080006ff */
[----:B------:R-:W-:Y:S02]  /*1390*/  IDP.4A.S8.S8 R61, R52, R61, RZ ;  /* 0x0000003d343d7226 */ /* 0x000fe400000006ff */
[-C--:B----4-:R-:W-:Y:S02]  /*13a0*/  IDP.4A.S8.S8 R55, R51, R59.reuse, R58 ;  /* 0x0000003b33377226 */ /* 0x090fe4000000063a */
[----:B------:R-:W-:Y:S02]  /*13b0*/  IDP.4A.S8.S8 R39, R59, UR5, R39 ;  /* 0x000000053b277c26 */ /* 0x000fe40008000627 */
[----:B------:R-:W-:-:S02]  /*13c0*/  IDP.4A.S8.S8 R59, R50, R59, R61 ;  /* 0x0000003b323b7226 */ /* 0x000fc4000000063d */
[-C--:B-----5:R-:W-:Y:S02]  /*13d0*/  IDP.4A.S8.S8 R61, R45, R57.reuse, RZ ;  /* 0x000000392d3d7226 */ /* 0x0a0fe400000006ff */
[----:B------:R-:W-:Y:S02]  /*13e0*/  IDP.4A.S8.S8 R43, R57, UR5, RZ ;  /* 0x00000005392b7c26 */ /* 0x000fe400080006ff */
[----:B------:R-:W-:Y:S02]  /*13f0*/  IDP.4A.S8.S8 R57, R48, R57, RZ ;  /* 0x0000003930397226 */ /* 0x000fe400000006ff */
[-C--:B--2---:R-:W-:Y:S02]  /*1400*/  IDP.4A.S8.S8 R58, R44, R60.reuse, R61 ;  /* 0x0000003c2c3a7226 */ /* 0x084fe4000000063d */
[----:B------:R-:W-:Y:S02]  /*1410*/  IDP.4A.S8.S8 R43, R60, UR5, R43 ;  /* 0x000000053c2b7c26 */ /* 0x000fe4000800062b */
[----:B------:R-:W-:-:S02]  /*1420*/  IDP.4A.S8.S8 R60, R49, R60, R57 ;  /* 0x0000003c313c7226 */ /* 0x000fc40000000639 */
[----:B------:R-:W2:Y:S01]  /*1430*/  @P1 LDG.E.U16 R57, desc[UR6][R34.64] ;  /* 0x0000000622391981 */ /* 0x000ea2000c1e1500 */
[----:B------:R-:W-:-:S04]  /*1440*/  @P1 SHF.R.U32.HI R42, RZ, 0x2, R42 ;  /* 0x00000002ff2a1819 */ /* 0x000fc8000001162a */
[----:B------:R-:W-:-:S04]  /*1450*/  @P1 LOP3.LUT R42, R42, 0x3030, RZ, 0xc0, !PT ;  /* 0x000030302a2a1812 */ /* 0x000fc800078ec0ff */
[----:B------:R-:W-:Y:S02]  /*1460*/  @P1 LOP3.LUT R42, R42, 0xf0f, R29, 0xf8, !PT ;  /* 0x00000f0f2a2a1812 */ /* 0x000fe400078ef81d */
[----:B------:R-:W-:-:S04]  /*1470*/  @!P1 LOP3.LUT R42, R25, 0x3f3f, RZ, 0xc0, !PT ;  /* 0x00003f3f192a9812 */ /* 0x000fc800078ec0ff */
[----:B------:R-:W-:-:S04]  /*1480*/  LOP3.LUT R42, R42, 0xffff, RZ, 0xc0, !PT ;  /* 0x0000ffff2a2a7812 */ /* 0x000fc800078ec0ff */
[----:B------:R-:W-:Y:S02]  /*1490*/  LOP3.LUT R61, R42, 0xff, RZ, 0xc0, !PT ;  /* 0x000000ff2a3d7812 */ /* 0x000fe400078ec0ff */
[----:B------:R-:W-:-:S03]  /*14a0*/  SHF.R.U32.HI R42, RZ, 0x8, R42 ;  /* 0x00000008ff2a7819 */ /* 0x000fc6000001162a */
[----:B------:R-:W-:Y:S01]  /*14b0*/  IMAD R55, R55, R61, RZ ;  /* 0x0000003d37377224 */ /* 0x000fe200078e02ff */
[----:B------:R-:W-:Y:S02]  /*14c0*/  LOP3.LUT R61, R42, 0xffff, RZ, 0xc0, !PT ;  /* 0x0000ffff2a3d7812 */ /* 0x000fe400078ec0ff */
[----:B------:R-:W-:Y:S01]  /*14d0*/  @!P1 LOP3.LUT R38, R29, 0x3f3f, RZ, 0xc0, !PT ;  /* 0x00003f3f1d269812 */ /* 0x000fe200078ec0ff */
[----:B------:R-:W-:Y:S01]  /*14e0*/  HADD2.F32 R0, -RZ, R0.H0_H0 ;  /* 0x20000000ff007230 */ /* 0x000fe20000004100 */
[----:B------:R-:W-:Y:S01]  /*14f0*/  I2FP.F32.S32 R55, R55 ;  /* 0x0000003700377245 */ /* 0x000fe20000201400 */
[----:B------:R-:W-:Y:S01]  /*1500*/  IMAD R58, R58, R61, RZ ;  /* 0x0000003d3a3a7224 */ /* 0x000fe200078e02ff */
[----:B------:R-:W-:Y:S01]  /*1510*/  LOP3.LUT R38, R38, 0xffff, RZ, 0xc0, !PT ;  /* 0x0000ffff26267812 */ /* 0x000fe200078ec0ff */
[----:B------:R-:W-:Y:S02]  /*1520*/  HADD2.F32 R56, -RZ, R56.H0_H0 ;  /* 0x20000038ff387230 */ /* 0x000fe40000004100 */
[----:B------:R-:W-:Y:S01]  /*1530*/  FADD R5, R26, R5 ;  /* 0x000000051a057221 */ /* 0x000fe20000000000 */
[----:B------:R-:W-:Y:S01]  /*1540*/  FFMA R55, R0, R55, RZ ;  /* 0x0000003700377223 */ /* 0x000fe200000000ff */
[----:B------:R-:W-:-:S02]  /*1550*/  I2FP.F32.S32 R58, R58 ;  /* 0x0000003a003a7245 */ /* 0x000fc40000201400 */
[----:B------:R-:W-:Y:S02]  /*1560*/  SHF.R.U32.HI R26, RZ, 0x8, R38 ;  /* 0x00000008ff1a7819 */ /* 0x000fe40000011626 */
[----:B------:R-:W-:Y:S01]  /*1570*/  LOP3.LUT R38, R38, 0xff, RZ, 0xc0, !PT ;  /* 0x000000ff26267812 */ /* 0x000fe200078ec0ff */
[----:B------:R-:W-:Y:S01]  /*1580*/  FFMA R55, R56, R58, R55 ;  /* 0x0000003a38377223 */ /* 0x000fe20000000037 */
[----:B------:R-:W-:-:S03]  /*1590*/  LOP3.LUT R42, R26, 0xffff, RZ, 0xc0, !PT ;  /* 0x0000ffff1a2a7812 */ /* 0x000fc600078ec0ff */
[----:B------:R-:W-:Y:S02]  /*15a0*/  IMAD R38, R39, R38, RZ ;  /* 0x0000002627267224 */ /* 0x000fe400078e02ff */
[----:B------:R-:W-:-:S05]  /*15b0*/  IMAD R42, R43, R42, RZ ;  /* 0x0000002a2b2a7224 */ /* 0x000fca00078e02ff */
[----:B------:R-:W-:Y:S02]  /*15c0*/  I2FP.F32.S32 R42, R42 ;  /* 0x0000002a002a7245 */ /* 0x000fe40000201400 */
[----:B--2---:R-:W-:-:S04]  /*15d0*/  @P1 SHF.R.U32.HI R57, RZ, 0x2, R57 ;  /* 0x00000002ff391819 */ /* 0x004fc80000011639 */
[----:B------:R-:W-:Y:S02]  /*15e0*/  @P1 LOP3.LUT R58, R57, 0x3030, RZ, 0xc0, !PT ;  /* 0x00003030393a1812 */ /* 0x000fe400078ec0ff */
[----:B------:R-:W-:Y:S02]  /*15f0*/  I2FP.F32.S32 R57, R38 ;  /* 0x0000002600397245 */ /* 0x000fe40000201400 */
[----:B------:R-:W-:Y:S02]  /*1600*/  @P1 LOP3.LUT R26, R58, 0xf0f, R47, 0xf8, !PT ;  /* 0x00000f0f3a1a1812 */ /* 0x000fe400078ef82f */
[----:B------:R-:W-:Y:S01]  /*1610*/  @!P1 LOP3.LUT R26, R46, 0x3f3f, RZ, 0xc0, !PT ;  /* 0x00003f3f2e1a9812 */ /* 0x000fe200078ec0ff */
[----:B------:R-:W-:-:S03]  /*1620*/  FFMA R57, R0, R57, RZ ;  /* 0x0000003900397223 */ /* 0x000fc600000000ff */
[----:B------:R-:W-:Y:S01]  /*1630*/  LOP3.LUT R58, R26, 0xffff, RZ, 0xc0, !PT ;  /* 0x0000ffff1a3a7812 */ /* 0x000fe200078ec0ff */
[----:B------:R-:W-:-:S03]  /*1640*/  FFMA R26, R56, R42, R57 ;  /* 0x0000002a381a7223 */ /* 0x000fc60000000039 */
[----:B------:R-:W-:Y:S02]  /*1650*/  SHF.R.U32.HI R38, RZ, 0x8, R58 ;  /* 0x00000008ff267819 */ /* 0x000fe4000001163a */
        /* <DEDUP_REMOVED lines=15> */
[----:B------:R-:W-:-:S05]  /*1750*/  LOP3.LUT R38, R38, 0xffff, RZ, 0xc0, !PT ;  /* 0x0000ffff26267812 */ /* 0x000fca00078ec0ff */
[----:B------:R-:W-:Y:S01]  /*1760*/  IMAD R38, R43, R38, RZ ;  /* 0x000000262b267224 */ /* 0x000fe200078e02ff */
[----:B------:R-:W-:-:S04]  /*1770*/  I2FP.F32.S32 R43, R42 ;  /* 0x0000002a002b7245 */ /* 0x000fc80000201400 */
[----:B------:R-:W-:Y:S01]  /*1780*/  I2FP.F32.S32 R38, R38 ;  /* 0x0000002600267245 */ /* 0x000fe20000201400 */
[----:B------:R-:W-:Y:S01]  /*1790*/  FFMA R43, R0, R43, RZ ;  /* 0x0000002b002b7223 */ /* 0x000fe200000000ff */
[----:B------:R-:W-:-:S03]  /*17a0*/  I2FP.F32.S32 R39, R59 ;  /* 0x0000003b00277245 */ /* 0x000fc60000201400 */
[----:B------:R-:W-:Y:S01]  /*17b0*/  FFMA R57, R56, R38, R43 ;  /* 0x0000002638397223 */ /* 0x000fe2000000002b */
[----:B------:R-:W-:Y:S01]  /*17c0*/  IMAD.WIDE R42, R19, 0x24, R36 ;  /* 0x00000024132a7825 */ /* 0x000fe200078e0224 */
[----:B------:R-:W-:-:S03]  /*17d0*/  I2FP.F32.S32 R60, R60 ;  /* 0x0000003c003c7245 */ /* 0x000fc60000201400 */
[----:B------:R-:W-:Y:S01]  /*17e0*/  FFMA R39, R0, R39, RZ ;  /* 0x0000002700277223 */ /* 0x000fe200000000ff */
[----:B------:R-:W-:-:S03]  /*17f0*/  IADD3 R38, P0, PT, R33, R42, RZ ;  /* 0x0000002a21267210 */ /* 0x000fc60007f1e0ff */
[----:B------:R-:W-:Y:S01]  /*1800*/  FFMA R56, R56, R60, R39 ;  /* 0x0000003c38387223 */ /* 0x000fe20000000027 */
[----:B------:R-:W-:Y:S01]  /*1810*/  FMUL R59, R31, R26 ;  /* 0x0000001a1f3b7220 */ /* 0x000fe20000400000 */
[----:B------:R-:W2:Y:S01]  /*1820*/  LDG.E.U16 R0, desc[UR6][R42.64] ;  /* 0x000000062a007981 */ /* 0x000ea2000c1e1500 */
[----:B------:R-:W-:Y:S02]  /*1830*/  IMAD.X R39, RZ, RZ, R43, P0 ;  /* 0x000000ffff277224 */ /* 0x000fe400000e062b */
[----:B------:R-:W-:Y:S01]  /*1840*/  FFMA R55, R28, R55, -R59 ;  /* 0x000000371c377223 */ /* 0x000fe2000000083b */
[----:B------:R-:W3:Y:S04]  /*1850*/  LDG.E.U16 R58, desc[UR6][R42.64+0x24] ;  /* 0x000024062a3a7981 */ /* 0x000ee8000c1e1500 */
[----:B------:R-:W4:Y:S04]  /*1860*/  LDG.E R61, desc[UR6][R38.64+0x4] ;  /* 0x00000406263d7981 */ /* 0x000f28000c1e1900 */
[----:B------:R-:W5:Y:S04]  /*1870*/  LDG.E R59, desc[UR6][R38.64+0x14] ;  /* 0x00001406263b7981 */ /* 0x000f68000c1e1900 */
[----:B------:R-:W2:Y:S04]  /*1880*/  LDG.E R60, desc[UR6][R38.64+0x28] ;  /* 0x00002806263c7981 */ /* 0x000ea8000c1e1900 */
[----:B------:R0:W3:Y:S04]  /*1890*/  LDG.E R43, desc[UR6][R38.64+0x38] ;  /* 0x00003806262b7981 */ /* 0x0000e8000c1e1900 */
[----:B------:R-:W3:Y:S01]  /*18a0*/  @P1 LDG.E.U16 R42, desc[UR6][R40.64] ;  /* 0x00000006282a1981 */ /* 0x000ee2000c1e1500 */
[----:B------:R-:W-:Y:S01]  /*18b0*/  FMUL R26, R30, R57 ;  /* 0x000000391e1a7220 */ /* 0x000fe20000400000 */
[----:B------:R-:W-:Y:S01]  /*18c0*/  FADD R6, R53, R6 ;  /* 0x0000000635067221 */ /* 0x000fe20000000000 */
[----:B------:R-:W-:-:S02]  /*18d0*/  @P1 LOP3.LUT R53, R25, 0xffff, RZ, 0xc0, !PT ;  /* 0x0000ffff19351812 */ /* 0x000fc400078ec0ff */
[----:B------:R-:W-:Y:S02]  /*18e0*/  FFMA R26, R27, R56, -R26 ;  /* 0x000000381b1a7223 */ /* 0x000fe4000000081a */
[----:B------:R-:W-:Y:S02]  /*18f0*/  @P1 SHF.R.U32.HI R56, RZ, 0x2, R53 ;  /* 0x00000002ff381819 */ /* 0x000fe40000011635 */
[----:B------:R-:W-:Y:S02]  /*1900*/  @P1 LOP3.LUT R53, R29, 0xffff, RZ, 0xc0, !PT ;  /* 0x0000ffff1d351812 */ /* 0x000fe400078ec0ff */
[----:B------:R-:W-:Y:S02]  /*1910*/  @P1 LOP3.LUT R56, R56, 0x3030, RZ, 0xc0, !PT ;  /* 0x0000303038381812 */ /* 0x000fe400078ec0ff */
[----:B------:R-:W-:-:S04]  /*1920*/  @P1 SHF.R.U32.HI R53, RZ, 0x4, R53 ;  /* 0x00000004ff351819 */ /* 0x000fc80000011635 */
[----:B------:R-:W-:Y:S01]  /*1930*/  @P1 LOP3.LUT R53, R56, 0xf0f, R53, 0xf8, !PT ;  /* 0x00000f0f38351812 */ /* 0x000fe200078ef835 */
[-C--:B----4-:R-:W-:Y:S02]  /*1940*/  IDP.4A.S8.S8 R56, R32, R61.reuse, RZ ;  /* 0x0000003d20387226 */ /* 0x090fe400000006ff */
[----:B0-----:R-:W-:Y:S02]  /*1950*/  IDP.4A.S8.S8 R38, R61, UR5, RZ ;  /* 0x000000053d267c26 */ /* 0x001fe400080006ff */
[----:B------:R-:W-:Y:S02]  /*1960*/  IDP.4A.S8.S8 R39, R52, R61, RZ ;  /* 0x0000003d34277226 */ /* 0x000fe400000006ff */
[-C--:B-----5:R-:W-:Y:S02]  /*1970*/  IDP.4A.S8.S8 R56, R51, R59.reuse, R56 ;  /* 0x0000003b33387226 */ /* 0x0a0fe40000000638 */
[----:B------:R-:W-:Y:S02]  /*1980*/  IDP.4A.S8.S8 R38, R59, UR5, R38 ;  /* 0x000000053b267c26 */ /* 0x000fe40008000626 */
[----:B------:R-:W-:-:S02]  /*1990*/  IDP.4A.S8.S8 R39, R50, R59, R39 ;  /* 0x0000003b32277226 */ /* 0x000fc40000000627 */
[-C--:B--2---:R-:W-:Y:S02]  /*19a0*/  IDP.4A.S8.S8 R59, R45, R60.reuse, RZ ;  /* 0x0000003c2d3b7226 */ /* 0x084fe400000006ff */
[----:B------:R-:W-:Y:S02]  /*19b0*/  IDP.4A.S8.S8 R57, R60, UR5, RZ ;  /* 0x000000053c397c26 */ /* 0x000fe400080006ff */
[----:B------:R-:W-:Y:S02]  /*19c0*/  IDP.4A.S8.S8 R60, R48, R60, RZ ;  /* 0x0000003c303c7226 */ /* 0x000fe400000006ff */
[-C--:B---3--:R-:W-:Y:S02]  /*19d0*/  IDP.4A.S8.S8 R59, R44, R43.reuse, R59 ;  /* 0x0000002b2c3b7226 */ /* 0x088fe4000000063b */
        /* <DEDUP_REMOVED lines=12> */
[----:B------:R-:W-:Y:S01]  /*1aa0*/  HADD2.F32 R0, -RZ, R0.H0_H0 ;  /* 0x20000000ff007230 */ /* 0x000fe20000004100 */
[----:B------:R-:W-:Y:S02]  /*1ab0*/  @!P1 LOP3.LUT R53, R29, 0x3f3f, RZ, 0xc0, !PT ;  /* 0x00003f3f1d359812 */ /* 0x000fe400078ec0ff */
[----:B------:R-:W-:Y:S01]  /*1ac0*/  I2FP.F32.S32 R61, R56 ;  /* 0x00000038003d7245 */ /* 0x000fe20000201400 */
[----:B------:R-:W-:Y:S02]  /*1ad0*/  IMAD R59, R59, R42, RZ ;  /* 0x0000002a3b3b7224 */ /* 0x000fe400078e02ff */
[----:B------:R-:W-:Y:S01]  /*1ae0*/  HADD2.F32 R58, -RZ, R58.H0_H0 ;  /* 0x2000003aff3a7230 */ /* 0x000fe20000004100 */
[----:B------:R-:W-:Y:S02]  /*1af0*/  LOP3.LUT R53, R53, 0xffff, RZ, 0xc0, !PT ;  /* 0x0000ffff35357812 */ /* 0x000fe400078ec0ff */
[----:B------:R-:W-:Y:S01]  /*1b00*/  I2FP.F32.S32 R42, R59 ;  /* 0x0000003b002a7245 */ /* 0x000fe20000201400 */
[----:B------:R-:W-:-:S04]  /*1b10*/  FFMA R59, R0, R61, RZ ;  /* 0x0000003d003b7223 */ /* 0x000fc800000000ff */
[----:B------:R-:W-:Y:S01]  /*1b20*/  FFMA R59, R58, R42, R59 ;  /* 0x0000002a3a3b7223 */ /* 0x000fe2000000003b */
[----:B------:R-:W-:Y:S01]  /*1b30*/  SHF.R.U32.HI R42, RZ, 0x8, R53 ;  /* 0x00000008ff2a7819 */ /* 0x000fe20000011635 */
[----:B------:R-:W-:-:S03]  /*1b40*/  FADD R7, R54, R7 ;  /* 0x0000000736077221 */ /* 0x000fc60000000000 */
[----:B------:R-:W-:Y:S02]  /*1b50*/  LOP3.LUT R54, R42, 0xffff, RZ, 0xc0, !PT ;  /* 0x0000ffff2a367812 */ /* 0x000fe400078ec0ff */
[----:B------:R-:W-:-:S05]  /*1b60*/  LOP3.LUT R53, R53, 0xff, RZ, 0xc0, !PT ;  /* 0x000000ff35357812 */ /* 0x000fca00078ec0ff */
[----:B------:R-:W-:Y:S02]  /*1b70*/  IMAD R53, R38, R53, RZ ;  /* 0x0000003526357224 */ /* 0x000fe400078e02ff */
[----:B------:R-:W-:-:S03]  /*1b80*/  IMAD R54, R57, R54, RZ ;  /* 0x0000003639367224 */ /* 0x000fc600078e02ff */
[----:B------:R-:W-:Y:S02]  /*1b90*/  I2FP.F32.S32 R53, R53 ;  /* 0x0000003500357245 */ /* 0x000fe40000201400 */
[----:B------:R-:W-:-:S03]  /*1ba0*/  I2FP.F32.S32 R54, R54 ;  /* 0x0000003600367245 */ /* 0x000fc60000201400 */
[----:B------:R-:W-:-:S04]  /*1bb0*/  FFMA R53, R0, R53, RZ ;  /* 0x0000003500357223 */ /* 0x000fc800000000ff */
[----:B------:R-:W-:-:S04]  /*1bc0*/  FFMA R56, R58, R54, R53 ;  /* 0x000000363a387223 */ /* 0x000fc80000000035 */
[----:B------:R-:W-:-:S04]  /*1bd0*/  FMUL R56, R31, R56 ;  /* 0x000000381f387220 */ /* 0x000fc80000400000 */
[----:B------:R-:W-:Y:S01]  /*1be0*/  FFMA R59, R28, R59, -R56 ;  /* 0x0000003b1c3b7223 */ /* 0x000fe20000000838 */
[----:B--2---:R-:W-:-:S04]  /*1bf0*/  @P1 SHF.R.U32.HI R60, RZ, 0x2, R60 ;  /* 0x00000002ff3c1819 */ /* 0x004fc8000001163c */
[----:B------:R-:W-:-:S04]  /*1c00*/  @P1 LOP3.LUT R60, R60, 0x3030, RZ, 0xc0, !PT ;  /* 0x000030303c3c1812 */ /* 0x000fc800078ec0ff */
[----:B------:R-:W-:Y:S02]  /*1c10*/  @P1 LOP3.LUT R42, R60, 0xf0f, R47, 0xf8, !PT ;  /* 0x00000f0f3c2a1812 */ /* 0x000fe400078ef82f */
[----:B------:R-:W-:-:S04]  /*1c20*/  @!P1 LOP3.LUT R42, R46, 0x3f3f, RZ, 0xc0, !PT ;  /* 0x00003f3f2e2a9812 */ /* 0x000fc800078ec0ff */
[----:B------:R-:W-:-:S04]  /*1c30*/  LOP3.LUT R60, R42, 0xffff, RZ, 0xc0, !PT ;  /* 0x0000ffff2a3c7812 */ /* 0x000fc800078ec0ff */
[----:B------:R-:W-:-:S04]  /*1c40*/  SHF.R.U32.HI R42, RZ, 0x8, R60 ;  /* 0x00000008ff2a7819 */ /* 0x000fc8000001163c */
        /* <DEDUP_REMOVED lines=9> */
[----:B------:R-:W-:Y:S02]  /*1ce0*/  LOP3.LUT R42, R42, 0xffff, RZ, 0xc0, !PT ;  /* 0x0000ffff2a2a7812 */ /* 0x000fe400078ec0ff */
[----:B------:R-:W-:Y:S02]  /*1cf0*/  LOP3.LUT R54, R60, 0xff, RZ, 0xc0, !PT ;  /* 0x000000ff3c367812 */ /* 0x000fe400078ec0ff */
[----:B------:R-:W-:-:S03]  /*1d00*/  LOP3.LUT R53, R42, 0xff, RZ, 0xc0, !PT ;  /* 0x000000ff2a357812 */ /* 0x000fc600078ec0ff */
[----:B------:R-:W-:Y:S02]  /*1d10*/  IMAD R39, R39, R54, RZ ;  /* 0x0000003627277224 */ /* 0x000fe400078e02ff */
[----:B------:R-:W-:Y:S01]  /*1d20*/  IMAD R53, R38, R53, RZ ;  /* 0x0000003526357224 */ /* 0x000fe200078e02ff */
[----:B------:R-:W-:Y:S01]  /*1d30*/  SHF.R.U32.HI R42, RZ, 0x8, R42 ;  /* 0x00000008ff2a7819 */ /* 0x000fe2000001162a */
[----:B------:R-:W2:Y:S01]  /*1d40*/  @P1 LDG.E.U16 R54, desc[UR6][R40.64] ;  /* 0x0000000628361981 */ /* 0x000ea2000c1e1500 */
[----:B------:R-:W-:Y:S02]  /*1d50*/  I2FP.F32.S32 R39, R39 ;  /* 0x0000002700277245 */ /* 0x000fe40000201400 */
[----:B------:R-:W-:Y:S02]  /*1d60*/  I2FP.F32.S32 R53, R53 ;  /* 0x0000003500357245 */ /* 0x000fe40000201400 */
[----:B------:R-:W-:Y:S01]  /*1d70*/  LOP3.LUT R42, R42, 0xffff, RZ, 0xc0, !PT ;  /* 0x0000ffff2a2a7812 */ /* 0x000fe200078ec0ff */
[----:B------:R-:W-:-:S02]  /*1d80*/  FFMA R39, R0, R39, RZ ;  /* 0x0000002700277223 */ /* 0x000fc400000000ff */
[----:B------:R-:W-:Y:S01]  /*1d90*/  FFMA R53, R0, R53, RZ ;  /* 0x0000003500357223 */ /* 0x000fe200000000ff */
[----:B------:R-:W-:Y:S01]  /*1da0*/  I2FP.F32.S32 R0, R43 ;  /* 0x0000002b00007245 */ /* 0x000fe20000201400 */
[----:B------:R-:W-:-:S04]  /*1db0*/  IMAD R42, R57, R42, RZ ;  /* 0x0000002a392a7224 */ /* 0x000fc800078e02ff */
[----:B------:R-:W-:Y:S01]  /*1dc0*/  FFMA R0, R58, R0, R39 ;  /* 0x000000003a007223 */ /* 0x000fe20000000027 */
[----:B------:R-:W-:Y:S01]  /*1dd0*/  I2FP.F32.S32 R42, R42 ;  /* 0x0000002a002a7245 */ /* 0x000fe20000201400 */
[----:B------:R-:W-:-:S04]  /*1de0*/  IMAD.WIDE R38, R18, 0x24, R36 ;  /* 0x0000002412267825 */ /* 0x000fc800078e0224 */
[----:B------:R-:W-:Y:S01]  /*1df0*/  FFMA R57, R58, R42, R53 ;  /* 0x0000002a3a397223 */ /* 0x000fe20000000035 */
[----:B------:R-:W-:Y:S01]  /*1e00*/  IADD3 R42, P0, PT, R33, R38, RZ ;  /* 0x00000026212a7210 */ /* 0x000fe20007f1e0ff */
[----:B------:R-:W3:Y:S04]  /*1e10*/  LDG.E.U16 R58, desc[UR6][R38.64] ;  /* 0x00000006263a7981 */ /* 0x000ee8000c1e1500 */
[----:B------:R-:W-:Y:S01]  /*1e20*/  IMAD.X R43, RZ, RZ, R39, P0 ;  /* 0x000000ffff2b7224 */ /* 0x000fe200000e0627 */
[----:B------:R-:W4:Y:S04]  /*1e30*/  LDG.E.U16 R60, desc[UR6][R38.64+0x24] ;  /* 0x00002406263c7981 */ /* 0x000f28000c1e1500 */
[----:B------:R-:W5:Y:S04]  /*1e40*/  LDG.E R61, desc[UR6][R42.64+0x14] ;  /* 0x000014062a3d7981 */ /* 0x000f68000c1e1900 */
[----:B------:R-:W3:Y:S04]  /*1e50*/  LDG.E R56, desc[UR6][R42.64+0x28] ;  /* 0x000028062a387981 */ /* 0x000ee8000c1e1900 */
[----:B------:R-:W4:Y:S04]  /*1e60*/  LDG.E R39, desc[UR6][R42.64+0x4] ;  /* 0x000004062a277981 */ /* 0x000f28000c1e1900 */
[----:B------:R0:W3:Y:S04]  /*1e70*/  @P1 LDG.E.U16 R53, desc[UR6][R40.64] ;  /* 0x0000000628351981 */ /* 0x0000e8000c1e1500 */
[----:B------:R1:W3:Y:S01]  /*1e80*/  LDG.E R40, desc[UR6][R42.64+0x38] ;  /* 0x000038062a287981 */ /* 0x0002e2000c1e1900 */
[----:B--2---:R-:W-:-:S04]  /*1e90*/  @P1 SHF.R.U32.HI R54, RZ, 0x2, R54 ;  /* 0x00000002ff361819 */ /* 0x004fc80000011636 */
[----:B------:R-:W-:-:S04]  /*1ea0*/  @P1 LOP3.LUT R54, R54, 0x3030, RZ, 0xc0, !PT ;  /* 0x0000303036361812 */ /* 0x000fc800078ec0ff */
[----:B0-----:R-:W-:Y:S01]  /*1eb0*/  @P1 LOP3.LUT R41, R54, 0xf0f, R29, 0xf8, !PT ;  /* 0x00000f0f36291812 */ /* 0x001fe200078ef81d */
[----:B------:R-:W-:Y:S01]  /*1ec0*/  FMUL R54, R30, R57 ;  /* 0x000000391e367220 */ /* 0x000fe20000400000 */
[----:B------:R-:W-:-:S03]  /*1ed0*/  @!P1 LOP3.LUT R41, R25, 0x3f3f, RZ, 0xc0, !PT ;  /* 0x00003f3f19299812 */ /* 0x000fc600078ec0ff */
[----:B------:R-:W-:Y:S01]  /*1ee0*/  FFMA R38, R27, R0, -R54 ;  /* 0x000000001b267223 */ /* 0x000fe20000000836 */
[----:B------:R-:W-:-:S04]  /*1ef0*/  LOP3.LUT R54, R41, 0xffff, RZ, 0xc0, !PT ;  /* 0x0000ffff29367812 */ /* 0x000fc800078ec0ff */
[----:B------:R-:W-:Y:S01]  /*1f00*/  LOP3.LUT R41, R54, 0xff, RZ, 0xc0, !PT ;  /* 0x000000ff36297812 */ /* 0x000fe200078ec0ff */
[----:B----4-:R-:W-:-:S04]  /*1f10*/  IDP.4A.S8.S8 R0, R32, R39, RZ ;  /* 0x0000002720007226 */ /* 0x010fc800000006ff */
[----:B-----5:R-:W-:-:S04]  /*1f20*/  IDP.4A.S8.S8 R0, R51, R61, R0 ;  /* 0x0000003d33007226 */ /* 0x020fc80000000600 */
[----:B-1----:R-:W-:Y:S01]  /*1f30*/  IMAD R42, R0, R41, RZ ;  /* 0x00000029002a7224 */ /* 0x002fe200078e02ff */
[----:B------:R-:W-:Y:S01]  /*1f40*/  SHF.R.U32.HI R0, RZ, 0x8, R54 ;  /* 0x00000008ff007819 */ /* 0x000fe20000011636 */
[----:B---3--:R-:W-:-:S03]  /*1f50*/  IDP.4A.S8.S8 R41, R45, R56, RZ ;  /* 0x000000382d297226 */ /* 0x008fc600000006ff */
[----:B------:R-:W-:Y:S01]  /*1f60*/  LOP3.LUT R0, R0, 0xffff, RZ, 0xc0, !PT ;  /* 0x0000ffff00007812 */ /* 0x000fe200078ec0ff */
[----:B------:R-:W-:-:S04]  /*1f70*/  IDP.4A.S8.S8 R41, R44, R40, R41 ;  /* 0x000000282c297226 */ /* 0x000fc80000000629 */
[----:B------:R-:W-:Y:S01]  /*1f80*/  IMAD R43, R41, R0, RZ ;  /* 0x00000000292b7224 */ /* 0x000fe200078e02ff */
[----:B------:R-:W-:-:S04]  /*1f90*/  @P1 LOP3.LUT R0, R25, 0xffff, RZ, 0xc0, !PT ;  /* 0x0000ffff19001812 */ /* 0x000fc800078ec0ff */
[----:B------:R-:W-:Y:S02]  /*1fa0*/  @P1 SHF.R.U32.HI R41, RZ, 0x2, R0 ;  /* 0x00000002ff291819 */ /* 0x000fe40000011600 */
[----:B------:R-:W-:Y:S02]  /*1fb0*/  @P1 LOP3.LUT R0, R29, 0xffff, RZ, 0xc0, !PT ;  /* 0x0000ffff1d001812 */ /* 0x000fe400078ec0ff */
[----:B------:R-:W-:Y:S02]  /*1fc0*/  @P1 LOP3.LUT R41, R41, 0x3030, RZ, 0xc0, !PT ;  /* 0x0000303029291812 */ /* 0x000fe400078ec0ff */
[----:B------:R-:W-:Y:S01]  /*1fd0*/  @P1 SHF.R.U32.HI R0, RZ, 0x4, R0 ;  /* 0x00000004ff001819 */ /* 0x000fe20000011600 */
[----:B------:R-:W-:-:S03]  /*1fe0*/  IDP.4A.S8.S8 R54, R52, R39, RZ ;  /* 0x0000002734367226 */ /* 0x000fc600000006ff */
[----:B------:R-:W-:Y:S01]  /*1ff0*/  @P1 LOP3.LUT R41, R41, 0xf0f, R0, 0xf8, !PT ;  /* 0x00000f0f29291812 */ /* 0x000fe200078ef800 */
[----:B------:R-:W-:-:S04]  /*2000*/  IDP.4A.S8.S8 R0, R39, UR5, RZ ;  /* 0x0000000527007c26 */ /* 0x000fc800080006ff */
[----:B------:R-:W-:Y:S02]  /*2010*/  IDP.4A.S8.S8 R39, R61, UR5, R0 ;  /* 0x000000053d277c26 */ /* 0x000fe40008000600 */
[----:B------:R-:W-:Y:S02]  /*2020*/  IDP.4A.S8.S8 R61, R50, R61, R54 ;  /* 0x0000003d323d7226 */ /* 0x000fe40000000636 */
[----:B------:R-:W2:Y:S01]  /*2030*/  @P1 LDG.E.U16 R54, desc[UR6][R34.64] ;  /* 0x0000000622361981 */ /* 0x000ea2000c1e1500 */
[----:B------:R-:W-:Y:S01]  /*2040*/  @!P1 LOP3.LUT R41, R29, 0x3f3f, RZ, 0xc0, !PT ;  /* 0x00003f3f1d299812 */ /* 0x000fe200078ec0ff */
[----:B------:R-:W-:Y:S01]  /*2050*/  HADD2.F32 R0, -RZ, R58.H0_H0 ;  /* 0x2000003aff007230 */ /* 0x000fe20000004100 */
[----:B------:R-:W-:Y:S01]  /*2060*/  I2FP.F32.S32 R57, R42 ;  /* 0x0000002a00397245 */ /* 0x000fe20000201400 */
[----:B------:R-:W-:Y:S01]  /*2070*/  FADD R8, R55, R8 ;  /* 0x0000000837087221 */ /* 0x000fe20000000000 */
[----:B------:R-:W-:Y:S01]  /*2080*/  LOP3.LUT R55, R41, 0xffff, RZ, 0xc0, !PT ;  /* 0x0000ffff29377812 */ /* 0x000fe200078ec0ff */
[----:B------:R-:W-:Y:S01]  /*2090*/  HADD2.F32 R60, -RZ, R60.H0_H0 ;  /* 0x2000003cff3c7230 */ /* 0x000fe20000004100 */
[----:B------:R-:W-:Y:S01]  /*20a0*/  I2FP.F32.S32 R42, R43 ;  /* 0x0000002b002a7245 */ /* 0x000fe20000201400 */
[----:B------:R-:W-:Y:S01]  /*20b0*/  FFMA R43, R0, R57, RZ ;  /* 0x00000039002b7223 */ /* 0x000fe200000000ff */
[----:B------:R-:W-:-:S03]  /*20c0*/  SHF.R.U32.HI R41, RZ, 0x8, R55 ;  /* 0x00000008ff297819 */ /* 0x000fc60000011637 */
[----:B------:R-:W-:Y:S01]  /*20d0*/  FFMA R43, R60, R42, R43 ;  /* 0x0000002a3c2b7223 */ /* 0x000fe2000000002b */
[----:B------:R-:W-:Y:S01]  /*20e0*/  LOP3.LUT R41, R41, 0xffff, RZ, 0xc0, !PT ;  /* 0x0000ffff29297812 */ /* 0x000fe200078ec0ff */
[----:B------:R0:W3:Y:S01]  /*20f0*/  @P1 LDG.E.U16 R42, desc[UR6][R34.64] ;  /* 0x00000006222a1981 */ /* 0x0000e2000c1e1500 */
[----:B------:R-:W-:Y:S01]  /*2100*/  IMAD.WIDE R36, R17, 0x24, R36 ;  /* 0x0000002411247825 */ /* 0x000fe200078e0224 */
[----:B--2---:R-:W-:-:S04]  /*2110*/  @P1 SHF.R.U32.HI R54, RZ, 0x2, R54 ;  /* 0x00000002ff361819 */ /* 0x004fc80000011636 */
[----:B------:R-:W-:-:S04]  /*2120*/  @P1 LOP3.LUT R54, R54, 0x3030, RZ, 0xc0, !PT ;  /* 0x0000303036361812 */ /* 0x000fc800078ec0ff */
[----:B------:R-:W-:Y:S02]  /*2130*/  @P1 LOP3.LUT R54, R54, 0xf0f, R47, 0xf8, !PT ;  /* 0x00000f0f36361812 */ /* 0x000fe400078ef82f */
[----:B------:R-:W-:-:S04]  /*2140*/  @!P1 LOP3.LUT R54, R46, 0x3f3f, RZ, 0xc0, !PT ;  /* 0x00003f3f2e369812 */ /* 0x000fc800078ec0ff */
[----:B------:R-:W-:-:S04]  /*2150*/  LOP3.LUT R54, R54, 0xffff, RZ, 0xc0, !PT ;  /* 0x0000ffff36367812 */ /* 0x000fc800078ec0ff */
[----:B------:R-:W-:-:S05]  /*2160*/  LOP3.LUT R58, R54, 0xff, RZ, 0xc0, !PT ;  /* 0x000000ff363a7812 */ /* 0x000fca00078ec0ff */
[----:B------:R-:W-:Y:S01]  /*2170*/  IMAD R61, R61, R58, RZ ;  /* 0x0000003a3d3d7224 */ /* 0x000fe200078e02ff */
[----:B------:R-:W-:Y:S01]  /*2180*/  LOP3.LUT R58, R55, 0xff, RZ, 0xc0, !PT ;  /* 0x000000ff373a7812 */ /* 0x000fe200078ec0ff */
[----:B------:R-:W-:-:S04]  /*2190*/  IDP.4A.S8.S8 R55, R56, UR5, RZ ;  /* 0x0000000538377c26 */ /* 0x000fc800080006ff */
[----:B0-----:R-:W-:Y:S02]  /*21a0*/  IDP.4A.S8.S8 R34, R40, UR5, R55 ;  /* 0x0000000528227c26 */ /* 0x001fe40008000637 */
[----:B------:R-:W-:Y:S02]  /*21b0*/  IMAD R58, R39, R58, RZ ;  /* 0x0000003a273a7224 */ /* 0x000fe400078e02ff */
[----:B------:R-:W-:-:S03]  /*21c0*/  IMAD R41, R34, R41, RZ ;  /* 0x0000002922297224 */ /* 0x000fc600078e02ff */
[----:B------:R-:W-:Y:S01]  /*21d0*/  I2FP.F32.S32 R35, R58 ;  /* 0x0000003a00237245 */ /* 0x000fe20000201400 */
[----:B------:R-:W-:Y:S01]  /*21e0*/  IDP.4A.S8.S8 R56, R48, R56, RZ ;  /* 0x0000003830387226 */ /* 0x000fe200000006ff */
[----:B------:R-:W-:-:S03]  /*21f0*/  I2FP.F32.S32 R55, R41 ;  /* 0x0000002900377245 */ /* 0x000fc60000201400 */
[----:B------:R-:W-:Y:S01]  /*2200*/  FFMA R41, R0, R35, RZ ;  /* 0x0000002300297223 */ /* 0x000fe200000000ff */
[----:B------:R-:W-:-:S03]  /*2210*/  IDP.4A.S8.S8 R35, R49, R40, R56 ;  /* 0x0000002831237226 */ /* 0x000fc60000000638 */
        /* <DEDUP_REMOVED lines=11> */
[----:B------:R-:W-:Y:S02]  /*22d0*/  LOP3.LUT R41, R41, 0xffff, RZ, 0xc0, !PT ;  /* 0x0000ffff29297812 */ /* 0x000fe400078ec0ff */
[----:B------:R-:W-:Y:S01]  /*22e0*/  SHF.R.U32.HI R54, RZ, 0x8, R54 ;  /* 0x00000008ff367819 */ /* 0x000fe20000011636 */
[----:B------:R-:W-:Y:S02]  /*22f0*/  IMAD R56, R39, R56, RZ ;  /* 0x0000003827387224 */ /* 0x000fe400078e02ff */
[----:B------:R-:W-:Y:S01]  /*2300*/  IMAD R39, R34, R41, RZ ;  /* 0x0000002922277224 */ /* 0x000fe200078e02ff */
[----:B------:R-:W-:-:S02]  /*2310*/  LOP3.LUT R54, R54, 0xffff, RZ, 0xc0, !PT ;  /* 0x0000ffff36367812 */ /* 0x000fc400078ec0ff */
[----:B------:R-:W-:-:S03]  /*2320*/  IADD3 R34, P0, PT, R33, R36, RZ ;  /* 0x0000002421227210 */ /* 0x000fc60007f1e0ff */
[----:B------:R-:W-:Y:S01]  /*2330*/  IMAD R54, R35, R54, RZ ;  /* 0x0000003623367224 */ /* 0x000fe200078e02ff */
[----:B------:R-:W-:Y:S02]  /*2340*/  IADD3.X R35, PT, PT, RZ, R37, RZ, P0, !PT ;  /* 0x00000025ff237210 */ /* 0x000fe400007fe4ff */
[----:B------:R-:W-:Y:S02]  /*2350*/  I2FP.F32.S32 R57, R56 ;  /* 0x0000003800397245 */ /* 0x000fe40000201400 */
[----:B------:R-:W-:Y:S01]  /*2360*/  I2FP.F32.S32 R33, R61 ;  /* 0x0000003d00217245 */ /* 0x000fe20000201400 */
[----:B------:R-:W2:Y:S04]  /*2370*/  LDG.E R41, desc[UR6][R34.64+0x4] ;  /* 0x0000040622297981 */ /* 0x000ea8000c1e1900 */
[----:B------:R-:W4:Y:S01]  /*2380*/  LDG.E R55, desc[UR6][R34.64+0x14] ;  /* 0x0000140622377981 */ /* 0x000f22000c1e1900 */
[C---:B------:R-:W-:Y:S01]  /*2390*/  FFMA R57, R0.reuse, R57, RZ ;  /* 0x0000003900397223 */ /* 0x040fe200000000ff */
[----:B------:R-:W-:-:S02]  /*23a0*/  FFMA R33, R0, R33, RZ ;  /* 0x0000002100217223 */ /* 0x000fc400000000ff */
[----:B------:R-:W5:Y:S04]  /*23b0*/  LDG.E R0, desc[UR6][R34.64+0x28] ;  /* 0x0000280622007981 */ /* 0x000f68000c1e1900 */
[----:B------:R0:W5:Y:S04]  /*23c0*/  LDG.E R58, desc[UR6][R34.64+0x38] ;  /* 0x00003806223a7981 */ /* 0x000168000c1e1900 */
[----:B------:R-:W5:Y:S04]  /*23d0*/  LDG.E.U16 R56, desc[UR6][R36.64] ;  /* 0x0000000624387981 */ /* 0x000f68000c1e1500 */
[----:B------:R1:W5:Y:S01]  /*23e0*/  LDG.E.U16 R61, desc[UR6][R36.64+0x24] ;  /* 0x00002406243d7981 */ /* 0x000362000c1e1500 */
[----:B------:R-:W-:-:S02]  /*23f0*/  I2FP.F32.S32 R39, R39 ;  /* 0x0000002700277245 */ /* 0x000fc40000201400 */
[----:B------:R-:W-:-:S03]  /*2400*/  I2FP.F32.S32 R54, R54 ;  /* 0x0000003600367245 */ /* 0x000fc60000201400 */
[C---:B------:R-:W-:Y:S02]  /*2410*/  FFMA R57, R60.reuse, R39, R57 ;  /* 0x000000273c397223 */ /* 0x040fe40000000039 */
[----:B------:R-:W-:Y:S01]  /*2420*/  FFMA R60, R60, R54, R33 ;  /* 0x000000363c3c7223 */ /* 0x000fe20000000021 */
[----:B------:R-:W-:-:S04]  /*2430*/  @P1 LOP3.LUT R33, R25, 0xffff, RZ, 0xc0, !PT ;  /* 0x0000ffff19211812 */ /* 0x000fc800078ec0ff */
[----:B------:R-:W-:Y:S02]  /*2440*/  @P1 SHF.R.U32.HI R39, RZ, 0x2, R33 ;  /* 0x00000002ff271819 */ /* 0x000fe40000011621 */
[----:B------:R-:W-:Y:S02]  /*2450*/  @P1 LOP3.LUT R33, R29, 0xffff, RZ, 0xc0, !PT ;  /* 0x0000ffff1d211812 */ /* 0x000fe400078ec0ff */
[----:B0-----:R-:W-:Y:S02]  /*2460*/  @P1 LOP3.LUT R34, R39, 0x3030, RZ, 0xc0, !PT ;  /* 0x0000303027221812 */ /* 0x001fe400078ec0ff */
[----:B------:R-:W-:Y:S02]  /*2470*/  @P1 SHF.R.U32.HI R33, RZ, 0x4, R33 ;  /* 0x00000004ff211819 */ /* 0x000fe40000011621 */
[----:B------:R-:W-:Y:S02]  /*2480*/  @P1 SHF.R.U32.HI R53, RZ, 0x2, R53 ;  /* 0x00000002ff351819 */ /* 0x000fe40000011635 */
[----:B------:R-:W-:-:S02]  /*2490*/  @P1 LOP3.LUT R33, R34, 0xf0f, R33, 0xf8, !PT ;  /* 0x00000f0f22211812 */ /* 0x000fc400078ef821 */
[----:B------:R-:W-:Y:S02]  /*24a0*/  @P1 LOP3.LUT R34, R53, 0x3030, RZ, 0xc0, !PT ;  /* 0x0000303035221812 */ /* 0x000fe400078ec0ff */
[----:B------:R-:W-:Y:S02]  /*24b0*/  @!P1 LOP3.LUT R33, R29, 0x3f3f, RZ, 0xc0, !PT ;  /* 0x00003f3f1d219812 */ /* 0x000fe400078ec0ff */
[----:B------:R-:W-:Y:S02]  /*24c0*/  @P1 LOP3.LUT R34, R34, 0xf0f, R29, 0xf8, !PT ;  /* 0x00000f0f22221812 */ /* 0x000fe400078ef81d */
[----:B------:R-:W-:-:S04]  /*24d0*/  @P1 LOP3.LUT R29, R46, 0xffff, RZ, 0xc0, !PT ;  /* 0x0000ffff2e1d1812 */ /* 0x000fc800078ec0ff */
[----:B------:R-:W-:Y:S02]  /*24e0*/  @P1 SHF.R.U32.HI R35, RZ, 0x2, R29 ;  /* 0x00000002ff231819 */ /* 0x000fe4000001161d */
[----:B------:R-:W-:Y:S02]  /*24f0*/  @P1 LOP3.LUT R29, R47, 0xffff, RZ, 0xc0, !PT ;  /* 0x0000ffff2f1d1812 */ /* 0x000fe400078ec0ff */
[----:B-1----:R-:W-:Y:S02]  /*2500*/  @P1 LOP3.LUT R36, R35, 0x3030, RZ, 0xc0, !PT ;  /* 0x0000303023241812 */ /* 0x002fe400078ec0ff */
[----:B------:R-:W-:Y:S02]  /*2510*/  @P1 SHF.R.U32.HI R29, RZ, 0x4, R29 ;  /* 0x00000004ff1d1819 */ /* 0x000fe4000001161d */
[----:B---3--:R-:W-:Y:S02]  /*2520*/  @P1 SHF.R.U32.HI R42, RZ, 0x2, R42 ;  /* 0x00000002ff2a1819 */ /* 0x008fe4000001162a */
[----:B------:R-:W-:-:S02]  /*2530*/  @P1 LOP3.LUT R29, R36, 0xf0f, R29, 0xf8, !PT ;  /* 0x00000f0f241d1812 */ /* 0x000fc400078ef81d */
[----:B------:R-:W-:Y:S02]  /*2540*/  @!P1 LOP3.LUT R29, R47, 0x3f3f, RZ, 0xc0, !PT ;  /* 0x00003f3f2f1d9812 */ /* 0x000fe400078ec0ff */
[----:B------:R-:W-:Y:S02]  /*2550*/  @P1 LOP3.LUT R42, R42, 0x3030, RZ, 0xc0, !PT ;  /* 0x000030302a2a1812 */ /* 0x000fe400078ec0ff */
[----:B------:R-:W-:Y:S02]  /*2560*/  @!P1 LOP3.LUT R34, R25, 0x3f3f, RZ, 0xc0, !PT ;  /* 0x00003f3f19229812 */ /* 0x000fe400078ec0ff */
[----:B------:R-:W-:Y:S02]  /*2570*/  LOP3.LUT R35, R33, 0xffff, RZ, 0xc0, !PT ;  /* 0x0000ffff21237812 */ /* 0x000fe400078ec0ff */
[----:B------:R-:W-:Y:S02]  /*2580*/  LOP3.LUT R29, R29, 0xffff, RZ, 0xc0, !PT ;  /* 0x0000ffff1d1d7812 */ /* 0x000fe400078ec0ff */
[----:B------:R-:W-:-:S02]  /*2590*/  @P1 LOP3.LUT R47, R42, 0xf0f, R47, 0xf8, !PT ;  /* 0x00000f0f2a2f1812 */ /* 0x000fc400078ef82f */
[----:B------:R-:W-:Y:S02]  /*25a0*/  LOP3.LUT R37, R34, 0xffff, RZ, 0xc0, !PT ;  /* 0x0000ffff22257812 */ /* 0x000fe400078ec0ff */
[----:B------:R-:W-:Y:S02]  /*25b0*/  @!P1 LOP3.LUT R47, R46, 0x3f3f, RZ, 0xc0, !PT ;  /* 0x00003f3f2e2f9812 */ /* 0x000fe400078ec0ff */
[----:B------:R-:W-:Y:S02]  /*25c0*/  LOP3.LUT R33, R35, 0xff, RZ, 0xc0, !PT ;  /* 0x000000ff23217812 */ /* 0x000fe400078ec0ff */
[----:B------:R-:W-:Y:S02]  /*25d0*/  LOP3.LUT R39, R29, 0xff, RZ, 0xc0, !PT ;  /* 0x000000ff1d277812 */ /* 0x000fe400078ec0ff */
[----:B------:R-:W-:Y:S02]  /*25e0*/  LOP3.LUT R34, R37, 0xff, RZ, 0xc0, !PT ;  /* 0x000000ff25227812 */ /* 0x000fe400078ec0ff */
[----:B------:R-:W-:-:S02]  /*25f0*/  SHF.R.U32.HI R37, RZ, 0x8, R37 ;  /* 0x00000008ff257819 */ /* 0x000fc40000011625 */
[----:B------:R-:W-:Y:S02]  /*2600*/  SHF.R.U32.HI R35, RZ, 0x8, R35 ;  /* 0x00000008ff237819 */ /* 0x000fe40000011623 */
[----:B------:R-:W-:Y:S01]  /*2610*/  SHF.R.U32.HI R29, RZ, 0x8, R29 ;  /* 0x00000008ff1d7819 */ /* 0x000fe2000001161d */
[----:B------:R-:W-:-:S05]  /*2620*/  VIADD R2, R2, 0x4 ;  /* 0x0000000402027836 */ /* 0x000fca0000000000 */
[----:B------:R-:W-:Y:S02]  /*2630*/  ISETP.GE.AND P0, PT, R2, UR4, PT ;  /* 0x0000000402007c0c */ /* 0x000fe4000bf06270 */
[----:B------:R-:W-:Y:S01]  /*2640*/  IADD3 R16, P1, PT, R16, 0x480, RZ ;  /* 0x0000048010107810 */ /* 0x000fe20007f3e0ff */
[----:B------:R-:W-:Y:S01]  /*2650*/  FADD R9, R26, R9 ;  /* 0x000000091a097221 */ /* 0x000fe20000000000 */
[----:B------:R-:W-:Y:S01]  /*2660*/  FADD R10, R59, R10 ;  /* 0x0000000a3b0a7221 */ /* 0x000fe20000000000 */
[----:B------:R-:W-:Y:S01]  /*2670*/  FADD R11, R38, R11 ;  /* 0x0000000b260b7221 */ /* 0x000fe20000000000 */
[----:B------:R-:W-:Y:S01]  /*2680*/  IADD3 R22, PT, PT, R22, 0x4, RZ ;  /* 0x0000000416167810 */ /* 0x000fe20007ffe0ff */
[----:B------:R-:W-:Y:S01]  /*2690*/  IMAD.X R3, RZ, RZ, R3, P1 ;  /* 0x000000ffff037224 */ /* 0x000fe200008e0603 */
[----:B------:R-:W-:Y:S01]  /*26a0*/  IADD3 R18, PT, PT, R18, 0x20, RZ ;  /* 0x0000002012127810 */ /* 0x000fe20007ffe0ff */
[----:B------:R-:W-:Y:S02]  /*26b0*/  VIADD R23, R23, 0x20 ;  /* 0x0000002017177836 */ /* 0x000fe40000000000 */
[----:B------:R-:W-:-:S02]  /*26c0*/  VIADD R17, R17, 0x20 ;  /* 0x0000002011117836 */ /* 0x000fc40000000000 */
[----:B------:R-:W-:Y:S02]  /*26d0*/  VIADD R19, R19, 0x20 ;  /* 0x0000002013137836 */ /* 0x000fe40000000000 */
[----:B------:R-:W-:Y:S02]  /*26e0*/  VIADD R20, R20, 0x20 ;  /* 0x0000002014147836 */ /* 0x000fe40000000000 */
[----:B--2---:R-:W-:Y:S02]  /*26f0*/  IDP.4A.S8.S8 R32, R32, R41, RZ ;  /* 0x0000002920207226 */ /* 0x004fe400000006ff */
[----:B------:R-:W-:Y:S02]  /*2700*/  IDP.4A.S8.S8 R36, R41, UR5, RZ ;  /* 0x0000000529247c26 */ /* 0x000fe400080006ff */
[----:B----4-:R-:W-:Y:S02]  /*2710*/  IDP.4A.S8.S8 R51, R51, R55, R32 ;  /* 0x0000003733337226 */ /* 0x010fe40000000620 */
[----:B------:R-:W-:Y:S01]  /*2720*/  IDP.4A.S8.S8 R32, R55, UR5, R36 ;  /* 0x0000000537207c26 */ /* 0x000fe20008000624 */
[----:B------:R-:W-:Y:S01]  /*2730*/  LOP3.LUT R36, R47, 0xffff, RZ, 0xc0, !PT ;  /* 0x0000ffff2f247812 */ /* 0x000fe200078ec0ff */
[----:B------:R-:W-:-:S02]  /*2740*/  IDP.4A.S8.S8 R41, R52, R41, RZ ;  /* 0x0000002934297226 */ /* 0x000fc400000006ff */
[C---:B------:R-:W-:Y:S02]  /*2750*/  IMAD R33, R32.reuse, R33, RZ ;  /* 0x0000002120217224 */ /* 0x040fe400078e02ff */
[-C--:B-----5:R-:W-:Y:S02]  /*2760*/  IDP.4A.S8.S8 R45, R45, R0.reuse, RZ ;  /* 0x000000002d2d7226 */ /* 0x0a0fe400000006ff */
[----:B------:R-:W-:Y:S01]  /*2770*/  IMAD R32, R32, R39, RZ ;  /* 0x0000002720207224 */ /* 0x000fe200078e02ff */
[----:B------:R-:W-:Y:S01]  /*2780*/  LOP3.LUT R42, R36, 0xff, RZ, 0xc0, !PT ;  /* 0x000000ff242a7812 */ /* 0x000fe200078ec0ff */
[----:B------:R-:W-:Y:S02]  /*2790*/  IDP.4A.S8.S8 R48, R48, R0, RZ ;  /* 0x0000000030307226 */ /* 0x000fe400000006ff */
[----:B------:R-:W-:Y:S01]  /*27a0*/  IDP.4A.S8.S8 R39, R0, UR5, RZ ;  /* 0x0000000500277c26 */ /* 0x000fe200080006ff */
[----:B------:R-:W-:Y:S01]  /*27b0*/  LOP3.LUT R0, R37, 0xffff, RZ, 0xc0, !PT ;  /* 0x0000ffff25007812 */ /* 0x000fe200078ec0ff */
[----:B------:R-:W-:Y:S01]  /*27c0*/  IDP.4A.S8.S8 R25, R50, R55, R41 ;  /* 0x0000003732197226 */ /* 0x000fe20000000629 */
[----:B------:R-:W-:Y:S01]  /*27d0*/  SHF.R.U32.HI R36, RZ, 0x8, R36 ;  /* 0x00000008ff247819 */ /* 0x000fe20000011624 */
[----:B------:R-:W-:-:S02]  /*27e0*/  IDP.4A.S8.S8 R45, R44, R58, R45 ;  /* 0x0000003a2c2d7226 */ /* 0x000fc4000000062d */
[----:B------:R-:W-:Y:S01]  /*27f0*/  IMAD R25, R25, R42, RZ ;  /* 0x0000002a19197224 */ /* 0x000fe200078e02ff */
[----:B------:R-:W-:Y:S01]  /*2800*/  LOP3.LUT R37, R36, 0xffff, RZ, 0xc0, !PT ;  /* 0x0000ffff24257812 */ /* 0x000fe200078ec0ff */
[----:B------:R-:W-:Y:S01]  /*2810*/  IMAD R0, R45, R0, RZ ;  /* 0x000000002d007224 */ /* 0x000fe200078e02ff */
[----:B------:R-:W-:Y:S01]  /*2820*/  LOP3.LUT R36, R35, 0xffff, RZ, 0xc0, !PT ;  /* 0x0000ffff23247812 */ /* 0x000fe200078ec0ff */
[----:B------:R-:W-:Y:S01]  /*2830*/  IDP.4A.S8.S8 R48, R49, R58, R48 ;  /* 0x0000003a31307226 */ /* 0x000fe20000000630 */
[----:B------:R-:W-:Y:S01]  /*2840*/  LOP3.LUT R42, R29, 0xffff, RZ, 0xc0, !PT ;  /* 0x0000ffff1d2a7812 */ /* 0x000fe200078ec0ff */
[----:B------:R-:W-:Y:S01]  /*2850*/  IDP.4A.S8.S8 R39, R58, UR5, R39 ;  /* 0x000000053a277c26 */ /* 0x000fe20008000627 */
[----:B------:R-:W-:Y:S01]  /*2860*/  I2FP.F32.S32 R35, R0 ;  /* 0x0000000000237245 */ /* 0x000fe20000201400 */
[----:B------:R-:W-:Y:S01]  /*2870*/  IMAD R34, R51, R34, RZ ;  /* 0x0000002233227224 */ /* 0x000fe200078e02ff */
[----:B------:R-:W-:Y:S01]  /*2880*/  I2FP.F32.S32 R0, R25 ;  /* 0x0000001900007245 */ /* 0x000fe20000201400 */
[----:B------:R-:W-:Y:S01]  /*2890*/  IMAD R48, R48, R37, RZ ;  /* 0x0000002530307224 */ /* 0x000fe200078e02ff */
[----:B------:R-:W-:Y:S01]  /*28a0*/  I2FP.F32.S32 R25, R32 ;  /* 0x0000002000197245 */ /* 0x000fe20000201400 */
[C---:B------:R-:W-:Y:S01]  /*28b0*/  IMAD R37, R39.reuse, R36, RZ ;  /* 0x0000002427257224 */ /* 0x040fe200078e02ff */
[----:B------:R-:W-:Y:S01]  /*28c0*/  I2FP.F32.S32 R36, R33 ;  /* 0x0000002100247245 */ /* 0x000fe20000201400 */
[----:B------:R-:W-:-:S02]  /*28d0*/  IMAD R42, R39, R42, RZ ;  /* 0x0000002a272a7224 */ /* 0x000fc400078e02ff */
[----:B------:R-:W-:Y:S01]  /*28e0*/  HADD2.F32 R29, -RZ, R56.H0_H0 ;  /* 0x20000038ff1d7230 */ /* 0x000fe20000004100 */
[----:B------:R-:W-:Y:S01]  /*28f0*/  I2FP.F32.S32 R34, R34 ;  /* 0x0000002200227245 */ /* 0x000fe20000201400 */
[----:B------:R-:W-:Y:S01]  /*2900*/  HADD2.F32 R61, -RZ, R61.H0_H0 ;  /* 0x2000003dff3d7230 */ /* 0x000fe20000004100 */
[----:B------:R-:W-:Y:S02]  /*2910*/  I2FP.F32.S32 R37, R37 ;  /* 0x0000002500257245 */ /* 0x000fe40000201400 */
[----:B------:R-:W-:Y:S01]  /*2920*/  I2FP.F32.S32 R42, R42 ;  /* 0x0000002a002a7245 */ /* 0x000fe20000201400 */
[C---:B------:R-:W-:Y:S01]  /*2930*/  FFMA R36, R29.reuse, R36, RZ ;  /* 0x000000241d247223 */ /* 0x040fe200000000ff */
[C---:B------:R-:W-:Y:S01]  /*2940*/  FFMA R25, R29.reuse, R25, RZ ;  /* 0x000000191d197223 */ /* 0x040fe200000000ff */
[----:B------:R-:W-:Y:S01]  /*2950*/  I2FP.F32.S32 R33, R48 ;  /* 0x0000003000217245 */ /* 0x000fe20000201400 */
[C---:B------:R-:W-:Y:S01]  /*2960*/  FFMA R34, R29.reuse, R34, RZ ;  /* 0x000000221d227223 */ /* 0x040fe200000000ff */
        /* <DEDUP_REMOVED lines=19> */
.L_x_226:
[----:B------:R0:W-:Y:S04]  /*2aa0*/  STL.128 [R1], R4 ;  /* 0x0000000401007387 */ /* 0x0001e80000100c00 */
[----:B------:R0:W-:Y:S04]  /*2ab0*/  STL.128 [R1+0x10], R8 ;  /* 0x0000100801007387 */ /* 0x0001e80000100c00 */
[----:B------:R0:W-:Y:S02]  /*2ac0*/  STL.128 [R1+0x20], R12 ;  /* 0x0000200c01007387 */ /* 0x0001e40000100c00 */
.L_x_225:
[----:B------:R-:W-:Y:S05]  /*2ad0*/  BSYNC.RECONVERGENT B0 ;  /* 0x0000000000007941 */ /* 0x000fea0003800200 */
.L_x_224:
        /* <DEDUP_REMOVED lines=23> */
.L_x_229:
[----:B------:R-:W-:Y:S05]  /*2c50*/  BSYNC.RECONVERGENT B0 ;  /* 0x0000000000007941 */ /* 0x000fea0003800200 */
.L_x_228:
        /* <DEDUP_REMOVED lines=10> */
[----:B------:R-:W5:Y:S04]  /*2d00*/  LDS R3, [R18] ;  /* 0x0000000012037984 */ /* 0x000f680000000800 */
[----:B-1----:R-:W0:Y:S04]  /*2d10*/  LDS R0, [R18+0x80] ;  /* 0x0000800012007984 */ /* 0x002e280000000800 */
[----:B------:R-:W1:Y:S04]  /*2d20*/  LDS R19, [R18+0x100] ;  /* 0x0001000012137984 */ /* 0x000e680000000800 */
[----:B------:R-:W3:Y:S04]  /*2d30*/  LDS R2, [R18+0x180] ;  /* 0x0001800012027984 */ /* 0x000ee80000000800 */
[----:B------:R-:W4:Y:S04]  /*2d40*/  LDS R21, [R18+0x200] ;  /* 0x0002000012157984 */ /* 0x000f280000000800 */
[----:B------:R-:W2:Y:S04]  /*2d50*/  LDS R16, [R18+0x280] ;  /* 0x0002800012107984 */ /* 0x000ea80000000800 */
[----:B------:R-:W2:Y:S04]  /*2d60*/  LDS R23, [R18+0x300] ;  /* 0x0003000012177984 */ /* 0x000ea80000000800 */
[----:B------:R-:W2:Y:S04]  /*2d70*/  LDS R20, [R18+0x380] ;  /* 0x0003800012147984 */ /* 0x000ea80000000800 */
[----:B------:R-:W-:Y:S04]  /*2d80*/  LDS R25, [R18+0x400] ;  /* 0x0004000012197984 */ /* 0x000fe80000000800 */
[----:B------:R-:W-:Y:S01]  /*2d90*/  LDS R22, [R18+0x480] ;  /* 0x0004800012167984 */ /* 0x000fe20000000800 */
[----:B-----5:R-:W-:Y:S01]  /*2da0*/  FADD R3, R3, R4 ;  /* 0x0000000403037221 */ /* 0x020fe20000000000 */
[----:B0-----:R-:W-:-:S04]  /*2db0*/  FADD R5, R0, R5 ;  /* 0x0000000500057221 */ /* 0x001fc80000000000 */
[----:B------:R-:W0:Y:S01]  /*2dc0*/  SHFL.BFLY PT, R0, R3, 0x10, 0x1f ;  /* 0x0e001f0003007f89 */ /* 0x000e2200000e0000 */
[----:B-1----:R-:W-:Y:S01]  /*2dd0*/  FADD R19, R19, R6 ;  /* 0x0000000613137221 */ /* 0x002fe20000000000 */
[----:B---3--:R-:W-:-:S04]  /*2de0*/  FADD R7, R2, R7 ;  /* 0x0000000702077221 */ /* 0x008fc80000000000 */
        /* <DEDUP_REMOVED lines=16> */
[----:B---3--:R-:W-:-:S03]  /*2ef0*/  FADD R2, R5, R2 ;  /* 0x0000000205027221 */ /* 0x008fc60000000000 */
[----:B------:R-:W3:Y:S01]  /*2f00*/  SHFL.BFLY PT, R29, R22, 0x10, 0x1f ;  /* 0x0e001f00161d7f89 */ /* 0x000ee200000e0000 */
[----:B--2---:R-:W-:Y:S01]  /*2f10*/  FADD R6, R7, R6 ;  /* 0x0000000607067221 */ /* 0x004fe20000000000 */
[----:B----4-:R-:W-:Y:S02]  /*2f20*/  FADD R8, R21, R8 ;  /* 0x0000000815087221 */ /* 0x010fe40000000000 */
[----:B------:R-:W2:Y:S01]  /*2f30*/  SHFL.BFLY PT, R3, R0, 0x8, 0x1f ;  /* 0x0d001f0000037f89 */ /* 0x000ea200000e0000 */
        /* <DEDUP_REMOVED lines=8> */
[----:B---3--:R-:W-:-:S03]  /*2fc0*/  FADD R29, R22, R29 ;  /* 0x0000001d161d7221 */ /* 0x008fc60000000000 */
[----:B------:R-:W3:Y:S04]  /*2fd0*/  SHFL.BFLY PT, R13, R16, 0x8, 0x1f ;  /* 0x0d001f00100d7f89 */ /* 0x000ee800000e0000 */
[----:B------:R-:W3:Y:S01]  /*2fe0*/  SHFL.BFLY PT, R19, R10, 0x8, 0x1f ;  /* 0x0d001f000a137f89 */ /* 0x000ee200000e0000 */
[----:B--2---:R-:W-:-:S03]  /*2ff0*/  FADD R3, R0, R3 ;  /* 0x0000000300037221 */ /* 0x004fc60000000000 */
[----:B------:R-:W2:Y:S01]  /*3000*/  SHFL.BFLY PT, R12, R25, 0x8, 0x1f ;  /* 0x0d001f00190c7f89 */ /* 0x000ea200000e0000 */
[----:B----4-:R-:W-:-:S03]  /*3010*/  FADD R5, R2, R5 ;  /* 0x0000000502057221 */ /* 0x010fc60000000000 */
[----:B------:R-:W4:Y:S01]  /*3020*/  SHFL.BFLY PT, R20, R27, 0x8, 0x1f ;  /* 0x0d001f001b147f89 */ /* 0x000f2200000e0000 */
[----:B0-----:R-:W-:-:S03]  /*3030*/  FADD R7, R4, R7 ;  /* 0x0000000704077221 */ /* 0x001fc60000000000 */
[----:B------:R-:W0:Y:S01]  /*3040*/  SHFL.BFLY PT, R22, R29, 0x8, 0x1f ;  /* 0x0d001f001d167f89 */ /* 0x000e2200000e0000 */
[----:B-----5:R-:W-:Y:S01]  /*3050*/  FADD R9, R6, R9 ;  /* 0x0000000906097221 */ /* 0x020fe20000000000 */
[----:B-1----:R-:W-:Y:S02]  /*3060*/  FADD R11, R8, R11 ;  /* 0x0000000b080b7221 */ /* 0x002fe40000000000 */
[----:B------:R-:W1:Y:S01]  /*3070*/  SHFL.BFLY PT, R0, R3, 0x4, 0x1f ;  /* 0x0c801f0003007f89 */ /* 0x000e6200000e0000 */
[----:B---3--:R-:W-:-:S03]  /*3080*/  FADD R13, R16, R13 ;  /* 0x0000000d100d7221 */ /* 0x008fc60000000000 */
[----:B------:R-:W3:Y:S01]  /*3090*/  SHFL.BFLY PT, R2, R5, 0x4, 0x1f ;  /* 0x0c801f0005027f89 */ /* 0x000ee200000e0000 */
[----:B------:R-:W-:-:S03]  /*30a0*/  FADD R19, R10, R19 ;  /* 0x000000130a137221 */ /* 0x000fc60000000000 */
[----:B------:R-:W5:Y:S01]  /*30b0*/  SHFL.BFLY PT, R4, R7, 0x4, 0x1f ;  /* 0x0c801f0007047f89 */ /* 0x000f6200000e0000 */
[----:B--2---:R-:W-:-:S03]  /*30c0*/  FADD R25, R25, R12 ;  /* 0x0000000c19197221 */ /* 0x004fc60000000000 */
[----:B------:R-:W2:Y:S01]  /*30d0*/  SHFL.BFLY PT, R6, R9, 0x4, 0x1f ;  /* 0x0c801f0009067f89 */ /* 0x000ea200000e0000 */
[----:B----4-:R-:W-:-:S03]  /*30e0*/  FADD R20, R27, R20 ;  /* 0x000000141b147221 */ /* 0x010fc60000000000 */
[----:B------:R-:W4:Y:S01]  /*30f0*/  SHFL.BFLY PT, R8, R11, 0x4, 0x1f ;  /* 0x0c801f000b087f89 */ /* 0x000f2200000e0000 */
[----:B0-----:R-:W-:-:S03]  /*3100*/  FADD R22, R29, R22 ;  /* 0x000000161d167221 */ /* 0x001fc60000000000 */
[----:B------:R-:W0:Y:S04]  /*3110*/  SHFL.BFLY PT, R10, R13, 0x4, 0x1f ;  /* 0x0c801f000d0a7f89 */ /* 0x000e2800000e0000 */
[----:B------:R-:W0:Y:S01]  /*3120*/  SHFL.BFLY PT, R12, R19, 0x4, 0x1f ;  /* 0x0c801f00130c7f89 */ /* 0x000e2200000e0000 */
[----:B-1----:R-:W-:-:S03]  /*3130*/  FADD R0, R3, R0 ;  /* 0x0000000003007221 */ /* 0x002fc60000000000 */
[----:B------:R-:W1:Y:S01]  /*3140*/  SHFL.BFLY PT, R16, R25, 0x4, 0x1f ;  /* 0x0c801f0019107f89 */ /* 0x000e6200000e0000 */
[----:B---3--:R-:W-:-:S03]  /*3150*/  FADD R2, R5, R2 ;  /* 0x0000000205027221 */ /* 0x008fc60000000000 */
[----:B------:R-:W3:Y:S01]  /*3160*/  SHFL.BFLY PT, R21, R20, 0x4, 0x1f ;  /* 0x0c801f0014157f89 */ /* 0x000ee200000e0000 */
[----:B-----5:R-:W-:-:S03]  /*3170*/  FADD R4, R7, R4 ;  /* 0x0000000407047221 */ /* 0x020fc60000000000 */
[----:B------:R-:W5:Y:S01]  /*3180*/  SHFL.BFLY PT, R23, R22, 0x4, 0x1f ;  /* 0x0c801f0016177f89 */ /* 0x000f6200000e0000 */
[----:B--2---:R-:W-:Y:S01]  /*3190*/  FADD R6, R9, R6 ;  /* 0x0000000609067221 */ /* 0x004fe20000000000 */
[----:B----4-:R-:W-:Y:S02]  /*31a0*/  FADD R8, R11, R8 ;  /* 0x000000080b087221 */ /* 0x010fe40000000000 */
[----:B------:R-:W2:Y:S01]  /*31b0*/  SHFL.BFLY PT, R3, R0, 0x2, 0x1f ;  /* 0x0c401f0000037f89 */ /* 0x000ea200000e0000 */
[----:B0-----:R-:W-:-:S03]  /*31c0*/  FADD R10, R13, R10 ;  /* 0x0000000a0d0a7221 */ /* 0x001fc60000000000 */
[----:B------:R-:W0:Y:S01]  /*31d0*/  SHFL.BFLY PT, R5, R2, 0x2, 0x1f ;  /* 0x0c401f0002057f89 */ /* 0x000e2200000e0000 */
[----:B------:R-:W-:-:S03]  /*31e0*/  FADD R12, R19, R12 ;  /* 0x0000000c130c7221 */ /* 0x000fc60000000000 */
[----:B------:R-:W4:Y:S01]  /*31f0*/  SHFL.BFLY PT, R7, R4, 0x2, 0x1f ;  /* 0x0c401f0004077f89 */ /* 0x000f2200000e0000 */
[----:B-1----:R-:W-:-:S03]  /*3200*/  FADD R16, R25, R16 ;  /* 0x0000001019107221 */ /* 0x002fc60000000000 */
[----:B------:R-:W1:Y:S01]  /*3210*/  SHFL.BFLY PT, R9, R6, 0x2, 0x1f ;  /* 0x0c401f0006097f89 */ /* 0x000e6200000e0000 */
[----:B---3--:R-:W-:-:S03]  /*3220*/  FADD R20, R20, R21 ;  /* 0x0000001514147221 */ /* 0x008fc60000000000 */
[----:B------:R-:W3:Y:S01]  /*3230*/  SHFL.BFLY PT, R11, R8, 0x2, 0x1f ;  /* 0x0c401f00080b7f89 */ /* 0x000ee200000e0000 */
[----:B-----5:R-:W-:-:S03]  /*3240*/  FADD R22, R22, R23 ;  /* 0x0000001716167221 */ /* 0x020fc60000000000 */
[----:B------:R-:W5:Y:S04]  /*3250*/  SHFL.BFLY PT, R13, R10, 0x2, 0x1f ;  /* 0x0c401f000a0d7f89 */ /* 0x000f6800000e0000 */
[----:B------:R-:W5:Y:S01]  /*3260*/  SHFL.BFLY PT, R19, R12, 0x2, 0x1f ;  /* 0x0c401f000c137f89 */ /* 0x000f6200000e0000 */
[----:B--2---:R-:W-:-:S03]  /*3270*/  FADD R3, R0, R3 ;  /* 0x0000000300037221 */ /* 0x004fc60000000000 */
[----:B------:R-:W2:Y:S01]  /*3280*/  SHFL.BFLY PT, R21, R16, 0x2, 0x1f ;  /* 0x0c401f0010157f89 */ /* 0x000ea200000e0000 */
[----:B0-----:R-:W-:-:S03]  /*3290*/  FADD R5, R2, R5 ;  /* 0x0000000502057221 */ /* 0x001fc60000000000 */
[----:B------:R-:W0:Y:S01]  /*32a0*/  SHFL.BFLY PT, R23, R20, 0x2, 0x1f ;  /* 0x0c401f0014177f89 */ /* 0x000e2200000e0000 */
[----:B----4-:R-:W-:-:S03]  /*32b0*/  FADD R7, R4, R7 ;  /* 0x0000000704077221 */ /* 0x010fc60000000000 */
[----:B------:R-:W4:Y:S01]  /*32c0*/  SHFL.BFLY PT, R25, R22, 0x2, 0x1f ;  /* 0x0c401f0016197f89 */ /* 0x000f2200000e0000 */
[----:B-1----:R-:W-:Y:S01]  /*32d0*/  FADD R9, R6, R9 ;  /* 0x0000000906097221 */ /* 0x002fe20000000000 */
[----:B---3--:R-:W-:Y:S02]  /*32e0*/  FADD R8, R8, R11 ;  /* 0x0000000b08087221 */ /* 0x008fe40000000000 */
[----:B------:R-:W1:Y:S01]  /*32f0*/  SHFL.BFLY PT, R4, R3, 0x1, 0x1f ;  /* 0x0c201f0003047f89 */ /* 0x000e6200000e0000 */
[----:B-----5:R-:W-:-:S03]  /*3300*/  FADD R13, R10, R13 ;  /* 0x0000000d0a0d7221 */ /* 0x020fc60000000000 */
[----:B------:R-:W3:Y:S01]  /*3310*/  SHFL.BFLY PT, R0, R5, 0x1, 0x1f ;  /* 0x0c201f0005007f89 */ /* 0x000ee200000e0000 */
[----:B------:R-:W-:-:S03]  /*3320*/  FADD R12, R12, R19 ;  /* 0x000000130c0c7221 */ /* 0x000fc60000000000 */
[----:B------:R-:W5:Y:S01]  /*3330*/  SHFL.BFLY PT, R6, R7, 0x1, 0x1f ;  /* 0x0c201f0007067f89 */ /* 0x000f6200000e0000 */
[----:B------:R-:W-:Y:S01]  /*3340*/  LEA R19, R17, UR9, 0x2 ;  /* 0x0000000911137c11 */ /* 0x000fe2000f8e10ff */
[----:B--2---:R-:W-:Y:S02]  /*3350*/  FADD R16, R16, R21 ;  /* 0x0000001510107221 */ /* 0x004fe40000000000 */
[----:B------:R-:W2:Y:S01]  /*3360*/  SHFL.BFLY PT, R2, R9, 0x1, 0x1f ;  /* 0x0c201f0009027f89 */ /* 0x000ea200000e0000 */
[----:B0-----:R-:W-:-:S03]  /*3370*/  FADD R20, R20, R23 ;  /* 0x0000001714147221 */ /* 0x001fc60000000000 */
[----:B------:R-:W0:Y:S01]  /*3380*/  SHFL.BFLY PT, R11, R8, 0x1, 0x1f ;  /* 0x0c201f00080b7f89 */ /* 0x000e2200000e0000 */
[----:B----4-:R-:W-:-:S03]  /*3390*/  FADD R22, R22, R25 ;  /* 0x0000001916167221 */ /* 0x010fc60000000000 */
[----:B------:R-:W4:Y:S04]  /*33a0*/  SHFL.BFLY PT, R10, R13, 0x1, 0x1f ;  /* 0x0c201f000d0a7f89 */ /* 0x000f2800000e0000 */
[----:B------:R-:W4:Y:S01]  /*33b0*/  SHFL.BFLY PT, R21, R12, 0x1, 0x1f ;  /* 0x0c201f000c157f89 */ /* 0x000f2200000e0000 */
[----:B-1----:R-:W-:-:S03]  /*33c0*/  FADD R4, R3, R4 ;  /* 0x0000000403047221 */ /* 0x002fc60000000000 */
[----:B------:R-:W1:Y:S01]  /*33d0*/  SHFL.BFLY PT, R23, R16, 0x1, 0x1f ;  /* 0x0c201f0010177f89 */ /* 0x000e6200000e0000 */
[----:B---3--:R-:W-:-:S03]  /*33e0*/  FADD R5, R5, R0 ;  /* 0x0000000005057221 */ /* 0x008fc60000000000 */
[----:B------:R-:W3:Y:S01]  /*33f0*/  SHFL.BFLY PT, R25, R20, 0x1, 0x1f ;  /* 0x0c201f0014197f89 */ /* 0x000ee200000e0000 */
[----:B-----5:R-:W-:-:S03]  /*3400*/  FADD R6, R7, R6 ;  /* 0x0000000607067221 */ /* 0x020fc60000000000 */
[----:B------:R-:W5:Y:S01]  /*3410*/  SHFL.BFLY PT, R27, R22, 0x1, 0x1f ;  /* 0x0c201f00161b7f89 */ /* 0x000f6200000e0000 */
[----:B--2---:R-:W-:Y:S01]  /*3420*/  FADD R7, R9, R2 ;  /* 0x0000000209077221 */ /* 0x004fe20000000000 */
[----:B0-----:R-:W-:Y:S02]  /*3430*/  FADD R8, R8, R11 ;  /* 0x0000000b08087221 */ /* 0x001fe40000000000 */
[----:B------:R0:W-:Y:S01]  /*3440*/  STL.64 [R1], R4 ;  /* 0x0000000401007387 */ /* 0x0001e20000100a00 */
[----:B----4-:R-:W-:-:S03]  /*3450*/  FADD R9, R13, R10 ;  /* 0x0000000a0d097221 */ /* 0x010fc60000000000 */
[----:B------:R-:W2:Y:S01]  /*3460*/  @!P0 LDL R0, [R19] ;  /* 0x0000000013008983 */ /* 0x000ea20000100800 */
[----:B------:R-:W-:-:S03]  /*3470*/  FADD R10, R12, R21 ;  /* 0x000000150c0a7221 */ /* 0x000fc60000000000 */
[----:B------:R-:W-:Y:S01]  /*3480*/  STL.64 [R1+0x8], R6 ;  /* 0x0000080601007387 */ /* 0x000fe20000100a00 */
[----:B-1----:R-:W-:-:S03]  /*3490*/  FADD R11, R16, R23 ;  /* 0x00000017100b7221 */ /* 0x002fc60000000000 */
[----:B------:R-:W4:Y:S01]  /*34a0*/  @!P0 LDL R2, [R19+0x8] ;  /* 0x0000080013028983 */ /* 0x000f220000100800 */
[----:B---3--:R-:W-:-:S03]  /*34b0*/  FADD R12, R20, R25 ;  /* 0x00000019140c7221 */ /* 0x008fc60000000000 */
[----:B------:R-:W-:Y:S01]  /*34c0*/  STL.64 [R1+0x10], R8 ;  /* 0x0000100801007387 */ /* 0x000fe20000100a00 */
[----:B-----5:R-:W-:-:S03]  /*34d0*/  FADD R13, R22, R27 ;  /* 0x0000001b160d7221 */ /* 0x020fc60000000000 */
[----:B------:R-:W3:Y:S04]  /*34e0*/  @!P0 LDL R3, [R19+0x10] ;  /* 0x0000100013038983 */ /* 0x000ee80000100800 */
        /* <DEDUP_REMOVED lines=12> */
[----:B------:R-:W0:Y:S01]  /*35b0*/  SHFL.BFLY PT, R9, R6, 0x8, 0x1f ;  /* 0x0d001f0006097f89 */ /* 0x000e2200000e0000 */
[----:B------:R-:W1:Y:S03]  /*35c0*/  @!P0 LDC R16, c[0x0][0x3a4] ;  /* 0x0000e900ff108b82 */ /* 0x000e660000000800 */
[----:B------:R-:W0:Y:S02]  /*35d0*/  SHFL.BFLY PT, R8, R15, 0x8, 0x1f ;  /* 0x0d001f000f087f89 */ /* 0x000e2400000e0000 */
[----:B0-----:R-:W-:Y:S01]  /*35e0*/  FADD R10, R6, R9 ;  /* 0x00000009060a7221 */ /* 0x001fe20000000000 */
[----:B------:R-:W-:-:S04]  /*35f0*/  FADD R11, R15, R8 ;  /* 0x000000080f0b7221 */ /* 0x000fc80000000000 */
[----:B------:R-:W0:Y:S04]  /*3600*/  SHFL.BFLY PT, R9, R10, 0x4, 0x1f ;  /* 0x0c801f000a097f89 */ /* 0x000e2800000e0000 */
[----:B------:R-:W1:Y:S01]  /*3610*/  SHFL.BFLY PT, R12, R11, 0x4, 0x1f ;  /* 0x0c801f000b0c7f89 */ /* 0x000e6200000e0000 */
[----:B------:R-:W1:Y:S01]  /*3620*/  S2R R22, SR_CTAID.X ;  /* 0x0000000000167919 */ /* 0x000e620000002500 */
[----:B0-----:R-:W-:Y:S01]  /*3630*/  FADD R7, R10, R9 ;  /* 0x000000090a077221 */ /* 0x001fe20000000000 */
[----:B-1----:R-:W-:-:S04]  /*3640*/  FADD R14, R11, R12 ;  /* 0x0000000c0b0e7221 */ /* 0x002fc80000000000 */
[----:B------:R-:W0:Y:S01]  /*3650*/  SHFL.BFLY PT, R8, R7, 0x2, 0x1f ;  /* 0x0c401f0007087f89 */ /* 0x000e2200000e0000 */
[----:B------:R-:W1:Y:S03]  /*3660*/  @!P0 LDC.64 R10, c[0x0][0x390] ;  /* 0x0000e400ff0a8b82 */ /* 0x000e660000000a00 */
[----:B------:R-:W0:Y:S02]  /*3670*/  SHFL.BFLY PT, R13, R14, 0x2, 0x1f ;  /* 0x0c401f000e0d7f89 */ /* 0x000e2400000e0000 */
[----:B0-----:R-:W-:-:S03]  /*3680*/  FADD R18, R7, R8 ;  /* 0x0000000807127221 */ /* 0x001fc60000000000 */
[----:B------:R-:W0:Y:S01]  /*3690*/  @!P0 LDC.64 R8, c[0x0][0x390] ;  /* 0x0000e400ff088b82 */ /* 0x000e220000000a00 */
[----:B------:R-:W-:Y:S01]  /*36a0*/  FADD R20, R14, R13 ;  /* 0x0000000d0e147221 */ /* 0x000fe20000000000 */
[----:B------:R-:W1:Y:S06]  /*36b0*/  SHFL.BFLY PT, R29, R18, 0x1, 0x1f ;  /* 0x0c201f00121d7f89 */ /* 0x000e6c00000e0000 */
[----:B------:R-:W1:Y:S01]  /*36c0*/  @!P0 LDC.64 R12, c[0x0][0x390] ;  /* 0x0000e400ff0c8b82 */ /* 0x000e620000000a00 */
[----:B------:R-:W1:Y:S07]  /*36d0*/  SHFL.BFLY PT, R31, R20, 0x1, 0x1f ;  /* 0x0c201f00141f7f89 */ /* 0x000e6e00000e0000 */
[----:B------:R-:W1:Y:S08]  /*36e0*/  @!P0 LDC.64 R14, c[0x0][0x390] ;  /* 0x0000e400ff0e8b82 */ /* 0x000e700000000a00 */
[----:B------:R-:W1:Y:S01]  /*36f0*/  @!P0 LDC.64 R6, c[0x0][0x390] ;  /* 0x0000e400ff068b82 */ /* 0x000e620000000a00 */
[----:B------:R-:W-:-:S04]  /*3700*/  IMAD R21, R22, 0x2, R17 ;  /* 0x0000000216157824 */ /* 0x000fc800078e0211 */
[C---:B------:R-:W-:Y:S01]  /*3710*/  @!P0 IMAD.IADD R17, R21.reuse, 0x1, R16 ;  /* 0x0000000115118824 */ /* 0x040fe200078e0210 */
[----:B------:R-:W-:Y:S01]  /*3720*/  @!P0 LEA R23, R24, R21, 0x1 ;  /* 0x0000001518178211 */ /* 0x000fe200078e08ff */
        /* <DEDUP_REMOVED lines=10> */
[----:B--2---:R0:W-:Y:S04]  /*37d0*/  @!P0 STG.E desc[UR6][R8.64], R0 ;  /* 0x0000000008008986 */ /* 0x0041e8000c101906 */
[----:B----4-:R0:W-:Y:S04]  /*37e0*/  @!P0 STG.E desc[UR6][R10.64], R2 ;  /* 0x000000020a008986 */ /* 0x0101e8000c101906 */
[----:B---3--:R0:W-:Y:S04]  /*37f0*/  @!P0 STG.E desc[UR6][R12.64], R3 ;  /* 0x000000030c008986 */ /* 0x0081e8000c101906 */
        /* <DEDUP_REMOVED lines=10> */
.L_x_230:
        /* <DEDUP_REMOVED lines=14> */
.L_x_761:


//--------------------- .text.mul_mat_vec_q3_K_q8_1_cuda6 --------------------------
	.section	.text.mul_mat_vec_q3_K_q8_1_cuda6,"ax",@progbits
	.align	128
        .global         mul_mat_vec_q3_K_q8_1_cuda6
        .type           mul_mat_vec_q3_K_q8_1_cuda6,@function
        .size           mul_mat_vec_q3_K_q8_1_cuda6,(.L_x_762 - mul_mat_vec_q3_K_q8_1_cuda6)
        .other          mul_mat_vec_q3_K_q8_1_cuda6,@"STO_CUDA_ENTRY STV_DEFAULT"
mul_mat_vec_q3_K_q8_1_cuda6:
.text.mul_mat_vec_q3_K_q8_1_cuda6:
        /* <DEDUP_REMOVED lines=15> */
[----:B------:R-:W-:Y:S01]  /*00f0*/  CS2R R12, SRZ ;  /* 0x00000000000c7805 */ /* 0x000fe2000001ff00 */
[----:B------:R3:W-:Y:S01]  /*0100*/  STL.128 [R1+0x20], RZ ;  /* 0x000020ff01007387 */ /* 0x0007e20000100c00 */
[----:B--2---:R-:W-:-:S04]  /*0110*/  SHF.R.S32.HI R0, RZ, 0x1f, R3 ;  /* 0x0000001fff007819 */ /* 0x004fc80000011403 */
[----:B------:R-:W-:Y:S01]  /*0120*/  LEA.HI R8, R0, R3, RZ, 0x8 ;  /* 0x0000000300087211 */ /* 0x000fe200078f40ff */
        /* <DEDUP_REMOVED lines=11> */
[C---:B------:R-:W-:Y:S01]  /*01e0*/  IMAD R38, R0.reuse, UR4, R0 ;  /* 0x0000000400267c24 */ /* 0x040fe2000f8e0200 */
[----:B------:R-:W-:Y:S01]  /*01f0*/  BSSY.RECONVERGENT B1, `(.L_x_233) ;  /* 0x0000202000017945 */ /* 0x000fe20003800200 */
[----:B------:R-:W-:Y:S01]  /*0200*/  LOP3.LUT R7, R7, 0x1, RZ, 0xc0, !PT ;  /* 0x0000000107077812 */ /* 0x000fe200078ec0ff */
[----:B------:R-:W-:Y:S02]  /*0210*/  IMAD R40, R0, UR4, R39 ;  /* 0x0000000400287c24 */ /* 0x000fe4000f8e0227 */
[----:B------:R-:W-:Y:S01]  /*0220*/  IADD3 R38, PT, PT, R39, R38, RZ ;  /* 0x0000002627267210 */ /* 0x000fe20007ffe0ff */
[----:B------:R-:W-:-:S04]  /*0230*/  IMAD.WIDE.U32 R2, R17, 0x20, R2 ;  /* 0x0000002011027825 */ /* 0x000fc800078e0002 */
[----:B------:R-:W-:Y:S01]  /*0240*/  IMAD.WIDE.U32 R16, R7, 0x90, RZ ;  /* 0x0000009007107825 */ /* 0x000fe200078e00ff */
[--C-:B------:R-:W-:Y:S02]  /*0250*/  SHF.R.U64 R7, R2, 0x4, R3.reuse ;  /* 0x0000000402077819 */ /* 0x100fe40000001203 */
[----:B------:R-:W-:-:S03]  /*0260*/  SHF.R.U32.HI R2, RZ, 0x4, R3 ;  /* 0x00000004ff027819 */ /* 0x000fc60000011603 */
[----:B------:R-:W-:Y:S01]  /*0270*/  IMAD.WIDE.U32 R16, R7, 0x120, R16 ;  /* 0x0000012007107825 */ /* 0x000fe200078e0010 */
[----:B------:R-:W-:-:S03]  /*0280*/  MOV R7, RZ ;  /* 0x000000ff00077202 */ /* 0x000fc60000000f00 */
[----:B------:R-:W-:Y:S01]  /*0290*/  IMAD R21, R2, 0x120, RZ ;  /* 0x0000012002157824 */ /* 0x000fe200078e02ff */
[----:B0-----:R-:W-:Y:S02]  /*02a0*/  SHF.R.S32.HI R2, RZ, 0x1f, R19 ;  /* 0x0000001fff027819 */ /* 0x001fe40000011413 */
[----:B-1----:R-:W-:Y:S02]  /*02b0*/  IADD3 R20, P0, PT, R16, UR6, RZ ;  /* 0x0000000610147c10 */ /* 0x002fe4000ff1e0ff */
[----:B------:R-:W-:Y:S02]  /*02c0*/  LEA.HI R2, R2, R19, RZ, 0x5 ;  /* 0x0000001302027211 */ /* 0x000fe400078f28ff */
[----:B------:R-:W-:Y:S02]  /*02d0*/  IADD3.X R21, PT, PT, R17, UR7, R21, P0, !PT ;  /* 0x0000000711157c10 */ /* 0x000fe400087fe415 */
[----:B------:R-:W-:-:S07]  /*02e0*/  SHF.R.S32.HI R41, RZ, 0x5, R2 ;  /* 0x00000005ff297819 */ /* 0x000fce0000011402 */
.L_x_234:
[----:B------:R-:W0:Y:S01]  /*02f0*/  S2R R44, SR_TID.X ;  /* 0x00000000002c7919 */ /* 0x000e220000002100 */
[----:B------:R-:W1:Y:S02]  /*0300*/  LDC.64 R16, c[0x0][0x380] ;  /* 0x0000e000ff107b82 */ /* 0x000e640000000a00 */
[----:B-1----:R-:W-:Y:S01]  /*0310*/  IMAD.WIDE R18, R40, 0x6e, R16 ;  /* 0x0000006e28127825 */ /* 0x002fe200078e0210 */
[----:B0-----:R-:W-:Y:S02]  /*0320*/  SHF.L.U32 R24, R44, 0x2, RZ ;  /* 0x000000022c187819 */ /* 0x001fe400000006ff */
[----:B------:R-:W-:Y:S02]  /*0330*/  SHF.R.U32.HI R2, RZ, 0x2, R44 ;  /* 0x00000002ff027819 */ /* 0x000fe4000001162c */
[----:B------:R-:W-:Y:S02]  /*0340*/  LOP3.LUT R53, R24, 0x1c, RZ, 0xc0, !PT ;  /* 0x0000001c18357812 */ /* 0x000fe400078ec0ff */
[----:B------:R-:W-:-:S02]  /*0350*/  LOP3.LUT R3, R2, 0x1, RZ, 0xc0, !PT ;  /* 0x0000000102037812 */ /* 0x000fc400078ec0ff */
[----:B------:R-:W-:Y:S02]  /*0360*/  IADD3 R2, P0, PT, R53, R18, RZ ;  /* 0x0000001235027210 */ /* 0x000fe40007f1e0ff */
[----:B------:R-:W-:Y:S02]  /*0370*/  LOP3.LUT R47, R3, 0x60, RZ, 0xfc, !PT ;  /* 0x00000060032f7812 */ /* 0x000fe400078efcff */
[----:B------:R-:W-:Y:S01]  /*0380*/  IADD3.X R3, PT, PT, RZ, R19, RZ, P0, !PT ;  /* 0x00000013ff037210 */ /* 0x000fe200007fe4ff */
[----:B------:R-:W-:Y:S01]  /*0390*/  IMAD.WIDE R16, R38, 0x6e, R16 ;  /* 0x0000006e26107825 */ /* 0x000fe200078e0210 */
[----:B------:R-:W-:-:S03]  /*03a0*/  IADD3 R22, P0, PT, R18, R47, RZ ;  /* 0x0000002f12167210 */ /* 0x000fc60007f1e0ff */
[----:B------:R-:W2:Y:S01]  /*03b0*/  LDG.E.U16.CONSTANT R55, desc[UR8][R2.64] ;  /* 0x0000000802377981 */ /* 0x000ea2000c1e9500 */
[----:B------:R-:W-:-:S03]  /*03c0*/  IADD3.X R23, PT, PT, RZ, R19, RZ, P0, !PT ;  /* 0x00000013ff177210 */ /* 0x000fc600007fe4ff */
[----:B------:R0:W2:Y:S01]  /*03d0*/  LDG.E.U16.CONSTANT R54, desc[UR8][R2.64+0x2] ;  /* 0x0000020802367981 */ /* 0x0000a2000c1e9500 */
[----:B------:R-:W-:-:S03]  /*03e0*/  IADD3 R46, P0, PT, R16, R47, RZ ;  /* 0x0000002f102e7210 */ /* 0x000fc60007f1e0ff */
[----:B------:R-:W3:Y:S01]  /*03f0*/  LDG.E.U8.CONSTANT R49, desc[UR8][R22.64+0x4] ;  /* 0x0000040816317981 */ /* 0x000ee2000c1e9100 */
[----:B------:R-:W-:-:S03]  /*0400*/  IADD3.X R47, PT, PT, RZ, R17, RZ, P0, !PT ;  /* 0x00000011ff2f7210 */ /* 0x000fc600007fe4ff */
[----:B------:R-:W4:Y:S04]  /*0410*/  LDG.E.U8.CONSTANT R50, desc[UR8][R22.64+0x2] ;  /* 0x0000020816327981 */ /* 0x000f28000c1e9100 */
[----:B------:R-:W5:Y:S01]  /*0420*/  LDG.E.U8.CONSTANT R51, desc[UR8][R22.64+0xa] ;  /* 0x00000a0816337981 */ /* 0x000f62000c1e9100 */
[----:B------:R-:W-:-:S03]  /*0430*/  LOP3.LUT R33, R24, 0x3c, RZ, 0xc0, !PT ;  /* 0x0000003c18217812 */ /* 0x000fc600078ec0ff */
[----:B------:R-:W5:Y:S01]  /*0440*/  LDG.E.U8.CONSTANT R42, desc[UR8][R46.64] ;  /* 0x000000082e2a7981 */ /* 0x000f62000c1e9100 */
[----:B------:R-:W-:-:S03]  /*0450*/  IADD3 R24, P0, PT, R33, R18, RZ ;  /* 0x0000001221187210 */ /* 0x000fc60007f1e0ff */
[----:B------:R-:W5:Y:S01]  /*0460*/  LDG.E.U8.CONSTANT R45, desc[UR8][R22.64] ;  /* 0x00000008162d7981 */ /* 0x000f62000c1e9100 */
[----:B------:R-:W-:-:S03]  /*0470*/  IADD3.X R25, PT, PT, RZ, R19, RZ, P0, !PT ;  /* 0x00000013ff197210 */ /* 0x000fc600007fe4ff */
[----:B------:R-:W5:Y:S04]  /*0480*/  LDG.E.U8.CONSTANT R48, desc[UR8][R22.64+0x8] ;  /* 0x0000080816307981 */ /* 0x000f68000c1e9100 */
[----:B------:R-:W5:Y:S01]  /*0490*/  LDG.E.U8.CONSTANT R52, desc[UR8][R22.64+0x6] ;  /* 0x0000060816347981 */ /* 0x000f62000c1e9100 */
[----:B------:R-:W-:-:S03]  /*04a0*/  IADD3 R30, P1, PT, R53, R16, RZ ;  /* 0x00000010351e7210 */ /* 0x000fc60007f3e0ff */
[----:B------:R-:W5:Y:S04]  /*04b0*/  LDG.E.U16.CONSTANT R32, desc[UR8][R24.64+0x22] ;  /* 0x0000220818207981 */ /* 0x000f68000c1e9500 */
[----:B------:R-:W5:Y:S04]  /*04c0*/  LDG.E.U8.CONSTANT R43, desc[UR8][R46.64+0x8] ;  /* 0x000008082e2b7981 */ /* 0x000f68000c1e9100 */
[----:B------:R-:W5:Y:S04]  /*04d0*/  LDG.E.U16.CONSTANT R23, desc[UR8][R24.64+0x20] ;  /* 0x0000200818177981 */ /* 0x000f68000c1e9500 */
[----:B------:R-:W5:Y:S01]  /*04e0*/  LDG.E.U8.CONSTANT R37, desc[UR8][R46.64+0x2] ;  /* 0x000002082e257981 */ /* 0x000f62000c1e9100 */
[----:B------:R-:W-:-:S03]  /*04f0*/  IADD3.X R31, PT, PT, RZ, R17, RZ, P1, !PT ;  /* 0x00000011ff1f7210 */ /* 0x000fc60000ffe4ff */
[----:B------:R-:W5:Y:S04]  /*0500*/  LDG.E.U8.CONSTANT R27, desc[UR8][R46.64+0xa] ;  /* 0x00000a082e1b7981 */ /* 0x000f68000c1e9100 */
[----:B------:R-:W5:Y:S04]  /*0510*/  LDG.E.U8.CONSTANT R22, desc[UR8][R46.64+0x4] ;  /* 0x000004082e167981 */ /* 0x000f68000c1e9100 */
[----:B------:R-:W5:Y:S04]  /*0520*/  LDG.E.U8.CONSTANT R35, desc[UR8][R46.64+0x6] ;  /* 0x000006082e237981 */ /* 0x000f68000c1e9100 */
[----:B------:R-:W5:Y:S04]  /*0530*/  LDG.E.U16.CONSTANT R29, desc[UR8][R30.64] ;  /* 0x000000081e1d7981 */ /* 0x000f68000c1e9500 */
[----:B------:R-:W5:Y:S01]  /*0540*/  LDG.E.U16.CONSTANT R36, desc[UR8][R30.64+0x2] ;  /* 0x000002081e247981 */ /* 0x000f62000c1e9500 */
[----:B0-----:R-:W-:-:S02]  /*0550*/  IADD3 R2, P0, PT, R33, R16, RZ ;  /* 0x0000001021027210 */ /* 0x001fc40007f1e0ff */
[----:B------:R-:W-:Y:S01]  /*0560*/  LOP3.LUT R58, R44, 0x8, RZ, 0xc0, !PT ;  /* 0x000000082c3a7812 */ /* 0x000fe200078ec0ff */
[----:B------:R-:W5:Y:S01]  /*0570*/  LDG.E.U16.CONSTANT R16, desc[UR8][R16.64+0x6c] ;  /* 0x00006c0810107981 */ /* 0x000f62000c1e9500 */
[----:B------:R-:W-:-:S03]  /*0580*/  IADD3.X R3, PT, PT, RZ, R17, RZ, P0, !PT ;  /* 0x00000011ff037210 */ /* 0x000fc600007fe4ff */
[----:B------:R-:W5:Y:S04]  /*0590*/  LDG.E.U16.CONSTANT R18, desc[UR8][R18.64+0x6c] ;  /* 0x00006c0812127981 */ /* 0x000f68000c1e9500 */
[----:B------:R-:W5:Y:S04]  /*05a0*/  LDG.E.U16.CONSTANT R26, desc[UR8][R2.64+0x20] ;  /* 0x00002008021a7981 */ /* 0x000f68000c1e9500 */
[----:B------:R0:W5:Y:S02]  /*05b0*/  LDG.E.U16.CONSTANT R33, desc[UR8][R2.64+0x22] ;  /* 0x0000220802217981 */ /* 0x000164000c1e9500 */
[----:B0-----:R-:W-:-:S02]  /*05c0*/  MOV R2, R20 ;  /* 0x0000001400027202 */ /* 0x001fc40000000f00 */
[----:B------:R-:W-:Y:S02]  /*05d0*/  MOV R3, R21 ;  /* 0x0000001500037202 */ /* 0x000fe40000000f00 */
[----:B------:R-:W-:-:S03]  /*05e0*/  IADD3 R20, P0, PT, R53, R2, RZ ;  /* 0x0000000235147210 */ /* 0x000fc60007f1e0ff */
[----:B------:R-:W5:Y:S01]  /*05f0*/  LDG.E.U16.CONSTANT R28, desc[UR8][R2.64+0x24] ;  /* 0x00002408021c7981 */ /* 0x000f62000c1e9500 */
[----:B------:R-:W-:-:S03]  /*0600*/  IADD3.X R21, PT, PT, RZ, R3, RZ, P0, !PT ;  /* 0x00000003ff157210 */ /* 0x000fc600007fe4ff */
[----:B------:R-:W5:Y:S04]  /*0610*/  LDG.E.U16.CONSTANT R24, desc[UR8][R2.64] ;  /* 0x0000000802187981 */ /* 0x000f68000c1e9500 */
[----:B------:R-:W5:Y:S04]  /*0620*/  LDG.E.CONSTANT R25, desc[UR8][R20.64+0x4] ;  /* 0x0000040814197981 */ /* 0x000f68000c1e9900 */
[----:B------:R-:W5:Y:S04]  /*0630*/  LDG.E.CONSTANT R34, desc[UR8][R20.64+0x28] ;  /* 0x0000280814227981 */ /* 0x000f68000c1e9900 */
[----:B------:R-:W5:Y:S04]  /*0640*/  LDG.E.CONSTANT R31, desc[UR8][R20.64+0x4c] ;  /* 0x00004c08141f7981 */ /* 0x000f68000c1e9900 */
[----:B------:R-:W5:Y:S01]  /*0650*/  LDG.E.U16.CONSTANT R30, desc[UR8][R2.64+0x48] ;  /* 0x00004808021e7981 */ /* 0x000f62000c1e9500 */
[----:B------:R-:W-:-:S02]  /*0660*/  LOP3.LUT R46, R58, 0x6, RZ, 0xfc, !PT ;  /* 0x000000063a2e7812 */ /* 0x000fc400078efcff */
[----:B------:R-:W-:Y:S02]  /*0670*/  LOP3.LUT R57, R58, 0x4, RZ, 0xfc, !PT ;  /* 0x000000043a397812 */ /* 0x000fe400078efcff */
[----:B------:R-:W-:Y:S02]  /*0680*/  SHF.R.U32.HI R46, RZ, 0x1, R46 ;  /* 0x00000001ff2e7819 */ /* 0x000fe4000001162e */
[----:B------:R-:W-:Y:S02]  /*0690*/  SHF.R.U32.HI R57, RZ, 0x1, R57 ;  /* 0x00000001ff397819 */ /* 0x000fe40000011639 */
[----:B------:R-:W-:Y:S02]  /*06a0*/  LOP3.LUT R47, R46, 0x4, RZ, 0xc0, !PT ;  /* 0x000000042e2f7812 */ /* 0x000fe400078ec0ff */
[----:B------:R-:W-:Y:S02]  /*06b0*/  SHF.R.U32.HI R58, RZ, 0x1, R58 ;  /* 0x00000001ff3a7819 */ /* 0x000fe4000001163a */
[----:B------:R-:W-:-:S02]  /*06c0*/  SHF.R.U32.HI R44, RZ, 0x1, R44 ;  /* 0x00000001ff2c7819 */ /* 0x000fc4000001162c */
[----:B--2---:R-:W-:Y:S02]  /*06d0*/  LEA R55, R54, R55, 0x10 ;  /* 0x0000003736377211 */ /* 0x004fe400078e80ff */
[----:B------:R-:W-:Y:S02]  /*06e0*/  LOP3.LUT R54, R46, 0x6, RZ, 0xc0, !PT ;  /* 0x000000062e367812 */ /* 0x000fe400078ec0ff */
[----:B------:R-:W-:-:S04]  /*06f0*/  LOP3.LUT R46, R57, 0x4, RZ, 0xc0, !PT ;  /* 0x00000004392e7812 */ /* 0x000fc800078ec0ff */
[----:B---3--:R-:W-:Y:S02]  /*0700*/  SHF.R.U32.HI R56, RZ, R46, R49 ;  /* 0x0000002eff387219 */ /* 0x008fe40000011631 */
[-C--:B----4-:R-:W-:Y:S02]  /*0710*/  SHF.R.U32.HI R50, RZ, R58.reuse, R50 ;  /* 0x0000003aff327219 */ /* 0x090fe40000011632 */
[--C-:B-----5:R-:W-:Y:S02]  /*0720*/  SHF.R.U32.HI R49, RZ, R58, R51.reuse ;  /* 0x0000003aff317219 */ /* 0x120fe40000011633 */
[----:B------:R-:W-:Y:S02]  /*0730*/  SHF.R.U32.HI R61, RZ, R54, R51 ;  /* 0x00000036ff3d7219 */ /* 0x000fe40000011633 */
[----:B------:R-:W-:Y:S02]  /*0740*/  LOP3.LUT R50, R50, 0xf, RZ, 0xc0, !PT ;  /* 0x0000000f32327812 */ /* 0x000fe400078ec0ff */
[----:B------:R-:W-:-:S02]  /*0750*/  SHF.L.U32 R51, R49, 0x4, RZ ;  /* 0x0000000431337819 */ /* 0x000fc400000006ff */
[-C--:B------:R-:W-:Y:S02]  /*0760*/  SHF.R.U32.HI R42, RZ, R58.reuse, R42 ;  /* 0x0000003aff2a7219 */ /* 0x080fe4000001162a */
[----:B------:R-:W-:Y:S02]  /*0770*/  LOP3.LUT R50, R50, 0x30, R51, 0xf8, !PT ;  /* 0x0000003032327812 */ /* 0x000fe400078ef833 */
[----:B------:R-:W-:Y:S02]  /*0780*/  LOP3.LUT R51, R42, 0xf, RZ, 0xc0, !PT ;  /* 0x0000000f2a337812 */ /* 0x000fe400078ec0ff */
[----:B------:R-:W-:Y:S02]  /*0790*/  LOP3.LUT R42, R44, 0x4, RZ, 0xc0, !PT ;  /* 0x000000042c2a7812 */ /* 0x000fe400078ec0ff */
[----:B------:R-:W-:Y:S02]  /*07a0*/  SHF.R.U32.HI R53, RZ, R58, R48 ;  /* 0x0000003aff357219 */ /* 0x000fe40000011630 */
[----:B------:R-:W-:-:S02]  /*07b0*/  SHF.R.S32.HI R55, RZ, R42, R55 ;  /* 0x0000002aff377219 */ /* 0x000fc40000011437 */
[-C--:B------:R-:W-:Y:S02]  /*07c0*/  SHF.R.U32.HI R59, RZ, R57.reuse, R48 ;  /* 0x00000039ff3b7219 */ /* 0x080fe40000011630 */
[----:B------:R-:W-:Y:S02]  /*07d0*/  SHF.R.U32.HI R45, RZ, R58, R45 ;  /* 0x0000003aff2d7219 */ /* 0x000fe4000001162d */
[----:B------:R-:W-:Y:S02]  /*07e0*/  SHF.R.U32.HI R57, RZ, R57, R43 ;  /* 0x00000039ff397219 */ /* 0x000fe4000001162b */
[----:B------:R-:W-:Y:S02]  /*07f0*/  LEA R32, R32, R23, 0x10 ;  /* 0x0000001720207211 */ /* 0x000fe400078e80ff */
[----:B------:R-:W-:Y:S02]  /*0800*/  SHF.L.U32 R23, R55, 0x2, RZ ;  /* 0x0000000237177819 */ /* 0x000fe400000006ff */
[----:B------:R-:W-:-:S02]  /*0810*/  SHF.R.U32.HI R60, RZ, R47, R52 ;  /* 0x0000002fff3c7219 */ /* 0x000fc40000011634 */
[----:B------:R-:W-:Y:S02]  /*0820*/  SHF.L.U32 R48, R53, 0x4, RZ ;  /* 0x0000000435307819 */ /* 0x000fe400000006ff */
[-C--:B------:R-:W-:Y:S02]  /*0830*/  SHF.R.U32.HI R43, RZ, R58.reuse, R43 ;  /* 0x0000003aff2b7219 */ /* 0x080fe4000001162b */
[-C--:B------:R-:W-:Y:S02]  /*0840*/  SHF.R.U32.HI R37, RZ, R58.reuse, R37 ;  /* 0x0000003aff257219 */ /* 0x080fe40000011625 */
[----:B------:R-:W-:Y:S02]  /*0850*/  SHF.L.U32 R52, R59, 0x4, RZ ;  /* 0x000000043b347819 */ /* 0x000fe400000006ff */
[----:B------:R-:W-:Y:S02]  /*0860*/  LOP3.LUT R53, R56, 0xf, RZ, 0xc0, !PT ;  /* 0x0000000f38357812 */ /* 0x000fe400078ec0ff */
[----:B------:R-:W-:-:S02]  /*0870*/  SHF.R.U32.HI R58, RZ, R58, R27 ;  /* 0x0000003aff3a7219 */ /* 0x000fc4000001161b */
[----:B------:R-:W-:Y:S02]  /*0880*/  SHF.R.U32.HI R54, RZ, R54, R27 ;  /* 0x00000036ff367219 */ /* 0x000fe4000001161b */
[----:B------:R-:W-:Y:S02]  /*0890*/  SHF.R.U32.HI R46, RZ, R46, R22 ;  /* 0x0000002eff2e7219 */ /* 0x000fe40000011616 */
[----:B------:R-:W-:Y:S02]  /*08a0*/  LOP3.LUT R22, R32, 0x3030303, RZ, 0xc0, !PT ;  /* 0x0303030320167812 */ /* 0x000fe400078ec0ff */
[----:B------:R-:W-:Y:S02]  /*08b0*/  LOP3.LUT R27, R23, 0x4040404, RZ, 0xc, !PT ;  /* 0x04040404171b7812 */ /* 0x000fe400078e0cff */
[----:B------:R-:W-:Y:S02]  /*08c0*/  LOP3.LUT R53, R53, 0x30, R52, 0xf8, !PT ;  /* 0x0000003035357812 */ /* 0x000fe400078ef834 */
[----:B------:R-:W-:-:S02]  /*08d0*/  SHF.R.U32.HI R35, RZ, R47, R35 ;  /* 0x0000002fff237219 */ /* 0x000fc40000011623 */
[----:B------:R-:W-:Y:S02]  /*08e0*/  LOP3.LUT R37, R37, 0xf, RZ, 0xc0, !PT ;  /* 0x0000000f25257812 */ /* 0x000fe400078ec0ff */
[----:B------:R-:W-:Y:S02]  /*08f0*/  SHF.L.U32 R52, R58, 0x4, RZ ;  /* 0x000000043a347819 */ /* 0x000fe400000006ff */
[----:B------:R-:W-:Y:S01]  /*0900*/  IADD3 R23, PT, PT, R22, -0x7f7f7f80, -R27 ;  /* 0x8080808016177810 */ /* 0x000fe20007ffe81b */
[----:B------:R-:W2:Y:S01]  /*0910*/  LDG.E.U16.CONSTANT R58, desc[UR8][R2.64+0x6c] ;  /* 0x00006c08023a7981 */ /* 0x000ea2000c1e9500 */
[----:B------:R-:W-:Y:S02]  /*0920*/  SHF.L.U32 R57, R57, 0x4, RZ ;  /* 0x0000000439397819 */ /* 0x000fe400000006ff */
[----:B------:R-:W-:Y:S02]  /*0930*/  LOP3.LUT R46, R46, 0xf, RZ, 0xc0, !PT ;  /* 0x0000000f2e2e7812 */ /* 0x000fe400078ec0ff */
[----:B------:R-:W-:-:S02]  /*0940*/  LOP3.LUT R45, R45, 0xf, RZ, 0xc0, !PT ;  /* 0x0000000f2d2d7812 */ /* 0x000fc400078ec0ff */
[----:B------:R-:W-:Y:S02]  /*0950*/  LEA R29, R36, R29, 0x10 ;  /* 0x0000001d241d7211 */ /* 0x000fe400078e80ff */
[----:B------:R-:W-:Y:S02]  /*0960*/  SHF.L.U32 R44, R54, 0x4, RZ ;  /* 0x00000004362c7819 */ /* 0x000fe400000006ff */
[----:B------:R-:W-:Y:S02]  /*0970*/  LOP3.LUT R35, R35, 0xf, RZ, 0xc0, !PT ;  /* 0x0000000f23237812 */ /* 0x000fe400078ec0ff */
[----:B------:R-:W-:Y:S02]  /*0980*/  LOP3.LUT R52, R37, 0x30, R52, 0xf8, !PT ;  /* 0x0000003025347812 */ /* 0x000fe400078ef834 */
[--C-:B------:R-:W-:Y:S02]  /*0990*/  LOP3.LUT R27, R27, 0x3030303, R32.reuse, 0xf8, !PT ;  /* 0x030303031b1b7812 */ /* 0x100fe400078ef820 */
[----:B------:R-:W-:-:S02]  /*09a0*/  LOP3.LUT R36, R23, 0x3030303, R32, 0x78, !PT ;  /* 0x0303030317247812 */ /* 0x000fc400078e7820 */
[----:B------:R-:W-:Y:S02]  /*09b0*/  SHF.R.U32.HI R37, RZ, 0x4, R32 ;  /* 0x00000004ff257819 */ /* 0x000fe40000011620 */
[----:B------:R-:W-:Y:S02]  /*09c0*/  LOP3.LUT R54, R46, 0x30, R57, 0xf8, !PT ;  /* 0x000000302e367812 */ /* 0x000fe400078ef839 */
[----:B------:R-:W-:Y:S02]  /*09d0*/  LOP3.LUT R49, R45, 0x30, R48, 0xf8, !PT ;  /* 0x000000302d317812 */ /* 0x000fe400078ef830 */
[----:B------:R-:W-:Y:S02]  /*09e0*/  LOP3.LUT R57, R35, 0x30, R44, 0xf8, !PT ;  /* 0x0000003023397812 */ /* 0x000fe400078ef82c */
[----:B------:R-:W-:Y:S02]  /*09f0*/  SHF.L.U32 R48, R43, 0x4, RZ ;  /* 0x000000042b307819 */ /* 0x000fe400000006ff */
[----:B------:R-:W-:-:S02]  /*0a00*/  SHF.R.S32.HI R35, RZ, R42, R29 ;  /* 0x0000002aff237219 */ /* 0x000fc4000001141d */
[----:B------:R-:W-:Y:S02]  /*0a10*/  LOP3.LUT R27, R36, R27, RZ, 0xc0, !PT ;  /* 0x0000001b241b7212 */ /* 0x000fe400078ec0ff */
[----:B------:R-:W-:Y:S02]  /*0a20*/  SHF.R.U32.HI R29, RZ, 0x2, R32 ;  /* 0x00000002ff1d7819 */ /* 0x000fe40000011620 */
[C---:B------:R-:W-:Y:S02]  /*0a30*/  SHF.L.U32 R36, R55.reuse, 0x1, RZ ;  /* 0x0000000137247819 */ /* 0x040fe400000006ff */
[----:B------:R-:W-:Y:S02]  /*0a40*/  LOP3.LUT R43, R55, 0x4040404, RZ, 0xc, !PT ;  /* 0x04040404372b7812 */ /* 0x000fe400078e0cff */
[----:B------:R-:W-:Y:S02]  /*0a50*/  LOP3.LUT R44, R37, 0x3030303, RZ, 0xc0, !PT ;  /* 0x03030303252c7812 */ /* 0x000fe400078ec0ff */
[----:B------:R-:W-:-:S02]  /*0a60*/  LOP3.LUT R29, R29, 0x3030303, RZ, 0xc0, !PT ;  /* 0x030303031d1d7812 */ /* 0x000fc400078ec0ff */
[----:B------:R-:W-:Y:S02]  /*0a70*/  LOP3.LUT R36, R36, 0x4040404, RZ, 0xc, !PT ;  /* 0x0404040424247812 */ /* 0x000fe400078e0cff */
[C---:B------:R-:W-:Y:S02]  /*0a80*/  IADD3 R43, PT, PT, R44.reuse, -0x7f7f7f80, -R43 ;  /* 0x808080802c2b7810 */ /* 0x040fe40007ffe82b */
[----:B------:R-:W-:Y:S02]  /*0a90*/  LOP3.LUT R37, R44, 0x4040404, R55, 0xf4, !PT ;  /* 0x040404042c257812 */ /* 0x000fe400078ef437 */
[----:B------:R-:W-:Y:S02]  /*0aa0*/  SHF.R.U32.HI R42, RZ, 0x6, R32 ;  /* 0x00000006ff2a7819 */ /* 0x000fe40000011620 */
[----:B------:R-:W-:Y:S02]  /*0ab0*/  IADD3 R32, PT, PT, R29, -0x7f7f7f80, -R36 ;  /* 0x808080801d207810 */ /* 0x000fe40007ffe824 */
[----:B------:R-:W-:-:S02]  /*0ac0*/  LOP3.LUT R37, R37, R43, R44, 0x60, !PT ;  /* 0x0000002b25257212 */ /* 0x000fc400078e602c */
[----:B------:R-:W-:Y:S02]  /*0ad0*/  SHF.R.U32.HI R55, RZ, 0x1, R55 ;  /* 0x00000001ff377819 */ /* 0x000fe40000011637 */
[----:B------:R-:W-:Y:S02]  /*0ae0*/  LOP3.LUT R36, R36, R29, R32, 0x64, !PT ;  /* 0x0000001d24247212 */ /* 0x000fe400078e6420 */
[----:B------:R-:W-:Y:S02]  /*0af0*/  PRMT R46, R37, 0xba98, RZ ;  /* 0x0000ba98252e7816 */ /* 0x000fe400000000ff */
[----:B------:R-:W-:Y:S02]  /*0b00*/  LOP3.LUT R51, R51, 0x30, R48, 0xf8, !PT ;  /* 0x0000003033337812 */ /* 0x000fe400078ef830 */
[----:B------:R-:W-:Y:S02]  /*0b10*/  PRMT R37, R44, 0xba98, RZ ;  /* 0x0000ba982c257816 */ /* 0x000fe400000000ff */
[----:B------:R-:W-:-:S02]  /*0b20*/  LOP3.LUT R45, R42, 0x3030303, RZ, 0xc0, !PT ;  /* 0x030303032a2d7812 */ /* 0x000fc400078ec0ff */
[----:B------:R-:W-:Y:S02]  /*0b30*/  LOP3.LUT R48, R55, 0x4040404, RZ, 0xc, !PT ;  /* 0x0404040437307812 */ /* 0x000fe400078e0cff */
[----:B------:R-:W-:Y:S02]  /*0b40*/  PRMT R42, R29, 0xba98, RZ ;  /* 0x0000ba981d2a7816 */ /* 0x000fe400000000ff */
[----:B------:R-:W-:Y:S02]  /*0b50*/  PRMT R29, R36, 0xba98, RZ ;  /* 0x0000ba98241d7816 */ /* 0x000fe400000000ff */
[C---:B------:R-:W-:Y:S02]  /*0b60*/  LOP3.LUT R36, R46.reuse, 0x80808080, R43, 0x6, !PT ;  /* 0x808080802e247812 */ /* 0x040fe400078e062b */
[----:B------:R-:W-:Y:S02]  /*0b70*/  LOP3.LUT R37, R46, 0x7f7f7f7f, R37, 0x60, !PT ;  /* 0x7f7f7f7f2e257812 */ /* 0x000fe400078e6025 */
[----:B------:R-:W-:-:S02]  /*0b80*/  IADD3 R47, PT, PT, R45, -0x7f7f7f80, -R48 ;  /* 0x808080802d2f7810 */ /* 0x000fc40007ffe830 */
[----:B------:R-:W-:Y:S02]  /*0b90*/  LOP3.LUT R44, R29, 0x7f7f7f7f, R42, 0x60, !PT ;  /* 0x7f7f7f7f1d2c7812 */ /* 0x000fe400078e602a */
[----:B------:R-:W-:Y:S02]  /*0ba0*/  LOP3.LUT R42, R37, R36, RZ, 0xfc, !PT ;  /* 0x00000024252a7212 */ /* 0x000fe400078efcff */
[----:B------:R-:W-:Y:S02]  /*0bb0*/  LOP3.LUT R48, R48, R45, R47, 0x64, !PT ;  /* 0x0000002d30307212 */ /* 0x000fe400078e642f */
[----:B------:R-:W-:Y:S02]  /*0bc0*/  LEA R36, R33, R26, 0x10 ;  /* 0x0000001a21247211 */ /* 0x000fe400078e80ff */
[----:B------:R-:W-:Y:S02]  /*0bd0*/  PRMT R48, R48, 0xba98, RZ ;  /* 0x0000ba9830307816 */ /* 0x000fe400000000ff */
[----:B------:R-:W-:-:S02]  /*0be0*/  SHF.R.U32.HI R26, RZ, 0x4, R36 ;  /* 0x00000004ff1a7819 */ /* 0x000fc40000011624 */
[----:B------:R-:W-:Y:S02]  /*0bf0*/  LOP3.LUT R43, R29, 0x80808080, R32, 0x6, !PT ;  /* 0x808080801d2b7812 */ /* 0x000fe400078e0620 */
[----:B------:R-:W-:Y:S02]  /*0c00*/  PRMT R45, R45, 0xba98, RZ ;  /* 0x0000ba982d2d7816 */ /* 0x000fe400000000ff */
[----:B------:R-:W-:Y:S02]  /*0c10*/  PRMT R32, R27, 0xba98, RZ ;  /* 0x0000ba981b207816 */ /* 0x000fe400000000ff */
[----:B------:R-:W-:Y:S02]  /*0c20*/  LOP3.LUT R47, R48, 0x80808080, R47, 0x6, !PT ;  /* 0x80808080302f7812 */ /* 0x000fe400078e062f */
[----:B------:R-:W-:Y:S02]  /*0c30*/  LOP3.LUT R29, R35, 0x4040404, RZ, 0xc, !PT ;  /* 0x04040404231d7812 */ /* 0x000fe400078e0cff */
[----:B------:R-:W-:-:S02]  /*0c40*/  LOP3.LUT R46, R26, 0x3030303, RZ, 0xc0, !PT ;  /* 0x030303031a2e7812 */ /* 0x000fc400078ec0ff */
[----:B------:R-:W-:Y:S02]  /*0c50*/  LOP3.LUT R48, R48, 0x7f7f7f7f, R45, 0x60, !PT ;  /* 0x7f7f7f7f30307812 */ /* 0x000fe400078e602d */
[----:B------:R-:W-:Y:S02]  /*0c60*/  PRMT R27, R22, 0xba98, RZ ;  /* 0x0000ba98161b7816 */ /* 0x000fe400000000ff */
[----:B------:R-:W-:Y:S02]  /*0c70*/  LOP3.LUT R45, R32, 0x80808080, R23, 0x6, !PT ;  /* 0x80808080202d7812 */ /* 0x000fe400078e0617 */
[----:B------:R-:W-:Y:S02]  /*0c80*/  SHF.L.U32 R23, R35, 0x2, RZ ;  /* 0x0000000223177819 */ /* 0x000fe400000006ff */
[C---:B------:R-:W-:Y:S02]  /*0c90*/  IADD3 R37, PT, PT, R46.reuse, -0x7f7f7f80, -R29 ;  /* 0x808080802e257810 */ /* 0x040fe40007ffe81d */
[----:B------:R-:W-:-:S02]  /*0ca0*/  LOP3.LUT R33, R46, 0x4040404, R35, 0xf4, !PT ;  /* 0x040404042e217812 */ /* 0x000fc400078ef423 */
[----:B------:R-:W-:Y:S02]  /*0cb0*/  LOP3.LUT R32, R32, 0x7f7f7f7f, R27, 0x60, !PT ;  /* 0x7f7f7f7f20207812 */ /* 0x000fe400078e601b */
[----:B------:R-:W-:Y:S02]  /*0cc0*/  LOP3.LUT R43, R44, R43, RZ, 0xfc, !PT ;  /* 0x0000002b2c2b7212 */ /* 0x000fe400078efcff */
[----:B------:R-:W-:Y:S02]  /*0cd0*/  LOP3.LUT R44, R48, R47, RZ, 0xfc, !PT ;  /* 0x0000002f302c7212 */ /* 0x000fe400078efcff */
[----:B------:R-:W-:Y:S02]  /*0ce0*/  LOP3.LUT R22, R36, 0x3030303, RZ, 0xc0, !PT ;  /* 0x0303030324167812 */ /* 0x000fe400078ec0ff */
[----:B------:R-:W-:Y:S02]  /*0cf0*/  LOP3.LUT R27, R23, 0x4040404, RZ, 0xc, !PT ;  /* 0x04040404171b7812 */ /* 0x000fe400078e0cff */
[----:B------:R-:W-:-:S02]  /*0d00*/  LOP3.LUT R47, R33, R37, R46, 0x60, !PT ;  /* 0x00000025212f7212 */ /* 0x000fc400078e602e */
[----:B------:R-:W-:Y:S02]  /*0d10*/  SHF.R.U32.HI R26, RZ, 0x2, R36 ;  /* 0x00000002ff1a7819 */ /* 0x000fe40000011624 */
[----:B------:R-:W-:Y:S02]  /*0d20*/  IADD3 R23, PT, PT, R22, -0x7f7f7f80, -R27 ;  /* 0x8080808016177810 */ /* 0x000fe40007ffe81b */
[----:B------:R-:W-:Y:S02]  /*0d30*/  LOP3.LUT R45, R32, R45, RZ, 0xfc, !PT ;  /* 0x0000002d202d7212 */ /* 0x000fe400078efcff */
[----:B------:R-:W-:Y:S02]  /*0d40*/  PRMT R48, R47, 0xba98, RZ ;  /* 0x0000ba982f307816 */ /* 0x000fe400000000ff */
[----:B------:R-:W-:Y:S02]  /*0d50*/  SHF.L.U32 R32, R35, 0x1, RZ ;  /* 0x0000000123207819 */ /* 0x000fe400000006ff */
[----:B------:R-:W-:-:S02]  /*0d60*/  LOP3.LUT R29, R26, 0x3030303, RZ, 0xc0, !PT ;  /* 0x030303031a1d7812 */ /* 0x000fc400078ec0ff */
[--C-:B------:R-:W-:Y:S02]  /*0d70*/  LOP3.LUT R27, R27, 0x3030303, R36.reuse, 0xf8, !PT ;  /* 0x030303031b1b7812 */ /* 0x100fe400078ef824 */
[----:B------:R-:W-:Y:S02]  /*0d80*/  LOP3.LUT R26, R23, 0x3030303, R36, 0x78, !PT ;  /* 0x03030303171a7812 */ /* 0x000fe400078e7824 */
[----:B------:R-:W-:Y:S02]  /*0d90*/  PRMT R47, R46, 0xba98, RZ ;  /* 0x0000ba982e2f7816 */ /* 0x000fe400000000ff */
[----:B------:R-:W-:Y:S02]  /*0da0*/  LOP3.LUT R46, R48, 0x80808080, R37, 0x6, !PT ;  /* 0x80808080302e7812 */ /* 0x000fe400078e0625 */
[----:B------:R-:W-:Y:S01]  /*0db0*/  LOP3.LUT R32, R32, 0x4040404, RZ, 0xc, !PT ;  /* 0x0404040420207812 */ /* 0x000fe200078e0cff */
[----:B------:R-:W3:Y:S01]  /*0dc0*/  LDG.E.CONSTANT R37, desc[UR8][R20.64+0x70] ;  /* 0x0000700814257981 */ /* 0x000ee2000c1e9900 */
[----:B------:R-:W-:-:S02]  /*0dd0*/  LOP3.LUT R26, R26, R27, RZ, 0xc0, !PT ;  /* 0x0000001b1a1a7212 */ /* 0x000fc400078ec0ff */
[----:B------:R-:W-:Y:S02]  /*0de0*/  IADD3 R33, PT, PT, R29, -0x7f7f7f80, -R32 ;  /* 0x808080801d217810 */ /* 0x000fe40007ffe820 */
[----:B------:R-:W-:Y:S02]  /*0df0*/  PRMT R26, R26, 0xba98, RZ ;  /* 0x0000ba981a1a7816 */ /* 0x000fe400000000ff */
[----:B------:R-:W-:Y:S02]  /*0e00*/  LOP3.LUT R32, R32, R29, R33, 0x64, !PT ;  /* 0x0000001d20207212 */ /* 0x000fe400078e6421 */
[----:B------:R-:W-:Y:S02]  /*0e10*/  PRMT R27, R22, 0xba98, RZ ;  /* 0x0000ba98161b7816 */ /* 0x000fe400000000ff */
[----:B------:R-:W-:Y:S02]  /*0e20*/  LOP3.LUT R55, R48, 0x7f7f7f7f, R47, 0x60, !PT ;  /* 0x7f7f7f7f30377812 */ /* 0x000fe400078e602f */
[----:B------:R-:W-:Y:S01]  /*0e30*/  LOP3.LUT R48, R26, 0x80808080, R23, 0x6, !PT ;  /* 0x808080801a307812 */ /* 0x000fe200078e0617 */
[----:B------:R-:W-:Y:S01]  /*0e40*/  IMAD.WIDE R22, R41, 0x24, R20 ;  /* 0x0000002429167825 */ /* 0x000fe200078e0214 */
[----:B------:R-:W-:-:S02]  /*0e50*/  PRMT R32, R32, 0xba98, RZ ;  /* 0x0000ba9820207816 */ /* 0x000fc400000000ff */
[----:B------:R-:W-:Y:S02]  /*0e60*/  PRMT R29, R29, 0xba98, RZ ;  /* 0x0000ba981d1d7816 */ /* 0x000fe400000000ff */
[----:B------:R-:W-:Y:S02]  /*0e70*/  LOP3.LUT R27, R26, 0x7f7f7f7f, R27, 0x60, !PT ;  /* 0x7f7f7f7f1a1b7812 */ /* 0x000fe400078e601b */
[----:B------:R-:W-:Y:S01]  /*0e80*/  LOP3.LUT R56, R60, 0xf, RZ, 0xc0, !PT ;  /* 0x0000000f3c387812 */ /* 0x000fe200078ec0ff */
[----:B------:R-:W4:Y:S01]  /*0e90*/  LDG.E.CONSTANT R26, desc[UR8][R22.64+0x4] ;  /* 0x00000408161a7981 */ /* 0x000f22000c1e9900 */
[C---:B------:R-:W-:Y:S02]  /*0ea0*/  LOP3.LUT R47, R32.reuse, 0x80808080, R33, 0x6, !PT ;  /* 0x80808080202f7812 */ /* 0x040fe400078e0621 */
[----:B------:R-:W-:Y:S02]  /*0eb0*/  LOP3.LUT R60, R32, 0x7f7f7f7f, R29, 0x60, !PT ;  /* 0x7f7f7f7f203c7812 */ /* 0x000fe400078e601d */
[----:B------:R-:W-:Y:S01]  /*0ec0*/  LOP3.LUT R48, R27, R48, RZ, 0xfc, !PT ;  /* 0x000000301b307212 */ /* 0x000fe200078efcff */
[----:B------:R-:W-:Y:S01]  /*0ed0*/  IMAD.WIDE R32, R41, 0x24, R2 ;  /* 0x0000002429207825 */ /* 0x000fe200078e0202 */
[----:B------:R-:W-:-:S02]  /*0ee0*/  LOP3.LUT R47, R60, R47, RZ, 0xfc, !PT ;  /* 0x0000002f3c2f7212 */ /* 0x000fc400078efcff */
[----:B------:R-:W-:Y:S01]  /*0ef0*/  IADD3 R49, PT, PT, R49, -0x20, RZ ;  /* 0xffffffe031317810 */ /* 0x000fe20007ffe0ff */
[-C--:B------:R-:W-:Y:S01]  /*0f00*/  IDP.4A.S8.S8 R60, R45, R25.reuse, RZ ;  /* 0x000000192d3c7226 */ /* 0x080fe200000006ff */
[----:B------:R-:W-:Y:S01]  /*0f10*/  IADD3 R51, PT, PT, R51, -0x20, RZ ;  /* 0xffffffe033337810 */ /* 0x000fe20007ffe0ff */
[----:B------:R-:W-:Y:S01]  /*0f20*/  IDP.4A.S8.S8 R62, R48, R25, RZ ;  /* 0x00000019303e7226 */ /* 0x000fe200000006ff */
[----:B------:R-:W-:Y:S01]  /*0f30*/  SHF.L.U32 R61, R61, 0x4, RZ ;  /* 0x000000043d3d7819 */ /* 0x000fe200000006ff */
[----:B------:R-:W5:Y:S01]  /*0f40*/  LDG.E.U16.CONSTANT R27, desc[UR8][R32.64] ;  /* 0x00000008201b7981 */ /* 0x000f62000c1e9500 */
[----:B------:R-:W-:Y:S01]  /*0f50*/  IADD3 R50, PT, PT, R50, -0x20, RZ ;  /* 0xffffffe032327810 */ /* 0x000fe20007ffe0ff */
[----:B------:R-:W-:Y:S01]  /*0f60*/  IDP.4A.S8.S8 R29, R43, R34, RZ ;  /* 0x000000222b1d7226 */ /* 0x000fe200000006ff */
[----:B------:R-:W-:Y:S01]  /*0f70*/  LOP3.LUT R46, R55, R46, RZ, 0xfc, !PT ;  /* 0x0000002e372e7212 */ /* 0x000fe200078efcff */
[----:B------:R-:W-:Y:S01]  /*0f80*/  IMAD R60, R49, R60, RZ ;  /* 0x0000003c313c7224 */ /* 0x000fe200078e02ff */
[----:B------:R-:W-:Y:S01]  /*0f90*/  LOP3.LUT R56, R56, 0x30, R61, 0xf8, !PT ;  /* 0x0000003038387812 */ /* 0x000fe200078ef83d */
[----:B------:R-:W-:Y:S01]  /*0fa0*/  IMAD R25, R51, R62, RZ ;  /* 0x0000003e33197224 */ /* 0x000fe200078e02ff */
[----:B------:R-:W-:Y:S01]  /*0fb0*/  IADD3 R52, PT, PT, R52, -0x20, RZ ;  /* 0xffffffe034347810 */ /* 0x000fe20007ffe0ff */
[----:B------:R-:W-:-:S02]  /*0fc0*/  HADD2.F32 R55, -RZ, R28.H0_H0 ;  /* 0x2000001cff377230 */ /* 0x000fc40000004100 */
[----:B------:R-:W5:Y:S01]  /*0fd0*/  LDG.E.CONSTANT R28, desc[UR8][R22.64+0x28] ;  /* 0x00002808161c7981 */ /* 0x000f62000c1e9900 */
[----:B------:R-:W-:Y:S01]  /*0fe0*/  IDP.4A.S8.S8 R61, R47, R34, RZ ;  /* 0x000000222f3d7226 */ /* 0x000fe200000006ff */
[----:B------:R-:W-:Y:S01]  /*0ff0*/  I2FP.F32.S32 R25, R25 ;  /* 0x0000001900197245 */ /* 0x000fe20000201400 */
[----:B------:R-:W-:Y:S01]  /*1000*/  IMAD R59, R50, R29, RZ ;  /* 0x0000001d323b7224 */ /* 0x000fe200078e02ff */
[----:B------:R-:W-:Y:S01]  /*1010*/  I2FP.F32.S32 R29, R60 ;  /* 0x0000003c001d7245 */ /* 0x000fe20000201400 */
[----:B------:R-:W-:Y:S02]  /*1020*/  HADD2.F32 R24, -RZ, R24.H0_H0 ;  /* 0x20000018ff187230 */ /* 0x000fe40000004100 */
[----:B------:R-:W-:Y:S01]  /*1030*/  IMAD R61, R52, R61, RZ ;  /* 0x0000003d343d7224 */ /* 0x000fe200078e02ff */
[----:B------:R-:W-:Y:S02]  /*1040*/  IADD3 R53, PT, PT, R53, -0x20, RZ ;  /* 0xffffffe035357810 */ /* 0x000fe40007ffe0ff */
[C---:B------:R-:W-:Y:S01]  /*1050*/  FFMA R34, R24.reuse, R29, RZ ;  /* 0x0000001d18227223 */ /* 0x040fe200000000ff */
[----:B------:R-:W-:Y:S01]  /*1060*/  FFMA R60, R24, R25, RZ ;  /* 0x00000019183c7223 */ /* 0x000fe200000000ff */
[----:B------:R-:W5:Y:S01]  /*1070*/  LDG.E.U16.CONSTANT R29, desc[UR8][R32.64+0x24] ;  /* 0x00002408201d7981 */ /* 0x000f62000c1e9500 */
[----:B------:R-:W-:Y:S01]  /*1080*/  I2FP.F32.S32 R61, R61 ;  /* 0x0000003d003d7245 */ /* 0x000fe20000201400 */
[-C--:B------:R-:W-:Y:S01]  /*1090*/  IDP.4A.S8.S8 R24, R42, R31.reuse, RZ ;  /* 0x0000001f2a187226 */ /* 0x080fe200000006ff */
[----:B------:R-:W-:Y:S01]  /*10a0*/  IADD3 R54, PT, PT, R54, -0x20, RZ ;  /* 0xffffffe036367810 */ /* 0x000fe20007ffe0ff */
[----:B------:R-:W-:Y:S01]  /*10b0*/  IDP.4A.S8.S8 R31, R46, R31, RZ ;  /* 0x0000001f2e1f7226 */ /* 0x000fe200000006ff */
[----:B------:R-:W-:Y:S01]  /*10c0*/  I2FP.F32.S32 R59, R59 ;  /* 0x0000003b003b7245 */ /* 0x000fe20000201400 */
[----:B------:R-:W-:Y:S01]  /*10d0*/  FFMA R63, R55, R61, R60 ;  /* 0x0000003d373f7223 */ /* 0x000fe2000000003c */
[----:B------:R-:W-:Y:S01]  /*10e0*/  IMAD R24, R53, R24, RZ ;  /* 0x0000001835187224 */ /* 0x000fe200078e02ff */
[----:B------:R-:W5:Y:S01]  /*10f0*/  LDG.E.CONSTANT R61, desc[UR8][R22.64+0x4c] ;  /* 0x00004c08163d7981 */ /* 0x000f62000c1e9900 */
[----:B------:R-:W-:Y:S01]  /*1100*/  IMAD R31, R54, R31, RZ ;  /* 0x0000001f361f7224 */ /* 0x000fe200078e02ff */
[----:B------:R-:W-:-:S02]  /*1110*/  SHF.R.U32.HI R36, RZ, 0x6, R36 ;  /* 0x00000006ff247819 */ /* 0x000fc40000011624 */
[----:B------:R-:W-:Y:S01]  /*1120*/  SHF.R.U32.HI R25, RZ, 0x1, R35 ;  /* 0x00000001ff197819 */ /* 0x000fe20000011623 */
[----:B------:R-:W-:Y:S01]  /*1130*/  FFMA R59, R55, R59, R34 ;  /* 0x0000003b373b7223 */ /* 0x000fe20000000022 */
[----:B------:R-:W-:Y:S01]  /*1140*/  HADD2.F32 R30, -RZ, R30.H0_H0 ;  /* 0x2000001eff1e7230 */ /* 0x000fe20000004100 */
[----:B------:R-:W-:Y:S01]  /*1150*/  I2FP.F32.S32 R24, R24 ;  /* 0x0000001800187245 */ /* 0x000fe20000201400 */
[----:B------:R-:W5:Y:S01]  /*1160*/  LDG.E.U16.CONSTANT R60, desc[UR8][R32.64+0x48] ;  /* 0x00004808203c7981 */ /* 0x000f62000c1e9500 */
[----:B------:R-:W-:Y:S02]  /*1170*/  I2FP.F32.S32 R34, R31 ;  /* 0x0000001f00227245 */ /* 0x000fe40000201400 */
[----:B------:R-:W-:Y:S02]  /*1180*/  LOP3.LUT R35, R36, 0x3030303, RZ, 0xc0, !PT ;  /* 0x0303030324237812 */ /* 0x000fe400078ec0ff */
[----:B------:R-:W-:Y:S01]  /*1190*/  LOP3.LUT R36, R25, 0x4040404, RZ, 0xc, !PT ;  /* 0x0404040419247812 */ /* 0x000fe200078e0cff */
[C---:B------:R-:W-:Y:S01]  /*11a0*/  FFMA R59, R30.reuse, R24, R59 ;  /* 0x000000181e3b7223 */ /* 0x040fe2000000003b */
[----:B------:R-:W-:Y:S01]  /*11b0*/  FFMA R63, R30, R34, R63 ;  /* 0x000000221e3f7223 */ /* 0x000fe2000000003f */
[----:B------:R-:W-:Y:S01]  /*11c0*/  IMAD.WIDE R24, R41, 0x48, R20 ;  /* 0x0000004829187825 */ /* 0x000fe200078e0214 */
[----:B------:R-:W-:Y:S01]  /*11d0*/  IADD3 R55, PT, PT, R35, -0x7f7f7f80, -R36 ;  /* 0x8080808023377810 */ /* 0x000fe20007ffe824 */
[----:B------:R-:W5:Y:S02]  /*11e0*/  LDG.E.U16.CONSTANT R32, desc[UR8][R32.64+0x6c] ;  /* 0x00006c0820207981 */ /* 0x000f64000c1e9500 */
[----:B------:R-:W-:Y:S01]  /*11f0*/  IMAD.WIDE R30, R41, 0x48, R2 ;  /* 0x00000048291e7825 */ /* 0x000fe200078e0202 */
[----:B------:R-:W-:Y:S01]  /*1200*/  LOP3.LUT R36, R36, R35, R55, 0x64, !PT ;  /* 0x0000002324247212 */ /* 0x000fe200078e6437 */
[----:B------:R-:W5:Y:S04]  /*1210*/  LDG.E.CONSTANT R34, desc[UR8][R24.64+0x4] ;  /* 0x0000040818227981 */ /* 0x000f68000c1e9900 */
[----:B------:R-:W5:Y:S01]  /*1220*/  LDG.E.U16.CONSTANT R62, desc[UR8][R30.64] ;  /* 0x000000081e3e7981 */ /* 0x000f62000c1e9500 */
[----:B------:R-:W-:-:S03]  /*1230*/  PRMT R64, R36, 0xba98, RZ ;  /* 0x0000ba9824407816 */ /* 0x000fc600000000ff */
[----:B------:R-:W5:Y:S01]  /*1240*/  LDG.E.CONSTANT R36, desc[UR8][R24.64+0x28] ;  /* 0x0000280818247981 */ /* 0x000f62000c1e9900 */
[----:B------:R-:W-:Y:S02]  /*1250*/  PRMT R35, R35, 0xba98, RZ ;  /* 0x0000ba9823237816 */ /* 0x000fe400000000ff */
[C---:B------:R-:W-:Y:S02]  /*1260*/  LOP3.LUT R55, R64.reuse, 0x80808080, R55, 0x6, !PT ;  /* 0x8080808040377812 */ /* 0x040fe400078e0637 */
[----:B------:R-:W-:Y:S02]  /*1270*/  LOP3.LUT R64, R64, 0x7f7f7f7f, R35, 0x60, !PT ;  /* 0x7f7f7f7f40407812 */ /* 0x000fe400078e6023 */
[----:B------:R-:W5:Y:S02]  /*1280*/  LDG.E.U16.CONSTANT R35, desc[UR8][R30.64+0x24] ;  /* 0x000024081e237981 */ /* 0x000f64000c1e9500 */
[----:B------:R-:W-:Y:S02]  /*1290*/  LOP3.LUT R55, R64, R55, RZ, 0xfc, !PT ;  /* 0x0000003740377212 */ /* 0x000fe400078efcff */
[----:B------:R-:W-:-:S02]  /*12a0*/  IADD3 R56, PT, PT, R56, -0x20, RZ ;  /* 0xffffffe038387810 */ /* 0x000fc40007ffe0ff */
[----:B------:R-:W-:Y:S01]  /*12b0*/  IADD3 R57, PT, PT, R57, -0x20, RZ ;  /* 0xffffffe039397810 */ /* 0x000fe20007ffe0ff */
[----:B--2---:R-:W-:Y:S02]  /*12c0*/  HADD2.F32 R58, -RZ, R58.H0_H0 ;  /* 0x2000003aff3a7230 */ /* 0x004fe40000004100 */
[-C--:B---3--:R-:W-:Y:S02]  /*12d0*/  IDP.4A.S8.S8 R65, R44, R37.reuse, RZ ;  /* 0x000000252c417226 */ /* 0x088fe400000006ff */
[----:B------:R-:W-:Y:S02]  /*12e0*/  IDP.4A.S8.S8 R64, R55, R37, RZ ;  /* 0x0000002537407226 */ /* 0x000fe400000006ff */
[----:B------:R-:W-:Y:S02]  /*12f0*/  IMAD R65, R56, R65, RZ ;  /* 0x0000004138417224 */ /* 0x000fe400078e02ff */
[----:B------:R-:W-:-:S03]  /*1300*/  IMAD R64, R57, R64, RZ ;  /* 0x0000004039407224 */ /* 0x000fc600078e02ff */
[----:B------:R-:W-:Y:S02]  /*1310*/  I2FP.F32.S32 R65, R65 ;  /* 0x0000004100417245 */ /* 0x000fe40000201400 */
[----:B------:R-:W-:-:S03]  /*1320*/  I2FP.F32.S32 R64, R64 ;  /* 0x0000004000407245 */ /* 0x000fc60000201400 */
[C---:B------:R-:W-:Y:S02]  /*1330*/  FFMA R59, R58.reuse, R65, R59 ;  /* 0x000000413a3b7223 */ /* 0x040fe4000000003b */
[----:B------:R-:W-:Y:S01]  /*1340*/  FFMA R58, R58, R64, R63 ;  /* 0x000000403a3a7223 */ /* 0x000fe2000000003f */
[-C--:B----4-:R-:W-:Y:S02]  /*1350*/  IDP.4A.S8.S8 R64, R45, R26.reuse, RZ ;  /* 0x0000001a2d407226 */ /* 0x090fe400000006ff */
[----:B------:R-:W-:-:S04]  /*1360*/  IDP.4A.S8.S8 R26, R48, R26, RZ ;  /* 0x0000001a301a7226 */ /* 0x000fc800000006ff */
[----:B------:R-:W-:Y:S02]  /*1370*/  IMAD R63, R51, R26, RZ ;  /* 0x0000001a333f7224 */ /* 0x000fe400078e02ff */
[----:B------:R-:W-:Y:S02]  /*1380*/  IMAD R64, R49, R64, RZ ;  /* 0x0000004031407224 */ /* 0x000fe400078e02ff */
[----:B-----5:R-:W-:Y:S01]  /*1390*/  HADD2.F32 R26, -RZ, R27.H0_H0 ;  /* 0x2000001bff1a7230 */ /* 0x020fe20000004100 */
[----:B------:R-:W-:Y:S02]  /*13a0*/  I2FP.F32.S32 R27, R63 ;  /* 0x0000003f001b7245 */ /* 0x000fe40000201400 */
[----:B------:R-:W-:Y:S01]  /*13b0*/  I2FP.F32.S32 R37, R64 ;  /* 0x0000004000257245 */ /* 0x000fe20000201400 */
[-C--:B------:R-:W-:Y:S02]  /*13c0*/  IDP.4A.S8.S8 R63, R43, R28.reuse, RZ ;  /* 0x0000001c2b3f7226 */ /* 0x080fe400000006ff */
[----:B------:R-:W-:-:S02]  /*13d0*/  IDP.4A.S8.S8 R65, R47, R28, RZ ;  /* 0x0000001c2f417226 */ /* 0x000fc400000006ff */
[----:B------:R-:W-:Y:S02]  /*13e0*/  IMAD R63, R50, R63, RZ ;  /* 0x0000003f323f7224 */ /* 0x000fe400078e02ff */
[----:B------:R-:W-:Y:S02]  /*13f0*/  IMAD R65, R52, R65, RZ ;  /* 0x0000004134417224 */ /* 0x000fe400078e02ff */
[C---:B------:R-:W-:Y:S01]  /*1400*/  FFMA R37, R26.reuse, R37, RZ ;  /* 0x000000251a257223 */ /* 0x040fe200000000ff */
[----:B------:R-:W-:Y:S01]  /*1410*/  FFMA R27, R26, R27, RZ ;  /* 0x0000001b1a1b7223 */ /* 0x000fe200000000ff */
[----:B------:R-:W-:Y:S02]  /*1420*/  I2FP.F32.S32 R26, R63 ;  /* 0x0000003f001a7245 */ /* 0x000fe40000201400 */
[----:B------:R-:W-:Y:S01]  /*1430*/  I2FP.F32.S32 R64, R65 ;  /* 0x0000004100407245 */ /* 0x000fe20000201400 */
[----:B------:R-:W-:-:S05]  /*1440*/  HADD2.F32 R28, -RZ, R29.H0_H0 ;  /* 0x2000001dff1c7230 */ /* 0x000fca0000004100 */
[C---:B------:R-:W-:Y:S01]  /*1450*/  FFMA R26, R28.reuse, R26, R37 ;  /* 0x0000001a1c1a7223 */ /* 0x040fe20000000025 */
[----:B------:R-:W-:Y:S01]  /*1460*/  FFMA R64, R28, R64, R27 ;  /* 0x000000401c407223 */ /* 0x000fe2000000001b */
[----:B------:R-:W2:Y:S01]  /*1470*/  LDG.E.CONSTANT R37, desc[UR8][R24.64+0x4c] ;  /* 0x00004c0818257981 */ /* 0x000ea2000c1e9900 */
[-C--:B------:R-:W-:Y:S02]  /*1480*/  IDP.4A.S8.S8 R28, R42, R61.reuse, RZ ;  /* 0x0000003d2a1c7226 */ /* 0x080fe400000006ff */
[----:B------:R-:W-:Y:S02]  /*1490*/  IDP.4A.S8.S8 R61, R46, R61, RZ ;  /* 0x0000003d2e3d7226 */ /* 0x000fe400000006ff */
[----:B------:R-:W-:Y:S02]  /*14a0*/  IMAD R28, R53, R28, RZ ;  /* 0x0000001c351c7224 */ /* 0x000fe400078e02ff */
[----:B------:R-:W-:Y:S02]  /*14b0*/  IMAD R27, R54, R61, RZ ;  /* 0x0000003d361b7224 */ /* 0x000fe400078e02ff */
[----:B------:R-:W-:Y:S01]  /*14c0*/  HADD2.F32 R61, -RZ, R60.H0_H0 ;  /* 0x2000003cff3d7230 */ /* 0x000fe20000004100 */
[----:B------:R-:W-:Y:S01]  /*14d0*/  I2FP.F32.S32 R28, R28 ;  /* 0x0000001c001c7245 */ /* 0x000fe20000201400 */
[----:B------:R-:W3:Y:S01]  /*14e0*/  LDG.E.CONSTANT R24, desc[UR8][R24.64+0x70] ;  /* 0x0000700818187981 */ /* 0x000ee2000c1e9900 */
[----:B------:R-:W-:-:S03]  /*14f0*/  I2FP.F32.S32 R27, R27 ;  /* 0x0000001b001b7245 */ /* 0x000fc60000201400 */
[C---:B------:R-:W-:Y:S02]  /*1500*/  FFMA R60, R61.reuse, R28, R26 ;  /* 0x0000001c3d3c7223 */ /* 0x040fe4000000001a */
[----:B------:R-:W-:Y:S01]  /*1510*/  FFMA R61, R61, R27, R64 ;  /* 0x0000001b3d3d7223 */ /* 0x000fe20000000040 */
[-C--:B------:R-:W-:Y:S02]  /*1520*/  IDP.4A.S8.S8 R28, R45, R34.reuse, RZ ;  /* 0x000000222d1c7226 */ /* 0x080fe400000006ff */
[----:B------:R-:W-:Y:S02]  /*1530*/  IDP.4A.S8.S8 R34, R48, R34, RZ ;  /* 0x0000002230227226 */ /* 0x000fe400000006ff */
[----:B------:R-:W-:Y:S02]  /*1540*/  HADD2.F32 R26, -RZ, R62.H0_H0 ;  /* 0x2000003eff1a7230 */ /* 0x000fe40000004100 */
[----:B------:R-:W4:Y:S01]  /*1550*/  LDG.E.U16.CONSTANT R62, desc[UR8][R30.64+0x48] ;  /* 0x000048081e3e7981 */ /* 0x000f22000c1e9500 */
[----:B------:R-:W-:-:S02]  /*1560*/  IMAD R28, R49, R28, RZ ;  /* 0x0000001c311c7224 */ /* 0x000fc400078e02ff */
[-C--:B------:R-:W-:Y:S02]  /*1570*/  IDP.4A.S8.S8 R27, R43, R36.reuse, RZ ;  /* 0x000000242b1b7226 */ /* 0x080fe400000006ff */
[----:B------:R-:W-:Y:S02]  /*1580*/  IDP.4A.S8.S8 R63, R47, R36, RZ ;  /* 0x000000242f3f7226 */ /* 0x000fe400000006ff */
[----:B------:R-:W-:Y:S01]  /*1590*/  IMAD R36, R51, R34, RZ ;  /* 0x0000002233247224 */ /* 0x000fe200078e02ff */
[----:B------:R-:W-:Y:S01]  /*15a0*/  I2FP.F32.S32 R29, R28 ;  /* 0x0000001c001d7245 */ /* 0x000fe20000201400 */
[----:B------:R-:W-:Y:S01]  /*15b0*/  IMAD R34, R50, R27, RZ ;  /* 0x0000001b32227224 */ /* 0x000fe200078e02ff */
[----:B------:R0:W5:Y:S01]  /*15c0*/  LDG.E.U16.CONSTANT R30, desc[UR8][R30.64+0x6c] ;  /* 0x00006c081e1e7981 */ /* 0x000162000c1e9500 */
[----:B------:R-:W-:Y:S01]  /*15d0*/  IMAD R63, R52, R63, RZ ;  /* 0x0000003f343f7224 */ /* 0x000fe200078e02ff */
[----:B------:R-:W-:Y:S01]  /*15e0*/  I2FP.F32.S32 R27, R36 ;  /* 0x00000024001b7245 */ /* 0x000fe20000201400 */
[----:B------:R-:W-:Y:S01]  /*15f0*/  HADD2.F32 R35, -RZ, R35.H0_H0 ;  /* 0x20000023ff237230 */ /* 0x000fe20000004100 */
[----:B------:R-:W-:Y:S01]  /*1600*/  I2FP.F32.S32 R34, R34 ;  /* 0x0000002200227245 */ /* 0x000fe20000201400 */
[C---:B------:R-:W-:Y:S01]  /*1610*/  FFMA R36, R26.reuse, R29, RZ ;  /* 0x0000001d1a247223 */ /* 0x040fe200000000ff */
[----:B------:R-:W-:Y:S01]  /*1620*/  I2FP.F32.S32 R63, R63 ;  /* 0x0000003f003f7245 */ /* 0x000fe20000201400 */
[----:B------:R-:W-:Y:S01]  /*1630*/  FFMA R28, R26, R27, RZ ;  /* 0x0000001b1a1c7223 */ /* 0x000fe200000000ff */
[----:B------:R-:W-:-:S04]  /*1640*/  IMAD.WIDE R26, R41, 0x6c, R20 ;  /* 0x0000006c291a7825 */ /* 0x000fc800078e0214 */
[C---:B------:R-:W-:Y:S01]  /*1650*/  FFMA R36, R35.reuse, R34, R36 ;  /* 0x0000002223247223 */ /* 0x040fe20000000024 */
[----:B------:R-:W-:Y:S02]  /*1660*/  FFMA R63, R35, R63, R28 ;  /* 0x0000003f233f7223 */ /* 0x000fe4000000001c */
[----:B------:R-:W3:Y:S01]  /*1670*/  LDG.E.CONSTANT R35, desc[UR8][R26.64+0x4] ;  /* 0x000004081a237981 */ /* 0x000ee2000c1e9900 */
[----:B------:R-:W-:-:S05]  /*1680*/  IMAD.WIDE R28, R41, 0x6c, R2 ;  /* 0x0000006c291c7825 */ /* 0x000fca00078e0202 */
[----:B------:R-:W5:Y:S01]  /*1690*/  LDG.E.U16.CONSTANT R34, desc[UR8][R28.64] ;  /* 0x000000081c227981 */ /* 0x000f62000c1e9500 */
[----:B--2---:R-:W-:-:S04]  /*16a0*/  IDP.4A.S8.S8 R64, R42, R37, RZ ;  /* 0x000000252a407226 */ /* 0x004fc800000006ff */
[----:B------:R-:W-:Y:S02]  /*16b0*/  IMAD R65, R53, R64, RZ ;  /* 0x0000004035417224 */ /* 0x000fe400078e02ff */
[----:B------:R-:W-:-:S03]  /*16c0*/  IDP.4A.S8.S8 R37, R46, R37, RZ ;  /* 0x000000252e257226 */ /* 0x000fc600000006ff */
[----:B------:R-:W-:Y:S01]  /*16d0*/  I2FP.F32.S32 R65, R65 ;  /* 0x0000004100417245 */ /* 0x000fe20000201400 */
[----:B------:R-:W-:-:S05]  /*16e0*/  IMAD R37, R54, R37, RZ ;  /* 0x0000002536257224 */ /* 0x000fca00078e02ff */
[----:B------:R-:W-:Y:S01]  /*16f0*/  I2FP.F32.S32 R37, R37 ;  /* 0x0000002500257245 */ /* 0x000fe20000201400 */
[----:B----4-:R-:W-:-:S05]  /*1700*/  HADD2.F32 R64, -RZ, R62.H0_H0 ;  /* 0x2000003eff407230 */ /* 0x010fca0000004100 */
[C---:B------:R-:W-:Y:S02]  /*1710*/  FFMA R62, R64.reuse, R65, R36 ;  /* 0x00000041403e7223 */ /* 0x040fe40000000024 */
[----:B------:R-:W2:Y:S01]  /*1720*/  LDG.E.CONSTANT R36, desc[UR8][R26.64+0x28] ;  /* 0x000028081a247981 */ /* 0x000ea2000c1e9900 */
[----:B------:R-:W-:-:S03]  /*1730*/  FFMA R63, R64, R37, R63 ;  /* 0x00000025403f7223 */ /* 0x000fc6000000003f */
[----:B------:R-:W4:Y:S01]  /*1740*/  LDG.E.U16.CONSTANT R37, desc[UR8][R28.64+0x24] ;  /* 0x000024081c257981 */ /* 0x000f22000c1e9500 */
[-C--:B---3--:R-:W-:Y:S02]  /*1750*/  IDP.4A.S8.S8 R64, R45, R35.reuse, RZ ;  /* 0x000000232d407226 */ /* 0x088fe400000006ff */
[----:B------:R-:W-:Y:S02]  /*1760*/  IDP.4A.S8.S8 R68, R48, R35, RZ ;  /* 0x0000002330447226 */ /* 0x000fe400000006ff */
[----:B------:R-:W-:Y:S02]  /*1770*/  IMAD R64, R49, R64, RZ ;  /* 0x0000004031407224 */ /* 0x000fe400078e02ff */
[----:B------:R-:W-:Y:S02]  /*1780*/  IMAD R35, R51, R68, RZ ;  /* 0x0000004433237224 */ /* 0x000fe400078e02ff */
[----:B-----5:R-:W-:Y:S01]  /*1790*/  HADD2.F32 R34, -RZ, R34.H0_H0 ;  /* 0x20000022ff227230 */ /* 0x020fe20000004100 */
[----:B------:R-:W-:-:S02]  /*17a0*/  I2FP.F32.S32 R65, R64 ;  /* 0x0000004000417245 */ /* 0x000fc40000201400 */
[----:B------:R-:W-:-:S03]  /*17b0*/  I2FP.F32.S32 R35, R35 ;  /* 0x0000002300237245 */ /* 0x000fc60000201400 */
[C---:B------:R-:W-:Y:S02]  /*17c0*/  FFMA R64, R34.reuse, R65, RZ ;  /* 0x0000004122407223 */ /* 0x040fe400000000ff */
[----:B------:R-:W-:Y:S02]  /*17d0*/  FFMA R65, R34, R35, RZ ;  /* 0x0000002322417223 */ /* 0x000fe400000000ff */
[----:B------:R-:W3:Y:S04]  /*17e0*/  LDG.E.CONSTANT R35, desc[UR8][R26.64+0x4c] ;  /* 0x00004c081a237981 */ /* 0x000ee8000c1e9900 */
[----:B------:R-:W5:Y:S04]  /*17f0*/  LDG.E.U16.CONSTANT R34, desc[UR8][R28.64+0x48] ;  /* 0x000048081c227981 */ /* 0x000f68000c1e9500 */
[----:B------:R-:W5:Y:S04]  /*1800*/  LDG.E.CONSTANT R26, desc[UR8][R26.64+0x70] ;  /* 0x000070081a1a7981 */ /* 0x000f68000c1e9900 */
[----:B------:R1:W5:Y:S01]  /*1810*/  LDG.E.U16.CONSTANT R29, desc[UR8][R28.64+0x6c] ;  /* 0x00006c081c1d7981 */ /* 0x000362000c1e9500 */
[----:B--2---:R-:W-:-:S04]  /*1820*/  IDP.4A.S8.S8 R67, R43, R36, RZ ;  /* 0x000000242b437226 */ /* 0x004fc800000006ff */
[----:B------:R-:W-:Y:S02]  /*1830*/  IMAD R67, R50, R67, RZ ;  /* 0x0000004332437224 */ /* 0x000fe400078e02ff */
[----:B----4-:R-:W-:-:S03]  /*1840*/  HADD2.F32 R37, -RZ, R37.H0_H0 ;  /* 0x20000025ff257230 */ /* 0x010fc60000004100 */
[----:B------:R-:W-:-:S05]  /*1850*/  I2FP.F32.S32 R67, R67 ;  /* 0x0000004300437245 */ /* 0x000fca0000201400 */
[----:B------:R-:W-:Y:S01]  /*1860*/  FFMA R64, R37, R67, R64 ;  /* 0x0000004325407223 */ /* 0x000fe20000000040 */
[----:B------:R-:W-:-:S04]  /*1870*/  IDP.4A.S8.S8 R67, R47, R36, RZ ;  /* 0x000000242f437226 */ /* 0x000fc800000006ff */
[----:B------:R-:W-:-:S05]  /*1880*/  IMAD R67, R52, R67, RZ ;  /* 0x0000004334437224 */ /* 0x000fca00078e02ff */
[----:B------:R-:W-:Y:S02]  /*1890*/  I2FP.F32.S32 R36, R67 ;  /* 0x0000004300247245 */ /* 0x000fe40000201400 */
[----:B------:R2:W4:Y:S03]  /*18a0*/  LDG.E.CONSTANT R67, desc[UR8][R22.64+0x70] ;  /* 0x0000700816437981 */ /* 0x000526000c1e9900 */
[----:B------:R-:W-:Y:S01]  /*18b0*/  FFMA R65, R37, R36, R65 ;  /* 0x0000002425417223 */ /* 0x000fe20000000041 */
[-C--:B---3--:R-:W-:Y:S02]  /*18c0*/  IDP.4A.S8.S8 R36, R42, R35.reuse, RZ ;  /* 0x000000232a247226 */ /* 0x088fe400000006ff */
[----:B------:R-:W-:Y:S02]  /*18d0*/  IDP.4A.S8.S8 R35, R46, R35, RZ ;  /* 0x000000232e237226 */ /* 0x000fe400000006ff */
[----:B------:R-:W-:-:S02]  /*18e0*/  IMAD R36, R53, R36, RZ ;  /* 0x0000002435247224 */ /* 0x000fc400078e02ff */
[----:B------:R-:W-:Y:S02]  /*18f0*/  IMAD R37, R54, R35, RZ ;  /* 0x0000002336257224 */ /* 0x000fe400078e02ff */
[----:B-----5:R-:W-:Y:S01]  /*1900*/  HADD2.F32 R35, -RZ, R34.H0_H0 ;  /* 0x20000022ff237230 */ /* 0x020fe20000004100 */
[----:B------:R-:W-:Y:S02]  /*1910*/  I2FP.F32.S32 R36, R36 ;  /* 0x0000002400247245 */ /* 0x000fe40000201400 */
[----:B------:R-:W-:-:S03]  /*1920*/  I2FP.F32.S32 R34, R37 ;  /* 0x0000002500227245 */ /* 0x000fc60000201400 */
[C---:B------:R-:W-:Y:S02]  /*1930*/  FFMA R64, R35.reuse, R36, R64 ;  /* 0x0000002423407223 */ /* 0x040fe40000000040 */
[----:B------:R-:W-:Y:S01]  /*1940*/  FFMA R65, R35, R34, R65 ;  /* 0x0000002223417223 */ /* 0x000fe20000000041 */
[----:B------:R-:W-:-:S04]  /*1950*/  IMAD.WIDE R34, R41, 0x90, R20 ;  /* 0x0000009029227825 */ /* 0x000fc800078e0214 */
[C---:B------:R-:W-:Y:S01]  /*1960*/  IMAD.WIDE R36, R41.reuse, 0x90, R2 ;  /* 0x0000009029247825 */ /* 0x040fe200078e0202 */
[----:B------:R-:W0:Y:S04]  /*1970*/  LDG.E.CONSTANT R69, desc[UR8][R34.64+0x4] ;  /* 0x0000040822457981 */ /* 0x000e28000c1e9900 */
[----:B------:R-:W1:Y:S04]  /*1980*/  LDG.E.U16.CONSTANT R68, desc[UR8][R36.64] ;  /* 0x0000000824447981 */ /* 0x000e68000c1e9500 */
[----:B------:R-:W3:Y:S04]  /*1990*/  LDG.E.U16.CONSTANT R25, desc[UR8][R36.64+0x24] ;  /* 0x0000240824197981 */ /* 0x000ee8000c1e9500 */
[----:B------:R-:W5:Y:S01]  /*19a0*/  LDG.E.CONSTANT R22, desc[UR8][R34.64+0x28] ;  /* 0x0000280822167981 */ /* 0x000f62000c1e9900 */
[----:B------:R-:W-:-:S03]  /*19b0*/  IMAD.WIDE R20, R41, 0xb4, R20 ;  /* 0x000000b429147825 */ /* 0x000fc600078e0214 */
[----:B------:R-:W4:Y:S04]  /*19c0*/  LDG.E.CONSTANT R27, desc[UR8][R34.64+0x70] ;  /* 0x00007008221b7981 */ /* 0x000f28000c1e9900 */
[----:B------:R-:W4:Y:S01]  /*19d0*/  LDG.E.CONSTANT R17, desc[UR8][R20.64+0x70] ;  /* 0x0000700814117981 */ /* 0x000f22000c1e9900 */
[-C--:B0-----:R-:W-:Y:S02]  /*19e0*/  IDP.4A.S8.S8 R31, R45, R69.reuse, RZ ;  /* 0x000000452d1f7226 */ /* 0x081fe400000006ff */
[----:B------:R-:W-:Y:S02]  /*19f0*/  IDP.4A.S8.S8 R69, R48, R69, RZ ;  /* 0x0000004530457226 */ /* 0x000fe400000006ff */
[----:B-1----:R-:W-:Y:S02]  /*1a00*/  HADD2.F32 R28, -RZ, R68.H0_H0 ;  /* 0x20000044ff1c7230 */ /* 0x002fe40000004100 */
[----:B------:R-:W-:-:S02]  /*1a10*/  IMAD R69, R51, R69, RZ ;  /* 0x0000004533457224 */ /* 0x000fc400078e02ff */
[----:B---3--:R-:W-:Y:S02]  /*1a20*/  HADD2.F32 R68, -RZ, R25.H0_H0 ;  /* 0x20000019ff447230 */ /* 0x008fe40000004100 */
[-C--:B-----5:R-:W-:Y:S02]  /*1a30*/  IDP.4A.S8.S8 R25, R47, R22.reuse, RZ ;  /* 0x000000162f197226 */ /* 0x0a0fe400000006ff */
[----:B------:R-:W-:Y:S01]  /*1a40*/  IDP.4A.S8.S8 R33, R43, R22, RZ ;  /* 0x000000162b217226 */ /* 0x000fe200000006ff */
[----:B--2---:R-:W-:Y:S01]  /*1a50*/  I2FP.F32.S32 R23, R69 ;  /* 0x0000004500177245 */ /* 0x004fe20000201400 */
[----:B------:R-:W-:Y:S02]  /*1a60*/  IMAD R22, R52, R25, RZ ;  /* 0x0000001934167224 */ /* 0x000fe400078e02ff */
[----:B------:R-:W2:Y:S02]  /*1a70*/  LDG.E.CONSTANT R25, desc[UR8][R34.64+0x4c] ;  /* 0x00004c0822197981 */ /* 0x000ea4000c1e9900 */
[----:B------:R-:W-:Y:S01]  /*1a80*/  FFMA R23, R28, R23, RZ ;  /* 0x000000171c177223 */ /* 0x000fe200000000ff */
[----:B------:R-:W-:-:S05]  /*1a90*/  I2FP.F32.S32 R22, R22 ;  /* 0x0000001600167245 */ /* 0x000fca0000201400 */
[----:B------:R-:W-:Y:S02]  /*1aa0*/  FFMA R23, R68, R22, R23 ;  /* 0x0000001644177223 */ /* 0x000fe40000000017 */
[----:B------:R-:W3:Y:S01]  /*1ab0*/  LDG.E.U16.CONSTANT R22, desc[UR8][R36.64+0x48] ;  /* 0x0000480824167981 */ /* 0x000ee2000c1e9500 */
[----:B------:R-:W-:Y:S02]  /*1ac0*/  IMAD R31, R49, R31, RZ ;  /* 0x0000001f311f7224 */ /* 0x000fe400078e02ff */
[----:B------:R-:W-:-:S03]  /*1ad0*/  IMAD R33, R50, R33, RZ ;  /* 0x0000002132217224 */ /* 0x000fc600078e02ff */
[----:B------:R-:W-:Y:S01]  /*1ae0*/  I2FP.F32.S32 R31, R31 ;  /* 0x0000001f001f7245 */ /* 0x000fe20000201400 */
[----:B------:R-:W5:Y:S04]  /*1af0*/  LDG.E.U16.CONSTANT R36, desc[UR8][R36.64+0x6c] ;  /* 0x00006c0824247981 */ /* 0x000f68000c1e9500 */
[----:B------:R-:W-:Y:S01]  /*1b00*/  FFMA R31, R28, R31, RZ ;  /* 0x0000001f1c1f7223 */ /* 0x000fe200000000ff */
[----:B------:R-:W-:-:S05]  /*1b10*/  I2FP.F32.S32 R28, R33 ;  /* 0x00000021001c7245 */ /* 0x000fca0000201400 */
[----:B------:R-:W-:Y:S01]  /*1b20*/  FFMA R28, R68, R28, R31 ;  /* 0x0000001c441c7223 */ /* 0x000fe2000000001f */
[----:B------:R-:W5:Y:S01]  /*1b30*/  LDG.E.CONSTANT R37, desc[UR8][R20.64+0x4c] ;  /* 0x00004c0814257981 */ /* 0x000f62000c1e9900 */
[-C--:B--2---:R-:W-:Y:S02]  /*1b40*/  IDP.4A.S8.S8 R68, R42, R25.reuse, RZ ;  /* 0x000000192a447226 */ /* 0x084fe400000006ff */
[----:B------:R-:W-:Y:S02]  /*1b50*/  IDP.4A.S8.S8 R25, R46, R25, RZ ;  /* 0x000000192e197226 */ /* 0x000fe400000006ff */
[----:B------:R-:W-:Y:S02]  /*1b60*/  IMAD R68, R53, R68, RZ ;  /* 0x0000004435447224 */ /* 0x000fe400078e02ff */
[----:B------:R-:W-:-:S03]  /*1b70*/  IMAD R31, R54, R25, RZ ;  /* 0x00000019361f7224 */ /* 0x000fc600078e02ff */
[----:B------:R-:W-:Y:S01]  /*1b80*/  I2FP.F32.S32 R68, R68 ;  /* 0x0000004400447245 */ /* 0x000fe20000201400 */
[----:B---3--:R-:W-:Y:S01]  /*1b90*/  HADD2.F32 R25, -RZ, R22.H0_H0 ;  /* 0x20000016ff197230 */ /* 0x008fe20000004100 */
[----:B------:R-:W-:Y:S02]  /*1ba0*/  I2FP.F32.S32 R22, R31 ;  /* 0x0000001f00167245 */ /* 0x000fe40000201400 */
[----:B------:R-:W2:Y:S02]  /*1bb0*/  LDG.E.CONSTANT R31, desc[UR8][R20.64+0x4] ;  /* 0x00000408141f7981 */ /* 0x000ea4000c1e9900 */
[C---:B------:R-:W-:Y:S01]  /*1bc0*/  FFMA R28, R25.reuse, R68, R28 ;  /* 0x00000044191c7223 */ /* 0x040fe2000000001c */
[----:B------:R-:W-:Y:S01]  /*1bd0*/  FFMA R25, R25, R22, R23 ;  /* 0x0000001619197223 */ /* 0x000fe20000000017 */
[----:B------:R-:W3:Y:S01]  /*1be0*/  LDG.E.CONSTANT R68, desc[UR8][R20.64+0x28] ;  /* 0x0000280814447981 */ /* 0x000ee2000c1e9900 */
[----:B------:R-:W-:-:S05]  /*1bf0*/  IMAD.WIDE R22, R41, 0xb4, R2 ;  /* 0x000000b429167825 */ /* 0x000fca00078e0202 */
[----:B------:R-:W3:Y:S04]  /*1c00*/  LDG.E.U16.CONSTANT R69, desc[UR8][R22.64] ;  /* 0x0000000816457981 */ /* 0x000ee8000c1e9500 */
[----:B------:R-:W3:Y:S04]  /*1c10*/  LDG.E.U16.CONSTANT R34, desc[UR8][R22.64+0x24] ;  /* 0x0000240816227981 */ /* 0x000ee8000c1e9500 */
[----:B------:R-:W3:Y:S04]  /*1c20*/  LDG.E.U16.CONSTANT R33, desc[UR8][R22.64+0x48] ;  /* 0x0000480816217981 */ /* 0x000ee8000c1e9500 */
[----:B------:R0:W3:Y:S02]  /*1c30*/  LDG.E.U16.CONSTANT R35, desc[UR8][R22.64+0x6c] ;  /* 0x00006c0816237981 */ /* 0x0000e4000c1e9500 */
[----:B0-----:R-:W-:-:S02]  /*1c40*/  IDP.4A.S8.S8 R23, R44, R24, RZ ;  /* 0x000000182c177226 */ /* 0x001fc400000006ff */
[----:B------:R-:W-:Y:S02]  /*1c50*/  IDP.4A.S8.S8 R24, R55, R24, RZ ;  /* 0x0000001837187226 */ /* 0x000fe400000006ff */
[----:B------:R-:W-:Y:S02]  /*1c60*/  IMAD R23, R56, R23, RZ ;  /* 0x0000001738177224 */ /* 0x000fe400078e02ff */
[----:B------:R-:W-:Y:S02]  /*1c70*/  IMAD R24, R57, R24, RZ ;  /* 0x0000001839187224 */ /* 0x000fe400078e02ff */
[----:B------:R-:W-:Y:S01]  /*1c80*/  HADD2.F32 R21, -RZ, R30.H0_H0 ;  /* 0x2000001eff157230 */ /* 0x000fe20000004100 */
[----:B------:R-:W-:Y:S01]  /*1c90*/  I2FP.F32.S32 R23, R23 ;  /* 0x0000001700177245 */ /* 0x000fe20000201400 */
[-C--:B----4-:R-:W-:Y:S01]  /*1ca0*/  IDP.4A.S8.S8 R19, R44, R67.reuse, RZ ;  /* 0x000000432c137226 */ /* 0x090fe200000006ff */
[----:B------:R-:W-:Y:S01]  /*1cb0*/  I2FP.F32.S32 R24, R24 ;  /* 0x0000001800187245 */ /* 0x000fe20000201400 */
[----:B------:R-:W-:-:S02]  /*1cc0*/  IDP.4A.S8.S8 R67, R55, R67, RZ ;  /* 0x0000004337437226 */ /* 0x000fc400000006ff */
[C---:B------:R-:W-:Y:S02]  /*1cd0*/  FFMA R23, R21.reuse, R23, R62 ;  /* 0x0000001715177223 */ /* 0x040fe4000000003e */
[----:B------:R-:W-:Y:S01]  /*1ce0*/  FFMA R24, R21, R24, R63 ;  /* 0x0000001815187223 */ /* 0x000fe2000000003f */
[----:B------:R-:W-:Y:S02]  /*1cf0*/  IMAD R20, R57, R67, RZ ;  /* 0x0000004339147224 */ /* 0x000fe400078e02ff */
[----:B------:R-:W-:Y:S02]  /*1d00*/  IDP.4A.S8.S8 R21, R44, R26, RZ ;  /* 0x0000001a2c157226 */ /* 0x000fe400000006ff */
[----:B------:R-:W-:Y:S01]  /*1d10*/  HADD2.F32 R67, -RZ, R32.H0_H0 ;  /* 0x20000020ff437230 */ /* 0x000fe20000004100 */
[----:B------:R-:W-:Y:S01]  /*1d20*/  I2FP.F32.S32 R32, R20 ;  /* 0x0000001400207245 */ /* 0x000fe20000201400 */
[----:B------:R-:W-:Y:S02]  /*1d30*/  IMAD R21, R56, R21, RZ ;  /* 0x0000001538157224 */ /* 0x000fe400078e02ff */
[----:B------:R-:W-:-:S02]  /*1d40*/  IDP.4A.S8.S8 R20, R55, R26, RZ ;  /* 0x0000001a37147226 */ /* 0x000fc400000006ff */
[----:B------:R-:W-:Y:S01]  /*1d50*/  HADD2.F32 R26, -RZ, R29.H0_H0 ;  /* 0x2000001dff1a7230 */ /* 0x000fe20000004100 */
[----:B------:R-:W-:Y:S01]  /*1d60*/  I2FP.F32.S32 R21, R21 ;  /* 0x0000001500157245 */ /* 0x000fe20000201400 */
[----:B------:R-:W-:-:S04]  /*1d70*/  IMAD R20, R57, R20, RZ ;  /* 0x0000001439147224 */ /* 0x000fc800078e02ff */
[----:B------:R-:W-:Y:S01]  /*1d80*/  FFMA R29, R26, R21, R64 ;  /* 0x000000151a1d7223 */ /* 0x000fe20000000040 */
[----:B------:R-:W-:Y:S01]  /*1d90*/  IDP.4A.S8.S8 R21, R44, R27, RZ ;  /* 0x0000001b2c157226 */ /* 0x000fe200000006ff */
[----:B------:R-:W-:-:S03]  /*1da0*/  I2FP.F32.S32 R20, R20 ;  /* 0x0000001400147245 */ /* 0x000fc60000201400 */
[----:B------:R-:W-:Y:S02]  /*1db0*/  IMAD R21, R56, R21, RZ ;  /* 0x0000001538157224 */ /* 0x000fe400078e02ff */
[----:B------:R-:W-:Y:S01]  /*1dc0*/  FFMA R26, R26, R20, R65 ;  /* 0x000000141a1a7223 */ /* 0x000fe20000000041 */
[----:B------:R-:W-:Y:S01]  /*1dd0*/  IADD3 R20, P0, PT, R2, 0x480, RZ ;  /* 0x0000048002147810 */ /* 0x000fe20007f1e0ff */
[----:B------:R-:W-:Y:S01]  /*1de0*/  FFMA R22, R67, R32, R61 ;  /* 0x0000002043167223 */ /* 0x000fe2000000003d */
[----:B------:R-:W-:Y:S02]  /*1df0*/  I2FP.F32.S32 R61, R21 ;  /* 0x00000015003d7245 */ /* 0x000fe40000201400 */
[----:B------:R-:W-:Y:S01]  /*1e00*/  IADD3.X R21, PT, PT, RZ, R3, RZ, P0, !PT ;  /* 0x00000003ff157210 */ /* 0x000fe200007fe4ff */
[-C--:B-----5:R-:W-:Y:S02]  /*1e10*/  IDP.4A.S8.S8 R42, R42, R37.reuse, RZ ;  /* 0x000000252a2a7226 */ /* 0x0a0fe400000006ff */
[----:B------:R-:W-:Y:S01]  /*1e20*/  IDP.4A.S8.S8 R37, R46, R37, RZ ;  /* 0x000000252e257226 */ /* 0x000fe200000006ff */
[----:B------:R-:W-:Y:S01]  /*1e30*/  IADD3 R39, PT, PT, R39, 0x4, RZ ;  /* 0x0000000427277810 */ /* 0x000fe20007ffe0ff */
[----:B------:R-:W-:-:S02]  /*1e40*/  HADD2.F32 R36, -RZ, R36.H0_H0 ;  /* 0x20000024ff247230 */ /* 0x000fc40000004100 */
[----:B------:R-:W-:Y:S02]  /*1e50*/  IMAD R42, R53, R42, RZ ;  /* 0x0000002a352a7224 */ /* 0x000fe400078e02ff */
[----:B------:R-:W-:Y:S02]  /*1e60*/  IMAD R37, R54, R37, RZ ;  /* 0x0000002536257224 */ /* 0x000fe400078e02ff */
[----:B------:R-:W-:Y:S01]  /*1e70*/  IDP.4A.S8.S8 R32, R55, R17, RZ ;  /* 0x0000001137207226 */ /* 0x000fe200000006ff */
[----:B------:R-:W-:Y:S01]  /*1e80*/  ISETP.GE.AND P0, PT, R39, R0, PT ;  /* 0x000000002700720c */ /* 0x000fe20003f06270 */
[----:B------:R-:W-:Y:S02]  /*1e90*/  IMAD R19, R56, R19, RZ ;  /* 0x0000001338137224 */ /* 0x000fe400078e02ff */
[----:B------:R-:W-:Y:S01]  /*1ea0*/  FFMA R61, R36, R61, R28 ;  /* 0x0000003d243d7223 */ /* 0x000fe2000000001c */
[----:B------:R-:W-:Y:S01]  /*1eb0*/  IMAD R32, R57, R32, RZ ;  /* 0x0000002039207224 */ /* 0x000fe200078e02ff */
[----:B------:R-:W-:-:S02]  /*1ec0*/  I2FP.F32.S32 R42, R42 ;  /* 0x0000002a002a7245 */ /* 0x000fc40000201400 */
[----:B------:R-:W-:Y:S02]  /*1ed0*/  I2FP.F32.S32 R37, R37 ;  /* 0x0000002500257245 */ /* 0x000fe40000201400 */
[----:B------:R-:W-:Y:S01]  /*1ee0*/  I2FP.F32.S32 R19, R19 ;  /* 0x0000001300137245 */ /* 0x000fe20000201400 */
[----:B------:R-:W-:-:S04]  /*1ef0*/  HADD2.F32 R16, -RZ, R16.H0_H0 ;  /* 0x20000010ff107230 */ /* 0x000fc80000004100 */
[----:B------:R-:W-:Y:S01]  /*1f00*/  FFMA R19, R67, R19, R60 ;  /* 0x0000001343137223 */ /* 0x000fe2000000003c */
[C---:B------:R-:W-:Y:S01]  /*1f10*/  FFMA R13, R16.reuse, R58, R13 ;  /* 0x0000003a100d7223 */ /* 0x040fe2000000000d */
[C---:B------:R-:W-:Y:S01]  /*1f20*/  FFMA R15, R16.reuse, R22, R15 ;  /* 0x00000016100f7223 */ /* 0x040fe2000000000f */
[C---:B------:R-:W-:Y:S01]  /*1f30*/  FFMA R9, R16.reuse, R24, R9 ;  /* 0x0000001810097223 */ /* 0x040fe20000000009 */
[----:B------:R-:W-:Y:S01]  /*1f40*/  FFMA R11, R16, R26, R11 ;  /* 0x0000001a100b7223 */ /* 0x000fe2000000000b */
[----:B------:R-:W-:Y:S02]  /*1f50*/  IADD3 R38, PT, PT, R38, 0x4, RZ ;  /* 0x0000000426267810 */ /* 0x000fe40007ffe0ff */
[----:B------:R-:W-:Y:S01]  /*1f60*/  IADD3 R40, PT, PT, R40, 0x4, RZ ;  /* 0x0000000428287810 */ /* 0x000fe20007ffe0ff */
[-C--:B--2---:R-:W-:Y:S02]  /*1f70*/  IDP.4A.S8.S8 R48, R48, R31.reuse, RZ ;  /* 0x0000001f30307226 */ /* 0x084fe400000006ff */
[----:B------:R-:W-:-:S02]  /*1f80*/  IDP.4A.S8.S8 R2, R45, R31, RZ ;  /* 0x0000001f2d027226 */ /* 0x000fc400000006ff */
[----:B---3--:R-:W-:Y:S02]  /*1f90*/  IDP.4A.S8.S8 R47, R47, R68, RZ ;  /* 0x000000442f2f7226 */ /* 0x008fe400000006ff */
[----:B------:R-:W-:Y:S02]  /*1fa0*/  IMAD R3, R51, R48, RZ ;  /* 0x0000003033037224 */ /* 0x000fe400078e02ff */
[----:B------:R-:W-:Y:S02]  /*1fb0*/  IMAD R49, R49, R2, RZ ;  /* 0x0000000231317224 */ /* 0x000fe400078e02ff */
[----:B------:R-:W-:Y:S01]  /*1fc0*/  IMAD R47, R52, R47, RZ ;  /* 0x0000002f342f7224 */ /* 0x000fe200078e02ff */
[----:B------:R-:W-:Y:S01]  /*1fd0*/  I2FP.F32.S32 R3, R3 ;  /* 0x0000000300037245 */ /* 0x000fe20000201400 */
[----:B------:R-:W-:Y:S02]  /*1fe0*/  HADD2.F32 R2, -RZ, R69.H0_H0 ;  /* 0x20000045ff027230 */ /* 0x000fe40000004100 */
[----:B------:R-:W-:Y:S01]  /*1ff0*/  IDP.4A.S8.S8 R43, R43, R68, RZ ;  /* 0x000000442b2b7226 */ /* 0x000fe200000006ff */
[----:B------:R-:W-:Y:S01]  /*2000*/  I2FP.F32.S32 R49, R49 ;  /* 0x0000003100317245 */ /* 0x000fe20000201400 */
[----:B------:R-:W-:Y:S01]  /*2010*/  HADD2.F32 R34, -RZ, R34.H0_H0 ;  /* 0x20000022ff227230 */ /* 0x000fe20000004100 */
[----:B------:R-:W-:Y:S01]  /*2020*/  I2FP.F32.S32 R30, R47 ;  /* 0x0000002f001e7245 */ /* 0x000fe20000201400 */
[----:B------:R-:W-:Y:S01]  /*2030*/  FFMA R3, R2, R3, RZ ;  /* 0x0000000302037223 */ /* 0x000fe200000000ff */
[----:B------:R-:W-:-:S02]  /*2040*/  IMAD R43, R50, R43, RZ ;  /* 0x0000002b322b7224 */ /* 0x000fc400078e02ff */
[----:B------:R-:W-:Y:S01]  /*2050*/  FFMA R49, R2, R49, RZ ;  /* 0x0000003102317223 */ /* 0x000fe200000000ff */
[----:B------:R-:W-:Y:S02]  /*2060*/  IDP.4A.S8.S8 R2, R55, R27, RZ ;  /* 0x0000001b37027226 */ /* 0x000fe400000006ff */
[----:B------:R-:W-:Y:S01]  /*2070*/  FFMA R30, R34, R30, R3 ;  /* 0x0000001e221e7223 */ /* 0x000fe20000000003 */
[----:B------:R-:W-:Y:S01]  /*2080*/  IDP.4A.S8.S8 R3, R44, R17, RZ ;  /* 0x000000112c037226 */ /* 0x000fe200000006ff */
[----:B------:R-:W-:Y:S01]  /*2090*/  I2FP.F32.S32 R43, R43 ;  /* 0x0000002b002b7245 */ /* 0x000fe20000201400 */
[----:B------:R-:W-:Y:S02]  /*20a0*/  IMAD R2, R57, R2, RZ ;  /* 0x0000000239027224 */ /* 0x000fe400078e02ff */
[----:B------:R-:W-:Y:S02]  /*20b0*/  IMAD R3, R56, R3, RZ ;  /* 0x0000000338037224 */ /* 0x000fe400078e02ff */
[----:B------:R-:W-:-:S02]  /*20c0*/  HADD2.F32 R33, -RZ, R33.H0_H0 ;  /* 0x20000021ff217230 */ /* 0x000fc40000004100 */
[----:B------:R-:W-:Y:S01]  /*20d0*/  FFMA R28, R34, R43, R49 ;  /* 0x0000002b221c7223 */ /* 0x000fe20000000031 */
[----:B------:R-:W-:Y:S01]  /*20e0*/  HADD2.F32 R35, -RZ, R35.H0_H0 ;  /* 0x20000023ff237230 */ /* 0x000fe20000004100 */
[----:B------:R-:W-:Y:S02]  /*20f0*/  I2FP.F32.S32 R2, R2 ;  /* 0x0000000200027245 */ /* 0x000fe40000201400 */
[----:B------:R-:W-:Y:S01]  /*2100*/  I2FP.F32.S32 R17, R3 ;  /* 0x0000000300117245 */ /* 0x000fe20000201400 */
[C---:B------:R-:W-:Y:S01]  /*2110*/  FFMA R28, R33.reuse, R42, R28 ;  /* 0x0000002a211c7223 */ /* 0x040fe2000000001c */
[----:B------:R-:W-:Y:S01]  /*2120*/  I2FP.F32.S32 R27, R32 ;  /* 0x00000020001b7245 */ /* 0x000fe20000201400 */
[----:B------:R-:W-:Y:S01]  /*2130*/  FFMA R30, R33, R37, R30 ;  /* 0x00000025211e7223 */ /* 0x000fe2000000001e */
        /* <DEDUP_REMOVED lines=14> */
.L_x_233:
[----:B------:R0:W-:Y:S04]  /*2220*/  STL.128 [R1], R12 ;  /* 0x0000000c01007387 */ /* 0x0001e80000100c00 */
[----:B------:R0:W-:Y:S04]  /*2230*/  STL.128 [R1+0x10], R8 ;  /* 0x0000100801007387 */ /* 0x0001e80000100c00 */
[----:B------:R0:W-:Y:S02]  /*2240*/  STL.128 [R1+0x20], R4 ;  /* 0x0000200401007387 */ /* 0x0001e40000100c00 */
.L_x_232:
[----:B------:R-:W-:Y:S05]  /*2250*/  BSYNC.RECONVERGENT B0 ;  /* 0x0000000000007941 */ /* 0x000fea0003800200 */
.L_x_231:
        /* <DEDUP_REMOVED lines=23> */
.L_x_236:
[----:B------:R-:W-:Y:S05]  /*23d0*/  BSYNC.RECONVERGENT B0 ;  /* 0x0000000000007941 */ /* 0x000fea0003800200 */
.L_x_235:
        /* <DEDUP_REMOVED lines=93> */
[----:B------:R-:W2:Y:S01]  /*29b0*/  @!P0 LDC R24, c[0x0][0x3a4] ;  /* 0x0000e900ff188b82 */ /* 0x000ea20000000800 */
[----:B-----5:R-:W-:Y:S02]  /*29c0*/  FADD R25, R26, R25 ;  /* 0x000000191a197221 */ /* 0x020fe40000000000 */
[----:B------:R-:W5:Y:S04]  /*29d0*/  SHFL.BFLY PT, R15, R12, 0x2, 0x1f ;  /* 0x0c401f000c0f7f89 */ /* 0x000f6800000e0000 */
[----:B------:R-:W5:Y:S01]  /*29e0*/  SHFL.BFLY PT, R14, R19, 0x2, 0x1f ;  /* 0x0c401f00130e7f89 */ /* 0x000f6200000e0000 */
[----:B---3--:R-:W-:Y:S01]  /*29f0*/  FADD R3, R0, R3 ;  /* 0x0000000300037221 */ /* 0x008fe20000000000 */
[----:B------:R-:W3:Y:S02]  /*2a00*/  @!P0 LDC R26, c[0x0][0x3a4] ;  /* 0x0000e900ff1a8b82 */ /* 0x000ee40000000800 */
[----:B------:R-:W5:Y:S01]  /*2a10*/  SHFL.BFLY PT, R16, R21, 0x2, 0x1f ;  /* 0x0c401f0015107f89 */ /* 0x000f6200000e0000 */
[----:B0-----:R-:W-:-:S03]  /*2a20*/  FADD R5, R2, R5 ;  /* 0x0000000502057221 */ /* 0x001fc60000000000 */
[----:B------:R-:W0:Y:S01]  /*2a30*/  SHFL.BFLY PT, R20, R23, 0x2, 0x1f ;  /* 0x0c401f0017147f89 */ /* 0x000e2200000e0000 */
[----:B----4-:R-:W-:-:S03]  /*2a40*/  FADD R4, R4, R9 ;  /* 0x0000000904047221 */ /* 0x010fc60000000000 */
[----:B------:R-:W4:Y:S01]  /*2a50*/  SHFL.BFLY PT, R22, R25, 0x2, 0x1f ;  /* 0x0c401f0019167f89 */ /* 0x000f2200000e0000 */
[----:B-1----:R-:W-:-:S03]  /*2a60*/  FADD R11, R8, R11 ;  /* 0x0000000b080b7221 */ /* 0x002fc60000000000 */
[----:B------:R-:W1:Y:S01]  /*2a70*/  SHFL.BFLY PT, R2, R3, 0x1, 0x1f ;  /* 0x0c201f0003027f89 */ /* 0x000e6200000e0000 */
[----:B--2---:R-:W-:Y:S01]  /*2a80*/  FADD R10, R10, R13 ;  /* 0x0000000d0a0a7221 */ /* 0x004fe20000000000 */
[----:B-----5:R-:W-:Y:S02]  /*2a90*/  FADD R15, R12, R15 ;  /* 0x0000000f0c0f7221 */ /* 0x020fe40000000000 */
[----:B------:R-:W2:Y:S01]  /*2aa0*/  SHFL.BFLY PT, R0, R5, 0x1, 0x1f ;  /* 0x0c201f0005007f89 */ /* 0x000ea200000e0000 */
[----:B------:R-:W-:-:S03]  /*2ab0*/  FADD R14, R19, R14 ;  /* 0x0000000e130e7221 */ /* 0x000fc60000000000 */
[----:B------:R-:W5:Y:S01]  /*2ac0*/  SHFL.BFLY PT, R9, R4, 0x1, 0x1f ;  /* 0x0c201f0004097f89 */ /* 0x000f6200000e0000 */
[----:B------:R-:W-:Y:S01]  /*2ad0*/  LEA R19, R17, R66, 0x2 ;  /* 0x0000004211137211 */ /* 0x000fe200078e10ff */
[----:B------:R-:W-:Y:S02]  /*2ae0*/  FADD R16, R21, R16 ;  /* 0x0000001015107221 */ /* 0x000fe40000000000 */
[----:B------:R-:W3:Y:S01]  /*2af0*/  SHFL.BFLY PT, R8, R11, 0x1, 0x1f ;  /* 0x0c201f000b087f89 */ /* 0x000ee200000e0000 */
[----:B0-----:R-:W-:-:S03]  /*2b00*/  FADD R20, R23, R20 ;  /* 0x0000001417147221 */ /* 0x001fc60000000000 */
[----:B------:R-:W0:Y:S01]  /*2b10*/  SHFL.BFLY PT, R13, R10, 0x1, 0x1f ;  /* 0x0c201f000a0d7f89 */ /* 0x000e2200000e0000 */
[----:B----4-:R-:W-:-:S03]  /*2b20*/  FADD R22, R25, R22 ;  /* 0x0000001619167221 */ /* 0x010fc60000000000 */
[----:B------:R-:W4:Y:S01]  /*2b30*/  SHFL.BFLY PT, R12, R15, 0x1, 0x1f ;  /* 0x0c201f000f0c7f89 */ /* 0x000f2200000e0000 */
[----:B-1----:R-:W-:-:S03]  /*2b40*/  FADD R2, R3, R2 ;  /* 0x0000000203027221 */ /* 0x002fc60000000000 */
[----:B------:R-:W1:Y:S04]  /*2b50*/  SHFL.BFLY PT, R21, R14, 0x1, 0x1f ;  /* 0x0c201f000e157f89 */ /* 0x000e6800000e0000 */
        /* <DEDUP_REMOVED lines=10> */
[----:B-1----:R-:W-:-:S03]  /*2c00*/  FADD R12, R14, R21 ;  /* 0x000000150e0c7221 */ /* 0x002fc60000000000 */
[----:B------:R1:W-:Y:S01]  /*2c10*/  STL.64 [R1+0x8], R4 ;  /* 0x0000080401007387 */ /* 0x0003e20000100a00 */
[----:B------:R-:W-:-:S03]  /*2c20*/  FADD R13, R16, R23 ;  /* 0x00000017100d7221 */ /* 0x000fc60000000000 */
[----:B------:R-:W4:Y:S01]  /*2c30*/  @!P0 LDL R8, [R19+0x8] ;  /* 0x0000080013088983 */ /* 0x000f220000100800 */
[----:B--2---:R-:W-:-:S03]  /*2c40*/  FADD R14, R20, R25 ;  /* 0x00000019140e7221 */ /* 0x004fc60000000000 */
[----:B------:R-:W-:Y:S01]  /*2c50*/  STL.64 [R1+0x10], R10 ;  /* 0x0000100a01007387 */ /* 0x000fe20000100a00 */
[----:B------:R-:W2:Y:S01]  /*2c60*/  @!P0 LDC.64 R20, c[0x0][0x390] ;  /* 0x0000e400ff148b82 */ /* 0x000ea20000000a00 */
[----:B-----5:R-:W-:Y:S02]  /*2c70*/  FADD R15, R22, R27 ;  /* 0x0000001b160f7221 */ /* 0x020fe40000000000 */
[----:B0-----:R-:W5:Y:S04]  /*2c80*/  @!P0 LDL R2, [R19+0x10] ;  /* 0x0000100013028983 */ /* 0x001f680000100800 */
[----:B------:R-:W-:Y:S04]  /*2c90*/  STL.64 [R1+0x18], R12 ;  /* 0x0000180c01007387 */ /* 0x000fe80000100a00 */
[----:B------:R-:W5:Y:S04]  /*2ca0*/  @!P0 LDL R3, [R19+0x18] ;  /* 0x0000180013038983 */ /* 0x000f680000100800 */
[----:B------:R0:W-:Y:S04]  /*2cb0*/  STL.64 [R1+0x20], R14 ;  /* 0x0000200e01007387 */ /* 0x0001e80000100a00 */
[----:B-1----:R-:W5:Y:S04]  /*2cc0*/  @!P0 LDL R4, [R19+0x20] ;  /* 0x0000200013048983 */ /* 0x002f680000100800 */
[----:B------:R-:W1:Y:S04]  /*2cd0*/  LDS R5, [R18+0x500] ;  /* 0x0005000012057984 */ /* 0x000e680000000800 */
[----:B------:R-:W2:Y:S01]  /*2ce0*/  LDS R16, [R18+0x580] ;  /* 0x0005800012107984 */ /* 0x000ea20000000800 */
[----:B0-----:R-:W0:Y:S01]  /*2cf0*/  @!P0 LDC.64 R14, c[0x0][0x390] ;  /* 0x0000e400ff0e8b82 */ /* 0x001e220000000a00 */
[----:B-1----:R-:W-:Y:S01]  /*2d00*/  FADD R5, R5, R6 ;  /* 0x0000000605057221 */ /* 0x002fe20000000000 */
[----:B--2---:R-:W-:-:S04]  /*2d10*/  FADD R16, R16, R7 ;  /* 0x0000000710107221 */ /* 0x004fc80000000000 */
[----:B------:R-:W1:Y:S04]  /*2d20*/  SHFL.BFLY PT, R6, R5, 0x10, 0x1f ;  /* 0x0e001f0005067f89 */ /* 0x000e6800000e0000 */
[----:B------:R-:W2:Y:S01]  /*2d30*/  SHFL.BFLY PT, R9, R16, 0x10, 0x1f ;  /* 0x0e001f0010097f89 */ /* 0x000ea200000e0000 */
        /* <DEDUP_REMOVED lines=8> */
[----:B-1----:R-:W-:Y:S02]  /*2dc0*/  FADD R5, R7, R10 ;  /* 0x0000000a07057221 */ /* 0x002fe40000000000 */
[----:B------:R-:W1:Y:S01]  /*2dd0*/  @!P0 LDC.64 R6, c[0x0][0x390] ;  /* 0x0000e400ff068b82 */ /* 0x000e620000000a00 */
[----:B--2---:R-:W-:Y:S02]  /*2de0*/  FADD R16, R12, R11 ;  /* 0x0000000b0c107221 */ /* 0x004fe40000000000 */
[----:B------:R-:W2:Y:S04]  /*2df0*/  SHFL.BFLY PT, R10, R5, 0x2, 0x1f ;  /* 0x0c401f00050a7f89 */ /* 0x000ea800000e0000 */
[----:B------:R-:W0:Y:S01]  /*2e00*/  SHFL.BFLY PT, R13, R16, 0x2, 0x1f ;  /* 0x0c401f00100d7f89 */ /* 0x000e2200000e0000 */
[----:B--2---:R-:W-:-:S02]  /*2e10*/  FADD R18, R5, R10 ;  /* 0x0000000a05127221 */ /* 0x004fc40000000000 */
[----:B------:R-:W2:Y:S01]  /*2e20*/  @!P0 LDC.64 R10, c[0x0][0x390] ;  /* 0x0000e400ff0a8b82 */ /* 0x000ea20000000a00 */
[----:B0-----:R-:W-:Y:S02]  /*2e30*/  FADD R22, R16, R13 ;  /* 0x0000000d10167221 */ /* 0x001fe40000000000 */
[----:B------:R-:W0:Y:S05]  /*2e40*/  SHFL.BFLY PT, R27, R18, 0x1, 0x1f ;  /* 0x0c201f00121b7f89 */ /* 0x000e2a00000e0000 */
[----:B------:R-:W0:Y:S01]  /*2e50*/  @!P0 LDC.64 R12, c[0x0][0x390] ;  /* 0x0000e400ff0c8b82 */ /* 0x000e220000000a00 */
[----:B------:R-:W0:Y:S01]  /*2e60*/  SHFL.BFLY PT, R29, R22, 0x1, 0x1f ;  /* 0x0c201f00161d7f89 */ /* 0x000e2200000e0000 */
[----:B------:R-:W-:-:S04]  /*2e70*/  IADD3 R5, PT, PT, R17, UR4, RZ ;  /* 0x0000000411057c10 */ /* 0x000fc8000fffe0ff */
[----:B------:R-:W-:Y:S02]  /*2e80*/  @!P0 IADD3 R9, PT, PT, R5, R24, RZ ;  /* 0x0000001805098210 */ /* 0x000fe40007ffe0ff */
[-C--:B------:R-:W-:Y:S01]  /*2e90*/  @!P0 LEA R17, R26, R5.reuse, 0x1 ;  /* 0x000000051a118211 */ /* 0x080fe200078e08ff */
[----:B------:R-:W-:Y:S01]  /*2ea0*/  @!P0 IMAD R23, R28, 0x3, R5 ;  /* 0x000000031c178824 */ /* 0x000fe200078e0205 */
[----:B------:R-:W-:-:S03]  /*2eb0*/  @!P0 LEA R25, R30, R5, 0x2 ;  /* 0x000000051e198211 */ /* 0x000fc600078e10ff */
[----:B------:R-:W-:-:S04]  /*2ec0*/  @!P0 IMAD.WIDE.U32 R14, R17, 0x4, R14 ;  /* 0x00000004110e8825 */ /* 0x000fc800078e000e */
[----:B--2---:R-:W-:-:S04]  /*2ed0*/  @!P0 IMAD.WIDE.U32 R10, R5, 0x4, R10 ;  /* 0x00000004050a8825 */ /* 0x004fc800078e000a */
[----:B-1----:R-:W-:-:S04]  /*2ee0*/  @!P0 IMAD.WIDE.U32 R16, R23, 0x4, R6 ;  /* 0x0000000417108825 */ /* 0x002fc800078e0006 */
[----:B0-----:R-:W-:Y:S01]  /*2ef0*/  FADD R6, R18, R27 ;  /* 0x0000001b12067221 */ /* 0x001fe20000000000 */
[----:B------:R-:W-:-:S04]  /*2f00*/  @!P0 IMAD.WIDE.U32 R12, R9, 0x4, R12 ;  /* 0x00000004090c8825 */ /* 0x000fc800078e000c */
[----:B------:R-:W-:Y:S01]  /*2f10*/  FADD R7, R22, R29 ;  /* 0x0000001d16077221 */ /* 0x000fe20000000000 */
[----:B------:R-:W-:-:S04]  /*2f20*/  @!P0 IMAD.WIDE.U32 R20, R25, 0x4, R20 ;  /* 0x0000000419148825 */ /* 0x000fc800078e0014 */
[----:B------:R0:W-:Y:S04]  /*2f30*/  STL.64 [R1+0x28], R6 ;  /* 0x0000280601007387 */ /* 0x0001e80000100a00 */
[----:B---3--:R0:W-:Y:S04]  /*2f40*/  @!P0 STG.E desc[UR8][R10.64], R0 ;  /* 0x000000000a008986 */ /* 0x0081e8000c101908 */
[----:B----4-:R0:W-:Y:S04]  /*2f50*/  @!P0 STG.E desc[UR8][R12.64], R8 ;  /* 0x000000080c008986 */ /* 0x0101e8000c101908 */
[----:B-----5:R0:W-:Y:S04]  /*2f60*/  @!P0 STG.E desc[UR8][R14.64], R2 ;  /* 0x000000020e008986 */ /* 0x0201e8000c101908 */
[----:B------:R0:W-:Y:S04]  /*2f70*/  @!P0 STG.E desc[UR8][R16.64], R3 ;  /* 0x0000000310008986 */ /* 0x0001e8000c101908 */
        /* <DEDUP_REMOVED lines=9> */
.L_x_237:
        /* <DEDUP_REMOVED lines=15> */
.L_x_762:


//--------------------- .text.mul_mat_vec_q2_K_q8_1_cuda6 --------------------------
	.section	.text.mul_mat_vec_q2_K_q8_1_cuda6,"ax",@progbits
	.align	128
        .global         mul_mat_vec_q2_K_q8_1_cuda6
        .type           mul_mat_vec_q2_K_q8_1_cuda6,@function
        .size           mul_mat_vec_q2_K_q8_1_cuda6,(.L_x_763 - mul_mat_vec_q2_K_q8_1_cuda6)
        .other          mul_mat_vec_q2_K_q8_1_cuda6,@"STO_CUDA_ENTRY STV_DEFAULT"
mul_mat_vec_q2_K_q8_1_cuda6:
.text.mul_mat_vec_q2_K_q8_1_cuda6:
        /* <DEDUP_REMOVED lines=28> */
[--C-:B------:R-:W-:Y:S01]  /*01c0*/  SHF.R.U32.HI R7, RZ, 0x3, R2.reuse ;  /* 0x00000003ff077819 */ /* 0x100fe20000011602 */
[----:B------:R-:W1:Y:S01]  /*01d0*/  LDCU.64 UR10, c[0x0][0x388] ;  /* 0x00007100ff0a77ac */ /* 0x000e620008000a00 */
[----:B------:R-:W-:Y:S01]  /*01e0*/  MOV R18, R0 ;  /* 0x0000000000127202 */ /* 0x000fe20000000f00 */
[----:B------:R-:W-:Y:S01]  /*01f0*/  BSSY.RECONVERGENT B1, `(.L_x_240) ;  /* 0x000023c000017945 */ /* 0x000fe20003800200 */
[----:B------:R-:W-:Y:S01]  /*0200*/  LOP3.LUT R7, R7, 0x1, RZ, 0xc0, !PT ;  /* 0x0000000107077812 */ /* 0x000fe200078ec0ff */
[----:B------:R-:W-:Y:S01]  /*0210*/  UIMAD UR6, UR4, UR5, UR5 ;  /* 0x00000005040672a4 */ /* 0x000fe2000f8e0205 */
[----:B------:R-:W-:-:S04]  /*0220*/  IMAD.WIDE.U32 R2, R17, 0x20, R2 ;  /* 0x0000002011027825 */ /* 0x000fc800078e0002 */
[----:B------:R-:W-:Y:S01]  /*0230*/  IMAD.WIDE.U32 R16, R7, 0x90, RZ ;  /* 0x0000009007107825 */ /* 0x000fe200078e00ff */
[--C-:B------:R-:W-:Y:S02]  /*0240*/  SHF.R.U64 R7, R2, 0x4, R3.reuse ;  /* 0x0000000402077819 */ /* 0x100fe40000001203 */
[----:B------:R-:W-:Y:S02]  /*0250*/  SHF.R.U32.HI R2, RZ, 0x4, R3 ;  /* 0x00000004ff027819 */ /* 0x000fe40000011603 */
[----:B------:R-:W-:Y:S01]  /*0260*/  MOV R3, UR4 ;  /* 0x0000000400037c02 */ /* 0x000fe20008000f00 */
[----:B------:R-:W-:-:S04]  /*0270*/  IMAD.WIDE.U32 R16, R7, 0x120, R16 ;  /* 0x0000012007107825 */ /* 0x000fc800078e0010 */
[----:B------:R-:W-:Y:S01]  /*0280*/  HFMA2 R7, -RZ, RZ, 0, 0 ;  /* 0x00000000ff077431 */ /* 0x000fe200000001ff */
[----:B0-----:R-:W-:Y:S01]  /*0290*/  SHF.R.S32.HI R0, RZ, 0x1f, R19 ;  /* 0x0000001fff007819 */ /* 0x001fe20000011413 */
[----:B------:R-:W-:Y:S01]  /*02a0*/  IMAD R21, R2, 0x120, RZ ;  /* 0x0000012002157824 */ /* 0x000fe200078e02ff */
[----:B-1----:R-:W-:Y:S01]  /*02b0*/  IADD3 R20, P0, PT, R16, UR10, RZ ;  /* 0x0000000a10147c10 */ /* 0x002fe2000ff1e0ff */
[----:B------:R-:W-:Y:S01]  /*02c0*/  IMAD R32, R3, UR5, R18 ;  /* 0x0000000503207c24 */ /* 0x000fe2000f8e0212 */
[----:B------:R-:W-:Y:S02]  /*02d0*/  LEA.HI R0, R0, R19, RZ, 0x5 ;  /* 0x0000001300007211 */ /* 0x000fe400078f28ff */
[----:B------:R-:W-:Y:S02]  /*02e0*/  IADD3.X R21, PT, PT, R17, UR11, R21, P0, !PT ;  /* 0x0000000b11157c10 */ /* 0x000fe400087fe415 */
[----:B------:R-:W-:Y:S02]  /*02f0*/  IADD3 R16, PT, PT, R18, UR6, RZ ;  /* 0x0000000612107c10 */ /* 0x000fe4000fffe0ff */
[----:B------:R-:W-:-:S07]  /*0300*/  SHF.R.S32.HI R33, RZ, 0x5, R0 ;  /* 0x00000005ff217819 */ /* 0x000fce0000011400 */
.L_x_241:
[----:B------:R-:W0:Y:S01]  /*0310*/  S2R R29, SR_TID.X ;  /* 0x00000000001d7919 */ /* 0x000e220000002100 */
[----:B------:R-:W1:Y:S01]  /*0320*/  LDC.64 R22, c[0x0][0x380] ;  /* 0x0000e000ff167b82 */ /* 0x000e620000000a00 */
[----:B------:R-:W2:Y:S04]  /*0330*/  LDG.E.U16.CONSTANT R52, desc[UR8][R20.64+0x24] ;  /* 0x0000240814347981 */ /* 0x000ea8000c1e9500 */
[----:B------:R-:W3:Y:S01]  /*0340*/  LDG.E.U16.CONSTANT R62, desc[UR8][R20.64+0x48] ;  /* 0x00004808143e7981 */ /* 0x000ee2000c1e9500 */
[----:B------:R-:W-:Y:S01]  /*0350*/  MOV R27, RZ ;  /* 0x000000ff001b7202 */ /* 0x000fe20000000f00 */
[----:B------:R-:W-:Y:S02]  /*0360*/  IMAD.WIDE R68, R33, 0x24, R20 ;  /* 0x0000002421447825 */ /* 0x000fe400078e0214 */
[----:B------:R-:W4:Y:S04]  /*0370*/  LDG.E.U16.CONSTANT R73, desc[UR8][R20.64+0x6c] ;  /* 0x00006c0814497981 */ /* 0x000f28000c1e9500 */
[----:B------:R-:W5:Y:S04]  /*0380*/  LDG.E.U16.CONSTANT R78, desc[UR8][R68.64] ;  /* 0x00000008444e7981 */ /* 0x000f68000c1e9500 */
[----:B------:R-:W4:Y:S04]  /*0390*/  LDG.E.U16.CONSTANT R19, desc[UR8][R68.64+0x24] ;  /* 0x0000240844137981 */ /* 0x000f28000c1e9500 */
[----:B------:R-:W4:Y:S01]  /*03a0*/  LDG.E.U16.CONSTANT R72, desc[UR8][R68.64+0x48] ;  /* 0x0000480844487981 */ /* 0x000f22000c1e9500 */
[----:B-1----:R-:W-:Y:S01]  /*03b0*/  IMAD.WIDE R54, R32, 0x54, R22 ;  /* 0x0000005420367825 */ /* 0x002fe200078e0216 */
[----:B0-----:R-:W-:-:S02]  /*03c0*/  SHF.R.U32.HI R0, RZ, 0x2, R29 ;  /* 0x00000002ff007819 */ /* 0x001fc4000001161d */
[----:B------:R-:W-:Y:S01]  /*03d0*/  SHF.L.U32 R26, R29, 0x2, RZ ;  /* 0x000000021d1a7819 */ /* 0x000fe200000006ff */
[----:B------:R-:W-:Y:S01]  /*03e0*/  IMAD.WIDE R22, R16, 0x54, R22 ;  /* 0x0000005410167825 */ /* 0x000fe200078e0216 */
[----:B------:R-:W-:Y:S01]  /*03f0*/  LOP3.LUT R0, R0, 0x1, RZ, 0xc0, !PT ;  /* 0x0000000100007812 */ /* 0x000fe200078ec0ff */
[----:B------:R-:W4:Y:S01]  /*0400*/  LDG.E.CONSTANT R70, desc[UR8][R54.64+0x50] ;  /* 0x0000500836467981 */ /* 0x000f22000c1e9900 */
[----:B------:R-:W-:Y:S02]  /*0410*/  LOP3.LUT R31, R26, 0x3c, RZ, 0xc0, !PT ;  /* 0x0000003c1a1f7812 */ /* 0x000fe400078ec0ff */
[----:B------:R-:W-:Y:S01]  /*0420*/  LOP3.LUT R29, R0, 0x8, R29, 0xf8, !PT ;  /* 0x00000008001d7812 */ /* 0x000fe200078ef81d */
[----:B------:R-:W-:Y:S01]  /*0430*/  IMAD.WIDE R36, R33, 0x48, R20 ;  /* 0x0000004821247825 */ /* 0x000fe200078e0214 */
[----:B------:R-:W-:Y:S01]  /*0440*/  IADD3 R24, P1, PT, R54, R31, RZ ;  /* 0x0000001f36187210 */ /* 0x000fe20007f3e0ff */
[----:B------:R-:W3:Y:S01]  /*0450*/  LDG.E.U16.CONSTANT R0, desc[UR8][R20.64] ;  /* 0x0000000814007981 */ /* 0x000ee2000c1e9500 */
[----:B------:R-:W-:-:S02]  /*0460*/  LOP3.LUT R26, R26, 0x1c, RZ, 0xc0, !PT ;  /* 0x0000001c1a1a7812 */ /* 0x000fc400078ec0ff */
[C---:B------:R-:W-:Y:S01]  /*0470*/  IADD3 R74, P0, PT, R29.reuse, R54, RZ ;  /* 0x000000361d4a7210 */ /* 0x040fe20007f1e0ff */
[----:B------:R-:W4:Y:S01]  /*0480*/  LDG.E.U16.CONSTANT R86, desc[UR8][R36.64] ;  /* 0x0000000824567981 */ /* 0x000f22000c1e9500 */
[-C--:B------:R-:W-:Y:S02]  /*0490*/  IADD3.X R25, PT, PT, RZ, R55.reuse, RZ, P1, !PT ;  /* 0x00000037ff197210 */ /* 0x080fe40000ffe4ff */
[----:B------:R-:W-:Y:S01]  /*04a0*/  IADD3 R42, P1, PT, R26, R20, RZ ;  /* 0x000000141a2a7210 */ /* 0x000fe20007f3e0ff */
[----:B------:R-:W4:Y:S01]  /*04b0*/  LDG.E.U16.CONSTANT R85, desc[UR8][R36.64+0x24] ;  /* 0x0000240824557981 */ /* 0x000f22000c1e9500 */
[----:B------:R-:W-:Y:S02]  /*04c0*/  IADD3.X R75, PT, PT, RZ, R55, RZ, P0, !PT ;  /* 0x00000037ff4b7210 */ /* 0x000fe400007fe4ff */
[----:B------:R-:W-:Y:S01]  /*04d0*/  IADD3.X R43, PT, PT, RZ, R21, RZ, P1, !PT ;  /* 0x00000015ff2b7210 */ /* 0x000fe20000ffe4ff */
[----:B------:R0:W5:Y:S04]  /*04e0*/  LDG.E.CONSTANT R2, desc[UR8][R24.64+0x10] ;  /* 0x0000100818027981 */ /* 0x000168000c1e9900 */
[----:B------:R-:W3:Y:S01]  /*04f0*/  LDG.E.U8.CONSTANT R46, desc[UR8][R74.64] ;  /* 0x000000084a2e7981 */ /* 0x000ee2000c1e9100 */
[----:B------:R-:W-:-:S03]  /*0500*/  IADD3 R28, P0, PT, R29, R22, RZ ;  /* 0x000000161d1c7210 */ /* 0x000fc60007f1e0ff */
[----:B------:R-:W4:Y:S04]  /*0510*/  LDG.E.U8.CONSTANT R3, desc[UR8][R74.64+0x2] ;  /* 0x000002084a037981 */ /* 0x000f28000c1e9100 */
[----:B------:R-:W4:Y:S01]  /*0520*/  LDG.E.CONSTANT R50, desc[UR8][R42.64+0x4] ;  /* 0x000004082a327981 */ /* 0x000f22000c1e9900 */
[----:B------:R-:W-:Y:S02]  /*0530*/  IADD3 R30, P1, PT, R22, R31, RZ ;  /* 0x0000001f161e7210 */ /* 0x000fe40007f3e0ff */
[-C--:B------:R-:W-:Y:S01]  /*0540*/  IADD3.X R29, PT, PT, RZ, R23.reuse, RZ, P0, !PT ;  /* 0x00000017ff1d7210 */ /* 0x080fe200007fe4ff */
[----:B------:R-:W4:Y:S01]  /*0550*/  LDG.E.CONSTANT R57, desc[UR8][R42.64+0x28] ;  /* 0x000028082a397981 */ /* 0x000f22000c1e9900 */
[----:B------:R-:W-:-:S03]  /*0560*/  IADD3.X R31, PT, PT, RZ, R23, RZ, P1, !PT ;  /* 0x00000017ff1f7210 */ /* 0x000fc60000ffe4ff */
[----:B------:R-:W4:Y:S04]  /*0570*/  LDG.E.U8.CONSTANT R53, desc[UR8][R28.64] ;  /* 0x000000081c357981 */ /* 0x000f28000c1e9100 */
[----:B------:R1:W4:Y:S04]  /*0580*/  LDG.E.CONSTANT R41, desc[UR8][R30.64+0x10] ;  /* 0x000010081e297981 */ /* 0x000328000c1e9900 */
[----:B------:R-:W4:Y:S04]  /*0590*/  LDG.E.U8.CONSTANT R51, desc[UR8][R28.64+0x2] ;  /* 0x000002081c337981 */ /* 0x000f28000c1e9100 */
[----:B------:R-:W4:Y:S04]  /*05a0*/  LDG.E.U8.CONSTANT R60, desc[UR8][R74.64+0x4] ;  /* 0x000004084a3c7981 */ /* 0x000f28000c1e9100 */
[----:B------:R-:W4:Y:S04]  /*05b0*/  LDG.E.CONSTANT R61, desc[UR8][R42.64+0x4c] ;  /* 0x00004c082a3d7981 */ /* 0x000f28000c1e9900 */
[----:B------:R-:W4:Y:S01]  /*05c0*/  LDG.E.U8.CONSTANT R59, desc[UR8][R28.64+0x4] ;  /* 0x000004081c3b7981 */ /* 0x000f22000c1e9100 */
[----:B0-----:R-:W-:-:S03]  /*05d0*/  IMAD.WIDE R24, R33, 0x24, R26 ;  /* 0x0000002421187825 */ /* 0x001fc600078e021a */
[----:B------:R-:W4:Y:S01]  /*05e0*/  LDG.E.U8.CONSTANT R74, desc[UR8][R74.64+0x6] ;  /* 0x000006084a4a7981 */ /* 0x000f22000c1e9100 */
[----:B------:R-:W-:-:S03]  /*05f0*/  IADD3 R38, P0, PT, R24, R20, RZ ;  /* 0x0000001418267210 */ /* 0x000fc60007f1e0ff */
[----:B------:R-:W4:Y:S01]  /*0600*/  LDG.E.CONSTANT R43, desc[UR8][R42.64+0x70] ;  /* 0x000070082a2b7981 */ /* 0x000f22000c1e9900 */
[----:B------:R-:W-:-:S03]  /*0610*/  IADD3.X R39, PT, PT, R25, R21, RZ, P0, !PT ;  /* 0x0000001519277210 */ /* 0x000fc600007fe4ff */
[----:B------:R-:W4:Y:S04]  /*0620*/  LDG.E.U16.CONSTANT R68, desc[UR8][R68.64+0x6c] ;  /* 0x00006c0844447981 */ /* 0x000f28000c1e9500 */
[----:B------:R-:W4:Y:S04]  /*0630*/  LDG.E.CONSTANT R17, desc[UR8][R38.64+0x4] ;  /* 0x0000040826117981 */ /* 0x000f28000c1e9900 */
[----:B------:R-:W4:Y:S04]  /*0640*/  LDG.E.CONSTANT R87, desc[UR8][R38.64+0x28] ;  /* 0x0000280826577981 */ /* 0x000f28000c1e9900 */
[----:B------:R-:W4:Y:S01]  /*0650*/  LDG.E.CONSTANT R81, desc[UR8][R38.64+0x4c] ;  /* 0x00004c0826517981 */ /* 0x000f22000c1e9900 */
[----:B------:R-:W-:-:S03]  /*0660*/  IMAD.WIDE R24, R33, 0x48, R26 ;  /* 0x0000004821187825 */ /* 0x000fc600078e021a */
[----:B------:R-:W4:Y:S01]  /*0670*/  LDG.E.U16.CONSTANT R71, desc[UR8][R36.64+0x48] ;  /* 0x0000480824477981 */ /* 0x000f22000c1e9500 */
[----:B------:R-:W-:-:S03]  /*0680*/  IADD3 R44, P0, PT, R24, R20, RZ ;  /* 0x00000014182c7210 */ /* 0x000fc60007f1e0ff */
[----:B------:R5:W4:Y:S01]  /*0690*/  LDG.E.U16.CONSTANT R75, desc[UR8][R36.64+0x6c] ;  /* 0x00006c08244b7981 */ /* 0x000b22000c1e9500 */
[----:B------:R-:W-:-:S03]  /*06a0*/  IADD3.X R45, PT, PT, R25, R21, RZ, P0, !PT ;  /* 0x00000015192d7210 */ /* 0x000fc600007fe4ff */
[----:B------:R-:W4:Y:S04]  /*06b0*/  LDG.E.CONSTANT R38, desc[UR8][R38.64+0x70] ;  /* 0x0000700826267981 */ /* 0x000f28000c1e9900 */
[----:B------:R-:W4:Y:S04]  /*06c0*/  LDG.E.CONSTANT R84, desc[UR8][R44.64+0x4] ;  /* 0x000004082c547981 */ /* 0x000f28000c1e9900 */
[----:B------:R-:W4:Y:S04]  /*06d0*/  LDG.E.CONSTANT R83, desc[UR8][R44.64+0x28] ;  /* 0x000028082c537981 */ /* 0x000f28000c1e9900 */
[----:B------:R-:W4:Y:S01]  /*06e0*/  LDG.E.CONSTANT R47, desc[UR8][R44.64+0x4c] ;  /* 0x00004c082c2f7981 */ /* 0x000f22000c1e9900 */
[----:B------:R-:W-:-:S03]  /*06f0*/  IMAD.WIDE R24, R33, 0x6c, R26 ;  /* 0x0000006c21187825 */ /* 0x000fc600078e021a */
[----:B------:R0:W4:Y:S01]  /*0700*/  LDG.E.CONSTANT R34, desc[UR8][R44.64+0x70] ;  /* 0x000070082c227981 */ /* 0x000122000c1e9900 */
[----:B-1----:R-:W-:Y:S01]  /*0710*/  IADD3 R30, P0, PT, R24, R20, RZ ;  /* 0x00000014181e7210 */ /* 0x002fe20007f1e0ff */
[----:B------:R-:W-:Y:S02]  /*0720*/  IMAD.WIDE R48, R33, 0x6c, R20 ;  /* 0x0000006c21307825 */ /* 0x000fe400078e0214 */
[----:B------:R-:W4:Y:S01]  /*0730*/  LDG.E.U8.CONSTANT R28, desc[UR8][R28.64+0x6] ;  /* 0x000006081c1c7981 */ /* 0x000f22000c1e9100 */
[----:B------:R-:W-:-:S03]  /*0740*/  IADD3.X R31, PT, PT, R25, R21, RZ, P0, !PT ;  /* 0x00000015191f7210 */ /* 0x000fc600007fe4ff */
[----:B------:R-:W4:Y:S04]  /*0750*/  LDG.E.U16.CONSTANT R76, desc[UR8][R48.64] ;  /* 0x00000008304c7981 */ /* 0x000f28000c1e9500 */
[----:B------:R-:W4:Y:S04]  /*0760*/  LDG.E.CONSTANT R54, desc[UR8][R30.64+0x4] ;  /* 0x000004081e367981 */ /* 0x000f28000c1e9900 */
[----:B------:R-:W4:Y:S04]  /*0770*/  LDG.E.CONSTANT R35, desc[UR8][R30.64+0x28] ;  /* 0x000028081e237981 */ /* 0x000f28000c1e9900 */
[----:B------:R-:W4:Y:S04]  /*0780*/  LDG.E.U16.CONSTANT R65, desc[UR8][R48.64+0x24] ;  /* 0x0000240830417981 */ /* 0x000f28000c1e9500 */
[----:B------:R-:W4:Y:S04]  /*0790*/  LDG.E.U16.CONSTANT R66, desc[UR8][R48.64+0x48] ;  /* 0x0000480830427981 */ /* 0x000f28000c1e9500 */
[----:B------:R1:W4:Y:S04]  /*07a0*/  LDG.E.U16.CONSTANT R67, desc[UR8][R48.64+0x6c] ;  /* 0x00006c0830437981 */ /* 0x000328000c1e9500 */
[----:B------:R-:W4:Y:S04]  /*07b0*/  LDG.E.CONSTANT R37, desc[UR8][R30.64+0x4c] ;  /* 0x00004c081e257981 */ /* 0x000f28000c1e9900 */
[----:B------:R1:W4:Y:S01]  /*07c0*/  LDG.E.CONSTANT R40, desc[UR8][R30.64+0x70] ;  /* 0x000070081e287981 */ /* 0x000322000c1e9900 */
[----:B------:R-:W-:-:S03]  /*07d0*/  IMAD.WIDE R24, R33, 0x90, R26 ;  /* 0x0000009021187825 */ /* 0x000fc600078e021a */
[----:B------:R-:W-:-:S04]  /*07e0*/  IADD3 R24, P0, PT, R24, R20, RZ ;  /* 0x0000001418187210 */ /* 0x000fc80007f1e0ff */
[----:B------:R-:W-:-:S05]  /*07f0*/  IADD3.X R25, PT, PT, R25, R21, RZ, P0, !PT ;  /* 0x0000001519197210 */ /* 0x000fca00007fe4ff */
[----:B------:R-:W4:Y:S01]  /*0800*/  LDG.E.CONSTANT R55, desc[UR8][R24.64+0x4] ;  /* 0x0000040818377981 */ /* 0x000f22000c1e9900 */
[----:B--2---:R-:W-:Y:S01]  /*0810*/  HADD2.F32 R56, -RZ, R52.H0_H0 ;  /* 0x20000034ff387230 */ /* 0x004fe20000004100 */
[----:B-----5:R-:W-:Y:S02]  /*0820*/  LOP3.LUT R36, R2, 0x3030303, RZ, 0xc0, !PT ;  /* 0x0303030302247812 */ /* 0x020fe400078ec0ff */
[----:B0-----:R-:W-:Y:S02]  /*0830*/  SHF.R.U32.HI R44, RZ, 0x2, R2 ;  /* 0x00000002ff2c7819 */ /* 0x001fe40000011602 */
[----:B---3--:R-:W-:Y:S02]  /*0840*/  SHF.R.U32.HI R39, RZ, 0x4, R46 ;  /* 0x00000004ff277819 */ /* 0x008fe4000001162e */
[----:B------:R-:W-:Y:S02]  /*0850*/  LOP3.LUT R46, R46, 0xf, RZ, 0xc0, !PT ;  /* 0x0000000f2e2e7812 */ /* 0x000fe400078ec0ff */
[----:B------:R-:W-:-:S02]  /*0860*/  LOP3.LUT R44, R44, 0x3030303, RZ, 0xc0, !PT ;  /* 0x030303032c2c7812 */ /* 0x000fc400078ec0ff */
[----:B----4-:R-:W-:Y:S02]  /*0870*/  SHF.R.U32.HI R42, RZ, 0x4, R3 ;  /* 0x00000004ff2a7819 */ /* 0x010fe40000011603 */
[----:B------:R-:W-:Y:S01]  /*0880*/  LEA R39, R39, R39, 0x8 ;  /* 0x0000002727277211 */ /* 0x000fe200078e40ff */
[----:B-1----:R-:W-:Y:S01]  /*0890*/  IDP.4A.S8.S8 R49, R36, R50, RZ ;  /* 0x0000003224317226 */ /* 0x002fe200000006ff */
[----:B------:R-:W-:Y:S02]  /*08a0*/  LEA R42, R42, R42, 0x8 ;  /* 0x0000002a2a2a7211 */ /* 0x000fe400078e40ff */
[----:B------:R-:W-:Y:S01]  /*08b0*/  LEA R39, R39, R39, 0x10 ;  /* 0x0000002727277211 */ /* 0x000fe200078e80ff */
[----:B------:R-:W-:Y:S01]  /*08c0*/  IMAD R49, R49, R46, RZ ;  /* 0x0000002e31317224 */ /* 0x000fe200078e02ff */
[----:B------:R-:W-:Y:S01]  /*08d0*/  LOP3.LUT R45, R3, 0xf, RZ, 0xc0, !PT ;  /* 0x0000000f032d7812 */ /* 0x000fe200078ec0ff */
[----:B------:R-:W-:Y:S01]  /*08e0*/  IDP.4A.S8.S8 R30, R44, R57, RZ ;  /* 0x000000392c1e7226 */ /* 0x000fe200000006ff */
[----:B------:R-:W-:Y:S01]  /*08f0*/  LEA R42, R42, R42, 0x10 ;  /* 0x0000002a2a2a7211 */ /* 0x000fe200078e80ff */
[----:B------:R-:W-:Y:S01]  /*0900*/  IDP.4A.S8.S8 R3, R39, R50, RZ ;  /* 0x0000003227037226 */ /* 0x000fe200000006ff */
[----:B------:R-:W-:Y:S01]  /*0910*/  I2FP.F32.S32 R49, R49 ;  /* 0x0000003100317245 */ /* 0x000fe20000201400 */
[----:B------:R-:W-:-:S02]  /*0920*/  HADD2.F32 R0, -RZ, R0.H0_H0 ;  /* 0x20000000ff007230 */ /* 0x000fc40000004100 */
[----:B------:R-:W-:Y:S01]  /*0930*/  IMAD R30, R30, R45, RZ ;  /* 0x0000002d1e1e7224 */ /* 0x000fe200078e02ff */
[----:B------:R-:W-:Y:S01]  /*0940*/  SHF.R.U32.HI R52, RZ, 0x4, R53 ;  /* 0x00000004ff347819 */ /* 0x000fe20000011635 */
[----:B------:R-:W-:Y:S01]  /*0950*/  IDP.4A.S8.S8 R48, R42, R57, RZ ;  /* 0x000000392a307226 */ /* 0x000fe200000006ff */
[----:B------:R-:W-:Y:S01]  /*0960*/  I2FP.F32.S32 R3, R3 ;  /* 0x0000000300037245 */ /* 0x000fe20000201400 */
[----:B------:R-:W-:Y:S01]  /*0970*/  FFMA R31, R0, R49, RZ ;  /* 0x00000031001f7223 */ /* 0x000fe200000000ff */
[----:B------:R-:W-:Y:S02]  /*0980*/  I2FP.F32.S32 R30, R30 ;  /* 0x0000001e001e7245 */ /* 0x000fe40000201400 */
[----:B------:R-:W-:Y:S02]  /*0990*/  LOP3.LUT R49, R41, 0x3030303, RZ, 0xc0, !PT ;  /* 0x0303030329317812 */ /* 0x000fe400078ec0ff */
[----:B------:R-:W-:Y:S01]  /*09a0*/  LEA R52, R52, R52, 0x8 ;  /* 0x0000003434347211 */ /* 0x000fe200078e40ff */
[----:B------:R-:W-:Y:S01]  /*09b0*/  FFMA R3, R0, R3, RZ ;  /* 0x0000000300037223 */ /* 0x000fe200000000ff */
[----:B------:R-:W-:Y:S01]  /*09c0*/  I2FP.F32.S32 R48, R48 ;  /* 0x0000003000307245 */ /* 0x000fe20000201400 */
[----:B------:R-:W-:Y:S01]  /*09d0*/  FFMA R80, R56, R30, R31 ;  /* 0x0000001e38507223 */ /* 0x000fe2000000001f */
[----:B------:R-:W-:Y:S01]  /*09e0*/  LOP3.LUT R53, R53, 0xf, RZ, 0xc0, !PT ;  /* 0x0000000f35357812 */ /* 0x000fe200078ec0ff */
[----:B------:R-:W-:Y:S01]  /*09f0*/  IDP.4A.S8.S8 R30, R49, R50, RZ ;  /* 0x00000032311e7226 */ /* 0x000fe200000006ff */
[----:B------:R-:W-:-:S02]  /*0a00*/  LEA R52, R52, R52, 0x10 ;  /* 0x0000003434347211 */ /* 0x000fc400078e80ff */
[----:B------:R-:W-:Y:S01]  /*0a10*/  SHF.R.U32.HI R31, RZ, 0x4, R51 ;  /* 0x00000004ff1f7819 */ /* 0x000fe20000011633 */
[----:B------:R-:W-:Y:S01]  /*0a20*/  FFMA R79, R56, R48, R3 ;  /* 0x00000030384f7223 */ /* 0x000fe20000000003 */
[----:B------:R-:W-:Y:S01]  /*0a30*/  IMAD R30, R30, R53, RZ ;  /* 0x000000351e1e7224 */ /* 0x000fe200078e02ff */
[----:B------:R-:W-:Y:S01]  /*0a40*/  SHF.R.U32.HI R48, RZ, 0x2, R41 ;  /* 0x00000002ff307819 */ /* 0x000fe20000011629 */
[----:B------:R-:W-:Y:S01]  /*0a50*/  IDP.4A.S8.S8 R3, R52, R50, RZ ;  /* 0x0000003234037226 */ /* 0x000fe200000006ff */
[----:B------:R-:W-:Y:S02]  /*0a60*/  LEA R50, R31, R31, 0x8 ;  /* 0x0000001f1f327211 */ /* 0x000fe400078e40ff */
[----:B------:R-:W-:Y:S02]  /*0a70*/  LOP3.LUT R48, R48, 0x3030303, RZ, 0xc0, !PT ;  /* 0x0303030330307812 */ /* 0x000fe400078ec0ff */
[----:B------:R-:W-:Y:S02]  /*0a80*/  I2FP.F32.S32 R31, R30 ;  /* 0x0000001e001f7245 */ /* 0x000fe40000201400 */
[----:B------:R-:W-:Y:S01]  /*0a90*/  LEA R50, R50, R50, 0x10 ;  /* 0x0000003232327211 */ /* 0x000fe200078e80ff */
[----:B------:R-:W-:-:S02]  /*0aa0*/  IDP.4A.S8.S8 R58, R48, R57, RZ ;  /* 0x00000039303a7226 */ /* 0x000fc400000006ff */
[----:B------:R-:W-:Y:S01]  /*0ab0*/  FFMA R63, R0, R31, RZ ;  /* 0x0000001f003f7223 */ /* 0x000fe200000000ff */
[----:B------:R-:W-:-:S04]  /*0ac0*/  IMAD.WIDE R30, R33, 0x90, R20 ;  /* 0x00000090211e7825 */ /* 0x000fc800078e0214 */
[----:B------:R-:W-:Y:S01]  /*0ad0*/  IDP.4A.S8.S8 R64, R50, R57, RZ ;  /* 0x0000003932407226 */ /* 0x000fe200000006ff */
[----:B------:R-:W2:Y:S04]  /*0ae0*/  LDG.E.U16.CONSTANT R77, desc[UR8][R30.64] ;  /* 0x000000081e4d7981 */ /* 0x000ea8000c1e9500 */
[----:B------:R-:W3:Y:S04]  /*0af0*/  LDG.E.CONSTANT R57, desc[UR8][R24.64+0x28] ;  /* 0x0000280818397981 */ /* 0x000ee8000c1e9900 */
[----:B------:R-:W4:Y:S01]  /*0b00*/  LDG.E.U16.CONSTANT R69, desc[UR8][R30.64+0x24] ;  /* 0x000024081e457981 */ /* 0x000f22000c1e9500 */
[----:B------:R-:W-:-:S02]  /*0b10*/  LOP3.LUT R51, R51, 0xf, RZ, 0xc0, !PT ;  /* 0x0000000f33337812 */ /* 0x000fc400078ec0ff */
[----:B------:R-:W-:-:S03]  /*0b20*/  I2FP.F32.S32 R3, R3 ;  /* 0x0000000300037245 */ /* 0x000fc60000201400 */
[----:B------:R-:W-:Y:S02]  /*0b30*/  IMAD R58, R58, R51, RZ ;  /* 0x000000333a3a7224 */ /* 0x000fe400078e02ff */
[----:B------:R-:W-:-:S03]  /*0b40*/  FFMA R3, R0, R3, RZ ;  /* 0x0000000300037223 */ /* 0x000fc600000000ff */
[----:B------:R-:W-:Y:S02]  /*0b50*/  I2FP.F32.S32 R0, R58 ;  /* 0x0000003a00007245 */ /* 0x000fe40000201400 */
[----:B------:R-:W-:Y:S02]  /*0b60*/  SHF.R.U32.HI R58, RZ, 0x4, R2 ;  /* 0x00000004ff3a7819 */ /* 0x000fe40000011602 */
[----:B------:R-:W-:Y:S02]  /*0b70*/  I2FP.F32.S32 R64, R64 ;  /* 0x0000004000407245 */ /* 0x000fe40000201400 */
[----:B------:R-:W-:Y:S01]  /*0b80*/  LOP3.LUT R58, R58, 0x3030303, RZ, 0xc0, !PT ;  /* 0x030303033a3a7812 */ /* 0x000fe200078ec0ff */
[C---:B------:R-:W-:Y:S02]  /*0b90*/  FFMA R0, R56.reuse, R0, R63 ;  /* 0x0000000038007223 */ /* 0x040fe4000000003f */
[----:B------:R-:W-:Y:S01]  /*0ba0*/  FFMA R63, R56, R64, R3 ;  /* 0x00000040383f7223 */ /* 0x000fe20000000003 */
[----:B------:R-:W-:Y:S01]  /*0bb0*/  LOP3.LUT R56, R60, 0xf, RZ, 0xc0, !PT ;  /* 0x0000000f3c387812 */ /* 0x000fe200078ec0ff */
[----:B------:R-:W-:-:S04]  /*0bc0*/  IDP.4A.S8.S8 R3, R58, R61, RZ ;  /* 0x0000003d3a037226 */ /* 0x000fc800000006ff */
[----:B------:R-:W-:Y:S02]  /*0bd0*/  IMAD R64, R3, R56, RZ ;  /* 0x0000003803407224 */ /* 0x000fe400078e02ff */
[----:B------:R-:W-:-:S03]  /*0be0*/  HADD2.F32 R3, -RZ, R62.H0_H0 ;  /* 0x2000003eff037230 */ /* 0x000fc60000004100 */
[----:B------:R-:W-:Y:S02]  /*0bf0*/  I2FP.F32.S32 R64, R64 ;  /* 0x0000004000407245 */ /* 0x000fe40000201400 */
[----:B------:R-:W-:Y:S02]  /*0c00*/  SHF.R.U32.HI R62, RZ, 0x4, R60 ;  /* 0x00000004ff3e7819 */ /* 0x000fe4000001163c */
[----:B------:R-:W-:Y:S01]  /*0c10*/  SHF.R.U32.HI R60, RZ, 0x4, R41 ;  /* 0x00000004ff3c7819 */ /* 0x000fe20000011629 */
[----:B------:R-:W-:Y:S01]  /*0c20*/  FFMA R80, R3, R64, R80 ;  /* 0x0000004003507223 */ /* 0x000fe20000000050 */
[----:B------:R-:W-:Y:S02]  /*0c30*/  SHF.R.U32.HI R64, RZ, 0x4, R59 ;  /* 0x00000004ff407819 */ /* 0x000fe4000001163b */
[----:B------:R-:W-:Y:S02]  /*0c40*/  LOP3.LUT R60, R60, 0x3030303, RZ, 0xc0, !PT ;  /* 0x030303033c3c7812 */ /* 0x000fe400078ec0ff */
[----:B------:R-:W-:-:S02]  /*0c50*/  LEA R62, R62, R62, 0x8 ;  /* 0x0000003e3e3e7211 */ /* 0x000fc400078e40ff */
[----:B------:R-:W-:Y:S01]  /*0c60*/  LEA R64, R64, R64, 0x8 ;  /* 0x0000004040407211 */ /* 0x000fe200078e40ff */
[----:B------:R-:W-:Y:S01]  /*0c70*/  IDP.4A.S8.S8 R82, R60, R61, RZ ;  /* 0x0000003d3c527226 */ /* 0x000fe200000006ff */
[----:B------:R-:W-:Y:S02]  /*0c80*/  LOP3.LUT R59, R59, 0xf, RZ, 0xc0, !PT ;  /* 0x0000000f3b3b7812 */ /* 0x000fe400078ec0ff */
[----:B------:R-:W-:Y:S02]  /*0c90*/  LEA R62, R62, R62, 0x10 ;  /* 0x0000003e3e3e7211 */ /* 0x000fe400078e80ff */
[----:B------:R-:W-:Y:S01]  /*0ca0*/  LEA R64, R64, R64, 0x10 ;  /* 0x0000004040407211 */ /* 0x000fe200078e80ff */
[----:B------:R-:W-:Y:S02]  /*0cb0*/  IMAD R88, R82, R59, RZ ;  /* 0x0000003b52587224 */ /* 0x000fe400078e02ff */
[-C--:B------:R-:W-:Y:S02]  /*0cc0*/  IDP.4A.S8.S8 R82, R62, R61.reuse, RZ ;  /* 0x0000003d3e527226 */ /* 0x080fe400000006ff */
[----:B------:R-:W-:Y:S01]  /*0cd0*/  IDP.4A.S8.S8 R89, R64, R61, RZ ;  /* 0x0000003d40597226 */ /* 0x000fe200000006ff */
[----:B------:R-:W-:-:S02]  /*0ce0*/  I2FP.F32.S32 R61, R88 ;  /* 0x00000058003d7245 */ /* 0x000fc40000201400 */
[----:B------:R-:W-:Y:S02]  /*0cf0*/  I2FP.F32.S32 R82, R82 ;  /* 0x0000005200527245 */ /* 0x000fe40000201400 */
[----:B------:R-:W-:Y:S01]  /*0d00*/  I2FP.F32.S32 R88, R89 ;  /* 0x0000005900587245 */ /* 0x000fe20000201400 */
[C---:B------:R-:W-:Y:S02]  /*0d10*/  FFMA R61, R3.reuse, R61, R0 ;  /* 0x0000003d033d7223 */ /* 0x040fe40000000000 */
[C---:B------:R-:W-:Y:S02]  /*0d20*/  FFMA R79, R3.reuse, R82, R79 ;  /* 0x00000052034f7223 */ /* 0x040fe4000000004f */
[----:B------:R-:W-:Y:S01]  /*0d30*/  FFMA R63, R3, R88, R63 ;  /* 0x00000058033f7223 */ /* 0x000fe2000000003f */
[-C--:B------:R-:W-:Y:S02]  /*0d40*/  IDP.4A.S8.S8 R3, R36, R17.reuse, RZ ;  /* 0x0000001124037226 */ /* 0x080fe400000006ff */
[----:B------:R-:W-:-:S02]  /*0d50*/  IDP.4A.S8.S8 R82, R49, R17, RZ ;  /* 0x0000001131527226 */ /* 0x000fc400000006ff */
[----:B------:R-:W-:Y:S02]  /*0d60*/  HADD2.F32 R0, -RZ, R78.H0_H0 ;  /* 0x2000004eff007230 */ /* 0x000fe40000004100 */
[----:B------:R-:W-:Y:S02]  /*0d70*/  HADD2.F32 R78, -RZ, R19.H0_H0 ;  /* 0x20000013ff4e7230 */ /* 0x000fe40000004100 */
[----:B------:R-:W-:Y:S02]  /*0d80*/  IMAD R3, R46, R3, RZ ;  /* 0x000000032e037224 */ /* 0x000fe400078e02ff */
[-C--:B------:R-:W-:Y:S02]  /*0d90*/  IDP.4A.S8.S8 R19, R39, R17.reuse, RZ ;  /* 0x0000001127137226 */ /* 0x080fe400000006ff */
[----:B------:R-:W-:Y:S02]  /*0da0*/  IMAD R88, R53, R82, RZ ;  /* 0x0000005235587224 */ /* 0x000fe400078e02ff */
[----:B------:R-:W-:-:S02]  /*0db0*/  IDP.4A.S8.S8 R90, R52, R17, RZ ;  /* 0x00000011345a7226 */ /* 0x000fc400000006ff */
[----:B------:R-:W-:Y:S01]  /*0dc0*/  IDP.4A.S8.S8 R82, R44, R87, RZ ;  /* 0x000000572c527226 */ /* 0x000fe200000006ff */
[----:B------:R-:W-:Y:S02]  /*0dd0*/  I2FP.F32.S32 R89, R3 ;  /* 0x0000000300597245 */ /* 0x000fe40000201400 */
[----:B------:R-:W-:Y:S01]  /*0de0*/  I2FP.F32.S32 R3, R19 ;  /* 0x0000001300037245 */ /* 0x000fe20000201400 */
[----:B------:R-:W-:Y:S01]  /*0df0*/  IMAD R82, R45, R82, RZ ;  /* 0x000000522d527224 */ /* 0x000fe200078e02ff */
[----:B------:R-:W-:Y:S02]  /*0e00*/  I2FP.F32.S32 R17, R88 ;  /* 0x0000005800117245 */ /* 0x000fe40000201400 */
[----:B------:R-:W-:Y:S01]  /*0e10*/  I2FP.F32.S32 R19, R90 ;  /* 0x0000005a00137245 */ /* 0x000fe20000201400 */
[C---:B------:R-:W-:Y:S01]  /*0e20*/  FFMA R89, R0.reuse, R89, RZ ;  /* 0x0000005900597223 */ /* 0x040fe200000000ff */
[----:B------:R-:W-:Y:S01]  /*0e30*/  I2FP.F32.S32 R82, R82 ;  /* 0x0000005200527245 */ /* 0x000fe20000201400 */
[C---:B------:R-:W-:Y:S01]  /*0e40*/  FFMA R17, R0.reuse, R17, RZ ;  /* 0x0000001100117223 */ /* 0x040fe200000000ff */
[C---:B------:R-:W-:Y:S01]  /*0e50*/  FFMA R3, R0.reuse, R3, RZ ;  /* 0x0000000300037223 */ /* 0x040fe200000000ff */
[----:B------:R-:W-:Y:S01]  /*0e60*/  FFMA R19, R0, R19, RZ ;  /* 0x0000001300137223 */ /* 0x000fe200000000ff */
[----:B------:R-:W-:-:S02]  /*0e70*/  IDP.4A.S8.S8 R0, R48, R87, RZ ;  /* 0x0000005730007226 */ /* 0x000fc400000006ff */
[----:B------:R-:W-:Y:S01]  /*0e80*/  FFMA R82, R78, R82, R89 ;  /* 0x000000524e527223 */ /* 0x000fe20000000059 */
[-C--:B------:R-:W-:Y:S02]  /*0e90*/  IDP.4A.S8.S8 R89, R50, R87.reuse, RZ ;  /* 0x0000005732597226 */ /* 0x080fe400000006ff */
[----:B------:R-:W-:Y:S02]  /*0ea0*/  IMAD R88, R51, R0, RZ ;  /* 0x0000000033587224 */ /* 0x000fe400078e02ff */
[----:B------:R-:W-:Y:S01]  /*0eb0*/  IDP.4A.S8.S8 R0, R42, R87, RZ ;  /* 0x000000572a007226 */ /* 0x000fe200000006ff */
[----:B------:R-:W-:Y:S02]  /*0ec0*/  I2FP.F32.S32 R90, R89 ;  /* 0x00000059005a7245 */ /* 0x000fe40000201400 */
[----:B------:R-:W-:Y:S02]  /*0ed0*/  I2FP.F32.S32 R87, R88 ;  /* 0x0000005800577245 */ /* 0x000fe40000201400 */
[----:B------:R-:W-:-:S03]  /*0ee0*/  I2FP.F32.S32 R88, R0 ;  /* 0x0000000000587245 */ /* 0x000fc60000201400 */
[C---:B------:R-:W-:Y:S01]  /*0ef0*/  FFMA R0, R78.reuse, R87, R17 ;  /* 0x000000574e007223 */ /* 0x040fe20000000011 */
[----:B------:R-:W-:Y:S01]  /*0f00*/  FFMA R17, R78, R90, R19 ;  /* 0x0000005a4e117223 */ /* 0x000fe20000000013 */
[----:B------:R-:W-:Y:S02]  /*0f10*/  IDP.4A.S8.S8 R19, R58, R81, RZ ;  /* 0x000000513a137226 */ /* 0x000fe400000006ff */
[----:B------:R-:W-:Y:S02]  /*0f20*/  FFMA R3, R78, R88, R3 ;  /* 0x000000584e037223 */ /* 0x000fe40000000003 */
[----:B------:R-:W-:Y:S02]  /*0f30*/  IMAD R78, R56, R19, RZ ;  /* 0x00000013384e7224 */ /* 0x000fe400078e02ff */
[----:B------:R-:W-:Y:S02]  /*0f40*/  HADD2.F32 R19, -RZ, R72.H0_H0 ;  /* 0x20000048ff137230 */ /* 0x000fe40000004100 */
[-C--:B------:R-:W-:Y:S01]  /*0f50*/  IDP.4A.S8.S8 R88, R60, R81.reuse, RZ ;  /* 0x000000513c587226 */ /* 0x080fe200000006ff */
[----:B------:R-:W-:Y:S01]  /*0f60*/  I2FP.F32.S32 R87, R78 ;  /* 0x0000004e00577245 */ /* 0x000fe20000201400 */
[----:B------:R-:W-:Y:S01]  /*0f70*/  IDP.4A.S8.S8 R89, R64, R81, RZ ;  /* 0x0000005140597226 */ /* 0x000fe200000006ff */
[----:B------:R-:W5:Y:S01]  /*0f80*/  LDG.E.U16.CONSTANT R72, desc[UR8][R30.64+0x48] ;  /* 0x000048081e487981 */ /* 0x000f62000c1e9500 */
[----:B------:R-:W-:-:S02]  /*0f90*/  IMAD R88, R59, R88, RZ ;  /* 0x000000583b587224 */ /* 0x000fc400078e02ff */
[----:B------:R-:W-:Y:S01]  /*0fa0*/  FFMA R82, R19, R87, R82 ;  /* 0x0000005713527223 */ /* 0x000fe20000000052 */
[----:B------:R-:W-:Y:S01]  /*0fb0*/  IDP.4A.S8.S8 R87, R62, R81, RZ ;  /* 0x000000513e577226 */ /* 0x000fe200000006ff */
[----:B------:R0:W5:Y:S01]  /*0fc0*/  LDG.E.U16.CONSTANT R78, desc[UR8][R30.64+0x6c] ;  /* 0x00006c081e4e7981 */ /* 0x000162000c1e9500 */
[----:B------:R-:W-:-:S03]  /*0fd0*/  I2FP.F32.S32 R81, R88 ;  /* 0x0000005800517245 */ /* 0x000fc60000201400 */
[----:B------:R-:W-:Y:S02]  /*0fe0*/  I2FP.F32.S32 R88, R87 ;  /* 0x0000005700587245 */ /* 0x000fe40000201400 */
[----:B------:R-:W-:Y:S01]  /*0ff0*/  I2FP.F32.S32 R90, R89 ;  /* 0x00000059005a7245 */ /* 0x000fe20000201400 */
[C---:B------:R-:W-:Y:S02]  /*1000*/  FFMA R81, R19.reuse, R81, R0 ;  /* 0x0000005113517223 */ /* 0x040fe40000000000 */
[----:B0-----:R-:W-:Y:S01]  /*1010*/  FFMA R30, R19, R88, R3 ;  /* 0x00000058131e7223 */ /* 0x001fe20000000003 */
[-C--:B------:R-:W-:Y:S02]  /*1020*/  IDP.4A.S8.S8 R3, R36, R84.reuse, RZ ;  /* 0x0000005424037226 */ /* 0x080fe400000006ff */
[----:B------:R-:W-:Y:S02]  /*1030*/  HADD2.F32 R0, -RZ, R86.H0_H0 ;  /* 0x20000056ff007230 */ /* 0x000fe40000004100 */
[----:B------:R-:W-:-:S02]  /*1040*/  IDP.4A.S8.S8 R88, R49, R84, RZ ;  /* 0x0000005431587226 */ /* 0x000fc400000006ff */
[----:B------:R-:W-:Y:S01]  /*1050*/  FFMA R29, R19, R90, R17 ;  /* 0x0000005a131d7223 */ /* 0x000fe20000000011 */
[----:B------:R-:W-:Y:S02]  /*1060*/  IMAD R3, R46, R3, RZ ;  /* 0x000000032e037224 */ /* 0x000fe400078e02ff */
[----:B------:R-:W-:Y:S02]  /*1070*/  IDP.4A.S8.S8 R86, R44, R83, RZ ;  /* 0x000000532c567226 */ /* 0x000fe400000006ff */
[----:B------:R-:W-:Y:S02]  /*1080*/  IDP.4A.S8.S8 R19, R39, R84, RZ ;  /* 0x0000005427137226 */ /* 0x000fe400000006ff */
[----:B------:R-:W-:Y:S02]  /*1090*/  IMAD R17, R53, R88, RZ ;  /* 0x0000005835117224 */ /* 0x000fe400078e02ff */
[----:B------:R-:W-:Y:S01]  /*10a0*/  IDP.4A.S8.S8 R84, R52, R84, RZ ;  /* 0x0000005434547226 */ /* 0x000fe200000006ff */
[----:B------:R-:W-:Y:S01]  /*10b0*/  I2FP.F32.S32 R31, R3 ;  /* 0x00000003001f7245 */ /* 0x000fe20000201400 */
[----:B------:R-:W-:Y:S01]  /*10c0*/  IMAD R86, R45, R86, RZ ;  /* 0x000000562d567224 */ /* 0x000fe200078e02ff */
[----:B------:R-:W-:Y:S01]  /*10d0*/  I2FP.F32.S32 R3, R19 ;  /* 0x0000001300037245 */ /* 0x000fe20000201400 */
[----:B------:R-:W-:Y:S01]  /*10e0*/  HADD2.F32 R85, -RZ, R85.H0_H0 ;  /* 0x20000055ff557230 */ /* 0x000fe20000004100 */
[----:B------:R-:W-:-:S02]  /*10f0*/  I2FP.F32.S32 R17, R17 ;  /* 0x0000001100117245 */ /* 0x000fc40000201400 */
[----:B------:R-:W-:Y:S01]  /*1100*/  I2FP.F32.S32 R19, R84 ;  /* 0x0000005400137245 */ /* 0x000fe20000201400 */
[C---:B------:R-:W-:Y:S01]  /*1110*/  FFMA R90, R0.reuse, R31, RZ ;  /* 0x0000001f005a7223 */ /* 0x040fe200000000ff */
[----:B------:R-:W-:Y:S01]  /*1120*/  I2FP.F32.S32 R87, R86 ;  /* 0x0000005600577245 */ /* 0x000fe20000201400 */
[C---:B------:R-:W-:Y:S01]  /*1130*/  FFMA R84, R0.reuse, R17, RZ ;  /* 0x0000001100547223 */ /* 0x040fe200000000ff */
[C---:B------:R-:W-:Y:S01]  /*1140*/  FFMA R86, R0.reuse, R3, RZ ;  /* 0x0000000300567223 */ /* 0x040fe200000000ff */
[----:B------:R-:W-:Y:S01]  /*1150*/  FFMA R88, R0, R19, RZ ;  /* 0x0000001300587223 */ /* 0x000fe200000000ff */
[----:B------:R-:W-:Y:S02]  /*1160*/  IDP.4A.S8.S8 R3, R42, R83, RZ ;  /* 0x000000532a037226 */ /* 0x000fe400000006ff */
[----:B------:R-:W-:Y:S01]  /*1170*/  FFMA R0, R85, R87, R90 ;  /* 0x0000005755007223 */ /* 0x000fe2000000005a */
[-C--:B------:R-:W-:Y:S01]  /*1180*/  IDP.4A.S8.S8 R90, R48, R83.reuse, RZ ;  /* 0x00000053305a7226 */ /* 0x080fe200000006ff */
[----:B------:R-:W5:Y:S01]  /*1190*/  LDG.E.CONSTANT R31, desc[UR8][R24.64+0x4c] ;  /* 0x00004c08181f7981 */ /* 0x000f62000c1e9900 */
[----:B------:R-:W-:-:S02]  /*11a0*/  IDP.4A.S8.S8 R83, R50, R83, RZ ;  /* 0x0000005332537226 */ /* 0x000fc400000006ff */
[----:B------:R-:W-:-:S03]  /*11b0*/  IMAD R90, R51, R90, RZ ;  /* 0x0000005a335a7224 */ /* 0x000fc600078e02ff */
[----:B------:R-:W-:Y:S02]  /*11c0*/  I2FP.F32.S32 R19, R83 ;  /* 0x0000005300137245 */ /* 0x000fe40000201400 */
[----:B------:R-:W-:-:S04]  /*11d0*/  SHF.R.U32.HI R83, RZ, 0x6, R2 ;  /* 0x00000006ff537819 */ /* 0x000fc80000011602 */
[----:B------:R-:W-:Y:S02]  /*11e0*/  LOP3.LUT R83, R83, 0x3030303, RZ, 0xc0, !PT ;  /* 0x0303030353537812 */ /* 0x000fe400078ec0ff */
[----:B------:R-:W-:Y:S02]  /*11f0*/  I2FP.F32.S32 R17, R90 ;  /* 0x0000005a00117245 */ /* 0x000fe40000201400 */
[----:B------:R-:W-:Y:S02]  /*1200*/  I2FP.F32.S32 R3, R3 ;  /* 0x0000000300037245 */ /* 0x000fe40000201400 */
[----:B------:R-:W-:Y:S01]  /*1210*/  SHF.R.U32.HI R2, RZ, 0x4, R74 ;  /* 0x00000004ff027819 */ /* 0x000fe2000001164a */
[----:B------:R-:W-:Y:S01]  /*1220*/  IDP.4A.S8.S8 R87, R83, R43, RZ ;  /* 0x0000002b53577226 */ /* 0x000fe200000006ff */
[----:B------:R-:W-:Y:S01]  /*1230*/  LOP3.LUT R74, R74, 0xf, RZ, 0xc0, !PT ;  /* 0x0000000f4a4a7812 */ /* 0x000fe200078ec0ff */
[C---:B------:R-:W-:Y:S01]  /*1240*/  FFMA R17, R85.reuse, R17, R84 ;  /* 0x0000001155117223 */ /* 0x040fe20000000054 */
[C---:B------:R-:W-:Y:S01]  /*1250*/  FFMA R86, R85.reuse, R3, R86 ;  /* 0x0000000355567223 */ /* 0x040fe20000000056 */
[----:B------:R-:W-:Y:S01]  /*1260*/  FFMA R19, R85, R19, R88 ;  /* 0x0000001355137223 */ /* 0x000fe20000000058 */
[----:B------:R-:W-:Y:S01]  /*1270*/  LEA R85, R2, R2, 0x8 ;  /* 0x0000000202557211 */ /* 0x000fe200078e40ff */
[----:B------:R-:W-:Y:S01]  /*1280*/  IMAD R87, R87, R74, RZ ;  /* 0x0000004a57577224 */ /* 0x000fe200078e02ff */
[----:B------:R0:W5:Y:S01]  /*1290*/  LDG.E.CONSTANT R84, desc[UR8][R24.64+0x70] ;  /* 0x0000700818547981 */ /* 0x000162000c1e9900 */
[----:B------:R-:W-:Y:S01]  /*12a0*/  IMAD.WIDE R26, R33, 0xb4, R26 ;  /* 0x000000b4211a7825 */ /* 0x000fe200078e021a */
[----:B------:R-:W-:-:S02]  /*12b0*/  LEA R85, R85, R85, 0x10 ;  /* 0x0000005555557211 */ /* 0x000fc400078e80ff */
[----:B------:R-:W-:Y:S01]  /*12c0*/  I2FP.F32.S32 R87, R87 ;  /* 0x0000005700577245 */ /* 0x000fe20000201400 */
[----:B------:R-:W-:Y:S01]  /*12d0*/  HADD2.F32 R88, -RZ, R73.H0_H0 ;  /* 0x20000049ff587230 */ /* 0x000fe20000004100 */
[----:B------:R-:W-:Y:S01]  /*12e0*/  IADD3 R2, P0, PT, R26, R20, RZ ;  /* 0x000000141a027210 */ /* 0x000fe20007f1e0ff */
[----:B------:R-:W-:-:S03]  /*12f0*/  IDP.4A.S8.S8 R26, R85, R43, RZ ;  /* 0x0000002b551a7226 */ /* 0x000fc600000006ff */
[----:B------:R-:W-:Y:S01]  /*1300*/  IADD3.X R3, PT, PT, R27, R21, RZ, P0, !PT ;  /* 0x000000151b037210 */ /* 0x000fe200007fe4ff */
[----:B------:R-:W-:Y:S01]  /*1310*/  FFMA R73, R88, R87, R80 ;  /* 0x0000005758497223 */ /* 0x000fe20000000050 */
[----:B------:R-:W-:Y:S01]  /*1320*/  IDP.4A.S8.S8 R87, R83, R38, RZ ;  /* 0x0000002653577226 */ /* 0x000fe200000006ff */
[----:B------:R-:W-:Y:S01]  /*1330*/  I2FP.F32.S32 R92, R26 ;  /* 0x0000001a005c7245 */ /* 0x000fe20000201400 */
[----:B------:R-:W-:Y:S01]  /*1340*/  IDP.4A.S8.S8 R89, R58, R47, RZ ;  /* 0x0000002f3a597226 */ /* 0x000fe200000006ff */
[----:B------:R-:W5:Y:S01]  /*1350*/  LDG.E.CONSTANT R26, desc[UR8][R2.64+0x4] ;  /* 0x00000408021a7981 */ /* 0x000f62000c1e9900 */
[----:B------:R-:W-:-:S03]  /*1360*/  IMAD R87, R74, R87, RZ ;  /* 0x000000574a577224 */ /* 0x000fc600078e02ff */
[----:B------:R-:W5:Y:S01]  /*1370*/  LDG.E.CONSTANT R25, desc[UR8][R2.64+0x28] ;  /* 0x0000280802197981 */ /* 0x000f62000c1e9900 */
[----:B------:R-:W-:-:S03]  /*1380*/  IMAD R89, R56, R89, RZ ;  /* 0x0000005938597224 */ /* 0x000fc600078e02ff */
[----:B------:R-:W5:Y:S04]  /*1390*/  LDG.E.CONSTANT R27, desc[UR8][R2.64+0x4c] ;  /* 0x00004c08021b7981 */ /* 0x000f68000c1e9900 */
[----:B------:R1:W5:Y:S01]  /*13a0*/  LDG.E.CONSTANT R90, desc[UR8][R2.64+0x70] ;  /* 0x00007008025a7981 */ /* 0x000362000c1e9900 */
[----:B------:R-:W-:Y:S01]  /*13b0*/  FFMA R79, R88, R92, R79 ;  /* 0x0000005c584f7223 */ /* 0x000fe2000000004f */
[----:B0-----:R-:W-:Y:S02]  /*13c0*/  HADD2.F32 R24, -RZ, R70.H1_H1 ;  /* 0x30000046ff187230 */ /* 0x001fe40000004100 */
[----:B------:R-:W-:Y:S02]  /*13d0*/  HADD2.F32 R68, -RZ, R68.H0_H0 ;  /* 0x20000044ff447230 */ /* 0x000fe40000004100 */
[----:B-1----:R-:W-:Y:S01]  /*13e0*/  IDP.4A.S8.S8 R2, R85, R38, RZ ;  /* 0x0000002655027226 */ /* 0x002fe200000006ff */
[----:B------:R-:W-:Y:S01]  /*13f0*/  I2FP.F32.S32 R3, R87 ;  /* 0x0000005700037245 */ /* 0x000fe20000201400 */
[----:B------:R-:W-:Y:S01]  /*1400*/  HADD2.F32 R71, -RZ, R71.H0_H0 ;  /* 0x20000047ff477230 */ /* 0x000fe20000004100 */
[----:B------:R-:W-:-:S02]  /*1410*/  I2FP.F32.S32 R89, R89 ;  /* 0x0000005900597245 */ /* 0x000fc40000201400 */
[----:B------:R-:W-:Y:S01]  /*1420*/  I2FP.F32.S32 R87, R2 ;  /* 0x0000000200577245 */ /* 0x000fe20000201400 */
[----:B------:R-:W-:Y:S02]  /*1430*/  FMUL R80, R79, R24 ;  /* 0x000000184f507220 */ /* 0x000fe40000400000 */
[----:B------:R0:W5:Y:S02]  /*1440*/  LDG.E.CONSTANT R79, desc[UR8][R22.64+0x50] ;  /* 0x00005008164f7981 */ /* 0x000164000c1e9900 */
[C---:B------:R-:W-:Y:S01]  /*1450*/  FFMA R87, R68.reuse, R87, R30 ;  /* 0x0000005744577223 */ /* 0x040fe2000000001e */
[----:B------:R-:W-:Y:S02]  /*1460*/  HADD2.F32 R70, -RZ, R70.H0_H0 ;  /* 0x20000046ff467230 */ /* 0x000fe40000004100 */
[----:B------:R-:W-:Y:S01]  /*1470*/  FFMA R3, R68, R3, R82 ;  /* 0x0000000344037223 */ /* 0x000fe20000000052 */
[----:B------:R-:W-:Y:S02]  /*1480*/  HADD2.F32 R30, -RZ, R75.H0_H0 ;  /* 0x2000004bff1e7230 */ /* 0x000fe40000004100 */
[----:B------:R-:W-:Y:S01]  /*1490*/  FMUL R75, R24, R87 ;  /* 0x00000057184b7220 */ /* 0x000fe20000400000 */
[----:B0-----:R-:W-:Y:S01]  /*14a0*/  FFMA R23, R71, R89, R0 ;  /* 0x0000005947177223 */ /* 0x001fe20000000000 */
[----:B------:R-:W-:-:S02]  /*14b0*/  IDP.4A.S8.S8 R89, R83, R34, RZ ;  /* 0x0000002253597226 */ /* 0x000fc400000006ff */
[----:B------:R-:W-:Y:S01]  /*14c0*/  FFMA R75, R70, R3, -R75 ;  /* 0x00000003464b7223 */ /* 0x000fe2000000084b */
[----:B------:R-:W-:Y:S02]  /*14d0*/  IDP.4A.S8.S8 R0, R62, R47, RZ ;  /* 0x0000002f3e007226 */ /* 0x000fe400000006ff */
[----:B------:R-:W-:Y:S02]  /*14e0*/  IMAD R89, R74, R89, RZ ;  /* 0x000000594a597224 */ /* 0x000fe400078e02ff */
[----:B------:R-:W-:Y:S01]  /*14f0*/  IDP.4A.S8.S8 R3, R36, R54, RZ ;  /* 0x0000003624037226 */ /* 0x000fe200000006ff */
[----:B------:R-:W-:Y:S01]  /*1500*/  I2FP.F32.S32 R0, R0 ;  /* 0x0000000000007245 */ /* 0x000fe20000201400 */
[----:B------:R-:W-:Y:S01]  /*1510*/  IDP.4A.S8.S8 R2, R44, R35, RZ ;  /* 0x000000232c027226 */ /* 0x000fe200000006ff */
[----:B------:R-:W-:Y:S01]  /*1520*/  I2FP.F32.S32 R89, R89 ;  /* 0x0000005900597245 */ /* 0x000fe20000201400 */
[----:B------:R-:W-:Y:S02]  /*1530*/  IMAD R3, R46, R3, RZ ;  /* 0x000000032e037224 */ /* 0x000fe400078e02ff */
[----:B------:R-:W-:-:S02]  /*1540*/  IMAD R22, R45, R2, RZ ;  /* 0x000000022d167224 */ /* 0x000fc400078e02ff */
[----:B------:R-:W-:Y:S01]  /*1550*/  FFMA R87, R71, R0, R86 ;  /* 0x0000000047577223 */ /* 0x000fe20000000056 */
[----:B------:R-:W-:Y:S02]  /*1560*/  IDP.4A.S8.S8 R2, R39, R54, RZ ;  /* 0x0000003627027226 */ /* 0x000fe400000006ff */
[----:B------:R-:W-:Y:S01]  /*1570*/  FFMA R23, R30, R89, R23 ;  /* 0x000000591e177223 */ /* 0x000fe20000000017 */
[----:B------:R-:W-:Y:S01]  /*1580*/  HADD2.F32 R0, -RZ, R76.H0_H0 ;  /* 0x2000004cff007230 */ /* 0x000fe20000004100 */
[----:B------:R-:W-:Y:S01]  /*1590*/  I2FP.F32.S32 R89, R3 ;  /* 0x0000000300597245 */ /* 0x000fe20000201400 */
[----:B------:R-:W-:Y:S01]  /*15a0*/  HADD2.F32 R76, -RZ, R65.H0_H0 ;  /* 0x20000041ff4c7230 */ /* 0x000fe20000004100 */
[----:B------:R-:W-:Y:S02]  /*15b0*/  I2FP.F32.S32 R3, R2 ;  /* 0x0000000200037245 */ /* 0x000fe40000201400 */
[----:B------:R-:W-:Y:S01]  /*15c0*/  I2FP.F32.S32 R22, R22 ;  /* 0x0000001600167245 */ /* 0x000fe20000201400 */
[----:B------:R-:W-:Y:S01]  /*15d0*/  FFMA R89, R0, R89, RZ ;  /* 0x0000005900597223 */ /* 0x000fe200000000ff */
[----:B------:R-:W-:Y:S01]  /*15e0*/  FFMA R73, R73, R70, -R80 ;  /* 0x0000004649497223 */ /* 0x000fe20000000850 */
[----:B------:R-:W-:-:S02]  /*15f0*/  IDP.4A.S8.S8 R80, R42, R35, RZ ;  /* 0x000000232a507226 */ /* 0x000fc400000006ff */
[----:B------:R-:W-:Y:S01]  /*1600*/  FFMA R65, R0, R3, RZ ;  /* 0x0000000300417223 */ /* 0x000fe200000000ff */
[----:B------:R-:W-:Y:S01]  /*1610*/  FFMA R3, R76, R22, R89 ;  /* 0x000000164c037223 */ /* 0x000fe20000000059 */
[-C--:B------:R-:W-:Y:S01]  /*1620*/  IDP.4A.S8.S8 R89, R58, R37.reuse, RZ ;  /* 0x000000253a597226 */ /* 0x080fe200000006ff */
[----:B------:R-:W-:Y:S01]  /*1630*/  I2FP.F32.S32 R80, R80 ;  /* 0x0000005000507245 */ /* 0x000fe20000201400 */
[----:B------:R-:W-:Y:S02]  /*1640*/  IDP.4A.S8.S8 R22, R62, R37, RZ ;  /* 0x000000253e167226 */ /* 0x000fe400000006ff */
[----:B------:R-:W-:Y:S02]  /*1650*/  IMAD R89, R56, R89, RZ ;  /* 0x0000005938597224 */ /* 0x000fe400078e02ff */
[----:B------:R-:W-:Y:S01]  /*1660*/  FFMA R65, R76, R80, R65 ;  /* 0x000000504c417223 */ /* 0x000fe20000000041 */
[----:B------:R-:W-:Y:S01]  /*1670*/  HADD2.F32 R80, -RZ, R66.H0_H0 ;  /* 0x20000042ff507230 */ /* 0x000fe20000004100 */
[----:B------:R-:W-:-:S02]  /*1680*/  I2FP.F32.S32 R22, R22 ;  /* 0x0000001600167245 */ /* 0x000fc40000201400 */
[----:B------:R-:W-:Y:S01]  /*1690*/  I2FP.F32.S32 R89, R89 ;  /* 0x0000005900597245 */ /* 0x000fe20000201400 */
[----:B------:R-:W-:-:S04]  /*16a0*/  IDP.4A.S8.S8 R2, R85, R34, RZ ;  /* 0x0000002255027226 */ /* 0x000fc800000006ff */
[C---:B------:R-:W-:Y:S01]  /*16b0*/  FFMA R3, R80.reuse, R89, R3 ;  /* 0x0000005950037223 */ /* 0x040fe20000000003 */
[----:B------:R-:W-:Y:S01]  /*16c0*/  FFMA R89, R80, R22, R65 ;  /* 0x0000001650597223 */ /* 0x000fe20000000041 */
[----:B------:R-:W-:Y:S01]  /*16d0*/  IDP.4A.S8.S8 R65, R83, R40, RZ ;  /* 0x0000002853417226 */ /* 0x000fe200000006ff */
[----:B------:R-:W-:-:S03]  /*16e0*/  I2FP.F32.S32 R2, R2 ;  /* 0x0000000200027245 */ /* 0x000fc60000201400 */
[----:B------:R-:W-:Y:S02]  /*16f0*/  IMAD R65, R74, R65, RZ ;  /* 0x000000414a417224 */ /* 0x000fe400078e02ff */
[----:B------:R-:W-:-:S03]  /*1700*/  FFMA R87, R30, R2, R87 ;  /* 0x000000021e577223 */ /* 0x000fc60000000057 */
[----:B------:R-:W-:Y:S01]  /*1710*/  I2FP.F32.S32 R2, R65 ;  /* 0x0000004100027245 */ /* 0x000fe20000201400 */
[----:B------:R-:W-:Y:S01]  /*1720*/  FMUL R65, R24, R87 ;  /* 0x0000005718417220 */ /* 0x000fe20000400000 */
[----:B------:R-:W-:Y:S02]  /*1730*/  IDP.4A.S8.S8 R22, R85, R40, RZ ;  /* 0x0000002855167226 */ /* 0x000fe400000006ff */
[----:B------:R-:W-:Y:S02]  /*1740*/  HADD2.F32 R82, -RZ, R67.H0_H0 ;  /* 0x20000043ff527230 */ /* 0x000fe40000004100 */
[----:B------:R-:W-:Y:S01]  /*1750*/  FFMA R65, R70, R23, -R65 ;  /* 0x0000001746417223 */ /* 0x000fe20000000841 */
[----:B------:R-:W-:Y:S01]  /*1760*/  IDP.4A.S8.S8 R23, R36, R55, RZ ;  /* 0x0000003724177226 */ /* 0x000fe200000006ff */
[----:B------:R-:W-:Y:S01]  /*1770*/  I2FP.F32.S32 R22, R22 ;  /* 0x0000001600167245 */ /* 0x000fe20000201400 */
[----:B------:R-:W-:Y:S02]  /*1780*/  FFMA R3, R82, R2, R3 ;  /* 0x0000000252037223 */ /* 0x000fe40000000003 */
[----:B------:R-:W-:-:S02]  /*1790*/  IMAD R23, R46, R23, RZ ;  /* 0x000000172e177224 */ /* 0x000fc400078e02ff */
[----:B---3--:R-:W-:Y:S02]  /*17a0*/  IDP.4A.S8.S8 R2, R44, R57, RZ ;  /* 0x000000392c027226 */ /* 0x008fe400000006ff */
[----:B------:R-:W-:Y:S01]  /*17b0*/  FFMA R89, R82, R22, R89 ;  /* 0x0000001652597223 */ /* 0x000fe20000000059 */
[----:B------:R-:W-:Y:S01]  /*17c0*/  I2FP.F32.S32 R23, R23 ;  /* 0x0000001700177245 */ /* 0x000fe20000201400 */
[----:B------:R-:W-:Y:S02]  /*17d0*/  IMAD R22, R45, R2, RZ ;  /* 0x000000022d167224 */ /* 0x000fe400078e02ff */
[----:B--2---:R-:W-:Y:S02]  /*17e0*/  HADD2.F32 R2, -RZ, R77.H0_H0 ;  /* 0x2000004dff027230 */ /* 0x004fe40000004100 */
[----:B------:R-:W-:Y:S01]  /*17f0*/  FMUL R67, R24, R89 ;  /* 0x0000005918437220 */ /* 0x000fe20000400000 */
[----:B----4-:R-:W-:Y:S01]  /*1800*/  HADD2.F32 R91, -RZ, R69.H0_H0 ;  /* 0x20000045ff5b7230 */ /* 0x010fe20000004100 */
[----:B------:R-:W-:Y:S01]  /*1810*/  I2FP.F32.S32 R66, R22 ;  /* 0x0000001600427245 */ /* 0x000fe20000201400 */
[----:B------:R-:W-:Y:S01]  /*1820*/  FFMA R22, R2, R23, RZ ;  /* 0x0000001702167223 */ /* 0x000fe200000000ff */
[----:B------:R-:W-:Y:S01]  /*1830*/  FFMA R67, R70, R3, -R67 ;  /* 0x0000000346437223 */ /* 0x000fe20000000843 */
[----:B------:R-:W-:-:S02]  /*1840*/  IDP.4A.S8.S8 R3, R39, R55, RZ ;  /* 0x0000003727037226 */ /* 0x000fc400000006ff */
[----:B------:R-:W-:Y:S01]  /*1850*/  FFMA R89, R91, R66, R22 ;  /* 0x000000425b597223 */ /* 0x000fe20000000016 */
[----:B------:R-:W-:Y:S02]  /*1860*/  IMAD.WIDE R22, R33, 0xb4, R20 ;  /* 0x000000b421167825 */ /* 0x000fe400078e0214 */
[----:B------:R-:W-:Y:S02]  /*1870*/  I2FP.F32.S32 R3, R3 ;  /* 0x0000000300037245 */ /* 0x000fe40000201400 */
[----:B------:R-:W-:Y:S01]  /*1880*/  IDP.4A.S8.S8 R66, R42, R57, RZ ;  /* 0x000000392a427226 */ /* 0x000fe200000006ff */
[----:B------:R-:W2:Y:S04]  /*1890*/  LDG.E.U16.CONSTANT R86, desc[UR8][R22.64] ;  /* 0x0000000816567981 */ /* 0x000ea8000c1e9500 */
[----:B------:R-:W-:Y:S01]  /*18a0*/  I2FP.F32.S32 R87, R66 ;  /* 0x0000004200577245 */ /* 0x000fe20000201400 */
[----:B------:R-:W3:Y:S01]  /*18b0*/  LDG.E.U16.CONSTANT R77, desc[UR8][R22.64+0x24] ;  /* 0x00002408164d7981 */ /* 0x000ee2000c1e9500 */
[----:B------:R-:W-:-:S03]  /*18c0*/  FFMA R66, R2, R3, RZ ;  /* 0x0000000302427223 */ /* 0x000fc600000000ff */
[----:B------:R-:W4:Y:S01]  /*18d0*/  LDG.E.U16.CONSTANT R69, desc[UR8][R22.64+0x6c] ;  /* 0x00006c0816457981 */ /* 0x000f22000c1e9500 */
[----:B------:R-:W-:-:S03]  /*18e0*/  FFMA R87, R91, R87, R66 ;  /* 0x000000575b577223 */ /* 0x000fc60000000042 */
[----:B------:R0:W4:Y:S01]  /*18f0*/  LDG.E.U16.CONSTANT R66, desc[UR8][R22.64+0x48] ;  /* 0x0000480816427981 */ /* 0x000122000c1e9500 */
[-C--:B------:R-:W-:Y:S02]  /*1900*/  IDP.4A.S8.S8 R92, R49, R54.reuse, RZ ;  /* 0x00000036315c7226 */ /* 0x080fe400000006ff */
[----:B------:R-:W-:Y:S02]  /*1910*/  IDP.4A.S8.S8 R3, R52, R54, RZ ;  /* 0x0000003634037226 */ /* 0x000fe400000006ff */
[----:B------:R-:W-:-:S03]  /*1920*/  IMAD R92, R53, R92, RZ ;  /* 0x0000005c355c7224 */ /* 0x000fc600078e02ff */
[----:B------:R-:W-:Y:S02]  /*1930*/  I2FP.F32.S32 R3, R3 ;  /* 0x0000000300037245 */ /* 0x000fe40000201400 */
[----:B------:R-:W-:-:S05]  /*1940*/  I2FP.F32.S32 R93, R92 ;  /* 0x0000005c005d7245 */ /* 0x000fca0000201400 */
[C---:B------:R-:W-:Y:S01]  /*1950*/  FFMA R54, R0.reuse, R93, RZ ;  /* 0x0000005d00367223 */ /* 0x040fe200000000ff */
[----:B------:R-:W-:Y:S01]  /*1960*/  FFMA R93, R0, R3, RZ ;  /* 0x00000003005d7223 */ /* 0x000fe200000000ff */
[-C--:B------:R-:W-:Y:S02]  /*1970*/  IDP.4A.S8.S8 R0, R49, R55.reuse, RZ ;  /* 0x0000003731007226 */ /* 0x080fe400000006ff */
[----:B------:R-:W-:Y:S02]  /*1980*/  IDP.4A.S8.S8 R3, R52, R55, RZ ;  /* 0x0000003734037226 */ /* 0x000fe400000006ff */
[----:B------:R-:W-:Y:S02]  /*1990*/  IMAD R0, R53, R0, RZ ;  /* 0x0000000035007224 */ /* 0x000fe400078e02ff */
[----:B0-----:R-:W-:Y:S01]  /*19a0*/  IDP.4A.S8.S8 R22, R48, R35, RZ ;  /* 0x0000002330167226 */ /* 0x001fe200000006ff */
[----:B------:R-:W-:Y:S02]  /*19b0*/  I2FP.F32.S32 R3, R3 ;  /* 0x0000000300037245 */ /* 0x000fe40000201400 */
[----:B------:R-:W-:Y:S01]  /*19c0*/  I2FP.F32.S32 R23, R0 ;  /* 0x0000000000177245 */ /* 0x000fe20000201400 */
[----:B------:R-:W-:-:S04]  /*19d0*/  IMAD R22, R51, R22, RZ ;  /* 0x0000001633167224 */ /* 0x000fc800078e02ff */
[C---:B------:R-:W-:Y:S01]  /*19e0*/  FFMA R0, R2.reuse, R23, RZ ;  /* 0x0000001702007223 */ /* 0x040fe200000000ff */
[----:B------:R-:W-:Y:S01]  /*19f0*/  FFMA R2, R2, R3, RZ ;  /* 0x0000000302027223 */ /* 0x000fe200000000ff */
[----:B------:R-:W-:Y:S01]  /*1a00*/  I2FP.F32.S32 R3, R22 ;  /* 0x0000001600037245 */ /* 0x000fe20000201400 */
[----:B------:R-:W-:-:S04]  /*1a10*/  IDP.4A.S8.S8 R22, R60, R47, RZ ;  /* 0x0000002f3c167226 */ /* 0x000fc800000006ff */
[----:B------:R-:W-:-:S05]  /*1a20*/  IMAD R22, R59, R22, RZ ;  /* 0x000000163b167224 */ /* 0x000fca00078e02ff */
[----:B------:R-:W-:-:S05]  /*1a30*/  I2FP.F32.S32 R22, R22 ;  /* 0x0000001600167245 */ /* 0x000fca0000201400 */
[----:B------:R-:W-:Y:S01]  /*1a40*/  FFMA R17, R71, R22, R17 ;  /* 0x0000001647117223 */ /* 0x000fe20000000011 */
[----:B------:R-:W-:Y:S02]  /*1a50*/  SHF.R.U32.HI R22, RZ, 0x4, R28 ;  /* 0x00000004ff167819 */ /* 0x000fe4000001161c */
[----:B------:R-:W-:Y:S02]  /*1a60*/  SHF.R.U32.HI R23, RZ, 0x6, R41 ;  /* 0x00000006ff177819 */ /* 0x000fe40000011629 */
[----:B------:R-:W-:Y:S01]  /*1a70*/  LEA R22, R22, R22, 0x8 ;  /* 0x0000001616167211 */ /* 0x000fe200078e40ff */
[----:B------:R-:W-:Y:S01]  /*1a80*/  IDP.4A.S8.S8 R47, R64, R47, RZ ;  /* 0x0000002f402f7226 */ /* 0x000fe200000006ff */
[----:B------:R-:W-:Y:S02]  /*1a90*/  LOP3.LUT R23, R23, 0x3030303, RZ, 0xc0, !PT ;  /* 0x0303030317177812 */ /* 0x000fe400078ec0ff */
[----:B------:R-:W-:Y:S01]  /*1aa0*/  LEA R41, R22, R22, 0x10 ;  /* 0x0000001616297211 */ /* 0x000fe200078e80ff */
[----:B------:R-:W-:Y:S01]  /*1ab0*/  FFMA R3, R76, R3, R54 ;  /* 0x000000034c037223 */ /* 0x000fe20000000036 */
[----:B------:R-:W-:Y:S01]  /*1ac0*/  I2FP.F32.S32 R54, R47 ;  /* 0x0000002f00367245 */ /* 0x000fe20000201400 */
[----:B------:R-:W-:-:S02]  /*1ad0*/  IDP.4A.S8.S8 R47, R23, R43, RZ ;  /* 0x0000002b172f7226 */ /* 0x000fc400000006ff */
[----:B------:R-:W-:Y:S01]  /*1ae0*/  IDP.4A.S8.S8 R43, R41, R43, RZ ;  /* 0x0000002b292b7226 */ /* 0x000fe200000006ff */
[----:B------:R-:W-:-:S04]  /*1af0*/  LOP3.LUT R28, R28, 0xf, RZ, 0xc0, !PT ;  /* 0x0000000f1c1c7812 */ /* 0x000fc800078ec0ff */
[----:B------:R-:W-:Y:S01]  /*1b00*/  I2FP.F32.S32 R22, R43 ;  /* 0x0000002b00167245 */ /* 0x000fe20000201400 */
[-C--:B------:R-:W-:Y:S02]  /*1b10*/  IDP.4A.S8.S8 R43, R23, R38.reuse, RZ ;  /* 0x00000026172b7226 */ /* 0x080fe400000006ff */
[----:B------:R-:W-:Y:S02]  /*1b20*/  IDP.4A.S8.S8 R38, R41, R38, RZ ;  /* 0x0000002629267226 */ /* 0x000fe400000006ff */
[----:B------:R-:W-:Y:S01]  /*1b30*/  FFMA R63, R88, R22, R63 ;  /* 0x00000016583f7223 */ /* 0x000fe2000000003f */
[----:B------:R-:W-:Y:S02]  /*1b40*/  IMAD R43, R28, R43, RZ ;  /* 0x0000002b1c2b7224 */ /* 0x000fe400078e02ff */
[----:B------:R-:W-:-:S03]  /*1b50*/  I2FP.F32.S32 R22, R38 ;  /* 0x0000002600167245 */ /* 0x000fc60000201400 */
[----:B------:R-:W-:Y:S02]  /*1b60*/  I2FP.F32.S32 R43, R43 ;  /* 0x0000002b002b7245 */ /* 0x000fe40000201400 */
[C---:B------:R-:W-:Y:S01]  /*1b70*/  FFMA R29, R68.reuse, R22, R29 ;  /* 0x00000016441d7223 */ /* 0x040fe2000000001d */
[----:B------:R-:W-:Y:S02]  /*1b80*/  IMAD R47, R47, R28, RZ ;  /* 0x0000001c2f2f7224 */ /* 0x000fe400078e02ff */
[----:B------:R-:W-:-:S03]  /*1b90*/  FFMA R38, R68, R43, R81 ;  /* 0x0000002b44267223 */ /* 0x000fc60000000051 */
[----:B------:R-:W-:Y:S01]  /*1ba0*/  I2FP.F32.S32 R47, R47 ;  /* 0x0000002f002f7245 */ /* 0x000fe20000201400 */
[----:B------:R-:W-:Y:S02]  /*1bb0*/  IDP.4A.S8.S8 R35, R50, R35, RZ ;  /* 0x0000002332237226 */ /* 0x000fe400000006ff */
[----:B------:R-:W-:Y:S02]  /*1bc0*/  FFMA R19, R71, R54, R19 ;  /* 0x0000003647137223 */ /* 0x000fe40000000013 */
[----:B------:R-:W-:Y:S01]  /*1bd0*/  FFMA R54, R88, R47, R61 ;  /* 0x0000002f58367223 */ /* 0x000fe2000000003d */
[----:B------:R-:W-:Y:S01]  /*1be0*/  IDP.4A.S8.S8 R88, R60, R37, RZ ;  /* 0x000000253c587226 */ /* 0x000fe200000006ff */
[----:B------:R-:W-:Y:S01]  /*1bf0*/  I2FP.F32.S32 R35, R35 ;  /* 0x0000002300237245 */ /* 0x000fe20000201400 */
[----:B------:R-:W-:Y:S02]  /*1c00*/  IDP.4A.S8.S8 R37, R64, R37, RZ ;  /* 0x0000002540257226 */ /* 0x000fe400000006ff */
[----:B------:R-:W-:-:S02]  /*1c10*/  IMAD R88, R59, R88, RZ ;  /* 0x000000583b587224 */ /* 0x000fc400078e02ff */
[----:B------:R-:W-:Y:S01]  /*1c20*/  FFMA R35, R76, R35, R93 ;  /* 0x000000234c237223 */ /* 0x000fe2000000005d */
[----:B------:R-:W-:Y:S02]  /*1c30*/  I2FP.F32.S32 R37, R37 ;  /* 0x0000002500257245 */ /* 0x000fe40000201400 */
[----:B------:R-:W-:-:S03]  /*1c40*/  I2FP.F32.S32 R88, R88 ;  /* 0x0000005800587245 */ /* 0x000fc60000201400 */
[C---:B------:R-:W-:Y:S02]  /*1c50*/  FFMA R35, R80.reuse, R37, R35 ;  /* 0x0000002550237223 */ /* 0x040fe40000000023 */
[----:B------:R-:W-:Y:S01]  /*1c60*/  FFMA R3, R80, R88, R3 ;  /* 0x0000005850037223 */ /* 0x000fe20000000003 */
[----:B-----5:R-:W-:Y:S02]  /*1c70*/  HADD2.F32 R72, -RZ, R72.H0_H0 ;  /* 0x20000048ff487230 */ /* 0x020fe40000004100 */
[----:B------:R-:W-:Y:S01]  /*1c80*/  HADD2.F32 R78, -RZ, R78.H0_H0 ;  /* 0x2000004eff4e7230 */ /* 0x000fe20000004100 */
[----:B------:R-:W-:Y:S02]  /*1c90*/  IADD3 R20, P0, PT, R20, 0x480, RZ ;  /* 0x0000048014147810 */ /* 0x000fe40007f1e0ff */
[----:B------:R-:W-:Y:S01]  /*1ca0*/  IADD3 R18, PT, PT, R18, 0x4, RZ ;  /* 0x0000000412127810 */ /* 0x000fe20007ffe0ff */
[----:B------:R-:W-:-:S05]  /*1cb0*/  HADD2.F32 R22, -RZ, R79.H1_H1 ;  /* 0x3000004fff167230 */ /* 0x000fca0000004100 */
[----:B------:R-:W-:Y:S01]  /*1cc0*/  FMUL R68, R22, R29 ;  /* 0x0000001d16447220 */ /* 0x000fe20000400000 */
[----:B------:R-:W-:-:S04]  /*1cd0*/  IDP.4A.S8.S8 R29, R23, R34, RZ ;  /* 0x00000022171d7226 */ /* 0x000fc800000006ff */
[----:B------:R-:W-:Y:S02]  /*1ce0*/  IMAD R29, R28, R29, RZ ;  /* 0x0000001d1c1d7224 */ /* 0x000fe400078e02ff */
[----:B------:R-:W-:Y:S02]  /*1cf0*/  HADD2.F32 R79, -RZ, R79.H0_H0 ;  /* 0x2000004fff4f7230 */ /* 0x000fe40000004100 */
[----:B------:R-:W-:Y:S01]  /*1d00*/  IDP.4A.S8.S8 R34, R41, R34, RZ ;  /* 0x0000002229227226 */ /* 0x000fe200000006ff */
[----:B------:R-:W-:Y:S02]  /*1d10*/  I2FP.F32.S32 R29, R29 ;  /* 0x0000001d001d7245 */ /* 0x000fe40000201400 */
[----:B------:R-:W-:Y:S02]  /*1d20*/  FFMA R38, R79, R38, -R68 ;  /* 0x000000264f267223 */ /* 0x000fe40000000844 */
[----:B------:R-:W-:Y:S01]  /*1d30*/  I2FP.F32.S32 R68, R34 ;  /* 0x0000002200447245 */ /* 0x000fe20000201400 */
[----:B------:R-:W-:Y:S01]  /*1d40*/  FFMA R34, R30, R29, R17 ;  /* 0x0000001d1e227223 */ /* 0x000fe20000000011 */
[----:B------:R-:W-:-:S02]  /*1d50*/  IDP.4A.S8.S8 R17, R23, R40, RZ ;  /* 0x0000002817117226 */ /* 0x000fc400000006ff */
[----:B------:R-:W-:Y:S02]  /*1d60*/  IDP.4A.S8.S8 R40, R41, R40, RZ ;  /* 0x0000002829287226 */ /* 0x000fe400000006ff */
[----:B------:R-:W-:Y:S01]  /*1d70*/  FFMA R19, R30, R68, R19 ;  /* 0x000000441e137223 */ /* 0x000fe20000000013 */
[----:B------:R-:W-:Y:S02]  /*1d80*/  IMAD R17, R28, R17, RZ ;  /* 0x000000111c117224 */ /* 0x000fe400078e02ff */
[----:B------:R-:W-:Y:S01]  /*1d90*/  IDP.4A.S8.S8 R30, R48, R57, RZ ;  /* 0x00000039301e7226 */ /* 0x000fe200000006ff */
[----:B------:R-:W-:Y:S02]  /*1da0*/  I2FP.F32.S32 R40, R40 ;  /* 0x0000002800287245 */ /* 0x000fe40000201400 */
[----:B------:R-:W-:Y:S01]  /*1db0*/  I2FP.F32.S32 R17, R17 ;  /* 0x0000001100117245 */ /* 0x000fe20000201400 */
[----:B------:R-:W-:Y:S02]  /*1dc0*/  IMAD R29, R51, R30, RZ ;  /* 0x0000001e331d7224 */ /* 0x000fe400078e02ff */
[----:B------:R-:W-:Y:S01]  /*1dd0*/  FFMA R35, R82, R40, R35 ;  /* 0x0000002852237223 */ /* 0x000fe20000000023 */
[----:B------:R-:W-:Y:S01]  /*1de0*/  FMUL R30, R22, R19 ;  /* 0x00000013161e7220 */ /* 0x000fe20000400000 */
[----:B------:R-:W-:Y:S01]  /*1df0*/  FFMA R82, R82, R17, R3 ;  /* 0x0000001152527223 */ /* 0x000fe20000000003 */
[----:B------:R-:W-:Y:S01]  /*1e00*/  I2FP.F32.S32 R29, R29 ;  /* 0x0000001d001d7245 */ /* 0x000fe20000201400 */
[----:B------:R-:W-:Y:S01]  /*1e10*/  FMUL R35, R22, R35 ;  /* 0x0000002316237220 */ /* 0x000fe20000400000 */
[----:B------:R-:W-:-:S02]  /*1e20*/  IDP.4A.S8.S8 R3, R36, R26, RZ ;  /* 0x0000001a24037226 */ /* 0x000fc400000006ff */
[----:B------:R-:W-:Y:S01]  /*1e30*/  FFMA R34, R79, R34, -R30 ;  /* 0x000000224f227223 */ /* 0x000fe2000000081e */
[----:B------:R-:W-:Y:S01]  /*1e40*/  FFMA R0, R91, R29, R0 ;  /* 0x0000001d5b007223 */ /* 0x000fe20000000000 */
[----:B------:R-:W-:Y:S01]  /*1e50*/  FFMA R30, R79, R82, -R35 ;  /* 0x000000524f1e7223 */ /* 0x000fe20000000823 */
[----:B------:R-:W-:Y:S02]  /*1e60*/  IMAD R46, R46, R3, RZ ;  /* 0x000000032e2e7224 */ /* 0x000fe400078e02ff */
[----:B------:R-:W-:Y:S02]  /*1e70*/  IDP.4A.S8.S8 R29, R58, R31, RZ ;  /* 0x0000001f3a1d7226 */ /* 0x000fe400000006ff */
[-C--:B------:R-:W-:Y:S02]  /*1e80*/  IDP.4A.S8.S8 R36, R49, R26.reuse, RZ ;  /* 0x0000001a31247226 */ /* 0x080fe400000006ff */
[-C--:B------:R-:W-:Y:S02]  /*1e90*/  IDP.4A.S8.S8 R3, R39, R26.reuse, RZ ;  /* 0x0000001a27037226 */ /* 0x080fe400000006ff */
[----:B------:R-:W-:-:S02]  /*1ea0*/  IDP.4A.S8.S8 R19, R52, R26, RZ ;  /* 0x0000001a34137226 */ /* 0x000fc400000006ff */
[----:B------:R-:W-:Y:S02]  /*1eb0*/  IDP.4A.S8.S8 R35, R58, R27, RZ ;  /* 0x0000001b3a237226 */ /* 0x000fe400000006ff */
[----:B------:R-:W-:Y:S02]  /*1ec0*/  IDP.4A.S8.S8 R26, R60, R31, RZ ;  /* 0x0000001f3c1a7226 */ /* 0x000fe400000006ff */
[C---:B------:R-:W-:Y:S02]  /*1ed0*/  IMAD R29, R56.reuse, R29, RZ ;  /* 0x0000001d381d7224 */ /* 0x040fe400078e02ff */
[----:B------:R-:W-:Y:S02]  /*1ee0*/  IMAD R56, R56, R35, RZ ;  /* 0x0000002338387224 */ /* 0x000fe400078e02ff */
[----:B------:R-:W-:Y:S02]  /*1ef0*/  IMAD R17, R53, R36, RZ ;  /* 0x0000002435117224 */ /* 0x000fe400078e02ff */
[----:B------:R-:W-:-:S02]  /*1f00*/  IMAD R35, R59, R26, RZ ;  /* 0x0000001a3b237224 */ /* 0x000fc400078e02ff */
[-C--:B------:R-:W-:Y:S02]  /*1f10*/  IDP.4A.S8.S8 R37, R23, R84.reuse, RZ ;  /* 0x0000005417257226 */ /* 0x080fe400000006ff */
[-C--:B------:R-:W-:Y:S02]  /*1f20*/  IDP.4A.S8.S8 R26, R62, R31.reuse, RZ ;  /* 0x0000001f3e1a7226 */ /* 0x080fe400000006ff */
[----:B------:R-:W-:Y:S02]  /*1f30*/  IDP.4A.S8.S8 R36, R64, R31, RZ ;  /* 0x0000001f40247226 */ /* 0x000fe400000006ff */
[----:B------:R-:W-:Y:S02]  /*1f40*/  IDP.4A.S8.S8 R31, R83, R84, RZ ;  /* 0x00000054531f7226 */ /* 0x000fe400000006ff */
[----:B------:R-:W-:Y:S01]  /*1f50*/  IMAD R39, R28, R37, RZ ;  /* 0x000000251c277224 */ /* 0x000fe200078e02ff */
[----:B------:R-:W-:Y:S01]  /*1f60*/  I2FP.F32.S32 R37, R35 ;  /* 0x0000002300257245 */ /* 0x000fe20000201400 */
[----:B------:R-:W-:Y:S01]  /*1f70*/  IDP.4A.S8.S8 R57, R50, R57, RZ ;  /* 0x0000003932397226 */ /* 0x000fe200000006ff */
[----:B------:R-:W-:Y:S01]  /*1f80*/  I2FP.F32.S32 R29, R29 ;  /* 0x0000001d001d7245 */ /* 0x000fe20000201400 */
[----:B------:R-:W-:Y:S01]  /*1f90*/  IMAD R31, R74, R31, RZ ;  /* 0x0000001f4a1f7224 */ /* 0x000fe200078e02ff */
[----:B------:R-:W-:Y:S01]  /*1fa0*/  I2FP.F32.S32 R26, R26 ;  /* 0x0000001a001a7245 */ /* 0x000fe20000201400 */
[----:B------:R-:W-:-:S02]  /*1fb0*/  IDP.4A.S8.S8 R35, R85, R84, RZ ;  /* 0x0000005455237226 */ /* 0x000fc400000006ff */
[----:B------:R-:W-:Y:S02]  /*1fc0*/  IDP.4A.S8.S8 R23, R23, R90, RZ ;  /* 0x0000005a17177226 */ /* 0x000fe400000006ff */
[----:B------:R-:W-:Y:S01]  /*1fd0*/  FFMA R37, R72, R37, R0 ;  /* 0x0000002548257223 */ /* 0x000fe20000000000 */
[----:B------:R-:W-:Y:S01]  /*1fe0*/  I2FP.F32.S32 R57, R57 ;  /* 0x0000003900397245 */ /* 0x000fe20000201400 */
[----:B------:R-:W-:Y:S01]  /*1ff0*/  IDP.4A.S8.S8 R44, R44, R25, RZ ;  /* 0x000000192c2c7226 */ /* 0x000fe200000006ff */
[----:B------:R-:W-:Y:S01]  /*2000*/  I2FP.F32.S32 R31, R31 ;  /* 0x0000001f001f7245 */ /* 0x000fe20000201400 */
[----:B------:R-:W-:Y:S01]  /*2010*/  IMAD R28, R28, R23, RZ ;  /* 0x000000171c1c7224 */ /* 0x000fe200078e02ff */
[----:B------:R-:W-:Y:S01]  /*2020*/  I2FP.F32.S32 R0, R35 ;  /* 0x0000002300007245 */ /* 0x000fe20000201400 */
[C---:B------:R-:W-:Y:S01]  /*2030*/  FFMA R23, R72.reuse, R29, R89 ;  /* 0x0000001d48177223 */ /* 0x040fe20000000059 */
[----:B------:R-:W-:Y:S01]  /*2040*/  FFMA R87, R72, R26, R87 ;  /* 0x0000001a48577223 */ /* 0x000fe20000000057 */
[----:B------:R-:W-:Y:S01]  /*2050*/  IDP.4A.S8.S8 R48, R48, R25, RZ ;  /* 0x0000001930307226 */ /* 0x000fe200000006ff */
[----:B------:R-:W-:Y:S01]  /*2060*/  I2FP.F32.S32 R29, R36 ;  /* 0x00000024001d7245 */ /* 0x000fe20000201400 */
[----:B------:R-:W-:Y:S01]  /*2070*/  FFMA R2, R91, R57, R2 ;  /* 0x000000395b027223 */ /* 0x000fe20000000002 */
[----:B------:R-:W-:Y:S01]  /*2080*/  IMAD R45, R45, R44, RZ ;  /* 0x0000002c2d2d7224 */ /* 0x000fe200078e02ff */
[----:B------:R-:W-:Y:S01]  /*2090*/  I2FP.F32.S32 R26, R39 ;  /* 0x00000027001a7245 */ /* 0x000fe20000201400 */
[C---:B------:R-:W-:Y:S01]  /*20a0*/  FFMA R23, R78.reuse, R31, R23 ;  /* 0x0000001f4e177223 */ /* 0x040fe20000000017 */
[----:B------:R-:W-:Y:S01]  /*20b0*/  FFMA R87, R78, R0, R87 ;  /* 0x000000004e577223 */ /* 0x000fe20000000057 */
[----:B------:R-:W-:Y:S01]  /*20c0*/  I2FP.F32.S32 R31, R46 ;  /* 0x0000002e001f7245 */ /* 0x000fe20000201400 */
[----:B--2---:R-:W-:Y:S01]  /*20d0*/  HADD2.F32 R0, -RZ, R86.H0_H0 ;  /* 0x20000056ff007230 */ /* 0x004fe20000004100 */
[----:B------:R-:W-:Y:S01]  /*20e0*/  I2FP.F32.S32 R17, R17 ;  /* 0x0000001100117245 */ /* 0x000fe20000201400 */
[----:B------:R-:W-:Y:S01]  /*20f0*/  IMAD R51, R51, R48, RZ ;  /* 0x0000003033337224 */ /* 0x000fe200078e02ff */
[----:B------:R-:W-:Y:S01]  /*2100*/  I2FP.F32.S32 R3, R3 ;  /* 0x0000000300037245 */ /* 0x000fe20000201400 */
[----:B------:R-:W-:-:S02]  /*2110*/  IDP.4A.S8.S8 R42, R42, R25, RZ ;  /* 0x000000192a2a7226 */ /* 0x000fc400000006ff */
[----:B------:R-:W-:Y:S02]  /*2120*/  IDP.4A.S8.S8 R60, R60, R27, RZ ;  /* 0x0000001b3c3c7226 */ /* 0x000fe400000006ff */
[----:B------:R-:W-:Y:S01]  /*2130*/  FFMA R29, R72, R29, R2 ;  /* 0x0000001d481d7223 */ /* 0x000fe20000000002 */
[----:B------:R-:W-:Y:S01]  /*2140*/  IDP.4A.S8.S8 R25, R50, R25, RZ ;  /* 0x0000001932197226 */ /* 0x000fe200000006ff */
[----:B------:R-:W-:Y:S01]  /*2150*/  I2FP.F32.S32 R19, R19 ;  /* 0x0000001300137245 */ /* 0x000fe20000201400 */
[----:B------:R-:W-:Y:S01]  /*2160*/  FFMA R2, R78, R26, R37 ;  /* 0x0000001a4e027223 */ /* 0x000fe20000000025 */
[----:B---3--:R-:W-:Y:S01]  /*2170*/  HADD2.F32 R77, -RZ, R77.H0_H0 ;  /* 0x2000004dff4d7230 */ /* 0x008fe20000004100 */
[----:B------:R-:W-:Y:S01]  /*2180*/  I2FP.F32.S32 R45, R45 ;  /* 0x0000002d002d7245 */ /* 0x000fe20000201400 */
[----:B------:R-:W-:Y:S02]  /*2190*/  IMAD R59, R59, R60, RZ ;  /* 0x0000003c3b3b7224 */ /* 0x000fe400078e02ff */
[----:B------:R-:W-:Y:S01]  /*21a0*/  FFMA R26, R0, R31, RZ ;  /* 0x0000001f001a7223 */ /* 0x000fe200000000ff */
[----:B------:R-:W-:Y:S01]  /*21b0*/  IDP.4A.S8.S8 R62, R62, R27, RZ ;  /* 0x0000001b3e3e7226 */ /* 0x000fe200000006ff */
[----:B------:R-:W-:Y:S01]  /*21c0*/  I2FP.F32.S32 R51, R51 ;  /* 0x0000003300337245 */ /* 0x000fe20000201400 */
[----:B------:R-:W-:Y:S01]  /*21d0*/  IDP.4A.S8.S8 R27, R64, R27, RZ ;  /* 0x0000001b401b7226 */ /* 0x000fe200000006ff */
[----:B------:R-:W-:Y:S01]  /*21e0*/  I2FP.F32.S32 R42, R42 ;  /* 0x0000002a002a7245 */ /* 0x000fe20000201400 */
[C---:B------:R-:W-:Y:S01]  /*21f0*/  FFMA R40, R0.reuse, R17, RZ ;  /* 0x0000001100287223 */ /* 0x040fe200000000ff */
[C---:B------:R-:W-:Y:S01]  /*2200*/  FFMA R36, R0.reuse, R3, RZ ;  /* 0x0000000300247223 */ /* 0x040fe200000000ff */
[----:B------:R-:W-:Y:S01]  /*2210*/  I2FP.F32.S32 R25, R25 ;  /* 0x0000001900197245 */ /* 0x000fe20000201400 */
[----:B------:R-:W-:Y:S01]  /*2220*/  FFMA R0, R0, R19, RZ ;  /* 0x0000001300007223 */ /* 0x000fe200000000ff */
[----:B------:R-:W-:-:S02]  /*2230*/  IDP.4A.S8.S8 R84, R41, R84, RZ ;  /* 0x0000005429547226 */ /* 0x000fc400000006ff */
[----:B------:R-:W-:Y:S01]  /*2240*/  FFMA R45, R77, R45, R26 ;  /* 0x0000002d4d2d7223 */ /* 0x000fe2000000001a */
[----:B------:R-:W-:Y:S01]  /*2250*/  IDP.4A.S8.S8 R83, R83, R90, RZ ;  /* 0x0000005a53537226 */ /* 0x000fe200000006ff */
[----:B------:R-:W-:Y:S01]  /*2260*/  I2FP.F32.S32 R56, R56 ;  /* 0x0000003800387245 */ /* 0x000fe20000201400 */
[-C--:B------:R-:W-:Y:S01]  /*2270*/  IDP.4A.S8.S8 R85, R85, R90.reuse, RZ ;  /* 0x0000005a55557226 */ /* 0x080fe200000006ff */
[----:B------:R-:W-:Y:S01]  /*2280*/  I2FP.F32.S32 R26, R59 ;  /* 0x0000003b001a7245 */ /* 0x000fe20000201400 */
[----:B------:R-:W-:Y:S01]  /*2290*/  IDP.4A.S8.S8 R41, R41, R90, RZ ;  /* 0x0000005a29297226 */ /* 0x000fe200000006ff */
[----:B------:R-:W-:Y:S01]  /*22a0*/  I2FP.F32.S32 R62, R62 ;  /* 0x0000003e003e7245 */ /* 0x000fe20000201400 */
[----:B----4-:R-:W-:Y:S02]  /*22b0*/  HADD2.F32 R66, -RZ, R66.H0_H0 ;  /* 0x20000042ff427230 */ /* 0x010fe40000004100 */
[C---:B------:R-:W-:Y:S01]  /*22c0*/  FFMA R51, R77.reuse, R51, R40 ;  /* 0x000000334d337223 */ /* 0x040fe20000000028 */
[C---:B------:R-:W-:Y:S01]  /*22d0*/  FFMA R3, R77.reuse, R42, R36 ;  /* 0x0000002a4d037223 */ /* 0x040fe20000000024 */
[----:B------:R-:W-:Y:S01]  /*22e0*/  I2FP.F32.S32 R27, R27 ;  /* 0x0000001b001b7245 */ /* 0x000fe20000201400 */
[----:B------:R-:W-:Y:S01]  /*22f0*/  FFMA R25, R77, R25, R0 ;  /* 0x000000194d197223 */ /* 0x000fe20000000000 */
[----:B------:R-:W-:Y:S01]  /*2300*/  IMAD R74, R74, R83, RZ ;  /* 0x000000534a4a7224 */ /* 0x000fe200078e02ff */
[----:B------:R-:W-:Y:S01]  /*2310*/  I2FP.F32.S32 R84, R84 ;  /* 0x0000005400547245 */ /* 0x000fe20000201400 */
[C---:B------:R-:W-:Y:S01]  /*2320*/  FFMA R56, R66.reuse, R56, R45 ;  /* 0x0000003842387223 */ /* 0x040fe2000000002d */
[C---:B------:R-:W-:Y:S01]  /*2330*/  FFMA R26, R66.reuse, R26, R51 ;  /* 0x0000001a421a7223 */ /* 0x040fe20000000033 */
[C---:B------:R-:W-:Y:S01]  /*2340*/  FFMA R62, R66.reuse, R62, R3 ;  /* 0x0000003e423e7223 */ /* 0x040fe20000000003 */
[----:B------:R-:W-:Y:S01]  /*2350*/  HADD2.F32 R69, -RZ, R69.H0_H0 ;  /* 0x20000045ff457230 */ /* 0x000fe20000004100 */
[----:B------:R-:W-:Y:S01]  /*2360*/  I2FP.F32.S32 R85, R85 ;  /* 0x0000005500557245 */ /* 0x000fe20000201400 */
[----:B------:R-:W-:Y:S01]  /*2370*/  FFMA R66, R66, R27, R25 ;  /* 0x0000001b42427223 */ /* 0x000fe20000000019 */
[----:B------:R-:W-:-:S02]  /*2380*/  I2FP.F32.S32 R41, R41 ;  /* 0x0000002900297245 */ /* 0x000fc40000201400 */
[----:B------:R-:W-:Y:S02]  /*2390*/  IADD3.X R21, PT, PT, RZ, R21, RZ, P0, !PT ;  /* 0x00000015ff157210 */ /* 0x000fe400007fe4ff */
[----:B------:R-:W-:Y:S01]  /*23a0*/  ISETP.GE.AND P0, PT, R18, UR5, PT ;  /* 0x0000000512007c0c */ /* 0x000fe2000bf06270 */
[----:B------:R-:W-:Y:S01]  /*23b0*/  FFMA R29, R78, R84, R29 ;  /* 0x000000544e1d7223 */ /* 0x000fe2000000001d */
[----:B------:R-:W-:Y:S01]  /*23c0*/  I2FP.F32.S32 R74, R74 ;  /* 0x0000004a004a7245 */ /* 0x000fe20000201400 */
[C---:B------:R-:W-:Y:S01]  /*23d0*/  FFMA R85, R69.reuse, R85, R62 ;  /* 0x0000005545557223 */ /* 0x040fe2000000003e */
[----:B------:R-:W-:Y:S01]  /*23e0*/  I2FP.F32.S32 R17, R28 ;  /* 0x0000001c00117245 */ /* 0x000fe20000201400 */
[----:B------:R-:W-:Y:S01]  /*23f0*/  FFMA R41, R69, R41, R66 ;  /* 0x0000002945297223 */ /* 0x000fe20000000042 */
[----:B------:R-:W-:Y:S01]  /*2400*/  FMUL R87, R24, R87 ;  /* 0x0000005718577220 */ /* 0x000fe20000400000 */
[----:B------:R-:W-:Y:S01]  /*2410*/  FMUL R63, R63, R22 ;  /* 0x000000163f3f7220 */ /* 0x000fe20000400000 */
[C---:B------:R-:W-:Y:S01]  /*2420*/  FFMA R3, R69.reuse, R74, R56 ;  /* 0x0000004a45037223 */ /* 0x040fe20000000038 */
[----:B------:R-:W-:Y:S01]  /*2430*/  FFMA R26, R69, R17, R26 ;  /* 0x00000011451a7223 */ /* 0x000fe2000000001a */
[----:B------:R-:W-:Y:S01]  /*2440*/  FMUL R0, R22, R29 ;  /* 0x0000001d16007220 */ /* 0x000fe20000400000 */
[----:B------:R-:W-:Y:S01]  /*2450*/  FMUL R24, R24, R85 ;  /* 0x0000005518187220 */ /* 0x000fe20000400000 */
[----:B------:R-:W-:Y:S01]  /*2460*/  FMUL R41, R22, R41 ;  /* 0x0000002916297220 */ /* 0x000fe20000400000 */
[----:B------:R-:W-:Y:S01]  /*2470*/  FFMA R54, R54, R79, -R63 ;  /* 0x0000004f36367223 */ /* 0x000fe2000000083f */
        /* <DEDUP_REMOVED lines=16> */
[----:B------:R-:W-:-:S02]  /*2580*/  IADD3 R16, PT, PT, R16, 0x4, RZ ;  /* 0x0000000410107810 */ /* 0x000fc40007ffe0ff */
[----:B------:R-:W-:Y:S01]  /*2590*/  IADD3 R32, PT, PT, R32, 0x4, RZ ;  /* 0x0000000420207810 */ /* 0x000fe20007ffe0ff */
[----:B------:R-:W-:Y:S06]  /*25a0*/  @!P0 BRA `(.L_x_241) ;  /* 0xffffffdc00588947 */ /* 0x000fec000383ffff */
[----:B------:R-:W-:Y:S05]  /*25b0*/  BSYNC.RECONVERGENT B1 ;  /* 0x0000000000017941 */ /* 0x000fea0003800200 */
.L_x_240:
[----:B------:R0:W-:Y:S04]  /*25c0*/  STL.128 [R1], R12 ;  /* 0x0000000c01007387 */ /* 0x0001e80000100c00 */
[----:B------:R0:W-:Y:S04]  /*25d0*/  STL.128 [R1+0x10], R8 ;  /* 0x0000100801007387 */ /* 0x0001e80000100c00 */
[----:B------:R0:W-:Y:S02]  /*25e0*/  STL.128 [R1+0x20], R4 ;  /* 0x0000200401007387 */ /* 0x0001e40000100c00 */
.L_x_239:
[----:B------:R-:W-:Y:S05]  /*25f0*/  BSYNC.RECONVERGENT B0 ;  /* 0x0000000000007941 */ /* 0x000fea0003800200 */
.L_x_238:
        /* <DEDUP_REMOVED lines=23> */
.L_x_243:
[----:B------:R-:W-:Y:S05]  /*2770*/  BSYNC.RECONVERGENT B0 ;  /* 0x0000000000007941 */ /* 0x000fea0003800200 */
.L_x_242:
        /* <DEDUP_REMOVED lines=24> */
[----:B---3--:R-:W-:Y:S02]  /*2900*/  FADD R15, R2, R15 ;  /* 0x0000000f020f7221 */ /* 0x008fe40000000000 */
        /* <DEDUP_REMOVED lines=70> */
[----:B------:R-:W5:Y:S01]  /*2d70*/  SHFL.BFLY PT, R15, R12, 0x2, 0x1f ;  /* 0x0c401f000c0f7f89 */ /* 0x000f6200000e0000 */
[----:B------:R-:W5:Y:S03]  /*2d80*/  @!P0 LDC R26, c[0x0][0x3a4] ;  /* 0x0000e900ff1a8b82 */ /* 0x000f660000000800 */
[----:B------:R-:W5:Y:S01]  /*2d90*/  SHFL.BFLY PT, R14, R19, 0x2, 0x1f ;  /* 0x0c401f00130e7f89 */ /* 0x000f6200000e0000 */
[----:B--2---:R-:W-:-:S03]  /*2da0*/  FADD R3, R0, R3 ;  /* 0x0000000300037221 */ /* 0x004fc60000000000 */
[----:B------:R-:W2:Y:S01]  /*2db0*/  SHFL.BFLY PT, R16, R21, 0x2, 0x1f ;  /* 0x0c401f0015107f89 */ /* 0x000ea200000e0000 */
[----:B0-----:R-:W-:-:S03]  /*2dc0*/  FADD R5, R2, R5 ;  /* 0x0000000502057221 */ /* 0x001fc60000000000 */
[----:B------:R-:W0:Y:S01]  /*2dd0*/  SHFL.BFLY PT, R20, R23, 0x2, 0x1f ;  /* 0x0c401f0017147f89 */ /* 0x000e2200000e0000 */
[----:B----4-:R-:W-:-:S03]  /*2de0*/  FADD R4, R4, R9 ;  /* 0x0000000904047221 */ /* 0x010fc60000000000 */
[----:B------:R-:W4:Y:S01]  /*2df0*/  SHFL.BFLY PT, R22, R25, 0x2, 0x1f ;  /* 0x0c401f0019167f89 */ /* 0x000f2200000e0000 */
[----:B-1----:R-:W-:-:S03]  /*2e00*/  FADD R11, R8, R11 ;  /* 0x0000000b080b7221 */ /* 0x002fc60000000000 */
[----:B------:R-:W1:Y:S01]  /*2e10*/  SHFL.BFLY PT, R2, R3, 0x1, 0x1f ;  /* 0x0c201f0003027f89 */ /* 0x000e6200000e0000 */
[----:B---3--:R-:W-:Y:S01]  /*2e20*/  FADD R10, R10, R13 ;  /* 0x0000000d0a0a7221 */ /* 0x008fe20000000000 */
[----:B-----5:R-:W-:Y:S02]  /*2e30*/  FADD R15, R12, R15 ;  /* 0x0000000f0c0f7221 */ /* 0x020fe40000000000 */
[----:B------:R-:W3:Y:S01]  /*2e40*/  SHFL.BFLY PT, R0, R5, 0x1, 0x1f ;  /* 0x0c201f0005007f89 */ /* 0x000ee200000e0000 */
[----:B------:R-:W-:-:S03]  /*2e50*/  FADD R14, R19, R14 ;  /* 0x0000000e130e7221 */ /* 0x000fc60000000000 */
[----:B------:R-:W5:Y:S01]  /*2e60*/  SHFL.BFLY PT, R9, R4, 0x1, 0x1f ;  /* 0x0c201f0004097f89 */ /* 0x000f6200000e0000 */
[----:B--2---:R-:W-:-:S03]  /*2e70*/  FADD R16, R21, R16 ;  /* 0x0000001015107221 */ /* 0x004fc60000000000 */
[----:B------:R-:W2:Y:S01]  /*2e80*/  SHFL.BFLY PT, R8, R11, 0x1, 0x1f ;  /* 0x0c201f000b087f89 */ /* 0x000ea200000e0000 */
[----:B0-----:R-:W-:-:S03]  /*2e90*/  FADD R23, R23, R20 ;  /* 0x0000001417177221 */ /* 0x001fc60000000000 */
[----:B------:R-:W0:Y:S01]  /*2ea0*/  SHFL.BFLY PT, R13, R10, 0x1, 0x1f ;  /* 0x0c201f000a0d7f89 */ /* 0x000e2200000e0000 */
[----:B------:R-:W-:Y:S01]  /*2eb0*/  LEA R20, R17, UR7, 0x2 ;  /* 0x0000000711147c11 */ /* 0x000fe2000f8e10ff */
[----:B----4-:R-:W-:Y:S02]  /*2ec0*/  FADD R25, R25, R22 ;  /* 0x0000001619197221 */ /* 0x010fe40000000000 */
[----:B------:R-:W4:Y:S01]  /*2ed0*/  SHFL.BFLY PT, R12, R15, 0x1, 0x1f ;  /* 0x0c201f000f0c7f89 */ /* 0x000f2200000e0000 */
[----:B-1----:R-:W-:-:S03]  /*2ee0*/  FADD R2, R3, R2 ;  /* 0x0000000203027221 */ /* 0x002fc60000000000 */
[----:B------:R-:W1:Y:S04]  /*2ef0*/  SHFL.BFLY PT, R19, R14, 0x1, 0x1f ;  /* 0x0c201f000e137f89 */ /* 0x000e6800000e0000 */
        /* <DEDUP_REMOVED lines=10> */
[----:B-1----:R-:W-:-:S03]  /*2fa0*/  FADD R12, R14, R19 ;  /* 0x000000130e0c7221 */ /* 0x002fc60000000000 */
[----:B------:R1:W-:Y:S01]  /*2fb0*/  STL.64 [R1+0x8], R4 ;  /* 0x0000080401007387 */ /* 0x0003e20000100a00 */
[----:B------:R-:W-:-:S03]  /*2fc0*/  FADD R13, R16, R21 ;  /* 0x00000015100d7221 */ /* 0x000fc60000000000 */
[----:B------:R-:W4:Y:S01]  /*2fd0*/  @!P0 LDL R8, [R20+0x8] ;  /* 0x0000080014088983 */ /* 0x000f220000100800 */
[----:B---3--:R-:W-:-:S03]  /*2fe0*/  FADD R14, R23, R22 ;  /* 0x00000016170e7221 */ /* 0x008fc60000000000 */
[----:B------:R-:W-:Y:S01]  /*2ff0*/  STL.64 [R1+0x10], R10 ;  /* 0x0000100a01007387 */ /* 0x000fe20000100a00 */
[----:B-----5:R-:W-:-:S03]  /*3000*/  FADD R15, R25, R24 ;  /* 0x00000018190f7221 */ /* 0x020fc60000000000 */
[----:B0-----:R-:W3:Y:S04]  /*3010*/  @!P0 LDL R2, [R20+0x10] ;  /* 0x0000100014028983 */ /* 0x001ee80000100800 */
[----:B------:R-:W-:Y:S04]  /*3020*/  STL.64 [R1+0x18], R12 ;  /* 0x0000180c01007387 */ /* 0x000fe80000100a00 */
[----:B------:R-:W5:Y:S04]  /*3030*/  @!P0 LDL R3, [R20+0x18] ;  /* 0x0000180014038983 */ /* 0x000f680000100800 */
[----:B------:R0:W-:Y:S04]  /*3040*/  STL.64 [R1+0x20], R14 ;  /* 0x0000200e01007387 */ /* 0x0001e80000100a00 */
[----:B-1----:R-:W5:Y:S04]  /*3050*/  @!P0 LDL R4, [R20+0x20] ;  /* 0x0000200014048983 */ /* 0x002f680000100800 */
[----:B------:R-:W1:Y:S04]  /*3060*/  LDS R5, [R18+0x500] ;  /* 0x0005000012057984 */ /* 0x000e680000000800 */
[----:B------:R0:W1:Y:S02]  /*3070*/  LDS R16, [R18+0x580] ;  /* 0x0005800012107984 */ /* 0x0000640000000800 */
[----:B0-----:R-:W0:Y:S08]  /*3080*/  @!P0 LDC.64 R14, c[0x0][0x390] ;  /* 0x0000e400ff0e8b82 */ /* 0x001e300000000a00 */
[----:B------:R-:W0:Y:S01]  /*3090*/  @!P0 LDC.64 R18, c[0x0][0x390] ;  /* 0x0000e400ff128b82 */ /* 0x000e220000000a00 */
[----:B-1----:R-:W-:Y:S01]  /*30a0*/  FADD R5, R5, R6 ;  /* 0x0000000605057221 */ /* 0x002fe20000000000 */
[----:B------:R-:W-:-:S04]  /*30b0*/  FADD R16, R16, R7 ;  /* 0x0000000710107221 */ /* 0x000fc80000000000 */
[----:B------:R-:W1:Y:S04]  /*30c0*/  SHFL.BFLY PT, R6, R5, 0x10, 0x1f ;  /* 0x0e001f0005067f89 */ /* 0x000e6800000e0000 */
[----:B------:R-:W0:Y:S01]  /*30d0*/  SHFL.BFLY PT, R9, R16, 0x10, 0x1f ;  /* 0x0e001f0010097f89 */ /* 0x000e2200000e0000 */
        /* <DEDUP_REMOVED lines=12> */
[----:B------:R-:W1:Y:S02]  /*31a0*/  SHFL.BFLY PT, R13, R16, 0x2, 0x1f ;  /* 0x0c401f00100d7f89 */ /* 0x000e6400000e0000 */
[----:B-1----:R-:W-:-:S02]  /*31b0*/  FADD R22, R5, R10 ;  /* 0x0000000a05167221 */ /* 0x002fc40000000000 */
[----:B------:R-:W1:Y:S01]  /*31c0*/  @!P0 LDC.64 R10, c[0x0][0x390] ;  /* 0x0000e400ff0a8b82 */ /* 0x000e620000000a00 */
[----:B------:R-:W-:Y:S02]  /*31d0*/  FADD R24, R16, R13 ;  /* 0x0000000d10187221 */ /* 0x000fe40000000000 */
        /* <DEDUP_REMOVED lines=9> */
[----:B-1----:R-:W-:-:S04]  /*3270*/  @!P0 IMAD.WIDE.U32 R10, R5, 0x4, R10 ;  /* 0x00000004050a8825 */ /* 0x002fc800078e000a */
[----:B0-----:R-:W-:-:S04]  /*3280*/  @!P0 IMAD.WIDE.U32 R16, R21, 0x4, R6 ;  /* 0x0000000415108825 */ /* 0x001fc800078e0006 */
[----:B------:R-:W-:Y:S01]  /*3290*/  FADD R6, R22, R25 ;  /* 0x0000001916067221 */ /* 0x000fe20000000000 */
[----:B------:R-:W-:-:S04]  /*32a0*/  @!P0 IMAD.WIDE.U32 R12, R9, 0x4, R12 ;  /* 0x00000004090c8825 */ /* 0x000fc800078e000c */
[----:B------:R-:W-:Y:S01]  /*32b0*/  FADD R7, R24, R27 ;  /* 0x0000001b18077221 */ /* 0x000fe20000000000 */
[----:B------:R-:W-:-:S04]  /*32c0*/  @!P0 IMAD.WIDE.U32 R18, R23, 0x4, R18 ;  /* 0x0000000417128825 */ /* 0x000fc800078e0012 */
[----:B------:R0:W-:Y:S04]  /*32d0*/  STL.64 [R1+0x28], R6 ;  /* 0x0000280601007387 */ /* 0x0001e80000100a00 */
[----:B--2---:R0:W-:Y:S04]  /*32e0*/  @!P0 STG.E desc[UR8][R10.64], R0 ;  /* 0x000000000a008986 */ /* 0x0041e8000c101908 */
[----:B----4-:R0:W-:Y:S04]  /*32f0*/  @!P0 STG.E desc[UR8][R12.64], R8 ;  /* 0x000000080c008986 */ /* 0x0101e8000c101908 */
[----:B---3--:R0:W-:Y:S04]  /*3300*/  @!P0 STG.E desc[UR8][R14.64], R2 ;  /* 0x000000020e008986 */ /* 0x0081e8000c101908 */
[----:B-----5:R0:W-:Y:S04]  /*3310*/  @!P0 STG.E desc[UR8][R16.64], R3 ;  /* 0x0000000310008986 */ /* 0x0201e8000c101908 */
        /* <DEDUP_REMOVED lines=9> */
.L_x_244:
        /* <DEDUP_REMOVED lines=13> */
.L_x_763:


//--------------------- .text.mul_mat_vec_q8_0_q8_1_cuda6 --------------------------
	.section	.text.mul_mat_vec_q8_0_q8_1_cuda6,"ax",@progbits
	.align	128
        .global         mul_mat_vec_q8_0_q8_1_cuda6
        .type           mul_mat_vec_q8_0_q8_1_cuda6,@function
        .size           mul_mat_vec_q8_0_q8_1_cuda6,(.L_x_764 - mul_mat_vec_q8_0_q8_1_cuda6)
        .other          mul_mat_vec_q8_0_q8_1_cuda6,@"STO_CUDA_ENTRY STV_DEFAULT"
mul_mat_vec_q8_0_q8_1_cuda6:
.text.mul_mat_vec_q8_0_q8_1_cuda6:
        /* <DEDUP_REMOVED lines=17> */
[----:B--2---:R-:W-:-:S04]  /*0110*/  SHF.R.S32.HI R0, RZ, 0x1f, R3 ;  /* 0x0000001fff007819 */ /* 0x004fc80000011403 */
[----:B------:R-:W-:Y:S02]  /*0120*/  LEA.HI R3, R0, R3, RZ, 0x5 ;  /* 0x0000000300037211 */ /* 0x000fe400078f28ff */
[----:B-1----:R-:W-:-:S04]  /*0130*/  LEA R0, R17, R24, 0x5 ;  /* 0x0000001811007211 */ /* 0x002fc800078e28ff */
[----:B------:R-:W-:Y:S02]  /*0140*/  SHF.R.U32.HI R23, RZ, 0x2, R0 ;  /* 0x00000002ff177819 */ /* 0x000fe40000011600 */
[----:B------:R-:W-:-:S04]  /*0150*/  SHF.R.S32.HI R0, RZ, 0x5, R3 ;  /* 0x00000005ff007819 */ /* 0x000fc80000011403 */
[----:B------:R-:W-:-:S13]  /*0160*/  ISETP.GE.AND P0, PT, R23, R0, PT ;  /* 0x000000001700720c */ /* 0x000fda0003f06270 */
[----:B0--3--:R-:W-:Y:S05]  /*0170*/  @P0 BRA `(.L_x_246) ;  /* 0x0000000800880947 */ /* 0x009fea0003800000 */
[----:B------:R-:W0:Y:S01]  /*0180*/  LDC R22, c[0x0][0x3a0] ;  /* 0x0000e800ff167b82 */ /* 0x000e220000000800 */
[----:B------:R-:W-:Y:S01]  /*0190*/  HFMA2 R25, -RZ, RZ, 0, 0 ;  /* 0x00000000ff197431 */ /* 0x000fe200000001ff */
[----:B------:R-:W-:Y:S06]  /*01a0*/  BSSY.RECONVERGENT B1, `(.L_x_247) ;  /* 0x000009c000017945 */ /* 0x000fec0003800200 */
[----:B------:R-:W1:Y:S01]  /*01b0*/  LDC.64 R18, c[0x0][0x388] ;  /* 0x0000e200ff127b82 */ /* 0x000e620000000a00 */
[----:B------:R-:W-:-:S07]  /*01c0*/  IMAD.WIDE.U32 R16, R17, 0x20, R24 ;  /* 0x0000002011107825 */ /* 0x000fce00078e0018 */
[----:B------:R-:W2:Y:S01]  /*01d0*/  S2UR UR4, SR_CTAID.X ;  /* 0x00000000000479c3 */ /* 0x000ea20000002500 */
[--C-:B------:R-:W-:Y:S02]  /*01e0*/  SHF.R.U64 R15, R16, 0x2, R17.reuse ;  /* 0x00000002100f7819 */ /* 0x100fe40000001211 */
[----:B------:R-:W-:Y:S02]  /*01f0*/  SHF.R.U32.HI R20, RZ, 0x2, R17 ;  /* 0x00000002ff147819 */ /* 0x000fe40000011611 */
[----:B0-----:R-:W-:Y:S01]  /*0200*/  SHF.R.S32.HI R3, RZ, 0x1f, R22 ;  /* 0x0000001fff037819 */ /* 0x001fe20000011416 */
[----:B-1----:R-:W-:-:S04]  /*0210*/  IMAD.WIDE.U32 R16, R15, 0x24, R18 ;  /* 0x000000240f107825 */ /* 0x002fc800078e0012 */
[----:B------:R-:W-:Y:S02]  /*0220*/  HFMA2 R15, -RZ, RZ, 0, 0 ;  /* 0x00000000ff0f7431 */ /* 0x000fe400000001ff */
[----:B------:R-:W-:Y:S01]  /*0230*/  IMAD R19, R20, 0x24, RZ ;  /* 0x0000002414137824 */ /* 0x000fe200078e02ff */
[----:B------:R-:W-:Y:S02]  /*0240*/  LEA.HI R20, R3, R22, RZ, 0x5 ;  /* 0x0000001603147211 */ /* 0x000fe400078f28ff */
[----:B------:R-:W-:Y:S01]  /*0250*/  MOV R22, R16 ;  /* 0x0000001000167202 */ /* 0x000fe20000000f00 */
[----:B--2---:R-:W-:Y:S01]  /*0260*/  IMAD R18, R0, UR4, RZ ;  /* 0x0000000400127c24 */ /* 0x004fe2000f8e02ff */
[----:B------:R-:W-:-:S04]  /*0270*/  IADD3 R19, PT, PT, R17, R19, RZ ;  /* 0x0000001311137210 */ /* 0x000fc80007ffe0ff */
[----:B------:R-:W-:Y:S02]  /*0280*/  LEA R3, R18, R23, 0x1 ;  /* 0x0000001712037211 */ /* 0x000fe400078e08ff */
[----:B------:R-:W-:-:S07]  /*0290*/  SHF.R.S32.HI R18, RZ, 0x5, R20 ;  /* 0x00000005ff127819 */ /* 0x000fce0000011414 */
.L_x_248:
[----:B------:R-:W0:Y:S01]  /*02a0*/  LDC.64 R30, c[0x0][0x380] ;  /* 0x0000e000ff1e7b82 */ /* 0x000e220000000a00 */
[----:B------:R-:W-:-:S04]  /*02b0*/  SHF.L.U32 R26, R24, 0x3, RZ ;  /* 0x00000003181a7819 */ /* 0x000fc800000006ff */
[----:B------:R-:W-:Y:S01]  /*02c0*/  LOP3.LUT R26, R26, 0x18, RZ, 0xc0, !PT ;  /* 0x000000181a1a7812 */ /* 0x000fe200078ec0ff */
[----:B0-----:R-:W-:-:S03]  /*02d0*/  IMAD.WIDE R30, R3, 0x22, R30 ;  /* 0x00000022031e7825 */ /* 0x001fc600078e021e */
[----:B------:R-:W-:Y:S02]  /*02e0*/  IADD3 R32, P0, PT, R30, R26, RZ ;  /* 0x0000001a1e207210 */ /* 0x000fe40007f1e0ff */
[----:B------:R0:W2:Y:S02]  /*02f0*/  LDG.E.U16 R16, desc[UR6][R30.64] ;  /* 0x000000061e107981 */ /* 0x0000a4000c1e1500 */
[----:B------:R-:W-:-:S05]  /*0300*/  IADD3.X R33, PT, PT, RZ, R31, RZ, P0, !PT ;  /* 0x0000001fff217210 */ /* 0x000fca00007fe4ff */
[----:B------:R-:W3:Y:S04]  /*0310*/  LDG.E.U16 R36, desc[UR6][R32.64+0x2] ;  /* 0x0000020620247981 */ /* 0x000ee8000c1e1500 */
[----:B------:R-:W3:Y:S01]  /*0320*/  LDG.E.U16 R17, desc[UR6][R32.64+0x4] ;  /* 0x0000040620117981 */ /* 0x000ee2000c1e1500 */
[----:B------:R-:W-:-:S03]  /*0330*/  IMAD.WIDE R34, R0, 0x22, R30 ;  /* 0x0000002200227825 */ /* 0x000fc600078e021e */
[----:B------:R-:W4:Y:S01]  /*0340*/  LDG.E.U16 R20, desc[UR6][R32.64+0x6] ;  /* 0x0000060620147981 */ /* 0x000f22000c1e1500 */
[----:B------:R-:W-:-:S04]  /*0350*/  IADD3 R28, P0, PT, R26, R34, RZ ;  /* 0x000000221a1c7210 */ /* 0x000fc80007f1e0ff */
[----:B------:R-:W-:Y:S02]  /*0360*/  IADD3.X R29, PT, PT, RZ, R35, RZ, P0, !PT ;  /* 0x00000023ff1d7210 */ /* 0x000fe400007fe4ff */
[-C--:B0-----:R-:W-:Y:S01]  /*0370*/  IADD3 R30, P0, PT, R26, R22.reuse, RZ ;  /* 0x000000161a1e7210 */ /* 0x081fe20007f1e0ff */
[----:B------:R-:W4:Y:S03]  /*0380*/  LDG.E.U16 R33, desc[UR6][R32.64+0x8] ;  /* 0x0000080620217981 */ /* 0x000f26000c1e1500 */
[----:B------:R-:W-:Y:S01]  /*0390*/  IADD3.X R31, PT, PT, RZ, R19, RZ, P0, !PT ;  /* 0x00000013ff1f7210 */ /* 0x000fe200007fe4ff */
[----:B------:R-:W5:Y:S04]  /*03a0*/  LDG.E.U16 R21, desc[UR6][R28.64+0x4] ;  /* 0x000004061c157981 */ /* 0x000f68000c1e1500 */
[----:B------:R-:W5:Y:S04]  /*03b0*/  LDG.E.U16 R27, desc[UR6][R28.64+0x6] ;  /* 0x000006061c1b7981 */ /* 0x000f68000c1e1500 */
[----:B------:R-:W5:Y:S04]  /*03c0*/  LDG.E.U16 R32, desc[UR6][R34.64] ;  /* 0x0000000622207981 */ /* 0x000f68000c1e1500 */
[----:B------:R-:W5:Y:S04]  /*03d0*/  LDG.E.U16 R37, desc[UR6][R28.64+0x8] ;  /* 0x000008061c257981 */ /* 0x000f68000c1e1500 */
[----:B------:R0:W5:Y:S04]  /*03e0*/  LDG.E.U16 R34, desc[UR6][R28.64+0x2] ;  /* 0x000002061c227981 */ /* 0x000168000c1e1500 */
[----:B------:R-:W5:Y:S01]  /*03f0*/  LDG.E R35, desc[UR6][R30.64+0x4] ;  /* 0x000004061e237981 */ /* 0x000f62000c1e1900 */
[----:B0-----:R-:W-:-:S02]  /*0400*/  MOV R28, R22 ;  /* 0x00000016001c7202 */ /* 0x001fc40000000f00 */
[----:B------:R-:W-:Y:S01]  /*0410*/  MOV R29, R19 ;  /* 0x00000013001d7202 */ /* 0x000fe20000000f00 */
[----:B------:R-:W5:Y:S01]  /*0420*/  LDG.E R30, desc[UR6][R30.64+0x8] ;  /* 0x000008061e1e7981 */ /* 0x000f62000c1e1900 */
[----:B---3--:R-:W-:-:S03]  /*0430*/  LEA R36, R17, R36, 0x10 ;  /* 0x0000002411247211 */ /* 0x008fc600078e80ff */
[----:B------:R-:W3:Y:S01]  /*0440*/  LDG.E.U16 R17, desc[UR6][R28.64] ;  /* 0x000000061c117981 */ /* 0x000ee2000c1e1500 */
[----:B----4-:R-:W-:Y:S01]  /*0450*/  LEA R33, R33, R20, 0x10 ;  /* 0x0000001421217211 */ /* 0x010fe200078e80ff */
[----:B--2---:R-:W-:Y:S01]  /*0460*/  HADD2.F32 R20, -RZ, R16.H0_H0 ;  /* 0x20000010ff147230 */ /* 0x004fe20000004100 */
[----:B-----5:R-:W-:Y:S02]  /*0470*/  LEA R37, R37, R27, 0x10 ;  /* 0x0000001b25257211 */ /* 0x020fe400078e80ff */
[----:B------:R-:W-:Y:S01]  /*0480*/  LEA R34, R21, R34, 0x10 ;  /* 0x0000002215227211 */ /* 0x000fe200078e80ff */
[----:B------:R-:W-:-:S04]  /*0490*/  IDP.4A.S8.S8 R21, R36, R35, RZ ;  /* 0x0000002324157226 */ /* 0x000fc800000006ff */
[----:B------:R-:W-:Y:S02]  /*04a0*/  IDP.4A.S8.S8 R35, R34, R35, RZ ;  /* 0x0000002322237226 */ /* 0x000fe400000006ff */
[----:B------:R-:W-:Y:S02]  /*04b0*/  HADD2.F32 R32, -RZ, R32.H0_H0 ;  /* 0x20000020ff207230 */ /* 0x000fe40000004100 */
[-C--:B------:R-:W-:Y:S02]  /*04c0*/  IDP.4A.S8.S8 R21, R33, R30.reuse, R21 ;  /* 0x0000001e21157226 */ /* 0x080fe40000000615 */
[----:B------:R-:W-:-:S03]  /*04d0*/  IDP.4A.S8.S8 R35, R37, R30, R35 ;  /* 0x0000001e25237226 */ /* 0x000fc60000000623 */
[----:B------:R-:W-:Y:S02]  /*04e0*/  I2FP.F32.S32 R16, R21 ;  /* 0x0000001500107245 */ /* 0x000fe40000201400 */
[----:B------:R-:W-:Y:S02]  /*04f0*/  I2FP.F32.S32 R35, R35 ;  /* 0x0000002300237245 */ /* 0x000fe40000201400 */
[----:B------:R-:W-:Y:S01]  /*0500*/  MOV R27, RZ ;  /* 0x000000ff001b7202 */ /* 0x000fe20000000f00 */
[----:B------:R-:W-:-:S06]  /*0510*/  IMAD.WIDE R30, R18, 0x24, R28 ;  /* 0x00000024121e7825 */ /* 0x000fcc00078e021c */
[----:B------:R0:W2:Y:S01]  /*0520*/  LDG.E.U16 R30, desc[UR6][R30.64] ;  /* 0x000000061e1e7981 */ /* 0x0000a2000c1e1500 */
[----:B---3--:R-:W-:-:S05]  /*0530*/  HADD2.F32 R17, -RZ, R17.H0_H0 ;  /* 0x20000011ff117230 */ /* 0x008fca0000004100 */
[----:B------:R-:W-:-:S04]  /*0540*/  FMUL R21, R17, R20 ;  /* 0x0000001411157220 */ /* 0x000fc80000400000 */
[----:B------:R-:W-:Y:S01]  /*0550*/  FFMA R4, R21, R16, R4 ;  /* 0x0000001015047223 */ /* 0x000fe20000000004 */
[----:B------:R-:W-:-:S04]  /*0560*/  FMUL R16, R17, R32 ;  /* 0x0000002011107220 */ /* 0x000fc80000400000 */
[----:B------:R-:W-:Y:S01]  /*0570*/  FFMA R5, R16, R35, R5 ;  /* 0x0000002310057223 */ /* 0x000fe20000000005 */
[----:B------:R-:W-:-:S03]  /*0580*/  IMAD.WIDE R16, R18, 0x24, R26 ;  /* 0x0000002412107825 */ /* 0x000fc600078e021a */
[----:B------:R-:W-:-:S04]  /*0590*/  IADD3 R16, P0, PT, R16, R22, RZ ;  /* 0x0000001610107210 */ /* 0x000fc80007f1e0ff */
[----:B------:R-:W-:-:S05]  /*05a0*/  IADD3.X R17, PT, PT, R17, R19, RZ, P0, !PT ;  /* 0x0000001311117210 */ /* 0x000fca00007fe4ff */
[----:B------:R-:W0:Y:S04]  /*05b0*/  LDG.E R21, desc[UR6][R16.64+0x4] ;  /* 0x0000040610157981 */ /* 0x000e28000c1e1900 */
[----:B------:R-:W3:Y:S01]  /*05c0*/  LDG.E R35, desc[UR6][R16.64+0x8] ;  /* 0x0000080610237981 */ /* 0x000ee2000c1e1900 */
[----:B0-----:R-:W-:-:S04]  /*05d0*/  IDP.4A.S8.S8 R31, R36, R21, RZ ;  /* 0x00000015241f7226 */ /* 0x001fc800000006ff */
[----:B---3--:R-:W-:Y:S02]  /*05e0*/  IDP.4A.S8.S8 R16, R33, R35, R31 ;  /* 0x0000002321107226 */ /* 0x008fe4000000061f */
[----:B--2---:R-:W-:-:S03]  /*05f0*/  HADD2.F32 R31, -RZ, R30.H0_H0 ;  /* 0x2000001eff1f7230 */ /* 0x004fc60000004100 */
[----:B------:R-:W-:Y:S02]  /*0600*/  I2FP.F32.S32 R17, R16 ;  /* 0x0000001000117245 */ /* 0x000fe40000201400 */
[----:B------:R-:W-:Y:S01]  /*0610*/  FMUL R30, R20, R31 ;  /* 0x0000001f141e7220 */ /* 0x000fe20000400000 */
[----:B------:R-:W-:-:S03]  /*0620*/  IDP.4A.S8.S8 R21, R34, R21, RZ ;  /* 0x0000001522157226 */ /* 0x000fc600000006ff */
[----:B------:R-:W-:Y:S01]  /*0630*/  FFMA R6, R30, R17, R6 ;  /* 0x000000111e067223 */ /* 0x000fe20000000006 */
[----:B------:R-:W-:-:S04]  /*0640*/  IMAD.WIDE R16, R18, 0x48, R26 ;  /* 0x0000004812107825 */ /* 0x000fc800078e021a */
[----:B------:R-:W-:Y:S01]  /*0650*/  IDP.4A.S8.S8 R21, R37, R35, R21 ;  /* 0x0000002325157226 */ /* 0x000fe20000000615 */
[----:B------:R-:W-:Y:S01]  /*0660*/  IADD3 R16, P0, PT, R16, R22, RZ ;  /* 0x0000001610107210 */ /* 0x000fe20007f1e0ff */
[----:B------:R-:W-:-:S03]  /*0670*/  FMUL R30, R32, R31 ;  /* 0x0000001f201e7220 */ /* 0x000fc60000400000 */
[----:B------:R-:W-:Y:S02]  /*0680*/  I2FP.F32.S32 R21, R21 ;  /* 0x0000001500157245 */ /* 0x000fe40000201400 */
[----:B------:R-:W-:-:S03]  /*0690*/  IADD3.X R17, PT, PT, R17, R19, RZ, P0, !PT ;  /* 0x0000001311117210 */ /* 0x000fc600007fe4ff */
[----:B------:R-:W-:Y:S01]  /*06a0*/  FFMA R7, R30, R21, R7 ;  /* 0x000000151e077223 */ /* 0x000fe20000000007 */
[----:B------:R-:W-:Y:S01]  /*06b0*/  IMAD.WIDE R30, R18, 0x48, R28 ;  /* 0x00000048121e7825 */ /* 0x000fe200078e021c */
[----:B------:R-:W2:Y:S04]  /*06c0*/  LDG.E R21, desc[UR6][R16.64+0x4] ;  /* 0x0000040610157981 */ /* 0x000ea8000c1e1900 */
[----:B------:R-:W3:Y:S04]  /*06d0*/  LDG.E R35, desc[UR6][R16.64+0x8] ;  /* 0x0000080610237981 */ /* 0x000ee8000c1e1900 */
[----:B------:R2:W4:Y:S02]  /*06e0*/  LDG.E.U16 R30, desc[UR6][R30.64] ;  /* 0x000000061e1e7981 */ /* 0x000524000c1e1500 */
[----:B--2---:R-:W-:-:S04]  /*06f0*/  IDP.4A.S8.S8 R31, R36, R21, RZ ;  /* 0x00000015241f7226 */ /* 0x004fc800000006ff */
[----:B---3--:R-:W-:Y:S02]  /*0700*/  IDP.4A.S8.S8 R16, R33, R35, R31 ;  /* 0x0000002321107226 */ /* 0x008fe4000000061f */
[----:B----4-:R-:W-:-:S03]  /*0710*/  HADD2.F32 R31, -RZ, R30.H0_H0 ;  /* 0x2000001eff1f7230 */ /* 0x010fc60000004100 */
[----:B------:R-:W-:Y:S01]  /*0720*/  I2FP.F32.S32 R17, R16 ;  /* 0x0000001000117245 */ /* 0x000fe20000201400 */
[----:B------:R-:W-:Y:S02]  /*0730*/  IDP.4A.S8.S8 R21, R34, R21, RZ ;  /* 0x0000001522157226 */ /* 0x000fe400000006ff */
[----:B------:R-:W-:Y:S02]  /*0740*/  FMUL R30, R20, R31 ;  /* 0x0000001f141e7220 */ /* 0x000fe40000400000 */
[----:B------:R-:W-:Y:S02]  /*0750*/  IDP.4A.S8.S8 R21, R37, R35, R21 ;  /* 0x0000002325157226 */ /* 0x000fe40000000615 */
[----:B------:R-:W-:Y:S01]  /*0760*/  FFMA R8, R30, R17, R8 ;  /* 0x000000111e087223 */ /* 0x000fe20000000008 */
[----:B------:R-:W-:Y:S02]  /*0770*/  IMAD.WIDE R16, R18, 0x6c, R26 ;  /* 0x0000006c12107825 */ /* 0x000fe400078e021a */
[----:B------:R-:W-:-:S02]  /*0780*/  I2FP.F32.S32 R21, R21 ;  /* 0x0000001500157245 */ /* 0x000fc40000201400 */
[----:B------:R-:W-:Y:S01]  /*0790*/  FMUL R30, R32, R31 ;  /* 0x0000001f201e7220 */ /* 0x000fe20000400000 */
[----:B------:R-:W-:-:S03]  /*07a0*/  IADD3 R16, P0, PT, R16, R22, RZ ;  /* 0x0000001610107210 */ /* 0x000fc60007f1e0ff */
[----:B------:R-:W-:Y:S01]  /*07b0*/  FFMA R9, R30, R21, R9 ;  /* 0x000000151e097223 */ /* 0x000fe20000000009 */
[----:B------:R-:W-:Y:S01]  /*07c0*/  IADD3.X R17, PT, PT, R17, R19, RZ, P0, !PT ;  /* 0x0000001311117210 */ /* 0x000fe200007fe4ff */
[----:B------:R-:W-:-:S04]  /*07d0*/  IMAD.WIDE R30, R18, 0x6c, R28 ;  /* 0x0000006c121e7825 */ /* 0x000fc800078e021c */
        /* <DEDUP_REMOVED lines=14> */
[----:B------:R-:W-:Y:S01]  /*08c0*/  IMAD.WIDE R26, R18, 0xb4, R26 ;  /* 0x000000b4121a7825 */ /* 0x000fe200078e021a */
[----:B------:R-:W-:-:S03]  /*08d0*/  IADD3 R16, P0, PT, R16, R22, RZ ;  /* 0x0000001610107210 */ /* 0x000fc60007f1e0ff */
[----:B------:R-:W-:Y:S01]  /*08e0*/  FFMA R11, R30, R21, R11 ;  /* 0x000000151e0b7223 */ /* 0x000fe2000000000b */
[----:B------:R-:W-:Y:S01]  /*08f0*/  IADD3.X R17, PT, PT, R17, R19, RZ, P0, !PT ;  /* 0x0000001311117210 */ /* 0x000fe200007fe4ff */
[----:B------:R-:W-:Y:S01]  /*0900*/  IMAD.WIDE R30, R18, 0x90, R28 ;  /* 0x00000090121e7825 */ /* 0x000fe200078e021c */
[----:B------:R-:W-:-:S03]  /*0910*/  IADD3 R26, P0, PT, R26, R22, RZ ;  /* 0x000000161a1a7210 */ /* 0x000fc60007f1e0ff */
[----:B------:R-:W-:Y:S01]  /*0920*/  IMAD.WIDE R28, R18, 0xb4, R28 ;  /* 0x000000b4121c7825 */ /* 0x000fe200078e021c */
[----:B------:R-:W-:Y:S01]  /*0930*/  IADD3.X R27, PT, PT, R27, R19, RZ, P0, !PT ;  /* 0x000000131b1b7210 */ /* 0x000fe200007fe4ff */
[----:B------:R-:W2:Y:S04]  /*0940*/  LDG.E.U16 R30, desc[UR6][R30.64] ;  /* 0x000000061e1e7981 */ /* 0x000ea8000c1e1500 */
[----:B------:R-:W3:Y:S04]  /*0950*/  LDG.E.U16 R28, desc[UR6][R28.64] ;  /* 0x000000061c1c7981 */ /* 0x000ee8000c1e1500 */
[----:B------:R-:W4:Y:S04]  /*0960*/  LDG.E R21, desc[UR6][R16.64+0x4] ;  /* 0x0000040610157981 */ /* 0x000f28000c1e1900 */
[----:B------:R0:W5:Y:S04]  /*0970*/  LDG.E R35, desc[UR6][R16.64+0x8] ;  /* 0x0000080610237981 */ /* 0x000168000c1e1900 */
[----:B------:R-:W3:Y:S04]  /*0980*/  LDG.E R29, desc[UR6][R26.64+0x4] ;  /* 0x000004061a1d7981 */ /* 0x000ee8000c1e1900 */
[----:B------:R-:W3:Y:S01]  /*0990*/  LDG.E R26, desc[UR6][R26.64+0x8] ;  /* 0x000008061a1a7981 */ /* 0x000ee2000c1e1900 */
[----:B------:R-:W-:-:S04]  /*09a0*/  IADD3 R23, PT, PT, R23, 0x10, RZ ;  /* 0x0000001017177810 */ /* 0x000fc80007ffe0ff */
[----:B------:R-:W-:Y:S02]  /*09b0*/  ISETP.GE.AND P0, PT, R23, R0, PT ;  /* 0x000000001700720c */ /* 0x000fe40003f06270 */
[----:B------:R-:W-:Y:S02]  /*09c0*/  IADD3 R22, P1, PT, R22, 0x240, RZ ;  /* 0x0000024016167810 */ /* 0x000fe40007f3e0ff */
[----:B------:R-:W-:Y:S02]  /*09d0*/  IADD3 R3, PT, PT, R3, 0x10, RZ ;  /* 0x0000001003037810 */ /* 0x000fe40007ffe0ff */
[----:B------:R-:W-:Y:S01]  /*09e0*/  IADD3.X R19, PT, PT, RZ, R19, RZ, P1, !PT ;  /* 0x00000013ff137210 */ /* 0x000fe20000ffe4ff */
[----:B--2---:R-:W-:Y:S02]  /*09f0*/  HADD2.F32 R31, -RZ, R30.H0_H0 ;  /* 0x2000001eff1f7230 */ /* 0x004fe40000004100 */
[-C--:B----4-:R-:W-:Y:S02]  /*0a00*/  IDP.4A.S8.S8 R30, R36, R21.reuse, RZ ;  /* 0x00000015241e7226 */ /* 0x090fe400000006ff */
[----:B0-----:R-:W-:-:S02]  /*0a10*/  IDP.4A.S8.S8 R16, R34, R21, RZ ;  /* 0x0000001522107226 */ /* 0x001fc400000006ff */
[----:B-----5:R-:W-:Y:S02]  /*0a20*/  IDP.4A.S8.S8 R21, R33, R35, R30 ;  /* 0x0000002321157226 */ /* 0x020fe4000000061e */
[-C--:B---3--:R-:W-:Y:S02]  /*0a30*/  IDP.4A.S8.S8 R36, R36, R29.reuse, RZ ;  /* 0x0000001d24247226 */ /* 0x088fe400000006ff */
[----:B------:R-:W-:Y:S02]  /*0a40*/  IDP.4A.S8.S8 R29, R34, R29, RZ ;  /* 0x0000001d221d7226 */ /* 0x000fe400000006ff */
[----:B------:R-:W-:Y:S02]  /*0a50*/  HADD2.F32 R28, -RZ, R28.H0_H0 ;  /* 0x2000001cff1c7230 */ /* 0x000fe40000004100 */
[----:B------:R-:W-:Y:S02]  /*0a60*/  IDP.4A.S8.S8 R35, R37, R35, R16 ;  /* 0x0000002325237226 */ /* 0x000fe40000000610 */
[----:B------:R-:W-:-:S02]  /*0a70*/  IDP.4A.S8.S8 R36, R33, R26, R36 ;  /* 0x0000001a21247226 */ /* 0x000fc40000000624 */
[----:B------:R-:W-:Y:S02]  /*0a80*/  IDP.4A.S8.S8 R29, R37, R26, R29 ;  /* 0x0000001a251d7226 */ /* 0x000fe4000000061d */
[C---:B------:R-:W-:Y:S01]  /*0a90*/  FMUL R17, R20.reuse, R31 ;  /* 0x0000001f14117220 */ /* 0x040fe20000400000 */
[-C--:B------:R-:W-:Y:S01]  /*0aa0*/  FMUL R20, R20, R28.reuse ;  /* 0x0000001c14147220 */ /* 0x080fe20000400000 */
[----:B------:R-:W-:Y:S01]  /*0ab0*/  I2FP.F32.S32 R21, R21 ;  /* 0x0000001500157245 */ /* 0x000fe20000201400 */
[C---:B------:R-:W-:Y:S01]  /*0ac0*/  FMUL R16, R32.reuse, R31 ;  /* 0x0000001f20107220 */ /* 0x040fe20000400000 */
[----:B------:R-:W-:Y:S01]  /*0ad0*/  I2FP.F32.S32 R35, R35 ;  /* 0x0000002300237245 */ /* 0x000fe20000201400 */
[----:B------:R-:W-:Y:S01]  /*0ae0*/  FMUL R28, R32, R28 ;  /* 0x0000001c201c7220 */ /* 0x000fe20000400000 */
[----:B------:R-:W-:Y:S02]  /*0af0*/  I2FP.F32.S32 R27, R36 ;  /* 0x00000024001b7245 */ /* 0x000fe40000201400 */
[----:B------:R-:W-:Y:S01]  /*0b00*/  I2FP.F32.S32 R29, R29 ;  /* 0x0000001d001d7245 */ /* 0x000fe20000201400 */
[----:B------:R-:W-:Y:S01]  /*0b10*/  FFMA R12, R17, R21, R12 ;  /* 0x00000015110c7223 */ /* 0x000fe2000000000c */
[----:B------:R-:W-:Y:S01]  /*0b20*/  FFMA R13, R16, R35, R13 ;  /* 0x00000023100d7223 */ /* 0x000fe2000000000d */
[----:B------:R-:W-:-:S02]  /*0b30*/  FFMA R14, R20, R27, R14 ;  /* 0x0000001b140e7223 */ /* 0x000fc4000000000e */
[----:B------:R-:W-:Y:S01]  /*0b40*/  FFMA R15, R28, R29, R15 ;  /* 0x0000001d1c0f7223 */ /* 0x000fe2000000000f */
[----:B------:R-:W-:Y:S06]  /*0b50*/  @!P0 BRA `(.L_x_248) ;  /* 0xfffffff400d08947 */ /* 0x000fec000383ffff */
[----:B------:R-:W-:Y:S05]  /*0b60*/  BSYNC.RECONVERGENT B1 ;  /* 0x0000000000017941 */ /* 0x000fea0003800200 */
.L_x_247:
[----:B------:R0:W-:Y:S04]  /*0b70*/  STL.128 [R1], R4 ;  /* 0x0000000401007387 */ /* 0x0001e80000100c00 */
[----:B------:R0:W-:Y:S04]  /*0b80*/  STL.128 [R1+0x10], R8 ;  /* 0x0000100801007387 */ /* 0x0001e80000100c00 */
[----:B------:R0:W-:Y:S02]  /*0b90*/  STL.128 [R1+0x20], R12 ;  /* 0x0000200c01007387 */ /* 0x0001e40000100c00 */
.L_x_246:
[----:B------:R-:W-:Y:S05]  /*0ba0*/  BSYNC.RECONVERGENT B0 ;  /* 0x0000000000007941 */ /* 0x000fea0003800200 */
.L_x_245:
        /* <DEDUP_REMOVED lines=22> */
.L_x_250:
[----:B------:R-:W-:Y:S05]  /*0d10*/  BSYNC.RECONVERGENT B0 ;  /* 0x0000000000007941 */ /* 0x000fea0003800200 */
.L_x_249:
        /* <DEDUP_REMOVED lines=19> */
[----:B------:R-:W2:Y:S01]  /*0e50*/  LDS R16, [R18+0x480] ;  /* 0x0004800012107984 */ /* 0x000ea20000000800 */
[----:B0-----:R-:W-:Y:S01]  /*0e60*/  FADD R4, R3, R4 ;  /* 0x0000000403047221 */ /* 0x001fe20000000000 */
[----:B-1----:R-:W-:Y:S01]  /*0e70*/  FADD R3, R0, R5 ;  /* 0x0000000500037221 */ /* 0x002fe20000000000 */
[----:B-----5:R-:W-:Y:S01]  /*0e80*/  FADD R0, R19, R6 ;  /* 0x0000000613007221 */ /* 0x020fe20000000000 */
[----:B---3--:R-:W-:-:S04]  /*0e90*/  FADD R5, R22, R7 ;  /* 0x0000000716057221 */ /* 0x008fc80000000000 */
[----:B------:R-:W0:Y:S01]  /*0ea0*/  SHFL.BFLY PT, R25, R0, 0x10, 0x1f ;  /* 0x0e001f0000197f89 */ /* 0x000e2200000e0000 */
[----:B----4-:R-:W-:-:S03]  /*0eb0*/  FADD R8, R23, R8 ;  /* 0x0000000817087221 */ /* 0x010fc60000000000 */
[----:B------:R-:W1:Y:S01]  /*0ec0*/  SHFL.BFLY PT, R22, R3, 0x10, 0x1f ;  /* 0x0e001f0003167f89 */ /* 0x000e6200000e0000 */
[----:B--2---:R-:W-:-:S03]  /*0ed0*/  FADD R9, R26, R9 ;  /* 0x000000091a097221 */ /* 0x004fc60000000000 */
        /* <DEDUP_REMOVED lines=20> */
[----:B------:R-:W-:-:S03]  /*1020*/  FADD R10, R10, R17 ;  /* 0x000000110a0a7221 */ /* 0x000fc60000000000 */
[----:B------:R-:W5:Y:S01]  /*1030*/  SHFL.BFLY PT, R23, R0, 0x8, 0x1f ;  /* 0x0d001f0000177f89 */ /* 0x000f6200000e0000 */
[----:B0-----:R-:W-:-:S03]  /*1040*/  FADD R11, R11, R20 ;  /* 0x000000140b0b7221 */ /* 0x001fc60000000000 */
[----:B------:R-:W0:Y:S01]  /*1050*/  SHFL.BFLY PT, R26, R5, 0x8, 0x1f ;  /* 0x0d001f00051a7f89 */ /* 0x000e2200000e0000 */
        /* <DEDUP_REMOVED lines=9> */
[----:B-----5:R-:W-:-:S03]  /*10f0*/  FADD R0, R0, R23 ;  /* 0x0000001700007221 */ /* 0x020fc60000000000 */
[----:B------:R-:W5:Y:S01]  /*1100*/  SHFL.BFLY PT, R13, R16, 0x8, 0x1f ;  /* 0x0d001f00100d7f89 */ /* 0x000f6200000e0000 */
[----:B0-----:R-:W-:Y:S01]  /*1110*/  FADD R5, R5, R26 ;  /* 0x0000001a05057221 */ /* 0x001fe20000000000 */
[----:B-1----:R-:W-:Y:S02]  /*1120*/  FADD R19, R8, R19 ;  /* 0x0000001308137221 */ /* 0x002fe40000000000 */
[----:B------:R-:W0:Y:S01]  /*1130*/  SHFL.BFLY PT, R21, R4, 0x4, 0x1f ;  /* 0x0c801f0004157f89 */ /* 0x000e2200000e0000 */
[----:B--2---:R-:W-:-:S03]  /*1140*/  FADD R9, R6, R9 ;  /* 0x0000000906097221 */ /* 0x004fc60000000000 */
[----:B------:R-:W1:Y:S01]  /*1150*/  SHFL.BFLY PT, R22, R3, 0x4, 0x1f ;  /* 0x0c801f0003167f89 */ /* 0x000e6200000e0000 */
[----:B------:R-:W-:-:S03]  /*1160*/  FADD R10, R10, R17 ;  /* 0x000000110a0a7221 */ /* 0x000fc60000000000 */
[----:B------:R-:W2:Y:S01]  /*1170*/  SHFL.BFLY PT, R23, R0, 0x4, 0x1f ;  /* 0x0c801f0000177f89 */ /* 0x000ea200000e0000 */
[----:B---3--:R-:W-:-:S03]  /*1180*/  FADD R11, R11, R20 ;  /* 0x000000140b0b7221 */ /* 0x008fc60000000000 */
        /* <DEDUP_REMOVED lines=34> */
[----:B-1----:R-:W-:Y:S01]  /*13b0*/  FADD R0, R0, R21 ;  /* 0x0000001500007221 */ /* 0x002fe20000000000 */
[----:B--2---:R-:W-:Y:S02]  /*13c0*/  FADD R9, R9, R22 ;  /* 0x0000001609097221 */ /* 0x004fe40000000000 */
[----:B------:R-:W1:Y:S01]  /*13d0*/  SHFL.BFLY PT, R20, R3, 0x1, 0x1f ;  /* 0x0c201f0003147f89 */ /* 0x000e6200000e0000 */
[----:B------:R-:W-:-:S03]  /*13e0*/  FADD R10, R10, R23 ;  /* 0x000000170a0a7221 */ /* 0x000fc60000000000 */
[----:B------:R-:W2:Y:S01]  /*13f0*/  SHFL.BFLY PT, R19, R8, 0x1, 0x1f ;  /* 0x0c201f0008137f89 */ /* 0x000ea200000e0000 */
[----:B---3--:R-:W-:-:S03]  /*1400*/  FADD R11, R11, R26 ;  /* 0x0000001a0b0b7221 */ /* 0x008fc60000000000 */
[----:B------:R-:W3:Y:S01]  /*1410*/  SHFL.BFLY PT, R16, R7, 0x1, 0x1f ;  /* 0x0c201f0007107f89 */ /* 0x000ee200000e0000 */
[----:B----4-:R-:W-:-:S03]  /*1420*/  FADD R12, R12, R17 ;  /* 0x000000110c0c7221 */ /* 0x010fc60000000000 */
[----:B------:R-:W4:Y:S01]  /*1430*/  SHFL.BFLY PT, R22, R9, 0x1, 0x1f ;  /* 0x0c201f0009167f89 */ /* 0x000f2200000e0000 */
[----:B------:R-:W-:Y:S01]  /*1440*/  LEA R17, R24, R2, 0x2 ;  /* 0x0000000218117211 */ /* 0x000fe200078e10ff */
[----:B-----5:R-:W-:Y:S02]  /*1450*/  FADD R25, R6, R13 ;  /* 0x0000000d06197221 */ /* 0x020fe40000000000 */
        /* <DEDUP_REMOVED lines=8> */
[----:B---3--:R-:W-:Y:S01]  /*14e0*/  FADD R7, R7, R16 ;  /* 0x0000001007077221 */ /* 0x008fe20000000000 */
[----:B----4-:R-:W-:Y:S02]  /*14f0*/  FADD R9, R9, R22 ;  /* 0x0000001609097221 */ /* 0x010fe40000000000 */
[----:B------:R3:W-:Y:S01]  /*1500*/  STL.64 [R1], R4 ;  /* 0x0000000401007387 */ /* 0x0007e20000100a00 */
[----:B-----5:R-:W-:-:S03]  /*1510*/  FADD R10, R10, R21 ;  /* 0x000000150a0a7221 */ /* 0x020fc60000000000 */
[----:B------:R-:W4:Y:S01]  /*1520*/  @!P0 LDL R2, [R17] ;  /* 0x0000000011028983 */ /* 0x000f220000100800 */
[----:B0-----:R-:W-:-:S03]  /*1530*/  FADD R8, R0, R13 ;  /* 0x0000000d00087221 */ /* 0x001fc60000000000 */
[----:B------:R-:W-:Y:S01]  /*1540*/  STL.64 [R1+0x8], R6 ;  /* 0x0000080601007387 */ /* 0x000fe20000100a00 */
[----:B------:R-:W-:-:S03]  /*1550*/  FADD R11, R11, R26 ;  /* 0x0000001a0b0b7221 */ /* 0x000fc60000000000 */
[----:B------:R-:W5:Y:S01]  /*1560*/  @!P0 LDL R0, [R17+0x8] ;  /* 0x0000080011008983 */ /* 0x000f620000100800 */
[----:B-1----:R-:W-:-:S03]  /*1570*/  FADD R12, R12, R23 ;  /* 0x000000170c0c7221 */ /* 0x002fc60000000000 */
[----:B------:R-:W-:Y:S01]  /*1580*/  STL.64 [R1+0x10], R8 ;  /* 0x0000100801007387 */ /* 0x000fe20000100a00 */
[----:B------:R-:W0:Y:S01]  /*1590*/  @!P0 LDC R23, c[0x0][0x3a4] ;  /* 0x0000e900ff178b82 */ /* 0x000e220000000800 */
[----:B--2---:R-:W-:Y:S02]  /*15a0*/  FADD R13, R25, R28 ;  /* 0x0000001c190d7221 */ /* 0x004fe40000000000 */
[----:B------:R-:W2:Y:S04]  /*15b0*/  @!P0 LDL R3, [R17+0x10] ;  /* 0x0000100011038983 */ /* 0x000ea80000100800 */
[----:B------:R-:W-:Y:S04]  /*15c0*/  STL.64 [R1+0x18], R10 ;  /* 0x0000180a01007387 */ /* 0x000fe80000100a00 */
[----:B---3--:R-:W3:Y:S04]  /*15d0*/  @!P0 LDL R4, [R17+0x18] ;  /* 0x0000180011048983 */ /* 0x008ee80000100800 */
[----:B------:R1:W-:Y:S04]  /*15e0*/  STL.64 [R1+0x20], R12 ;  /* 0x0000200c01007387 */ /* 0x0003e80000100a00 */
[----:B------:R-:W3:Y:S04]  /*15f0*/  @!P0 LDL R5, [R17+0x20] ;  /* 0x0000200011058983 */ /* 0x000ee80000100800 */
        /* <DEDUP_REMOVED lines=15> */
[----:B------:R-:W0:Y:S01]  /*16f0*/  SHFL.BFLY PT, R11, R10, 0x4, 0x1f ;  /* 0x0c801f000a0b7f89 */ /* 0x000e2200000e0000 */
[----:B------:R-:W1:Y:S01]  /*1700*/  S2R R25, SR_CTAID.X ;  /* 0x0000000000197919 */ /* 0x000e620000002500 */
[----:B0-----:R-:W-:Y:S01]  /*1710*/  FADD R8, R9, R8 ;  /* 0x0000000809087221 */ /* 0x001fe20000000000 */
[----:B------:R-:W-:-:S04]  /*1720*/  FADD R16, R10, R11 ;  /* 0x0000000b0a107221 */ /* 0x000fc80000000000 */
[----:B------:R-:W0:Y:S01]  /*1730*/  SHFL.BFLY PT, R7, R8, 0x2, 0x1f ;  /* 0x0c401f0008077f89 */ /* 0x000e2200000e0000 */
[----:B------:R-:W1:Y:S03]  /*1740*/  @!P0 LDC.64 R10, c[0x0][0x390] ;  /* 0x0000e400ff0a8b82 */ /* 0x000e660000000a00 */
[----:B------:R-:W0:Y:S02]  /*1750*/  SHFL.BFLY PT, R19, R16, 0x2, 0x1f ;  /* 0x0c401f0010137f89 */ /* 0x000e2400000e0000 */
[----:B0-----:R-:W-:-:S03]  /*1760*/  FADD R18, R8, R7 ;  /* 0x0000000708127221 */ /* 0x001fc60000000000 */
[----:B------:R-:W0:Y:S01]  /*1770*/  @!P0 LDC.64 R6, c[0x0][0x390] ;  /* 0x0000e400ff068b82 */ /* 0x000e220000000a00 */
[----:B------:R-:W-:Y:S01]  /*1780*/  FADD R19, R16, R19 ;  /* 0x0000001310137221 */ /* 0x000fe20000000000 */
[----:B------:R-:W0:Y:S04]  /*1790*/  SHFL.BFLY PT, R21, R18, 0x1, 0x1f ;  /* 0x0c201f0012157f89 */ /* 0x000e2800000e0000 */
[----:B------:R-:W0:Y:S02]  /*17a0*/  SHFL.BFLY PT, R16, R19, 0x1, 0x1f ;  /* 0x0c201f0013107f89 */ /* 0x000e2400000e0000 */
[----:B------:R-:W0:Y:S01]  /*17b0*/  @!P0 LDC.64 R8, c[0x0][0x390] ;  /* 0x0000e400ff088b82 */ /* 0x000e220000000a00 */
[----:B-1----:R-:W-:-:S04]  /*17c0*/  LEA R24, R25, R24, 0x1 ;  /* 0x0000001819187211 */ /* 0x002fc800078e08ff */
[C---:B------:R-:W-:Y:S02]  /*17d0*/  @!P0 IADD3 R23, PT, PT, R24.reuse, R23, RZ ;  /* 0x0000001718178210 */ /* 0x040fe40007ffe0ff */
[-C--:B------:R-:W-:Y:S01]  /*17e0*/  @!P0 LEA R25, R27, R24.reuse, 0x1 ;  /* 0x000000181b198211 */ /* 0x080fe200078e08ff */
[----:B------:R-:W-:Y:S01]  /*17f0*/  @!P0 IMAD R27, R29, 0x3, R24 ;  /* 0x000000031d1b8824 */ /* 0x000fe200078e0218 */
[----:B------:R-:W-:Y:S01]  /*1800*/  @!P0 LEA R29, R31, R24, 0x2 ;  /* 0x000000181f1d8211 */ /* 0x000fe200078e10ff */
[----:B------:R-:W-:-:S04]  /*1810*/  @!P0 IMAD.WIDE.U32 R14, R24, 0x4, R14 ;  /* 0x00000004180e8825 */ /* 0x000fc800078e000e */
[----:B------:R-:W-:-:S04]  /*1820*/  @!P0 IMAD.WIDE.U32 R12, R23, 0x4, R12 ;  /* 0x00000004170c8825 */ /* 0x000fc800078e000c */
[----:B------:R-:W-:-:S04]  /*1830*/  @!P0 IMAD.WIDE.U32 R10, R25, 0x4, R10 ;  /* 0x00000004190a8825 */ /* 0x000fc800078e000a */
[----:B0-----:R-:W-:-:S04]  /*1840*/  @!P0 IMAD.WIDE.U32 R22, R27, 0x4, R6 ;  /* 0x000000041b168825 */ /* 0x001fc800078e0006 */
[----:B------:R-:W-:Y:S01]  /*1850*/  FADD R6, R18, R21 ;  /* 0x0000001512067221 */ /* 0x000fe20000000000 */
[----:B------:R-:W-:Y:S01]  /*1860*/  FADD R7, R19, R16 ;  /* 0x0000001013077221 */ /* 0x000fe20000000000 */
[----:B------:R-:W-:-:S04]  /*1870*/  @!P0 IMAD.WIDE.U32 R8, R29, 0x4, R8 ;  /* 0x000000041d088825 */ /* 0x000fc800078e0008 */
[----:B------:R0:W-:Y:S04]  /*1880*/  STL.64 [R1+0x28], R6 ;  /* 0x0000280601007387 */ /* 0x0001e80000100a00 */
[----:B----4-:R0:W-:Y:S04]  /*1890*/  @!P0 STG.E desc[UR6][R14.64], R2 ;  /* 0x000000020e008986 */ /* 0x0101e8000c101906 */
[----:B-----5:R0:W-:Y:S04]  /*18a0*/  @!P0 STG.E desc[UR6][R12.64], R0 ;  /* 0x000000000c008986 */ /* 0x0201e8000c101906 */
[----:B--2---:R0:W-:Y:S04]  /*18b0*/  @!P0 STG.E desc[UR6][R10.64], R3 ;  /* 0x000000030a008986 */ /* 0x0041e8000c101906 */
[----:B---3--:R0:W-:Y:S04]  /*18c0*/  @!P0 STG.E desc[UR6][R22.64], R4 ;  /* 0x0000000416008986 */ /* 0x0081e8000c101906 */
        /* <DEDUP_REMOVED lines=9> */
.L_x_251:
        /* <DEDUP_REMOVED lines=10> */
.L_x_764:


//--------------------- .text.mul_mat_vec_q5_1_q8_1_cuda6 --------------------------
	.section	.text.mul_mat_vec_q5_1_q8_1_cuda6,"ax",@progbits
	.align	128
        .global         mul_mat_vec_q5_1_q8_1_cuda6
        .type           mul_mat_vec_q5_1_q8_1_cuda6,@function
        .size           mul_mat_vec_q5_1_q8_1_cuda6,(.L_x_765 - mul_mat_vec_q5_1_q8_1_cuda6)
        .other          mul_mat_vec_q5_1_q8_1_cuda6,@"STO_CUDA_ENTRY STV_DEFAULT"
mul_mat_vec_q5_1_q8_1_cuda6:
.text.mul_mat_vec_q5_1_q8_1_cuda6:
        /* <DEDUP_REMOVED lines=46> */
.L_x_255:
[----:B------:R-:W0:Y:S01]  /*02e0*/  S2R R18, SR_TID.X ;  /* 0x0000000000127919 */ /* 0x000e220000002100 */
[----:B------:R-:W-:-:S05]  /*02f0*/  IMAD.WIDE R48, R0, 0x18, R30 ;  /* 0x0000001800307825 */ /* 0x000fca00078e021e */
[----:B------:R-:W2:Y:S01]  /*0300*/  LDG.E R53, desc[UR8][R48.64+-0x8] ;  /* 0xfffff80830357981 */ /* 0x000ea2000c1e1900 */
[----:B------:R-:W-:Y:S01]  /*0310*/  IMAD.WIDE R26, R0, 0x18, R28 ;  /* 0x00000018001a7825 */ /* 0x000fe200078e021c */
[----:B------:R-:W-:Y:S02]  /*0320*/  MOV R35, RZ ;  /* 0x000000ff00237202 */ /* 0x000fe40000000f00 */
[----:B------:R-:W-:Y:S01]  /*0330*/  MOV R32, R2 ;  /* 0x0000000200207202 */ /* 0x000fe20000000f00 */
[----:B------:R-:W3:Y:S04]  /*0340*/  LDG.E R23, desc[UR8][R48.64+-0xc] ;  /* 0xfffff40830177981 */ /* 0x000ee8000c1e1900 */
[----:B------:R-:W4:Y:S01]  /*0350*/  LDG.E R45, desc[UR8][R26.64+0x4] ;  /* 0x000004081a2d7981 */ /* 0x000f22000c1e1900 */
[----:B------:R-:W-:-:S03]  /*0360*/  MOV R33, R17 ;  /* 0x0000001100217202 */ /* 0x000fc60000000f00 */
[----:B------:R-:W5:Y:S04]  /*0370*/  LDG.E R43, desc[UR8][R26.64] ;  /* 0x000000081a2b7981 */ /* 0x000f68000c1e1900 */
[----:B------:R-:W3:Y:S01]  /*0380*/  LDG.E R41, desc[UR8][R32.64] ;  /* 0x0000000820297981 */ /* 0x000ee2000c1e1900 */
[----:B0-----:R-:W-:-:S04]  /*0390*/  SHF.L.U32 R18, R18, 0x3, RZ ;  /* 0x0000000312127819 */ /* 0x001fc800000006ff */
[----:B------:R-:W-:-:S04]  /*03a0*/  LOP3.LUT R34, R18, 0x8, RZ, 0xc0, !PT ;  /* 0x0000000812227812 */ /* 0x000fc800078ec0ff */
[----:B------:R-:W-:-:S04]  /*03b0*/  IADD3 R18, P0, PT, R34, R48, RZ ;  /* 0x0000003022127210 */ /* 0x000fc80007f1e0ff */
[----:B------:R-:W-:-:S05]  /*03c0*/  IADD3.X R19, PT, PT, RZ, R49, RZ, P0, !PT ;  /* 0x00000031ff137210 */ /* 0x000fca00007fe4ff */
[----:B------:R-:W4:Y:S04]  /*03d0*/  LDG.E R40, desc[UR8][R18.64+-0x4] ;  /* 0xfffffc0812287981 */ /* 0x000f28000c1e1900 */
[----:B------:R0:W5:Y:S01]  /*03e0*/  LDG.E R47, desc[UR8][R18.64] ;  /* 0x00000008122f7981 */ /* 0x000162000c1e1900 */
[----:B------:R-:W-:-:S04]  /*03f0*/  IADD3 R20, P0, PT, R34, R26, RZ ;  /* 0x0000001a22147210 */ /* 0x000fc80007f1e0ff */
[----:B------:R-:W-:-:S05]  /*0400*/  IADD3.X R21, PT, PT, RZ, R27, RZ, P0, !PT ;  /* 0x0000001bff157210 */ /* 0x000fca00007fe4ff */
[----:B------:R-:W3:Y:S04]  /*0410*/  LDG.E R46, desc[UR8][R20.64+0x8] ;  /* 0x00000808142e7981 */ /* 0x000ee8000c1e1900 */
[----:B------:R1:W3:Y:S01]  /*0420*/  LDG.E R42, desc[UR8][R20.64+0xc] ;  /* 0x00000c08142a7981 */ /* 0x0002e2000c1e1900 */
[----:B------:R-:W-:-:S04]  /*0430*/  IADD3 R50, P0, PT, R34, R2, RZ ;  /* 0x0000000222327210 */ /* 0x000fc80007f1e0ff */
[----:B------:R-:W-:-:S05]  /*0440*/  IADD3.X R51, PT, PT, RZ, R17, RZ, P0, !PT ;  /* 0x00000011ff337210 */ /* 0x000fca00007fe4ff */
[----:B------:R-:W3:Y:S04]  /*0450*/  LDG.E R44, desc[UR8][R50.64+0x4] ;  /* 0x00000408322c7981 */ /* 0x000ee8000c1e1900 */
[----:B------:R-:W3:Y:S01]  /*0460*/  LDG.E R37, desc[UR8][R50.64+0x14] ;  /* 0x0000140832257981 */ /* 0x000ee2000c1e1900 */
[----:B0-----:R-:W-:-:S03]  /*0470*/  IMAD.WIDE R18, R16, 0x24, R34 ;  /* 0x0000002410127825 */ /* 0x001fc600078e0222 */
[----:B------:R-:W3:Y:S01]  /*0480*/  LDG.E R22, desc[UR8][R50.64+0x8] ;  /* 0x0000080832167981 */ /* 0x000ee2000c1e1900 */
[----:B-1----:R-:W-:-:S03]  /*0490*/  IADD3 R20, P0, PT, R18, R2, RZ ;  /* 0x0000000212147210 */ /* 0x002fc60007f1e0ff */
[----:B------:R2:W3:Y:S01]  /*04a0*/  LDG.E R24, desc[UR8][R50.64+0x18] ;  /* 0x0000180832187981 */ /* 0x0004e2000c1e1900 */
[----:B------:R-:W-:-:S05]  /*04b0*/  IADD3.X R21, PT, PT, R19, R17, RZ, P0, !PT ;  /* 0x0000001113157210 */ /* 0x000fca00007fe4ff */
[----:B------:R-:W3:Y:S04]  /*04c0*/  LDG.E R39, desc[UR8][R20.64+0x4] ;  /* 0x0000040814277981 */ /* 0x000ee8000c1e1900 */
[----:B------:R-:W3:Y:S01]  /*04d0*/  LDG.E R51, desc[UR8][R20.64+0x14] ;  /* 0x0000140814337981 */ /* 0x000ee2000c1e1900 */
[----:B------:R-:W-:-:S03]  /*04e0*/  IMAD.WIDE R18, R16, 0x24, R32 ;  /* 0x0000002410127825 */ /* 0x000fc600078e0220 */
[----:B------:R-:W3:Y:S04]  /*04f0*/  LDG.E R36, desc[UR8][R20.64+0x8] ;  /* 0x0000080814247981 */ /* 0x000ee8000c1e1900 */
[----:B------:R-:W3:Y:S04]  /*0500*/  LDG.E R38, desc[UR8][R20.64+0x18] ;  /* 0x0000180814267981 */ /* 0x000ee8000c1e1900 */
[----:B------:R0:W3:Y:S01]  /*0510*/  LDG.E R25, desc[UR8][R18.64] ;  /* 0x0000000812197981 */ /* 0x0000e2000c1e1900 */
[----:B--2---:R-:W-:-:S04]  /*0520*/  SHF.R.S32.HI R50, RZ, R34, R53 ;  /* 0x00000022ff327219 */ /* 0x004fc80000011435 */
[--C-:B------:R-:W-:Y:S02]  /*0530*/  SHF.R.U32.HI R52, RZ, 0xc, R50.reuse ;  /* 0x0000000cff347819 */ /* 0x100fe40000011632 */
[----:B------:R-:W-:Y:S02]  /*0540*/  SHF.L.U32 R48, R50, 0x4, RZ ;  /* 0x0000000432307819 */ /* 0x000fe400000006ff */
[----:B------:R-:W-:Y:S02]  /*0550*/  LOP3.LUT R27, R52, 0x10, RZ, 0xc0, !PT ;  /* 0x00000010341b7812 */ /* 0x000fe400078ec0ff */
[----:B------:R-:W-:Y:S02]  /*0560*/  LOP3.LUT R49, R48, 0x10, RZ, 0xc0, !PT ;  /* 0x0000001030317812 */ /* 0x000fe400078ec0ff */
[----:B0-----:R-:W-:Y:S02]  /*0570*/  SHF.R.U32.HI R18, RZ, 0x5, R50 ;  /* 0x00000005ff127819 */ /* 0x001fe40000011632 */
[----:B------:R-:W-:-:S02]  /*0580*/  SHF.L.U32 R21, R50, 0x2, RZ ;  /* 0x0000000232157819 */ /* 0x000fc400000006ff */
[----:B------:R-:W-:Y:S02]  /*0590*/  SHF.L.U32 R19, R50, 0x12, RZ ;  /* 0x0000001232137819 */ /* 0x000fe400000006ff */
[----:B----4-:R-:W-:-:S04]  /*05a0*/  SHF.R.U32.HI R26, RZ, 0x4, R40 ;  /* 0x00000004ff1a7819 */ /* 0x010fc80000011628 */
[----:B------:R-:W-:Y:S02]  /*05b0*/  LOP3.LUT R27, R27, 0xf0f0f0f, R26, 0xf8, !PT ;  /* 0x0f0f0f0f1b1b7812 */ /* 0x000fe400078ef81a */
[----:B------:R-:W-:Y:S02]  /*05c0*/  LOP3.LUT R49, R49, 0xf0f0f0f, R40, 0xf8, !PT ;  /* 0x0f0f0f0f31317812 */ /* 0x000fe400078ef828 */
[----:B------:R-:W-:Y:S02]  /*05d0*/  SHF.L.U32 R26, R50, 0xb, RZ ;  /* 0x0000000b321a7819 */ /* 0x000fe400000006ff */
[----:B------:R-:W-:Y:S02]  /*05e0*/  LOP3.LUT R18, R27, 0x1000, R18, 0xf8, !PT ;  /* 0x000010001b127812 */ /* 0x000fe400078ef812 */
[----:B------:R-:W-:Y:S02]  /*05f0*/  LOP3.LUT R26, R49, 0x1000, R26, 0xf8, !PT ;  /* 0x00001000311a7812 */ /* 0x000fe400078ef81a */
[----:B------:R-:W-:-:S02]  /*0600*/  LOP3.LUT R21, R18, 0x100000, R21, 0xf8, !PT ;  /* 0x0010000012157812 */ /* 0x000fc400078ef815 */
[----:B------:R-:W-:Y:S02]  /*0610*/  LOP3.LUT R18, R34, 0x4, RZ, 0xfc, !PT ;  /* 0x0000000422127812 */ /* 0x000fe400078efcff */
[----:B------:R-:W-:Y:S02]  /*0620*/  LOP3.LUT R19, R26, 0x100000, R19, 0xf8, !PT ;  /* 0x001000001a137812 */ /* 0x000fe400078ef813 */
[C---:B------:R-:W-:Y:S02]  /*0630*/  SHF.L.U32 R40, R50.reuse, 0x19, RZ ;  /* 0x0000001932287819 */ /* 0x040fe400000006ff */
[----:B------:R-:W-:Y:S02]  /*0640*/  SHF.L.U32 R26, R50, 0x9, RZ ;  /* 0x00000009321a7819 */ /* 0x000fe400000006ff */
[----:B------:R-:W-:Y:S02]  /*0650*/  SHF.R.S32.HI R53, RZ, R18, R53 ;  /* 0x00000012ff357219 */ /* 0x000fe40000011435 */
[----:B------:R-:W-:-:S02]  /*0660*/  LOP3.LUT R40, R19, 0x10000000, R40, 0xf8, !PT ;  /* 0x1000000013287812 */ /* 0x000fc400078ef828 */
[----:B------:R-:W-:Y:S02]  /*0670*/  LOP3.LUT R26, R21, 0x10000000, R26, 0xf8, !PT ;  /* 0x10000000151a7812 */ /* 0x000fe400078ef81a */
[----:B------:R-:W-:Y:S02]  /*0680*/  SHF.L.U32 R19, R53, 0x4, RZ ;  /* 0x0000000435137819 */ /* 0x000fe400000006ff */
[----:B------:R-:W-:Y:S02]  /*0690*/  SHF.R.U32.HI R21, RZ, 0xc, R53 ;  /* 0x0000000cff157819 */ /* 0x000fe40000011635 */
[----:B------:R-:W-:Y:S02]  /*06a0*/  LOP3.LUT R20, R19, 0x10, RZ, 0xc0, !PT ;  /* 0x0000001013147812 */ /* 0x000fe400078ec0ff */
[----:B------:R-:W-:Y:S02]  /*06b0*/  LOP3.LUT R48, R21, 0x10, RZ, 0xc0, !PT ;  /* 0x0000001015307812 */ /* 0x000fe400078ec0ff */
[----:B-----5:R-:W-:-:S02]  /*06c0*/  SHF.R.U32.HI R19, RZ, 0x4, R47 ;  /* 0x00000004ff137819 */ /* 0x020fc4000001162f */
[----:B------:R-:W-:Y:S02]  /*06d0*/  LOP3.LUT R20, R20, 0xf0f0f0f, R47, 0xf8, !PT ;  /* 0x0f0f0f0f14147812 */ /* 0x000fe400078ef82f */
[----:B------:R-:W-:Y:S02]  /*06e0*/  LOP3.LUT R48, R48, 0xf0f0f0f, R19, 0xf8, !PT ;  /* 0x0f0f0f0f30307812 */ /* 0x000fe400078ef813 */
[----:B------:R-:W-:-:S04]  /*06f0*/  SHF.L.U32 R19, R53, 0xb, RZ ;  /* 0x0000000b35137819 */ /* 0x000fc800000006ff */
[----:B------:R-:W-:Y:S02]  /*0700*/  LOP3.LUT R19, R20, 0x1000, R19, 0xf8, !PT ;  /* 0x0000100014137812 */ /* 0x000fe400078ef813 */
[----:B------:R-:W-:Y:S02]  /*0710*/  SHF.L.U32 R20, R53, 0x12, RZ ;  /* 0x0000001235147819 */ /* 0x000fe400000006ff */
[----:B------:R-:W-:Y:S02]  /*0720*/  SHF.R.U32.HI R21, RZ, 0x5, R53 ;  /* 0x00000005ff157819 */ /* 0x000fe40000011635 */
[----:B------:R-:W-:Y:S02]  /*0730*/  LOP3.LUT R19, R19, 0x100000, R20, 0xf8, !PT ;  /* 0x0010000013137812 */ /* 0x000fe400078ef814 */
[----:B------:R-:W-:Y:S02]  /*0740*/  SHF.L.U32 R20, R53, 0x19, RZ ;  /* 0x0000001935147819 */ /* 0x000fe400000006ff */
[----:B------:R-:W-:-:S02]  /*0750*/  LOP3.LUT R21, R48, 0x1000, R21, 0xf8, !PT ;  /* 0x0000100030157812 */ /* 0x000fc400078ef815 */
[----:B------:R-:W-:Y:S02]  /*0760*/  LOP3.LUT R49, R19, 0x10000000, R20, 0xf8, !PT ;  /* 0x1000000013317812 */ /* 0x000fe400078ef814 */
[----:B------:R-:W-:-:S04]  /*0770*/  SHF.L.U32 R20, R53, 0x2, RZ ;  /* 0x0000000235147819 */ /* 0x000fc800000006ff */
[----:B------:R-:W-:Y:S02]  /*0780*/  LOP3.LUT R19, R21, 0x100000, R20, 0xf8, !PT ;  /* 0x0010000015137812 */ /* 0x000fe400078ef814 */
[----:B------:R-:W-:Y:S02]  /*0790*/  SHF.R.S32.HI R20, RZ, R34, R45 ;  /* 0x00000022ff147219 */ /* 0x000fe4000001142d */
[----:B------:R-:W-:Y:S02]  /*07a0*/  SHF.L.U32 R48, R53, 0x9, RZ ;  /* 0x0000000935307819 */ /* 0x000fe400000006ff */
[----:B------:R-:W-:Y:S02]  /*07b0*/  SHF.R.U32.HI R27, RZ, 0xc, R20 ;  /* 0x0000000cff1b7819 */ /* 0x000fe40000011614 */
[----:B------:R-:W-:Y:S02]  /*07c0*/  LOP3.LUT R19, R19, 0x10000000, R48, 0xf8, !PT ;  /* 0x1000000013137812 */ /* 0x000fe400078ef830 */
[----:B------:R-:W-:-:S02]  /*07d0*/  SHF.L.U32 R21, R20, 0x4, RZ ;  /* 0x0000000414157819 */ /* 0x000fc400000006ff */
[----:B------:R-:W-:Y:S02]  /*07e0*/  LOP3.LUT R48, R27, 0x10, RZ, 0xc0, !PT ;  /* 0x000000101b307812 */ /* 0x000fe400078ec0ff */
[----:B---3--:R-:W-:Y:S02]  /*07f0*/  SHF.R.U32.HI R27, RZ, 0x4, R46 ;  /* 0x00000004ff1b7819 */ /* 0x008fe4000001162e */
[----:B------:R-:W-:Y:S02]  /*0800*/  LOP3.LUT R21, R21, 0x10, RZ, 0xc0, !PT ;  /* 0x0000001015157812 */ /* 0x000fe400078ec0ff */
[----:B------:R-:W-:Y:S02]  /*0810*/  LOP3.LUT R27, R48, 0xf0f0f0f, R27, 0xf8, !PT ;  /* 0x0f0f0f0f301b7812 */ /* 0x000fe400078ef81b */
[----:B------:R-:W-:Y:S02]  /*0820*/  SHF.R.U32.HI R48, RZ, 0x5, R20 ;  /* 0x00000005ff307819 */ /* 0x000fe40000011614 */
[----:B------:R-:W-:-:S02]  /*0830*/  LOP3.LUT R21, R21, 0xf0f0f0f, R46, 0xf8, !PT ;  /* 0x0f0f0f0f15157812 */ /* 0x000fc400078ef82e */
[C---:B------:R-:W-:Y:S02]  /*0840*/  SHF.L.U32 R46, R20.reuse, 0xb, RZ ;  /* 0x0000000b142e7819 */ /* 0x040fe400000006ff */
[----:B------:R-:W-:Y:S02]  /*0850*/  LOP3.LUT R27, R27, 0x1000, R48, 0xf8, !PT ;  /* 0x000010001b1b7812 */ /* 0x000fe400078ef830 */
[C---:B------:R-:W-:Y:S02]  /*0860*/  SHF.L.U32 R48, R20.reuse, 0x2, RZ ;  /* 0x0000000214307819 */ /* 0x040fe400000006ff */
[----:B------:R-:W-:Y:S02]  /*0870*/  LOP3.LUT R21, R21, 0x1000, R46, 0xf8, !PT ;  /* 0x0000100015157812 */ /* 0x000fe400078ef82e */
[----:B------:R-:W-:Y:S02]  /*0880*/  SHF.L.U32 R46, R20, 0x12, RZ ;  /* 0x00000012142e7819 */ /* 0x000fe400000006ff */
[----:B------:R-:W-:-:S02]  /*0890*/  SHF.R.S32.HI R18, RZ, R18, R45 ;  /* 0x00000012ff127219 */ /* 0x000fc4000001142d */
        /* <DEDUP_REMOVED lines=20> */
[----:B------:R-:W-:Y:S02]  /*09e0*/  SHF.L.U32 R21, R18, 0x2, RZ ;  /* 0x0000000212157819 */ /* 0x000fe400000006ff */
[----:B------:R-:W-:Y:S01]  /*09f0*/  LOP3.LUT R47, R20, 0x10000000, R47, 0xf8, !PT ;  /* 0x10000000142f7812 */ /* 0x000fe200078ef82f */
[-C--:B------:R-:W-:Y:S01]  /*0a00*/  IDP.4A.S8.S8 R20, R40, R44.reuse, RZ ;  /* 0x0000002c28147226 */ /* 0x080fe200000006ff */
[----:B------:R-:W-:Y:S02]  /*0a10*/  LOP3.LUT R21, R42, 0x100000, R21, 0xf8, !PT ;  /* 0x001000002a157812 */ /* 0x000fe400078ef815 */
[----:B------:R-:W-:Y:S01]  /*0a20*/  SHF.L.U32 R18, R18, 0x9, RZ ;  /* 0x0000000912127819 */ /* 0x000fe200000006ff */
[----:B------:R-:W-:Y:S02]  /*0a30*/  IDP.4A.S8.S8 R20, R26, R37, R20 ;  /* 0x000000251a147226 */ /* 0x000fe40000000614 */
[----:B------:R-:W-:Y:S01]  /*0a40*/  IDP.4A.S8.S8 R44, R27, R44, RZ ;  /* 0x0000002c1b2c7226 */ /* 0x000fe200000006ff */
[----:B------:R-:W-:Y:S01]  /*0a50*/  LOP3.LUT R45, R21, 0x10000000, R18, 0xf8, !PT ;  /* 0x10000000152d7812 */ /* 0x000fe200078ef812 */
[----:B------:R-:W-:-:S02]  /*0a60*/  IDP.4A.S8.S8 R18, R49, R22, R20 ;  /* 0x0000001631127226 */ /* 0x000fc40000000614 */
[----:B------:R-:W-:Y:S02]  /*0a70*/  IDP.4A.S8.S8 R44, R48, R37, R44 ;  /* 0x00000025302c7226 */ /* 0x000fe4000000062c */
[--C-:B------:R-:W-:Y:S02]  /*0a80*/  HADD2.F32 R20, -RZ, R41.reuse.H0_H0 ;  /* 0x20000029ff147230 */ /* 0x100fe40000004100 */
[----:B------:R-:W-:Y:S02]  /*0a90*/  HADD2.F32 R21, -RZ, R41.H1_H1 ;  /* 0x30000029ff157230 */ /* 0x000fe40000004100 */
[----:B------:R-:W-:Y:S02]  /*0aa0*/  IDP.4A.S8.S8 R37, R19, R24, R18 ;  /* 0x0000001813257226 */ /* 0x000fe40000000612 */
[--C-:B------:R-:W-:Y:S02]  /*0ab0*/  HADD2.F32 R41, -RZ, R23.reuse.H0_H0 ;  /* 0x20000017ff297230 */ /* 0x100fe40000004100 */
[----:B------:R-:W-:-:S02]  /*0ac0*/  HADD2.F32 R18, -RZ, R23.H1_H1 ;  /* 0x30000017ff127230 */ /* 0x000fc40000004100 */
[----:B------:R-:W-:Y:S01]  /*0ad0*/  IDP.4A.S8.S8 R44, R47, R22, R44 ;  /* 0x000000162f2c7226 */ /* 0x000fe2000000062c */
[----:B------:R-:W-:Y:S01]  /*0ae0*/  I2FP.F32.S32 R22, R37 ;  /* 0x0000002500167245 */ /* 0x000fe20000201400 */
[----:B------:R-:W-:Y:S01]  /*0af0*/  FMUL R53, R41, R20 ;  /* 0x0000001429357220 */ /* 0x000fe20000400000 */
[----:B------:R-:W-:-:S04]  /*0b00*/  FMUL.D2 R42, R18, R21 ;  /* 0x00000015122a7220 */ /* 0x000fc80000300000 */
[----:B------:R-:W-:Y:S01]  /*0b10*/  FFMA R53, R53, R22, R42 ;  /* 0x0000001635357223 */ /* 0x000fe2000000002a */
[----:B------:R-:W-:-:S04]  /*0b20*/  IDP.4A.S8.S8 R22, R40, R39, RZ ;  /* 0x0000002728167226 */ /* 0x000fc800000006ff */
[----:B------:R-:W-:Y:S02]  /*0b30*/  IDP.4A.S8.S8 R22, R26, R51, R22 ;  /* 0x000000331a167226 */ /* 0x000fe40000000616 */
[----:B------:R-:W-:Y:S02]  /*0b40*/  IDP.4A.S8.S8 R24, R45, R24, R44 ;  /* 0x000000182d187226 */ /* 0x000fe4000000062c */
[----:B------:R-:W-:Y:S02]  /*0b50*/  IDP.4A.S8.S8 R22, R49, R36, R22 ;  /* 0x0000002431167226 */ /* 0x000fe40000000616 */
[--C-:B------:R-:W-:Y:S01]  /*0b60*/  HADD2.F32 R44, -RZ, R43.reuse.H0_H0 ;  /* 0x2000002bff2c7230 */ /* 0x100fe20000004100 */
[----:B------:R-:W-:Y:S01]  /*0b70*/  I2FP.F32.S32 R23, R24 ;  /* 0x0000001800177245 */ /* 0x000fe20000201400 */
[----:B------:R-:W-:Y:S02]  /*0b80*/  IDP.4A.S8.S8 R22, R19, R38, R22 ;  /* 0x0000002613167226 */ /* 0x000fe40000000616 */
[----:B------:R-:W-:-:S02]  /*0b90*/  HADD2.F32 R43, -RZ, R43.H1_H1 ;  /* 0x3000002bff2b7230 */ /* 0x000fc40000004100 */
[--C-:B------:R-:W-:Y:S02]  /*0ba0*/  HADD2.F32 R37, -RZ, R25.reuse.H0_H0 ;  /* 0x20000019ff257230 */ /* 0x100fe40000004100 */
[----:B------:R-:W-:Y:S02]  /*0bb0*/  HADD2.F32 R24, -RZ, R25.H1_H1 ;  /* 0x30000019ff187230 */ /* 0x000fe40000004100 */
[----:B------:R-:W-:Y:S01]  /*0bc0*/  FMUL R46, R20, R44 ;  /* 0x0000002c142e7220 */ /* 0x000fe20000400000 */
[----:B------:R-:W-:Y:S01]  /*0bd0*/  I2FP.F32.S32 R22, R22 ;  /* 0x0000001600167245 */ /* 0x000fe20000201400 */
[----:B------:R-:W-:Y:S01]  /*0be0*/  FMUL.D2 R21, R21, R43 ;  /* 0x0000002b15157220 */ /* 0x000fe20000300000 */
[----:B------:R-:W-:Y:S01]  /*0bf0*/  FMUL R25, R41, R37 ;  /* 0x0000002529197220 */ /* 0x000fe20000400000 */
[----:B------:R-:W-:Y:S02]  /*0c00*/  FMUL.D2 R20, R18, R24 ;  /* 0x0000001812147220 */ /* 0x000fe40000300000 */
[----:B------:R-:W-:-:S02]  /*0c10*/  FFMA R46, R46, R23, R21 ;  /* 0x000000172e2e7223 */ /* 0x000fc40000000015 */
[----:B------:R-:W-:Y:S01]  /*0c20*/  FFMA R25, R25, R22, R20 ;  /* 0x0000001619197223 */ /* 0x000fe20000000014 */
[----:B------:R-:W-:-:S03]  /*0c30*/  IMAD.WIDE R20, R16, 0x48, R34 ;  /* 0x0000004810147825 */ /* 0x000fc600078e0222 */
[----:B------:R-:W-:Y:S01]  /*0c40*/  IADD3 R22, P0, PT, R20, R2, RZ ;  /* 0x0000000214167210 */ /* 0x000fe20007f1e0ff */
[----:B------:R-:W-:-:S03]  /*0c50*/  IDP.4A.S8.S8 R39, R27, R39, RZ ;  /* 0x000000271b277226 */ /* 0x000fc600000006ff */
[----:B------:R-:W-:Y:S01]  /*0c60*/  IADD3.X R23, PT, PT, R21, R17, RZ, P0, !PT ;  /* 0x0000001115177210 */ /* 0x000fe200007fe4ff */
[----:B------:R-:W-:-:S04]  /*0c70*/  IDP.4A.S8.S8 R20, R48, R51, R39 ;  /* 0x0000003330147226 */ /* 0x000fc80000000627 */
[----:B------:R-:W2:Y:S04]  /*0c80*/  LDG.E R39, desc[UR8][R22.64+0x4] ;  /* 0x0000040816277981 */ /* 0x000ea8000c1e1900 */
[----:B------:R-:W3:Y:S01]  /*0c90*/  LDG.E R51, desc[UR8][R22.64+0x14] ;  /* 0x0000140816337981 */ /* 0x000ee2000c1e1900 */
[----:B------:R-:W-:Y:S02]  /*0ca0*/  IDP.4A.S8.S8 R52, R47, R36, R20 ;  /* 0x000000242f347226 */ /* 0x000fe40000000614 */
[----:B------:R-:W-:Y:S01]  /*0cb0*/  IMAD.WIDE R20, R16, 0x48, R32 ;  /* 0x0000004810147825 */ /* 0x000fe200078e0220 */
[----:B------:R-:W4:Y:S03]  /*0cc0*/  LDG.E R50, desc[UR8][R22.64+0x8] ;  /* 0x0000080816327981 */ /* 0x000f26000c1e1900 */
[----:B------:R-:W-:Y:S01]  /*0cd0*/  IDP.4A.S8.S8 R52, R45, R38, R52 ;  /* 0x000000262d347226 */ /* 0x000fe20000000634 */
[----:B------:R0:W5:Y:S04]  /*0ce0*/  LDG.E R36, desc[UR8][R20.64] ;  /* 0x0000000814247981 */ /* 0x000168000c1e1900 */
[----:B------:R5:W5:Y:S01]  /*0cf0*/  LDG.E R42, desc[UR8][R22.64+0x18] ;  /* 0x00001808162a7981 */ /* 0x000b62000c1e1900 */
[----:B------:R-:W-:Y:S01]  /*0d00*/  I2FP.F32.S32 R52, R52 ;  /* 0x0000003400347245 */ /* 0x000fe20000201400 */
[----:B------:R-:W-:Y:S01]  /*0d10*/  FMUL R37, R44, R37 ;  /* 0x000000252c257220 */ /* 0x000fe20000400000 */
[----:B------:R-:W-:Y:S01]  /*0d20*/  FMUL.D2 R24, R43, R24 ;  /* 0x000000182b187220 */ /* 0x000fe20000300000 */
[----:B0-----:R-:W-:-:S04]  /*0d30*/  IMAD.WIDE R20, R16, 0x6c, R34 ;  /* 0x0000006c10147825 */ /* 0x001fc800078e0222 */
[----:B------:R-:W-:Y:S01]  /*0d40*/  FFMA R24, R37, R52, R24 ;  /* 0x0000003425187223 */ /* 0x000fe20000000018 */
[----:B------:R-:W-:Y:S01]  /*0d50*/  IADD3 R38, P0, PT, R20, R2, RZ ;  /* 0x0000000214267210 */ /* 0x000fe20007f1e0ff */
[-C--:B--2---:R-:W-:Y:S02]  /*0d60*/  IDP.4A.S8.S8 R37, R40, R39.reuse, RZ ;  /* 0x0000002728257226 */ /* 0x084fe400000006ff */
[----:B------:R-:W-:Y:S02]  /*0d70*/  IDP.4A.S8.S8 R39, R27, R39, RZ ;  /* 0x000000271b277226 */ /* 0x000fe400000006ff */
[-C--:B---3--:R-:W-:Y:S02]  /*0d80*/  IDP.4A.S8.S8 R37, R26, R51.reuse, R37 ;  /* 0x000000331a257226 */ /* 0x088fe40000000625 */
[----:B------:R-:W-:Y:S01]  /*0d90*/  IDP.4A.S8.S8 R51, R48, R51, R39 ;  /* 0x0000003330337226 */ /* 0x000fe20000000627 */
[----:B------:R-:W-:-:S05]  /*0da0*/  IADD3.X R39, PT, PT, R21, R17, RZ, P0, !PT ;  /* 0x0000001115277210 */ /* 0x000fca00007fe4ff */
[----:B------:R-:W2:Y:S04]  /*0db0*/  LDG.E R20, desc[UR8][R38.64+0x4] ;  /* 0x0000040826147981 */ /* 0x000ea8000c1e1900 */
[----:B------:R-:W3:Y:S04]  /*0dc0*/  LDG.E R21, desc[UR8][R38.64+0x14] ;  /* 0x0000140826157981 */ /* 0x000ee8000c1e1900 */
[----:B------:R-:W3:Y:S01]  /*0dd0*/  LDG.E R52, desc[UR8][R38.64+0x8] ;  /* 0x0000080826347981 */ /* 0x000ee2000c1e1900 */
[----:B----4-:R-:W-:Y:S02]  /*0de0*/  IDP.4A.S8.S8 R37, R49, R50, R37 ;  /* 0x0000003231257226 */ /* 0x010fe40000000625 */
[----:B-----5:R-:W-:-:S02]  /*0df0*/  HADD2.F32 R22, -RZ, R36.H0_H0 ;  /* 0x20000024ff167230 */ /* 0x020fc40000004100 */
[----:B------:R-:W-:Y:S02]  /*0e00*/  IDP.4A.S8.S8 R37, R19, R42, R37 ;  /* 0x0000002a13257226 */ /* 0x000fe40000000625 */
[----:B------:R-:W-:Y:S02]  /*0e10*/  HADD2.F32 R36, -RZ, R36.H1_H1 ;  /* 0x30000024ff247230 */ /* 0x000fe40000004100 */
[----:B------:R-:W-:Y:S01]  /*0e20*/  IDP.4A.S8.S8 R51, R47, R50, R51 ;  /* 0x000000322f337226 */ /* 0x000fe20000000633 */
[----:B------:R-:W-:Y:S01]  /*0e30*/  I2FP.F32.S32 R50, R37 ;  /* 0x0000002500327245 */ /* 0x000fe20000201400 */
[----:B------:R-:W-:Y:S01]  /*0e40*/  FMUL R23, R41, R22 ;  /* 0x0000001629177220 */ /* 0x000fe20000400000 */
[----:B------:R-:W-:Y:S01]  /*0e50*/  FMUL.D2 R37, R18, R36 ;  /* 0x0000002412257220 */ /* 0x000fe20000300000 */
[----:B------:R-:W-:Y:S02]  /*0e60*/  IDP.4A.S8.S8 R42, R45, R42, R51 ;  /* 0x0000002a2d2a7226 */ /* 0x000fe40000000633 */
[----:B------:R-:W-:Y:S01]  /*0e70*/  FMUL R22, R44, R22 ;  /* 0x000000162c167220 */ /* 0x000fe20000400000 */
[----:B------:R0:W4:Y:S01]  /*0e80*/  LDG.E R38, desc[UR8][R38.64+0x18] ;  /* 0x0000180826267981 */ /* 0x000122000c1e1900 */
[----:B------:R-:W-:Y:S01]  /*0e90*/  FFMA R23, R23, R50, R37 ;  /* 0x0000003217177223 */ /* 0x000fe20000000025 */
[----:B------:R-:W-:Y:S01]  /*0ea0*/  FMUL.D2 R51, R43, R36 ;  /* 0x000000242b337220 */ /* 0x000fe20000300000 */
[----:B------:R-:W-:-:S05]  /*0eb0*/  I2FP.F32.S32 R37, R42 ;  /* 0x0000002a00257245 */ /* 0x000fca0000201400 */
[----:B------:R-:W-:Y:S01]  /*0ec0*/  FFMA R22, R22, R37, R51 ;  /* 0x0000002516167223 */ /* 0x000fe20000000033 */
[----:B------:R-:W-:-:S06]  /*0ed0*/  IMAD.WIDE R50, R16, 0x6c, R32 ;  /* 0x0000006c10327825 */ /* 0x000fcc00078e0220 */
[----:B------:R-:W5:Y:S01]  /*0ee0*/  LDG.E R50, desc[UR8][R50.64] ;  /* 0x0000000832327981 */ /* 0x000f62000c1e1900 */
[-C--:B--2---:R-:W-:Y:S02]  /*0ef0*/  IDP.4A.S8.S8 R36, R40, R20.reuse, RZ ;  /* 0x0000001428247226 */ /* 0x084fe400000006ff */
[----:B------:R-:W-:Y:S02]  /*0f00*/  IDP.4A.S8.S8 R20, R27, R20, RZ ;  /* 0x000000141b147226 */ /* 0x000fe400000006ff */
[-C--:B---3--:R-:W-:Y:S02]  /*0f10*/  IDP.4A.S8.S8 R36, R26, R21.reuse, R36 ;  /* 0x000000151a247226 */ /* 0x088fe40000000624 */
[----:B------:R-:W-:Y:S02]  /*0f20*/  IDP.4A.S8.S8 R20, R48, R21, R20 ;  /* 0x0000001530147226 */ /* 0x000fe40000000614 */
[-C--:B0-----:R-:W-:Y:S02]  /*0f30*/  IDP.4A.S8.S8 R39, R49, R52.reuse, R36 ;  /* 0x0000003431277226 */ /* 0x081fe40000000624 */
        /* <DEDUP_REMOVED lines=8> */
[--C-:B-----5:R-:W-:Y:S02]  /*0fc0*/  HADD2.F32 R20, -RZ, R50.reuse.H0_H0 ;  /* 0x20000032ff147230 */ /* 0x120fe40000004100 */
[----:B------:R-:W-:Y:S01]  /*0fd0*/  HADD2.F32 R50, -RZ, R50.H1_H1 ;  /* 0x30000032ff327230 */ /* 0x000fe20000004100 */
[----:B------:R-:W-:Y:S01]  /*0fe0*/  I2FP.F32.S32 R46, R39 ;  /* 0x00000027002e7245 */ /* 0x000fe20000201400 */
[----:B------:R-:W-:-:S02]  /*0ff0*/  IDP.4A.S8.S8 R52, R45, R38, R52 ;  /* 0x000000262d347226 */ /* 0x000fc40000000634 */
[----:B------:R-:W-:Y:S01]  /*1000*/  FMUL R21, R41, R20 ;  /* 0x0000001429157220 */ /* 0x000fe20000400000 */
[----:B------:R-:W-:Y:S01]  /*1010*/  FMUL.D2 R39, R18, R50 ;  /* 0x0000003212277220 */ /* 0x000fe20000300000 */
[----:B------:R-:W-:Y:S01]  /*1020*/  FADD R4, R53, R4 ;  /* 0x0000000435047221 */ /* 0x000fe20000000000 */
[----:B------:R-:W-:Y:S02]  /*1030*/  FMUL R20, R44, R20 ;  /* 0x000000142c147220 */ /* 0x000fe40000400000 */
[----:B------:R-:W-:Y:S01]  /*1040*/  FFMA R21, R21, R46, R39 ;  /* 0x0000002e15157223 */ /* 0x000fe20000000027 */
[----:B------:R-:W-:Y:S01]  /*1050*/  I2FP.F32.S32 R39, R52 ;  /* 0x0000003400277245 */ /* 0x000fe20000201400 */
[----:B------:R-:W-:Y:S01]  /*1060*/  FMUL.D2 R53, R43, R50 ;  /* 0x000000322b357220 */ /* 0x000fe20000300000 */
[----:B------:R-:W-:Y:S01]  /*1070*/  IMAD.WIDE R34, R16, 0xb4, R34 ;  /* 0x000000b410227825 */ /* 0x000fe200078e0222 */
[----:B------:R-:W4:Y:S03]  /*1080*/  LDG.E R46, desc[UR8][R36.64+0x8] ;  /* 0x00000808242e7981 */ /* 0x000f26000c1e1900 */
[----:B------:R-:W-:Y:S01]  /*1090*/  FFMA R20, R20, R39, R53 ;  /* 0x0000002714147223 */ /* 0x000fe20000000035 */
[----:B------:R-:W-:Y:S01]  /*10a0*/  IMAD.WIDE R38, R16, 0x90, R32 ;  /* 0x0000009010267825 */ /* 0x000fe200078e0220 */
[----:B------:R-:W-:Y:S01]  /*10b0*/  IADD3 R34, P0, PT, R34, R2, RZ ;  /* 0x0000000222227210 */ /* 0x000fe20007f1e0ff */
[----:B------:R-:W5:Y:S03]  /*10c0*/  LDG.E R50, desc[UR8][R36.64+0x18] ;  /* 0x0000180824327981 */ /* 0x000f66000c1e1900 */
[----:B------:R-:W-:Y:S01]  /*10d0*/  IADD3.X R35, PT, PT, R35, R17, RZ, P0, !PT ;  /* 0x0000001123237210 */ /* 0x000fe200007fe4ff */
[----:B------:R-:W5:Y:S04]  /*10e0*/  LDG.E R38, desc[UR8][R38.64] ;  /* 0x0000000826267981 */ /* 0x000f68000c1e1900 */
[----:B------:R-:W5:Y:S01]  /*10f0*/  LDG.E R37, desc[UR8][R34.64+0x14] ;  /* 0x0000140822257981 */ /* 0x000f62000c1e1900 */
[----:B--2---:R-:W-:-:S02]  /*1100*/  IDP.4A.S8.S8 R52, R40, R42, RZ ;  /* 0x0000002a28347226 */ /* 0x004fc400000006ff */
[----:B------:R-:W-:Y:S02]  /*1110*/  IDP.4A.S8.S8 R42, R27, R42, RZ ;  /* 0x0000002a1b2a7226 */ /* 0x000fe400000006ff */
[-C--:B---3--:R-:W-:Y:S02]  /*1120*/  IDP.4A.S8.S8 R52, R26, R51.reuse, R52 ;  /* 0x000000331a347226 */ /* 0x088fe40000000634 */
[----:B------:R-:W-:Y:S02]  /*1130*/  IDP.4A.S8.S8 R51, R48, R51, R42 ;  /* 0x0000003330337226 */ /* 0x000fe4000000062a */
[----:B------:R-:W2:Y:S01]  /*1140*/  LDG.E R42, desc[UR8][R34.64+0x4] ;  /* 0x00000408222a7981 */ /* 0x000ea2000c1e1900 */
[----:B------:R-:W-:-:S06]  /*1150*/  IMAD.WIDE R32, R16, 0xb4, R32 ;  /* 0x000000b410207825 */ /* 0x000fcc00078e0220 */
[----:B------:R-:W3:Y:S01]  /*1160*/  LDG.E R32, desc[UR8][R32.64] ;  /* 0x0000000820207981 */ /* 0x000ee2000c1e1900 */
[----:B----4-:R-:W-:-:S04]  /*1170*/  IDP.4A.S8.S8 R52, R49, R46, R52 ;  /* 0x0000002e31347226 */ /* 0x010fc80000000634 */
[----:B-----5:R-:W-:Y:S02]  /*1180*/  IDP.4A.S8.S8 R52, R19, R50, R52 ;  /* 0x0000003213347226 */ /* 0x020fe40000000634 */
[--C-:B------:R-:W-:Y:S02]  /*1190*/  HADD2.F32 R36, -RZ, R38.reuse.H0_H0 ;  /* 0x20000026ff247230 */ /* 0x100fe40000004100 */
[----:B------:R-:W-:Y:S01]  /*11a0*/  HADD2.F32 R38, -RZ, R38.H1_H1 ;  /* 0x30000026ff267230 */ /* 0x000fe20000004100 */
[----:B------:R-:W-:Y:S01]  /*11b0*/  I2FP.F32.S32 R52, R52 ;  /* 0x0000003400347245 */ /* 0x000fe20000201400 */
[----:B------:R-:W-:Y:S02]  /*11c0*/  IDP.4A.S8.S8 R46, R47, R46, R51 ;  /* 0x0000002e2f2e7226 */ /* 0x000fe40000000633 */
[----:B------:R-:W-:Y:S01]  /*11d0*/  FMUL R39, R41, R36 ;  /* 0x0000002429277220 */ /* 0x000fe20000400000 */
[----:B------:R-:W-:-:S04]  /*11e0*/  FMUL.D2 R51, R18, R38 ;  /* 0x0000002612337220 */ /* 0x000fc80000300000 */
[----:B------:R-:W-:Y:S01]  /*11f0*/  FFMA R39, R39, R52, R51 ;  /* 0x0000003427277223 */ /* 0x000fe20000000033 */
[----:B--2---:R-:W-:-:S04]  /*1200*/  IDP.4A.S8.S8 R40, R40, R42, RZ ;  /* 0x0000002a28287226 */ /* 0x004fc800000006ff */
[----:B------:R-:W-:Y:S02]  /*1210*/  IDP.4A.S8.S8 R51, R26, R37, R40 ;  /* 0x000000251a337226 */ /* 0x000fe40000000628 */
[----:B------:R-:W2:Y:S04]  /*1220*/  LDG.E R40, desc[UR8][R34.64+0x8] ;  /* 0x0000080822287981 */ /* 0x000ea8000c1e1900 */
[----:B------:R-:W4:Y:S01]  /*1230*/  LDG.E R26, desc[UR8][R34.64+0x18] ;  /* 0x00001808221a7981 */ /* 0x000f22000c1e1900 */
[----:B------:R-:W-:Y:S01]  /*1240*/  IDP.4A.S8.S8 R27, R27, R42, RZ ;  /* 0x0000002a1b1b7226 */ /* 0x000fe200000006ff */
[----:B------:R-:W-:-:S03]  /*1250*/  IADD3 R3, PT, PT, R3, 0x20, RZ ;  /* 0x0000002003037810 */ /* 0x000fc60007ffe0ff */
[----:B------:R-:W-:Y:S01]  /*1260*/  IDP.4A.S8.S8 R27, R48, R37, R27 ;  /* 0x00000025301b7226 */ /* 0x000fe2000000061b */
[----:B------:R-:W-:Y:S01]  /*1270*/  ISETP.GE.AND P0, PT, R3, UR5, PT ;  /* 0x0000000503007c0c */ /* 0x000fe2000bf06270 */
[----:B------:R-:W-:Y:S02]  /*1280*/  IDP.4A.S8.S8 R46, R45, R50, R46 ;  /* 0x000000322d2e7226 */ /* 0x000fe4000000062e */
[----:B------:R-:W-:Y:S01]  /*1290*/  FMUL R36, R44, R36 ;  /* 0x000000242c247220 */ /* 0x000fe20000400000 */
        /* <DEDUP_REMOVED lines=9> */
[----:B------:R-:W-:Y:S01]  /*1330*/  IADD3.X R17, PT, PT, RZ, R17, RZ, P1, !PT ;  /* 0x00000011ff117210 */ /* 0x000fe20000ffe4ff */
[-C--:B--2---:R-:W-:Y:S02]  /*1340*/  IDP.4A.S8.S8 R51, R49, R40.reuse, R51 ;  /* 0x0000002831337226 */ /* 0x084fe40000000633 */
[----:B------:R-:W-:Y:S02]  /*1350*/  IDP.4A.S8.S8 R40, R47, R40, R27 ;  /* 0x000000282f287226 */ /* 0x000fe4000000061b */
[--C-:B---3--:R-:W-:Y:S02]  /*1360*/  HADD2.F32 R27, -RZ, R32.reuse.H0_H0 ;  /* 0x20000020ff1b7230 */ /* 0x108fe40000004100 */
[----:B------:R-:W-:Y:S02]  /*1370*/  HADD2.F32 R32, -RZ, R32.H1_H1 ;  /* 0x30000020ff207230 */ /* 0x000fe40000004100 */
[-C--:B----4-:R-:W-:Y:S02]  /*1380*/  IDP.4A.S8.S8 R51, R19, R26.reuse, R51 ;  /* 0x0000001a13337226 */ /* 0x090fe40000000633 */
[----:B------:R-:W-:-:S02]  /*1390*/  IDP.4A.S8.S8 R40, R45, R26, R40 ;  /* 0x0000001a2d287226 */ /* 0x000fc40000000628 */
[-C--:B------:R-:W-:Y:S01]  /*13a0*/  FMUL R41, R41, R27.reuse ;  /* 0x0000001b29297220 */ /* 0x080fe20000400000 */
[----:B------:R-:W-:Y:S01]  /*13b0*/  FMUL R44, R44, R27 ;  /* 0x0000001b2c2c7220 */ /* 0x000fe20000400000 */
[----:B------:R-:W-:Y:S01]  /*13c0*/  FMUL.D2 R26, R18, R32 ;  /* 0x00000020121a7220 */ /* 0x000fe20000300000 */
[C---:B------:R-:W-:Y:S01]  /*13d0*/  FMUL.D2 R27, R43.reuse, R38 ;  /* 0x000000262b1b7220 */ /* 0x040fe20000300000 */
[----:B------:R-:W-:Y:S01]  /*13e0*/  I2FP.F32.S32 R19, R46 ;  /* 0x0000002e00137245 */ /* 0x000fe20000201400 */
[----:B------:R-:W-:Y:S01]  /*13f0*/  FMUL.D2 R43, R43, R32 ;  /* 0x000000202b2b7220 */ /* 0x000fe20000300000 */
[----:B------:R-:W-:Y:S02]  /*1400*/  I2FP.F32.S32 R18, R51 ;  /* 0x0000003300127245 */ /* 0x000fe40000201400 */
[----:B------:R-:W-:Y:S01]  /*1410*/  I2FP.F32.S32 R33, R40 ;  /* 0x0000002800217245 */ /* 0x000fe20000201400 */
[----:B------:R-:W-:Y:S02]  /*1420*/  FFMA R36, R36, R19, R27 ;  /* 0x0000001324247223 */ /* 0x000fe4000000001b */
[----:B------:R-:W-:-:S02]  /*1430*/  FFMA R41, R41, R18, R26 ;  /* 0x0000001229297223 */ /* 0x000fc4000000001a */
[----:B------:R-:W-:Y:S01]  /*1440*/  FFMA R44, R44, R33, R43 ;  /* 0x000000212c2c7223 */ /* 0x000fe2000000002b */
[----:B------:R-:W-:Y:S01]  /*1450*/  FADD R13, R36, R13 ;  /* 0x0000000d240d7221 */ /* 0x000fe20000000000 */
[----:B------:R-:W-:Y:S02]  /*1460*/  FADD R14, R41, R14 ;  /* 0x0000000e290e7221 */ /* 0x000fe40000000000 */
[----:B------:R-:W-:Y:S01]  /*1470*/  FADD R15, R44, R15 ;  /* 0x0000000f2c0f7221 */ /* 0x000fe20000000000 */
[----:B------:R-:W-:Y:S06]  /*1480*/  @!P0 BRA `(.L_x_255) ;  /* 0xffffffec00948947 */ /* 0x000fec000383ffff */
[----:B------:R-:W-:Y:S05]  /*1490*/  BSYNC.RECONVERGENT B1 ;  /* 0x0000000000017941 */ /* 0x000fea0003800200 */
.L_x_254:
[----:B------:R0:W-:Y:S04]  /*14a0*/  STL.128 [R1], R4 ;  /* 0x0000000401007387 */ /* 0x0001e80000100c00 */
[----:B------:R0:W-:Y:S04]  /*14b0*/  STL.128 [R1+0x10], R8 ;  /* 0x0000100801007387 */ /* 0x0001e80000100c00 */
[----:B------:R0:W-:Y:S02]  /*14c0*/  STL.128 [R1+0x20], R12 ;  /* 0x0000200c01007387 */ /* 0x0001e40000100c00 */
.L_x_253:
[----:B------:R-:W-:Y:S05]  /*14d0*/  BSYNC.RECONVERGENT B0 ;  /* 0x0000000000007941 */ /* 0x000fea0003800200 */
.L_x_252:
        /* <DEDUP_REMOVED lines=23> */
.L_x_257:
[----:B------:R-:W-:Y:S05]  /*1650*/  BSYNC.RECONVERGENT B0 ;  /* 0x0000000000007941 */ /* 0x000fea0003800200 */
.L_x_256:
        /* <DEDUP_REMOVED lines=136> */
[----:B------:R-:W3:Y:S01]  /*1ee0*/  @!P0 LDL R3, [R19+0x10] ;  /* 0x0000100013038983 */ /* 0x000ee20000100800 */
[----:B------:R-:W1:Y:S03]  /*1ef0*/  @!P0 LDC R22, c[0x0][0x3a4] ;  /* 0x0000e900ff168b82 */ /* 0x000e660000000800 */
[----:B------:R-:W-:Y:S04]  /*1f00*/  STL.64 [R1+0x18], R10 ;  /* 0x0000180a01007387 */ /* 0x000fe80000100a00 */
[----:B0-----:R-:W5:Y:S04]  /*1f10*/  @!P0 LDL R4, [R19+0x18] ;  /* 0x0000180013048983 */ /* 0x001f680000100800 */
[----:B------:R0:W-:Y:S04]  /*1f20*/  STL.64 [R1+0x20], R12 ;  /* 0x0000200c01007387 */ /* 0x0001e80000100a00 */
[----:B------:R-:W5:Y:S04]  /*1f30*/  @!P0 LDL R5, [R19+0x20] ;  /* 0x0000200013058983 */ /* 0x000f680000100800 */
[----:B------:R-:W1:Y:S04]  /*1f40*/  LDS R7, [R18+0x500] ;  /* 0x0005000012077984 */ /* 0x000e680000000800 */
[----:B------:R-:W1:Y:S01]  /*1f50*/  LDS R16, [R18+0x580] ;  /* 0x0005800012107984 */ /* 0x000e620000000800 */
[----:B0-----:R-:W0:Y:S01]  /*1f60*/  @!P0 LDC.64 R12, c[0x0][0x390] ;  /* 0x0000e400ff0c8b82 */ /* 0x001e220000000a00 */
        /* <DEDUP_REMOVED lines=15> */
[----:B------:R-:W0:Y:S04]  /*2060*/  SHFL.BFLY PT, R7, R8, 0x2, 0x1f ;  /* 0x0c401f0008077f89 */ /* 0x000e2800000e0000 */
[----:B------:R-:W1:Y:S01]  /*2070*/  SHFL.BFLY PT, R11, R16, 0x2, 0x1f ;  /* 0x0c401f00100b7f89 */ /* 0x000e6200000e0000 */
[----:B------:R-:W-:Y:S01]  /*2080*/  IADD3 R21, PT, PT, R17, UR4, RZ ;  /* 0x0000000411157c10 */ /* 0x000fe2000fffe0ff */
[----:B0-----:R-:W-:Y:S02]  /*2090*/  FADD R18, R8, R7 ;  /* 0x0000000708127221 */ /* 0x001fe40000000000 */
[----:B------:R-:W0:Y:S01]  /*20a0*/  @!P0 LDC.64 R8, c[0x0][0x390] ;  /* 0x0000e400ff088b82 */ /* 0x000e220000000a00 */
[----:B-1----:R-:W-:Y:S02]  /*20b0*/  FADD R20, R16, R11 ;  /* 0x0000000b10147221 */ /* 0x002fe40000000000 */
[----:B------:R-:W1:Y:S05]  /*20c0*/  SHFL.BFLY PT, R29, R18, 0x1, 0x1f ;  /* 0x0c201f00121d7f89 */ /* 0x000e6a00000e0000 */
[----:B------:R-:W1:Y:S01]  /*20d0*/  @!P0 LDC.64 R10, c[0x0][0x390] ;  /* 0x0000e400ff0a8b82 */ /* 0x000e620000000a00 */
[----:B------:R-:W1:Y:S07]  /*20e0*/  SHFL.BFLY PT, R31, R20, 0x1, 0x1f ;  /* 0x0c201f00141f7f89 */ /* 0x000e6e00000e0000 */
[----:B------:R-:W1:Y:S01]  /*20f0*/  @!P0 LDC.64 R6, c[0x0][0x390] ;  /* 0x0000e400ff068b82 */ /* 0x000e620000000a00 */
[----:B------:R-:W-:-:S02]  /*2100*/  @!P0 IADD3 R17, PT, PT, R21, R22, RZ ;  /* 0x0000001615118210 */ /* 0x000fc40007ffe0ff */
[-C--:B------:R-:W-:Y:S01]  /*2110*/  @!P0 LEA R23, R24, R21.reuse, 0x1 ;  /* 0x0000001518178211 */ /* 0x080fe200078e08ff */
[----:B------:R-:W-:Y:S01]  /*2120*/  @!P0 IMAD R25, R26, 0x3, R21 ;  /* 0x000000031a198824 */ /* 0x000fe200078e0215 */
[----:B------:R-:W-:Y:S01]  /*2130*/  @!P0 LEA R27, R28, R21, 0x2 ;  /* 0x000000151c1b8211 */ /* 0x000fe200078e10ff */
[----:B------:R-:W-:-:S04]  /*2140*/  @!P0 IMAD.WIDE.U32 R12, R21, 0x4, R12 ;  /* 0x00000004150c8825 */ /* 0x000fc800078e000c */
[----:B------:R-:W-:-:S04]  /*2150*/  @!P0 IMAD.WIDE.U32 R14, R17, 0x4, R14 ;  /* 0x00000004110e8825 */ /* 0x000fc800078e000e */
[----:B0-----:R-:W-:-:S04]  /*2160*/  @!P0 IMAD.WIDE.U32 R8, R25, 0x4, R8 ;  /* 0x0000000419088825 */ /* 0x001fc800078e0008 */
[----:B-1----:R-:W-:-:S04]  /*2170*/  @!P0 IMAD.WIDE.U32 R10, R23, 0x4, R10 ;  /* 0x00000004170a8825 */ /* 0x002fc800078e000a */
        /* <DEDUP_REMOVED lines=17> */
.L_x_258:
        /* <DEDUP_REMOVED lines=15> */
.L_x_765:


//--------------------- .text.mul_mat_vec_q5_0_q8_1_cuda6 --------------------------
	.section	.text.mul_mat_vec_q5_0_q8_1_cuda6,"ax",@progbits
	.align	128
        .global         mul_mat_vec_q5_0_q8_1_cuda6
        .type           mul_mat_vec_q5_0_q8_1_cuda6,@function
        .size           mul_mat_vec_q5_0_q8_1_cuda6,(.L_x_766 - mul_mat_vec_q5_0_q8_1_cuda6)
        .other          mul_mat_vec_q5_0_q8_1_cuda6,@"STO_CUDA_ENTRY STV_DEFAULT"
mul_mat_vec_q5_0_q8_1_cuda6:
.text.mul_mat_vec_q5_0_q8_1_cuda6:
        /* <DEDUP_REMOVED lines=38> */
[----:B-1----:R-:W-:Y:S01]  /*0260*/  IMAD.WIDE.U32 R2, R23, 0x24, R2 ;  /* 0x0000002417027825 */ /* 0x002fe200078e0002 */
[----:B------:R-:W-:-:S03]  /*0270*/  SHF.R.S32.HI R16, RZ, 0x5, R16 ;  /* 0x00000005ff107819 */ /* 0x000fc60000011410 */
[----:B------:R-:W-:Y:S01]  /*0280*/  IMAD R0, R0, UR5, R23 ;  /* 0x0000000500007c24 */ /* 0x000fe2000f8e0217 */
[----:B------:R-:W-:Y:S02]  /*0290*/  MOV R17, R3 ;  /* 0x0000000300117202 */ /* 0x000fe40000000f00 */
[C---:B--2---:R-:W-:Y:S02]  /*02a0*/  IADD3 R24, P1, PT, R26.reuse, UR6, RZ ;  /* 0x000000061a187c10 */ /* 0x044fe4000ff3e0ff */
[----:B------:R-:W-:Y:S02]  /*02b0*/  IADD3 R26, P0, PT, R26, 0xc, RZ ;  /* 0x0000000c1a1a7810 */ /* 0x000fe40007f1e0ff */
[-C--:B------:R-:W-:Y:S02]  /*02c0*/  LEA.HI.X.SX32 R25, R18, R27.reuse, 0x1, P1 ;  /* 0x0000001b12197211 */ /* 0x080fe400008f0eff */
[----:B------:R-:W-:-:S09]  /*02d0*/  IADD3.X R27, PT, PT, RZ, R27, RZ, P0, !PT ;  /* 0x0000001bff1b7210 */ /* 0x000fd200007fe4ff */
.L_x_262:
        /* <DEDUP_REMOVED lines=21> */
[----:B------:R-:W-:-:S03]  /*0430*/  LOP3.LUT R36, R30, 0x4, RZ, 0xfc, !PT ;  /* 0x000000041e247812 */ /* 0x000fc600078efcff */
[----:B------:R-:W5:Y:S01]  /*0440*/  LDG.E.U16 R34, desc[UR8][R34.64] ;  /* 0x0000000822227981 */ /* 0x000f62000c1e1500 */
[----:B--2---:R-:W-:-:S03]  /*0450*/  LEA R41, R22, R21, 0x10 ;  /* 0x0000001516297211 */ /* 0x004fc600078e80ff */
[----:B------:R2:W5:Y:S01]  /*0460*/  LDG.E.U16 R22, desc[UR8][R18.64+-0xc] ;  /* 0xfffff40812167981 */ /* 0x000562000c1e1500 */
[----:B------:R-:W-:-:S04]  /*0470*/  SHF.R.S32.HI R21, RZ, R30, R41 ;  /* 0x0000001eff157219 */ /* 0x000fc80000011429 */
[----:B------:R-:W-:-:S04]  /*0480*/  SHF.L.U32 R43, R21, 0x4, RZ ;  /* 0x00000004152b7819 */ /* 0x000fc800000006ff */
[----:B0-----:R-:W-:Y:S02]  /*0490*/  LOP3.LUT R44, R43, 0x10, RZ, 0xc0, !PT ;  /* 0x000000102b2c7812 */ /* 0x001fe400078ec0ff */
[----:B---3--:R-:W-:Y:S02]  /*04a0*/  LEA R37, R37, R20, 0x10 ;  /* 0x0000001425257211 */ /* 0x008fe400078e80ff */
[----:B------:R-:W-:Y:S02]  /*04b0*/  SHF.R.S32.HI R20, RZ, R36, R41 ;  /* 0x00000024ff147219 */ /* 0x000fe40000011429 */
[----:B------:R-:W-:Y:S02]  /*04c0*/  SHF.R.U32.HI R41, RZ, 0xc, R21 ;  /* 0x0000000cff297819 */ /* 0x000fe40000011615 */
[----:B----4-:R-:W-:Y:S02]  /*04d0*/  LEA R3, R42, R3, 0x10 ;  /* 0x000000032a037211 */ /* 0x010fe400078e80ff */
[----:B------:R-:W-:-:S02]  /*04e0*/  SHF.L.U32 R42, R20, 0x4, RZ ;  /* 0x00000004142a7819 */ /* 0x000fc400000006ff */
[--C-:B-1----:R-:W-:Y:S02]  /*04f0*/  LOP3.LUT R39, R44, 0xf0f0f0f, R37.reuse, 0xf8, !PT ;  /* 0x0f0f0f0f2c277812 */ /* 0x102fe400078ef825 */
[----:B------:R-:W-:Y:S02]  /*0500*/  LOP3.LUT R38, R41, 0x10, RZ, 0xc0, !PT ;  /* 0x0000001029267812 */ /* 0x000fe400078ec0ff */
[----:B------:R-:W-:Y:S02]  /*0510*/  SHF.R.U32.HI R37, RZ, 0x4, R37 ;  /* 0x00000004ff257819 */ /* 0x000fe40000011625 */
[----:B------:R-:W-:Y:S02]  /*0520*/  LOP3.LUT R42, R42, 0x10, RZ, 0xc0, !PT ;  /* 0x000000102a2a7812 */ /* 0x000fe400078ec0ff */
[----:B--2---:R-:W-:Y:S02]  /*0530*/  SHF.R.U32.HI R19, RZ, 0xc, R20 ;  /* 0x0000000cff137819 */ /* 0x004fe40000011614 */
[----:B------:R-:W-:-:S02]  /*0540*/  LOP3.LUT R18, R38, 0xf0f0f0f, R37, 0xf8, !PT ;  /* 0x0f0f0f0f26127812 */ /* 0x000fc400078ef825 */
[--C-:B------:R-:W-:Y:S02]  /*0550*/  LOP3.LUT R38, R42, 0xf0f0f0f, R3.reuse, 0xf8, !PT ;  /* 0x0f0f0f0f2a267812 */ /* 0x100fe400078ef803 */
[----:B------:R-:W-:Y:S02]  /*0560*/  SHF.L.U32 R42, R21, 0xb, RZ ;  /* 0x0000000b152a7819 */ /* 0x000fe400000006ff */
[----:B------:R-:W-:Y:S02]  /*0570*/  LOP3.LUT R44, R19, 0x10, RZ, 0xc0, !PT ;  /* 0x00000010132c7812 */ /* 0x000fe400078ec0ff */
[----:B------:R-:W-:Y:S02]  /*0580*/  SHF.R.U32.HI R3, RZ, 0x4, R3 ;  /* 0x00000004ff037819 */ /* 0x000fe40000011603 */
[----:B------:R-:W-:Y:S02]  /*0590*/  LOP3.LUT R42, R39, 0x1000, R42, 0xf8, !PT ;  /* 0x00001000272a7812 */ /* 0x000fe400078ef82a */
[----:B------:R-:W-:-:S02]  /*05a0*/  LOP3.LUT R39, R44, 0xf0f0f0f, R3, 0xf8, !PT ;  /* 0x0f0f0f0f2c277812 */ /* 0x000fc400078ef803 */
[C---:B------:R-:W-:Y:S02]  /*05b0*/  SHF.L.U32 R3, R21.reuse, 0x12, RZ ;  /* 0x0000001215037819 */ /* 0x040fe400000006ff */
[----:B------:R-:W-:Y:S02]  /*05c0*/  SHF.R.U32.HI R19, RZ, 0x5, R21 ;  /* 0x00000005ff137819 */ /* 0x000fe40000011615 */
[----:B------:R-:W-:Y:S02]  /*05d0*/  LOP3.LUT R3, R42, 0x100000, R3, 0xf8, !PT ;  /* 0x001000002a037812 */ /* 0x000fe400078ef803 */
[----:B------:R-:W-:Y:S02]  /*05e0*/  SHF.L.U32 R42, R21, 0x19, RZ ;  /* 0x00000019152a7819 */ /* 0x000fe400000006ff */
[----:B------:R-:W-:Y:S02]  /*05f0*/  LOP3.LUT R41, R18, 0x1000, R19, 0xf8, !PT ;  /* 0x0000100012297812 */ /* 0x000fe400078ef813 */
[----:B------:R-:W-:-:S02]  /*0600*/  IADD3 R18, P0, PT, R30, R2, RZ ;  /* 0x000000021e127210 */ /* 0x000fc40007f1e0ff */
[----:B------:R-:W-:Y:S02]  /*0610*/  LOP3.LUT R37, R3, 0x10000000, R42, 0xf8, !PT ;  /* 0x1000000003257812 */ /* 0x000fe400078ef82a */
[----:B------:R-:W-:Y:S02]  /*0620*/  SHF.L.U32 R42, R21, 0x2, RZ ;  /* 0x00000002152a7819 */ /* 0x000fe400000006ff */
[----:B------:R-:W-:Y:S02]  /*0630*/  IADD3.X R19, PT, PT, RZ, R17, RZ, P0, !PT ;  /* 0x00000011ff137210 */ /* 0x000fe400007fe4ff */
[----:B------:R-:W-:-:S03]  /*0640*/  LOP3.LUT R3, R41, 0x100000, R42, 0xf8, !PT ;  /* 0x0010000029037812 */ /* 0x000fc600078ef82a */
[----:B------:R-:W2:Y:S04]  /*0650*/  LDG.E R42, desc[UR8][R18.64+0x4] ;  /* 0x00000408122a7981 */ /* 0x000ea8000c1e1900 */
[----:B------:R-:W3:Y:S01]  /*0660*/  LDG.E R43, desc[UR8][R18.64+0x14] ;  /* 0x00001408122b7981 */ /* 0x000ee2000c1e1900 */
[----:B-----5:R-:W-:Y:S02]  /*0670*/  LEA R41, R40, R31, 0x10 ;  /* 0x0000001f28297211 */ /* 0x020fe400078e80ff */
[----:B------:R-:W-:Y:S01]  /*0680*/  LEA R29, R28, R29, 0x10 ;  /* 0x0000001d1c1d7211 */ /* 0x000fe200078e80ff */
[----:B------:R-:W4:Y:S01]  /*0690*/  LDG.E R31, desc[UR8][R18.64+0x18] ;  /* 0x00001808121f7981 */ /* 0x000f22000c1e1900 */
[----:B------:R-:W-:Y:S02]  /*06a0*/  SHF.R.S32.HI R28, RZ, R30, R41 ;  /* 0x0000001eff1c7219 */ /* 0x000fe40000011429 */
[----:B------:R-:W-:-:S02]  /*06b0*/  SHF.L.U32 R40, R21, 0x9, RZ ;  /* 0x0000000915287819 */ /* 0x000fc400000006ff */
[----:B------:R-:W-:Y:S01]  /*06c0*/  LEA R32, R32, R33, 0x10 ;  /* 0x0000002120207211 */ /* 0x000fe200078e80ff */
[----:B------:R0:W5:Y:S01]  /*06d0*/  LDG.E R21, desc[UR8][R18.64+0x8] ;  /* 0x0000080812157981 */ /* 0x000162000c1e1900 */
[----:B------:R-:W-:Y:S02]  /*06e0*/  SHF.L.U32 R33, R28, 0x4, RZ ;  /* 0x000000041c217819 */ /* 0x000fe400000006ff */
[----:B------:R-:W-:Y:S02]  /*06f0*/  LOP3.LUT R3, R3, 0x10000000, R40, 0xf8, !PT ;  /* 0x1000000003037812 */ /* 0x000fe400078ef828 */
[----:B------:R-:W-:Y:S02]  /*0700*/  LOP3.LUT R40, R33, 0x10, RZ, 0xc0, !PT ;  /* 0x0000001021287812 */ /* 0x000fe400078ec0ff */
[----:B------:R-:W-:Y:S02]  /*0710*/  SHF.R.S32.HI R36, RZ, R36, R41 ;  /* 0x00000024ff247219 */ /* 0x000fe40000011429 */
[----:B------:R-:W-:-:S02]  /*0720*/  LOP3.LUT R40, R40, 0xf0f0f0f, R29, 0xf8, !PT ;  /* 0x0f0f0f0f28287812 */ /* 0x000fc400078ef81d */
[----:B0-----:R-:W-:Y:S02]  /*0730*/  SHF.L.U32 R19, R28, 0xb, RZ ;  /* 0x0000000b1c137819 */ /* 0x001fe400000006ff */
[----:B------:R-:W-:Y:S02]  /*0740*/  SHF.R.U32.HI R41, RZ, 0xc, R28 ;  /* 0x0000000cff297819 */ /* 0x000fe4000001161c */
[----:B------:R-:W-:Y:S02]  /*0750*/  LOP3.LUT R19, R40, 0x1000, R19, 0xf8, !PT ;  /* 0x0000100028137812 */ /* 0x000fe400078ef813 */
[----:B------:R-:W-:Y:S02]  /*0760*/  SHF.L.U32 R40, R28, 0x12, RZ ;  /* 0x000000121c287819 */ /* 0x000fe400000006ff */
[----:B------:R-:W-:Y:S02]  /*0770*/  LOP3.LUT R44, R41, 0x10, RZ, 0xc0, !PT ;  /* 0x00000010292c7812 */ /* 0x000fe400078ec0ff */
[----:B------:R-:W-:-:S02]  /*0780*/  SHF.R.U32.HI R33, RZ, 0x4, R29 ;  /* 0x00000004ff217819 */ /* 0x000fc4000001161d */
[----:B------:R-:W-:Y:S02]  /*0790*/  LOP3.LUT R19, R19, 0x100000, R40, 0xf8, !PT ;  /* 0x0010000013137812 */ /* 0x000fe400078ef828 */
[----:B------:R-:W-:Y:S02]  /*07a0*/  SHF.L.U32 R40, R28, 0x19, RZ ;  /* 0x000000191c287819 */ /* 0x000fe400000006ff */
[----:B------:R-:W-:Y:S02]  /*07b0*/  LOP3.LUT R18, R44, 0xf0f0f0f, R33, 0xf8, !PT ;  /* 0x0f0f0f0f2c127812 */ /* 0x000fe400078ef821 */
[----:B------:R-:W-:Y:S02]  /*07c0*/  SHF.R.U32.HI R29, RZ, 0x5, R28 ;  /* 0x00000005ff1d7819 */ /* 0x000fe4000001161c */
[----:B------:R-:W-:Y:S02]  /*07d0*/  LOP3.LUT R41, R19, 0x10000000, R40, 0xf8, !PT ;  /* 0x1000000013297812 */ /* 0x000fe400078ef828 */
[----:B------:R-:W-:-:S02]  /*07e0*/  LOP3.LUT R18, R18, 0x1000, R29, 0xf8, !PT ;  /* 0x0000100012127812 */ /* 0x000fc400078ef81d */
[----:B------:R-:W-:Y:S02]  /*07f0*/  SHF.L.U32 R19, R28, 0x2, RZ ;  /* 0x000000021c137819 */ /* 0x000fe400000006ff */
[----:B------:R-:W-:Y:S02]  /*0800*/  SHF.L.U32 R29, R36, 0x4, RZ ;  /* 0x00000004241d7819 */ /* 0x000fe400000006ff */
[----:B------:R-:W-:Y:S02]  /*0810*/  LOP3.LUT R40, R18, 0x100000, R19, 0xf8, !PT ;  /* 0x0010000012287812 */ /* 0x000fe400078ef813 */
[----:B------:R-:W-:Y:S02]  /*0820*/  LOP3.LUT R19, R29, 0x10, RZ, 0xc0, !PT ;  /* 0x000000101d137812 */ /* 0x000fe400078ec0ff */
[----:B------:R-:W-:Y:S02]  /*0830*/  SHF.R.U32.HI R18, RZ, 0xc, R36 ;  /* 0x0000000cff127819 */ /* 0x000fe40000011624 */
[----:B------:R-:W-:-:S02]  /*0840*/  SHF.L.U32 R29, R28, 0x9, RZ ;  /* 0x000000091c1d7819 */ /* 0x000fc400000006ff */
[--C-:B------:R-:W-:Y:S02]  /*0850*/  LOP3.LUT R19, R19, 0xf0f0f0f, R32.reuse, 0xf8, !PT ;  /* 0x0f0f0f0f13137812 */ /* 0x100fe400078ef820 */
[----:B------:R-:W-:Y:S02]  /*0860*/  LOP3.LUT R33, R18, 0x10, RZ, 0xc0, !PT ;  /* 0x0000001012217812 */ /* 0x000fe400078ec0ff */
[----:B------:R-:W-:Y:S02]  /*0870*/  SHF.R.U32.HI R32, RZ, 0x4, R32 ;  /* 0x00000004ff207819 */ /* 0x000fe40000011620 */
[----:B------:R-:W-:Y:S02]  /*0880*/  LOP3.LUT R40, R40, 0x10000000, R29, 0xf8, !PT ;  /* 0x1000000028287812 */ /* 0x000fe400078ef81d */
[----:B------:R-:W-:Y:S02]  /*0890*/  SHF.L.U32 R29, R20, 0xb, RZ ;  /* 0x0000000b141d7819 */ /* 0x000fe400000006ff */
[----:B------:R-:W-:-:S02]  /*08a0*/  LOP3.LUT R28, R33, 0xf0f0f0f, R32, 0xf8, !PT ;  /* 0x0f0f0f0f211c7812 */ /* 0x000fc400078ef820 */
[----:B------:R-:W-:Y:S02]  /*08b0*/  LOP3.LUT R29, R38, 0x1000, R29, 0xf8, !PT ;  /* 0x00001000261d7812 */ /* 0x000fe400078ef81d */
[C---:B------:R-:W-:Y:S02]  /*08c0*/  SHF.L.U32 R32, R20.reuse, 0x12, RZ ;  /* 0x0000001214207819 */ /* 0x040fe400000006ff */
[----:B------:R-:W-:Y:S02]  /*08d0*/  SHF.R.U32.HI R38, RZ, 0x5, R20 ;  /* 0x00000005ff267819 */ /* 0x000fe40000011614 */
[----:B------:R-:W-:Y:S02]  /*08e0*/  LOP3.LUT R29, R29, 0x100000, R32, 0xf8, !PT ;  /* 0x001000001d1d7812 */ /* 0x000fe400078ef820 */
[----:B------:R-:W-:Y:S02]  /*08f0*/  SHF.L.U32 R32, R20, 0x19, RZ ;  /* 0x0000001914207819 */ /* 0x000fe400000006ff */
[----:B------:R-:W-:-:S02]  /*0900*/  LOP3.LUT R38, R39, 0x1000, R38, 0xf8, !PT ;  /* 0x0000100027267812 */ /* 0x000fc400078ef826 */
[----:B------:R-:W-:Y:S02]  /*0910*/  LOP3.LUT R39, R29, 0x10000000, R32, 0xf8, !PT ;  /* 0x100000001d277812 */ /* 0x000fe400078ef820 */
[----:B------:R-:W-:-:S04]  /*0920*/  SHF.L.U32 R29, R20, 0x2, RZ ;  /* 0x00000002141d7819 */ /* 0x000fc800000006ff */
[----:B------:R-:W-:Y:S02]  /*0930*/  LOP3.LUT R32, R38, 0x100000, R29, 0xf8, !PT ;  /* 0x0010000026207812 */ /* 0x000fe400078ef81d */
[----:B------:R-:W-:Y:S02]  /*0940*/  SHF.R.U32.HI R29, RZ, 0x5, R36 ;  /* 0x00000005ff1d7819 */ /* 0x000fe40000011624 */
[----:B------:R-:W-:Y:S02]  /*0950*/  SHF.L.U32 R38, R36, 0x12, RZ ;  /* 0x0000001224267819 */ /* 0x000fe400000006ff */
[----:B------:R-:W-:Y:S02]  /*0960*/  LOP3.LUT R28, R28, 0x1000, R29, 0xf8, !PT ;  /* 0x000010001c1c7812 */ /* 0x000fe400078ef81d */
[----:B------:R-:W-:Y:S02]  /*0970*/  SHF.L.U32 R33, R36, 0x2, RZ ;  /* 0x0000000224217819 */ /* 0x000fe400000006ff */
[----:B------:R-:W-:-:S02]  /*0980*/  MOV R29, R17 ;  /* 0x00000011001d7202 */ /* 0x000fc40000000f00 */
[----:B------:R-:W-:Y:S02]  /*0990*/  LOP3.LUT R33, R28, 0x100000, R33, 0xf8, !PT ;  /* 0x001000001c217812 */ /* 0x000fe400078ef821 */
[----:B------:R-:W-:Y:S01]  /*09a0*/  MOV R28, R2 ;  /* 0x00000002001c7202 */ /* 0x000fe20000000f00 */
[-C--:B--2---:R-:W-:Y:S02]  /*09b0*/  IDP.4A.S8.S8 R18, R37, R42.reuse, RZ ;  /* 0x0000002a25127226 */ /* 0x084fe400000006ff */
[----:B------:R-:W-:Y:S02]  /*09c0*/  IDP.4A.S8.S8 R42, R41, R42, RZ ;  /* 0x0000002a292a7226 */ /* 0x000fe400000006ff */
[-C--:B---3--:R-:W-:Y:S02]  /*09d0*/  IDP.4A.S8.S8 R18, R3, R43.reuse, R18 ;  /* 0x0000002b03127226 */ /* 0x088fe40000000612 */
[----:B------:R-:W-:Y:S01]  /*09e0*/  IDP.4A.S8.S8 R43, R40, R43, R42 ;  /* 0x0000002b282b7226 */ /* 0x000fe2000000062a */
[----:B------:R-:W-:-:S04]  /*09f0*/  SHF.L.U32 R42, R36, 0xb, RZ ;  /* 0x0000000b242a7819 */ /* 0x000fc800000006ff */
[----:B------:R-:W-:-:S04]  /*0a00*/  LOP3.LUT R19, R19, 0x1000, R42, 0xf8, !PT ;  /* 0x0000100013137812 */ /* 0x000fc800078ef82a */
[----:B------:R-:W-:Y:S02]  /*0a10*/  LOP3.LUT R38, R19, 0x100000, R38, 0xf8, !PT ;  /* 0x0010000013267812 */ /* 0x000fe400078ef826 */
[----:B------:R-:W-:-:S04]  /*0a20*/  SHF.L.U32 R19, R36, 0x19, RZ ;  /* 0x0000001924137819 */ /* 0x000fc800000006ff */
[----:B------:R-:W-:Y:S02]  /*0a30*/  LOP3.LUT R38, R38, 0x10000000, R19, 0xf8, !PT ;  /* 0x1000000026267812 */ /* 0x000fe400078ef813 */
[----:B------:R-:W2:Y:S01]  /*0a40*/  LDG.E R19, desc[UR8][R28.64] ;  /* 0x000000081c137981 */ /* 0x000ea2000c1e1900 */
[----:B------:R-:W-:Y:S02]  /*0a50*/  SHF.L.U32 R45, R20, 0x9, RZ ;  /* 0x00000009142d7819 */ /* 0x000fe400000006ff */
[----:B------:R-:W-:Y:S01]  /*0a60*/  SHF.L.U32 R36, R36, 0x9, RZ ;  /* 0x0000000924247819 */ /* 0x000fe200000006ff */
[-C--:B-----5:R-:W-:Y:S01]  /*0a70*/  IDP.4A.S8.S8 R18, R39, R21.reuse, R18 ;  /* 0x0000001527127226 */ /* 0x0a0fe20000000612 */
[----:B------:R-:W-:Y:S01]  /*0a80*/  LOP3.LUT R20, R32, 0x10000000, R45, 0xf8, !PT ;  /* 0x1000000020147812 */ /* 0x000fe200078ef82d */
[----:B------:R-:W-:Y:S01]  /*0a90*/  IDP.4A.S8.S8 R43, R38, R21, R43 ;  /* 0x00000015262b7226 */ /* 0x000fe2000000062b */
[----:B------:R-:W-:-:S03]  /*0aa0*/  LOP3.LUT R36, R33, 0x10000000, R36, 0xf8, !PT ;  /* 0x1000000021247812 */ /* 0x000fc600078ef824 */
[-C--:B----4-:R-:W-:Y:S02]  /*0ab0*/  IDP.4A.S8.S8 R18, R20, R31.reuse, R18 ;  /* 0x0000001f14127226 */ /* 0x090fe40000000612 */
[----:B------:R-:W-:Y:S01]  /*0ac0*/  IDP.4A.S8.S8 R43, R36, R31, R43 ;  /* 0x0000001f242b7226 */ /* 0x000fe2000000062b */
[----:B------:R-:W-:Y:S02]  /*0ad0*/  MOV R31, RZ ;  /* 0x000000ff001f7202 */ /* 0x000fe40000000f00 */
[----:B------:R-:W-:Y:S01]  /*0ae0*/  I2FP.F32.S32 R18, R18 ;  /* 0x0000001200127245 */ /* 0x000fe20000201400 */
[--C-:B--2---:R-:W-:Y:S02]  /*0af0*/  HADD2.F32 R21, -RZ, R19.reuse.H1_H1 ;  /* 0x30000013ff157230 */ /* 0x104fe40000004100 */
[----:B------:R-:W-:-:S03]  /*0b00*/  HADD2.F32 R19, -RZ, R19.H0_H0 ;  /* 0x20000013ff137230 */ /* 0x000fc60000004100 */
[----:B------:R-:W-:Y:S01]  /*0b10*/  FMUL R32, R21, 8 ;  /* 0x4100000015207820 */ /* 0x000fe20000400000 */
[----:B------:R-:W-:-:S03]  /*0b20*/  I2FP.F32.S32 R21, R43 ;  /* 0x0000002b00157245 */ /* 0x000fc60000201400 */
[C-C-:B------:R-:W-:Y:S02]  /*0b30*/  FFMA R42, R19.reuse, R18, -R32.reuse ;  /* 0x00000012132a7223 */ /* 0x140fe40000000820 */
[----:B------:R-:W-:Y:S01]  /*0b40*/  FFMA R21, R19, R21, -R32 ;  /* 0x0000001513157223 */ /* 0x000fe20000000820 */
[----:B------:R-:W-:-:S03]  /*0b50*/  IMAD.WIDE R18, R16, 0x24, R30 ;  /* 0x0000002410127825 */ /* 0x000fc600078e021e */
[----:B------:R-:W-:-:S04]  /*0b60*/  IADD3 R32, P0, PT, R18, R2, RZ ;  /* 0x0000000212207210 */ /* 0x000fc80007f1e0ff */
[----:B------:R-:W-:Y:S01]  /*0b70*/  IADD3.X R33, PT, PT, R19, R17, RZ, P0, !PT ;  /* 0x0000001113217210 */ /* 0x000fe200007fe4ff */
[----:B------:R-:W-:-:S04]  /*0b80*/  HADD2.F32 R19, -RZ, R22.H0_H0 ;  /* 0x20000016ff137230 */ /* 0x000fc80000004100 */
[----:B------:R-:W2:Y:S01]  /*0b90*/  LDG.E R18, desc[UR8][R32.64+0x4] ;  /* 0x0000040820127981 */ /* 0x000ea2000c1e1900 */
[----:B------:R-:W-:-:S03]  /*0ba0*/  FFMA R4, R19, R42, R4 ;  /* 0x0000002a13047223 */ /* 0x000fc60000000004 */
[----:B------:R-:W3:Y:S01]  /*0bb0*/  LDG.E R45, desc[UR8][R32.64+0x14] ;  /* 0x00001408202d7981 */ /* 0x000ee2000c1e1900 */
[----:B------:R-:W-:-:S03]  /*0bc0*/  IMAD.WIDE R42, R16, 0x24, R28 ;  /* 0x00000024102a7825 */ /* 0x000fc600078e021c */
[----:B------:R-:W4:Y:S04]  /*0bd0*/  LDG.E R44, desc[UR8][R32.64+0x8] ;  /* 0x00000808202c7981 */ /* 0x000f28000c1e1900 */
[----:B------:R0:W5:Y:S04]  /*0be0*/  LDG.E R35, desc[UR8][R32.64+0x18] ;  /* 0x0000180820237981 */ /* 0x000168000c1e1900 */
[----:B------:R-:W5:Y:S01]  /*0bf0*/  LDG.E R42, desc[UR8][R42.64] ;  /* 0x000000082a2a7981 */ /* 0x000f62000c1e1900 */
[----:B0-----:R-:W-:-:S03]  /*0c00*/  IMAD.WIDE R32, R16, 0x48, R30 ;  /* 0x0000004810207825 */ /* 0x001fc600078e021e */
        /* <DEDUP_REMOVED lines=9> */
[----:B------:R-:W-:Y:S02]  /*0ca0*/  HADD2.F32 R18, -RZ, R34.H0_H0 ;  /* 0x20000022ff127230 */ /* 0x000fe40000004100 */
[-C--:B-----5:R-:W-:Y:S02]  /*0cb0*/  IDP.4A.S8.S8 R22, R20, R35.reuse, R22 ;  /* 0x0000002314167226 */ /* 0x0a0fe40000000616 */
[----:B------:R-:W-:Y:S02]  /*0cc0*/  IDP.4A.S8.S8 R35, R36, R35, R45 ;  /* 0x0000002324237226 */ /* 0x000fe4000000062d */
[--C-:B------:R-:W-:Y:S02]  /*0cd0*/  HADD2.F32 R34, -RZ, R42.reuse.H1_H1 ;  /* 0x3000002aff227230 */ /* 0x100fe40000004100 */
[----:B------:R-:W-:Y:S01]  /*0ce0*/  FFMA R5, R18, R21, R5 ;  /* 0x0000001512057223 */ /* 0x000fe20000000005 */
[----:B------:R-:W-:Y:S01]  /*0cf0*/  HADD2.F32 R21, -RZ, R42.H0_H0 ;  /* 0x2000002aff157230 */ /* 0x000fe20000004100 */
[----:B------:R-:W-:Y:S01]  /*0d00*/  I2FP.F32.S32 R22, R22 ;  /* 0x0000001600167245 */ /* 0x000fe20000201400 */
[----:B------:R-:W2:Y:S01]  /*0d10*/  LDG.E R45, desc[UR8][R32.64+0x18] ;  /* 0x00001808202d7981 */ /* 0x000ea2000c1e1900 */
[----:B------:R-:W-:Y:S01]  /*0d20*/  FMUL R42, R34, 8 ;  /* 0x41000000222a7820 */ /* 0x000fe20000400000 */
[----:B------:R-:W-:-:S03]  /*0d30*/  I2FP.F32.S32 R35, R35 ;  /* 0x0000002300237245 */ /* 0x000fc60000201400 */
[C-C-:B------:R-:W-:Y:S02]  /*0d40*/  FFMA R34, R21.reuse, R22, -R42.reuse ;  /* 0x0000001615227223 */ /* 0x140fe4000000082a */
[----:B------:R-:W-:Y:S01]  /*0d50*/  FFMA R21, R21, R35, -R42 ;  /* 0x0000002315157223 */ /* 0x000fe2000000082a */
[----:B------:R-:W3:Y:S04]  /*0d60*/  LDG.E R22, desc[UR8][R32.64+0x8] ;  /* 0x0000080820167981 */ /* 0x000ee8000c1e1900 */
[----:B------:R0:W4:Y:S01]  /*0d70*/  LDG.E R42, desc[UR8][R32.64+0x4] ;  /* 0x00000408202a7981 */ /* 0x000122000c1e1900 */
[----:B------:R-:W-:Y:S01]  /*0d80*/  FFMA R6, R19, R34, R6 ;  /* 0x0000002213067223 */ /* 0x000fe20000000006 */
[----:B------:R-:W-:-:S06]  /*0d90*/  IMAD.WIDE R34, R16, 0x48, R28 ;  /* 0x0000004810227825 */ /* 0x000fcc00078e021c */
[----:B------:R-:W5:Y:S01]  /*0da0*/  LDG.E R34, desc[UR8][R34.64] ;  /* 0x0000000822227981 */ /* 0x000f62000c1e1900 */
[----:B0-----:R-:W-:-:S03]  /*0db0*/  IMAD.WIDE R32, R16, 0x6c, R30 ;  /* 0x0000006c10207825 */ /* 0x001fc600078e021e */
[----:B------:R-:W-:Y:S01]  /*0dc0*/  IADD3 R32, P0, PT, R32, R2, RZ ;  /* 0x0000000220207210 */ /* 0x000fe20007f1e0ff */
[----:B------:R-:W-:-:S03]  /*0dd0*/  FFMA R7, R18, R21, R7 ;  /* 0x0000001512077223 */ /* 0x000fc60000000007 */
[----:B------:R-:W-:Y:S01]  /*0de0*/  IADD3.X R33, PT, PT, R33, R17, RZ, P0, !PT ;  /* 0x0000001121217210 */ /* 0x000fe200007fe4ff */
[-C--:B----4-:R-:W-:Y:S02]  /*0df0*/  IDP.4A.S8.S8 R44, R37, R42.reuse, RZ ;  /* 0x0000002a252c7226 */ /* 0x090fe400000006ff */
[----:B------:R-:W-:Y:S02]  /*0e00*/  IDP.4A.S8.S8 R42, R41, R42, RZ ;  /* 0x0000002a292a7226 */ /* 0x000fe400000006ff */
[-C--:B------:R-:W-:Y:S02]  /*0e10*/  IDP.4A.S8.S8 R44, R3, R43.reuse, R44 ;  /* 0x0000002b032c7226 */ /* 0x080fe4000000062c */
[----:B------:R-:W-:Y:S02]  /*0e20*/  IDP.4A.S8.S8 R43, R40, R43, R42 ;  /* 0x0000002b282b7226 */ /* 0x000fe4000000062a */
[-C--:B---3--:R-:W-:Y:S01]  /*0e30*/  IDP.4A.S8.S8 R44, R39, R22.reuse, R44 ;  /* 0x00000016272c7226 */ /* 0x088fe2000000062c */
[----:B------:R-:W3:Y:S01]  /*0e40*/  LDG.E R42, desc[UR8][R32.64+0x4] ;  /* 0x00000408202a7981 */ /* 0x000ee2000c1e1900 */
[----:B------:R-:W-:-:S02]  /*0e50*/  IDP.4A.S8.S8 R43, R38, R22, R43 ;  /* 0x00000016262b7226 */ /* 0x000fc4000000062b */
[-C--:B--2---:R-:W-:Y:S02]  /*0e60*/  IDP.4A.S8.S8 R22, R20, R45.reuse, R44 ;  /* 0x0000002d14167226 */ /* 0x084fe4000000062c */
[----:B------:R-:W-:Y:S02]  /*0e70*/  IDP.4A.S8.S8 R45, R36, R45, R43 ;  /* 0x0000002d242d7226 */ /* 0x000fe4000000062b */
[--C-:B-----5:R-:W-:Y:S01]  /*0e80*/  HADD2.F32 R35, -RZ, R34.reuse.H1_H1 ;  /* 0x30000022ff237230 */ /* 0x120fe20000004100 */
[----:B------:R-:W-:Y:S01]  /*0e90*/  I2FP.F32.S32 R22, R22 ;  /* 0x0000001600167245 */ /* 0x000fe20000201400 */
[----:B------:R-:W-:Y:S01]  /*0ea0*/  HADD2.F32 R21, -RZ, R34.H0_H0 ;  /* 0x20000022ff157230 */ /* 0x000fe20000004100 */
[----:B------:R-:W-:Y:S02]  /*0eb0*/  I2FP.F32.S32 R45, R45 ;  /* 0x0000002d002d7245 */ /* 0x000fe40000201400 */
[----:B------:R-:W-:Y:S02]  /*0ec0*/  FMUL R34, R35, 8 ;  /* 0x4100000023227820 */ /* 0x000fe40000400000 */
[----:B------:R-:W2:Y:S02]  /*0ed0*/  LDG.E R35, desc[UR8][R32.64+0x18] ;  /* 0x0000180820237981 */ /* 0x000ea4000c1e1900 */
[C-C-:B------:R-:W-:Y:S01]  /*0ee0*/  FFMA R43, R21.reuse, R22, -R34.reuse ;  /* 0x00000016152b7223 */ /* 0x140fe20000000822 */
[----:B------:R-:W-:Y:S01]  /*0ef0*/  FFMA R21, R21, R45, -R34 ;  /* 0x0000002d15157223 */ /* 0x000fe20000000822 */
[----:B------:R-:W4:Y:S04]  /*0f00*/  LDG.E R22, desc[UR8][R32.64+0x8] ;  /* 0x0000080820167981 */ /* 0x000f28000c1e1900 */
[----:B------:R0:W5:Y:S02]  /*0f10*/  LDG.E R34, desc[UR8][R32.64+0x14] ;  /* 0x0000140820227981 */ /* 0x000164000c1e1900 */
[----:B0-----:R-:W-:-:S03]  /*0f20*/  IMAD.WIDE R32, R16, 0x90, R30 ;  /* 0x0000009010207825 */ /* 0x001fc600078e021e */
[----:B------:R-:W-:-:S04]  /*0f30*/  IADD3 R32, P0, PT, R32, R2, RZ ;  /* 0x0000000220207210 */ /* 0x000fc80007f1e0ff */
[----:B------:R-:W-:Y:S01]  /*0f40*/  IADD3.X R33, PT, PT, R33, R17, RZ, P0, !PT ;  /* 0x0000001121217210 */ /* 0x000fe200007fe4ff */
[----:B------:R-:W-:-:S04]  /*0f50*/  FFMA R12, R19, R43, R12 ;  /* 0x0000002b130c7223 */ /* 0x000fc8000000000c */
[----:B------:R-:W2:Y:S01]  /*0f60*/  LDG.E R43, desc[UR8][R32.64+0x14] ;  /* 0x00001408202b7981 */ /* 0x000ea2000c1e1900 */
[-C--:B---3--:R-:W-:Y:S02]  /*0f70*/  IDP.4A.S8.S8 R44, R37, R42.reuse, RZ ;  /* 0x0000002a252c7226 */ /* 0x088fe400000006ff */
[----:B------:R-:W-:Y:S02]  /*0f80*/  IDP.4A.S8.S8 R45, R41, R42, RZ ;  /* 0x0000002a292d7226 */ /* 0x000fe400000006ff */
[-C--:B-----5:R-:W-:Y:S02]  /*0f90*/  IDP.4A.S8.S8 R44, R3, R34.reuse, R44 ;  /* 0x00000022032c7226 */ /* 0x0a0fe4000000062c */
[----:B------:R-:W-:Y:S02]  /*0fa0*/  IDP.4A.S8.S8 R45, R40, R34, R45 ;  /* 0x00000022282d7226 */ /* 0x000fe4000000062d */
[-C--:B----4-:R-:W-:Y:S02]  /*0fb0*/  IDP.4A.S8.S8 R44, R39, R22.reuse, R44 ;  /* 0x00000016272c7226 */ /* 0x090fe4000000062c */
[----:B------:R-:W-:-:S02]  /*0fc0*/  IDP.4A.S8.S8 R42, R38, R22, R45 ;  /* 0x00000016262a7226 */ /* 0x000fc4000000062d */
[-C--:B--2---:R-:W-:Y:S01]  /*0fd0*/  IDP.4A.S8.S8 R22, R20, R35.reuse, R44 ;  /* 0x0000002314167226 */ /* 0x084fe2000000062c */
[----:B------:R-:W2:Y:S01]  /*0fe0*/  LDG.E R45, desc[UR8][R32.64+0x8] ;  /* 0x00000808202d7981 */ /* 0x000ea2000c1e1900 */
[----:B------:R-:W-:Y:S02]  /*0ff0*/  IDP.4A.S8.S8 R42, R36, R35, R42 ;  /* 0x00000023242a7226 */ /* 0x000fe4000000062a */
[----:B------:R-:W-:Y:S01]  /*1000*/  IMAD.WIDE R34, R16, 0x6c, R28 ;  /* 0x0000006c10227825 */ /* 0x000fe200078e021c */
[----:B------:R-:W3:Y:S05]  /*1010*/  LDG.E R44, desc[UR8][R32.64+0x4] ;  /* 0x00000408202c7981 */ /* 0x000eea000c1e1900 */
[----:B------:R-:W4:Y:S01]  /*1020*/  LDG.E R34, desc[UR8][R34.64] ;  /* 0x0000000822227981 */ /* 0x000f22000c1e1900 */
[----:B------:R-:W-:Y:S01]  /*1030*/  FFMA R13, R18, R21, R13 ;  /* 0x00000015120d7223 */ /* 0x000fe2000000000d */
[----:B------:R-:W-:Y:S01]  /*1040*/  I2FP.F32.S32 R22, R22 ;  /* 0x0000001600167245 */ /* 0x000fe20000201400 */
[----:B----4-:R-:W-:-:S02]  /*1050*/  HADD2.F32 R35, -RZ, R34.H1_H1 ;  /* 0x30000022ff237230 */ /* 0x010fc40000004100 */
[----:B------:R-:W-:-:S03]  /*1060*/  HADD2.F32 R21, -RZ, R34.H0_H0 ;  /* 0x20000022ff157230 */ /* 0x000fc60000004100 */
[----:B------:R-:W-:Y:S01]  /*1070*/  FMUL R34, R35, 8 ;  /* 0x4100000023227820 */ /* 0x000fe20000400000 */
[----:B------:R-:W-:Y:S02]  /*1080*/  I2FP.F32.S32 R35, R42 ;  /* 0x0000002a00237245 */ /* 0x000fe40000201400 */
[----:B------:R-:W4:Y:S01]  /*1090*/  LDG.E R42, desc[UR8][R32.64+0x18] ;  /* 0x00001808202a7981 */ /* 0x000f22000c1e1900 */
[C-C-:B------:R-:W-:Y:S02]  /*10a0*/  FFMA R22, R21.reuse, R22, -R34.reuse ;  /* 0x0000001615167223 */ /* 0x140fe40000000822 */
[----:B------:R-:W-:Y:S01]  /*10b0*/  FFMA R21, R21, R35, -R34 ;  /* 0x0000002315157223 */ /* 0x000fe20000000822 */
[-C--:B---3--:R-:W-:Y:S02]  /*10c0*/  IDP.4A.S8.S8 R34, R37, R44.reuse, RZ ;  /* 0x0000002c25227226 */ /* 0x088fe400000006ff */
[----:B------:R-:W-:Y:S02]  /*10d0*/  IDP.4A.S8.S8 R44, R41, R44, RZ ;  /* 0x0000002c292c7226 */ /* 0x000fe400000006ff */
[----:B------:R-:W-:-:S02]  /*10e0*/  IDP.4A.S8.S8 R34, R3, R43, R34 ;  /* 0x0000002b03227226 */ /* 0x000fc40000000622 */
[----:B------:R-:W-:Y:S02]  /*10f0*/  IDP.4A.S8.S8 R44, R40, R43, R44 ;  /* 0x0000002b282c7226 */ /* 0x000fe4000000062c */
[----:B--2---:R-:W-:Y:S02]  /*1100*/  IDP.4A.S8.S8 R43, R39, R45, R34 ;  /* 0x0000002d272b7226 */ /* 0x004fe40000000622 */
[----:B------:R-:W-:-:S06]  /*1110*/  IMAD.WIDE R34, R16, 0x90, R28 ;  /* 0x0000009010227825 */ /* 0x000fcc00078e021c */
[----:B------:R-:W2:Y:S01]  /*1120*/  LDG.E R34, desc[UR8][R34.64] ;  /* 0x0000000822227981 */ /* 0x000ea2000c1e1900 */
[----:B------:R-:W-:-:S04]  /*1130*/  IMAD.WIDE R30, R16, 0xb4, R30 ;  /* 0x000000b4101e7825 */ /* 0x000fc800078e021e */
[----:B------:R-:W-:Y:S01]  /*1140*/  IDP.4A.S8.S8 R45, R38, R45, R44 ;  /* 0x0000002d262d7226 */ /* 0x000fe2000000062c */
[----:B------:R-:W-:-:S04]  /*1150*/  IADD3 R30, P0, PT, R30, R2, RZ ;  /* 0x000000021e1e7210 */ /* 0x000fc80007f1e0ff */
[----:B------:R-:W-:Y:S01]  /*1160*/  IADD3.X R31, PT, PT, R31, R17, RZ, P0, !PT ;  /* 0x000000111f1f7210 */ /* 0x000fe200007fe4ff */
[----:B------:R-:W-:-:S04]  /*1170*/  IMAD.WIDE R28, R16, 0xb4, R28 ;  /* 0x000000b4101c7825 */ /* 0x000fc800078e021c */
[----:B------:R-:W3:Y:S04]  /*1180*/  LDG.E R35, desc[UR8][R30.64+0x18] ;  /* 0x000018081e237981 */ /* 0x000ee8000c1e1900 */
[----:B------:R-:W5:Y:S01]  /*1190*/  LDG.E R28, desc[UR8][R28.64] ;  /* 0x000000081c1c7981 */ /* 0x000f62000c1e1900 */
[-C--:B----4-:R-:W-:Y:S02]  /*11a0*/  IDP.4A.S8.S8 R43, R20, R42.reuse, R43 ;  /* 0x0000002a142b7226 */ /* 0x090fe4000000062b */
[----:B------:R-:W-:-:S03]  /*11b0*/  IDP.4A.S8.S8 R42, R36, R42, R45 ;  /* 0x0000002a242a7226 */ /* 0x000fc6000000062d */
[----:B------:R-:W-:Y:S02]  /*11c0*/  I2FP.F32.S32 R32, R43 ;  /* 0x0000002b00207245 */ /* 0x000fe40000201400 */
[----:B------:R-:W-:Y:S02]  /*11d0*/  I2FP.F32.S32 R43, R42 ;  /* 0x0000002a002b7245 */ /* 0x000fe40000201400 */
[----:B------:R-:W4:Y:S01]  /*11e0*/  LDG.E R42, desc[UR8][R30.64+0x4] ;  /* 0x000004081e2a7981 */ /* 0x000f22000c1e1900 */
[--C-:B--2---:R-:W-:Y:S02]  /*11f0*/  HADD2.F32 R44, -RZ, R34.reuse.H1_H1 ;  /* 0x30000022ff2c7230 */ /* 0x104fe40000004100 */
[----:B------:R-:W-:Y:S02]  /*1200*/  HADD2.F32 R33, -RZ, R34.H0_H0 ;  /* 0x20000022ff217230 */ /* 0x000fe40000004100 */
[----:B------:R-:W2:Y:S01]  /*1210*/  LDG.E R34, desc[UR8][R30.64+0x8] ;  /* 0x000008081e227981 */ /* 0x000ea2000c1e1900 */
[----:B------:R-:W-:-:S04]  /*1220*/  FMUL R44, R44, 8 ;  /* 0x410000002c2c7820 */ /* 0x000fc80000400000 */
[C-C-:B------:R-:W-:Y:S01]  /*1230*/  FFMA R32, R33.reuse, R32, -R44.reuse ;  /* 0x0000002021207223 */ /* 0x140fe2000000082c */
[----:B------:R-:W-:Y:S02]  /*1240*/  FFMA R33, R33, R43, -R44 ;  /* 0x0000002b21217223 */ /* 0x000fe4000000082c */
[----:B------:R-:W3:Y:S01]  /*1250*/  LDG.E R43, desc[UR8][R30.64+0x14] ;  /* 0x000014081e2b7981 */ /* 0x000ee2000c1e1900 */
[----:B------:R-:W-:-:S04]  /*1260*/  IADD3 R23, PT, PT, R23, 0x20, RZ ;  /* 0x0000002017177810 */ /* 0x000fc80007ffe0ff */
[----:B------:R-:W-:Y:S02]  /*1270*/  ISETP.GE.AND P0, PT, R23, UR5, PT ;  /* 0x0000000517007c0c */ /* 0x000fe4000bf06270 */
[----:B------:R-:W-:Y:S01]  /*1280*/  IADD3 R2, P1, PT, R2, 0x480, RZ ;  /* 0x0000048002027810 */ /* 0x000fe20007f3e0ff */
[C---:B------:R-:W-:Y:S01]  /*1290*/  FFMA R14, R19.reuse, R22, R14 ;  /* 0x00000016130e7223 */ /* 0x040fe2000000000e */
[C---:B------:R-:W-:Y:S01]  /*12a0*/  FFMA R15, R18.reuse, R21, R15 ;  /* 0x00000015120f7223 */ /* 0x040fe2000000000f */
[----:B------:R-:W-:Y:S01]  /*12b0*/  FFMA R8, R19, R32, R8 ;  /* 0x0000002013087223 */ /* 0x000fe20000000008 */
[----:B------:R-:W-:Y:S01]  /*12c0*/  FFMA R9, R18, R33, R9 ;  /* 0x0000002112097223 */ /* 0x000fe20000000009 */
[----:B------:R-:W-:Y:S02]  /*12d0*/  IADD3 R0, PT, PT, R0, 0x20, RZ ;  /* 0x0000002000007810 */ /* 0x000fe40007ffe0ff */
[----:B------:R-:W-:Y:S01]  /*12e0*/  IADD3.X R17, PT, PT, RZ, R17, RZ, P1, !PT ;  /* 0x00000011ff117210 */ /* 0x000fe20000ffe4ff */
[----:B----4-:R-:W-:-:S02]  /*12f0*/  IDP.4A.S8.S8 R44, R37, R42, RZ ;  /* 0x0000002a252c7226 */ /* 0x010fc400000006ff */
[----:B------:R-:W-:Y:S02]  /*1300*/  IDP.4A.S8.S8 R41, R41, R42, RZ ;  /* 0x0000002a29297226 */ /* 0x000fe400000006ff */
[-C--:B---3--:R-:W-:Y:S02]  /*1310*/  IDP.4A.S8.S8 R44, R3, R43.reuse, R44 ;  /* 0x0000002b032c7226 */ /* 0x088fe4000000062c */
[----:B------:R-:W-:Y:S02]  /*1320*/  IDP.4A.S8.S8 R41, R40, R43, R41 ;  /* 0x0000002b28297226 */ /* 0x000fe40000000629 */
        /* <DEDUP_REMOVED lines=15> */
.L_x_261:
[----:B------:R0:W-:Y:S04]  /*1420*/  STL.128 [R1], R4 ;  /* 0x0000000401007387 */ /* 0x0001e80000100c00 */
[----:B------:R0:W-:Y:S04]  /*1430*/  STL.128 [R1+0x10], R12 ;  /* 0x0000100c01007387 */ /* 0x0001e80000100c00 */
[----:B------:R0:W-:Y:S02]  /*1440*/  STL.128 [R1+0x20], R8 ;  /* 0x0000200801007387 */ /* 0x0001e40000100c00 */
.L_x_260:
[----:B------:R-:W-:Y:S05]  /*1450*/  BSYNC.RECONVERGENT B0 ;  /* 0x0000000000007941 */ /* 0x000fea0003800200 */
.L_x_259:
        /* <DEDUP_REMOVED lines=23> */
.L_x_264:
[----:B------:R-:W-:Y:S05]  /*15d0*/  BSYNC.RECONVERGENT B0 ;  /* 0x0000000000007941 */ /* 0x000fea0003800200 */
.L_x_263:
        /* <DEDUP_REMOVED lines=11> */
[----:B-1----:R-:W0:Y:S01]  /*1690*/  LDS R0, [R19+0x80] ;  /* 0x0000800013007984 */ /* 0x002e220000000800 */
[----:B------:R-:W1:Y:S03]  /*16a0*/  @!P0 LDC R28, c[0x0][0x3a4] ;  /* 0x0000e900ff1c8b82 */ /* 0x000e660000000800 */
[----:B------:R-:W3:Y:S04]  /*16b0*/  LDS R21, [R19+0x100] ;  /* 0x0001000013157984 */ /* 0x000ee80000000800 */
[----:B------:R-:W4:Y:S04]  /*16c0*/  LDS R2, [R19+0x180] ;  /* 0x0001800013027984 */ /* 0x000f280000000800 */
[----:B------:R-:W2:Y:S04]  /*16d0*/  LDS R23, [R19+0x200] ;  /* 0x0002000013177984 */ /* 0x000ea80000000800 */
[----:B------:R-:W1:Y:S04]  /*16e0*/  LDS R16, [R19+0x280] ;  /* 0x0002800013107984 */ /* 0x000e680000000800 */
[----:B------:R-:W1:Y:S04]  /*16f0*/  LDS R25, [R19+0x300] ;  /* 0x0003000013197984 */ /* 0x000e680000000800 */
[----:B------:R-:W1:Y:S04]  /*1700*/  LDS R18, [R19+0x380] ;  /* 0x0003800013127984 */ /* 0x000e680000000800 */
[----:B------:R-:W-:Y:S04]  /*1710*/  LDS R27, [R19+0x400] ;  /* 0x00040000131b7984 */ /* 0x000fe80000000800 */
[----:B------:R-:W-:Y:S01]  /*1720*/  LDS R20, [R19+0x480] ;  /* 0x0004800013147984 */ /* 0x000fe20000000800 */
[----:B-----5:R-:W-:Y:S01]  /*1730*/  FADD R3, R3, R4 ;  /* 0x0000000403037221 */ /* 0x020fe20000000000 */
[----:B0-----:R-:W-:-:S04]  /*1740*/  FADD R5, R0, R5 ;  /* 0x0000000500057221 */ /* 0x001fc80000000000 */
[----:B------:R-:W0:Y:S01]  /*1750*/  SHFL.BFLY PT, R0, R3, 0x10, 0x1f ;  /* 0x0e001f0003007f89 */ /* 0x000e2200000e0000 */
[----:B---3--:R-:W-:Y:S01]  /*1760*/  FADD R21, R21, R6 ;  /* 0x0000000615157221 */ /* 0x008fe20000000000 */
[----:B----4-:R-:W-:-:S04]  /*1770*/  FADD R7, R2, R7 ;  /* 0x0000000702077221 */ /* 0x010fc80000000000 */
[----:B------:R-:W3:Y:S01]  /*1780*/  SHFL.BFLY PT, R4, R21, 0x10, 0x1f ;  /* 0x0e001f0015047f89 */ /* 0x000ee200000e0000 */
[----:B--2---:R-:W-:-:S03]  /*1790*/  FADD R23, R23, R12 ;  /* 0x0000000c17177221 */ /* 0x004fc60000000000 */
[----:B------:R-:W2:Y:S01]  /*17a0*/  SHFL.BFLY PT, R2, R5, 0x10, 0x1f ;  /* 0x0e001f0005027f89 */ /* 0x000ea200000e0000 */
[----:B-1----:R-:W-:-:S03]  /*17b0*/  FADD R16, R16, R13 ;  /* 0x0000000d10107221 */ /* 0x002fc60000000000 */
[----:B------:R-:W1:Y:S01]  /*17c0*/  SHFL.BFLY PT, R6, R7, 0x10, 0x1f ;  /* 0x0e001f0007067f89 */ /* 0x000e6200000e0000 */
        /* <DEDUP_REMOVED lines=8> */
[----:B---3--:R-:W-:Y:S02]  /*1850*/  FADD R4, R21, R4 ;  /* 0x0000000415047221 */ /* 0x008fe40000000000 */
[----:B------:R-:W3:Y:S01]  /*1860*/  SHFL.BFLY PT, R27, R18, 0x10, 0x1f ;  /* 0x0e001f00121b7f89 */ /* 0x000ee200000e0000 */
[----:B--2---:R-:W-:-:S03]  /*1870*/  FADD R2, R5, R2 ;  /* 0x0000000205027221 */ /* 0x004fc60000000000 */
[----:B------:R-:W2:Y:S01]  /*1880*/  SHFL.BFLY PT, R29, R14, 0x10, 0x1f ;  /* 0x0e001f000e1d7f89 */ /* 0x000ea200000e0000 */
[----:B-1----:R-:W-:-:S03]  /*1890*/  FADD R6, R7, R6 ;  /* 0x0000000607067221 */ /* 0x002fc60000000000 */
[----:B------:R-:W1:Y:S01]  /*18a0*/  SHFL.BFLY PT, R31, R20, 0x10, 0x1f ;  /* 0x0e001f00141f7f89 */ /* 0x000e6200000e0000 */
[----:B----4-:R-:W-:-:S03]  /*18b0*/  FADD R12, R23, R12 ;  /* 0x0000000c170c7221 */ /* 0x010fc60000000000 */
[----:B------:R-:W4:Y:S01]  /*18c0*/  SHFL.BFLY PT, R3, R0, 0x8, 0x1f ;  /* 0x0d001f0000037f89 */ /* 0x000f2200000e0000 */
[----:B-----5:R-:W-:-:S03]  /*18d0*/  FADD R16, R16, R13 ;  /* 0x0000000d10107221 */ /* 0x020fc60000000000 */
[----:B------:R-:W5:Y:S04]  /*18e0*/  SHFL.BFLY PT, R5, R2, 0x8, 0x1f ;  /* 0x0d001f0002057f89 */ /* 0x000f6800000e0000 */
[----:B------:R-:W5:Y:S01]  /*18f0*/  SHFL.BFLY PT, R7, R4, 0x8, 0x1f ;  /* 0x0d001f0004077f89 */ /* 0x000f6200000e0000 */
[----:B0-----:R-:W-:Y:S01]  /*1900*/  FADD R25, R25, R8 ;  /* 0x0000000819197221 */ /* 0x001fe20000000000 */
[----:B---3--:R-:W-:Y:S02]  /*1910*/  FADD R27, R18, R27 ;  /* 0x0000001b121b7221 */ /* 0x008fe40000000000 */
[----:B------:R-:W0:Y:S01]  /*1920*/  SHFL.BFLY PT, R9, R6, 0x8, 0x1f ;  /* 0x0d001f0006097f89 */ /* 0x000e2200000e0000 */
[----:B--2---:R-:W-:-:S03]  /*1930*/  FADD R29, R14, R29 ;  /* 0x0000001d0e1d7221 */ /* 0x004fc60000000000 */
[----:B------:R-:W2:Y:S01]  /*1940*/  SHFL.BFLY PT, R13, R12, 0x8, 0x1f ;  /* 0x0d001f000c0d7f89 */ /* 0x000ea200000e0000 */
[----:B-1----:R-:W-:-:S03]  /*1950*/  FADD R31, R20, R31 ;  /* 0x0000001f141f7221 */ /* 0x002fc60000000000 */
[----:B------:R-:W1:Y:S01]  /*1960*/  SHFL.BFLY PT, R15, R16, 0x8, 0x1f ;  /* 0x0d001f00100f7f89 */ /* 0x000e6200000e0000 */
[----:B----4-:R-:W-:-:S03]  /*1970*/  FADD R3, R0, R3 ;  /* 0x0000000300037221 */ /* 0x010fc60000000000 */
[----:B------:R-:W3:Y:S01]  /*1980*/  SHFL.BFLY PT, R14, R25, 0x8, 0x1f ;  /* 0x0d001f00190e7f89 */ /* 0x000ee200000e0000 */
[----:B-----5:R-:W-:-:S03]  /*1990*/  FADD R5, R2, R5 ;  /* 0x0000000502057221 */ /* 0x020fc60000000000 */
[----:B------:R-:W4:Y:S01]  /*19a0*/  SHFL.BFLY PT, R18, R27, 0x8, 0x1f ;  /* 0x0d001f001b127f89 */ /* 0x000f2200000e0000 */
[----:B------:R-:W-:-:S03]  /*19b0*/  FADD R7, R4, R7 ;  /* 0x0000000704077221 */ /* 0x000fc60000000000 */
[----:B------:R-:W5:Y:S04]  /*19c0*/  SHFL.BFLY PT, R20, R29, 0x8, 0x1f ;  /* 0x0d001f001d147f89 */ /* 0x000f6800000e0000 */
[----:B------:R-:W5:Y:S01]  /*19d0*/  SHFL.BFLY PT, R22, R31, 0x8, 0x1f ;  /* 0x0d001f001f167f89 */ /* 0x000f6200000e0000 */
[----:B0-----:R-:W-:Y:S01]  /*19e0*/  FADD R9, R6, R9 ;  /* 0x0000000906097221 */ /* 0x001fe20000000000 */
[----:B--2---:R-:W-:Y:S02]  /*19f0*/  FADD R13, R12, R13 ;  /* 0x0000000d0c0d7221 */ /* 0x004fe40000000000 */
[----:B------:R-:W0:Y:S01]  /*1a00*/  SHFL.BFLY PT, R0, R3, 0x4, 0x1f ;  /* 0x0c801f0003007f89 */ /* 0x000e2200000e0000 */
[----:B-1----:R-:W-:-:S03]  /*1a10*/  FADD R15, R16, R15 ;  /* 0x0000000f100f7221 */ /* 0x002fc60000000000 */
        /* <DEDUP_REMOVED lines=47> */
[----:B------:R-:W-:Y:S01]  /*1d10*/  LEA R18, R17, UR7, 0x2 ;  /* 0x0000000711127c11 */ /* 0x000fe2000f8e10ff */
        /* <DEDUP_REMOVED lines=20> */
[----:B--2---:R-:W-:-:S03]  /*1e60*/  FADD R15, R27, R22 ;  /* 0x000000161b0f7221 */ /* 0x004fc60000000000 */
[----:B---3--:R-:W2:Y:S04]  /*1e70*/  @!P0 LDL R2, [R18+0x10] ;  /* 0x0000100012028983 */ /* 0x008ea80000100800 */
[----:B------:R-:W-:Y:S04]  /*1e80*/  STL.64 [R1+0x18], R12 ;  /* 0x0000180c01007387 */ /* 0x000fe80000100a00 */
[----:B------:R-:W3:Y:S04]  /*1e90*/  @!P0 LDL R3, [R18+0x18] ;  /* 0x0000180012038983 */ /* 0x000ee80000100800 */
[----:B------:R0:W-:Y:S04]  /*1ea0*/  STL.64 [R1+0x20], R14 ;  /* 0x0000200e01007387 */ /* 0x0001e80000100a00 */
[----:B------:R-:W3:Y:S04]  /*1eb0*/  @!P0 LDL R5, [R18+0x20] ;  /* 0x0000200012058983 */ /* 0x000ee80000100800 */
        /* <DEDUP_REMOVED lines=20> */
[----:B------:R-:W-:Y:S01]  /*2000*/  IADD3 R19, PT, PT, R17, UR4, RZ ;  /* 0x0000000411137c10 */ /* 0x000fe2000fffe0ff */
[----:B0-----:R-:W-:-:S03]  /*2010*/  FADD R20, R8, R7 ;  /* 0x0000000708147221 */ /* 0x001fc60000000000 */
[----:B------:R-:W0:Y:S01]  /*2020*/  @!P0 LDC.64 R8, c[0x0][0x390] ;  /* 0x0000e400ff088b82 */ /* 0x000e220000000a00 */
[----:B------:R-:W-:Y:S01]  /*2030*/  FADD R22, R16, R13 ;  /* 0x0000000d10167221 */ /* 0x000fe20000000000 */
[----:B------:R-:W0:Y:S06]  /*2040*/  SHFL.BFLY PT, R27, R20, 0x1, 0x1f ;  /* 0x0c201f00141b7f89 */ /* 0x000e2c00000e0000 */
[----:B------:R-:W0:Y:S01]  /*2050*/  @!P0 LDC.64 R12, c[0x0][0x390] ;  /* 0x0000e400ff0c8b82 */ /* 0x000e220000000a00 */
[----:B------:R-:W0:Y:S07]  /*2060*/  SHFL.BFLY PT, R29, R22, 0x1, 0x1f ;  /* 0x0c201f00161d7f89 */ /* 0x000e2e00000e0000 */
[----:B------:R-:W0:Y:S01]  /*2070*/  @!P0 LDC.64 R6, c[0x0][0x390] ;  /* 0x0000e400ff068b82 */ /* 0x000e220000000a00 */
        /* <DEDUP_REMOVED lines=8> */
[----:B------:R-:W-:-:S04]  /*2100*/  @!P0 IMAD.WIDE.U32 R16, R25, 0x4, R6 ;  /* 0x0000000419108825 */ /* 0x000fc800078e0006 */
[----:B------:R-:W-:Y:S01]  /*2110*/  FADD R6, R20, R27 ;  /* 0x0000001b14067221 */ /* 0x000fe20000000000 */
[----:B------:R-:W-:-:S05]  /*2120*/  FADD R7, R22, R29 ;  /* 0x0000001d16077221 */ /* 0x000fca0000000000 */
[----:B------:R0:W-:Y:S04]  /*2130*/  STL.64 [R1+0x28], R6 ;  /* 0x0000280601007387 */ /* 0x0001e80000100a00 */
[----:B----4-:R0:W-:Y:S04]  /*2140*/  @!P0 STG.E desc[UR8][R14.64], R4 ;  /* 0x000000040e008986 */ /* 0x0101e8000c101908 */
[----:B-----5:R0:W-:Y:S04]  /*2150*/  @!P0 STG.E desc[UR8][R12.64], R0 ;  /* 0x000000000c008986 */ /* 0x0201e8000c101908 */
[----:B--2---:R0:W-:Y:S04]  /*2160*/  @!P0 STG.E desc[UR8][R10.64], R2 ;  /* 0x000000020a008986 */ /* 0x0041e8000c101908 */
[----:B---3--:R0:W-:Y:S04]  /*2170*/  @!P0 STG.E desc[UR8][R8.64], R3 ;  /* 0x0000000308008986 */ /* 0x0081e8000c101908 */
        /* <DEDUP_REMOVED lines=9> */
.L_x_265:
        /* <DEDUP_REMOVED lines=15> */
.L_x_766:


//--------------------- .text.mul_mat_vec_q4_1_q8_1_cuda6 --------------------------
	.section	.text.mul_mat_vec_q4_1_q8_1_cuda6,"ax",@progbits
	.align	128
        .global         mul_mat_vec_q4_1_q8_1_cuda6
        .type           mul_mat_vec_q4_1_q8_1_cuda6,@function
        .size           mul_mat_vec_q4_1_q8_1_cuda6,(.L_x_767 - mul_mat_vec_q4_1_q8_1_cuda6)
        .other          mul_mat_vec_q4_1_q8_1_cuda6,@"STO_CUDA_ENTRY STV_DEFAULT"
mul_mat_vec_q4_1_q8_1_cuda6:
.text.mul_mat_vec_q4_1_q8_1_cuda6:
        /* <DEDUP_REMOVED lines=38> */
[----:B-1----:R-:W-:Y:S01]  /*0260*/  IMAD.WIDE.U32 R2, R18, 0x24, R2 ;  /* 0x0000002412027825 */ /* 0x002fe200078e0002 */
[----:B------:R-:W-:-:S04]  /*0270*/  SHF.R.S32.HI R16, RZ, 0x5, R16 ;  /* 0x00000005ff107819 */ /* 0x000fc80000011410 */
[----:B------:R-:W-:Y:S02]  /*0280*/  MOV R17, R3 ;  /* 0x0000000300117202 */ /* 0x000fe40000000f00 */
[C---:B--2---:R-:W-:Y:S02]  /*0290*/  IADD3 R26, P1, PT, R28.reuse, UR6, RZ ;  /* 0x000000061c1a7c10 */ /* 0x044fe4000ff3e0ff */
[----:B------:R-:W-:Y:S02]  /*02a0*/  IADD3 R28, P0, PT, R28, 0x8, RZ ;  /* 0x000000081c1c7810 */ /* 0x000fe40007f1e0ff */
[-C--:B------:R-:W-:Y:S01]  /*02b0*/  LEA.HI.X.SX32 R27, R0, R29.reuse, 0x1, P1 ;  /* 0x0000001d001b7211 */ /* 0x080fe200008f0eff */
[----:B------:R-:W-:Y:S01]  /*02c0*/  IMAD R0, R19, UR5, R18 ;  /* 0x0000000513007c24 */ /* 0x000fe2000f8e0212 */
[----:B------:R-:W-:-:S09]  /*02d0*/  IADD3.X R29, PT, PT, RZ, R29, RZ, P0, !PT ;  /* 0x0000001dff1d7210 */ /* 0x000fd200007fe4ff */
.L_x_269:
[----:B------:R-:W0:Y:S01]  /*02e0*/  S2R R3, SR_TID.X ;  /* 0x0000000000037919 */ /* 0x000e220000002100 */
[----:B------:R-:W-:-:S04]  /*02f0*/  IMAD.WIDE R32, R0, 0x14, R28 ;  /* 0x0000001400207825 */ /* 0x000fc800078e021c */
[----:B------:R-:W-:Y:S01]  /*0300*/  IMAD.WIDE R30, R0, 0x14, R26 ;  /* 0x00000014001e7825 */ /* 0x000fe200078e021a */
[----:B0-----:R-:W-:-:S04]  /*0310*/  SHF.L.U32 R3, R3, 0x3, RZ ;  /* 0x0000000303037819 */ /* 0x001fc800000006ff */
[----:B------:R-:W-:-:S04]  /*0320*/  LOP3.LUT R20, R3, 0x8, RZ, 0xc0, !PT ;  /* 0x0000000803147812 */ /* 0x000fc800078ec0ff */
[C---:B------:R-:W-:Y:S02]  /*0330*/  IADD3 R38, P0, PT, R20.reuse, R32, RZ ;  /* 0x0000002014267210 */ /* 0x040fe40007f1e0ff */
[C---:B------:R-:W-:Y:S02]  /*0340*/  IADD3 R22, P2, PT, R20.reuse, R30, RZ ;  /* 0x0000001e14167210 */ /* 0x040fe40007f5e0ff */
[----:B------:R-:W-:Y:S01]  /*0350*/  IADD3.X R39, PT, PT, RZ, R33, RZ, P0, !PT ;  /* 0x00000021ff277210 */ /* 0x000fe200007fe4ff */
[----:B------:R-:W2:Y:S01]  /*0360*/  LDG.E R30, desc[UR8][R30.64] ;  /* 0x000000081e1e7981 */ /* 0x000ea2000c1e1900 */
[----:B------:R-:W-:Y:S02]  /*0370*/  IADD3.X R23, PT, PT, RZ, R31, RZ, P2, !PT ;  /* 0x0000001fff177210 */ /* 0x000fe400017fe4ff */
[-C--:B------:R-:W-:Y:S01]  /*0380*/  IADD3 R34, P1, PT, R20, R2.reuse, RZ ;  /* 0x0000000214227210 */ /* 0x080fe20007f3e0ff */
[----:B------:R-:W3:Y:S03]  /*0390*/  LDG.E R3, desc[UR8][R38.64+-0x4] ;  /* 0xfffffc0826037981 */ /* 0x000ee6000c1e1900 */
[----:B------:R-:W-:Y:S01]  /*03a0*/  IADD3.X R35, PT, PT, RZ, R17, RZ, P1, !PT ;  /* 0x00000011ff237210 */ /* 0x000fe20000ffe4ff */
[----:B------:R-:W4:Y:S04]  /*03b0*/  LDG.E R25, desc[UR8][R22.64+0x4] ;  /* 0x0000040816197981 */ /* 0x000f28000c1e1900 */
[----:B------:R-:W5:Y:S04]  /*03c0*/  LDG.E R24, desc[UR8][R34.64+0x4] ;  /* 0x0000040822187981 */ /* 0x000f68000c1e1900 */
[----:B------:R-:W2:Y:S04]  /*03d0*/  LDG.E R37, desc[UR8][R34.64+0x14] ;  /* 0x0000140822257981 */ /* 0x000ea8000c1e1900 */
[----:B------:R-:W2:Y:S04]  /*03e0*/  LDG.E R43, desc[UR8][R38.64] ;  /* 0x00000008262b7981 */ /* 0x000ea8000c1e1900 */
[----:B------:R0:W2:Y:S04]  /*03f0*/  LDG.E R40, desc[UR8][R22.64+0x8] ;  /* 0x0000080816287981 */ /* 0x0000a8000c1e1900 */
[----:B------:R-:W2:Y:S04]  /*0400*/  LDG.E R41, desc[UR8][R34.64+0x8] ;  /* 0x0000080822297981 */ /* 0x000ea8000c1e1900 */
[----:B------:R-:W2:Y:S01]  /*0410*/  LDG.E R21, desc[UR8][R34.64+0x18] ;  /* 0x0000180822157981 */ /* 0x000ea2000c1e1900 */
[----:B0-----:R-:W-:-:S02]  /*0420*/  MOV R22, R2 ;  /* 0x0000000200167202 */ /* 0x001fc40000000f00 */
[----:B------:R-:W-:Y:S01]  /*0430*/  MOV R23, R17 ;  /* 0x0000001100177202 */ /* 0x000fe20000000f00 */
[----:B------:R-:W2:Y:S04]  /*0440*/  LDG.E R33, desc[UR8][R32.64+-0x8] ;  /* 0xfffff80820217981 */ /* 0x000ea8000c1e1900 */
[----:B------:R0:W2:Y:S02]  /*0450*/  LDG.E R42, desc[UR8][R22.64] ;  /* 0x00000008162a7981 */ /* 0x0000a4000c1e1900 */
[----:B0-----:R-:W-:-:S06]  /*0460*/  IMAD.WIDE R22, R16, 0x24, R22 ;  /* 0x0000002410167825 */ /* 0x001fcc00078e0216 */
[----:B------:R-:W2:Y:S01]  /*0470*/  LDG.E R22, desc[UR8][R22.64] ;  /* 0x0000000816167981 */ /* 0x000ea2000c1e1900 */
[----:B---3--:R-:W-:Y:S02]  /*0480*/  LOP3.LUT R19, R3, 0xf0f0f0f, RZ, 0xc0, !PT ;  /* 0x0f0f0f0f03137812 */ /* 0x008fe400078ec0ff */
[----:B------:R-:W-:Y:S02]  /*0490*/  SHF.R.U32.HI R36, RZ, 0x4, R3 ;  /* 0x00000004ff247819 */ /* 0x000fe40000011603 */
[----:B----4-:R-:W-:Y:S02]  /*04a0*/  SHF.R.U32.HI R3, RZ, 0x4, R25 ;  /* 0x00000004ff037819 */ /* 0x010fe40000011619 */
[----:B------:R-:W-:Y:S02]  /*04b0*/  LOP3.LUT R25, R25, 0xf0f0f0f, RZ, 0xc0, !PT ;  /* 0x0f0f0f0f19197812 */ /* 0x000fe400078ec0ff */
[----:B------:R-:W-:Y:S01]  /*04c0*/  LOP3.LUT R39, R3, 0xf0f0f0f, RZ, 0xc0, !PT ;  /* 0x0f0f0f0f03277812 */ /* 0x000fe200078ec0ff */
[-C--:B-----5:R-:W-:Y:S01]  /*04d0*/  IDP.4A.S8.S8 R3, R19, R24.reuse, RZ ;  /* 0x0000001813037226 */ /* 0x0a0fe200000006ff */
[----:B------:R-:W-:Y:S01]  /*04e0*/  LOP3.LUT R36, R36, 0xf0f0f0f, RZ, 0xc0, !PT ;  /* 0x0f0f0f0f24247812 */ /* 0x000fe200078ec0ff */
[----:B------:R-:W-:-:S04]  /*04f0*/  IDP.4A.S8.S8 R24, R25, R24, RZ ;  /* 0x0000001819187226 */ /* 0x000fc800000006ff */
[-C--:B--2---:R-:W-:Y:S01]  /*0500*/  IDP.4A.S8.S8 R32, R39, R37.reuse, R24 ;  /* 0x0000002527207226 */ /* 0x084fe20000000618 */
[----:B------:R-:W-:Y:S01]  /*0510*/  LOP3.LUT R38, R43, 0xf0f0f0f, RZ, 0xc0, !PT ;  /* 0x0f0f0f0f2b267812 */ /* 0x000fe200078ec0ff */
[----:B------:R-:W-:Y:S01]  /*0520*/  IDP.4A.S8.S8 R3, R36, R37, R3 ;  /* 0x0000002524037226 */ /* 0x000fe20000000603 */
[----:B------:R-:W-:Y:S02]  /*0530*/  SHF.R.U32.HI R24, RZ, 0x4, R43 ;  /* 0x00000004ff187819 */ /* 0x000fe4000001162b */
[----:B------:R-:W-:Y:S02]  /*0540*/  LOP3.LUT R37, R40, 0xf0f0f0f, RZ, 0xc0, !PT ;  /* 0x0f0f0f0f28257812 */ /* 0x000fe400078ec0ff */
[----:B------:R-:W-:Y:S01]  /*0550*/  LOP3.LUT R24, R24, 0xf0f0f0f, RZ, 0xc0, !PT ;  /* 0x0f0f0f0f18187812 */ /* 0x000fe200078ec0ff */
[-C--:B------:R-:W-:Y:S01]  /*0560*/  IDP.4A.S8.S8 R3, R38, R41.reuse, R3 ;  /* 0x0000002926037226 */ /* 0x080fe20000000603 */
[----:B------:R-:W-:Y:S01]  /*0570*/  SHF.R.U32.HI R34, RZ, 0x4, R40 ;  /* 0x00000004ff227819 */ /* 0x000fe20000011628 */
[----:B------:R-:W-:-:S02]  /*0580*/  IDP.4A.S8.S8 R32, R37, R41, R32 ;  /* 0x0000002925207226 */ /* 0x000fc40000000620 */
[----:B------:R-:W-:Y:S01]  /*0590*/  IDP.4A.S8.S8 R35, R24, R21, R3 ;  /* 0x0000001518237226 */ /* 0x000fe20000000603 */
[----:B------:R-:W-:Y:S01]  /*05a0*/  LOP3.LUT R34, R34, 0xf0f0f0f, RZ, 0xc0, !PT ;  /* 0x0f0f0f0f22227812 */ /* 0x000fe200078ec0ff */
        /* <DEDUP_REMOVED lines=10> */
[----:B------:R-:W-:Y:S02]  /*0650*/  I2FP.F32.S32 R21, R21 ;  /* 0x0000001500157245 */ /* 0x000fe40000201400 */
[----:B------:R-:W-:Y:S01]  /*0660*/  FFMA R41, R41, R40, R44 ;  /* 0x0000002829297223 */ /* 0x000fe2000000002c */
[----:B------:R-:W-:Y:S01]  /*0670*/  FMUL R40, R31, R32 ;  /* 0x000000201f287220 */ /* 0x000fe20000400000 */
[----:B------:R-:W-:-:S04]  /*0680*/  FMUL.D2 R31, R42, R35 ;  /* 0x000000232a1f7220 */ /* 0x000fc80000300000 */
[----:B------:R-:W-:Y:S01]  /*0690*/  FFMA R40, R40, R21, R31 ;  /* 0x0000001528287223 */ /* 0x000fe2000000001f */
[----:B------:R-:W-:-:S03]  /*06a0*/  MOV R21, RZ ;  /* 0x000000ff00157202 */ /* 0x000fc60000000f00 */
[----:B------:R-:W-:-:S03]  /*06b0*/  IMAD.WIDE R30, R16, 0x24, R20 ;  /* 0x00000024101e7825 */ /* 0x000fc600078e0214 */
[----:B------:R-:W-:-:S04]  /*06c0*/  IADD3 R30, P0, PT, R30, R2, RZ ;  /* 0x000000021e1e7210 */ /* 0x000fc80007f1e0ff */
[----:B------:R-:W-:-:S05]  /*06d0*/  IADD3.X R31, PT, PT, R31, R17, RZ, P0, !PT ;  /* 0x000000111f1f7210 */ /* 0x000fca00007fe4ff */
[----:B------:R-:W2:Y:S04]  /*06e0*/  LDG.E R42, desc[UR8][R30.64+0x4] ;  /* 0x000004081e2a7981 */ /* 0x000ea8000c1e1900 */
[----:B------:R-:W3:Y:S04]  /*06f0*/  LDG.E R21, desc[UR8][R30.64+0x14] ;  /* 0x000014081e157981 */ /* 0x000ee8000c1e1900 */
[----:B------:R-:W4:Y:S04]  /*0700*/  LDG.E R44, desc[UR8][R30.64+0x8] ;  /* 0x000008081e2c7981 */ /* 0x000f28000c1e1900 */
[----:B------:R0:W5:Y:S01]  /*0710*/  LDG.E R45, desc[UR8][R30.64+0x18] ;  /* 0x000018081e2d7981 */ /* 0x000162000c1e1900 */
[----:B------:R-:W-:Y:S01]  /*0720*/  FADD R8, R41, R8 ;  /* 0x0000000829087221 */ /* 0x000fe20000000000 */
[----:B------:R-:W-:Y:S01]  /*0730*/  FADD R9, R40, R9 ;  /* 0x0000000928097221 */ /* 0x000fe20000000000 */
[----:B------:R-:W-:-:S02]  /*0740*/  HADD2.F32 R40, -RZ, R22.H0_H0 ;  /* 0x20000016ff287230 */ /* 0x000fc40000004100 */
[----:B------:R-:W-:-:S05]  /*0750*/  HADD2.F32 R41, -RZ, R22.H1_H1 ;  /* 0x30000016ff297230 */ /* 0x000fca0000004100 */
[-C--:B0-----:R-:W-:Y:S01]  /*0760*/  FMUL.D2 R30, R33, R41.reuse ;  /* 0x00000029211e7220 */ /* 0x081fe20000300000 */
[----:B------:R-:W-:Y:S01]  /*0770*/  MOV R23, RZ ;  /* 0x000000ff00177202 */ /* 0x000fe20000000f00 */
[----:B------:R-:W-:Y:S01]  /*0780*/  FMUL.D2 R41, R35, R41 ;  /* 0x0000002923297220 */ /* 0x000fe20000300000 */
[----:B--2---:R-:W-:-:S04]  /*0790*/  IDP.4A.S8.S8 R43, R19, R42, RZ ;  /* 0x0000002a132b7226 */ /* 0x004fc800000006ff */
[----:B---3--:R-:W-:-:S04]  /*07a0*/  IDP.4A.S8.S8 R43, R36, R21, R43 ;  /* 0x00000015242b7226 */ /* 0x008fc8000000062b */
[----:B----4-:R-:W-:-:S04]  /*07b0*/  IDP.4A.S8.S8 R43, R38, R44, R43 ;  /* 0x0000002c262b7226 */ /* 0x010fc8000000062b */
[----:B-----5:R-:W-:-:S05]  /*07c0*/  IDP.4A.S8.S8 R43, R24, R45, R43 ;  /* 0x0000002d182b7226 */ /* 0x020fca000000062b */
[----:B------:R-:W-:Y:S01]  /*07d0*/  I2FP.F32.S32 R22, R43 ;  /* 0x0000002b00167245 */ /* 0x000fe20000201400 */
[----:B------:R-:W-:Y:S01]  /*07e0*/  FMUL R43, R3, R40 ;  /* 0x00000028032b7220 */ /* 0x000fe20000400000 */
[----:B------:R-:W-:-:S03]  /*07f0*/  IDP.4A.S8.S8 R42, R25, R42, RZ ;  /* 0x0000002a192a7226 */ /* 0x000fc600000006ff */
[----:B------:R-:W-:Y:S01]  /*0800*/  FFMA R43, R43, R22, R30 ;  /* 0x000000162b2b7223 */ /* 0x000fe2000000001e */
[----:B------:R-:W-:Y:S01]  /*0810*/  MOV R22, R20 ;  /* 0x0000001400167202 */ /* 0x000fe20000000f00 */
[----:B------:R-:W-:-:S04]  /*0820*/  IDP.4A.S8.S8 R42, R39, R21, R42 ;  /* 0x00000015272a7226 */ /* 0x000fc8000000062a */
[----:B------:R-:W-:-:S04]  /*0830*/  IMAD.WIDE R22, R16, 0x48, R22 ;  /* 0x0000004810167825 */ /* 0x000fc800078e0216 */
[----:B------:R-:W-:Y:S01]  /*0840*/  IDP.4A.S8.S8 R42, R37, R44, R42 ;  /* 0x0000002c252a7226 */ /* 0x000fe2000000062a */
[----:B------:R-:W-:-:S03]  /*0850*/  IADD3 R30, P0, PT, R22, R2, RZ ;  /* 0x00000002161e7210 */ /* 0x000fc60007f1e0ff */
[----:B------:R-:W-:Y:S01]  /*0860*/  IDP.4A.S8.S8 R42, R34, R45, R42 ;  /* 0x0000002d222a7226 */ /* 0x000fe2000000062a */
[----:B------:R-:W-:Y:S01]  /*0870*/  IADD3.X R31, PT, PT, R23, R17, RZ, P0, !PT ;  /* 0x00000011171f7210 */ /* 0x000fe200007fe4ff */
[----:B------:R-:W-:-:S03]  /*0880*/  FMUL R40, R32, R40 ;  /* 0x0000002820287220 */ /* 0x000fc60000400000 */
[----:B------:R-:W-:Y:S02]  /*0890*/  I2FP.F32.S32 R21, R42 ;  /* 0x0000002a00157245 */ /* 0x000fe40000201400 */
[----:B------:R-:W2:Y:S01]  /*08a0*/  LDG.E R42, desc[UR8][R30.64+0x4] ;  /* 0x000004081e2a7981 */ /* 0x000ea2000c1e1900 */
[----:B------:R-:W-:Y:S02]  /*08b0*/  MOV R22, R2 ;  /* 0x0000000200167202 */ /* 0x000fe40000000f00 */
[----:B------:R-:W-:Y:S01]  /*08c0*/  FFMA R40, R40, R21, R41 ;  /* 0x0000001528287223 */ /* 0x000fe20000000029 */
[----:B------:R-:W-:Y:S01]  /*08d0*/  MOV R23, R17 ;  /* 0x0000001100177202 */ /* 0x000fe20000000f00 */
[----:B------:R-:W3:Y:S02]  /*08e0*/  LDG.E R21, desc[UR8][R30.64+0x14] ;  /* 0x000014081e157981 */ /* 0x000ee4000c1e1900 */
[----:B------:R-:W-:Y:S02]  /*08f0*/  IMAD.WIDE R44, R16, 0x48, R22 ;  /* 0x00000048102c7825 */ /* 0x000fe400078e0216 */
[----:B------:R-:W4:Y:S04]  /*0900*/  LDG.E R41, desc[UR8][R30.64+0x8] ;  /* 0x000008081e297981 */ /* 0x000f28000c1e1900 */
[----:B------:R-:W5:Y:S04]  /*0910*/  LDG.E R23, desc[UR8][R30.64+0x18] ;  /* 0x000018081e177981 */ /* 0x000f68000c1e1900 */
[----:B------:R-:W5:Y:S01]  /*0920*/  LDG.E R44, desc[UR8][R44.64] ;  /* 0x000000082c2c7981 */ /* 0x000f62000c1e1900 */
[----:B------:R-:W-:Y:S01]  /*0930*/  FADD R10, R43, R10 ;  /* 0x0000000a2b0a7221 */ /* 0x000fe20000000000 */
[----:B------:R-:W-:Y:S01]  /*0940*/  FADD R11, R40, R11 ;  /* 0x0000000b280b7221 */ /* 0x000fe20000000000 */
[----:B--2---:R-:W-:-:S02]  /*0950*/  IDP.4A.S8.S8 R22, R19, R42, RZ ;  /* 0x0000002a13167226 */ /* 0x004fc400000006ff */
[----:B------:R-:W-:Y:S02]  /*0960*/  IDP.4A.S8.S8 R42, R25, R42, RZ ;  /* 0x0000002a192a7226 */ /* 0x000fe400000006ff */
[-C--:B---3--:R-:W-:Y:S02]  /*0970*/  IDP.4A.S8.S8 R22, R36, R21.reuse, R22 ;  /* 0x0000001524167226 */ /* 0x088fe40000000616 */
[----:B------:R-:W-:Y:S01]  /*0980*/  IDP.4A.S8.S8 R42, R39, R21, R42 ;  /* 0x00000015272a7226 */ /* 0x000fe2000000062a */
[----:B------:R-:W-:Y:S01]  /*0990*/  MOV R21, RZ ;  /* 0x000000ff00157202 */ /* 0x000fe20000000f00 */
[-C--:B----4-:R-:W-:Y:S02]  /*09a0*/  IDP.4A.S8.S8 R22, R38, R41.reuse, R22 ;  /* 0x0000002926167226 */ /* 0x090fe40000000616 */
[----:B------:R-:W-:Y:S02]  /*09b0*/  IDP.4A.S8.S8 R42, R37, R41, R42 ;  /* 0x00000029252a7226 */ /* 0x000fe4000000062a */
[----:B------:R-:W-:-:S04]  /*09c0*/  IMAD.WIDE R20, R16, 0x6c, R20 ;  /* 0x0000006c10147825 */ /* 0x000fc800078e0214 */
[-C--:B-----5:R-:W-:Y:S01]  /*09d0*/  IDP.4A.S8.S8 R43, R24, R23.reuse, R22 ;  /* 0x00000017182b7226 */ /* 0x0a0fe20000000616 */
[----:B------:R-:W-:Y:S01]  /*09e0*/  IADD3 R20, P0, PT, R20, R2, RZ ;  /* 0x0000000214147210 */ /* 0x000fe20007f1e0ff */
[--C-:B------:R-:W-:Y:S02]  /*09f0*/  HADD2.F32 R22, -RZ, R44.reuse.H0_H0 ;  /* 0x2000002cff167230 */ /* 0x100fe40000004100 */
[----:B------:R-:W-:Y:S02]  /*0a00*/  IDP.4A.S8.S8 R42, R34, R23, R42 ;  /* 0x00000017222a7226 */ /* 0x000fe4000000062a */
[----:B------:R-:W-:Y:S01]  /*0a10*/  HADD2.F32 R40, -RZ, R44.H1_H1 ;  /* 0x3000002cff287230 */ /* 0x000fe20000004100 */
[----:B------:R-:W-:Y:S01]  /*0a20*/  IADD3.X R21, PT, PT, R21, R17, RZ, P0, !PT ;  /* 0x0000001115157210 */ /* 0x000fe200007fe4ff */
[-C--:B------:R-:W-:Y:S01]  /*0a30*/  FMUL R45, R3, R22.reuse ;  /* 0x00000016032d7220 */ /* 0x080fe20000400000 */
[----:B------:R-:W-:Y:S01]  /*0a40*/  I2FP.F32.S32 R44, R43 ;  /* 0x0000002b002c7245 */ /* 0x000fe20000201400 */
[----:B------:R-:W-:Y:S01]  /*0a50*/  FMUL R22, R32, R22 ;  /* 0x0000001620167220 */ /* 0x000fe20000400000 */
[----:B------:R-:W-:Y:S01]  /*0a60*/  I2FP.F32.S32 R23, R42 ;  /* 0x0000002a00177245 */ /* 0x000fe20000201400 */
[-C--:B------:R-:W-:Y:S01]  /*0a70*/  FMUL.D2 R30, R33, R40.reuse ;  /* 0x00000028211e7220 */ /* 0x080fe20000300000 */
[----:B------:R-:W-:Y:S01]  /*0a80*/  FMUL.D2 R31, R35, R40 ;  /* 0x00000028231f7220 */ /* 0x000fe20000300000 */
[----:B------:R-:W2:Y:S02]  /*0a90*/  LDG.E R42, desc[UR8][R20.64+0x8] ;  /* 0x00000808142a7981 */ /* 0x000ea4000c1e1900 */
[----:B------:R-:W-:Y:S01]  /*0aa0*/  FFMA R45, R45, R44, R30 ;  /* 0x0000002c2d2d7223 */ /* 0x000fe2000000001e */
[----:B------:R-:W-:Y:S01]  /*0ab0*/  FFMA R22, R22, R23, R31 ;  /* 0x0000001716167223 */ /* 0x000fe2000000001f */
[----:B------:R-:W3:Y:S01]  /*0ac0*/  LDG.E R40, desc[UR8][R20.64+0x4] ;  /* 0x0000040814287981 */ /* 0x000ee2000c1e1900 */
[----:B------:R-:W-:-:S02]  /*0ad0*/  MOV R30, R2 ;  /* 0x00000002001e7202 */ /* 0x000fc40000000f00 */
[----:B------:R-:W-:Y:S01]  /*0ae0*/  MOV R31, R17 ;  /* 0x00000011001f7202 */ /* 0x000fe20000000f00 */
[----:B------:R-:W4:Y:S02]  /*0af0*/  LDG.E R23, desc[UR8][R20.64+0x14] ;  /* 0x0000140814177981 */ /* 0x000f24000c1e1900 */
[----:B------:R-:W-:Y:S02]  /*0b00*/  IMAD.WIDE R30, R16, 0x6c, R30 ;  /* 0x0000006c101e7825 */ /* 0x000fe400078e021e */
[----:B------:R-:W5:Y:S04]  /*0b10*/  LDG.E R41, desc[UR8][R20.64+0x18] ;  /* 0x0000180814297981 */ /* 0x000f68000c1e1900 */
[----:B------:R0:W5:Y:S02]  /*0b20*/  LDG.E R30, desc[UR8][R30.64] ;  /* 0x000000081e1e7981 */ /* 0x000164000c1e1900 */
[----:B0-----:R-:W-:Y:S01]  /*0b30*/  MOV R31, RZ ;  /* 0x000000ff001f7202 */ /* 0x001fe20000000f00 */
[----:B---3--:R-:W-:-:S04]  /*0b40*/  IDP.4A.S8.S8 R43, R19, R40, RZ ;  /* 0x00000028132b7226 */ /* 0x008fc800000006ff */
[-C--:B----4-:R-:W-:Y:S02]  /*0b50*/  IDP.4A.S8.S8 R43, R36, R23.reuse, R43 ;  /* 0x00000017242b7226 */ /* 0x090fe4000000062b */
[----:B------:R-:W-:Y:S02]  /*0b60*/  IDP.4A.S8.S8 R40, R25, R40, RZ ;  /* 0x0000002819287226 */ /* 0x000fe400000006ff */
[----:B--2---:R-:W-:Y:S02]  /*0b70*/  IDP.4A.S8.S8 R43, R38, R42, R43 ;  /* 0x0000002a262b7226 */ /* 0x004fe4000000062b */
[----:B------:R-:W-:Y:S02]  /*0b80*/  IDP.4A.S8.S8 R40, R39, R23, R40 ;  /* 0x0000001727287226 */ /* 0x000fe40000000628 */
[----:B-----5:R-:W-:Y:S02]  /*0b90*/  IDP.4A.S8.S8 R23, R24, R41, R43 ;  /* 0x0000002918177226 */ /* 0x020fe4000000062b */
[----:B------:R-:W-:-:S02]  /*0ba0*/  HADD2.F32 R43, -RZ, R30.H0_H0 ;  /* 0x2000001eff2b7230 */ /* 0x000fc40000004100 */
[----:B------:R-:W-:Y:S01]  /*0bb0*/  HADD2.F32 R44, -RZ, R30.H1_H1 ;  /* 0x3000001eff2c7230 */ /* 0x000fe20000004100 */
[----:B------:R-:W-:Y:S02]  /*0bc0*/  I2FP.F32.S32 R20, R23 ;  /* 0x0000001700147245 */ /* 0x000fe40000201400 */
[----:B------:R-:W-:Y:S02]  /*0bd0*/  FMUL R23, R3, R43 ;  /* 0x0000002b03177220 */ /* 0x000fe40000400000 */
[----:B------:R-:W-:-:S04]  /*0be0*/  FMUL.D2 R30, R33, R44 ;  /* 0x0000002c211e7220 */ /* 0x000fc80000300000 */
[----:B------:R-:W-:Y:S02]  /*0bf0*/  FFMA R23, R23, R20, R30 ;  /* 0x0000001417177223 */ /* 0x000fe4000000001e */
[----:B------:R-:W0:Y:S01]  /*0c00*/  S2R R20, SR_TID.X ;  /* 0x0000000000147919 */ /* 0x000e220000002100 */
[----:B------:R-:W-:Y:S01]  /*0c10*/  IDP.4A.S8.S8 R42, R37, R42, R40 ;  /* 0x0000002a252a7226 */ /* 0x000fe20000000628 */
[----:B0-----:R-:W-:-:S04]  /*0c20*/  SHF.L.U32 R20, R20, 0x3, RZ ;  /* 0x0000000314147819 */ /* 0x001fc800000006ff */
[----:B------:R-:W-:Y:S01]  /*0c30*/  LOP3.LUT R30, R20, 0x8, RZ, 0xc0, !PT ;  /* 0x00000008141e7812 */ /* 0x000fe200078ec0ff */
[----:B------:R-:W-:-:S04]  /*0c40*/  IDP.4A.S8.S8 R20, R34, R41, R42 ;  /* 0x0000002922147226 */ /* 0x000fc8000000062a */
        /* <DEDUP_REMOVED lines=10> */
[----:B------:R0:W5:Y:S01]  /*0cf0*/  LDG.E R43, desc[UR8][R40.64+0x18] ;  /* 0x00001808282b7981 */ /* 0x000162000c1e1900 */
[----:B------:R-:W-:Y:S01]  /*0d00*/  FADD R4, R45, R4 ;  /* 0x000000042d047221 */ /* 0x000fe20000000000 */
[----:B0-----:R-:W-:Y:S02]  /*0d10*/  MOV R40, R2 ;  /* 0x0000000200287202 */ /* 0x001fe40000000f00 */
[----:B------:R-:W-:Y:S01]  /*0d20*/  MOV R41, R17 ;  /* 0x0000001100297202 */ /* 0x000fe20000000f00 */
[-C--:B--2---:R-:W-:Y:S02]  /*0d30*/  IDP.4A.S8.S8 R44, R19, R42.reuse, RZ ;  /* 0x0000002a132c7226 */ /* 0x084fe400000006ff */
[----:B------:R-:W-:Y:S02]  /*0d40*/  IDP.4A.S8.S8 R42, R25, R42, RZ ;  /* 0x0000002a192a7226 */ /* 0x000fe400000006ff */
[----:B---3--:R-:W-:-:S02]  /*0d50*/  IDP.4A.S8.S8 R44, R36, R21, R44 ;  /* 0x00000015242c7226 */ /* 0x008fc4000000062c */
[----:B------:R-:W-:Y:S02]  /*0d60*/  IDP.4A.S8.S8 R42, R39, R21, R42 ;  /* 0x00000015272a7226 */ /* 0x000fe4000000062a */
[----:B----4-:R-:W-:Y:S02]  /*0d70*/  IDP.4A.S8.S8 R21, R38, R31, R44 ;  /* 0x0000001f26157226 */ /* 0x010fe4000000062c */
[----:B------:R-:W-:-:S06]  /*0d80*/  IMAD.WIDE R44, R16, 0x90, R40 ;  /* 0x00000090102c7825 */ /* 0x000fcc00078e0228 */
[----:B------:R-:W2:Y:S01]  /*0d90*/  LDG.E R44, desc[UR8][R44.64] ;  /* 0x000000082c2c7981 */ /* 0x000ea2000c1e1900 */
[----:B-----5:R-:W-:Y:S02]  /*0da0*/  IDP.4A.S8.S8 R21, R24, R43, R21 ;  /* 0x0000002b18157226 */ /* 0x020fe40000000615 */
[----:B------:R-:W-:Y:S01]  /*0db0*/  FADD R5, R22, R5 ;  /* 0x0000000516057221 */ /* 0x000fe20000000000 */
[----:B------:R-:W-:Y:S02]  /*0dc0*/  IDP.4A.S8.S8 R31, R37, R31, R42 ;  /* 0x0000001f251f7226 */ /* 0x000fe4000000062a */
[----:B------:R-:W-:Y:S02]  /*0dd0*/  I2FP.F32.S32 R42, R21 ;  /* 0x00000015002a7245 */ /* 0x000fe40000201400 */
[----:B------:R-:W-:Y:S02]  /*0de0*/  IDP.4A.S8.S8 R41, R34, R43, R31 ;  /* 0x0000002b22297226 */ /* 0x000fe4000000061f */
[----:B--2---:R-:W-:-:S02]  /*0df0*/  HADD2.F32 R40, -RZ, R44.H0_H0 ;  /* 0x2000002cff287230 */ /* 0x004fc40000004100 */
[----:B------:R-:W-:-:S03]  /*0e00*/  HADD2.F32 R22, -RZ, R44.H1_H1 ;  /* 0x3000002cff167230 */ /* 0x000fc60000004100 */
[----:B------:R-:W-:Y:S02]  /*0e10*/  FMUL R21, R3, R40 ;  /* 0x0000002803157220 */ /* 0x000fe40000400000 */
[----:B------:R-:W-:-:S04]  /*0e20*/  FMUL.D2 R31, R33, R22 ;  /* 0x00000016211f7220 */ /* 0x000fc80000300000 */
[----:B------:R-:W-:Y:S01]  /*0e30*/  FFMA R21, R21, R42, R31 ;  /* 0x0000002a15157223 */ /* 0x000fe2000000001f */
[----:B------:R-:W-:-:S03]  /*0e40*/  MOV R31, RZ ;  /* 0x000000ff001f7202 */ /* 0x000fc60000000f00 */
[----:B------:R-:W-:-:S03]  /*0e50*/  IMAD.WIDE R30, R16, 0xb4, R30 ;  /* 0x000000b4101e7825 */ /* 0x000fc600078e021e */
[----:B------:R-:W-:-:S04]  /*0e60*/  IADD3 R30, P0, PT, R30, R2, RZ ;  /* 0x000000021e1e7210 */ /* 0x000fc80007f1e0ff */
[----:B------:R-:W-:-:S05]  /*0e70*/  IADD3.X R31, PT, PT, R31, R17, RZ, P0, !PT ;  /* 0x000000111f1f7210 */ /* 0x000fca00007fe4ff */
[----:B------:R-:W2:Y:S04]  /*0e80*/  LDG.E R42, desc[UR8][R30.64+0x4] ;  /* 0x000004081e2a7981 */ /* 0x000ea8000c1e1900 */
[----:B------:R-:W3:Y:S01]  /*0e90*/  LDG.E R43, desc[UR8][R30.64+0x14] ;  /* 0x000014081e2b7981 */ /* 0x000ee2000c1e1900 */
[----:B------:R-:W-:Y:S01]  /*0ea0*/  I2FP.F32.S32 R41, R41 ;  /* 0x0000002900297245 */ /* 0x000fe20000201400 */
[----:B------:R-:W-:Y:S01]  /*0eb0*/  FMUL R40, R32, R40 ;  /* 0x0000002820287220 */ /* 0x000fe20000400000 */
[----:B------:R-:W-:-:S04]  /*0ec0*/  FMUL.D2 R45, R35, R22 ;  /* 0x00000016232d7220 */ /* 0x000fc80000300000 */
[----:B------:R-:W-:Y:S02]  /*0ed0*/  FFMA R22, R40, R41, R45 ;  /* 0x0000002928167223 */ /* 0x000fe4000000002d */
[----:B------:R-:W4:Y:S01]  /*0ee0*/  LDG.E R45, desc[UR8][R30.64+0x18] ;  /* 0x000018081e2d7981 */ /* 0x000f22000c1e1900 */
[----:B--2---:R-:W-:-:S03]  /*0ef0*/  IDP.4A.S8.S8 R40, R19, R42, RZ ;  /* 0x0000002a13287226 */ /* 0x004fc600000006ff */
[----:B------:R0:W2:Y:S01]  /*0f00*/  LDG.E R19, desc[UR8][R30.64+0x8] ;  /* 0x000008081e137981 */ /* 0x0000a2000c1e1900 */
[----:B---3--:R-:W-:Y:S01]  /*0f10*/  IDP.4A.S8.S8 R36, R36, R43, R40 ;  /* 0x0000002b24247226 */ /* 0x008fe20000000628 */
[----:B0-----:R-:W-:Y:S02]  /*0f20*/  MOV R30, R2 ;  /* 0x00000002001e7202 */ /* 0x001fe40000000f00 */
[----:B------:R-:W-:-:S03]  /*0f30*/  MOV R31, R17 ;  /* 0x00000011001f7202 */ /* 0x000fc60000000f00 */
[----:B------:R-:W-:-:S06]  /*0f40*/  IMAD.WIDE R40, R16, 0xb4, R30 ;  /* 0x000000b410287825 */ /* 0x000fcc00078e021e */
[----:B------:R-:W3:Y:S01]  /*0f50*/  LDG.E R40, desc[UR8][R40.64] ;  /* 0x0000000828287981 */ /* 0x000ee2000c1e1900 */
[----:B------:R-:W-:Y:S01]  /*0f60*/  IDP.4A.S8.S8 R42, R25, R42, RZ ;  /* 0x0000002a192a7226 */ /* 0x000fe200000006ff */
[----:B------:R-:W-:-:S03]  /*0f70*/  IADD3 R18, PT, PT, R18, 0x20, RZ ;  /* 0x0000002012127810 */ /* 0x000fc60007ffe0ff */
[----:B------:R-:W-:Y:S01]  /*0f80*/  IDP.4A.S8.S8 R42, R39, R43, R42 ;  /* 0x0000002b272a7226 */ /* 0x000fe2000000062a */
[----:B------:R-:W-:Y:S02]  /*0f90*/  ISETP.GE.AND P0, PT, R18, UR5, PT ;  /* 0x0000000512007c0c */ /* 0x000fe4000bf06270 */
[----:B------:R-:W-:Y:S01]  /*0fa0*/  IADD3 R2, P1, PT, R2, 0x480, RZ ;  /* 0x0000048002027810 */ /* 0x000fe20007f3e0ff */
[----:B------:R-:W-:Y:S01]  /*0fb0*/  FADD R6, R23, R6 ;  /* 0x0000000617067221 */ /* 0x000fe20000000000 */
[----:B------:R-:W-:Y:S01]  /*0fc0*/  FADD R7, R20, R7 ;  /* 0x0000000714077221 */ /* 0x000fe20000000000 */
[----:B------:R-:W-:Y:S01]  /*0fd0*/  FADD R12, R21, R12 ;  /* 0x0000000c150c7221 */ /* 0x000fe20000000000 */
[----:B------:R-:W-:Y:S01]  /*0fe0*/  FADD R13, R22, R13 ;  /* 0x0000000d160d7221 */ /* 0x000fe20000000000 */
[----:B------:R-:W-:Y:S02]  /*0ff0*/  IADD3 R0, PT, PT, R0, 0x20, RZ ;  /* 0x0000002000007810 */ /* 0x000fe40007ffe0ff */
[----:B------:R-:W-:Y:S01]  /*1000*/  IADD3.X R17, PT, PT, RZ, R17, RZ, P1, !PT ;  /* 0x00000011ff117210 */ /* 0x000fe20000ffe4ff */
[----:B--2---:R-:W-:-:S02]  /*1010*/  IDP.4A.S8.S8 R36, R38, R19, R36 ;  /* 0x0000001326247226 */ /* 0x004fc40000000624 */
[----:B------:R-:W-:Y:S02]  /*1020*/  IDP.4A.S8.S8 R42, R37, R19, R42 ;  /* 0x00000013252a7226 */ /* 0x000fe4000000062a */
[-C--:B----4-:R-:W-:Y:S02]  /*1030*/  IDP.4A.S8.S8 R36, R24, R45.reuse, R36 ;  /* 0x0000002d18247226 */ /* 0x090fe40000000624 */
[----:B------:R-:W-:-:S03]  /*1040*/  IDP.4A.S8.S8 R42, R34, R45, R42 ;  /* 0x0000002d222a7226 */ /* 0x000fc6000000062a */
[----:B------:R-:W-:Y:S02]  /*1050*/  I2FP.F32.S32 R36, R36 ;  /* 0x0000002400247245 */ /* 0x000fe40000201400 */
[----:B------:R-:W-:Y:S01]  /*1060*/  I2FP.F32.S32 R42, R42 ;  /* 0x0000002a002a7245 */ /* 0x000fe20000201400 */
[--C-:B---3--:R-:W-:Y:S02]  /*1070*/  HADD2.F32 R19, -RZ, R40.reuse.H0_H0 ;  /* 0x20000028ff137230 */ /* 0x108fe40000004100 */
[----:B------:R-:W-:-:S03]  /*1080*/  HADD2.F32 R24, -RZ, R40.H1_H1 ;  /* 0x30000028ff187230 */ /* 0x000fc60000004100 */
[-C--:B------:R-:W-:Y:S01]  /*1090*/  FMUL R3, R3, R19.reuse ;  /* 0x0000001303037220 */ /* 0x080fe20000400000 */
[----:B------:R-:W-:Y:S01]  /*10a0*/  FMUL R19, R32, R19 ;  /* 0x0000001320137220 */ /* 0x000fe20000400000 */
        /* <DEDUP_REMOVED lines=8> */
.L_x_268:
[----:B------:R0:W-:Y:S04]  /*1130*/  STL.128 [R1], R8 ;  /* 0x0000000801007387 */ /* 0x0001e80000100c00 */
[----:B------:R0:W-:Y:S04]  /*1140*/  STL.128 [R1+0x10], R4 ;  /* 0x0000100401007387 */ /* 0x0001e80000100c00 */
[----:B------:R0:W-:Y:S02]  /*1150*/  STL.128 [R1+0x20], R12 ;  /* 0x0000200c01007387 */ /* 0x0001e40000100c00 */
.L_x_267:
[----:B------:R-:W-:Y:S05]  /*1160*/  BSYNC.RECONVERGENT B0 ;  /* 0x0000000000007941 */ /* 0x000fea0003800200 */
.L_x_266:
        /* <DEDUP_REMOVED lines=23> */
.L_x_271:
[----:B------:R-:W-:Y:S05]  /*12e0*/  BSYNC.RECONVERGENT B0 ;  /* 0x0000000000007941 */ /* 0x000fea0003800200 */
.L_x_270:
        /* <DEDUP_REMOVED lines=130> */
[----:B------:R-:W-:Y:S01]  /*1b10*/  STL.64 [R1+0x8], R6 ;  /* 0x0000080601007387 */ /* 0x000fe20000100a00 */
[----:B------:R-:W-:-:S03]  /*1b20*/  FADD R11, R16, R23 ;  /* 0x00000017100b7221 */ /* 0x000fc60000000000 */
[----:B------:R-:W4:Y:S01]  /*1b30*/  @!P0 LDL R0, [R18+0x8] ;  /* 0x0000080012008983 */ /* 0x000f220000100800 */
[----:B---3--:R-:W-:-:S03]  /*1b40*/  FADD R12, R25, R20 ;  /* 0x00000014190c7221 */ /* 0x008fc60000000000 */
[----:B------:R-:W-:Y:S01]  /*1b50*/  STL.64 [R1+0x10], R8 ;  /* 0x0000100801007387 */ /* 0x000fe20000100a00 */
[----:B------:R-:W1:Y:S01]  /*1b60*/  @!P0 LDC.64 R20, c[0x0][0x390] ;  /* 0x0000e400ff148b82 */ /* 0x000e620000000a00 */
[----:B-----5:R-:W-:Y:S02]  /*1b70*/  FADD R13, R27, R22 ;  /* 0x000000161b0d7221 */ /* 0x020fe40000000000 */
[----:B0-----:R-:W3:Y:S04]  /*1b80*/  @!P0 LDL R2, [R18+0x10] ;  /* 0x0000100012028983 */ /* 0x001ee80000100800 */
[----:B------:R-:W-:Y:S04]  /*1b90*/  STL.64 [R1+0x18], R10 ;  /* 0x0000180a01007387 */ /* 0x000fe80000100a00 */
[----:B------:R-:W5:Y:S04]  /*1ba0*/  @!P0 LDL R3, [R18+0x18] ;  /* 0x0000180012038983 */ /* 0x000f680000100800 */
        /* <DEDUP_REMOVED lines=11> */
[----:B------:R-:W0:Y:S01]  /*1c60*/  SHFL.BFLY PT, R9, R6, 0x8, 0x1f ;  /* 0x0d001f0006097f89 */ /* 0x000e2200000e0000 */
[----:B------:R-:W1:Y:S03]  /*1c70*/  @!P0 LDC R16, c[0x0][0x3a4] ;  /* 0x0000e900ff108b82 */ /* 0x000e660000000800 */
[----:B------:R-:W0:Y:S02]  /*1c80*/  SHFL.BFLY PT, R10, R15, 0x8, 0x1f ;  /* 0x0d001f000f0a7f89 */ /* 0x000e2400000e0000 */
        /* <DEDUP_REMOVED lines=16> */
[C---:B------:R-:W-:Y:S01]  /*1d90*/  @!P0 IMAD.WIDE.U32 R14, R19.reuse, 0x4, R20 ;  /* 0x00000004130e8825 */ /* 0x040fe200078e0014 */
[----:B------:R-:W-:-:S02]  /*1da0*/  @!P0 IADD3 R17, PT, PT, R19, R16, RZ ;  /* 0x0000001013118210 */ /* 0x000fc40007ffe0ff */
[-C--:B------:R-:W-:Y:S01]  /*1db0*/  @!P0 LEA R21, R26, R19.reuse, 0x1 ;  /* 0x000000131a158211 */ /* 0x080fe200078e08ff */
[----:B------:R-:W-:Y:S01]  /*1dc0*/  @!P0 IMAD R23, R28, 0x3, R19 ;  /* 0x000000031c178824 */ /* 0x000fe200078e0213 */
[----:B------:R-:W-:Y:S01]  /*1dd0*/  @!P0 LEA R25, R30, R19, 0x2 ;  /* 0x000000131e198211 */ /* 0x000fe200078e10ff */
        /* <DEDUP_REMOVED lines=20> */
.L_x_272:
        /* <DEDUP_REMOVED lines=14> */
.L_x_767:


//--------------------- .text.mul_mat_vec_q4_0_q8_1_cuda6 --------------------------
	.section	.text.mul_mat_vec_q4_0_q8_1_cuda6,"ax",@progbits
	.align	128
        .global         mul_mat_vec_q4_0_q8_1_cuda6
        .type           mul_mat_vec_q4_0_q8_1_cuda6,@function
        .size           mul_mat_vec_q4_0_q8_1_cuda6,(.L_x_768 - mul_mat_vec_q4_0_q8_1_cuda6)
        .other          mul_mat_vec_q4_0_q8_1_cuda6,@"STO_CUDA_ENTRY STV_DEFAULT"
mul_mat_vec_q4_0_q8_1_cuda6:
.text.mul_mat_vec_q4_0_q8_1_cuda6:
        /* <DEDUP_REMOVED lines=46> */
.L_x_276:
[----:B------:R-:W0:Y:S01]  /*02e0*/  S2R R3, SR_TID.X ;  /* 0x0000000000037919 */ /* 0x000e220000002100 */
[----:B------:R-:W-:-:S04]  /*02f0*/  IMAD.WIDE R38, R0, 0x12, R26 ;  /* 0x0000001200267825 */ /* 0x000fc800078e021a */
[----:B------:R-:W-:Y:S01]  /*0300*/  IMAD.WIDE R32, R0, 0x12, R24 ;  /* 0x0000001200207825 */ /* 0x000fe200078e0218 */
[----:B------:R-:W2:Y:S01]  /*0310*/  LDG.E.U16 R22, desc[UR8][R38.64+-0x8] ;  /* 0xfffff80826167981 */ /* 0x000ea2000c1e1500 */
        /* <DEDUP_REMOVED lines=17> */
[----:B------:R-:W2:Y:S04]  /*0430*/  LDG.E.U16 R36, desc[UR8][R18.64+0x8] ;  /* 0x0000080812247981 */ /* 0x000ea8000c1e1500 */
[----:B------:R-:W2:Y:S04]  /*0440*/  LDG.E R31, desc[UR8][R28.64+0x14] ;  /* 0x000014081c1f7981 */ /* 0x000ea8000c1e1900 */
[----:B------:R-:W2:Y:S04]  /*0450*/  LDG.E R20, desc[UR8][R28.64+0x8] ;  /* 0x000008081c147981 */ /* 0x000ea8000c1e1900 */
[----:B------:R0:W2:Y:S02]  /*0460*/  LDG.E R19, desc[UR8][R28.64+0x18] ;  /* 0x000018081c137981 */ /* 0x0000a4000c1e1900 */
[----:B0-----:R-:W-:-:S02]  /*0470*/  MOV R28, R2 ;  /* 0x00000002001c7202 */ /* 0x001fc40000000f00 */
[----:B------:R-:W-:-:S05]  /*0480*/  MOV R29, R17 ;  /* 0x00000011001d7202 */ /* 0x000fca0000000f00 */
[----:B------:R-:W2:Y:S01]  /*0490*/  LDG.E R18, desc[UR8][R28.64] ;  /* 0x000000081c127981 */ /* 0x000ea2000c1e1900 */
[----:B----4-:R-:W-:Y:S02]  /*04a0*/  LEA R3, R40, R3, 0x10 ;  /* 0x0000000328037211 */ /* 0x010fe400078e80ff */
[----:B-----5:R-:W-:Y:S02]  /*04b0*/  LEA R42, R42, R37, 0x10 ;  /* 0x000000252a2a7211 */ /* 0x020fe400078e80ff */
[----:B------:R-:W-:Y:S02]  /*04c0*/  LOP3.LUT R37, R3, 0xf0f0f0f, RZ, 0xc0, !PT ;  /* 0x0f0f0f0f03257812 */ /* 0x000fe400078ec0ff */
[----:B------:R-:W-:Y:S02]  /*04d0*/  SHF.R.U32.HI R3, RZ, 0x4, R3 ;  /* 0x00000004ff037819 */ /* 0x000fe40000011603 */
[----:B------:R-:W-:Y:S02]  /*04e0*/  SHF.R.U32.HI R40, RZ, 0x4, R42 ;  /* 0x00000004ff287819 */ /* 0x000fe4000001162a */
[----:B------:R-:W-:Y:S01]  /*04f0*/  LOP3.LUT R41, R42, 0xf0f0f0f, RZ, 0xc0, !PT ;  /* 0x0f0f0f0f2a297812 */ /* 0x000fe200078ec0ff */
[----:B---3--:R-:W-:Y:S01]  /*0500*/  IDP.4A.S8.S8 R42, R37, R34, RZ ;  /* 0x00000022252a7226 */ /* 0x008fe200000006ff */
[----:B------:R-:W-:-:S02]  /*0510*/  LOP3.LUT R3, R3, 0xf0f0f0f, RZ, 0xc0, !PT ;  /* 0x0f0f0f0f03037812 */ /* 0x000fc400078ec0ff */
[----:B------:R-:W-:Y:S01]  /*0520*/  LOP3.LUT R40, R40, 0xf0f0f0f, RZ, 0xc0, !PT ;  /* 0x0f0f0f0f28287812 */ /* 0x000fe200078ec0ff */
[----:B------:R-:W-:Y:S01]  /*0530*/  IDP.4A.S8.S8 R34, R41, R34, RZ ;  /* 0x0000002229227226 */ /* 0x000fe200000006ff */
[----:B--2---:R-:W-:Y:S02]  /*0540*/  LEA R35, R44, R35, 0x10 ;  /* 0x000000232c237211 */ /* 0x004fe400078e80ff */
[----:B------:R-:W-:Y:S02]  /*0550*/  LEA R21, R36, R21, 0x10 ;  /* 0x0000001524157211 */ /* 0x000fe400078e80ff */
[----:B------:R-:W-:Y:S01]  /*0560*/  LOP3.LUT R39, R35, 0xf0f0f0f, RZ, 0xc0, !PT ;  /* 0x0f0f0f0f23277812 */ /* 0x000fe200078ec0ff */
[-C--:B------:R-:W-:Y:S01]  /*0570*/  IDP.4A.S8.S8 R42, R3, R31.reuse, R42 ;  /* 0x0000001f032a7226 */ /* 0x080fe2000000062a */
[----:B------:R-:W-:Y:S01]  /*0580*/  LOP3.LUT R38, R21, 0xf0f0f0f, RZ, 0xc0, !PT ;  /* 0x0f0f0f0f15267812 */ /* 0x000fe200078ec0ff */
[----:B------:R-:W-:Y:S01]  /*0590*/  IDP.4A.S8.S8 R31, R40, R31, R34 ;  /* 0x0000001f281f7226 */ /* 0x000fe20000000622 */
[----:B------:R-:W-:-:S02]  /*05a0*/  SHF.R.U32.HI R35, RZ, 0x4, R35 ;  /* 0x00000004ff237819 */ /* 0x000fc40000011623 */
[----:B------:R-:W-:Y:S01]  /*05b0*/  SHF.R.U32.HI R36, RZ, 0x4, R21 ;  /* 0x00000004ff247819 */ /* 0x000fe20000011615 */
[-C--:B------:R-:W-:Y:S02]  /*05c0*/  IDP.4A.S8.S8 R42, R39, R20.reuse, R42 ;  /* 0x00000014272a7226 */ /* 0x080fe4000000062a */
[----:B------:R-:W-:Y:S01]  /*05d0*/  IDP.4A.S8.S8 R31, R38, R20, R31 ;  /* 0x00000014261f7226 */ /* 0x000fe2000000061f */
[----:B------:R-:W-:Y:S02]  /*05e0*/  LOP3.LUT R20, R35, 0xf0f0f0f, RZ, 0xc0, !PT ;  /* 0x0f0f0f0f23147812 */ /* 0x000fe400078ec0ff */
[----:B------:R-:W-:-:S03]  /*05f0*/  LOP3.LUT R36, R36, 0xf0f0f0f, RZ, 0xc0, !PT ;  /* 0x0f0f0f0f24247812 */ /* 0x000fc600078ec0ff */
[-C--:B------:R-:W-:Y:S02]  /*0600*/  IDP.4A.S8.S8 R42, R20, R19.reuse, R42 ;  /* 0x00000013142a7226 */ /* 0x080fe4000000062a */
[----:B------:R-:W-:-:S03]  /*0610*/  IDP.4A.S8.S8 R31, R36, R19, R31 ;  /* 0x00000013241f7226 */ /* 0x000fc6000000061f */
[----:B------:R-:W-:Y:S01]  /*0620*/  I2FP.F32.S32 R19, R42 ;  /* 0x0000002a00137245 */ /* 0x000fe20000201400 */
[--C-:B------:R-:W-:Y:S01]  /*0630*/  HADD2.F32 R21, -RZ, R18.reuse.H1_H1 ;  /* 0x30000012ff157230 */ /* 0x100fe20000004100 */
[----:B------:R-:W-:Y:S01]  /*0640*/  I2FP.F32.S32 R34, R31 ;  /* 0x0000001f00227245 */ /* 0x000fe20000201400 */
[----:B------:R-:W-:Y:S01]  /*0650*/  HADD2.F32 R18, -RZ, R18.H0_H0 ;  /* 0x20000012ff127230 */ /* 0x000fe20000004100 */
[----:B------:R-:W-:Y:S02]  /*0660*/  MOV R31, RZ ;  /* 0x000000ff001f7202 */ /* 0x000fe40000000f00 */
[----:B------:R-:W-:-:S04]  /*0670*/  FMUL R21, R21, 4 ;  /* 0x4080000015157820 */ /* 0x000fc80000400000 */
[C-C-:B------:R-:W-:Y:S01]  /*0680*/  FFMA R42, R18.reuse, R19, -R21.reuse ;  /* 0x00000013122a7223 */ /* 0x140fe20000000815 */
[----:B------:R-:W-:Y:S01]  /*0690*/  FFMA R21, R18, R34, -R21 ;  /* 0x0000002212157223 */ /* 0x000fe20000000815 */
[----:B------:R-:W-:-:S03]  /*06a0*/  IMAD.WIDE R18, R16, 0x48, R30 ;  /* 0x0000004810127825 */ /* 0x000fc600078e021e */
[----:B------:R-:W-:-:S04]  /*06b0*/  IADD3 R34, P0, PT, R18, R2, RZ ;  /* 0x0000000212227210 */ /* 0x000fc80007f1e0ff */
[----:B------:R-:W-:-:S05]  /*06c0*/  IADD3.X R35, PT, PT, R19, R17, RZ, P0, !PT ;  /* 0x0000001113237210 */ /* 0x000fca00007fe4ff */
[----:B------:R-:W2:Y:S01]  /*06d0*/  LDG.E R18, desc[UR8][R34.64+0x4] ;  /* 0x0000040822127981 */ /* 0x000ea2000c1e1900 */
[----:B------:R-:W-:-:S03]  /*06e0*/  HADD2.F32 R19, -RZ, R22.H0_H0 ;  /* 0x20000016ff137230 */ /* 0x000fc60000004100 */
[----:B------:R-:W3:Y:S02]  /*06f0*/  LDG.E R45, desc[UR8][R34.64+0x14] ;  /* 0x00001408222d7981 */ /* 0x000ee4000c1e1900 */
[----:B------:R-:W-:Y:S02]  /*0700*/  FFMA R4, R19, R42, R4 ;  /* 0x0000002a13047223 */ /* 0x000fe40000000004 */
[----:B------:R-:W4:Y:S01]  /*0710*/  LDG.E R44, desc[UR8][R34.64+0x8] ;  /* 0x00000808222c7981 */ /* 0x000f22000c1e1900 */
[----:B------:R-:W-:-:S03]  /*0720*/  IMAD.WIDE R42, R16, 0x48, R28 ;  /* 0x00000048102a7825 */ /* 0x000fc600078e021c */
[----:B------:R-:W5:Y:S04]  /*0730*/  LDG.E R33, desc[UR8][R34.64+0x18] ;  /* 0x0000180822217981 */ /* 0x000f68000c1e1900 */
[----:B------:R-:W5:Y:S01]  /*0740*/  LDG.E R42, desc[UR8][R42.64] ;  /* 0x000000082a2a7981 */ /* 0x000f62000c1e1900 */
        /* <DEDUP_REMOVED lines=8> */
[----:B------:R-:W-:Y:S02]  /*07d0*/  HADD2.F32 R18, -RZ, R32.H0_H0 ;  /* 0x20000020ff127230 */ /* 0x000fe40000004100 */
[----:B------:R-:W-:-:S04]  /*07e0*/  IMAD.WIDE R32, R16, 0x24, R30 ;  /* 0x0000002410207825 */ /* 0x000fc800078e021e */
[--C-:B------:R-:W-:Y:S01]  /*07f0*/  HADD2.F32 R35, -RZ, R42.reuse.H1_H1 ;  /* 0x3000002aff237230 */ /* 0x100fe20000004100 */
[----:B------:R-:W-:Y:S01]  /*0800*/  IADD3 R32, P0, PT, R32, R2, RZ ;  /* 0x0000000220207210 */ /* 0x000fe20007f1e0ff */
[----:B------:R-:W-:Y:S01]  /*0810*/  FFMA R5, R18, R21, R5 ;  /* 0x0000001512057223 */ /* 0x000fe20000000005 */
[----:B------:R-:W-:Y:S01]  /*0820*/  HADD2.F32 R21, -RZ, R42.H0_H0 ;  /* 0x2000002aff157230 */ /* 0x000fe20000004100 */
[----:B------:R-:W-:Y:S01]  /*0830*/  I2FP.F32.S32 R22, R22 ;  /* 0x0000001600167245 */ /* 0x000fe20000201400 */
[----:B------:R-:W-:Y:S01]  /*0840*/  FMUL R42, R35, 4 ;  /* 0x40800000232a7820 */ /* 0x000fe20000400000 */
[----:B------:R-:W-:Y:S02]  /*0850*/  IADD3.X R33, PT, PT, R33, R17, RZ, P0, !PT ;  /* 0x0000001121217210 */ /* 0x000fe400007fe4ff */
[----:B------:R-:W-:Y:S01]  /*0860*/  I2FP.F32.S32 R35, R34 ;  /* 0x0000002200237245 */ /* 0x000fe20000201400 */
[C-C-:B------:R-:W-:Y:S02]  /*0870*/  FFMA R34, R21.reuse, R22, -R42.reuse ;  /* 0x0000001615227223 */ /* 0x140fe4000000082a */
[----:B------:R-:W2:Y:S02]  /*0880*/  LDG.E R22, desc[UR8][R32.64+0x4] ;  /* 0x0000040820167981 */ /* 0x000ea4000c1e1900 */
[----:B------:R-:W-:-:S02]  /*0890*/  FFMA R21, R21, R35, -R42 ;  /* 0x0000002315157223 */ /* 0x000fc4000000082a */
[----:B------:R-:W3:Y:S01]  /*08a0*/  LDG.E R42, desc[UR8][R32.64+0x14] ;  /* 0x00001408202a7981 */ /* 0x000ee2000c1e1900 */
[----:B------:R-:W-:Y:S01]  /*08b0*/  FFMA R12, R19, R34, R12 ;  /* 0x00000022130c7223 */ /* 0x000fe2000000000c */
[C---:B------:R-:W-:Y:S02]  /*08c0*/  IMAD.WIDE R34, R16.reuse, 0x24, R28 ;  /* 0x0000002410227825 */ /* 0x040fe400078e021c */
[----:B------:R-:W4:Y:S04]  /*08d0*/  LDG.E R43, desc[UR8][R32.64+0x8] ;  /* 0x00000808202b7981 */ /* 0x000f28000c1e1900 */
[----:B------:R0:W5:Y:S04]  /*08e0*/  LDG.E R45, desc[UR8][R32.64+0x18] ;  /* 0x00001808202d7981 */ /* 0x000168000c1e1900 */
[----:B------:R-:W5:Y:S01]  /*08f0*/  LDG.E R34, desc[UR8][R34.64] ;  /* 0x0000000822227981 */ /* 0x000f62000c1e1900 */
[----:B0-----:R-:W-:-:S03]  /*0900*/  IMAD.WIDE R32, R16, 0x6c, R30 ;  /* 0x0000006c10207825 */ /* 0x001fc600078e021e */
[----:B------:R-:W-:Y:S01]  /*0910*/  IADD3 R32, P0, PT, R32, R2, RZ ;  /* 0x0000000220207210 */ /* 0x000fe20007f1e0ff */
[----:B------:R-:W-:-:S03]  /*0920*/  FFMA R13, R18, R21, R13 ;  /* 0x00000015120d7223 */ /* 0x000fc6000000000d */
[----:B------:R-:W-:Y:S01]  /*0930*/  IADD3.X R33, PT, PT, R33, R17, RZ, P0, !PT ;  /* 0x0000001121217210 */ /* 0x000fe200007fe4ff */
[-C--:B--2---:R-:W-:Y:S02]  /*0940*/  IDP.4A.S8.S8 R44, R37, R22.reuse, RZ ;  /* 0x00000016252c7226 */ /* 0x084fe400000006ff */
[----:B------:R-:W-:Y:S02]  /*0950*/  IDP.4A.S8.S8 R22, R41, R22, RZ ;  /* 0x0000001629167226 */ /* 0x000fe400000006ff */
[-C--:B---3--:R-:W-:Y:S02]  /*0960*/  IDP.4A.S8.S8 R44, R3, R42.reuse, R44 ;  /* 0x0000002a032c7226 */ /* 0x088fe4000000062c */
[----:B------:R-:W-:Y:S02]  /*0970*/  IDP.4A.S8.S8 R42, R40, R42, R22 ;  /* 0x0000002a282a7226 */ /* 0x000fe40000000616 */
[-C--:B----4-:R-:W-:Y:S02]  /*0980*/  IDP.4A.S8.S8 R22, R39, R43.reuse, R44 ;  /* 0x0000002b27167226 */ /* 0x090fe4000000062c */
[----:B------:R-:W-:Y:S01]  /*0990*/  IDP.4A.S8.S8 R42, R38, R43, R42 ;  /* 0x0000002b262a7226 */ /* 0x000fe2000000062a */
[----:B------:R-:W2:Y:S01]  /*09a0*/  LDG.E R44, desc[UR8][R32.64+0x4] ;  /* 0x00000408202c7981 */ /* 0x000ea2000c1e1900 */
[----:B-----5:R-:W-:-:S02]  /*09b0*/  IDP.4A.S8.S8 R22, R20, R45, R22 ;  /* 0x0000002d14167226 */ /* 0x020fc40000000616 */
[----:B------:R-:W-:Y:S01]  /*09c0*/  IDP.4A.S8.S8 R45, R36, R45, R42 ;  /* 0x0000002d242d7226 */ /* 0x000fe2000000062a */
[----:B------:R-:W3:Y:S01]  /*09d0*/  LDG.E R43, desc[UR8][R32.64+0x18] ;  /* 0x00001808202b7981 */ /* 0x000ee2000c1e1900 */
[--C-:B------:R-:W-:Y:S01]  /*09e0*/  HADD2.F32 R35, -RZ, R34.reuse.H1_H1 ;  /* 0x30000022ff237230 */ /* 0x100fe20000004100 */
[----:B------:R-:W-:Y:S01]  /*09f0*/  I2FP.F32.S32 R22, R22 ;  /* 0x0000001600167245 */ /* 0x000fe20000201400 */
[----:B------:R-:W-:Y:S01]  /*0a00*/  HADD2.F32 R21, -RZ, R34.H0_H0 ;  /* 0x20000022ff157230 */ /* 0x000fe20000004100 */
[----:B------:R-:W-:Y:S02]  /*0a10*/  I2FP.F32.S32 R45, R45 ;  /* 0x0000002d002d7245 */ /* 0x000fe40000201400 */
[----:B------:R-:W-:-:S04]  /*0a20*/  FMUL R42, R35, 4 ;  /* 0x40800000232a7820 */ /* 0x000fc80000400000 */
[C-C-:B------:R-:W-:Y:S01]  /*0a30*/  FFMA R34, R21.reuse, R22, -R42.reuse ;  /* 0x0000001615227223 */ /* 0x140fe2000000082a */
[----:B------:R-:W-:Y:S01]  /*0a40*/  FFMA R21, R21, R45, -R42 ;  /* 0x0000002d15157223 */ /* 0x000fe2000000082a */
[----:B------:R-:W4:Y:S04]  /*0a50*/  LDG.E R22, desc[UR8][R32.64+0x8] ;  /* 0x0000080820167981 */ /* 0x000f28000c1e1900 */
[----:B------:R0:W5:Y:S01]  /*0a60*/  LDG.E R42, desc[UR8][R32.64+0x14] ;  /* 0x00001408202a7981 */ /* 0x000162000c1e1900 */
[----:B------:R-:W-:Y:S01]  /*0a70*/  FFMA R6, R19, R34, R6 ;  /* 0x0000002213067223 */ /* 0x000fe20000000006 */
[----:B------:R-:W-:-:S06]  /*0a80*/  IMAD.WIDE R34, R16, 0x6c, R28 ;  /* 0x0000006c10227825 */ /* 0x000fcc00078e021c */
[----:B------:R-:W3:Y:S01]  /*0a90*/  LDG.E R34, desc[UR8][R34.64] ;  /* 0x0000000822227981 */ /* 0x000ee2000c1e1900 */
[----:B0-----:R-:W-:-:S03]  /*0aa0*/  IMAD.WIDE R32, R16, 0x90, R30 ;  /* 0x0000009010207825 */ /* 0x001fc600078e021e */
[----:B------:R-:W-:-:S04]  /*0ab0*/  IADD3 R32, P0, PT, R32, R2, RZ ;  /* 0x0000000220207210 */ /* 0x000fc80007f1e0ff */
[----:B------:R-:W-:-:S05]  /*0ac0*/  IADD3.X R33, PT, PT, R33, R17, RZ, P0, !PT ;  /* 0x0000001121217210 */ /* 0x000fca00007fe4ff */
[----:B------:R-:W3:Y:S01]  /*0ad0*/  LDG.E R35, desc[UR8][R32.64+0x14] ;  /* 0x0000140820237981 */ /* 0x000ee2000c1e1900 */
[-C--:B--2---:R-:W-:Y:S02]  /*0ae0*/  IDP.4A.S8.S8 R45, R37, R44.reuse, RZ ;  /* 0x0000002c252d7226 */ /* 0x084fe400000006ff */
[----:B------:R-:W-:-:S04]  /*0af0*/  IDP.4A.S8.S8 R44, R41, R44, RZ ;  /* 0x0000002c292c7226 */ /* 0x000fc800000006ff */
[-C--:B-----5:R-:W-:Y:S02]  /*0b00*/  IDP.4A.S8.S8 R44, R40, R42.reuse, R44 ;  /* 0x0000002a282c7226 */ /* 0x0a0fe4000000062c */
[----:B------:R-:W-:Y:S02]  /*0b10*/  IDP.4A.S8.S8 R45, R3, R42, R45 ;  /* 0x0000002a032d7226 */ /* 0x000fe4000000062d */
[-C--:B----4-:R-:W-:Y:S02]  /*0b20*/  IDP.4A.S8.S8 R42, R38, R22.reuse, R44 ;  /* 0x00000016262a7226 */ /* 0x090fe4000000062c */
[----:B------:R-:W2:Y:S01]  /*0b30*/  LDG.E R44, desc[UR8][R32.64+0x4] ;  /* 0x00000408202c7981 */ /* 0x000ea2000c1e1900 */
[----:B------:R-:W-:Y:S02]  /*0b40*/  IDP.4A.S8.S8 R45, R39, R22, R45 ;  /* 0x00000016272d7226 */ /* 0x000fe4000000062d */
[-C--:B---3--:R-:W-:Y:S02]  /*0b50*/  IDP.4A.S8.S8 R42, R36, R43.reuse, R42 ;  /* 0x0000002b242a7226 */ /* 0x088fe4000000062a */
[----:B------:R-:W-:-:S02]  /*0b60*/  IDP.4A.S8.S8 R22, R20, R43, R45 ;  /* 0x0000002b14167226 */ /* 0x000fc4000000062d */
[----:B------:R-:W3:Y:S01]  /*0b70*/  LDG.E R43, desc[UR8][R32.64+0x8] ;  /* 0x00000808202b7981 */ /* 0x000ee2000c1e1900 */
[--C-:B------:R-:W-:Y:S02]  /*0b80*/  HADD2.F32 R45, -RZ, R34.reuse.H1_H1 ;  /* 0x30000022ff2d7230 */ /* 0x100fe40000004100 */
[----:B------:R-:W-:Y:S01]  /*0b90*/  FFMA R7, R18, R21, R7 ;  /* 0x0000001512077223 */ /* 0x000fe20000000007 */
[----:B------:R-:W-:Y:S01]  /*0ba0*/  HADD2.F32 R21, -RZ, R34.H0_H0 ;  /* 0x20000022ff157230 */ /* 0x000fe20000004100 */
[----:B------:R-:W-:Y:S01]  /*0bb0*/  I2FP.F32.S32 R22, R22 ;  /* 0x0000001600167245 */ /* 0x000fe20000201400 */
[----:B------:R-:W-:Y:S01]  /*0bc0*/  FMUL R34, R45, 4 ;  /* 0x408000002d227820 */ /* 0x000fe20000400000 */
[----:B------:R-:W-:-:S03]  /*0bd0*/  I2FP.F32.S32 R45, R42 ;  /* 0x0000002a002d7245 */ /* 0x000fc60000201400 */
[C-C-:B------:R-:W-:Y:S02]  /*0be0*/  FFMA R22, R21.reuse, R22, -R34.reuse ;  /* 0x0000001615167223 */ /* 0x140fe40000000822 */
[----:B------:R-:W-:Y:S02]  /*0bf0*/  FFMA R21, R21, R45, -R34 ;  /* 0x0000002d15157223 */ /* 0x000fe40000000822 */
[----:B------:R-:W4:Y:S01]  /*0c00*/  LDG.E R45, desc[UR8][R32.64+0x18] ;  /* 0x00001808202d7981 */ /* 0x000f22000c1e1900 */
[-C--:B--2---:R-:W-:Y:S02]  /*0c10*/  IDP.4A.S8.S8 R34, R37, R44.reuse, RZ ;  /* 0x0000002c25227226 */ /* 0x084fe400000006ff */
[----:B------:R-:W-:Y:S02]  /*0c20*/  IDP.4A.S8.S8 R44, R41, R44, RZ ;  /* 0x0000002c292c7226 */ /* 0x000fe400000006ff */
[-C--:B------:R-:W-:Y:S02]  /*0c30*/  IDP.4A.S8.S8 R34, R3, R35.reuse, R34 ;  /* 0x0000002303227226 */ /* 0x080fe40000000622 */
[----:B------:R-:W-:-:S02]  /*0c40*/  IDP.4A.S8.S8 R44, R40, R35, R44 ;  /* 0x00000023282c7226 */ /* 0x000fc4000000062c */
[----:B---3--:R-:W-:Y:S02]  /*0c50*/  IDP.4A.S8.S8 R42, R39, R43, R34 ;  /* 0x0000002b272a7226 */ /* 0x008fe40000000622 */
[----:B------:R-:W-:-:S06]  /*0c60*/  IMAD.WIDE R34, R16, 0x90, R28 ;  /* 0x0000009010227825 */ /* 0x000fcc00078e021c */
[----:B------:R-:W2:Y:S01]  /*0c70*/  LDG.E R34, desc[UR8][R34.64] ;  /* 0x0000000822227981 */ /* 0x000ea2000c1e1900 */
[----:B------:R-:W-:-:S04]  /*0c80*/  IMAD.WIDE R30, R16, 0xb4, R30 ;  /* 0x000000b4101e7825 */ /* 0x000fc800078e021e */
[----:B------:R-:W-:Y:S01]  /*0c90*/  IDP.4A.S8.S8 R44, R38, R43, R44 ;  /* 0x0000002b262c7226 */ /* 0x000fe2000000062c */
[----:B------:R-:W-:Y:S01]  /*0ca0*/  IADD3 R30, P0, PT, R30, R2, RZ ;  /* 0x000000021e1e7210 */ /* 0x000fe20007f1e0ff */
[-C--:B----4-:R-:W-:Y:S02]  /*0cb0*/  IDP.4A.S8.S8 R43, R20, R45.reuse, R42 ;  /* 0x0000002d142b7226 */ /* 0x090fe4000000062a */
[----:B------:R-:W-:Y:S01]  /*0cc0*/  IDP.4A.S8.S8 R42, R36, R45, R44 ;  /* 0x0000002d242a7226 */ /* 0x000fe2000000062c */
[----:B------:R-:W-:Y:S02]  /*0cd0*/  IADD3.X R31, PT, PT, R31, R17, RZ, P0, !PT ;  /* 0x000000111f1f7210 */ /* 0x000fe400007fe4ff */
[----:B------:R-:W-:Y:S02]  /*0ce0*/  I2FP.F32.S32 R32, R43 ;  /* 0x0000002b00207245 */ /* 0x000fe40000201400 */
[----:B------:R-:W-:Y:S01]  /*0cf0*/  I2FP.F32.S32 R43, R42 ;  /* 0x0000002a002b7245 */ /* 0x000fe20000201400 */
[----:B------:R-:W-:Y:S01]  /*0d00*/  IMAD.WIDE R28, R16, 0xb4, R28 ;  /* 0x000000b4101c7825 */ /* 0x000fe200078e021c */
[----:B------:R-:W3:Y:S04]  /*0d10*/  LDG.E R42, desc[UR8][R30.64+0x4] ;  /* 0x000004081e2a7981 */ /* 0x000ee8000c1e1900 */
[----:B------:R-:W4:Y:S04]  /*0d20*/  LDG.E R35, desc[UR8][R30.64+0x18] ;  /* 0x000018081e237981 */ /* 0x000f28000c1e1900 */
[----:B------:R-:W5:Y:S01]  /*0d30*/  LDG.E R28, desc[UR8][R28.64] ;  /* 0x000000081c1c7981 */ /* 0x000f62000c1e1900 */
[----:B--2---:R-:W-:-:S02]  /*0d40*/  HADD2.F32 R44, -RZ, R34.H1_H1 ;  /* 0x30000022ff2c7230 */ /* 0x004fc40000004100 */
[----:B------:R-:W-:Y:S02]  /*0d50*/  HADD2.F32 R33, -RZ, R34.H0_H0 ;  /* 0x20000022ff217230 */ /* 0x000fe40000004100 */
[----:B------:R-:W2:Y:S01]  /*0d60*/  LDG.E R34, desc[UR8][R30.64+0x8] ;  /* 0x000008081e227981 */ /* 0x000ea2000c1e1900 */
[----:B------:R-:W-:-:S04]  /*0d70*/  FMUL R44, R44, 4 ;  /* 0x408000002c2c7820 */ /* 0x000fc80000400000 */
[C-C-:B------:R-:W-:Y:S01]  /*0d80*/  FFMA R32, R33.reuse, R32, -R44.reuse ;  /* 0x0000002021207223 */ /* 0x140fe2000000082c */
[----:B------:R-:W-:Y:S02]  /*0d90*/  FFMA R33, R33, R43, -R44 ;  /* 0x0000002b21217223 */ /* 0x000fe4000000082c */
[----:B------:R-:W4:Y:S01]  /*0da0*/  LDG.E R43, desc[UR8][R30.64+0x14] ;  /* 0x000014081e2b7981 */ /* 0x000f22000c1e1900 */
[-C--:B---3--:R-:W-:Y:S02]  /*0db0*/  IDP.4A.S8.S8 R44, R37, R42.reuse, RZ ;  /* 0x0000002a252c7226 */ /* 0x088fe400000006ff */
[----:B------:R-:W-:Y:S01]  /*0dc0*/  IDP.4A.S8.S8 R41, R41, R42, RZ ;  /* 0x0000002a29297226 */ /* 0x000fe200000006ff */
        /* <DEDUP_REMOVED lines=9> */
[----:B----4-:R-:W-:-:S02]  /*0e60*/  IDP.4A.S8.S8 R44, R3, R43, R44 ;  /* 0x0000002b032c7226 */ /* 0x010fc4000000062c */
[----:B------:R-:W-:Y:S02]  /*0e70*/  IDP.4A.S8.S8 R41, R40, R43, R41 ;  /* 0x0000002b28297226 */ /* 0x000fe40000000629 */
[-C--:B--2---:R-:W-:Y:S02]  /*0e80*/  IDP.4A.S8.S8 R44, R39, R34.reuse, R44 ;  /* 0x00000022272c7226 */ /* 0x084fe4000000062c */
[----:B------:R-:W-:Y:S02]  /*0e90*/  IDP.4A.S8.S8 R41, R38, R34, R41 ;  /* 0x0000002226297226 */ /* 0x000fe40000000629 */
[----:B-----5:R-:W-:Y:S02]  /*0ea0*/  HADD2.F32 R3, -RZ, R28.H1_H1 ;  /* 0x3000001cff037230 */ /* 0x020fe40000004100 */
[-C--:B------:R-:W-:Y:S02]  /*0eb0*/  IDP.4A.S8.S8 R44, R20, R35.reuse, R44 ;  /* 0x00000023142c7226 */ /* 0x080fe4000000062c */
[----:B------:R-:W-:-:S02]  /*0ec0*/  IDP.4A.S8.S8 R41, R36, R35, R41 ;  /* 0x0000002324297226 */ /* 0x000fc40000000629 */
        /* <DEDUP_REMOVED lines=10> */
.L_x_275:
[----:B------:R0:W-:Y:S04]  /*0f70*/  STL.128 [R1], R4 ;  /* 0x0000000401007387 */ /* 0x0001e80000100c00 */
[----:B------:R0:W-:Y:S04]  /*0f80*/  STL.128 [R1+0x10], R12 ;  /* 0x0000100c01007387 */ /* 0x0001e80000100c00 */
[----:B------:R0:W-:Y:S02]  /*0f90*/  STL.128 [R1+0x20], R8 ;  /* 0x0000200801007387 */ /* 0x0001e40000100c00 */
.L_x_274:
[----:B------:R-:W-:Y:S05]  /*0fa0*/  BSYNC.RECONVERGENT B0 ;  /* 0x0000000000007941 */ /* 0x000fea0003800200 */
.L_x_273:
        /* <DEDUP_REMOVED lines=23> */
.L_x_278:
[----:B------:R-:W-:Y:S05]  /*1120*/  BSYNC.RECONVERGENT B0 ;  /* 0x0000000000007941 */ /* 0x000fea0003800200 */
.L_x_277:
        /* <DEDUP_REMOVED lines=195> */
.L_x_279:
        /* <DEDUP_REMOVED lines=10> */
.L_x_768:


//--------------------- .text.mul_mat_vec_q6_K_q8_1_cuda5 --------------------------
	.section	.text.mul_mat_vec_q6_K_q8_1_cuda5,"ax",@progbits
	.align	128
        .global         mul_mat_vec_q6_K_q8_1_cuda5
        .type           mul_mat_vec_q6_K_q8_1_cuda5,@function
        .size           mul_mat_vec_q6_K_q8_1_cuda5,(.L_x_769 - mul_mat_vec_q6_K_q8_1_cuda5)
        .other          mul_mat_vec_q6_K_q8_1_cuda5,@"STO_CUDA_ENTRY STV_DEFAULT"
mul_mat_vec_q6_K_q8_1_cuda5:
.text.mul_mat_vec_q6_K_q8_1_cuda5:
        /* <DEDUP_REMOVED lines=10> */
[----:B------:R4:W-:Y:S01]  /*00a0*/  STL.64 [R1], RZ ;  /* 0x000000ff01007387 */ /* 0x0009e20000100a00 */
[----:B------:R-:W-:Y:S02]  /*00b0*/  CS2R R6, SRZ ;  /* 0x0000000000067805 */ /* 0x000fe4000001ff00 */
[----:B------:R-:W-:Y:S01]  /*00c0*/  CS2R R10, SRZ ;  /* 0x00000000000a7805 */ /* 0x000fe2000001ff00 */
[----:B------:R4:W-:Y:S04]  /*00d0*/  STL.64 [R1+0x8], RZ ;  /* 0x000008ff01007387 */ /* 0x0009e80000100a00 */
[----:B------:R4:W-:Y:S04]  /*00e0*/  STL.64 [R1+0x10], RZ ;  /* 0x000010ff01007387 */ /* 0x0009e80000100a00 */
[----:B------:R4:W-:Y:S01]  /*00f0*/  STL.64 [R1+0x18], RZ ;  /* 0x000018ff01007387 */ /* 0x0009e20000100a00 */
[----:B-1----:R-:W-:-:S03]  /*0100*/  SHF.R.S32.HI R0, RZ, 0x1f, R3 ;  /* 0x0000001fff007819 */ /* 0x002fc60000011403 */
[----:B------:R4:W-:Y:S01]  /*0110*/  STL.64 [R1+0x20], RZ ;  /* 0x000020ff01007387 */ /* 0x0009e20000100a00 */
[----:B------:R-:W-:Y:S02]  /*0120*/  LEA.HI R12, R0, R3, RZ, 0x8 ;  /* 0x00000003000c7211 */ /* 0x000fe400078f40ff */
[----:B------:R-:W-:Y:S02]  /*0130*/  CS2R R2, SRZ ;  /* 0x0000000000027805 */ /* 0x000fe4000001ff00 */
[----:B------:R-:W-:Y:S02]  /*0140*/  MOV R0, R1 ;  /* 0x0000000100007202 */ /* 0x000fe40000000f00 */
        /* <DEDUP_REMOVED lines=12> */
[----:B------:R-:W-:Y:S02]  /*0210*/  LOP3.LUT R16, R3, 0x1, R16, 0xf8, !PT ;  /* 0x0000000103107812 */ /* 0x000fe400078ef810 */
[----:B------:R-:W-:-:S03]  /*0220*/  IADD3 R13, P0, PT, R13, R20, RZ ;  /* 0x000000140d0d7210 */ /* 0x000fc60007f1e0ff */
[----:B------:R-:W-:Y:S01]  /*0230*/  IMAD.WIDE.U32 R16, R16, 0x24, RZ ;  /* 0x0000002410107825 */ /* 0x000fe200078e00ff */
[----:B------:R-:W-:-:S03]  /*0240*/  IADD3.X R3, PT, PT, RZ, RZ, RZ, P0, !PT ;  /* 0x000000ffff037210 */ /* 0x000fc600007fe4ff */
[----:B------:R-:W-:-:S04]  /*0250*/  IMAD.WIDE.U32 R16, R13, 0x120, R16 ;  /* 0x000001200d107825 */ /* 0x000fc800078e0010 */
[----:B------:R-:W-:Y:S01]  /*0260*/  IMAD R13, R3, 0x120, RZ ;  /* 0x00000120030d7824 */ /* 0x000fe200078e02ff */
[----:B-1----:R-:W-:Y:S02]  /*0270*/  IADD3 R21, P0, PT, R16, UR6, RZ ;  /* 0x0000000610157c10 */ /* 0x002fe4000ff1e0ff */
[----:B0-----:R-:W-:Y:S02]  /*0280*/  SHF.R.S32.HI R3, RZ, 0x1f, R22 ;  /* 0x0000001fff037819 */ /* 0x001fe40000011416 */
[----:B------:R-:W-:Y:S01]  /*0290*/  SHF.L.U32 R16, R18, 0x2, RZ ;  /* 0x0000000212107819 */ /* 0x000fe200000006ff */
[C---:B------:R-:W-:Y:S01]  /*02a0*/  IMAD R18, R12.reuse, UR4, R12 ;  /* 0x000000040c127c24 */ /* 0x040fe2000f8e020c */
[----:B------:R-:W-:Y:S01]  /*02b0*/  LEA.HI R19, R3, R22, RZ, 0x5 ;  /* 0x0000001603137211 */ /* 0x000fe200078f28ff */
[----:B------:R-:W-:Y:S01]  /*02c0*/  HFMA2 R3, -RZ, RZ, 0, 0 ;  /* 0x00000000ff037431 */ /* 0x000fe200000001ff */
[----:B------:R-:W-:Y:S01]  /*02d0*/  IADD3.X R28, PT, PT, R17, UR7, R13, P0, !PT ;  /* 0x00000007111c7c10 */ /* 0x000fe200087fe40d */
[----:B------:R-:W-:Y:S01]  /*02e0*/  IMAD R17, R12, UR4, R15 ;  /* 0x000000040c117c24 */ /* 0x000fe2000f8e020f */
[----:B------:R-:W-:-:S02]  /*02f0*/  IADD3 R13, PT, PT, R15, R18, RZ ;  /* 0x000000120f0d7210 */ /* 0x000fc40007ffe0ff */
[----:B------:R-:W-:Y:S02]  /*0300*/  LOP3.LUT R16, R16, 0x1c, RZ, 0xc0, !PT ;  /* 0x0000001c10107812 */ /* 0x000fe400078ec0ff */
[----:B------:R-:W-:-:S07]  /*0310*/  SHF.R.S32.HI R18, RZ, 0x5, R19 ;  /* 0x00000005ff127819 */ /* 0x000fce0000011413 */
.L_x_283:
[----:B------:R-:W0:Y:S01]  /*0320*/  S2R R20, SR_TID.X ;  /* 0x0000000000147919 */ /* 0x000e220000002100 */
[----:B------:R-:W1:Y:S02]  /*0330*/  LDC.64 R42, c[0x0][0x380] ;  /* 0x0000e000ff2a7b82 */ /* 0x000e640000000a00 */
[----:B-1----:R-:W-:Y:S01]  /*0340*/  IMAD.WIDE R26, R17, 0xd2, R42 ;  /* 0x000000d2111a7825 */ /* 0x002fe200078e022a */
[----:B0-----:R-:W-:Y:S02]  /*0350*/  SHF.R.U32.HI R23, RZ, 0x1, R20 ;  /* 0x00000001ff177819 */ /* 0x001fe40000011614 */
[----:B------:R-:W-:Y:S01]  /*0360*/  SHF.L.U32 R41, R20, 0x2, RZ ;  /* 0x0000000214297819 */ /* 0x000fe200000006ff */
[----:B------:R-:W-:Y:S01]  /*0370*/  IMAD.WIDE R42, R13, 0xd2, R42 ;  /* 0x000000d20d2a7825 */ /* 0x000fe200078e022a */
[----:B------:R-:W-:Y:S01]  /*0380*/  LOP3.LUT R23, R23, 0x8, RZ, 0xc0, !PT ;  /* 0x0000000817177812 */ /* 0x000fe200078ec0ff */
[----:B------:R-:W2:Y:S01]  /*0390*/  LDG.E.U16.CONSTANT R37, desc[UR8][R26.64+0xd0] ;  /* 0x0000d0081a257981 */ /* 0x000ea2000c1e9500 */
[----:B------:R-:W-:-:S02]  /*03a0*/  LOP3.LUT R41, R41, 0x7c, RZ, 0xc0, !PT ;  /* 0x0000007c29297812 */ /* 0x000fc400078ec0ff */
[----:B------:R-:W-:Y:S02]  /*03b0*/  LOP3.LUT R19, R23, 0x7, R20, 0xf8, !PT ;  /* 0x0000000717137812 */ /* 0x000fe400078ef814 */
[----:B------:R-:W-:Y:S02]  /*03c0*/  IADD3 R24, P0, PT, R41, R26, RZ ;  /* 0x0000001a29187210 */ /* 0x000fe40007f1e0ff */
[----:B------:R-:W-:Y:S02]  /*03d0*/  SHF.L.U32 R19, R19, 0x2, RZ ;  /* 0x0000000213137819 */ /* 0x000fe400000006ff */
[----:B------:R-:W-:Y:S02]  /*03e0*/  IADD3.X R25, PT, PT, RZ, R27, RZ, P0, !PT ;  /* 0x0000001bff197210 */ /* 0x000fe400007fe4ff */
[----:B------:R-:W-:-:S03]  /*03f0*/  LOP3.LUT R35, R19, 0x80, RZ, 0xfc, !PT ;  /* 0x0000008013237812 */ /* 0x000fc600078efcff */
[----:B------:R-:W3:Y:S01]  /*0400*/  LDG.E.U16.CONSTANT R32, desc[UR8][R24.64] ;  /* 0x0000000818207981 */ /* 0x000ee2000c1e9500 */
[----:B------:R-:W-:-:S03]  /*0410*/  IADD3 R44, P1, PT, R26, R35, RZ ;  /* 0x000000231a2c7210 */ /* 0x000fc60007f3e0ff */
[----:B------:R0:W3:Y:S01]  /*0420*/  LDG.E.U16.CONSTANT R39, desc[UR8][R24.64+0x2] ;  /* 0x0000020818277981 */ /* 0x0000e2000c1e9500 */
[----:B------:R-:W-:-:S05]  /*0430*/  IADD3.X R45, PT, PT, RZ, R27, RZ, P1, !PT ;  /* 0x0000001bff2d7210 */ /* 0x000fca0000ffe4ff */
[----:B------:R-:W4:Y:S04]  /*0440*/  LDG.E.U16.CONSTANT R19, desc[UR8][R44.64] ;  /* 0x000000082c137981 */ /* 0x000f28000c1e9500 */
[----:B------:R-:W4:Y:S01]  /*0450*/  LDG.E.U16.CONSTANT R36, desc[UR8][R44.64+0x2] ;  /* 0x000002082c247981 */ /* 0x000f22000c1e9500 */
[----:B------:R-:W-:Y:S02]  /*0460*/  IADD3 R40, P0, PT, R41, R42, RZ ;  /* 0x0000002a29287210 */ /* 0x000fe40007f1e0ff */
[----:B------:R-:W-:Y:S02]  /*0470*/  IADD3 R34, P1, PT, R42, R35, RZ ;  /* 0x000000232a227210 */ /* 0x000fe40007f3e0ff */
[-C--:B------:R-:W-:Y:S02]  /*0480*/  IADD3.X R41, PT, PT, RZ, R43.reuse, RZ, P0, !PT ;  /* 0x0000002bff297210 */ /* 0x080fe400007fe4ff */
[----:B------:R-:W-:-:S03]  /*0490*/  IADD3.X R35, PT, PT, RZ, R43, RZ, P1, !PT ;  /* 0x0000002bff237210 */ /* 0x000fc60000ffe4ff */
[----:B------:R-:W5:Y:S04]  /*04a0*/  LDG.E.U16.CONSTANT R22, desc[UR8][R40.64] ;  /* 0x0000000828167981 */ /* 0x000f68000c1e9500 */
[----:B------:R-:W5:Y:S04]  /*04b0*/  LDG.E.U16.CONSTANT R31, desc[UR8][R40.64+0x2] ;  /* 0x00000208281f7981 */ /* 0x000f68000c1e9500 */
[----:B------:R-:W2:Y:S04]  /*04c0*/  LDG.E.U16.CONSTANT R30, desc[UR8][R34.64] ;  /* 0x00000008221e7981 */ /* 0x000ea8000c1e9500 */
[----:B------:R1:W2:Y:S01]  /*04d0*/  LDG.E.U16.CONSTANT R33, desc[UR8][R34.64+0x2] ;  /* 0x0000020822217981 */ /* 0x0002a2000c1e9500 */
[----:B------:R-:W-:-:S04]  /*04e0*/  LOP3.LUT R23, R23, 0x3, R14, 0xf8, !PT ;  /* 0x0000000317177812 */ /* 0x000fc800078ef80e */
[----:B------:R-:W-:-:S04]  /*04f0*/  LOP3.LUT R23, R23, 0xc0, RZ, 0xfc, !PT ;  /* 0x000000c017177812 */ /* 0x000fc800078efcff */
[----:B0-----:R-:W-:Y:S02]  /*0500*/  IADD3 R24, P1, PT, R26, R23, RZ ;  /* 0x000000171a187210 */ /* 0x001fe40007f3e0ff */
[----:B------:R-:W-:Y:S02]  /*0510*/  MOV R26, R21 ;  /* 0x00000015001a7202 */ /* 0x000fe40000000f00 */
[----:B------:R-:W-:Y:S02]  /*0520*/  IADD3.X R25, PT, PT, RZ, R27, RZ, P1, !PT ;  /* 0x0000001bff197210 */ /* 0x000fe40000ffe4ff */
[----:B------:R-:W-:Y:S02]  /*0530*/  MOV R27, R28 ;  /* 0x0000001c001b7202 */ /* 0x000fe40000000f00 */
[----:B------:R-:W-:Y:S01]  /*0540*/  IADD3 R28, P1, PT, R16, R26, RZ ;  /* 0x0000001a101c7210 */ /* 0x000fe20007f3e0ff */
[----:B------:R-:W2:Y:S01]  /*0550*/  LDG.E.U8.CONSTANT R40, desc[UR8][R24.64+0x4] ;  /* 0x0000040818287981 */ /* 0x000ea2000c1e9100 */
[----:B------:R-:W-:-:S02]  /*0560*/  IADD3 R20, P0, PT, R42, R23, RZ ;  /* 0x000000172a147210 */ /* 0x000fc40007f1e0ff */
[----:B------:R-:W-:Y:S01]  /*0570*/  IADD3.X R29, PT, PT, RZ, R27, RZ, P1, !PT ;  /* 0x0000001bff1d7210 */ /* 0x000fe20000ffe4ff */
[----:B------:R0:W2:Y:S01]  /*0580*/  LDG.E.U8.CONSTANT R23, desc[UR8][R24.64] ;  /* 0x0000000818177981 */ /* 0x0000a2000c1e9100 */
[----:B------:R-:W-:-:S03]  /*0590*/  IADD3.X R21, PT, PT, RZ, R43, RZ, P0, !PT ;  /* 0x0000002bff157210 */ /* 0x000fc600007fe4ff */
[----:B------:R-:W2:Y:S04]  /*05a0*/  LDG.E.CONSTANT R35, desc[UR8][R28.64+0x4] ;  /* 0x000004081c237981 */ /* 0x000ea8000c1e9900 */
[----:B------:R-:W2:Y:S01]  /*05b0*/  LDG.E.U8.CONSTANT R41, desc[UR8][R20.64] ;  /* 0x0000000814297981 */ /* 0x000ea2000c1e9100 */
[----:B---3--:R-:W-:-:S03]  /*05c0*/  LEA R38, R39, R32, 0x10 ;  /* 0x0000002027267211 */ /* 0x008fc600078e80ff */
[----:B------:R-:W3:Y:S01]  /*05d0*/  LDG.E.CONSTANT R32, desc[UR8][R28.64+0x4c] ;  /* 0x00004c081c207981 */ /* 0x000ee2000c1e9900 */
[----:B----4-:R-:W-:Y:S02]  /*05e0*/  LEA R36, R36, R19, 0x10 ;  /* 0x0000001324247211 */ /* 0x010fe400078e80ff */
[----:B------:R-:W-:-:S04]  /*05f0*/  LOP3.LUT R19, R14, 0x2, RZ, 0xc0, !PT ;  /* 0x000000020e137812 */ /* 0x000fc800078ec0ff */
[----:B-1----:R-:W-:Y:S02]  /*0600*/  SHF.R.S32.HI R34, RZ, R19, R36 ;  /* 0x00000013ff227219 */ /* 0x002fe40000011424 */
[----:B------:R-:W-:Y:S01]  /*0610*/  SHF.R.U32.HI R39, RZ, 0x4, R38 ;  /* 0x00000004ff277819 */ /* 0x000fe20000011626 */
[----:B------:R-:W4:Y:S01]  /*0620*/  LDG.E.U16.CONSTANT R36, desc[UR8][R26.64] ;  /* 0x000000081a247981 */ /* 0x000f22000c1e9500 */
[----:B0-----:R-:W-:-:S04]  /*0630*/  LOP3.LUT R24, R34, 0x30303030, RZ, 0xc0, !PT ;  /* 0x3030303022187812 */ /* 0x001fc800078ec0ff */
[----:B------:R-:W-:Y:S02]  /*0640*/  LOP3.LUT R24, R24, 0xf0f0f0f, R39, 0xf8, !PT ;  /* 0x0f0f0f0f18187812 */ /* 0x000fe400078ef827 */
[----:B------:R-:W4:Y:S01]  /*0650*/  LDG.E.U16.CONSTANT R39, desc[UR8][R26.64+0x48] ;  /* 0x000048081a277981 */ /* 0x000f22000c1e9500 */
[----:B------:R-:W-:-:S04]  /*0660*/  SHF.L.U32 R34, R34, 0x4, RZ ;  /* 0x0000000422227819 */ /* 0x000fc800000006ff */
[----:B------:R-:W-:Y:S02]  /*0670*/  LOP3.LUT R25, R34, 0x30303030, RZ, 0xc0, !PT ;  /* 0x3030303022197812 */ /* 0x000fe400078ec0ff */
[----:B-----5:R-:W-:Y:S01]  /*0680*/  LEA R22, R31, R22, 0x10 ;  /* 0x000000161f167211 */ /* 0x020fe200078e80ff */
[----:B------:R0:W5:Y:S01]  /*0690*/  LDG.E.U8.CONSTANT R34, desc[UR8][R20.64+0x4] ;  /* 0x0000040814227981 */ /* 0x000162000c1e9100 */
[----:B------:R-:W-:-:S04]  /*06a0*/  LOP3.LUT R38, R25, 0xf0f0f0f, R38, 0xf8, !PT ;  /* 0x0f0f0f0f19267812 */ /* 0x000fc800078ef826 */
[----:B------:R-:W-:Y:S02]  /*06b0*/  IADD3 R31, PT, PT, R38, 0x60606060, RZ ;  /* 0x60606060261f7810 */ /* 0x000fe40007ffe0ff */
[----:B--2---:R-:W-:Y:S02]  /*06c0*/  LEA R30, R33, R30, 0x10 ;  /* 0x0000001e211e7211 */ /* 0x004fe400078e80ff */
[----:B------:R-:W-:Y:S02]  /*06d0*/  IADD3 R25, PT, PT, R24, 0x60606060, RZ ;  /* 0x6060606018197810 */ /* 0x000fe40007ffe0ff */
[----:B0-----:R-:W-:Y:S02]  /*06e0*/  LOP3.LUT R20, R38, 0x20202020, R31, 0x18, !PT ;  /* 0x2020202026147812 */ /* 0x001fe400078e181f */
[----:B------:R-:W-:Y:S02]  /*06f0*/  SHF.R.S32.HI R19, RZ, R19, R30 ;  /* 0x00000013ff137219 */ /* 0x000fe4000001141e */
[----:B------:R-:W-:-:S02]  /*0700*/  PRMT R30, R20, 0xba98, RZ ;  /* 0x0000ba98141e7816 */ /* 0x000fc400000000ff */
[----:B------:R-:W-:Y:S02]  /*0710*/  LOP3.LUT R44, R24, 0x20202020, R25, 0x18, !PT ;  /* 0x20202020182c7812 */ /* 0x000fe400078e1819 */
[----:B------:R-:W-:Y:S02]  /*0720*/  PRMT R21, R38, 0xba98, RZ ;  /* 0x0000ba9826157816 */ /* 0x000fe400000000ff */
[----:B------:R-:W-:Y:S02]  /*0730*/  LOP3.LUT R20, R30, 0x80808080, R31, 0x6, !PT ;  /* 0x808080801e147812 */ /* 0x000fe400078e061f */
[----:B------:R-:W-:Y:S02]  /*0740*/  PRMT R44, R44, 0xba98, RZ ;  /* 0x0000ba982c2c7816 */ /* 0x000fe400000000ff */
[----:B------:R-:W-:Y:S02]  /*0750*/  LOP3.LUT R31, R30, 0x7f7f7f7f, R21, 0x60, !PT ;  /* 0x7f7f7f7f1e1f7812 */ /* 0x000fe400078e6015 */
[----:B------:R-:W-:-:S02]  /*0760*/  PRMT R45, R24, 0xba98, RZ ;  /* 0x0000ba98182d7816 */ /* 0x000fc400000000ff */
[----:B------:R-:W-:Y:S02]  /*0770*/  SHF.R.U32.HI R21, RZ, 0x4, R22 ;  /* 0x00000004ff157819 */ /* 0x000fe40000011616 */
[C---:B------:R-:W-:Y:S02]  /*0780*/  LOP3.LUT R30, R19.reuse, 0x30303030, RZ, 0xc0, !PT ;  /* 0x30303030131e7812 */ /* 0x040fe400078ec0ff */
[C---:B------:R-:W-:Y:S02]  /*0790*/  LOP3.LUT R24, R44.reuse, 0x80808080, R25, 0x6, !PT ;  /* 0x808080802c187812 */ /* 0x040fe400078e0619 */
[----:B------:R-:W-:Y:S02]  /*07a0*/  LOP3.LUT R25, R44, 0x7f7f7f7f, R45, 0x60, !PT ;  /* 0x7f7f7f7f2c197812 */ /* 0x000fe400078e602d */
[----:B------:R-:W-:Y:S02]  /*07b0*/  LOP3.LUT R21, R30, 0xf0f0f0f, R21, 0xf8, !PT ;  /* 0x0f0f0f0f1e157812 */ /* 0x000fe400078ef815 */
[----:B------:R-:W-:-:S02]  /*07c0*/  SHF.L.U32 R30, R19, 0x4, RZ ;  /* 0x00000004131e7819 */ /* 0x000fc400000006ff */
[----:B------:R-:W-:Y:S02]  /*07d0*/  LOP3.LUT R19, R25, R24, RZ, 0xfc, !PT ;  /* 0x0000001819137212 */ /* 0x000fe400078efcff */
[----:B------:R-:W-:Y:S02]  /*07e0*/  LOP3.LUT R25, R30, 0x30303030, RZ, 0xc0, !PT ;  /* 0x303030301e197812 */ /* 0x000fe400078ec0ff */
[----:B------:R-:W-:Y:S02]  /*07f0*/  IADD3 R30, PT, PT, R21, 0x60606060, RZ ;  /* 0x60606060151e7810 */ /* 0x000fe40007ffe0ff */
[----:B------:R-:W-:Y:S02]  /*0800*/  LOP3.LUT R24, R25, 0xf0f0f0f, R22, 0xf8, !PT ;  /* 0x0f0f0f0f19187812 */ /* 0x000fe400078ef816 */
[----:B------:R-:W-:Y:S02]  /*0810*/  LOP3.LUT R22, R21, 0x20202020, R30, 0x18, !PT ;  /* 0x2020202015167812 */ /* 0x000fe400078e181e */
[----:B------:R-:W-:-:S02]  /*0820*/  LOP3.LUT R20, R31, R20, RZ, 0xfc, !PT ;  /* 0x000000141f147212 */ /* 0x000fc400078efcff */
[----:B------:R-:W-:Y:S02]  /*0830*/  PRMT R31, R22, 0xba98, RZ ;  /* 0x0000ba98161f7816 */ /* 0x000fe400000000ff */
[C---:B------:R-:W-:Y:S02]  /*0840*/  IADD3 R25, PT, PT, R24.reuse, 0x60606060, RZ ;  /* 0x6060606018197810 */ /* 0x040fe40007ffe0ff */
[----:B------:R-:W-:Y:S02]  /*0850*/  LOP3.LUT R22, R31, 0x80808080, R30, 0x6, !PT ;  /* 0x808080801f167812 */ /* 0x000fe400078e061e */
[----:B------:R-:W-:Y:S02]  /*0860*/  PRMT R38, R21, 0xba98, RZ ;  /* 0x0000ba9815267816 */ /* 0x000fe400000000ff */
[----:B------:R-:W-:Y:S02]  /*0870*/  LOP3.LUT R30, R24, 0x20202020, R25, 0x18, !PT ;  /* 0x20202020181e7812 */ /* 0x000fe400078e1819 */
[----:B------:R-:W-:-:S02]  /*0880*/  LOP3.LUT R21, R31, 0x7f7f7f7f, R38, 0x60, !PT ;  /* 0x7f7f7f7f1f157812 */ /* 0x000fc400078e6026 */
[----:B------:R-:W-:Y:S02]  /*0890*/  PRMT R30, R30, 0xba98, RZ ;  /* 0x0000ba981e1e7816 */ /* 0x000fe400000000ff */
[----:B------:R-:W-:Y:S02]  /*08a0*/  PRMT R31, R24, 0xba98, RZ ;  /* 0x0000ba98181f7816 */ /* 0x000fe400000000ff */
[C---:B------:R-:W-:Y:S02]  /*08b0*/  LOP3.LUT R24, R30.reuse, 0x80808080, R25, 0x6, !PT ;  /* 0x808080801e187812 */ /* 0x040fe400078e0619 */
[----:B------:R-:W-:Y:S01]  /*08c0*/  LOP3.LUT R25, R30, 0x7f7f7f7f, R31, 0x60, !PT ;  /* 0x7f7f7f7f1e197812 */ /* 0x000fe200078e601f */
[----:B------:R-:W-:Y:S01]  /*08d0*/  IMAD.WIDE R30, R18, 0x48, R28 ;  /* 0x00000048121e7825 */ /* 0x000fe200078e021c */
[----:B------:R-:W-:Y:S02]  /*08e0*/  LOP3.LUT R21, R21, R22, RZ, 0xfc, !PT ;  /* 0x0000001615157212 */ /* 0x000fe400078efcff */
[----:B------:R-:W-:-:S02]  /*08f0*/  LOP3.LUT R22, R25, R24, RZ, 0xfc, !PT ;  /* 0x0000001819167212 */ /* 0x000fc400078efcff */
[----:B------:R-:W-:Y:S01]  /*0900*/  PRMT R23, R23, 0x8880, RZ ;  /* 0x0000888017177816 */ /* 0x000fe200000000ff */
[----:B------:R-:W2:Y:S01]  /*0910*/  LDG.E.CONSTANT R33, desc[UR8][R30.64+0x4] ;  /* 0x000004081e217981 */ /* 0x000ea2000c1e9900 */
[----:B------:R-:W-:Y:S01]  /*0920*/  PRMT R24, R40, 0x8880, RZ ;  /* 0x0000888028187816 */ /* 0x000fe200000000ff */
[-C--:B------:R-:W-:Y:S01]  /*0930*/  IDP.4A.S8.S8 R40, R20, R35.reuse, RZ ;  /* 0x0000002314287226 */ /* 0x080fe200000006ff */
[----:B------:R-:W-:Y:S01]  /*0940*/  PRMT R25, R41, 0x8880, RZ ;  /* 0x0000888029197816 */ /* 0x000fe200000000ff */
[----:B------:R3:W2:Y:S01]  /*0950*/  LDG.E.CONSTANT R38, desc[UR8][R30.64+0x4c] ;  /* 0x00004c081e267981 */ /* 0x0006a2000c1e9900 */
[----:B------:R-:W-:Y:S02]  /*0960*/  IDP.4A.S8.S8 R44, R22, R35, RZ ;  /* 0x00000023162c7226 */ /* 0x000fe400000006ff */
[----:B------:R-:W-:Y:S02]  /*0970*/  IMAD R40, R23, R40, RZ ;  /* 0x0000002817287224 */ /* 0x000fe400078e02ff */
[----:B------:R-:W-:-:S03]  /*0980*/  IMAD R44, R25, R44, RZ ;  /* 0x0000002c192c7224 */ /* 0x000fc600078e02ff */
[----:B------:R-:W-:Y:S01]  /*0990*/  I2FP.F32.S32 R35, R40 ;  /* 0x0000002800237245 */ /* 0x000fe20000201400 */
[----:B---3--:R-:W-:-:S04]  /*09a0*/  IDP.4A.S8.S8 R31, R19, R32, RZ ;  /* 0x00000020131f7226 */ /* 0x008fc800000006ff */
[----:B------:R-:W-:Y:S01]  /*09b0*/  IMAD R30, R24, R31, RZ ;  /* 0x0000001f181e7224 */ /* 0x000fe200078e02ff */
[----:B------:R-:W-:-:S04]  /*09c0*/  I2FP.F32.S32 R31, R44 ;  /* 0x0000002c001f7245 */ /* 0x000fc80000201400 */
[----:B------:R-:W-:Y:S01]  /*09d0*/  I2FP.F32.S32 R30, R30 ;  /* 0x0000001e001e7245 */ /* 0x000fe20000201400 */
[----:B----4-:R-:W-:-:S05]  /*09e0*/  HADD2.F32 R36, -RZ, R36.H0_H0 ;  /* 0x20000024ff247230 */ /* 0x010fca0000004100 */
[C---:B------:R-:W-:Y:S01]  /*09f0*/  FFMA R44, R36.reuse, R35, RZ ;  /* 0x00000023242c7223 */ /* 0x040fe200000000ff */
[----:B------:R-:W-:Y:S02]  /*0a00*/  HADD2.F32 R39, -RZ, R39.H0_H0 ;  /* 0x20000027ff277230 */ /* 0x000fe40000004100 */
[----:B------:R-:W-:-:S03]  /*0a10*/  FFMA R36, R36, R31, RZ ;  /* 0x0000001f24247223 */ /* 0x000fc600000000ff */
[----:B------:R-:W-:Y:S01]  /*0a20*/  FFMA R44, R39, R30, R44 ;  /* 0x0000001e272c7223 */ /* 0x000fe2000000002c */
[----:B------:R-:W-:-:S05]  /*0a30*/  IMAD.WIDE R30, R18, 0x48, R26 ;  /* 0x00000048121e7825 */ /* 0x000fca00078e021a */
[----:B------:R-:W3:Y:S04]  /*0a40*/  LDG.E.U16.CONSTANT R40, desc[UR8][R30.64] ;  /* 0x000000081e287981 */ /* 0x000ee8000c1e9500 */
[----:B------:R0:W4:Y:S01]  /*0a50*/  LDG.E.U16.CONSTANT R35, desc[UR8][R30.64+0x48] ;  /* 0x000048081e237981 */ /* 0x000122000c1e9500 */
[----:B-----5:R-:W-:Y:S01]  /*0a60*/  PRMT R34, R34, 0x8880, RZ ;  /* 0x0000888022227816 */ /* 0x020fe200000000ff */
[----:B------:R-:W-:-:S04]  /*0a70*/  IDP.4A.S8.S8 R41, R21, R32, RZ ;  /* 0x0000002015297226 */ /* 0x000fc800000006ff */
[----:B------:R-:W-:-:S05]  /*0a80*/  IMAD R41, R34, R41, RZ ;  /* 0x0000002922297224 */ /* 0x000fca00078e02ff */
[----:B------:R-:W-:-:S05]  /*0a90*/  I2FP.F32.S32 R41, R41 ;  /* 0x0000002900297245 */ /* 0x000fca0000201400 */
[----:B------:R-:W-:Y:S01]  /*0aa0*/  FFMA R36, R39, R41, R36 ;  /* 0x0000002927247223 */ /* 0x000fe20000000024 */
[----:B------:R-:W-:Y:S02]  /*0ab0*/  HADD2.F32 R37, -RZ, R37.H0_H0 ;  /* 0x20000025ff257230 */ /* 0x000fe40000004100 */
[-C--:B--2---:R-:W-:Y:S02]  /*0ac0*/  IDP.4A.S8.S8 R32, R20, R33.reuse, RZ ;  /* 0x0000002114207226 */ /* 0x084fe400000006ff */
[----:B------:R-:W-:Y:S02]  /*0ad0*/  IDP.4A.S8.S8 R33, R22, R33, RZ ;  /* 0x0000002116217226 */ /* 0x000fe400000006ff */
[----:B------:R-:W-:Y:S02]  /*0ae0*/  IMAD R32, R23, R32, RZ ;  /* 0x0000002017207224 */ /* 0x000fe400078e02ff */
[----:B------:R-:W-:-:S03]  /*0af0*/  IMAD R39, R25, R33, RZ ;  /* 0x0000002119277224 */ /* 0x000fc600078e02ff */
[----:B------:R-:W-:Y:S02]  /*0b00*/  I2FP.F32.S32 R33, R32 ;  /* 0x0000002000217245 */ /* 0x000fe40000201400 */
[----:B0-----:R-:W-:Y:S01]  /*0b10*/  I2FP.F32.S32 R31, R39 ;  /* 0x00000027001f7245 */ /* 0x001fe20000201400 */
[----:B------:R-:W-:-:S04]  /*0b20*/  IDP.4A.S8.S8 R39, R21, R38, RZ ;  /* 0x0000002615277226 */ /* 0x000fc800000006ff */
[----:B------:R-:W-:Y:S02]  /*0b30*/  IMAD R39, R34, R39, RZ ;  /* 0x0000002722277224 */ /* 0x000fe400078e02ff */
[----:B------:R-:W-:Y:S01]  /*0b40*/  FFMA R10, R37, R44, R10 ;  /* 0x0000002c250a7223 */ /* 0x000fe2000000000a */
[----:B---3--:R-:W-:-:S05]  /*0b50*/  HADD2.F32 R30, -RZ, R40.H0_H0 ;  /* 0x20000028ff1e7230 */ /* 0x008fca0000004100 */
[C---:B------:R-:W-:Y:S01]  /*0b60*/  FFMA R32, R30.reuse, R33, RZ ;  /* 0x000000211e207223 */ /* 0x040fe200000000ff */
[----:B------:R-:W-:Y:S02]  /*0b70*/  IDP.4A.S8.S8 R33, R19, R38, RZ ;  /* 0x0000002613217226 */ /* 0x000fe400000006ff */
[----:B------:R-:W-:Y:S02]  /*0b80*/  FFMA R31, R30, R31, RZ ;  /* 0x0000001f1e1f7223 */ /* 0x000fe400000000ff */
[----:B------:R-:W-:Y:S01]  /*0b90*/  IMAD R30, R24, R33, RZ ;  /* 0x00000021181e7224 */ /* 0x000fe200078e02ff */
[----:B------:R-:W-:Y:S01]  /*0ba0*/  I2FP.F32.S32 R38, R39 ;  /* 0x0000002700267245 */ /* 0x000fe20000201400 */
[----:B----4-:R-:W-:Y:S01]  /*0bb0*/  HADD2.F32 R33, -RZ, R35.H0_H0 ;  /* 0x20000023ff217230 */ /* 0x010fe20000004100 */
[----:B------:R0:W2:Y:S02]  /*0bc0*/  LDG.E.U16.CONSTANT R39, desc[UR8][R42.64+0xd0] ;  /* 0x0000d0082a277981 */ /* 0x0000a4000c1e9500 */
[----:B------:R-:W-:-:S02]  /*0bd0*/  I2FP.F32.S32 R30, R30 ;  /* 0x0000001e001e7245 */ /* 0x000fc40000201400 */
[C---:B------:R-:W-:Y:S01]  /*0be0*/  FFMA R38, R33.reuse, R38, R31 ;  /* 0x0000002621267223 */ /* 0x040fe2000000001f */
[----:B------:R-:W-:Y:S02]  /*0bf0*/  MOV R31, RZ ;  /* 0x000000ff001f7202 */ /* 0x000fe40000000f00 */
[----:B------:R-:W-:Y:S01]  /*0c00*/  FFMA R35, R33, R30, R32 ;  /* 0x0000001e21237223 */ /* 0x000fe20000000020 */
[----:B------:R-:W-:-:S05]  /*0c10*/  MOV R30, R16 ;  /* 0x00000010001e7202 */ /* 0x000fca0000000f00 */
[----:B------:R-:W-:-:S03]  /*0c20*/  IMAD.WIDE R32, R18, 0x24, R30 ;  /* 0x0000002412207825 */ /* 0x000fc600078e021e */
[----:B------:R-:W-:-:S04]  /*0c30*/  IADD3 R40, P0, PT, R32, R26, RZ ;  /* 0x0000001a20287210 */ /* 0x000fc80007f1e0ff */
[----:B------:R-:W-:Y:S01]  /*0c40*/  IADD3.X R41, PT, PT, R33, R27, RZ, P0, !PT ;  /* 0x0000001b21297210 */ /* 0x000fe200007fe4ff */
[----:B------:R-:W-:-:S04]  /*0c50*/  IMAD.WIDE R32, R18, 0x24, R26 ;  /* 0x0000002412207825 */ /* 0x000fc800078e021a */
[----:B------:R-:W0:Y:S04]  /*0c60*/  LDG.E.CONSTANT R45, desc[UR8][R40.64+0x4] ;  /* 0x00000408282d7981 */ /* 0x000e28000c1e9900 */
[----:B------:R-:W3:Y:S04]  /*0c70*/  LDG.E.U16.CONSTANT R44, desc[UR8][R32.64] ;  /* 0x00000008202c7981 */ /* 0x000ee8000c1e9500 */
[----:B------:R1:W4:Y:S04]  /*0c80*/  LDG.E.CONSTANT R40, desc[UR8][R40.64+0x4c] ;  /* 0x00004c0828287981 */ /* 0x000328000c1e9900 */
[----:B------:R5:W2:Y:S01]  /*0c90*/  LDG.E.U16.CONSTANT R32, desc[UR8][R32.64+0x48] ;  /* 0x0000480820207981 */ /* 0x000aa2000c1e9500 */
[----:B------:R-:W-:-:S03]  /*0ca0*/  IMAD.WIDE R30, R18, 0x90, R30 ;  /* 0x00000090121e7825 */ /* 0x000fc600078e021e */
[----:B------:R-:W-:Y:S01]  /*0cb0*/  IADD3 R30, P0, PT, R30, R26, RZ ;  /* 0x0000001a1e1e7210 */ /* 0x000fe20007f1e0ff */
[----:B------:R-:W-:-:S03]  /*0cc0*/  IMAD.WIDE R28, R18, 0x6c, R28 ;  /* 0x0000006c121c7825 */ /* 0x000fc600078e021c */
[----:B------:R-:W-:Y:S01]  /*0cd0*/  IADD3.X R31, PT, PT, R31, R27, RZ, P0, !PT ;  /* 0x0000001b1f1f7210 */ /* 0x000fe200007fe4ff */
[-C--:B0-----:R-:W-:Y:S02]  /*0ce0*/  IDP.4A.S8.S8 R42, R20, R45.reuse, RZ ;  /* 0x0000002d142a7226 */ /* 0x081fe400000006ff */
[----:B------:R-:W-:Y:S02]  /*0cf0*/  IDP.4A.S8.S8 R43, R22, R45, RZ ;  /* 0x0000002d162b7226 */ /* 0x000fe400000006ff */
[----:B------:R-:W-:Y:S02]  /*0d00*/  IMAD R45, R23, R42, RZ ;  /* 0x0000002a172d7224 */ /* 0x000fe400078e02ff */
[----:B------:R-:W-:Y:S02]  /*0d10*/  IMAD R43, R25, R43, RZ ;  /* 0x0000002b192b7224 */ /* 0x000fe400078e02ff */
[----:B---3--:R-:W-:Y:S01]  /*0d20*/  HADD2.F32 R44, -RZ, R44.H0_H0 ;  /* 0x2000002cff2c7230 */ /* 0x008fe20000004100 */
[----:B------:R-:W-:-:S02]  /*0d30*/  I2FP.F32.S32 R45, R45 ;  /* 0x0000002d002d7245 */ /* 0x000fc40000201400 */
[----:B-1----:R-:W-:-:S03]  /*0d40*/  I2FP.F32.S32 R41, R43 ;  /* 0x0000002b00297245 */ /* 0x002fc60000201400 */
[C---:B------:R-:W-:Y:S02]  /*0d50*/  FFMA R42, R44.reuse, R45, RZ ;  /* 0x0000002d2c2a7223 */ /* 0x040fe400000000ff */
[----:B------:R-:W-:Y:S01]  /*0d60*/  FFMA R44, R44, R41, RZ ;  /* 0x000000292c2c7223 */ /* 0x000fe200000000ff */
[-C--:B----4-:R-:W-:Y:S01]  /*0d70*/  IDP.4A.S8.S8 R41, R19, R40.reuse, RZ ;  /* 0x0000002813297226 */ /* 0x090fe200000006ff */
[----:B------:R-:W3:Y:S01]  /*0d80*/  LDG.E.CONSTANT R45, desc[UR8][R30.64+0x4] ;  /* 0x000004081e2d7981 */ /* 0x000ee2000c1e9900 */
[----:B-----5:R-:W-:Y:S02]  /*0d90*/  IDP.4A.S8.S8 R33, R21, R40, RZ ;  /* 0x0000002815217226 */ /* 0x020fe400000006ff */
[----:B------:R-:W-:Y:S02]  /*0da0*/  IMAD R41, R24, R41, RZ ;  /* 0x0000002918297224 */ /* 0x000fe400078e02ff */
[----:B------:R-:W-:Y:S02]  /*0db0*/  IMAD R40, R34, R33, RZ ;  /* 0x0000002122287224 */ /* 0x000fe400078e02ff */
[----:B--2---:R-:W-:Y:S01]  /*0dc0*/  HADD2.F32 R33, -RZ, R32.H0_H0 ;  /* 0x20000020ff217230 */ /* 0x004fe20000004100 */
[----:B------:R-:W-:-:S02]  /*0dd0*/  I2FP.F32.S32 R41, R41 ;  /* 0x0000002900297245 */ /* 0x000fc40000201400 */
[----:B------:R-:W-:-:S03]  /*0de0*/  I2FP.F32.S32 R43, R40 ;  /* 0x00000028002b7245 */ /* 0x000fc60000201400 */
[C---:B------:R-:W-:Y:S02]  /*0df0*/  FFMA R41, R33.reuse, R41, R42 ;  /* 0x0000002921297223 */ /* 0x040fe4000000002a */
[----:B------:R-:W-:Y:S01]  /*0e00*/  FFMA R40, R33, R43, R44 ;  /* 0x0000002b21287223 */ /* 0x000fe2000000002c */
[----:B------:R-:W2:Y:S04]  /*0e10*/  LDG.E.CONSTANT R42, desc[UR8][R28.64+0x4c] ;  /* 0x00004c081c2a7981 */ /* 0x000ea8000c1e9900 */
[----:B------:R-:W4:Y:S01]  /*0e20*/  LDG.E.CONSTANT R44, desc[UR8][R30.64+0x4c] ;  /* 0x00004c081e2c7981 */ /* 0x000f22000c1e9900 */
[----:B------:R-:W-:-:S03]  /*0e30*/  IMAD.WIDE R32, R18, 0x6c, R26 ;  /* 0x0000006c12207825 */ /* 0x000fc600078e021a */
[----:B------:R2:W5:Y:S04]  /*0e40*/  LDG.E.CONSTANT R43, desc[UR8][R28.64+0x4] ;  /* 0x000004081c2b7981 */ /* 0x000568000c1e9900 */
[----:B------:R-:W3:Y:S04]  /*0e50*/  LDG.E.U16.CONSTANT R28, desc[UR8][R32.64] ;  /* 0x00000008201c7981 */ /* 0x000ee8000c1e9500 */
[----:B------:R-:W3:Y:S01]  /*0e60*/  LDG.E.U16.CONSTANT R32, desc[UR8][R32.64+0x48] ;  /* 0x0000480820207981 */ /* 0x000ee2000c1e9500 */
[C---:B--2---:R-:W-:Y:S02]  /*0e70*/  IDP.4A.S8.S8 R29, R19.reuse, R42, RZ ;  /* 0x0000002a131d7226 */ /* 0x044fe400000006ff */
[----:B----4-:R-:W-:-:S02]  /*0e80*/  IDP.4A.S8.S8 R19, R19, R44, RZ ;  /* 0x0000002c13137226 */ /* 0x010fc400000006ff */
[C---:B------:R-:W-:Y:S02]  /*0e90*/  IMAD R29, R24.reuse, R29, RZ ;  /* 0x0000001d181d7224 */ /* 0x040fe400078e02ff */
[----:B------:R-:W-:Y:S02]  /*0ea0*/  IMAD R30, R24, R19, RZ ;  /* 0x00000013181e7224 */ /* 0x000fe400078e02ff */
[----:B-----5:R-:W-:-:S04]  /*0eb0*/  IDP.4A.S8.S8 R24, R20, R43, RZ ;  /* 0x0000002b14187226 */ /* 0x020fc800000006ff */
[----:B------:R-:W-:Y:S02]  /*0ec0*/  IMAD R24, R23, R24, RZ ;  /* 0x0000001817187224 */ /* 0x000fe400078e02ff */
[----:B------:R-:W-:Y:S02]  /*0ed0*/  IDP.4A.S8.S8 R43, R22, R43, RZ ;  /* 0x0000002b162b7226 */ /* 0x000fe400000006ff */
[----:B---3--:R-:W-:Y:S01]  /*0ee0*/  HADD2.F32 R19, -RZ, R28.H0_H0 ;  /* 0x2000001cff137230 */ /* 0x008fe20000004100 */
[----:B------:R-:W-:Y:S01]  /*0ef0*/  I2FP.F32.S32 R28, R24 ;  /* 0x00000018001c7245 */ /* 0x000fe20000201400 */
[----:B------:R-:W-:Y:S01]  /*0f00*/  IMAD R43, R25, R43, RZ ;  /* 0x0000002b192b7224 */ /* 0x000fe200078e02ff */
[----:B------:R-:W-:-:S03]  /*0f10*/  I2FP.F32.S32 R29, R29 ;  /* 0x0000001d001d7245 */ /* 0x000fc60000201400 */
[----:B------:R-:W-:Y:S01]  /*0f20*/  FFMA R28, R19, R28, RZ ;  /* 0x0000001c131c7223 */ /* 0x000fe200000000ff */
[----:B------:R-:W-:Y:S01]  /*0f30*/  HADD2.F32 R31, -RZ, R32.H0_H0 ;  /* 0x20000020ff1f7230 */ /* 0x000fe20000004100 */
[----:B------:R-:W-:-:S04]  /*0f40*/  I2FP.F32.S32 R24, R43 ;  /* 0x0000002b00187245 */ /* 0x000fc80000201400 */
[----:B------:R-:W-:Y:S01]  /*0f50*/  FFMA R33, R31, R29, R28 ;  /* 0x0000001d1f217223 */ /* 0x000fe2000000001c */
[----:B------:R-:W-:-:S04]  /*0f60*/  IMAD.WIDE R28, R18, 0x90, R26 ;  /* 0x00000090121c7825 */ /* 0x000fc800078e021a */
[----:B------:R-:W-:Y:S01]  /*0f70*/  FFMA R24, R19, R24, RZ ;  /* 0x0000001813187223 */ /* 0x000fe200000000ff */
[-C--:B------:R-:W-:Y:S01]  /*0f80*/  IDP.4A.S8.S8 R20, R20, R45.reuse, RZ ;  /* 0x0000002d14147226 */ /* 0x080fe200000006ff */
[----:B------:R-:W2:Y:S03]  /*0f90*/  LDG.E.U16.CONSTANT R19, desc[UR8][R28.64] ;  /* 0x000000081c137981 */ /* 0x000ea6000c1e9500 */
[----:B------:R-:W-:Y:S02]  /*0fa0*/  IMAD R20, R23, R20, RZ ;  /* 0x0000001417147224 */ /* 0x000fe400078e02ff */
[----:B------:R0:W3:Y:S01]  /*0fb0*/  LDG.E.U16.CONSTANT R23, desc[UR8][R28.64+0x48] ;  /* 0x000048081c177981 */ /* 0x0000e2000c1e9500 */
[----:B------:R-:W-:-:S04]  /*0fc0*/  IDP.4A.S8.S8 R22, R22, R45, RZ ;  /* 0x0000002d16167226 */ /* 0x000fc800000006ff */
[----:B------:R-:W-:Y:S02]  /*0fd0*/  IMAD R32, R25, R22, RZ ;  /* 0x0000001619207224 */ /* 0x000fe400078e02ff */
[C---:B------:R-:W-:Y:S02]  /*0fe0*/  IDP.4A.S8.S8 R25, R21.reuse, R42, RZ ;  /* 0x0000002a15197226 */ /* 0x040fe400000006ff */
[----:B------:R-:W-:Y:S02]  /*0ff0*/  IDP.4A.S8.S8 R21, R21, R44, RZ ;  /* 0x0000002c15157226 */ /* 0x000fe400000006ff */
[C---:B------:R-:W-:Y:S02]  /*1000*/  IMAD R25, R34.reuse, R25, RZ ;  /* 0x0000001922197224 */ /* 0x040fe400078e02ff */
[----:B------:R-:W-:Y:S01]  /*1010*/  IMAD R34, R34, R21, RZ ;  /* 0x0000001522227224 */ /* 0x000fe200078e02ff */
[----:B------:R-:W-:Y:S02]  /*1020*/  IADD3 R21, P0, PT, R26, 0x240, RZ ;  /* 0x000002401a157810 */ /* 0x000fe40007f1e0ff */
[----:B------:R-:W-:-:S02]  /*1030*/  IADD3 R15, PT, PT, R15, 0x2, RZ ;  /* 0x000000020f0f7810 */ /* 0x000fc40007ffe0ff */
[----:B0-----:R-:W-:Y:S02]  /*1040*/  IADD3.X R28, PT, PT, RZ, R27, RZ, P0, !PT ;  /* 0x0000001bff1c7210 */ /* 0x001fe400007fe4ff */
[----:B------:R-:W-:Y:S02]  /*1050*/  ISETP.GE.AND P0, PT, R15, R12, PT ;  /* 0x0000000c0f00720c */ /* 0x000fe40003f06270 */
[----:B------:R-:W-:Y:S02]  /*1060*/  I2FP.F32.S32 R22, R20 ;  /* 0x0000001400167245 */ /* 0x000fe40000201400 */
[----:B------:R-:W-:Y:S02]  /*1070*/  I2FP.F32.S32 R20, R32 ;  /* 0x0000002000147245 */ /* 0x000fe40000201400 */
[----:B------:R-:W-:Y:S02]  /*1080*/  I2FP.F32.S32 R25, R25 ;  /* 0x0000001900197245 */ /* 0x000fe40000201400 */
[----:B------:R-:W-:-:S02]  /*1090*/  I2FP.F32.S32 R30, R30 ;  /* 0x0000001e001e7245 */ /* 0x000fc40000201400 */
[----:B------:R-:W-:Y:S01]  /*10a0*/  I2FP.F32.S32 R29, R34 ;  /* 0x00000022001d7245 */ /* 0x000fe20000201400 */
[----:B------:R-:W-:Y:S01]  /*10b0*/  FFMA R24, R31, R25, R24 ;  /* 0x000000191f187223 */ /* 0x000fe20000000018 */
[C---:B------:R-:W-:Y:S01]  /*10c0*/  FFMA R8, R37.reuse, R35, R8 ;  /* 0x0000002325087223 */ /* 0x040fe20000000008 */
[C---:B------:R-:W-:Y:S01]  /*10d0*/  FFMA R6, R37.reuse, R41, R6 ;  /* 0x0000002925067223 */ /* 0x040fe20000000006 */
[----:B------:R-:W-:Y:S01]  /*10e0*/  FFMA R4, R37, R33, R4 ;  /* 0x0000002125047223 */ /* 0x000fe20000000004 */
[----:B------:R-:W-:Y:S02]  /*10f0*/  IADD3 R13, PT, PT, R13, 0x2, RZ ;  /* 0x000000020d0d7810 */ /* 0x000fe40007ffe0ff */
[----:B------:R-:W-:Y:S01]  /*1100*/  IADD3 R17, PT, PT, R17, 0x2, RZ ;  /* 0x0000000211117810 */ /* 0x000fe20007ffe0ff */
[----:B--2---:R-:W-:Y:S02]  /*1110*/  HADD2.F32 R19, -RZ, R19.H0_H0 ;  /* 0x20000013ff137230 */ /* 0x004fe40000004100 */
[----:B---3--:R-:W-:-:S03]  /*1120*/  HADD2.F32 R23, -RZ, R23.H0_H0 ;  /* 0x20000017ff177230 */ /* 0x008fc60000004100 */
[C---:B------:R-:W-:Y:S01]  /*1130*/  FFMA R22, R19.reuse, R22, RZ ;  /* 0x0000001613167223 */ /* 0x040fe200000000ff */
[----:B------:R-:W-:Y:S01]  /*1140*/  FFMA R32, R19, R20, RZ ;  /* 0x0000001413207223 */ /* 0x000fe200000000ff */
[----:B------:R-:W-:Y:S02]  /*1150*/  HADD2.F32 R20, -RZ, R39.H0_H0 ;  /* 0x20000027ff147230 */ /* 0x000fe40000004100 */
[C---:B------:R-:W-:Y:S01]  /*1160*/  FFMA R19, R23.reuse, R30, R22 ;  /* 0x0000001e17137223 */ /* 0x040fe20000000016 */
[----:B------:R-:W-:Y:S02]  /*1170*/  FFMA R32, R23, R29, R32 ;  /* 0x0000001d17207223 */ /* 0x000fe40000000020 */
        /* <DEDUP_REMOVED lines=8> */
.L_x_282:
[----:B------:R0:W-:Y:S04]  /*1200*/  STL.64 [R1], R10 ;  /* 0x0000000a01007387 */ /* 0x0001e80000100a00 */
[----:B------:R0:W-:Y:S04]  /*1210*/  STL.64 [R1+0x8], R6 ;  /* 0x0000080601007387 */ /* 0x0001e80000100a00 */
[----:B------:R0:W-:Y:S04]  /*1220*/  STL.64 [R1+0x10], R8 ;  /* 0x0000100801007387 */ /* 0x0001e80000100a00 */
[----:B------:R0:W-:Y:S04]  /*1230*/  STL.64 [R1+0x18], R4 ;  /* 0x0000180401007387 */ /* 0x0001e80000100a00 */
[----:B------:R0:W-:Y:S02]  /*1240*/  STL.64 [R1+0x20], R2 ;  /* 0x0000200201007387 */ /* 0x0001e40000100a00 */
.L_x_281:
[----:B------:R-:W-:Y:S05]  /*1250*/  BSYNC.RECONVERGENT B0 ;  /* 0x0000000000007941 */ /* 0x000fea0003800200 */
.L_x_280:
        /* <DEDUP_REMOVED lines=21> */
.L_x_285:
[----:B------:R-:W-:Y:S05]  /*13b0*/  BSYNC.RECONVERGENT B0 ;  /* 0x0000000000007941 */ /* 0x000fea0003800200 */
.L_x_284:
[----:B------:R-:W-:Y:S06]  /*13c0*/  BAR.SYNC.DEFER_BLOCKING 0x0 ;  /* 0x0000000000007b1d */ /* 0x000fec0000010000 */
[----:B------:R-:W-:Y:S05]  /*13d0*/  @P1 EXIT ;  /* 0x000000000000194d */ /* 0x000fea0003800000 */
[----:B------:R-:W2:Y:S01]  /*13e0*/  S2UR UR6, SR_CgaCtaId ;  /* 0x00000000000679c3 */ /* 0x000ea20000008800 */
[----:B------:R-:W-:Y:S01]  /*13f0*/  UMOV UR5, 0x400 ;  /* 0x0000040000057882 */ /* 0x000fe20000000000 */
[C---:B------:R-:W-:Y:S02]  /*1400*/  ISETP.GT.U32.AND P0, PT, R17.reuse, 0x1, PT ;  /* 0x000000011100780c */ /* 0x040fe40003f04070 */
[----:B------:R-:W-:Y:S01]  /*1410*/  LEA R0, R17, R0, 0x2 ;  /* 0x0000000011007211 */ /* 0x000fe200078e10ff */
[----:B--2---:R-:W-:-:S06]  /*1420*/  ULEA UR5, UR6, UR5, 0x18 ;  /* 0x0000000506057291 */ /* 0x004fcc000f8ec0ff */
[----:B------:R-:W-:-:S05]  /*1430*/  LEA R16, R17, UR5, 0x2 ;  /* 0x0000000511107c11 */ /* 0x000fca000f8e10ff */
[----:B------:R-:W2:Y:S04]  /*1440*/  LDS R13, [R16] ;  /* 0x00000000100d7984 */ /* 0x000ea80000000800 */
[----:B-1----:R-:W1:Y:S04]  /*1450*/  LDS R12, [R16+0x80] ;  /* 0x00008000100c7984 */ /* 0x002e680000000800 */
[----:B------:R-:W3:Y:S04]  /*1460*/  LDS R15, [R16+0x100] ;  /* 0x00010000100f7984 */ /* 0x000ee80000000800 */
[----:B------:R-:W4:Y:S04]  /*1470*/  LDS R14, [R16+0x180] ;  /* 0x00018000100e7984 */ /* 0x000f280000000800 */
[----:B------:R-:W5:Y:S04]  /*1480*/  LDS R19, [R16+0x200] ;  /* 0x0002000010137984 */ /* 0x000f680000000800 */
[----:B------:R-:W5:Y:S04]  /*1490*/  LDS R18, [R16+0x280] ;  /* 0x0002800010127984 */ /* 0x000f680000000800 */
[----:B------:R-:W5:Y:S04]  /*14a0*/  LDS R21, [R16+0x300] ;  /* 0x0003000010157984 */ /* 0x000f680000000800 */
[----:B------:R-:W5:Y:S01]  /*14b0*/  LDS R20, [R16+0x380] ;  /* 0x0003800010147984 */ /* 0x000f620000000800 */
[----:B--2---:R-:W-:Y:S01]  /*14c0*/  FADD R13, R13, R10 ;  /* 0x0000000a0d0d7221 */ /* 0x004fe20000000000 */
[----:B-1----:R-:W-:Y:S01]  /*14d0*/  FADD R12, R12, R11 ;  /* 0x0000000b0c0c7221 */ /* 0x002fe20000000000 */
[----:B---3--:R-:W-:-:S03]  /*14e0*/  FADD R15, R15, R6 ;  /* 0x000000060f0f7221 */ /* 0x008fc60000000000 */
        /* <DEDUP_REMOVED lines=10> */
[----:B------:R-:W5:Y:S04]  /*1590*/  SHFL.BFLY PT, R20, R11, 0x10, 0x1f ;  /* 0x0e001f000b147f89 */ /* 0x000f6800000e0000 */
[----:B------:R-:W5:Y:S01]  /*15a0*/  SHFL.BFLY PT, R22, R21, 0x10, 0x1f ;  /* 0x0e001f0015167f89 */ /* 0x000f6200000e0000 */
[----:B0-----:R-:W-:-:S03]  /*15b0*/  FADD R6, R13, R6 ;  /* 0x000000060d067221 */ /* 0x001fc60000000000 */
[----:B------:R-:W0:Y:S01]  /*15c0*/  SHFL.BFLY PT, R24, R23, 0x10, 0x1f ;  /* 0x0e001f0017187f89 */ /* 0x000e2200000e0000 */
[----:B-1----:R-:W-:Y:S01]  /*15d0*/  FADD R7, R12, R7 ;  /* 0x000000070c077221 */ /* 0x002fe20000000000 */
[----:B--2---:R-:W-:Y:S02]  /*15e0*/  FADD R8, R15, R8 ;  /* 0x000000080f087221 */ /* 0x004fe40000000000 */
        /* <DEDUP_REMOVED lines=8> */
[----:B------:R-:W5:Y:S01]  /*1670*/  SHFL.BFLY PT, R11, R10, 0x8, 0x1f ;  /* 0x0d001f000a0b7f89 */ /* 0x000f6200000e0000 */
[----:B0-----:R-:W-:-:S03]  /*1680*/  FADD R24, R23, R24 ;  /* 0x0000001817187221 */ /* 0x001fc60000000000 */
[----:B------:R-:W0:Y:S04]  /*1690*/  SHFL.BFLY PT, R15, R20, 0x8, 0x1f ;  /* 0x0d001f00140f7f89 */ /* 0x000e2800000e0000 */
[----:B------:R-:W0:Y:S01]  /*16a0*/  SHFL.BFLY PT, R19, R22, 0x8, 0x1f ;  /* 0x0d001f0016137f89 */ /* 0x000e2200000e0000 */
[----:B-1----:R-:W-:-:S03]  /*16b0*/  FADD R5, R6, R5 ;  /* 0x0000000506057221 */ /* 0x002fc60000000000 */
[----:B------:R-:W1:Y:S01]  /*16c0*/  SHFL.BFLY PT, R21, R24, 0x8, 0x1f ;  /* 0x0d001f0018157f89 */ /* 0x000e6200000e0000 */
[----:B--2---:R-:W-:Y:S01]  /*16d0*/  FADD R7, R7, R4 ;  /* 0x0000000407077221 */ /* 0x004fe20000000000 */
[----:B---3--:R-:W-:Y:S02]  /*16e0*/  FADD R9, R8, R9 ;  /* 0x0000000908097221 */ /* 0x008fe40000000000 */
[----:B------:R-:W2:Y:S01]  /*16f0*/  SHFL.BFLY PT, R4, R5, 0x4, 0x1f ;  /* 0x0c801f0005047f89 */ /* 0x000ea200000e0000 */
[----:B----4-:R-:W-:-:S03]  /*1700*/  FADD R13, R18, R13 ;  /* 0x0000000d120d7221 */ /* 0x010fc60000000000 */
[----:B------:R-:W3:Y:S01]  /*1710*/  SHFL.BFLY PT, R6, R7, 0x4, 0x1f ;  /* 0x0c801f0007067f89 */ /* 0x000ee200000e0000 */
[----:B-----5:R-:W-:-:S03]  /*1720*/  FADD R11, R10, R11 ;  /* 0x0000000b0a0b7221 */ /* 0x020fc60000000000 */
[----:B------:R-:W4:Y:S01]  /*1730*/  SHFL.BFLY PT, R8, R9, 0x4, 0x1f ;  /* 0x0c801f0009087f89 */ /* 0x000f2200000e0000 */
[----:B0-----:R-:W-:-:S03]  /*1740*/  FADD R15, R20, R15 ;  /* 0x0000000f140f7221 */ /* 0x001fc60000000000 */
[----:B------:R-:W0:Y:S01]  /*1750*/  SHFL.BFLY PT, R10, R11, 0x4, 0x1f ;  /* 0x0c801f000b0a7f89 */ /* 0x000e2200000e0000 */
[----:B------:R-:W-:-:S03]  /*1760*/  FADD R19, R22, R19 ;  /* 0x0000001316137221 */ /* 0x000fc60000000000 */
[----:B------:R-:W5:Y:S01]  /*1770*/  SHFL.BFLY PT, R12, R13, 0x4, 0x1f ;  /* 0x0c801f000d0c7f89 */ /* 0x000f6200000e0000 */
[----:B------:R-:W5:Y:S01]  /*1780*/  @!P0 LDC R22, c[0x0][0x3a4] ;  /* 0x0000e900ff168b82 */ /* 0x000f620000000800 */
[----:B-1----:R-:W-:Y:S02]  /*1790*/  FADD R21, R24, R21 ;  /* 0x0000001518157221 */ /* 0x002fe40000000000 */
[----:B------:R-:W1:Y:S04]  /*17a0*/  SHFL.BFLY PT, R14, R15, 0x4, 0x1f ;  /* 0x0c801f000f0e7f89 */ /* 0x000e6800000e0000 */
[----:B------:R-:W1:Y:S01]  /*17b0*/  SHFL.BFLY PT, R18, R19, 0x4, 0x1f ;  /* 0x0c801f0013127f89 */ /* 0x000e6200000e0000 */
[----:B--2---:R-:W-:Y:S01]  /*17c0*/  FADD R4, R5, R4 ;  /* 0x0000000405047221 */ /* 0x004fe20000000000 */
[----:B------:R-:W2:Y:S02]  /*17d0*/  @!P0 LDC R24, c[0x0][0x3a4] ;  /* 0x0000e900ff188b82 */ /* 0x000ea40000000800 */
[----:B------:R-:W1:Y:S01]  /*17e0*/  SHFL.BFLY PT, R20, R21, 0x4, 0x1f ;  /* 0x0c801f0015147f89 */ /* 0x000e6200000e0000 */
[----:B---3--:R-:W-:Y:S01]  /*17f0*/  FADD R6, R7, R6 ;  /* 0x0000000607067221 */ /* 0x008fe20000000000 */
[----:B----4-:R-:W-:-:S02]  /*1800*/  FADD R8, R9, R8 ;  /* 0x0000000809087221 */ /* 0x010fc40000000000 */
[----:B------:R-:W3:Y:S01]  /*1810*/  SHFL.BFLY PT, R5, R4, 0x2, 0x1f ;  /* 0x0c401f0004057f89 */ /* 0x000ee200000e0000 */
[----:B0-----:R-:W-:-:S03]  /*1820*/  FADD R10, R11, R10 ;  /* 0x0000000a0b0a7221 */ /* 0x001fc60000000000 */
[----:B------:R-:W0:Y:S01]  /*1830*/  SHFL.BFLY PT, R7, R6, 0x2, 0x1f ;  /* 0x0c401f0006077f89 */ /* 0x000e2200000e0000 */
[----:B-----5:R-:W-:-:S03]  /*1840*/  FADD R12, R13, R12 ;  /* 0x0000000c0d0c7221 */ /* 0x020fc60000000000 */
[----:B------:R-:W4:Y:S01]  /*1850*/  SHFL.BFLY PT, R9, R8, 0x2, 0x1f ;  /* 0x0c401f0008097f89 */ /* 0x000f2200000e0000 */
[----:B-1----:R-:W-:-:S03]  /*1860*/  FADD R14, R15, R14 ;  /* 0x0000000e0f0e7221 */ /* 0x002fc60000000000 */
[----:B------:R-:W1:Y:S01]  /*1870*/  SHFL.BFLY PT, R11, R10, 0x2, 0x1f ;  /* 0x0c401f000a0b7f89 */ /* 0x000e6200000e0000 */
[----:B------:R-:W-:-:S03]  /*1880*/  FADD R18, R19, R18 ;  /* 0x0000001213127221 */ /* 0x000fc60000000000 */
[----:B------:R-:W5:Y:S01]  /*1890*/  SHFL.BFLY PT, R13, R12, 0x2, 0x1f ;  /* 0x0c401f000c0d7f89 */ /* 0x000f6200000e0000 */
[----:B------:R-:W-:-:S03]  /*18a0*/  FADD R20, R21, R20 ;  /* 0x0000001415147221 */ /* 0x000fc60000000000 */
[----:B------:R-:W2:Y:S04]  /*18b0*/  SHFL.BFLY PT, R15, R14, 0x2, 0x1f ;  /* 0x0c401f000e0f7f89 */ /* 0x000ea800000e0000 */
[----:B------:R-:W2:Y:S01]  /*18c0*/  SHFL.BFLY PT, R19, R18, 0x2, 0x1f ;  /* 0x0c401f0012137f89 */ /* 0x000ea200000e0000 */
[----:B---3--:R-:W-:-:S03]  /*18d0*/  FADD R5, R4, R5 ;  /* 0x0000000504057221 */ /* 0x008fc60000000000 */
[----:B------:R-:W3:Y:S01]  /*18e0*/  SHFL.BFLY PT, R21, R20, 0x2, 0x1f ;  /* 0x0c401f0014157f89 */ /* 0x000ee200000e0000 */
[----:B0-----:R-:W-:Y:S01]  /*18f0*/  FADD R7, R6, R7 ;  /* 0x0000000706077221 */ /* 0x001fe20000000000 */
[----:B----4-:R-:W-:Y:S02]  /*1900*/  FADD R9, R8, R9 ;  /* 0x0000000908097221 */ /* 0x010fe40000000000 */
[----:B------:R-:W0:Y:S01]  /*1910*/  SHFL.BFLY PT, R6, R5, 0x1, 0x1f ;  /* 0x0c201f0005067f89 */ /* 0x000e2200000e0000 */
[----:B-1----:R-:W-:-:S03]  /*1920*/  FADD R11, R10, R11 ;  /* 0x0000000b0a0b7221 */ /* 0x002fc60000000000 */
[----:B------:R-:W1:Y:S01]  /*1930*/  SHFL.BFLY PT, R4, R7, 0x1, 0x1f ;  /* 0x0c201f0007047f89 */ /* 0x000e6200000e0000 */
[----:B-----5:R-:W-:-:S03]  /*1940*/  FADD R13, R12, R13 ;  /* 0x0000000d0c0d7221 */ /* 0x020fc60000000000 */
[----:B------:R-:W4:Y:S01]  /*1950*/  SHFL.BFLY PT, R8, R9, 0x1, 0x1f ;  /* 0x0c201f0009087f89 */ /* 0x000f2200000e0000 */
[----:B--2---:R-:W-:-:S03]  /*1960*/  FADD R15, R14, R15 ;  /* 0x0000000f0e0f7221 */ /* 0x004fc60000000000 */
[----:B------:R-:W2:Y:S01]  /*1970*/  SHFL.BFLY PT, R10, R11, 0x1, 0x1f ;  /* 0x0c201f000b0a7f89 */ /* 0x000ea200000e0000 */
[----:B------:R-:W-:-:S03]  /*1980*/  FADD R19, R18, R19 ;  /* 0x0000001312137221 */ /* 0x000fc60000000000 */
[----:B------:R-:W5:Y:S01]  /*1990*/  SHFL.BFLY PT, R12, R13, 0x1, 0x1f ;  /* 0x0c201f000d0c7f89 */ /* 0x000f6200000e0000 */
[----:B---3--:R-:W-:-:S03]  /*19a0*/  FADD R21, R20, R21 ;  /* 0x0000001514157221 */ /* 0x008fc60000000000 */
[----:B------:R-:W3:Y:S04]  /*19b0*/  SHFL.BFLY PT, R14, R15, 0x1, 0x1f ;  /* 0x0c201f000f0e7f89 */ /* 0x000ee800000e0000 */
[----:B------:R-:W3:Y:S01]  /*19c0*/  SHFL.BFLY PT, R18, R19, 0x1, 0x1f ;  /* 0x0c201f0013127f89 */ /* 0x000ee200000e0000 */
[----:B0-----:R-:W-:-:S03]  /*19d0*/  FADD R6, R5, R6 ;  /* 0x0000000605067221 */ /* 0x001fc60000000000 */
[----:B------:R-:W0:Y:S01]  /*19e0*/  SHFL.BFLY PT, R20, R21, 0x1, 0x1f ;  /* 0x0c201f0015147f89 */ /* 0x000e2200000e0000 */
[----:B-1----:R-:W-:Y:S01]  /*19f0*/  FADD R7, R7, R4 ;  /* 0x0000000407077221 */ /* 0x002fe20000000000 */
[----:B----4-:R-:W-:-:S04]  /*1a00*/  FADD R8, R9, R8 ;  /* 0x0000000809087221 */ /* 0x010fc80000000000 */
[----:B------:R1:W-:Y:S01]  /*1a10*/  STL.64 [R1], R6 ;  /* 0x0000000601007387 */ /* 0x0003e20000100a00 */
[----:B--2---:R-:W-:-:S03]  /*1a20*/  FADD R9, R11, R10 ;  /* 0x0000000a0b097221 */ /* 0x004fc60000000000 */
[----:B------:R-:W2:Y:S01]  /*1a30*/  @!P0 LDL R4, [R0] ;  /* 0x0000000000048983 */ /* 0x000ea20000100800 */
[----:B-----5:R-:W-:Y:S01]  /*1a40*/  FADD R10, R13, R12 ;  /* 0x0000000c0d0a7221 */ /* 0x020fe20000000000 */
[----:B---3--:R-:W-:Y:S02]  /*1a50*/  FADD R11, R15, R14 ;  /* 0x0000000e0f0b7221 */ /* 0x008fe40000000000 */
[----:B------:R-:W-:Y:S01]  /*1a60*/  STL.64 [R1+0x8], R8 ;  /* 0x0000080801007387 */ /* 0x000fe20000100a00 */
[----:B------:R-:W-:-:S03]  /*1a70*/  FADD R12, R19, R18 ;  /* 0x00000012130c7221 */ /* 0x000fc60000000000 */
[----:B------:R-:W3:Y:S01]  /*1a80*/  @!P0 LDL R5, [R0+0x8] ;  /* 0x0000080000058983 */ /* 0x000ee20000100800 */
[----:B0-----:R-:W-:-:S03]  /*1a90*/  FADD R13, R21, R20 ;  /* 0x00000014150d7221 */ /* 0x001fc60000000000 */
[----:B------:R-:W-:Y:S04]  /*1aa0*/  STL.64 [R1+0x10], R10 ;  /* 0x0000100a01007387 */ /* 0x000fe80000100a00 */
[----:B-1----:R-:W4:Y:S04]  /*1ab0*/  @!P0 LDL R6, [R0+0x10] ;  /* 0x0000100000068983 */ /* 0x002f280000100800 */
        /* <DEDUP_REMOVED lines=23> */
[----:B------:R-:W-:Y:S01]  /*1c30*/  IADD3 R17, PT, PT, R17, UR4, RZ ;  /* 0x0000000411117c10 */ /* 0x000fe2000fffe0ff */
[----:B-1----:R-:W-:-:S06]  /*1c40*/  FADD R18, R16, R9 ;  /* 0x0000000910127221 */ /* 0x002fcc0000000000 */
[----:B------:R-:W1:Y:S01]  /*1c50*/  @!P0 LDC.64 R8, c[0x0][0x390] ;  /* 0x0000e400ff088b82 */ /* 0x000e620000000a00 */
[----:B------:R-:W-:Y:S01]  /*1c60*/  FADD R20, R15, R10 ;  /* 0x0000000a0f147221 */ /* 0x000fe20000000000 */
[----:B------:R-:W1:Y:S06]  /*1c70*/  SHFL.BFLY PT, R23, R18, 0x1, 0x1f ;  /* 0x0c201f0012177f89 */ /* 0x000e6c00000e0000 */
[----:B------:R-:W1:Y:S01]  /*1c80*/  @!P0 LDC.64 R10, c[0x0][0x390] ;  /* 0x0000e400ff0a8b82 */ /* 0x000e620000000a00 */
[----:B------:R-:W1:Y:S01]  /*1c90*/  SHFL.BFLY PT, R25, R20, 0x1, 0x1f ;  /* 0x0c201f0014197f89 */ /* 0x000e6200000e0000 */
[----:B------:R-:W-:Y:S01]  /*1ca0*/  @!P0 IADD3 R15, PT, PT, R17, R14, RZ ;  /* 0x0000000e110f8210 */ /* 0x000fe20007ffe0ff */
[----:B------:R-:W-:Y:S01]  /*1cb0*/  @!P0 IMAD R21, R24, 0x3, R17 ;  /* 0x0000000318158824 */ /* 0x000fe200078e0211 */
[----:B------:R-:W-:-:S03]  /*1cc0*/  @!P0 LEA R19, R22, R17, 0x1 ;  /* 0x0000001116138211 */ /* 0x000fc600078e08ff */
[----:B0-----:R-:W-:-:S04]  /*1cd0*/  @!P0 IMAD.WIDE.U32 R12, R15, 0x4, R12 ;  /* 0x000000040f0c8825 */ /* 0x001fc800078e000c */
[----:B------:R-:W-:-:S04]  /*1ce0*/  @!P0 IMAD.WIDE.U32 R14, R21, 0x4, R2 ;  /* 0x00000004150e8825 */ /* 0x000fc800078e0002 */
[----:B-1----:R-:W-:-:S04]  /*1cf0*/  @!P0 IMAD.WIDE.U32 R8, R19, 0x4, R8 ;  /* 0x0000000413088825 */ /* 0x002fc800078e0008 */
[----:B------:R-:W-:Y:S01]  /*1d00*/  FADD R2, R18, R23 ;  /* 0x0000001712027221 */ /* 0x000fe20000000000 */
[----:B------:R-:W-:-:S04]  /*1d10*/  @!P0 IMAD.WIDE.U32 R10, R17, 0x4, R10 ;  /* 0x00000004110a8825 */ /* 0x000fc800078e000a */
[----:B------:R-:W-:-:S05]  /*1d20*/  FADD R3, R20, R25 ;  /* 0x0000001914037221 */ /* 0x000fca0000000000 */
[----:B------:R0:W-:Y:S04]  /*1d30*/  STL.64 [R1+0x20], R2 ;  /* 0x0000200201007387 */ /* 0x0001e80000100a00 */
[----:B--2---:R0:W-:Y:S04]  /*1d40*/  @!P0 STG.E desc[UR8][R10.64], R4 ;  /* 0x000000040a008986 */ /* 0x0041e8000c101908 */
[----:B---3--:R0:W-:Y:S04]  /*1d50*/  @!P0 STG.E desc[UR8][R12.64], R5 ;  /* 0x000000050c008986 */ /* 0x0081e8000c101908 */
[----:B----4-:R0:W-:Y:S04]  /*1d60*/  @!P0 STG.E desc[UR8][R8.64], R6 ;  /* 0x0000000608008986 */ /* 0x0101e8000c101908 */
[----:B-----5:R0:W-:Y:S01]  /*1d70*/  @!P0 STG.E desc[UR8][R14.64], R7 ;  /* 0x000000070e008986 */ /* 0x0201e2000c101908 */
[----:B------:R-:W-:Y:S05]  /*1d80*/  @P0 EXIT ;  /* 0x000000000000094d */ /* 0x000fea0003800000 */
[----:B0-----:R-:W2:Y:S01]  /*1d90*/  LDL R5, [R0+0x20] ;  /* 0x0000200000057983 */ /* 0x001ea20000100800 */
[----:B------:R-:W0:Y:S08]  /*1da0*/  LDC R4, c[0x0][0x3a4] ;  /* 0x0000e900ff047b82 */ /* 0x000e300000000800 */
[----:B------:R-:W1:Y:S01]  /*1db0*/  LDC.64 R2, c[0x0][0x390] ;  /* 0x0000e400ff027b82 */ /* 0x000e620000000a00 */
[----:B0-----:R-:W-:-:S05]  /*1dc0*/  LEA R17, R4, R17, 0x2 ;  /* 0x0000001104117211 */ /* 0x001fca00078e10ff */
[----:B-1----:R-:W-:-:S05]  /*1dd0*/  IMAD.WIDE.U32 R2, R17, 0x4, R2 ;  /* 0x0000000411027825 */ /* 0x002fca00078e0002 */
[----:B--2---:R-:W-:Y:S01]  /*1de0*/  STG.E desc[UR8][R2.64], R5 ;  /* 0x0000000502007986 */ /* 0x004fe2000c101908 */
[----:B------:R-:W-:Y:S05]  /*1df0*/  EXIT ;  /* 0x000000000000794d */ /* 0x000fea0003800000 */
.L_x_286:
        /* <DEDUP_REMOVED lines=16> */
.L_x_769:


//--------------------- .text.mul_mat_vec_q5_K_q8_1_cuda5 --------------------------
	.section	.text.mul_mat_vec_q5_K_q8_1_cuda5,"ax",@progbits
	.align	128
        .global         mul_mat_vec_q5_K_q8_1_cuda5
        .type           mul_mat_vec_q5_K_q8_1_cuda5,@function
        .size           mul_mat_vec_q5_K_q8_1_cuda5,(.L_x_770 - mul_mat_vec_q5_K_q8_1_cuda5)
        .other          mul_mat_vec_q5_K_q8_1_cuda5,@"STO_CUDA_ENTRY STV_DEFAULT"
mul_mat_vec_q5_K_q8_1_cuda5:
.text.mul_mat_vec_q5_K_q8_1_cuda5:
        /* <DEDUP_REMOVED lines=9> */
[----:B------:R3:W-:Y:S01]  /*0090*/  STL.64 [R1], RZ ;  /* 0x000000ff01007387 */ /* 0x0007e20000100a00 */
[----:B------:R-:W4:Y:S01]  /*00a0*/  LDCU.64 UR10, c[0x0][0x380] ;  /* 0x00007000ff0a77ac */ /* 0x000f220008000a00 */
[----:B------:R-:W-:-:S02]  /*00b0*/  CS2R R4, SRZ ;  /* 0x0000000000047805 */ /* 0x000fc4000001ff00 */
[----:B------:R-:W-:Y:S01]  /*00c0*/  CS2R R6, SRZ ;  /* 0x0000000000067805 */ /* 0x000fe2000001ff00 */
[----:B------:R3:W-:Y:S01]  /*00d0*/  STL.64 [R1+0x8], RZ ;  /* 0x000008ff01007387 */ /* 0x0007e20000100a00 */
[----:B------:R-:W-:-:S03]  /*00e0*/  CS2R R10, SRZ ;  /* 0x00000000000a7805 */ /* 0x000fc6000001ff00 */
[----:B------:R3:W-:Y:S01]  /*00f0*/  STL.64 [R1+0x10], RZ ;  /* 0x000010ff01007387 */ /* 0x0007e20000100a00 */
[----:B--2---:R-:W-:-:S03]  /*0100*/  USHF.R.S32.HI UR4, URZ, 0x1f, UR5 ;  /* 0x0000001fff047899 */ /* 0x004fc60008011405 */
[----:B------:R3:W-:Y:S01]  /*0110*/  STL.64 [R1+0x18], RZ ;  /* 0x000018ff01007387 */ /* 0x0007e20000100a00 */
[----:B------:R-:W-:-:S03]  /*0120*/  ULEA.HI UR4, UR4, UR5, URZ, 0x8 ;  /* 0x0000000504047291 */ /* 0x000fc6000f8f40ff */
[----:B------:R3:W-:Y:S01]  /*0130*/  STL.64 [R1+0x20], RZ ;  /* 0x000020ff01007387 */ /* 0x0007e20000100a00 */
[----:B------:R-:W-:Y:S01]  /*0140*/  USHF.R.S32.HI UR4, URZ, 0x8, UR4 ;  /* 0x00000008ff047899 */ /* 0x000fe20008011404 */
[----:B-1----:R-:W-:-:S05]  /*0150*/  IMAD R2, R3, 0x20, R0 ;  /* 0x0000002003027824 */ /* 0x002fca00078e0200 */
[----:B------:R-:W-:Y:S02]  /*0160*/  SHF.R.U32.HI R22, RZ, 0x4, R2 ;  /* 0x00000004ff167819 */ /* 0x000fe40000011602 */
[----:B------:R-:W-:Y:S02]  /*0170*/  CS2R R2, SRZ ;  /* 0x0000000000027805 */ /* 0x000fe4000001ff00 */
[----:B------:R-:W-:-:S13]  /*0180*/  ISETP.GE.AND P0, PT, R22, UR4, PT ;  /* 0x0000000416007c0c */ /* 0x000fda000bf06270 */
[----:B0--34-:R-:W-:Y:S05]  /*0190*/  @P0 BRA `(.L_x_288) ;  /* 0x0000002400440947 */ /* 0x019fea0003800000 */
[----:B------:R-:W0:Y:S01]  /*01a0*/  LDC R18, c[0x0][0x3a0] ;  /* 0x0000e800ff127b82 */ /* 0x000e220000000800 */
[----:B------:R-:W1:Y:S01]  /*01b0*/  S2R R16, SR_CTAID.X ;  /* 0x0000000000107919 */ /* 0x000e620000002500 */
[C---:B------:R-:W-:Y:S01]  /*01c0*/  IMAD.SHL.U32 R24, R0.reuse, 0x2, RZ ;  /* 0x0000000200187824 */ /* 0x040fe200078e00ff */
[----:B------:R-:W-:Y:S01]  /*01d0*/  SHF.L.U32 R33, R0, 0x2, RZ ;  /* 0x0000000200217819 */ /* 0x000fe200000006ff */
[----:B------:R-:W-:Y:S01]  /*01e0*/  IMAD.SHL.U32 R14, R22, 0x8, RZ ;  /* 0x00000008160e7824 */ /* 0x000fe200078e00ff */
[----:B------:R-:W-:Y:S02]  /*01f0*/  BSSY.RECONVERGENT B1, `(.L_x_289) ;  /* 0x0000246000017945 */ /* 0x000fe40003800200 */
[----:B------:R-:W-:Y:S01]  /*0200*/  LOP3.LUT R24, R24, 0x1e, RZ, 0xc0, !PT ;  /* 0x0000001e18187812 */ /* 0x000fe200078ec0ff */
[----:B------:R-:W2:Y:S01]  /*0210*/  LDC.64 R12, c[0x0][0x388] ;  /* 0x0000e200ff0c7b82 */ /* 0x000ea20000000a00 */
[----:B------:R-:W-:Y:S02]  /*0220*/  LOP3.LUT R33, R33, 0xc, RZ, 0xc0, !PT ;  /* 0x0000000c21217812 */ /* 0x000fe400078ec0ff */
[----:B------:R-:W-:Y:S01]  /*0230*/  SHF.R.U32.HI R25, RZ, 0x3, R24 ;  /* 0x00000003ff197819 */ /* 0x000fe20000011618 */
[----:B------:R-:W-:-:S04]  /*0240*/  IMAD.SHL.U32 R30, R24, 0x4, RZ ;  /* 0x00000004181e7824 */ /* 0x000fc800078e00ff */
[----:B------:R-:W-:Y:S01]  /*0250*/  IMAD.SHL.U32 R25, R25, 0x2, RZ ;  /* 0x0000000219197824 */ /* 0x000fe200078e00ff */
[----:B------:R-:W-:-:S03]  /*0260*/  LOP3.LUT R30, R33, 0x60, R30, 0xf8, !PT ;  /* 0x00000060211e7812 */ /* 0x000fc600078ef81e */
[----:B------:R-:W-:Y:S01]  /*0270*/  IMAD.IADD R15, R25, 0x1, R14 ;  /* 0x00000001190f7824 */ /* 0x000fe200078e020e */
[----:B0-----:R-:W-:-:S04]  /*0280*/  SHF.R.S32.HI R9, RZ, 0x1f, R18 ;  /* 0x0000001fff097819 */ /* 0x001fc80000011412 */
[----:B------:R-:W-:Y:S01]  /*0290*/  LEA.HI R9, R9, R18, RZ, 0x5 ;  /* 0x0000001209097211 */ /* 0x000fe200078f28ff */
[----:B--2---:R-:W-:-:S03]  /*02a0*/  IMAD.WIDE.U32 R12, R15, 0x24, R12 ;  /* 0x000000240f0c7825 */ /* 0x004fc600078e000c */
[----:B------:R-:W-:Y:S01]  /*02b0*/  SHF.R.S32.HI R9, RZ, 0x5, R9 ;  /* 0x00000005ff097819 */ /* 0x000fe20000011409 */
[----:B-1----:R-:W-:Y:S01]  /*02c0*/  IMAD.SHL.U32 R15, R16, 0x2, RZ ;  /* 0x00000002100f7824 */ /* 0x002fe200078e00ff */
[----:B------:R-:W-:-:S03]  /*02d0*/  IADD3 R26, P0, PT, R12, 0x24, RZ ;  /* 0x000000240c1a7810 */ /* 0x000fc60007f1e0ff */
[C-C-:B------:R-:W-:Y:S02]  /*02e0*/  IMAD.IADD R35, R9.reuse, 0x1, R14.reuse ;  /* 0x0000000109237824 */ /* 0x140fe400078e020e */
[C-C-:B------:R-:W-:Y:S01]  /*02f0*/  IMAD R27, R9.reuse, 0x4, R14.reuse ;  /* 0x00000004091b7824 */ /* 0x140fe200078e020e */
[----:B------:R-:W-:Y:S01]  /*0300*/  IADD3.X R23, PT, PT, RZ, R13, RZ, P0, !PT ;  /* 0x0000000dff177210 */ /* 0x000fe200007fe4ff */
[C-C-:B------:R-:W-:Y:S02]  /*0310*/  IMAD R29, R9.reuse, 0x3, R14.reuse ;  /* 0x00000003091d7824 */ /* 0x140fe400078e020e */
[----:B------:R-:W-:Y:S02]  /*0320*/  IMAD R31, R9, 0x2, R14 ;  /* 0x00000002091f7824 */ /* 0x000fe400078e020e */
[----:B------:R-:W-:Y:S02]  /*0330*/  IMAD.MOV.U32 R9, RZ, RZ, RZ ;  /* 0x000000ffff097224 */ /* 0x000fe400078e00ff */
[----:B------:R-:W-:-:S07]  /*0340*/  IMAD R28, R15, UR4, R22 ;  /* 0x000000040f1c7c24 */ /* 0x000fce000f8e0216 */
.L_x_290:
[----:B------:R-:W0:Y:S01]  /*0350*/  LDC.64 R16, c[0x0][0x380] ;  /* 0x0000e000ff107b82 */ /* 0x000e220000000a00 */
[----:B------:R-:W-:Y:S01]  /*0360*/  ISETP.GT.U32.AND P0, PT, R24, 0xf, PT ;  /* 0x0000000f1800780c */ /* 0x000fe20003f04070 */
[----:B------:R-:W-:Y:S01]  /*0370*/  UIMAD UR5, UR4, 0xb0, URZ ;  /* 0x000000b0040578a4 */ /* 0x000fe2000f8e02ff */
[----:B0-----:R-:W-:-:S03]  /*0380*/  IMAD.WIDE R16, R28, 0xb0, R16 ;  /* 0x000000b01c107825 */ /* 0x001fc600078e0210 */
[-C--:B------:R-:W-:Y:S02]  /*0390*/  IADD3 R14, P1, PT, R25, R16.reuse, RZ ;  /* 0x00000010190e7210 */ /* 0x080fe40007f3e0ff */
[----:B------:R-:W-:-:S03]  /*03a0*/  IADD3 R18, P2, PT, R33, R16, RZ ;  /* 0x0000001021127210 */ /* 0x000fc60007f5e0ff */
[--C-:B------:R-:W-:Y:S01]  /*03b0*/  IMAD.X R15, RZ, RZ, R17.reuse, P1 ;  /* 0x000000ffff0f7224 */ /* 0x100fe200008e0611 */
[----:B------:R-:W-:Y:S01]  /*03c0*/  IADD3 R12, P1, PT, R16, R30, RZ ;  /* 0x0000001e100c7210 */ /* 0x000fe20007f3e0ff */
[----:B------:R-:W-:-:S03]  /*03d0*/  IMAD.X R19, RZ, RZ, R17, P2 ;  /* 0x000000ffff137224 */ /* 0x000fc600010e0611 */
[----:B------:R-:W2:Y:S04]  /*03e0*/  @P0 LDG.E.U16 R37, desc[UR6][R14.64] ;  /* 0x000000060e250981 */ /* 0x000ea8000c1e1500 */
[----:B------:R-:W3:Y:S01]  /*03f0*/  LDG.E.U16 R42, desc[UR6][R14.64+0x4] ;  /* 0x000004060e2a7981 */ /* 0x000ee2000c1e1500 */
[----:B------:R-:W-:-:S03]  /*0400*/  IMAD.X R13, RZ, RZ, R17, P1 ;  /* 0x000000ffff0d7224 */ /* 0x000fc600008e0611 */
[----:B------:R-:W4:Y:S01]  /*0410*/  LDG.E R60, desc[UR6][R18.64+0x20] ;  /* 0x00002006123c7981 */ /* 0x000f22000c1e1900 */
[----:B------:R-:W-:-:S03]  /*0420*/  UIADD3 UR8, UP0, UPT, UR5, UR10, URZ ;  /* 0x0000000a05087290 */ /* 0x000fc6000ff1e0ff */
[----:B------:R-:W5:Y:S01]  /*0430*/  LDG.E.U16 R36, desc[UR6][R14.64+0x8] ;  /* 0x000008060e247981 */ /* 0x000f62000c1e1500 */
[----:B------:R-:W-:Y:S01]  /*0440*/  IADD3 R40, P1, PT, R33, R26, RZ ;  /* 0x0000001a21287210 */ /* 0x000fe20007f3e0ff */
[----:B------:R-:W-:Y:S02]  /*0450*/  ULEA.HI.X.SX32 UR5, UR5, UR11, 0x1, UP0 ;  /* 0x0000000b05057291 */ /* 0x000fe400080f0eff */
[----:B------:R-:W5:Y:S04]  /*0460*/  LDG.E R55, desc[UR6][R12.64+0x40] ;  /* 0x000040060c377981 */ /* 0x000f68000c1e1900 */
[----:B------:R0:W5:Y:S01]  /*0470*/  LDG.E R46, desc[UR6][R18.64+0x10] ;  /* 0x00001006122e7981 */ /* 0x000162000c1e1900 */
[----:B------:R-:W-:Y:S01]  /*0480*/  SHF.L.U32 R33, R0, 0x2, RZ ;  /* 0x0000000200217819 */ /* 0x000fe200000006ff */
[----:B------:R-:W-:-:S02]  /*0490*/  IMAD.X R41, RZ, RZ, R23, P1 ;  /* 0x000000ffff297224 */ /* 0x000fc400008e0617 */
[----:B------:R1:W5:Y:S01]  /*04a0*/  LDG.E R34, desc[UR6][R12.64+0x30] ;  /* 0x000030060c227981 */ /* 0x000362000c1e1900 */
[----:B------:R-:W-:Y:S02]  /*04b0*/  IMAD.U32 R20, RZ, RZ, UR8 ;  /* 0x00000008ff147e24 */ /* 0x000fe4000f8e00ff */
[----:B------:R-:W-:Y:S01]  /*04c0*/  IMAD.U32 R21, RZ, RZ, UR5 ;  /* 0x00000005ff157e24 */ /* 0x000fe2000f8e00ff */
[----:B------:R-:W-:Y:S01]  /*04d0*/  LOP3.LUT R33, R33, 0xc, RZ, 0xc0, !PT ;  /* 0x0000000c21217812 */ /* 0x000fe200078ec0ff */
[----:B------:R-:W-:Y:S01]  /*04e0*/  IMAD.SHL.U32 R30, R24, 0x4, RZ ;  /* 0x00000004181e7824 */ /* 0x000fe200078e00ff */
[----:B------:R-:W5:Y:S01]  /*04f0*/  LDG.E R51, desc[UR6][R40.64+-0x10] ;  /* 0xfffff00628337981 */ /* 0x000f62000c1e1900 */
[----:B------:R-:W-:-:S03]  /*0500*/  IMAD.WIDE R20, R28, 0xb0, R20 ;  /* 0x000000b01c147825 */ /* 0x000fc600078e0214 */
[C---:B------:R-:W-:Y:S01]  /*0510*/  LOP3.LUT R30, R33.reuse, 0x60, R30, 0xf8, !PT ;  /* 0x00000060211e7812 */ /* 0x040fe200078ef81e */
[----:B------:R-:W5:Y:S01]  /*0520*/  LDG.E R47, desc[UR6][R40.64+-0x20] ;  /* 0xffffe006282f7981 */ /* 0x000f62000c1e1900 */
[-C--:B------:R-:W-:Y:S02]  /*0530*/  IADD3 R38, P2, PT, R33, R20.reuse, RZ ;  /* 0x0000001421267210 */ /* 0x080fe40007f5e0ff */
[----:B0-----:R-:W-:Y:S01]  /*0540*/  IADD3 R18, P1, PT, R30, R20, RZ ;  /* 0x000000141e127210 */ /* 0x001fe20007f3e0ff */
[----:B------:R-:W5:Y:S01]  /*0550*/  LDG.E R50, desc[UR6][R40.64+0x14] ;  /* 0x0000140628327981 */ /* 0x000f62000c1e1900 */
[----:B------:R-:W-:Y:S01]  /*0560*/  MOV R44, R26 ;  /* 0x0000001a002c7202 */ /* 0x000fe20000000f00 */
[----:B------:R-:W-:Y:S02]  /*0570*/  IMAD.X R39, RZ, RZ, R21, P2 ;  /* 0x000000ffff277224 */ /* 0x000fe400010e0615 */
[----:B------:R-:W5:Y:S01]  /*0580*/  LDG.E R32, desc[UR6][R40.64+0x4] ;  /* 0x0000040628207981 */ /* 0x000f62000c1e1900 */
[----:B------:R-:W-:-:S02]  /*0590*/  IMAD.MOV.U32 R45, RZ, RZ, R23 ;  /* 0x000000ffff2d7224 */ /* 0x000fc400078e0017 */
[----:B------:R-:W-:Y:S01]  /*05a0*/  IMAD.X R19, RZ, RZ, R21, P1 ;  /* 0x000000ffff137224 */ /* 0x000fe200008e0615 */
[----:B------:R-:W5:Y:S01]  /*05b0*/  LDG.E R52, desc[UR6][R38.64+0x10] ;  /* 0x0000100626347981 */ /* 0x000f62000c1e1900 */
[----:B------:R-:W-:-:S03]  /*05c0*/  ISETP.GE.U32.AND P1, PT, R24, 0x10, PT ;  /* 0x000000101800780c */ /* 0x000fc60003f26070 */
[----:B------:R-:W5:Y:S01]  /*05d0*/  LDG.E.U16 R48, desc[UR6][R44.64+-0x24] ;  /* 0xffffdc062c307981 */ /* 0x000f62000c1e1500 */
[----:B-1----:R-:W-:-:S03]  /*05e0*/  IADD3 R12, P2, PT, R25, R20, RZ ;  /* 0x00000014190c7210 */ /* 0x002fc60007f5e0ff */
[----:B------:R-:W5:Y:S04]  /*05f0*/  LDG.E R43, desc[UR6][R18.64+0x30] ;  /* 0x00003006122b7981 */ /* 0x000f68000c1e1900 */
[----:B------:R3:W5:Y:S01]  /*0600*/  LDG.E.U16 R54, desc[UR6][R44.64] ;  /* 0x000000062c367981 */ /* 0x000762000c1e1500 */
[----:B------:R-:W-:-:S03]  /*0610*/  IMAD.X R13, RZ, RZ, R21, P2 ;  /* 0x000000ffff0d7224 */ /* 0x000fc600010e0615 */
[----:B------:R-:W5:Y:S04]  /*0620*/  LDG.E R56, desc[UR6][R38.64+0x20] ;  /* 0x0000200626387981 */ /* 0x000f68000c1e1900 */
[----:B------:R0:W5:Y:S04]  /*0630*/  LDG.E R58, desc[UR6][R18.64+0x40] ;  /* 0x00004006123a7981 */ /* 0x000168000c1e1900 */
[----:B------:R-:W5:Y:S04]  /*0640*/  @P1 LDG.E.U16 R57, desc[UR6][R12.64] ;  /* 0x000000060c391981 */ /* 0x000f68000c1e1500 */
[----:B------:R-:W5:Y:S04]  /*0650*/  LDG.E.U16 R41, desc[UR6][R12.64+0x4] ;  /* 0x000004060c297981 */ /* 0x000f68000c1e1500 */
[----:B------:R-:W5:Y:S01]  /*0660*/  LDG.E.U16 R49, desc[UR6][R12.64+0x8] ;  /* 0x000008060c317981 */ /* 0x000f62000c1e1500 */
[----:B------:R-:W-:Y:S01]  /*0670*/  UMOV UR5, 0x1010101 ;  /* 0x0101010100057882 */ /* 0x000fe20000000000 */
[----:B--2---:R-:W-:-:S02]  /*0680*/  @P0 SHF.R.U32.HI R37, RZ, 0x2, R37 ;  /* 0x00000002ff250819 */ /* 0x004fc40000011625 */
[----:B---3--:R-:W-:Y:S02]  /*0690*/  @P0 SHF.R.U32.HI R44, RZ, 0x2, R42 ;  /* 0x00000002ff2c0819 */ /* 0x008fe4000001162a */
[----:B------:R-:W-:Y:S02]  /*06a0*/  @P0 LOP3.LUT R37, R37, 0x3030, RZ, 0xc0, !PT ;  /* 0x0000303025250812 */ /* 0x000fe400078ec0ff */
[----:B----4-:R-:W-:Y:S02]  /*06b0*/  SHF.R.S32.HI R60, RZ, R25, R60 ;  /* 0x00000019ff3c7219 */ /* 0x010fe4000001143c */
[----:B------:R-:W-:Y:S02]  /*06c0*/  @P0 LOP3.LUT R45, R44, 0x3030, RZ, 0xc0, !PT ;  /* 0x000030302c2d0812 */ /* 0x000fe400078ec0ff */
[----:B-----5:R-:W-:Y:S02]  /*06d0*/  @P0 SHF.R.U32.HI R40, RZ, 0x4, R36 ;  /* 0x00000004ff280819 */ /* 0x020fe40000011624 */
[----:B0-----:R-:W-:-:S02]  /*06e0*/  @!P0 LOP3.LUT R18, R42, 0x3f3f, RZ, 0xc0, !PT ;  /* 0x00003f3f2a128812 */ /* 0x001fc400078ec0ff */
[----:B------:R-:W-:Y:S02]  /*06f0*/  @!P0 LOP3.LUT R53, R36, 0x3f3f, RZ, 0xc0, !PT ;  /* 0x00003f3f24358812 */ /* 0x000fe400078ec0ff */
[----:B------:R-:W-:Y:S01]  /*0700*/  @P0 LOP3.LUT R18, R37, 0xf0f, R36, 0xf8, !PT ;  /* 0x00000f0f25120812 */ /* 0x000fe200078ef824 */
[----:B------:R-:W-:Y:S01]  /*0710*/  IMAD.SHL.U32 R37, R60, 0x10, RZ ;  /* 0x000000103c257824 */ /* 0x000fe200078e00ff */
[----:B------:R-:W-:Y:S02]  /*0720*/  @P0 LOP3.LUT R53, R45, 0xf0f, R40, 0xf8, !PT ;  /* 0x00000f0f2d350812 */ /* 0x000fe400078ef828 */
[----:B------:R-:W-:Y:S02]  /*0730*/  LOP3.LUT R40, R55, 0xf0f0f0f, RZ, 0xc0, !PT ;  /* 0x0f0f0f0f37287812 */ /* 0x000fe400078ec0ff */
[----:B------:R-:W-:Y:S02]  /*0740*/  SHF.R.S32.HI R19, RZ, R25, R46 ;  /* 0x00000019ff137219 */ /* 0x000fe4000001142e */
[----:B------:R-:W-:-:S02]  /*0750*/  SHF.R.U32.HI R55, RZ, 0x4, R55 ;  /* 0x00000004ff377819 */ /* 0x000fc40000011637 */
[----:B------:R-:W-:Y:S01]  /*0760*/  LOP3.LUT R40, R40, 0x10101010, R37, 0xf8, !PT ;  /* 0x1010101028287812 */ /* 0x000fe200078ef825 */
[----:B------:R-:W-:Y:S01]  /*0770*/  IMAD.SHL.U32 R37, R19, 0x10, RZ ;  /* 0x0000001013257824 */ /* 0x000fe200078e00ff */
[----:B------:R-:W-:Y:S01]  /*0780*/  LOP3.LUT R46, R34, 0xf0f0f0f, RZ, 0xc0, !PT ;  /* 0x0f0f0f0f222e7812 */ /* 0x000fe200078ec0ff */
[----:B------:R-:W-:Y:S01]  /*0790*/  IMAD.SHL.U32 R60, R60, 0x8, RZ ;  /* 0x000000083c3c7824 */ /* 0x000fe200078e00ff */
[----:B------:R-:W-:Y:S02]  /*07a0*/  SHF.R.U32.HI R34, RZ, 0x4, R34 ;  /* 0x00000004ff227819 */ /* 0x000fe40000011622 */
[----:B------:R-:W-:Y:S02]  /*07b0*/  LOP3.LUT R55, R55, 0xf0f0f0f, RZ, 0xc0, !PT ;  /* 0x0f0f0f0f37377812 */ /* 0x000fe400078ec0ff */
[----:B------:R-:W-:Y:S02]  /*07c0*/  LOP3.LUT R46, R46, 0x10101010, R37, 0xf8, !PT ;  /* 0x101010102e2e7812 */ /* 0x000fe400078ef825 */
[----:B------:R-:W-:Y:S01]  /*07d0*/  LOP3.LUT R38, R18, 0xffff, RZ, 0xc0, !PT ;  /* 0x0000ffff12267812 */ /* 0x000fe200078ec0ff */
[----:B------:R-:W-:Y:S01]  /*07e0*/  IDP.4A.S8.S8 R18, R40, R51, RZ ;  /* 0x0000003328127226 */ /* 0x000fe200000006ff */
[----:B------:R-:W-:-:S02]  /*07f0*/  LOP3.LUT R34, R34, 0xf0f0f0f, RZ, 0xc0, !PT ;  /* 0x0f0f0f0f22227812 */ /* 0x000fc400078ec0ff */
[----:B------:R-:W-:Y:S02]  /*0800*/  SHF.L.U32 R19, R19, 0x3, RZ ;  /* 0x0000000313137819 */ /* 0x000fe400000006ff */
[----:B------:R-:W-:Y:S01]  /*0810*/  LOP3.LUT R37, R55, 0x10101010, R60, 0xf8, !PT ;  /* 0x1010101037257812 */ /* 0x000fe200078ef83c */
[----:B------:R-:W-:Y:S01]  /*0820*/  IDP.4A.S8.S8 R18, R46, R47, R18 ;  /* 0x0000002f2e127226 */ /* 0x000fe20000000612 */
[----:B------:R-:W-:Y:S02]  /*0830*/  LOP3.LUT R39, R38, 0xff, RZ, 0xc0, !PT ;  /* 0x000000ff26277812 */ /* 0x000fe400078ec0ff */
[----:B------:R-:W-:Y:S01]  /*0840*/  LOP3.LUT R44, R34, 0x10101010, R19, 0xf8, !PT ;  /* 0x10101010222c7812 */ /* 0x000fe200078ef813 */
[----:B------:R-:W-:Y:S01]  /*0850*/  IDP.4A.S8.S8 R45, R37, R50, RZ ;  /* 0x00000032252d7226 */ /* 0x000fe200000006ff */
[----:B------:R-:W-:Y:S01]  /*0860*/  SHF.R.U32.HI R19, RZ, 0x8, R38 ;  /* 0x00000008ff137819 */ /* 0x000fe20000011626 */
[----:B------:R-:W-:Y:S01]  /*0870*/  IMAD R39, R18, R39, RZ ;  /* 0x0000002712277224 */ /* 0x000fe200078e02ff */
[----:B------:R0:W2:Y:S01]  /*0880*/  LDG.E R34, desc[UR6][R20.64] ;  /* 0x0000000614227981 */ /* 0x0000a2000c1e1900 */
[----:B------:R-:W-:Y:S01]  /*0890*/  IDP.4A.S8.S8 R45, R44, R32, R45 ;  /* 0x000000202c2d7226 */ /* 0x000fe2000000062d */
[----:B------:R-:W-:-:S02]  /*08a0*/  LOP3.LUT R18, R19, 0xffff, RZ, 0xc0, !PT ;  /* 0x0000ffff13127812 */ /* 0x000fc400078ec0ff */
[----:B------:R-:W-:Y:S02]  /*08b0*/  I2FP.F32.S32 R39, R39 ;  /* 0x0000002700277245 */ /* 0x000fe40000201400 */
[----:B------:R-:W-:Y:S01]  /*08c0*/  SHF.R.S32.HI R19, RZ, R25, R52 ;  /* 0x00000019ff137219 */ /* 0x000fe20000011434 */
[----:B------:R-:W-:Y:S01]  /*08d0*/  IMAD R45, R45, R18, RZ ;  /* 0x000000122d2d7224 */ /* 0x000fe200078e02ff */
[----:B------:R1:W3:Y:S01]  /*08e0*/  LDG.E R52, desc[UR6][R16.64] ;  /* 0x0000000610347981 */ /* 0x0002e2000c1e1900 */
[----:B------:R-:W-:Y:S01]  /*08f0*/  HADD2.F32 R18, -RZ, R48.H0_H0 ;  /* 0x20000030ff127230 */ /* 0x000fe20000004100 */
[----:B------:R-:W-:Y:S02]  /*0900*/  LOP3.LUT R48, R43, 0xf0f0f0f, RZ, 0xc0, !PT ;  /* 0x0f0f0f0f2b307812 */ /* 0x000fe400078ec0ff */
[----:B------:R-:W-:Y:S01]  /*0910*/  SHF.R.U32.HI R43, RZ, 0x4, R43 ;  /* 0x00000004ff2b7819 */ /* 0x000fe2000001162b */
[----:B------:R-:W-:Y:S01]  /*0920*/  HADD2.F32 R54, -RZ, R54.H0_H0 ;  /* 0x20000036ff367230 */ /* 0x000fe20000004100 */
[----:B------:R-:W-:Y:S01]  /*0930*/  I2FP.F32.S32 R45, R45 ;  /* 0x0000002d002d7245 */ /* 0x000fe20000201400 */
[----:B------:R-:W-:Y:S01]  /*0940*/  FFMA R39, R18, R39, RZ ;  /* 0x0000002712277223 */ /* 0x000fe200000000ff */
[----:B------:R-:W-:Y:S01]  /*0950*/  IMAD.SHL.U32 R60, R19, 0x8, RZ ;  /* 0x00000008133c7824 */ /* 0x000fe200078e00ff */
[----:B------:R-:W-:-:S02]  /*0960*/  SHF.R.S32.HI R56, RZ, R25, R56 ;  /* 0x00000019ff387219 */ /* 0x000fc40000011438 */
[----:B------:R-:W-:Y:S01]  /*0970*/  LOP3.LUT R43, R43, 0xf0f0f0f, RZ, 0xc0, !PT ;  /* 0x0f0f0f0f2b2b7812 */ /* 0x000fe200078ec0ff */
[----:B------:R-:W-:Y:S01]  /*0980*/  FFMA R55, R54, R45, R39 ;  /* 0x0000002d36377223 */ /* 0x000fe20000000027 */
[----:B0-----:R-:W-:Y:S01]  /*0990*/  SHF.R.U32.HI R20, RZ, 0x4, R58 ;  /* 0x00000004ff147819 */ /* 0x001fe2000001163a */
[----:B------:R-:W-:Y:S01]  /*09a0*/  IMAD.SHL.U32 R59, R19, 0x10, RZ ;  /* 0x00000010133b7824 */ /* 0x000fe200078e00ff */
[----:B------:R-:W-:Y:S01]  /*09b0*/  LOP3.LUT R45, R43, 0x10101010, R60, 0xf8, !PT ;  /* 0x101010102b2d7812 */ /* 0x000fe200078ef83c */
[----:B------:R-:W-:Y:S01]  /*09c0*/  IMAD.SHL.U32 R19, R56, 0x10, RZ ;  /* 0x0000001038137824 */ /* 0x000fe200078e00ff */
[----:B------:R-:W-:Y:S01]  /*09d0*/  LOP3.LUT R38, R58, 0xf0f0f0f, RZ, 0xc0, !PT ;  /* 0x0f0f0f0f3a267812 */ /* 0x000fe200078ec0ff */
[----:B------:R-:W-:Y:S01]  /*09e0*/  IMAD.SHL.U32 R43, R56, 0x8, RZ ;  /* 0x00000008382b7824 */ /* 0x000fe200078e00ff */
[----:B------:R-:W-:Y:S02]  /*09f0*/  LOP3.LUT R20, R20, 0xf0f0f0f, RZ, 0xc0, !PT ;  /* 0x0f0f0f0f14147812 */ /* 0x000fe400078ec0ff */
[----:B------:R-:W-:-:S02]  /*0a00*/  @P1 SHF.R.U32.HI R57, RZ, 0x2, R57 ;  /* 0x00000002ff391819 */ /* 0x000fc40000011639 */
[----:B------:R-:W-:Y:S02]  /*0a10*/  LOP3.LUT R38, R38, 0x10101010, R19, 0xf8, !PT ;  /* 0x1010101026267812 */ /* 0x000fe400078ef813 */
[----:B------:R-:W-:Y:S02]  /*0a20*/  LOP3.LUT R43, R20, 0x10101010, R43, 0xf8, !PT ;  /* 0x10101010142b7812 */ /* 0x000fe400078ef82b */
[----:B------:R-:W-:Y:S01]  /*0a30*/  @P1 LOP3.LUT R20, R57, 0x3030, RZ, 0xc0, !PT ;  /* 0x0000303039141812 */ /* 0x000fe200078ec0ff */
[----:B-1----:R-:W-:Y:S01]  /*0a40*/  IDP.4A.S8.S8 R16, R51, UR5, RZ ;  /* 0x0000000533107c26 */ /* 0x002fe200080006ff */
[----:B------:R-:W-:Y:S01]  /*0a50*/  @P1 SHF.R.U32.HI R19, RZ, 0x2, R41 ;  /* 0x00000002ff131819 */ /* 0x000fe20000011629 */
[----:B------:R-:W-:Y:S01]  /*0a60*/  IDP.4A.S8.S8 R51, R38, R51, RZ ;  /* 0x0000003326337226 */ /* 0x000fe200000006ff */
[----:B------:R-:W-:Y:S02]  /*0a70*/  LOP3.LUT R48, R48, 0x10101010, R59, 0xf8, !PT ;  /* 0x1010101030307812 */ /* 0x000fe400078ef83b */
[----:B------:R-:W-:-:S02]  /*0a80*/  @P1 LOP3.LUT R20, R20, 0xf0f, R49, 0xf8, !PT ;  /* 0x00000f0f14141812 */ /* 0x000fc400078ef831 */
[----:B------:R-:W-:Y:S01]  /*0a90*/  @!P1 LOP3.LUT R20, R41, 0x3f3f, RZ, 0xc0, !PT ;  /* 0x00003f3f29149812 */ /* 0x000fe200078ec0ff */
[----:B------:R-:W-:Y:S01]  /*0aa0*/  IDP.4A.S8.S8 R21, R50, UR5, RZ ;  /* 0x0000000532157c26 */ /* 0x000fe200080006ff */
[----:B------:R-:W-:Y:S02]  /*0ab0*/  @P1 SHF.R.U32.HI R17, RZ, 0x4, R49 ;  /* 0x00000004ff111819 */ /* 0x000fe40000011631 */
[----:B------:R-:W-:Y:S01]  /*0ac0*/  @P1 LOP3.LUT R56, R19, 0x3030, RZ, 0xc0, !PT ;  /* 0x0000303013381812 */ /* 0x000fe200078ec0ff */
[----:B------:R-:W-:Y:S01]  /*0ad0*/  IDP.4A.S8.S8 R19, R48, R47, R51 ;  /* 0x0000002f30137226 */ /* 0x000fe20000000633 */
[----:B------:R-:W-:Y:S01]  /*0ae0*/  LOP3.LUT R51, R20, 0xffff, RZ, 0xc0, !PT ;  /* 0x0000ffff14337812 */ /* 0x000fe200078ec0ff */
[----:B------:R-:W-:Y:S02]  /*0af0*/  IDP.4A.S8.S8 R50, R43, R50, RZ ;  /* 0x000000322b327226 */ /* 0x000fe400000006ff */
[----:B------:R-:W-:Y:S01]  /*0b00*/  IDP.4A.S8.S8 R39, R47, UR5, R16 ;  /* 0x000000052f277c26 */ /* 0x000fe20008000610 */
[----:B------:R-:W-:Y:S01]  /*0b10*/  @P1 LOP3.LUT R47, R56, 0xf0f, R17, 0xf8, !PT ;  /* 0x00000f0f382f1812 */ /* 0x000fe200078ef811 */
[----:B------:R-:W-:Y:S01]  /*0b20*/  IDP.4A.S8.S8 R56, R32, UR5, R21 ;  /* 0x0000000520387c26 */ /* 0x000fe20008000615 */
[----:B------:R-:W-:Y:S01]  /*0b30*/  LOP3.LUT R53, R53, 0xffff, RZ, 0xc0, !PT ;  /* 0x0000ffff35357812 */ /* 0x000fe200078ec0ff */
[----:B------:R-:W-:Y:S01]  /*0b40*/  IDP.4A.S8.S8 R32, R45, R32, R50 ;  /* 0x000000202d207226 */ /* 0x000fe20000000632 */
[----:B------:R-:W-:Y:S01]  /*0b50*/  LOP3.LUT R50, R51, 0xff, RZ, 0xc0, !PT ;  /* 0x000000ff33327812 */ /* 0x000fe200078ec0ff */
[----:B------:R-:W0:Y:S01]  /*0b60*/  LDC.64 R16, c[0x0][0x388] ;  /* 0x0000e200ff107b82 */ /* 0x000e220000000a00 */
[----:B------:R-:W-:-:S02]  /*0b70*/  @!P1 LOP3.LUT R47, R49, 0x3f3f, RZ, 0xc0, !PT ;  /* 0x00003f3f312f9812 */ /* 0x000fc400078ec0ff */
[----:B------:R-:W-:Y:S01]  /*0b80*/  SHF.R.U32.HI R21, RZ, 0x8, R51 ;  /* 0x00000008ff157819 */ /* 0x000fe20000011633 */
[----:B------:R-:W-:Y:S01]  /*0b90*/  IMAD R19, R19, R50, RZ ;  /* 0x0000003213137224 */ /* 0x000fe200078e02ff */
[----:B------:R-:W-:Y:S02]  /*0ba0*/  LOP3.LUT R50, R53, 0xff, RZ, 0xc0, !PT ;  /* 0x000000ff35327812 */ /* 0x000fe400078ec0ff */
[----:B------:R-:W-:Y:S02]  /*0bb0*/  LOP3.LUT R20, R47, 0xffff, RZ, 0xc0, !PT ;  /* 0x0000ffff2f147812 */ /* 0x000fe400078ec0ff */
[----:B------:R-:W-:Y:S01]  /*0bc0*/  LOP3.LUT R47, R21, 0xffff, RZ, 0xc0, !PT ;  /* 0x0000ffff152f7812 */ /* 0x000fe200078ec0ff */
[----:B------:R-:W-:Y:S02]  /*0bd0*/  IMAD R21, R39, R50, RZ ;  /* 0x0000003227157224 */ /* 0x000fe400078e02ff */
[----:B------:R-:W4:Y:S01]  /*0be0*/  @P1 LDG.E.U16 R50, desc[UR6][R14.64] ;  /* 0x000000060e321981 */ /* 0x000f22000c1e1500 */
[----:B------:R-:W-:Y:S01]  /*0bf0*/  SHF.R.U32.HI R53, RZ, 0x8, R53 ;  /* 0x00000008ff357819 */ /* 0x000fe20000011635 */
[----:B------:R-:W-:Y:S01]  /*0c00*/  IMAD R32, R32, R47, RZ ;  /* 0x0000002f20207224 */ /* 0x000fe200078e02ff */
[----:B------:R-:W-:-:S02]  /*0c10*/  LOP3.LUT R58, R20, 0xff, RZ, 0xc0, !PT ;  /* 0x000000ff143a7812 */ /* 0x000fc400078ec0ff */
[----:B------:R-:W-:Y:S02]  /*0c20*/  SHF.R.U32.HI R20, RZ, 0x8, R20 ;  /* 0x00000008ff147819 */ /* 0x000fe40000011614 */
[----:B------:R-:W-:Y:S02]  /*0c30*/  LOP3.LUT R47, R53, 0xffff, RZ, 0xc0, !PT ;  /* 0x0000ffff352f7812 */ /* 0x000fe400078ec0ff */
[----:B------:R-:W-:Y:S02]  /*0c40*/  SHF.R.U32.HI R57, RZ, 0x3, R24 ;  /* 0x00000003ff397819 */ /* 0x000fe40000011618 */
[----:B------:R-:W-:Y:S01]  /*0c50*/  I2FP.F32.S32 R19, R19 ;  /* 0x0000001300137245 */ /* 0x000fe20000201400 */
[----:B------:R-:W-:Y:S01]  /*0c60*/  IMAD R39, R39, R58, RZ ;  /* 0x0000003a27277224 */ /* 0x000fe200078e02ff */
[----:B------:R-:W-:Y:S01]  /*0c70*/  LOP3.LUT R51, R20, 0xffff, RZ, 0xc0, !PT ;  /* 0x0000ffff14337812 */ /* 0x000fe200078ec0ff */
[----:B------:R-:W-:Y:S01]  /*0c80*/  IMAD R47, R56, R47, RZ ;  /* 0x0000002f382f7224 */ /* 0x000fe200078e02ff */
[----:B------:R-:W-:Y:S01]  /*0c90*/  I2FP.F32.S32 R59, R21 ;  /* 0x00000015003b7245 */ /* 0x000fe20000201400 */
[----:B0-----:R-:W-:Y:S01]  /*0ca0*/  IMAD.WIDE.U32 R16, R57, 0x48, R16 ;  /* 0x0000004839107825 */ /* 0x001fe200078e0010 */
[----:B------:R-:W-:-:S03]  /*0cb0*/  I2FP.F32.S32 R32, R32 ;  /* 0x0000002000207245 */ /* 0x000fc60000201400 */
[----:B------:R-:W-:Y:S01]  /*0cc0*/  FFMA R57, R18, R19, RZ ;  /* 0x0000001312397223 */ /* 0x000fe200000000ff */
[----:B------:R-:W-:Y:S01]  /*0cd0*/  I2FP.F32.S32 R39, R39 ;  /* 0x0000002700277245 */ /* 0x000fe20000201400 */
[----:B------:R-:W-:Y:S01]  /*0ce0*/  IMAD R56, R56, R51, RZ ;  /* 0x0000003338387224 */ /* 0x000fe200078e02ff */
[----:B------:R-:W-:Y:S01]  /*0cf0*/  I2FP.F32.S32 R47, R47 ;  /* 0x0000002f002f7245 */ /* 0x000fe20000201400 */
[----:B------:R-:W-:Y:S01]  /*0d00*/  FFMA R59, R18, R59, RZ ;  /* 0x0000003b123b7223 */ /* 0x000fe200000000ff */
[----:B------:R-:W-:Y:S01]  /*0d10*/  FFMA R57, R54, R32, R57 ;  /* 0x0000002036397223 */ /* 0x000fe20000000039 */
[----:B------:R-:W-:Y:S01]  /*0d20*/  @!P0 PRMT R32, R42, 0x7610, R32 ;  /* 0x000076102a208816 */ /* 0x000fe20000000020 */
[----:B------:R-:W-:Y:S01]  /*0d30*/  FFMA R39, R18, R39, RZ ;  /* 0x0000002712277223 */ /* 0x000fe200000000ff */
[----:B------:R-:W-:Y:S01]  /*0d40*/  I2FP.F32.S32 R56, R56 ;  /* 0x0000003800387245 */ /* 0x000fe20000201400 */
[----:B------:R-:W-:Y:S01]  /*0d50*/  FFMA R59, R54, R47, R59 ;  /* 0x0000002f363b7223 */ /* 0x000fe2000000003b */
[----:B------:R-:W-:-:S02]  /*0d60*/  @P0 PRMT R32, R42, 0x7610, R32 ;  /* 0x000076102a200816 */ /* 0x000fc40000000020 */
[----:B------:R-:W-:Y:S01]  /*0d70*/  @!P0 PRMT R47, R36, 0x7610, R47 ;  /* 0x00007610242f8816 */ /* 0x000fe2000000002f */
[----:B------:R-:W-:Y:S01]  /*0d80*/  FFMA R54, R54, R56, R39 ;  /* 0x0000003836367223 */ /* 0x000fe20000000027 */
[----:B------:R-:W-:Y:S02]  /*0d90*/  @P1 LOP3.LUT R39, R32, 0xffff, RZ, 0xc0, !PT ;  /* 0x0000ffff20271812 */ /* 0x000fe400078ec0ff */
[----:B------:R-:W-:Y:S02]  /*0da0*/  @P0 PRMT R47, R36, 0x7610, R47 ;  /* 0x00007610242f0816 */ /* 0x000fe4000000002f */
[----:B------:R-:W-:Y:S02]  /*0db0*/  @P1 SHF.R.U32.HI R39, RZ, 0x2, R39 ;  /* 0x00000002ff271819 */ /* 0x000fe40000011627 */
[----:B------:R-:W-:Y:S01]  /*0dc0*/  @P1 LOP3.LUT R56, R47, 0xffff, RZ, 0xc0, !PT ;  /* 0x0000ffff2f381812 */ /* 0x000fe200078ec0ff */
[----:B------:R-:W-:Y:S01]  /*0dd0*/  IMAD.WIDE R20, R35, 0x24, R16 ;  /* 0x0000002423147825 */ /* 0x000fe200078e0210 */
[----:B------:R-:W-:-:S02]  /*0de0*/  @P1 LOP3.LUT R39, R39, 0x3030, RZ, 0xc0, !PT ;  /* 0x0000303027271812 */ /* 0x000fc400078ec0ff */
[----:B------:R-:W-:-:S05]  /*0df0*/  IADD3 R18, P2, PT, R33, R20, RZ ;  /* 0x0000001421127210 */ /* 0x000fca0007f5e0ff */
[----:B------:R-:W-:-:S05]  /*0e00*/  IMAD.X R19, RZ, RZ, R21, P2 ;  /* 0x000000ffff137224 */ /* 0x000fca00010e0615 */
[----:B------:R-:W5:Y:S04]  /*0e10*/  LDG.E R53, desc[UR6][R18.64+0x14] ;  /* 0x0000140612357981 */ /* 0x000f68000c1e1900 */
[----:B------:R-:W5:Y:S01]  /*0e20*/  LDG.E R51, desc[UR6][R18.64+0x4] ;  /* 0x0000040612337981 */ /* 0x000f62000c1e1900 */
[--C-:B---3--:R-:W-:Y:S02]  /*0e30*/  HADD2.F32 R42, -RZ, R52.reuse.H1_H1 ;  /* 0x30000034ff2a7230 */ /* 0x108fe40000004100 */
[----:B------:R-:W-:Y:S01]  /*0e40*/  HADD2.F32 R36, -RZ, R52.H0_H0 ;  /* 0x20000034ff247230 */ /* 0x000fe20000004100 */
[----:B------:R-:W-:-:S04]  /*0e50*/  @P1 SHF.R.U32.HI R52, RZ, 0x4, R56 ;  /* 0x00000004ff341819 */ /* 0x000fc80000011638 */
[----:B------:R-:W-:Y:S02]  /*0e60*/  @P1 LOP3.LUT R52, R39, 0xf0f, R52, 0xf8, !PT ;  /* 0x00000f0f27341812 */ /* 0x000fe400078ef834 */
[----:B------:R-:W-:Y:S01]  /*0e70*/  @P1 PRMT R39, R49, 0x7610, R39 ;  /* 0x0000761031271816 */ /* 0x000fe20000000027 */
[----:B------:R-:W-:Y:S02]  /*0e80*/  FMUL R56, R59, R42 ;  /* 0x0000002a3b387220 */ /* 0x000fe40000400000 */
[----:B------:R-:W3:Y:S01]  /*0e90*/  LDG.E.U16 R59, desc[UR6][R20.64+0x24] ;  /* 0x00002406143b7981 */ /* 0x000ee2000c1e1500 */
[----:B------:R-:W-:Y:S01]  /*0ea0*/  @!P1 PRMT R39, R49, 0x7610, R39 ;  /* 0x0000761031279816 */ /* 0x000fe20000000027 */
[----:B------:R-:W-:Y:S01]  /*0eb0*/  FFMA R55, R55, R36, -R56 ;  /* 0x0000002437377223 */ /* 0x000fe20000000838 */
[----:B------:R-:W-:-:S04]  /*0ec0*/  @P1 PRMT R49, R41, 0x7610, R49 ;  /* 0x0000761029311816 */ /* 0x000fc80000000031 */
[----:B------:R-:W-:Y:S01]  /*0ed0*/  @!P1 PRMT R49, R41, 0x7610, R49 ;  /* 0x0000761029319816 */ /* 0x000fe20000000031 */
[--C-:B--2---:R-:W-:Y:S02]  /*0ee0*/  HADD2.F32 R41, -RZ, R34.reuse.H1_H1 ;  /* 0x30000022ff297230 */ /* 0x104fe40000004100 */
[----:B------:R-:W-:-:S03]  /*0ef0*/  HADD2.F32 R34, -RZ, R34.H0_H0 ;  /* 0x20000022ff227230 */ /* 0x000fc60000004100 */
[----:B------:R-:W-:Y:S01]  /*0f00*/  FMUL R54, R54, R41 ;  /* 0x0000002936367220 */ /* 0x000fe20000400000 */
[----:B----4-:R-:W-:-:S04]  /*0f10*/  @P1 SHF.R.U32.HI R56, RZ, 0x2, R50 ;  /* 0x00000002ff381819 */ /* 0x010fc80000011632 */
[----:B------:R-:W-:-:S04]  /*0f20*/  @P1 LOP3.LUT R56, R56, 0x3030, RZ, 0xc0, !PT ;  /* 0x0000303038381812 */ /* 0x000fc800078ec0ff */
[----:B------:R-:W-:Y:S02]  /*0f30*/  @P1 LOP3.LUT R58, R56, 0xf0f, R47, 0xf8, !PT ;  /* 0x00000f0f383a1812 */ /* 0x000fe400078ef82f */
[----:B------:R-:W2:Y:S01]  /*0f40*/  LDG.E R56, desc[UR6][R18.64+0x38] ;  /* 0x0000380612387981 */ /* 0x000ea2000c1e1900 */
[----:B------:R-:W-:-:S03]  /*0f50*/  FFMA R50, R57, R34, -R54 ;  /* 0x0000002239327223 */ /* 0x000fc60000000836 */
[----:B------:R0:W4:Y:S04]  /*0f60*/  LDG.E R54, desc[UR6][R18.64+0x28] ;  /* 0x0000280612367981 */ /* 0x000128000c1e1900 */
[----:B------:R1:W4:Y:S04]  /*0f70*/  LDG.E.U16 R57, desc[UR6][R20.64] ;  /* 0x0000000614397981 */ /* 0x000328000c1e1500 */
[----:B------:R-:W4:Y:S01]  /*0f80*/  @P1 LDG.E.U16 R21, desc[UR6][R12.64] ;  /* 0x000000060c151981 */ /* 0x000f22000c1e1500 */
[----:B------:R-:W-:Y:S02]  /*0f90*/  @!P1 LOP3.LUT R58, R32, 0x3f3f, RZ, 0xc0, !PT ;  /* 0x00003f3f203a9812 */ /* 0x000fe400078ec0ff */
[----:B0-----:R-:W-:-:S02]  /*0fa0*/  @P1 LOP3.LUT R18, R49, 0xffff, RZ, 0xc0, !PT ;  /* 0x0000ffff31121812 */ /* 0x001fc400078ec0ff */
[----:B------:R-:W-:Y:S02]  /*0fb0*/  LOP3.LUT R58, R58, 0xffff, RZ, 0xc0, !PT ;  /* 0x0000ffff3a3a7812 */ /* 0x000fe400078ec0ff */
[----:B------:R-:W-:Y:S02]  /*0fc0*/  @P1 SHF.R.U32.HI R18, RZ, 0x2, R18 ;  /* 0x00000002ff121819 */ /* 0x000fe40000011612 */
[----:B------:R-:W-:Y:S02]  /*0fd0*/  @P1 LOP3.LUT R19, R39, 0xffff, RZ, 0xc0, !PT ;  /* 0x0000ffff27131812 */ /* 0x000fe400078ec0ff */
[----:B------:R-:W-:Y:S02]  /*0fe0*/  @P1 LOP3.LUT R18, R18, 0x3030, RZ, 0xc0, !PT ;  /* 0x0000303012121812 */ /* 0x000fe400078ec0ff */
[----:B------:R-:W-:Y:S01]  /*0ff0*/  @P1 SHF.R.U32.HI R19, RZ, 0x4, R19 ;  /* 0x00000004ff131819 */ /* 0x000fe20000011613 */
[----:B-----5:R-:W-:Y:S02]  /*1000*/  IDP.4A.S8.S8 R61, R53, UR5, RZ ;  /* 0x00000005353d7c26 */ /* 0x020fe400080006ff */
[----:B------:R-:W-:-:S02]  /*1010*/  IDP.4A.S8.S8 R60, R40, R53, RZ ;  /* 0x00000035283c7226 */ /* 0x000fc400000006ff */
[----:B-1----:R-:W-:Y:S02]  /*1020*/  IDP.4A.S8.S8 R20, R38, R53, RZ ;  /* 0x0000003526147226 */ /* 0x002fe400000006ff */
[----:B------:R-:W-:Y:S02]  /*1030*/  IDP.4A.S8.S8 R53, R51, UR5, R61 ;  /* 0x0000000533357c26 */ /* 0x000fe4000800063d */
[-C--:B------:R-:W-:Y:S02]  /*1040*/  IDP.4A.S8.S8 R60, R46, R51.reuse, R60 ;  /* 0x000000332e3c7226 */ /* 0x080fe4000000063c */
[----:B------:R-:W-:Y:S01]  /*1050*/  IDP.4A.S8.S8 R20, R48, R51, R20 ;  /* 0x0000003330147226 */ /* 0x000fe20000000614 */
[----:B------:R-:W-:Y:S02]  /*1060*/  LOP3.LUT R51, R58, 0xff, RZ, 0xc0, !PT ;  /* 0x000000ff3a337812 */ /* 0x000fe400078ec0ff */
[----:B------:R-:W-:-:S03]  /*1070*/  SHF.R.U32.HI R58, RZ, 0x8, R58 ;  /* 0x00000008ff3a7819 */ /* 0x000fc6000001163a */
[----:B------:R-:W-:Y:S01]  /*1080*/  IMAD R51, R60, R51, RZ ;  /* 0x000000333c337224 */ /* 0x000fe200078e02ff */
[----:B------:R-:W-:Y:S02]  /*1090*/  LOP3.LUT R58, R58, 0xffff, RZ, 0xc0, !PT ;  /* 0x0000ffff3a3a7812 */ /* 0x000fe400078ec0ff */
[----:B------:R-:W-:Y:S02]  /*10a0*/  @P1 LOP3.LUT R19, R18, 0xf0f, R19, 0xf8, !PT ;  /* 0x00000f0f12131812 */ /* 0x000fe400078ef813 */
[----:B------:R-:W-:Y:S02]  /*10b0*/  I2FP.F32.S32 R51, R51 ;  /* 0x0000003300337245 */ /* 0x000fe40000201400 */
[----:B------:R-:W-:-:S04]  /*10c0*/  @!P1 LOP3.LUT R52, R47, 0x3f3f, RZ, 0xc0, !PT ;  /* 0x00003f3f2f349812 */ /* 0x000fc800078ec0ff */
[----:B------:R-:W-:Y:S02]  /*10d0*/  LOP3.LUT R52, R52, 0xffff, RZ, 0xc0, !PT ;  /* 0x0000ffff34347812 */ /* 0x000fe400078ec0ff */
[----:B------:R-:W-:Y:S01]  /*10e0*/  @!P1 LOP3.LUT R19, R39, 0x3f3f, RZ, 0xc0, !PT ;  /* 0x00003f3f27139812 */ /* 0x000fe200078ec0ff */
[----:B------:R-:W-:-:S03]  /*10f0*/  FADD R2, R55, R2 ;  /* 0x0000000237027221 */ /* 0x000fc60000000000 */
[----:B------:R-:W-:-:S04]  /*1100*/  LOP3.LUT R55, R19, 0xffff, RZ, 0xc0, !PT ;  /* 0x0000ffff13377812 */ /* 0x000fc800078ec0ff */
[----:B------:R-:W-:Y:S01]  /*1110*/  LOP3.LUT R60, R55, 0xff, RZ, 0xc0, !PT ;  /* 0x000000ff373c7812 */ /* 0x000fe200078ec0ff */
[----:B---3--:R-:W-:Y:S02]  /*1120*/  HADD2.F32 R59, -RZ, R59.H0_H0 ;  /* 0x2000003bff3b7230 */ /* 0x008fe40000004100 */
[----:B--2---:R-:W-:-:S04]  /*1130*/  IDP.4A.S8.S8 R61, R37, R56, RZ ;  /* 0x00000038253d7226 */ /* 0x004fc800000006ff */
[----:B----4-:R-:W-:-:S04]  /*1140*/  IDP.4A.S8.S8 R61, R44, R54, R61 ;  /* 0x000000362c3d7226 */ /* 0x010fc8000000063d */
[----:B------:R-:W-:Y:S02]  /*1150*/  IMAD R58, R61, R58, RZ ;  /* 0x0000003a3d3a7224 */ /* 0x000fe400078e02ff */
[----:B------:R-:W-:-:S03]  /*1160*/  HADD2.F32 R18, -RZ, R57.H0_H0 ;  /* 0x20000039ff127230 */ /* 0x000fc60000004100 */
[----:B------:R-:W-:Y:S02]  /*1170*/  I2FP.F32.S32 R57, R58 ;  /* 0x0000003a00397245 */ /* 0x000fe40000201400 */
[----:B------:R-:W-:Y:S01]  /*1180*/  FFMA R58, R18, R51, RZ ;  /* 0x00000033123a7223 */ /* 0x000fe200000000ff */
[----:B------:R-:W-:-:S03]  /*1190*/  @P1 SHF.R.U32.HI R21, RZ, 0x2, R21 ;  /* 0x00000002ff151819 */ /* 0x000fc60000011615 */
[----:B------:R-:W-:Y:S01]  /*11a0*/  FFMA R51, R59, R57, R58 ;  /* 0x000000393b337223 */ /* 0x000fe2000000003a */
[----:B------:R-:W-:-:S04]  /*11b0*/  @P1 LOP3.LUT R58, R21, 0x3030, RZ, 0xc0, !PT ;  /* 0x00003030153a1812 */ /* 0x000fc800078ec0ff */
[----:B------:R-:W-:Y:S02]  /*11c0*/  @P1 LOP3.LUT R21, R58, 0xf0f, R39, 0xf8, !PT ;  /* 0x00000f0f3a151812 */ /* 0x000fe400078ef827 */
[----:B------:R-:W-:-:S04]  /*11d0*/  @!P1 LOP3.LUT R21, R49, 0x3f3f, RZ, 0xc0, !PT ;  /* 0x00003f3f31159812 */ /* 0x000fc800078ec0ff */
[----:B------:R-:W-:-:S04]  /*11e0*/  LOP3.LUT R21, R21, 0xffff, RZ, 0xc0, !PT ;  /* 0x0000ffff15157812 */ /* 0x000fc800078ec0ff */
[----:B------:R-:W-:Y:S02]  /*11f0*/  LOP3.LUT R57, R21, 0xff, RZ, 0xc0, !PT ;  /* 0x000000ff15397812 */ /* 0x000fe400078ec0ff */
[----:B------:R-:W-:-:S03]  /*1200*/  LOP3.LUT R58, R52, 0xff, RZ, 0xc0, !PT ;  /* 0x000000ff343a7812 */ /* 0x000fc600078ec0ff */
[----:B------:R-:W-:Y:S02]  /*1210*/  IMAD R20, R20, R57, RZ ;  /* 0x0000003914147224 */ /* 0x000fe400078e02ff */
[----:B------:R-:W-:Y:S01]  /*1220*/  IDP.4A.S8.S8 R57, R56, UR5, RZ ;  /* 0x0000000538397c26 */ /* 0x000fe200080006ff */
[----:B------:R-:W-:Y:S01]  /*1230*/  SHF.R.U32.HI R52, RZ, 0x8, R52 ;  /* 0x00000008ff347819 */ /* 0x000fe20000011634 */
[----:B------:R-:W-:Y:S02]  /*1240*/  IMAD R19, R53, R58, RZ ;  /* 0x0000003a35137224 */ /* 0x000fe400078e02ff */
[----:B------:R-:W-:Y:S02]  /*1250*/  IDP.4A.S8.S8 R58, R43, R56, RZ ;  /* 0x000000382b3a7226 */ /* 0x000fe400000006ff */
[----:B------:R-:W-:Y:S01]  /*1260*/  IDP.4A.S8.S8 R56, R54, UR5, R57 ;  /* 0x0000000536387c26 */ /* 0x000fe20008000639 */
[----:B------:R-:W-:Y:S02]  /*1270*/  SHF.R.U32.HI R57, RZ, 0x8, R55 ;  /* 0x00000008ff397819 */ /* 0x000fe40000011637 */
[----:B------:R-:W-:Y:S01]  /*1280*/  LOP3.LUT R55, R52, 0xffff, RZ, 0xc0, !PT ;  /* 0x0000ffff34377812 */ /* 0x000fe200078ec0ff */
[----:B------:R-:W-:Y:S01]  /*1290*/  IMAD R53, R53, R60, RZ ;  /* 0x0000003c35357224 */ /* 0x000fe200078e02ff */
[----:B------:R-:W-:-:S02]  /*12a0*/  LOP3.LUT R57, R57, 0xffff, RZ, 0xc0, !PT ;  /* 0x0000ffff39397812 */ /* 0x000fc400078ec0ff */
[----:B------:R-:W-:Y:S01]  /*12b0*/  SHF.R.U32.HI R52, RZ, 0x8, R21 ;  /* 0x00000008ff347819 */ /* 0x000fe20000011615 */
[----:B------:R-:W-:Y:S01]  /*12c0*/  IMAD R21, R56, R55, RZ ;  /* 0x0000003738157224 */ /* 0x000fe200078e02ff */
[----:B------:R-:W-:Y:S01]  /*12d0*/  I2FP.F32.S32 R19, R19 ;  /* 0x0000001300137245 */ /* 0x000fe20000201400 */
[----:B------:R-:W-:Y:S01]  /*12e0*/  IDP.4A.S8.S8 R54, R45, R54, R58 ;  /* 0x000000362d367226 */ /* 0x000fe2000000063a */
[----:B------:R-:W-:Y:S01]  /*12f0*/  LOP3.LUT R55, R52, 0xffff, RZ, 0xc0, !PT ;  /* 0x0000ffff34377812 */ /* 0x000fe200078ec0ff */
[----:B------:R-:W-:Y:S01]  /*1300*/  IMAD R56, R56, R57, RZ ;  /* 0x0000003938387224 */ /* 0x000fe200078e02ff */
[----:B------:R-:W-:Y:S01]  /*1310*/  I2FP.F32.S32 R53, R53 ;  /* 0x0000003500357245 */ /* 0x000fe20000201400 */
[----:B------:R-:W-:Y:S01]  /*1320*/  FFMA R52, R18, R19, RZ ;  /* 0x0000001312347223 */ /* 0x000fe200000000ff */
[----:B------:R-:W-:Y:S01]  /*1330*/  I2FP.F32.S32 R21, R21 ;  /* 0x0000001500157245 */ /* 0x000fe20000201400 */
[----:B------:R-:W-:Y:S01]  /*1340*/  IMAD R54, R54, R55, RZ ;  /* 0x0000003736367224 */ /* 0x000fe200078e02ff */
[----:B------:R-:W-:Y:S01]  /*1350*/  I2FP.F32.S32 R19, R20 ;  /* 0x0000001400137245 */ /* 0x000fe20000201400 */
[----:B------:R-:W-:Y:S01]  /*1360*/  FFMA R20, R18, R53, RZ ;  /* 0x0000003512147223 */ /* 0x000fe200000000ff */
[----:B------:R-:W-:Y:S01]  /*1370*/  I2FP.F32.S32 R55, R56 ;  /* 0x0000003800377245 */ /* 0x000fe20000201400 */
[----:B------:R-:W2:Y:S01]  /*1380*/  @P1 LDG.E.U16 R58, desc[UR6][R14.64] ;  /* 0x000000060e3a1981 */ /* 0x000ea2000c1e1500 */
[----:B------:R-:W-:Y:S01]  /*1390*/  FFMA R53, R59, R21, R52 ;  /* 0x000000153b357223 */ /* 0x000fe20000000034 */
[----:B------:R-:W-:-:S02]  /*13a0*/  I2FP.F32.S32 R54, R54 ;  /* 0x0000003600367245 */ /* 0x000fc40000201400 */
[----:B------:R-:W-:Y:S01]  /*13b0*/  FFMA R52, R59, R55, R20 ;  /* 0x000000373b347223 */ /* 0x000fe20000000014 */
[----:B------:R-:W-:Y:S01]  /*13c0*/  FFMA R20, R18, R19, RZ ;  /* 0x0000001312147223 */ /* 0x000fe200000000ff */
[----:B------:R-:W-:-:S04]  /*13d0*/  IMAD.WIDE R18, R31, 0x24, R16 ;  /* 0x000000241f127825 */ /* 0x000fc800078e0210 */
[----:B------:R-:W-:Y:S01]  /*13e0*/  FFMA R59, R59, R54, R20 ;  /* 0x000000363b3b7223 */ /* 0x000fe20000000014 */
[----:B------:R-:W-:Y:S01]  /*13f0*/  IADD3 R20, P0, PT, R33, R18, RZ ;  /* 0x0000001221147210 */ /* 0x000fe20007f1e0ff */
[----:B------:R-:W3:Y:S03]  /*1400*/  LDG.E.U16 R60, desc[UR6][R18.64] ;  /* 0x00000006123c7981 */ /* 0x000ee6000c1e1500 */
[----:B------:R-:W-:Y:S01]  /*1410*/  IADD3.X R21, PT, PT, RZ, R19, RZ, P0, !PT ;  /* 0x00000013ff157210 */ /* 0x000fe200007fe4ff */
[----:B------:R0:W4:Y:S04]  /*1420*/  LDG.E.U16 R61, desc[UR6][R18.64+0x24] ;  /* 0x00002406123d7981 */ /* 0x000128000c1e1500 */
[----:B------:R-:W5:Y:S04]  /*1430*/  LDG.E R54, desc[UR6][R20.64+0x38] ;  /* 0x0000380614367981 */ /* 0x000f68000c1e1900 */
[----:B------:R-:W3:Y:S04]  /*1440*/  LDG.E R55, desc[UR6][R20.64+0x14] ;  /* 0x0000140614377981 */ /* 0x000ee8000c1e1900 */
[----:B------:R-:W4:Y:S04]  /*1450*/  LDG.E R56, desc[UR6][R20.64+0x28] ;  /* 0x0000280614387981 */ /* 0x000f28000c1e1900 */
[----:B------:R5:W4:Y:S01]  /*1460*/  LDG.E R57, desc[UR6][R20.64+0x4] ;  /* 0x0000040614397981 */ /* 0x000b22000c1e1900 */
[----:B------:R-:W-:-:S04]  /*1470*/  FMUL R53, R42, R53 ;  /* 0x000000352a357220 */ /* 0x000fc80000400000 */
[----:B------:R-:W-:Y:S01]  /*1480*/  FFMA R53, R36, R51, -R53 ;  /* 0x0000003324357223 */ /* 0x000fe20000000835 */
[----:B------:R-:W-:-:S04]  /*1490*/  FMUL R51, R41, R52 ;  /* 0x0000003429337220 */ /* 0x000fc80000400000 */
[----:B------:R-:W-:Y:S01]  /*14a0*/  FFMA R52, R34, R59, -R51 ;  /* 0x0000003b22347223 */ /* 0x000fe20000000833 */
[----:B--2---:R-:W-:-:S04]  /*14b0*/  @P1 SHF.R.U32.HI R58, RZ, 0x2, R58 ;  /* 0x00000002ff3a1819 */ /* 0x004fc8000001163a */
[----:B------:R-:W-:-:S04]  /*14c0*/  @P1 LOP3.LUT R58, R58, 0x3030, RZ, 0xc0, !PT ;  /* 0x000030303a3a1812 */ /* 0x000fc800078ec0ff */
[----:B------:R-:W-:Y:S02]  /*14d0*/  @P1 LOP3.LUT R58, R58, 0xf0f, R47, 0xf8, !PT ;  /* 0x00000f0f3a3a1812 */ /* 0x000fe400078ef82f */
[----:B------:R-:W-:-:S04]  /*14e0*/  @!P1 LOP3.LUT R58, R32, 0x3f3f, RZ, 0xc0, !PT ;  /* 0x00003f3f203a9812 */ /* 0x000fc800078ec0ff */
[----:B------:R-:W-:-:S04]  /*14f0*/  LOP3.LUT R58, R58, 0xffff, RZ, 0xc0, !PT ;  /* 0x0000ffff3a3a7812 */ /* 0x000fc800078ec0ff */
[----:B0-----:R-:W-:Y:S01]  /*1500*/  SHF.R.U32.HI R18, RZ, 0x8, R58 ;  /* 0x00000008ff127819 */ /* 0x001fe2000001163a */
[----:B-----5:R-:W-:-:S03]  /*1510*/  IDP.4A.S8.S8 R21, R37, R54, RZ ;  /* 0x0000003625157226 */ /* 0x020fc600000006ff */
[----:B------:R-:W-:Y:S01]  /*1520*/  LOP3.LUT R18, R18, 0xffff, RZ, 0xc0, !PT ;  /* 0x0000ffff12127812 */ /* 0x000fe200078ec0ff */
[----:B---3--:R-:W-:Y:S02]  /*1530*/  IDP.4A.S8.S8 R20, R40, R55, RZ ;  /* 0x0000003728147226 */ /* 0x008fe400000006ff */
[----:B----4-:R-:W-:Y:S02]  /*1540*/  IDP.4A.S8.S8 R21, R44, R56, R21 ;  /* 0x000000382c157226 */ /* 0x010fe40000000615 */
[----:B------:R-:W-:Y:S01]  /*1550*/  IDP.4A.S8.S8 R19, R46, R57, R20 ;  /* 0x000000392e137226 */ /* 0x000fe20000000614 */
        /* <DEDUP_REMOVED lines=9> */
[----:B------:R-:W-:Y:S01]  /*15f0*/  @!P1 LOP3.LUT R18, R47, 0x3f3f, RZ, 0xc0, !PT ;  /* 0x00003f3f2f129812 */ /* 0x000fe200078ec0ff */
[----:B------:R-:W-:Y:S02]  /*1600*/  IDP.4A.S8.S8 R20, R55, UR5, RZ ;  /* 0x0000000537147c26 */ /* 0x000fe400080006ff */
[----:B------:R-:W-:Y:S01]  /*1610*/  IDP.4A.S8.S8 R55, R38, R55, RZ ;  /* 0x0000003726377226 */ /* 0x000fe200000006ff */
[----:B------:R-:W-:Y:S01]  /*1620*/  LOP3.LUT R51, R18, 0xffff, RZ, 0xc0, !PT ;  /* 0x0000ffff12337812 */ /* 0x000fe200078ec0ff */
[----:B------:R-:W-:Y:S02]  /*1630*/  IDP.4A.S8.S8 R20, R57, UR5, R20 ;  /* 0x0000000539147c26 */ /* 0x000fe40008000614 */
[----:B------:R-:W-:Y:S01]  /*1640*/  IDP.4A.S8.S8 R57, R48, R57, R55 ;  /* 0x0000003930397226 */ /* 0x000fe20000000637 */
[----:B------:R-:W-:Y:S01]  /*1650*/  SHF.R.U32.HI R18, RZ, 0x8, R51 ;  /* 0x00000008ff127819 */ /* 0x000fe20000011633 */
[----:B------:R-:W-:Y:S01]  /*1660*/  IDP.4A.S8.S8 R55, R54, UR5, RZ ;  /* 0x0000000536377c26 */ /* 0x000fe200080006ff */
[----:B------:R-:W-:-:S02]  /*1670*/  LOP3.LUT R51, R51, 0xff, RZ, 0xc0, !PT ;  /* 0x000000ff33337812 */ /* 0x000fc400078ec0ff */
[----:B------:R-:W-:Y:S01]  /*1680*/  LOP3.LUT R58, R18, 0xffff, RZ, 0xc0, !PT ;  /* 0x0000ffff123a7812 */ /* 0x000fe200078ec0ff */
[----:B------:R-:W-:Y:S02]  /*1690*/  IDP.4A.S8.S8 R55, R56, UR5, R55 ;  /* 0x0000000538377c26 */ /* 0x000fe40008000637 */
[----:B------:R-:W-:Y:S02]  /*16a0*/  IMAD R51, R20, R51, RZ ;  /* 0x0000003314337224 */ /* 0x000fe400078e02ff */
[----:B------:R-:W-:Y:S02]  /*16b0*/  IMAD R58, R55, R58, RZ ;  /* 0x0000003a373a7224 */ /* 0x000fe400078e02ff */
[----:B------:R-:W-:Y:S01]  /*16c0*/  HADD2.F32 R18, -RZ, R60.H0_H0 ;  /* 0x2000003cff127230 */ /* 0x000fe20000004100 */
[----:B------:R-:W-:Y:S01]  /*16d0*/  I2FP.F32.S32 R51, R51 ;  /* 0x0000003300337245 */ /* 0x000fe20000201400 */
[----:B------:R-:W-:Y:S01]  /*16e0*/  IDP.4A.S8.S8 R54, R43, R54, RZ ;  /* 0x000000362b367226 */ /* 0x000fe200000006ff */
[----:B------:R-:W-:Y:S01]  /*16f0*/  I2FP.F32.S32 R59, R58 ;  /* 0x0000003a003b7245 */ /* 0x000fe20000201400 */
[----:B------:R-:W-:-:S02]  /*1700*/  HADD2.F32 R61, -RZ, R61.H0_H0 ;  /* 0x2000003dff3d7230 */ /* 0x000fc40000004100 */
[----:B------:R-:W-:Y:S01]  /*1710*/  FFMA R58, R18, R51, RZ ;  /* 0x00000033123a7223 */ /* 0x000fe200000000ff */
[----:B------:R-:W-:Y:S01]  /*1720*/  IDP.4A.S8.S8 R56, R45, R56, R54 ;  /* 0x000000382d387226 */ /* 0x000fe20000000636 */
[----:B------:R-:W-:Y:S02]  /*1730*/  @P1 LOP3.LUT R54, R49, 0xffff, RZ, 0xc0, !PT ;  /* 0x0000ffff31361812 */ /* 0x000fe400078ec0ff */
[----:B------:R-:W-:Y:S02]  /*1740*/  FFMA R51, R61, R59, R58 ;  /* 0x0000003b3d337223 */ /* 0x000fe4000000003a */
[----:B------:R-:W-:Y:S02]  /*1750*/  @P1 SHF.R.U32.HI R58, RZ, 0x2, R54 ;  /* 0x00000002ff3a1819 */ /* 0x000fe40000011636 */
[----:B------:R-:W-:Y:S02]  /*1760*/  @P1 LOP3.LUT R54, R39, 0xffff, RZ, 0xc0, !PT ;  /* 0x0000ffff27361812 */ /* 0x000fe400078ec0ff */
[----:B------:R-:W-:-:S02]  /*1770*/  @P1 LOP3.LUT R59, R58, 0x3030, RZ, 0xc0, !PT ;  /* 0x000030303a3b1812 */ /* 0x000fc400078ec0ff */
[----:B------:R-:W-:-:S04]  /*1780*/  @P1 SHF.R.U32.HI R54, RZ, 0x4, R54 ;  /* 0x00000004ff361819 */ /* 0x000fc80000011636 */
[----:B------:R-:W-:Y:S02]  /*1790*/  @P1 LOP3.LUT R58, R59, 0xf0f, R54, 0xf8, !PT ;  /* 0x00000f0f3b3a1812 */ /* 0x000fe400078ef836 */
[----:B------:R-:W2:Y:S01]  /*17a0*/  @P1 LDG.E.U16 R54, desc[UR6][R12.64] ;  /* 0x000000060c361981 */ /* 0x000ea2000c1e1500 */
[----:B------:R-:W-:Y:S02]  /*17b0*/  I2FP.F32.S32 R19, R19 ;  /* 0x0000001300137245 */ /* 0x000fe40000201400 */
[----:B------:R-:W-:Y:S02]  /*17c0*/  I2FP.F32.S32 R21, R21 ;  /* 0x0000001500157245 */ /* 0x000fe40000201400 */
[----:B------:R-:W-:Y:S01]  /*17d0*/  @!P1 LOP3.LUT R58, R39, 0x3f3f, RZ, 0xc0, !PT ;  /* 0x00003f3f273a9812 */ /* 0x000fe200078ec0ff */
[----:B------:R-:W-:Y:S01]  /*17e0*/  FFMA R60, R18, R19, RZ ;  /* 0x00000013123c7223 */ /* 0x000fe200000000ff */
[----:B------:R-:W-:Y:S02]  /*17f0*/  FMUL R51, R42, R51 ;  /* 0x000000332a337220 */ /* 0x000fe40000400000 */
[----:B------:R-:W-:Y:S01]  /*1800*/  LOP3.LUT R58, R58, 0xffff, RZ, 0xc0, !PT ;  /* 0x0000ffff3a3a7812 */ /* 0x000fe200078ec0ff */
[----:B------:R-:W-:-:S04]  /*1810*/  FFMA R21, R61, R21, R60 ;  /* 0x000000153d157223 */ /* 0x000fc8000000003c */
[----:B------:R-:W-:Y:S01]  /*1820*/  FFMA R51, R36, R21, -R51 ;  /* 0x0000001524337223 */ /* 0x000fe20000000833 */
[----:B------:R-:W-:-:S05]  /*1830*/  LOP3.LUT R21, R58, 0xff, RZ, 0xc0, !PT ;  /* 0x000000ff3a157812 */ /* 0x000fca00078ec0ff */
[----:B------:R-:W-:Y:S01]  /*1840*/  IMAD R20, R20, R21, RZ ;  /* 0x0000001514147224 */ /* 0x000fe200078e02ff */
[----:B------:R-:W-:-:S04]  /*1850*/  SHF.R.U32.HI R21, RZ, 0x8, R58 ;  /* 0x00000008ff157819 */ /* 0x000fc8000001163a */
[----:B------:R-:W-:-:S05]  /*1860*/  LOP3.LUT R58, R21, 0xffff, RZ, 0xc0, !PT ;  /* 0x0000ffff153a7812 */ /* 0x000fca00078ec0ff */
[----:B------:R-:W-:-:S05]  /*1870*/  IMAD R58, R55, R58, RZ ;  /* 0x0000003a373a7224 */ /* 0x000fca00078e02ff */
[----:B------:R-:W-:Y:S02]  /*1880*/  I2FP.F32.S32 R58, R58 ;  /* 0x0000003a003a7245 */ /* 0x000fe40000201400 */
[----:B--2---:R-:W-:-:S04]  /*1890*/  @P1 SHF.R.U32.HI R54, RZ, 0x2, R54 ;  /* 0x00000002ff361819 */ /* 0x004fc80000011636 */
        /* <DEDUP_REMOVED lines=10> */
[----:B------:R-:W-:-:S03]  /*1940*/  I2FP.F32.S32 R19, R19 ;  /* 0x0000001300137245 */ /* 0x000fc60000201400 */
[C---:B------:R-:W-:Y:S02]  /*1950*/  FFMA R54, R18.reuse, R21, RZ ;  /* 0x0000001512367223 */ /* 0x040fe400000000ff */
[----:B------:R-:W-:Y:S01]  /*1960*/  FFMA R60, R18, R19, RZ ;  /* 0x00000013123c7223 */ /* 0x000fe200000000ff */
[----:B------:R-:W-:-:S03]  /*1970*/  IMAD.WIDE R18, R29, 0x24, R16 ;  /* 0x000000241d127825 */ /* 0x000fc600078e0210 */
[----:B------:R-:W-:Y:S02]  /*1980*/  IADD3 R20, P0, PT, R33, R18, RZ ;  /* 0x0000001221147210 */ /* 0x000fe40007f1e0ff */
[----:B------:R-:W2:Y:S04]  /*1990*/  LDG.E.U16 R55, desc[UR6][R18.64] ;  /* 0x0000000612377981 */ /* 0x000ea8000c1e1500 */
[----:B------:R0:W3:Y:S01]  /*19a0*/  LDG.E.U16 R57, desc[UR6][R18.64+0x24] ;  /* 0x0000240612397981 */ /* 0x0000e2000c1e1500 */
[----:B------:R-:W-:-:S03]  /*19b0*/  I2FP.F32.S32 R56, R56 ;  /* 0x0000003800387245 */ /* 0x000fc60000201400 */
[----:B------:R-:W0:Y:S01]  /*19c0*/  @P1 LDG.E.U16 R18, desc[UR6][R14.64] ;  /* 0x000000060e121981 */ /* 0x000e22000c1e1500 */
[----:B------:R-:W-:Y:S02]  /*19d0*/  IMAD.X R21, RZ, RZ, R19, P0 ;  /* 0x000000ffff157224 */ /* 0x000fe400000e0613 */
[C---:B------:R-:W-:Y:S01]  /*19e0*/  FFMA R54, R61.reuse, R58, R54 ;  /* 0x0000003a3d367223 */ /* 0x040fe20000000036 */
[----:B------:R-:W-:Y:S02]  /*19f0*/  FFMA R60, R61, R56, R60 ;  /* 0x000000383d3c7223 */ /* 0x000fe4000000003c */
[----:B------:R-:W4:Y:S04]  /*1a00*/  LDG.E R61, desc[UR6][R20.64+0x14] ;  /* 0x00001406143d7981 */ /* 0x000f28000c1e1900 */
[----:B------:R-:W5:Y:S04]  /*1a10*/  LDG.E R59, desc[UR6][R20.64+0x4] ;  /* 0x00000406143b7981 */ /* 0x000f68000c1e1900 */
[----:B------:R-:W2:Y:S04]  /*1a20*/  LDG.E R58, desc[UR6][R20.64+0x38] ;  /* 0x00003806143a7981 */ /* 0x000ea8000c1e1900 */
[----:B------:R1:W3:Y:S01]  /*1a30*/  LDG.E R56, desc[UR6][R20.64+0x28] ;  /* 0x0000280614387981 */ /* 0x0002e2000c1e1900 */
[----:B------:R-:W-:-:S04]  /*1a40*/  FMUL R54, R41, R54 ;  /* 0x0000003629367220 */ /* 0x000fc80000400000 */
[----:B------:R-:W-:Y:S01]  /*1a50*/  FFMA R54, R34, R60, -R54 ;  /* 0x0000003c22367223 */ /* 0x000fe20000000836 */
[----:B------:R-:W-:Y:S01]  /*1a60*/  FADD R10, R53, R10 ;  /* 0x0000000a350a7221 */ /* 0x000fe20000000000 */
[----:B------:R-:W-:Y:S01]  /*1a70*/  FADD R3, R50, R3 ;  /* 0x0000000332037221 */ /* 0x000fe20000000000 */
[----:B0-----:R-:W-:-:S04]  /*1a80*/  @P1 SHF.R.U32.HI R18, RZ, 0x2, R18 ;  /* 0x00000002ff121819 */ /* 0x001fc80000011612 */
[----:B------:R-:W-:-:S04]  /*1a90*/  @P1 LOP3.LUT R18, R18, 0x3030, RZ, 0xc0, !PT ;  /* 0x0000303012121812 */ /* 0x000fc800078ec0ff */
[----:B------:R-:W-:Y:S02]  /*1aa0*/  @P1 LOP3.LUT R18, R18, 0xf0f, R47, 0xf8, !PT ;  /* 0x00000f0f12121812 */ /* 0x000fe400078ef82f */
[----:B------:R-:W-:-:S04]  /*1ab0*/  @!P1 LOP3.LUT R18, R32, 0x3f3f, RZ, 0xc0, !PT ;  /* 0x00003f3f20129812 */ /* 0x000fc800078ec0ff */
[----:B------:R-:W-:Y:S01]  /*1ac0*/  LOP3.LUT R19, R18, 0xffff, RZ, 0xc0, !PT ;  /* 0x0000ffff12137812 */ /* 0x000fe200078ec0ff */
[----:B----4-:R-:W-:-:S03]  /*1ad0*/  IDP.4A.S8.S8 R18, R40, R61, RZ ;  /* 0x0000003d28127226 */ /* 0x010fc600000006ff */
[----:B-1----:R-:W-:Y:S01]  /*1ae0*/  LOP3.LUT R21, R19, 0xff, RZ, 0xc0, !PT ;  /* 0x000000ff13157812 */ /* 0x002fe200078ec0ff */
[----:B-----5:R-:W-:-:S04]  /*1af0*/  IDP.4A.S8.S8 R18, R46, R59, R18 ;  /* 0x0000003b2e127226 */ /* 0x020fc80000000612 */
[----:B------:R-:W-:Y:S01]  /*1b00*/  IMAD R21, R18, R21, RZ ;  /* 0x0000001512157224 */ /* 0x000fe200078e02ff */
[----:B------:R-:W-:Y:S01]  /*1b10*/  SHF.R.U32.HI R18, RZ, 0x8, R19 ;  /* 0x00000008ff127819 */ /* 0x000fe20000011613 */
[----:B--2---:R-:W-:-:S03]  /*1b20*/  IDP.4A.S8.S8 R19, R37, R58, RZ ;  /* 0x0000003a25137226 */ /* 0x004fc600000006ff */
[----:B------:R-:W-:Y:S01]  /*1b30*/  LOP3.LUT R18, R18, 0xffff, RZ, 0xc0, !PT ;  /* 0x0000ffff12127812 */ /* 0x000fe200078ec0ff */
[----:B---3--:R-:W-:-:S04]  /*1b40*/  IDP.4A.S8.S8 R19, R44, R56, R19 ;  /* 0x000000382c137226 */ /* 0x008fc80000000613 */
[----:B------:R-:W-:Y:S01]  /*1b50*/  IMAD R60, R19, R18, RZ ;  /* 0x00000012133c7224 */ /* 0x000fe200078e02ff */
[----:B------:R-:W-:-:S04]  /*1b60*/  @P1 LOP3.LUT R18, R32, 0xffff, RZ, 0xc0, !PT ;  /* 0x0000ffff20121812 */ /* 0x000fc800078ec0ff */
[----:B------:R-:W-:Y:S02]  /*1b70*/  @P1 SHF.R.U32.HI R19, RZ, 0x2, R18 ;  /* 0x00000002ff131819 */ /* 0x000fe40000011612 */
[----:B------:R-:W-:Y:S02]  /*1b80*/  @P1 LOP3.LUT R18, R47, 0xffff, RZ, 0xc0, !PT ;  /* 0x0000ffff2f121812 */ /* 0x000fe400078ec0ff */
[----:B------:R-:W-:Y:S02]  /*1b90*/  @P1 LOP3.LUT R19, R19, 0x3030, RZ, 0xc0, !PT ;  /* 0x0000303013131812 */ /* 0x000fe400078ec0ff */
[----:B------:R-:W-:-:S04]  /*1ba0*/  @P1 SHF.R.U32.HI R18, RZ, 0x4, R18 ;  /* 0x00000004ff121819 */ /* 0x000fc80000011612 */
[----:B------:R-:W-:Y:S02]  /*1bb0*/  @P1 LOP3.LUT R18, R19, 0xf0f, R18, 0xf8, !PT ;  /* 0x00000f0f13121812 */ /* 0x000fe400078ef812 */
[----:B------:R-:W-:Y:S01]  /*1bc0*/  @!P1 LOP3.LUT R18, R47, 0x3f3f, RZ, 0xc0, !PT ;  /* 0x00003f3f2f129812 */ /* 0x000fe200078ec0ff */
[----:B------:R-:W-:-:S03]  /*1bd0*/  IDP.4A.S8.S8 R20, R61, UR5, RZ ;  /* 0x000000053d147c26 */ /* 0x000fc600080006ff */
[----:B------:R-:W-:Y:S01]  /*1be0*/  LOP3.LUT R19, R18, 0xffff, RZ, 0xc0, !PT ;  /* 0x0000ffff12137812 */ /* 0x000fe200078ec0ff */
[----:B------:R-:W-:-:S03]  /*1bf0*/  IDP.4A.S8.S8 R53, R58, UR5, RZ ;  /* 0x000000053a357c26 */ /* 0x000fc600080006ff */
[----:B------:R-:W-:Y:S01]  /*1c00*/  SHF.R.U32.HI R18, RZ, 0x8, R19 ;  /* 0x00000008ff127819 */ /* 0x000fe20000011613 */
[----:B------:R-:W-:Y:S01]  /*1c10*/  IDP.4A.S8.S8 R20, R59, UR5, R20 ;  /* 0x000000053b147c26 */ /* 0x000fe20008000614 */
[----:B------:R-:W-:Y:S01]  /*1c20*/  LOP3.LUT R19, R19, 0xff, RZ, 0xc0, !PT ;  /* 0x000000ff13137812 */ /* 0x000fe200078ec0ff */
[----:B------:R-:W-:Y:S01]  /*1c30*/  IDP.4A.S8.S8 R50, R56, UR5, R53 ;  /* 0x0000000538327c26 */ /* 0x000fe20008000635 */
[----:B------:R-:W-:-:S03]  /*1c40*/  LOP3.LUT R53, R18, 0xffff, RZ, 0xc0, !PT ;  /* 0x0000ffff12357812 */ /* 0x000fc600078ec0ff */
[----:B------:R-:W-:Y:S02]  /*1c50*/  IMAD R19, R20, R19, RZ ;  /* 0x0000001314137224 */ /* 0x000fe400078e02ff */
[----:B------:R-:W-:Y:S02]  /*1c60*/  HADD2.F32 R18, -RZ, R55.H0_H0 ;  /* 0x20000037ff127230 */ /* 0x000fe40000004100 */
[----:B------:R-:W-:Y:S01]  /*1c70*/  IMAD R55, R50, R53, RZ ;  /* 0x0000003532377224 */ /* 0x000fe200078e02ff */
[----:B------:R-:W-:Y:S01]  /*1c80*/  I2FP.F32.S32 R53, R19 ;  /* 0x0000001300357245 */ /* 0x000fe20000201400 */
[----:B------:R-:W-:-:S03]  /*1c90*/  HADD2.F32 R19, -RZ, R57.H0_H0 ;  /* 0x20000039ff137230 */ /* 0x000fc60000004100 */
[----:B------:R-:W-:Y:S01]  /*1ca0*/  I2FP.F32.S32 R55, R55 ;  /* 0x0000003700377245 */ /* 0x000fe20000201400 */
[----:B------:R-:W-:-:S04]  /*1cb0*/  FFMA R53, R18, R53, RZ ;  /* 0x0000003512357223 */ /* 0x000fc800000000ff */
[----:B------:R-:W-:Y:S01]  /*1cc0*/  FFMA R57, R19, R55, R53 ;  /* 0x0000003713397223 */ /* 0x000fe20000000035 */
[----:B------:R-:W-:Y:S02]  /*1cd0*/  IDP.4A.S8.S8 R55, R43, R58, RZ ;  /* 0x0000003a2b377226 */ /* 0x000fe400000006ff */
[----:B------:R-:W2:Y:S01]  /*1ce0*/  @P1 LDG.E.U16 R58, desc[UR6][R12.64] ;  /* 0x000000060c3a1981 */ /* 0x000ea2000c1e1500 */
[----:B------:R-:W-:Y:S01]  /*1cf0*/  @P1 LOP3.LUT R53, R49, 0xffff, RZ, 0xc0, !PT ;  /* 0x0000ffff31351812 */ /* 0x000fe200078ec0ff */
[----:B------:R-:W-:-:S03]  /*1d00*/  IDP.4A.S8.S8 R55, R45, R56, R55 ;  /* 0x000000382d377226 */ /* 0x000fc60000000637 */
[----:B------:R-:W-:Y:S02]  /*1d10*/  @P1 SHF.R.U32.HI R56, RZ, 0x2, R53 ;  /* 0x00000002ff381819 */ /* 0x000fe40000011635 */
[----:B------:R-:W-:Y:S02]  /*1d20*/  @P1 LOP3.LUT R53, R39, 0xffff, RZ, 0xc0, !PT ;  /* 0x0000ffff27351812 */ /* 0x000fe400078ec0ff */
[----:B------:R-:W-:Y:S02]  /*1d30*/  @P1 LOP3.LUT R56, R56, 0x3030, RZ, 0xc0, !PT ;  /* 0x0000303038381812 */ /* 0x000fe400078ec0ff */
[----:B------:R-:W-:Y:S01]  /*1d40*/  I2FP.F32.S32 R21, R21 ;  /* 0x0000001500157245 */ /* 0x000fe20000201400 */
[----:B------:R-:W-:Y:S01]  /*1d50*/  FMUL R57, R42, R57 ;  /* 0x000000392a397220 */ /* 0x000fe20000400000 */
[----:B------:R-:W-:Y:S01]  /*1d60*/  @P1 SHF.R.U32.HI R53, RZ, 0x4, R53 ;  /* 0x00000004ff351819 */ /* 0x000fe20000011635 */
[----:B------:R-:W-:Y:S01]  /*1d70*/  IDP.4A.S8.S8 R61, R38, R61, RZ ;  /* 0x0000003d263d7226 */ /* 0x000fe200000006ff */
[----:B------:R-:W3:Y:S02]  /*1d80*/  @P1 LDG.E.U16 R12, desc[UR6][R12.64] ;  /* 0x000000060c0c1981 */ /* 0x000ee4000c1e1500 */
[----:B------:R-:W-:-:S02]  /*1d90*/  @P1 LOP3.LUT R56, R56, 0xf0f, R53, 0xf8, !PT ;  /* 0x00000f0f38381812 */ /* 0x000fc400078ef835 */
[----:B------:R-:W-:Y:S01]  /*1da0*/  I2FP.F32.S32 R53, R60 ;  /* 0x0000003c00357245 */ /* 0x000fe20000201400 */
[----:B------:R-:W-:-:S04]  /*1db0*/  FFMA R60, R18, R21, RZ ;  /* 0x00000015123c7223 */ /* 0x000fc800000000ff */
[----:B------:R-:W-:Y:S02]  /*1dc0*/  FFMA R21, R19, R53, R60 ;  /* 0x0000003513157223 */ /* 0x000fe4000000003c */
[----:B------:R0:W4:Y:S01]  /*1dd0*/  @P1 LDG.E.U16 R53, desc[UR6][R14.64] ;  /* 0x000000060e351981 */ /* 0x000122000c1e1500 */
[----:B------:R-:W-:Y:S01]  /*1de0*/  @!P1 LOP3.LUT R56, R39, 0x3f3f, RZ, 0xc0, !PT ;  /* 0x00003f3f27389812 */ /* 0x000fe200078ec0ff */
[----:B------:R-:W-:-:S03]  /*1df0*/  FFMA R21, R36, R21, -R57 ;  /* 0x0000001524157223 */ /* 0x000fc60000000839 */
[----:B------:R-:W-:Y:S01]  /*1e00*/  LOP3.LUT R57, R56, 0xffff, RZ, 0xc0, !PT ;  /* 0x0000ffff38397812 */ /* 0x000fe200078ec0ff */
[----:B------:R-:W-:-:S03]  /*1e10*/  IDP.4A.S8.S8 R59, R48, R59, R61 ;  /* 0x0000003b303b7226 */ /* 0x000fc6000000063d */
[----:B------:R-:W-:Y:S02]  /*1e20*/  LOP3.LUT R61, R57, 0xff, RZ, 0xc0, !PT ;  /* 0x000000ff393d7812 */ /* 0x000fe400078ec0ff */
[----:B------:R-:W-:-:S03]  /*1e30*/  SHF.R.U32.HI R57, RZ, 0x8, R57 ;  /* 0x00000008ff397819 */ /* 0x000fc60000011639 */
[----:B0-----:R-:W-:Y:S01]  /*1e40*/  IMAD R14, R20, R61, RZ ;  /* 0x0000003d140e7224 */ /* 0x001fe200078e02ff */
[----:B------:R-:W-:Y:S01]  /*1e50*/  LOP3.LUT R57, R57, 0xffff, RZ, 0xc0, !PT ;  /* 0x0000ffff39397812 */ /* 0x000fe200078ec0ff */
[----:B------:R-:W-:-:S04]  /*1e60*/  IMAD.WIDE R16, R27, 0x24, R16 ;  /* 0x000000241b107825 */ /* 0x000fc800078e0210 */
[----:B------:R-:W-:Y:S01]  /*1e70*/  IMAD R50, R50, R57, RZ ;  /* 0x0000003932327224 */ /* 0x000fe200078e02ff */
[----:B------:R-:W-:Y:S01]  /*1e80*/  I2FP.F32.S32 R57, R14 ;  /* 0x0000000e00397245 */ /* 0x000fe20000201400 */
[----:B------:R-:W5:Y:S01]  /*1e90*/  LDG.E.U16 R61, desc[UR6][R16.64+0x24] ;  /* 0x00002406103d7981 */ /* 0x000f62000c1e1500 */
[----:B------:R-:W-:Y:S02]  /*1ea0*/  IADD3 R14, P0, PT, R33, R16, RZ ;  /* 0x00000010210e7210 */ /* 0x000fe40007f1e0ff */
[----:B--2---:R-:W-:-:S04]  /*1eb0*/  @P1 SHF.R.U32.HI R58, RZ, 0x2, R58 ;  /* 0x00000002ff3a1819 */ /* 0x004fc8000001163a */
        /* <DEDUP_REMOVED lines=8> */
[----:B------:R-:W-:Y:S02]  /*1f40*/  @P1 LOP3.LUT R20, R32, 0xffff, RZ, 0xc0, !PT ;  /* 0x0000ffff20141812 */ /* 0x000fe400078ec0ff */
[----:B------:R-:W-:Y:S01]  /*1f50*/  I2FP.F32.S32 R15, R15 ;  /* 0x0000000f000f7245 */ /* 0x000fe20000201400 */
[----:B------:R-:W-:Y:S02]  /*1f60*/  IMAD R55, R55, R56, RZ ;  /* 0x0000003837377224 */ /* 0x000fe400078e02ff */
[C---:B------:R-:W-:Y:S01]  /*1f70*/  FFMA R56, R18.reuse, R57, RZ ;  /* 0x0000003912387223 */ /* 0x040fe200000000ff */
[----:B------:R-:W-:Y:S01]  /*1f80*/  @P1 SHF.R.U32.HI R58, RZ, 0x2, R20 ;  /* 0x00000002ff3a1819 */ /* 0x000fe20000011614 */
[----:B------:R-:W-:Y:S01]  /*1f90*/  FFMA R18, R18, R15, RZ ;  /* 0x0000000f12127223 */ /* 0x000fe200000000ff */
[----:B------:R-:W-:Y:S01]  /*1fa0*/  @P1 LOP3.LUT R20, R47, 0xffff, RZ, 0xc0, !PT ;  /* 0x0000ffff2f141812 */ /* 0x000fe200078ec0ff */
[----:B------:R-:W-:Y:S01]  /*1fb0*/  IMAD.X R15, RZ, RZ, R17, P0 ;  /* 0x000000ffff0f7224 */ /* 0x000fe200000e0611 */
[----:B----4-:R-:W-:-:S02]  /*1fc0*/  @P1 SHF.R.U32.HI R53, RZ, 0x2, R53 ;  /* 0x00000002ff351819 */ /* 0x010fc40000011635 */
[----:B------:R-:W-:Y:S02]  /*1fd0*/  @P1 LOP3.LUT R59, R58, 0x3030, RZ, 0xc0, !PT ;  /* 0x000030303a3b1812 */ /* 0x000fe400078ec0ff */
[----:B------:R-:W-:Y:S01]  /*1fe0*/  @P1 SHF.R.U32.HI R20, RZ, 0x4, R20 ;  /* 0x00000004ff141819 */ /* 0x000fe20000011614 */
[----:B------:R-:W2:Y:S01]  /*1ff0*/  LDG.E R57, desc[UR6][R14.64+0x14] ;  /* 0x000014060e397981 */ /* 0x000ea2000c1e1900 */
[----:B------:R-:W-:Y:S02]  /*2000*/  @P1 LOP3.LUT R58, R53, 0x3030, RZ, 0xc0, !PT ;  /* 0x00003030353a1812 */ /* 0x000fe400078ec0ff */
[----:B------:R-:W-:Y:S01]  /*2010*/  @P1 LOP3.LUT R20, R59, 0xf0f, R20, 0xf8, !PT ;  /* 0x00000f0f3b141812 */ /* 0x000fe200078ef814 */
[----:B------:R-:W4:Y:S01]  /*2020*/  LDG.E R60, desc[UR6][R14.64+0x28] ;  /* 0x000028060e3c7981 */ /* 0x000f22000c1e1900 */
[----:B------:R-:W-:Y:S02]  /*2030*/  @!P1 LOP3.LUT R20, R47, 0x3f3f, RZ, 0xc0, !PT ;  /* 0x00003f3f2f149812 */ /* 0x000fe400078ec0ff */
[----:B------:R-:W-:Y:S01]  /*2040*/  @P1 LOP3.LUT R47, R58, 0xf0f, R47, 0xf8, !PT ;  /* 0x00000f0f3a2f1812 */ /* 0x000fe200078ef82f */
[----:B------:R-:W4:Y:S04]  /*2050*/  LDG.E R59, desc[UR6][R14.64+0x4] ;  /* 0x000004060e3b7981 */ /* 0x000f28000c1e1900 */
[----:B------:R0:W4:Y:S04]  /*2060*/  LDG.E R58, desc[UR6][R14.64+0x38] ;  /* 0x000038060e3a7981 */ /* 0x000128000c1e1900 */
[----:B------:R1:W4:Y:S01]  /*2070*/  LDG.E.U16 R53, desc[UR6][R16.64] ;  /* 0x0000000610357981 */ /* 0x000322000c1e1500 */
[----:B------:R-:W-:-:S02]  /*2080*/  @P1 LOP3.LUT R13, R49, 0xffff, RZ, 0xc0, !PT ;  /* 0x0000ffff310d1812 */ /* 0x000fc400078ec0ff */
[----:B------:R-:W-:Y:S02]  /*2090*/  I2FP.F32.S32 R50, R50 ;  /* 0x0000003200327245 */ /* 0x000fe40000201400 */
[----:B------:R-:W-:Y:S02]  /*20a0*/  I2FP.F32.S32 R55, R55 ;  /* 0x0000003700377245 */ /* 0x000fe40000201400 */
[----:B0-----:R-:W-:Y:S02]  /*20b0*/  @P1 LOP3.LUT R14, R39, 0xffff, RZ, 0xc0, !PT ;  /* 0x0000ffff270e1812 */ /* 0x001fe400078ec0ff */
[----:B------:R-:W-:Y:S01]  /*20c0*/  @P1 SHF.R.U32.HI R15, RZ, 0x2, R13 ;  /* 0x00000002ff0f1819 */ /* 0x000fe2000001160d */
[C---:B------:R-:W-:Y:S01]  /*20d0*/  FFMA R56, R19.reuse, R50, R56 ;  /* 0x0000003213387223 */ /* 0x040fe20000000038 */
[----:B------:R-:W-:Y:S01]  /*20e0*/  FFMA R19, R19, R55, R18 ;  /* 0x0000003713137223 */ /* 0x000fe20000000012 */
[----:B-1----:R-:W-:Y:S02]  /*20f0*/  @P1 SHF.R.U32.HI R17, RZ, 0x4, R14 ;  /* 0x00000004ff111819 */ /* 0x002fe4000001160e */
[----:B------:R-:W-:-:S02]  /*2100*/  @P1 LOP3.LUT R18, R15, 0x3030, RZ, 0xc0, !PT ;  /* 0x000030300f121812 */ /* 0x000fc400078ec0ff */
[----:B---3--:R-:W-:Y:S02]  /*2110*/  @P1 SHF.R.U32.HI R12, RZ, 0x2, R12 ;  /* 0x00000002ff0c1819 */ /* 0x008fe4000001160c */
[----:B------:R-:W-:Y:S02]  /*2120*/  @P1 LOP3.LUT R17, R18, 0xf0f, R17, 0xf8, !PT ;  /* 0x00000f0f12111812 */ /* 0x000fe400078ef811 */
[----:B------:R-:W-:Y:S02]  /*2130*/  @!P1 LOP3.LUT R47, R32, 0x3f3f, RZ, 0xc0, !PT ;  /* 0x00003f3f202f9812 */ /* 0x000fe400078ec0ff */
[----:B------:R-:W-:Y:S02]  /*2140*/  @!P1 LOP3.LUT R17, R39, 0x3f3f, RZ, 0xc0, !PT ;  /* 0x00003f3f27119812 */ /* 0x000fe400078ec0ff */
[----:B------:R-:W-:Y:S02]  /*2150*/  @P1 LOP3.LUT R12, R12, 0x3030, RZ, 0xc0, !PT ;  /* 0x000030300c0c1812 */ /* 0x000fe400078ec0ff */
[----:B------:R-:W-:-:S02]  /*2160*/  LOP3.LUT R20, R20, 0xffff, RZ, 0xc0, !PT ;  /* 0x0000ffff14147812 */ /* 0x000fc400078ec0ff */
[----:B------:R-:W-:Y:S02]  /*2170*/  LOP3.LUT R47, R47, 0xffff, RZ, 0xc0, !PT ;  /* 0x0000ffff2f2f7812 */ /* 0x000fe400078ec0ff */
[----:B------:R-:W-:Y:S02]  /*2180*/  LOP3.LUT R17, R17, 0xffff, RZ, 0xc0, !PT ;  /* 0x0000ffff11117812 */ /* 0x000fe400078ec0ff */
[----:B------:R-:W-:Y:S02]  /*2190*/  @P1 LOP3.LUT R39, R12, 0xf0f, R39, 0xf8, !PT ;  /* 0x00000f0f0c271812 */ /* 0x000fe400078ef827 */
[----:B------:R-:W-:Y:S02]  /*21a0*/  @!P1 LOP3.LUT R39, R49, 0x3f3f, RZ, 0xc0, !PT ;  /* 0x00003f3f31279812 */ /* 0x000fe400078ec0ff */
[----:B------:R-:W-:Y:S02]  /*21b0*/  LOP3.LUT R15, R20, 0xff, RZ, 0xc0, !PT ;  /* 0x000000ff140f7812 */ /* 0x000fe400078ec0ff */
[----:B------:R-:W-:-:S02]  /*21c0*/  LOP3.LUT R16, R47, 0xff, RZ, 0xc0, !PT ;  /* 0x000000ff2f107812 */ /* 0x000fc400078ec0ff */
[----:B------:R-:W-:Y:S02]  /*21d0*/  LOP3.LUT R55, R17, 0xff, RZ, 0xc0, !PT ;  /* 0x000000ff11377812 */ /* 0x000fe400078ec0ff */
[----:B------:R-:W-:Y:S02]  /*21e0*/  LOP3.LUT R39, R39, 0xffff, RZ, 0xc0, !PT ;  /* 0x0000ffff27277812 */ /* 0x000fe400078ec0ff */
[----:B------:R-:W-:Y:S02]  /*21f0*/  SHF.R.U32.HI R17, RZ, 0x8, R17 ;  /* 0x00000008ff117819 */ /* 0x000fe40000011611 */
[----:B------:R-:W-:Y:S02]  /*2200*/  SHF.R.U32.HI R20, RZ, 0x8, R20 ;  /* 0x00000008ff147819 */ /* 0x000fe40000011614 */
[----:B------:R-:W-:Y:S02]  /*2210*/  LOP3.LUT R18, R17, 0xffff, RZ, 0xc0, !PT ;  /* 0x0000ffff11127812 */ /* 0x000fe400078ec0ff */
[----:B------:R-:W-:-:S02]  /*2220*/  LOP3.LUT R17, R39, 0xff, RZ, 0xc0, !PT ;  /* 0x000000ff27117812 */ /* 0x000fc400078ec0ff */
[----:B------:R-:W-:Y:S02]  /*2230*/  SHF.R.U32.HI R47, RZ, 0x8, R47 ;  /* 0x00000008ff2f7819 */ /* 0x000fe4000001162f */
[----:B------:R-:W-:Y:S02]  /*2240*/  LOP3.LUT R20, R20, 0xffff, RZ, 0xc0, !PT ;  /* 0x0000ffff14147812 */ /* 0x000fe400078ec0ff */
[----:B------:R-:W-:Y:S01]  /*2250*/  LOP3.LUT R47, R47, 0xffff, RZ, 0xc0, !PT ;  /* 0x0000ffff2f2f7812 */ /* 0x000fe200078ec0ff */
[----:B------:R-:W-:Y:S02]  /*2260*/  VIADD R22, R22, 0x4 ;  /* 0x0000000416167836 */ /* 0x000fe40000000000 */
[----:B-----5:R-:W-:-:S03]  /*2270*/  HADD2.F32 R61, -RZ, R61.H0_H0 ;  /* 0x2000003dff3d7230 */ /* 0x020fc60000004100 */
[----:B------:R-:W-:Y:S02]  /*2280*/  ISETP.GE.AND P0, PT, R22, UR4, PT ;  /* 0x0000000416007c0c */ /* 0x000fe4000bf06270 */
[----:B------:R-:W-:Y:S01]  /*2290*/  IADD3 R26, P1, PT, R26, 0x480, RZ ;  /* 0x000004801a1a7810 */ /* 0x000fe20007f3e0ff */
[----:B------:R-:W-:Y:S01]  /*22a0*/  FADD R11, R52, R11 ;  /* 0x0000000b340b7221 */ /* 0x000fe20000000000 */
[----:B------:R-:W-:Y:S01]  /*22b0*/  FADD R6, R51, R6 ;  /* 0x0000000633067221 */ /* 0x000fe20000000000 */
[----:B------:R-:W-:Y:S01]  /*22c0*/  FADD R7, R54, R7 ;  /* 0x0000000736077221 */ /* 0x000fe20000000000 */
[----:B------:R-:W-:Y:S01]  /*22d0*/  FADD R4, R21, R4 ;  /* 0x0000000415047221 */ /* 0x000fe20000000000 */
[----:B------:R-:W-:Y:S01]  /*22e0*/  IMAD.X R23, RZ, RZ, R23, P1 ;  /* 0x000000ffff177224 */ /* 0x000fe200008e0617 */
[----:B------:R-:W-:Y:S01]  /*22f0*/  IADD3 R27, PT, PT, R27, 0x20, RZ ;  /* 0x000000201b1b7810 */ /* 0x000fe20007ffe0ff */
[----:B------:R-:W-:Y:S02]  /*2300*/  VIADD R35, R35, 0x20 ;  /* 0x0000002023237836 */ /* 0x000fe40000000000 */
[----:B------:R-:W-:-:S02]  /*2310*/  VIADD R29, R29, 0x20 ;  /* 0x000000201d1d7836 */ /* 0x000fc40000000000 */
[----:B------:R-:W-:Y:S02]  /*2320*/  VIADD R31, R31, 0x20 ;  /* 0x000000201f1f7836 */ /* 0x000fe40000000000 */
[----:B------:R-:W-:Y:S02]  /*2330*/  VIADD R28, R28, 0x4 ;  /* 0x000000041c1c7836 */ /* 0x000fe40000000000 */
[----:B--2---:R-:W-:Y:S02]  /*2340*/  IDP.4A.S8.S8 R14, R57, UR5, RZ ;  /* 0x00000005390e7c26 */ /* 0x004fe400080006ff */
[----:B------:R-:W-:Y:S02]  /*2350*/  IDP.4A.S8.S8 R40, R40, R57, RZ ;  /* 0x0000003928287226 */ /* 0x000fe400000006ff */
[----:B----4-:R-:W-:Y:S02]  /*2360*/  IDP.4A.S8.S8 R14, R59, UR5, R14 ;  /* 0x000000053b0e7c26 */ /* 0x010fe4000800060e */
[----:B------:R-:W-:-:S02]  /*2370*/  IDP.4A.S8.S8 R13, R46, R59, R40 ;  /* 0x0000003b2e0d7226 */ /* 0x000fc40000000628 */
[----:B------:R-:W-:Y:S02]  /*2380*/  IDP.4A.S8.S8 R37, R37, R58, RZ ;  /* 0x0000003a25257226 */ /* 0x000fe400000006ff */
[C---:B------:R-:W-:Y:S02]  /*2390*/  IMAD R12, R14.reuse, R15, RZ ;  /* 0x0000000f0e0c7224 */ /* 0x040fe400078e02ff */
[----:B------:R-:W-:Y:S02]  /*23a0*/  IMAD R13, R13, R16, RZ ;  /* 0x000000100d0d7224 */ /* 0x000fe400078e02ff */
[----:B------:R-:W-:Y:S01]  /*23b0*/  IMAD R15, R14, R55, RZ ;  /* 0x000000370e0f7224 */ /* 0x000fe200078e02ff */
[----:B------:R-:W-:Y:S01]  /*23c0*/  SHF.R.U32.HI R14, RZ, 0x8, R39 ;  /* 0x00000008ff0e7819 */ /* 0x000fe20000011627 */
[----:B------:R-:W-:Y:S02]  /*23d0*/  IDP.4A.S8.S8 R38, R38, R57, RZ ;  /* 0x0000003926267226 */ /* 0x000fe400000006ff */
[----:B------:R-:W-:-:S02]  /*23e0*/  IDP.4A.S8.S8 R16, R44, R60, R37 ;  /* 0x0000003c2c107226 */ /* 0x000fc40000000625 */
[----:B------:R-:W-:Y:S02]  /*23f0*/  IDP.4A.S8.S8 R43, R43, R58, RZ ;  /* 0x0000003a2b2b7226 */ /* 0x000fe400000006ff */
[----:B------:R-:W-:Y:S01]  /*2400*/  IDP.4A.S8.S8 R37, R58, UR5, RZ ;  /* 0x000000053a257c26 */ /* 0x000fe200080006ff */
[----:B------:R-:W-:Y:S01]  /*2410*/  LOP3.LUT R14, R14, 0xffff, RZ, 0xc0, !PT ;  /* 0x0000ffff0e0e7812 */ /* 0x000fe200078ec0ff */
[----:B------:R-:W-:Y:S02]  /*2420*/  IDP.4A.S8.S8 R48, R48, R59, R38 ;  /* 0x0000003b30307226 */ /* 0x000fe40000000626 */
[----:B------:R-:W-:Y:S02]  /*2430*/  IDP.4A.S8.S8 R37, R60, UR5, R37 ;  /* 0x000000053c257c26 */ /* 0x000fe40008000625 */
[----:B------:R-:W-:Y:S02]  /*2440*/  IDP.4A.S8.S8 R43, R45, R60, R43 ;  /* 0x0000003c2d2b7226 */ /* 0x000fe4000000062b */
[----:B------:R-:W-:Y:S01]  /*2450*/  IMAD R48, R48, R17, RZ ;  /* 0x0000001130307224 */ /* 0x000fe200078e02ff */
[----:B------:R-:W-:Y:S01]  /*2460*/  I2FP.F32.S32 R17, R13 ;  /* 0x0000000d00117245 */ /* 0x000fe20000201400 */
[----:B------:R-:W-:Y:S01]  /*2470*/  IMAD R18, R37, R18, RZ ;  /* 0x0000001225127224 */ /* 0x000fe200078e02ff */
[----:B------:R-:W-:Y:S01]  /*2480*/  I2FP.F32.S32 R13, R15 ;  /* 0x0000000f000d7245 */ /* 0x000fe20000201400 */
[----:B------:R-:W-:-:S02]  /*2490*/  IMAD R43, R43, R14, RZ ;  /* 0x0000000e2b2b7224 */ /* 0x000fc400078e02ff */
[----:B------:R-:W-:Y:S01]  /*24a0*/  HADD2.F32 R14, -RZ, R53.H0_H0 ;  /* 0x20000035ff0e7230 */ /* 0x000fe20000004100 */
[----:B------:R-:W-:Y:S01]  /*24b0*/  I2FP.F32.S32 R12, R12 ;  /* 0x0000000c000c7245 */ /* 0x000fe20000201400 */
[----:B------:R-:W-:Y:S01]  /*24c0*/  IMAD R20, R37, R20, RZ ;  /* 0x0000001425147224 */ /* 0x000fe200078e02ff */
[----:B------:R-:W-:Y:S01]  /*24d0*/  I2FP.F32.S32 R37, R18 ;  /* 0x0000001200257245 */ /* 0x000fe20000201400 */
[----:B------:R-:W-:Y:S02]  /*24e0*/  IMAD R16, R16, R47, RZ ;  /* 0x0000002f10107224 */ /* 0x000fe400078e02ff */
[C---:B------:R-:W-:Y:S01]  /*24f0*/  FFMA R18, R14.reuse, R13, RZ ;  /* 0x0000000d0e127223 */ /* 0x040fe200000000ff */
[----:B------:R-:W-:Y:S01]  /*2500*/  I2FP.F32.S32 R13, R48 ;  /* 0x00000030000d7245 */ /* 0x000fe20000201400 */
[C---:B------:R-:W-:Y:S01]  /*2510*/  FFMA R12, R14.reuse, R12, RZ ;  /* 0x0000000c0e0c7223 */ /* 0x040fe200000000ff */
[----:B------:R-:W-:Y:S01]  /*2520*/  I2FP.F32.S32 R15, R20 ;  /* 0x00000014000f7245 */ /* 0x000fe20000201400 */
[C---:B------:R-:W-:Y:S01]  /*2530*/  FFMA R17, R14.reuse, R17, RZ ;  /* 0x000000110e117223 */ /* 0x040fe200000000ff */
[----:B------:R-:W-:Y:S01]  /*2540*/  I2FP.F32.S32 R16, R16 ;  /* 0x0000001000107245 */ /* 0x000fe20000201400 */
[C---:B------:R-:W-:Y:S01]  /*2550*/  FFMA R18, R61.reuse, R37, R18 ;  /* 0x000000253d127223 */ /* 0x040fe20000000012 */
[----:B------:R-:W-:Y:S01]  /*2560*/  I2FP.F32.S32 R43, R43 ;  /* 0x0000002b002b7245 */ /* 0x000fe20000201400 */
[C---:B------:R-:W-:Y:S01]  /*2570*/  FFMA R15, R61.reuse, R15, R12 ;  /* 0x0000000f3d0f7223 */ /* 0x040fe2000000000c */
[----:B------:R-:W-:Y:S01]  /*2580*/  FFMA R14, R14, R13, RZ ;  /* 0x0000000d0e0e7223 */ /* 0x000fe200000000ff */
[----:B------:R-:W-:Y:S01]  /*2590*/  FFMA R17, R61, R16, R17 ;  /* 0x000000103d117223 */ /* 0x000fe20000000011 */
[C---:B------:R-:W-:Y:S01]  /*25a0*/  FMUL R13, R41.reuse, R56 ;  /* 0x00000038290d7220 */ /* 0x040fe20000400000 */
[----:B------:R-:W-:Y:S01]  /*25b0*/  FMUL R15, R42, R15 ;  /* 0x0000000f2a0f7220 */ /* 0x000fe20000400000 */
[----:B------:R-:W-:Y:S01]  /*25c0*/  FMUL R18, R41, R18 ;  /* 0x0000001229127220 */ /* 0x000fe20000400000 */
[----:B------:R-:W-:Y:S01]  /*25d0*/  FFMA R43, R61, R43, R14 ;  /* 0x0000002b3d2b7223 */ /* 0x000fe2000000000e */
[----:B------:R-:W-:Y:S01]  /*25e0*/  FFMA R12, R34, R19, -R13 ;  /* 0x00000013220c7223 */ /* 0x000fe2000000080d */
[----:B------:R-:W-:-:S02]  /*25f0*/  FFMA R15, R36, R17, -R15 ;  /* 0x00000011240f7223 */ /* 0x000fc4000000080f */
[----:B------:R-:W-:Y:S01]  /*2600*/  FFMA R18, R34, R43, -R18 ;  /* 0x0000002b22127223 */ /* 0x000fe20000000812 */
[----:B------:R-:W-:Y:S01]  /*2610*/  FADD R5, R12, R5 ;  /* 0x000000050c057221 */ /* 0x000fe20000000000 */
[----:B------:R-:W-:Y:S02]  /*2620*/  FADD R8, R15, R8 ;  /* 0x000000080f087221 */ /* 0x000fe40000000000 */
[----:B------:R-:W-:Y:S01]  /*2630*/  FADD R9, R18, R9 ;  /* 0x0000000912097221 */ /* 0x000fe20000000000 */
[----:B------:R-:W-:Y:S06]  /*2640*/  @!P0 BRA `(.L_x_290) ;  /* 0xffffffdc00408947 */ /* 0x000fec000383ffff */
[----:B------:R-:W-:Y:S05]  /*2650*/  BSYNC.RECONVERGENT B1 ;  /* 0x0000000000017941 */ /* 0x000fea0003800200 */
.L_x_289:
[----:B------:R0:W-:Y:S04]  /*2660*/  STL.64 [R1], R2 ;  /* 0x0000000201007387 */ /* 0x0001e80000100a00 */
[----:B------:R0:W-:Y:S04]  /*2670*/  STL.64 [R1+0x8], R10 ;  /* 0x0000080a01007387 */ /* 0x0001e80000100a00 */
[----:B------:R0:W-:Y:S04]  /*2680*/  STL.64 [R1+0x10], R6 ;  /* 0x0000100601007387 */ /* 0x0001e80000100a00 */
[----:B------:R0:W-:Y:S04]  /*2690*/  STL.64 [R1+0x18], R4 ;  /* 0x0000180401007387 */ /* 0x0001e80000100a00 */
[----:B------:R0:W-:Y:S02]  /*26a0*/  STL.64 [R1+0x20], R8 ;  /* 0x0000200801007387 */ /* 0x0001e40000100a00 */
.L_x_288:
[----:B------:R-:W-:Y:S05]  /*26b0*/  BSYNC.RECONVERGENT B0 ;  /* 0x0000000000007941 */ /* 0x000fea0003800200 */
.L_x_287:
        /* <DEDUP_REMOVED lines=20> */
.L_x_292:
[----:B------:R-:W-:Y:S05]  /*2800*/  BSYNC.RECONVERGENT B0 ;  /* 0x0000000000007941 */ /* 0x000fea0003800200 */
.L_x_291:
        /* <DEDUP_REMOVED lines=8> */
[----:B-1----:R-:W1:Y:S04]  /*2890*/  LDS R13, [R17] ;  /* 0x00000000110d7984 */ /* 0x002e680000000800 */
[----:B------:R-:W2:Y:S04]  /*28a0*/  LDS R12, [R17+0x80] ;  /* 0x00008000110c7984 */ /* 0x000ea80000000800 */
[----:B------:R-:W4:Y:S04]  /*28b0*/  LDS R15, [R17+0x100] ;  /* 0x00010000110f7984 */ /* 0x000f280000000800 */
[----:B------:R-:W5:Y:S04]  /*28c0*/  LDS R14, [R17+0x180] ;  /* 0x00018000110e7984 */ /* 0x000f680000000800 */
[----:B------:R-:W3:Y:S04]  /*28d0*/  LDS R19, [R17+0x200] ;  /* 0x0002000011137984 */ /* 0x000ee80000000800 */
[----:B------:R-:W3:Y:S04]  /*28e0*/  LDS R16, [R17+0x280] ;  /* 0x0002800011107984 */ /* 0x000ee80000000800 */
[----:B------:R-:W3:Y:S04]  /*28f0*/  LDS R21, [R17+0x300] ;  /* 0x0003000011157984 */ /* 0x000ee80000000800 */
[----:B------:R-:W3:Y:S01]  /*2900*/  LDS R18, [R17+0x380] ;  /* 0x0003800011127984 */ /* 0x000ee20000000800 */
[----:B-1----:R-:W-:Y:S01]  /*2910*/  FADD R13, R13, R2 ;  /* 0x000000020d0d7221 */ /* 0x002fe20000000000 */
[----:B--2---:R-:W-:-:S04]  /*2920*/  FADD R12, R12, R3 ;  /* 0x000000030c0c7221 */ /* 0x004fc80000000000 */
[----:B0-----:R-:W0:Y:S01]  /*2930*/  SHFL.BFLY PT, R2, R13, 0x10, 0x1f ;  /* 0x0e001f000d027f89 */ /* 0x001e2200000e0000 */
[----:B----4-:R-:W-:-:S03]  /*2940*/  FADD R15, R15, R10 ;  /* 0x0000000a0f0f7221 */ /* 0x010fc60000000000 */
[----:B------:R-:W1:Y:S01]  /*2950*/  SHFL.BFLY PT, R3, R12, 0x10, 0x1f ;  /* 0x0e001f000c037f89 */ /* 0x000e6200000e0000 */
[----:B-----5:R-:W-:Y:S01]  /*2960*/  FADD R14, R14, R11 ;  /* 0x0000000b0e0e7221 */ /* 0x020fe20000000000 */
[----:B---3--:R-:W-:Y:S02]  /*2970*/  FADD R19, R19, R6 ;  /* 0x0000000613137221 */ /* 0x008fe40000000000 */
        /* <DEDUP_REMOVED lines=8> */
[----:B-1----:R-:W-:-:S03]  /*2a00*/  FADD R4, R12, R3 ;  /* 0x000000030c047221 */ /* 0x002fc60000000000 */
[----:B------:R-:W1:Y:S04]  /*2a10*/  SHFL.BFLY PT, R20, R21, 0x10, 0x1f ;  /* 0x0e001f0015147f89 */ /* 0x000e6800000e0000 */
[----:B------:R-:W5:Y:S01]  /*2a20*/  SHFL.BFLY PT, R23, R22, 0x10, 0x1f ;  /* 0x0e001f0016177f89 */ /* 0x000f6200000e0000 */
        /* <DEDUP_REMOVED lines=8> */
[----:B-1----:R-:W-:-:S03]  /*2ab0*/  FADD R20, R21, R20 ;  /* 0x0000001415147221 */ /* 0x002fc60000000000 */
[----:B------:R-:W1:Y:S01]  /*2ac0*/  SHFL.BFLY PT, R11, R10, 0x8, 0x1f ;  /* 0x0d001f000a0b7f89 */ /* 0x000e6200000e0000 */
[----:B-----5:R-:W-:-:S03]  /*2ad0*/  FADD R23, R22, R23 ;  /* 0x0000001716177221 */ /* 0x020fc60000000000 */
[----:B------:R-:W5:Y:S01]  /*2ae0*/  SHFL.BFLY PT, R15, R18, 0x8, 0x1f ;  /* 0x0d001f00120f7f89 */ /* 0x000f6200000e0000 */
[----:B------:R-:W5:Y:S03]  /*2af0*/  @!P0 LDC R22, c[0x0][0x3a4] ;  /* 0x0000e900ff168b82 */ /* 0x000f660000000800 */
[----:B------:R-:W5:Y:S01]  /*2b00*/  SHFL.BFLY PT, R19, R20, 0x8, 0x1f ;  /* 0x0d001f0014137f89 */ /* 0x000f6200000e0000 */
[----:B--2---:R-:W-:-:S03]  /*2b10*/  FADD R3, R2, R3 ;  /* 0x0000000302037221 */ /* 0x004fc60000000000 */
[----:B------:R-:W2:Y:S01]  /*2b20*/  SHFL.BFLY PT, R12, R23, 0x8, 0x1f ;  /* 0x0d001f00170c7f89 */ /* 0x000ea200000e0000 */
[----:B---3--:R-:W-:Y:S01]  /*2b30*/  FADD R5, R4, R5 ;  /* 0x0000000504057221 */ /* 0x008fe20000000000 */
[----:B----4-:R-:W-:Y:S02]  /*2b40*/  FADD R7, R6, R7 ;  /* 0x0000000706077221 */ /* 0x010fe40000000000 */
[----:B------:R-:W3:Y:S01]  /*2b50*/  SHFL.BFLY PT, R2, R3, 0x4, 0x1f ;  /* 0x0c801f0003027f89 */ /* 0x000ee200000e0000 */
[----:B0-----:R-:W-:-:S03]  /*2b60*/  FADD R13, R16, R13 ;  /* 0x0000000d100d7221 */ /* 0x001fc60000000000 */
[----:B------:R-:W0:Y:S01]  /*2b70*/  SHFL.BFLY PT, R4, R5, 0x4, 0x1f ;  /* 0x0c801f0005047f89 */ /* 0x000e2200000e0000 */
[----:B-1----:R-:W-:-:S03]  /*2b80*/  FADD R11, R10, R11 ;  /* 0x0000000b0a0b7221 */ /* 0x002fc60000000000 */
[----:B------:R-:W1:Y:S01]  /*2b90*/  SHFL.BFLY PT, R6, R7, 0x4, 0x1f ;  /* 0x0c801f0007067f89 */ /* 0x000e6200000e0000 */
[----:B-----5:R-:W-:-:S03]  /*2ba0*/  FADD R15, R18, R15 ;  /* 0x0000000f120f7221 */ /* 0x020fc60000000000 */
[----:B------:R-:W4:Y:S01]  /*2bb0*/  SHFL.BFLY PT, R10, R11, 0x4, 0x1f ;  /* 0x0c801f000b0a7f89 */ /* 0x000f2200000e0000 */
[----:B------:R-:W-:-:S03]  /*2bc0*/  FADD R19, R20, R19 ;  /* 0x0000001314137221 */ /* 0x000fc60000000000 */
[----:B------:R-:W5:Y:S01]  /*2bd0*/  SHFL.BFLY PT, R14, R15, 0x4, 0x1f ;  /* 0x0c801f000f0e7f89 */ /* 0x000f6200000e0000 */
[----:B--2---:R-:W-:-:S03]  /*2be0*/  FADD R23, R23, R12 ;  /* 0x0000000c17177221 */ /* 0x004fc60000000000 */
[----:B------:R-:W2:Y:S04]  /*2bf0*/  SHFL.BFLY PT, R16, R19, 0x4, 0x1f ;  /* 0x0c801f0013107f89 */ /* 0x000ea800000e0000 */
[----:B------:R-:W2:Y:S01]  /*2c00*/  SHFL.BFLY PT, R12, R13, 0x4, 0x1f ;  /* 0x0c801f000d0c7f89 */ /* 0x000ea200000e0000 */
[----:B---3--:R-:W-:-:S03]  /*2c10*/  FADD R2, R3, R2 ;  /* 0x0000000203027221 */ /* 0x008fc60000000000 */
[----:B------:R-:W3:Y:S01]  /*2c20*/  SHFL.BFLY PT, R18, R23, 0x4, 0x1f ;  /* 0x0c801f0017127f89 */ /* 0x000ee200000e0000 */
[----:B0-----:R-:W-:Y:S01]  /*2c30*/  FADD R4, R5, R4 ;  /* 0x0000000405047221 */ /* 0x001fe20000000000 */
[----:B-1----:R-:W-:Y:S02]  /*2c40*/  FADD R6, R7, R6 ;  /* 0x0000000607067221 */ /* 0x002fe40000000000 */
[----:B------:R-:W0:Y:S01]  /*2c50*/  SHFL.BFLY PT, R3, R2, 0x2, 0x1f ;  /* 0x0c401f0002037f89 */ /* 0x000e2200000e0000 */
[----:B----4-:R-:W-:-:S03]  /*2c60*/  FADD R10, R11, R10 ;  /* 0x0000000a0b0a7221 */ /* 0x010fc60000000000 */
        /* <DEDUP_REMOVED lines=13> */
[----:B----4-:R-:W-:Y:S02]  /*2d40*/  FADD R7, R6, R7 ;  /* 0x0000000706077221 */ /* 0x010fe40000000000 */
[----:B------:R-:W1:Y:S01]  /*2d50*/  SHFL.BFLY PT, R4, R3, 0x1, 0x1f ;  /* 0x0c201f0003047f89 */ /* 0x000e6200000e0000 */
[----:B--2---:R-:W-:-:S03]  /*2d60*/  FADD R11, R10, R11 ;  /* 0x0000000b0a0b7221 */ /* 0x004fc60000000000 */
[----:B------:R-:W2:Y:S01]  /*2d70*/  SHFL.BFLY PT, R2, R5, 0x1, 0x1f ;  /* 0x0c201f0005027f89 */ /* 0x000ea200000e0000 */
[----:B-----5:R-:W-:-:S03]  /*2d80*/  FADD R15, R14, R15 ;  /* 0x0000000f0e0f7221 */ /* 0x020fc60000000000 */
[----:B------:R-:W4:Y:S01]  /*2d90*/  SHFL.BFLY PT, R6, R7, 0x1, 0x1f ;  /* 0x0c201f0007067f89 */ /* 0x000f2200000e0000 */
[----:B---3--:R-:W-:-:S03]  /*2da0*/  FADD R13, R12, R13 ;  /* 0x0000000d0c0d7221 */ /* 0x008fc60000000000 */
[----:B------:R-:W3:Y:S01]  /*2db0*/  SHFL.BFLY PT, R10, R11, 0x1, 0x1f ;  /* 0x0c201f000b0a7f89 */ /* 0x000ee200000e0000 */
        /* <DEDUP_REMOVED lines=8> */
[----:B------:R-:W-:Y:S01]  /*2e40*/  LEA R2, R0, UR9, 0x2 ;  /* 0x0000000900027c11 */ /* 0x000fe2000f8e10ff */
[----:B----4-:R-:W-:-:S03]  /*2e50*/  FADD R6, R7, R6 ;  /* 0x0000000607067221 */ /* 0x010fc60000000000 */
[----:B------:R2:W-:Y:S01]  /*2e60*/  STL.64 [R1], R4 ;  /* 0x0000000401007387 */ /* 0x0005e20000100a00 */
[----:B---3--:R-:W-:-:S03]  /*2e70*/  FADD R7, R11, R10 ;  /* 0x0000000a0b077221 */ /* 0x008fc60000000000 */
[----:B------:R-:W3:Y:S01]  /*2e80*/  @!P0 LDL R3, [R2] ;  /* 0x0000000002038983 */ /* 0x000ee20000100800 */
[----:B-----5:R-:W-:-:S03]  /*2e90*/  FADD R12, R13, R12 ;  /* 0x0000000c0d0c7221 */ /* 0x020fc60000000000 */
[----:B------:R-:W4:Y:S01]  /*2ea0*/  LDS R11, [R17+0x400] ;  /* 0x00040000110b7984 */ /* 0x000f220000000800 */
[----:B0-----:R-:W-:-:S03]  /*2eb0*/  FADD R13, R15, R14 ;  /* 0x0000000e0f0d7221 */ /* 0x001fc60000000000 */
[----:B------:R-:W-:Y:S01]  /*2ec0*/  STL.64 [R1+0x8], R6 ;  /* 0x0000080601007387 */ /* 0x000fe20000100a00 */
[----:B------:R-:W-:-:S03]  /*2ed0*/  FADD R14, R19, R16 ;  /* 0x00000010130e7221 */ /* 0x000fc60000000000 */
[----:B------:R-:W5:Y:S01]  /*2ee0*/  @!P0 LDL R10, [R2+0x8] ;  /* 0x00000800020a8983 */ /* 0x000f620000100800 */
[----:B-1----:R-:W-:-:S03]  /*2ef0*/  FADD R15, R21, R18 ;  /* 0x00000012150f7221 */ /* 0x002fc60000000000 */
[----:B------:R-:W-:Y:S04]  /*2f00*/  STL.64 [R1+0x10], R12 ;  /* 0x0000100c01007387 */ /* 0x000fe80000100a00 */
[----:B--2---:R-:W2:Y:S04]  /*2f10*/  @!P0 LDL R4, [R2+0x10] ;  /* 0x0000100002048983 */ /* 0x004ea80000100800 */
[----:B------:R-:W-:Y:S04]  /*2f20*/  STL.64 [R1+0x18], R14 ;  /* 0x0000180e01007387 */ /* 0x000fe80000100a00 */
[----:B------:R-:W2:Y:S04]  /*2f30*/  @!P0 LDL R5, [R2+0x18] ;  /* 0x0000180002058983 */ /* 0x000ea80000100800 */
[----:B------:R-:W0:Y:S01]  /*2f40*/  LDS R16, [R17+0x480] ;  /* 0x0004800011107984 */ /* 0x000e220000000800 */
[----:B----4-:R-:W-:-:S05]  /*2f50*/  FADD R11, R11, R8 ;  /* 0x000000080b0b7221 */ /* 0x010fca0000000000 */
[----:B------:R-:W1:Y:S01]  /*2f60*/  SHFL.BFLY PT, R8, R11, 0x10, 0x1f ;  /* 0x0e001f000b087f89 */ /* 0x000e6200000e0000 */
[----:B0-----:R-:W-:-:S05]  /*2f70*/  FADD R16, R16, R9 ;  /* 0x0000000910107221 */ /* 0x001fca0000000000 */
        /* <DEDUP_REMOVED lines=8> */
[----:B------:R-:W1:Y:S03]  /*3000*/  @!P0 LDC R6, c[0x0][0x3a4] ;  /* 0x0000e900ff068b82 */ /* 0x000e660000000800 */
[----:B------:R-:W4:Y:S01]  /*3010*/  SHFL.BFLY PT, R14, R9, 0x4, 0x1f ;  /* 0x0c801f00090e7f89 */ /* 0x000f2200000e0000 */
[----:B------:R-:W1:Y:S01]  /*3020*/  S2R R19, SR_CTAID.X ;  /* 0x0000000000137919 */ /* 0x000e620000002500 */
[----:B0-----:R-:W-:Y:S01]  /*3030*/  FADD R17, R7, R12 ;  /* 0x0000000c07117221 */ /* 0x001fe20000000000 */
[----:B----4-:R-:W-:-:S04]  /*3040*/  FADD R11, R9, R14 ;  /* 0x0000000e090b7221 */ /* 0x010fc80000000000 */
[----:B------:R-:W0:Y:S01]  /*3050*/  SHFL.BFLY PT, R12, R17, 0x2, 0x1f ;  /* 0x0c401f00110c7f89 */ /* 0x000e2200000e0000 */
[----:B------:R-:W4:Y:S03]  /*3060*/  @!P0 LDC.64 R8, c[0x0][0x390] ;  /* 0x0000e400ff088b82 */ /* 0x000f260000000a00 */
[----:B------:R-:W1:Y:S01]  /*3070*/  SHFL.BFLY PT, R14, R11, 0x2, 0x1f ;  /* 0x0c401f000b0e7f89 */ /* 0x000e6200000e0000 */
[----:B0-----:R-:W-:-:S04]  /*3080*/  FADD R18, R17, R12 ;  /* 0x0000000c11127221 */ /* 0x001fc80000000000 */
[----:B------:R-:W0:Y:S01]  /*3090*/  @!P0 LDC.64 R12, c[0x0][0x390] ;  /* 0x0000e400ff0c8b82 */ /* 0x000e220000000a00 */
[----:B-1----:R-:W-:Y:S01]  /*30a0*/  FADD R20, R11, R14 ;  /* 0x0000000e0b147221 */ /* 0x002fe20000000000 */
[----:B------:R-:W1:Y:S04]  /*30b0*/  SHFL.BFLY PT, R23, R18, 0x1, 0x1f ;  /* 0x0c201f0012177f89 */ /* 0x000e6800000e0000 */
[----:B------:R-:W0:Y:S02]  /*30c0*/  SHFL.BFLY PT, R25, R20, 0x1, 0x1f ;  /* 0x0c201f0014197f89 */ /* 0x000e2400000e0000 */
[----:B------:R-:W0:Y:S08]  /*30d0*/  @!P0 LDC.64 R14, c[0x0][0x390] ;  /* 0x0000e400ff0e8b82 */ /* 0x000e300000000a00 */
[----:B------:R-:W0:Y:S01]  /*30e0*/  @!P0 LDC.64 R16, c[0x0][0x390] ;  /* 0x0000e400ff108b82 */ /* 0x000e220000000a00 */
[----:B------:R-:W-:-:S05]  /*30f0*/  LEA R11, R19, R0, 0x1 ;  /* 0x00000000130b7211 */ /* 0x000fca00078e08ff */
[C---:B------:R-:W-:Y:S02]  /*3100*/  @!P0 IMAD.IADD R7, R11.reuse, 0x1, R22 ;  /* 0x000000010b078824 */ /* 0x040fe400078e0216 */
[--C-:B------:R-:W-:Y:S02]  /*3110*/  @!P0 IMAD R19, R6, 0x2, R11.reuse ;  /* 0x0000000206138824 */ /* 0x100fe400078e020b */
[----:B------:R-:W-:Y:S02]  /*3120*/  @!P0 IMAD R21, R24, 0x3, R11 ;  /* 0x0000000318158824 */ /* 0x000fe400078e020b */
[----:B----4-:R-:W-:-:S04]  /*3130*/  @!P0 IMAD.WIDE.U32 R8, R11, 0x4, R8 ;  /* 0x000000040b088825 */ /* 0x010fc800078e0008 */
[----:B-1----:R-:W-:Y:S01]  /*3140*/  FADD R6, R18, R23 ;  /* 0x0000001712067221 */ /* 0x002fe20000000000 */
[----:B0-----:R-:W-:-:S04]  /*3150*/  @!P0 IMAD.WIDE.U32 R12, R7, 0x4, R12 ;  /* 0x00000004070c8825 */ /* 0x001fc800078e000c */
[----:B------:R-:W-:Y:S01]  /*3160*/  FADD R7, R20, R25 ;  /* 0x0000001914077221 */ /* 0x000fe20000000000 */
[----:B------:R-:W-:-:S04]  /*3170*/  @!P0 IMAD.WIDE.U32 R14, R19, 0x4, R14 ;  /* 0x00000004130e8825 */ /* 0x000fc800078e000e */
[----:B------:R-:W-:Y:S01]  /*3180*/  @!P0 IMAD.WIDE.U32 R16, R21, 0x4, R16 ;  /* 0x0000000415108825 */ /* 0x000fe200078e0010 */
[----:B------:R0:W-:Y:S04]  /*3190*/  STL.64 [R1+0x20], R6 ;  /* 0x0000200601007387 */ /* 0x0001e80000100a00 */
[----:B---3--:R0:W-:Y:S04]  /*31a0*/  @!P0 STG.E desc[UR6][R8.64], R3 ;  /* 0x0000000308008986 */ /* 0x0081e8000c101906 */
[----:B-----5:R0:W-:Y:S04]  /*31b0*/  @!P0 STG.E desc[UR6][R12.64], R10 ;  /* 0x0000000a0c008986 */ /* 0x0201e8000c101906 */
[----:B--2---:R0:W-:Y:S04]  /*31c0*/  @!P0 STG.E desc[UR6][R14.64], R4 ;  /* 0x000000040e008986 */ /* 0x0041e8000c101906 */
        /* <DEDUP_REMOVED lines=9> */
.L_x_293:
        /* <DEDUP_REMOVED lines=10> */
.L_x_770:


//--------------------- .text.mul_mat_vec_q4_K_q8_1_cuda5 --------------------------
	.section	.text.mul_mat_vec_q4_K_q8_1_cuda5,"ax",@progbits
	.align	128
        .global         mul_mat_vec_q4_K_q8_1_cuda5
        .type           mul_mat_vec_q4_K_q8_1_cuda5,@function
        .size           mul_mat_vec_q4_K_q8_1_cuda5,(.L_x_771 - mul_mat_vec_q4_K_q8_1_cuda5)
        .other          mul_mat_vec_q4_K_q8_1_cuda5,@"STO_CUDA_ENTRY STV_DEFAULT"
mul_mat_vec_q4_K_q8_1_cuda5:
.text.mul_mat_vec_q4_K_q8_1_cuda5:
        /* <DEDUP_REMOVED lines=14> */
[----:B------:R-:W0:Y:S01]  /*00e0*/  LDCU.64 UR12, c[0x0][0x388] ;  /* 0x00007100ff0c77ac */ /* 0x000e220008000a00 */
[----:B------:R-:W-:Y:S02]  /*00f0*/  CS2R R10, SRZ ;  /* 0x00000000000a7805 */ /* 0x000fe4000001ff00 */
[----:B------:R3:W-:Y:S01]  /*0100*/  STL.64 [R1+0x10], RZ ;  /* 0x000010ff01007387 */ /* 0x0007e20000100a00 */
[----:B--2---:R-:W-:-:S03]  /*0110*/  USHF.R.S32.HI UR4, URZ, 0x1f, UR5 ;  /* 0x0000001fff047899 */ /* 0x004fc60008011405 */
[----:B------:R3:W-:Y:S01]  /*0120*/  STL.64 [R1+0x18], RZ ;  /* 0x000018ff01007387 */ /* 0x0007e20000100a00 */
[----:B------:R-:W-:-:S03]  /*0130*/  ULEA.HI UR4, UR4, UR5, URZ, 0x8 ;  /* 0x0000000504047291 */ /* 0x000fc6000f8f40ff */
[----:B------:R3:W-:Y:S01]  /*0140*/  STL.64 [R1+0x20], RZ ;  /* 0x000020ff01007387 */ /* 0x0007e20000100a00 */
[----:B------:R-:W-:Y:S01]  /*0150*/  USHF.R.S32.HI UR4, URZ, 0x8, UR4 ;  /* 0x00000008ff047899 */ /* 0x000fe20008011404 */
[----:B-1----:R-:W-:Y:S01]  /*0160*/  IMAD R0, R3, 0x20, R12 ;  /* 0x0000002003007824 */ /* 0x002fe200078e020c */
[----:B------:R-:W-:-:S04]  /*0170*/  CS2R R2, SRZ ;  /* 0x0000000000027805 */ /* 0x000fc8000001ff00 */
[----:B------:R-:W-:-:S04]  /*0180*/  SHF.R.U32.HI R13, RZ, 0x4, R0 ;  /* 0x00000004ff0d7819 */ /* 0x000fc80000011600 */
[----:B------:R-:W-:-:S13]  /*0190*/  ISETP.GE.AND P0, PT, R13, UR4, PT ;  /* 0x000000040d007c0c */ /* 0x000fda000bf06270 */
[----:B0--34-:R-:W-:Y:S05]  /*01a0*/  @P0 BRA `(.L_x_295) ;  /* 0x0000002000dc0947 */ /* 0x019fea0003800000 */
[----:B------:R-:W0:Y:S01]  /*01b0*/  LDC R17, c[0x0][0x3a0] ;  /* 0x0000e800ff117b82 */ /* 0x000e220000000800 */
[----:B------:R-:W1:Y:S01]  /*01c0*/  S2R R18, SR_CTAID.X ;  /* 0x0000000000127919 */ /* 0x000e620000002500 */
[C---:B------:R-:W-:Y:S01]  /*01d0*/  IMAD.SHL.U32 R15, R12.reuse, 0x2, RZ ;  /* 0x000000020c0f7824 */ /* 0x040fe200078e00ff */
[----:B------:R-:W-:Y:S01]  /*01e0*/  BSSY.RECONVERGENT B1, `(.L_x_296) ;  /* 0x000022e000017945 */ /* 0x000fe20003800200 */
[----:B------:R-:W-:Y:S02]  /*01f0*/  IMAD.SHL.U32 R24, R13, 0x8, RZ ;  /* 0x000000080d187824 */ /* 0x000fe400078e00ff */
[----:B------:R-:W-:Y:S01]  /*0200*/  IMAD.SHL.U32 R14, R12, 0x4, RZ ;  /* 0x000000040c0e7824 */ /* 0x000fe200078e00ff */
[----:B------:R-:W-:Y:S01]  /*0210*/  LOP3.LUT R15, R15, 0x1e, RZ, 0xc0, !PT ;  /* 0x0000001e0f0f7812 */ /* 0x000fe200078ec0ff */
[----:B------:R-:W2:Y:S03]  /*0220*/  LDC.64 R30, c[0x0][0x388] ;  /* 0x0000e200ff1e7b82 */ /* 0x000ea60000000a00 */
[----:B------:R-:W-:-:S02]  /*0230*/  SHF.R.U32.HI R3, RZ, 0x3, R15 ;  /* 0x00000003ff037819 */ /* 0x000fc4000001160f */
[----:B------:R-:W-:Y:S02]  /*0240*/  LOP3.LUT R14, R14, 0xc, RZ, 0xc0, !PT ;  /* 0x0000000c0e0e7812 */ /* 0x000fe400078ec0ff */
[----:B------:R-:W-:-:S05]  /*0250*/  SHF.L.U32 R16, R3, 0x1, RZ ;  /* 0x0000000103107819 */ /* 0x000fca00000006ff */
[----:B------:R-:W-:Y:S01]  /*0260*/  IMAD.IADD R23, R16, 0x1, R24 ;  /* 0x0000000110177824 */ /* 0x000fe200078e0218 */
[----:B0-----:R-:W-:-:S04]  /*0270*/  SHF.R.S32.HI R0, RZ, 0x1f, R17 ;  /* 0x0000001fff007819 */ /* 0x001fc80000011411 */
[----:B------:R-:W-:Y:S01]  /*0280*/  LEA.HI R0, R0, R17, RZ, 0x5 ;  /* 0x0000001100007211 */ /* 0x000fe200078f28ff */
[----:B------:R-:W-:Y:S02]  /*0290*/  IMAD.SHL.U32 R17, R15, 0x4, RZ ;  /* 0x000000040f117824 */ /* 0x000fe400078e00ff */
[----:B--2---:R-:W-:Y:S01]  /*02a0*/  IMAD.WIDE.U32 R22, R23, 0x24, R30 ;  /* 0x0000002417167825 */ /* 0x004fe200078e001e */
[----:B------:R-:W-:Y:S02]  /*02b0*/  SHF.R.S32.HI R21, RZ, 0x5, R0 ;  /* 0x00000005ff157819 */ /* 0x000fe40000011400 */
[----:B------:R-:W-:Y:S01]  /*02c0*/  LOP3.LUT R17, R14, 0x60, R17, 0xf8, !PT ;  /* 0x000000600e117812 */ /* 0x000fe200078ef811 */
[----:B------:R-:W-:Y:S01]  /*02d0*/  IMAD.WIDE.U32 R30, R3, 0x48, R30 ;  /* 0x00000048031e7825 */ /* 0x000fe200078e001e */
[----:B-1----:R-:W-:Y:S02]  /*02e0*/  SHF.L.U32 R0, R18, 0x1, RZ ;  /* 0x0000000112007819 */ /* 0x002fe400000006ff */
[----:B------:R-:W-:Y:S01]  /*02f0*/  IADD3 R14, P0, PT, R22, 0x24, RZ ;  /* 0x00000024160e7810 */ /* 0x000fe20007f1e0ff */
[----:B------:R-:W-:-:S02]  /*0300*/  IMAD.IADD R18, R21, 0x1, R24 ;  /* 0x0000000115127824 */ /* 0x000fc400078e0218 */
[C-C-:B------:R-:W-:Y:S01]  /*0310*/  IMAD R20, R21.reuse, 0x4, R24.reuse ;  /* 0x0000000415147824 */ /* 0x140fe200078e0218 */
[----:B------:R-:W-:Y:S01]  /*0320*/  IADD3.X R23, PT, PT, RZ, R23, RZ, P0, !PT ;  /* 0x00000017ff177210 */ /* 0x000fe200007fe4ff */
[C-C-:B------:R-:W-:Y:S02]  /*0330*/  IMAD R19, R21.reuse, 0x3, R24.reuse ;  /* 0x0000000315137824 */ /* 0x140fe400078e0218 */
[----:B------:R-:W-:Y:S02]  /*0340*/  IMAD R21, R21, 0x2, R24 ;  /* 0x0000000215157824 */ /* 0x000fe400078e0218 */
[----:B------:R-:W-:Y:S02]  /*0350*/  IMAD.MOV.U32 R3, RZ, RZ, RZ ;  /* 0x000000ffff037224 */ /* 0x000fe400078e00ff */
[----:B------:R-:W-:-:S07]  /*0360*/  IMAD R22, R0, UR4, R13 ;  /* 0x0000000400167c24 */ /* 0x000fce000f8e020d */
.L_x_297:
[----:B------:R-:W0:Y:S01]  /*0370*/  LDC.64 R38, c[0x0][0x380] ;  /* 0x0000e000ff267b82 */ /* 0x000e220000000a00 */
[----:B------:R-:W-:Y:S01]  /*0380*/  ISETP.GT.U32.AND P0, PT, R15, 0xf, PT ;  /* 0x0000000f0f00780c */ /* 0x000fe20003f04070 */
[----:B------:R-:W-:Y:S01]  /*0390*/  IMAD.SHL.U32 R34, R12, 0x4, RZ ;  /* 0x000000040c227824 */ /* 0x000fe200078e00ff */
[----:B------:R-:W-:-:S04]  /*03a0*/  UIMAD UR5, UR4, 0x90, URZ ;  /* 0x00000090040578a4 */ /* 0x000fc8000f8e02ff */
[----:B------:R-:W-:Y:S01]  /*03b0*/  LOP3.LUT R34, R34, 0xc, RZ, 0xc0, !PT ;  /* 0x0000000c22227812 */ /* 0x000fe200078ec0ff */
[----:B0-----:R-:W-:-:S03]  /*03c0*/  IMAD.WIDE R38, R22, 0x90, R38 ;  /* 0x0000009016267825 */ /* 0x001fc600078e0226 */
[----:B------:R-:W-:-:S05]  /*03d0*/  IADD3 R36, P1, PT, R16, R38, RZ ;  /* 0x0000002610247210 */ /* 0x000fca0007f3e0ff */
[----:B------:R-:W-:Y:S01]  /*03e0*/  IMAD.X R37, RZ, RZ, R39, P1 ;  /* 0x000000ffff257224 */ /* 0x000fe200008e0627 */
[----:B------:R-:W-:-:S04]  /*03f0*/  IADD3 R26, P1, PT, R17, R38, RZ ;  /* 0x00000026111a7210 */ /* 0x000fc80007f3e0ff */
[----:B------:R-:W2:Y:S01]  /*0400*/  @P0 LDG.E.U16 R48, desc[UR6][R36.64] ;  /* 0x0000000624300981 */ /* 0x000ea2000c1e1500 */
[----:B------:R-:W-:Y:S01]  /*0410*/  IADD3.X R27, PT, PT, RZ, R39, RZ, P1, !PT ;  /* 0x00000027ff1b7210 */ /* 0x000fe20000ffe4ff */
[----:B------:R-:W-:Y:S01]  /*0420*/  UIADD3 UR8, UP0, UPT, UR5, UR10, URZ ;  /* 0x0000000a05087290 */ /* 0x000fe2000ff1e0ff */
[----:B------:R-:W-:Y:S01]  /*0430*/  IADD3 R24, P1, PT, R14, R34, RZ ;  /* 0x000000220e187210 */ /* 0x000fe20007f3e0ff */
[----:B------:R-:W3:Y:S02]  /*0440*/  LDG.E.U16 R51, desc[UR6][R36.64+0x4] ;  /* 0x0000040624337981 */ /* 0x000ee4000c1e1500 */
[----:B------:R-:W-:Y:S02]  /*0450*/  ULEA.HI.X.SX32 UR5, UR5, UR11, 0x1, UP0 ;  /* 0x0000000b05057291 */ /* 0x000fe400080f0eff */
[----:B------:R-:W4:Y:S01]  /*0460*/  LDG.E.U16 R0, desc[UR6][R36.64+0x8] ;  /* 0x0000080624007981 */ /* 0x000f22000c1e1500 */
[----:B------:R-:W-:-:S03]  /*0470*/  IMAD.X R25, RZ, RZ, R23, P1 ;  /* 0x000000ffff197224 */ /* 0x000fc600008e0617 */
[----:B------:R-:W5:Y:S01]  /*0480*/  LDG.E R29, desc[UR6][R26.64+0x10] ;  /* 0x000010061a1d7981 */ /* 0x000f62000c1e1900 */
[----:B------:R-:W-:-:S03]  /*0490*/  IMAD.U32 R40, RZ, RZ, UR8 ;  /* 0x00000008ff287e24 */ /* 0x000fc6000f8e00ff */
[----:B------:R0:W5:Y:S01]  /*04a0*/  LDG.E R28, desc[UR6][R26.64+0x20] ;  /* 0x000020061a1c7981 */ /* 0x000162000c1e1900 */
[----:B------:R-:W-:Y:S01]  /*04b0*/  IMAD.U32 R41, RZ, RZ, UR5 ;  /* 0x00000005ff297e24 */ /* 0x000fe2000f8e00ff */
[----:B------:R-:W-:Y:S02]  /*04c0*/  SHF.L.U32 R17, R15, 0x2, RZ ;  /* 0x000000020f117819 */ /* 0x000fe400000006ff */
[----:B------:R-:W5:Y:S01]  /*04d0*/  LDG.E R45, desc[UR6][R24.64+-0x20] ;  /* 0xffffe006182d7981 */ /* 0x000f62000c1e1900 */
[----:B------:R-:W-:Y:S01]  /*04e0*/  IMAD.WIDE R40, R22, 0x90, R40 ;  /* 0x0000009016287825 */ /* 0x000fe200078e0228 */
[----:B------:R-:W-:Y:S02]  /*04f0*/  LOP3.LUT R17, R34, 0x60, R17, 0xf8, !PT ;  /* 0x0000006022117812 */ /* 0x000fe400078ef811 */
[----:B------:R-:W5:Y:S04]  /*0500*/  LDG.E R35, desc[UR6][R24.64+0x4] ;  /* 0x0000040618237981 */ /* 0x000f68000c1e1900 */
[----:B------:R-:W5:Y:S01]  /*0510*/  LDG.E R43, desc[UR6][R24.64+-0x10] ;  /* 0xfffff006182b7981 */ /* 0x000f62000c1e1900 */
[----:B0-----:R-:W-:-:S03]  /*0520*/  IADD3 R26, P1, PT, R17, R40, RZ ;  /* 0x00000028111a7210 */ /* 0x001fc60007f3e0ff */
[----:B------:R0:W5:Y:S02]  /*0530*/  LDG.E R42, desc[UR6][R24.64+0x14] ;  /* 0x00001406182a7981 */ /* 0x000164000c1e1900 */
[----:B------:R-:W-:Y:S02]  /*0540*/  IMAD.X R27, RZ, RZ, R41, P1 ;  /* 0x000000ffff1b7224 */ /* 0x000fe400008e0629 */
[----:B------:R-:W5:Y:S01]  /*0550*/  LDG.E R38, desc[UR6][R38.64] ;  /* 0x0000000626267981 */ /* 0x000f62000c1e1900 */
[----:B0-----:R-:W-:Y:S02]  /*0560*/  IMAD.MOV.U32 R24, RZ, RZ, R14 ;  /* 0x000000ffff187224 */ /* 0x001fe400078e000e */
[----:B------:R-:W-:Y:S01]  /*0570*/  IMAD.MOV.U32 R25, RZ, RZ, R23 ;  /* 0x000000ffff197224 */ /* 0x000fe200078e0017 */
[----:B------:R-:W-:Y:S01]  /*0580*/  ISETP.GE.U32.AND P1, PT, R15, 0x10, PT ;  /* 0x000000100f00780c */ /* 0x000fe20003f26070 */
[----:B------:R-:W5:Y:S04]  /*0590*/  LDG.E R44, desc[UR6][R26.64+0x10] ;  /* 0x000010061a2c7981 */ /* 0x000f68000c1e1900 */
[----:B------:R-:W5:Y:S01]  /*05a0*/  LDG.E.U16 R57, desc[UR6][R24.64+-0x24] ;  /* 0xffffdc0618397981 */ /* 0x000f62000c1e1500 */
[----:B------:R-:W-:-:S03]  /*05b0*/  IADD3 R32, P2, PT, R16, R40, RZ ;  /* 0x0000002810207210 */ /* 0x000fc60007f5e0ff */
[----:B------:R5:W5:Y:S01]  /*05c0*/  LDG.E.U16 R52, desc[UR6][R24.64] ;  /* 0x0000000618347981 */ /* 0x000b62000c1e1500 */
[----:B------:R-:W-:-:S03]  /*05d0*/  IADD3.X R33, PT, PT, RZ, R41, RZ, P2, !PT ;  /* 0x00000029ff217210 */ /* 0x000fc600017fe4ff */
[----:B------:R0:W5:Y:S04]  /*05e0*/  LDG.E R47, desc[UR6][R26.64+0x20] ;  /* 0x000020061a2f7981 */ /* 0x000168000c1e1900 */
[----:B------:R-:W5:Y:S04]  /*05f0*/  @P1 LDG.E.U16 R46, desc[UR6][R32.64] ;  /* 0x00000006202e1981 */ /* 0x000f68000c1e1500 */
[----:B------:R-:W5:Y:S04]  /*0600*/  LDG.E.U16 R49, desc[UR6][R32.64+0x4] ;  /* 0x0000040620317981 */ /* 0x000f68000c1e1500 */
[----:B------:R-:W5:Y:S04]  /*0610*/  LDG.E.U16 R50, desc[UR6][R32.64+0x8] ;  /* 0x0000080620327981 */ /* 0x000f68000c1e1500 */
[----:B------:R-:W5:Y:S01]  /*0620*/  @P1 LDG.E.U16 R59, desc[UR6][R36.64] ;  /* 0x00000006243b1981 */ /* 0x000f62000c1e1500 */
[----:B------:R-:W-:-:S03]  /*0630*/  UMOV UR5, 0x1010101 ;  /* 0x0101010100057882 */ /* 0x000fc60000000000 */
[----:B------:R-:W5:Y:S01]  /*0640*/  LDG.E R41, desc[UR6][R40.64] ;  /* 0x0000000628297981 */ /* 0x000f62000c1e1900 */
[----:B--2---:R-:W-:-:S04]  /*0650*/  @P0 SHF.R.U32.HI R53, RZ, 0x2, R48 ;  /* 0x00000002ff350819 */ /* 0x004fc80000011630 */
[----:B------:R-:W-:Y:S02]  /*0660*/  @P0 LOP3.LUT R53, R53, 0x3030, RZ, 0xc0, !PT ;  /* 0x0000303035350812 */ /* 0x000fe400078ec0ff */
[----:B---3--:R-:W-:Y:S02]  /*0670*/  @!P0 LOP3.LUT R48, R51, 0x3f3f, RZ, 0xc0, !PT ;  /* 0x00003f3f33308812 */ /* 0x008fe400078ec0ff */
[----:B----4-:R-:W-:Y:S02]  /*0680*/  @P0 LOP3.LUT R48, R53, 0xf0f, R0, 0xf8, !PT ;  /* 0x00000f0f35300812 */ /* 0x010fe400078ef800 */
[----:B-----5:R-:W-:Y:S02]  /*0690*/  SHF.R.U32.HI R25, RZ, 0x4, R29 ;  /* 0x00000004ff197819 */ /* 0x020fe4000001161d */
[----:B------:R-:W-:Y:S02]  /*06a0*/  LOP3.LUT R24, R29, 0xf0f0f0f, RZ, 0xc0, !PT ;  /* 0x0f0f0f0f1d187812 */ /* 0x000fe400078ec0ff */
[----:B------:R-:W-:-:S02]  /*06b0*/  LOP3.LUT R53, R48, 0xffff, RZ, 0xc0, !PT ;  /* 0x0000ffff30357812 */ /* 0x000fc400078ec0ff */
[----:B0-----:R-:W-:Y:S02]  /*06c0*/  SHF.R.U32.HI R27, RZ, 0x4, R28 ;  /* 0x00000004ff1b7819 */ /* 0x001fe4000001161c */
[----:B------:R-:W-:Y:S02]  /*06d0*/  LOP3.LUT R25, R25, 0xf0f0f0f, RZ, 0xc0, !PT ;  /* 0x0f0f0f0f19197812 */ /* 0x000fe400078ec0ff */
[----:B------:R-:W-:Y:S01]  /*06e0*/  LOP3.LUT R26, R28, 0xf0f0f0f, RZ, 0xc0, !PT ;  /* 0x0f0f0f0f1c1a7812 */ /* 0x000fe200078ec0ff */
[----:B------:R-:W-:Y:S01]  /*06f0*/  IDP.4A.S8.S8 R28, R24, R45, RZ ;  /* 0x0000002d181c7226 */ /* 0x000fe200000006ff */
[----:B------:R-:W-:Y:S01]  /*0700*/  SHF.R.U32.HI R29, RZ, 0x8, R53 ;  /* 0x00000008ff1d7819 */ /* 0x000fe20000011635 */
[----:B------:R-:W-:Y:S01]  /*0710*/  IDP.4A.S8.S8 R48, R25, R35, RZ ;  /* 0x0000002319307226 */ /* 0x000fe200000006ff */
[----:B------:R-:W-:Y:S02]  /*0720*/  LOP3.LUT R27, R27, 0xf0f0f0f, RZ, 0xc0, !PT ;  /* 0x0f0f0f0f1b1b7812 */ /* 0x000fe400078ec0ff */
[----:B------:R-:W-:Y:S01]  /*0730*/  LOP3.LUT R53, R53, 0xff, RZ, 0xc0, !PT ;  /* 0x000000ff35357812 */ /* 0x000fe200078ec0ff */
[----:B------:R-:W-:Y:S01]  /*0740*/  IDP.4A.S8.S8 R28, R26, R43, R28 ;  /* 0x0000002b1a1c7226 */ /* 0x000fe2000000061c */
[----:B------:R-:W-:Y:S01]  /*0750*/  LOP3.LUT R29, R29, 0xffff, RZ, 0xc0, !PT ;  /* 0x0000ffff1d1d7812 */ /* 0x000fe200078ec0ff */
[----:B------:R-:W-:-:S02]  /*0760*/  IDP.4A.S8.S8 R48, R27, R42, R48 ;  /* 0x0000002a1b307226 */ /* 0x000fc40000000630 */
[----:B------:R-:W-:Y:S01]  /*0770*/  IMAD R53, R28, R53, RZ ;  /* 0x000000351c357224 */ /* 0x000fe200078e02ff */
[----:B------:R-:W-:Y:S01]  /*0780*/  @P0 SHF.R.U32.HI R28, RZ, 0x2, R51 ;  /* 0x00000002ff1c0819 */ /* 0x000fe20000011633 */
[----:B------:R-:W-:-:S03]  /*0790*/  IMAD R54, R48, R29, RZ ;  /* 0x0000001d30367224 */ /* 0x000fc600078e02ff */
[----:B------:R-:W-:Y:S02]  /*07a0*/  @P0 LOP3.LUT R29, R28, 0x3030, RZ, 0xc0, !PT ;  /* 0x000030301c1d0812 */ /* 0x000fe400078ec0ff */
[----:B------:R-:W-:Y:S02]  /*07b0*/  @P0 SHF.R.U32.HI R28, RZ, 0x4, R0 ;  /* 0x00000004ff1c0819 */ /* 0x000fe40000011600 */
[----:B------:R-:W-:Y:S02]  /*07c0*/  I2FP.F32.S32 R48, R53 ;  /* 0x0000003500307245 */ /* 0x000fe40000201400 */
[----:B------:R-:W-:Y:S01]  /*07d0*/  @!P0 LOP3.LUT R55, R0, 0x3f3f, RZ, 0xc0, !PT ;  /* 0x00003f3f00378812 */ /* 0x000fe200078ec0ff */
[----:B------:R-:W-:Y:S01]  /*07e0*/  HADD2.F32 R57, -RZ, R57.H0_H0 ;  /* 0x20000039ff397230 */ /* 0x000fe20000004100 */
[----:B------:R-:W-:Y:S02]  /*07f0*/  @P0 LOP3.LUT R55, R29, 0xf0f, R28, 0xf8, !PT ;  /* 0x00000f0f1d370812 */ /* 0x000fe400078ef81c */
[----:B------:R-:W-:Y:S01]  /*0800*/  I2FP.F32.S32 R54, R54 ;  /* 0x0000003600367245 */ /* 0x000fe20000201400 */
[----:B------:R-:W-:-:S02]  /*0810*/  HADD2.F32 R52, -RZ, R52.H0_H0 ;  /* 0x20000034ff347230 */ /* 0x000fc40000004100 */
[----:B------:R-:W-:Y:S01]  /*0820*/  FFMA R29, R57, R48, RZ ;  /* 0x00000030391d7223 */ /* 0x000fe200000000ff */
[----:B------:R-:W-:Y:S01]  /*0830*/  LOP3.LUT R28, R44, 0xf0f0f0f, RZ, 0xc0, !PT ;  /* 0x0f0f0f0f2c1c7812 */ /* 0x000fe200078ec0ff */
[----:B------:R-:W-:Y:S02]  /*0840*/  IDP.4A.S8.S8 R58, R45, UR5, RZ ;  /* 0x000000052d3a7c26 */ /* 0x000fe400080006ff */
[----:B------:R-:W-:Y:S01]  /*0850*/  FFMA R48, R52, R54, R29 ;  /* 0x0000003634307223 */ /* 0x000fe2000000001d */
[----:B------:R-:W-:Y:S01]  /*0860*/  LOP3.LUT R29, R47, 0xf0f0f0f, RZ, 0xc0, !PT ;  /* 0x0f0f0f0f2f1d7812 */ /* 0x000fe200078ec0ff */
[----:B------:R-:W-:Y:S01]  /*0870*/  IDP.4A.S8.S8 R54, R28, R45, RZ ;  /* 0x0000002d1c367226 */ /* 0x000fe200000006ff */
[----:B------:R-:W-:Y:S01]  /*0880*/  SHF.R.U32.HI R44, RZ, 0x4, R44 ;  /* 0x00000004ff2c7819 */ /* 0x000fe2000001162c */
[----:B------:R-:W-:Y:S02]  /*0890*/  IDP.4A.S8.S8 R58, R43, UR5, R58 ;  /* 0x000000052b3a7c26 */ /* 0x000fe4000800063a */
[----:B------:R-:W-:Y:S01]  /*08a0*/  IDP.4A.S8.S8 R54, R29, R43, R54 ;  /* 0x0000002b1d367226 */ /* 0x000fe20000000636 */
[----:B------:R-:W-:-:S02]  /*08b0*/  @P1 SHF.R.U32.HI R43, RZ, 0x2, R46 ;  /* 0x00000002ff2b1819 */ /* 0x000fc4000001162e */
[----:B------:R-:W-:Y:S02]  /*08c0*/  SHF.R.U32.HI R47, RZ, 0x4, R47 ;  /* 0x00000004ff2f7819 */ /* 0x000fe4000001162f */
[----:B------:R-:W-:Y:S02]  /*08d0*/  LOP3.LUT R46, R44, 0xf0f0f0f, RZ, 0xc0, !PT ;  /* 0x0f0f0f0f2c2e7812 */ /* 0x000fe400078ec0ff */
[----:B------:R-:W-:Y:S01]  /*08e0*/  @P1 LOP3.LUT R43, R43, 0x3030, RZ, 0xc0, !PT ;  /* 0x000030302b2b1812 */ /* 0x000fe200078ec0ff */
[----:B------:R-:W-:Y:S01]  /*08f0*/  IDP.4A.S8.S8 R53, R35, UR5, RZ ;  /* 0x0000000523357c26 */ /* 0x000fe200080006ff */
[----:B------:R-:W-:Y:S01]  /*0900*/  LOP3.LUT R47, R47, 0xf0f0f0f, RZ, 0xc0, !PT ;  /* 0x0f0f0f0f2f2f7812 */ /* 0x000fe200078ec0ff */
[----:B------:R-:W-:Y:S01]  /*0910*/  IDP.4A.S8.S8 R44, R46, R35, RZ ;  /* 0x000000232e2c7226 */ /* 0x000fe200000006ff */
[----:B------:R-:W-:Y:S02]  /*0920*/  @P1 SHF.R.U32.HI R35, RZ, 0x2, R49 ;  /* 0x00000002ff231819 */ /* 0x000fe40000011631 */
[----:B------:R-:W-:Y:S01]  /*0930*/  @P1 LOP3.LUT R43, R43, 0xf0f, R50, 0xf8, !PT ;  /* 0x00000f0f2b2b1812 */ /* 0x000fe200078ef832 */
[----:B------:R-:W-:Y:S01]  /*0940*/  IDP.4A.S8.S8 R53, R42, UR5, R53 ;  /* 0x000000052a357c26 */ /* 0x000fe20008000635 */
[----:B------:R-:W-:Y:S01]  /*0950*/  @!P1 LOP3.LUT R43, R49, 0x3f3f, RZ, 0xc0, !PT ;  /* 0x00003f3f312b9812 */ /* 0x000fe200078ec0ff */
[----:B------:R-:W-:Y:S01]  /*0960*/  IDP.4A.S8.S8 R44, R47, R42, R44 ;  /* 0x0000002a2f2c7226 */ /* 0x000fe2000000062c */
[----:B------:R-:W-:-:S02]  /*0970*/  @P1 LOP3.LUT R42, R35, 0x3030, RZ, 0xc0, !PT ;  /* 0x00003030232a1812 */ /* 0x000fc400078ec0ff */
[----:B------:R-:W-:Y:S02]  /*0980*/  @P1 SHF.R.U32.HI R35, RZ, 0x4, R50 ;  /* 0x00000004ff231819 */ /* 0x000fe40000011632 */
[----:B------:R-:W-:Y:S02]  /*0990*/  LOP3.LUT R56, R43, 0xffff, RZ, 0xc0, !PT ;  /* 0x0000ffff2b387812 */ /* 0x000fe400078ec0ff */
[----:B------:R-:W-:Y:S02]  /*09a0*/  @P1 LOP3.LUT R45, R42, 0xf0f, R35, 0xf8, !PT ;  /* 0x00000f0f2a2d1812 */ /* 0x000fe400078ef823 */
[----:B------:R-:W-:Y:S02]  /*09b0*/  SHF.R.U32.HI R35, RZ, 0x8, R56 ;  /* 0x00000008ff237819 */ /* 0x000fe40000011638 */
[----:B------:R-:W-:Y:S02]  /*09c0*/  @!P1 LOP3.LUT R45, R50, 0x3f3f, RZ, 0xc0, !PT ;  /* 0x00003f3f322d9812 */ /* 0x000fe400078ec0ff */
[----:B------:R-:W-:-:S02]  /*09d0*/  LOP3.LUT R43, R56, 0xff, RZ, 0xc0, !PT ;  /* 0x000000ff382b7812 */ /* 0x000fc400078ec0ff */
[----:B------:R-:W-:Y:S02]  /*09e0*/  LOP3.LUT R35, R35, 0xffff, RZ, 0xc0, !PT ;  /* 0x0000ffff23237812 */ /* 0x000fe400078ec0ff */
[----:B------:R-:W-:Y:S02]  /*09f0*/  LOP3.LUT R56, R55, 0xffff, RZ, 0xc0, !PT ;  /* 0x0000ffff37387812 */ /* 0x000fe400078ec0ff */
[----:B------:R-:W-:Y:S01]  /*0a00*/  LOP3.LUT R45, R45, 0xffff, RZ, 0xc0, !PT ;  /* 0x0000ffff2d2d7812 */ /* 0x000fe200078ec0ff */
[----:B------:R-:W-:Y:S01]  /*0a10*/  IMAD R44, R44, R35, RZ ;  /* 0x000000232c2c7224 */ /* 0x000fe200078e02ff */
[----:B------:R-:W-:Y:S02]  /*0a20*/  LOP3.LUT R55, R56, 0xff, RZ, 0xc0, !PT ;  /* 0x000000ff38377812 */ /* 0x000fe400078ec0ff */
[----:B------:R-:W-:Y:S01]  /*0a30*/  LOP3.LUT R35, R45, 0xff, RZ, 0xc0, !PT ;  /* 0x000000ff2d237812 */ /* 0x000fe200078ec0ff */
[----:B------:R-:W-:Y:S01]  /*0a40*/  IMAD R54, R54, R43, RZ ;  /* 0x0000002b36367224 */ /* 0x000fe200078e02ff */
[----:B------:R-:W-:Y:S01]  /*0a50*/  SHF.R.U32.HI R43, RZ, 0x3, R15 ;  /* 0x00000003ff2b7819 */ /* 0x000fe2000001160f */
[----:B------:R-:W-:-:S02]  /*0a60*/  IMAD R55, R58, R55, RZ ;  /* 0x000000373a377224 */ /* 0x000fc400078e02ff */
[----:B------:R-:W-:Y:S02]  /*0a70*/  IMAD R58, R58, R35, RZ ;  /* 0x000000233a3a7224 */ /* 0x000fe400078e02ff */
[----:B------:R-:W-:Y:S02]  /*0a80*/  IMAD.MOV.U32 R35, RZ, RZ, RZ ;  /* 0x000000ffff237224 */ /* 0x000fe400078e00ff */
[----:B------:R-:W-:Y:S01]  /*0a90*/  IMAD.WIDE.U32 R42, R43, 0x48, R34 ;  /* 0x000000482b2a7825 */ /* 0x000fe200078e0022 */
[----:B------:R-:W-:Y:S02]  /*0aa0*/  SHF.R.U32.HI R56, RZ, 0x8, R56 ;  /* 0x00000008ff387819 */ /* 0x000fe40000011638 */
[----:B------:R-:W-:-:S04]  /*0ab0*/  IADD3 R42, P2, PT, R42, UR12, RZ ;  /* 0x0000000c2a2a7c10 */ /* 0x000fc8000ff5e0ff */
[----:B------:R-:W-:Y:S02]  /*0ac0*/  IADD3.X R43, PT, PT, R43, UR13, RZ, P2, !PT ;  /* 0x0000000d2b2b7c10 */ /* 0x000fe400097fe4ff */
[----:B------:R-:W-:Y:S02]  /*0ad0*/  SHF.R.U32.HI R45, RZ, 0x8, R45 ;  /* 0x00000008ff2d7819 */ /* 0x000fe4000001162d */
[----:B------:R-:W-:Y:S01]  /*0ae0*/  LOP3.LUT R56, R56, 0xffff, RZ, 0xc0, !PT ;  /* 0x0000ffff38387812 */ /* 0x000fe200078ec0ff */
[----:B------:R-:W-:Y:S01]  /*0af0*/  IMAD.WIDE R42, R18, 0x24, R42 ;  /* 0x00000024122a7825 */ /* 0x000fe200078e022a */
[----:B------:R-:W-:Y:S02]  /*0b00*/  LOP3.LUT R60, R45, 0xffff, RZ, 0xc0, !PT ;  /* 0x0000ffff2d3c7812 */ /* 0x000fe400078ec0ff */
[----:B------:R-:W-:Y:S01]  /*0b10*/  I2FP.F32.S32 R54, R54 ;  /* 0x0000003600367245 */ /* 0x000fe20000201400 */
[----:B------:R-:W-:Y:S01]  /*0b20*/  IMAD R45, R53, R56, RZ ;  /* 0x00000038352d7224 */ /* 0x000fe200078e02ff */
[----:B------:R-:W-:-:S02]  /*0b30*/  I2FP.F32.S32 R56, R55 ;  /* 0x0000003700387245 */ /* 0x000fc40000201400 */
[----:B------:R-:W2:Y:S01]  /*0b40*/  LDG.E R55, desc[UR6][R42.64+0x4] ;  /* 0x000004062a377981 */ /* 0x000ea2000c1e1900 */
[----:B------:R-:W-:-:S03]  /*0b50*/  FFMA R61, R57, R54, RZ ;  /* 0x00000036393d7223 */ /* 0x000fc600000000ff */
[----:B------:R-:W3:Y:S01]  /*0b60*/  LDG.E R54, desc[UR6][R42.64+0x14] ;  /* 0x000014062a367981 */ /* 0x000ee2000c1e1900 */
[----:B------:R-:W-:Y:S01]  /*0b70*/  IMAD R35, R53, R60, RZ ;  /* 0x0000003c35237224 */ /* 0x000fe200078e02ff */
[----:B------:R-:W-:Y:S01]  /*0b80*/  I2FP.F32.S32 R58, R58 ;  /* 0x0000003a003a7245 */ /* 0x000fe20000201400 */
[C---:B------:R-:W-:Y:S01]  /*0b90*/  FFMA R56, R57.reuse, R56, RZ ;  /* 0x0000003839387223 */ /* 0x040fe200000000ff */
[----:B------:R-:W-:Y:S01]  /*0ba0*/  I2FP.F32.S32 R45, R45 ;  /* 0x0000002d002d7245 */ /* 0x000fe20000201400 */
[----:B------:R-:W4:Y:S01]  /*0bb0*/  LDG.E R53, desc[UR6][R42.64+0x28] ;  /* 0x000028062a357981 */ /* 0x000f22000c1e1900 */
[----:B------:R-:W-:Y:S01]  /*0bc0*/  I2FP.F32.S32 R44, R44 ;  /* 0x0000002c002c7245 */ /* 0x000fe20000201400 */
[----:B------:R-:W-:Y:S01]  /*0bd0*/  FFMA R57, R57, R58, RZ ;  /* 0x0000003a39397223 */ /* 0x000fe200000000ff */
[----:B------:R-:W-:Y:S01]  /*0be0*/  I2FP.F32.S32 R60, R35 ;  /* 0x00000023003c7245 */ /* 0x000fe20000201400 */
[C---:B------:R-:W-:Y:S01]  /*0bf0*/  FFMA R56, R52.reuse, R45, R56 ;  /* 0x0000002d34387223 */ /* 0x040fe20000000038 */
[----:B------:R0:W5:Y:S01]  /*0c00*/  LDG.E R58, desc[UR6][R42.64+0x38] ;  /* 0x000038062a3a7981 */ /* 0x000162000c1e1900 */
[----:B------:R-:W-:Y:S01]  /*0c10*/  FFMA R35, R52, R44, R61 ;  /* 0x0000002c34237223 */ /* 0x000fe2000000003d */
[----:B------:R-:W-:-:S04]  /*0c20*/  IMAD.WIDE R44, R18, 0x24, R30 ;  /* 0x00000024122c7825 */ /* 0x000fc800078e021e */
[----:B------:R-:W-:Y:S01]  /*0c30*/  FFMA R52, R52, R60, R57 ;  /* 0x0000003c34347223 */ /* 0x000fe20000000039 */
[----:B------:R-:W-:Y:S01]  /*0c40*/  @P1 SHF.R.U32.HI R59, RZ, 0x2, R59 ;  /* 0x00000002ff3b1819 */ /* 0x000fe2000001163b */
[----:B------:R-:W5:Y:S01]  /*0c50*/  LDG.E.U16 R57, desc[UR6][R44.64] ;  /* 0x000000062c397981 */ /* 0x000f62000c1e1500 */
[----:B0-----:R-:W-:-:S03]  /*0c60*/  @!P0 PRMT R43, R0, 0x7610, R43 ;  /* 0x00007610002b8816 */ /* 0x001fc6000000002b */
[----:B------:R0:W5:Y:S01]  /*0c70*/  LDG.E.U16 R60, desc[UR6][R44.64+0x24] ;  /* 0x000024062c3c7981 */ /* 0x000162000c1e1500 */
[----:B------:R-:W-:Y:S02]  /*0c80*/  @P0 PRMT R43, R0, 0x7610, R43 ;  /* 0x00007610002b0816 */ /* 0x000fe4000000002b */
[----:B0-----:R-:W-:-:S04]  /*0c90*/  @P1 LOP3.LUT R44, R59, 0x3030, RZ, 0xc0, !PT ;  /* 0x000030303b2c1812 */ /* 0x001fc800078ec0ff */
[----:B------:R-:W-:Y:S02]  /*0ca0*/  @P1 LOP3.LUT R45, R44, 0xf0f, R43, 0xf8, !PT ;  /* 0x00000f0f2c2d1812 */ /* 0x000fe400078ef82b */
[----:B------:R-:W-:-:S04]  /*0cb0*/  @P1 PRMT R44, R49, 0x7610, R44 ;  /* 0x00007610312c1816 */ /* 0x000fc8000000002c */
[----:B------:R-:W-:Y:S02]  /*0cc0*/  @!P1 PRMT R44, R49, 0x7610, R44 ;  /* 0x00007610312c9816 */ /* 0x000fe4000000002c */
[----:B------:R-:W5:Y:S01]  /*0cd0*/  @P1 LDG.E.U16 R49, desc[UR6][R32.64] ;  /* 0x0000000620311981 */ /* 0x000f62000c1e1500 */
[----:B------:R-:W-:-:S04]  /*0ce0*/  @!P0 PRMT R42, R51, 0x7610, R42 ;  /* 0x00007610332a8816 */ /* 0x000fc8000000002a */
[----:B------:R-:W-:-:S04]  /*0cf0*/  @P0 PRMT R42, R51, 0x7610, R42 ;  /* 0x00007610332a0816 */ /* 0x000fc8000000002a */
[C---:B------:R-:W-:Y:S02]  /*0d00*/  @P1 LOP3.LUT R51, R42.reuse, 0xffff, RZ, 0xc0, !PT ;  /* 0x0000ffff2a331812 */ /* 0x040fe400078ec0ff */
[----:B------:R-:W-:Y:S02]  /*0d10*/  @P1 LOP3.LUT R0, R43, 0xffff, RZ, 0xc0, !PT ;  /* 0x0000ffff2b001812 */ /* 0x000fe400078ec0ff */
[----:B------:R-:W-:Y:S02]  /*0d20*/  @P1 SHF.R.U32.HI R51, RZ, 0x2, R51 ;  /* 0x00000002ff331819 */ /* 0x000fe40000011633 */
[----:B------:R-:W-:Y:S02]  /*0d30*/  @P1 SHF.R.U32.HI R0, RZ, 0x4, R0 ;  /* 0x00000004ff001819 */ /* 0x000fe40000011600 */
[----:B------:R-:W-:Y:S02]  /*0d40*/  @P1 LOP3.LUT R51, R51, 0x3030, RZ, 0xc0, !PT ;  /* 0x0000303033331812 */ /* 0x000fe400078ec0ff */
[----:B------:R-:W-:-:S02]  /*0d50*/  @!P1 LOP3.LUT R45, R42, 0x3f3f, RZ, 0xc0, !PT ;  /* 0x00003f3f2a2d9812 */ /* 0x000fc400078ec0ff */
[----:B------:R-:W-:Y:S02]  /*0d60*/  @P1 LOP3.LUT R39, R51, 0xf0f, R0, 0xf8, !PT ;  /* 0x00000f0f33271812 */ /* 0x000fe400078ef800 */
[----:B------:R-:W-:-:S04]  /*0d70*/  LOP3.LUT R45, R45, 0xffff, RZ, 0xc0, !PT ;  /* 0x0000ffff2d2d7812 */ /* 0x000fc800078ec0ff */
[----:B------:R-:W-:Y:S02]  /*0d80*/  LOP3.LUT R0, R45, 0xff, RZ, 0xc0, !PT ;  /* 0x000000ff2d007812 */ /* 0x000fe400078ec0ff */
[----:B------:R-:W-:Y:S02]  /*0d90*/  SHF.R.U32.HI R45, RZ, 0x8, R45 ;  /* 0x00000008ff2d7819 */ /* 0x000fe4000001162d */
[----:B------:R-:W-:Y:S01]  /*0da0*/  @!P1 LOP3.LUT R39, R43, 0x3f3f, RZ, 0xc0, !PT ;  /* 0x00003f3f2b279812 */ /* 0x000fe200078ec0ff */
[-C--:B--2---:R-:W-:Y:S02]  /*0db0*/  IDP.4A.S8.S8 R51, R24, R55.reuse, RZ ;  /* 0x0000003718337226 */ /* 0x084fe400000006ff */
[----:B------:R-:W-:Y:S02]  /*0dc0*/  IDP.4A.S8.S8 R59, R55, UR5, RZ ;  /* 0x00000005373b7c26 */ /* 0x000fe400080006ff */
[----:B------:R-:W-:Y:S02]  /*0dd0*/  IDP.4A.S8.S8 R55, R28, R55, RZ ;  /* 0x000000371c377226 */ /* 0x000fe400000006ff */
[----:B---3--:R-:W-:-:S02]  /*0de0*/  IDP.4A.S8.S8 R51, R26, R54, R51 ;  /* 0x000000361a337226 */ /* 0x008fc40000000633 */
[----:B------:R-:W-:Y:S02]  /*0df0*/  IDP.4A.S8.S8 R40, R54, UR5, R59 ;  /* 0x0000000536287c26 */ /* 0x000fe4000800063b */
[----:B------:R-:W-:Y:S02]  /*0e00*/  IDP.4A.S8.S8 R54, R29, R54, R55 ;  /* 0x000000361d367226 */ /* 0x000fe40000000637 */
[----:B------:R-:W-:Y:S01]  /*0e10*/  IMAD R55, R51, R0, RZ ;  /* 0x0000000033377224 */ /* 0x000fe200078e02ff */
[----:B------:R-:W-:Y:S01]  /*0e20*/  @P1 PRMT R0, R50, 0x7610, R0 ;  /* 0x0000761032001816 */ /* 0x000fe20000000000 */
[----:B----4-:R-:W-:-:S03]  /*0e30*/  IDP.4A.S8.S8 R59, R25, R53, RZ ;  /* 0x00000035193b7226 */ /* 0x010fc600000006ff */
[----:B------:R-:W-:Y:S01]  /*0e40*/  @!P1 PRMT R0, R50, 0x7610, R0 ;  /* 0x0000761032009816 */ /* 0x000fe20000000000 */
[----:B-----5:R-:W-:Y:S01]  /*0e50*/  IDP.4A.S8.S8 R59, R27, R58, R59 ;  /* 0x0000003a1b3b7226 */ /* 0x020fe2000000063b */
[----:B------:R-:W-:Y:S01]  /*0e60*/  LOP3.LUT R50, R45, 0xffff, RZ, 0xc0, !PT ;  /* 0x0000ffff2d327812 */ /* 0x000fe200078ec0ff */
[----:B------:R-:W-:-:S04]  /*0e70*/  HADD2.F32 R57, -RZ, R57.H0_H0 ;  /* 0x20000039ff397230 */ /* 0x000fc80000004100 */
[----:B------:R-:W-:Y:S01]  /*0e80*/  IMAD R59, R59, R50, RZ ;  /* 0x000000323b3b7224 */ /* 0x000fe200078e02ff */
[----:B------:R-:W-:Y:S01]  /*0e90*/  I2FP.F32.S32 R50, R55 ;  /* 0x0000003700327245 */ /* 0x000fe20000201400 */
[----:B------:R-:W-:Y:S01]  /*0ea0*/  HADD2.F32 R60, -RZ, R60.H0_H0 ;  /* 0x2000003cff3c7230 */ /* 0x000fe20000004100 */
[----:B------:R-:W2:Y:S02]  /*0eb0*/  @P1 LDG.E.U16 R55, desc[UR6][R36.64] ;  /* 0x0000000624371981 */ /* 0x000ea4000c1e1500 */
[----:B------:R-:W-:Y:S01]  /*0ec0*/  I2FP.F32.S32 R59, R59 ;  /* 0x0000003b003b7245 */ /* 0x000fe20000201400 */
[----:B------:R-:W-:-:S04]  /*0ed0*/  FFMA R45, R57, R50, RZ ;  /* 0x00000032392d7223 */ /* 0x000fc800000000ff */
[----:B------:R-:W-:Y:S01]  /*0ee0*/  FFMA R50, R60, R59, R45 ;  /* 0x0000003b3c327223 */ /* 0x000fe2000000002d */
[----:B------:R-:W-:Y:S01]  /*0ef0*/  LOP3.LUT R45, R39, 0xffff, RZ, 0xc0, !PT ;  /* 0x0000ffff272d7812 */ /* 0x000fe200078ec0ff */
[----:B------:R-:W-:Y:S02]  /*0f00*/  IDP.4A.S8.S8 R51, R53, UR5, RZ ;  /* 0x0000000535337c26 */ /* 0x000fe400080006ff */
[----:B------:R-:W-:Y:S01]  /*0f10*/  IDP.4A.S8.S8 R53, R46, R53, RZ ;  /* 0x000000352e357226 */ /* 0x000fe200000006ff */
[----:B------:R-:W-:Y:S02]  /*0f20*/  SHF.R.U32.HI R39, RZ, 0x8, R45 ;  /* 0x00000008ff277819 */ /* 0x000fe4000001162d */
[----:B------:R-:W-:Y:S01]  /*0f30*/  LOP3.LUT R45, R45, 0xff, RZ, 0xc0, !PT ;  /* 0x000000ff2d2d7812 */ /* 0x000fe200078ec0ff */
[----:B------:R-:W-:Y:S02]  /*0f40*/  IDP.4A.S8.S8 R51, R58, UR5, R51 ;  /* 0x000000053a337c26 */ /* 0x000fe40008000633 */
[----:B------:R-:W-:Y:S01]  /*0f50*/  IDP.4A.S8.S8 R53, R47, R58, R53 ;  /* 0x0000003a2f357226 */ /* 0x000fe20000000635 */
[----:B------:R-:W-:Y:S01]  /*0f60*/  @P1 SHF.R.U32.HI R49, RZ, 0x2, R49 ;  /* 0x00000002ff311819 */ /* 0x000fe20000011631 */
[----:B------:R-:W-:Y:S01]  /*0f70*/  IMAD R45, R40, R45, RZ ;  /* 0x0000002d282d7224 */ /* 0x000fe200078e02ff */
[----:B------:R-:W-:-:S02]  /*0f80*/  LOP3.LUT R58, R39, 0xffff, RZ, 0xc0, !PT ;  /* 0x0000ffff273a7812 */ /* 0x000fc400078ec0ff */
[----:B------:R-:W-:-:S04]  /*0f90*/  @P1 LOP3.LUT R49, R49, 0x3030, RZ, 0xc0, !PT ;  /* 0x0000303031311812 */ /* 0x000fc800078ec0ff */
[----:B------:R-:W-:Y:S01]  /*0fa0*/  @P1 LOP3.LUT R39, R49, 0xf0f, R0, 0xf8, !PT ;  /* 0x00000f0f31271812 */ /* 0x000fe200078ef800 */
[----:B------:R-:W-:Y:S01]  /*0fb0*/  IMAD R49, R51, R58, RZ ;  /* 0x0000003a33317224 */ /* 0x000fe200078e02ff */
[----:B------:R-:W-:Y:S02]  /*0fc0*/  I2FP.F32.S32 R58, R45 ;  /* 0x0000002d003a7245 */ /* 0x000fe40000201400 */
[----:B------:R-:W-:Y:S02]  /*0fd0*/  @!P1 LOP3.LUT R39, R44, 0x3f3f, RZ, 0xc0, !PT ;  /* 0x00003f3f2c279812 */ /* 0x000fe400078ec0ff */
[----:B------:R-:W-:Y:S01]  /*0fe0*/  I2FP.F32.S32 R49, R49 ;  /* 0x0000003100317245 */ /* 0x000fe20000201400 */
[----:B------:R-:W-:Y:S01]  /*0ff0*/  FFMA R45, R57, R58, RZ ;  /* 0x0000003a392d7223 */ /* 0x000fe200000000ff */
[----:B------:R-:W-:-:S03]  /*1000*/  LOP3.LUT R39, R39, 0xffff, RZ, 0xc0, !PT ;  /* 0x0000ffff27277812 */ /* 0x000fc600078ec0ff */
[----:B------:R-:W-:Y:S01]  /*1010*/  FFMA R58, R60, R49, R45 ;  /* 0x000000313c3a7223 */ /* 0x000fe2000000002d */
        /* <DEDUP_REMOVED lines=12> */
[----:B------:R-:W-:Y:S02]  /*10e0*/  SHF.R.U32.HI R39, RZ, 0x8, R39 ;  /* 0x00000008ff277819 */ /* 0x000fe40000011627 */
[----:B------:R-:W-:Y:S01]  /*10f0*/  LOP3.LUT R45, R45, 0xffff, RZ, 0xc0, !PT ;  /* 0x0000ffff2d2d7812 */ /* 0x000fe200078ec0ff */
[----:B------:R-:W-:-:S04]  /*1100*/  IMAD R40, R40, R49, RZ ;  /* 0x0000003128287224 */ /* 0x000fc800078e02ff */
        /* <DEDUP_REMOVED lines=8> */
[----:B------:R-:W-:Y:S01]  /*1190*/  I2FP.F32.S32 R40, R45 ;  /* 0x0000002d00287245 */ /* 0x000fe20000201400 */
[----:B------:R-:W-:-:S02]  /*11a0*/  HADD2.F32 R49, -RZ, R38.H1_H1 ;  /* 0x30000026ff317230 */ /* 0x000fc40000004100 */
[----:B------:R-:W-:Y:S01]  /*11b0*/  FFMA R54, R60, R51, R39 ;  /* 0x000000333c367223 */ /* 0x000fe20000000027 */
[----:B------:R-:W-:Y:S02]  /*11c0*/  HADD2.F32 R45, -RZ, R38.H0_H0 ;  /* 0x20000026ff2d7230 */ /* 0x000fe40000004100 */
[----:B------:R-:W-:-:S04]  /*11d0*/  IMAD.WIDE R38, R21, 0x24, R30 ;  /* 0x0000002415267825 */ /* 0x000fc800078e021e */
[----:B------:R-:W-:Y:S01]  /*11e0*/  FMUL R53, R56, R49 ;  /* 0x0000003138357220 */ /* 0x000fe20000400000 */
[----:B------:R-:W-:Y:S01]  /*11f0*/  FFMA R57, R60, R40, R57 ;  /* 0x000000283c397223 */ /* 0x000fe20000000039 */
[--C-:B------:R-:W-:Y:S01]  /*1200*/  HADD2.F32 R51, -RZ, R41.reuse.H1_H1 ;  /* 0x30000029ff337230 */ /* 0x100fe20000004100 */
[----:B------:R-:W-:Y:S01]  /*1210*/  IADD3 R40, P0, PT, R38, R34, RZ ;  /* 0x0000002226287210 */ /* 0x000fe20007f1e0ff */
[----:B------:R-:W-:Y:S01]  /*1220*/  FFMA R53, R48, R45, -R53 ;  /* 0x0000002d30357223 */ /* 0x000fe20000000835 */
[----:B------:R-:W-:Y:S01]  /*1230*/  HADD2.F32 R48, -RZ, R41.H0_H0 ;  /* 0x20000029ff307230 */ /* 0x000fe20000004100 */
[----:B------:R-:W3:Y:S01]  /*1240*/  LDG.E.U16 R56, desc[UR6][R38.64] ;  /* 0x0000000626387981 */ /* 0x000ee2000c1e1500 */
[----:B------:R-:W-:Y:S01]  /*1250*/  FMUL R52, R52, R51 ;  /* 0x0000003334347220 */ /* 0x000fe20000400000 */
[----:B------:R-:W-:Y:S02]  /*1260*/  IMAD.X R41, RZ, RZ, R39, P0 ;  /* 0x000000ffff297224 */ /* 0x000fe400000e0627 */
[----:B------:R0:W4:Y:S01]  /*1270*/  LDG.E.U16 R59, desc[UR6][R38.64+0x24] ;  /* 0x00002406263b7981 */ /* 0x000122000c1e1500 */
[----:B------:R-:W-:-:S03]  /*1280*/  FFMA R52, R35, R48, -R52 ;  /* 0x0000003023347223 */ /* 0x000fc60000000834 */
[----:B------:R-:W5:Y:S04]  /*1290*/  LDG.E R35, desc[UR6][R40.64+0x4] ;  /* 0x0000040628237981 */ /* 0x000f68000c1e1900 */
[----:B------:R-:W3:Y:S04]  /*12a0*/  LDG.E R61, desc[UR6][R40.64+0x14] ;  /* 0x00001406283d7981 */ /* 0x000ee8000c1e1900 */
[----:B------:R-:W4:Y:S04]  /*12b0*/  LDG.E R60, desc[UR6][R40.64+0x28] ;  /* 0x00002806283c7981 */ /* 0x000f28000c1e1900 */
[----:B------:R1:W4:Y:S01]  /*12c0*/  LDG.E R38, desc[UR6][R40.64+0x38] ;  /* 0x0000380628267981 */ /* 0x000322000c1e1900 */
[----:B------:R-:W-:Y:S01]  /*12d0*/  FMUL R58, R49, R58 ;  /* 0x0000003a313a7220 */ /* 0x000fe20000400000 */
[----:B------:R-:W-:Y:S01]  /*12e0*/  FADD R10, R53, R10 ;  /* 0x0000000a350a7221 */ /* 0x000fe20000000000 */
[----:B--2---:R-:W-:-:S04]  /*12f0*/  @P1 SHF.R.U32.HI R55, RZ, 0x2, R55 ;  /* 0x00000002ff371819 */ /* 0x004fc80000011637 */
[----:B0-----:R-:W-:Y:S01]  /*1300*/  @P1 LOP3.LUT R39, R55, 0x3030, RZ, 0xc0, !PT ;  /* 0x0000303037271812 */ /* 0x001fe200078ec0ff */
[----:B------:R-:W-:-:S03]  /*1310*/  FFMA R55, R45, R50, -R58 ;  /* 0x000000322d377223 */ /* 0x000fc6000000083a */
[----:B------:R-:W-:Y:S01]  /*1320*/  @P1 LOP3.LUT R58, R39, 0xf0f, R43, 0xf8, !PT ;  /* 0x00000f0f273a1812 */ /* 0x000fe200078ef82b */
[----:B------:R-:W-:Y:S01]  /*1330*/  FMUL R39, R51, R54 ;  /* 0x0000003633277220 */ /* 0x000fe20000400000 */
[----:B------:R-:W-:-:S03]  /*1340*/  @!P1 LOP3.LUT R58, R42, 0x3f3f, RZ, 0xc0, !PT ;  /* 0x00003f3f2a3a9812 */ /* 0x000fc600078ec0ff */
[----:B------:R-:W-:Y:S01]  /*1350*/  FFMA R50, R48, R57, -R39 ;  /* 0x0000003930327223 */ /* 0x000fe20000000827 */
[----:B------:R-:W-:-:S04]  /*1360*/  LOP3.LUT R58, R58, 0xffff, RZ, 0xc0, !PT ;  /* 0x0000ffff3a3a7812 */ /* 0x000fc800078ec0ff */
[----:B-1----:R-:W-:Y:S01]  /*1370*/  LOP3.LUT R40, R58, 0xff, RZ, 0xc0, !PT ;  /* 0x000000ff3a287812 */ /* 0x002fe200078ec0ff */
[----:B-----5:R-:W-:-:S04]  /*1380*/  IDP.4A.S8.S8 R39, R24, R35, RZ ;  /* 0x0000002318277226 */ /* 0x020fc800000006ff */
[----:B---3--:R-:W-:-:S04]  /*1390*/  IDP.4A.S8.S8 R39, R26, R61, R39 ;  /* 0x0000003d1a277226 */ /* 0x008fc80000000627 */
[----:B------:R-:W-:Y:S01]  /*13a0*/  IMAD R39, R39, R40, RZ ;  /* 0x0000002827277224 */ /* 0x000fe200078e02ff */
[----:B------:R-:W-:Y:S01]  /*13b0*/  SHF.R.U32.HI R40, RZ, 0x8, R58 ;  /* 0x00000008ff287819 */ /* 0x000fe2000001163a */
[----:B----4-:R-:W-:-:S03]  /*13c0*/  IDP.4A.S8.S8 R41, R25, R60, RZ ;  /* 0x0000003c19297226 */ /* 0x010fc600000006ff */
[----:B------:R-:W-:Y:S01]  /*13d0*/  LOP3.LUT R57, R40, 0xffff, RZ, 0xc0, !PT ;  /* 0x0000ffff28397812 */ /* 0x000fe200078ec0ff */
[----:B------:R-:W-:Y:S01]  /*13e0*/  IDP.4A.S8.S8 R40, R27, R38, R41 ;  /* 0x000000261b287226 */ /* 0x000fe20000000629 */
[----:B------:R-:W-:-:S04]  /*13f0*/  @P1 LOP3.LUT R41, R42, 0xffff, RZ, 0xc0, !PT ;  /* 0x0000ffff2a291812 */ /* 0x000fc800078ec0ff */
        /* <DEDUP_REMOVED lines=9> */
[----:B------:R-:W-:Y:S02]  /*1490*/  IMAD R40, R40, R57, RZ ;  /* 0x0000003928287224 */ /* 0x000fe400078e02ff */
[----:B------:R-:W-:Y:S01]  /*14a0*/  IDP.4A.S8.S8 R41, R61, UR5, R54 ;  /* 0x000000053d297c26 */ /* 0x000fe20008000636 */
[----:B------:R-:W-:Y:S01]  /*14b0*/  SHF.R.U32.HI R57, RZ, 0x8, R58 ;  /* 0x00000008ff397819 */ /* 0x000fe2000001163a */
[----:B------:R-:W-:Y:S01]  /*14c0*/  IDP.4A.S8.S8 R61, R29, R61, R35 ;  /* 0x0000003d1d3d7226 */ /* 0x000fe20000000623 */
[----:B------:R-:W-:Y:S01]  /*14d0*/  LOP3.LUT R58, R58, 0xff, RZ, 0xc0, !PT ;  /* 0x000000ff3a3a7812 */ /* 0x000fe200078ec0ff */
[----:B------:R-:W-:Y:S01]  /*14e0*/  IDP.4A.S8.S8 R35, R60, UR5, RZ ;  /* 0x000000053c237c26 */ /* 0x000fe200080006ff */
[----:B------:R-:W-:-:S03]  /*14f0*/  LOP3.LUT R57, R57, 0xffff, RZ, 0xc0, !PT ;  /* 0x0000ffff39397812 */ /* 0x000fc600078ec0ff */
[----:B------:R-:W-:Y:S02]  /*1500*/  IDP.4A.S8.S8 R54, R38, UR5, R35 ;  /* 0x0000000526367c26 */ /* 0x000fe40008000623 */
[----:B------:R-:W-:Y:S02]  /*1510*/  IMAD R53, R41, R58, RZ ;  /* 0x0000003a29357224 */ /* 0x000fe400078e02ff */
[----:B------:R-:W-:Y:S02]  /*1520*/  HADD2.F32 R35, -RZ, R56.H0_H0 ;  /* 0x20000038ff237230 */ /* 0x000fe40000004100 */
[----:B------:R-:W-:Y:S01]  /*1530*/  IMAD R57, R54, R57, RZ ;  /* 0x0000003936397224 */ /* 0x000fe200078e02ff */
[----:B------:R-:W-:Y:S01]  /*1540*/  I2FP.F32.S32 R56, R53 ;  /* 0x0000003500387245 */ /* 0x000fe20000201400 */
[----:B------:R-:W-:Y:S01]  /*1550*/  HADD2.F32 R59, -RZ, R59.H0_H0 ;  /* 0x2000003bff3b7230 */ /* 0x000fe20000004100 */
[----:B------:R-:W-:Y:S02]  /*1560*/  @P1 LOP3.LUT R53, R44, 0xffff, RZ, 0xc0, !PT ;  /* 0x0000ffff2c351812 */ /* 0x000fe400078ec0ff */
[----:B------:R-:W-:Y:S01]  /*1570*/  I2FP.F32.S32 R57, R57 ;  /* 0x0000003900397245 */ /* 0x000fe20000201400 */
[----:B------:R-:W-:-:S04]  /*1580*/  FFMA R56, R35, R56, RZ ;  /* 0x0000003823387223 */ /* 0x000fc800000000ff */
[----:B------:R-:W-:Y:S01]  /*1590*/  FFMA R56, R59, R57, R56 ;  /* 0x000000393b387223 */ /* 0x000fe20000000038 */
[----:B------:R-:W-:-:S04]  /*15a0*/  @P1 SHF.R.U32.HI R57, RZ, 0x2, R53 ;  /* 0x00000002ff391819 */ /* 0x000fc80000011635 */
[----:B------:R-:W-:Y:S02]  /*15b0*/  @P1 LOP3.LUT R58, R57, 0x3030, RZ, 0xc0, !PT ;  /* 0x00003030393a1812 */ /* 0x000fe400078ec0ff */
[----:B------:R-:W2:Y:S01]  /*15c0*/  @P1 LDG.E.U16 R57, desc[UR6][R32.64] ;  /* 0x0000000620391981 */ /* 0x000ea2000c1e1500 */
[----:B------:R-:W-:Y:S01]  /*15d0*/  IDP.4A.S8.S8 R60, R46, R60, RZ ;  /* 0x0000003c2e3c7226 */ /* 0x000fe200000006ff */
[----:B------:R-:W-:-:S03]  /*15e0*/  @P1 LOP3.LUT R53, R0, 0xffff, RZ, 0xc0, !PT ;  /* 0x0000ffff00351812 */ /* 0x000fc600078ec0ff */
[----:B------:R-:W-:Y:S01]  /*15f0*/  IDP.4A.S8.S8 R38, R47, R38, R60 ;  /* 0x000000262f267226 */ /* 0x000fe2000000063c */
[----:B------:R-:W-:Y:S02]  /*1600*/  I2FP.F32.S32 R60, R39 ;  /* 0x00000027003c7245 */ /* 0x000fe40000201400 */
[----:B------:R-:W-:Y:S02]  /*1610*/  @P1 SHF.R.U32.HI R53, RZ, 0x4, R53 ;  /* 0x00000004ff351819 */ /* 0x000fe40000011635 */
[----:B------:R-:W-:Y:S01]  /*1620*/  I2FP.F32.S32 R40, R40 ;  /* 0x0000002800287245 */ /* 0x000fe20000201400 */
[----:B------:R-:W-:Y:S01]  /*1630*/  FFMA R60, R35, R60, RZ ;  /* 0x0000003c233c7223 */ /* 0x000fe200000000ff */
[----:B------:R-:W-:Y:S02]  /*1640*/  @P1 LOP3.LUT R58, R58, 0xf0f, R53, 0xf8, !PT ;  /* 0x00000f0f3a3a1812 */ /* 0x000fe400078ef835 */
[----:B------:R-:W-:Y:S01]  /*1650*/  @!P1 LOP3.LUT R58, R0, 0x3f3f, RZ, 0xc0, !PT ;  /* 0x00003f3f003a9812 */ /* 0x000fe200078ec0ff */
[----:B------:R-:W-:Y:S01]  /*1660*/  FFMA R40, R59, R40, R60 ;  /* 0x000000283b287223 */ /* 0x000fe2000000003c */
[----:B------:R-:W-:-:S02]  /*1670*/  FMUL R56, R49, R56 ;  /* 0x0000003831387220 */ /* 0x000fc40000400000 */
[----:B------:R-:W-:Y:S02]  /*1680*/  LOP3.LUT R58, R58, 0xffff, RZ, 0xc0, !PT ;  /* 0x0000ffff3a3a7812 */ /* 0x000fe400078ec0ff */
[----:B------:R-:W-:Y:S02]  /*1690*/  FFMA R53, R45, R40, -R56 ;  /* 0x000000282d357223 */ /* 0x000fe40000000838 */
[----:B------:R-:W-:Y:S02]  /*16a0*/  LOP3.LUT R40, R58, 0xff, RZ, 0xc0, !PT ;  /* 0x000000ff3a287812 */ /* 0x000fe400078ec0ff */
[----:B------:R-:W-:-:S03]  /*16b0*/  SHF.R.U32.HI R58, RZ, 0x8, R58 ;  /* 0x00000008ff3a7819 */ /* 0x000fc6000001163a */
[----:B------:R-:W-:-:S05]  /*16c0*/  IMAD R41, R41, R40, RZ ;  /* 0x0000002829297224 */ /* 0x000fca00078e02ff */
[----:B------:R-:W-:Y:S02]  /*16d0*/  I2FP.F32.S32 R56, R41 ;  /* 0x0000002900387245 */ /* 0x000fe40000201400 */
[----:B--2---:R-:W-:-:S04]  /*16e0*/  @P1 SHF.R.U32.HI R57, RZ, 0x2, R57 ;  /* 0x00000002ff391819 */ /* 0x004fc80000011639 */
[----:B------:R-:W-:-:S04]  /*16f0*/  @P1 LOP3.LUT R57, R57, 0x3030, RZ, 0xc0, !PT ;  /* 0x0000303039391812 */ /* 0x000fc800078ec0ff */
[----:B------:R-:W-:Y:S02]  /*1700*/  @P1 LOP3.LUT R39, R57, 0xf0f, R0, 0xf8, !PT ;  /* 0x00000f0f39271812 */ /* 0x000fe400078ef800 */
[----:B------:R-:W-:-:S04]  /*1710*/  @!P1 LOP3.LUT R39, R44, 0x3f3f, RZ, 0xc0, !PT ;  /* 0x00003f3f2c279812 */ /* 0x000fc800078ec0ff */
[----:B------:R-:W-:Y:S02]  /*1720*/  LOP3.LUT R40, R39, 0xffff, RZ, 0xc0, !PT ;  /* 0x0000ffff27287812 */ /* 0x000fe400078ec0ff */
[----:B------:R-:W-:Y:S02]  /*1730*/  LOP3.LUT R57, R58, 0xffff, RZ, 0xc0, !PT ;  /* 0x0000ffff3a397812 */ /* 0x000fe400078ec0ff */
[----:B------:R-:W-:Y:S02]  /*1740*/  SHF.R.U32.HI R39, RZ, 0x8, R40 ;  /* 0x00000008ff277819 */ /* 0x000fe40000011628 */
[----:B------:R-:W-:Y:S02]  /*1750*/  LOP3.LUT R40, R40, 0xff, RZ, 0xc0, !PT ;  /* 0x000000ff28287812 */ /* 0x000fe400078ec0ff */
[----:B------:R-:W-:Y:S01]  /*1760*/  LOP3.LUT R39, R39, 0xffff, RZ, 0xc0, !PT ;  /* 0x0000ffff27277812 */ /* 0x000fe200078ec0ff */
[----:B------:R-:W-:Y:S02]  /*1770*/  IMAD R54, R54, R57, RZ ;  /* 0x0000003936367224 */ /* 0x000fe400078e02ff */
[----:B------:R-:W-:-:S02]  /*1780*/  IMAD R40, R61, R40, RZ ;  /* 0x000000283d287224 */ /* 0x000fc400078e02ff */
[----:B------:R-:W-:-:S03]  /*1790*/  IMAD R39, R38, R39, RZ ;  /* 0x0000002726277224 */ /* 0x000fc600078e02ff */
[----:B------:R-:W-:Y:S02]  /*17a0*/  I2FP.F32.S32 R38, R40 ;  /* 0x0000002800267245 */ /* 0x000fe40000201400 */
[----:B------:R-:W-:Y:S01]  /*17b0*/  I2FP.F32.S32 R40, R54 ;  /* 0x0000003600287245 */ /* 0x000fe20000201400 */
[----:B------:R-:W-:-:S04]  /*17c0*/  FFMA R54, R35, R56, RZ ;  /* 0x0000003823367223 */ /* 0x000fc800000000ff */
[----:B------:R-:W-:Y:S01]  /*17d0*/  FFMA R54, R59, R40, R54 ;  /* 0x000000283b367223 */ /* 0x000fe20000000036 */
[----:B------:R-:W-:Y:S01]  /*17e0*/  FFMA R40, R35, R38, RZ ;  /* 0x0000002623287223 */ /* 0x000fe200000000ff */
[----:B------:R-:W-:Y:S01]  /*17f0*/  I2FP.F32.S32 R35, R39 ;  /* 0x0000002700237245 */ /* 0x000fe20000201400 */
[----:B------:R-:W-:-:S04]  /*1800*/  IMAD.WIDE R38, R19, 0x24, R30 ;  /* 0x0000002413267825 */ /* 0x000fc800078e021e */
[----:B------:R-:W-:Y:S01]  /*1810*/  FFMA R59, R59, R35, R40 ;  /* 0x000000233b3b7223 */ /* 0x000fe20000000028 */
[----:B------:R-:W-:Y:S01]  /*1820*/  IADD3 R40, P0, PT, R38, R34, RZ ;  /* 0x0000002226287210 */ /* 0x000fe20007f1e0ff */
[----:B------:R-:W2:Y:S04]  /*1830*/  LDG.E.U16 R35, desc[UR6][R38.64] ;  /* 0x0000000626237981 */ /* 0x000ea8000c1e1500 */
[----:B------:R0:W3:Y:S01]  /*1840*/  LDG.E.U16 R56, desc[UR6][R38.64+0x24] ;  /* 0x0000240626387981 */ /* 0x0000e2000c1e1500 */
[----:B------:R-:W-:-:S05]  /*1850*/  IMAD.X R41, RZ, RZ, R39, P0 ;  /* 0x000000ffff297224 */ /* 0x000fca00000e0627 */
[----:B------:R-:W4:Y:S04]  /*1860*/  LDG.E R61, desc[UR6][R40.64+0x4] ;  /* 0x00000406283d7981 */ /* 0x000f28000c1e1900 */
[----:B------:R-:W0:Y:S04]  /*1870*/  @P1 LDG.E.U16 R38, desc[UR6][R36.64] ;  /* 0x0000000624261981 */ /* 0x000e28000c1e1500 */
[----:B------:R-:W5:Y:S04]  /*1880*/  LDG.E R58, desc[UR6][R40.64+0x14] ;  /* 0x00001406283a7981 */ /* 0x000f68000c1e1900 */
[----:B------:R-:W2:Y:S04]  /*1890*/  LDG.E R57, desc[UR6][R40.64+0x28] ;  /* 0x0000280628397981 */ /* 0x000ea8000c1e1900 */
[----:B------:R2:W3:Y:S01]  /*18a0*/  LDG.E R60, desc[UR6][R40.64+0x38] ;  /* 0x00003806283c7981 */ /* 0x0004e2000c1e1900 */
[----:B------:R-:W-:Y:S01]  /*18b0*/  FADD R11, R52, R11 ;  /* 0x0000000b340b7221 */ /* 0x000fe20000000000 */
[----:B------:R-:W-:Y:S01]  /*18c0*/  FMUL R54, R51, R54 ;  /* 0x0000003633367220 */ /* 0x000fe20000400000 */
[----:B------:R-:W-:Y:S01]  /*18d0*/  FADD R8, R55, R8 ;  /* 0x0000000837087221 */ /* 0x000fe20000000000 */
[----:B------:R-:W3:Y:S02]  /*18e0*/  @P1 LDG.E.U16 R36, desc[UR6][R36.64] ;  /* 0x0000000624241981 */ /* 0x000ee4000c1e1500 */
[----:B------:R-:W-:Y:S01]  /*18f0*/  FFMA R54, R48, R59, -R54 ;  /* 0x0000003b30367223 */ /* 0x000fe20000000836 */
[----:B0-----:R-:W-:-:S04]  /*1900*/  @P1 SHF.R.U32.HI R38, RZ, 0x2, R38 ;  /* 0x00000002ff261819 */ /* 0x001fc80000011626 */
[----:B------:R-:W-:-:S04]  /*1910*/  @P1 LOP3.LUT R38, R38, 0x3030, RZ, 0xc0, !PT ;  /* 0x0000303026261812 */ /* 0x000fc800078ec0ff */
[----:B------:R-:W-:Y:S02]  /*1920*/  @P1 LOP3.LUT R38, R38, 0xf0f, R43, 0xf8, !PT ;  /* 0x00000f0f26261812 */ /* 0x000fe400078ef82b */
[----:B------:R-:W-:Y:S01]  /*1930*/  @!P1 LOP3.LUT R38, R42, 0x3f3f, RZ, 0xc0, !PT ;  /* 0x00003f3f2a269812 */ /* 0x000fe200078ec0ff */
[----:B----4-:R-:W-:-:S03]  /*1940*/  IDP.4A.S8.S8 R39, R24, R61, RZ ;  /* 0x0000003d18277226 */ /* 0x010fc600000006ff */
[----:B------:R-:W-:Y:S01]  /*1950*/  LOP3.LUT R52, R38, 0xffff, RZ, 0xc0, !PT ;  /* 0x0000ffff26347812 */ /* 0x000fe200078ec0ff */
[----:B-----5:R-:W-:-:S03]  /*1960*/  IDP.4A.S8.S8 R39, R26, R58, R39 ;  /* 0x0000003a1a277226 */ /* 0x020fc60000000627 */
[----:B------:R-:W-:Y:S01]  /*1970*/  LOP3.LUT R38, R52, 0xff, RZ, 0xc0, !PT ;  /* 0x000000ff34267812 */ /* 0x000fe200078ec0ff */
[----:B--2---:R-:W-:-:S04]  /*1980*/  IDP.4A.S8.S8 R40, R25, R57, RZ ;  /* 0x0000003919287226 */ /* 0x004fc800000006ff */
[----:B------:R-:W-:Y:S01]  /*1990*/  IMAD R39, R39, R38, RZ ;  /* 0x0000002627277224 */ /* 0x000fe200078e02ff */
[----:B------:R-:W-:Y:S01]  /*19a0*/  SHF.R.U32.HI R38, RZ, 0x8, R52 ;  /* 0x00000008ff267819 */ /* 0x000fe20000011634 */
[----:B---3--:R-:W-:-:S03]  /*19b0*/  IDP.4A.S8.S8 R40, R27, R60, R40 ;  /* 0x0000003c1b287226 */ /* 0x008fc60000000628 */
        /* <DEDUP_REMOVED lines=15> */
[----:B------:R-:W-:-:S04]  /*1ab0*/  IDP.4A.S8.S8 R52, R60, UR5, R55 ;  /* 0x000000053c347c26 */ /* 0x000fc80008000637 */
[----:B------:R-:W-:Y:S02]  /*1ac0*/  IMAD R55, R41, R38, RZ ;  /* 0x0000002629377224 */ /* 0x000fe400078e02ff */
[----:B------:R-:W-:-:S03]  /*1ad0*/  HADD2.F32 R38, -RZ, R35.H0_H0 ;  /* 0x20000023ff267230 */ /* 0x000fc60000004100 */
[----:B------:R-:W-:Y:S01]  /*1ae0*/  I2FP.F32.S32 R55, R55 ;  /* 0x0000003700377245 */ /* 0x000fe20000201400 */
[----:B------:R-:W-:-:S04]  /*1af0*/  IDP.4A.S8.S8 R57, R46, R57, RZ ;  /* 0x000000392e397226 */ /* 0x000fc800000006ff */
[----:B------:R-:W-:Y:S01]  /*1b00*/  FFMA R35, R38, R55, RZ ;  /* 0x0000003726237223 */ /* 0x000fe200000000ff */
[----:B------:R-:W-:Y:S01]  /*1b10*/  @P1 LOP3.LUT R55, R44, 0xffff, RZ, 0xc0, !PT ;  /* 0x0000ffff2c371812 */ /* 0x000fe200078ec0ff */
[----:B------:R-:W-:-:S03]  /*1b20*/  IDP.4A.S8.S8 R60, R47, R60, R57 ;  /* 0x0000003c2f3c7226 */ /* 0x000fc60000000639 */
[----:B------:R-:W-:Y:S02]  /*1b30*/  @P1 SHF.R.U32.HI R57, RZ, 0x2, R55 ;  /* 0x00000002ff391819 */ /* 0x000fe40000011637 */
[----:B------:R-:W-:Y:S02]  /*1b40*/  @P1 LOP3.LUT R55, R0, 0xffff, RZ, 0xc0, !PT ;  /* 0x0000ffff00371812 */ /* 0x000fe400078ec0ff */
[----:B------:R-:W-:Y:S02]  /*1b50*/  @P1 LOP3.LUT R57, R57, 0x3030, RZ, 0xc0, !PT ;  /* 0x0000303039391812 */ /* 0x000fe400078ec0ff */
[----:B------:R-:W-:-:S04]  /*1b60*/  @P1 SHF.R.U32.HI R55, RZ, 0x4, R55 ;  /* 0x00000004ff371819 */ /* 0x000fc80000011637 */
[----:B------:R-:W-:Y:S02]  /*1b70*/  @P1 LOP3.LUT R55, R57, 0xf0f, R55, 0xf8, !PT ;  /* 0x00000f0f39371812 */ /* 0x000fe400078ef837 */
[----:B------:R-:W2:Y:S01]  /*1b80*/  @P1 LDG.E.U16 R57, desc[UR6][R32.64] ;  /* 0x0000000620391981 */ /* 0x000ea2000c1e1500 */
[----:B------:R-:W-:-:S05]  /*1b90*/  LOP3.LUT R59, R59, 0xffff, RZ, 0xc0, !PT ;  /* 0x0000ffff3b3b7812 */ /* 0x000fca00078ec0ff */
[----:B------:R-:W-:Y:S01]  /*1ba0*/  IMAD R59, R52, R59, RZ ;  /* 0x0000003b343b7224 */ /* 0x000fe200078e02ff */
[----:B------:R-:W-:Y:S01]  /*1bb0*/  I2FP.F32.S32 R39, R39 ;  /* 0x0000002700277245 */ /* 0x000fe20000201400 */
[----:B------:R-:W-:-:S03]  /*1bc0*/  HADD2.F32 R56, -RZ, R56.H0_H0 ;  /* 0x20000038ff387230 */ /* 0x000fc60000004100 */
[----:B------:R-:W-:Y:S01]  /*1bd0*/  I2FP.F32.S32 R59, R59 ;  /* 0x0000003b003b7245 */ /* 0x000fe20000201400 */
[----:B------:R-:W-:Y:S01]  /*1be0*/  FFMA R39, R38, R39, RZ ;  /* 0x0000002726277223 */ /* 0x000fe200000000ff */
[----:B------:R-:W-:-:S03]  /*1bf0*/  I2FP.F32.S32 R40, R40 ;  /* 0x0000002800287245 */ /* 0x000fc60000201400 */
[----:B------:R-:W-:Y:S01]  /*1c00*/  FFMA R35, R56, R59, R35 ;  /* 0x0000003b38237223 */ /* 0x000fe20000000023 */
[----:B------:R-:W-:Y:S01]  /*1c10*/  @!P1 LOP3.LUT R55, R0, 0x3f3f, RZ, 0xc0, !PT ;  /* 0x00003f3f00379812 */ /* 0x000fe200078ec0ff */
[----:B------:R-:W-:Y:S02]  /*1c20*/  FFMA R40, R56, R40, R39 ;  /* 0x0000002838287223 */ /* 0x000fe40000000027 */
[----:B------:R-:W-:Y:S01]  /*1c30*/  FMUL R35, R49, R35 ;  /* 0x0000002331237220 */ /* 0x000fe20000400000 */
[----:B------:R-:W-:Y:S01]  /*1c40*/  LOP3.LUT R55, R55, 0xffff, RZ, 0xc0, !PT ;  /* 0x0000ffff37377812 */ /* 0x000fe200078ec0ff */
[----:B------:R0:W3:Y:S02]  /*1c50*/  @P1 LDG.E.U16 R39, desc[UR6][R32.64] ;  /* 0x0000000620271981 */ /* 0x0000e4000c1e1500 */
[----:B------:R-:W-:Y:S01]  /*1c60*/  FFMA R59, R45, R40, -R35 ;  /* 0x000000282d3b7223 */ /* 0x000fe20000000823 */
[----:B0-----:R-:W-:-:S04]  /*1c70*/  SHF.R.U32.HI R32, RZ, 0x8, R55 ;  /* 0x00000008ff207819 */ /* 0x001fc80000011637 */
[----:B------:R-:W-:Y:S01]  /*1c80*/  LOP3.LUT R33, R32, 0xffff, RZ, 0xc0, !PT ;  /* 0x0000ffff20217812 */ /* 0x000fe200078ec0ff */
[----:B------:R-:W-:-:S04]  /*1c90*/  IDP.4A.S8.S8 R61, R28, R61, RZ ;  /* 0x0000003d1c3d7226 */ /* 0x000fc800000006ff */
[----:B------:R-:W-:Y:S02]  /*1ca0*/  IMAD R52, R52, R33, RZ ;  /* 0x0000002134347224 */ /* 0x000fe400078e02ff */
[----:B------:R-:W-:-:S04]  /*1cb0*/  IMAD.WIDE R32, R20, 0x24, R30 ;  /* 0x0000002414207825 */ /* 0x000fc800078e021e */
[----:B------:R-:W-:Y:S01]  /*1cc0*/  IDP.4A.S8.S8 R58, R29, R58, R61 ;  /* 0x0000003a1d3a7226 */ /* 0x000fe2000000063d */
[----:B------:R-:W-:Y:S01]  /*1cd0*/  IADD3 R34, P0, PT, R32, R34, RZ ;  /* 0x0000002220227210 */ /* 0x000fe20007f1e0ff */
[----:B------:R-:W4:Y:S01]  /*1ce0*/  LDG.E.U16 R61, desc[UR6][R32.64+0x24] ;  /* 0x00002406203d7981 */ /* 0x000f22000c1e1500 */
[----:B------:R-:W-:-:S05]  /*1cf0*/  LOP3.LUT R40, R55, 0xff, RZ, 0xc0, !PT ;  /* 0x000000ff37287812 */ /* 0x000fca00078ec0ff */
[----:B------:R-:W-:-:S05]  /*1d00*/  IMAD R41, R41, R40, RZ ;  /* 0x0000002829297224 */ /* 0x000fca00078e02ff */
[----:B------:R-:W-:-:S05]  /*1d10*/  I2FP.F32.S32 R41, R41 ;  /* 0x0000002900297245 */ /* 0x000fca0000201400 */
[----:B------:R-:W-:Y:S01]  /*1d20*/  FFMA R41, R38, R41, RZ ;  /* 0x0000002926297223 */ /* 0x000fe200000000ff */
[----:B--2---:R-:W-:-:S04]  /*1d30*/  @P1 SHF.R.U32.HI R57, RZ, 0x2, R57 ;  /* 0x00000002ff391819 */ /* 0x004fc80000011639 */
[----:B------:R-:W-:-:S04]  /*1d40*/  @P1 LOP3.LUT R57, R57, 0x3030, RZ, 0xc0, !PT ;  /* 0x0000303039391812 */ /* 0x000fc800078ec0ff */
[----:B------:R-:W-:Y:S02]  /*1d50*/  @P1 LOP3.LUT R35, R57, 0xf0f, R0, 0xf8, !PT ;  /* 0x00000f0f39231812 */ /* 0x000fe400078ef800 */
[----:B------:R-:W-:-:S04]  /*1d60*/  @!P1 LOP3.LUT R35, R44, 0x3f3f, RZ, 0xc0, !PT ;  /* 0x00003f3f2c239812 */ /* 0x000fc800078ec0ff */
[----:B------:R-:W-:-:S04]  /*1d70*/  LOP3.LUT R35, R35, 0xffff, RZ, 0xc0, !PT ;  /* 0x0000ffff23237812 */ /* 0x000fc800078ec0ff */
[----:B------:R-:W-:Y:S02]  /*1d80*/  LOP3.LUT R37, R35, 0xff, RZ, 0xc0, !PT ;  /* 0x000000ff23257812 */ /* 0x000fe400078ec0ff */
[----:B------:R-:W-:-:S04]  /*1d90*/  SHF.R.U32.HI R35, RZ, 0x8, R35 ;  /* 0x00000008ff237819 */ /* 0x000fc80000011623 */
[----:B------:R-:W-:Y:S01]  /*1da0*/  LOP3.LUT R35, R35, 0xffff, RZ, 0xc0, !PT ;  /* 0x0000ffff23237812 */ /* 0x000fe200078ec0ff */
[----:B------:R-:W-:-:S04]  /*1db0*/  IMAD R37, R58, R37, RZ ;  /* 0x000000253a257224 */ /* 0x000fc800078e02ff */
[----:B------:R-:W-:Y:S01]  /*1dc0*/  IMAD R60, R60, R35, RZ ;  /* 0x000000233c3c7224 */ /* 0x000fe200078e02ff */
[----:B------:R-:W-:Y:S02]  /*1dd0*/  IADD3.X R35, PT, PT, RZ, R33, RZ, P0, !PT ;  /* 0x00000021ff237210 */ /* 0x000fe400007fe4ff */
[----:B------:R-:W-:-:S03]  /*1de0*/  I2FP.F32.S32 R37, R37 ;  /* 0x0000002500257245 */ /* 0x000fc60000201400 */
[----:B------:R-:W2:Y:S02]  /*1df0*/  LDG.E R55, desc[UR6][R34.64+0x4] ;  /* 0x0000040622377981 */ /* 0x000ea4000c1e1900 */
[----:B------:R-:W-:Y:S02]  /*1e00*/  FFMA R57, R38, R37, RZ ;  /* 0x0000002526397223 */ /* 0x000fe400000000ff */
[----:B------:R-:W5:Y:S04]  /*1e10*/  LDG.E R40, desc[UR6][R34.64+0x14] ;  /* 0x0000140622287981 */ /* 0x000f68000c1e1900 */
[----:B------:R-:W5:Y:S04]  /*1e20*/  LDG.E R37, desc[UR6][R34.64+0x28] ;  /* 0x0000280622257981 */ /* 0x000f68000c1e1900 */
[----:B------:R-:W5:Y:S04]  /*1e30*/  LDG.E R58, desc[UR6][R34.64+0x38] ;  /* 0x00003806223a7981 */ /* 0x000f68000c1e1900 */
[----:B------:R0:W5:Y:S01]  /*1e40*/  LDG.E.U16 R38, desc[UR6][R32.64] ;  /* 0x0000000620267981 */ /* 0x000162000c1e1500 */
[----:B------:R-:W-:-:S02]  /*1e50*/  I2FP.F32.S32 R52, R52 ;  /* 0x0000003400347245 */ /* 0x000fc40000201400 */
        /* <DEDUP_REMOVED lines=10> */
[----:B------:R-:W-:Y:S02]  /*1f00*/  @P1 SHF.R.U32.HI R41, RZ, 0x4, R41 ;  /* 0x00000004ff291819 */ /* 0x000fe40000011629 */
[----:B------:R-:W-:Y:S02]  /*1f10*/  @P1 LOP3.LUT R56, R56, 0x3030, RZ, 0xc0, !PT ;  /* 0x0000303038381812 */ /* 0x000fe400078ec0ff */
[----:B---3--:R-:W-:Y:S02]  /*1f20*/  @P1 SHF.R.U32.HI R39, RZ, 0x2, R39 ;  /* 0x00000002ff271819 */ /* 0x008fe40000011627 */
[----:B------:R-:W-:Y:S02]  /*1f30*/  @P1 LOP3.LUT R36, R36, 0x3030, RZ, 0xc0, !PT ;  /* 0x0000303024241812 */ /* 0x000fe400078ec0ff */
[----:B------:R-:W-:-:S02]  /*1f40*/  @P1 SHF.R.U32.HI R33, RZ, 0x4, R33 ;  /* 0x00000004ff211819 */ /* 0x000fc40000011621 */
[----:B------:R-:W-:Y:S02]  /*1f50*/  @P1 LOP3.LUT R34, R34, 0x3030, RZ, 0xc0, !PT ;  /* 0x0000303022221812 */ /* 0x000fe400078ec0ff */
[----:B------:R-:W-:Y:S02]  /*1f60*/  @P1 LOP3.LUT R32, R56, 0xf0f, R41, 0xf8, !PT ;  /* 0x00000f0f38201812 */ /* 0x000fe400078ef829 */
[----:B------:R-:W-:Y:S02]  /*1f70*/  @P1 LOP3.LUT R39, R39, 0x3030, RZ, 0xc0, !PT ;  /* 0x0000303027271812 */ /* 0x000fe400078ec0ff */
[----:B------:R-:W-:Y:S02]  /*1f80*/  @!P1 LOP3.LUT R32, R43, 0x3f3f, RZ, 0xc0, !PT ;  /* 0x00003f3f2b209812 */ /* 0x000fe400078ec0ff */
[----:B------:R-:W-:Y:S02]  /*1f90*/  @P1 LOP3.LUT R43, R36, 0xf0f, R43, 0xf8, !PT ;  /* 0x00000f0f242b1812 */ /* 0x000fe400078ef82b */
[----:B------:R-:W-:-:S02]  /*1fa0*/  @P1 LOP3.LUT R33, R34, 0xf0f, R33, 0xf8, !PT ;  /* 0x00000f0f22211812 */ /* 0x000fc400078ef821 */
[----:B------:R-:W-:Y:S02]  /*1fb0*/  @!P1 LOP3.LUT R43, R42, 0x3f3f, RZ, 0xc0, !PT ;  /* 0x00003f3f2a2b9812 */ /* 0x000fe400078ec0ff */
[----:B------:R-:W-:Y:S02]  /*1fc0*/  @!P1 LOP3.LUT R33, R0, 0x3f3f, RZ, 0xc0, !PT ;  /* 0x00003f3f00219812 */ /* 0x000fe400078ec0ff */
[----:B------:R-:W-:Y:S02]  /*1fd0*/  @P1 LOP3.LUT R0, R39, 0xf0f, R0, 0xf8, !PT ;  /* 0x00000f0f27001812 */ /* 0x000fe400078ef800 */
[----:B------:R-:W-:Y:S02]  /*1fe0*/  @!P1 LOP3.LUT R0, R44, 0x3f3f, RZ, 0xc0, !PT ;  /* 0x00003f3f2c009812 */ /* 0x000fe400078ec0ff */
[----:B------:R-:W-:Y:S02]  /*1ff0*/  LOP3.LUT R43, R43, 0xffff, RZ, 0xc0, !PT ;  /* 0x0000ffff2b2b7812 */ /* 0x000fe400078ec0ff */
[----:B------:R-:W-:-:S02]  /*2000*/  LOP3.LUT R32, R32, 0xffff, RZ, 0xc0, !PT ;  /* 0x0000ffff20207812 */ /* 0x000fc400078ec0ff */
[----:B------:R-:W-:-:S04]  /*2010*/  LOP3.LUT R33, R33, 0xffff, RZ, 0xc0, !PT ;  /* 0x0000ffff21217812 */ /* 0x000fc800078ec0ff */
[----:B------:R-:W-:Y:S02]  /*2020*/  LOP3.LUT R41, R33, 0xff, RZ, 0xc0, !PT ;  /* 0x000000ff21297812 */ /* 0x000fe400078ec0ff */
[----:B------:R-:W-:-:S04]  /*2030*/  SHF.R.U32.HI R33, RZ, 0x8, R33 ;  /* 0x00000008ff217819 */ /* 0x000fc80000011621 */
[----:B------:R-:W-:Y:S01]  /*2040*/  LOP3.LUT R36, R33, 0xffff, RZ, 0xc0, !PT ;  /* 0x0000ffff21247812 */ /* 0x000fe200078ec0ff */
[----:B------:R-:W-:Y:S02]  /*2050*/  VIADD R13, R13, 0x4 ;  /* 0x000000040d0d7836 */ /* 0x000fe40000000000 */
[----:B----4-:R-:W-:-:S03]  /*2060*/  HADD2.F32 R61, -RZ, R61.H0_H0 ;  /* 0x2000003dff3d7230 */ /* 0x010fc60000004100 */
[----:B------:R-:W-:Y:S02]  /*2070*/  ISETP.GE.AND P0, PT, R13, UR4, PT ;  /* 0x000000040d007c0c */ /* 0x000fe4000bf06270 */
[----:B------:R-:W-:Y:S01]  /*2080*/  IADD3 R14, P1, PT, R14, 0x480, RZ ;  /* 0x000004800e0e7810 */ /* 0x000fe20007f3e0ff */
[----:B------:R-:W-:Y:S01]  /*2090*/  FADD R9, R50, R9 ;  /* 0x0000000932097221 */ /* 0x000fe20000000000 */
[----:B------:R-:W-:Y:S01]  /*20a0*/  FADD R4, R53, R4 ;  /* 0x0000000435047221 */ /* 0x000fe20000000000 */
[----:B------:R-:W-:Y:S01]  /*20b0*/  FADD R5, R54, R5 ;  /* 0x0000000536057221 */ /* 0x000fe20000000000 */
[----:B------:R-:W-:Y:S01]  /*20c0*/  FADD R6, R59, R6 ;  /* 0x000000063b067221 */ /* 0x000fe20000000000 */
[----:B------:R-:W-:Y:S01]  /*20d0*/  VIADD R20, R20, 0x20 ;  /* 0x0000002014147836 */ /* 0x000fe20000000000 */
[----:B------:R-:W-:Y:S01]  /*20e0*/  IADD3 R21, PT, PT, R21, 0x20, RZ ;  /* 0x0000002015157810 */ /* 0x000fe20007ffe0ff */
[----:B------:R-:W-:Y:S02]  /*20f0*/  VIADD R19, R19, 0x20 ;  /* 0x0000002013137836 */ /* 0x000fe40000000000 */
[----:B------:R-:W-:-:S02]  /*2100*/  IMAD.X R23, RZ, RZ, R23, P1 ;  /* 0x000000ffff177224 */ /* 0x000fc400008e0617 */
[----:B------:R-:W-:Y:S02]  /*2110*/  VIADD R22, R22, 0x4 ;  /* 0x0000000416167836 */ /* 0x000fe40000000000 */
[----:B------:R-:W-:Y:S02]  /*2120*/  VIADD R18, R18, 0x20 ;  /* 0x0000002012127836 */ /* 0x000fe40000000000 */
[-C--:B--2---:R-:W-:Y:S02]  /*2130*/  IDP.4A.S8.S8 R35, R24, R55.reuse, RZ ;  /* 0x0000003718237226 */ /* 0x084fe400000006ff */
[----:B------:R-:W-:Y:S02]  /*2140*/  IDP.4A.S8.S8 R39, R55, UR5, RZ ;  /* 0x0000000537277c26 */ /* 0x000fe400080006ff */
[----:B------:R-:W-:Y:S02]  /*2150*/  IDP.4A.S8.S8 R55, R28, R55, RZ ;  /* 0x000000371c377226 */ /* 0x000fe400000006ff */
[-C--:B-----5:R-:W-:Y:S01]  /*2160*/  IDP.4A.S8.S8 R28, R26, R40.reuse, R35 ;  /* 0x000000281a1c7226 */ /* 0x0a0fe20000000623 */
[----:B------:R-:W-:Y:S01]  /*2170*/  LOP3.LUT R35, R43, 0xff, RZ, 0xc0, !PT ;  /* 0x000000ff2b237812 */ /* 0x000fe200078ec0ff */
[----:B------:R-:W-:Y:S01]  /*2180*/  IDP.4A.S8.S8 R24, R40, UR5, R39 ;  /* 0x0000000528187c26 */ /* 0x000fe20008000627 */
[----:B------:R-:W-:Y:S01]  /*2190*/  LOP3.LUT R39, R32, 0xff, RZ, 0xc0, !PT ;  /* 0x000000ff20277812 */ /* 0x000fe200078ec0ff */
[----:B------:R-:W-:Y:S01]  /*21a0*/  IDP.4A.S8.S8 R55, R29, R40, R55 ;  /* 0x000000281d377226 */ /* 0x000fe20000000637 */
[----:B------:R-:W-:Y:S01]  /*21b0*/  LOP3.LUT R29, R0, 0xffff, RZ, 0xc0, !PT ;  /* 0x0000ffff001d7812 */ /* 0x000fe200078ec0ff */
[-C--:B------:R-:W-:Y:S01]  /*21c0*/  IDP.4A.S8.S8 R25, R25, R37.reuse, RZ ;  /* 0x0000002519197226 */ /* 0x080fe200000006ff */
[----:B------:R-:W-:Y:S01]  /*21d0*/  SHF.R.U32.HI R43, RZ, 0x8, R43 ;  /* 0x00000008ff2b7819 */ /* 0x000fe2000001162b */
[----:B------:R-:W-:Y:S01]  /*21e0*/  IDP.4A.S8.S8 R46, R46, R37, RZ ;  /* 0x000000252e2e7226 */ /* 0x000fe200000006ff */
[----:B------:R-:W-:Y:S01]  /*21f0*/  SHF.R.U32.HI R32, RZ, 0x8, R32 ;  /* 0x00000008ff207819 */ /* 0x000fe20000011620 */
[----:B------:R-:W-:Y:S01]  /*2200*/  IDP.4A.S8.S8 R37, R37, UR5, RZ ;  /* 0x0000000525257c26 */ /* 0x000fe200080006ff */
[----:B------:R-:W-:Y:S01]  /*2210*/  LOP3.LUT R0, R29, 0xff, RZ, 0xc0, !PT ;  /* 0x000000ff1d007812 */ /* 0x000fe200078ec0ff */
[C---:B------:R-:W-:Y:S01]  /*2220*/  IMAD R26, R24.reuse, R39, RZ ;  /* 0x00000027181a7224 */ /* 0x040fe200078e02ff */
[----:B------:R-:W-:Y:S01]  /*2230*/  SHF.R.U32.HI R29, RZ, 0x8, R29 ;  /* 0x00000008ff1d7819 */ /* 0x000fe2000001161d */
[----:B------:R-:W-:Y:S01]  /*2240*/  IMAD R24, R24, R41, RZ ;  /* 0x0000002918187224 */ /* 0x000fe200078e02ff */
[----:B------:R-:W-:Y:S01]  /*2250*/  LOP3.LUT R34, R43, 0xffff, RZ, 0xc0, !PT ;  /* 0x0000ffff2b227812 */ /* 0x000fe200078ec0ff */
[----:B------:R-:W-:Y:S01]  /*2260*/  IDP.4A.S8.S8 R25, R27, R58, R25 ;  /* 0x0000003a1b197226 */ /* 0x000fe20000000619 */
[----:B------:R-:W-:Y:S01]  /*2270*/  LOP3.LUT R32, R32, 0xffff, RZ, 0xc0, !PT ;  /* 0x0000ffff20207812 */ /* 0x000fe200078ec0ff */
[----:B------:R-:W-:Y:S01]  /*2280*/  IDP.4A.S8.S8 R37, R58, UR5, R37 ;  /* 0x000000053a257c26 */ /* 0x000fe20008000625 */
[----:B------:R-:W-:Y:S01]  /*2290*/  LOP3.LUT R29, R29, 0xffff, RZ, 0xc0, !PT ;  /* 0x0000ffff1d1d7812 */ /* 0x000fe200078ec0ff */
[----:B------:R-:W-:Y:S01]  /*22a0*/  IMAD R28, R28, R35, RZ ;  /* 0x000000231c1c7224 */ /* 0x000fe200078e02ff */
[----:B------:R-:W-:Y:S01]  /*22b0*/  I2FP.F32.S32 R26, R26 ;  /* 0x0000001a001a7245 */ /* 0x000fe20000201400 */
[----:B------:R-:W-:Y:S01]  /*22c0*/  IMAD R0, R55, R0, RZ ;  /* 0x0000000037007224 */ /* 0x000fe200078e02ff */
[----:B------:R-:W-:Y:S01]  /*22d0*/  I2FP.F32.S32 R24, R24 ;  /* 0x0000001800187245 */ /* 0x000fe20000201400 */
[----:B------:R-:W-:-:S02]  /*22e0*/  IDP.4A.S8.S8 R46, R47, R58, R46 ;  /* 0x0000003a2f2e7226 */ /* 0x000fc4000000062e */
[----:B------:R-:W-:Y:S02]  /*22f0*/  IMAD R34, R25, R34, RZ ;  /* 0x0000002219227224 */ /* 0x000fe400078e02ff */
[C---:B------:R-:W-:Y:S02]  /*2300*/  IMAD R32, R37.reuse, R32, RZ ;  /* 0x0000002025207224 */ /* 0x040fe400078e02ff */
[----:B------:R-:W-:Y:S02]  /*2310*/  IMAD R36, R37, R36, RZ ;  /* 0x0000002425247224 */ /* 0x000fe400078e02ff */
[----:B------:R-:W-:Y:S01]  /*2320*/  HADD2.F32 R25, -RZ, R38.H0_H0 ;  /* 0x20000026ff197230 */ /* 0x000fe20000004100 */
[----:B------:R-:W-:Y:S01]  /*2330*/  I2FP.F32.S32 R28, R28 ;  /* 0x0000001c001c7245 */ /* 0x000fe20000201400 */
[----:B------:R-:W-:Y:S01]  /*2340*/  IMAD R46, R46, R29, RZ ;  /* 0x0000001d2e2e7224 */ /* 0x000fe200078e02ff */
[----:B------:R-:W-:Y:S02]  /*2350*/  I2FP.F32.S32 R0, R0 ;  /* 0x0000000000007245 */ /* 0x000fe40000201400 */
        /* <DEDUP_REMOVED lines=12> */
[----:B------:R-:W-:Y:S01]  /*2420*/  FMUL R25, R51, R52 ;  /* 0x0000003433197220 */ /* 0x000fe20000400000 */
[----:B------:R-:W-:Y:S01]  /*2430*/  FMUL R26, R49, R26 ;  /* 0x0000001a311a7220 */ /* 0x000fe20000400000 */
[----:B------:R-:W-:-:S02]  /*2440*/  FMUL R24, R51, R24 ;  /* 0x0000001833187220 */ /* 0x000fc40000400000 */
[C---:B------:R-:W-:Y:S01]  /*2450*/  FFMA R0, R48.reuse, R57, -R25 ;  /* 0x0000003930007223 */ /* 0x040fe20000000819 */
[----:B------:R-:W-:Y:S01]  /*2460*/  FFMA R45, R45, R28, -R26 ;  /* 0x0000001c2d2d7223 */ /* 0x000fe2000000081a */
[----:B------:R-:W-:Y:S02]  /*2470*/  FFMA R24, R48, R33, -R24 ;  /* 0x0000002130187223 */ /* 0x000fe40000000818 */
[----:B------:R-:W-:Y:S01]  /*2480*/  FADD R7, R0, R7 ;  /* 0x0000000700077221 */ /* 0x000fe20000000000 */
[----:B------:R-:W-:Y:S01]  /*2490*/  FADD R2, R45, R2 ;  /* 0x000000022d027221 */ /* 0x000fe20000000000 */
[----:B------:R-:W-:Y:S01]  /*24a0*/  FADD R3, R24, R3 ;  /* 0x0000000318037221 */ /* 0x000fe20000000000 */
[----:B------:R-:W-:Y:S06]  /*24b0*/  @!P0 BRA `(.L_x_297) ;  /* 0xffffffdc00ac8947 */ /* 0x000fec000383ffff */
[----:B------:R-:W-:Y:S05]  /*24c0*/  BSYNC.RECONVERGENT B1 ;  /* 0x0000000000017941 */ /* 0x000fea0003800200 */
.L_x_296:
[----:B------:R0:W-:Y:S04]  /*24d0*/  STL.64 [R1], R10 ;  /* 0x0000000a01007387 */ /* 0x0001e80000100a00 */
[----:B------:R0:W-:Y:S04]  /*24e0*/  STL.64 [R1+0x8], R8 ;  /* 0x0000080801007387 */ /* 0x0001e80000100a00 */
[----:B------:R0:W-:Y:S04]  /*24f0*/  STL.64 [R1+0x10], R4 ;  /* 0x0000100401007387 */ /* 0x0001e80000100a00 */
[----:B------:R0:W-:Y:S04]  /*2500*/  STL.64 [R1+0x18], R6 ;  /* 0x0000180601007387 */ /* 0x0001e80000100a00 */
[----:B------:R0:W-:Y:S02]  /*2510*/  STL.64 [R1+0x20], R2 ;  /* 0x0000200201007387 */ /* 0x0001e40000100a00 */
.L_x_295:
[----:B------:R-:W-:Y:S05]  /*2520*/  BSYNC.RECONVERGENT B0 ;  /* 0x0000000000007941 */ /* 0x000fea0003800200 */
.L_x_294:
        /* <DEDUP_REMOVED lines=20> */
.L_x_299:
[----:B------:R-:W-:Y:S05]  /*2670*/  BSYNC.RECONVERGENT B0 ;  /* 0x0000000000007941 */ /* 0x000fea0003800200 */
.L_x_298:
        /* <DEDUP_REMOVED lines=11> */
[----:B------:R-:W0:Y:S04]  /*2730*/  LDS R0, [R17+0x80] ;  /* 0x0000800011007984 */ /* 0x000e280000000800 */
[----:B------:R-:W5:Y:S04]  /*2740*/  LDS R15, [R17+0x100] ;  /* 0x00010000110f7984 */ /* 0x000f680000000800 */
[----:B------:R-:W3:Y:S04]  /*2750*/  LDS R14, [R17+0x180] ;  /* 0x00018000110e7984 */ /* 0x000ee80000000800 */
[----:B------:R-:W4:Y:S04]  /*2760*/  LDS R19, [R17+0x200] ;  /* 0x0002000011137984 */ /* 0x000f280000000800 */
[----:B------:R-:W2:Y:S04]  /*2770*/  LDS R16, [R17+0x280] ;  /* 0x0002800011107984 */ /* 0x000ea80000000800 */
[----:B------:R-:W2:Y:S04]  /*2780*/  LDS R21, [R17+0x300] ;  /* 0x0003000011157984 */ /* 0x000ea80000000800 */
[----:B------:R-:W2:Y:S01]  /*2790*/  LDS R18, [R17+0x380] ;  /* 0x0003800011127984 */ /* 0x000ea20000000800 */
[----:B-1----:R-:W-:Y:S01]  /*27a0*/  FADD R13, R13, R10 ;  /* 0x0000000a0d0d7221 */ /* 0x002fe20000000000 */
[----:B0-----:R-:W-:-:S04]  /*27b0*/  FADD R11, R0, R11 ;  /* 0x0000000b000b7221 */ /* 0x001fc80000000000 */
[----:B------:R-:W0:Y:S01]  /*27c0*/  SHFL.BFLY PT, R0, R13, 0x10, 0x1f ;  /* 0x0e001f000d007f89 */ /* 0x000e2200000e0000 */
[----:B-----5:R-:W-:Y:S01]  /*27d0*/  FADD R15, R15, R8 ;  /* 0x000000080f0f7221 */ /* 0x020fe20000000000 */
        /* <DEDUP_REMOVED lines=10> */
[----:B0-----:R-:W-:-:S03]  /*2880*/  FADD R0, R13, R0 ;  /* 0x000000000d007221 */ /* 0x001fc60000000000 */
[----:B------:R-:W0:Y:S01]  /*2890*/  SHFL.BFLY PT, R18, R21, 0x10, 0x1f ;  /* 0x0e001f0015127f89 */ /* 0x000e2200000e0000 */
[----:B-1----:R-:W-:-:S03]  /*28a0*/  FADD R8, R15, R8 ;  /* 0x000000080f087221 */ /* 0x002fc60000000000 */
[----:B------:R-:W1:Y:S01]  /*28b0*/  SHFL.BFLY PT, R23, R20, 0x10, 0x1f ;  /* 0x0e001f0014177f89 */ /* 0x000e6200000e0000 */
[----:B---3--:R-:W-:Y:S01]  /*28c0*/  FADD R4, R11, R4 ;  /* 0x000000040b047221 */ /* 0x008fe20000000000 */
[----:B--2---:R-:W-:-:S04]  /*28d0*/  FADD R6, R14, R5 ;  /* 0x000000050e067221 */ /* 0x004fc80000000000 */
[----:B------:R-:W2:Y:S01]  /*28e0*/  SHFL.BFLY PT, R7, R4, 0x8, 0x1f ;  /* 0x0d001f0004077f89 */ /* 0x000ea200000e0000 */
[----:B----4-:R-:W-:-:S03]  /*28f0*/  FADD R10, R19, R10 ;  /* 0x0000000a130a7221 */ /* 0x010fc60000000000 */
[----:B------:R-:W3:Y:S01]  /*2900*/  SHFL.BFLY PT, R5, R0, 0x8, 0x1f ;  /* 0x0d001f0000057f89 */ /* 0x000ee200000e0000 */
[----:B-----5:R-:W-:-:S03]  /*2910*/  FADD R14, R16, R9 ;  /* 0x00000009100e7221 */ /* 0x020fc60000000000 */
[----:B------:R-:W4:Y:S01]  /*2920*/  SHFL.BFLY PT, R11, R6, 0x8, 0x1f ;  /* 0x0d001f00060b7f89 */ /* 0x000f2200000e0000 */
[----:B0-----:R-:W-:-:S03]  /*2930*/  FADD R18, R21, R18 ;  /* 0x0000001215127221 */ /* 0x001fc60000000000 */
[----:B------:R-:W0:Y:S01]  /*2940*/  SHFL.BFLY PT, R9, R8, 0x8, 0x1f ;  /* 0x0d001f0008097f89 */ /* 0x000e2200000e0000 */
[----:B-1----:R-:W-:-:S03]  /*2950*/  FADD R23, R20, R23 ;  /* 0x0000001714177221 */ /* 0x002fc60000000000 */
[----:B------:R-:W1:Y:S04]  /*2960*/  SHFL.BFLY PT, R13, R10, 0x8, 0x1f ;  /* 0x0d001f000a0d7f89 */ /* 0x000e6800000e0000 */
[----:B------:R-:W5:Y:S04]  /*2970*/  SHFL.BFLY PT, R15, R14, 0x8, 0x1f ;  /* 0x0d001f000e0f7f89 */ /* 0x000f6800000e0000 */
        /* <DEDUP_REMOVED lines=49> */
[----:B-1----:R-:W-:Y:S01]  /*2c90*/  FADD R7, R7, R0 ;  /* 0x0000000007077221 */ /* 0x002fe20000000000 */
[----:B------:R-:W-:Y:S02]  /*2ca0*/  LEA R0, R12, UR9, 0x2 ;  /* 0x000000090c007c11 */ /* 0x000fe4000f8e10ff */
[----:B------:R-:W1:Y:S01]  /*2cb0*/  SHFL.BFLY PT, R18, R21, 0x1, 0x1f ;  /* 0x0c201f0015127f89 */ /* 0x000e6200000e0000 */
[----:B--2---:R-:W-:Y:S01]  /*2cc0*/  FADD R6, R5, R6 ;  /* 0x0000000605067221 */ /* 0x004fe20000000000 */
[----:B----4-:R-:W-:-:S04]  /*2cd0*/  FADD R8, R9, R8 ;  /* 0x0000000809087221 */ /* 0x010fc80000000000 */
[----:B------:R2:W-:Y:S01]  /*2ce0*/  STL.64 [R1], R6 ;  /* 0x0000000601007387 */ /* 0x0005e20000100a00 */
[----:B---3--:R-:W-:-:S03]  /*2cf0*/  FADD R9, R11, R4 ;  /* 0x000000040b097221 */ /* 0x008fc60000000000 */
[----:B------:R-:W3:Y:S01]  /*2d00*/  @!P0 LDL R4, [R0] ;  /* 0x0000000000048983 */ /* 0x000ee20000100800 */
[----:B-----5:R-:W-:Y:S01]  /*2d10*/  FADD R10, R13, R10 ;  /* 0x0000000a0d0a7221 */ /* 0x020fe20000000000 */
[----:B0-----:R-:W-:Y:S02]  /*2d20*/  FADD R11, R15, R14 ;  /* 0x0000000e0f0b7221 */ /* 0x001fe40000000000 */
[----:B------:R-:W-:Y:S01]  /*2d30*/  STL.64 [R1+0x8], R8 ;  /* 0x0000080801007387 */ /* 0x000fe20000100a00 */
[----:B------:R-:W-:-:S03]  /*2d40*/  FADD R14, R19, R16 ;  /* 0x00000010130e7221 */ /* 0x000fc60000000000 */
[----:B------:R-:W4:Y:S01]  /*2d50*/  @!P0 LDL R5, [R0+0x8] ;  /* 0x0000080000058983 */ /* 0x000f220000100800 */
[----:B-1----:R-:W-:-:S03]  /*2d60*/  FADD R15, R21, R18 ;  /* 0x00000012150f7221 */ /* 0x002fc60000000000 */
[----:B------:R-:W-:Y:S04]  /*2d70*/  STL.64 [R1+0x10], R10 ;  /* 0x0000100a01007387 */ /* 0x000fe80000100a00 */
[----:B--2---:R-:W2:Y:S04]  /*2d80*/  @!P0 LDL R6, [R0+0x10] ;  /* 0x0000100000068983 */ /* 0x004ea80000100800 */
        /* <DEDUP_REMOVED lines=16> */
[----:B------:R-:W1:Y:S01]  /*2e90*/  S2R R17, SR_CTAID.X ;  /* 0x0000000000117919 */ /* 0x000e620000002500 */
        /* <DEDUP_REMOVED lines=9> */
[----:B------:R-:W1:Y:S04]  /*2f30*/  SHFL.BFLY PT, R23, R16, 0x1, 0x1f ;  /* 0x0c201f0010177f89 */ /* 0x000e6800000e0000 */
[----:B------:R-:W1:Y:S02]  /*2f40*/  SHFL.BFLY PT, R25, R20, 0x1, 0x1f ;  /* 0x0c201f0014197f89 */ /* 0x000e6400000e0000 */
[----:B------:R-:W1:Y:S01]  /*2f50*/  @!P0 LDC.64 R14, c[0x0][0x390] ;  /* 0x0000e400ff0e8b82 */ /* 0x000e620000000a00 */
[----:B------:R-:W-:-:S04]  /*2f60*/  IMAD R17, R17, 0x2, R12 ;  /* 0x0000000211117824 */ /* 0x000fc800078e020c */
[----:B------:R-:W-:Y:S01]  /*2f70*/  @!P0 IMAD.IADD R13, R17, 0x1, R22 ;  /* 0x00000001110d8824 */ /* 0x000fe200078e0216 */
[----:B------:R-:W-:Y:S01]  /*2f80*/  @!P0 LEA R19, R24, R17, 0x1 ;  /* 0x0000001118138211 */ /* 0x000fe200078e08ff */
[----:B------:R-:W-:Y:S02]  /*2f90*/  @!P0 IMAD R21, R26, 0x3, R17 ;  /* 0x000000031a158824 */ /* 0x000fe400078e0211 */
[----:B0-----:R-:W-:-:S04]  /*2fa0*/  @!P0 IMAD.WIDE.U32 R10, R13, 0x4, R10 ;  /* 0x000000040d0a8825 */ /* 0x001fc800078e000a */
[----:B------:R-:W-:-:S04]  /*2fb0*/  @!P0 IMAD.WIDE.U32 R12, R19, 0x4, R2 ;  /* 0x00000004130c8825 */ /* 0x000fc800078e0002 */
[----:B-1----:R-:W-:-:S04]  /*2fc0*/  @!P0 IMAD.WIDE.U32 R8, R17, 0x4, R8 ;  /* 0x0000000411088825 */ /* 0x002fc800078e0008 */
[----:B------:R-:W-:Y:S01]  /*2fd0*/  FADD R2, R16, R23 ;  /* 0x0000001710027221 */ /* 0x000fe20000000000 */
[----:B------:R-:W-:Y:S01]  /*2fe0*/  FADD R3, R20, R25 ;  /* 0x0000001914037221 */ /* 0x000fe20000000000 */
[----:B------:R-:W-:-:S04]  /*2ff0*/  @!P0 IMAD.WIDE.U32 R14, R21, 0x4, R14 ;  /* 0x00000004150e8825 */ /* 0x000fc800078e000e */
[----:B------:R0:W-:Y:S04]  /*3000*/  STL.64 [R1+0x20], R2 ;  /* 0x0000200201007387 */ /* 0x0001e80000100a00 */
[----:B---3--:R0:W-:Y:S04]  /*3010*/  @!P0 STG.E desc[UR6][R8.64], R4 ;  /* 0x0000000408008986 */ /* 0x0081e8000c101906 */
[----:B----4-:R0:W-:Y:S04]  /*3020*/  @!P0 STG.E desc[UR6][R10.64], R5 ;  /* 0x000000050a008986 */ /* 0x0101e8000c101906 */
[----:B--2---:R0:W-:Y:S04]  /*3030*/  @!P0 STG.E desc[UR6][R12.64], R6 ;  /* 0x000000060c008986 */ /* 0x0041e8000c101906 */
        /* <DEDUP_REMOVED lines=9> */
.L_x_300:
        /* <DEDUP_REMOVED lines=11> */
.L_x_771:


//--------------------- .text.mul_mat_vec_q3_K_q8_1_cuda5 --------------------------
	.section	.text.mul_mat_vec_q3_K_q8_1_cuda5,"ax",@progbits
	.align	128
        .global         mul_mat_vec_q3_K_q8_1_cuda5
        .type           mul_mat_vec_q3_K_q8_1_cuda5,@function
        .size           mul_mat_vec_q3_K_q8_1_cuda5,(.L_x_772 - mul_mat_vec_q3_K_q8_1_cuda5)
        .other          mul_mat_vec_q3_K_q8_1_cuda5,@"STO_CUDA_ENTRY STV_DEFAULT"
mul_mat_vec_q3_K_q8_1_cuda5:
.text.mul_mat_vec_q3_K_q8_1_cuda5:
[----:B------:R-:W0:Y:S01]  /*0000*/  LDC R1, c[0x0][0x37c] ;  /* 0x0000df00ff017b82 */ /* 0x000e220000000800 */
[----:B------:R-:W1:Y:S07]  /*0010*/  S2R R13, SR_TID.Y ;  /* 0x00000000000d7919 */ /* 0x000e6e0000002200 */
[----:B------:R-:W2:Y:S01]  /*0020*/  LDC R3, c[0x0][0x398] ;  /* 0x0000e600ff037b82 */ /* 0x000ea20000000800 */
[----:B0-----:R-:W-:Y:S01]  /*0030*/  IADD3 R1, PT, PT, R1, -0x28, RZ ;  /* 0xffffffd801017810 */ /* 0x001fe20007ffe0ff */
[----:B------:R-:W0:Y:S01]  /*0040*/  LDCU.64 UR8, c[0x0][0x358] ;  /* 0x00006b00ff0877ac */ /* 0x000e220008000a00 */
[----:B------:R-:W1:Y:S01]  /*0050*/  S2R R14, SR_TID.X ;  /* 0x00000000000e7919 */ /* 0x000e620000002100 */
[----:B------:R-:W-:Y:S01]  /*0060*/  BSSY.RECONVERGENT B0, `(.L_x_301) ;  /* 0x00001f3000007945 */ /* 0x000fe20003800200 */
[----:B------:R-:W-:Y:S01]  /*0070*/  CS2R R6, SRZ ;  /* 0x0000000000067805 */ /* 0x000fe2000001ff00 */
[----:B------:R-:W-:Y:S01]  /*0080*/  IMAD.MOV.U32 R12, RZ, RZ, R1 ;  /* 0x000000ffff0c7224 */ /* 0x000fe200078e0001 */
[----:B------:R3:W-:Y:S01]  /*0090*/  STL.64 [R1], RZ ;  /* 0x000000ff01007387 */ /* 0x0007e20000100a00 */
[----:B------:R-:W4:Y:S01]  /*00a0*/  S2UR UR4, SR_CTAID.X ;  /* 0x00000000000479c3 */ /* 0x000f220000002500 */
[----:B------:R-:W-:-:S02]  /*00b0*/  CS2R R8, SRZ ;  /* 0x0000000000087805 */ /* 0x000fc4000001ff00 */
[----:B------:R-:W-:Y:S01]  /*00c0*/  CS2R R4, SRZ ;  /* 0x0000000000047805 */ /* 0x000fe2000001ff00 */
[----:B------:R3:W-:Y:S01]  /*00d0*/  STL.64 [R1+0x8], RZ ;  /* 0x000008ff01007387 */ /* 0x0007e20000100a00 */
[----:B------:R-:W-:-:S03]  /*00e0*/  CS2R R10, SRZ ;  /* 0x00000000000a7805 */ /* 0x000fc6000001ff00 */
[----:B------:R3:W-:Y:S04]  /*00f0*/  STL.64 [R1+0x10], RZ ;  /* 0x000010ff01007387 */ /* 0x0007e80000100a00 */
[----:B------:R3:W-:Y:S04]  /*0100*/  STL.64 [R1+0x18], RZ ;  /* 0x000018ff01007387 */ /* 0x0007e80000100a00 */
[----:B------:R3:W-:Y:S01]  /*0110*/  STL.64 [R1+0x20], RZ ;  /* 0x000020ff01007387 */ /* 0x0007e20000100a00 */
        /* <DEDUP_REMOVED lines=11> */
[--C-:B------:R-:W-:Y:S01]  /*01d0*/  SHF.R.U32.HI R7, RZ, 0x3, R14.reuse ;  /* 0x00000003ff077819 */ /* 0x100fe2000001160e */
[----:B------:R-:W1:Y:S01]  /*01e0*/  LDCU.64 UR6, c[0x0][0x388] ;  /* 0x00007100ff0677ac */ /* 0x000e620008000a00 */
[----:B------:R-:W-:Y:S02]  /*01f0*/  BSSY.RECONVERGENT B1, `(.L_x_303) ;  /* 0x00001d4000017945 */ /* 0x000fe40003800200 */
[----:B------:R-:W-:Y:S01]  /*0200*/  LOP3.LUT R7, R7, 0x1, RZ, 0xc0, !PT ;  /* 0x0000000107077812 */ /* 0x000fe200078ec0ff */
[----:B------:R-:W-:-:S04]  /*0210*/  IMAD.WIDE.U32 R14, R13, 0x20, R14 ;  /* 0x000000200d0e7825 */ /* 0x000fc800078e000e */
[----:B------:R-:W-:Y:S01]  /*0220*/  IMAD.WIDE.U32 R16, R7, 0x90, RZ ;  /* 0x0000009007107825 */ /* 0x000fe200078e00ff */
[--C-:B------:R-:W-:Y:S02]  /*0230*/  SHF.R.U64 R7, R14, 0x4, R15.reuse ;  /* 0x000000040e077819 */ /* 0x100fe4000000120f */
[----:B------:R-:W-:-:S03]  /*0240*/  SHF.R.U32.HI R14, RZ, 0x4, R15 ;  /* 0x00000004ff0e7819 */ /* 0x000fc6000001160f */
[----:B------:R-:W-:Y:S01]  /*0250*/  IMAD.WIDE.U32 R16, R7, 0x120, R16 ;  /* 0x0000012007107825 */ /* 0x000fe200078e0010 */
[----:B0-----:R-:W-:-:S03]  /*0260*/  SHF.R.S32.HI R7, RZ, 0x1f, R18 ;  /* 0x0000001fff077819 */ /* 0x001fc60000011412 */
[----:B------:R-:W-:Y:S01]  /*0270*/  IMAD R27, R14, 0x120, RZ ;  /* 0x000001200e1b7824 */ /* 0x000fe200078e02ff */
[----:B-1----:R-:W-:Y:S01]  /*0280*/  IADD3 R26, P0, PT, R16, UR6, RZ ;  /* 0x00000006101a7c10 */ /* 0x002fe2000ff1e0ff */
[C---:B------:R-:W-:Y:S01]  /*0290*/  IMAD R14, R0.reuse, UR4, R0 ;  /* 0x00000004000e7c24 */ /* 0x040fe2000f8e0200 */
[----:B------:R-:W-:Y:S02]  /*02a0*/  LEA.HI R18, R7, R18, RZ, 0x5 ;  /* 0x0000001207127211 */ /* 0x000fe400078f28ff */
[----:B------:R-:W-:Y:S01]  /*02b0*/  IADD3.X R27, PT, PT, R17, UR7, R27, P0, !PT ;  /* 0x00000007111b7c10 */ /* 0x000fe200087fe41b */
[----:B------:R-:W-:Y:S01]  /*02c0*/  IMAD.IADD R13, R19, 0x1, R14 ;  /* 0x00000001130d7824 */ /* 0x000fe200078e020e */
[----:B------:R-:W-:Y:S01]  /*02d0*/  MOV R7, RZ ;  /* 0x000000ff00077202 */ /* 0x000fe20000000f00 */
[----:B------:R-:W-:Y:S01]  /*02e0*/  IMAD R17, R0, UR4, R19 ;  /* 0x0000000400117c24 */ /* 0x000fe2000f8e0213 */
[----:B------:R-:W-:-:S07]  /*02f0*/  SHF.R.S32.HI R18, RZ, 0x5, R18 ;  /* 0x00000005ff127819 */ /* 0x000fce0000011412 */
.L_x_304:
[----:B------:R-:W0:Y:S01]  /*0300*/  S2R R16, SR_TID.X ;  /* 0x0000000000107919 */ /* 0x000e220000002100 */
[----:B------:R-:W1:Y:S02]  /*0310*/  LDC.64 R30, c[0x0][0x380] ;  /* 0x0000e000ff1e7b82 */ /* 0x000e640000000a00 */
[----:B-1----:R-:W-:Y:S01]  /*0320*/  IMAD.WIDE R34, R17, 0x6e, R30 ;  /* 0x0000006e11227825 */ /* 0x002fe200078e021e */
[----:B0-----:R-:W-:-:S04]  /*0330*/  SHF.L.U32 R14, R16, 0x2, RZ ;  /* 0x00000002100e7819 */ /* 0x001fc800000006ff */
[C---:B------:R-:W-:Y:S02]  /*0340*/  LOP3.LUT R36, R14.reuse, 0x1c, RZ, 0xc0, !PT ;  /* 0x0000001c0e247812 */ /* 0x040fe400078ec0ff */
[----:B------:R-:W-:Y:S02]  /*0350*/  LOP3.LUT R25, R14, 0x3c, RZ, 0xc0, !PT ;  /* 0x0000003c0e197812 */ /* 0x000fe400078ec0ff */
[----:B------:R-:W-:-:S04]  /*0360*/  IADD3 R20, P0, PT, R36, R34, RZ ;  /* 0x0000002224147210 */ /* 0x000fc80007f1e0ff */
[----:B------:R-:W-:Y:S02]  /*0370*/  IADD3.X R21, PT, PT, RZ, R35, RZ, P0, !PT ;  /* 0x00000023ff157210 */ /* 0x000fe400007fe4ff */
[----:B------:R-:W-:-:S03]  /*0380*/  IADD3 R22, P0, PT, R25, R34, RZ ;  /* 0x0000002219167210 */ /* 0x000fc60007f1e0ff */
[----:B------:R-:W2:Y:S04]  /*0390*/  LDG.E.U16.CONSTANT R14, desc[UR8][R20.64] ;  /* 0x00000008140e7981 */ /* 0x000ea8000c1e9500 */
[----:B------:R0:W2:Y:S01]  /*03a0*/  LDG.E.U16.CONSTANT R49, desc[UR8][R20.64+0x2] ;  /* 0x0000020814317981 */ /* 0x0000a2000c1e9500 */
[----:B------:R-:W-:-:S05]  /*03b0*/  IMAD.X R23, RZ, RZ, R35, P0 ;  /* 0x000000ffff177224 */ /* 0x000fca00000e0623 */
[----:B------:R-:W3:Y:S04]  /*03c0*/  LDG.E.U16.CONSTANT R39, desc[UR8][R22.64+0x20] ;  /* 0x0000200816277981 */ /* 0x000ee8000c1e9500 */
[----:B------:R1:W3:Y:S01]  /*03d0*/  LDG.E.U16.CONSTANT R50, desc[UR8][R22.64+0x22] ;  /* 0x0000220816327981 */ /* 0x0002e2000c1e9500 */
[----:B------:R-:W-:-:S04]  /*03e0*/  SHF.R.U32.HI R15, RZ, 0x2, R16 ;  /* 0x00000002ff0f7819 */ /* 0x000fc80000011610 */
[----:B------:R-:W-:-:S04]  /*03f0*/  LOP3.LUT R15, R15, 0x1, RZ, 0xc0, !PT ;  /* 0x000000010f0f7812 */ /* 0x000fc800078ec0ff */
[----:B------:R-:W-:-:S04]  /*0400*/  LOP3.LUT R29, R15, 0x60, RZ, 0xfc, !PT ;  /* 0x000000600f1d7812 */ /* 0x000fc800078efcff */
[----:B------:R-:W-:-:S04]  /*0410*/  IADD3 R44, P0, PT, R34, R29, RZ ;  /* 0x0000001d222c7210 */ /* 0x000fc80007f1e0ff */
[----:B------:R-:W-:-:S05]  /*0420*/  IADD3.X R45, PT, PT, RZ, R35, RZ, P0, !PT ;  /* 0x00000023ff2d7210 */ /* 0x000fca00007fe4ff */
[----:B------:R-:W4:Y:S04]  /*0430*/  LDG.E.U8.CONSTANT R15, desc[UR8][R44.64] ;  /* 0x000000082c0f7981 */ /* 0x000f28000c1e9100 */
[----:B------:R-:W5:Y:S04]  /*0440*/  LDG.E.U8.CONSTANT R46, desc[UR8][R44.64+0x8] ;  /* 0x000008082c2e7981 */ /* 0x000f68000c1e9100 */
[----:B------:R-:W5:Y:S04]  /*0450*/  LDG.E.U8.CONSTANT R47, desc[UR8][R44.64+0x4] ;  /* 0x000004082c2f7981 */ /* 0x000f68000c1e9100 */
[----:B------:R-:W5:Y:S04]  /*0460*/  LDG.E.U8.CONSTANT R43, desc[UR8][R44.64+0xa] ;  /* 0x00000a082c2b7981 */ /* 0x000f68000c1e9100 */
[----:B------:R-:W5:Y:S04]  /*0470*/  LDG.E.U8.CONSTANT R40, desc[UR8][R44.64+0x2] ;  /* 0x000002082c287981 */ /* 0x000f68000c1e9100 */
[----:B------:R-:W5:Y:S01]  /*0480*/  LDG.E.U8.CONSTANT R42, desc[UR8][R44.64+0x6] ;  /* 0x000006082c2a7981 */ /* 0x000f62000c1e9100 */
[----:B------:R-:W-:-:S03]  /*0490*/  IMAD.WIDE R30, R13, 0x6e, R30 ;  /* 0x0000006e0d1e7825 */ /* 0x000fc600078e021e */
[----:B0-----:R-:W-:-:S04]  /*04a0*/  IADD3 R20, P0, PT, R30, R29, RZ ;  /* 0x0000001d1e147210 */ /* 0x001fc80007f1e0ff */
[-C--:B------:R-:W-:Y:S02]  /*04b0*/  IADD3.X R21, PT, PT, RZ, R31.reuse, RZ, P0, !PT ;  /* 0x0000001fff157210 */ /* 0x080fe400007fe4ff */
[-C--:B------:R-:W-:Y:S02]  /*04c0*/  IADD3 R24, P1, PT, R36, R30.reuse, RZ ;  /* 0x0000001e24187210 */ /* 0x080fe40007f3e0ff */
[----:B-1----:R-:W-:Y:S01]  /*04d0*/  IADD3 R22, P0, PT, R25, R30, RZ ;  /* 0x0000001e19167210 */ /* 0x002fe20007f1e0ff */
[----:B------:R-:W5:Y:S04]  /*04e0*/  LDG.E.U8.CONSTANT R29, desc[UR8][R20.64+0x8] ;  /* 0x00000808141d7981 */ /* 0x000f68000c1e9100 */
[----:B------:R-:W5:Y:S01]  /*04f0*/  LDG.E.U8.CONSTANT R32, desc[UR8][R20.64] ;  /* 0x0000000814207981 */ /* 0x000f62000c1e9100 */
[----:B------:R-:W-:Y:S01]  /*0500*/  IMAD.X R25, RZ, RZ, R31, P1 ;  /* 0x000000ffff197224 */ /* 0x000fe200008e061f */
[----:B------:R-:W-:-:S02]  /*0510*/  IADD3.X R23, PT, PT, RZ, R31, RZ, P0, !PT ;  /* 0x0000001fff177210 */ /* 0x000fc400007fe4ff */
[----:B------:R-:W5:Y:S04]  /*0520*/  LDG.E.U8.CONSTANT R37, desc[UR8][R20.64+0x2] ;  /* 0x0000020814257981 */ /* 0x000f68000c1e9100 */
[----:B------:R-:W5:Y:S04]  /*0530*/  LDG.E.U16.CONSTANT R28, desc[UR8][R24.64] ;  /* 0x00000008181c7981 */ /* 0x000f68000c1e9500 */
[----:B------:R0:W5:Y:S04]  /*0540*/  LDG.E.U16.CONSTANT R33, desc[UR8][R24.64+0x2] ;  /* 0x0000020818217981 */ /* 0x000168000c1e9500 */
[----:B------:R-:W5:Y:S04]  /*0550*/  LDG.E.U16.CONSTANT R41, desc[UR8][R22.64+0x20] ;  /* 0x0000200816297981 */ /* 0x000f68000c1e9500 */
[----:B------:R1:W5:Y:S04]  /*0560*/  LDG.E.U16.CONSTANT R44, desc[UR8][R22.64+0x22] ;  /* 0x00002208162c7981 */ /* 0x000368000c1e9500 */
[----:B------:R-:W5:Y:S04]  /*0570*/  LDG.E.U8.CONSTANT R38, desc[UR8][R20.64+0xa] ;  /* 0x00000a0814267981 */ /* 0x000f68000c1e9100 */
[----:B------:R-:W5:Y:S04]  /*0580*/  LDG.E.U8.CONSTANT R48, desc[UR8][R20.64+0x6] ;  /* 0x0000060814307981 */ /* 0x000f68000c1e9100 */
[----:B------:R1:W5:Y:S01]  /*0590*/  LDG.E.U8.CONSTANT R45, desc[UR8][R20.64+0x4] ;  /* 0x00000408142d7981 */ /* 0x000362000c1e9100 */
[----:B------:R-:W-:-:S02]  /*05a0*/  SHF.R.U32.HI R51, RZ, 0x1, R16 ;  /* 0x00000001ff337819 */ /* 0x000fc40000011610 */
[----:B--2---:R-:W-:Y:S02]  /*05b0*/  LEA R14, R49, R14, 0x10 ;  /* 0x0000000e310e7211 */ /* 0x004fe400078e80ff */
[----:B------:R-:W-:-:S04]  /*05c0*/  LOP3.LUT R49, R51, 0x4, RZ, 0xc0, !PT ;  /* 0x0000000433317812 */ /* 0x000fc800078ec0ff */
[----:B------:R-:W-:Y:S01]  /*05d0*/  SHF.R.S32.HI R14, RZ, R49, R14 ;  /* 0x00000031ff0e7219 */ /* 0x000fe2000001140e */
[----:B---3--:R-:W-:-:S03]  /*05e0*/  IMAD R39, R50, 0x10000, R39 ;  /* 0x0001000032277824 */ /* 0x008fc600078e0227 */
[----:B0-----:R-:W-:Y:S02]  /*05f0*/  SHF.L.U32 R25, R14, 0x2, RZ ;  /* 0x000000020e197819 */ /* 0x001fe400000006ff */
[----:B------:R-:W-:Y:S02]  /*0600*/  LOP3.LUT R24, R39, 0x3030303, RZ, 0xc0, !PT ;  /* 0x0303030327187812 */ /* 0x000fe400078ec0ff */
[----:B------:R-:W-:-:S04]  /*0610*/  LOP3.LUT R25, R25, 0x4040404, RZ, 0xc, !PT ;  /* 0x0404040419197812 */ /* 0x000fc800078e0cff */
[----:B-1----:R-:W-:Y:S02]  /*0620*/  IADD3 R22, PT, PT, R24, -0x7f7f7f80, -R25 ;  /* 0x8080808018167810 */ /* 0x002fe40007ffe819 */
[--C-:B------:R-:W-:Y:S02]  /*0630*/  LOP3.LUT R23, R25, 0x3030303, R39.reuse, 0xf8, !PT ;  /* 0x0303030319177812 */ /* 0x100fe400078ef827 */
[--C-:B------:R-:W-:Y:S02]  /*0640*/  LOP3.LUT R20, R22, 0x3030303, R39.reuse, 0x78, !PT ;  /* 0x0303030316147812 */ /* 0x100fe400078e7827 */
[----:B------:R-:W-:Y:S02]  /*0650*/  SHF.R.U32.HI R21, RZ, 0x4, R39 ;  /* 0x00000004ff157819 */ /* 0x000fe40000011627 */
[----:B------:R-:W-:Y:S02]  /*0660*/  LOP3.LUT R23, R20, R23, RZ, 0xc0, !PT ;  /* 0x0000001714177212 */ /* 0x000fe400078ec0ff */
[----:B------:R-:W-:-:S02]  /*0670*/  LOP3.LUT R21, R21, 0x3030303, RZ, 0xc0, !PT ;  /* 0x0303030315157812 */ /* 0x000fc400078ec0ff */
[----:B------:R-:W-:-:S04]  /*0680*/  LOP3.LUT R20, R14, 0x4040404, RZ, 0xc, !PT ;  /* 0x040404040e147812 */ /* 0x000fc800078e0cff */
[C---:B------:R-:W-:Y:S02]  /*0690*/  IADD3 R25, PT, PT, R21.reuse, -0x7f7f7f80, -R20 ;  /* 0x8080808015197810 */ /* 0x040fe40007ffe814 */
[----:B------:R-:W-:-:S04]  /*06a0*/  LOP3.LUT R20, R21, 0x4040404, R14, 0xf4, !PT ;  /* 0x0404040415147812 */ /* 0x000fc800078ef40e */
[----:B------:R-:W-:Y:S02]  /*06b0*/  LOP3.LUT R20, R20, R25, R21, 0x60, !PT ;  /* 0x0000001914147212 */ /* 0x000fe400078e6015 */
[----:B------:R-:W-:Y:S02]  /*06c0*/  PRMT R21, R21, 0xba98, RZ ;  /* 0x0000ba9815157816 */ /* 0x000fe400000000ff */
[----:B------:R-:W-:Y:S02]  /*06d0*/  PRMT R50, R20, 0xba98, RZ ;  /* 0x0000ba9814327816 */ /* 0x000fe400000000ff */
[----:B------:R-:W-:Y:S02]  /*06e0*/  PRMT R23, R23, 0xba98, RZ ;  /* 0x0000ba9817177816 */ /* 0x000fe400000000ff */
[----:B------:R-:W-:Y:S02]  /*06f0*/  PRMT R24, R24, 0xba98, RZ ;  /* 0x0000ba9818187816 */ /* 0x000fe400000000ff */
[----:B------:R-:W-:-:S02]  /*0700*/  LOP3.LUT R20, R50, 0x80808080, R25, 0x6, !PT ;  /* 0x8080808032147812 */ /* 0x000fc400078e0619 */
[----:B------:R-:W-:Y:S02]  /*0710*/  LOP3.LUT R21, R50, 0x7f7f7f7f, R21, 0x60, !PT ;  /* 0x7f7f7f7f32157812 */ /* 0x000fe400078e6015 */
[C---:B------:R-:W-:Y:S02]  /*0720*/  LOP3.LUT R22, R23.reuse, 0x80808080, R22, 0x6, !PT ;  /* 0x8080808017167812 */ /* 0x040fe400078e0616 */
[----:B------:R-:W-:Y:S02]  /*0730*/  LOP3.LUT R25, R23, 0x7f7f7f7f, R24, 0x60, !PT ;  /* 0x7f7f7f7f17197812 */ /* 0x000fe400078e6018 */
[----:B------:R-:W-:Y:S02]  /*0740*/  LOP3.LUT R23, R16, 0x8, RZ, 0xc0, !PT ;  /* 0x0000000810177812 */ /* 0x000fe400078ec0ff */
[----:B------:R-:W-:Y:S02]  /*0750*/  LOP3.LUT R16, R21, R20, RZ, 0xfc, !PT ;  /* 0x0000001415107212 */ /* 0x000fe400078efcff */
[----:B------:R-:W-:-:S02]  /*0760*/  LOP3.LUT R20, R23, 0x4, RZ, 0xfc, !PT ;  /* 0x0000000417147812 */ /* 0x000fc400078efcff */
[----:B------:R-:W-:Y:S02]  /*0770*/  SHF.R.U32.HI R21, RZ, 0x1, R23 ;  /* 0x00000001ff157819 */ /* 0x000fe40000011617 */
[----:B------:R-:W-:Y:S02]  /*0780*/  SHF.R.U32.HI R20, RZ, 0x1, R20 ;  /* 0x00000001ff147819 */ /* 0x000fe40000011614 */
[-C--:B----4-:R-:W-:Y:S02]  /*0790*/  SHF.R.U32.HI R15, RZ, R21.reuse, R15 ;  /* 0x00000015ff0f7219 */ /* 0x090fe4000001160f */
[----:B-----5:R-:W-:Y:S02]  /*07a0*/  SHF.R.U32.HI R24, RZ, R21, R46 ;  /* 0x00000015ff187219 */ /* 0x020fe4000001162e */
[----:B------:R-:W-:Y:S02]  /*07b0*/  LOP3.LUT R50, R20, 0x4, RZ, 0xc0, !PT ;  /* 0x0000000414327812 */ /* 0x000fe400078ec0ff */
[----:B------:R-:W-:-:S02]  /*07c0*/  LOP3.LUT R15, R15, 0xf, RZ, 0xc0, !PT ;  /* 0x0000000f0f0f7812 */ /* 0x000fc400078ec0ff */
[----:B------:R-:W-:Y:S02]  /*07d0*/  SHF.L.U32 R24, R24, 0x4, RZ ;  /* 0x0000000418187819 */ /* 0x000fe400000006ff */
[----:B------:R-:W-:Y:S02]  /*07e0*/  SHF.R.U32.HI R46, RZ, R20, R46 ;  /* 0x00000014ff2e7219 */ /* 0x000fe4000001162e */
[----:B------:R-:W-:Y:S02]  /*07f0*/  SHF.R.U32.HI R47, RZ, R50, R47 ;  /* 0x00000032ff2f7219 */ /* 0x000fe4000001162f */
[----:B------:R-:W-:Y:S02]  /*0800*/  LOP3.LUT R15, R15, 0x30, R24, 0xf8, !PT ;  /* 0x000000300f0f7812 */ /* 0x000fe400078ef818 */
[----:B------:R-:W-:Y:S02]  /*0810*/  LOP3.LUT R24, R23, 0x6, RZ, 0xfc, !PT ;  /* 0x0000000617187812 */ /* 0x000fe400078efcff */
[----:B------:R-:W-:-:S02]  /*0820*/  SHF.R.U32.HI R23, RZ, R21, R43 ;  /* 0x00000015ff177219 */ /* 0x000fc4000001162b */
[----:B------:R-:W-:Y:S02]  /*0830*/  SHF.L.U32 R46, R46, 0x4, RZ ;  /* 0x000000042e2e7819 */ /* 0x000fe400000006ff */
[----:B------:R-:W-:Y:S02]  /*0840*/  LOP3.LUT R47, R47, 0xf, RZ, 0xc0, !PT ;  /* 0x0000000f2f2f7812 */ /* 0x000fe400078ec0ff */
[----:B------:R-:W-:Y:S02]  /*0850*/  SHF.R.U32.HI R40, RZ, R21, R40 ;  /* 0x00000015ff287219 */ /* 0x000fe40000011628 */
[----:B------:R-:W-:Y:S01]  /*0860*/  SHF.R.U32.HI R24, RZ, 0x1, R24 ;  /* 0x00000001ff187819 */ /* 0x000fe20000011618 */
[----:B------:R-:W-:Y:S01]  /*0870*/  IMAD.SHL.U32 R23, R23, 0x10, RZ ;  /* 0x0000001017177824 */ /* 0x000fe200078e00ff */
[----:B------:R-:W-:Y:S02]  /*0880*/  LOP3.LUT R22, R25, R22, RZ, 0xfc, !PT ;  /* 0x0000001619167212 */ /* 0x000fe400078efcff */
[----:B------:R-:W-:-:S02]  /*0890*/  LOP3.LUT R47, R47, 0x30, R46, 0xf8, !PT ;  /* 0x000000302f2f7812 */ /* 0x000fc400078ef82e */
[----:B------:R-:W-:Y:S02]  /*08a0*/  LOP3.LUT R40, R40, 0xf, RZ, 0xc0, !PT ;  /* 0x0000000f28287812 */ /* 0x000fe400078ec0ff */
[C---:B------:R-:W-:Y:S02]  /*08b0*/  LOP3.LUT R46, R24.reuse, 0x6, RZ, 0xc0, !PT ;  /* 0x00000006182e7812 */ /* 0x040fe400078ec0ff */
[----:B------:R-:W-:Y:S02]  /*08c0*/  LOP3.LUT R25, R24, 0x4, RZ, 0xc0, !PT ;  /* 0x0000000418197812 */ /* 0x000fe400078ec0ff */
[----:B------:R-:W-:Y:S02]  /*08d0*/  LOP3.LUT R40, R40, 0x30, R23, 0xf8, !PT ;  /* 0x0000003028287812 */ /* 0x000fe400078ef817 */
[----:B------:R-:W-:Y:S02]  /*08e0*/  SHF.R.U32.HI R43, RZ, R46, R43 ;  /* 0x0000002eff2b7219 */ /* 0x000fe4000001162b */
[----:B------:R-:W-:-:S02]  /*08f0*/  SHF.R.U32.HI R42, RZ, R25, R42 ;  /* 0x00000019ff2a7219 */ /* 0x000fc4000001162a */
[----:B------:R-:W-:Y:S02]  /*0900*/  SHF.R.U32.HI R23, RZ, 0x2, R39 ;  /* 0x00000002ff177819 */ /* 0x000fe40000011627 */
[----:B------:R-:W-:Y:S02]  /*0910*/  SHF.L.U32 R24, R14, 0x1, RZ ;  /* 0x000000010e187819 */ /* 0x000fe400000006ff */
[----:B------:R-:W-:Y:S02]  /*0920*/  SHF.L.U32 R43, R43, 0x4, RZ ;  /* 0x000000042b2b7819 */ /* 0x000fe400000006ff */
[----:B------:R-:W-:Y:S02]  /*0930*/  LOP3.LUT R42, R42, 0xf, RZ, 0xc0, !PT ;  /* 0x0000000f2a2a7812 */ /* 0x000fe400078ec0ff */
[----:B------:R-:W-:Y:S02]  /*0940*/  LOP3.LUT R23, R23, 0x3030303, RZ, 0xc0, !PT ;  /* 0x0303030317177812 */ /* 0x000fe400078ec0ff */
[----:B------:R-:W-:-:S02]  /*0950*/  LOP3.LUT R52, R24, 0x4040404, RZ, 0xc, !PT ;  /* 0x0404040418347812 */ /* 0x000fc400078e0cff */
[----:B------:R-:W-:Y:S02]  /*0960*/  LOP3.LUT R24, R42, 0x30, R43, 0xf8, !PT ;  /* 0x000000302a187812 */ /* 0x000fe400078ef82b */
[----:B------:R-:W-:-:S04]  /*0970*/  IADD3 R42, PT, PT, R23, -0x7f7f7f80, -R52 ;  /* 0x80808080172a7810 */ /* 0x000fc80007ffe834 */
[----:B------:R-:W-:-:S04]  /*0980*/  LOP3.LUT R52, R52, R23, R42, 0x64, !PT ;  /* 0x0000001734347212 */ /* 0x000fc800078e642a */
[----:B------:R-:W-:Y:S02]  /*0990*/  PRMT R43, R52, 0xba98, RZ ;  /* 0x0000ba98342b7816 */ /* 0x000fe400000000ff */
[----:B------:R-:W-:Y:S02]  /*09a0*/  PRMT R52, R23, 0xba98, RZ ;  /* 0x0000ba9817347816 */ /* 0x000fe400000000ff */
[----:B------:R-:W-:Y:S02]  /*09b0*/  LOP3.LUT R23, R43, 0x80808080, R42, 0x6, !PT ;  /* 0x808080802b177812 */ /* 0x000fe400078e062a */
[--C-:B------:R-:W-:Y:S02]  /*09c0*/  SHF.R.U32.HI R42, RZ, R20, R29.reuse ;  /* 0x00000014ff2a7219 */ /* 0x100fe4000001161d */
[-C--:B------:R-:W-:Y:S02]  /*09d0*/  SHF.R.U32.HI R29, RZ, R21.reuse, R29 ;  /* 0x00000015ff1d7219 */ /* 0x080fe4000001161d */
[----:B------:R-:W-:-:S02]  /*09e0*/  SHF.R.U32.HI R32, RZ, R21, R32 ;  /* 0x00000015ff207219 */ /* 0x000fc40000011620 */
[----:B------:R-:W-:Y:S02]  /*09f0*/  LOP3.LUT R52, R43, 0x7f7f7f7f, R52, 0x60, !PT ;  /* 0x7f7f7f7f2b347812 */ /* 0x000fe400078e6034 */
[----:B------:R-:W-:Y:S02]  /*0a00*/  SHF.L.U32 R29, R29, 0x4, RZ ;  /* 0x000000041d1d7819 */ /* 0x000fe400000006ff */
[----:B------:R-:W-:Y:S01]  /*0a10*/  LOP3.LUT R32, R32, 0xf, RZ, 0xc0, !PT ;  /* 0x0000000f20207812 */ /* 0x000fe200078ec0ff */
[----:B------:R-:W-:Y:S01]  /*0a20*/  IMAD R28, R33, 0x10000, R28 ;  /* 0x00010000211c7824 */ /* 0x000fe200078e021c */
[----:B------:R-:W-:Y:S02]  /*0a30*/  LOP3.LUT R20, R52, R23, RZ, 0xfc, !PT ;  /* 0x0000001734147212 */ /* 0x000fe400078efcff */
[----:B------:R-:W-:Y:S02]  /*0a40*/  LOP3.LUT R23, R32, 0x30, R29, 0xf8, !PT ;  /* 0x0000003020177812 */ /* 0x000fe400078ef81d */
[----:B------:R-:W-:-:S02]  /*0a50*/  LEA R29, R44, R41, 0x10 ;  /* 0x000000292c1d7211 */ /* 0x000fc400078e80ff */
[-C--:B------:R-:W-:Y:S02]  /*0a60*/  SHF.R.U32.HI R37, RZ, R21.reuse, R37 ;  /* 0x00000015ff257219 */ /* 0x080fe40000011625 */
[----:B------:R-:W-:Y:S02]  /*0a70*/  SHF.R.U32.HI R21, RZ, R21, R38 ;  /* 0x00000015ff157219 */ /* 0x000fe40000011626 */
[----:B------:R-:W-:Y:S02]  /*0a80*/  SHF.R.S32.HI R49, RZ, R49, R28 ;  /* 0x00000031ff317219 */ /* 0x000fe4000001141c */
[----:B------:R-:W-:Y:S02]  /*0a90*/  SHF.R.U32.HI R32, RZ, 0x4, R29 ;  /* 0x00000004ff207819 */ /* 0x000fe4000001161d */
[----:B------:R-:W-:Y:S02]  /*0aa0*/  SHF.R.U32.HI R25, RZ, R25, R48 ;  /* 0x00000019ff197219 */ /* 0x000fe40000011630 */
[----:B------:R-:W-:-:S02]  /*0ab0*/  SHF.L.U32 R48, R42, 0x4, RZ ;  /* 0x000000042a307819 */ /* 0x000fc400000006ff */
[----:B------:R-:W-:Y:S02]  /*0ac0*/  SHF.L.U32 R42, R21, 0x4, RZ ;  /* 0x00000004152a7819 */ /* 0x000fe400000006ff */
[----:B------:R-:W-:Y:S02]  /*0ad0*/  LOP3.LUT R32, R32, 0x3030303, RZ, 0xc0, !PT ;  /* 0x0303030320207812 */ /* 0x000fe400078ec0ff */
[----:B------:R-:W-:Y:S02]  /*0ae0*/  LOP3.LUT R21, R49, 0x4040404, RZ, 0xc, !PT ;  /* 0x0404040431157812 */ /* 0x000fe400078e0cff */
[----:B------:R-:W-:Y:S02]  /*0af0*/  LOP3.LUT R37, R37, 0xf, RZ, 0xc0, !PT ;  /* 0x0000000f25257812 */ /* 0x000fe400078ec0ff */
[----:B------:R-:W-:Y:S02]  /*0b00*/  SHF.R.U32.HI R38, RZ, R46, R38 ;  /* 0x0000002eff267219 */ /* 0x000fe40000011626 */
[----:B------:R-:W-:-:S02]  /*0b10*/  IADD3 R43, PT, PT, R32, -0x7f7f7f80, -R21 ;  /* 0x80808080202b7810 */ /* 0x000fc40007ffe815 */
[----:B------:R-:W-:Y:S02]  /*0b20*/  LOP3.LUT R33, R32, 0x4040404, R49, 0xf4, !PT ;  /* 0x0404040420217812 */ /* 0x000fe400078ef431 */
[----:B------:R-:W-:Y:S01]  /*0b30*/  LOP3.LUT R42, R37, 0x30, R42, 0xf8, !PT ;  /* 0x00000030252a7812 */ /* 0x000fe200078ef82a */
[----:B------:R-:W-:Y:S01]  /*0b40*/  IMAD.SHL.U32 R38, R38, 0x10, RZ ;  /* 0x0000001026267824 */ /* 0x000fe200078e00ff */
[----:B------:R-:W-:Y:S02]  /*0b50*/  LOP3.LUT R37, R33, R43, R32, 0x60, !PT ;  /* 0x0000002b21257212 */ /* 0x000fe400078e6020 */
[----:B------:R-:W-:Y:S02]  /*0b60*/  SHF.R.U32.HI R28, RZ, 0x2, R29 ;  /* 0x00000002ff1c7819 */ /* 0x000fe4000001161d */
[----:B------:R-:W-:Y:S02]  /*0b70*/  SHF.L.U32 R33, R49, 0x1, RZ ;  /* 0x0000000131217819 */ /* 0x000fe400000006ff */
[----:B------:R-:W-:-:S02]  /*0b80*/  LOP3.LUT R25, R25, 0xf, RZ, 0xc0, !PT ;  /* 0x0000000f19197812 */ /* 0x000fc400078ec0ff */
[----:B------:R-:W-:Y:S02]  /*0b90*/  SHF.L.U32 R21, R49, 0x2, RZ ;  /* 0x0000000231157819 */ /* 0x000fe400000006ff */
[----:B------:R-:W-:Y:S02]  /*0ba0*/  PRMT R44, R37, 0xba98, RZ ;  /* 0x0000ba98252c7816 */ /* 0x000fe400000000ff */
[----:B------:R-:W-:Y:S02]  /*0bb0*/  LOP3.LUT R28, R28, 0x3030303, RZ, 0xc0, !PT ;  /* 0x030303031c1c7812 */ /* 0x000fe400078ec0ff */
[----:B------:R-:W-:Y:S02]  /*0bc0*/  LOP3.LUT R37, R33, 0x4040404, RZ, 0xc, !PT ;  /* 0x0404040421257812 */ /* 0x000fe400078e0cff */
[----:B------:R-:W-:Y:S02]  /*0bd0*/  LOP3.LUT R25, R25, 0x30, R38, 0xf8, !PT ;  /* 0x0000003019197812 */ /* 0x000fe400078ef826 */
[----:B------:R-:W-:-:S02]  /*0be0*/  LOP3.LUT R41, R29, 0x3030303, RZ, 0xc0, !PT ;  /* 0x030303031d297812 */ /* 0x000fc400078ec0ff */
[----:B------:R-:W-:Y:S02]  /*0bf0*/  LOP3.LUT R38, R21, 0x4040404, RZ, 0xc, !PT ;  /* 0x0404040415267812 */ /* 0x000fe400078e0cff */
[----:B------:R-:W-:Y:S02]  /*0c00*/  IADD3 R33, PT, PT, R28, -0x7f7f7f80, -R37 ;  /* 0x808080801c217810 */ /* 0x000fe40007ffe825 */
[----:B------:R-:W-:Y:S02]  /*0c10*/  PRMT R21, R32, 0xba98, RZ ;  /* 0x0000ba9820157816 */ /* 0x000fe400000000ff */
[----:B------:R-:W-:Y:S02]  /*0c20*/  IADD3 R46, PT, PT, R41, -0x7f7f7f80, -R38 ;  /* 0x80808080292e7810 */ /* 0x000fe40007ffe826 */
[----:B------:R-:W-:Y:S02]  /*0c30*/  LOP3.LUT R43, R44, 0x80808080, R43, 0x6, !PT ;  /* 0x808080802c2b7812 */ /* 0x000fe400078e062b */
[----:B------:R-:W-:-:S02]  /*0c40*/  LOP3.LUT R37, R37, R28, R33, 0x64, !PT ;  /* 0x0000001c25257212 */ /* 0x000fc400078e6421 */
[----:B------:R-:W-:Y:S02]  /*0c50*/  SHF.R.U32.HI R45, RZ, R50, R45 ;  /* 0x00000032ff2d7219 */ /* 0x000fe4000001162d */
[----:B------:R-:W-:Y:S02]  /*0c60*/  LOP3.LUT R44, R44, 0x7f7f7f7f, R21, 0x60, !PT ;  /* 0x7f7f7f7f2c2c7812 */ /* 0x000fe400078e6015 */
[--C-:B------:R-:W-:Y:S02]  /*0c70*/  LOP3.LUT R50, R38, 0x3030303, R29.reuse, 0xf8, !PT ;  /* 0x0303030326327812 */ /* 0x100fe400078ef81d */
[----:B------:R-:W-:Y:S02]  /*0c80*/  LOP3.LUT R21, R46, 0x3030303, R29, 0x78, !PT ;  /* 0x030303032e157812 */ /* 0x000fe400078e781d */
[----:B------:R-:W-:Y:S02]  /*0c90*/  PRMT R32, R37, 0xba98, RZ ;  /* 0x0000ba9825207816 */ /* 0x000fe400000000ff */
[----:B------:R-:W-:-:S02]  /*0ca0*/  MOV R37, RZ ;  /* 0x000000ff00257202 */ /* 0x000fc40000000f00 */
[----:B------:R-:W-:Y:S02]  /*0cb0*/  LOP3.LUT R50, R21, R50, RZ, 0xc0, !PT ;  /* 0x0000003215327212 */ /* 0x000fe400078ec0ff */
[----:B------:R-:W-:Y:S02]  /*0cc0*/  LOP3.LUT R21, R44, R43, RZ, 0xfc, !PT ;  /* 0x0000002b2c157212 */ /* 0x000fe400078efcff */
[----:B------:R-:W-:Y:S02]  /*0cd0*/  SHF.R.U32.HI R43, RZ, 0x6, R29 ;  /* 0x00000006ff2b7819 */ /* 0x000fe4000001161d */
[----:B------:R-:W-:Y:S02]  /*0ce0*/  SHF.R.U32.HI R49, RZ, 0x1, R49 ;  /* 0x00000001ff317819 */ /* 0x000fe40000011631 */
[----:B------:R-:W-:Y:S01]  /*0cf0*/  PRMT R51, R28, 0xba98, RZ ;  /* 0x0000ba981c337816 */ /* 0x000fe200000000ff */
[----:B------:R-:W-:Y:S01]  /*0d00*/  IMAD.WIDE R28, R18, 0x48, R36 ;  /* 0x00000048121c7825 */ /* 0x000fe200078e0224 */
[----:B------:R-:W-:-:S02]  /*0d10*/  LOP3.LUT R43, R43, 0x3030303, RZ, 0xc0, !PT ;  /* 0x030303032b2b7812 */ /* 0x000fc400078ec0ff */
[----:B------:R-:W-:Y:S02]  /*0d20*/  LOP3.LUT R52, R49, 0x4040404, RZ, 0xc, !PT ;  /* 0x0404040431347812 */ /* 0x000fe400078e0cff */
[C---:B------:R-:W-:Y:S02]  /*0d30*/  LOP3.LUT R38, R32.reuse, 0x80808080, R33, 0x6, !PT ;  /* 0x8080808020267812 */ /* 0x040fe400078e0621 */
[----:B------:R-:W-:Y:S02]  /*0d40*/  LOP3.LUT R51, R32, 0x7f7f7f7f, R51, 0x60, !PT ;  /* 0x7f7f7f7f20337812 */ /* 0x000fe400078e6033 */
[----:B------:R-:W-:Y:S02]  /*0d50*/  IADD3 R32, P0, PT, R28, R26, RZ ;  /* 0x0000001a1c207210 */ /* 0x000fe40007f1e0ff */
[----:B------:R-:W-:-:S03]  /*0d60*/  IADD3 R44, PT, PT, R43, -0x7f7f7f80, -R52 ;  /* 0x808080802b2c7810 */ /* 0x000fc60007ffe834 */
[--C-:B------:R-:W-:Y:S01]  /*0d70*/  IMAD.X R33, R29, 0x1, R27.reuse, P0 ;  /* 0x000000011d217824 */ /* 0x100fe200000e061b */
[--C-:B------:R-:W-:Y:S02]  /*0d80*/  LOP3.LUT R52, R52, R43, R44.reuse, 0x64, !PT ;  /* 0x0000002b34347212 */ /* 0x100fe400078e642c */
[----:B------:R-:W-:Y:S02]  /*0d90*/  PRMT R28, R43, 0xba98, RZ ;  /* 0x0000ba982b1c7816 */ /* 0x000fe400000000ff */
[----:B------:R-:W-:Y:S01]  /*0da0*/  PRMT R49, R52, 0xba98, RZ ;  /* 0x0000ba9834317816 */ /* 0x000fe200000000ff */
[----:B------:R-:W2:Y:S01]  /*0db0*/  LDG.E.CONSTANT R43, desc[UR8][R32.64+0x4] ;  /* 0x00000408202b7981 */ /* 0x000ea2000c1e9900 */
[----:B------:R-:W-:Y:S02]  /*0dc0*/  LOP3.LUT R45, R45, 0xf, RZ, 0xc0, !PT ;  /* 0x0000000f2d2d7812 */ /* 0x000fe400078ec0ff */
[C---:B------:R-:W-:Y:S02]  /*0dd0*/  LOP3.LUT R44, R49.reuse, 0x80808080, R44, 0x6, !PT ;  /* 0x80808080312c7812 */ /* 0x040fe400078e062c */
[----:B------:R-:W-:Y:S01]  /*0de0*/  LOP3.LUT R49, R49, 0x7f7f7f7f, R28, 0x60, !PT ;  /* 0x7f7f7f7f31317812 */ /* 0x000fe200078e601c */
[----:B------:R-:W-:Y:S01]  /*0df0*/  IMAD.WIDE R28, R18, 0x48, R26 ;  /* 0x00000048121c7825 */ /* 0x000fe200078e021a */
[----:B------:R-:W-:-:S04]  /*0e00*/  LOP3.LUT R48, R45, 0x30, R48, 0xf8, !PT ;  /* 0x000000302d307812 */ /* 0x000fc800078ef830 */
[----:B------:R-:W3:Y:S01]  /*0e10*/  LDG.E.U16.CONSTANT R45, desc[UR8][R28.64] ;  /* 0x000000081c2d7981 */ /* 0x000ee2000c1e9500 */
[----:B------:R-:W-:Y:S02]  /*0e20*/  PRMT R37, R50, 0xba98, RZ ;  /* 0x0000ba9832257816 */ /* 0x000fe400000000ff */
[----:B------:R-:W-:Y:S01]  /*0e30*/  PRMT R50, R41, 0xba98, RZ ;  /* 0x0000ba9829327816 */ /* 0x000fe200000000ff */
[----:B------:R-:W4:Y:S04]  /*0e40*/  LDG.E.U16.CONSTANT R53, desc[UR8][R28.64+0x48] ;  /* 0x000048081c357981 */ /* 0x000f28000c1e9500 */
[----:B------:R-:W5:Y:S01]  /*0e50*/  LDG.E.CONSTANT R41, desc[UR8][R32.64+0x28] ;  /* 0x0000280820297981 */ /* 0x000f62000c1e9900 */
[C---:B------:R-:W-:Y:S02]  /*0e60*/  LOP3.LUT R46, R37.reuse, 0x80808080, R46, 0x6, !PT ;  /* 0x80808080252e7812 */ /* 0x040fe400078e062e */
[----:B------:R-:W-:-:S02]  /*0e70*/  LOP3.LUT R37, R37, 0x7f7f7f7f, R50, 0x60, !PT ;  /* 0x7f7f7f7f25257812 */ /* 0x000fc400078e6032 */
[----:B------:R-:W4:Y:S02]  /*0e80*/  LDG.E.U16.CONSTANT R50, desc[UR8][R28.64+0x24] ;  /* 0x000024081c327981 */ /* 0x000f24000c1e9500 */
[----:B------:R-:W-:Y:S02]  /*0e90*/  LOP3.LUT R37, R37, R46, RZ, 0xfc, !PT ;  /* 0x0000002e25257212 */ /* 0x000fe400078efcff */
[----:B------:R-:W-:Y:S02]  /*0ea0*/  IADD3 R15, PT, PT, R15, -0x20, RZ ;  /* 0xffffffe00f0f7810 */ /* 0x000fe40007ffe0ff */
[----:B------:R-:W-:Y:S02]  /*0eb0*/  IADD3 R23, PT, PT, R23, -0x20, RZ ;  /* 0xffffffe017177810 */ /* 0x000fe40007ffe0ff */
[----:B------:R-:W-:Y:S02]  /*0ec0*/  LOP3.LUT R38, R51, R38, RZ, 0xfc, !PT ;  /* 0x0000002633267212 */ /* 0x000fe400078efcff */
[----:B------:R-:W-:Y:S01]  /*0ed0*/  IADD3 R40, PT, PT, R40, -0x20, RZ ;  /* 0xffffffe028287810 */ /* 0x000fe20007ffe0ff */
[----:B--2---:R-:W-:-:S02]  /*0ee0*/  IDP.4A.S8.S8 R46, R22, R43, RZ ;  /* 0x0000002b162e7226 */ /* 0x004fc400000006ff */
[----:B------:R-:W-:Y:S02]  /*0ef0*/  IDP.4A.S8.S8 R52, R37, R43, RZ ;  /* 0x0000002b25347226 */ /* 0x000fe400000006ff */
[----:B------:R-:W-:Y:S02]  /*0f00*/  IMAD R46, R15, R46, RZ ;  /* 0x0000002e0f2e7224 */ /* 0x000fe400078e02ff */
[----:B------:R-:W-:-:S03]  /*0f10*/  IMAD R43, R23, R52, RZ ;  /* 0x00000034172b7224 */ /* 0x000fc600078e02ff */
[----:B------:R-:W-:Y:S01]  /*0f20*/  I2FP.F32.S32 R52, R46 ;  /* 0x0000002e00347245 */ /* 0x000fe20000201400 */
[----:B---3--:R-:W-:Y:S01]  /*0f30*/  HADD2.F32 R45, -RZ, R45.H0_H0 ;  /* 0x2000002dff2d7230 */ /* 0x008fe20000004100 */
[----:B------:R-:W-:-:S04]  /*0f40*/  I2FP.F32.S32 R46, R43 ;  /* 0x0000002b002e7245 */ /* 0x000fc80000201400 */
[C---:B------:R-:W-:Y:S01]  /*0f50*/  FFMA R43, R45.reuse, R52, RZ ;  /* 0x000000342d2b7223 */ /* 0x040fe200000000ff */
[----:B------:R-:W-:Y:S01]  /*0f60*/  FFMA R51, R45, R46, RZ ;  /* 0x0000002e2d337223 */ /* 0x000fe200000000ff */
[----:B------:R-:W-:Y:S01]  /*0f70*/  LOP3.LUT R49, R49, R44, RZ, 0xfc, !PT ;  /* 0x0000002c31317212 */ /* 0x000fe200078efcff */
[----:B-----5:R-:W-:Y:S01]  /*0f80*/  IDP.4A.S8.S8 R45, R20, R41, RZ ;  /* 0x00000029142d7226 */ /* 0x020fe200000006ff */
[----:B------:R-:W2:Y:S03]  /*0f90*/  LDG.E.CONSTANT R46, desc[UR8][R32.64+0x70] ;  /* 0x00007008202e7981 */ /* 0x000ea6000c1e9900 */
[----:B------:R-:W-:Y:S01]  /*0fa0*/  IMAD R45, R40, R45, RZ ;  /* 0x0000002d282d7224 */ /* 0x000fe200078e02ff */
[----:B------:R-:W-:Y:S01]  /*0fb0*/  IADD3 R47, PT, PT, R47, -0x20, RZ ;  /* 0xffffffe02f2f7810 */ /* 0x000fe20007ffe0ff */
[----:B----4-:R-:W-:Y:S02]  /*0fc0*/  HADD2.F32 R50, -RZ, R50.H0_H0 ;  /* 0x20000032ff327230 */ /* 0x010fe40000004100 */
[----:B------:R-:W-:Y:S01]  /*0fd0*/  VIADD R42, R42, 0xffffffe0 ;  /* 0xffffffe02a2a7836 */ /* 0x000fe20000000000 */
[----:B------:R-:W-:Y:S01]  /*0fe0*/  I2FP.F32.S32 R45, R45 ;  /* 0x0000002d002d7245 */ /* 0x000fe20000201400 */
[----:B------:R0:W3:Y:S04]  /*0ff0*/  LDG.E.U16.CONSTANT R52, desc[UR8][R28.64+0x6c] ;  /* 0x00006c081c347981 */ /* 0x0000e8000c1e9500 */
[----:B------:R-:W-:-:S02]  /*1000*/  FFMA R43, R50, R45, R43 ;  /* 0x0000002d322b7223 */ /* 0x000fc4000000002b */
[----:B------:R-:W4:Y:S01]  /*1010*/  LDG.E.CONSTANT R45, desc[UR8][R32.64+0x4c] ;  /* 0x00004c08202d7981 */ /* 0x000f22000c1e9900 */
[----:B------:R-:W-:Y:S01]  /*1020*/  IDP.4A.S8.S8 R41, R38, R41, RZ ;  /* 0x0000002926297226 */ /* 0x000fe200000006ff */
[----:B------:R-:W-:Y:S02]  /*1030*/  IADD3 R48, PT, PT, R48, -0x20, RZ ;  /* 0xffffffe030307810 */ /* 0x000fe40007ffe0ff */
[----:B------:R-:W-:Y:S01]  /*1040*/  SHF.R.U32.HI R39, RZ, 0x6, R39 ;  /* 0x00000006ff277819 */ /* 0x000fe20000011627 */
[----:B------:R-:W-:Y:S01]  /*1050*/  IMAD R41, R42, R41, RZ ;  /* 0x000000292a297224 */ /* 0x000fe200078e02ff */
[----:B------:R-:W-:Y:S02]  /*1060*/  SHF.R.U32.HI R14, RZ, 0x1, R14 ;  /* 0x00000001ff0e7819 */ /* 0x000fe4000001160e */
[----:B------:R-:W-:Y:S02]  /*1070*/  LOP3.LUT R39, R39, 0x3030303, RZ, 0xc0, !PT ;  /* 0x0303030327277812 */ /* 0x000fe400078ec0ff */
[----:B------:R-:W-:-:S02]  /*1080*/  LOP3.LUT R14, R14, 0x4040404, RZ, 0xc, !PT ;  /* 0x040404040e0e7812 */ /* 0x000fc400078e0cff */
[----:B------:R-:W-:Y:S02]  /*1090*/  I2FP.F32.S32 R41, R41 ;  /* 0x0000002900297245 */ /* 0x000fe40000201400 */
[----:B0-----:R-:W-:-:S03]  /*10a0*/  IADD3 R28, P0, PT, R36, R26, RZ ;  /* 0x0000001a241c7210 */ /* 0x001fc60007f1e0ff */
[----:B------:R-:W-:Y:S01]  /*10b0*/  FFMA R51, R50, R41, R51 ;  /* 0x0000002932337223 */ /* 0x000fe20000000033 */
[----:B------:R-:W-:Y:S01]  /*10c0*/  IADD3.X R29, PT, PT, RZ, R27, RZ, P0, !PT ;  /* 0x0000001bff1d7210 */ /* 0x000fe200007fe4ff */
[----:B------:R-:W5:Y:S01]  /*10d0*/  LDG.E.U16.CONSTANT R50, desc[UR8][R26.64+0x48] ;  /* 0x000048081a327981 */ /* 0x000f62000c1e9500 */
[----:B----4-:R-:W-:-:S04]  /*10e0*/  IDP.4A.S8.S8 R44, R16, R45, RZ ;  /* 0x0000002d102c7226 */ /* 0x010fc800000006ff */
[----:B------:R-:W-:Y:S02]  /*10f0*/  IMAD R32, R47, R44, RZ ;  /* 0x0000002c2f207224 */ /* 0x000fe400078e02ff */
[----:B------:R-:W-:Y:S02]  /*1100*/  IDP.4A.S8.S8 R45, R21, R45, RZ ;  /* 0x0000002d152d7226 */ /* 0x000fe400000006ff */
[----:B------:R-:W-:Y:S01]  /*1110*/  HADD2.F32 R44, -RZ, R53.H0_H0 ;  /* 0x20000035ff2c7230 */ /* 0x000fe20000004100 */
[----:B------:R-:W-:Y:S01]  /*1120*/  I2FP.F32.S32 R32, R32 ;  /* 0x0000002000207245 */ /* 0x000fe20000201400 */
[----:B------:R-:W-:-:S04]  /*1130*/  IMAD R45, R48, R45, RZ ;  /* 0x0000002d302d7224 */ /* 0x000fc800078e02ff */
[----:B------:R-:W-:Y:S01]  /*1140*/  FFMA R43, R44, R32, R43 ;  /* 0x000000202c2b7223 */ /* 0x000fe2000000002b */
[----:B------:R-:W-:Y:S02]  /*1150*/  IADD3 R32, PT, PT, R39, -0x7f7f7f80, -R14 ;  /* 0x8080808027207810 */ /* 0x000fe40007ffe80e */
[----:B------:R-:W-:Y:S02]  /*1160*/  I2FP.F32.S32 R45, R45 ;  /* 0x0000002d002d7245 */ /* 0x000fe40000201400 */
[----:B------:R-:W-:-:S03]  /*1170*/  LOP3.LUT R14, R14, R39, R32, 0x64, !PT ;  /* 0x000000270e0e7212 */ /* 0x000fc600078e6420 */
[----:B------:R-:W-:Y:S01]  /*1180*/  FFMA R44, R44, R45, R51 ;  /* 0x0000002d2c2c7223 */ /* 0x000fe20000000033 */
[----:B------:R-:W-:Y:S01]  /*1190*/  PRMT R33, R14, 0xba98, RZ ;  /* 0x0000ba980e217816 */ /* 0x000fe200000000ff */
[----:B------:R-:W4:Y:S01]  /*11a0*/  LDG.E.CONSTANT R45, desc[UR8][R28.64+0x4] ;  /* 0x000004081c2d7981 */ /* 0x000f22000c1e9900 */
[----:B------:R-:W-:Y:S02]  /*11b0*/  PRMT R14, R39, 0xba98, RZ ;  /* 0x0000ba98270e7816 */ /* 0x000fe400000000ff */
[C---:B------:R-:W-:Y:S01]  /*11c0*/  LOP3.LUT R39, R33.reuse, 0x80808080, R32, 0x6, !PT ;  /* 0x8080808021277812 */ /* 0x040fe200078e0620 */
[----:B------:R-:W5:Y:S01]  /*11d0*/  LDG.E.U16.CONSTANT R51, desc[UR8][R26.64] ;  /* 0x000000081a337981 */ /* 0x000f62000c1e9500 */
[----:B------:R-:W-:-:S03]  /*11e0*/  LOP3.LUT R14, R33, 0x7f7f7f7f, R14, 0x60, !PT ;  /* 0x7f7f7f7f210e7812 */ /* 0x000fc600078e600e */
[----:B------:R-:W5:Y:S01]  /*11f0*/  LDG.E.CONSTANT R33, desc[UR8][R28.64+0x28] ;  /* 0x000028081c217981 */ /* 0x000f62000c1e9900 */
[----:B------:R-:W-:Y:S01]  /*1200*/  LOP3.LUT R39, R14, R39, RZ, 0xfc, !PT ;  /* 0x000000270e277212 */ /* 0x000fe200078efcff */
[----:B------:R-:W-:Y:S02]  /*1210*/  VIADD R14, R24, 0xffffffe0 ;  /* 0xffffffe0180e7836 */ /* 0x000fe40000000000 */
[----:B------:R-:W5:Y:S02]  /*1220*/  LDG.E.U16.CONSTANT R32, desc[UR8][R26.64+0x24] ;  /* 0x000024081a207981 */ /* 0x000f64000c1e9500 */
[----:B--2---:R-:W-:-:S04]  /*1230*/  IDP.4A.S8.S8 R41, R39, R46, RZ ;  /* 0x0000002e27297226 */ /* 0x004fc800000006ff */
[----:B------:R-:W-:Y:S02]  /*1240*/  IMAD R24, R14, R41, RZ ;  /* 0x000000290e187224 */ /* 0x000fe400078e02ff */
[----:B------:R-:W2:Y:S01]  /*1250*/  LDG.E.CONSTANT R41, desc[UR8][R28.64+0x4c] ;  /* 0x00004c081c297981 */ /* 0x000ea2000c1e9900 */
[----:B------:R-:W-:Y:S01]  /*1260*/  IADD3 R36, PT, PT, R25, -0x20, RZ ;  /* 0xffffffe019247810 */ /* 0x000fe20007ffe0ff */
[----:B------:R-:W-:Y:S01]  /*1270*/  IDP.4A.S8.S8 R25, R49, R46, RZ ;  /* 0x0000002e31197226 */ /* 0x000fe200000006ff */
[----:B------:R-:W-:Y:S01]  /*1280*/  I2FP.F32.S32 R24, R24 ;  /* 0x0000001800187245 */ /* 0x000fe20000201400 */
[----:B---3--:R-:W-:Y:S02]  /*1290*/  HADD2.F32 R52, -RZ, R52.H0_H0 ;  /* 0x20000034ff347230 */ /* 0x008fe40000004100 */
[----:B------:R-:W-:-:S03]  /*12a0*/  IMAD R25, R36, R25, RZ ;  /* 0x0000001924197224 */ /* 0x000fc600078e02ff */
[----:B------:R-:W-:Y:S02]  /*12b0*/  FFMA R43, R52, R24, R43 ;  /* 0x00000018342b7223 */ /* 0x000fe4000000002b */
[----:B------:R-:W-:-:S05]  /*12c0*/  I2FP.F32.S32 R25, R25 ;  /* 0x0000001900197245 */ /* 0x000fca0000201400 */
[----:B------:R-:W-:Y:S01]  /*12d0*/  FFMA R44, R52, R25, R44 ;  /* 0x00000019342c7223 */ /* 0x000fe2000000002c */
[-C--:B----4-:R-:W-:Y:S02]  /*12e0*/  IDP.4A.S8.S8 R24, R22, R45.reuse, RZ ;  /* 0x0000002d16187226 */ /* 0x090fe400000006ff */
[----:B------:R-:W-:Y:S02]  /*12f0*/  IDP.4A.S8.S8 R46, R37, R45, RZ ;  /* 0x0000002d252e7226 */ /* 0x000fe400000006ff */
[----:B------:R-:W-:Y:S02]  /*1300*/  IMAD R25, R15, R24, RZ ;  /* 0x000000180f197224 */ /* 0x000fe400078e02ff */
[----:B------:R-:W-:Y:S02]  /*1310*/  IMAD R46, R23, R46, RZ ;  /* 0x0000002e172e7224 */ /* 0x000fe400078e02ff */
[----:B-----5:R-:W-:Y:S02]  /*1320*/  HADD2.F32 R24, -RZ, R51.H0_H0 ;  /* 0x20000033ff187230 */ /* 0x020fe40000004100 */
[----:B------:R-:W-:-:S02]  /*1330*/  IDP.4A.S8.S8 R51, R20, R33, RZ ;  /* 0x0000002114337226 */ /* 0x000fc400000006ff */
[----:B------:R-:W-:Y:S01]  /*1340*/  IDP.4A.S8.S8 R33, R38, R33, RZ ;  /* 0x0000002126217226 */ /* 0x000fe200000006ff */
[----:B------:R-:W-:Y:S02]  /*1350*/  I2FP.F32.S32 R45, R25 ;  /* 0x00000019002d7245 */ /* 0x000fe40000201400 */
[----:B------:R-:W-:Y:S01]  /*1360*/  I2FP.F32.S32 R25, R46 ;  /* 0x0000002e00197245 */ /* 0x000fe20000201400 */
[----:B------:R-:W-:Y:S01]  /*1370*/  IMAD R33, R42, R33, RZ ;  /* 0x000000212a217224 */ /* 0x000fe200078e02ff */
[----:B------:R-:W3:Y:S01]  /*1380*/  LDG.E.CONSTANT R46, desc[UR8][R28.64+0x70] ;  /* 0x000070081c2e7981 */ /* 0x000ee2000c1e9900 */
[C---:B------:R-:W-:Y:S01]  /*1390*/  FFMA R45, R24.reuse, R45, RZ ;  /* 0x0000002d182d7223 */ /* 0x040fe200000000ff */
[----:B------:R-:W-:Y:S02]  /*13a0*/  HADD2.F32 R32, -RZ, R32.H0_H0 ;  /* 0x20000020ff207230 */ /* 0x000fe40000004100 */
[----:B------:R-:W-:Y:S01]  /*13b0*/  FFMA R25, R24, R25, RZ ;  /* 0x0000001918197223 */ /* 0x000fe200000000ff */
[----:B------:R-:W-:Y:S01]  /*13c0*/  I2FP.F32.S32 R24, R33 ;  /* 0x0000002100187245 */ /* 0x000fe20000201400 */
[----:B------:R-:W-:-:S04]  /*13d0*/  IMAD R51, R40, R51, RZ ;  /* 0x0000003328337224 */ /* 0x000fc800078e02ff */
[----:B------:R-:W-:Y:S01]  /*13e0*/  FFMA R25, R32, R24, R25 ;  /* 0x0000001820197223 */ /* 0x000fe20000000019 */
[-C--:B--2---:R-:W-:Y:S02]  /*13f0*/  IDP.4A.S8.S8 R24, R16, R41.reuse, RZ ;  /* 0x0000002910187226 */ /* 0x084fe400000006ff */
[----:B------:R-:W-:Y:S01]  /*1400*/  IDP.4A.S8.S8 R41, R21, R41, RZ ;  /* 0x0000002915297226 */ /* 0x000fe200000006ff */
[----:B------:R-:W-:Y:S01]  /*1410*/  I2FP.F32.S32 R51, R51 ;  /* 0x0000003300337245 */ /* 0x000fe20000201400 */
[----:B------:R-:W-:Y:S02]  /*1420*/  IMAD R24, R47, R24, RZ ;  /* 0x000000182f187224 */ /* 0x000fe400078e02ff */
[----:B------:R-:W-:Y:S02]  /*1430*/  IMAD R41, R48, R41, RZ ;  /* 0x0000002930297224 */ /* 0x000fe400078e02ff */
[----:B------:R-:W-:Y:S01]  /*1440*/  HADD2.F32 R33, -RZ, R50.H0_H0 ;  /* 0x20000032ff217230 */ /* 0x000fe20000004100 */
[----:B------:R-:W-:Y:S01]  /*1450*/  I2FP.F32.S32 R24, R24 ;  /* 0x0000001800187245 */ /* 0x000fe20000201400 */
[----:B------:R-:W-:Y:S01]  /*1460*/  FFMA R52, R32, R51, R45 ;  /* 0x0000003320347223 */ /* 0x000fe2000000002d */
[----:B------:R-:W-:Y:S01]  /*1470*/  I2FP.F32.S32 R50, R41 ;  /* 0x0000002900327245 */ /* 0x000fe20000201400 */
[----:B------:R-:W2:Y:S02]  /*1480*/  LDG.E.U16.CONSTANT R45, desc[UR8][R26.64+0x6c] ;  /* 0x00006c081a2d7981 */ /* 0x000ea4000c1e9500 */
[----:B------:R-:W-:-:S02]  /*1490*/  FFMA R52, R33, R24, R52 ;  /* 0x0000001821347223 */ /* 0x000fc40000000034 */
[----:B------:R-:W-:Y:S01]  /*14a0*/  FFMA R50, R33, R50, R25 ;  /* 0x0000003221327223 */ /* 0x000fe20000000019 */
[C---:B------:R-:W-:Y:S01]  /*14b0*/  IMAD.WIDE R24, R18.reuse, 0x24, R28 ;  /* 0x0000002412187825 */ /* 0x040fe200078e021c */
[----:B------:R3:W4:Y:S04]  /*14c0*/  LDG.E.U16.CONSTANT R41, desc[UR8][R34.64+0x6c] ;  /* 0x00006c0822297981 */ /* 0x000728000c1e9500 */
[----:B------:R-:W5:Y:S01]  /*14d0*/  LDG.E.CONSTANT R51, desc[UR8][R24.64+0x4] ;  /* 0x0000040818337981 */ /* 0x000f62000c1e9900 */
[----:B------:R-:W-:-:S05]  /*14e0*/  IMAD.WIDE R32, R18, 0x24, R26 ;  /* 0x0000002412207825 */ /* 0x000fca00078e021a */
[----:B------:R-:W4:Y:S01]  /*14f0*/  LDG.E.U16.CONSTANT R53, desc[UR8][R32.64] ;  /* 0x0000000820357981 */ /* 0x000f22000c1e9500 */
[-C--:B---3--:R-:W-:Y:S02]  /*1500*/  IDP.4A.S8.S8 R35, R39, R46.reuse, RZ ;  /* 0x0000002e27237226 */ /* 0x088fe400000006ff */
[----:B------:R-:W-:-:S04]  /*1510*/  IDP.4A.S8.S8 R46, R49, R46, RZ ;  /* 0x0000002e312e7226 */ /* 0x000fc800000006ff */
[----:B------:R-:W-:Y:S02]  /*1520*/  IMAD R46, R36, R46, RZ ;  /* 0x0000002e242e7224 */ /* 0x000fe400078e02ff */
[----:B------:R-:W-:-:S03]  /*1530*/  IMAD R34, R14, R35, RZ ;  /* 0x000000230e227224 */ /* 0x000fc600078e02ff */
[----:B------:R-:W-:Y:S01]  /*1540*/  I2FP.F32.S32 R46, R46 ;  /* 0x0000002e002e7245 */ /* 0x000fe20000201400 */
[----:B--2---:R-:W-:Y:S01]  /*1550*/  HADD2.F32 R35, -RZ, R45.H0_H0 ;  /* 0x2000002dff237230 */ /* 0x004fe20000004100 */
[----:B------:R-:W-:-:S04]  /*1560*/  I2FP.F32.S32 R45, R34 ;  /* 0x00000022002d7245 */ /* 0x000fc80000201400 */
[C---:B------:R-:W-:Y:S01]  /*1570*/  FFMA R46, R35.reuse, R46, R50 ;  /* 0x0000002e232e7223 */ /* 0x040fe20000000032 */
[----:B------:R-:W-:Y:S02]  /*1580*/  FFMA R45, R35, R45, R52 ;  /* 0x0000002d232d7223 */ /* 0x000fe40000000034 */
[----:B------:R0:W2:Y:S01]  /*1590*/  LDG.E.U16.CONSTANT R52, desc[UR8][R30.64+0x6c] ;  /* 0x00006c081e347981 */ /* 0x0000a2000c1e9500 */
[-C--:B-----5:R-:W-:Y:S02]  /*15a0*/  IDP.4A.S8.S8 R34, R22, R51.reuse, RZ ;  /* 0x0000003316227226 */ /* 0x0a0fe400000006ff */
[----:B------:R-:W-:Y:S02]  /*15b0*/  IDP.4A.S8.S8 R50, R37, R51, RZ ;  /* 0x0000003325327226 */ /* 0x000fe400000006ff */
[----:B------:R-:W-:Y:S01]  /*15c0*/  IMAD R35, R15, R34, RZ ;  /* 0x000000220f237224 */ /* 0x000fe200078e02ff */
[----:B------:R-:W3:Y:S01]  /*15d0*/  LDG.E.CONSTANT R51, desc[UR8][R24.64+0x28] ;  /* 0x0000280818337981 */ /* 0x000ee2000c1e9900 */
[----:B------:R-:W-:-:S02]  /*15e0*/  IMAD R50, R23, R50, RZ ;  /* 0x0000003217327224 */ /* 0x000fc400078e02ff */
[----:B----4-:R-:W-:Y:S01]  /*15f0*/  HADD2.F32 R34, -RZ, R53.H0_H0 ;  /* 0x20000035ff227230 */ /* 0x010fe20000004100 */
[----:B------:R-:W-:Y:S01]  /*1600*/  I2FP.F32.S32 R53, R35 ;  /* 0x0000002300357245 */ /* 0x000fe20000201400 */
[----:B------:R-:W4:Y:S01]  /*1610*/  LDG.E.CONSTANT R30, desc[UR8][R24.64+0x4c] ;  /* 0x00004c08181e7981 */ /* 0x000f22000c1e9900 */
[----:B------:R-:W-:-:S03]  /*1620*/  I2FP.F32.S32 R35, R50 ;  /* 0x0000003200237245 */ /* 0x000fc60000201400 */
[C---:B------:R-:W-:Y:S01]  /*1630*/  FFMA R50, R34.reuse, R53, RZ ;  /* 0x0000003522327223 */ /* 0x040fe200000000ff */
[----:B------:R-:W0:Y:S01]  /*1640*/  LDG.E.U16.CONSTANT R31, desc[UR8][R32.64+0x48] ;  /* 0x00004808201f7981 */ /* 0x000e22000c1e9500 */
[----:B------:R-:W-:-:S03]  /*1650*/  FFMA R35, R34, R35, RZ ;  /* 0x0000002322237223 */ /* 0x000fc600000000ff */
[----:B------:R-:W5:Y:S01]  /*1660*/  LDG.E.U16.CONSTANT R34, desc[UR8][R32.64+0x24] ;  /* 0x0000240820227981 */ /* 0x000f62000c1e9500 */
[----:B------:R-:W-:-:S05]  /*1670*/  HADD2.F32 R41, -RZ, R41.H0_H0 ;  /* 0x20000029ff297230 */ /* 0x000fca0000004100 */
[----:B------:R-:W-:Y:S01]  /*1680*/  FFMA R4, R41, R43, R4 ;  /* 0x0000002b29047223 */ /* 0x000fe20000000004 */
[----:B------:R-:W2:Y:S01]  /*1690*/  LDG.E.U16.CONSTANT R32, desc[UR8][R32.64+0x6c] ;  /* 0x00006c0820207981 */ /* 0x000ea2000c1e9500 */
[-C--:B---3--:R-:W-:Y:S02]  /*16a0*/  IDP.4A.S8.S8 R43, R20, R51.reuse, RZ ;  /* 0x00000033142b7226 */ /* 0x088fe400000006ff */
[----:B------:R-:W-:Y:S02]  /*16b0*/  IDP.4A.S8.S8 R51, R38, R51, RZ ;  /* 0x0000003326337226 */ /* 0x000fe400000006ff */
[----:B------:R-:W-:Y:S02]  /*16c0*/  IMAD R43, R40, R43, RZ ;  /* 0x0000002b282b7224 */ /* 0x000fe400078e02ff */
[----:B------:R-:W-:-:S03]  /*16d0*/  IMAD R51, R42, R51, RZ ;  /* 0x000000332a337224 */ /* 0x000fc600078e02ff */
[----:B------:R-:W-:Y:S02]  /*16e0*/  I2FP.F32.S32 R43, R43 ;  /* 0x0000002b002b7245 */ /* 0x000fe40000201400 */
[----:B------:R-:W-:Y:S01]  /*16f0*/  I2FP.F32.S32 R51, R51 ;  /* 0x0000003300337245 */ /* 0x000fe20000201400 */
[----:B-----5:R-:W-:-:S05]  /*1700*/  HADD2.F32 R34, -RZ, R34.H0_H0 ;  /* 0x20000022ff227230 */ /* 0x020fca0000004100 */
[C---:B------:R-:W-:Y:S01]  /*1710*/  FFMA R50, R34.reuse, R43, R50 ;  /* 0x0000002b22327223 */ /* 0x040fe20000000032 */
[----:B------:R-:W-:Y:S01]  /*1720*/  FFMA R35, R34, R51, R35 ;  /* 0x0000003322237223 */ /* 0x000fe20000000023 */
[-C--:B----4-:R-:W-:Y:S02]  /*1730*/  IDP.4A.S8.S8 R34, R16, R30.reuse, RZ ;  /* 0x0000001e10227226 */ /* 0x090fe400000006ff */
[----:B0-----:R-:W-:Y:S02]  /*1740*/  HADD2.F32 R31, -RZ, R31.H0_H0 ;  /* 0x2000001fff1f7230 */ /* 0x001fe40000004100 */
[----:B--2---:R-:W-:Y:S02]  /*1750*/  HADD2.F32 R52, -RZ, R52.H0_H0 ;  /* 0x20000034ff347230 */ /* 0x004fe40000004100 */
[----:B------:R-:W-:Y:S01]  /*1760*/  FFMA R2, R41, R45, R2 ;  /* 0x0000002d29027223 */ /* 0x000fe20000000002 */
[----:B------:R-:W-:Y:S01]  /*1770*/  IDP.4A.S8.S8 R43, R21, R30, RZ ;  /* 0x0000001e152b7226 */ /* 0x000fe200000006ff */
[----:B------:R0:W2:Y:S01]  /*1780*/  LDG.E.CONSTANT R51, desc[UR8][R24.64+0x70] ;  /* 0x0000700818337981 */ /* 0x0000a2000c1e9900 */
[----:B------:R-:W-:-:S02]  /*1790*/  IMAD R34, R47, R34, RZ ;  /* 0x000000222f227224 */ /* 0x000fc400078e02ff */
[----:B------:R-:W-:-:S03]  /*17a0*/  IMAD R43, R48, R43, RZ ;  /* 0x0000002b302b7224 */ /* 0x000fc600078e02ff */
[----:B------:R-:W-:Y:S02]  /*17b0*/  I2FP.F32.S32 R34, R34 ;  /* 0x0000002200227245 */ /* 0x000fe40000201400 */
[----:B------:R-:W-:-:S03]  /*17c0*/  I2FP.F32.S32 R30, R43 ;  /* 0x0000002b001e7245 */ /* 0x000fc60000201400 */
[C---:B------:R-:W-:Y:S02]  /*17d0*/  FFMA R50, R31.reuse, R34, R50 ;  /* 0x000000221f327223 */ /* 0x040fe40000000032 */
[----:B------:R-:W-:Y:S01]  /*17e0*/  FFMA R43, R31, R30, R35 ;  /* 0x0000001e1f2b7223 */ /* 0x000fe20000000023 */
[----:B------:R-:W-:-:S05]  /*17f0*/  IMAD.WIDE R34, R18, 0x6c, R28 ;  /* 0x0000006c12227825 */ /* 0x000fca00078e021c */
[----:B------:R-:W3:Y:S01]  /*1800*/  LDG.E.CONSTANT R53, desc[UR8][R34.64+0x4] ;  /* 0x0000040822357981 */ /* 0x000ee2000c1e9900 */
[----:B------:R-:W-:-:S04]  /*1810*/  IMAD.WIDE R30, R18, 0x6c, R26 ;  /* 0x0000006c121e7825 */ /* 0x000fc800078e021a */
[----:B------:R-:W-:Y:S01]  /*1820*/  FFMA R5, R52, R44, R5 ;  /* 0x0000002c34057223 */ /* 0x000fe20000000005 */
[----:B------:R-:W4:Y:S04]  /*1830*/  LDG.E.CONSTANT R33, desc[UR8][R34.64+0x28] ;  /* 0x0000280822217981 */ /* 0x000f28000c1e9900 */
[----:B------:R-:W5:Y:S01]  /*1840*/  LDG.E.U16.CONSTANT R44, desc[UR8][R30.64] ;  /* 0x000000081e2c7981 */ /* 0x000f62000c1e9500 */
[-C--:B---3--:R-:W-:Y:S02]  /*1850*/  IDP.4A.S8.S8 R45, R22, R53.reuse, RZ ;  /* 0x00000035162d7226 */ /* 0x088fe400000006ff */
[----:B------:R-:W-:Y:S02]  /*1860*/  IDP.4A.S8.S8 R53, R37, R53, RZ ;  /* 0x0000003525357226 */ /* 0x000fe400000006ff */
[----:B------:R-:W-:-:S02]  /*1870*/  IMAD R45, R15, R45, RZ ;  /* 0x0000002d0f2d7224 */ /* 0x000fc400078e02ff */
[----:B0-----:R-:W-:Y:S02]  /*1880*/  IMAD R25, R23, R53, RZ ;  /* 0x0000003517197224 */ /* 0x001fe400078e02ff */
[----:B-----5:R-:W-:Y:S01]  /*1890*/  HADD2.F32 R24, -RZ, R44.H0_H0 ;  /* 0x2000002cff187230 */ /* 0x020fe20000004100 */
[----:B------:R-:W-:Y:S02]  /*18a0*/  I2FP.F32.S32 R45, R45 ;  /* 0x0000002d002d7245 */ /* 0x000fe40000201400 */
[----:B------:R-:W-:-:S03]  /*18b0*/  I2FP.F32.S32 R25, R25 ;  /* 0x0000001900197245 */ /* 0x000fc60000201400 */
[C---:B------:R-:W-:Y:S02]  /*18c0*/  FFMA R44, R24.reuse, R45, RZ ;  /* 0x0000002d182c7223 */ /* 0x040fe400000000ff */
[----:B------:R-:W-:Y:S02]  /*18d0*/  FFMA R24, R24, R25, RZ ;  /* 0x0000001918187223 */ /* 0x000fe400000000ff */
[----:B------:R-:W3:Y:S01]  /*18e0*/  LDG.E.U16.CONSTANT R25, desc[UR8][R30.64+0x24] ;  /* 0x000024081e197981 */ /* 0x000ee2000c1e9500 */
[-C--:B----4-:R-:W-:Y:S02]  /*18f0*/  IDP.4A.S8.S8 R45, R20, R33.reuse, RZ ;  /* 0x00000021142d7226 */ /* 0x090fe400000006ff */
[----:B------:R-:W-:-:S04]  /*1900*/  IDP.4A.S8.S8 R33, R38, R33, RZ ;  /* 0x0000002126217226 */ /* 0x000fc800000006ff */
[----:B------:R-:W-:-:S05]  /*1910*/  IMAD R33, R42, R33, RZ ;  /* 0x000000212a217224 */ /* 0x000fca00078e02ff */
[----:B------:R-:W-:Y:S01]  /*1920*/  I2FP.F32.S32 R33, R33 ;  /* 0x0000002100217245 */ /* 0x000fe20000201400 */
[----:B------:R-:W-:-:S05]  /*1930*/  IMAD R45, R40, R45, RZ ;  /* 0x0000002d282d7224 */ /* 0x000fca00078e02ff */
[----:B------:R-:W-:Y:S01]  /*1940*/  I2FP.F32.S32 R45, R45 ;  /* 0x0000002d002d7245 */ /* 0x000fe20000201400 */
[----:B------:R-:W-:-:S05]  /*1950*/  IMAD.WIDE R28, R18, 0x90, R28 ;  /* 0x00000090121c7825 */ /* 0x000fca00078e021c */
[----:B------:R-:W4:Y:S01]  /*1960*/  LDG.E.CONSTANT R53, desc[UR8][R28.64+0x4] ;  /* 0x000004081c357981 */ /* 0x000f22000c1e9900 */
[----:B---3--:R-:W-:-:S05]  /*1970*/  HADD2.F32 R25, -RZ, R25.H0_H0 ;  /* 0x20000019ff197230 */ /* 0x008fca0000004100 */
[C---:B------:R-:W-:Y:S02]  /*1980*/  FFMA R24, R25.reuse, R33, R24 ;  /* 0x0000002119187223 */ /* 0x040fe40000000018 */
[----:B------:R-:W3:Y:S01]  /*1990*/  LDG.E.CONSTANT R33, desc[UR8][R34.64+0x4c] ;  /* 0x00004c0822217981 */ /* 0x000ee2000c1e9900 */
[----:B------:R-:W-:-:S03]  /*19a0*/  FFMA R44, R25, R45, R44 ;  /* 0x0000002d192c7223 */ /* 0x000fc6000000002c */
[----:B------:R-:W5:Y:S04]  /*19b0*/  LDG.E.U16.CONSTANT R25, desc[UR8][R30.64+0x48] ;  /* 0x000048081e197981 */ /* 0x000f68000c1e9500 */
[----:B------:R3:W2:Y:S01]  /*19c0*/  LDG.E.U16.CONSTANT R45, desc[UR8][R30.64+0x6c] ;  /* 0x00006c081e2d7981 */ /* 0x0006a2000c1e9500 */
[----:B------:R-:W-:-:S03]  /*19d0*/  FFMA R3, R52, R46, R3 ;  /* 0x0000002e34037223 */ /* 0x000fc60000000003 */
[----:B------:R-:W2:Y:S01]  /*19e0*/  LDG.E.CONSTANT R46, desc[UR8][R34.64+0x70] ;  /* 0x00007008222e7981 */ /* 0x000ea2000c1e9900 */
[----:B----4-:R-:W-:-:S03]  /*19f0*/  IDP.4A.S8.S8 R22, R22, R53, RZ ;  /* 0x0000003516167226 */ /* 0x010fc600000006ff */
[----:B------:R-:W4:Y:S01]  /*1a00*/  LDG.E.CONSTANT R34, desc[UR8][R28.64+0x70] ;  /* 0x000070081c227981 */ /* 0x000f22000c1e9900 */
[----:B------:R-:W-:Y:S02]  /*1a10*/  IMAD R15, R15, R22, RZ ;  /* 0x000000160f0f7224 */ /* 0x000fe400078e02ff */
[----:B------:R-:W-:-:S04]  /*1a20*/  IDP.4A.S8.S8 R37, R37, R53, RZ ;  /* 0x0000003525257226 */ /* 0x000fc800000006ff */
[----:B------:R-:W-:Y:S02]  /*1a30*/  IMAD R37, R23, R37, RZ ;  /* 0x0000002517257224 */ /* 0x000fe400078e02ff */
        /* <DEDUP_REMOVED lines=9> */
[----:B------:R-:W3:Y:S01]  /*1ad0*/  LDG.E.CONSTANT R33, desc[UR8][R28.64+0x28] ;  /* 0x000028081c217981 */ /* 0x000ee2000c1e9900 */
[----:B------:R-:W-:-:S03]  /*1ae0*/  IMAD.WIDE R24, R18, 0x90, R26 ;  /* 0x0000009012187825 */ /* 0x000fc600078e021a */
[----:B------:R2:W5:Y:S04]  /*1af0*/  LDG.E.CONSTANT R31, desc[UR8][R28.64+0x4c] ;  /* 0x00004c081c1f7981 */ /* 0x000568000c1e9900 */
[----:B------:R-:W5:Y:S04]  /*1b00*/  LDG.E.U16.CONSTANT R35, desc[UR8][R24.64] ;  /* 0x0000000818237981 */ /* 0x000f68000c1e9500 */
[----:B------:R-:W5:Y:S04]  /*1b10*/  LDG.E.U16.CONSTANT R22, desc[UR8][R24.64+0x24] ;  /* 0x0000240818167981 */ /* 0x000f68000c1e9500 */
[----:B------:R-:W5:Y:S04]  /*1b20*/  LDG.E.U16.CONSTANT R23, desc[UR8][R24.64+0x48] ;  /* 0x0000480818177981 */ /* 0x000f68000c1e9500 */
[----:B------:R0:W5:Y:S01]  /*1b30*/  LDG.E.U16.CONSTANT R53, desc[UR8][R24.64+0x6c] ;  /* 0x00006c0818357981 */ /* 0x000162000c1e9500 */
[----:B--2---:R-:W-:-:S02]  /*1b40*/  IDP.4A.S8.S8 R29, R39, R51, RZ ;  /* 0x00000033271d7226 */ /* 0x004fc400000006ff */
[----:B------:R-:W-:Y:S02]  /*1b50*/  IDP.4A.S8.S8 R51, R49, R51, RZ ;  /* 0x0000003331337226 */ /* 0x000fe400000006ff */
[----:B------:R-:W-:Y:S02]  /*1b60*/  IMAD R28, R14, R29, RZ ;  /* 0x0000001d0e1c7224 */ /* 0x000fe400078e02ff */
[----:B------:R-:W-:Y:S02]  /*1b70*/  IMAD R51, R36, R51, RZ ;  /* 0x0000003324337224 */ /* 0x000fe400078e02ff */
[----:B------:R-:W-:Y:S01]  /*1b80*/  HADD2.F32 R29, -RZ, R32.H0_H0 ;  /* 0x20000020ff1d7230 */ /* 0x000fe20000004100 */
[----:B------:R-:W-:Y:S02]  /*1b90*/  I2FP.F32.S32 R28, R28 ;  /* 0x0000001c001c7245 */ /* 0x000fe40000201400 */
[----:B------:R-:W-:-:S03]  /*1ba0*/  I2FP.F32.S32 R32, R51 ;  /* 0x0000003300207245 */ /* 0x000fc60000201400 */
[C---:B------:R-:W-:Y:S02]  /*1bb0*/  FFMA R50, R29.reuse, R28, R50 ;  /* 0x0000001c1d327223 */ /* 0x040fe40000000032 */
[----:B------:R-:W-:Y:S01]  /*1bc0*/  FFMA R43, R29, R32, R43 ;  /* 0x000000201d2b7223 */ /* 0x000fe2000000002b */
[----:B------:R-:W-:-:S04]  /*1bd0*/  IDP.4A.S8.S8 R29, R39, R46, RZ ;  /* 0x0000002e271d7226 */ /* 0x000fc800000006ff */
[----:B------:R-:W-:Y:S02]  /*1be0*/  IMAD R29, R14, R29, RZ ;  /* 0x0000001d0e1d7224 */ /* 0x000fe400078e02ff */
[----:B----4-:R-:W-:-:S03]  /*1bf0*/  IDP.4A.S8.S8 R39, R39, R34, RZ ;  /* 0x0000002227277226 */ /* 0x010fc600000006ff */
[----:B0-----:R-:W-:Y:S02]  /*1c00*/  I2FP.F32.S32 R25, R29 ;  /* 0x0000001d00197245 */ /* 0x001fe40000201400 */
[----:B------:R-:W-:Y:S02]  /*1c10*/  IADD3 R26, P0, PT, R26, 0x480, RZ ;  /* 0x000004801a1a7810 */ /* 0x000fe40007f1e0ff */
[----:B------:R-:W-:Y:S02]  /*1c20*/  IADD3 R19, PT, PT, R19, 0x4, RZ ;  /* 0x0000000413137810 */ /* 0x000fe40007ffe0ff */
[----:B------:R-:W-:Y:S02]  /*1c30*/  IADD3.X R27, PT, PT, RZ, R27, RZ, P0, !PT ;  /* 0x0000001bff1b7210 */ /* 0x000fe400007fe4ff */
[----:B------:R-:W-:Y:S01]  /*1c40*/  ISETP.GE.AND P0, PT, R19, R0, PT ;  /* 0x000000001300720c */ /* 0x000fe20003f06270 */
[----:B------:R-:W-:Y:S02]  /*1c50*/  HADD2.F32 R45, -RZ, R45.H0_H0 ;  /* 0x2000002dff2d7230 */ /* 0x000fe40000004100 */
[----:B------:R-:W-:-:S03]  /*1c60*/  FFMA R10, R41, R50, R10 ;  /* 0x00000032290a7223 */ /* 0x000fc6000000000a */
[----:B------:R-:W-:Y:S01]  /*1c70*/  FFMA R25, R45, R25, R44 ;  /* 0x000000192d197223 */ /* 0x000fe2000000002c */
[----:B------:R-:W-:Y:S01]  /*1c80*/  FFMA R11, R52, R43, R11 ;  /* 0x0000002b340b7223 */ /* 0x000fe2000000000b */
[----:B------:R-:W-:Y:S01]  /*1c90*/  VIADD R13, R13, 0x4 ;  /* 0x000000040d0d7836 */ /* 0x000fe20000000000 */
[----:B------:R-:W-:Y:S01]  /*1ca0*/  IADD3 R17, PT, PT, R17, 0x4, RZ ;  /* 0x0000000411117810 */ /* 0x000fe20007ffe0ff */
[----:B------:R-:W-:Y:S01]  /*1cb0*/  FFMA R8, R41, R25, R8 ;  /* 0x0000001929087223 */ /* 0x000fe20000000008 */
[-C--:B---3--:R-:W-:Y:S02]  /*1cc0*/  IDP.4A.S8.S8 R29, R20, R33.reuse, RZ ;  /* 0x00000021141d7226 */ /* 0x088fe400000006ff */
[----:B------:R-:W-:Y:S02]  /*1cd0*/  IDP.4A.S8.S8 R33, R38, R33, RZ ;  /* 0x0000002126217226 */ /* 0x000fe400000006ff */
[----:B-----5:R-:W-:Y:S02]  /*1ce0*/  IDP.4A.S8.S8 R16, R16, R31, RZ ;  /* 0x0000001f10107226 */ /* 0x020fe400000006ff */
[----:B------:R-:W-:Y:S01]  /*1cf0*/  IMAD R40, R40, R29, RZ ;  /* 0x0000001d28287224 */ /* 0x000fe200078e02ff */
[----:B------:R-:W-:Y:S01]  /*1d00*/  I2FP.F32.S32 R29, R15 ;  /* 0x0000000f001d7245 */ /* 0x000fe20000201400 */
[----:B------:R-:W-:Y:S01]  /*1d10*/  IMAD R47, R47, R16, RZ ;  /* 0x000000102f2f7224 */ /* 0x000fe200078e02ff */
[----:B------:R-:W-:Y:S01]  /*1d20*/  I2FP.F32.S32 R15, R37 ;  /* 0x00000025000f7245 */ /* 0x000fe20000201400 */
[----:B------:R-:W-:-:S02]  /*1d30*/  IDP.4A.S8.S8 R21, R21, R31, RZ ;  /* 0x0000001f15157226 */ /* 0x000fc400000006ff */
[----:B------:R-:W-:Y:S02]  /*1d40*/  IMAD R42, R42, R33, RZ ;  /* 0x000000212a2a7224 */ /* 0x000fe400078e02ff */
[----:B------:R-:W-:Y:S02]  /*1d50*/  IMAD R16, R14, R39, RZ ;  /* 0x000000270e107224 */ /* 0x000fe400078e02ff */
[----:B------:R-:W-:Y:S01]  /*1d60*/  HADD2.F32 R14, -RZ, R35.H0_H0 ;  /* 0x20000023ff0e7230 */ /* 0x000fe20000004100 */
[----:B------:R-:W-:Y:S01]  /*1d70*/  I2FP.F32.S32 R42, R42 ;  /* 0x0000002a002a7245 */ /* 0x000fe20000201400 */
[----:B------:R-:W-:Y:S02]  /*1d80*/  IMAD R48, R48, R21, RZ ;  /* 0x0000001530307224 */ /* 0x000fe400078e02ff */
[C---:B------:R-:W-:Y:S02]  /*1d90*/  IDP.4A.S8.S8 R21, R49.reuse, R46, RZ ;  /* 0x0000002e31157226 */ /* 0x040fe400000006ff */
[----:B------:R-:W-:Y:S01]  /*1da0*/  FFMA R15, R14, R15, RZ ;  /* 0x0000000f0e0f7223 */ /* 0x000fe200000000ff */
[----:B------:R-:W-:Y:S01]  /*1db0*/  HADD2.F32 R22, -RZ, R22.H0_H0 ;  /* 0x20000016ff167230 */ /* 0x000fe20000004100 */
[----:B------:R-:W-:Y:S01]  /*1dc0*/  I2FP.F32.S32 R40, R40 ;  /* 0x0000002800287245 */ /* 0x000fe20000201400 */
[----:B------:R-:W-:-:S02]  /*1dd0*/  IDP.4A.S8.S8 R49, R49, R34, RZ ;  /* 0x0000002231317226 */ /* 0x000fc400000006ff */
[----:B------:R-:W-:Y:S01]  /*1de0*/  FFMA R29, R14, R29, RZ ;  /* 0x0000001d0e1d7223 */ /* 0x000fe200000000ff */
[----:B------:R-:W-:Y:S02]  /*1df0*/  IMAD R21, R36, R21, RZ ;  /* 0x0000001524157224 */ /* 0x000fe400078e02ff */
[----:B------:R-:W-:Y:S01]  /*1e00*/  FFMA R42, R22, R42, R15 ;  /* 0x0000002a162a7223 */ /* 0x000fe2000000000f */
[----:B------:R-:W-:Y:S01]  /*1e10*/  IMAD R49, R36, R49, RZ ;  /* 0x0000003124317224 */ /* 0x000fe200078e02ff */
[----:B------:R-:W-:Y:S01]  /*1e20*/  I2FP.F32.S32 R47, R47 ;  /* 0x0000002f002f7245 */ /* 0x000fe20000201400 */
[----:B------:R-:W-:Y:S01]  /*1e30*/  HADD2.F32 R23, -RZ, R23.H0_H0 ;  /* 0x20000017ff177230 */ /* 0x000fe20000004100 */
[----:B------:R-:W-:Y:S01]  /*1e40*/  I2FP.F32.S32 R15, R48 ;  /* 0x00000030000f7245 */ /* 0x000fe20000201400 */
[----:B------:R-:W-:Y:S01]  /*1e50*/  FFMA R40, R22, R40, R29 ;  /* 0x0000002816287223 */ /* 0x000fe2000000001d */
[----:B------:R-:W-:Y:S01]  /*1e60*/  HADD2.F32 R53, -RZ, R53.H0_H0 ;  /* 0x20000035ff357230 */ /* 0x000fe20000004100 */
[----:B------:R-:W-:-:S02]  /*1e70*/  I2FP.F32.S32 R21, R21 ;  /* 0x0000001500157245 */ /* 0x000fc40000201400 */
[----:B------:R-:W-:Y:S01]  /*1e80*/  I2FP.F32.S32 R16, R16 ;  /* 0x0000001000107245 */ /* 0x000fe20000201400 */
[C---:B------:R-:W-:Y:S01]  /*1e90*/  FFMA R40, R23.reuse, R47, R40 ;  /* 0x0000002f17287223 */ /* 0x040fe20000000028 */
[----:B------:R-:W-:Y:S01]  /*1ea0*/  I2FP.F32.S32 R49, R49 ;  /* 0x0000003100317245 */ /* 0x000fe20000201400 */
[----:B------:R-:W-:Y:S01]  /*1eb0*/  FFMA R42, R23, R15, R42 ;  /* 0x0000000f172a7223 */ /* 0x000fe2000000002a */
[----:B------:R-:W-:Y:S01]  /*1ec0*/  FFMA R30, R45, R21, R30 ;  /* 0x000000152d1e7223 */ /* 0x000fe2000000001e */
[C---:B------:R-:W-:Y:S02]  /*1ed0*/  FFMA R15, R53.reuse, R16, R40 ;  /* 0x00000010350f7223 */ /* 0x040fe40000000028 */
[----:B------:R-:W-:Y:S01]  /*1ee0*/  FFMA R42, R53, R49, R42 ;  /* 0x00000031352a7223 */ /* 0x000fe2000000002a */
[C---:B------:R-:W-:Y:S01]  /*1ef0*/  FFMA R9, R52.reuse, R30, R9 ;  /* 0x0000001e34097223 */ /* 0x040fe20000000009 */
[----:B------:R-:W-:Y:S02]  /*1f00*/  FFMA R6, R41, R15, R6 ;  /* 0x0000000f29067223 */ /* 0x000fe40000000006 */
[----:B------:R-:W-:Y:S01]  /*1f10*/  FFMA R7, R52, R42, R7 ;  /* 0x0000002a34077223 */ /* 0x000fe20000000007 */
[----:B------:R-:W-:Y:S06]  /*1f20*/  @!P0 BRA `(.L_x_304) ;  /* 0xffffffe000f48947 */ /* 0x000fec000383ffff */
[----:B------:R-:W-:Y:S05]  /*1f30*/  BSYNC.RECONVERGENT B1 ;  /* 0x0000000000017941 */ /* 0x000fea0003800200 */
.L_x_303:
[----:B------:R0:W-:Y:S04]  /*1f40*/  STL.64 [R1], R2 ;  /* 0x0000000201007387 */ /* 0x0001e80000100a00 */
[----:B------:R0:W-:Y:S04]  /*1f50*/  STL.64 [R1+0x8], R10 ;  /* 0x0000080a01007387 */ /* 0x0001e80000100a00 */
[----:B------:R0:W-:Y:S04]  /*1f60*/  STL.64 [R1+0x10], R4 ;  /* 0x0000100401007387 */ /* 0x0001e80000100a00 */
[----:B------:R0:W-:Y:S04]  /*1f70*/  STL.64 [R1+0x18], R8 ;  /* 0x0000180801007387 */ /* 0x0001e80000100a00 */
[----:B------:R0:W-:Y:S02]  /*1f80*/  STL.64 [R1+0x20], R6 ;  /* 0x0000200601007387 */ /* 0x0001e40000100a00 */
.L_x_302:
[----:B------:R-:W-:Y:S05]  /*1f90*/  BSYNC.RECONVERGENT B0 ;  /* 0x0000000000007941 */ /* 0x000fea0003800200 */
.L_x_301:
        /* <DEDUP_REMOVED lines=21> */
.L_x_306:
[----:B------:R-:W-:Y:S05]  /*20f0*/  BSYNC.RECONVERGENT B0 ;  /* 0x0000000000007941 */ /* 0x000fea0003800200 */
.L_x_305:
        /* <DEDUP_REMOVED lines=15> */
[----:B------:R-:W3:Y:S01]  /*21f0*/  LDS R20, [R16+0x380] ;  /* 0x0003800010147984 */ /* 0x000ee20000000800 */
[----:B--2---:R-:W-:Y:S01]  /*2200*/  FADD R13, R13, R2 ;  /* 0x000000020d0d7221 */ /* 0x004fe20000000000 */
[----:B0-----:R-:W-:-:S04]  /*2210*/  FADD R3, R0, R3 ;  /* 0x0000000300037221 */ /* 0x001fc80000000000 */
[----:B------:R-:W0:Y:S01]  /*2220*/  SHFL.BFLY PT, R0, R13, 0x10, 0x1f ;  /* 0x0e001f000d007f89 */ /* 0x000e2200000e0000 */
[----:B-1----:R-:W-:-:S03]  /*2230*/  FADD R15, R15, R10 ;  /* 0x0000000a0f0f7221 */ /* 0x002fc60000000000 */
[----:B------:R-:W1:Y:S01]  /*2240*/  SHFL.BFLY PT, R2, R3, 0x10, 0x1f ;  /* 0x0e001f0003027f89 */ /* 0x000e6200000e0000 */
[----:B----4-:R-:W-:Y:S01]  /*2250*/  FADD R14, R14, R11 ;  /* 0x0000000b0e0e7221 */ /* 0x010fe20000000000 */
[----:B-----5:R-:W-:Y:S02]  /*2260*/  FADD R19, R19, R4 ;  /* 0x0000000413137221 */ /* 0x020fe40000000000 */
[----:B------:R-:W2:Y:S01]  /*2270*/  SHFL.BFLY PT, R4, R15, 0x10, 0x1f ;  /* 0x0e001f000f047f89 */ /* 0x000ea200000e0000 */
[----:B---3--:R-:W-:-:S03]  /*2280*/  FADD R18, R18, R5 ;  /* 0x0000000512127221 */ /* 0x008fc60000000000 */
[----:B------:R-:W3:Y:S01]  /*2290*/  SHFL.BFLY PT, R5, R14, 0x10, 0x1f ;  /* 0x0e001f000e057f89 */ /* 0x000ee200000e0000 */
        /* <DEDUP_REMOVED lines=32> */
[----:B--2---:R-:W-:-:S03]  /*24a0*/  FADD R19, R20, R19 ;  /* 0x0000001314137221 */ /* 0x004fc60000000000 */
[----:B------:R-:W2:Y:S01]  /*24b0*/  SHFL.BFLY PT, R14, R13, 0x4, 0x1f ;  /* 0x0c801f000d0e7f89 */ /* 0x000ea200000e0000 */
[----:B------:R-:W-:-:S03]  /*24c0*/  FADD R23, R23, R18 ;  /* 0x0000001217177221 */ /* 0x000fc60000000000 */
[----:B------:R-:W5:Y:S04]  /*24d0*/  SHFL.BFLY PT, R20, R19, 0x4, 0x1f ;  /* 0x0c801f0013147f89 */ /* 0x000f6800000e0000 */
[----:B------:R-:W5:Y:S01]  /*24e0*/  SHFL.BFLY PT, R18, R15, 0x4, 0x1f ;  /* 0x0c801f000f127f89 */ /* 0x000f6200000e0000 */
[----:B---3--:R-:W-:-:S03]  /*24f0*/  FADD R0, R3, R0 ;  /* 0x0000000003007221 */ /* 0x008fc60000000000 */
[----:B------:R-:W3:Y:S01]  /*2500*/  SHFL.BFLY PT, R22, R23, 0x4, 0x1f ;  /* 0x0c801f0017167f89 */ /* 0x000ee200000e0000 */
[----:B----4-:R-:W-:Y:S01]  /*2510*/  FADD R2, R5, R2 ;  /* 0x0000000205027221 */ /* 0x010fe20000000000 */
[----:B0-----:R-:W-:Y:S02]  /*2520*/  FADD R8, R9, R4 ;  /* 0x0000000409087221 */ /* 0x001fe40000000000 */
[----:B------:R-:W0:Y:S01]  /*2530*/  SHFL.BFLY PT, R3, R0, 0x2, 0x1f ;  /* 0x0c401f0000037f89 */ /* 0x000e2200000e0000 */
[----:B-1----:R-:W-:-:S03]  /*2540*/  FADD R10, R11, R10 ;  /* 0x0000000a0b0a7221 */ /* 0x002fc60000000000 */
[----:B------:R-:W1:Y:S01]  /*2550*/  SHFL.BFLY PT, R5, R2, 0x2, 0x1f ;  /* 0x0c401f0002057f89 */ /* 0x000e6200000e0000 */
[----:B--2---:R-:W-:-:S03]  /*2560*/  FADD R14, R13, R14 ;  /* 0x0000000e0d0e7221 */ /* 0x004fc60000000000 */
[----:B------:R-:W2:Y:S01]  /*2570*/  SHFL.BFLY PT, R9, R8, 0x2, 0x1f ;  /* 0x0c401f0008097f89 */ /* 0x000ea200000e0000 */
[----:B-----5:R-:W-:-:S03]  /*2580*/  FADD R20, R19, R20 ;  /* 0x0000001413147221 */ /* 0x020fc60000000000 */
[----:B------:R-:W4:Y:S01]  /*2590*/  SHFL.BFLY PT, R11, R10, 0x2, 0x1f ;  /* 0x0c401f000a0b7f89 */ /* 0x000f2200000e0000 */
        /* <DEDUP_REMOVED lines=8> */
[----:B--2---:R-:W-:Y:S02]  /*2620*/  FADD R9, R8, R9 ;  /* 0x0000000908097221 */ /* 0x004fe40000000000 */
[----:B------:R-:W1:Y:S01]  /*2630*/  SHFL.BFLY PT, R4, R3, 0x1, 0x1f ;  /* 0x0c201f0003047f89 */ /* 0x000e6200000e0000 */
[----:B----4-:R-:W-:-:S03]  /*2640*/  FADD R11, R10, R11 ;  /* 0x0000000b0a0b7221 */ /* 0x010fc60000000000 */
        /* <DEDUP_REMOVED lines=8> */
[----:B------:R-:W0:Y:S01]  /*26d0*/  SHFL.BFLY PT, R14, R15, 0x1, 0x1f ;  /* 0x0c201f000f0e7f89 */ /* 0x000e2200000e0000 */
[----:B------:R-:W0:Y:S03]  /*26e0*/  @!P0 LDC R22, c[0x0][0x3a4] ;  /* 0x0000e900ff168b82 */ /* 0x000e260000000800 */
[----:B------:R-:W0:Y:S01]  /*26f0*/  SHFL.BFLY PT, R18, R19, 0x1, 0x1f ;  /* 0x0c201f0013127f89 */ /* 0x000e2200000e0000 */
[----:B-1----:R-:W-:-:S03]  /*2700*/  FADD R4, R3, R4 ;  /* 0x0000000403047221 */ /* 0x002fc60000000000 */
[----:B------:R-:W1:Y:S01]  /*2710*/  SHFL.BFLY PT, R20, R21, 0x1, 0x1f ;  /* 0x0c201f0015147f89 */ /* 0x000e6200000e0000 */
[----:B--2---:R-:W-:Y:S01]  /*2720*/  FADD R5, R5, R0 ;  /* 0x0000000005057221 */ /* 0x004fe20000000000 */
[----:B------:R-:W-:Y:S01]  /*2730*/  LEA R0, R17, R12, 0x2 ;  /* 0x0000000c11007211 */ /* 0x000fe200078e10ff */
[----:B----4-:R-:W-:-:S03]  /*2740*/  FADD R8, R9, R8 ;  /* 0x0000000809087221 */ /* 0x010fc60000000000 */
        /* <DEDUP_REMOVED lines=24> */
[----:B0-----:R-:W-:-:S03]  /*28d0*/  FADD R7, R6, R7 ;  /* 0x0000000706077221 */ /* 0x001fc60000000000 */
[----:B------:R-:W0:Y:S01]  /*28e0*/  @!P0 LDC R6, c[0x0][0x3a4] ;  /* 0x0000e900ff068b82 */ /* 0x000e220000000800 */
[----:B------:R-:W-:Y:S01]  /*28f0*/  FADD R12, R8, R9 ;  /* 0x00000009080c7221 */ /* 0x000fe20000000000 */
[----:B------:R-:W1:Y:S04]  /*2900*/  SHFL.BFLY PT, R10, R7, 0x4, 0x1f ;  /* 0x0c801f00070a7f89 */ /* 0x000e6800000e0000 */
[----:B------:R-:W1:Y:S02]  /*2910*/  SHFL.BFLY PT, R9, R12, 0x4, 0x1f ;  /* 0x0c801f000c097f89 */ /* 0x000e6400000e0000 */
[----:B-1----:R-:W-:Y:S01]  /*2920*/  FADD R16, R7, R10 ;  /* 0x0000000a07107221 */ /* 0x002fe20000000000 */
[----:B------:R-:W-:-:S04]  /*2930*/  FADD R19, R12, R9 ;  /* 0x000000090c137221 */ /* 0x000fc80000000000 */
[----:B------:R-:W1:Y:S01]  /*2940*/  SHFL.BFLY PT, R9, R16, 0x2, 0x1f ;  /* 0x0c401f0010097f89 */ /* 0x000e6200000e0000 */
[----:B------:R-:W0:Y:S03]  /*2950*/  @!P0 LDC.64 R12, c[0x0][0x390] ;  /* 0x0000e400ff0c8b82 */ /* 0x000e260000000a00 */
[----:B------:R-:W1:Y:S01]  /*2960*/  SHFL.BFLY PT, R10, R19, 0x2, 0x1f ;  /* 0x0c401f00130a7f89 */ /* 0x000e6200000e0000 */
[----:B------:R-:W-:Y:S02]  /*2970*/  VIADD R17, R17, UR4 ;  /* 0x0000000411117c36 */ /* 0x000fe40008000000 */
[----:B-1----:R-:W-:Y:S02]  /*2980*/  FADD R18, R16, R9 ;  /* 0x0000000910127221 */ /* 0x002fe40000000000 */
[----:B------:R-:W1:Y:S01]  /*2990*/  @!P0 LDC.64 R8, c[0x0][0x390] ;  /* 0x0000e400ff088b82 */ /* 0x000e620000000a00 */
[----:B------:R-:W-:-:S02]  /*29a0*/  FADD R20, R19, R10 ;  /* 0x0000000a13147221 */ /* 0x000fc40000000000 */
[----:B------:R-:W1:Y:S05]  /*29b0*/  SHFL.BFLY PT, R23, R18, 0x1, 0x1f ;  /* 0x0c201f0012177f89 */ /* 0x000e6a00000e0000 */
[----:B------:R-:W1:Y:S01]  /*29c0*/  @!P0 LDC.64 R10, c[0x0][0x390] ;  /* 0x0000e400ff0a8b82 */ /* 0x000e620000000a00 */
[----:B------:R-:W1:Y:S01]  /*29d0*/  SHFL.BFLY PT, R25, R20, 0x1, 0x1f ;  /* 0x0c201f0014197f89 */ /* 0x000e6200000e0000 */
[----:B------:R-:W-:Y:S02]  /*29e0*/  @!P0 IADD3 R7, PT, PT, R17, R22, RZ ;  /* 0x0000001611078210 */ /* 0x000fe40007ffe0ff */
[----:B0-----:R-:W-:Y:S01]  /*29f0*/  @!P0 LEA R19, R6, R17, 0x1 ;  /* 0x0000001106138211 */ /* 0x001fe200078e08ff */
[----:B------:R-:W-:-:S04]  /*2a00*/  @!P0 IMAD R21, R24, 0x3, R17 ;  /* 0x0000000318158824 */ /* 0x000fc800078e0211 */
[----:B------:R-:W-:-:S04]  /*2a10*/  @!P0 IMAD.WIDE.U32 R12, R19, 0x4, R12 ;  /* 0x00000004130c8825 */ /* 0x000fc800078e000c */
[----:B------:R-:W-:-:S04]  /*2a20*/  @!P0 IMAD.WIDE.U32 R14, R21, 0x4, R14 ;  /* 0x00000004150e8825 */ /* 0x000fc800078e000e */
[----:B-1----:R-:W-:-:S04]  /*2a30*/  @!P0 IMAD.WIDE.U32 R8, R17, 0x4, R8 ;  /* 0x0000000411088825 */ /* 0x002fc800078e0008 */
[----:B------:R-:W-:Y:S01]  /*2a40*/  FADD R6, R18, R23 ;  /* 0x0000001712067221 */ /* 0x000fe20000000000 */
[----:B------:R-:W-:-:S04]  /*2a50*/  @!P0 IMAD.WIDE.U32 R10, R7, 0x4, R10 ;  /* 0x00000004070a8825 */ /* 0x000fc800078e000a */
[----:B------:R-:W-:-:S05]  /*2a60*/  FADD R7, R20, R25 ;  /* 0x0000001914077221 */ /* 0x000fca0000000000 */
        /* <DEDUP_REMOVED lines=13> */
.L_x_307:
        /* <DEDUP_REMOVED lines=12> */
.L_x_772:


//--------------------- .text.mul_mat_vec_q2_K_q8_1_cuda5 --------------------------
	.section	.text.mul_mat_vec_q2_K_q8_1_cuda5,"ax",@progbits
	.align	128
        .global         mul_mat_vec_q2_K_q8_1_cuda5
        .type           mul_mat_vec_q2_K_q8_1_cuda5,@function
        .size           mul_mat_vec_q2_K_q8_1_cuda5,(.L_x_773 - mul_mat_vec_q2_K_q8_1_cuda5)
        .other          mul_mat_vec_q2_K_q8_1_cuda5,@"STO_CUDA_ENTRY STV_DEFAULT"
mul_mat_vec_q2_K_q8_1_cuda5:
.text.mul_mat_vec_q2_K_q8_1_cuda5:
        /* <DEDUP_REMOVED lines=48> */
.L_x_311:
[----:B------:R-:W0:Y:S01]  /*0300*/  S2R R13, SR_TID.X ;  /* 0x00000000000d7919 */ /* 0x000e220000002100 */
[----:B------:R-:W1:Y:S01]  /*0310*/  LDC.64 R20, c[0x0][0x380] ;  /* 0x0000e000ff147b82 */ /* 0x000e620000000a00 */
[----:B------:R-:W-:Y:S01]  /*0320*/  MOV R19, RZ ;  /* 0x000000ff00137202 */ /* 0x000fe20000000f00 */
[----:B------:R-:W-:Y:S01]  /*0330*/  IMAD.WIDE R66, R27, 0x24, R14 ;  /* 0x000000241b427825 */ /* 0x000fe200078e020e */
[----:B------:R-:W2:Y:S04]  /*0340*/  LDG.E.U16.CONSTANT R48, desc[UR8][R14.64] ;  /* 0x000000080e307981 */ /* 0x000ea8000c1e9500 */
[----:B------:R-:W3:Y:S04]  /*0350*/  LDG.E.U16.CONSTANT R57, desc[UR8][R66.64+0x24] ;  /* 0x0000240842397981 */ /* 0x000ee8000c1e9500 */
[----:B------:R-:W4:Y:S04]  /*0360*/  LDG.E.U16.CONSTANT R53, desc[UR8][R14.64+0x24] ;  /* 0x000024080e357981 */ /* 0x000f28000c1e9500 */
[----:B------:R-:W5:Y:S04]  /*0370*/  LDG.E.U16.CONSTANT R49, desc[UR8][R66.64+0x48] ;  /* 0x0000480842317981 */ /* 0x000f68000c1e9500 */
[----:B------:R-:W5:Y:S04]  /*0380*/  LDG.E.U16.CONSTANT R52, desc[UR8][R66.64+0x6c] ;  /* 0x00006c0842347981 */ /* 0x000f68000c1e9500 */
[----:B------:R-:W5:Y:S01]  /*0390*/  LDG.E.U16.CONSTANT R63, desc[UR8][R14.64+0x48] ;  /* 0x000048080e3f7981 */ /* 0x000f62000c1e9500 */
[----:B-1----:R-:W-:-:S03]  /*03a0*/  IMAD.WIDE R54, R25, 0x54, R20 ;  /* 0x0000005419367825 */ /* 0x002fc600078e0214 */
[----:B------:R-:W5:Y:S01]  /*03b0*/  LDG.E.U16.CONSTANT R58, desc[UR8][R14.64+0x6c] ;  /* 0x00006c080e3a7981 */ /* 0x000f62000c1e9500 */
[----:B0-----:R-:W-:Y:S02]  /*03c0*/  SHF.R.U32.HI R17, RZ, 0x2, R13 ;  /* 0x00000002ff117819 */ /* 0x001fe4000001160d */
[----:B------:R-:W-:Y:S01]  /*03d0*/  SHF.L.U32 R16, R13, 0x2, RZ ;  /* 0x000000020d107819 */ /* 0x000fe200000006ff */
[----:B------:R-:W-:Y:S01]  /*03e0*/  IMAD.WIDE R20, R24, 0x54, R20 ;  /* 0x0000005418147825 */ /* 0x000fe200078e0214 */
[----:B------:R-:W-:Y:S01]  /*03f0*/  LOP3.LUT R22, R17, 0x1, RZ, 0xc0, !PT ;  /* 0x0000000111167812 */ /* 0x000fe200078ec0ff */
[----:B------:R-:W5:Y:S01]  /*0400*/  LDG.E.CONSTANT R62, desc[UR8][R54.64+0x50] ;  /* 0x00005008363e7981 */ /* 0x000f62000c1e9900 */
[----:B------:R-:W-:Y:S02]  /*0410*/  LOP3.LUT R18, R16, 0x1c, RZ, 0xc0, !PT ;  /* 0x0000001c10127812 */ /* 0x000fe400078ec0ff */
[----:B------:R-:W-:Y:S02]  /*0420*/  LOP3.LUT R33, R22, 0x8, R13, 0xf8, !PT ;  /* 0x0000000816217812 */ /* 0x000fe400078ef80d */
[----:B------:R-:W-:Y:S01]  /*0430*/  LOP3.LUT R31, R16, 0x3c, RZ, 0xc0, !PT ;  /* 0x0000003c101f7812 */ /* 0x000fe200078ec0ff */
[----:B------:R-:W-:Y:S01]  /*0440*/  IMAD.WIDE R16, R27, 0x24, R18 ;  /* 0x000000241b107825 */ /* 0x000fe200078e0212 */
[-C--:B------:R-:W-:Y:S01]  /*0450*/  IADD3 R64, P1, PT, R33, R54.reuse, RZ ;  /* 0x0000003621407210 */ /* 0x080fe20007f3e0ff */
[----:B------:R-:W2:Y:S01]  /*0460*/  LDG.E.U16.CONSTANT R13, desc[UR8][R66.64] ;  /* 0x00000008420d7981 */ /* 0x000ea2000c1e9500 */
[----:B------:R-:W-:-:S02]  /*0470*/  IADD3 R22, P0, PT, R31, R54, RZ ;  /* 0x000000361f167210 */ /* 0x000fc40007f1e0ff */
[-C--:B------:R-:W-:Y:S02]  /*0480*/  IADD3.X R65, PT, PT, RZ, R55.reuse, RZ, P1, !PT ;  /* 0x00000037ff417210 */ /* 0x080fe40000ffe4ff */
[----:B------:R-:W-:Y:S02]  /*0490*/  IADD3.X R23, PT, PT, RZ, R55, RZ, P0, !PT ;  /* 0x00000037ff177210 */ /* 0x000fe400007fe4ff */
[----:B------:R-:W-:Y:S01]  /*04a0*/  IADD3 R70, P0, PT, R16, R14, RZ ;  /* 0x0000000e10467210 */ /* 0x000fe20007f1e0ff */
[----:B------:R-:W4:Y:S04]  /*04b0*/  LDG.E.U8.CONSTANT R37, desc[UR8][R64.64] ;  /* 0x0000000840257981 */ /* 0x000f28000c1e9100 */
[----:B------:R-:W5:Y:S01]  /*04c0*/  LDG.E.U8.CONSTANT R72, desc[UR8][R64.64+0x2] ;  /* 0x0000020840487981 */ /* 0x000f62000c1e9100 */
[----:B------:R-:W-:-:S03]  /*04d0*/  IADD3.X R71, PT, PT, R17, R15, RZ, P0, !PT ;  /* 0x0000000f11477210 */ /* 0x000fc600007fe4ff */
[----:B------:R0:W2:Y:S04]  /*04e0*/  LDG.E.CONSTANT R51, desc[UR8][R22.64+0x10] ;  /* 0x0000100816337981 */ /* 0x0000a8000c1e9900 */
[----:B------:R-:W2:Y:S01]  /*04f0*/  LDG.E.CONSTANT R68, desc[UR8][R70.64+0x4] ;  /* 0x0000040846447981 */ /* 0x000ea2000c1e9900 */
[----:B------:R-:W-:-:S03]  /*0500*/  IADD3 R16, P0, PT, R33, R20, RZ ;  /* 0x0000001421107210 */ /* 0x000fc60007f1e0ff */
[----:B------:R-:W2:Y:S01]  /*0510*/  LDG.E.CONSTANT R44, desc[UR8][R70.64+0x28] ;  /* 0x00002808462c7981 */ /* 0x000ea2000c1e9900 */
[----:B------:R-:W-:Y:S02]  /*0520*/  IADD3 R30, P1, PT, R31, R20, RZ ;  /* 0x000000141f1e7210 */ /* 0x000fe40007f3e0ff */
[-C--:B------:R-:W-:Y:S01]  /*0530*/  IADD3.X R17, PT, PT, RZ, R21.reuse, RZ, P0, !PT ;  /* 0x00000015ff117210 */ /* 0x080fe200007fe4ff */
[----:B------:R-:W2:Y:S01]  /*0540*/  LDG.E.U8.CONSTANT R50, desc[UR8][R64.64+0x4] ;  /* 0x0000040840327981 */ /* 0x000ea2000c1e9100 */
[----:B------:R-:W-:-:S03]  /*0550*/  IADD3.X R31, PT, PT, RZ, R21, RZ, P1, !PT ;  /* 0x00000015ff1f7210 */ /* 0x000fc60000ffe4ff */
[----:B------:R-:W2:Y:S04]  /*0560*/  LDG.E.U8.CONSTANT R47, desc[UR8][R16.64] ;  /* 0x00000008102f7981 */ /* 0x000ea8000c1e9100 */
[----:B------:R-:W2:Y:S04]  /*0570*/  LDG.E.CONSTANT R34, desc[UR8][R30.64+0x10] ;  /* 0x000010081e227981 */ /* 0x000ea8000c1e9900 */
[----:B------:R-:W2:Y:S01]  /*0580*/  LDG.E.U8.CONSTANT R45, desc[UR8][R16.64+0x2] ;  /* 0x00000208102d7981 */ /* 0x000ea2000c1e9100 */
[----:B------:R-:W-:-:S03]  /*0590*/  IADD3 R42, P0, PT, R18, R14, RZ ;  /* 0x0000000e122a7210 */ /* 0x000fc60007f1e0ff */
[----:B------:R-:W2:Y:S01]  /*05a0*/  LDG.E.CONSTANT R35, desc[UR8][R70.64+0x4c] ;  /* 0x00004c0846237981 */ /* 0x000ea2000c1e9900 */
[----:B------:R-:W-:-:S03]  /*05b0*/  IADD3.X R43, PT, PT, RZ, R15, RZ, P0, !PT ;  /* 0x0000000fff2b7210 */ /* 0x000fc600007fe4ff */
[----:B------:R2:W2:Y:S04]  /*05c0*/  LDG.E.U8.CONSTANT R59, desc[UR8][R64.64+0x6] ;  /* 0x00000608403b7981 */ /* 0x0004a8000c1e9100 */
[----:B------:R-:W2:Y:S04]  /*05d0*/  LDG.E.CONSTANT R46, desc[UR8][R42.64+0x4] ;  /* 0x000004082a2e7981 */ /* 0x000ea8000c1e9900 */
[----:B------:R-:W2:Y:S04]  /*05e0*/  LDG.E.CONSTANT R60, desc[UR8][R42.64+0x28] ;  /* 0x000028082a3c7981 */ /* 0x000ea8000c1e9900 */
[----:B------:R-:W2:Y:S01]  /*05f0*/  LDG.E.CONSTANT R30, desc[UR8][R70.64+0x70] ;  /* 0x00007008461e7981 */ /* 0x000ea2000c1e9900 */
[----:B0-----:R-:W-:-:S03]  /*0600*/  IMAD.WIDE R22, R27, 0x48, R18 ;  /* 0x000000481b167825 */ /* 0x001fc600078e0212 */
[----:B------:R-:W2:Y:S01]  /*0610*/  LDG.E.CONSTANT R36, desc[UR8][R42.64+0x4c] ;  /* 0x00004c082a247981 */ /* 0x000ea2000c1e9900 */
[----:B------:R-:W-:Y:S01]  /*0620*/  IADD3 R40, P0, PT, R22, R14, RZ ;  /* 0x0000000e16287210 */ /* 0x000fe20007f1e0ff */
[----:B------:R-:W-:Y:S02]  /*0630*/  IMAD.WIDE R38, R27, 0x48, R14 ;  /* 0x000000481b267825 */ /* 0x000fe400078e020e */
[----:B------:R0:W2:Y:S01]  /*0640*/  LDG.E.CONSTANT R33, desc[UR8][R42.64+0x70] ;  /* 0x000070082a217981 */ /* 0x0000a2000c1e9900 */
[----:B------:R-:W-:-:S03]  /*0650*/  IADD3.X R41, PT, PT, R23, R15, RZ, P0, !PT ;  /* 0x0000000f17297210 */ /* 0x000fc600007fe4ff */
[----:B------:R-:W2:Y:S04]  /*0660*/  LDG.E.U16.CONSTANT R23, desc[UR8][R38.64] ;  /* 0x0000000826177981 */ /* 0x000ea8000c1e9500 */
[----:B------:R-:W2:Y:S04]  /*0670*/  LDG.E.CONSTANT R32, desc[UR8][R40.64+0x4] ;  /* 0x0000040828207981 */ /* 0x000ea8000c1e9900 */
[----:B------:R-:W2:Y:S04]  /*0680*/  LDG.E.CONSTANT R26, desc[UR8][R40.64+0x28] ;  /* 0x00002808281a7981 */ /* 0x000ea8000c1e9900 */
[----:B------:R-:W2:Y:S04]  /*0690*/  LDG.E.U16.CONSTANT R67, desc[UR8][R38.64+0x24] ;  /* 0x0000240826437981 */ /* 0x000ea8000c1e9500 */
[----:B------:R-:W2:Y:S04]  /*06a0*/  LDG.E.CONSTANT R31, desc[UR8][R40.64+0x4c] ;  /* 0x00004c08281f7981 */ /* 0x000ea8000c1e9900 */
[----:B------:R-:W2:Y:S04]  /*06b0*/  LDG.E.U16.CONSTANT R61, desc[UR8][R38.64+0x48] ;  /* 0x00004808263d7981 */ /* 0x000ea8000c1e9500 */
[----:B------:R-:W2:Y:S04]  /*06c0*/  LDG.E.CONSTANT R28, desc[UR8][R40.64+0x70] ;  /* 0x00007008281c7981 */ /* 0x000ea8000c1e9900 */
[----:B------:R1:W2:Y:S01]  /*06d0*/  LDG.E.U16.CONSTANT R56, desc[UR8][R38.64+0x6c] ;  /* 0x00006c0826387981 */ /* 0x0002a2000c1e9500 */
[----:B---3--:R-:W-:Y:S01]  /*06e0*/  HADD2.F32 R57, -RZ, R57.H0_H0 ;  /* 0x20000039ff397230 */ /* 0x008fe20000004100 */
[----:B----4-:R-:W-:-:S02]  /*06f0*/  SHF.R.U32.HI R22, RZ, 0x4, R37 ;  /* 0x00000004ff167819 */ /* 0x010fc40000011625 */
[----:B-----5:R-:W-:Y:S02]  /*0700*/  SHF.R.U32.HI R54, RZ, 0x4, R72 ;  /* 0x00000004ff367819 */ /* 0x020fe40000011648 */
[----:B------:R-:W-:Y:S02]  /*0710*/  LEA R22, R22, R22, 0x8 ;  /* 0x0000001616167211 */ /* 0x000fe400078e40ff */
[----:B--2---:R-:W-:Y:S02]  /*0720*/  SHF.R.U32.HI R65, RZ, 0x2, R51 ;  /* 0x00000002ff417819 */ /* 0x004fe40000011633 */
[----:B------:R-:W-:Y:S02]  /*0730*/  LOP3.LUT R69, R51, 0x3030303, RZ, 0xc0, !PT ;  /* 0x0303030333457812 */ /* 0x000fe400078ec0ff */
[----:B------:R-:W-:Y:S02]  /*0740*/  LOP3.LUT R55, R37, 0xf, RZ, 0xc0, !PT ;  /* 0x0000000f25377812 */ /* 0x000fe400078ec0ff */
[----:B------:R-:W-:-:S02]  /*0750*/  LEA R54, R54, R54, 0x8 ;  /* 0x0000003636367211 */ /* 0x000fc400078e40ff */
[----:B------:R-:W-:Y:S01]  /*0760*/  LEA R37, R22, R22, 0x10 ;  /* 0x0000001616257211 */ /* 0x000fe200078e80ff */
[----:B0-----:R-:W-:Y:S01]  /*0770*/  IDP.4A.S8.S8 R42, R69, R68, RZ ;  /* 0x00000044452a7226 */ /* 0x001fe200000006ff */
[----:B------:R-:W-:Y:S02]  /*0780*/  LOP3.LUT R65, R65, 0x3030303, RZ, 0xc0, !PT ;  /* 0x0303030341417812 */ /* 0x000fe400078ec0ff */
[----:B-1----:R-:W-:Y:S01]  /*0790*/  LEA R39, R54, R54, 0x10 ;  /* 0x0000003636277211 */ /* 0x002fe200078e80ff */
[----:B------:R-:W-:Y:S01]  /*07a0*/  IDP.4A.S8.S8 R22, R37, R68, RZ ;  /* 0x0000004425167226 */ /* 0x000fe200000006ff */
[----:B------:R-:W-:Y:S01]  /*07b0*/  LOP3.LUT R64, R72, 0xf, RZ, 0xc0, !PT ;  /* 0x0000000f48407812 */ /* 0x000fe200078ec0ff */
[----:B------:R-:W-:Y:S02]  /*07c0*/  IDP.4A.S8.S8 R41, R65, R44, RZ ;  /* 0x0000002c41297226 */ /* 0x000fe400000006ff */
[----:B------:R-:W-:Y:S01]  /*07d0*/  IMAD R42, R55, R42, RZ ;  /* 0x0000002a372a7224 */ /* 0x000fe200078e02ff */
[----:B------:R-:W-:Y:S01]  /*07e0*/  I2FP.F32.S32 R22, R22 ;  /* 0x0000001600167245 */ /* 0x000fe20000201400 */
[----:B------:R-:W-:-:S02]  /*07f0*/  IDP.4A.S8.S8 R38, R39, R44, RZ ;  /* 0x0000002c27267226 */ /* 0x000fc400000006ff */
[----:B------:R-:W-:Y:S01]  /*0800*/  HADD2.F32 R13, -RZ, R13.H0_H0 ;  /* 0x2000000dff0d7230 */ /* 0x000fe20000004100 */
[----:B------:R-:W-:Y:S01]  /*0810*/  I2FP.F32.S32 R42, R42 ;  /* 0x0000002a002a7245 */ /* 0x000fe20000201400 */
[----:B------:R-:W-:Y:S01]  /*0820*/  IMAD R41, R64, R41, RZ ;  /* 0x0000002940297224 */ /* 0x000fe200078e02ff */
[----:B------:R-:W-:Y:S02]  /*0830*/  I2FP.F32.S32 R71, R38 ;  /* 0x0000002600477245 */ /* 0x000fe40000201400 */
[C---:B------:R-:W-:Y:S01]  /*0840*/  FFMA R22, R13.reuse, R22, RZ ;  /* 0x000000160d167223 */ /* 0x040fe200000000ff */
[----:B------:R-:W-:Y:S01]  /*0850*/  FFMA R42, R13, R42, RZ ;  /* 0x0000002a0d2a7223 */ /* 0x000fe200000000ff */
[----:B------:R-:W-:Y:S02]  /*0860*/  I2FP.F32.S32 R41, R41 ;  /* 0x0000002900297245 */ /* 0x000fe40000201400 */
[----:B------:R-:W-:Y:S01]  /*0870*/  FFMA R54, R57, R71, R22 ;  /* 0x0000004739367223 */ /* 0x000fe20000000016 */
[----:B------:R-:W-:-:S02]  /*0880*/  SHF.R.U32.HI R22, RZ, 0x4, R47 ;  /* 0x00000004ff167819 */ /* 0x000fc4000001162f */
[----:B------:R-:W-:Y:S01]  /*0890*/  FFMA R66, R57, R41, R42 ;  /* 0x0000002939427223 */ /* 0x000fe2000000002a */
[----:B------:R-:W-:Y:S02]  /*08a0*/  LOP3.LUT R41, R34, 0x3030303, RZ, 0xc0, !PT ;  /* 0x0303030322297812 */ /* 0x000fe400078ec0ff */
[----:B------:R-:W-:Y:S02]  /*08b0*/  LEA R22, R22, R22, 0x8 ;  /* 0x0000001616167211 */ /* 0x000fe400078e40ff */
[----:B------:R-:W-:Y:S02]  /*08c0*/  SHF.R.U32.HI R43, RZ, 0x2, R34 ;  /* 0x00000002ff2b7819 */ /* 0x000fe40000011622 */
[----:B------:R-:W-:Y:S02]  /*08d0*/  SHF.R.U32.HI R42, RZ, 0x4, R45 ;  /* 0x00000004ff2a7819 */ /* 0x000fe4000001162d */
[----:B------:R-:W-:Y:S01]  /*08e0*/  LOP3.LUT R38, R47, 0xf, RZ, 0xc0, !PT ;  /* 0x0000000f2f267812 */ /* 0x000fe200078ec0ff */
[----:B------:R-:W-:Y:S01]  /*08f0*/  IDP.4A.S8.S8 R47, R41, R68, RZ ;  /* 0x00000044292f7226 */ /* 0x000fe200000006ff */
[----:B------:R-:W-:-:S02]  /*0900*/  LOP3.LUT R40, R45, 0xf, RZ, 0xc0, !PT ;  /* 0x0000000f2d287812 */ /* 0x000fc400078ec0ff */
[----:B------:R-:W-:Y:S02]  /*0910*/  LEA R45, R22, R22, 0x10 ;  /* 0x00000016162d7211 */ /* 0x000fe400078e80ff */
[----:B------:R-:W-:Y:S02]  /*0920*/  LOP3.LUT R43, R43, 0x3030303, RZ, 0xc0, !PT ;  /* 0x030303032b2b7812 */ /* 0x000fe400078ec0ff */
[----:B------:R-:W-:Y:S01]  /*0930*/  LEA R42, R42, R42, 0x8 ;  /* 0x0000002a2a2a7211 */ /* 0x000fe200078e40ff */
[----:B------:R-:W-:Y:S02]  /*0940*/  IMAD R22, R38, R47, RZ ;  /* 0x0000002f26167224 */ /* 0x000fe400078e02ff */
[----:B------:R-:W-:Y:S01]  /*0950*/  IDP.4A.S8.S8 R68, R45, R68, RZ ;  /* 0x000000442d447226 */ /* 0x000fe200000006ff */
[----:B------:R-:W-:Y:S01]  /*0960*/  LEA R47, R42, R42, 0x10 ;  /* 0x0000002a2a2f7211 */ /* 0x000fe200078e80ff */
[----:B------:R-:W-:Y:S01]  /*0970*/  IDP.4A.S8.S8 R71, R43, R44, RZ ;  /* 0x0000002c2b477226 */ /* 0x000fe200000006ff */
[----:B------:R-:W-:-:S02]  /*0980*/  I2FP.F32.S32 R42, R22 ;  /* 0x00000016002a7245 */ /* 0x000fc40000201400 */
[----:B------:R-:W-:Y:S01]  /*0990*/  I2FP.F32.S32 R22, R68 ;  /* 0x0000004400167245 */ /* 0x000fe20000201400 */
[----:B------:R-:W-:Y:S02]  /*09a0*/  IMAD R71, R40, R71, RZ ;  /* 0x0000004728477224 */ /* 0x000fe400078e02ff */
[----:B------:R-:W-:Y:S02]  /*09b0*/  IDP.4A.S8.S8 R68, R47, R44, RZ ;  /* 0x0000002c2f447226 */ /* 0x000fe400000006ff */
[C---:B------:R-:W-:Y:S01]  /*09c0*/  FFMA R42, R13.reuse, R42, RZ ;  /* 0x0000002a0d2a7223 */ /* 0x040fe200000000ff */
[----:B------:R-:W-:Y:S01]  /*09d0*/  FFMA R44, R13, R22, RZ ;  /* 0x000000160d2c7223 */ /* 0x000fe200000000ff */
[----:B------:R-:W-:Y:S02]  /*09e0*/  I2FP.F32.S32 R71, R71 ;  /* 0x0000004700477245 */ /* 0x000fe40000201400 */
[----:B------:R-:W-:Y:S01]  /*09f0*/  I2FP.F32.S32 R73, R68 ;  /* 0x0000004400497245 */ /* 0x000fe20000201400 */
[----:B------:R-:W-:-:S02]  /*0a00*/  IDP.4A.S8.S8 R13, R41, R46, RZ ;  /* 0x0000002e290d7226 */ /* 0x000fc400000006ff */
[----:B------:R-:W-:Y:S02]  /*0a10*/  IDP.4A.S8.S8 R22, R69, R46, RZ ;  /* 0x0000002e45167226 */ /* 0x000fe400000006ff */
[C---:B------:R-:W-:Y:S01]  /*0a20*/  FFMA R42, R57.reuse, R71, R42 ;  /* 0x00000047392a7223 */ /* 0x040fe2000000002a */
[----:B------:R-:W-:Y:S01]  /*0a30*/  FFMA R44, R57, R73, R44 ;  /* 0x00000049392c7223 */ /* 0x000fe2000000002c */
[----:B------:R-:W-:Y:S02]  /*0a40*/  IMAD R57, R13, R38, RZ ;  /* 0x000000260d397224 */ /* 0x000fe400078e02ff */
[----:B------:R-:W-:Y:S02]  /*0a50*/  IMAD R22, R22, R55, RZ ;  /* 0x0000003716167224 */ /* 0x000fe400078e02ff */
[----:B------:R-:W-:Y:S02]  /*0a60*/  HADD2.F32 R13, -RZ, R48.H0_H0 ;  /* 0x20000030ff0d7230 */ /* 0x000fe40000004100 */
[----:B------:R-:W-:-:S02]  /*0a70*/  IDP.4A.S8.S8 R48, R37, R46, RZ ;  /* 0x0000002e25307226 */ /* 0x000fc400000006ff */
[----:B------:R-:W-:Y:S01]  /*0a80*/  IDP.4A.S8.S8 R70, R45, R46, RZ ;  /* 0x0000002e2d467226 */ /* 0x000fe200000006ff */
[----:B------:R-:W-:Y:S02]  /*0a90*/  I2FP.F32.S32 R68, R22 ;  /* 0x0000001600447245 */ /* 0x000fe40000201400 */
[----:B------:R-:W-:Y:S02]  /*0aa0*/  I2FP.F32.S32 R22, R48 ;  /* 0x0000003000167245 */ /* 0x000fe40000201400 */
[----:B------:R-:W-:Y:S01]  /*0ab0*/  I2FP.F32.S32 R46, R57 ;  /* 0x00000039002e7245 */ /* 0x000fe20000201400 */
[----:B------:R-:W-:Y:S01]  /*0ac0*/  IDP.4A.S8.S8 R57, R65, R60, RZ ;  /* 0x0000003c41397226 */ /* 0x000fe200000006ff */
[----:B------:R-:W-:Y:S01]  /*0ad0*/  I2FP.F32.S32 R48, R70 ;  /* 0x0000004600307245 */ /* 0x000fe20000201400 */
[C---:B------:R-:W-:Y:S01]  /*0ae0*/  FFMA R68, R13.reuse, R68, RZ ;  /* 0x000000440d447223 */ /* 0x040fe200000000ff */
[C---:B------:R-:W-:Y:S01]  /*0af0*/  FFMA R22, R13.reuse, R22, RZ ;  /* 0x000000160d167223 */ /* 0x040fe200000000ff */
[----:B------:R-:W-:Y:S01]  /*0b00*/  FFMA R46, R13, R46, RZ ;  /* 0x0000002e0d2e7223 */ /* 0x000fe200000000ff */
[----:B------:R-:W-:-:S02]  /*0b10*/  IMAD R57, R57, R64, RZ ;  /* 0x0000004039397224 */ /* 0x000fc400078e02ff */
[----:B------:R-:W-:Y:S01]  /*0b20*/  FFMA R48, R13, R48, RZ ;  /* 0x000000300d307223 */ /* 0x000fe200000000ff */
[----:B------:R-:W-:Y:S02]  /*0b30*/  IDP.4A.S8.S8 R13, R43, R60, RZ ;  /* 0x0000003c2b0d7226 */ /* 0x000fe400000006ff */
[----:B------:R-:W-:Y:S01]  /*0b40*/  HADD2.F32 R53, -RZ, R53.H0_H0 ;  /* 0x20000035ff357230 */ /* 0x000fe20000004100 */
[----:B------:R-:W-:Y:S01]  /*0b50*/  I2FP.F32.S32 R57, R57 ;  /* 0x0000003900397245 */ /* 0x000fe20000201400 */
[----:B------:R-:W-:-:S04]  /*0b60*/  IMAD R13, R13, R40, RZ ;  /* 0x000000280d0d7224 */ /* 0x000fc800078e02ff */
[----:B------:R-:W-:Y:S01]  /*0b70*/  FFMA R68, R53, R57, R68 ;  /* 0x0000003935447223 */ /* 0x000fe20000000044 */
[----:B------:R-:W-:Y:S01]  /*0b80*/  I2FP.F32.S32 R71, R13 ;  /* 0x0000000d00477245 */ /* 0x000fe20000201400 */
[-C--:B------:R-:W-:Y:S02]  /*0b90*/  IDP.4A.S8.S8 R13, R39, R60.reuse, RZ ;  /* 0x0000003c270d7226 */ /* 0x080fe400000006ff */
[----:B------:R-:W-:Y:S01]  /*0ba0*/  IDP.4A.S8.S8 R57, R47, R60, RZ ;  /* 0x0000003c2f397226 */ /* 0x000fe200000006ff */
[----:B------:R-:W-:Y:S02]  /*0bb0*/  SHF.R.U32.HI R60, RZ, 0x4, R51 ;  /* 0x00000004ff3c7819 */ /* 0x000fe40000011633 */
[----:B------:R-:W-:Y:S02]  /*0bc0*/  I2FP.F32.S32 R13, R13 ;  /* 0x0000000d000d7245 */ /* 0x000fe40000201400 */
[----:B------:R-:W-:Y:S01]  /*0bd0*/  I2FP.F32.S32 R57, R57 ;  /* 0x0000003900397245 */ /* 0x000fe20000201400 */
[C---:B------:R-:W-:Y:S01]  /*0be0*/  FFMA R46, R53.reuse, R71, R46 ;  /* 0x00000047352e7223 */ /* 0x040fe2000000002e */
[----:B------:R-:W-:Y:S01]  /*0bf0*/  LOP3.LUT R60, R60, 0x3030303, RZ, 0xc0, !PT ;  /* 0x030303033c3c7812 */ /* 0x000fe200078ec0ff */
[----:B------:R-:W-:-:S02]  /*0c00*/  FFMA R22, R53, R13, R22 ;  /* 0x0000000d35167223 */ /* 0x000fc40000000016 */
[----:B------:R-:W-:Y:S01]  /*0c10*/  FFMA R48, R53, R57, R48 ;  /* 0x0000003935307223 */ /* 0x000fe20000000030 */
[----:B------:R-:W-:Y:S02]  /*0c20*/  LOP3.LUT R53, R50, 0xf, RZ, 0xc0, !PT ;  /* 0x0000000f32357812 */ /* 0x000fe400078ec0ff */
[----:B------:R-:W-:Y:S01]  /*0c30*/  SHF.R.U32.HI R50, RZ, 0x4, R50 ;  /* 0x00000004ff327819 */ /* 0x000fe20000011632 */
[----:B------:R-:W-:-:S03]  /*0c40*/  IDP.4A.S8.S8 R70, R60, R35, RZ ;  /* 0x000000233c467226 */ /* 0x000fc600000006ff */
[----:B------:R-:W-:Y:S01]  /*0c50*/  LEA R50, R50, R50, 0x8 ;  /* 0x0000003232327211 */ /* 0x000fe200078e40ff */
[----:B------:R-:W-:Y:S01]  /*0c60*/  IMAD R70, R53, R70, RZ ;  /* 0x0000004635467224 */ /* 0x000fe200078e02ff */
[----:B------:R-:W-:Y:S02]  /*0c70*/  SHF.R.U32.HI R57, RZ, 0x6, R51 ;  /* 0x00000006ff397819 */ /* 0x000fe40000011633 */
[----:B------:R-:W-:Y:S02]  /*0c80*/  LEA R50, R50, R50, 0x10 ;  /* 0x0000003232327211 */ /* 0x000fe400078e80ff */
[----:B------:R-:W-:Y:S02]  /*0c90*/  SHF.R.U32.HI R51, RZ, 0x4, R59 ;  /* 0x00000004ff337819 */ /* 0x000fe4000001163b */
[----:B------:R-:W-:Y:S01]  /*0ca0*/  I2FP.F32.S32 R13, R70 ;  /* 0x00000046000d7245 */ /* 0x000fe20000201400 */
[----:B------:R-:W-:Y:S01]  /*0cb0*/  IDP.4A.S8.S8 R70, R50, R35, RZ ;  /* 0x0000002332467226 */ /* 0x000fe200000006ff */
[----:B------:R-:W-:Y:S01]  /*0cc0*/  LEA R51, R51, R51, 0x8 ;  /* 0x0000003333337211 */ /* 0x000fe200078e40ff */
[----:B------:R-:W-:Y:S01]  /*0cd0*/  HADD2.F32 R49, -RZ, R49.H0_H0 ;  /* 0x20000031ff317230 */ /* 0x000fe20000004100 */
[----:B------:R-:W-:-:S02]  /*0ce0*/  LOP3.LUT R57, R57, 0x3030303, RZ, 0xc0, !PT ;  /* 0x0303030339397812 */ /* 0x000fc400078ec0ff */
[----:B------:R-:W-:Y:S02]  /*0cf0*/  I2FP.F32.S32 R70, R70 ;  /* 0x0000004600467245 */ /* 0x000fe40000201400 */
[----:B------:R-:W-:Y:S02]  /*0d00*/  LEA R51, R51, R51, 0x10 ;  /* 0x0000003333337211 */ /* 0x000fe400078e80ff */
[----:B------:R-:W-:Y:S01]  /*0d10*/  LOP3.LUT R59, R59, 0xf, RZ, 0xc0, !PT ;  /* 0x0000000f3b3b7812 */ /* 0x000fe200078ec0ff */
[----:B------:R-:W-:Y:S01]  /*0d20*/  FFMA R71, R49, R70, R54 ;  /* 0x0000004631477223 */ /* 0x000fe20000000036 */
[-C--:B------:R-:W-:Y:S02]  /*0d30*/  IDP.4A.S8.S8 R54, R57, R30.reuse, RZ ;  /* 0x0000001e39367226 */ /* 0x080fe400000006ff */
[----:B------:R-:W-:Y:S02]  /*0d40*/  IDP.4A.S8.S8 R70, R51, R30, RZ ;  /* 0x0000001e33467226 */ /* 0x000fe400000006ff */
[----:B------:R-:W-:-:S02]  /*0d50*/  IMAD R54, R59, R54, RZ ;  /* 0x000000363b367224 */ /* 0x000fc400078e02ff */
[----:B------:R-:W-:Y:S01]  /*0d60*/  HADD2.F32 R52, -RZ, R52.H0_H0 ;  /* 0x20000034ff347230 */ /* 0x000fe20000004100 */
[----:B------:R-:W-:Y:S01]  /*0d70*/  I2FP.F32.S32 R70, R70 ;  /* 0x0000004600467245 */ /* 0x000fe20000201400 */
[----:B------:R-:W-:Y:S01]  /*0d80*/  FFMA R13, R49, R13, R66 ;  /* 0x0000000d310d7223 */ /* 0x000fe20000000042 */
[----:B------:R-:W-:Y:S01]  /*0d90*/  I2FP.F32.S32 R66, R54 ;  /* 0x0000003600427245 */ /* 0x000fe20000201400 */
[----:B------:R-:W-:Y:S01]  /*0da0*/  HADD2.F32 R63, -RZ, R63.H0_H0 ;  /* 0x2000003fff3f7230 */ /* 0x000fe20000004100 */
[----:B------:R0:W2:Y:S01]  /*0db0*/  LDG.E.CONSTANT R54, desc[UR8][R20.64+0x50] ;  /* 0x0000500814367981 */ /* 0x0000a2000c1e9900 */
[----:B------:R-:W-:Y:S01]  /*0dc0*/  FFMA R71, R52, R70, R71 ;  /* 0x0000004634477223 */ /* 0x000fe20000000047 */
[----:B------:R-:W-:Y:S02]  /*0dd0*/  IDP.4A.S8.S8 R70, R60, R36, RZ ;  /* 0x000000243c467226 */ /* 0x000fe400000006ff */
[----:B------:R-:W-:Y:S01]  /*0de0*/  FFMA R13, R52, R66, R13 ;  /* 0x00000042340d7223 */ /* 0x000fe2000000000d */
[----:B------:R-:W-:-:S02]  /*0df0*/  HADD2.F32 R66, -RZ, R62.H1_H1 ;  /* 0x3000003eff427230 */ /* 0x000fc40000004100 */
[----:B------:R-:W-:Y:S02]  /*0e00*/  IMAD R70, R70, R53, RZ ;  /* 0x0000003546467224 */ /* 0x000fe400078e02ff */
[----:B------:R-:W-:Y:S02]  /*0e10*/  HADD2.F32 R62, -RZ, R62.H0_H0 ;  /* 0x2000003eff3e7230 */ /* 0x000fe40000004100 */
[----:B------:R-:W-:Y:S01]  /*0e20*/  FMUL R71, R66, R71 ;  /* 0x0000004742477220 */ /* 0x000fe20000400000 */
[----:B0-----:R-:W-:Y:S01]  /*0e30*/  IDP.4A.S8.S8 R20, R37, R32, RZ ;  /* 0x0000002025147226 */ /* 0x001fe200000006ff */
[----:B------:R-:W-:Y:S02]  /*0e40*/  I2FP.F32.S32 R70, R70 ;  /* 0x0000004600467245 */ /* 0x000fe40000201400 */
[----:B------:R-:W-:-:S03]  /*0e50*/  FFMA R73, R62, R13, -R71 ;  /* 0x0000000d3e497223 */ /* 0x000fc60000000847 */
[----:B------:R-:W-:Y:S01]  /*0e60*/  FFMA R71, R63, R70, R68 ;  /* 0x000000463f477223 */ /* 0x000fe20000000044 */
[----:B------:R-:W-:Y:S01]  /*0e70*/  I2FP.F32.S32 R68, R20 ;  /* 0x0000001400447245 */ /* 0x000fe20000201400 */
[----:B------:R-:W-:Y:S02]  /*0e80*/  IDP.4A.S8.S8 R20, R50, R36, RZ ;  /* 0x0000002432147226 */ /* 0x000fe400000006ff */
[----:B------:R-:W-:Y:S02]  /*0e90*/  IDP.4A.S8.S8 R21, R39, R26, RZ ;  /* 0x0000001a27157226 */ /* 0x000fe400000006ff */
[----:B------:R-:W-:Y:S01]  /*0ea0*/  HADD2.F32 R13, -RZ, R23.H0_H0 ;  /* 0x20000017ff0d7230 */ /* 0x000fe20000004100 */
[----:B------:R-:W-:Y:S01]  /*0eb0*/  I2FP.F32.S32 R20, R20 ;  /* 0x0000001400147245 */ /* 0x000fe20000201400 */
[----:B------:R-:W-:Y:S01]  /*0ec0*/  HADD2.F32 R67, -RZ, R67.H0_H0 ;  /* 0x20000043ff437230 */ /* 0x000fe20000004100 */
[----:B------:R-:W-:Y:S02]  /*0ed0*/  I2FP.F32.S32 R23, R21 ;  /* 0x0000001500177245 */ /* 0x000fe40000201400 */
[----:B------:R-:W-:Y:S01]  /*0ee0*/  FFMA R68, R13, R68, RZ ;  /* 0x000000440d447223 */ /* 0x000fe200000000ff */
[----:B------:R-:W-:Y:S01]  /*0ef0*/  FFMA R21, R63, R20, R22 ;  /* 0x000000143f157223 */ /* 0x000fe20000000016 */
[----:B------:R-:W-:-:S02]  /*0f00*/  IDP.4A.S8.S8 R22, R69, R32, RZ ;  /* 0x0000002045167226 */ /* 0x000fc400000006ff */
[----:B------:R-:W-:Y:S02]  /*0f10*/  FFMA R20, R67, R23, R68 ;  /* 0x0000001743147223 */ /* 0x000fe40000000044 */
[----:B------:R-:W-:Y:S02]  /*0f20*/  IMAD R23, R55, R22, RZ ;  /* 0x0000001637177224 */ /* 0x000fe400078e02ff */
[----:B------:R-:W-:Y:S02]  /*0f30*/  IDP.4A.S8.S8 R22, R57, R33, RZ ;  /* 0x0000002139167226 */ /* 0x000fe400000006ff */
[----:B------:R-:W-:Y:S01]  /*0f40*/  IDP.4A.S8.S8 R75, R65, R26, RZ ;  /* 0x0000001a414b7226 */ /* 0x000fe200000006ff */
[----:B------:R-:W-:Y:S01]  /*0f50*/  I2FP.F32.S32 R68, R23 ;  /* 0x0000001700447245 */ /* 0x000fe20000201400 */
[----:B------:R-:W-:Y:S02]  /*0f60*/  IDP.4A.S8.S8 R23, R50, R31, RZ ;  /* 0x0000001f32177226 */ /* 0x000fe400000006ff */
[----:B------:R-:W-:-:S02]  /*0f70*/  IMAD R22, R22, R59, RZ ;  /* 0x0000003b16167224 */ /* 0x000fc400078e02ff */
[----:B------:R-:W-:Y:S01]  /*0f80*/  IMAD R75, R64, R75, RZ ;  /* 0x0000004b404b7224 */ /* 0x000fe200078e02ff */
[----:B------:R-:W-:Y:S01]  /*0f90*/  I2FP.F32.S32 R23, R23 ;  /* 0x0000001700177245 */ /* 0x000fe20000201400 */
[----:B------:R-:W-:Y:S01]  /*0fa0*/  HADD2.F32 R61, -RZ, R61.H0_H0 ;  /* 0x2000003dff3d7230 */ /* 0x000fe20000004100 */
[----:B------:R-:W-:Y:S01]  /*0fb0*/  I2FP.F32.S32 R22, R22 ;  /* 0x0000001600167245 */ /* 0x000fe20000201400 */
[----:B------:R-:W-:Y:S01]  /*0fc0*/  HADD2.F32 R58, -RZ, R58.H0_H0 ;  /* 0x2000003aff3a7230 */ /* 0x000fe20000004100 */
[----:B------:R-:W-:Y:S01]  /*0fd0*/  I2FP.F32.S32 R75, R75 ;  /* 0x0000004b004b7245 */ /* 0x000fe20000201400 */
[----:B------:R-:W-:Y:S01]  /*0fe0*/  FFMA R68, R13, R68, RZ ;  /* 0x000000440d447223 */ /* 0x000fe200000000ff */
[----:B------:R-:W-:Y:S01]  /*0ff0*/  FFMA R23, R61, R23, R20 ;  /* 0x000000173d177223 */ /* 0x000fe20000000014 */
[----:B------:R-:W-:Y:S02]  /*1000*/  IDP.4A.S8.S8 R20, R60, R31, RZ ;  /* 0x0000001f3c147226 */ /* 0x000fe400000006ff */
[----:B------:R-:W-:Y:S01]  /*1010*/  FFMA R71, R58, R22, R71 ;  /* 0x000000163a477223 */ /* 0x000fe20000000047 */
[----:B------:R-:W-:Y:S01]  /*1020*/  FFMA R22, R67, R75, R68 ;  /* 0x0000004b43167223 */ /* 0x000fe20000000044 */
[----:B------:R-:W-:-:S02]  /*1030*/  IMAD R68, R53, R20, RZ ;  /* 0x0000001435447224 */ /* 0x000fc400078e02ff */
[C---:B------:R-:W-:Y:S02]  /*1040*/  IDP.4A.S8.S8 R20, R51.reuse, R33, RZ ;  /* 0x0000002133147226 */ /* 0x040fe400000006ff */
[----:B------:R-:W-:Y:S01]  /*1050*/  IDP.4A.S8.S8 R70, R51, R28, RZ ;  /* 0x0000001c33467226 */ /* 0x000fe200000006ff */
[----:B------:R-:W-:Y:S02]  /*1060*/  I2FP.F32.S32 R68, R68 ;  /* 0x0000004400447245 */ /* 0x000fe40000201400 */
[----:B------:R-:W-:Y:S01]  /*1070*/  I2FP.F32.S32 R20, R20 ;  /* 0x0000001400147245 */ /* 0x000fe20000201400 */
[----:B------:R-:W-:Y:S01]  /*1080*/  HADD2.F32 R56, -RZ, R56.H0_H0 ;  /* 0x20000038ff387230 */ /* 0x000fe20000004100 */
[----:B------:R-:W-:Y:S01]  /*1090*/  I2FP.F32.S32 R70, R70 ;  /* 0x0000004600467245 */ /* 0x000fe20000201400 */
[----:B------:R-:W-:Y:S01]  /*10a0*/  FFMA R75, R61, R68, R22 ;  /* 0x000000443d4b7223 */ /* 0x000fe20000000016 */
[----:B------:R-:W-:Y:S02]  /*10b0*/  IDP.4A.S8.S8 R22, R57, R28, RZ ;  /* 0x0000001c39167226 */ /* 0x000fe400000006ff */
[----:B------:R-:W-:Y:S01]  /*10c0*/  FFMA R77, R58, R20, R21 ;  /* 0x000000143a4d7223 */ /* 0x000fe20000000015 */
[----:B------:R-:W-:-:S04]  /*10d0*/  IMAD.WIDE R20, R27, 0x6c, R18 ;  /* 0x0000006c1b147825 */ /* 0x000fc800078e0212 */
[----:B------:R-:W-:Y:S01]  /*10e0*/  FFMA R68, R56, R70, R23 ;  /* 0x0000004638447223 */ /* 0x000fe20000000017 */
[----:B------:R-:W-:Y:S01]  /*10f0*/  IMAD R70, R59, R22, RZ ;  /* 0x000000163b467224 */ /* 0x000fe200078e02ff */
[----:B------:R-:W-:Y:S01]  /*1100*/  IADD3 R22, P0, PT, R20, R14, RZ ;  /* 0x0000000e14167210 */ /* 0x000fe20007f1e0ff */
[----:B------:R-:W-:-:S03]  /*1110*/  FMUL R20, R77, R66 ;  /* 0x000000424d147220 */ /* 0x000fc60000400000 */
[----:B------:R-:W-:Y:S02]  /*1120*/  I2FP.F32.S32 R70, R70 ;  /* 0x0000004600467245 */ /* 0x000fe40000201400 */
[----:B------:R-:W-:Y:S01]  /*1130*/  IADD3.X R23, PT, PT, R21, R15, RZ, P0, !PT ;  /* 0x0000000f15177210 */ /* 0x000fe200007fe4ff */
[----:B------:R-:W-:Y:S02]  /*1140*/  FFMA R21, R71, R62, -R20 ;  /* 0x0000003e47157223 */ /* 0x000fe40000000814 */
[----:B------:R-:W-:Y:S02]  /*1150*/  FFMA R75, R56, R70, R75 ;  /* 0x00000046384b7223 */ /* 0x000fe4000000004b */
[----:B------:R-:W3:Y:S01]  /*1160*/  LDG.E.CONSTANT R70, desc[UR8][R22.64+0x4] ;  /* 0x0000040816467981 */ /* 0x000ee2000c1e9900 */
[----:B------:R-:W-:Y:S01]  /*1170*/  FADD R2, R21, R2 ;  /* 0x0000000215027221 */ /* 0x000fe20000000000 */
[----:B------:R-:W-:-:S04]  /*1180*/  IMAD.WIDE R20, R27, 0x6c, R14 ;  /* 0x0000006c1b147825 */ /* 0x000fc800078e020e */
[----:B------:R-:W-:Y:S01]  /*1190*/  FMUL R77, R66, R68 ;  /* 0x00000044424d7220 */ /* 0x000fe20000400000 */
[----:B------:R-:W-:Y:S01]  /*11a0*/  FADD R8, R73, R8 ;  /* 0x0000000849087221 */ /* 0x000fe20000000000 */
[----:B------:R-:W4:Y:S04]  /*11b0*/  LDG.E.CONSTANT R68, desc[UR8][R22.64+0x28] ;  /* 0x0000280816447981 */ /* 0x000f28000c1e9900 */
[----:B------:R-:W5:Y:S04]  /*11c0*/  LDG.E.U16.CONSTANT R74, desc[UR8][R20.64] ;  /* 0x00000008144a7981 */ /* 0x000f68000c1e9500 */
[----:B------:R-:W2:Y:S01]  /*11d0*/  LDG.E.U16.CONSTANT R73, desc[UR8][R20.64+0x24] ;  /* 0x0000240814497981 */ /* 0x000ea2000c1e9500 */
[----:B------:R-:W-:-:S03]  /*11e0*/  FFMA R75, R62, R75, -R77 ;  /* 0x0000004b3e4b7223 */ /* 0x000fc6000000084d */
[----:B------:R-:W2:Y:S04]  /*11f0*/  LDG.E.CONSTANT R71, desc[UR8][R22.64+0x4c] ;  /* 0x00004c0816477981 */ /* 0x000ea8000c1e9900 */
[----:B------:R3:W2:Y:S01]  /*1200*/  LDG.E.CONSTANT R72, desc[UR8][R22.64+0x70] ;  /* 0x0000700816487981 */ /* 0x0006a2000c1e9900 */
[----:B------:R-:W-:Y:S01]  /*1210*/  FADD R6, R75, R6 ;  /* 0x000000064b067221 */ /* 0x000fe20000000000 */
[----:B------:R-:W-:-:S03]  /*1220*/  IMAD.WIDE R18, R27, 0x90, R18 ;  /* 0x000000901b127825 */ /* 0x000fc600078e0212 */
[----:B------:R-:W-:-:S04]  /*1230*/  IADD3 R18, P0, PT, R18, R14, RZ ;  /* 0x0000000e12127210 */ /* 0x000fc80007f1e0ff */
[----:B------:R-:W-:Y:S01]  /*1240*/  IADD3.X R19, PT, PT, R19, R15, RZ, P0, !PT ;  /* 0x0000000f13137210 */ /* 0x000fe200007fe4ff */
[----:B---3--:R-:W-:-:S04]  /*1250*/  IDP.4A.S8.S8 R22, R69, R70, RZ ;  /* 0x0000004645167226 */ /* 0x008fc800000006ff */
[----:B------:R-:W-:Y:S02]  /*1260*/  IMAD R23, R55, R22, RZ ;  /* 0x0000001637177224 */ /* 0x000fe400078e02ff */
[----:B----4-:R-:W-:Y:S02]  /*1270*/  IDP.4A.S8.S8 R75, R65, R68, RZ ;  /* 0x00000044414b7226 */ /* 0x010fe400000006ff */
[----:B-----5:R-:W-:Y:S02]  /*1280*/  HADD2.F32 R22, -RZ, R74.H0_H0 ;  /* 0x2000004aff167230 */ /* 0x020fe40000004100 */
[----:B------:R-:W-:Y:S01]  /*1290*/  IMAD R74, R64, R75, RZ ;  /* 0x0000004b404a7224 */ /* 0x000fe200078e02ff */
[----:B------:R-:W-:Y:S01]  /*12a0*/  I2FP.F32.S32 R75, R23 ;  /* 0x00000017004b7245 */ /* 0x000fe20000201400 */
[----:B--2---:R-:W-:-:S03]  /*12b0*/  HADD2.F32 R23, -RZ, R73.H0_H0 ;  /* 0x20000049ff177230 */ /* 0x004fc60000004100 */
[----:B------:R-:W-:Y:S01]  /*12c0*/  I2FP.F32.S32 R73, R74 ;  /* 0x0000004a00497245 */ /* 0x000fe20000201400 */
[----:B------:R-:W-:-:S04]  /*12d0*/  FFMA R74, R22, R75, RZ ;  /* 0x0000004b164a7223 */ /* 0x000fc800000000ff */
[----:B------:R-:W-:Y:S02]  /*12e0*/  FFMA R73, R23, R73, R74 ;  /* 0x0000004917497223 */ /* 0x000fe4000000004a */
[----:B------:R-:W2:Y:S02]  /*12f0*/  LDG.E.CONSTANT R74, desc[UR8][R18.64+0x4] ;  /* 0x00000408124a7981 */ /* 0x000ea4000c1e9900 */
[----:B--2---:R-:W-:Y:S02]  /*1300*/  IDP.4A.S8.S8 R76, R69, R74, RZ ;  /* 0x0000004a454c7226 */ /* 0x004fe400000006ff */
[----:B------:R-:W2:Y:S02]  /*1310*/  LDG.E.CONSTANT R69, desc[UR8][R18.64+0x70] ;  /* 0x0000700812457981 */ /* 0x000ea4000c1e9900 */
[----:B------:R-:W-:Y:S02]  /*1320*/  IMAD R55, R55, R76, RZ ;  /* 0x0000004c37377224 */ /* 0x000fe400078e02ff */
[----:B------:R-:W3:Y:S02]  /*1330*/  LDG.E.CONSTANT R76, desc[UR8][R18.64+0x28] ;  /* 0x00002808124c7981 */ /* 0x000ee4000c1e9900 */
[----:B---3--:R-:W-:-:S04]  /*1340*/  IDP.4A.S8.S8 R65, R65, R76, RZ ;  /* 0x0000004c41417226 */ /* 0x008fc800000006ff */
[----:B------:R-:W-:Y:S02]  /*1350*/  IMAD R64, R64, R65, RZ ;  /* 0x0000004140407224 */ /* 0x000fe400078e02ff */
[----:B------:R-:W3:Y:S01]  /*1360*/  LDG.E.CONSTANT R65, desc[UR8][R18.64+0x4c] ;  /* 0x00004c0812417981 */ /* 0x000ee2000c1e9900 */
[----:B------:R-:W-:-:S04]  /*1370*/  IDP.4A.S8.S8 R75, R60, R71, RZ ;  /* 0x000000473c4b7226 */ /* 0x000fc800000006ff */
[----:B------:R-:W-:Y:S02]  /*1380*/  IMAD R75, R53, R75, RZ ;  /* 0x0000004b354b7224 */ /* 0x000fe400078e02ff */
[----:B---3--:R-:W-:-:S04]  /*1390*/  IDP.4A.S8.S8 R60, R60, R65, RZ ;  /* 0x000000413c3c7226 */ /* 0x008fc800000006ff */
[----:B------:R-:W-:Y:S02]  /*13a0*/  IMAD R53, R53, R60, RZ ;  /* 0x0000003c35357224 */ /* 0x000fe400078e02ff */
[C---:B------:R-:W-:Y:S02]  /*13b0*/  IDP.4A.S8.S8 R60, R57.reuse, R72, RZ ;  /* 0x00000048393c7226 */ /* 0x040fe400000006ff */
[----:B--2---:R-:W-:Y:S02]  /*13c0*/  IDP.4A.S8.S8 R57, R57, R69, RZ ;  /* 0x0000004539397226 */ /* 0x004fe400000006ff */
[C---:B------:R-:W-:Y:S02]  /*13d0*/  IMAD R77, R59.reuse, R60, RZ ;  /* 0x0000003c3b4d7224 */ /* 0x040fe400078e02ff */
[----:B------:R-:W2:Y:S01]  /*13e0*/  LDG.E.U16.CONSTANT R60, desc[UR8][R20.64+0x48] ;  /* 0x00004808143c7981 */ /* 0x000ea2000c1e9500 */
[----:B------:R-:W-:-:S03]  /*13f0*/  IMAD R59, R59, R57, RZ ;  /* 0x000000393b3b7224 */ /* 0x000fc600078e02ff */
[----:B------:R-:W3:Y:S01]  /*1400*/  LDG.E.U16.CONSTANT R57, desc[UR8][R20.64+0x6c] ;  /* 0x00006c0814397981 */ /* 0x000ee2000c1e9500 */
[----:B------:R-:W-:Y:S01]  /*1410*/  I2FP.F32.S32 R75, R75 ;  /* 0x0000004b004b7245 */ /* 0x000fe20000201400 */
[----:B--2---:R-:W-:Y:S02]  /*1420*/  HADD2.F32 R60, -RZ, R60.H0_H0 ;  /* 0x2000003cff3c7230 */ /* 0x004fe40000004100 */
[----:B---3--:R-:W-:-:S03]  /*1430*/  HADD2.F32 R57, -RZ, R57.H0_H0 ;  /* 0x20000039ff397230 */ /* 0x008fc60000004100 */
[----:B------:R-:W-:Y:S01]  /*1440*/  FFMA R18, R60, R75, R73 ;  /* 0x0000004b3c127223 */ /* 0x000fe20000000049 */
[----:B------:R-:W-:-:S05]  /*1450*/  I2FP.F32.S32 R73, R77 ;  /* 0x0000004d00497245 */ /* 0x000fca0000201400 */
[----:B------:R-:W-:Y:S01]  /*1460*/  FFMA R73, R57, R73, R18 ;  /* 0x0000004939497223 */ /* 0x000fe20000000012 */
[----:B------:R-:W-:-:S05]  /*1470*/  IDP.4A.S8.S8 R18, R37, R70, RZ ;  /* 0x0000004625127226 */ /* 0x000fca00000006ff */
[----:B------:R-:W-:Y:S01]  /*1480*/  I2FP.F32.S32 R19, R18 ;  /* 0x0000001200137245 */ /* 0x000fe20000201400 */
[----:B------:R-:W-:-:S05]  /*1490*/  IDP.4A.S8.S8 R18, R39, R68, RZ ;  /* 0x0000004427127226 */ /* 0x000fca00000006ff */
[----:B------:R-:W-:Y:S01]  /*14a0*/  I2FP.F32.S32 R75, R18 ;  /* 0x00000012004b7245 */ /* 0x000fe20000201400 */
[----:B------:R-:W-:-:S04]  /*14b0*/  FFMA R18, R22, R19, RZ ;  /* 0x0000001316127223 */ /* 0x000fc800000000ff */
[----:B------:R-:W-:Y:S01]  /*14c0*/  FFMA R75, R23, R75, R18 ;  /* 0x0000004b174b7223 */ /* 0x000fe20000000012 */
[----:B------:R-:W-:-:S05]  /*14d0*/  IMAD.WIDE R18, R27, 0x90, R14 ;  /* 0x000000901b127825 */ /* 0x000fca00078e020e */
[----:B------:R-:W2:Y:S04]  /*14e0*/  LDG.E.U16.CONSTANT R20, desc[UR8][R18.64] ;  /* 0x0000000812147981 */ /* 0x000ea8000c1e9500 */
[----:B------:R-:W3:Y:S01]  /*14f0*/  LDG.E.U16.CONSTANT R77, desc[UR8][R18.64+0x24] ;  /* 0x00002408124d7981 */ /* 0x000ee2000c1e9500 */
[----:B------:R-:W-:Y:S02]  /*1500*/  IDP.4A.S8.S8 R21, R37, R74, RZ ;  /* 0x0000004a25157226 */ /* 0x000fe400000006ff */
[----:B------:R-:W-:-:S03]  /*1510*/  IDP.4A.S8.S8 R39, R39, R76, RZ ;  /* 0x0000004c27277226 */ /* 0x000fc600000006ff */
[----:B------:R-:W-:Y:S02]  /*1520*/  I2FP.F32.S32 R21, R21 ;  /* 0x0000001500157245 */ /* 0x000fe40000201400 */
[----:B------:R-:W-:Y:S02]  /*1530*/  I2FP.F32.S32 R37, R64 ;  /* 0x0000004000257245 */ /* 0x000fe40000201400 */
[----:B------:R-:W-:Y:S02]  /*1540*/  I2FP.F32.S32 R64, R39 ;  /* 0x0000002700407245 */ /* 0x000fe40000201400 */
[----:B------:R-:W4:Y:S01]  /*1550*/  LDG.E.U16.CONSTANT R39, desc[UR8][R18.64+0x6c] ;  /* 0x00006c0812277981 */ /* 0x000f22000c1e9500 */
[----:B--2---:R-:W-:Y:S02]  /*1560*/  HADD2.F32 R20, -RZ, R20.H0_H0 ;  /* 0x20000014ff147230 */ /* 0x004fe40000004100 */
[----:B---3--:R-:W-:-:S03]  /*1570*/  HADD2.F32 R77, -RZ, R77.H0_H0 ;  /* 0x2000004dff4d7230 */ /* 0x008fc60000004100 */
[----:B------:R-:W-:-:S04]  /*1580*/  FFMA R21, R20, R21, RZ ;  /* 0x0000001514157223 */ /* 0x000fc800000000ff */
[----:B------:R-:W-:Y:S02]  /*1590*/  FFMA R21, R77, R64, R21 ;  /* 0x000000404d157223 */ /* 0x000fe40000000015 */
[----:B------:R0:W2:Y:S01]  /*15a0*/  LDG.E.U16.CONSTANT R64, desc[UR8][R18.64+0x48] ;  /* 0x0000480812407981 */ /* 0x0000a2000c1e9500 */
[----:B------:R-:W-:Y:S02]  /*15b0*/  I2FP.F32.S32 R55, R55 ;  /* 0x0000003700377245 */ /* 0x000fe40000201400 */
[----:B------:R-:W-:-:S03]  /*15c0*/  I2FP.F32.S32 R53, R53 ;  /* 0x0000003500357245 */ /* 0x000fc60000201400 */
[----:B------:R-:W-:-:S04]  /*15d0*/  FFMA R55, R20, R55, RZ ;  /* 0x0000003714377223 */ /* 0x000fc800000000ff */
[----:B------:R-:W-:Y:S01]  /*15e0*/  FFMA R37, R77, R37, R55 ;  /* 0x000000254d257223 */ /* 0x000fe20000000037 */
[----:B------:R-:W-:-:S05]  /*15f0*/  IDP.4A.S8.S8 R55, R51, R72, RZ ;  /* 0x0000004833377226 */ /* 0x000fca00000006ff */
[----:B0-----:R-:W-:Y:S01]  /*1600*/  I2FP.F32.S32 R18, R55 ;  /* 0x0000003700127245 */ /* 0x001fe20000201400 */
[----:B--2---:R-:W-:-:S05]  /*1610*/  HADD2.F32 R64, -RZ, R64.H0_H0 ;  /* 0x20000040ff407230 */ /* 0x004fca0000004100 */
[----:B------:R-:W-:Y:S01]  /*1620*/  FFMA R53, R64, R53, R37 ;  /* 0x0000003540357223 */ /* 0x000fe20000000025 */
[----:B----4-:R-:W-:Y:S01]  /*1630*/  HADD2.F32 R37, -RZ, R39.H0_H0 ;  /* 0x20000027ff257230 */ /* 0x010fe20000004100 */
[----:B------:R-:W-:-:S05]  /*1640*/  I2FP.F32.S32 R39, R59 ;  /* 0x0000003b00277245 */ /* 0x000fca0000201400 */
[----:B------:R-:W-:Y:S01]  /*1650*/  FFMA R39, R37, R39, R53 ;  /* 0x0000002725277223 */ /* 0x000fe20000000035 */
[----:B------:R-:W-:-:S05]  /*1660*/  IDP.4A.S8.S8 R53, R50, R71, RZ ;  /* 0x0000004732357226 */ /* 0x000fca00000006ff */
[----:B------:R-:W-:-:S05]  /*1670*/  I2FP.F32.S32 R53, R53 ;  /* 0x0000003500357245 */ /* 0x000fca0000201400 */
[----:B------:R-:W-:-:S04]  /*1680*/  FFMA R53, R60, R53, R75 ;  /* 0x000000353c357223 */ /* 0x000fc8000000004b */
[----:B------:R-:W-:Y:S01]  /*1690*/  FFMA R19, R57, R18, R53 ;  /* 0x0000001239137223 */ /* 0x000fe20000000035 */
[-C--:B------:R-:W-:Y:S02]  /*16a0*/  IDP.4A.S8.S8 R53, R41, R32.reuse, RZ ;  /* 0x0000002029357226 */ /* 0x080fe400000006ff */
[----:B------:R-:W-:Y:S02]  /*16b0*/  IDP.4A.S8.S8 R18, R45, R32, RZ ;  /* 0x000000202d127226 */ /* 0x000fe400000006ff */
[----:B------:R-:W-:-:S03]  /*16c0*/  IMAD R53, R38, R53, RZ ;  /* 0x0000003526357224 */ /* 0x000fc600078e02ff */
[----:B------:R-:W-:Y:S02]  /*16d0*/  I2FP.F32.S32 R18, R18 ;  /* 0x0000001200127245 */ /* 0x000fe40000201400 */
[----:B------:R-:W-:-:S03]  /*16e0*/  I2FP.F32.S32 R32, R53 ;  /* 0x0000003500207245 */ /* 0x000fc60000201400 */
[C---:B------:R-:W-:Y:S02]  /*16f0*/  FFMA R53, R13.reuse, R18, RZ ;  /* 0x000000120d357223 */ /* 0x040fe400000000ff */
[----:B------:R-:W-:Y:S01]  /*1700*/  FFMA R32, R13, R32, RZ ;  /* 0x000000200d207223 */ /* 0x000fe200000000ff */
[-C--:B------:R-:W-:Y:S01]  /*1710*/  IDP.4A.S8.S8 R13, R41, R70.reuse, RZ ;  /* 0x00000046290d7226 */ /* 0x080fe200000006ff */
[----:B------:R-:W2:Y:S03]  /*1720*/  LDG.E.U8.CONSTANT R18, desc[UR8][R16.64+0x4] ;  /* 0x0000040810127981 */ /* 0x000ea6000c1e9100 */
[----:B------:R-:W-:Y:S02]  /*1730*/  IMAD R13, R38, R13, RZ ;  /* 0x0000000d260d7224 */ /* 0x000fe400078e02ff */
[----:B------:R-:W-:-:S03]  /*1740*/  IDP.4A.S8.S8 R70, R45, R70, RZ ;  /* 0x000000462d467226 */ /* 0x000fc600000006ff */
[----:B------:R-:W-:Y:S02]  /*1750*/  I2FP.F32.S32 R55, R13 ;  /* 0x0000000d00377245 */ /* 0x000fe40000201400 */
[----:B------:R-:W-:-:S03]  /*1760*/  I2FP.F32.S32 R13, R70 ;  /* 0x00000046000d7245 */ /* 0x000fc60000201400 */
[----:B------:R-:W-:Y:S01]  /*1770*/  FFMA R70, R22, R55, RZ ;  /* 0x0000003716467223 */ /* 0x000fe200000000ff */
[----:B------:R-:W-:-:S04]  /*1780*/  IDP.4A.S8.S8 R55, R43, R26, RZ ;  /* 0x0000001a2b377226 */ /* 0x000fc800000006ff */
[----:B------:R-:W-:Y:S02]  /*1790*/  IMAD R55, R40, R55, RZ ;  /* 0x0000003728377224 */ /* 0x000fe400078e02ff */
[----:B------:R-:W-:-:S03]  /*17a0*/  FFMA R13, R22, R13, RZ ;  /* 0x0000000d160d7223 */ /* 0x000fc600000000ff */
[----:B------:R-:W-:-:S05]  /*17b0*/  I2FP.F32.S32 R22, R55 ;  /* 0x0000003700167245 */ /* 0x000fca0000201400 */
[----:B------:R-:W-:Y:S02]  /*17c0*/  FFMA R22, R67, R22, R32 ;  /* 0x0000001643167223 */ /* 0x000fe40000000020 */
[----:B------:R0:W3:Y:S01]  /*17d0*/  LDG.E.U8.CONSTANT R32, desc[UR8][R16.64+0x6] ;  /* 0x0000060810207981 */ /* 0x0000e2000c1e9100 */
[----:B------:R-:W-:-:S05]  /*17e0*/  IDP.4A.S8.S8 R26, R47, R26, RZ ;  /* 0x0000001a2f1a7226 */ /* 0x000fca00000006ff */
[----:B------:R-:W-:-:S05]  /*17f0*/  I2FP.F32.S32 R26, R26 ;  /* 0x0000001a001a7245 */ /* 0x000fca0000201400 */
[----:B------:R-:W-:Y:S01]  /*1800*/  FFMA R26, R67, R26, R53 ;  /* 0x0000001a431a7223 */ /* 0x000fe20000000035 */
[-C--:B------:R-:W-:Y:S02]  /*1810*/  IDP.4A.S8.S8 R53, R43, R68.reuse, RZ ;  /* 0x000000442b357226 */ /* 0x080fe400000006ff */
[----:B------:R-:W-:Y:S02]  /*1820*/  IDP.4A.S8.S8 R68, R47, R68, RZ ;  /* 0x000000442f447226 */ /* 0x000fe400000006ff */
[----:B------:R-:W-:Y:S02]  /*1830*/  IMAD R53, R40, R53, RZ ;  /* 0x0000003528357224 */ /* 0x000fe400078e02ff */
[----:B------:R-:W-:Y:S01]  /*1840*/  IDP.4A.S8.S8 R41, R41, R74, RZ ;  /* 0x0000004a29297226 */ /* 0x000fe200000006ff */
[----:B------:R-:W-:Y:S02]  /*1850*/  I2FP.F32.S32 R68, R68 ;  /* 0x0000004400447245 */ /* 0x000fe40000201400 */
[----:B------:R-:W-:Y:S01]  /*1860*/  I2FP.F32.S32 R53, R53 ;  /* 0x0000003500357245 */ /* 0x000fe20000201400 */
[----:B------:R-:W-:-:S02]  /*1870*/  IMAD R41, R38, R41, RZ ;  /* 0x0000002926297224 */ /* 0x000fc400078e02ff */
[----:B------:R-:W-:Y:S01]  /*1880*/  IDP.4A.S8.S8 R43, R43, R76, RZ ;  /* 0x0000004c2b2b7226 */ /* 0x000fe200000006ff */
[----:B0-----:R-:W-:Y:S01]  /*1890*/  SHF.R.U32.HI R16, RZ, 0x4, R34 ;  /* 0x00000004ff107819 */ /* 0x001fe20000011622 */
[C---:B------:R-:W-:Y:S01]  /*18a0*/  FFMA R53, R23.reuse, R53, R70 ;  /* 0x0000003517357223 */ /* 0x040fe20000000046 */
[----:B------:R-:W-:Y:S01]  /*18b0*/  FFMA R23, R23, R68, R13 ;  /* 0x0000004417177223 */ /* 0x000fe2000000000d */
[----:B------:R-:W-:Y:S02]  /*18c0*/  IDP.4A.S8.S8 R13, R45, R74, RZ ;  /* 0x0000004a2d0d7226 */ /* 0x000fe400000006ff */
[----:B------:R-:W-:Y:S01]  /*18d0*/  FMUL R19, R66, R19 ;  /* 0x0000001342137220 */ /* 0x000fe20000400000 */
[----:B------:R-:W-:Y:S01]  /*18e0*/  IDP.4A.S8.S8 R50, R50, R65, RZ ;  /* 0x0000004132327226 */ /* 0x000fe200000006ff */
[----:B------:R-:W-:Y:S01]  /*18f0*/  I2FP.F32.S32 R41, R41 ;  /* 0x0000002900297245 */ /* 0x000fe20000201400 */
[----:B------:R-:W-:Y:S01]  /*1900*/  IMAD R43, R40, R43, RZ ;  /* 0x0000002b282b7224 */ /* 0x000fe200078e02ff */
[----:B------:R-:W-:Y:S01]  /*1910*/  LOP3.LUT R16, R16, 0x3030303, RZ, 0xc0, !PT ;  /* 0x0303030310107812 */ /* 0x000fe200078ec0ff */
[----:B------:R-:W-:Y:S01]  /*1920*/  FFMA R73, R62, R73, -R19 ;  /* 0x000000493e497223 */ /* 0x000fe20000000813 */
[----:B------:R-:W-:Y:S01]  /*1930*/  I2FP.F32.S32 R13, R13 ;  /* 0x0000000d000d7245 */ /* 0x000fe20000201400 */
[----:B------:R-:W-:Y:S01]  /*1940*/  FFMA R38, R20, R41, RZ ;  /* 0x0000002914267223 */ /* 0x000fe200000000ff */
[----:B------:R-:W-:-:S02]  /*1950*/  I2FP.F32.S32 R50, R50 ;  /* 0x0000003200327245 */ /* 0x000fc40000201400 */
[----:B------:R-:W-:Y:S01]  /*1960*/  I2FP.F32.S32 R43, R43 ;  /* 0x0000002b002b7245 */ /* 0x000fe20000201400 */
[----:B------:R-:W-:Y:S02]  /*1970*/  IDP.4A.S8.S8 R41, R16, R31, RZ ;  /* 0x0000001f10297226 */ /* 0x000fe400000006ff */
[----:B------:R-:W-:Y:S01]  /*1980*/  FFMA R20, R20, R13, RZ ;  /* 0x0000000d14147223 */ /* 0x000fe200000000ff */
[----:B------:R-:W-:Y:S02]  /*1990*/  IDP.4A.S8.S8 R45, R16, R65, RZ ;  /* 0x00000041102d7226 */ /* 0x000fe400000006ff */
[----:B------:R-:W-:Y:S01]  /*19a0*/  FFMA R50, R64, R50, R21 ;  /* 0x0000003240327223 */ /* 0x000fe20000000015 */
[----:B------:R-:W-:Y:S01]  /*19b0*/  FFMA R13, R77, R43, R38 ;  /* 0x0000002b4d0d7223 */ /* 0x000fe20000000026 */
[C---:B------:R-:W-:Y:S02]  /*19c0*/  IDP.4A.S8.S8 R21, R16.reuse, R35, RZ ;  /* 0x0000002310157226 */ /* 0x040fe400000006ff */
[----:B------:R-:W-:-:S02]  /*19d0*/  IDP.4A.S8.S8 R17, R16, R36, RZ ;  /* 0x0000002410117226 */ /* 0x000fc400000006ff */
[----:B------:R-:W-:Y:S02]  /*19e0*/  IDP.4A.S8.S8 R43, R16, R71, RZ ;  /* 0x00000047102b7226 */ /* 0x000fe400000006ff */
[----:B------:R-:W-:Y:S01]  /*19f0*/  IDP.4A.S8.S8 R47, R47, R76, RZ ;  /* 0x0000004c2f2f7226 */ /* 0x000fe200000006ff */
[----:B------:R-:W-:-:S04]  /*1a00*/  SHF.R.U32.HI R34, RZ, 0x6, R34 ;  /* 0x00000006ff227819 */ /* 0x000fc80000011622 */
[----:B------:R-:W-:-:S05]  /*1a10*/  I2FP.F32.S32 R47, R47 ;  /* 0x0000002f002f7245 */ /* 0x000fca0000201400 */
[----:B------:R-:W-:Y:S01]  /*1a20*/  FFMA R77, R77, R47, R20 ;  /* 0x0000002f4d4d7223 */ /* 0x000fe20000000014 */
[----:B------:R-:W-:Y:S01]  /*1a30*/  IDP.4A.S8.S8 R51, R51, R69, RZ ;  /* 0x0000004533337226 */ /* 0x000fe200000006ff */
[----:B------:R-:W-:Y:S02]  /*1a40*/  IADD3 R14, P0, PT, R14, 0x480, RZ ;  /* 0x000004800e0e7810 */ /* 0x000fe40007f1e0ff */
[----:B------:R-:W-:Y:S02]  /*1a50*/  IADD3 R29, PT, PT, R29, 0x4, RZ ;  /* 0x000000041d1d7810 */ /* 0x000fe40007ffe0ff */
[----:B------:R-:W-:Y:S02]  /*1a60*/  I2FP.F32.S32 R51, R51 ;  /* 0x0000003300337245 */ /* 0x000fe40000201400 */
[----:B------:R-:W-:Y:S02]  /*1a70*/  IADD3.X R15, PT, PT, RZ, R15, RZ, P0, !PT ;  /* 0x0000000fff0f7210 */ /* 0x000fe400007fe4ff */
[----:B------:R-:W-:Y:S01]  /*1a80*/  ISETP.GE.AND P0, PT, R29, R0, PT ;  /* 0x000000001d00720c */ /* 0x000fe20003f06270 */
[----:B------:R-:W-:-:S04]  /*1a90*/  FFMA R51, R37, R51, R50 ;  /* 0x0000003325337223 */ /* 0x000fc80000000032 */
[----:B------:R-:W-:-:S04]  /*1aa0*/  FMUL R51, R66, R51 ;  /* 0x0000003342337220 */ /* 0x000fc80000400000 */
[----:B------:R-:W-:Y:S01]  /*1ab0*/  FFMA R39, R62, R39, -R51 ;  /* 0x000000273e277223 */ /* 0x000fe20000000833 */
[----:B------:R-:W-:Y:S01]  /*1ac0*/  FADD R10, R73, R10 ;  /* 0x0000000a490a7221 */ /* 0x000fe20000000000 */
[----:B------:R-:W-:Y:S02]  /*1ad0*/  IADD3 R24, PT, PT, R24, 0x4, RZ ;  /* 0x0000000418187810 */ /* 0x000fe40007ffe0ff */
[----:B------:R-:W-:Y:S01]  /*1ae0*/  FADD R4, R39, R4 ;  /* 0x0000000427047221 */ /* 0x000fe20000000000 */
[----:B------:R-:W-:Y:S02]  /*1af0*/  IADD3 R25, PT, PT, R25, 0x4, RZ ;  /* 0x0000000419197810 */ /* 0x000fe40007ffe0ff */
[----:B--2---:R-:W-:Y:S02]  /*1b00*/  SHF.R.U32.HI R19, RZ, 0x4, R18 ;  /* 0x00000004ff137819 */ /* 0x004fe40000011612 */
[----:B------:R-:W-:Y:S02]  /*1b10*/  LOP3.LUT R18, R18, 0xf, RZ, 0xc0, !PT ;  /* 0x0000000f12127812 */ /* 0x000fe400078ec0ff */
[----:B------:R-:W-:-:S03]  /*1b20*/  LEA R19, R19, R19, 0x8 ;  /* 0x0000001313137211 */ /* 0x000fc600078e40ff */
[C---:B------:R-:W-:Y:S01]  /*1b30*/  IMAD R41, R18.reuse, R41, RZ ;  /* 0x0000002912297224 */ /* 0x040fe200078e02ff */
[----:B------:R-:W-:Y:S01]  /*1b40*/  LEA R16, R19, R19, 0x10 ;  /* 0x0000001313107211 */ /* 0x000fe200078e80ff */
[C---:B------:R-:W-:Y:S02]  /*1b50*/  IMAD R45, R18.reuse, R45, RZ ;  /* 0x0000002d122d7224 */ /* 0x040fe400078e02ff */
[C---:B------:R-:W-:Y:S01]  /*1b60*/  IMAD R43, R18.reuse, R43, RZ ;  /* 0x0000002b122b7224 */ /* 0x040fe200078e02ff */
[----:B------:R-:W-:Y:S01]  /*1b70*/  I2FP.F32.S32 R19, R41 ;  /* 0x0000002900137245 */ /* 0x000fe20000201400 */
[----:B------:R-:W-:Y:S02]  /*1b80*/  IMAD R17, R17, R18, RZ ;  /* 0x0000001211117224 */ /* 0x000fe400078e02ff */
[----:B------:R-:W-:Y:S01]  /*1b90*/  IMAD R21, R18, R21, RZ ;  /* 0x0000001512157224 */ /* 0x000fe200078e02ff */
[----:B------:R-:W-:Y:S01]  /*1ba0*/  I2FP.F32.S32 R18, R45 ;  /* 0x0000002d00127245 */ /* 0x000fe20000201400 */
[----:B------:R-:W-:-:S02]  /*1bb0*/  IDP.4A.S8.S8 R71, R16, R71, RZ ;  /* 0x0000004710477226 */ /* 0x000fc400000006ff */
[C---:B------:R-:W-:Y:S02]  /*1bc0*/  IDP.4A.S8.S8 R36, R16.reuse, R36, RZ ;  /* 0x0000002410247226 */ /* 0x040fe400000006ff */
[C---:B------:R-:W-:Y:S02]  /*1bd0*/  IDP.4A.S8.S8 R31, R16.reuse, R31, RZ ;  /* 0x0000001f101f7226 */ /* 0x040fe400000006ff */
[----:B------:R-:W-:Y:S01]  /*1be0*/  FFMA R19, R61, R19, R22 ;  /* 0x000000133d137223 */ /* 0x000fe20000000016 */
[C---:B------:R-:W-:Y:S02]  /*1bf0*/  IDP.4A.S8.S8 R35, R16.reuse, R35, RZ ;  /* 0x0000002310237226 */ /* 0x040fe400000006ff */
[----:B------:R-:W-:Y:S01]  /*1c00*/  IDP.4A.S8.S8 R65, R16, R65, RZ ;  /* 0x0000004110417226 */ /* 0x000fe200000006ff */
[----:B------:R-:W-:Y:S01]  /*1c10*/  I2FP.F32.S32 R16, R43 ;  /* 0x0000002b00107245 */ /* 0x000fe20000201400 */
[----:B------:R-:W-:Y:S01]  /*1c20*/  FFMA R18, R64, R18, R13 ;  /* 0x0000001240127223 */ /* 0x000fe2000000000d */
[----:B------:R-:W-:-:S02]  /*1c30*/  I2FP.F32.S32 R17, R17 ;  /* 0x0000001100117245 */ /* 0x000fc40000201400 */
[----:B------:R-:W-:Y:S02]  /*1c40*/  I2FP.F32.S32 R71, R71 ;  /* 0x0000004700477245 */ /* 0x000fe40000201400 */
[----:B---3--:R-:W-:Y:S02]  /*1c50*/  SHF.R.U32.HI R22, RZ, 0x4, R32 ;  /* 0x00000004ff167819 */ /* 0x008fe40000011620 */
[----:B------:R-:W-:Y:S02]  /*1c60*/  I2FP.F32.S32 R36, R36 ;  /* 0x0000002400247245 */ /* 0x000fe40000201400 */
[----:B------:R-:W-:Y:S02]  /*1c70*/  I2FP.F32.S32 R31, R31 ;  /* 0x0000001f001f7245 */ /* 0x000fe40000201400 */
[----:B------:R-:W-:Y:S01]  /*1c80*/  LOP3.LUT R13, R34, 0x3030303, RZ, 0xc0, !PT ;  /* 0x03030303220d7812 */ /* 0x000fe200078ec0ff */
[----:B------:R-:W-:Y:S01]  /*1c90*/  FFMA R16, R60, R16, R53 ;  /* 0x000000103c107223 */ /* 0x000fe20000000035 */
[----:B------:R-:W-:Y:S01]  /*1ca0*/  LEA R22, R22, R22, 0x8 ;  /* 0x0000001616167211 */ /* 0x000fe200078e40ff */
[C---:B------:R-:W-:Y:S01]  /*1cb0*/  FFMA R17, R63.reuse, R17, R46 ;  /* 0x000000113f117223 */ /* 0x040fe2000000002e */
[----:B------:R-:W-:Y:S01]  /*1cc0*/  FFMA R60, R60, R71, R23 ;  /* 0x000000473c3c7223 */ /* 0x000fe20000000017 */
[----:B------:R-:W-:Y:S01]  /*1cd0*/  FFMA R63, R63, R36, R48 ;  /* 0x000000243f3f7223 */ /* 0x000fe20000000030 */
[----:B------:R-:W-:Y:S01]  /*1ce0*/  FFMA R61, R61, R31, R26 ;  /* 0x0000001f3d3d7223 */ /* 0x000fe2000000001a */
[----:B------:R-:W-:Y:S01]  /*1cf0*/  LOP3.LUT R23, R32, 0xf, RZ, 0xc0, !PT ;  /* 0x0000000f20177812 */ /* 0x000fe200078ec0ff */
[----:B------:R-:W-:-:S02]  /*1d00*/  IDP.4A.S8.S8 R26, R13, R30, RZ ;  /* 0x0000001e0d1a7226 */ /* 0x000fc400000006ff */
[C---:B------:R-:W-:Y:S02]  /*1d10*/  IDP.4A.S8.S8 R20, R13.reuse, R33, RZ ;  /* 0x000000210d147226 */ /* 0x040fe400000006ff */
[C---:B------:R-:W-:Y:S02]  /*1d20*/  IDP.4A.S8.S8 R32, R13.reuse, R28, RZ ;  /* 0x0000001c0d207226 */ /* 0x040fe400000006ff */
[C---:B------:R-:W-:Y:S02]  /*1d30*/  IDP.4A.S8.S8 R34, R13.reuse, R72, RZ ;  /* 0x000000480d227226 */ /* 0x040fe400000006ff */
[----:B------:R-:W-:Y:S01]  /*1d40*/  IDP.4A.S8.S8 R36, R13, R69, RZ ;  /* 0x000000450d247226 */ /* 0x000fe200000006ff */
[----:B------:R-:W-:Y:S01]  /*1d50*/  LEA R13, R22, R22, 0x10 ;  /* 0x00000016160d7211 */ /* 0x000fe200078e80ff */
[----:B------:R-:W-:Y:S01]  /*1d60*/  IMAD R34, R23, R34, RZ ;  /* 0x0000002217227224 */ /* 0x000fe200078e02ff */
[----:B------:R-:W-:Y:S02]  /*1d70*/  I2FP.F32.S32 R21, R21 ;  /* 0x0000001500157245 */ /* 0x000fe40000201400 */
[----:B------:R-:W-:Y:S01]  /*1d80*/  I2FP.F32.S32 R35, R35 ;  /* 0x0000002300237245 */ /* 0x000fe20000201400 */
[C---:B------:R-:W-:Y:S01]  /*1d90*/  IDP.4A.S8.S8 R33, R13.reuse, R33, RZ ;  /* 0x000000210d217226 */ /* 0x040fe200000006ff */
[----:B------:R-:W-:Y:S01]  /*1da0*/  I2FP.F32.S32 R65, R65 ;  /* 0x0000004100417245 */ /* 0x000fe20000201400 */
[----:B------:R-:W-:-:S02]  /*1db0*/  IDP.4A.S8.S8 R30, R13, R30, RZ ;  /* 0x0000001e0d1e7226 */ /* 0x000fc400000006ff */
[C---:B------:R-:W-:Y:S02]  /*1dc0*/  IDP.4A.S8.S8 R28, R13.reuse, R28, RZ ;  /* 0x0000001c0d1c7226 */ /* 0x040fe400000006ff */
[C---:B------:R-:W-:Y:S02]  /*1dd0*/  IDP.4A.S8.S8 R72, R13.reuse, R72, RZ ;  /* 0x000000480d487226 */ /* 0x040fe400000006ff */
[----:B------:R-:W-:Y:S01]  /*1de0*/  IDP.4A.S8.S8 R69, R13, R69, RZ ;  /* 0x000000450d457226 */ /* 0x000fe200000006ff */
[----:B------:R-:W-:Y:S01]  /*1df0*/  I2FP.F32.S32 R34, R34 ;  /* 0x0000002200227245 */ /* 0x000fe20000201400 */
[----:B------:R-:W-:Y:S02]  /*1e00*/  IMAD R20, R20, R23, RZ ;  /* 0x0000001714147224 */ /* 0x000fe400078e02ff */
[C---:B------:R-:W-:Y:S02]  /*1e10*/  IMAD R26, R23.reuse, R26, RZ ;  /* 0x0000001a171a7224 */ /* 0x040fe400078e02ff */
[----:B------:R-:W-:-:S02]  /*1e20*/  IMAD R36, R23, R36, RZ ;  /* 0x0000002417247224 */ /* 0x000fc400078e02ff */
[----:B------:R-:W-:Y:S01]  /*1e30*/  FFMA R21, R49, R21, R42 ;  /* 0x0000001531157223 */ /* 0x000fe2000000002a */
[----:B------:R-:W-:Y:S01]  /*1e40*/  IMAD R32, R23, R32, RZ ;  /* 0x0000002017207224 */ /* 0x000fe200078e02ff */
[----:B------:R-:W-:Y:S01]  /*1e50*/  I2FP.F32.S32 R33, R33 ;  /* 0x0000002100217245 */ /* 0x000fe20000201400 */
[----:B------:R-:W-:Y:S01]  /*1e60*/  FFMA R49, R49, R35, R44 ;  /* 0x0000002331317223 */ /* 0x000fe2000000002c */
[----:B------:R-:W-:Y:S01]  /*1e70*/  I2FP.F32.S32 R30, R30 ;  /* 0x0000001e001e7245 */ /* 0x000fe20000201400 */
[----:B------:R-:W-:Y:S01]  /*1e80*/  FFMA R64, R64, R65, R77 ;  /* 0x0000004140407223 */ /* 0x000fe2000000004d */
[----:B------:R-:W-:Y:S02]  /*1e90*/  I2FP.F32.S32 R28, R28 ;  /* 0x0000001c001c7245 */ /* 0x000fe40000201400 */
[----:B------:R-:W-:Y:S02]  /*1ea0*/  I2FP.F32.S32 R72, R72 ;  /* 0x0000004800487245 */ /* 0x000fe40000201400 */
[----:B------:R-:W-:Y:S01]  /*1eb0*/  I2FP.F32.S32 R69, R69 ;  /* 0x0000004500457245 */ /* 0x000fe20000201400 */
[----:B------:R-:W-:Y:S01]  /*1ec0*/  FFMA R13, R57, R34, R16 ;  /* 0x00000022390d7223 */ /* 0x000fe20000000010 */
[----:B------:R-:W-:Y:S01]  /*1ed0*/  I2FP.F32.S32 R20, R20 ;  /* 0x0000001400147245 */ /* 0x000fe20000201400 */
[----:B------:R-:W-:Y:S01]  /*1ee0*/  HADD2.F32 R16, -RZ, R54.H1_H1 ;  /* 0x30000036ff107230 */ /* 0x000fe20000004100 */
[----:B------:R-:W-:-:S02]  /*1ef0*/  I2FP.F32.S32 R26, R26 ;  /* 0x0000001a001a7245 */ /* 0x000fc40000201400 */
[----:B------:R-:W-:Y:S01]  /*1f00*/  I2FP.F32.S32 R36, R36 ;  /* 0x0000002400247245 */ /* 0x000fe20000201400 */
[----:B------:R-:W-:Y:S01]  /*1f10*/  FFMA R33, R58, R33, R63 ;  /* 0x000000213a217223 */ /* 0x000fe2000000003f */
[----:B------:R-:W-:Y:S01]  /*1f20*/  I2FP.F32.S32 R32, R32 ;  /* 0x0000002000207245 */ /* 0x000fe20000201400 */
[----:B------:R-:W-:Y:S01]  /*1f30*/  FFMA R49, R52, R30, R49 ;  /* 0x0000001e34317223 */ /* 0x000fe20000000031 */
[----:B------:R-:W-:Y:S01]  /*1f40*/  FFMA R61, R56, R28, R61 ;  /* 0x0000001c383d7223 */ /* 0x000fe2000000003d */
[----:B------:R-:W-:Y:S01]  /*1f50*/  FFMA R57, R57, R72, R60 ;  /* 0x0000004839397223 */ /* 0x000fe2000000003c */
[C---:B------:R-:W-:Y:S01]  /*1f60*/  FFMA R69, R37.reuse, R69, R64 ;  /* 0x0000004525457223 */ /* 0x040fe20000000040 */
[----:B------:R-:W-:Y:S01]  /*1f70*/  FFMA R17, R58, R20, R17 ;  /* 0x000000143a117223 */ /* 0x000fe20000000011 */
[----:B------:R-:W-:Y:S01]  /*1f80*/  FFMA R21, R52, R26, R21 ;  /* 0x0000001a34157223 */ /* 0x000fe20000000015 */
[----:B------:R-:W-:Y:S01]  /*1f90*/  FFMA R23, R37, R36, R18 ;  /* 0x0000002425177223 */ /* 0x000fe20000000012 */
[----:B------:R-:W-:-:S02]  /*1fa0*/  HADD2.F32 R54, -RZ, R54.H0_H0 ;  /* 0x20000036ff367230 */ /* 0x000fc40000004100 */
[----:B------:R-:W-:Y:S01]  /*1fb0*/  FFMA R19, R56, R32, R19 ;  /* 0x0000002038137223 */ /* 0x000fe20000000013 */
[----:B------:R-:W-:Y:S01]  /*1fc0*/  FMUL R18, R33, R16 ;  /* 0x0000001021127220 */ /* 0x000fe20000400000 */
[C---:B------:R-:W-:Y:S01]  /*1fd0*/  FMUL R49, R16.reuse, R49 ;  /* 0x0000003110317220 */ /* 0x040fe20000400000 */
[C---:B------:R-:W-:Y:S01]  /*1fe0*/  FMUL R20, R16.reuse, R61 ;  /* 0x0000003d10147220 */ /* 0x040fe20000400000 */
[C---:B------:R-:W-:Y:S01]  /*1ff0*/  FMUL R22, R16.reuse, R57 ;  /* 0x0000003910167220 */ /* 0x040fe20000400000 */
[----:B------:R-:W-:Y:S01]  /*2000*/  FMUL R26, R16, R69 ;  /* 0x00000045101a7220 */ /* 0x000fe20000400000 */
[----:B------:R-:W-:Y:S01]  /*2010*/  FFMA R18, R17, R54, -R18 ;  /* 0x0000003611127223 */ /* 0x000fe20000000812 */
[C---:B------:R-:W-:Y:S01]  /*2020*/  FFMA R16, R54.reuse, R21, -R49 ;  /* 0x0000001536107223 */ /* 0x040fe20000000831 */
[C---:B------:R-:W-:Y:S01]  /*2030*/  FFMA R20, R54.reuse, R19, -R20 ;  /* 0x0000001336147223 */ /* 0x040fe20000000814 */
[C---:B------:R-:W-:Y:S01]  /*2040*/  FFMA R22, R54.reuse, R13, -R22 ;  /* 0x0000000d36167223 */ /* 0x040fe20000000816 */
[----:B------:R-:W-:Y:S01]  /*2050*/  FFMA R26, R54, R23, -R26 ;  /* 0x00000017361a7223 */ /* 0x000fe2000000081a */
[----:B------:R-:W-:Y:S01]  /*2060*/  FADD R3, R18, R3 ;  /* 0x0000000312037221 */ /* 0x000fe20000000000 */
[----:B------:R-:W-:Y:S01]  /*2070*/  FADD R9, R16, R9 ;  /* 0x0000000910097221 */ /* 0x000fe20000000000 */
[----:B------:R-:W-:Y:S01]  /*2080*/  FADD R7, R20, R7 ;  /* 0x0000000714077221 */ /* 0x000fe20000000000 */
[----:B------:R-:W-:Y:S01]  /*2090*/  FADD R11, R22, R11 ;  /* 0x0000000b160b7221 */ /* 0x000fe20000000000 */
[----:B------:R-:W-:Y:S01]  /*20a0*/  FADD R5, R26, R5 ;  /* 0x000000051a057221 */ /* 0x000fe20000000000 */
[----:B------:R-:W-:Y:S06]  /*20b0*/  @!P0 BRA `(.L_x_311) ;  /* 0xffffffe000908947 */ /* 0x000fec000383ffff */
[----:B------:R-:W-:Y:S05]  /*20c0*/  BSYNC.RECONVERGENT B1 ;  /* 0x0000000000017941 */ /* 0x000fea0003800200 */
.L_x_310:
[----:B------:R0:W-:Y:S04]  /*20d0*/  STL.64 [R1], R2 ;  /* 0x0000000201007387 */ /* 0x0001e80000100a00 */
[----:B------:R0:W-:Y:S04]  /*20e0*/  STL.64 [R1+0x8], R8 ;  /* 0x0000080801007387 */ /* 0x0001e80000100a00 */
[----:B------:R0:W-:Y:S04]  /*20f0*/  STL.64 [R1+0x10], R6 ;  /* 0x0000100601007387 */ /* 0x0001e80000100a00 */
[----:B------:R0:W-:Y:S04]  /*2100*/  STL.64 [R1+0x18], R10 ;  /* 0x0000180a01007387 */ /* 0x0001e80000100a00 */
[----:B------:R0:W-:Y:S02]  /*2110*/  STL.64 [R1+0x20], R4 ;  /* 0x0000200401007387 */ /* 0x0001e40000100a00 */
.L_x_309:
[----:B------:R-:W-:Y:S05]  /*2120*/  BSYNC.RECONVERGENT B0 ;  /* 0x0000000000007941 */ /* 0x000fea0003800200 */
.L_x_308:
        /* <DEDUP_REMOVED lines=21> */
.L_x_313:
[----:B------:R-:W-:Y:S05]  /*2280*/  BSYNC.RECONVERGENT B0 ;  /* 0x0000000000007941 */ /* 0x000fea0003800200 */
.L_x_312:
        /* <DEDUP_REMOVED lines=46> */
[----:B------:R-:W1:Y:S01]  /*2570*/  @!P0 LDC R22, c[0x0][0x3a4] ;  /* 0x0000e900ff168b82 */ /* 0x000e620000000800 */
[----:B--2---:R-:W-:Y:S02]  /*2580*/  FADD R3, R0, R3 ;  /* 0x0000000300037221 */ /* 0x004fe40000000000 */
[----:B------:R-:W2:Y:S04]  /*2590*/  SHFL.BFLY PT, R19, R20, 0x8, 0x1f ;  /* 0x0d001f0014137f89 */ /* 0x000ea800000e0000 */
[----:B------:R-:W2:Y:S01]  /*25a0*/  SHFL.BFLY PT, R14, R23, 0x8, 0x1f ;  /* 0x0d001f00170e7f89 */ /* 0x000ea200000e0000 */
[----:B---3--:R-:W-:Y:S01]  /*25b0*/  FADD R7, R2, R7 ;  /* 0x0000000702077221 */ /* 0x008fe20000000000 */
[----:B----4-:R-:W-:-:S02]  /*25c0*/  FADD R11, R8, R11 ;  /* 0x0000000b080b7221 */ /* 0x010fc40000000000 */
        /* <DEDUP_REMOVED lines=83> */
[----:B------:R-:W-:Y:S01]  /*2b00*/  IADD3 R17, PT, PT, R17, UR4, RZ ;  /* 0x0000000411117c10 */ /* 0x000fe2000fffe0ff */
[----:B-1----:R-:W-:-:S03]  /*2b10*/  FADD R18, R16, R9 ;  /* 0x0000000910127221 */ /* 0x002fc60000000000 */
[----:B------:R-:W1:Y:S01]  /*2b20*/  @!P0 LDC.64 R8, c[0x0][0x390] ;  /* 0x0000e400ff088b82 */ /* 0x000e620000000a00 */
[----:B------:R-:W-:Y:S01]  /*2b30*/  FADD R20, R19, R10 ;  /* 0x0000000a13147221 */ /* 0x000fe20000000000 */
[----:B------:R-:W1:Y:S06]  /*2b40*/  SHFL.BFLY PT, R23, R18, 0x1, 0x1f ;  /* 0x0c201f0012177f89 */ /* 0x000e6c00000e0000 */
[----:B------:R-:W1:Y:S01]  /*2b50*/  @!P0 LDC.64 R10, c[0x0][0x390] ;  /* 0x0000e400ff0a8b82 */ /* 0x000e620000000a00 */
[----:B------:R-:W1:Y:S01]  /*2b60*/  SHFL.BFLY PT, R25, R20, 0x1, 0x1f ;  /* 0x0c201f0014197f89 */ /* 0x000e6200000e0000 */
[----:B------:R-:W-:-:S02]  /*2b70*/  @!P0 IADD3 R5, PT, PT, R17, R22, RZ ;  /* 0x0000001611058210 */ /* 0x000fc40007ffe0ff */
        /* <DEDUP_REMOVED lines=21> */
.L_x_314:
        /* <DEDUP_REMOVED lines=11> */
.L_x_773:


//--------------------- .text.mul_mat_vec_q8_0_q8_1_cuda5 --------------------------
	.section	.text.mul_mat_vec_q8_0_q8_1_cuda5,"ax",@progbits
	.align	128
        .global         mul_mat_vec_q8_0_q8_1_cuda5
        .type           mul_mat_vec_q8_0_q8_1_cuda5,@function
        .size           mul_mat_vec_q8_0_q8_1_cuda5,(.L_x_774 - mul_mat_vec_q8_0_q8_1_cuda5)
        .other          mul_mat_vec_q8_0_q8_1_cuda5,@"STO_CUDA_ENTRY STV_DEFAULT"
mul_mat_vec_q8_0_q8_1_cuda5:
.text.mul_mat_vec_q8_0_q8_1_cuda5:
[----:B------:R-:W-:Y:S01]  /*0000*/  LDC R1, c[0x0][0x37c] ;  /* 0x0000df00ff017b82 */ /* 0x000fe20000000800 */
[----:B------:R-:W0:Y:S07]  /*0010*/  S2R R21, SR_TID.Y ;  /* 0x0000000000157919 */ /* 0x000e2e0000002200 */
[----:B------:R-:W1:Y:S01]  /*0020*/  LDC R5, c[0x0][0x398] ;  /* 0x0000e600ff057b82 */ /* 0x000e620000000800 */
[----:B------:R-:W2:Y:S01]  /*0030*/  LDCU.64 UR8, c[0x0][0x358] ;  /* 0x00006b00ff0877ac */ /* 0x000ea20008000a00 */
[----:B------:R-:W-:Y:S01]  /*0040*/  BSSY.RECONVERGENT B0, `(.L_x_315) ;  /* 0x00000a7000007945 */ /* 0x000fe20003800200 */
[----:B------:R-:W0:Y:S01]  /*0050*/  S2R R14, SR_TID.X ;  /* 0x00000000000e7919 */ /* 0x000e220000002100 */
[----:B------:R-:W-:Y:S01]  /*0060*/  HFMA2 R20, -RZ, RZ, 0, 0 ;  /* 0x00000000ff147431 */ /* 0x000fe200000001ff */
[----:B------:R-:W-:Y:S01]  /*0070*/  CS2R R18, SRZ ;  /* 0x0000000000127805 */ /* 0x000fe2000001ff00 */
[----:B------:R-:W-:Y:S01]  /*0080*/  HFMA2 R2, -RZ, RZ, 0, 0 ;  /* 0x00000000ff027431 */ /* 0x000fe200000001ff */
[----:B------:R-:W-:Y:S01]  /*0090*/  CS2R R16, SRZ ;  /* 0x0000000000107805 */ /* 0x000fe2000001ff00 */
[----:B------:R-:W3:Y:S01]  /*00a0*/  S2UR UR4, SR_CTAID.X ;  /* 0x00000000000479c3 */ /* 0x000ee20000002500 */
[----:B------:R-:W-:-:S02]  /*00b0*/  CS2R R12, SRZ ;  /* 0x00000000000c7805 */ /* 0x000fc4000001ff00 */
[----:B------:R-:W-:Y:S02]  /*00c0*/  CS2R R10, SRZ ;  /* 0x00000000000a7805 */ /* 0x000fe4000001ff00 */
[----:B------:R-:W-:Y:S02]  /*00d0*/  MOV R28, RZ ;  /* 0x000000ff001c7202 */ /* 0x000fe40000000f00 */
[----:B------:R-:W-:Y:S02]  /*00e0*/  CS2R R6, SRZ ;  /* 0x0000000000067805 */ /* 0x000fe4000001ff00 */
[----:B------:R-:W-:Y:S02]  /*00f0*/  CS2R R8, SRZ ;  /* 0x0000000000087805 */ /* 0x000fe4000001ff00 */
[----:B-1----:R-:W-:-:S04]  /*0100*/  SHF.R.S32.HI R0, RZ, 0x1f, R5 ;  /* 0x0000001fff007819 */ /* 0x002fc80000011405 */
[----:B------:R-:W-:Y:S02]  /*0110*/  LEA.HI R5, R0, R5, RZ, 0x5 ;  /* 0x0000000500057211 */ /* 0x000fe400078f28ff */
[----:B------:R-:W-:Y:S01]  /*0120*/  MOV R0, RZ ;  /* 0x000000ff00007202 */ /* 0x000fe20000000f00 */
[----:B---3--:R-:W-:Y:S01]  /*0130*/  USHF.L.U32 UR4, UR4, 0x1, URZ ;  /* 0x0000000104047899 */ /* 0x008fe200080006ff */
[----:B0-----:R-:W-:-:S05]  /*0140*/  IMAD R3, R21, 0x20, R14 ;  /* 0x0000002015037824 */ /* 0x001fca00078e020e */
[----:B------:R-:W-:Y:S02]  /*0150*/  SHF.R.U32.HI R26, RZ, 0x2, R3 ;  /* 0x00000002ff1a7819 */ /* 0x000fe40000011603 */
[----:B------:R-:W-:Y:S02]  /*0160*/  SHF.R.S32.HI R3, RZ, 0x5, R5 ;  /* 0x00000005ff037819 */ /* 0x000fe40000011405 */
[----:B------:R-:W-:Y:S02]  /*0170*/  CS2R R4, SRZ ;  /* 0x0000000000047805 */ /* 0x000fe4000001ff00 */
[----:B------:R-:W-:-:S13]  /*0180*/  ISETP.GE.AND P0, PT, R26, R3, PT ;  /* 0x000000031a00720c */ /* 0x000fda0003f06270 */
[----:B--2---:R-:W-:Y:S05]  /*0190*/  @P0 BRA `(.L_x_316) ;  /* 0x0000000800440947 */ /* 0x004fea0003800000 */
[----:B------:R-:W0:Y:S01]  /*01a0*/  LDC R23, c[0x0][0x3a0] ;  /* 0x0000e800ff177b82 */ /* 0x000e220000000800 */
[----:B------:R-:W-:Y:S01]  /*01b0*/  IMAD.MOV.U32 R15, RZ, RZ, RZ ;  /* 0x000000ffff0f7224 */ /* 0x000fe200078e00ff */
[----:B------:R-:W-:Y:S01]  /*01c0*/  BSSY.RECONVERGENT B1, `(.L_x_317) ;  /* 0x0000086000017945 */ /* 0x000fe20003800200 */
[----:B------:R-:W-:-:S05]  /*01d0*/  IMAD.WIDE.U32 R16, R21, 0x20, R14 ;  /* 0x0000002015107825 */ /* 0x000fca00078e000e */
[----:B------:R-:W1:Y:S01]  /*01e0*/  LDC.64 R18, c[0x0][0x388] ;  /* 0x0000e200ff127b82 */ /* 0x000e620000000a00 */
[--C-:B------:R-:W-:Y:S02]  /*01f0*/  SHF.R.U64 R11, R16, 0x2, R17.reuse ;  /* 0x00000002100b7819 */ /* 0x100fe40000001211 */
[----:B------:R-:W-:-:S05]  /*0200*/  SHF.R.U32.HI R0, RZ, 0x2, R17 ;  /* 0x00000002ff007819 */ /* 0x000fca0000011611 */
[----:B------:R-:W-:Y:S01]  /*0210*/  IMAD R15, R0, 0x24, RZ ;  /* 0x00000024000f7824 */ /* 0x000fe200078e02ff */
[----:B------:R-:W-:Y:S02]  /*0220*/  SHF.L.U32 R0, R14, 0x3, RZ ;  /* 0x000000030e007819 */ /* 0x000fe400000006ff */
[----:B0-----:R-:W-:-:S04]  /*0230*/  SHF.R.S32.HI R2, RZ, 0x1f, R23 ;  /* 0x0000001fff027819 */ /* 0x001fc80000011417 */
[----:B------:R-:W-:Y:S02]  /*0240*/  LEA.HI R12, R2, R23, RZ, 0x5 ;  /* 0x00000017020c7211 */ /* 0x000fe400078f28ff */
[----:B------:R-:W-:Y:S01]  /*0250*/  MOV R2, RZ ;  /* 0x000000ff00027202 */ /* 0x000fe20000000f00 */
[----:B-1----:R-:W-:Y:S01]  /*0260*/  IMAD.WIDE.U32 R16, R11, 0x24, R18 ;  /* 0x000000240b107825 */ /* 0x002fe200078e0012 */
[----:B------:R-:W-:-:S03]  /*0270*/  SHF.R.S32.HI R12, RZ, 0x5, R12 ;  /* 0x00000005ff0c7819 */ /* 0x000fc6000001140c */
[----:B------:R-:W-:Y:S01]  /*0280*/  IMAD.MOV.U32 R14, RZ, RZ, R16 ;  /* 0x000000ffff0e7224 */ /* 0x000fe200078e0010 */
[----:B------:R-:W-:Y:S02]  /*0290*/  IADD3 R15, PT, PT, R17, R15, RZ ;  /* 0x0000000f110f7210 */ /* 0x000fe40007ffe0ff */
[----:B------:R-:W-:Y:S01]  /*02a0*/  LOP3.LUT R16, R0, 0x18, RZ, 0xc0, !PT ;  /* 0x0000001800107812 */ /* 0x000fe200078ec0ff */
[----:B------:R-:W-:Y:S01]  /*02b0*/  IMAD R0, R3, UR4, R26 ;  /* 0x0000000403007c24 */ /* 0x000fe2000f8e021a */
[----:B------:R-:W-:-:S07]  /*02c0*/  MOV R17, RZ ;  /* 0x000000ff00117202 */ /* 0x000fce0000000f00 */
.L_x_318:
[----:B------:R-:W0:Y:S02]  /*02d0*/  LDC.64 R32, c[0x0][0x380] ;  /* 0x0000e000ff207b82 */ /* 0x000e240000000a00 */
[----:B0-----:R-:W-:-:S03]  /*02e0*/  IMAD.WIDE R32, R0, 0x22, R32 ;  /* 0x0000002200207825 */ /* 0x001fc600078e0220 */
[C---:B------:R-:W-:Y:S02]  /*02f0*/  IADD3 R20, P0, PT, R16.reuse, R32, RZ ;  /* 0x0000002010147210 */ /* 0x040fe40007f1e0ff */
[----:B------:R-:W2:Y:S03]  /*0300*/  LDG.E.U16 R25, desc[UR8][R32.64] ;  /* 0x0000000820197981 */ /* 0x000ea6000c1e1500 */
[--C-:B------:R-:W-:Y:S01]  /*0310*/  IMAD.X R21, RZ, RZ, R33.reuse, P0 ;  /* 0x000000ffff157224 */ /* 0x100fe200000e0621 */
[----:B------:R-:W-:Y:S01]  /*0320*/  IADD3 R34, P0, PT, R16, R14, RZ ;  /* 0x0000000e10227210 */ /* 0x000fe20007f1e0ff */
[----:B------:R-:W-:-:S03]  /*0330*/  IMAD.WIDE R22, R3, 0x22, R32 ;  /* 0x0000002203167825 */ /* 0x000fc600078e0220 */
[----:B------:R-:W-:Y:S01]  /*0340*/  IADD3.X R35, PT, PT, RZ, R15, RZ, P0, !PT ;  /* 0x0000000fff237210 */ /* 0x000fe200007fe4ff */
[----:B------:R-:W3:Y:S04]  /*0350*/  LDG.E.U16 R24, desc[UR8][R20.64+0x2] ;  /* 0x0000020814187981 */ /* 0x000ee8000c1e1500 */
[----:B------:R-:W3:Y:S01]  /*0360*/  LDG.E.U16 R11, desc[UR8][R20.64+0x4] ;  /* 0x00000408140b7981 */ /* 0x000ee2000c1e1500 */
[----:B------:R-:W-:-:S03]  /*0370*/  IADD3 R18, P0, PT, R16, R22, RZ ;  /* 0x0000001610127210 */ /* 0x000fc60007f1e0ff */
[----:B------:R-:W4:Y:S04]  /*0380*/  LDG.E.U16 R29, desc[UR8][R20.64+0x6] ;  /* 0x00000608141d7981 */ /* 0x000f28000c1e1500 */
[----:B------:R-:W4:Y:S04]  /*0390*/  LDG.E.U16 R32, desc[UR8][R20.64+0x8] ;  /* 0x0000080814207981 */ /* 0x000f28000c1e1500 */
[----:B------:R-:W5:Y:S04]  /*03a0*/  LDG.E R31, desc[UR8][R34.64+0x4] ;  /* 0x00000408221f7981 */ /* 0x000f68000c1e1900 */
[----:B------:R-:W5:Y:S01]  /*03b0*/  LDG.E R36, desc[UR8][R34.64+0x8] ;  /* 0x0000080822247981 */ /* 0x000f62000c1e1900 */
[----:B------:R-:W-:-:S05]  /*03c0*/  IADD3.X R19, PT, PT, RZ, R23, RZ, P0, !PT ;  /* 0x00000017ff137210 */ /* 0x000fca00007fe4ff */
[----:B------:R-:W5:Y:S04]  /*03d0*/  LDG.E.U16 R30, desc[UR8][R18.64+0x2] ;  /* 0x00000208121e7981 */ /* 0x000f68000c1e1500 */
[----:B------:R-:W5:Y:S04]  /*03e0*/  LDG.E.U16 R34, desc[UR8][R14.64] ;  /* 0x000000080e227981 */ /* 0x000f68000c1e1500 */
[----:B------:R-:W5:Y:S04]  /*03f0*/  LDG.E.U16 R33, desc[UR8][R18.64+0x4] ;  /* 0x0000040812217981 */ /* 0x000f68000c1e1500 */
[----:B------:R-:W5:Y:S04]  /*0400*/  LDG.E.U16 R27, desc[UR8][R18.64+0x6] ;  /* 0x00000608121b7981 */ /* 0x000f68000c1e1500 */
[----:B------:R0:W5:Y:S01]  /*0410*/  LDG.E.U16 R37, desc[UR8][R18.64+0x8] ;  /* 0x0000080812257981 */ /* 0x000162000c1e1500 */
[----:B--2---:R-:W-:-:S02]  /*0420*/  HADD2.F32 R25, -RZ, R25.H0_H0 ;  /* 0x20000019ff197230 */ /* 0x004fc40000004100 */
[----:B---3--:R-:W-:Y:S01]  /*0430*/  IMAD R24, R11, 0x10000, R24 ;  /* 0x000100000b187824 */ /* 0x008fe200078e0218 */
[----:B----4-:R-:W-:-:S03]  /*0440*/  LEA R29, R32, R29, 0x10 ;  /* 0x0000001d201d7211 */ /* 0x010fc600078e80ff */
[----:B-----5:R-:W-:-:S04]  /*0450*/  IDP.4A.S8.S8 R11, R24, R31, RZ ;  /* 0x0000001f180b7226 */ /* 0x020fc800000006ff */
[----:B------:R-:W-:Y:S02]  /*0460*/  IDP.4A.S8.S8 R20, R29, R36, R11 ;  /* 0x000000241d147226 */ /* 0x000fe4000000060b */
[----:B------:R-:W2:Y:S03]  /*0470*/  LDG.E.U16 R11, desc[UR8][R22.64] ;  /* 0x00000008160b7981 */ /* 0x000ea6000c1e1500 */
[----:B------:R-:W-:Y:S01]  /*0480*/  I2FP.F32.S32 R20, R20 ;  /* 0x0000001400147245 */ /* 0x000fe20000201400 */
[----:B------:R-:W-:-:S05]  /*0490*/  HADD2.F32 R34, -RZ, R34.H0_H0 ;  /* 0x20000022ff227230 */ /* 0x000fca0000004100 */
[----:B0-----:R-:W-:-:S04]  /*04a0*/  FMUL R19, R34, R25 ;  /* 0x0000001922137220 */ /* 0x001fc80000400000 */
[----:B------:R-:W-:Y:S01]  /*04b0*/  FFMA R10, R19, R20, R10 ;  /* 0x00000014130a7223 */ /* 0x000fe2000000000a */
[----:B------:R-:W-:-:S03]  /*04c0*/  IMAD.WIDE R18, R12, 0x24, R16 ;  /* 0x000000240c127825 */ /* 0x000fc600078e0210 */
[----:B------:R-:W-:-:S04]  /*04d0*/  IADD3 R18, P0, PT, R18, R14, RZ ;  /* 0x0000000e12127210 */ /* 0x000fc80007f1e0ff */
[----:B------:R-:W-:Y:S01]  /*04e0*/  IADD3.X R19, PT, PT, R19, R15, RZ, P0, !PT ;  /* 0x0000000f13137210 */ /* 0x000fe200007fe4ff */
[----:B------:R-:W-:-:S04]  /*04f0*/  IMAD.WIDE R20, R12, 0x24, R14 ;  /* 0x000000240c147825 */ /* 0x000fc800078e020e */
[----:B------:R-:W3:Y:S04]  /*0500*/  LDG.E R23, desc[UR8][R18.64+0x4] ;  /* 0x0000040812177981 */ /* 0x000ee8000c1e1900 */
[----:B------:R0:W4:Y:S04]  /*0510*/  LDG.E R22, desc[UR8][R18.64+0x8] ;  /* 0x0000080812167981 */ /* 0x000128000c1e1900 */
[----:B------:R-:W5:Y:S01]  /*0520*/  LDG.E.U16 R20, desc[UR8][R20.64] ;  /* 0x0000000814147981 */ /* 0x000f62000c1e1500 */
[----:B------:R-:W-:Y:S01]  /*0530*/  LEA R30, R33, R30, 0x10 ;  /* 0x0000001e211e7211 */ /* 0x000fe200078e80ff */
[----:B------:R-:W-:-:S04]  /*0540*/  IMAD R27, R37, 0x10000, R27 ;  /* 0x00010000251b7824 */ /* 0x000fc800078e021b */
[----:B------:R-:W-:Y:S02]  /*0550*/  IDP.4A.S8.S8 R31, R30, R31, RZ ;  /* 0x0000001f1e1f7226 */ /* 0x000fe400000006ff */
[----:B0-----:R-:W-:-:S04]  /*0560*/  IMAD.WIDE R18, R12, 0x48, R16 ;  /* 0x000000480c127825 */ /* 0x001fc800078e0210 */
[----:B------:R-:W-:Y:S01]  /*0570*/  IDP.4A.S8.S8 R31, R27, R36, R31 ;  /* 0x000000241b1f7226 */ /* 0x000fe2000000061f */
[----:B------:R-:W-:-:S04]  /*0580*/  IADD3 R18, P0, PT, R18, R14, RZ ;  /* 0x0000000e12127210 */ /* 0x000fc80007f1e0ff */
[----:B------:R-:W-:Y:S02]  /*0590*/  I2FP.F32.S32 R31, R31 ;  /* 0x0000001f001f7245 */ /* 0x000fe40000201400 */
[----:B------:R-:W-:Y:S01]  /*05a0*/  IADD3.X R19, PT, PT, R19, R15, RZ, P0, !PT ;  /* 0x0000000f13137210 */ /* 0x000fe200007fe4ff */
[----:B--2---:R-:W-:-:S05]  /*05b0*/  HADD2.F32 R11, -RZ, R11.H0_H0 ;  /* 0x2000000bff0b7230 */ /* 0x004fca0000004100 */
[----:B------:R-:W-:-:S04]  /*05c0*/  FMUL R34, R34, R11 ;  /* 0x0000000b22227220 */ /* 0x000fc80000400000 */
[----:B------:R-:W-:Y:S02]  /*05d0*/  FFMA R9, R34, R31, R9 ;  /* 0x0000001f22097223 */ /* 0x000fe40000000009 */
[----:B------:R-:W2:Y:S04]  /*05e0*/  LDG.E R31, desc[UR8][R18.64+0x4] ;  /* 0x00000408121f7981 */ /* 0x000ea8000c1e1900 */
[----:B------:R0:W2:Y:S01]  /*05f0*/  LDG.E R34, desc[UR8][R18.64+0x8] ;  /* 0x0000080812227981 */ /* 0x0000a2000c1e1900 */
[----:B---3--:R-:W-:-:S04]  /*0600*/  IDP.4A.S8.S8 R32, R24, R23, RZ ;  /* 0x0000001718207226 */ /* 0x008fc800000006ff */
[----:B----4-:R-:W-:Y:S02]  /*0610*/  IDP.4A.S8.S8 R33, R29, R22, R32 ;  /* 0x000000161d217226 */ /* 0x010fe40000000620 */
[----:B-----5:R-:W-:Y:S02]  /*0620*/  HADD2.F32 R32, -RZ, R20.H0_H0 ;  /* 0x20000014ff207230 */ /* 0x020fe40000004100 */
[----:B------:R-:W-:-:S06]  /*0630*/  IMAD.WIDE R20, R12, 0x48, R14 ;  /* 0x000000480c147825 */ /* 0x000fcc00078e020e */
[----:B------:R-:W3:Y:S01]  /*0640*/  LDG.E.U16 R20, desc[UR8][R20.64] ;  /* 0x0000000814147981 */ /* 0x000ee2000c1e1500 */
[----:B------:R-:W-:-:S04]  /*0650*/  IDP.4A.S8.S8 R23, R30, R23, RZ ;  /* 0x000000171e177226 */ /* 0x000fc800000006ff */
[----:B------:R-:W-:Y:S01]  /*0660*/  IDP.4A.S8.S8 R23, R27, R22, R23 ;  /* 0x000000161b177226 */ /* 0x000fe20000000617 */
[----:B------:R-:W-:Y:S01]  /*0670*/  I2FP.F32.S32 R35, R33 ;  /* 0x0000002100237245 */ /* 0x000fe20000201400 */
[-C--:B------:R-:W-:Y:S01]  /*0680*/  FMUL R33, R25, R32.reuse ;  /* 0x0000002019217220 */ /* 0x080fe20000400000 */
[----:B------:R-:W-:Y:S02]  /*0690*/  FMUL R32, R11, R32 ;  /* 0x000000200b207220 */ /* 0x000fe40000400000 */
[----:B------:R-:W-:-:S05]  /*06a0*/  I2FP.F32.S32 R23, R23 ;  /* 0x0000001700177245 */ /* 0x000fca0000201400 */
[----:B------:R-:W-:Y:S01]  /*06b0*/  FFMA R7, R32, R23, R7 ;  /* 0x0000001720077223 */ /* 0x000fe20000000007 */
[----:B------:R-:W-:Y:S01]  /*06c0*/  FFMA R8, R33, R35, R8 ;  /* 0x0000002321087223 */ /* 0x000fe20000000008 */
[----:B0-----:R-:W-:-:S03]  /*06d0*/  IMAD.WIDE R18, R12, 0x6c, R16 ;  /* 0x0000006c0c127825 */ /* 0x001fc600078e0210 */
[----:B------:R-:W-:-:S05]  /*06e0*/  IADD3 R18, P0, PT, R18, R14, RZ ;  /* 0x0000000e12127210 */ /* 0x000fca0007f1e0ff */
[----:B------:R-:W-:-:S05]  /*06f0*/  IMAD.X R19, R19, 0x1, R15, P0 ;  /* 0x0000000113137824 */ /* 0x000fca00000e060f */
[----:B------:R-:W4:Y:S01]  /*0700*/  LDG.E R36, desc[UR8][R18.64+0x8] ;  /* 0x0000080812247981 */ /* 0x000f22000c1e1900 */
[----:B--2---:R-:W-:-:S04]  /*0710*/  IDP.4A.S8.S8 R22, R24, R31, RZ ;  /* 0x0000001f18167226 */ /* 0x004fc800000006ff */
[----:B------:R-:W-:-:S05]  /*0720*/  IDP.4A.S8.S8 R22, R29, R34, R22 ;  /* 0x000000221d167226 */ /* 0x000fca0000000616 */
[----:B------:R-:W-:Y:S01]  /*0730*/  I2FP.F32.S32 R22, R22 ;  /* 0x0000001600167245 */ /* 0x000fe20000201400 */
[----:B------:R-:W-:Y:S02]  /*0740*/  IDP.4A.S8.S8 R33, R30, R31, RZ ;  /* 0x0000001f1e217226 */ /* 0x000fe400000006ff */
[----:B------:R-:W2:Y:S01]  /*0750*/  LDG.E R31, desc[UR8][R18.64+0x4] ;  /* 0x00000408121f7981 */ /* 0x000ea2000c1e1900 */
[----:B---3--:R-:W-:-:S05]  /*0760*/  HADD2.F32 R32, -RZ, R20.H0_H0 ;  /* 0x20000014ff207230 */ /* 0x008fca0000004100 */
[----:B------:R-:W-:-:S04]  /*0770*/  FMUL R21, R25, R32 ;  /* 0x0000002019157220 */ /* 0x000fc80000400000 */
[----:B------:R-:W-:Y:S01]  /*0780*/  FFMA R6, R21, R22, R6 ;  /* 0x0000001615067223 */ /* 0x000fe20000000006 */
[----:B------:R-:W-:-:S06]  /*0790*/  IMAD.WIDE R20, R12, 0x6c, R14 ;  /* 0x0000006c0c147825 */ /* 0x000fcc00078e020e */
[----:B------:R0:W3:Y:S02]  /*07a0*/  LDG.E.U16 R20, desc[UR8][R20.64] ;  /* 0x0000000814147981 */ /* 0x0000e4000c1e1500 */
[----:B0-----:R-:W-:Y:S02]  /*07b0*/  IDP.4A.S8.S8 R21, R27, R34, R33 ;  /* 0x000000221b157226 */ /* 0x001fe40000000621 */
[----:B------:R-:W-:-:S03]  /*07c0*/  IMAD.WIDE R34, R12, 0x90, R16 ;  /* 0x000000900c227825 */ /* 0x000fc600078e0210 */
[----:B------:R-:W-:-:S04]  /*07d0*/  IADD3 R34, P0, PT, R34, R14, RZ ;  /* 0x0000000e22227210 */ /* 0x000fc80007f1e0ff */
[----:B------:R-:W-:Y:S01]  /*07e0*/  IADD3.X R35, PT, PT, R35, R15, RZ, P0, !PT ;  /* 0x0000000f23237210 */ /* 0x000fe200007fe4ff */
[----:B------:R-:W-:-:S04]  /*07f0*/  IMAD.WIDE R22, R12, 0x90, R14 ;  /* 0x000000900c167825 */ /* 0x000fc800078e020e */
[----:B------:R-:W5:Y:S04]  /*0800*/  LDG.E R33, desc[UR8][R34.64+0x4] ;  /* 0x0000040822217981 */ /* 0x000f68000c1e1900 */
[----:B------:R-:W5:Y:S04]  /*0810*/  LDG.E R37, desc[UR8][R34.64+0x8] ;  /* 0x0000080822257981 */ /* 0x000f68000c1e1900 */
[----:B------:R0:W5:Y:S01]  /*0820*/  LDG.E.U16 R22, desc[UR8][R22.64] ;  /* 0x0000000816167981 */ /* 0x000162000c1e1500 */
[----:B------:R-:W-:Y:S02]  /*0830*/  IADD3 R26, PT, PT, R26, 0x10, RZ ;  /* 0x000000101a1a7810 */ /* 0x000fe40007ffe0ff */
[----:B0-----:R-:W-:Y:S01]  /*0840*/  I2FP.F32.S32 R23, R21 ;  /* 0x0000001500177245 */ /* 0x001fe20000201400 */
[----:B------:R-:W-:Y:S01]  /*0850*/  FMUL R21, R11, R32 ;  /* 0x000000200b157220 */ /* 0x000fe20000400000 */
[----:B------:R-:W-:-:S03]  /*0860*/  ISETP.GE.AND P0, PT, R26, R3, PT ;  /* 0x000000031a00720c */ /* 0x000fc60003f06270 */
[----:B------:R-:W-:Y:S01]  /*0870*/  FFMA R28, R21, R23, R28 ;  /* 0x00000017151c7223 */ /* 0x000fe2000000001c */
[----:B------:R-:W-:Y:S01]  /*0880*/  IADD3 R14, P1, PT, R14, 0x240, RZ ;  /* 0x000002400e0e7810 */ /* 0x000fe20007f3e0ff */
[----:B------:R-:W-:-:S03]  /*0890*/  VIADD R0, R0, 0x10 ;  /* 0x0000001000007836 */ /* 0x000fc60000000000 */
[----:B------:R-:W-:Y:S01]  /*08a0*/  IADD3.X R15, PT, PT, RZ, R15, RZ, P1, !PT ;  /* 0x0000000fff0f7210 */ /* 0x000fe20000ffe4ff */
[-C--:B--2---:R-:W-:Y:S02]  /*08b0*/  IDP.4A.S8.S8 R21, R24, R31.reuse, RZ ;  /* 0x0000001f18157226 */ /* 0x084fe400000006ff */
[----:B------:R-:W-:Y:S02]  /*08c0*/  IDP.4A.S8.S8 R31, R30, R31, RZ ;  /* 0x0000001f1e1f7226 */ /* 0x000fe400000006ff */
[-C--:B----4-:R-:W-:Y:S02]  /*08d0*/  IDP.4A.S8.S8 R18, R29, R36.reuse, R21 ;  /* 0x000000241d127226 */ /* 0x090fe40000000615 */
[----:B------:R-:W-:-:S03]  /*08e0*/  IDP.4A.S8.S8 R36, R27, R36, R31 ;  /* 0x000000241b247226 */ /* 0x000fc6000000061f */
[----:B------:R-:W-:Y:S02]  /*08f0*/  I2FP.F32.S32 R18, R18 ;  /* 0x0000001200127245 */ /* 0x000fe40000201400 */
[----:B------:R-:W-:Y:S01]  /*0900*/  I2FP.F32.S32 R36, R36 ;  /* 0x0000002400247245 */ /* 0x000fe20000201400 */
[----:B---3--:R-:W-:-:S05]  /*0910*/  HADD2.F32 R32, -RZ, R20.H0_H0 ;  /* 0x20000014ff207230 */ /* 0x008fca0000004100 */
[-C--:B------:R-:W-:Y:S01]  /*0920*/  FMUL R20, R25, R32.reuse ;  /* 0x0000002019147220 */ /* 0x080fe20000400000 */
[----:B------:R-:W-:-:S03]  /*0930*/  FMUL R32, R11, R32 ;  /* 0x000000200b207220 */ /* 0x000fc60000400000 */
[----:B------:R-:W-:Y:S01]  /*0940*/  FFMA R13, R20, R18, R13 ;  /* 0x00000012140d7223 */ /* 0x000fe2000000000d */
[----:B------:R-:W-:Y:S01]  /*0950*/  FFMA R5, R32, R36, R5 ;  /* 0x0000002420057223 */ /* 0x000fe20000000005 */
[-C--:B-----5:R-:W-:Y:S02]  /*0960*/  IDP.4A.S8.S8 R24, R24, R33.reuse, RZ ;  /* 0x0000002118187226 */ /* 0x0a0fe400000006ff */
[----:B------:R-:W-:Y:S02]  /*0970*/  IDP.4A.S8.S8 R30, R30, R33, RZ ;  /* 0x000000211e1e7226 */ /* 0x000fe400000006ff */
[-C--:B------:R-:W-:Y:S02]  /*0980*/  IDP.4A.S8.S8 R24, R29, R37.reuse, R24 ;  /* 0x000000251d187226 */ /* 0x080fe40000000618 */
[----:B------:R-:W-:Y:S02]  /*0990*/  IDP.4A.S8.S8 R30, R27, R37, R30 ;  /* 0x000000251b1e7226 */ /* 0x000fe4000000061e */
[----:B------:R-:W-:Y:S01]  /*09a0*/  HADD2.F32 R22, -RZ, R22.H0_H0 ;  /* 0x20000016ff167230 */ /* 0x000fe20000004100 */
[----:B------:R-:W-:-:S02]  /*09b0*/  I2FP.F32.S32 R24, R24 ;  /* 0x0000001800187245 */ /* 0x000fc40000201400 */
[----:B------:R-:W-:Y:S02]  /*09c0*/  I2FP.F32.S32 R30, R30 ;  /* 0x0000001e001e7245 */ /* 0x000fe40000201400 */
[-C--:B------:R-:W-:Y:S01]  /*09d0*/  FMUL R25, R25, R22.reuse ;  /* 0x0000001619197220 */ /* 0x080fe20000400000 */
[----:B------:R-:W-:-:S03]  /*09e0*/  FMUL R11, R11, R22 ;  /* 0x000000160b0b7220 */ /* 0x000fc60000400000 */
[----:B------:R-:W-:Y:S01]  /*09f0*/  FFMA R4, R25, R24, R4 ;  /* 0x0000001819047223 */ /* 0x000fe20000000004 */
[----:B------:R-:W-:Y:S01]  /*0a00*/  FFMA R2, R11, R30, R2 ;  /* 0x0000001e0b027223 */ /* 0x000fe20000000002 */
[----:B------:R-:W-:Y:S06]  /*0a10*/  @!P0 BRA `(.L_x_318) ;  /* 0xfffffff8002c8947 */ /* 0x000fec000383ffff */
[----:B------:R-:W-:Y:S05]  /*0a20*/  BSYNC.RECONVERGENT B1 ;  /* 0x0000000000017941 */ /* 0x000fea0003800200 */
.L_x_317:
[----:B------:R-:W-:Y:S01]  /*0a30*/  MOV R20, R8 ;  /* 0x0000000800147202 */ /* 0x000fe20000000f00 */
[----:B------:R-:W-:Y:S01]  /*0a40*/  IMAD.MOV.U32 R19, RZ, RZ, R7 ;  /* 0x000000ffff137224 */ /* 0x000fe200078e0007 */
[----:B------:R-:W-:Y:S01]  /*0a50*/  MOV R18, R6 ;  /* 0x0000000600127202 */ /* 0x000fe20000000f00 */
[----:B------:R-:W-:Y:S01]  /*0a60*/  IMAD.MOV.U32 R16, RZ, RZ, R13 ;  /* 0x000000ffff107224 */ /* 0x000fe200078e000d */
[----:B------:R-:W-:Y:S01]  /*0a70*/  MOV R17, R28 ;  /* 0x0000001c00117202 */ /* 0x000fe20000000f00 */
[----:B------:R-:W-:Y:S01]  /*0a80*/  IMAD.MOV.U32 R11, RZ, RZ, R2 ;  /* 0x000000ffff0b7224 */ /* 0x000fe200078e0002 */
[----:B------:R-:W-:Y:S02]  /*0a90*/  MOV R12, R5 ;  /* 0x00000005000c7202 */ /* 0x000fe40000000f00 */
[----:B------:R-:W-:-:S07]  /*0aa0*/  MOV R0, R4 ;  /* 0x0000000400007202 */ /* 0x000fce0000000f00 */
.L_x_316:
[----:B------:R-:W-:Y:S05]  /*0ab0*/  BSYNC.RECONVERGENT B0 ;  /* 0x0000000000007941 */ /* 0x000fea0003800200 */
.L_x_315:
[----:B------:R-:W0:Y:S01]  /*0ac0*/  S2R R22, SR_TID.Y ;  /* 0x0000000000167919 */ /* 0x000e220000002200 */
[----:B------:R-:W-:Y:S01]  /*0ad0*/  BSSY.RECONVERGENT B0, `(.L_x_319) ;  /* 0x0000014000007945 */ /* 0x000fe20003800200 */
[----:B------:R-:W1:Y:S01]  /*0ae0*/  S2R R15, SR_TID.X ;  /* 0x00000000000f7919 */ /* 0x000e620000002100 */
[C---:B0-----:R-:W-:Y:S02]  /*0af0*/  ISETP.NE.AND P0, PT, R22.reuse, RZ, PT ;  /* 0x000000ff1600720c */ /* 0x041fe40003f05270 */
[----:B------:R-:W-:-:S11]  /*0b00*/  ISETP.NE.AND P1, PT, R22, RZ, PT ;  /* 0x000000ff1600720c */ /* 0x000fd60003f25270 */
[----:B-1----:R-:W-:Y:S05]  /*0b10*/  @!P0 BRA `(.L_x_320) ;  /* 0x00000000003c8947 */ /* 0x002fea0003800000 */
[----:B------:R-:W0:Y:S01]  /*0b20*/  S2R R14, SR_CgaCtaId ;  /* 0x00000000000e7919 */ /* 0x000e220000008800 */
[----:B------:R-:W-:-:S04]  /*0b30*/  MOV R3, 0x400 ;  /* 0x0000040000037802 */ /* 0x000fc80000000f00 */
[----:B0-----:R-:W-:-:S05]  /*0b40*/  LEA R3, R14, R3, 0x18 ;  /* 0x000000030e037211 */ /* 0x001fca00078ec0ff */
        /* <DEDUP_REMOVED lines=12> */
.L_x_320:
[----:B------:R-:W-:Y:S05]  /*0c10*/  BSYNC.RECONVERGENT B0 ;  /* 0x0000000000007941 */ /* 0x000fea0003800200 */
.L_x_319:
[----:B------:R-:W-:Y:S06]  /*0c20*/  BAR.SYNC.DEFER_BLOCKING 0x0 ;  /* 0x0000000000007b1d */ /* 0x000fec0000010000 */
[----:B------:R-:W-:Y:S05]  /*0c30*/  @P1 EXIT ;  /* 0x000000000000194d */ /* 0x000fea0003800000 */
[----:B------:R-:W1:Y:S01]  /*0c40*/  S2UR UR6, SR_CgaCtaId ;  /* 0x00000000000679c3 */ /* 0x000e620000008800 */
[----:B------:R-:W-:Y:S01]  /*0c50*/  UMOV UR5, 0x400 ;  /* 0x0000040000057882 */ /* 0x000fe20000000000 */
[----:B------:R-:W-:Y:S01]  /*0c60*/  ISETP.GT.U32.AND P0, PT, R15, 0x1, PT ;  /* 0x000000010f00780c */ /* 0x000fe20003f04070 */
[----:B------:R-:W-:Y:S01]  /*0c70*/  BSSY.RECONVERGENT B0, `(.L_x_321) ;  /* 0x0000039000007945 */ /* 0x000fe20003800200 */
[----:B-1----:R-:W-:-:S06]  /*0c80*/  ULEA UR5, UR6, UR5, 0x18 ;  /* 0x0000000506057291 */ /* 0x002fcc000f8ec0ff */
[----:B0-----:R-:W-:-:S05]  /*0c90*/  LEA R3, R15, UR5, 0x2 ;  /* 0x000000050f037c11 */ /* 0x001fca000f8e10ff */
[----:B------:R-:W0:Y:S04]  /*0ca0*/  LDS R21, [R3] ;  /* 0x0000000003157984 */ /* 0x000e280000000800 */
[----:B------:R-:W1:Y:S04]  /*0cb0*/  LDS R14, [R3+0x80] ;  /* 0x00008000030e7984 */ /* 0x000e680000000800 */
[----:B------:R-:W2:Y:S04]  /*0cc0*/  LDS R30, [R3+0x180] ;  /* 0x00018000031e7984 */ /* 0x000ea80000000800 */
[----:B------:R-:W3:Y:S01]  /*0cd0*/  LDS R27, [R3+0x100] ;  /* 0x00010000031b7984 */ /* 0x000ee20000000800 */
[----:B0-----:R-:W-:Y:S01]  /*0ce0*/  FADD R21, R21, R10 ;  /* 0x0000000a15157221 */ /* 0x001fe20000000000 */
[----:B-1----:R-:W-:-:S04]  /*0cf0*/  FADD R23, R14, R9 ;  /* 0x000000090e177221 */ /* 0x002fc80000000000 */
[----:B------:R-:W0:Y:S01]  /*0d00*/  SHFL.BFLY PT, R10, R21, 0x10, 0x1f ;  /* 0x0e001f00150a7f89 */ /* 0x000e2200000e0000 */
[----:B--2---:R-:W-:-:S03]  /*0d10*/  FADD R30, R30, R7 ;  /* 0x000000071e1e7221 */ /* 0x004fc60000000000 */
[----:B------:R-:W1:Y:S01]  /*0d20*/  SHFL.BFLY PT, R14, R23, 0x10, 0x1f ;  /* 0x0e001f00170e7f89 */ /* 0x000e6200000e0000 */
[C---:B------:R-:W-:Y:S01]  /*0d30*/  SHF.L.U32 R7, R15.reuse, 0x2, RZ ;  /* 0x000000020f077819 */ /* 0x040fe200000006ff */
[----:B------:R-:W-:Y:S02]  /*0d40*/  VIADD R15, R15, UR4 ;  /* 0x000000040f0f7c36 */ /* 0x000fe40008000000 */
[----:B---3--:R-:W-:Y:S01]  /*0d50*/  FADD R27, R27, R8 ;  /* 0x000000081b1b7221 */ /* 0x008fe20000000000 */
        /* <DEDUP_REMOVED lines=17> */
[----:B-1----:R-:W-:Y:S01]  /*0e70*/  FADD R10, R23, R10 ;  /* 0x0000000a170a7221 */ /* 0x002fe20000000000 */
[----:B------:R-:W-:Y:S06]  /*0e80*/  @P0 BRA `(.L_x_322) ;  /* 0x00000000005c0947 */ /* 0x000fec0003800000 */
[C---:B------:R-:W-:Y:S01]  /*0e90*/  ISETP.EQ.AND P2, PT, R7.reuse, RZ, PT ;  /* 0x000000ff0700720c */ /* 0x040fe20003f42270 */
[----:B------:R-:W0:Y:S01]  /*0ea0*/  LDC.64 R8, c[0x0][0x390] ;  /* 0x0000e400ff087b82 */ /* 0x000e220000000a00 */
[C---:B------:R-:W-:Y:S02]  /*0eb0*/  ISETP.EQ.AND P3, PT, R7.reuse, 0x4, PT ;  /* 0x000000040700780c */ /* 0x040fe40003f62270 */
[C---:B------:R-:W-:Y:S02]  /*0ec0*/  ISETP.EQ.AND P4, PT, R7.reuse, 0x8, PT ;  /* 0x000000080700780c */ /* 0x040fe40003f82270 */
[----:B------:R-:W-:-:S07]  /*0ed0*/  ISETP.EQ.AND P1, PT, R7, 0xc, PT ;  /* 0x0000000c0700780c */ /* 0x000fce0003f22270 */
[----:B------:R-:W-:Y:S02]  /*0ee0*/  @P2 MOV R21, R14 ;  /* 0x0000000e00152202 */ /* 0x000fe40000000f00 */
[C---:B------:R-:W-:Y:S02]  /*0ef0*/  ISETP.EQ.AND P2, PT, R7.reuse, 0x10, PT ;  /* 0x000000100700780c */ /* 0x040fe40003f42270 */
[----:B------:R-:W-:Y:S01]  /*0f00*/  @P3 MOV R21, R10 ;  /* 0x0000000a00153202 */ /* 0x000fe20000000f00 */
[----:B------:R-:W-:Y:S01]  /*0f10*/  @P4 IMAD.MOV.U32 R21, RZ, RZ, R20 ;  /* 0x000000ffff154224 */ /* 0x000fe200078e0014 */
[C---:B------:R-:W-:Y:S02]  /*0f20*/  ISETP.EQ.AND P3, PT, R7.reuse, 0x14, PT ;  /* 0x000000140700780c */ /* 0x040fe40003f62270 */
[----:B------:R-:W-:Y:S02]  /*0f30*/  ISETP.EQ.AND P4, PT, R7, 0x18, PT ;  /* 0x000000180700780c */ /* 0x000fe40003f82270 */
[----:B------:R-:W-:-:S02]  /*0f40*/  @P1 MOV R21, R19 ;  /* 0x0000001300151202 */ /* 0x000fc40000000f00 */
[----:B------:R-:W-:Y:S01]  /*0f50*/  ISETP.EQ.AND P1, PT, R7, 0x1c, PT ;  /* 0x0000001c0700780c */ /* 0x000fe20003f22270 */
[----:B0-----:R-:W-:Y:S02]  /*0f60*/  IMAD.WIDE.U32 R8, R15, 0x4, R8 ;  /* 0x000000040f087825 */ /* 0x001fe400078e0008 */
[----:B------:R-:W-:Y:S02]  /*0f70*/  @P2 MOV R21, R18 ;  /* 0x0000001200152202 */ /* 0x000fe40000000f00 */
[C---:B------:R-:W-:Y:S02]  /*0f80*/  ISETP.EQ.AND P2, PT, R7.reuse, 0x20, PT ;  /* 0x000000200700780c */ /* 0x040fe40003f42270 */
[----:B------:R-:W-:Y:S01]  /*0f90*/  @P3 IMAD.MOV.U32 R21, RZ, RZ, R17 ;  /* 0x000000ffff153224 */ /* 0x000fe200078e0011 */
[----:B------:R-:W-:Y:S02]  /*0fa0*/  ISETP.EQ.AND P3, PT, R7, 0x24, PT ;  /* 0x000000240700780c */ /* 0x000fe40003f62270 */
[----:B------:R-:W-:-:S03]  /*0fb0*/  @P4 MOV R21, R16 ;  /* 0x0000001000154202 */ /* 0x000fc60000000f00 */
[----:B------:R-:W-:-:S05]  /*0fc0*/  @P1 MOV R21, R12 ;  /* 0x0000000c00151202 */ /* 0x000fca0000000f00 */
[----:B------:R-:W-:-:S03]  /*0fd0*/  @P2 IMAD.MOV.U32 R21, RZ, RZ, R0 ;  /* 0x000000ffff152224 */ /* 0x000fc600078e0000 */
[----:B------:R-:W-:-:S05]  /*0fe0*/  @P3 MOV R21, R11 ;  /* 0x0000000b00153202 */ /* 0x000fca0000000f00 */
[----:B------:R0:W-:Y:S02]  /*0ff0*/  STG.E desc[UR8][R8.64], R21 ;  /* 0x0000001508007986 */ /* 0x0001e4000c101908 */
.L_x_322:
[----:B------:R-:W-:Y:S05]  /*1000*/  BSYNC.RECONVERGENT B0 ;  /* 0x0000000000007941 */ /* 0x000fea0003800200 */
.L_x_321:
[----:B0-----:R-:W0:Y:S01]  /*1010*/  SHFL.BFLY PT, R8, R27, 0x10, 0x1f ;  /* 0x0e001f001b087f89 */ /* 0x001e2200000e0000 */
[----:B------:R-:W-:Y:S03]  /*1020*/  BSSY.RECONVERGENT B0, `(.L_x_323) ;  /* 0x0000032000007945 */ /* 0x000fe60003800200 */
[----:B------:R-:W1:Y:S04]  /*1030*/  SHFL.BFLY PT, R9, R30, 0x10, 0x1f ;  /* 0x0e001f001e097f89 */ /* 0x000e6800000e0000 */
[----:B------:R-:W2:Y:S01]  /*1040*/  LDS R25, [R3+0x200] ;  /* 0x0002000003197984 */ /* 0x000ea20000000800 */
[----:B0-----:R-:W-:-:S03]  /*1050*/  FADD R8, R27, R8 ;  /* 0x000000081b087221 */ /* 0x001fc60000000000 */
[----:B------:R-:W-:Y:S01]  /*1060*/  LDS R27, [R3+0x280] ;  /* 0x00028000031b7984 */ /* 0x000fe20000000800 */
[----:B-1----:R-:W-:-:S03]  /*1070*/  FADD R21, R30, R9 ;  /* 0x000000091e157221 */ /* 0x002fc60000000000 */
[----:B------:R-:W0:Y:S04]  /*1080*/  SHFL.BFLY PT, R9, R8, 0x8, 0x1f ;  /* 0x0d001f0008097f89 */ /* 0x000e2800000e0000 */
[----:B------:R-:W1:Y:S01]  /*1090*/  SHFL.BFLY PT, R20, R21, 0x8, 0x1f ;  /* 0x0d001f0015147f89 */ /* 0x000e6200000e0000 */
[----:B--2---:R-:W-:Y:S01]  /*10a0*/  FADD R25, R25, R6 ;  /* 0x0000000619197221 */ /* 0x004fe20000000000 */
[----:B0-----:R-:W-:Y:S01]  /*10b0*/  FADD R9, R8, R9 ;  /* 0x0000000908097221 */ /* 0x001fe20000000000 */
[----:B-1----:R-:W-:-:S04]  /*10c0*/  FADD R22, R21, R20 ;  /* 0x0000001415167221 */ /* 0x002fc80000000000 */
[----:B------:R-:W0:Y:S04]  /*10d0*/  SHFL.BFLY PT, R20, R9, 0x4, 0x1f ;  /* 0x0c801f0009147f89 */ /* 0x000e2800000e0000 */
[----:B------:R-:W1:Y:S01]  /*10e0*/  SHFL.BFLY PT, R19, R22, 0x4, 0x1f ;  /* 0x0c801f0016137f89 */ /* 0x000e6200000e0000 */
[----:B------:R-:W-:Y:S01]  /*10f0*/  FADD R27, R27, R28 ;  /* 0x0000001c1b1b7221 */ /* 0x000fe20000000000 */
        /* <DEDUP_REMOVED lines=11> */
[C---:B------:R-:W-:Y:S01]  /*11b0*/  ISETP.EQ.AND P2, PT, R7.reuse, -0x8, PT ;  /* 0xfffffff80700780c */ /* 0x040fe20003f42270 */
[----:B------:R-:W0:Y:S01]  /*11c0*/  LDC.64 R20, c[0x0][0x390] ;  /* 0x0000e400ff147b82 */ /* 0x000e220000000a00 */
[C---:B------:R-:W-:Y:S01]  /*11d0*/  ISETP.EQ.AND P3, PT, R7.reuse, -0x4, PT ;  /* 0xfffffffc0700780c */ /* 0x040fe20003f62270 */
[----:B------:R-:W1:Y:S01]  /*11e0*/  LDCU UR4, c[0x0][0x3a4] ;  /* 0x00007480ff0477ac */ /* 0x000e620008000800 */
[C---:B------:R-:W-:Y:S02]  /*11f0*/  ISETP.EQ.AND P4, PT, R7.reuse, RZ, PT ;  /* 0x000000ff0700720c */ /* 0x040fe40003f82270 */
[----:B------:R-:W-:-:S07]  /*1200*/  ISETP.EQ.AND P1, PT, R7, 0x4, PT ;  /* 0x000000040700780c */ /* 0x000fce0003f22270 */
[----:B------:R-:W-:Y:S02]  /*1210*/  @P2 MOV R9, R14 ;  /* 0x0000000e00092202 */ /* 0x000fe40000000f00 */
[C---:B------:R-:W-:Y:S01]  /*1220*/  ISETP.EQ.AND P2, PT, R7.reuse, 0x8, PT ;  /* 0x000000080700780c */ /* 0x040fe20003f42270 */
[----:B------:R-:W-:Y:S01]  /*1230*/  @P3 IMAD.MOV.U32 R9, RZ, RZ, R10 ;  /* 0x000000ffff093224 */ /* 0x000fe200078e000a */
[C---:B------:R-:W-:Y:S02]  /*1240*/  ISETP.EQ.AND P3, PT, R7.reuse, 0xc, PT ;  /* 0x0000000c0700780c */ /* 0x040fe40003f62270 */
[----:B------:R-:W-:Y:S02]  /*1250*/  @P4 MOV R9, R8 ;  /* 0x0000000800094202 */ /* 0x000fe40000000f00 */
[----:B------:R-:W-:Y:S02]  /*1260*/  ISETP.EQ.AND P4, PT, R7, 0x10, PT ;  /* 0x000000100700780c */ /* 0x000fe40003f82270 */
[----:B------:R-:W-:-:S02]  /*1270*/  @P1 MOV R9, R6 ;  /* 0x0000000600091202 */ /* 0x000fc40000000f00 */
[----:B------:R-:W-:-:S03]  /*1280*/  ISETP.EQ.AND P1, PT, R7, 0x14, PT ;  /* 0x000000140700780c */ /* 0x000fc60003f22270 */
[----:B------:R-:W-:Y:S01]  /*1290*/  @P2 IMAD.MOV.U32 R9, RZ, RZ, R18 ;  /* 0x000000ffff092224 */ /* 0x000fe200078e0012 */
[C---:B------:R-:W-:Y:S02]  /*12a0*/  ISETP.EQ.AND P2, PT, R7.reuse, 0x18, PT ;  /* 0x000000180700780c */ /* 0x040fe40003f42270 */
[----:B------:R-:W-:Y:S02]  /*12b0*/  @P3 MOV R9, R17 ;  /* 0x0000001100093202 */ /* 0x000fe40000000f00 */
[----:B------:R-:W-:Y:S02]  /*12c0*/  ISETP.EQ.AND P3, PT, R7, 0x1c, PT ;  /* 0x0000001c0700780c */ /* 0x000fe40003f62270 */
[----:B-1----:R-:W-:Y:S02]  /*12d0*/  IADD3 R17, PT, PT, R15, UR4, RZ ;  /* 0x000000040f117c10 */ /* 0x002fe4000fffe0ff */
[----:B------:R-:W-:Y:S01]  /*12e0*/  @P4 MOV R9, R16 ;  /* 0x0000001000094202 */ /* 0x000fe20000000f00 */
[----:B------:R-:W-:-:S02]  /*12f0*/  @P1 IMAD.MOV.U32 R9, RZ, RZ, R12 ;  /* 0x000000ffff091224 */ /* 0x000fc400078e000c */
[----:B0-----:R-:W-:Y:S02]  /*1300*/  IMAD.WIDE.U32 R20, R17, 0x4, R20 ;  /* 0x0000000411147825 */ /* 0x001fe400078e0014 */
[----:B------:R-:W-:-:S04]  /*1310*/  @P2 MOV R9, R0 ;  /* 0x0000000000092202 */ /* 0x000fc80000000f00 */
[----:B------:R-:W-:-:S05]  /*1320*/  @P3 IMAD.MOV.U32 R9, RZ, RZ, R11 ;  /* 0x000000ffff093224 */ /* 0x000fca00078e000b */
[----:B------:R0:W-:Y:S02]  /*1330*/  STG.E desc[UR8][R20.64], R9 ;  /* 0x0000000914007986 */ /* 0x0001e4000c101908 */
.L_x_324:
[----:B------:R-:W-:Y:S05]  /*1340*/  BSYNC.RECONVERGENT B0 ;  /* 0x0000000000007941 */ /* 0x000fea0003800200 */
.L_x_323:
[----:B------:R-:W1:Y:S01]  /*1350*/  SHFL.BFLY PT, R18, R25, 0x10, 0x1f ;  /* 0x0e001f0019127f89 */ /* 0x000e6200000e0000 */
[----:B------:R-:W-:Y:S03]  /*1360*/  BSSY.RECONVERGENT B0, `(.L_x_325) ;  /* 0x0000032000007945 */ /* 0x000fe60003800200 */
[----:B0-----:R-:W0:Y:S04]  /*1370*/  SHFL.BFLY PT, R20, R27, 0x10, 0x1f ;  /* 0x0e001f001b147f89 */ /* 0x001e2800000e0000 */
[----:B------:R-:W2:Y:S04]  /*1380*/  LDS R28, [R3+0x380] ;  /* 0x00038000031c7984 */ /* 0x000ea80000000800 */
[----:B------:R-:W3:Y:S01]  /*1390*/  LDS R26, [R3+0x300] ;  /* 0x00030000031a7984 */ /* 0x000ee20000000800 */
[----:B-1----:R-:W-:Y:S01]  /*13a0*/  FADD R18, R25, R18 ;  /* 0x0000001219127221 */ /* 0x002fe20000000000 */
[----:B0-----:R-:W-:-:S04]  /*13b0*/  FADD R19, R27, R20 ;  /* 0x000000141b137221 */ /* 0x001fc80000000000 */
[----:B------:R-:W0:Y:S04]  /*13c0*/  SHFL.BFLY PT, R9, R18, 0x8, 0x1f ;  /* 0x0d001f0012097f89 */ /* 0x000e2800000e0000 */
[----:B------:R-:W1:Y:S01]  /*13d0*/  SHFL.BFLY PT, R20, R19, 0x8, 0x1f ;  /* 0x0d001f0013147f89 */ /* 0x000e6200000e0000 */
[----:B--2---:R-:W-:Y:S01]  /*13e0*/  FADD R28, R28, R5 ;  /* 0x000000051c1c7221 */ /* 0x004fe20000000000 */
        /* <DEDUP_REMOVED lines=17> */
[----:B------:R-:W0:Y:S01]  /*1500*/  LDC R20, c[0x0][0x3a4] ;  /* 0x0000e900ff147b82 */ /* 0x000e220000000800 */
[C---:B------:R-:W-:Y:S02]  /*1510*/  ISETP.EQ.AND P3, PT, R7.reuse, -0xc, PT ;  /* 0xfffffff40700780c */ /* 0x040fe40003f62270 */
[C---:B------:R-:W-:Y:S02]  /*1520*/  ISETP.EQ.AND P4, PT, R7.reuse, -0x8, PT ;  /* 0xfffffff80700780c */ /* 0x040fe40003f82270 */
[----:B------:R-:W-:-:S03]  /*1530*/  ISETP.EQ.AND P1, PT, R7, -0x4, PT ;  /* 0xfffffffc0700780c */ /* 0x000fc60003f22270 */
[----:B------:R-:W1:Y:S04]  /*1540*/  LDC.64 R18, c[0x0][0x390] ;  /* 0x0000e400ff127b82 */ /* 0x000e680000000a00 */
[----:B------:R-:W-:Y:S02]  /*1550*/  @P2 MOV R13, R14 ;  /* 0x0000000e000d2202 */ /* 0x000fe40000000f00 */
[C---:B------:R-:W-:Y:S02]  /*1560*/  ISETP.EQ.AND P2, PT, R7.reuse, RZ, PT ;  /* 0x000000ff0700720c */ /* 0x040fe40003f42270 */
[----:B------:R-:W-:Y:S02]  /*1570*/  @P3 MOV R13, R10 ;  /* 0x0000000a000d3202 */ /* 0x000fe40000000f00 */
[----:B------:R-:W-:-:S02]  /*1580*/  ISETP.EQ.AND P3, PT, R7, 0x4, PT ;  /* 0x000000040700780c */ /* 0x000fc40003f62270 */
[----:B------:R-:W-:Y:S01]  /*1590*/  @P4 MOV R13, R8 ;  /* 0x00000008000d4202 */ /* 0x000fe20000000f00 */
[----:B------:R-:W-:Y:S01]  /*15a0*/  @P1 IMAD.MOV.U32 R13, RZ, RZ, R6 ;  /* 0x000000ffff0d1224 */ /* 0x000fe200078e0006 */
[C---:B------:R-:W-:Y:S02]  /*15b0*/  ISETP.EQ.AND P4, PT, R7.reuse, 0x8, PT ;  /* 0x000000080700780c */ /* 0x040fe40003f82270 */
[C---:B------:R-:W-:Y:S02]  /*15c0*/  ISETP.EQ.AND P1, PT, R7.reuse, 0xc, PT ;  /* 0x0000000c0700780c */ /* 0x040fe40003f22270 */
[----:B0-----:R-:W-:Y:S02]  /*15d0*/  LEA R17, R20, R15, 0x1 ;  /* 0x0000000f14117211 */ /* 0x001fe400078e08ff */
[----:B------:R-:W-:Y:S02]  /*15e0*/  @P2 MOV R13, R9 ;  /* 0x00000009000d2202 */ /* 0x000fe40000000f00 */
[----:B------:R-:W-:-:S02]  /*15f0*/  ISETP.EQ.AND P2, PT, R7, 0x10, PT ;  /* 0x000000100700780c */ /* 0x000fc40003f42270 */
[----:B------:R-:W-:Y:S01]  /*1600*/  @P3 MOV R13, R5 ;  /* 0x00000005000d3202 */ /* 0x000fe20000000f00 */
[----:B-1----:R-:W-:Y:S01]  /*1610*/  IMAD.WIDE.U32 R18, R17, 0x4, R18 ;  /* 0x0000000411127825 */ /* 0x002fe200078e0012 */
[----:B------:R-:W-:Y:S02]  /*1620*/  ISETP.EQ.AND P3, PT, R7, 0x14, PT ;  /* 0x000000140700780c */ /* 0x000fe40003f62270 */
[----:B------:R-:W-:Y:S01]  /*1630*/  @P4 MOV R13, R16 ;  /* 0x00000010000d4202 */ /* 0x000fe20000000f00 */
[----:B------:R-:W-:-:S06]  /*1640*/  @P1 IMAD.MOV.U32 R13, RZ, RZ, R12 ;  /* 0x000000ffff0d1224 */ /* 0x000fcc00078e000c */
[----:B------:R-:W-:-:S04]  /*1650*/  @P2 MOV R13, R0 ;  /* 0x00000000000d2202 */ /* 0x000fc80000000f00 */
[----:B------:R-:W-:-:S05]  /*1660*/  @P3 MOV R13, R11 ;  /* 0x0000000b000d3202 */ /* 0x000fca0000000f00 */
[----:B------:R0:W-:Y:S02]  /*1670*/  STG.E desc[UR8][R18.64], R13 ;  /* 0x0000000d12007986 */ /* 0x0001e4000c101908 */
.L_x_326:
[----:B------:R-:W-:Y:S05]  /*1680*/  BSYNC.RECONVERGENT B0 ;  /* 0x0000000000007941 */ /* 0x000fea0003800200 */
.L_x_325:
[----:B0-----:R-:W0:Y:S01]  /*1690*/  SHFL.BFLY PT, R13, R26, 0x10, 0x1f ;  /* 0x0e001f001a0d7f89 */ /* 0x001e2200000e0000 */
[----:B------:R-:W-:Y:S03]  /*16a0*/  BSSY.RECONVERGENT B0, `(.L_x_327) ;  /* 0x0000032000007945 */ /* 0x000fe60003800200 */
[----:B------:R-:W1:Y:S04]  /*16b0*/  SHFL.BFLY PT, R17, R28, 0x10, 0x1f ;  /* 0x0e001f001c117f89 */ /* 0x000e6800000e0000 */
[----:B------:R-:W2:Y:S04]  /*16c0*/  LDS R25, [R3+0x480] ;  /* 0x0004800003197984 */ /* 0x000ea80000000800 */
[----:B------:R-:W3:Y:S01]  /*16d0*/  LDS R23, [R3+0x400] ;  /* 0x0004000003177984 */ /* 0x000ee20000000800 */
[----:B0-----:R-:W-:Y:S01]  /*16e0*/  FADD R13, R26, R13 ;  /* 0x0000000d1a0d7221 */ /* 0x001fe20000000000 */
[----:B-1----:R-:W-:-:S04]  /*16f0*/  FADD R18, R28, R17 ;  /* 0x000000111c127221 */ /* 0x002fc80000000000 */
        /* <DEDUP_REMOVED lines=25> */
[----:B------:R-:W-:Y:S01]  /*1890*/  @P2 IMAD.MOV.U32 R3, RZ, RZ, R14 ;  /* 0x000000ffff032224 */ /* 0x000fe200078e000e */
[C---:B------:R-:W-:Y:S02]  /*18a0*/  ISETP.EQ.AND P2, PT, R7.reuse, -0x8, PT ;  /* 0xfffffff80700780c */ /* 0x040fe40003f42270 */
[----:B------:R-:W-:Y:S02]  /*18b0*/  @P3 MOV R3, R10 ;  /* 0x0000000a00033202 */ /* 0x000fe40000000f00 */
[----:B------:R-:W-:Y:S02]  /*18c0*/  ISETP.EQ.AND P3, PT, R7, -0x4, PT ;  /* 0xfffffffc0700780c */ /* 0x000fe40003f62270 */
[----:B------:R-:W-:-:S02]  /*18d0*/  @P4 MOV R3, R8 ;  /* 0x0000000800034202 */ /* 0x000fc40000000f00 */
[C---:B------:R-:W-:Y:S02]  /*18e0*/  ISETP.EQ.AND P4, PT, R7.reuse, RZ, PT ;  /* 0x000000ff0700720c */ /* 0x040fe40003f82270 */
[----:B------:R-:W-:Y:S01]  /*18f0*/  @P1 MOV R3, R6 ;  /* 0x0000000600031202 */ /* 0x000fe20000000f00 */
[----:B0-----:R-:W-:Y:S01]  /*1900*/  IMAD R13, R4, 0x3, R15 ;  /* 0x00000003040d7824 */ /* 0x001fe200078e020f */
[C---:B------:R-:W-:Y:S01]  /*1910*/  ISETP.EQ.AND P1, PT, R7.reuse, 0x4, PT ;  /* 0x000000040700780c */ /* 0x040fe20003f22270 */
[----:B------:R-:W-:Y:S01]  /*1920*/  @P2 IMAD.MOV.U32 R3, RZ, RZ, R9 ;  /* 0x000000ffff032224 */ /* 0x000fe200078e0009 */
[----:B------:R-:W-:-:S03]  /*1930*/  ISETP.EQ.AND P2, PT, R7, 0x8, PT ;  /* 0x000000080700780c */ /* 0x000fc60003f42270 */
[----:B------:R-:W-:Y:S02]  /*1940*/  @P3 MOV R3, R5 ;  /* 0x0000000500033202 */ /* 0x000fe40000000f00 */
[----:B------:R-:W-:Y:S01]  /*1950*/  ISETP.EQ.AND P3, PT, R7, 0xc, PT ;  /* 0x0000000c0700780c */ /* 0x000fe20003f62270 */
[----:B-1----:R-:W-:Y:S01]  /*1960*/  IMAD.WIDE.U32 R16, R13, 0x4, R16 ;  /* 0x000000040d107825 */ /* 0x002fe200078e0010 */
[----:B------:R-:W-:-:S04]  /*1970*/  @P4 MOV R3, R12 ;  /* 0x0000000c00034202 */ /* 0x000fc80000000f00 */
[----:B------:R-:W-:Y:S02]  /*1980*/  @P1 MOV R3, R2 ;  /* 0x0000000200031202 */ /* 0x000fe40000000f00 */
[----:B------:R-:W-:-:S05]  /*1990*/  @P2 IMAD.MOV.U32 R3, RZ, RZ, R0 ;  /* 0x000000ffff032224 */ /* 0x000fca00078e0000 */
[----:B------:R-:W-:-:S05]  /*19a0*/  @P3 MOV R3, R11 ;  /* 0x0000000b00033202 */ /* 0x000fca0000000f00 */
[----:B------:R0:W-:Y:S02]  /*19b0*/  STG.E desc[UR8][R16.64], R3 ;  /* 0x0000000310007986 */ /* 0x0001e4000c101908 */
.L_x_328:
[----:B------:R-:W-:Y:S05]  /*19c0*/  BSYNC.RECONVERGENT B0 ;  /* 0x0000000000007941 */ /* 0x000fea0003800200 */
.L_x_327:
        /* <DEDUP_REMOVED lines=16> */
[----:B------:R0:W1:Y:S04]  /*1ad0*/  SHFL.BFLY PT, R0, R13, 0x1, 0x1f ;  /* 0x0c201f000d007f89 */ /* 0x00006800000e0000 */
[----:B------:R0:W2:Y:S01]  /*1ae0*/  SHFL.BFLY PT, R16, R19, 0x1, 0x1f ;  /* 0x0c201f0013107f89 */ /* 0x0000a200000e0000 */
[----:B------:R-:W-:Y:S05]  /*1af0*/  @P0 EXIT ;  /* 0x000000000000094d */ /* 0x000fea0003800000 */
[C---:B------:R-:W-:Y:S01]  /*1b00*/  ISETP.EQ.AND P4, PT, R7.reuse, -0x1c, PT ;  /* 0xffffffe40700780c */ /* 0x040fe20003f82270 */
[----:B------:R-:W3:Y:S01]  /*1b10*/  LDC R4, c[0x0][0x3a4] ;  /* 0x0000e900ff047b82 */ /* 0x000ee20000000800 */
[----:B------:R-:W-:Y:S01]  /*1b20*/  ISETP.EQ.AND P3, PT, R7, -0x18, PT ;  /* 0xffffffe80700780c */ /* 0x000fe20003f62270 */
[----:B-1----:R-:W-:Y:S01]  /*1b30*/  FADD R0, R13, R0 ;  /* 0x000000000d007221 */ /* 0x002fe20000000000 */
[----:B------:R-:W-:Y:S01]  /*1b40*/  ISETP.EQ.AND P2, PT, R7, -0x14, PT ;  /* 0xffffffec0700780c */ /* 0x000fe20003f42270 */
[----:B--2---:R-:W-:Y:S01]  /*1b50*/  FADD R16, R19, R16 ;  /* 0x0000001013107221 */ /* 0x004fe20000000000 */
[C---:B------:R-:W-:Y:S02]  /*1b60*/  ISETP.EQ.AND P0, PT, R7.reuse, -0x20, PT ;  /* 0xffffffe00700780c */ /* 0x040fe40003f02270 */
[C---:B------:R-:W-:Y:S02]  /*1b70*/  ISETP.EQ.AND P1, PT, R7.reuse, -0x10, PT ;  /* 0xfffffff00700780c */ /* 0x040fe40003f22270 */
[----:B------:R-:W-:-:S03]  /*1b80*/  ISETP.EQ.AND P0, PT, R7, -0xc, PT ;  /* 0xfffffff40700780c */ /* 0x000fc60003f02270 */
[----:B------:R-:W-:Y:S02]  /*1b90*/  @P4 MOV R14, R10 ;  /* 0x0000000a000e4202 */ /* 0x000fe40000000f00 */
[----:B------:R-:W1:Y:S01]  /*1ba0*/  LDC.64 R10, c[0x0][0x390] ;  /* 0x0000e400ff0a7b82 */ /* 0x000e620000000a00 */
[----:B------:R-:W-:Y:S01]  /*1bb0*/  @P3 MOV R14, R8 ;  /* 0x00000008000e3202 */ /* 0x000fe20000000f00 */
[----:B------:R-:W-:Y:S01]  /*1bc0*/  @P2 IMAD.MOV.U32 R14, RZ, RZ, R6 ;  /* 0x000000ffff0e2224 */ /* 0x000fe200078e0006 */
[C---:B------:R-:W-:Y:S02]  /*1bd0*/  ISETP.EQ.AND P3, PT, R7.reuse, -0x8, PT ;  /* 0xfffffff80700780c */ /* 0x040fe40003f62270 */
[C---:B------:R-:W-:Y:S02]  /*1be0*/  ISETP.EQ.AND P2, PT, R7.reuse, -0x4, PT ;  /* 0xfffffffc0700780c */ /* 0x040fe40003f42270 */
[----:B------:R-:W-:Y:S02]  /*1bf0*/  @P1 MOV R14, R9 ;  /* 0x00000009000e1202 */ /* 0x000fe40000000f00 */
[----:B------:R-:W-:-:S02]  /*1c00*/  ISETP.EQ.AND P1, PT, R7, RZ, PT ;  /* 0x000000ff0700720c */ /* 0x000fc40003f22270 */
[----:B------:R-:W-:Y:S02]  /*1c10*/  @P0 MOV R14, R5 ;  /* 0x00000005000e0202 */ /* 0x000fe40000000f00 */
[----:B------:R-:W-:Y:S02]  /*1c20*/  ISETP.EQ.AND P0, PT, R7, 0x4, PT ;  /* 0x000000040700780c */ /* 0x000fe40003f02270 */
[----:B---3--:R-:W-:Y:S02]  /*1c30*/  LEA R3, R4, R15, 0x2 ;  /* 0x0000000f04037211 */ /* 0x008fe400078e10ff */
[----:B------:R-:W-:Y:S01]  /*1c40*/  @P3 MOV R14, R12 ;  /* 0x0000000c000e3202 */ /* 0x000fe20000000f00 */
[----:B------:R-:W-:-:S04]  /*1c50*/  @P2 IMAD.MOV.U32 R14, RZ, RZ, R2 ;  /* 0x000000ffff0e2224 */ /* 0x000fc800078e0002 */
[----:B------:R-:W-:Y:S01]  /*1c60*/  @P1 MOV R14, R0 ;  /* 0x00000000000e1202 */ /* 0x000fe20000000f00 */
[----:B-1----:R-:W-:-:S03]  /*1c70*/  IMAD.WIDE.U32 R2, R3, 0x4, R10 ;  /* 0x0000000403027825 */ /* 0x002fc600078e000a */
[----:B------:R-:W-:-:S05]  /*1c80*/  @P0 MOV R14, R16 ;  /* 0x00000010000e0202 */ /* 0x000fca0000000f00 */
[----:B------:R-:W-:Y:S01]  /*1c90*/  STG.E desc[UR8][R2.64], R14 ;  /* 0x0000000e02007986 */ /* 0x000fe2000c101908 */
[----:B------:R-:W-:Y:S05]  /*1ca0*/  EXIT ;  /* 0x000000000000794d */ /* 0x000fea0003800000 */
.L_x_329:
        /* <DEDUP_REMOVED lines=13> */
.L_x_774:


//--------------------- .text.mul_mat_vec_q5_1_q8_1_cuda5 --------------------------
	.section	.text.mul_mat_vec_q5_1_q8_1_cuda5,"ax",@progbits
	.align	128
        .global         mul_mat_vec_q5_1_q8_1_cuda5
        .type           mul_mat_vec_q5_1_q8_1_cuda5,@function
        .size           mul_mat_vec_q5_1_q8_1_cuda5,(.L_x_775 - mul_mat_vec_q5_1_q8_1_cuda5)
        .other          mul_mat_vec_q5_1_q8_1_cuda5,@"STO_CUDA_ENTRY STV_DEFAULT"
mul_mat_vec_q5_1_q8_1_cuda5:
.text.mul_mat_vec_q5_1_q8_1_cuda5:
        /* <DEDUP_REMOVED lines=20> */
[----:B------:R-:W-:Y:S02]  /*0140*/  USHF.R.S32.HI UR5, URZ, 0x5, UR4 ;  /* 0x00000005ff057899 */ /* 0x000fe40008011404 */
[----:B---3--:R-:W-:Y:S01]  /*0150*/  USHF.L.U32 UR4, UR6, 0x1, URZ ;  /* 0x0000000106047899 */ /* 0x008fe200080006ff */
        /* <DEDUP_REMOVED lines=25> */
.L_x_333:
[----:B------:R-:W0:Y:S01]  /*02f0*/  S2R R16, SR_TID.X ;  /* 0x0000000000107919 */ /* 0x000e220000002100 */
[----:B------:R-:W-:-:S05]  /*0300*/  IMAD.WIDE R18, R0, 0x18, R26 ;  /* 0x0000001800127825 */ /* 0x000fca00078e021a */
[----:B------:R-:W2:Y:S01]  /*0310*/  LDG.E R37, desc[UR8][R18.64+-0x8] ;  /* 0xfffff80812257981 */ /* 0x000ea2000c1e1900 */
[----:B0-----:R-:W-:-:S04]  /*0320*/  SHF.L.U32 R16, R16, 0x3, RZ ;  /* 0x0000000310107819 */ /* 0x001fc800000006ff */
[----:B------:R-:W-:-:S04]  /*0330*/  LOP3.LUT R22, R16, 0x8, RZ, 0xc0, !PT ;  /* 0x0000000810167812 */ /* 0x000fc800078ec0ff */
[----:B------:R-:W-:-:S04]  /*0340*/  IADD3 R40, P0, PT, R22, R18, RZ ;  /* 0x0000001216287210 */ /* 0x000fc80007f1e0ff */
[----:B------:R-:W-:Y:S01]  /*0350*/  IADD3.X R41, PT, PT, RZ, R19, RZ, P0, !PT ;  /* 0x00000013ff297210 */ /* 0x000fe200007fe4ff */
[----:B------:R-:W-:Y:S01]  /*0360*/  IMAD.WIDE R16, R0, 0x18, R24 ;  /* 0x0000001800107825 */ /* 0x000fe200078e0218 */
[----:B------:R-:W3:Y:S04]  /*0370*/  LDG.E R19, desc[UR8][R18.64+-0xc] ;  /* 0xfffff40812137981 */ /* 0x000ee8000c1e1900 */
[----:B------:R-:W4:Y:S01]  /*0380*/  LDG.E R36, desc[UR8][R40.64+-0x4] ;  /* 0xfffffc0828247981 */ /* 0x000f22000c1e1900 */
[----:B------:R-:W-:-:S03]  /*0390*/  IADD3 R42, P0, PT, R22, R16, RZ ;  /* 0x00000010162a7210 */ /* 0x000fc60007f1e0ff */
[----:B------:R-:W5:Y:S04]  /*03a0*/  LDG.E R35, desc[UR8][R40.64] ;  /* 0x0000000828237981 */ /* 0x000f68000c1e1900 */
[----:B------:R-:W3:Y:S01]  /*03b0*/  LDG.E R39, desc[UR8][R16.64+0x4] ;  /* 0x0000040810277981 */ /* 0x000ee2000c1e1900 */
[----:B------:R-:W-:-:S03]  /*03c0*/  IADD3.X R43, PT, PT, RZ, R17, RZ, P0, !PT ;  /* 0x00000011ff2b7210 */ /* 0x000fc600007fe4ff */
[----:B------:R-:W3:Y:S04]  /*03d0*/  LDG.E R34, desc[UR8][R16.64] ;  /* 0x0000000810227981 */ /* 0x000ee8000c1e1900 */
[----:B------:R-:W3:Y:S04]  /*03e0*/  LDG.E R20, desc[UR8][R42.64+0x8] ;  /* 0x000008082a147981 */ /* 0x000ee8000c1e1900 */
[----:B------:R-:W3:Y:S01]  /*03f0*/  LDG.E R32, desc[UR8][R42.64+0xc] ;  /* 0x00000c082a207981 */ /* 0x000ee2000c1e1900 */
[----:B------:R-:W-:-:S04]  /*0400*/  IADD3 R28, P0, PT, R22, R12, RZ ;  /* 0x0000000c161c7210 */ /* 0x000fc80007f1e0ff */
[----:B------:R-:W-:-:S05]  /*0410*/  IADD3.X R29, PT, PT, RZ, R15, RZ, P0, !PT ;  /* 0x0000000fff1d7210 */ /* 0x000fca00007fe4ff */
[----:B------:R-:W3:Y:S04]  /*0420*/  LDG.E R30, desc[UR8][R28.64+0x4] ;  /* 0x000004081c1e7981 */ /* 0x000ee8000c1e1900 */
[----:B------:R-:W3:Y:S04]  /*0430*/  LDG.E R31, desc[UR8][R28.64+0x14] ;  /* 0x000014081c1f7981 */ /* 0x000ee8000c1e1900 */
[----:B------:R-:W3:Y:S04]  /*0440*/  LDG.E R21, desc[UR8][R28.64+0x8] ;  /* 0x000008081c157981 */ /* 0x000ee8000c1e1900 */
[----:B------:R0:W3:Y:S02]  /*0450*/  LDG.E R33, desc[UR8][R28.64+0x18] ;  /* 0x000018081c217981 */ /* 0x0000e4000c1e1900 */
[----:B0-----:R-:W-:-:S02]  /*0460*/  MOV R28, R12 ;  /* 0x0000000c001c7202 */ /* 0x001fc40000000f00 */
[----:B------:R-:W-:-:S05]  /*0470*/  MOV R29, R15 ;  /* 0x0000000f001d7202 */ /* 0x000fca0000000f00 */
[----:B------:R-:W3:Y:S01]  /*0480*/  LDG.E R23, desc[UR8][R28.64] ;  /* 0x000000081c177981 */ /* 0x000ee2000c1e1900 */
[----:B------:R-:W-:Y:S02]  /*0490*/  LOP3.LUT R18, R22, 0x4, RZ, 0xfc, !PT ;  /* 0x0000000416127812 */ /* 0x000fe400078efcff */
[----:B--2---:R-:W-:-:S04]  /*04a0*/  SHF.R.S32.HI R38, RZ, R22, R37 ;  /* 0x00000016ff267219 */ /* 0x004fc80000011425 */
[----:B------:R-:W-:Y:S02]  /*04b0*/  SHF.L.U32 R40, R38, 0x4, RZ ;  /* 0x0000000426287819 */ /* 0x000fe400000006ff */
[----:B------:R-:W-:Y:S02]  /*04c0*/  SHF.R.U32.HI R42, RZ, 0xc, R38 ;  /* 0x0000000cff2a7819 */ /* 0x000fe40000011626 */
[----:B------:R-:W-:Y:S02]  /*04d0*/  LOP3.LUT R41, R40, 0x10, RZ, 0xc0, !PT ;  /* 0x0000001028297812 */ /* 0x000fe400078ec0ff */
[----:B------:R-:W-:Y:S02]  /*04e0*/  SHF.L.U32 R40, R38, 0xb, RZ ;  /* 0x0000000b26287819 */ /* 0x000fe400000006ff */
[----:B------:R-:W-:Y:S02]  /*04f0*/  LOP3.LUT R43, R42, 0x10, RZ, 0xc0, !PT ;  /* 0x000000102a2b7812 */ /* 0x000fe400078ec0ff */
[----:B------:R-:W-:-:S02]  /*0500*/  SHF.L.U32 R17, R38, 0x12, RZ ;  /* 0x0000001226117819 */ /* 0x000fc400000006ff */
[----:B------:R-:W-:Y:S02]  /*0510*/  SHF.R.S32.HI R16, RZ, R18, R37 ;  /* 0x00000012ff107219 */ /* 0x000fe40000011425 */
[--C-:B----4-:R-:W-:Y:S02]  /*0520*/  LOP3.LUT R41, R41, 0xf0f0f0f, R36.reuse, 0xf8, !PT ;  /* 0x0f0f0f0f29297812 */ /* 0x110fe400078ef824 */
[----:B------:R-:W-:Y:S02]  /*0530*/  SHF.R.U32.HI R36, RZ, 0x4, R36 ;  /* 0x00000004ff247819 */ /* 0x000fe40000011624 */
        /* <DEDUP_REMOVED lines=10> */
[----:B------:R-:W-:Y:S02]  /*05e0*/  SHF.L.U32 R38, R38, 0x9, RZ ;  /* 0x0000000926267819 */ /* 0x000fe400000006ff */
[----:B------:R-:W-:Y:S02]  /*05f0*/  SHF.R.U32.HI R40, RZ, 0xc, R16 ;  /* 0x0000000cff287819 */ /* 0x000fe40000011610 */
[----:B------:R-:W-:Y:S02]  /*0600*/  LOP3.LUT R36, R36, 0x10, RZ, 0xc0, !PT ;  /* 0x0000001024247812 */ /* 0x000fe400078ec0ff */
[----:B------:R-:W-:Y:S02]  /*0610*/  LOP3.LUT R37, R37, 0x10000000, R38, 0xf8, !PT ;  /* 0x1000000025257812 */ /* 0x000fe400078ef826 */
[----:B------:R-:W-:-:S02]  /*0620*/  LOP3.LUT R41, R40, 0x10, RZ, 0xc0, !PT ;  /* 0x0000001028297812 */ /* 0x000fc400078ec0ff */
[----:B-----5:R-:W-:Y:S02]  /*0630*/  SHF.R.U32.HI R38, RZ, 0x4, R35 ;  /* 0x00000004ff267819 */ /* 0x020fe40000011623 */
[----:B---3--:R-:W-:Y:S02]  /*0640*/  SHF.R.S32.HI R40, RZ, R22, R39 ;  /* 0x00000016ff287219 */ /* 0x008fe40000011427 */
[----:B------:R-:W-:Y:S02]  /*0650*/  LOP3.LUT R36, R36, 0xf0f0f0f, R35, 0xf8, !PT ;  /* 0x0f0f0f0f24247812 */ /* 0x000fe400078ef823 */
[----:B------:R-:W-:Y:S02]  /*0660*/  SHF.R.S32.HI R35, RZ, R18, R39 ;  /* 0x00000012ff237219 */ /* 0x000fe40000011427 */
[----:B------:R-:W-:Y:S02]  /*0670*/  LOP3.LUT R38, R41, 0xf0f0f0f, R38, 0xf8, !PT ;  /* 0x0f0f0f0f29267812 */ /* 0x000fe400078ef826 */
[----:B------:R-:W-:-:S02]  /*0680*/  SHF.L.U32 R18, R40, 0x4, RZ ;  /* 0x0000000428127819 */ /* 0x000fc400000006ff */
[----:B------:R-:W-:Y:S02]  /*0690*/  SHF.R.U32.HI R41, RZ, 0xc, R40 ;  /* 0x0000000cff297819 */ /* 0x000fe40000011628 */
[----:B------:R-:W-:Y:S02]  /*06a0*/  LOP3.LUT R39, R18, 0x10, RZ, 0xc0, !PT ;  /* 0x0000001012277812 */ /* 0x000fe400078ec0ff */
[----:B------:R-:W-:Y:S02]  /*06b0*/  LOP3.LUT R41, R41, 0x10, RZ, 0xc0, !PT ;  /* 0x0000001029297812 */ /* 0x000fe400078ec0ff */
[--C-:B------:R-:W-:Y:S02]  /*06c0*/  SHF.R.U32.HI R18, RZ, 0x4, R20.reuse ;  /* 0x00000004ff127819 */ /* 0x100fe40000011614 */
[----:B------:R-:W-:Y:S02]  /*06d0*/  LOP3.LUT R39, R39, 0xf0f0f0f, R20, 0xf8, !PT ;  /* 0x0f0f0f0f27277812 */ /* 0x000fe400078ef814 */
[----:B------:R-:W-:-:S02]  /*06e0*/  LOP3.LUT R41, R41, 0xf0f0f0f, R18, 0xf8, !PT ;  /* 0x0f0f0f0f29297812 */ /* 0x000fc400078ef812 */
[C---:B------:R-:W-:Y:S02]  /*06f0*/  SHF.L.U32 R18, R40.reuse, 0xb, RZ ;  /* 0x0000000b28127819 */ /* 0x040fe400000006ff */
[----:B------:R-:W-:Y:S02]  /*0700*/  SHF.R.U32.HI R20, RZ, 0x5, R40 ;  /* 0x00000005ff147819 */ /* 0x000fe40000011628 */
[----:B------:R-:W-:Y:S02]  /*0710*/  LOP3.LUT R18, R39, 0x1000, R18, 0xf8, !PT ;  /* 0x0000100027127812 */ /* 0x000fe400078ef812 */
[C---:B------:R-:W-:Y:S02]  /*0720*/  SHF.L.U32 R39, R40.reuse, 0x12, RZ ;  /* 0x0000001228277819 */ /* 0x040fe400000006ff */
[----:B------:R-:W-:Y:S02]  /*0730*/  LOP3.LUT R20, R41, 0x1000, R20, 0xf8, !PT ;  /* 0x0000100029147812 */ /* 0x000fe400078ef814 */
[----:B------:R-:W-:-:S02]  /*0740*/  SHF.L.U32 R41, R40, 0x2, RZ ;  /* 0x0000000228297819 */ /* 0x000fc400000006ff */
[----:B------:R-:W-:Y:S02]  /*0750*/  LOP3.LUT R18, R18, 0x100000, R39, 0xf8, !PT ;  /* 0x0010000012127812 */ /* 0x000fe400078ef827 */
[----:B------:R-:W-:Y:S02]  /*0760*/  SHF.L.U32 R39, R40, 0x19, RZ ;  /* 0x0000001928277819 */ /* 0x000fe400000006ff */
[----:B------:R-:W-:Y:S02]  /*0770*/  LOP3.LUT R41, R20, 0x100000, R41, 0xf8, !PT ;  /* 0x0010000014297812 */ /* 0x000fe400078ef829 */
[----:B------:R-:W-:Y:S02]  /*0780*/  SHF.L.U32 R40, R40, 0x9, RZ ;  /* 0x0000000928287819 */ /* 0x000fe400000006ff */
[----:B------:R-:W-:Y:S02]  /*0790*/  LOP3.LUT R20, R18, 0x10000000, R39, 0xf8, !PT ;  /* 0x1000000012147812 */ /* 0x000fe400078ef827 */
[----:B------:R-:W-:-:S02]  /*07a0*/  SHF.L.U32 R39, R35, 0x4, RZ ;  /* 0x0000000423277819 */ /* 0x000fc400000006ff */
[----:B------:R-:W-:Y:S02]  /*07b0*/  LOP3.LUT R18, R41, 0x10000000, R40, 0xf8, !PT ;  /* 0x1000000029127812 */ /* 0x000fe400078ef828 */
[----:B------:R-:W-:Y:S02]  /*07c0*/  SHF.R.U32.HI R40, RZ, 0xc, R35 ;  /* 0x0000000cff287819 */ /* 0x000fe40000011623 */
[----:B------:R-:W-:Y:S02]  /*07d0*/  LOP3.LUT R39, R39, 0x10, RZ, 0xc0, !PT ;  /* 0x0000001027277812 */ /* 0x000fe400078ec0ff */
[----:B------:R-:W-:Y:S02]  /*07e0*/  LOP3.LUT R41, R40, 0x10, RZ, 0xc0, !PT ;  /* 0x0000001028297812 */ /* 0x000fe400078ec0ff */
[--C-:B------:R-:W-:Y:S02]  /*07f0*/  SHF.R.U32.HI R40, RZ, 0x4, R32.reuse ;  /* 0x00000004ff287819 */ /* 0x100fe40000011620 */
[----:B------:R-:W-:-:S02]  /*0800*/  LOP3.LUT R32, R39, 0xf0f0f0f, R32, 0xf8, !PT ;  /* 0x0f0f0f0f27207812 */ /* 0x000fc400078ef820 */
[----:B------:R-:W-:Y:S02]  /*0810*/  SHF.L.U32 R39, R16, 0xb, RZ ;  /* 0x0000000b10277819 */ /* 0x000fe400000006ff */
[----:B------:R-:W-:Y:S02]  /*0820*/  LOP3.LUT R40, R41, 0xf0f0f0f, R40, 0xf8, !PT ;  /* 0x0f0f0f0f29287812 */ /* 0x000fe400078ef828 */
[----:B------:R-:W-:Y:S02]  /*0830*/  LOP3.LUT R36, R36, 0x1000, R39, 0xf8, !PT ;  /* 0x0000100024247812 */ /* 0x000fe400078ef827 */
[----:B------:R-:W-:Y:S02]  /*0840*/  SHF.L.U32 R39, R16, 0x12, RZ ;  /* 0x0000001210277819 */ /* 0x000fe400000006ff */
[----:B------:R-:W-:Y:S02]  /*0850*/  SHF.R.U32.HI R41, RZ, 0x5, R16 ;  /* 0x00000005ff297819 */ /* 0x000fe40000011610 */
[----:B------:R-:W-:-:S02]  /*0860*/  LOP3.LUT R39, R36, 0x100000, R39, 0xf8, !PT ;  /* 0x0010000024277812 */ /* 0x000fc400078ef827 */
[----:B------:R-:W-:Y:S02]  /*0870*/  SHF.L.U32 R36, R16, 0x19, RZ ;  /* 0x0000001910247819 */ /* 0x000fe400000006ff */
[----:B------:R-:W-:Y:S02]  /*0880*/  LOP3.LUT R38, R38, 0x1000, R41, 0xf8, !PT ;  /* 0x0000100026267812 */ /* 0x000fe400078ef829 */
[----:B------:R-:W-:Y:S02]  /*0890*/  SHF.L.U32 R41, R16, 0x2, RZ ;  /* 0x0000000210297819 */ /* 0x000fe400000006ff */
[----:B------:R-:W-:Y:S02]  /*08a0*/  SHF.L.U32 R43, R35, 0xb, RZ ;  /* 0x0000000b232b7819 */ /* 0x000fe400000006ff */
[----:B------:R-:W-:Y:S02]  /*08b0*/  LOP3.LUT R39, R39, 0x10000000, R36, 0xf8, !PT ;  /* 0x1000000027277812 */ /* 0x000fe400078ef824 */
[----:B------:R-:W-:-:S02]  /*08c0*/  LOP3.LUT R36, R38, 0x100000, R41, 0xf8, !PT ;  /* 0x0010000026247812 */ /* 0x000fc400078ef829 */
[----:B------:R-:W-:Y:S02]  /*08d0*/  LOP3.LUT R32, R32, 0x1000, R43, 0xf8, !PT ;  /* 0x0000100020207812 */ /* 0x000fe400078ef82b */
[C---:B------:R-:W-:Y:S02]  /*08e0*/  SHF.L.U32 R41, R35.reuse, 0x12, RZ ;  /* 0x0000001223297819 */ /* 0x040fe400000006ff */
[----:B------:R-:W-:Y:S02]  /*08f0*/  SHF.R.U32.HI R43, RZ, 0x5, R35 ;  /* 0x00000005ff2b7819 */ /* 0x000fe40000011623 */
[----:B------:R-:W-:Y:S02]  /*0900*/  LOP3.LUT R32, R32, 0x100000, R41, 0xf8, !PT ;  /* 0x0010000020207812 */ /* 0x000fe400078ef829 */
[----:B------:R-:W-:Y:S02]  /*0910*/  LOP3.LUT R40, R40, 0x1000, R43, 0xf8, !PT ;  /* 0x0000100028287812 */ /* 0x000fe400078ef82b */
[----:B------:R-:W-:-:S02]  /*0920*/  SHF.L.U32 R41, R35, 0x19, RZ ;  /* 0x0000001923297819 */ /* 0x000fc400000006ff */
[----:B------:R-:W-:Y:S02]  /*0930*/  SHF.L.U32 R43, R35, 0x2, RZ ;  /* 0x00000002232b7819 */ /* 0x000fe400000006ff */
[----:B------:R-:W-:Y:S02]  /*0940*/  LOP3.LUT R38, R32, 0x10000000, R41, 0xf8, !PT ;  /* 0x1000000020267812 */ /* 0x000fe400078ef829 */
[----:B------:R-:W-:Y:S01]  /*0950*/  LOP3.LUT R32, R40, 0x100000, R43, 0xf8, !PT ;  /* 0x0010000028207812 */ /* 0x000fe200078ef82b */
[-C--:B------:R-:W-:Y:S02]  /*0960*/  IDP.4A.S8.S8 R40, R17, R30.reuse, RZ ;  /* 0x0000001e11287226 */ /* 0x080fe400000006ff */
[----:B------:R-:W-:Y:S01]  /*0970*/  IDP.4A.S8.S8 R30, R20, R30, RZ ;  /* 0x0000001e141e7226 */ /* 0x000fe200000006ff */
[----:B------:R-:W-:Y:S01]  /*0980*/  SHF.L.U32 R41, R16, 0x9, RZ ;  /* 0x0000000910297819 */ /* 0x000fe200000006ff */
[-C--:B------:R-:W-:Y:S01]  /*0990*/  IDP.4A.S8.S8 R40, R37, R31.reuse, R40 ;  /* 0x0000001f25287226 */ /* 0x080fe20000000628 */
[----:B------:R-:W-:Y:S01]  /*09a0*/  SHF.L.U32 R35, R35, 0x9, RZ ;  /* 0x0000000923237819 */ /* 0x000fe200000006ff */
[----:B------:R-:W-:Y:S01]  /*09b0*/  IDP.4A.S8.S8 R31, R18, R31, R30 ;  /* 0x0000001f121f7226 */ /* 0x000fe2000000061e */
[----:B------:R-:W-:Y:S01]  /*09c0*/  LOP3.LUT R16, R36, 0x10000000, R41, 0xf8, !PT ;  /* 0x1000000024107812 */ /* 0x000fe200078ef829 */
[-C--:B------:R-:W-:Y:S01]  /*09d0*/  IDP.4A.S8.S8 R30, R39, R21.reuse, R40 ;  /* 0x00000015271e7226 */ /* 0x080fe20000000628 */
[----:B------:R-:W-:Y:S01]  /*09e0*/  LOP3.LUT R36, R32, 0x10000000, R35, 0xf8, !PT ;  /* 0x1000000020247812 */ /* 0x000fe200078ef823 */
[----:B------:R-:W-:-:S02]  /*09f0*/  IDP.4A.S8.S8 R31, R38, R21, R31 ;  /* 0x00000015261f7226 */ /* 0x000fc4000000061f */
[-C--:B------:R-:W-:Y:S02]  /*0a00*/  IDP.4A.S8.S8 R30, R16, R33.reuse, R30 ;  /* 0x00000021101e7226 */ /* 0x080fe4000000061e */
[----:B------:R-:W-:Y:S02]  /*0a10*/  HADD2.F32 R32, -RZ, R23.H0_H0 ;  /* 0x20000017ff207230 */ /* 0x000fe40000004100 */
[----:B------:R-:W-:Y:S02]  /*0a20*/  HADD2.F32 R21, -RZ, R19.H0_H0 ;  /* 0x20000013ff157230 */ /* 0x000fe40000004100 */
[----:B------:R-:W-:Y:S02]  /*0a30*/  HADD2.F32 R35, -RZ, R34.H0_H0 ;  /* 0x20000022ff237230 */ /* 0x000fe40000004100 */
[----:B------:R-:W-:Y:S02]  /*0a40*/  IDP.4A.S8.S8 R33, R36, R33, R31 ;  /* 0x0000002124217226 */ /* 0x000fe4000000061f */
[----:B------:R-:W-:-:S02]  /*0a50*/  HADD2.F32 R23, -RZ, R23.H1_H1 ;  /* 0x30000017ff177230 */ /* 0x000fc40000004100 */
[----:B------:R-:W-:Y:S02]  /*0a60*/  HADD2.F32 R19, -RZ, R19.H1_H1 ;  /* 0x30000013ff137230 */ /* 0x000fe40000004100 */
[----:B------:R-:W-:Y:S02]  /*0a70*/  HADD2.F32 R34, -RZ, R34.H1_H1 ;  /* 0x30000022ff227230 */ /* 0x000fe40000004100 */
[----:B------:R-:W-:Y:S01]  /*0a80*/  FMUL R31, R21, R32 ;  /* 0x00000020151f7220 */ /* 0x000fe20000400000 */
[----:B------:R-:W-:Y:S01]  /*0a90*/  FMUL R40, R32, R35 ;  /* 0x0000002320287220 */ /* 0x000fe20000400000 */
[----:B------:R-:W-:Y:S01]  /*0aa0*/  I2FP.F32.S32 R41, R33 ;  /* 0x0000002100297245 */ /* 0x000fe20000201400 */
[----:B------:R-:W-:Y:S01]  /*0ab0*/  FMUL.D2 R32, R19, R23 ;  /* 0x0000001713207220 */ /* 0x000fe20000300000 */
[----:B------:R-:W-:Y:S01]  /*0ac0*/  FMUL.D2 R23, R23, R34 ;  /* 0x0000002217177220 */ /* 0x000fe20000300000 */
[----:B------:R-:W-:-:S03]  /*0ad0*/  I2FP.F32.S32 R30, R30 ;  /* 0x0000001e001e7245 */ /* 0x000fc60000201400 */
[----:B------:R-:W-:Y:S01]  /*0ae0*/  FFMA R40, R40, R41, R23 ;  /* 0x0000002928287223 */ /* 0x000fe20000000017 */
[----:B------:R-:W-:Y:S01]  /*0af0*/  MOV R23, RZ ;  /* 0x000000ff00177202 */ /* 0x000fe20000000f00 */
[----:B------:R-:W-:Y:S02]  /*0b00*/  FFMA R33, R31, R30, R32 ;  /* 0x0000001e1f217223 */ /* 0x000fe40000000020 */
[----:B------:R-:W-:-:S03]  /*0b10*/  IMAD.WIDE R30, R13, 0x24, R22 ;  /* 0x000000240d1e7825 */ /* 0x000fc600078e0216 */
[----:B------:R-:W-:-:S04]  /*0b20*/  IADD3 R30, P0, PT, R30, R12, RZ ;  /* 0x0000000c1e1e7210 */ /* 0x000fc80007f1e0ff */
[----:B------:R-:W-:-:S05]  /*0b30*/  IADD3.X R31, PT, PT, R31, R15, RZ, P0, !PT ;  /* 0x0000000f1f1f7210 */ /* 0x000fca00007fe4ff */
[----:B------:R-:W2:Y:S01]  /*0b40*/  LDG.E R42, desc[UR8][R30.64+0x4] ;  /* 0x000004081e2a7981 */ /* 0x000ea2000c1e1900 */
[----:B------:R-:W-:-:S03]  /*0b50*/  FADD R2, R33, R2 ;  /* 0x0000000221027221 */ /* 0x000fc60000000000 */
[----:B------:R-:W3:Y:S01]  /*0b60*/  LDG.E R43, desc[UR8][R30.64+0x14] ;  /* 0x000014081e2b7981 */ /* 0x000ee2000c1e1900 */
[----:B------:R-:W-:-:S03]  /*0b70*/  IMAD.WIDE R32, R13, 0x24, R28 ;  /* 0x000000240d207825 */ /* 0x000fc600078e021c */
[----:B------:R-:W4:Y:S04]  /*0b80*/  LDG.E R44, desc[UR8][R30.64+0x8] ;  /* 0x000008081e2c7981 */ /* 0x000f28000c1e1900 */
[----:B------:R-:W5:Y:S04]  /*0b90*/  LDG.E R45, desc[UR8][R30.64+0x18] ;  /* 0x000018081e2d7981 */ /* 0x000f68000c1e1900 */
[----:B------:R5:W5:Y:S01]  /*0ba0*/  LDG.E R32, desc[UR8][R32.64] ;  /* 0x0000000820207981 */ /* 0x000b62000c1e1900 */
        /* <DEDUP_REMOVED lines=21> */
[----:B------:R-:W-:-:S03]  /*0d00*/  FADD R8, R33, R8 ;  /* 0x0000000821087221 */ /* 0x000fc60000000000 */
        /* <DEDUP_REMOVED lines=13> */
[----:B------:R-:W-:-:S04]  /*0de0*/  IMAD.WIDE R42, R13, 0x6c, R28 ;  /* 0x0000006c0d2a7825 */ /* 0x000fc800078e021c */
[----:B------:R-:W-:Y:S02]  /*0df0*/  IMAD.WIDE R28, R13, 0x6c, R22 ;  /* 0x0000006c0d1c7825 */ /* 0x000fe400078e0216 */
[----:B------:R0:W3:Y:S01]  /*0e00*/  LDG.E R43, desc[UR8][R42.64] ;  /* 0x000000082a2b7981 */ /* 0x0000e2000c1e1900 */
[----:B------:R-:W-:Y:S01]  /*0e10*/  IADD3 R28, P0, PT, R28, R12, RZ ;  /* 0x0000000c1c1c7210 */ /* 0x000fe20007f1e0ff */
[-C--:B-----5:R-:W-:Y:S02]  /*0e20*/  IDP.4A.S8.S8 R44, R16, R41.reuse, R44 ;  /* 0x00000029102c7226 */ /* 0x0a0fe4000000062c */
[----:B------:R-:W-:Y:S01]  /*0e30*/  IDP.4A.S8.S8 R45, R36, R41, R45 ;  /* 0x00000029242d7226 */ /* 0x000fe2000000062d */
[----:B------:R-:W-:Y:S02]  /*0e40*/  IADD3.X R29, PT, PT, R29, R15, RZ, P0, !PT ;  /* 0x0000000f1d1d7210 */ /* 0x000fe400007fe4ff */
[----:B------:R-:W-:-:S03]  /*0e50*/  I2FP.F32.S32 R44, R44 ;  /* 0x0000002c002c7245 */ /* 0x000fc60000201400 */
[----:B------:R-:W0:Y:S01]  /*0e60*/  LDG.E R33, desc[UR8][R28.64+0x4] ;  /* 0x000004081c217981 */ /* 0x000e22000c1e1900 */
[----:B------:R-:W-:Y:S01]  /*0e70*/  I2FP.F32.S32 R45, R45 ;  /* 0x0000002d002d7245 */ /* 0x000fe20000201400 */
[--C-:B--2---:R-:W-:Y:S02]  /*0e80*/  HADD2.F32 R41, -RZ, R32.reuse.H1_H1 ;  /* 0x30000020ff297230 */ /* 0x104fe40000004100 */
[----:B------:R-:W-:Y:S02]  /*0e90*/  HADD2.F32 R30, -RZ, R32.H0_H0 ;  /* 0x20000020ff1e7230 */ /* 0x000fe40000004100 */
[----:B------:R-:W2:Y:S01]  /*0ea0*/  LDG.E R32, desc[UR8][R28.64+0x14] ;  /* 0x000014081c207981 */ /* 0x000ea2000c1e1900 */
[-C--:B------:R-:W-:Y:S02]  /*0eb0*/  FMUL.D2 R23, R19, R41.reuse ;  /* 0x0000002913177220 */ /* 0x080fe40000300000 */
[-C--:B------:R-:W-:Y:S01]  /*0ec0*/  FMUL R31, R21, R30.reuse ;  /* 0x0000001e151f7220 */ /* 0x080fe20000400000 */
[----:B------:R-:W-:Y:S01]  /*0ed0*/  FMUL.D2 R41, R34, R41 ;  /* 0x0000002922297220 */ /* 0x000fe20000300000 */
[----:B------:R-:W-:-:S02]  /*0ee0*/  FMUL R30, R35, R30 ;  /* 0x0000001e231e7220 */ /* 0x000fc40000400000 */
[----:B------:R-:W-:Y:S02]  /*0ef0*/  FFMA R31, R31, R44, R23 ;  /* 0x0000002c1f1f7223 */ /* 0x000fe40000000017 */
[----:B------:R-:W4:Y:S01]  /*0f00*/  LDG.E R23, desc[UR8][R28.64+0x8] ;  /* 0x000008081c177981 */ /* 0x000f22000c1e1900 */
[----:B------:R-:W-:-:S03]  /*0f10*/  FFMA R30, R30, R45, R41 ;  /* 0x0000002d1e1e7223 */ /* 0x000fc60000000029 */
[----:B------:R-:W5:Y:S01]  /*0f20*/  LDG.E R41, desc[UR8][R28.64+0x18] ;  /* 0x000018081c297981 */ /* 0x000f62000c1e1900 */
[-C--:B0-----:R-:W-:Y:S02]  /*0f30*/  IDP.4A.S8.S8 R42, R17, R33.reuse, RZ ;  /* 0x00000021112a7226 */ /* 0x081fe400000006ff */
[----:B------:R-:W-:Y:S02]  /*0f40*/  IDP.4A.S8.S8 R33, R20, R33, RZ ;  /* 0x0000002114217226 */ /* 0x000fe400000006ff */
[-C--:B--2---:R-:W-:Y:S02]  /*0f50*/  IDP.4A.S8.S8 R42, R37, R32.reuse, R42 ;  /* 0x00000020252a7226 */ /* 0x084fe4000000062a */
[----:B------:R-:W-:Y:S02]  /*0f60*/  IDP.4A.S8.S8 R33, R18, R32, R33 ;  /* 0x0000002012217226 */ /* 0x000fe40000000621 */
[----:B---3--:R-:W-:Y:S02]  /*0f70*/  HADD2.F32 R32, -RZ, R43.H1_H1 ;  /* 0x3000002bff207230 */ /* 0x008fe40000004100 */
[----:B----4-:R-:W-:-:S02]  /*0f80*/  IDP.4A.S8.S8 R42, R39, R23, R42 ;  /* 0x00000017272a7226 */ /* 0x010fc4000000062a */
[----:B------:R-:W-:Y:S02]  /*0f90*/  IDP.4A.S8.S8 R23, R38, R23, R33 ;  /* 0x0000001726177226 */ /* 0x000fe40000000621 */
[----:B-----5:R-:W-:Y:S02]  /*0fa0*/  IDP.4A.S8.S8 R33, R16, R41, R42 ;  /* 0x0000002910217226 */ /* 0x020fe4000000062a */
[----:B------:R-:W-:Y:S02]  /*0fb0*/  HADD2.F32 R42, -RZ, R43.H0_H0 ;  /* 0x2000002bff2a7230 */ /* 0x000fe40000004100 */
[----:B------:R-:W-:Y:S01]  /*0fc0*/  FMUL.D2 R28, R19, R32 ;  /* 0x00000020131c7220 */ /* 0x000fe20000300000 */
[----:B------:R-:W-:Y:S02]  /*0fd0*/  I2FP.F32.S32 R44, R33 ;  /* 0x00000021002c7245 */ /* 0x000fe40000201400 */
[----:B------:R-:W-:-:S04]  /*0fe0*/  FMUL R33, R21, R42 ;  /* 0x0000002a15217220 */ /* 0x000fc80000400000 */
[----:B------:R-:W-:Y:S01]  /*0ff0*/  FFMA R33, R33, R44, R28 ;  /* 0x0000002c21217223 */ /* 0x000fe2000000001c */
[----:B------:R-:W-:-:S03]  /*1000*/  IMAD.WIDE R28, R13, 0x90, RZ ;  /* 0x000000900d1c7825 */ /* 0x000fc600078e02ff */
[----:B------:R-:W-:Y:S01]  /*1010*/  LOP3.LUT R43, R28, R22, RZ, 0xfc, !PT ;  /* 0x000000161c2b7212 */ /* 0x000fe200078efcff */
[----:B------:R-:W-:-:S03]  /*1020*/  IDP.4A.S8.S8 R41, R36, R41, R23 ;  /* 0x0000002924297226 */ /* 0x000fc60000000617 */
[----:B------:R-:W-:-:S04]  /*1030*/  IADD3 R22, P1, PT, R12, R43, RZ ;  /* 0x0000002b0c167210 */ /* 0x000fc80007f3e0ff */
[----:B------:R-:W-:-:S05]  /*1040*/  IADD3.X R23, PT, PT, R29, R15, RZ, P1, !PT ;  /* 0x0000000f1d177210 */ /* 0x000fca0000ffe4ff */
[----:B------:R-:W2:Y:S04]  /*1050*/  LDG.E R43, desc[UR8][R22.64+0x4] ;  /* 0x00000408162b7981 */ /* 0x000ea8000c1e1900 */
[----:B------:R-:W3:Y:S01]  /*1060*/  LDG.E R44, desc[UR8][R22.64+0x14] ;  /* 0x00001408162c7981 */ /* 0x000ee2000c1e1900 */
[----:B------:R-:W-:Y:S01]  /*1070*/  IADD3 R28, P0, PT, R28, R12, RZ ;  /* 0x0000000c1c1c7210 */ /* 0x000fe20007f1e0ff */
[----:B------:R-:W-:Y:S02]  /*1080*/  FMUL.D2 R45, R34, R32 ;  /* 0x00000020222d7220 */ /* 0x000fe40000300000 */
[----:B------:R-:W4:Y:S01]  /*1090*/  LDG.E R32, desc[UR8][R22.64+0x8] ;  /* 0x0000080816207981 */ /* 0x000f22000c1e1900 */
[----:B------:R-:W-:-:S05]  /*10a0*/  IADD3.X R29, PT, PT, R29, R15, RZ, P0, !PT ;  /* 0x0000000f1d1d7210 */ /* 0x000fca00007fe4ff */
[----:B------:R-:W5:Y:S01]  /*10b0*/  LDG.E R28, desc[UR8][R28.64] ;  /* 0x000000081c1c7981 */ /* 0x000f62000c1e1900 */
[----:B--2---:R-:W-:-:S04]  /*10c0*/  IDP.4A.S8.S8 R17, R17, R43, RZ ;  /* 0x0000002b11117226 */ /* 0x004fc800000006ff */
[----:B---3--:R-:W-:Y:S02]  /*10d0*/  IDP.4A.S8.S8 R37, R37, R44, R17 ;  /* 0x0000002c25257226 */ /* 0x008fe40000000611 */
[----:B------:R-:W2:Y:S01]  /*10e0*/  LDG.E R17, desc[UR8][R22.64+0x18] ;  /* 0x0000180816117981 */ /* 0x000ea2000c1e1900 */
[----:B------:R-:W-:Y:S01]  /*10f0*/  IDP.4A.S8.S8 R43, R20, R43, RZ ;  /* 0x0000002b142b7226 */ /* 0x000fe200000006ff */
[----:B------:R-:W-:-:S03]  /*1100*/  IADD3 R14, PT, PT, R14, 0x20, RZ ;  /* 0x000000200e0e7810 */ /* 0x000fc60007ffe0ff */
[----:B------:R-:W-:Y:S02]  /*1110*/  IDP.4A.S8.S8 R43, R18, R44, R43 ;  /* 0x0000002c122b7226 */ /* 0x000fe4000000062b */
[-C--:B----4-:R-:W-:Y:S02]  /*1120*/  IDP.4A.S8.S8 R37, R39, R32.reuse, R37 ;  /* 0x0000002027257226 */ /* 0x090fe40000000625 */
[----:B------:R-:W-:Y:S01]  /*1130*/  IDP.4A.S8.S8 R43, R38, R32, R43 ;  /* 0x00000020262b7226 */ /* 0x000fe2000000062b */
[----:B------:R-:W-:Y:S01]  /*1140*/  ISETP.GE.AND P0, PT, R14, UR5, PT ;  /* 0x000000050e007c0c */ /* 0x000fe2000bf06270 */
[--C-:B-----5:R-:W-:Y:S02]  /*1150*/  HADD2.F32 R18, -RZ, R28.reuse.H0_H0 ;  /* 0x2000001cff127230 */ /* 0x120fe40000004100 */
[----:B------:R-:W-:Y:S02]  /*1160*/  HADD2.F32 R20, -RZ, R28.H1_H1 ;  /* 0x3000001cff147230 */ /* 0x000fe40000004100 */
[----:B------:R-:W-:Y:S01]  /*1170*/  FMUL R42, R35, R42 ;  /* 0x0000002a232a7220 */ /* 0x000fe20000400000 */
[----:B------:R-:W-:Y:S01]  /*1180*/  I2FP.F32.S32 R41, R41 ;  /* 0x0000002900297245 */ /* 0x000fe20000201400 */
[-C--:B------:R-:W-:Y:S01]  /*1190*/  FMUL R21, R21, R18.reuse ;  /* 0x0000001215157220 */ /* 0x080fe20000400000 */
[----:B------:R-:W-:Y:S01]  /*11a0*/  FMUL R35, R35, R18 ;  /* 0x0000001223237220 */ /* 0x000fe20000400000 */
[-C--:B------:R-:W-:Y:S01]  /*11b0*/  FMUL.D2 R18, R19, R20.reuse ;  /* 0x0000001413127220 */ /* 0x080fe20000300000 */
[----:B------:R-:W-:Y:S01]  /*11c0*/  FMUL.D2 R20, R34, R20 ;  /* 0x0000001422147220 */ /* 0x000fe20000300000 */
[----:B------:R-:W-:Y:S01]  /*11d0*/  FFMA R42, R42, R41, R45 ;  /* 0x000000292a2a7223 */ /* 0x000fe2000000002d */
[----:B------:R-:W-:Y:S01]  /*11e0*/  IADD3 R12, P1, PT, R12, 0x480, RZ ;  /* 0x000004800c0c7810 */ /* 0x000fe20007f3e0ff */
        /* <DEDUP_REMOVED lines=8> */
[----:B------:R-:W-:-:S03]  /*1270*/  IDP.4A.S8.S8 R43, R36, R17, R43 ;  /* 0x00000011242b7226 */ /* 0x000fc6000000062b */
        /* <DEDUP_REMOVED lines=8> */
.L_x_332:
[----:B------:R0:W-:Y:S04]  /*1300*/  STL.64 [R1], R2 ;  /* 0x0000000201007387 */ /* 0x0001e80000100a00 */
[----:B------:R0:W-:Y:S04]  /*1310*/  STL.64 [R1+0x8], R8 ;  /* 0x0000080801007387 */ /* 0x0001e80000100a00 */
[----:B------:R0:W-:Y:S04]  /*1320*/  STL.64 [R1+0x10], R6 ;  /* 0x0000100601007387 */ /* 0x0001e80000100a00 */
[----:B------:R0:W-:Y:S04]  /*1330*/  STL.64 [R1+0x18], R10 ;  /* 0x0000180a01007387 */ /* 0x0001e80000100a00 */
[----:B------:R0:W-:Y:S02]  /*1340*/  STL.64 [R1+0x20], R4 ;  /* 0x0000200401007387 */ /* 0x0001e40000100a00 */
.L_x_331:
[----:B------:R-:W-:Y:S05]  /*1350*/  BSYNC.RECONVERGENT B0 ;  /* 0x0000000000007941 */ /* 0x000fea0003800200 */
.L_x_330:
        /* <DEDUP_REMOVED lines=21> */
.L_x_335:
[----:B------:R-:W-:Y:S05]  /*14b0*/  BSYNC.RECONVERGENT B0 ;  /* 0x0000000000007941 */ /* 0x000fea0003800200 */
.L_x_334:
        /* <DEDUP_REMOVED lines=9> */
[----:B-1----:R-:W1:Y:S04]  /*1550*/  LDS R13, [R17] ;  /* 0x00000000110d7984 */ /* 0x002e680000000800 */
[----:B------:R-:W0:Y:S04]  /*1560*/  LDS R0, [R17+0x80] ;  /* 0x0000800011007984 */ /* 0x000e280000000800 */
[----:B------:R-:W2:Y:S04]  /*1570*/  LDS R15, [R17+0x100] ;  /* 0x00010000110f7984 */ /* 0x000ea80000000800 */
[----:B------:R-:W5:Y:S04]  /*1580*/  LDS R12, [R17+0x180] ;  /* 0x00018000110c7984 */ /* 0x000f680000000800 */
[----:B------:R-:W3:Y:S04]  /*1590*/  LDS R19, [R17+0x200] ;  /* 0x0002000011137984 */ /* 0x000ee80000000800 */
[----:B------:R-:W4:Y:S04]  /*15a0*/  LDS R14, [R17+0x280] ;  /* 0x00028000110e7984 */ /* 0x000f280000000800 */
[----:B------:R-:W4:Y:S04]  /*15b0*/  LDS R21, [R17+0x300] ;  /* 0x0003000011157984 */ /* 0x000f280000000800 */
[----:B------:R-:W4:Y:S01]  /*15c0*/  LDS R18, [R17+0x380] ;  /* 0x0003800011127984 */ /* 0x000f220000000800 */
[----:B-1----:R-:W-:Y:S01]  /*15d0*/  FADD R13, R13, R2 ;  /* 0x000000020d0d7221 */ /* 0x002fe20000000000 */
[----:B0-----:R-:W-:-:S04]  /*15e0*/  FADD R3, R0, R3 ;  /* 0x0000000300037221 */ /* 0x001fc80000000000 */
[----:B------:R-:W0:Y:S01]  /*15f0*/  SHFL.BFLY PT, R0, R13, 0x10, 0x1f ;  /* 0x0e001f000d007f89 */ /* 0x000e2200000e0000 */
[----:B--2---:R-:W-:-:S03]  /*1600*/  FADD R15, R15, R8 ;  /* 0x000000080f0f7221 */ /* 0x004fc60000000000 */
[----:B------:R-:W1:Y:S01]  /*1610*/  SHFL.BFLY PT, R2, R3, 0x10, 0x1f ;  /* 0x0e001f0003027f89 */ /* 0x000e6200000e0000 */
[----:B-----5:R-:W-:Y:S01]  /*1620*/  FADD R12, R12, R9 ;  /* 0x000000090c0c7221 */ /* 0x020fe20000000000 */
[----:B---3--:R-:W-:Y:S02]  /*1630*/  FADD R19, R19, R6 ;  /* 0x0000000613137221 */ /* 0x008fe40000000000 */
[----:B------:R-:W2:Y:S01]  /*1640*/  SHFL.BFLY PT, R6, R15, 0x10, 0x1f ;  /* 0x0e001f000f067f89 */ /* 0x000ea200000e0000 */
[----:B----4-:R-:W-:-:S03]  /*1650*/  FADD R9, R14, R7 ;  /* 0x000000070e097221 */ /* 0x010fc60000000000 */
        /* <DEDUP_REMOVED lines=47> */
[----:B-----5:R-:W-:-:S03]  /*1950*/  FADD R12, R13, R12 ;  /* 0x0000000c0d0c7221 */ /* 0x020fc60000000000 */
        /* <DEDUP_REMOVED lines=8> */
[----:B-1----:R-:W-:Y:S01]  /*19e0*/  FADD R7, R2, R7 ;  /* 0x0000000702077221 */ /* 0x002fe20000000000 */
[----:B--2---:R-:W-:Y:S02]  /*19f0*/  FADD R9, R8, R9 ;  /* 0x0000000908097221 */ /* 0x004fe40000000000 */
[----:B------:R-:W1:Y:S01]  /*1a00*/  SHFL.BFLY PT, R6, R3, 0x1, 0x1f ;  /* 0x0c201f0003067f89 */ /* 0x000e6200000e0000 */
[----:B-----5:R-:W-:-:S03]  /*1a10*/  FADD R11, R10, R11 ;  /* 0x0000000b0a0b7221 */ /* 0x020fc60000000000 */
[----:B------:R-:W2:Y:S01]  /*1a20*/  SHFL.BFLY PT, R0, R7, 0x1, 0x1f ;  /* 0x0c201f0007007f89 */ /* 0x000ea200000e0000 */
[----:B---3--:R-:W-:-:S03]  /*1a30*/  FADD R13, R12, R13 ;  /* 0x0000000d0c0d7221 */ /* 0x008fc60000000000 */
[----:B------:R-:W3:Y:S01]  /*1a40*/  SHFL.BFLY PT, R8, R9, 0x1, 0x1f ;  /* 0x0c201f0009087f89 */ /* 0x000ee200000e0000 */
[----:B----4-:R-:W-:-:S03]  /*1a50*/  FADD R15, R14, R15 ;  /* 0x0000000f0e0f7221 */ /* 0x010fc60000000000 */
[----:B------:R-:W4:Y:S01]  /*1a60*/  SHFL.BFLY PT, R2, R11, 0x1, 0x1f ;  /* 0x0c201f000b027f89 */ /* 0x000f2200000e0000 */
[----:B0-----:R-:W-:-:S03]  /*1a70*/  FADD R19, R18, R19 ;  /* 0x0000001312137221 */ /* 0x001fc60000000000 */
[----:B------:R-:W0:Y:S01]  /*1a80*/  SHFL.BFLY PT, R10, R13, 0x1, 0x1f ;  /* 0x0c201f000d0a7f89 */ /* 0x000e2200000e0000 */
[----:B------:R-:W-:-:S03]  /*1a90*/  FADD R21, R20, R21 ;  /* 0x0000001514157221 */ /* 0x000fc60000000000 */
[----:B------:R-:W5:Y:S04]  /*1aa0*/  SHFL.BFLY PT, R12, R15, 0x1, 0x1f ;  /* 0x0c201f000f0c7f89 */ /* 0x000f6800000e0000 */
[----:B------:R-:W5:Y:S01]  /*1ab0*/  SHFL.BFLY PT, R14, R19, 0x1, 0x1f ;  /* 0x0c201f00130e7f89 */ /* 0x000f6200000e0000 */
[----:B-1----:R-:W-:-:S03]  /*1ac0*/  FADD R6, R3, R6 ;  /* 0x0000000603067221 */ /* 0x002fc60000000000 */
[----:B------:R-:W1:Y:S01]  /*1ad0*/  SHFL.BFLY PT, R18, R21, 0x1, 0x1f ;  /* 0x0c201f0015127f89 */ /* 0x000e6200000e0000 */
[----:B--2---:R-:W-:Y:S01]  /*1ae0*/  FADD R7, R7, R0 ;  /* 0x0000000007077221 */ /* 0x004fe20000000000 */
[----:B------:R-:W-:Y:S01]  /*1af0*/  LEA R0, R16, UR7, 0x2 ;  /* 0x0000000710007c11 */ /* 0x000fe2000f8e10ff */
[----:B---3--:R-:W-:-:S03]  /*1b00*/  FADD R8, R9, R8 ;  /* 0x0000000809087221 */ /* 0x008fc60000000000 */
[----:B------:R2:W-:Y:S01]  /*1b10*/  STL.64 [R1], R6 ;  /* 0x0000000601007387 */ /* 0x0005e20000100a00 */
[----:B----4-:R-:W-:-:S03]  /*1b20*/  FADD R9, R11, R2 ;  /* 0x000000020b097221 */ /* 0x010fc60000000000 */
[----:B------:R-:W3:Y:S01]  /*1b30*/  @!P0 LDL R2, [R0] ;  /* 0x0000000000028983 */ /* 0x000ee20000100800 */
[----:B0-----:R-:W-:Y:S01]  /*1b40*/  FADD R10, R13, R10 ;  /* 0x0000000a0d0a7221 */ /* 0x001fe20000000000 */
[----:B-----5:R-:W-:Y:S02]  /*1b50*/  FADD R11, R15, R12 ;  /* 0x0000000c0f0b7221 */ /* 0x020fe40000000000 */
        /* <DEDUP_REMOVED lines=32> */
[----:B------:R-:W1:Y:S06]  /*1d60*/  SHFL.BFLY PT, R23, R18, 0x1, 0x1f ;  /* 0x0c201f0012177f89 */ /* 0x000e6c00000e0000 */
[----:B------:R-:W1:Y:S01]  /*1d70*/  @!P0 LDC.64 R12, c[0x0][0x390] ;  /* 0x0000e400ff0c8b82 */ /* 0x000e620000000a00 */
[----:B------:R-:W1:Y:S01]  /*1d80*/  SHFL.BFLY PT, R25, R20, 0x1, 0x1f ;  /* 0x0c201f0014197f89 */ /* 0x000e6200000e0000 */
[----:B------:R-:W-:-:S04]  /*1d90*/  IADD3 R17, PT, PT, R16, UR4, RZ ;  /* 0x0000000410117c10 */ /* 0x000fc8000fffe0ff */
[----:B------:R-:W-:Y:S01]  /*1da0*/  @!P0 IADD3 R15, PT, PT, R17, R14, RZ ;  /* 0x0000000e110f8210 */ /* 0x000fe20007ffe0ff */
[----:B------:R-:W-:Y:S01]  /*1db0*/  @!P0 IMAD R21, R24, 0x3, R17 ;  /* 0x0000000318158824 */ /* 0x000fe200078e0211 */
[----:B------:R-:W-:-:S05]  /*1dc0*/  @!P0 LEA R19, R22, R17, 0x1 ;  /* 0x0000001116138211 */ /* 0x000fca00078e08ff */
[----:B0-----:R-:W-:-:S04]  /*1dd0*/  @!P0 IMAD.WIDE.U32 R8, R19, 0x4, R8 ;  /* 0x0000000413088825 */ /* 0x001fc800078e0008 */
[----:B-1----:R-:W-:-:S04]  /*1de0*/  @!P0 IMAD.WIDE.U32 R10, R17, 0x4, R10 ;  /* 0x00000004110a8825 */ /* 0x002fc800078e000a */
        /* <DEDUP_REMOVED lines=17> */
.L_x_336:
        /* <DEDUP_REMOVED lines=16> */
.L_x_775:


//--------------------- .text.mul_mat_vec_q5_0_q8_1_cuda5 --------------------------
	.section	.text.mul_mat_vec_q5_0_q8_1_cuda5,"ax",@progbits
	.align	128
        .global         mul_mat_vec_q5_0_q8_1_cuda5
        .type           mul_mat_vec_q5_0_q8_1_cuda5,@function
        .size           mul_mat_vec_q5_0_q8_1_cuda5,(.L_x_776 - mul_mat_vec_q5_0_q8_1_cuda5)
        .other          mul_mat_vec_q5_0_q8_1_cuda5,@"STO_CUDA_ENTRY STV_DEFAULT"
mul_mat_vec_q5_0_q8_1_cuda5:
.text.mul_mat_vec_q5_0_q8_1_cuda5:
        /* <DEDUP_REMOVED lines=13> */
[----:B------:R3:W-:Y:S04]  /*00d0*/  STL.64 [R1+0x8], RZ ;  /* 0x000008ff01007387 */ /* 0x0007e80000100a00 */
[----:B------:R3:W-:Y:S04]  /*00e0*/  STL.64 [R1+0x10], RZ ;  /* 0x000010ff01007387 */ /* 0x0007e80000100a00 */
[----:B------:R3:W-:Y:S04]  /*00f0*/  STL.64 [R1+0x18], RZ ;  /* 0x000018ff01007387 */ /* 0x0007e80000100a00 */
[----:B------:R3:W-:Y:S01]  /*0100*/  STL.64 [R1+0x20], RZ ;  /* 0x000020ff01007387 */ /* 0x0007e20000100a00 */
[----:B--2---:R-:W-:-:S04]  /*0110*/  SHF.R.S32.HI R0, RZ, 0x1f, R5 ;  /* 0x0000001fff007819 */ /* 0x004fc80000011405 */
[----:B------:R-:W-:Y:S02]  /*0120*/  LEA.HI R0, R0, R5, RZ, 0x5 ;  /* 0x0000000500007211 */ /* 0x000fe400078f28ff */
[----:B------:R-:W-:Y:S02]  /*0130*/  CS2R R4, SRZ ;  /* 0x0000000000047805 */ /* 0x000fe4000001ff00 */
[----:B------:R-:W-:Y:S01]  /*0140*/  SHF.R.S32.HI R0, RZ, 0x5, R0 ;  /* 0x00000005ff007819 */ /* 0x000fe20000011400 */
[----:B----4-:R-:W-:Y:S01]  /*0150*/  USHF.L.U32 UR4, UR4, 0x1, URZ ;  /* 0x0000000104047899 */ /* 0x010fe200080006ff */
[----:B-1----:R-:W-:-:S04]  /*0160*/  LEA R2, R2, R3, 0x5 ;  /* 0x0000000302027211 */ /* 0x002fc800078e28ff */
[----:B------:R-:W-:-:S04]  /*0170*/  LOP3.LUT R2, R2, 0xffff, RZ, 0xc0, !PT ;  /* 0x0000ffff02027812 */ /* 0x000fc800078ec0ff */
[----:B------:R-:W-:-:S04]  /*0180*/  SHF.R.U32.HI R2, RZ, 0x1, R2 ;  /* 0x00000001ff027819 */ /* 0x000fc80000011602 */
[----:B------:R-:W-:Y:S02]  /*0190*/  LOP3.LUT R27, R2, 0xffff, RZ, 0xc0, !PT ;  /* 0x0000ffff021b7812 */ /* 0x000fe400078ec0ff */
[----:B------:R-:W-:Y:S02]  /*01a0*/  CS2R R2, SRZ ;  /* 0x0000000000027805 */ /* 0x000fe4000001ff00 */
[----:B------:R-:W-:-:S13]  /*01b0*/  ISETP.GE.AND P0, PT, R27, R0, PT ;  /* 0x000000001b00720c */ /* 0x000fda0003f06270 */
[----:B0--3--:R-:W-:Y:S05]  /*01c0*/  @P0 BRA `(.L_x_338) ;  /* 0x0000001000440947 */ /* 0x009fea0003800000 */
[----:B------:R-:W0:Y:S01]  /*01d0*/  LDC R16, c[0x0][0x3a0] ;  /* 0x0000e800ff107b82 */ /* 0x000e220000000800 */
[C---:B------:R-:W-:Y:S01]  /*01e0*/  IMAD R12, R0.reuse, 0x16, RZ ;  /* 0x00000016000c7824 */ /* 0x040fe200078e02ff */
[----:B------:R-:W-:Y:S01]  /*01f0*/  BSSY.RECONVERGENT B1, `(.L_x_339) ;  /* 0x0000109000017945 */ /* 0x000fe20003800200 */
[----:B------:R-:W-:-:S05]  /*0200*/  IMAD R33, R0, UR4, R27 ;  /* 0x0000000400217c24 */ /* 0x000fca000f8e021b */
[----:B------:R-:W1:Y:S08]  /*0210*/  LDC.64 R30, c[0x0][0x388] ;  /* 0x0000e200ff1e7b82 */ /* 0x000e700000000a00 */
[----:B------:R-:W2:Y:S01]  /*0220*/  LDC.64 R18, c[0x0][0x380] ;  /* 0x0000e000ff127b82 */ /* 0x000ea20000000a00 */
[----:B0-----:R-:W-:-:S04]  /*0230*/  SHF.R.S32.HI R7, RZ, 0x1f, R16 ;  /* 0x0000001fff077819 */ /* 0x001fc80000011410 */
[----:B------:R-:W-:Y:S01]  /*0240*/  LEA.HI R35, R7, R16, RZ, 0x5 ;  /* 0x0000001007237211 */ /* 0x000fe200078f28ff */
[----:B------:R-:W-:Y:S02]  /*0250*/  HFMA2 R7, -RZ, RZ, 0, 0 ;  /* 0x00000000ff077431 */ /* 0x000fe400000001ff */
[----:B-1----:R-:W-:Y:S01]  /*0260*/  IMAD.WIDE.U32 R30, R27, 0x24, R30 ;  /* 0x000000241b1e7825 */ /* 0x002fe200078e001e */
[----:B------:R-:W-:Y:S02]  /*0270*/  SHF.R.S32.HI R35, RZ, 0x5, R35 ;  /* 0x00000005ff237819 */ /* 0x000fe40000011423 */
[----:B------:R-:W-:Y:S02]  /*0280*/  MOV R29, R30 ;  /* 0x0000001e001d7202 */ /* 0x000fe40000000f00 */
[----:B--2---:R-:W-:Y:S02]  /*0290*/  IADD3 R14, P1, PT, R12, R18, RZ ;  /* 0x000000120c0e7210 */ /* 0x004fe40007f3e0ff */
[----:B------:R-:W-:-:S02]  /*02a0*/  IADD3 R16, P0, PT, R18, 0xc, RZ ;  /* 0x0000000c12107810 */ /* 0x000fc40007f1e0ff */
[-C--:B------:R-:W-:Y:S02]  /*02b0*/  LEA.HI.X.SX32 R15, R12, R19.reuse, 0x1, P1 ;  /* 0x000000130c0f7211 */ /* 0x080fe400008f0eff */
[----:B------:R-:W-:-:S09]  /*02c0*/  IADD3.X R17, PT, PT, RZ, R19, RZ, P0, !PT ;  /* 0x00000013ff117210 */ /* 0x000fd200007fe4ff */
.L_x_340:
        /* <DEDUP_REMOVED lines=9> */
[----:B------:R-:W3:Y:S01]  /*0360*/  LDG.E.U16 R25, desc[UR8][R38.64+-0x4] ;  /* 0xfffffc0826197981 */ /* 0x000ee2000c1e1500 */
[----:B------:R-:W-:-:S03]  /*0370*/  IMAD.WIDE R40, R33, 0x16, R14 ;  /* 0x0000001621287825 */ /* 0x000fc600078e020e */
[----:B------:R-:W4:Y:S04]  /*0380*/  LDG.E.U16 R23, desc[UR8][R38.64+-0x2] ;  /* 0xfffffe0826177981 */ /* 0x000f28000c1e1500 */
[----:B------:R-:W5:Y:S04]  /*0390*/  LDG.E.U16 R26, desc[UR8][R40.64+0x2] ;  /* 0x00000208281a7981 */ /* 0x000f68000c1e1500 */
[----:B------:R-:W5:Y:S01]  /*03a0*/  LDG.E.U16 R13, desc[UR8][R40.64+0x4] ;  /* 0x00000408280d7981 */ /* 0x000f62000c1e1500 */
[----:B------:R-:W-:-:S03]  /*03b0*/  IADD3 R20, P0, PT, R12, R40, RZ ;  /* 0x000000280c147210 */ /* 0x000fc60007f1e0ff */
[----:B------:R-:W4:Y:S01]  /*03c0*/  LDG.E.U16 R24, desc[UR8][R38.64] ;  /* 0x0000000826187981 */ /* 0x000f22000c1e1500 */
[----:B------:R-:W-:-:S05]  /*03d0*/  IADD3.X R21, PT, PT, RZ, R41, RZ, P0, !PT ;  /* 0x00000029ff157210 */ /* 0x000fca00007fe4ff */
[----:B------:R-:W4:Y:S04]  /*03e0*/  LDG.E.U16 R30, desc[UR8][R20.64+0x6] ;  /* 0x00000608141e7981 */ /* 0x000f28000c1e1500 */
[----:B------:R-:W4:Y:S04]  /*03f0*/  LDG.E.U16 R37, desc[UR8][R20.64+0x8] ;  /* 0x0000080814257981 */ /* 0x000f28000c1e1500 */
[----:B------:R-:W4:Y:S04]  /*0400*/  LDG.E.U16 R34, desc[UR8][R20.64+0xa] ;  /* 0x00000a0814227981 */ /* 0x000f28000c1e1500 */
[----:B------:R-:W4:Y:S04]  /*0410*/  LDG.E.U16 R43, desc[UR8][R20.64+0xc] ;  /* 0x00000c08142b7981 */ /* 0x000f28000c1e1500 */
[----:B------:R0:W4:Y:S04]  /*0420*/  LDG.E.U16 R39, desc[UR8][R18.64+-0xc] ;  /* 0xfffff40812277981 */ /* 0x000128000c1e1500 */
[----:B------:R-:W4:Y:S01]  /*0430*/  LDG.E.U16 R40, desc[UR8][R40.64] ;  /* 0x0000000828287981 */ /* 0x000f22000c1e1500 */
[----:B0-----:R-:W-:-:S02]  /*0440*/  IADD3 R18, P0, PT, R12, R29, RZ ;  /* 0x0000001d0c127210 */ /* 0x001fc40007f1e0ff */
[----:B------:R-:W-:Y:S02]  /*0450*/  LOP3.LUT R36, R12, 0x4, RZ, 0xfc, !PT ;  /* 0x000000040c247812 */ /* 0x000fe400078efcff */
[----:B--2---:R-:W-:-:S04]  /*0460*/  LEA R45, R45, R28, 0x10 ;  /* 0x0000001c2d2d7211 */ /* 0x004fc800078e80ff */
[----:B------:R-:W-:-:S04]  /*0470*/  SHF.R.S32.HI R28, RZ, R12, R45 ;  /* 0x0000000cff1c7219 */ /* 0x000fc8000001142d */
[----:B------:R-:W-:Y:S02]  /*0480*/  SHF.R.U32.HI R38, RZ, 0xc, R28 ;  /* 0x0000000cff267819 */ /* 0x000fe4000001161c */
[----:B------:R-:W-:Y:S02]  /*0490*/  SHF.L.U32 R32, R28, 0x4, RZ ;  /* 0x000000041c207819 */ /* 0x000fe400000006ff */
[----:B------:R-:W-:Y:S02]  /*04a0*/  LOP3.LUT R19, R38, 0x10, RZ, 0xc0, !PT ;  /* 0x0000001026137812 */ /* 0x000fe400078ec0ff */
[----:B------:R-:W-:Y:S02]  /*04b0*/  LOP3.LUT R32, R32, 0x10, RZ, 0xc0, !PT ;  /* 0x0000001020207812 */ /* 0x000fe400078ec0ff */
[----:B---3--:R-:W-:-:S04]  /*04c0*/  LEA R25, R25, R22, 0x10 ;  /* 0x0000001619197211 */ /* 0x008fc800078e80ff */
[----:B------:R-:W-:-:S04]  /*04d0*/  SHF.R.U32.HI R38, RZ, 0x4, R25 ;  /* 0x00000004ff267819 */ /* 0x000fc80000011619 */
[----:B------:R-:W-:Y:S02]  /*04e0*/  LOP3.LUT R38, R19, 0xf0f0f0f, R38, 0xf8, !PT ;  /* 0x0f0f0f0f13267812 */ /* 0x000fe400078ef826 */
[----:B------:R-:W-:Y:S02]  /*04f0*/  IADD3.X R19, PT, PT, RZ, R31, RZ, P0, !PT ;  /* 0x0000001fff137210 */ /* 0x000fe400007fe4ff */
[----:B------:R-:W-:-:S03]  /*0500*/  LOP3.LUT R32, R32, 0xf0f0f0f, R25, 0xf8, !PT ;  /* 0x0f0f0f0f20207812 */ /* 0x000fc600078ef819 */
[----:B------:R-:W2:Y:S04]  /*0510*/  LDG.E R25, desc[UR8][R18.64+0x4] ;  /* 0x0000040812197981 */ /* 0x000ea8000c1e1900 */
[----:B------:R-:W3:Y:S01]  /*0520*/  LDG.E R41, desc[UR8][R18.64+0x14] ;  /* 0x0000140812297981 */ /* 0x000ee2000c1e1900 */
[----:B------:R-:W-:Y:S02]  /*0530*/  SHF.R.S32.HI R22, RZ, R36, R45 ;  /* 0x00000024ff167219 */ /* 0x000fe4000001142d */
[----:B------:R-:W-:Y:S02]  /*0540*/  SHF.L.U32 R45, R28, 0xb, RZ ;  /* 0x0000000b1c2d7819 */ /* 0x000fe400000006ff */
[----:B-----5:R-:W-:Y:S02]  /*0550*/  LEA R13, R13, R26, 0x10 ;  /* 0x0000001a0d0d7211 */ /* 0x020fe400078e80ff */
[----:B------:R-:W-:-:S02]  /*0560*/  LOP3.LUT R26, R32, 0x1000, R45, 0xf8, !PT ;  /* 0x00001000201a7812 */ /* 0x000fc400078ef82d */
[----:B------:R-:W-:Y:S02]  /*0570*/  SHF.L.U32 R45, R28, 0x12, RZ ;  /* 0x000000121c2d7819 */ /* 0x000fe400000006ff */
[----:B------:R-:W-:Y:S02]  /*0580*/  SHF.L.U32 R20, R22, 0x4, RZ ;  /* 0x0000000416147819 */ /* 0x000fe400000006ff */
[----:B------:R-:W-:Y:S02]  /*0590*/  LOP3.LUT R26, R26, 0x100000, R45, 0xf8, !PT ;  /* 0x001000001a1a7812 */ /* 0x000fe400078ef82d */
[----:B------:R-:W-:Y:S02]  /*05a0*/  SHF.R.U32.HI R45, RZ, 0x5, R28 ;  /* 0x00000005ff2d7819 */ /* 0x000fe4000001161c */
[----:B------:R-:W-:Y:S02]  /*05b0*/  SHF.R.U32.HI R21, RZ, 0xc, R22 ;  /* 0x0000000cff157819 */ /* 0x000fe40000011616 */
[----:B------:R-:W-:-:S02]  /*05c0*/  LOP3.LUT R20, R20, 0x10, RZ, 0xc0, !PT ;  /* 0x0000001014147812 */ /* 0x000fc400078ec0ff */
[----:B----4-:R-:W-:Y:S02]  /*05d0*/  LEA R23, R24, R23, 0x10 ;  /* 0x0000001718177211 */ /* 0x010fe400078e80ff */
[----:B------:R-:W-:Y:S02]  /*05e0*/  LOP3.LUT R38, R38, 0x1000, R45, 0xf8, !PT ;  /* 0x0000100026267812 */ /* 0x000fe400078ef82d */
[----:B------:R-:W-:Y:S02]  /*05f0*/  SHF.L.U32 R45, R28, 0x2, RZ ;  /* 0x000000021c2d7819 */ /* 0x000fe400000006ff */
[----:B------:R-:W-:Y:S02]  /*0600*/  LOP3.LUT R44, R21, 0x10, RZ, 0xc0, !PT ;  /* 0x00000010152c7812 */ /* 0x000fe400078ec0ff */
[----:B------:R-:W-:Y:S01]  /*0610*/  LOP3.LUT R24, R20, 0xf0f0f0f, R23, 0xf8, !PT ;  /* 0x0f0f0f0f14187812 */ /* 0x000fe200078ef817 */
[----:B------:R-:W4:Y:S01]  /*0620*/  LDG.E R21, desc[UR8][R18.64+0x8] ;  /* 0x0000080812157981 */ /* 0x000f22000c1e1900 */
[----:B------:R-:W-:-:S02]  /*0630*/  LOP3.LUT R38, R38, 0x100000, R45, 0xf8, !PT ;  /* 0x0010000026267812 */ /* 0x000fc400078ef82d */
[----:B------:R-:W-:Y:S01]  /*0640*/  LEA R30, R37, R30, 0x10 ;  /* 0x0000001e251e7211 */ /* 0x000fe200078e80ff */
[----:B------:R0:W5:Y:S01]  /*0650*/  LDG.E R20, desc[UR8][R18.64+0x18] ;  /* 0x0000180812147981 */ /* 0x000162000c1e1900 */
[--C-:B------:R-:W-:Y:S02]  /*0660*/  SHF.R.S32.HI R32, RZ, R12, R13.reuse ;  /* 0x0000000cff207219 */ /* 0x100fe4000001140d */
[----:B------:R-:W-:Y:S02]  /*0670*/  SHF.R.S32.HI R37, RZ, R36, R13 ;  /* 0x00000024ff257219 */ /* 0x000fe4000001140d */
[C---:B------:R-:W-:Y:S02]  /*0680*/  SHF.L.U32 R45, R28.reuse, 0x19, RZ ;  /* 0x000000191c2d7819 */ /* 0x040fe400000006ff */
[----:B0-----:R-:W-:Y:S02]  /*0690*/  SHF.L.U32 R19, R28, 0x9, RZ ;  /* 0x000000091c137819 */ /* 0x001fe400000006ff */
[----:B------:R-:W-:-:S02]  /*06a0*/  SHF.L.U32 R13, R32, 0x4, RZ ;  /* 0x00000004200d7819 */ /* 0x000fc400000006ff */
[----:B------:R-:W-:Y:S02]  /*06b0*/  LOP3.LUT R28, R38, 0x10000000, R19, 0xf8, !PT ;  /* 0x10000000261c7812 */ /* 0x000fe400078ef813 */
[----:B------:R-:W-:Y:S02]  /*06c0*/  SHF.L.U32 R19, R37, 0x4, RZ ;  /* 0x0000000425137819 */ /* 0x000fe400000006ff */
[----:B------:R-:W-:Y:S02]  /*06d0*/  SHF.R.U32.HI R18, RZ, 0xc, R32 ;  /* 0x0000000cff127819 */ /* 0x000fe40000011620 */
[----:B------:R-:W-:Y:S02]  /*06e0*/  LEA R34, R43, R34, 0x10 ;  /* 0x000000222b227211 */ /* 0x000fe400078e80ff */
[----:B------:R-:W-:Y:S02]  /*06f0*/  LOP3.LUT R13, R13, 0x10, RZ, 0xc0, !PT ;  /* 0x000000100d0d7812 */ /* 0x000fe400078ec0ff */
[----:B------:R-:W-:-:S02]  /*0700*/  LOP3.LUT R43, R19, 0x10, RZ, 0xc0, !PT ;  /* 0x00000010132b7812 */ /* 0x000fc400078ec0ff */
[----:B------:R-:W-:Y:S02]  /*0710*/  LOP3.LUT R18, R18, 0x10, RZ, 0xc0, !PT ;  /* 0x0000001012127812 */ /* 0x000fe400078ec0ff */
[--C-:B------:R-:W-:Y:S02]  /*0720*/  SHF.R.U32.HI R19, RZ, 0x4, R30.reuse ;  /* 0x00000004ff137819 */ /* 0x100fe4000001161e */
[----:B------:R-:W-:Y:S02]  /*0730*/  LOP3.LUT R13, R13, 0xf0f0f0f, R30, 0xf8, !PT ;  /* 0x0f0f0f0f0d0d7812 */ /* 0x000fe400078ef81e */
[----:B------:R-:W-:Y:S02]  /*0740*/  LOP3.LUT R18, R18, 0xf0f0f0f, R19, 0xf8, !PT ;  /* 0x0f0f0f0f12127812 */ /* 0x000fe400078ef813 */
[----:B------:R-:W-:Y:S02]  /*0750*/  SHF.L.U32 R30, R32, 0xb, RZ ;  /* 0x0000000b201e7819 */ /* 0x000fe400000006ff */
[----:B------:R-:W-:-:S02]  /*0760*/  SHF.R.U32.HI R19, RZ, 0x5, R32 ;  /* 0x00000005ff137819 */ /* 0x000fc40000011620 */
[----:B------:R-:W-:Y:S02]  /*0770*/  LOP3.LUT R13, R13, 0x1000, R30, 0xf8, !PT ;  /* 0x000010000d0d7812 */ /* 0x000fe400078ef81e */
[----:B------:R-:W-:Y:S02]  /*0780*/  SHF.L.U32 R30, R32, 0x12, RZ ;  /* 0x00000012201e7819 */ /* 0x000fe400000006ff */
[----:B------:R-:W-:Y:S02]  /*0790*/  LOP3.LUT R18, R18, 0x1000, R19, 0xf8, !PT ;  /* 0x0000100012127812 */ /* 0x000fe400078ef813 */
[----:B------:R-:W-:Y:S02]  /*07a0*/  SHF.L.U32 R19, R32, 0x2, RZ ;  /* 0x0000000220137819 */ /* 0x000fe400000006ff */
[--C-:B------:R-:W-:Y:S02]  /*07b0*/  LOP3.LUT R36, R43, 0xf0f0f0f, R34.reuse, 0xf8, !PT ;  /* 0x0f0f0f0f2b247812 */ /* 0x100fe400078ef822 */
[----:B------:R-:W-:-:S02]  /*07c0*/  SHF.R.U32.HI R43, RZ, 0x4, R34 ;  /* 0x00000004ff2b7819 */ /* 0x000fc40000011622 */
[----:B------:R-:W-:Y:S01]  /*07d0*/  LOP3.LUT R30, R13, 0x100000, R30, 0xf8, !PT ;  /* 0x001000000d1e7812 */ /* 0x000fe200078ef81e */
[----:B------:R-:W-:Y:S01]  /*07e0*/  IMAD.SHL.U32 R13, R32, 0x2000000, RZ ;  /* 0x02000000200d7824 */ /* 0x000fe200078e00ff */
[----:B------:R-:W-:Y:S02]  /*07f0*/  LOP3.LUT R34, R18, 0x100000, R19, 0xf8, !PT ;  /* 0x0010000012227812 */ /* 0x000fe400078ef813 */
[----:B------:R-:W-:Y:S02]  /*0800*/  MOV R18, R29 ;  /* 0x0000001d00127202 */ /* 0x000fe40000000f00 */
[----:B------:R-:W-:Y:S02]  /*0810*/  MOV R19, R31 ;  /* 0x0000001f00137202 */ /* 0x000fe40000000f00 */
[----:B------:R-:W-:-:S03]  /*0820*/  LOP3.LUT R30, R30, 0x10000000, R13, 0xf8, !PT ;  /* 0x100000001e1e7812 */ /* 0x000fc600078ef80d */
[----:B------:R-:W5:Y:S01]  /*0830*/  LDG.E R13, desc[UR8][R18.64] ;  /* 0x00000008120d7981 */ /* 0x000f62000c1e1900 */
[----:B------:R-:W-:-:S04]  /*0840*/  SHF.R.U32.HI R38, RZ, 0xc, R37 ;  /* 0x0000000cff267819 */ /* 0x000fc80000011625 */
[----:B------:R-:W-:Y:S02]  /*0850*/  LOP3.LUT R38, R38, 0x10, RZ, 0xc0, !PT ;  /* 0x0000001026267812 */ /* 0x000fe400078ec0ff */
[----:B------:R-:W-:Y:S02]  /*0860*/  LOP3.LUT R26, R26, 0x10000000, R45, 0xf8, !PT ;  /* 0x100000001a1a7812 */ /* 0x000fe400078ef82d */
[----:B------:R-:W-:Y:S02]  /*0870*/  LOP3.LUT R38, R38, 0xf0f0f0f, R43, 0xf8, !PT ;  /* 0x0f0f0f0f26267812 */ /* 0x000fe400078ef82b */
[----:B------:R-:W-:-:S04]  /*0880*/  SHF.L.U32 R43, R32, 0x9, RZ ;  /* 0x00000009202b7819 */ /* 0x000fc800000006ff */
[----:B------:R-:W-:Y:S02]  /*0890*/  LOP3.LUT R32, R34, 0x10000000, R43, 0xf8, !PT ;  /* 0x1000000022207812 */ /* 0x000fe400078ef82b */
[----:B------:R-:W-:-:S04]  /*08a0*/  SHF.R.U32.HI R23, RZ, 0x4, R23 ;  /* 0x00000004ff177819 */ /* 0x000fc80000011617 */
[----:B------:R-:W-:Y:S01]  /*08b0*/  LOP3.LUT R23, R44, 0xf0f0f0f, R23, 0xf8, !PT ;  /* 0x0f0f0f0f2c177812 */ /* 0x000fe200078ef817 */
[----:B------:R-:W-:Y:S02]  /*08c0*/  HADD2.F32 R39, -RZ, R39.H0_H0 ;  /* 0x20000027ff277230 */ /* 0x000fe40000004100 */
[----:B------:R-:W-:Y:S02]  /*08d0*/  HADD2.F32 R40, -RZ, R40.H0_H0 ;  /* 0x20000028ff287230 */ /* 0x000fe40000004100 */
[-C--:B--2---:R-:W-:Y:S02]  /*08e0*/  IDP.4A.S8.S8 R34, R26, R25.reuse, RZ ;  /* 0x000000191a227226 */ /* 0x084fe400000006ff */
[----:B------:R-:W-:Y:S02]  /*08f0*/  IDP.4A.S8.S8 R43, R30, R25, RZ ;  /* 0x000000191e2b7226 */ /* 0x000fe400000006ff */
[-C--:B---3--:R-:W-:Y:S02]  /*0900*/  IDP.4A.S8.S8 R25, R28, R41.reuse, R34 ;  /* 0x000000291c197226 */ /* 0x088fe40000000622 */
[----:B------:R-:W-:Y:S01]  /*0910*/  IDP.4A.S8.S8 R41, R32, R41, R43 ;  /* 0x0000002920297226 */ /* 0x000fe2000000062b */
[----:B------:R-:W-:-:S02]  /*0920*/  SHF.L.U32 R43, R22, 0xb, RZ ;  /* 0x0000000b162b7819 */ /* 0x000fc400000006ff */
[----:B------:R-:W-:Y:S02]  /*0930*/  SHF.R.U32.HI R34, RZ, 0x5, R22 ;  /* 0x00000005ff227819 */ /* 0x000fe40000011616 */
[----:B------:R-:W-:Y:S02]  /*0940*/  LOP3.LUT R24, R24, 0x1000, R43, 0xf8, !PT ;  /* 0x0000100018187812 */ /* 0x000fe400078ef82b */
[----:B------:R-:W-:-:S04]  /*0950*/  SHF.L.U32 R43, R22, 0x12, RZ ;  /* 0x00000012162b7819 */ /* 0x000fc800000006ff */
[----:B------:R-:W-:Y:S02]  /*0960*/  LOP3.LUT R24, R24, 0x100000, R43, 0xf8, !PT ;  /* 0x0010000018187812 */ /* 0x000fe400078ef82b */
[----:B------:R-:W-:Y:S02]  /*0970*/  LOP3.LUT R43, R23, 0x1000, R34, 0xf8, !PT ;  /* 0x00001000172b7812 */ /* 0x000fe400078ef822 */
[----:B------:R-:W-:-:S04]  /*0980*/  SHF.L.U32 R23, R22, 0x19, RZ ;  /* 0x0000001916177819 */ /* 0x000fc800000006ff */
[----:B------:R-:W-:Y:S02]  /*0990*/  LOP3.LUT R34, R24, 0x10000000, R23, 0xf8, !PT ;  /* 0x1000000018227812 */ /* 0x000fe400078ef817 */
[----:B------:R-:W-:-:S04]  /*09a0*/  SHF.L.U32 R24, R22, 0x2, RZ ;  /* 0x0000000216187819 */ /* 0x000fc800000006ff */
[----:B------:R-:W-:Y:S02]  /*09b0*/  LOP3.LUT R23, R43, 0x100000, R24, 0xf8, !PT ;  /* 0x001000002b177812 */ /* 0x000fe400078ef818 */
[----:B------:R-:W-:-:S04]  /*09c0*/  SHF.L.U32 R43, R37, 0xb, RZ ;  /* 0x0000000b252b7819 */ /* 0x000fc800000006ff */
[----:B------:R-:W-:Y:S02]  /*09d0*/  LOP3.LUT R36, R36, 0x1000, R43, 0xf8, !PT ;  /* 0x0000100024247812 */ /* 0x000fe400078ef82b */
[----:B------:R-:W-:-:S04]  /*09e0*/  SHF.L.U32 R43, R37, 0x12, RZ ;  /* 0x00000012252b7819 */ /* 0x000fc800000006ff */
[----:B------:R-:W-:Y:S02]  /*09f0*/  LOP3.LUT R36, R36, 0x100000, R43, 0xf8, !PT ;  /* 0x0010000024247812 */ /* 0x000fe400078ef82b */
[----:B------:R-:W-:-:S04]  /*0a00*/  SHF.R.U32.HI R43, RZ, 0x5, R37 ;  /* 0x00000005ff2b7819 */ /* 0x000fc80000011625 */
[----:B------:R-:W-:Y:S02]  /*0a10*/  LOP3.LUT R38, R38, 0x1000, R43, 0xf8, !PT ;  /* 0x0000100026267812 */ /* 0x000fe400078ef82b */
[----:B------:R-:W-:-:S04]  /*0a20*/  SHF.L.U32 R43, R37, 0x19, RZ ;  /* 0x00000019252b7819 */ /* 0x000fc800000006ff */
[----:B------:R-:W-:Y:S02]  /*0a30*/  LOP3.LUT R36, R36, 0x10000000, R43, 0xf8, !PT ;  /* 0x1000000024247812 */ /* 0x000fe400078ef82b */
[C---:B------:R-:W-:Y:S02]  /*0a40*/  SHF.L.U32 R43, R37.reuse, 0x2, RZ ;  /* 0x00000002252b7819 */ /* 0x040fe400000006ff */
[----:B------:R-:W-:Y:S02]  /*0a50*/  SHF.L.U32 R22, R22, 0x9, RZ ;  /* 0x0000000916167819 */ /* 0x000fe400000006ff */
[----:B------:R-:W-:Y:S02]  /*0a60*/  LOP3.LUT R38, R38, 0x100000, R43, 0xf8, !PT ;  /* 0x0010000026267812 */ /* 0x000fe400078ef82b */
[----:B------:R-:W-:Y:S01]  /*0a70*/  SHF.L.U32 R43, R37, 0x9, RZ ;  /* 0x00000009252b7819 */ /* 0x000fe200000006ff */
[-C--:B----4-:R-:W-:Y:S01]  /*0a80*/  IDP.4A.S8.S8 R25, R34, R21.reuse, R25 ;  /* 0x0000001522197226 */ /* 0x090fe20000000619 */
[----:B------:R-:W-:Y:S01]  /*0a90*/  LOP3.LUT R37, R23, 0x10000000, R22, 0xf8, !PT ;  /* 0x1000000017257812 */ /* 0x000fe200078ef816 */
[----:B------:R-:W-:Y:S01]  /*0aa0*/  IDP.4A.S8.S8 R41, R36, R21, R41 ;  /* 0x0000001524297226 */ /* 0x000fe20000000629 */
[----:B------:R-:W-:-:S03]  /*0ab0*/  LOP3.LUT R38, R38, 0x10000000, R43, 0xf8, !PT ;  /* 0x1000000026267812 */ /* 0x000fc600078ef82b */
[-C--:B-----5:R-:W-:Y:S02]  /*0ac0*/  IDP.4A.S8.S8 R25, R37, R20.reuse, R25 ;  /* 0x0000001425197226 */ /* 0x0a0fe40000000619 */
[----:B------:R-:W-:-:S03]  /*0ad0*/  IDP.4A.S8.S8 R41, R38, R20, R41 ;  /* 0x0000001426297226 */ /* 0x000fc60000000629 */
[----:B------:R-:W-:Y:S02]  /*0ae0*/  I2FP.F32.S32 R20, R25 ;  /* 0x0000001900147245 */ /* 0x000fe40000201400 */
[----:B------:R-:W-:Y:S01]  /*0af0*/  I2FP.F32.S32 R41, R41 ;  /* 0x0000002900297245 */ /* 0x000fe20000201400 */
[--C-:B------:R-:W-:Y:S02]  /*0b00*/  HADD2.F32 R21, -RZ, R13.reuse.H1_H1 ;  /* 0x3000000dff157230 */ /* 0x100fe40000004100 */
[----:B------:R-:W-:-:S03]  /*0b10*/  HADD2.F32 R13, -RZ, R13.H0_H0 ;  /* 0x2000000dff0d7230 */ /* 0x000fc60000004100 */
[----:B------:R-:W-:-:S04]  /*0b20*/  FMUL R22, R21, 8 ;  /* 0x4100000015167820 */ /* 0x000fc80000400000 */
[C-C-:B------:R-:W-:Y:S01]  /*0b30*/  FFMA R23, R13.reuse, R20, -R22.reuse ;  /* 0x000000140d177223 */ /* 0x140fe20000000816 */
[----:B------:R-:W-:Y:S01]  /*0b40*/  FFMA R22, R13, R41, -R22 ;  /* 0x000000290d167223 */ /* 0x000fe20000000816 */
[----:B------:R-:W-:Y:S02]  /*0b50*/  IMAD.MOV.U32 R13, RZ, RZ, RZ ;  /* 0x000000ffff0d7224 */ /* 0x000fe400078e00ff */
[----:B------:R-:W-:-:S03]  /*0b60*/  IMAD.WIDE R20, R35, 0x24, R12 ;  /* 0x0000002423147825 */ /* 0x000fc600078e020c */
[----:B------:R-:W-:-:S04]  /*0b70*/  IADD3 R20, P0, PT, R20, R29, RZ ;  /* 0x0000001d14147210 */ /* 0x000fc80007f1e0ff */
[----:B------:R-:W-:-:S05]  /*0b80*/  IADD3.X R21, PT, PT, R21, R31, RZ, P0, !PT ;  /* 0x0000001f15157210 */ /* 0x000fca00007fe4ff */
[----:B------:R-:W2:Y:S01]  /*0b90*/  LDG.E R25, desc[UR8][R20.64+0x4] ;  /* 0x0000040814197981 */ /* 0x000ea2000c1e1900 */
[----:B------:R-:W-:Y:S01]  /*0ba0*/  FFMA R4, R39, R23, R4 ;  /* 0x0000001727047223 */ /* 0x000fe20000000004 */
[----:B------:R-:W-:Y:S02]  /*0bb0*/  FFMA R5, R40, R22, R5 ;  /* 0x0000001628057223 */ /* 0x000fe40000000005 */
[----:B------:R-:W3:Y:S01]  /*0bc0*/  LDG.E R43, desc[UR8][R20.64+0x14] ;  /* 0x00001408142b7981 */ /* 0x000ee2000c1e1900 */
[----:B------:R-:W-:-:S03]  /*0bd0*/  IMAD.WIDE R22, R35, 0x24, R18 ;  /* 0x0000002423167825 */ /* 0x000fc600078e0212 */
[----:B------:R-:W4:Y:S04]  /*0be0*/  LDG.E R41, desc[UR8][R20.64+0x8] ;  /* 0x0000080814297981 */ /* 0x000f28000c1e1900 */
[----:B------:R-:W5:Y:S04]  /*0bf0*/  LDG.E R24, desc[UR8][R20.64+0x18] ;  /* 0x0000180814187981 */ /* 0x000f68000c1e1900 */
[----:B------:R-:W5:Y:S01]  /*0c00*/  LDG.E R22, desc[UR8][R22.64] ;  /* 0x0000000816167981 */ /* 0x000f62000c1e1900 */
[----:B--2---:R-:W-:-:S04]  /*0c10*/  IDP.4A.S8.S8 R44, R26, R25, RZ ;  /* 0x000000191a2c7226 */ /* 0x004fc800000006ff */
[----:B---3--:R-:W-:-:S04]  /*0c20*/  IDP.4A.S8.S8 R44, R28, R43, R44 ;  /* 0x0000002b1c2c7226 */ /* 0x008fc8000000062c */
[----:B----4-:R-:W-:-:S04]  /*0c30*/  IDP.4A.S8.S8 R44, R34, R41, R44 ;  /* 0x00000029222c7226 */ /* 0x010fc8000000062c */
[----:B-----5:R-:W-:Y:S02]  /*0c40*/  IDP.4A.S8.S8 R45, R37, R24, R44 ;  /* 0x00000018252d7226 */ /* 0x020fe4000000062c */
[----:B------:R-:W-:-:S03]  /*0c50*/  HADD2.F32 R23, -RZ, R22.H1_H1 ;  /* 0x30000016ff177230 */ /* 0x000fc60000004100 */
[----:B------:R-:W-:Y:S01]  /*0c60*/  I2FP.F32.S32 R20, R45 ;  /* 0x0000002d00147245 */ /* 0x000fe20000201400 */
[----:B------:R-:W-:Y:S02]  /*0c70*/  HADD2.F32 R44, -RZ, R22.H0_H0 ;  /* 0x20000016ff2c7230 */ /* 0x000fe40000004100 */
[----:B------:R-:W-:Y:S02]  /*0c80*/  IDP.4A.S8.S8 R25, R30, R25, RZ ;  /* 0x000000191e197226 */ /* 0x000fe400000006ff */
[----:B------:R-:W-:Y:S02]  /*0c90*/  FMUL R45, R23, 8 ;  /* 0x41000000172d7820 */ /* 0x000fe40000400000 */
[----:B------:R-:W-:Y:S02]  /*0ca0*/  IDP.4A.S8.S8 R25, R32, R43, R25 ;  /* 0x0000002b20197226 */ /* 0x000fe40000000619 */
[----:B------:R-:W-:Y:S02]  /*0cb0*/  FFMA R20, R44, R20, -R45 ;  /* 0x000000142c147223 */ /* 0x000fe4000000082d */
[----:B------:R-:W-:-:S02]  /*0cc0*/  IDP.4A.S8.S8 R25, R36, R41, R25 ;  /* 0x0000002924197226 */ /* 0x000fc40000000619 */
[----:B------:R-:W-:Y:S01]  /*0cd0*/  FFMA R2, R39, R20, R2 ;  /* 0x0000001427027223 */ /* 0x000fe20000000002 */
[----:B------:R-:W-:-:S04]  /*0ce0*/  IMAD.WIDE R20, R35, 0x48, R12 ;  /* 0x0000004823147825 */ /* 0x000fc800078e020c */
[----:B------:R-:W-:Y:S01]  /*0cf0*/  IDP.4A.S8.S8 R25, R38, R24, R25 ;  /* 0x0000001826197226 */ /* 0x000fe20000000619 */
[----:B------:R-:W-:-:S04]  /*0d00*/  IADD3 R20, P0, PT, R20, R29, RZ ;  /* 0x0000001d14147210 */ /* 0x000fc80007f1e0ff */
[----:B------:R-:W-:Y:S02]  /*0d10*/  I2FP.F32.S32 R25, R25 ;  /* 0x0000001900197245 */ /* 0x000fe40000201400 */
[----:B------:R-:W-:Y:S01]  /*0d20*/  IADD3.X R21, PT, PT, R21, R31, RZ, P0, !PT ;  /* 0x0000001f15157210 */ /* 0x000fe200007fe4ff */
[----:B------:R-:W-:-:S04]  /*0d30*/  IMAD.WIDE R22, R35, 0x48, R18 ;  /* 0x0000004823167825 */ /* 0x000fc800078e0212 */
[----:B------:R-:W-:Y:S02]  /*0d40*/  FFMA R41, R44, R25, -R45 ;  /* 0x000000192c297223 */ /* 0x000fe4000000082d */
[----:B------:R-:W2:Y:S01]  /*0d50*/  LDG.E R44, desc[UR8][R20.64+0x4] ;  /* 0x00000408142c7981 */ /* 0x000ea2000c1e1900 */
[----:B------:R-:W-:-:S03]  /*0d60*/  IMAD.WIDE R18, R35, 0x6c, R18 ;  /* 0x0000006c23127825 */ /* 0x000fc600078e0212 */
[----:B------:R-:W3:Y:S04]  /*0d70*/  LDG.E R45, desc[UR8][R20.64+0x14] ;  /* 0x00001408142d7981 */ /* 0x000ee8000c1e1900 */
[----:B------:R-:W4:Y:S04]  /*0d80*/  LDG.E R18, desc[UR8][R18.64] ;  /* 0x0000000812127981 */ /* 0x000f28000c1e1900 */
[----:B------:R0:W5:Y:S04]  /*0d90*/  LDG.E R43, desc[UR8][R22.64] ;  /* 0x00000008162b7981 */ /* 0x000168000c1e1900 */
[----:B------:R-:W4:Y:S01]  /*0da0*/  LDG.E R19, desc[UR8][R20.64+0x8] ;  /* 0x0000080814137981 */ /* 0x000f22000c1e1900 */
[----:B------:R-:W-:-:S03]  /*0db0*/  IMAD.WIDE R24, R35, 0x6c, R12 ;  /* 0x0000006c23187825 */ /* 0x000fc600078e020c */
[----:B0-----:R-:W-:-:S04]  /*0dc0*/  IADD3 R22, P0, PT, R24, R29, RZ ;  /* 0x0000001d18167210 */ /* 0x001fc80007f1e0ff */
[----:B------:R-:W-:Y:S01]  /*0dd0*/  IADD3.X R23, PT, PT, R25, R31, RZ, P0, !PT ;  /* 0x0000001f19177210 */ /* 0x000fe200007fe4ff */
[----:B------:R-:W5:Y:S04]  /*0de0*/  LDG.E R20, desc[UR8][R20.64+0x18] ;  /* 0x0000180814147981 */ /* 0x000f68000c1e1900 */
[----:B------:R-:W5:Y:S04]  /*0df0*/  LDG.E R25, desc[UR8][R22.64+0x4] ;  /* 0x0000040816197981 */ /* 0x000f68000c1e1900 */
[----:B------:R0:W5:Y:S04]  /*0e00*/  LDG.E R24, desc[UR8][R22.64+0x18] ;  /* 0x0000180816187981 */ /* 0x000168000c1e1900 */
[----:B------:R-:W5:Y:S01]  /*0e10*/  LDG.E R21, desc[UR8][R22.64+0x8] ;  /* 0x0000080816157981 */ /* 0x000f62000c1e1900 */
[----:B--2---:R-:W-:-:S02]  /*0e20*/  IDP.4A.S8.S8 R13, R26, R44, RZ ;  /* 0x0000002c1a0d7226 */ /* 0x004fc400000006ff */
[----:B------:R-:W-:Y:S02]  /*0e30*/  IDP.4A.S8.S8 R44, R30, R44, RZ ;  /* 0x0000002c1e2c7226 */ /* 0x000fe400000006ff */
[-C--:B---3--:R-:W-:Y:S02]  /*0e40*/  IDP.4A.S8.S8 R13, R28, R45.reuse, R13 ;  /* 0x0000002d1c0d7226 */ /* 0x088fe4000000060d */
[----:B------:R-:W-:Y:S02]  /*0e50*/  IDP.4A.S8.S8 R44, R32, R45, R44 ;  /* 0x0000002d202c7226 */ /* 0x000fe4000000062c */
[-C--:B----4-:R-:W-:Y:S02]  /*0e60*/  IDP.4A.S8.S8 R13, R34, R19.reuse, R13 ;  /* 0x00000013220d7226 */ /* 0x090fe4000000060d */
[----:B------:R-:W-:Y:S02]  /*0e70*/  IDP.4A.S8.S8 R45, R36, R19, R44 ;  /* 0x00000013242d7226 */ /* 0x000fe4000000062c */
[----:B------:R-:W2:Y:S01]  /*0e80*/  LDG.E R19, desc[UR8][R22.64+0x14] ;  /* 0x0000140816137981 */ /* 0x000ea2000c1e1900 */
[----:B-----5:R-:W-:-:S02]  /*0e90*/  IDP.4A.S8.S8 R13, R37, R20, R13 ;  /* 0x00000014250d7226 */ /* 0x020fc4000000060d */
[----:B------:R-:W-:Y:S02]  /*0ea0*/  IDP.4A.S8.S8 R20, R38, R20, R45 ;  /* 0x0000001426147226 */ /* 0x000fe4000000062d */
[-C--:B------:R-:W-:Y:S02]  /*0eb0*/  IDP.4A.S8.S8 R44, R26, R25.reuse, RZ ;  /* 0x000000191a2c7226 */ /* 0x080fe400000006ff */
[----:B------:R-:W-:Y:S01]  /*0ec0*/  IDP.4A.S8.S8 R45, R30, R25, RZ ;  /* 0x000000191e2d7226 */ /* 0x000fe200000006ff */
[----:B------:R-:W-:Y:S01]  /*0ed0*/  I2FP.F32.S32 R13, R13 ;  /* 0x0000000d000d7245 */ /* 0x000fe20000201400 */
[----:B------:R-:W-:Y:S01]  /*0ee0*/  FFMA R3, R40, R41, R3 ;  /* 0x0000002928037223 */ /* 0x000fe20000000003 */
[----:B------:R-:W-:Y:S01]  /*0ef0*/  I2FP.F32.S32 R41, R20 ;  /* 0x0000001400297245 */ /* 0x000fe20000201400 */
[----:B--2---:R-:W-:Y:S02]  /*0f00*/  IDP.4A.S8.S8 R25, R28, R19, R44 ;  /* 0x000000131c197226 */ /* 0x004fe4000000062c */
[----:B------:R-:W-:-:S02]  /*0f10*/  HADD2.F32 R44, -RZ, R43.H1_H1 ;  /* 0x3000002bff2c7230 */ /* 0x000fc40000004100 */
[----:B------:R-:W-:Y:S02]  /*0f20*/  IDP.4A.S8.S8 R19, R32, R19, R45 ;  /* 0x0000001320137226 */ /* 0x000fe4000000062d */
[----:B------:R-:W-:Y:S02]  /*0f30*/  HADD2.F32 R43, -RZ, R43.H0_H0 ;  /* 0x2000002bff2b7230 */ /* 0x000fe40000004100 */
[----:B------:R-:W-:Y:S01]  /*0f40*/  FMUL R44, R44, 8 ;  /* 0x410000002c2c7820 */ /* 0x000fe20000400000 */
[-C--:B------:R-:W-:Y:S02]  /*0f50*/  IDP.4A.S8.S8 R25, R34, R21.reuse, R25 ;  /* 0x0000001522197226 */ /* 0x080fe40000000619 */
[----:B------:R-:W-:Y:S02]  /*0f60*/  IDP.4A.S8.S8 R19, R36, R21, R19 ;  /* 0x0000001524137226 */ /* 0x000fe40000000613 */
[----:B0-----:R-:W-:Y:S01]  /*0f70*/  FFMA R22, R43, R13, -R44 ;  /* 0x0000000d2b167223 */ /* 0x001fe2000000082c */
[----:B------:R-:W-:-:S04]  /*0f80*/  IMAD.WIDE R20, R35, 0x90, RZ ;  /* 0x0000009023147825 */ /* 0x000fc800078e02ff */
[-C--:B------:R-:W-:Y:S02]  /*0f90*/  IDP.4A.S8.S8 R13, R37, R24.reuse, R25 ;  /* 0x00000018250d7226 */ /* 0x080fe40000000619 */
[----:B------:R-:W-:Y:S02]  /*0fa0*/  IDP.4A.S8.S8 R24, R38, R24, R19 ;  /* 0x0000001826187226 */ /* 0x000fe40000000613 */
[--C-:B------:R-:W-:Y:S01]  /*0fb0*/  HADD2.F32 R19, -RZ, R18.reuse.H1_H1 ;  /* 0x30000012ff137230 */ /* 0x100fe20000004100 */
[----:B------:R-:W-:Y:S01]  /*0fc0*/  LOP3.LUT R12, R20, R12, RZ, 0xfc, !PT ;  /* 0x0000000c140c7212 */ /* 0x000fe200078efcff */
[----:B------:R-:W-:Y:S01]  /*0fd0*/  HADD2.F32 R18, -RZ, R18.H0_H0 ;  /* 0x20000012ff127230 */ /* 0x000fe20000004100 */
[----:B------:R-:W-:Y:S02]  /*0fe0*/  I2FP.F32.S32 R13, R13 ;  /* 0x0000000d000d7245 */ /* 0x000fe40000201400 */
[----:B------:R-:W-:Y:S01]  /*0ff0*/  FMUL R19, R19, 8 ;  /* 0x4100000013137820 */ /* 0x000fe20000400000 */
[----:B------:R-:W-:Y:S01]  /*1000*/  IADD3 R12, P1, PT, R29, R12, RZ ;  /* 0x0000000c1d0c7210 */ /* 0x000fe20007f3e0ff */
[----:B------:R-:W-:Y:S01]  /*1010*/  FFMA R23, R43, R41, -R44 ;  /* 0x000000292b177223 */ /* 0x000fe2000000082c */
[----:B------:R-:W-:Y:S01]  /*1020*/  I2FP.F32.S32 R44, R24 ;  /* 0x00000018002c7245 */ /* 0x000fe20000201400 */
[----:B------:R-:W-:Y:S01]  /*1030*/  FFMA R24, R18, R13, -R19 ;  /* 0x0000000d12187223 */ /* 0x000fe20000000813 */
[----:B------:R-:W-:-:S03]  /*1040*/  IADD3.X R13, PT, PT, R21, R31, RZ, P1, !PT ;  /* 0x0000001f150d7210 */ /* 0x000fc60000ffe4ff */
[----:B------:R-:W-:Y:S02]  /*1050*/  FFMA R25, R18, R44, -R19 ;  /* 0x0000002c12197223 */ /* 0x000fe40000000813 */
[----:B------:R-:W2:Y:S01]  /*1060*/  LDG.E R41, desc[UR8][R12.64+0x4] ;  /* 0x000004080c297981 */ /* 0x000ea2000c1e1900 */
[----:B------:R-:W-:-:S03]  /*1070*/  IADD3 R18, P0, PT, R20, R29, RZ ;  /* 0x0000001d14127210 */ /* 0x000fc60007f1e0ff */
[----:B------:R-:W3:Y:S01]  /*1080*/  LDG.E R43, desc[UR8][R12.64+0x14] ;  /* 0x000014080c2b7981 */ /* 0x000ee2000c1e1900 */
[----:B------:R-:W-:-:S03]  /*1090*/  IADD3.X R19, PT, PT, R21, R31, RZ, P0, !PT ;  /* 0x0000001f15137210 */ /* 0x000fc600007fe4ff */
[----:B------:R-:W4:Y:S04]  /*10a0*/  LDG.E R21, desc[UR8][R12.64+0x8] ;  /* 0x000008080c157981 */ /* 0x000f28000c1e1900 */
[----:B------:R-:W5:Y:S04]  /*10b0*/  LDG.E R20, desc[UR8][R12.64+0x18] ;  /* 0x000018080c147981 */ /* 0x000f68000c1e1900 */
[----:B------:R-:W5:Y:S01]  /*10c0*/  LDG.E R18, desc[UR8][R18.64] ;  /* 0x0000000812127981 */ /* 0x000f62000c1e1900 */
[----:B------:R-:W-:-:S04]  /*10d0*/  IADD3 R27, PT, PT, R27, 0x20, RZ ;  /* 0x000000201b1b7810 */ /* 0x000fc80007ffe0ff */
[----:B------:R-:W-:Y:S02]  /*10e0*/  ISETP.GE.AND P0, PT, R27, R0, PT ;  /* 0x000000001b00720c */ /* 0x000fe40003f06270 */
[----:B------:R-:W-:Y:S01]  /*10f0*/  IADD3 R29, P1, PT, R29, 0x480, RZ ;  /* 0x000004801d1d7810 */ /* 0x000fe20007f3e0ff */
[C---:B------:R-:W-:Y:S01]  /*1100*/  FFMA R10, R39.reuse, R22, R10 ;  /* 0x00000016270a7223 */ /* 0x040fe2000000000a */
[C---:B------:R-:W-:Y:S01]  /*1110*/  FFMA R11, R40.reuse, R23, R11 ;  /* 0x00000017280b7223 */ /* 0x040fe2000000000b */
[----:B------:R-:W-:Y:S01]  /*1120*/  FFMA R8, R39, R24, R8 ;  /* 0x0000001827087223 */ /* 0x000fe20000000008 */
[----:B------:R-:W-:Y:S01]  /*1130*/  FFMA R9, R40, R25, R9 ;  /* 0x0000001928097223 */ /* 0x000fe20000000009 */
[----:B------:R-:W-:Y:S02]  /*1140*/  IADD3 R33, PT, PT, R33, 0x20, RZ ;  /* 0x0000002021217810 */ /* 0x000fe40007ffe0ff */
[----:B------:R-:W-:Y:S01]  /*1150*/  IADD3.X R31, PT, PT, RZ, R31, RZ, P1, !PT ;  /* 0x0000001fff1f7210 */ /* 0x000fe20000ffe4ff */
[----:B--2---:R-:W-:-:S02]  /*1160*/  IDP.4A.S8.S8 R26, R26, R41, RZ ;  /* 0x000000291a1a7226 */ /* 0x004fc400000006ff */
[----:B------:R-:W-:Y:S02]  /*1170*/  IDP.4A.S8.S8 R30, R30, R41, RZ ;  /* 0x000000291e1e7226 */ /* 0x000fe400000006ff */
[-C--:B---3--:R-:W-:Y:S02]  /*1180*/  IDP.4A.S8.S8 R26, R28, R43.reuse, R26 ;  /* 0x0000002b1c1a7226 */ /* 0x088fe4000000061a */
[----:B------:R-:W-:Y:S02]  /*1190*/  IDP.4A.S8.S8 R30, R32, R43, R30 ;  /* 0x0000002b201e7226 */ /* 0x000fe4000000061e */
[-C--:B----4-:R-:W-:Y:S02]  /*11a0*/  IDP.4A.S8.S8 R26, R34, R21.reuse, R26 ;  /* 0x00000015221a7226 */ /* 0x090fe4000000061a */
[----:B------:R-:W-:Y:S02]  /*11b0*/  IDP.4A.S8.S8 R41, R36, R21, R30 ;  /* 0x0000001524297226 */ /* 0x000fe4000000061e */
[----:B-----5:R-:W-:-:S02]  /*11c0*/  IDP.4A.S8.S8 R26, R37, R20, R26 ;  /* 0x00000014251a7226 */ /* 0x020fc4000000061a */
[----:B------:R-:W-:Y:S02]  /*11d0*/  IDP.4A.S8.S8 R41, R38, R20, R41 ;  /* 0x0000001426297226 */ /* 0x000fe40000000629 */
[--C-:B------:R-:W-:Y:S01]  /*11e0*/  HADD2.F32 R21, -RZ, R18.reuse.H1_H1 ;  /* 0x30000012ff157230 */ /* 0x100fe20000004100 */
        /* <DEDUP_REMOVED lines=10> */
.L_x_339:
[----:B------:R0:W-:Y:S04]  /*1290*/  STL.64 [R1], R4 ;  /* 0x0000000401007387 */ /* 0x0001e80000100a00 */
[----:B------:R0:W-:Y:S04]  /*12a0*/  STL.64 [R1+0x8], R2 ;  /* 0x0000080201007387 */ /* 0x0001e80000100a00 */
[----:B------:R0:W-:Y:S04]  /*12b0*/  STL.64 [R1+0x10], R10 ;  /* 0x0000100a01007387 */ /* 0x0001e80000100a00 */
[----:B------:R0:W-:Y:S04]  /*12c0*/  STL.64 [R1+0x18], R8 ;  /* 0x0000180801007387 */ /* 0x0001e80000100a00 */
[----:B------:R0:W-:Y:S02]  /*12d0*/  STL.64 [R1+0x20], R6 ;  /* 0x0000200601007387 */ /* 0x0001e40000100a00 */
.L_x_338:
[----:B------:R-:W-:Y:S05]  /*12e0*/  BSYNC.RECONVERGENT B0 ;  /* 0x0000000000007941 */ /* 0x000fea0003800200 */
.L_x_337:
        /* <DEDUP_REMOVED lines=21> */
.L_x_342:
[----:B------:R-:W-:Y:S05]  /*1440*/  BSYNC.RECONVERGENT B0 ;  /* 0x0000000000007941 */ /* 0x000fea0003800200 */
.L_x_341:
        /* <DEDUP_REMOVED lines=16> */
[----:B------:R-:W4:Y:S01]  /*1550*/  LDS R18, [R16+0x380] ;  /* 0x0003800010127984 */ /* 0x000f220000000800 */
[----:B--2---:R-:W-:Y:S01]  /*1560*/  FADD R13, R13, R4 ;  /* 0x000000040d0d7221 */ /* 0x004fe20000000000 */
[----:B0-----:R-:W-:-:S04]  /*1570*/  FADD R5, R0, R5 ;  /* 0x0000000500057221 */ /* 0x001fc80000000000 */
[----:B------:R-:W0:Y:S01]  /*1580*/  SHFL.BFLY PT, R0, R13, 0x10, 0x1f ;  /* 0x0e001f000d007f89 */ /* 0x000e2200000e0000 */
[----:B-1----:R-:W-:-:S03]  /*1590*/  FADD R15, R15, R2 ;  /* 0x000000020f0f7221 */ /* 0x002fc60000000000 */
[----:B------:R-:W1:Y:S01]  /*15a0*/  SHFL.BFLY PT, R2, R5, 0x10, 0x1f ;  /* 0x0e001f0005027f89 */ /* 0x000e6200000e0000 */
[----:B-----5:R-:W-:-:S03]  /*15b0*/  FADD R12, R12, R3 ;  /* 0x000000030c0c7221 */ /* 0x020fc60000000000 */
[----:B------:R-:W2:Y:S01]  /*15c0*/  SHFL.BFLY PT, R4, R15, 0x10, 0x1f ;  /* 0x0e001f000f047f89 */ /* 0x000ea200000e0000 */
[----:B---3--:R-:W-:-:S03]  /*15d0*/  FADD R19, R19, R10 ;  /* 0x0000000a13137221 */ /* 0x008fc60000000000 */
[----:B------:R-:W3:Y:S01]  /*15e0*/  SHFL.BFLY PT, R3, R12, 0x10, 0x1f ;  /* 0x0e001f000c037f89 */ /* 0x000ee200000e0000 */
[----:B----4-:R-:W-:-:S03]  /*15f0*/  FADD R14, R14, R11 ;  /* 0x0000000b0e0e7221 */ /* 0x010fc60000000000 */
[----:B------:R-:W4:Y:S01]  /*1600*/  SHFL.BFLY PT, R10, R19, 0x10, 0x1f ;  /* 0x0e001f00130a7f89 */ /* 0x000f2200000e0000 */
[----:B------:R-:W-:Y:S01]  /*1610*/  FADD R21, R21, R8 ;  /* 0x0000000815157221 */ /* 0x000fe20000000000 */
[----:B------:R-:W-:Y:S02]  /*1620*/  FADD R20, R18, R9 ;  /* 0x0000000912147221 */ /* 0x000fe40000000000 */
[----:B------:R-:W5:Y:S01]  /*1630*/  SHFL.BFLY PT, R9, R14, 0x10, 0x1f ;  /* 0x0e001f000e097f89 */ /* 0x000f6200000e0000 */
[----:B0-----:R-:W-:-:S03]  /*1640*/  FADD R0, R13, R0 ;  /* 0x000000000d007221 */ /* 0x001fc60000000000 */
[----:B------:R-:W0:Y:S01]  /*1650*/  SHFL.BFLY PT, R18, R21, 0x10, 0x1f ;  /* 0x0e001f0015127f89 */ /* 0x000e2200000e0000 */
[----:B-1----:R-:W-:-:S03]  /*1660*/  FADD R2, R5, R2 ;  /* 0x0000000205027221 */ /* 0x002fc60000000000 */
[----:B------:R-:W1:Y:S01]  /*1670*/  SHFL.BFLY PT, R23, R20, 0x10, 0x1f ;  /* 0x0e001f0014177f89 */ /* 0x000e6200000e0000 */
[----:B--2---:R-:W-:Y:S01]  /*1680*/  FADD R4, R15, R4 ;  /* 0x000000040f047221 */ /* 0x004fe20000000000 */
[----:B---3--:R-:W-:Y:S02]  /*1690*/  FADD R8, R12, R3 ;  /* 0x000000030c087221 */ /* 0x008fe40000000000 */
[----:B------:R-:W2:Y:S01]  /*16a0*/  SHFL.BFLY PT, R5, R2, 0x8, 0x1f ;  /* 0x0d001f0002057f89 */ /* 0x000ea200000e0000 */
[----:B----4-:R-:W-:-:S03]  /*16b0*/  FADD R10, R19, R10 ;  /* 0x0000000a130a7221 */ /* 0x010fc60000000000 */
[----:B------:R-:W3:Y:S04]  /*16c0*/  SHFL.BFLY PT, R3, R0, 0x8, 0x1f ;  /* 0x0d001f0000037f89 */ /* 0x000ee800000e0000 */
[----:B------:R-:W4:Y:S01]  /*16d0*/  SHFL.BFLY PT, R11, R8, 0x8, 0x1f ;  /* 0x0d001f00080b7f89 */ /* 0x000f2200000e0000 */
[----:B-----5:R-:W-:-:S03]  /*16e0*/  FADD R12, R14, R9 ;  /* 0x000000090e0c7221 */ /* 0x020fc60000000000 */
[----:B------:R-:W5:Y:S01]  /*16f0*/  SHFL.BFLY PT, R13, R10, 0x8, 0x1f ;  /* 0x0d001f000a0d7f89 */ /* 0x000f6200000e0000 */
[----:B0-----:R-:W-:-:S03]  /*1700*/  FADD R18, R21, R18 ;  /* 0x0000001215127221 */ /* 0x001fc60000000000 */
[----:B------:R-:W0:Y:S01]  /*1710*/  SHFL.BFLY PT, R9, R4, 0x8, 0x1f ;  /* 0x0d001f0004097f89 */ /* 0x000e2200000e0000 */
[----:B-1----:R-:W-:-:S03]  /*1720*/  FADD R23, R20, R23 ;  /* 0x0000001714177221 */ /* 0x002fc60000000000 */
        /* <DEDUP_REMOVED lines=20> */
[----:B----4-:R-:W-:Y:S01]  /*1870*/  FADD R0, R3, R0 ;  /* 0x0000000003007221 */ /* 0x010fe20000000000 */
[----:B0-----:R-:W-:Y:S02]  /*1880*/  FADD R10, R11, R10 ;  /* 0x0000000a0b0a7221 */ /* 0x001fe40000000000 */
        /* <DEDUP_REMOVED lines=29> */
[----:B------:R-:W-:Y:S02]  /*1a60*/  LEA R0, R17, R42, 0x2 ;  /* 0x0000002a11007211 */ /* 0x000fe400078e10ff */
        /* <DEDUP_REMOVED lines=66> */
.L_x_343:
        /* <DEDUP_REMOVED lines=15> */
.L_x_776:


//--------------------- .text.mul_mat_vec_q4_1_q8_1_cuda5 --------------------------
	.section	.text.mul_mat_vec_q4_1_q8_1_cuda5,"ax",@progbits
	.align	128
        .global         mul_mat_vec_q4_1_q8_1_cuda5
        .type           mul_mat_vec_q4_1_q8_1_cuda5,@function
        .size           mul_mat_vec_q4_1_q8_1_cuda5,(.L_x_777 - mul_mat_vec_q4_1_q8_1_cuda5)
        .other          mul_mat_vec_q4_1_q8_1_cuda5,@"STO_CUDA_ENTRY STV_DEFAULT"
mul_mat_vec_q4_1_q8_1_cuda5:
.text.mul_mat_vec_q4_1_q8_1_cuda5:
        /* <DEDUP_REMOVED lines=18> */
[----:B------:R-:W-:-:S04]  /*0120*/  LEA.HI R0, R0, R5, RZ, 0x5 ;  /* 0x0000000500007211 */ /* 0x000fc800078f28ff */
[----:B------:R-:W-:Y:S01]  /*0130*/  SHF.R.S32.HI R0, RZ, 0x5, R0 ;  /* 0x00000005ff007819 */ /* 0x000fe20000011400 */
[----:B----4-:R-:W-:Y:S01]  /*0140*/  USHF.L.U32 UR4, UR4, 0x1, URZ ;  /* 0x0000000104047899 */ /* 0x010fe200080006ff */
[----:B-1----:R-:W-:Y:S02]  /*0150*/  LEA R4, R4, R3, 0x5 ;  /* 0x0000000304047211 */ /* 0x002fe400078e28ff */
[----:B------:R-:W-:Y:S02]  /*0160*/  CS2R R2, SRZ ;  /* 0x0000000000027805 */ /* 0x000fe4000001ff00 */
[----:B------:R-:W-:-:S04]  /*0170*/  LOP3.LUT R4, R4, 0xffff, RZ, 0xc0, !PT ;  /* 0x0000ffff04047812 */ /* 0x000fc800078ec0ff */
[----:B------:R-:W-:-:S04]  /*0180*/  SHF.R.U32.HI R4, RZ, 0x1, R4 ;  /* 0x00000001ff047819 */ /* 0x000fc80000011604 */
[----:B------:R-:W-:Y:S02]  /*0190*/  LOP3.LUT R19, R4, 0xffff, RZ, 0xc0, !PT ;  /* 0x0000ffff04137812 */ /* 0x000fe400078ec0ff */
[----:B------:R-:W-:Y:S02]  /*01a0*/  CS2R R4, SRZ ;  /* 0x0000000000047805 */ /* 0x000fe4000001ff00 */
[----:B------:R-:W-:-:S13]  /*01b0*/  ISETP.GE.AND P0, PT, R19, R0, PT ;  /* 0x000000001300720c */ /* 0x000fda0003f06270 */
[----:B0--3--:R-:W-:Y:S05]  /*01c0*/  @P0 BRA `(.L_x_345) ;  /* 0x0000000c003c0947 */ /* 0x009fea0003800000 */
[----:B------:R-:W0:Y:S01]  /*01d0*/  LDC R16, c[0x0][0x3a0] ;  /* 0x0000e800ff107b82 */ /* 0x000e220000000800 */
[----:B------:R-:W-:Y:S01]  /*01e0*/  IMAD R13, R0, 0x14, RZ ;  /* 0x00000014000d7824 */ /* 0x000fe200078e02ff */
[----:B------:R-:W-:Y:S06]  /*01f0*/  BSSY.RECONVERGENT B1, `(.L_x_346) ;  /* 0x00000c7000017945 */ /* 0x000fec0003800200 */
[----:B------:R-:W1:Y:S08]  /*0200*/  LDC.64 R14, c[0x0][0x388] ;  /* 0x0000e200ff0e7b82 */ /* 0x000e700000000a00 */
[----:B------:R-:W2:Y:S01]  /*0210*/  LDC.64 R30, c[0x0][0x380] ;  /* 0x0000e000ff1e7b82 */ /* 0x000ea20000000a00 */
[----:B0-----:R-:W-:-:S04]  /*0220*/  SHF.R.S32.HI R3, RZ, 0x1f, R16 ;  /* 0x0000001fff037819 */ /* 0x001fc80000011410 */
[----:B------:R-:W-:Y:S01]  /*0230*/  LEA.HI R16, R3, R16, RZ, 0x5 ;  /* 0x0000001003107211 */ /* 0x000fe200078f28ff */
[----:B------:R-:W-:Y:S02]  /*0240*/  HFMA2 R3, -RZ, RZ, 0, 0 ;  /* 0x00000000ff037431 */ /* 0x000fe400000001ff */
[----:B-1----:R-:W-:-:S05]  /*0250*/  IMAD.WIDE.U32 R14, R19, 0x24, R14 ;  /* 0x00000024130e7825 */ /* 0x002fca00078e000e */
[----:B------:R-:W-:Y:S02]  /*0260*/  MOV R17, R15 ;  /* 0x0000000f00117202 */ /* 0x000fe40000000f00 */
[----:B------:R-:W-:Y:S02]  /*0270*/  SHF.R.S32.HI R15, RZ, 0x5, R16 ;  /* 0x00000005ff0f7819 */ /* 0x000fe40000011410 */
[C---:B--2---:R-:W-:Y:S02]  /*0280*/  IADD3 R28, P1, PT, R13.reuse, R30, RZ ;  /* 0x0000001e0d1c7210 */ /* 0x044fe40007f3e0ff */
[----:B------:R-:W-:Y:S02]  /*0290*/  IADD3 R30, P0, PT, R30, 0x8, RZ ;  /* 0x000000081e1e7810 */ /* 0x000fe40007f1e0ff */
[-C--:B------:R-:W-:Y:S01]  /*02a0*/  LEA.HI.X.SX32 R29, R13, R31.reuse, 0x1, P1 ;  /* 0x0000001f0d1d7211 */ /* 0x080fe200008f0eff */
[----:B------:R-:W-:Y:S01]  /*02b0*/  IMAD R13, R0, UR4, R19 ;  /* 0x00000004000d7c24 */ /* 0x000fe2000f8e0213 */
[----:B------:R-:W-:-:S09]  /*02c0*/  IADD3.X R31, PT, PT, RZ, R31, RZ, P0, !PT ;  /* 0x0000001fff1f7210 */ /* 0x000fd200007fe4ff */
.L_x_347:
[----:B------:R-:W0:Y:S01]  /*02d0*/  S2R R16, SR_TID.X ;  /* 0x0000000000107919 */ /* 0x000e220000002100 */
[----:B------:R-:W-:-:S04]  /*02e0*/  IMAD.WIDE R22, R13, 0x14, R28 ;  /* 0x000000140d167825 */ /* 0x000fc800078e021c */
[----:B------:R-:W-:Y:S01]  /*02f0*/  IMAD.WIDE R50, R13, 0x14, R30 ;  /* 0x000000140d327825 */ /* 0x000fe200078e021e */
[----:B------:R-:W-:-:S04]  /*0300*/  MOV R35, RZ ;  /* 0x000000ff00237202 */ /* 0x000fc80000000f00 */
[----:B------:R-:W2:Y:S01]  /*0310*/  LDG.E R18, desc[UR8][R50.64+-0x8] ;  /* 0xfffff80832127981 */ /* 0x000ea2000c1e1900 */
[----:B0-----:R-:W-:-:S04]  /*0320*/  SHF.L.U32 R16, R16, 0x3, RZ ;  /* 0x0000000310107819 */ /* 0x001fc800000006ff */
[----:B------:R-:W-:-:S04]  /*0330*/  LOP3.LUT R34, R16, 0x8, RZ, 0xc0, !PT ;  /* 0x0000000810227812 */ /* 0x000fc800078ec0ff */
[C---:B------:R-:W-:Y:S02]  /*0340*/  IADD3 R32, P2, PT, R34.reuse, R22, RZ ;  /* 0x0000001622207210 */ /* 0x040fe40007f5e0ff */
[C---:B------:R-:W-:Y:S02]  /*0350*/  IADD3 R24, P0, PT, R34.reuse, R50, RZ ;  /* 0x0000003222187210 */ /* 0x040fe40007f1e0ff */
[----:B------:R-:W-:Y:S02]  /*0360*/  IADD3.X R33, PT, PT, RZ, R23, RZ, P2, !PT ;  /* 0x00000017ff217210 */ /* 0x000fe400017fe4ff */
[----:B------:R-:W-:Y:S01]  /*0370*/  IADD3 R52, P1, PT, R34, R14, RZ ;  /* 0x0000000e22347210 */ /* 0x000fe20007f3e0ff */
[----:B------:R-:W-:Y:S01]  /*0380*/  IMAD.WIDE R20, R15, 0x48, R34 ;  /* 0x000000480f147825 */ /* 0x000fe200078e0222 */
[----:B------:R-:W-:Y:S01]  /*0390*/  IADD3.X R25, PT, PT, RZ, R51, RZ, P0, !PT ;  /* 0x00000033ff197210 */ /* 0x000fe200007fe4ff */
[----:B------:R-:W3:Y:S01]  /*03a0*/  LDG.E R16, desc[UR8][R32.64+0x4] ;  /* 0x0000040820107981 */ /* 0x000ee2000c1e1900 */
[----:B------:R-:W-:-:S03]  /*03b0*/  IADD3.X R53, PT, PT, RZ, R17, RZ, P1, !PT ;  /* 0x00000011ff357210 */ /* 0x000fc60000ffe4ff */
[----:B------:R-:W4:Y:S04]  /*03c0*/  LDG.E R49, desc[UR8][R24.64+-0x4] ;  /* 0xfffffc0818317981 */ /* 0x000f28000c1e1900 */
[----:B------:R-:W5:Y:S04]  /*03d0*/  LDG.E R47, desc[UR8][R52.64+0x4] ;  /* 0x00000408342f7981 */ /* 0x000f68000c1e1900 */
[----:B------:R-:W5:Y:S04]  /*03e0*/  LDG.E R46, desc[UR8][R52.64+0x14] ;  /* 0x00001408342e7981 */ /* 0x000f68000c1e1900 */
[----:B------:R0:W5:Y:S04]  /*03f0*/  LDG.E R27, desc[UR8][R32.64+0x8] ;  /* 0x00000808201b7981 */ /* 0x000168000c1e1900 */
[----:B------:R1:W5:Y:S04]  /*0400*/  LDG.E R48, desc[UR8][R24.64] ;  /* 0x0000000818307981 */ /* 0x000368000c1e1900 */
[----:B------:R-:W5:Y:S01]  /*0410*/  LDG.E R43, desc[UR8][R52.64+0x8] ;  /* 0x00000808342b7981 */ /* 0x000f62000c1e1900 */
[----:B0-----:R-:W-:-:S02]  /*0420*/  MOV R32, R14 ;  /* 0x0000000e00207202 */ /* 0x001fc40000000f00 */
[----:B------:R-:W-:Y:S01]  /*0430*/  MOV R33, R17 ;  /* 0x0000001100217202 */ /* 0x000fe20000000f00 */
[----:B------:R-:W5:Y:S01]  /*0440*/  LDG.E R40, desc[UR8][R52.64+0x18] ;  /* 0x0000180834287981 */ /* 0x000f62000c1e1900 */
[----:B------:R-:W-:-:S03]  /*0450*/  IADD3 R38, P0, PT, R20, R14, RZ ;  /* 0x0000000e14267210 */ /* 0x000fc60007f1e0ff */
[----:B------:R-:W5:Y:S01]  /*0460*/  LDG.E R44, desc[UR8][R32.64] ;  /* 0x00000008202c7981 */ /* 0x000f62000c1e1900 */
[----:B------:R-:W-:-:S03]  /*0470*/  IADD3.X R39, PT, PT, R21, R17, RZ, P0, !PT ;  /* 0x0000001115277210 */ /* 0x000fc600007fe4ff */
[----:B------:R-:W5:Y:S04]  /*0480*/  LDG.E R23, desc[UR8][R22.64] ;  /* 0x0000000816177981 */ /* 0x000f68000c1e1900 */
[----:B------:R-:W5:Y:S04]  /*0490*/  LDG.E R41, desc[UR8][R38.64+0x4] ;  /* 0x0000040826297981 */ /* 0x000f68000c1e1900 */
[----:B------:R-:W5:Y:S01]  /*04a0*/  LDG.E R37, desc[UR8][R38.64+0x14] ;  /* 0x0000140826257981 */ /* 0x000f62000c1e1900 */
[----:B-1----:R-:W-:-:S03]  /*04b0*/  IMAD.WIDE R24, R15, 0x48, R32 ;  /* 0x000000480f187825 */ /* 0x002fc600078e0220 */
[----:B------:R-:W5:Y:S04]  /*04c0*/  LDG.E R36, desc[UR8][R38.64+0x8] ;  /* 0x0000080826247981 */ /* 0x000f68000c1e1900 */
[----:B------:R-:W5:Y:S04]  /*04d0*/  LDG.E R42, desc[UR8][R38.64+0x18] ;  /* 0x00001808262a7981 */ /* 0x000f68000c1e1900 */
[----:B------:R2:W5:Y:S02]  /*04e0*/  LDG.E R45, desc[UR8][R24.64] ;  /* 0x00000008182d7981 */ /* 0x000564000c1e1900 */
[----:B--2---:R-:W-:-:S02]  /*04f0*/  HADD2.F32 R24, -RZ, R18.H0_H0 ;  /* 0x20000012ff187230 */ /* 0x004fc40000004100 */
[----:B------:R-:W-:Y:S01]  /*0500*/  HADD2.F32 R18, -RZ, R18.H1_H1 ;  /* 0x30000012ff127230 */ /* 0x000fe20000004100 */
[----:B---3--:R-:W-:Y:S02]  /*0510*/  LOP3.LUT R20, R16, 0xf0f0f0f, RZ, 0xc0, !PT ;  /* 0x0f0f0f0f10147812 */ /* 0x008fe400078ec0ff */
[----:B------:R-:W-:Y:S02]  /*0520*/  SHF.R.U32.HI R21, RZ, 0x4, R16 ;  /* 0x00000004ff157819 */ /* 0x000fe40000011610 */
[----:B----4-:R-:W-:Y:S02]  /*0530*/  LOP3.LUT R26, R49, 0xf0f0f0f, RZ, 0xc0, !PT ;  /* 0x0f0f0f0f311a7812 */ /* 0x010fe400078ec0ff */
[----:B------:R-:W-:Y:S02]  /*0540*/  SHF.R.U32.HI R22, RZ, 0x4, R49 ;  /* 0x00000004ff167819 */ /* 0x000fe40000011631 */
[----:B------:R-:W-:Y:S01]  /*0550*/  LOP3.LUT R21, R21, 0xf0f0f0f, RZ, 0xc0, !PT ;  /* 0x0f0f0f0f15157812 */ /* 0x000fe200078ec0ff */
[-C--:B-----5:R-:W-:Y:S01]  /*0560*/  IDP.4A.S8.S8 R16, R20, R47.reuse, RZ ;  /* 0x0000002f14107226 */ /* 0x0a0fe200000006ff */
[----:B------:R-:W-:Y:S01]  /*0570*/  LOP3.LUT R22, R22, 0xf0f0f0f, RZ, 0xc0, !PT ;  /* 0x0f0f0f0f16167812 */ /* 0x000fe200078ec0ff */
[----:B------:R-:W-:-:S02]  /*0580*/  IDP.4A.S8.S8 R47, R26, R47, RZ ;  /* 0x0000002f1a2f7226 */ /* 0x000fc400000006ff */
[-C--:B------:R-:W-:Y:S02]  /*0590*/  IDP.4A.S8.S8 R16, R21, R46.reuse, R16 ;  /* 0x0000002e15107226 */ /* 0x080fe40000000610 */
[----:B------:R-:W-:Y:S01]  /*05a0*/  IDP.4A.S8.S8 R46, R22, R46, R47 ;  /* 0x0000002e162e7226 */ /* 0x000fe2000000062f */
[----:B------:R-:W-:Y:S02]  /*05b0*/  LOP3.LUT R38, R27, 0xf0f0f0f, RZ, 0xc0, !PT ;  /* 0x0f0f0f0f1b267812 */ /* 0x000fe400078ec0ff */
[----:B------:R-:W-:Y:S02]  /*05c0*/  SHF.R.U32.HI R27, RZ, 0x4, R27 ;  /* 0x00000004ff1b7819 */ /* 0x000fe4000001161b */
[----:B------:R-:W-:Y:S02]  /*05d0*/  SHF.R.U32.HI R25, RZ, 0x4, R48 ;  /* 0x00000004ff197819 */ /* 0x000fe40000011630 */
[----:B------:R-:W-:Y:S02]  /*05e0*/  LOP3.LUT R39, R48, 0xf0f0f0f, RZ, 0xc0, !PT ;  /* 0x0f0f0f0f30277812 */ /* 0x000fe400078ec0ff */
[----:B------:R-:W-:Y:S01]  /*05f0*/  LOP3.LUT R25, R25, 0xf0f0f0f, RZ, 0xc0, !PT ;  /* 0x0f0f0f0f19197812 */ /* 0x000fe200078ec0ff */
[-C--:B------:R-:W-:Y:S01]  /*0600*/  IDP.4A.S8.S8 R16, R38, R43.reuse, R16 ;  /* 0x0000002b26107226 */ /* 0x080fe20000000610 */
[----:B------:R-:W-:Y:S01]  /*0610*/  LOP3.LUT R27, R27, 0xf0f0f0f, RZ, 0xc0, !PT ;  /* 0x0f0f0f0f1b1b7812 */ /* 0x000fe200078ec0ff */
[----:B------:R-:W-:-:S04]  /*0620*/  IDP.4A.S8.S8 R46, R39, R43, R46 ;  /* 0x0000002b272e7226 */ /* 0x000fc8000000062e */
[-C--:B------:R-:W-:Y:S02]  /*0630*/  IDP.4A.S8.S8 R46, R25, R40.reuse, R46 ;  /* 0x00000028192e7226 */ /* 0x080fe4000000062e */
[----:B------:R-:W-:Y:S02]  /*0640*/  IDP.4A.S8.S8 R40, R27, R40, R16 ;  /* 0x000000281b287226 */ /* 0x000fe40000000610 */
[----:B------:R-:W-:Y:S02]  /*0650*/  HADD2.F32 R43, -RZ, R44.H0_H0 ;  /* 0x2000002cff2b7230 */ /* 0x000fe40000004100 */
[----:B------:R-:W-:-:S03]  /*0660*/  HADD2.F32 R16, -RZ, R23.H0_H0 ;  /* 0x20000017ff107230 */ /* 0x000fc60000004100 */
[----:B------:R-:W-:Y:S02]  /*0670*/  FMUL R51, R24, R43 ;  /* 0x0000002b18337220 */ /* 0x000fe40000400000 */
[----:B------:R-:W-:Y:S01]  /*0680*/  FMUL R52, R43, R16 ;  /* 0x000000102b347220 */ /* 0x000fe20000400000 */
[----:B------:R-:W-:Y:S01]  /*0690*/  I2FP.F32.S32 R43, R40 ;  /* 0x00000028002b7245 */ /* 0x000fe20000201400 */
[----:B------:R-:W-:Y:S02]  /*06a0*/  HADD2.F32 R44, -RZ, R44.H1_H1 ;  /* 0x3000002cff2c7230 */ /* 0x000fe40000004100 */
[----:B------:R-:W-:Y:S02]  /*06b0*/  HADD2.F32 R23, -RZ, R23.H1_H1 ;  /* 0x30000017ff177230 */ /* 0x000fe40000004100 */
[----:B------:R-:W-:Y:S02]  /*06c0*/  IDP.4A.S8.S8 R40, R26, R41, RZ ;  /* 0x000000291a287226 */ /* 0x000fe400000006ff */
[----:B------:R-:W-:Y:S01]  /*06d0*/  FMUL.D2 R48, R18, R44 ;  /* 0x0000002c12307220 */ /* 0x000fe20000300000 */
[----:B------:R-:W-:Y:S01]  /*06e0*/  FMUL.D2 R47, R44, R23 ;  /* 0x000000172c2f7220 */ /* 0x000fe20000300000 */
[----:B------:R-:W-:-:S02]  /*06f0*/  IDP.4A.S8.S8 R40, R22, R37, R40 ;  /* 0x0000002516287226 */ /* 0x000fc40000000628 */
[----:B------:R-:W-:Y:S02]  /*0700*/  IDP.4A.S8.S8 R44, R20, R41, RZ ;  /* 0x00000029142c7226 */ /* 0x000fe400000006ff */
[----:B------:R-:W-:Y:S02]  /*0710*/  IDP.4A.S8.S8 R40, R39, R36, R40 ;  /* 0x0000002427287226 */ /* 0x000fe40000000628 */
[----:B------:R-:W-:Y:S01]  /*0720*/  FFMA R52, R52, R43, R47 ;  /* 0x0000002b34347223 */ /* 0x000fe2000000002f */
[----:B------:R-:W-:Y:S02]  /*0730*/  IDP.4A.S8.S8 R37, R21, R37, R44 ;  /* 0x0000002515257226 */ /* 0x000fe4000000062c */
[----:B------:R-:W-:Y:S02]  /*0740*/  IDP.4A.S8.S8 R43, R25, R42, R40 ;  /* 0x0000002a192b7226 */ /* 0x000fe40000000628 */
[--C-:B------:R-:W-:Y:S02]  /*0750*/  HADD2.F32 R41, -RZ, R45.reuse.H0_H0 ;  /* 0x2000002dff297230 */ /* 0x100fe40000004100 */
[----:B------:R-:W-:-:S02]  /*0760*/  HADD2.F32 R40, -RZ, R45.H1_H1 ;  /* 0x3000002dff287230 */ /* 0x000fc40000004100 */
[----:B------:R-:W-:Y:S02]  /*0770*/  IDP.4A.S8.S8 R45, R38, R36, R37 ;  /* 0x00000024262d7226 */ /* 0x000fe40000000625 */
[----:B------:R-:W-:Y:S01]  /*0780*/  IMAD.WIDE R36, R15, 0x24, R34 ;  /* 0x000000240f247825 */ /* 0x000fe200078e0222 */
[----:B------:R-:W-:Y:S02]  /*0790*/  I2FP.F32.S32 R46, R46 ;  /* 0x0000002e002e7245 */ /* 0x000fe40000201400 */
[----:B------:R-:W-:-:S03]  /*07a0*/  IADD3 R36, P0, PT, R36, R14, RZ ;  /* 0x0000000e24247210 */ /* 0x000fc60007f1e0ff */
[----:B------:R-:W-:Y:S01]  /*07b0*/  FFMA R51, R51, R46, R48 ;  /* 0x0000002e33337223 */ /* 0x000fe20000000030 */
[----:B------:R-:W-:Y:S01]  /*07c0*/  IADD3.X R37, PT, PT, R37, R17, RZ, P0, !PT ;  /* 0x0000001125257210 */ /* 0x000fe200007fe4ff */
[----:B------:R-:W-:Y:S01]  /*07d0*/  FMUL R49, R24, R41 ;  /* 0x0000002918317220 */ /* 0x000fe20000400000 */
[----:B------:R-:W-:Y:S01]  /*07e0*/  I2FP.F32.S32 R44, R43 ;  /* 0x0000002b002c7245 */ /* 0x000fe20000201400 */
[----:B------:R-:W-:Y:S02]  /*07f0*/  FMUL.D2 R46, R18, R40 ;  /* 0x00000028122e7220 */ /* 0x000fe40000300000 */
[----:B------:R-:W2:Y:S02]  /*0800*/  LDG.E R47, desc[UR8][R36.64+0x4] ;  /* 0x00000408242f7981 */ /* 0x000ea4000c1e1900 */
[----:B------:R-:W-:Y:S01]  /*0810*/  FFMA R49, R49, R44, R46 ;  /* 0x0000002c31317223 */ /* 0x000fe2000000002e */
[----:B------:R-:W-:Y:S01]  /*0820*/  IDP.4A.S8.S8 R45, R27, R42, R45 ;  /* 0x0000002a1b2d7226 */ /* 0x000fe2000000062d */
[----:B------:R-:W3:Y:S01]  /*0830*/  LDG.E R44, desc[UR8][R36.64+0x14] ;  /* 0x00001408242c7981 */ /* 0x000ee2000c1e1900 */
[----:B------:R-:W-:-:S03]  /*0840*/  IMAD.WIDE R42, R15, 0x24, R32 ;  /* 0x000000240f2a7825 */ /* 0x000fc600078e0220 */
[----:B------:R-:W4:Y:S04]  /*0850*/  LDG.E R53, desc[UR8][R36.64+0x8] ;  /* 0x0000080824357981 */ /* 0x000f28000c1e1900 */
[----:B------:R-:W5:Y:S04]  /*0860*/  LDG.E R42, desc[UR8][R42.64] ;  /* 0x000000082a2a7981 */ /* 0x000f68000c1e1900 */
[----:B------:R-:W5:Y:S01]  /*0870*/  LDG.E R48, desc[UR8][R36.64+0x18] ;  /* 0x0000180824307981 */ /* 0x000f62000c1e1900 */
[----:B------:R-:W-:Y:S01]  /*0880*/  I2FP.F32.S32 R46, R45 ;  /* 0x0000002d002e7245 */ /* 0x000fe20000201400 */
[----:B------:R-:W-:Y:S01]  /*0890*/  FMUL R41, R16, R41 ;  /* 0x0000002910297220 */ /* 0x000fe20000400000 */
[----:B------:R-:W-:-:S04]  /*08a0*/  FMUL.D2 R40, R23, R40 ;  /* 0x0000002817287220 */ /* 0x000fc80000300000 */
[----:B------:R-:W-:Y:S01]  /*08b0*/  FFMA R40, R41, R46, R40 ;  /* 0x0000002e29287223 */ /* 0x000fe20000000028 */
[----:B------:R-:W-:-:S04]  /*08c0*/  IMAD.WIDE R32, R15, 0x6c, R32 ;  /* 0x0000006c0f207825 */ /* 0x000fc800078e0220 */
[----:B------:R-:W-:Y:S01]  /*08d0*/  FADD R8, R49, R8 ;  /* 0x0000000831087221 */ /* 0x000fe20000000000 */
[----:B------:R-:W-:Y:S01]  /*08e0*/  FADD R7, R52, R7 ;  /* 0x0000000734077221 */ /* 0x000fe20000000000 */
[----:B--2---:R-:W-:-:S04]  /*08f0*/  IDP.4A.S8.S8 R41, R26, R47, RZ ;  /* 0x0000002f1a297226 */ /* 0x004fc800000006ff */
[----:B---3--:R-:W-:Y:S02]  /*0900*/  IDP.4A.S8.S8 R46, R22, R44, R41 ;  /* 0x0000002c162e7226 */ /* 0x008fe40000000629 */
[----:B------:R0:W2:Y:S02]  /*0910*/  LDG.E R41, desc[UR8][R32.64] ;  /* 0x0000000820297981 */ /* 0x0000a4000c1e1900 */
[----:B----4-:R-:W-:Y:S02]  /*0920*/  IDP.4A.S8.S8 R46, R39, R53, R46 ;  /* 0x00000035272e7226 */ /* 0x010fe4000000062e */
[--C-:B-----5:R-:W-:Y:S02]  /*0930*/  HADD2.F32 R43, -RZ, R42.reuse.H0_H0 ;  /* 0x2000002aff2b7230 */ /* 0x120fe40000004100 */
[----:B------:R-:W-:Y:S02]  /*0940*/  HADD2.F32 R42, -RZ, R42.H1_H1 ;  /* 0x3000002aff2a7230 */ /* 0x000fe40000004100 */
[----:B------:R-:W-:-:S02]  /*0950*/  IDP.4A.S8.S8 R46, R25, R48, R46 ;  /* 0x00000030192e7226 */ /* 0x000fc4000000062e */
[----:B------:R-:W-:Y:S01]  /*0960*/  FMUL R45, R24, R43 ;  /* 0x0000002b182d7220 */ /* 0x000fe20000400000 */
[----:B0-----:R-:W-:-:S04]  /*0970*/  IMAD.WIDE R32, R15, 0x6c, R34 ;  /* 0x0000006c0f207825 */ /* 0x001fc800078e0222 */
[----:B------:R-:W-:Y:S01]  /*0980*/  FMUL.D2 R36, R18, R42 ;  /* 0x0000002a12247220 */ /* 0x000fe20000300000 */
[----:B------:R-:W-:Y:S01]  /*0990*/  I2FP.F32.S32 R46, R46 ;  /* 0x0000002e002e7245 */ /* 0x000fe20000201400 */
[----:B------:R-:W-:-:S04]  /*09a0*/  IDP.4A.S8.S8 R47, R20, R47, RZ ;  /* 0x0000002f142f7226 */ /* 0x000fc800000006ff */
[----:B------:R-:W-:Y:S01]  /*09b0*/  FFMA R45, R45, R46, R36 ;  /* 0x0000002e2d2d7223 */ /* 0x000fe20000000024 */
[----:B------:R-:W-:Y:S01]  /*09c0*/  IADD3 R36, P0, PT, R32, R14, RZ ;  /* 0x0000000e20247210 */ /* 0x000fe20007f1e0ff */
[----:B------:R-:W-:-:S03]  /*09d0*/  IDP.4A.S8.S8 R32, R21, R44, R47 ;  /* 0x0000002c15207226 */ /* 0x000fc6000000062f */
[----:B------:R-:W-:Y:S01]  /*09e0*/  IADD3.X R37, PT, PT, R33, R17, RZ, P0, !PT ;  /* 0x0000001121257210 */ /* 0x000fe200007fe4ff */
[----:B------:R-:W-:Y:S02]  /*09f0*/  IDP.4A.S8.S8 R53, R38, R53, R32 ;  /* 0x0000003526357226 */ /* 0x000fe40000000620 */
[----:B------:R-:W-:Y:S02]  /*0a00*/  IMAD.WIDE R32, R15, 0x90, RZ ;  /* 0x000000900f207825 */ /* 0x000fe400078e02ff */
[----:B------:R-:W3:Y:S01]  /*0a10*/  LDG.E R47, desc[UR8][R36.64+0x4] ;  /* 0x00000408242f7981 */ /* 0x000ee2000c1e1900 */
[----:B------:R-:W-:-:S03]  /*0a20*/  LOP3.LUT R35, R32, R34, RZ, 0xfc, !PT ;  /* 0x0000002220237212 */ /* 0x000fc600078efcff */
[----:B------:R-:W4:Y:S01]  /*0a30*/  LDG.E R44, desc[UR8][R36.64+0x14] ;  /* 0x00001408242c7981 */ /* 0x000f22000c1e1900 */
[----:B------:R-:W-:-:S03]  /*0a40*/  IADD3 R34, P1, PT, R14, R35, RZ ;  /* 0x000000230e227210 */ /* 0x000fc60007f3e0ff */
[----:B------:R-:W5:Y:S01]  /*0a50*/  LDG.E R46, desc[UR8][R36.64+0x8] ;  /* 0x00000808242e7981 */ /* 0x000f62000c1e1900 */
[----:B------:R-:W-:-:S03]  /*0a60*/  IADD3.X R35, PT, PT, R33, R17, RZ, P1, !PT ;  /* 0x0000001121237210 */ /* 0x000fc60000ffe4ff */
[----:B------:R-:W2:Y:S01]  /*0a70*/  LDG.E R50, desc[UR8][R36.64+0x18] ;  /* 0x0000180824327981 */ /* 0x000ea2000c1e1900 */
[----:B------:R-:W-:-:S03]  /*0a80*/  IADD3 R32, P0, PT, R32, R14, RZ ;  /* 0x0000000e20207210 */ /* 0x000fc60007f1e0ff */
[----:B------:R-:W2:Y:S04]  /*0a90*/  LDG.E R49, desc[UR8][R34.64+0x14] ;  /* 0x0000140822317981 */ /* 0x000ea8000c1e1900 */
[----:B------:R-:W2:Y:S04]  /*0aa0*/  LDG.E R52, desc[UR8][R34.64+0x18] ;  /* 0x0000180822347981 */ /* 0x000ea8000c1e1900 */
[----:B------:R-:W2:Y:S01]  /*0ab0*/  LDG.E R37, desc[UR8][R34.64+0x4] ;  /* 0x0000040822257981 */ /* 0x000ea2000c1e1900 */
[----:B------:R-:W-:-:S03]  /*0ac0*/  IADD3.X R33, PT, PT, R33, R17, RZ, P0, !PT ;  /* 0x0000001121217210 */ /* 0x000fc600007fe4ff */
[----:B------:R-:W2:Y:S04]  /*0ad0*/  LDG.E R36, desc[UR8][R34.64+0x8] ;  /* 0x0000080822247981 */ /* 0x000ea8000c1e1900 */
[----:B------:R-:W2:Y:S01]  /*0ae0*/  LDG.E R32, desc[UR8][R32.64] ;  /* 0x0000000820207981 */ /* 0x000ea2000c1e1900 */
[----:B------:R-:W-:Y:S02]  /*0af0*/  IDP.4A.S8.S8 R48, R27, R48, R53 ;  /* 0x000000301b307226 */ /* 0x000fe40000000635 */
[----:B------:R-:W-:Y:S01]  /*0b00*/  FMUL R43, R16, R43 ;  /* 0x0000002b102b7220 */ /* 0x000fe20000400000 */
[----:B------:R-:W-:Y:S02]  /*0b10*/  FMUL.D2 R42, R23, R42 ;  /* 0x0000002a172a7220 */ /* 0x000fe40000300000 */
[----:B------:R-:W-:-:S05]  /*0b20*/  I2FP.F32.S32 R48, R48 ;  /* 0x0000003000307245 */ /* 0x000fca0000201400 */
[----:B------:R-:W-:Y:S01]  /*0b30*/  FFMA R42, R43, R48, R42 ;  /* 0x000000302b2a7223 */ /* 0x000fe2000000002a */
[----:B------:R-:W-:-:S04]  /*0b40*/  IADD3 R19, PT, PT, R19, 0x20, RZ ;  /* 0x0000002013137810 */ /* 0x000fc80007ffe0ff */
[----:B------:R-:W-:Y:S02]  /*0b50*/  ISETP.GE.AND P0, PT, R19, R0, PT ;  /* 0x000000001300720c */ /* 0x000fe40003f06270 */
[----:B------:R-:W-:Y:S01]  /*0b60*/  IADD3 R14, P1, PT, R14, 0x480, RZ ;  /* 0x000004800e0e7810 */ /* 0x000fe20007f3e0ff */
[----:B------:R-:W-:Y:S01]  /*0b70*/  FADD R6, R51, R6 ;  /* 0x0000000633067221 */ /* 0x000fe20000000000 */
[----:B------:R-:W-:Y:S01]  /*0b80*/  FADD R9, R40, R9 ;  /* 0x0000000928097221 */ /* 0x000fe20000000000 */
[----:B------:R-:W-:Y:S01]  /*0b90*/  FADD R4, R45, R4 ;  /* 0x000000042d047221 */ /* 0x000fe20000000000 */
[----:B------:R-:W-:Y:S01]  /*0ba0*/  FADD R5, R42, R5 ;  /* 0x000000052a057221 */ /* 0x000fe20000000000 */
[----:B------:R-:W-:Y:S02]  /*0bb0*/  IADD3 R13, PT, PT, R13, 0x20, RZ ;  /* 0x000000200d0d7810 */ /* 0x000fe40007ffe0ff */
[----:B------:R-:W-:Y:S01]  /*0bc0*/  IADD3.X R17, PT, PT, RZ, R17, RZ, P1, !PT ;  /* 0x00000011ff117210 */ /* 0x000fe20000ffe4ff */
[----:B---3--:R-:W-:-:S02]  /*0bd0*/  IDP.4A.S8.S8 R43, R26, R47, RZ ;  /* 0x0000002f1a2b7226 */ /* 0x008fc400000006ff */
[----:B------:R-:W-:Y:S02]  /*0be0*/  IDP.4A.S8.S8 R47, R20, R47, RZ ;  /* 0x0000002f142f7226 */ /* 0x000fe400000006ff */
[-C--:B----4-:R-:W-:Y:S02]  /*0bf0*/  IDP.4A.S8.S8 R43, R22, R44.reuse, R43 ;  /* 0x0000002c162b7226 */ /* 0x090fe4000000062b */
[----:B------:R-:W-:Y:S02]  /*0c00*/  IDP.4A.S8.S8 R47, R21, R44, R47 ;  /* 0x0000002c152f7226 */ /* 0x000fe4000000062f */
[-C--:B-----5:R-:W-:Y:S02]  /*0c10*/  IDP.4A.S8.S8 R43, R39, R46.reuse, R43 ;  /* 0x0000002e272b7226 */ /* 0x0a0fe4000000062b */
[----:B------:R-:W-:Y:S02]  /*0c20*/  IDP.4A.S8.S8 R47, R38, R46, R47 ;  /* 0x0000002e262f7226 */ /* 0x000fe4000000062f */
[----:B--2---:R-:W-:-:S02]  /*0c30*/  IDP.4A.S8.S8 R43, R25, R50, R43 ;  /* 0x00000032192b7226 */ /* 0x004fc4000000062b */
[-C--:B------:R-:W-:Y:S02]  /*0c40*/  IDP.4A.S8.S8 R26, R26, R37.reuse, RZ ;  /* 0x000000251a1a7226 */ /* 0x080fe400000006ff */
[----:B------:R-:W-:Y:S02]  /*0c50*/  IDP.4A.S8.S8 R20, R20, R37, RZ ;  /* 0x0000002514147226 */ /* 0x000fe400000006ff */
[-C--:B------:R-:W-:Y:S02]  /*0c60*/  IDP.4A.S8.S8 R26, R22, R49.reuse, R26 ;  /* 0x00000031161a7226 */ /* 0x080fe4000000061a */
[----:B------:R-:W-:Y:S02]  /*0c70*/  IDP.4A.S8.S8 R21, R21, R49, R20 ;  /* 0x0000003115157226 */ /* 0x000fe40000000614 */
[-C--:B------:R-:W-:Y:S02]  /*0c80*/  IDP.4A.S8.S8 R26, R39, R36.reuse, R26 ;  /* 0x00000024271a7226 */ /* 0x080fe4000000061a */
[----:B------:R-:W-:-:S02]  /*0c90*/  IDP.4A.S8.S8 R36, R38, R36, R21 ;  /* 0x0000002426247226 */ /* 0x000fc40000000615 */
[--C-:B------:R-:W-:Y:S02]  /*0ca0*/  HADD2.F32 R21, -RZ, R41.reuse.H0_H0 ;  /* 0x20000029ff157230 */ /* 0x100fe40000004100 */
[----:B------:R-:W-:Y:S02]  /*0cb0*/  IDP.4A.S8.S8 R26, R25, R52, R26 ;  /* 0x00000034191a7226 */ /* 0x000fe4000000061a */
[----:B------:R-:W-:Y:S02]  /*0cc0*/  HADD2.F32 R25, -RZ, R32.H0_H0 ;  /* 0x20000020ff197230 */ /* 0x000fe40000004100 */
[----:B------:R-:W-:Y:S02]  /*0cd0*/  HADD2.F32 R41, -RZ, R41.H1_H1 ;  /* 0x30000029ff297230 */ /* 0x000fe40000004100 */
[C---:B------:R-:W-:Y:S02]  /*0ce0*/  IDP.4A.S8.S8 R47, R27.reuse, R50, R47 ;  /* 0x000000321b2f7226 */ /* 0x040fe4000000062f */
[----:B------:R-:W-:-:S02]  /*0cf0*/  IDP.4A.S8.S8 R36, R27, R52, R36 ;  /* 0x000000341b247226 */ /* 0x000fc40000000624 */
[----:B------:R-:W-:Y:S02]  /*0d00*/  HADD2.F32 R32, -RZ, R32.H1_H1 ;  /* 0x30000020ff207230 */ /* 0x000fe40000004100 */
[-C--:B------:R-:W-:Y:S01]  /*0d10*/  FMUL R20, R24, R21.reuse ;  /* 0x0000001518147220 */ /* 0x080fe20000400000 */
[----:B------:R-:W-:Y:S01]  /*0d20*/  FMUL R22, R16, R21 ;  /* 0x0000001510167220 */ /* 0x000fe20000400000 */
[-C--:B------:R-:W-:Y:S01]  /*0d30*/  FMUL R24, R24, R25.reuse ;  /* 0x0000001918187220 */ /* 0x080fe20000400000 */
[----:B------:R-:W-:Y:S01]  /*0d40*/  FMUL R16, R16, R25 ;  /* 0x0000001910107220 */ /* 0x000fe20000400000 */
[CC--:B------:R-:W-:Y:S01]  /*0d50*/  FMUL.D2 R21, R18.reuse, R41.reuse ;  /* 0x0000002912157220 */ /* 0x0c0fe20000300000 */
[C---:B------:R-:W-:Y:S01]  /*0d60*/  FMUL.D2 R41, R23.reuse, R41 ;  /* 0x0000002917297220 */ /* 0x040fe20000300000 */
[----:B------:R-:W-:Y:S01]  /*0d70*/  I2FP.F32.S32 R43, R43 ;  /* 0x0000002b002b7245 */ /* 0x000fe20000201400 */
[-C--:B------:R-:W-:Y:S01]  /*0d80*/  FMUL.D2 R27, R18, R32.reuse ;  /* 0x00000020121b7220 */ /* 0x080fe20000300000 */
[----:B------:R-:W-:Y:S01]  /*0d90*/  I2FP.F32.S32 R47, R47 ;  /* 0x0000002f002f7245 */ /* 0x000fe20000201400 */
[----:B------:R-:W-:Y:S01]  /*0da0*/  FMUL.D2 R23, R23, R32 ;  /* 0x0000002017177220 */ /* 0x000fe20000300000 */
[----:B------:R-:W-:-:S02]  /*0db0*/  I2FP.F32.S32 R25, R26 ;  /* 0x0000001a00197245 */ /* 0x000fc40000201400 */
[----:B------:R-:W-:Y:S01]  /*0dc0*/  I2FP.F32.S32 R33, R36 ;  /* 0x0000002400217245 */ /* 0x000fe20000201400 */
[----:B------:R-:W-:Y:S01]  /*0dd0*/  FFMA R21, R20, R43, R21 ;  /* 0x0000002b14157223 */ /* 0x000fe20000000015 */
[----:B------:R-:W-:Y:S01]  /*0de0*/  FFMA R22, R22, R47, R41 ;  /* 0x0000002f16167223 */ /* 0x000fe20000000029 */
[----:B------:R-:W-:Y:S02]  /*0df0*/  FFMA R25, R24, R25, R27 ;  /* 0x0000001918197223 */ /* 0x000fe4000000001b */
[----:B------:R-:W-:Y:S01]  /*0e00*/  FFMA R16, R16, R33, R23 ;  /* 0x0000002110107223 */ /* 0x000fe20000000017 */
[----:B------:R-:W-:Y:S01]  /*0e10*/  FADD R10, R21, R10 ;  /* 0x0000000a150a7221 */ /* 0x000fe20000000000 */
[----:B------:R-:W-:Y:S01]  /*0e20*/  FADD R11, R22, R11 ;  /* 0x0000000b160b7221 */ /* 0x000fe20000000000 */
[----:B------:R-:W-:Y:S01]  /*0e30*/  FADD R2, R25, R2 ;  /* 0x0000000219027221 */ /* 0x000fe20000000000 */
[----:B------:R-:W-:Y:S01]  /*0e40*/  FADD R3, R16, R3 ;  /* 0x0000000310037221 */ /* 0x000fe20000000000 */
[----:B------:R-:W-:Y:S06]  /*0e50*/  @!P0 BRA `(.L_x_347) ;  /* 0xfffffff4001c8947 */ /* 0x000fec000383ffff */
[----:B------:R-:W-:Y:S05]  /*0e60*/  BSYNC.RECONVERGENT B1 ;  /* 0x0000000000017941 */ /* 0x000fea0003800200 */
.L_x_346:
[----:B------:R0:W-:Y:S04]  /*0e70*/  STL.64 [R1], R6 ;  /* 0x0000000601007387 */ /* 0x0001e80000100a00 */
[----:B------:R0:W-:Y:S04]  /*0e80*/  STL.64 [R1+0x8], R4 ;  /* 0x0000080401007387 */ /* 0x0001e80000100a00 */
[----:B------:R0:W-:Y:S04]  /*0e90*/  STL.64 [R1+0x10], R8 ;  /* 0x0000100801007387 */ /* 0x0001e80000100a00 */
[----:B------:R0:W-:Y:S04]  /*0ea0*/  STL.64 [R1+0x18], R10 ;  /* 0x0000180a01007387 */ /* 0x0001e80000100a00 */
[----:B------:R0:W-:Y:S02]  /*0eb0*/  STL.64 [R1+0x20], R2 ;  /* 0x0000200201007387 */ /* 0x0001e40000100a00 */
.L_x_345:
[----:B------:R-:W-:Y:S05]  /*0ec0*/  BSYNC.RECONVERGENT B0 ;  /* 0x0000000000007941 */ /* 0x000fea0003800200 */
.L_x_344:
        /* <DEDUP_REMOVED lines=21> */
.L_x_349:
[----:B------:R-:W-:Y:S05]  /*1020*/  BSYNC.RECONVERGENT B0 ;  /* 0x0000000000007941 */ /* 0x000fea0003800200 */
.L_x_348:
        /* <DEDUP_REMOVED lines=29> */
[----:B------:R-:W-:-:S03]  /*1200*/  FADD R22, R20, R11 ;  /* 0x0000000b14167221 */ /* 0x000fc60000000000 */
[----:B------:R-:W5:Y:S01]  /*1210*/  SHFL.BFLY PT, R20, R21, 0x10, 0x1f ;  /* 0x0e001f0015147f89 */ /* 0x000f6200000e0000 */
[----:B0-----:R-:W-:-:S03]  /*1220*/  FADD R0, R13, R0 ;  /* 0x000000000d007221 */ /* 0x001fc60000000000 */
[----:B------:R-:W0:Y:S01]  /*1230*/  SHFL.BFLY PT, R23, R22, 0x10, 0x1f ;  /* 0x0e001f0016177f89 */ /* 0x000e2200000e0000 */
[----:B-1----:R-:W-:Y:S01]  /*1240*/  FADD R4, R7, R4 ;  /* 0x0000000407047221 */ /* 0x002fe20000000000 */
[----:B--2---:R-:W-:-:S04]  /*1250*/  FADD R6, R15, R6 ;  /* 0x000000060f067221 */ /* 0x004fc80000000000 */
[----:B------:R-:W1:Y:S01]  /*1260*/  SHFL.BFLY PT, R7, R4, 0x8, 0x1f ;  /* 0x0d001f0004077f89 */ /* 0x000e6200000e0000 */
[----:B----4-:R-:W-:-:S03]  /*1270*/  FADD R8, R14, R5 ;  /* 0x000000050e087221 */ /* 0x010fc60000000000 */
[----:B------:R-:W2:Y:S01]  /*1280*/  SHFL.BFLY PT, R5, R0, 0x8, 0x1f ;  /* 0x0d001f0000057f89 */ /* 0x000ea200000e0000 */
[----:B---3--:R-:W-:-:S03]  /*1290*/  FADD R18, R19, R18 ;  /* 0x0000001213127221 */ /* 0x008fc60000000000 */
        /* <DEDUP_REMOVED lines=40> */
[----:B------:R-:W4:Y:S04]  /*1520*/  SHFL.BFLY PT, R19, R20, 0x2, 0x1f ;  /* 0x0c401f0014137f89 */ /* 0x000f2800000e0000 */
[----:B------:R-:W4:Y:S01]  /*1530*/  SHFL.BFLY PT, R21, R22, 0x2, 0x1f ;  /* 0x0c401f0016157f89 */ /* 0x000f2200000e0000 */
[----:B0-----:R-:W-:Y:S01]  /*1540*/  FADD R7, R4, R7 ;  /* 0x0000000704077221 */ /* 0x001fe20000000000 */
[----:B-----5:R-:W-:Y:S02]  /*1550*/  FADD R9, R8, R9 ;  /* 0x0000000908097221 */ /* 0x020fe40000000000 */
        /* <DEDUP_REMOVED lines=9> */
[----:B------:R-:W-:-:S03]  /*15f0*/  FADD R21, R22, R21 ;  /* 0x0000001516157221 */ /* 0x000fc60000000000 */
[----:B------:R-:W5:Y:S01]  /*1600*/  SHFL.BFLY PT, R14, R15, 0x1, 0x1f ;  /* 0x0c201f000f0e7f89 */ /* 0x000f6200000e0000 */
[----:B------:R-:W5:Y:S03]  /*1610*/  @!P0 LDC R22, c[0x0][0x3a4] ;  /* 0x0000e900ff168b82 */ /* 0x000f660000000800 */
[----:B------:R-:W5:Y:S01]  /*1620*/  SHFL.BFLY PT, R18, R19, 0x1, 0x1f ;  /* 0x0c201f0013127f89 */ /* 0x000f6200000e0000 */
[----:B0-----:R-:W-:-:S03]  /*1630*/  FADD R6, R5, R6 ;  /* 0x0000000605067221 */ /* 0x001fc60000000000 */
[----:B------:R-:W0:Y:S01]  /*1640*/  SHFL.BFLY PT, R20, R21, 0x1, 0x1f ;  /* 0x0c201f0015147f89 */ /* 0x000e2200000e0000 */
[----:B-1----:R-:W-:Y:S01]  /*1650*/  FADD R7, R7, R0 ;  /* 0x0000000007077221 */ /* 0x002fe20000000000 */
[----:B------:R-:W-:Y:S01]  /*1660*/  LEA R0, R17, R12, 0x2 ;  /* 0x0000000c11007211 */ /* 0x000fe200078e10ff */
[----:B--2---:R-:W-:-:S03]  /*1670*/  FADD R8, R9, R8 ;  /* 0x0000000809087221 */ /* 0x004fc60000000000 */
[----:B------:R1:W-:Y:S01]  /*1680*/  STL.64 [R1], R6 ;  /* 0x0000000601007387 */ /* 0x0003e20000100a00 */
[----:B---3--:R-:W-:-:S03]  /*1690*/  FADD R9, R11, R4 ;  /* 0x000000040b097221 */ /* 0x008fc60000000000 */
[----:B------:R-:W2:Y:S01]  /*16a0*/  @!P0 LDL R4, [R0] ;  /* 0x0000000000048983 */ /* 0x000ea20000100800 */
[----:B----4-:R-:W-:Y:S01]  /*16b0*/  FADD R10, R13, R10 ;  /* 0x0000000a0d0a7221 */ /* 0x010fe20000000000 */
[----:B-----5:R-:W-:Y:S02]  /*16c0*/  FADD R11, R15, R14 ;  /* 0x0000000e0f0b7221 */ /* 0x020fe40000000000 */
        /* <DEDUP_REMOVED lines=58> */
.L_x_350:
        /* <DEDUP_REMOVED lines=9> */
.L_x_777:


//--------------------- .text.mul_mat_vec_q4_0_q8_1_cuda5 --------------------------
	.section	.text.mul_mat_vec_q4_0_q8_1_cuda5,"ax",@progbits
	.align	128
        .global         mul_mat_vec_q4_0_q8_1_cuda5
        .type           mul_mat_vec_q4_0_q8_1_cuda5,@function
        .size           mul_mat_vec_q4_0_q8_1_cuda5,(.L_x_778 - mul_mat_vec_q4_0_q8_1_cuda5)
        .other          mul_mat_vec_q4_0_q8_1_cuda5,@"STO_CUDA_ENTRY STV_DEFAULT"
mul_mat_vec_q4_0_q8_1_cuda5:
.text.mul_mat_vec_q4_0_q8_1_cuda5:
        /* <DEDUP_REMOVED lines=9> */
[----:B------:R-:W3:Y:S01]  /*0090*/  S2R R14, SR_CTAID.X ;  /* 0x00000000000e7919 */ /* 0x000ee20000002500 */
[----:B------:R-:W-:Y:S02]  /*00a0*/  CS2R R8, SRZ ;  /* 0x0000000000087805 */ /* 0x000fe4000001ff00 */
[----:B------:R-:W-:Y:S02]  /*00b0*/  CS2R R6, SRZ ;  /* 0x0000000000067805 */ /* 0x000fe4000001ff00 */
[----:B------:R-:W-:Y:S01]  /*00c0*/  CS2R R10, SRZ ;  /* 0x00000000000a7805 */ /* 0x000fe2000001ff00 */
[----:B------:R4:W-:Y:S04]  /*00d0*/  STL.64 [R1], RZ ;  /* 0x000000ff01007387 */ /* 0x0009e80000100a00 */
[----:B------:R4:W-:Y:S04]  /*00e0*/  STL.64 [R1+0x8], RZ ;  /* 0x000008ff01007387 */ /* 0x0009e80000100a00 */
[----:B------:R4:W-:Y:S04]  /*00f0*/  STL.64 [R1+0x10], RZ ;  /* 0x000010ff01007387 */ /* 0x0009e80000100a00 */
[----:B------:R4:W-:Y:S01]  /*0100*/  STL.64 [R1+0x18], RZ ;  /* 0x000018ff01007387 */ /* 0x0009e20000100a00 */
[----:B--2---:R-:W-:-:S03]  /*0110*/  SHF.R.S32.HI R0, RZ, 0x1f, R3 ;  /* 0x0000001fff007819 */ /* 0x004fc60000011403 */
[----:B------:R4:W-:Y:S01]  /*0120*/  STL.64 [R1+0x20], RZ ;  /* 0x000020ff01007387 */ /* 0x0009e20000100a00 */
[----:B------:R-:W-:-:S04]  /*0130*/  LEA.HI R0, R0, R3, RZ, 0x5 ;  /* 0x0000000300007211 */ /* 0x000fc800078f28ff */
[----:B------:R-:W-:Y:S02]  /*0140*/  SHF.R.S32.HI R0, RZ, 0x5, R0 ;  /* 0x00000005ff007819 */ /* 0x000fe40000011400 */
[----:B-1----:R-:W-:-:S04]  /*0150*/  LEA R2, R2, R13, 0x5 ;  /* 0x0000000d02027211 */ /* 0x002fc800078e28ff */
[----:B------:R-:W-:-:S04]  /*0160*/  LOP3.LUT R2, R2, 0xffff, RZ, 0xc0, !PT ;  /* 0x0000ffff02027812 */ /* 0x000fc800078ec0ff */
[----:B------:R-:W-:-:S04]  /*0170*/  SHF.R.U32.HI R2, RZ, 0x1, R2 ;  /* 0x00000001ff027819 */ /* 0x000fc80000011602 */
[----:B------:R-:W-:Y:S02]  /*0180*/  LOP3.LUT R17, R2, 0xffff, RZ, 0xc0, !PT ;  /* 0x0000ffff02117812 */ /* 0x000fe400078ec0ff */
[----:B------:R-:W-:Y:S02]  /*0190*/  CS2R R2, SRZ ;  /* 0x0000000000027805 */ /* 0x000fe4000001ff00 */
[----:B------:R-:W-:-:S13]  /*01a0*/  ISETP.GE.AND P0, PT, R17, R0, PT ;  /* 0x000000001100720c */ /* 0x000fda0003f06270 */
[----:B0--34-:R-:W-:Y:S05]  /*01b0*/  @P0 BRA `(.L_x_352) ;  /* 0x0000000c000c0947 */ /* 0x019fea0003800000 */
[----:B------:R-:W0:Y:S01]  /*01c0*/  LDC R20, c[0x0][0x3a0] ;  /* 0x0000e800ff147b82 */ /* 0x000e220000000800 */
[----:B------:R-:W-:Y:S01]  /*01d0*/  SHF.L.U32 R15, R14, 0x1, RZ ;  /* 0x000000010e0f7819 */ /* 0x000fe200000006ff */
[----:B------:R-:W-:Y:S04]  /*01e0*/  BSSY.RECONVERGENT B1, `(.L_x_353) ;  /* 0x00000bb000017945 */ /* 0x000fe80003800200 */
[----:B------:R-:W-:Y:S02]  /*01f0*/  IMAD R15, R15, R0, R17 ;  /* 0x000000000f0f7224 */ /* 0x000fe400078e0211 */
[----:B------:R-:W1:Y:S01]  /*0200*/  LDC.64 R18, c[0x0][0x388] ;  /* 0x0000e200ff127b82 */ /* 0x000e620000000a00 */
[----:B0-----:R-:W-:-:S04]  /*0210*/  SHF.R.S32.HI R5, RZ, 0x1f, R20 ;  /* 0x0000001fff057819 */ /* 0x001fc80000011414 */
[----:B------:R-:W-:Y:S01]  /*0220*/  LEA.HI R20, R5, R20, RZ, 0x5 ;  /* 0x0000001405147211 */ /* 0x000fe200078f28ff */
[----:B------:R-:W-:Y:S02]  /*0230*/  HFMA2 R5, -RZ, RZ, 0, 0 ;  /* 0x00000000ff057431 */ /* 0x000fe400000001ff */
[----:B-1----:R-:W-:-:S03]  /*0240*/  IMAD.WIDE.U32 R18, R17, 0x24, R18 ;  /* 0x0000002411127825 */ /* 0x002fc600078e0012 */
[----:B------:R-:W-:Y:S02]  /*0250*/  MOV R16, R18 ;  /* 0x0000001200107202 */ /* 0x000fe40000000f00 */
[----:B------:R-:W-:-:S07]  /*0260*/  SHF.R.S32.HI R18, RZ, 0x5, R20 ;  /* 0x00000005ff127819 */ /* 0x000fce0000011414 */
.L_x_354:
[----:B------:R-:W0:Y:S01]  /*0270*/  LDC.64 R30, c[0x0][0x380] ;  /* 0x0000e000ff1e7b82 */ /* 0x000e220000000a00 */
[----:B------:R-:W-:Y:S01]  /*0280*/  IMAD R21, R0, 0x12, RZ ;  /* 0x0000001200157824 */ /* 0x000fe200078e02ff */
[C---:B------:R-:W-:Y:S02]  /*0290*/  SHF.L.U32 R20, R13.reuse, 0x3, RZ ;  /* 0x000000030d147819 */ /* 0x040fe400000006ff */
[----:B------:R-:W-:Y:S02]  /*02a0*/  SHF.L.U32 R24, R13, 0x3, RZ ;  /* 0x000000030d187819 */ /* 0x000fe400000006ff */
[----:B------:R-:W-:Y:S02]  /*02b0*/  LOP3.LUT R27, R20, 0x8, RZ, 0xc0, !PT ;  /* 0x00000008141b7812 */ /* 0x000fe400078ec0ff */
[----:B------:R-:W-:Y:S01]  /*02c0*/  LOP3.LUT R24, R24, 0x8, RZ, 0xc0, !PT ;  /* 0x0000000818187812 */ /* 0x000fe200078ec0ff */
[----:B0-----:R-:W-:-:S03]  /*02d0*/  IMAD.WIDE R30, R15, 0x12, R30 ;  /* 0x000000120f1e7825 */ /* 0x001fc600078e021e */
[C---:B------:R-:W-:Y:S02]  /*02e0*/  IADD3 R28, P1, PT, R30.reuse, R21, RZ ;  /* 0x000000151e1c7210 */ /* 0x040fe40007f3e0ff */
[----:B------:R-:W-:Y:S02]  /*02f0*/  IADD3 R42, P0, PT, R30, R27, RZ ;  /* 0x0000001b1e2a7210 */ /* 0x000fe40007f1e0ff */
[-C--:B------:R-:W-:Y:S01]  /*0300*/  LEA.HI.X.SX32 R29, R21, R31.reuse, 0x1, P1 ;  /* 0x0000001f151d7211 */ /* 0x080fe200008f0eff */
[----:B------:R-:W2:Y:S01]  /*0310*/  LDG.E.U16 R30, desc[UR6][R30.64] ;  /* 0x000000061e1e7981 */ /* 0x000ea2000c1e1500 */
[----:B------:R-:W-:Y:S02]  /*0320*/  IADD3 R32, P1, PT, R24, R28, RZ ;  /* 0x0000001c18207210 */ /* 0x000fe40007f3e0ff */
[----:B------:R-:W-:Y:S02]  /*0330*/  IADD3.X R43, PT, PT, RZ, R31, RZ, P0, !PT ;  /* 0x0000001fff2b7210 */ /* 0x000fe400007fe4ff */
[----:B------:R-:W-:-:S02]  /*0340*/  IADD3.X R33, PT, PT, RZ, R29, RZ, P1, !PT ;  /* 0x0000001dff217210 */ /* 0x000fc40000ffe4ff */
[----:B------:R-:W-:Y:S01]  /*0350*/  IADD3 R26, P0, PT, R27, R16, RZ ;  /* 0x000000101b1a7210 */ /* 0x000fe20007f1e0ff */
[----:B------:R-:W3:Y:S04]  /*0360*/  LDG.E.U16 R20, desc[UR6][R42.64+0x2] ;  /* 0x000002062a147981 */ /* 0x000ee8000c1e1500 */
[----:B------:R-:W3:Y:S01]  /*0370*/  LDG.E.U16 R21, desc[UR6][R42.64+0x4] ;  /* 0x000004062a157981 */ /* 0x000ee2000c1e1500 */
[----:B------:R-:W-:-:S03]  /*0380*/  IADD3.X R27, PT, PT, RZ, R19, RZ, P0, !PT ;  /* 0x00000013ff1b7210 */ /* 0x000fc600007fe4ff */
[----:B------:R-:W4:Y:S04]  /*0390*/  LDG.E.U16 R22, desc[UR6][R32.64+0x2] ;  /* 0x0000020620167981 */ /* 0x000f28000c1e1500 */
[----:B------:R-:W4:Y:S04]  /*03a0*/  LDG.E.U16 R37, desc[UR6][R32.64+0x4] ;  /* 0x0000040620257981 */ /* 0x000f28000c1e1500 */
[----:B------:R-:W5:Y:S04]  /*03b0*/  LDG.E.U16 R23, desc[UR6][R42.64+0x6] ;  /* 0x000006062a177981 */ /* 0x000f68000c1e1500 */
[----:B------:R-:W5:Y:S04]  /*03c0*/  LDG.E.U16 R40, desc[UR6][R42.64+0x8] ;  /* 0x000008062a287981 */ /* 0x000f68000c1e1500 */
[----:B------:R-:W2:Y:S04]  /*03d0*/  LDG.E R38, desc[UR6][R26.64+0x4] ;  /* 0x000004061a267981 */ /* 0x000ea8000c1e1900 */
        /* <DEDUP_REMOVED lines=8> */
[----:B---3--:R-:W-:-:S04]  /*0460*/  LEA R20, R21, R20, 0x10 ;  /* 0x0000001415147211 */ /* 0x008fc800078e80ff */
[----:B------:R-:W-:Y:S02]  /*0470*/  LOP3.LUT R39, R20, 0xf0f0f0f, RZ, 0xc0, !PT ;  /* 0x0f0f0f0f14277812 */ /* 0x000fe400078ec0ff */
[----:B----4-:R-:W-:Y:S02]  /*0480*/  LEA R22, R37, R22, 0x10 ;  /* 0x0000001625167211 */ /* 0x010fe400078e80ff */
[----:B------:R-:W-:Y:S02]  /*0490*/  SHF.R.U32.HI R37, RZ, 0x4, R20 ;  /* 0x00000004ff257819 */ /* 0x000fe40000011614 */
[----:B------:R-:W-:Y:S02]  /*04a0*/  LOP3.LUT R36, R22, 0xf0f0f0f, RZ, 0xc0, !PT ;  /* 0x0f0f0f0f16247812 */ /* 0x000fe400078ec0ff */
[----:B------:R-:W-:Y:S02]  /*04b0*/  SHF.R.U32.HI R21, RZ, 0x4, R22 ;  /* 0x00000004ff157819 */ /* 0x000fe40000011616 */
[----:B-----5:R-:W-:-:S02]  /*04c0*/  LEA R20, R40, R23, 0x10 ;  /* 0x0000001728147211 */ /* 0x020fc400078e80ff */
[----:B------:R-:W-:Y:S01]  /*04d0*/  LOP3.LUT R37, R37, 0xf0f0f0f, RZ, 0xc0, !PT ;  /* 0x0f0f0f0f25257812 */ /* 0x000fe200078ec0ff */
[-C--:B--2---:R-:W-:Y:S01]  /*04e0*/  IDP.4A.S8.S8 R22, R39, R38.reuse, RZ ;  /* 0x0000002627167226 */ /* 0x084fe200000006ff */
[----:B------:R-:W-:Y:S01]  /*04f0*/  LOP3.LUT R23, R21, 0xf0f0f0f, RZ, 0xc0, !PT ;  /* 0x0f0f0f0f15177812 */ /* 0x000fe200078ec0ff */
[----:B------:R-:W-:Y:S01]  /*0500*/  IDP.4A.S8.S8 R38, R36, R38, RZ ;  /* 0x0000002624267226 */ /* 0x000fe200000006ff */
[----:B------:R-:W-:Y:S01]  /*0510*/  LEA R25, R44, R25, 0x10 ;  /* 0x000000192c197211 */ /* 0x000fe200078e80ff */
[----:B------:R-:W-:-:S03]  /*0520*/  IDP.4A.S8.S8 R22, R37, R41, R22 ;  /* 0x0000002925167226 */ /* 0x000fc60000000616 */
[----:B------:R-:W-:Y:S01]  /*0530*/  LOP3.LUT R40, R25, 0xf0f0f0f, RZ, 0xc0, !PT ;  /* 0x0f0f0f0f19287812 */ /* 0x000fe200078ec0ff */
[----:B------:R-:W-:Y:S01]  /*0540*/  IDP.4A.S8.S8 R33, R23, R41, R38 ;  /* 0x0000002917217226 */ /* 0x000fe20000000626 */
[----:B------:R-:W-:Y:S02]  /*0550*/  LOP3.LUT R41, R20, 0xf0f0f0f, RZ, 0xc0, !PT ;  /* 0x0f0f0f0f14297812 */ /* 0x000fe400078ec0ff */
[----:B------:R-:W-:Y:S02]  /*0560*/  SHF.R.U32.HI R38, RZ, 0x4, R25 ;  /* 0x00000004ff267819 */ /* 0x000fe40000011619 */
[----:B------:R-:W-:Y:S01]  /*0570*/  MOV R25, RZ ;  /* 0x000000ff00197202 */ /* 0x000fe20000000f00 */
[-C--:B------:R-:W-:Y:S01]  /*0580*/  IDP.4A.S8.S8 R21, R41, R42.reuse, R22 ;  /* 0x0000002a29157226 */ /* 0x080fe20000000616 */
[----:B------:R-:W-:Y:S01]  /*0590*/  SHF.R.U32.HI R20, RZ, 0x4, R20 ;  /* 0x00000004ff147819 */ /* 0x000fe20000011614 */
[----:B------:R-:W-:Y:S01]  /*05a0*/  IDP.4A.S8.S8 R42, R40, R42, R33 ;  /* 0x0000002a282a7226 */ /* 0x000fe20000000621 */
[----:B------:R-:W-:Y:S01]  /*05b0*/  LOP3.LUT R38, R38, 0xf0f0f0f, RZ, 0xc0, !PT ;  /* 0x0f0f0f0f26267812 */ /* 0x000fe200078ec0ff */
[----:B------:R-:W-:Y:S01]  /*05c0*/  IMAD.WIDE R32, R18, 0x24, R24 ;  /* 0x0000002412207825 */ /* 0x000fe200078e0218 */
[----:B------:R-:W-:-:S02]  /*05d0*/  LOP3.LUT R20, R20, 0xf0f0f0f, RZ, 0xc0, !PT ;  /* 0x0f0f0f0f14147812 */ /* 0x000fc400078ec0ff */
[----:B------:R-:W-:-:S03]  /*05e0*/  IADD3 R32, P0, PT, R32, R16, RZ ;  /* 0x0000001020207210 */ /* 0x000fc60007f1e0ff */
[-C--:B------:R-:W-:Y:S02]  /*05f0*/  IDP.4A.S8.S8 R21, R20, R35.reuse, R21 ;  /* 0x0000002314157226 */ /* 0x080fe40000000615 */
[----:B------:R-:W-:Y:S01]  /*0600*/  IDP.4A.S8.S8 R35, R38, R35, R42 ;  /* 0x0000002326237226 */ /* 0x000fe2000000062a */
[----:B------:R-:W-:Y:S02]  /*0610*/  IADD3.X R33, PT, PT, R33, R19, RZ, P0, !PT ;  /* 0x0000001321217210 */ /* 0x000fe400007fe4ff */
[----:B------:R-:W-:Y:S01]  /*0620*/  I2FP.F32.S32 R21, R21 ;  /* 0x0000001500157245 */ /* 0x000fe20000201400 */
[--C-:B------:R-:W-:Y:S02]  /*0630*/  HADD2.F32 R42, -RZ, R34.reuse.H1_H1 ;  /* 0x30000022ff2a7230 */ /* 0x100fe40000004100 */
[----:B------:R-:W2:Y:S01]  /*0640*/  LDG.E R44, desc[UR6][R32.64+0x14] ;  /* 0x00001406202c7981 */ /* 0x000ea2000c1e1900 */
[----:B------:R-:W-:Y:S01]  /*0650*/  HADD2.F32 R22, -RZ, R34.H0_H0 ;  /* 0x20000022ff167230 */ /* 0x000fe20000004100 */
[----:B------:R-:W-:Y:S01]  /*0660*/  I2FP.F32.S32 R34, R35 ;  /* 0x0000002300227245 */ /* 0x000fe20000201400 */
[----:B------:R-:W-:Y:S01]  /*0670*/  FMUL R43, R42, 4 ;  /* 0x408000002a2b7820 */ /* 0x000fe20000400000 */
[----:B------:R-:W3:Y:S03]  /*0680*/  LDG.E R45, desc[UR6][R32.64+0x8] ;  /* 0x00000806202d7981 */ /* 0x000ee6000c1e1900 */
[C-C-:B------:R-:W-:Y:S01]  /*0690*/  FFMA R21, R22.reuse, R21, -R43.reuse ;  /* 0x0000001516157223 */ /* 0x140fe2000000082b */
[----:B------:R-:W4:Y:S01]  /*06a0*/  LDG.E R42, desc[UR6][R32.64+0x4] ;  /* 0x00000406202a7981 */ /* 0x000f22000c1e1900 */
[----:B------:R-:W-:Y:S01]  /*06b0*/  FFMA R22, R22, R34, -R43 ;  /* 0x0000002216167223 */ /* 0x000fe2000000082b */
[----:B------:R-:W-:-:S02]  /*06c0*/  IMAD.WIDE R34, R18, 0x24, R26 ;  /* 0x0000002412227825 */ /* 0x000fc400078e021a */
[----:B------:R0:W5:Y:S04]  /*06d0*/  LDG.E R43, desc[UR6][R32.64+0x18] ;  /* 0x00001806202b7981 */ /* 0x000168000c1e1900 */
[----:B------:R1:W5:Y:S01]  /*06e0*/  LDG.E R34, desc[UR6][R34.64] ;  /* 0x0000000622227981 */ /* 0x000362000c1e1900 */
[----:B0-----:R-:W-:-:S03]  /*06f0*/  IMAD.WIDE R32, R18, 0x48, R24 ;  /* 0x0000004812207825 */ /* 0x001fc600078e0218 */
[----:B------:R-:W-:-:S04]  /*0700*/  IADD3 R32, P0, PT, R32, R16, RZ ;  /* 0x0000001020207210 */ /* 0x000fc80007f1e0ff */
[----:B------:R-:W-:Y:S01]  /*0710*/  IADD3.X R33, PT, PT, R33, R19, RZ, P0, !PT ;  /* 0x0000001321217210 */ /* 0x000fe200007fe4ff */
[-C--:B----4-:R-:W-:Y:S02]  /*0720*/  IDP.4A.S8.S8 R31, R39, R42.reuse, RZ ;  /* 0x0000002a271f7226 */ /* 0x090fe400000006ff */
[----:B------:R-:W-:Y:S02]  /*0730*/  IDP.4A.S8.S8 R42, R36, R42, RZ ;  /* 0x0000002a242a7226 */ /* 0x000fe400000006ff */
[-C--:B--2---:R-:W-:Y:S02]  /*0740*/  IDP.4A.S8.S8 R31, R37, R44.reuse, R31 ;  /* 0x0000002c251f7226 */ /* 0x084fe4000000061f */
[----:B-1----:R-:W-:Y:S02]  /*0750*/  IDP.4A.S8.S8 R35, R23, R44, R42 ;  /* 0x0000002c17237226 */ /* 0x002fe4000000062a */
[-C--:B---3--:R-:W-:Y:S01]  /*0760*/  IDP.4A.S8.S8 R44, R41, R45.reuse, R31 ;  /* 0x0000002d292c7226 */ /* 0x088fe2000000061f */
[----:B------:R0:W2:Y:S01]  /*0770*/  LDG.E.U16 R42, desc[UR6][R28.64] ;  /* 0x000000061c2a7981 */ /* 0x0000a2000c1e1500 */
[----:B------:R-:W-:-:S02]  /*0780*/  IDP.4A.S8.S8 R45, R40, R45, R35 ;  /* 0x0000002d282d7226 */ /* 0x000fc40000000623 */
[-C--:B-----5:R-:W-:Y:S02]  /*0790*/  IDP.4A.S8.S8 R31, R20, R43.reuse, R44 ;  /* 0x0000002b141f7226 */ /* 0x0a0fe4000000062c */
[--C-:B------:R-:W-:Y:S01]  /*07a0*/  HADD2.F32 R35, -RZ, R34.reuse.H1_H1 ;  /* 0x30000022ff237230 */ /* 0x100fe20000004100 */
[----:B------:R-:W3:Y:S01]  /*07b0*/  LDG.E R44, desc[UR6][R32.64+0x14] ;  /* 0x00001406202c7981 */ /* 0x000ee2000c1e1900 */
[----:B------:R-:W-:Y:S01]  /*07c0*/  IDP.4A.S8.S8 R43, R38, R43, R45 ;  /* 0x0000002b262b7226 */ /* 0x000fe2000000062d */
[----:B------:R-:W-:Y:S01]  /*07d0*/  I2FP.F32.S32 R31, R31 ;  /* 0x0000001f001f7245 */ /* 0x000fe20000201400 */
[----:B------:R-:W-:Y:S02]  /*07e0*/  HADD2.F32 R34, -RZ, R34.H0_H0 ;  /* 0x20000022ff227230 */ /* 0x000fe40000004100 */
[----:B------:R-:W-:Y:S01]  /*07f0*/  FMUL R45, R35, 4 ;  /* 0x40800000232d7820 */ /* 0x000fe20000400000 */
[----:B------:R-:W4:Y:S03]  /*0800*/  LDG.E R29, desc[UR6][R32.64+0x18] ;  /* 0x00001806201d7981 */ /* 0x000f26000c1e1900 */
[----:B------:R-:W-:-:S02]  /*0810*/  FFMA R35, R34, R31, -R45 ;  /* 0x0000001f22237223 */ /* 0x000fc4000000082d */
[----:B------:R-:W5:Y:S01]  /*0820*/  LDG.E R31, desc[UR6][R32.64+0x4] ;  /* 0x00000406201f7981 */ /* 0x000f62000c1e1900 */
[----:B0-----:R-:W-:-:S05]  /*0830*/  I2FP.F32.S32 R28, R43 ;  /* 0x0000002b001c7245 */ /* 0x001fca0000201400 */
[----:B------:R-:W-:Y:S02]  /*0840*/  FFMA R34, R34, R28, -R45 ;  /* 0x0000001c22227223 */ /* 0x000fe4000000082d */
[----:B------:R-:W2:Y:S01]  /*0850*/  LDG.E R28, desc[UR6][R32.64+0x8] ;  /* 0x00000806201c7981 */ /* 0x000ea2000c1e1900 */
[----:B------:R-:W-:Y:S02]  /*0860*/  HADD2.F32 R45, -RZ, R30.H0_H0 ;  /* 0x2000001eff2d7230 */ /* 0x000fe40000004100 */
[-C--:B-----5:R-:W-:Y:S02]  /*0870*/  IDP.4A.S8.S8 R43, R39, R31.reuse, RZ ;  /* 0x0000001f272b7226 */ /* 0x0a0fe400000006ff */
[----:B------:R-:W-:Y:S02]  /*0880*/  IDP.4A.S8.S8 R31, R36, R31, RZ ;  /* 0x0000001f241f7226 */ /* 0x000fe400000006ff */
[-C--:B---3--:R-:W-:Y:S02]  /*0890*/  IDP.4A.S8.S8 R43, R37, R44.reuse, R43 ;  /* 0x0000002c252b7226 */ /* 0x088fe4000000062b */
[----:B------:R-:W-:-:S02]  /*08a0*/  IDP.4A.S8.S8 R31, R23, R44, R31 ;  /* 0x0000002c171f7226 */ /* 0x000fc4000000061f */
[-C--:B--2---:R-:W-:Y:S02]  /*08b0*/  IDP.4A.S8.S8 R43, R41, R28.reuse, R43 ;  /* 0x0000001c292b7226 */ /* 0x084fe4000000062b */
[----:B------:R-:W-:Y:S02]  /*08c0*/  IDP.4A.S8.S8 R31, R40, R28, R31 ;  /* 0x0000001c281f7226 */ /* 0x000fe4000000061f */
[-C--:B----4-:R-:W-:Y:S02]  /*08d0*/  IDP.4A.S8.S8 R43, R20, R29.reuse, R43 ;  /* 0x0000001d142b7226 */ /* 0x090fe4000000062b */
[----:B------:R-:W-:Y:S02]  /*08e0*/  IDP.4A.S8.S8 R44, R38, R29, R31 ;  /* 0x0000001d262c7226 */ /* 0x000fe4000000061f */
[----:B------:R-:W-:-:S04]  /*08f0*/  IMAD.WIDE R28, R18, 0x48, R26 ;  /* 0x00000048121c7825 */ /* 0x000fc800078e021a */
[----:B------:R-:W-:Y:S02]  /*0900*/  IMAD.WIDE R30, R18, 0x6c, R24 ;  /* 0x0000006c121e7825 */ /* 0x000fe400078e0218 */
[----:B------:R-:W2:Y:S01]  /*0910*/  LDG.E R28, desc[UR6][R28.64] ;  /* 0x000000061c1c7981 */ /* 0x000ea2000c1e1900 */
[----:B------:R-:W-:-:S04]  /*0920*/  IADD3 R30, P0, PT, R30, R16, RZ ;  /* 0x000000101e1e7210 */ /* 0x000fc80007f1e0ff */
[----:B------:R-:W-:-:S05]  /*0930*/  IADD3.X R31, PT, PT, R31, R19, RZ, P0, !PT ;  /* 0x000000131f1f7210 */ /* 0x000fca00007fe4ff */
[----:B------:R-:W3:Y:S04]  /*0940*/  LDG.E R33, desc[UR6][R30.64+0x4] ;  /* 0x000004061e217981 */ /* 0x000ee8000c1e1900 */
[----:B------:R-:W4:Y:S04]  /*0950*/  LDG.E R32, desc[UR6][R30.64+0x14] ;  /* 0x000014061e207981 */ /* 0x000f28000c1e1900 */
[----:B------:R-:W5:Y:S01]  /*0960*/  LDG.E R29, desc[UR6][R30.64+0x8] ;  /* 0x000008061e1d7981 */ /* 0x000f62000c1e1900 */
[----:B------:R-:W-:Y:S02]  /*0970*/  HADD2.F32 R42, -RZ, R42.H0_H0 ;  /* 0x2000002aff2a7230 */ /* 0x000fe40000004100 */
[----:B------:R-:W-:-:S03]  /*0980*/  FFMA R2, R45, R21, R2 ;  /* 0x000000152d027223 */ /* 0x000fc60000000002 */
[----:B------:R-:W-:Y:S01]  /*0990*/  FFMA R3, R42, R22, R3 ;  /* 0x000000162a037223 */ /* 0x000fe20000000003 */
[--C-:B--2---:R-:W-:Y:S02]  /*09a0*/  HADD2.F32 R21, -RZ, R28.reuse.H1_H1 ;  /* 0x3000001cff157230 */ /* 0x104fe40000004100 */
[----:B------:R-:W-:-:S03]  /*09b0*/  HADD2.F32 R22, -RZ, R28.H0_H0 ;  /* 0x2000001cff167230 */ /* 0x000fc60000004100 */
[----:B------:R-:W-:Y:S01]  /*09c0*/  FMUL R28, R21, 4 ;  /* 0x40800000151c7820 */ /* 0x000fe20000400000 */
[----:B------:R-:W-:Y:S02]  /*09d0*/  I2FP.F32.S32 R21, R43 ;  /* 0x0000002b00157245 */ /* 0x000fe40000201400 */
[----:B------:R-:W-:-:S03]  /*09e0*/  I2FP.F32.S32 R43, R44 ;  /* 0x0000002c002b7245 */ /* 0x000fc60000201400 */
[C-C-:B------:R-:W-:Y:S02]  /*09f0*/  FFMA R21, R22.reuse, R21, -R28.reuse ;  /* 0x0000001516157223 */ /* 0x140fe4000000081c */
        /* <DEDUP_REMOVED lines=10> */
[----:B------:R-:W-:-:S03]  /*0aa0*/  IMAD.WIDE R24, R18, 0x90, R24 ;  /* 0x0000009012187825 */ /* 0x000fc600078e0218 */
[----:B------:R-:W-:-:S04]  /*0ab0*/  IADD3 R24, P0, PT, R24, R16, RZ ;  /* 0x0000001018187210 */ /* 0x000fc80007f1e0ff */
[----:B------:R-:W-:Y:S01]  /*0ac0*/  IADD3.X R25, PT, PT, R25, R19, RZ, P0, !PT ;  /* 0x0000001319197210 */ /* 0x000fe200007fe4ff */
[----:B------:R-:W-:-:S04]  /*0ad0*/  IMAD.WIDE R26, R18, 0x90, R26 ;  /* 0x00000090121a7825 */ /* 0x000fc800078e021a */
[----:B------:R-:W4:Y:S04]  /*0ae0*/  LDG.E R44, desc[UR6][R24.64+0x14] ;  /* 0x00001406182c7981 */ /* 0x000f28000c1e1900 */
[----:B------:R-:W5:Y:S04]  /*0af0*/  LDG.E R26, desc[UR6][R26.64] ;  /* 0x000000061a1a7981 */ /* 0x000f68000c1e1900 */
[----:B------:R-:W5:Y:S01]  /*0b00*/  LDG.E R29, desc[UR6][R24.64+0x18] ;  /* 0x00001806181d7981 */ /* 0x000f62000c1e1900 */
[-C--:B--2---:R-:W-:Y:S02]  /*0b10*/  IDP.4A.S8.S8 R33, R20, R43.reuse, R33 ;  /* 0x0000002b14217226 */ /* 0x084fe40000000621 */
[----:B------:R-:W-:-:S03]  /*0b20*/  IDP.4A.S8.S8 R32, R38, R43, R32 ;  /* 0x0000002b26207226 */ /* 0x000fc60000000620 */
[----:B------:R-:W-:Y:S02]  /*0b30*/  I2FP.F32.S32 R33, R33 ;  /* 0x0000002100217245 */ /* 0x000fe40000201400 */
[----:B------:R-:W-:Y:S01]  /*0b40*/  I2FP.F32.S32 R32, R32 ;  /* 0x0000002000207245 */ /* 0x000fe20000201400 */
[--C-:B---3--:R-:W-:Y:S02]  /*0b50*/  HADD2.F32 R31, -RZ, R28.reuse.H1_H1 ;  /* 0x3000001cff1f7230 */ /* 0x108fe40000004100 */
[----:B------:R-:W-:-:S03]  /*0b60*/  HADD2.F32 R30, -RZ, R28.H0_H0 ;  /* 0x2000001cff1e7230 */ /* 0x000fc60000004100 */
[----:B------:R-:W-:-:S04]  /*0b70*/  FMUL R31, R31, 4 ;  /* 0x408000001f1f7820 */ /* 0x000fc80000400000 */
[C-C-:B------:R-:W-:Y:S01]  /*0b80*/  FFMA R28, R30.reuse, R33, -R31.reuse ;  /* 0x000000211e1c7223 */ /* 0x140fe2000000081f */
[----:B------:R-:W-:Y:S02]  /*0b90*/  FFMA R30, R30, R32, -R31 ;  /* 0x000000201e1e7223 */ /* 0x000fe4000000081f */
[----:B------:R-:W2:Y:S04]  /*0ba0*/  LDG.E R32, desc[UR6][R24.64+0x4] ;  /* 0x0000040618207981 */ /* 0x000ea8000c1e1900 */
[----:B------:R-:W3:Y:S01]  /*0bb0*/  LDG.E R31, desc[UR6][R24.64+0x8] ;  /* 0x00000806181f7981 */ /* 0x000ee2000c1e1900 */
[----:B------:R-:W-:-:S04]  /*0bc0*/  IADD3 R17, PT, PT, R17, 0x20, RZ ;  /* 0x0000002011117810 */ /* 0x000fc80007ffe0ff */
[----:B------:R-:W-:Y:S02]  /*0bd0*/  ISETP.GE.AND P0, PT, R17, R0, PT ;  /* 0x000000001100720c */ /* 0x000fe40003f06270 */
[----:B------:R-:W-:Y:S01]  /*0be0*/  IADD3 R16, P1, PT, R16, 0x480, RZ ;  /* 0x0000048010107810 */ /* 0x000fe20007f3e0ff */
[C---:B------:R-:W-:Y:S01]  /*0bf0*/  FFMA R10, R45.reuse, R35, R10 ;  /* 0x000000232d0a7223 */ /* 0x040fe2000000000a */
[C---:B------:R-:W-:Y:S01]  /*0c00*/  FFMA R11, R42.reuse, R34, R11 ;  /* 0x000000222a0b7223 */ /* 0x040fe2000000000b */
        /* <DEDUP_REMOVED lines=8> */
[-C--:B----4-:R-:W-:Y:S02]  /*0c90*/  IDP.4A.S8.S8 R32, R37, R44.reuse, R39 ;  /* 0x0000002c25207226 */ /* 0x090fe40000000627 */
[----:B------:R-:W-:Y:S02]  /*0ca0*/  IDP.4A.S8.S8 R36, R23, R44, R36 ;  /* 0x0000002c17247226 */ /* 0x000fe40000000624 */
[-C--:B---3--:R-:W-:Y:S02]  /*0cb0*/  IDP.4A.S8.S8 R32, R41, R31.reuse, R32 ;  /* 0x0000001f29207226 */ /* 0x088fe40000000620 */
        /* <DEDUP_REMOVED lines=14> */
.L_x_353:
[----:B------:R0:W-:Y:S04]  /*0da0*/  STL.64 [R1], R2 ;  /* 0x0000000201007387 */ /* 0x0001e80000100a00 */
[----:B------:R0:W-:Y:S04]  /*0db0*/  STL.64 [R1+0x8], R10 ;  /* 0x0000080a01007387 */ /* 0x0001e80000100a00 */
[----:B------:R0:W-:Y:S04]  /*0dc0*/  STL.64 [R1+0x10], R6 ;  /* 0x0000100601007387 */ /* 0x0001e80000100a00 */
[----:B------:R0:W-:Y:S04]  /*0dd0*/  STL.64 [R1+0x18], R8 ;  /* 0x0000180801007387 */ /* 0x0001e80000100a00 */
[----:B------:R0:W-:Y:S02]  /*0de0*/  STL.64 [R1+0x20], R4 ;  /* 0x0000200401007387 */ /* 0x0001e40000100a00 */
.L_x_352:
[----:B------:R-:W-:Y:S05]  /*0df0*/  BSYNC.RECONVERGENT B0 ;  /* 0x0000000000007941 */ /* 0x000fea0003800200 */
.L_x_351:
        /* <DEDUP_REMOVED lines=20> */
.L_x_356:
[----:B------:R-:W-:Y:S05]  /*0f40*/  BSYNC.RECONVERGENT B0 ;  /* 0x0000000000007941 */ /* 0x000fea0003800200 */
.L_x_355:
        /* <DEDUP_REMOVED lines=100> */
[----:B----4-:R-:W-:Y:S01]  /*1590*/  FADD R8, R9, R8 ;  /* 0x0000000809087221 */ /* 0x010fe20000000000 */
[----:B------:R-:W2:Y:S01]  /*15a0*/  LDS R12, [R18+0x480] ;  /* 0x00048000120c7984 */ /* 0x000ea20000000800 */
[----:B---3--:R-:W-:-:S03]  /*15b0*/  FADD R9, R11, R2 ;  /* 0x000000020b097221 */ /* 0x008fc60000000000 */
        /* <DEDUP_REMOVED lines=8> */
[----:B------:R-:W-:Y:S04]  /*1640*/  STL.64 [R1+0x10], R10 ;  /* 0x0000100a01007387 */ /* 0x000fe80000100a00 */
[----:B---3--:R-:W3:Y:S04]  /*1650*/  @!P0 LDL R6, [R0+0x10] ;  /* 0x0000100000068983 */ /* 0x008ee80000100800 */
[----:B------:R-:W-:Y:S04]  /*1660*/  STL.64 [R1+0x18], R16 ;  /* 0x0000181001007387 */ /* 0x000fe80000100a00 */
[----:B------:R-:W3:Y:S04]  /*1670*/  @!P0 LDL R7, [R0+0x18] ;  /* 0x0000180000078983 */ /* 0x000ee80000100800 */
[----:B------:R-:W0:Y:S01]  /*1680*/  LDS R15, [R18+0x400] ;  /* 0x00040000120f7984 */ /* 0x000e220000000800 */
[----:B--2---:R-:W-:-:S05]  /*1690*/  FADD R12, R12, R5 ;  /* 0x000000050c0c7221 */ /* 0x004fca0000000000 */
[----:B------:R-:W1:Y:S01]  /*16a0*/  SHFL.BFLY PT, R5, R12, 0x10, 0x1f ;  /* 0x0e001f000c057f89 */ /* 0x000e6200000e0000 */
[----:B0-----:R-:W-:-:S05]  /*16b0*/  FADD R15, R15, R4 ;  /* 0x000000040f0f7221 */ /* 0x001fca0000000000 */
[----:B------:R-:W0:Y:S01]  /*16c0*/  SHFL.BFLY PT, R4, R15, 0x10, 0x1f ;  /* 0x0e001f000f047f89 */ /* 0x000e2200000e0000 */
[----:B-1----:R-:W-:Y:S02]  /*16d0*/  FADD R8, R12, R5 ;  /* 0x000000050c087221 */ /* 0x002fe40000000000 */
[----:B------:R-:W1:Y:S03]  /*16e0*/  @!P0 LDC R12, c[0x0][0x3a4] ;  /* 0x0000e900ff0c8b82 */ /* 0x000e660000000800 */
[----:B------:R-:W2:Y:S01]  /*16f0*/  SHFL.BFLY PT, R9, R8, 0x8, 0x1f ;  /* 0x0d001f0008097f89 */ /* 0x000ea200000e0000 */
[----:B0-----:R-:W-:-:S05]  /*1700*/  FADD R4, R15, R4 ;  /* 0x000000040f047221 */ /* 0x001fca0000000000 */
[----:B------:R-:W0:Y:S01]  /*1710*/  SHFL.BFLY PT, R5, R4, 0x8, 0x1f ;  /* 0x0d001f0004057f89 */ /* 0x000e2200000e0000 */
[----:B--2---:R-:W-:-:S05]  /*1720*/  FADD R11, R8, R9 ;  /* 0x00000009080b7221 */ /* 0x004fca0000000000 */
[----:B------:R-:W2:Y:S01]  /*1730*/  SHFL.BFLY PT, R16, R11, 0x4, 0x1f ;  /* 0x0c801f000b107f89 */ /* 0x000ea200000e0000 */
[----:B0-----:R-:W-:-:S05]  /*1740*/  FADD R5, R4, R5 ;  /* 0x0000000504057221 */ /* 0x001fca0000000000 */
[----:B------:R-:W0:Y:S01]  /*1750*/  SHFL.BFLY PT, R10, R5, 0x4, 0x1f ;  /* 0x0c801f00050a7f89 */ /* 0x000e2200000e0000 */
[----:B--2---:R-:W-:Y:S02]  /*1760*/  FADD R15, R11, R16 ;  /* 0x000000100b0f7221 */ /* 0x004fe40000000000 */
[----:B------:R-:W2:Y:S01]  /*1770*/  @!P0 LDC.64 R16, c[0x0][0x390] ;  /* 0x0000e400ff108b82 */ /* 0x000ea20000000a00 */
[----:B0-----:R-:W-:Y:S02]  /*1780*/  FADD R18, R5, R10 ;  /* 0x0000000a05127221 */ /* 0x001fe40000000000 */
[----:B------:R-:W0:Y:S05]  /*1790*/  SHFL.BFLY PT, R10, R15, 0x2, 0x1f ;  /* 0x0c401f000f0a7f89 */ /* 0x000e2a00000e0000 */
[----:B------:R-:W2:Y:S01]  /*17a0*/  @!P0 LDC.64 R4, c[0x0][0x390] ;  /* 0x0000e400ff048b82 */ /* 0x000ea20000000a00 */
[----:B------:R-:W1:Y:S01]  /*17b0*/  SHFL.BFLY PT, R9, R18, 0x2, 0x1f ;  /* 0x0c401f0012097f89 */ /* 0x000e6200000e0000 */
[----:B------:R-:W-:Y:S01]  /*17c0*/  LEA R19, R14, R13, 0x1 ;  /* 0x0000000d0e137211 */ /* 0x000fe200078e08ff */
[----:B0-----:R-:W-:-:S05]  /*17d0*/  FADD R22, R15, R10 ;  /* 0x0000000a0f167221 */ /* 0x001fca0000000000 */
[----:B------:R-:W0:Y:S01]  /*17e0*/  @!P0 LDC.64 R10, c[0x0][0x390] ;  /* 0x0000e400ff0a8b82 */ /* 0x000e220000000a00 */
[----:B-1----:R-:W-:Y:S01]  /*17f0*/  FADD R20, R18, R9 ;  /* 0x0000000912147221 */ /* 0x002fe20000000000 */
[----:B------:R-:W-:Y:S06]  /*1800*/  SHFL.BFLY PT, R25, R22, 0x1, 0x1f ;  /* 0x0c201f0016197f89 */ /* 0x000fec00000e0000 */
[----:B------:R-:W1:Y:S01]  /*1810*/  @!P0 LDC.64 R8, c[0x0][0x390] ;  /* 0x0000e400ff088b82 */ /* 0x000e620000000a00 */
[----:B------:R-:W1:Y:S01]  /*1820*/  SHFL.BFLY PT, R23, R20, 0x1, 0x1f ;  /* 0x0c201f0014177f89 */ /* 0x000e6200000e0000 */
[----:B------:R-:W-:-:S02]  /*1830*/  @!P0 IADD3 R13, PT, PT, R19, R12, RZ ;  /* 0x0000000c130d8210 */ /* 0x000fc40007ffe0ff */
[----:B------:R-:W-:Y:S01]  /*1840*/  @!P0 LEA R15, R24, R19, 0x1 ;  /* 0x00000013180f8211 */ /* 0x000fe200078e08ff */
[----:B------:R-:W-:Y:S02]  /*1850*/  @!P0 IMAD R21, R26, 0x3, R19 ;  /* 0x000000031a158824 */ /* 0x000fe400078e0213 */
[----:B--2---:R-:W-:-:S04]  /*1860*/  @!P0 IMAD.WIDE.U32 R12, R13, 0x4, R16 ;  /* 0x000000040d0c8825 */ /* 0x004fc800078e0010 */
[----:B0-----:R-:W-:-:S04]  /*1870*/  @!P0 IMAD.WIDE.U32 R10, R19, 0x4, R10 ;  /* 0x00000004130a8825 */ /* 0x001fc800078e000a */
[----:B-1----:R-:W-:-:S04]  /*1880*/  @!P0 IMAD.WIDE.U32 R8, R15, 0x4, R8 ;  /* 0x000000040f088825 */ /* 0x002fc800078e0008 */
[----:B------:R-:W-:-:S04]  /*1890*/  @!P0 IMAD.WIDE.U32 R14, R21, 0x4, R4 ;  /* 0x00000004150e8825 */ /* 0x000fc800078e0004 */
[----:B------:R-:W-:Y:S01]  /*18a0*/  FADD R4, R20, R23 ;  /* 0x0000001714047221 */ /* 0x000fe20000000000 */
[----:B------:R-:W-:-:S05]  /*18b0*/  FADD R5, R22, R25 ;  /* 0x0000001916057221 */ /* 0x000fca0000000000 */
[----:B------:R0:W-:Y:S04]  /*18c0*/  STL.64 [R1+0x20], R4 ;  /* 0x0000200401007387 */ /* 0x0001e80000100a00 */
[----:B----4-:R0:W-:Y:S04]  /*18d0*/  @!P0 STG.E desc[UR6][R10.64], R2 ;  /* 0x000000020a008986 */ /* 0x0101e8000c101906 */
[----:B-----5:R0:W-:Y:S04]  /*18e0*/  @!P0 STG.E desc[UR6][R12.64], R3 ;  /* 0x000000030c008986 */ /* 0x0201e8000c101906 */
[----:B---3--:R0:W-:Y:S04]  /*18f0*/  @!P0 STG.E desc[UR6][R8.64], R6 ;  /* 0x0000000608008986 */ /* 0x0081e8000c101906 */
[----:B------:R0:W-:Y:S01]  /*1900*/  @!P0 STG.E desc[UR6][R14.64], R7 ;  /* 0x000000070e008986 */ /* 0x0001e2000c101906 */
        /* <DEDUP_REMOVED lines=8> */
.L_x_357:
        /* <DEDUP_REMOVED lines=15> */
.L_x_778:


//--------------------- .text.mul_mat_vec_q6_K_q8_1_cuda4 --------------------------
	.section	.text.mul_mat_vec_q6_K_q8_1_cuda4,"ax",@progbits
	.align	128
        .global         mul_mat_vec_q6_K_q8_1_cuda4
        .type           mul_mat_vec_q6_K_q8_1_cuda4,@function
        .size           mul_mat_vec_q6_K_q8_1_cuda4,(.L_x_779 - mul_mat_vec_q6_K_q8_1_cuda4)
        .other          mul_mat_vec_q6_K_q8_1_cuda4,@"STO_CUDA_ENTRY STV_DEFAULT"
mul_mat_vec_q6_K_q8_1_cuda4:
.text.mul_mat_vec_q6_K_q8_1_cuda4:
        /* <DEDUP_REMOVED lines=11> */
[----:B------:R-:W-:Y:S01]  /*00b0*/  CS2R R8, SRZ ;  /* 0x0000000000087805 */ /* 0x000fe2000001ff00 */
[----:B------:R4:W-:Y:S04]  /*00c0*/  STL.128 [R1], RZ ;  /* 0x000000ff01007387 */ /* 0x0009e80000100c00 */
[----:B------:R4:W-:Y:S01]  /*00d0*/  STL.128 [R1+0x10], RZ ;  /* 0x000010ff01007387 */ /* 0x0009e20000100c00 */
[----:B--2---:R-:W-:-:S04]  /*00e0*/  SHF.R.S32.HI R0, RZ, 0x1f, R5 ;  /* 0x0000001fff007819 */ /* 0x004fc80000011405 */
[----:B------:R-:W-:Y:S02]  /*00f0*/  LEA.HI R0, R0, R5, RZ, 0x8 ;  /* 0x0000000500007211 */ /* 0x000fe400078f40ff */
[----:B------:R-:W-:Y:S02]  /*0100*/  CS2R R4, SRZ ;  /* 0x0000000000047805 */ /* 0x000fe4000001ff00 */
[----:B------:R-:W-:Y:S02]  /*0110*/  SHF.R.S32.HI R0, RZ, 0x8, R0 ;  /* 0x00000008ff007819 */ /* 0x000fe40000011400 */
[----:B-1----:R-:W-:-:S04]  /*0120*/  LEA.HI R29, R13, R14, RZ, 0x1b ;  /* 0x0000000e0d1d7211 */ /* 0x002fc800078fd8ff */
[----:B------:R-:W-:-:S13]  /*0130*/  ISETP.GE.AND P0, PT, R29, R0, PT ;  /* 0x000000001d00720c */ /* 0x000fda0003f06270 */
[----:B0--34-:R-:W-:Y:S05]  /*0140*/  @P0 BRA `(.L_x_359) ;  /* 0x0000000c009c0947 */ /* 0x019fea0003800000 */
[----:B------:R-:W0:Y:S01]  /*0150*/  LDC R16, c[0x0][0x3a0] ;  /* 0x0000e800ff107b82 */ /* 0x000e220000000800 */
[--C-:B------:R-:W-:Y:S01]  /*0160*/  SHF.R.U32.HI R7, RZ, 0x2, R13.reuse ;  /* 0x00000002ff077819 */ /* 0x100fe2000001160d */
[----:B------:R-:W1:Y:S01]  /*0170*/  LDCU.64 UR4, c[0x0][0x388] ;  /* 0x00007100ff0477ac */ /* 0x000e620008000a00 */
[----:B------:R-:W-:Y:S01]  /*0180*/  SHF.R.U32.HI R12, RZ, 0x3, R13 ;  /* 0x00000003ff0c7819 */ /* 0x000fe2000001160d */
[----:B------:R-:W-:Y:S01]  /*0190*/  BSSY.RECONVERGENT B1, `(.L_x_360) ;  /* 0x00000e0000017945 */ /* 0x000fe20003800200 */
[----:B------:R-:W-:Y:S02]  /*01a0*/  LOP3.LUT R7, R7, 0x4, RZ, 0xc0, !PT ;  /* 0x0000000407077812 */ /* 0x000fe400078ec0ff */
[----:B------:R-:W-:Y:S02]  /*01b0*/  SHF.L.U32 R15, R3, 0x1, RZ ;  /* 0x00000001030f7819 */ /* 0x000fe400000006ff */
[----:B------:R-:W-:Y:S02]  /*01c0*/  LOP3.LUT R12, R7, 0x1, R12, 0xf8, !PT ;  /* 0x00000001070c7812 */ /* 0x000fe400078ef80c */
[----:B------:R-:W-:Y:S01]  /*01d0*/  SHF.R.U64 R7, R13, 0x5, RZ ;  /* 0x000000050d077819 */ /* 0x000fe200000012ff */
[----:B------:R-:W-:-:S02]  /*01e0*/  IMAD R18, R15, R0, R29 ;  /* 0x000000000f127224 */ /* 0x000fc400078e021d */
[----:B------:R-:W-:Y:S01]  /*01f0*/  IMAD.WIDE.U32 R12, R12, 0x24, RZ ;  /* 0x000000240c0c7825 */ /* 0x000fe200078e00ff */
[----:B------:R-:W-:-:S04]  /*0200*/  IADD3 R7, P0, PT, R14, R7, RZ ;  /* 0x000000070e077210 */ /* 0x000fc80007f1e0ff */
[----:B------:R-:W-:Y:S01]  /*0210*/  IADD3.X R14, PT, PT, RZ, RZ, RZ, P0, !PT ;  /* 0x000000ffff0e7210 */ /* 0x000fe200007fe4ff */
[----:B------:R-:W-:Y:S01]  /*0220*/  IMAD.WIDE.U32 R12, R7, 0x120, R12 ;  /* 0x00000120070c7825 */ /* 0x000fe200078e000c */
[----:B0-----:R-:W-:-:S03]  /*0230*/  SHF.R.S32.HI R7, RZ, 0x1f, R16 ;  /* 0x0000001fff077819 */ /* 0x001fc60000011410 */
[----:B------:R-:W-:Y:S01]  /*0240*/  IMAD R31, R14, 0x120, RZ ;  /* 0x000001200e1f7824 */ /* 0x000fe200078e02ff */
[----:B-1----:R-:W-:Y:S01]  /*0250*/  IADD3 R30, P0, PT, R12, UR4, RZ ;  /* 0x000000040c1e7c10 */ /* 0x002fe2000ff1e0ff */
[----:B------:R-:W-:Y:S01]  /*0260*/  IMAD R12, R15, R0, R0 ;  /* 0x000000000f0c7224 */ /* 0x000fe200078e0200 */
[----:B------:R-:W-:Y:S01]  /*0270*/  LEA.HI R17, R7, R16, RZ, 0x5 ;  /* 0x0000001007117211 */ /* 0x000fe200078f28ff */
[----:B------:R-:W-:Y:S01]  /*0280*/  HFMA2 R7, -RZ, RZ, 0, 0 ;  /* 0x00000000ff077431 */ /* 0x000fe200000001ff */
[----:B------:R-:W-:Y:S02]  /*0290*/  IADD3.X R31, PT, PT, R13, UR5, R31, P0, !PT ;  /* 0x000000050d1f7c10 */ /* 0x000fe400087fe41f */
[----:B------:R-:W-:Y:S02]  /*02a0*/  IADD3 R12, PT, PT, R29, R12, RZ ;  /* 0x0000000c1d0c7210 */ /* 0x000fe40007ffe0ff */
[----:B------:R-:W-:-:S07]  /*02b0*/  SHF.R.S32.HI R17, RZ, 0x5, R17 ;  /* 0x00000005ff117819 */ /* 0x000fce0000011411 */
.L_x_361:
[----:B------:R-:W0:Y:S01]  /*02c0*/  S2R R13, SR_TID.X ;  /* 0x00000000000d7919 */ /* 0x000e220000002100 */
[----:B------:R-:W1:Y:S02]  /*02d0*/  LDC.64 R22, c[0x0][0x380] ;  /* 0x0000e000ff167b82 */ /* 0x000e640000000a00 */
[----:B-1----:R-:W-:Y:S01]  /*02e0*/  IMAD.WIDE R20, R18, 0xd2, R22 ;  /* 0x000000d212147825 */ /* 0x002fe200078e0216 */
[----:B0-----:R-:W-:Y:S02]  /*02f0*/  SHF.R.U32.HI R26, RZ, 0x1, R13 ;  /* 0x00000001ff1a7819 */ /* 0x001fe4000001160d */
[----:B------:R-:W-:Y:S02]  /*0300*/  SHF.L.U32 R15, R13, 0x2, RZ ;  /* 0x000000020d0f7819 */ /* 0x000fe400000006ff */
[----:B------:R-:W-:Y:S02]  /*0310*/  LOP3.LUT R26, R26, 0x8, RZ, 0xc0, !PT ;  /* 0x000000081a1a7812 */ /* 0x000fe400078ec0ff */
[----:B------:R-:W-:-:S02]  /*0320*/  LOP3.LUT R35, R15, 0x7c, RZ, 0xc0, !PT ;  /* 0x0000007c0f237812 */ /* 0x000fc400078ec0ff */
[----:B------:R-:W-:Y:S02]  /*0330*/  LOP3.LUT R14, R26, 0x7, R13, 0xf8, !PT ;  /* 0x000000071a0e7812 */ /* 0x000fe400078ef80d */
[----:B------:R-:W-:Y:S02]  /*0340*/  IADD3 R36, P0, PT, R35, R20, RZ ;  /* 0x0000001423247210 */ /* 0x000fe40007f1e0ff */
[----:B------:R-:W-:Y:S02]  /*0350*/  SHF.L.U32 R14, R14, 0x2, RZ ;  /* 0x000000020e0e7819 */ /* 0x000fe400000006ff */
[----:B------:R-:W-:Y:S02]  /*0360*/  IADD3.X R37, PT, PT, RZ, R21, RZ, P0, !PT ;  /* 0x00000015ff257210 */ /* 0x000fe400007fe4ff */
[----:B------:R-:W-:-:S03]  /*0370*/  LOP3.LUT R25, R14, 0x80, RZ, 0xfc, !PT ;  /* 0x000000800e197812 */ /* 0x000fc600078efcff */
[----:B------:R-:W2:Y:S01]  /*0380*/  LDG.E.U16.CONSTANT R14, desc[UR6][R36.64] ;  /* 0x00000006240e7981 */ /* 0x000ea2000c1e9500 */
[----:B------:R-:W-:-:S04]  /*0390*/  IADD3 R32, P1, PT, R20, R25, RZ ;  /* 0x0000001914207210 */ /* 0x000fc80007f3e0ff */
[----:B------:R-:W-:-:S05]  /*03a0*/  IADD3.X R33, PT, PT, RZ, R21, RZ, P1, !PT ;  /* 0x00000015ff217210 */ /* 0x000fca0000ffe4ff */
[----:B------:R-:W3:Y:S04]  /*03b0*/  LDG.E.U16.CONSTANT R19, desc[UR6][R32.64] ;  /* 0x0000000620137981 */ /* 0x000ee8000c1e9500 */
[----:B------:R-:W2:Y:S04]  /*03c0*/  LDG.E.U16.CONSTANT R37, desc[UR6][R36.64+0x2] ;  /* 0x0000020624257981 */ /* 0x000ea8000c1e9500 */
[----:B------:R-:W3:Y:S01]  /*03d0*/  LDG.E.U16.CONSTANT R32, desc[UR6][R32.64+0x2] ;  /* 0x0000020620207981 */ /* 0x000ee2000c1e9500 */
[----:B------:R-:W-:-:S03]  /*03e0*/  IMAD.WIDE R22, R12, 0xd2, R22 ;  /* 0x000000d20c167825 */ /* 0x000fc600078e0216 */
[----:B------:R-:W-:-:S04]  /*03f0*/  IADD3 R24, P0, PT, R22, R25, RZ ;  /* 0x0000001916187210 */ /* 0x000fc80007f1e0ff */
[----:B------:R-:W-:-:S05]  /*0400*/  IADD3.X R25, PT, PT, RZ, R23, RZ, P0, !PT ;  /* 0x00000017ff197210 */ /* 0x000fca00007fe4ff */
        /* <DEDUP_REMOVED lines=8> */
[----:B------:R-:W-:-:S04]  /*0490*/  LOP3.LUT R27, R26, 0xc0, RZ, 0xfc, !PT ;  /* 0x000000c01a1b7812 */ /* 0x000fc800078efcff */
[-C--:B0-----:R-:W-:Y:S02]  /*04a0*/  IADD3 R24, P0, PT, R22, R27.reuse, RZ ;  /* 0x0000001b16187210 */ /* 0x081fe40007f1e0ff */
[----:B------:R-:W-:Y:S01]  /*04b0*/  IADD3 R26, P1, PT, R20, R27, RZ ;  /* 0x0000001b141a7210 */ /* 0x000fe20007f3e0ff */
[----:B------:R0:W5:Y:S01]  /*04c0*/  LDG.E.U16.CONSTANT R22, desc[UR6][R22.64+0xd0] ;  /* 0x0000d00616167981 */ /* 0x000162000c1e9500 */
[----:B------:R-:W-:Y:S02]  /*04d0*/  IADD3.X R25, PT, PT, RZ, R23, RZ, P0, !PT ;  /* 0x00000017ff197210 */ /* 0x000fe400007fe4ff */
[----:B------:R-:W-:Y:S01]  /*04e0*/  IADD3.X R27, PT, PT, RZ, R21, RZ, P1, !PT ;  /* 0x00000015ff1b7210 */ /* 0x000fe20000ffe4ff */
[----:B------:R1:W5:Y:S04]  /*04f0*/  LDG.E.U16.CONSTANT R20, desc[UR6][R20.64+0xd0] ;  /* 0x0000d00614147981 */ /* 0x000368000c1e9500 */
[----:B------:R-:W5:Y:S04]  /*0500*/  LDG.E.U8.CONSTANT R34, desc[UR6][R26.64] ;  /* 0x000000061a227981 */ /* 0x000f68000c1e9100 */
[----:B------:R1:W5:Y:S01]  /*0510*/  LDG.E.U8.CONSTANT R36, desc[UR6][R26.64+0x4] ;  /* 0x000004061a247981 */ /* 0x000362000c1e9100 */
[----:B--2---:R-:W-:-:S02]  /*0520*/  LEA R14, R37, R14, 0x10 ;  /* 0x0000000e250e7211 */ /* 0x004fc400078e80ff */
[----:B---3--:R-:W-:Y:S02]  /*0530*/  LEA R19, R32, R19, 0x10 ;  /* 0x0000001320137211 */ /* 0x008fe400078e80ff */
[----:B------:R-:W-:Y:S02]  /*0540*/  LOP3.LUT R32, R13, 0x2, RZ, 0xc0, !PT ;  /* 0x000000020d207812 */ /* 0x000fe400078ec0ff */
[----:B0-----:R-:W-:Y:S01]  /*0550*/  SHF.R.U32.HI R23, RZ, 0x4, R14 ;  /* 0x00000004ff177819 */ /* 0x001fe2000001160e */
[----:B------:R-:W2:Y:S01]  /*0560*/  LDG.E.U8.CONSTANT R13, desc[UR6][R24.64+0x4] ;  /* 0x00000406180d7981 */ /* 0x000ea2000c1e9100 */
[----:B------:R-:W-:-:S03]  /*0570*/  SHF.R.S32.HI R37, RZ, R32, R19 ;  /* 0x00000020ff257219 */ /* 0x000fc60000011413 */
[----:B------:R0:W3:Y:S01]  /*0580*/  LDG.E.U8.CONSTANT R19, desc[UR6][R24.64] ;  /* 0x0000000618137981 */ /* 0x0000e2000c1e9100 */
[C---:B-1----:R-:W-:Y:S02]  /*0590*/  LOP3.LUT R21, R37.reuse, 0x30303030, RZ, 0xc0, !PT ;  /* 0x3030303025157812 */ /* 0x042fe400078ec0ff */
[----:B------:R-:W-:Y:S02]  /*05a0*/  SHF.L.U32 R37, R37, 0x4, RZ ;  /* 0x0000000425257819 */ /* 0x000fe400000006ff */
[----:B------:R-:W-:Y:S02]  /*05b0*/  LOP3.LUT R21, R21, 0xf0f0f0f, R23, 0xf8, !PT ;  /* 0x0f0f0f0f15157812 */ /* 0x000fe400078ef817 */
[----:B------:R-:W-:Y:S02]  /*05c0*/  LOP3.LUT R27, R37, 0x30303030, RZ, 0xc0, !PT ;  /* 0x30303030251b7812 */ /* 0x000fe400078ec0ff */
[----:B------:R-:W-:Y:S02]  /*05d0*/  IADD3 R26, PT, PT, R21, 0x60606060, RZ ;  /* 0x60606060151a7810 */ /* 0x000fe40007ffe0ff */
[----:B------:R-:W-:-:S02]  /*05e0*/  LOP3.LUT R27, R27, 0xf0f0f0f, R14, 0xf8, !PT ;  /* 0x0f0f0f0f1b1b7812 */ /* 0x000fc400078ef80e */
[--C-:B------:R-:W-:Y:S02]  /*05f0*/  LOP3.LUT R14, R21, 0x20202020, R26.reuse, 0x18, !PT ;  /* 0x20202020150e7812 */ /* 0x100fe400078e181a */
[----:B----4-:R-:W-:Y:S02]  /*0600*/  LEA R23, R33, R16, 0x10 ;  /* 0x0000001021177211 */ /* 0x010fe400078e80ff */
[----:B0-----:R-:W-:Y:S02]  /*0610*/  PRMT R25, R14, 0xba98, RZ ;  /* 0x0000ba980e197816 */ /* 0x001fe400000000ff */
[----:B------:R-:W-:Y:S02]  /*0620*/  PRMT R24, R21, 0xba98, RZ ;  /* 0x0000ba9815187816 */ /* 0x000fe400000000ff */
[----:B------:R-:W-:Y:S02]  /*0630*/  IADD3 R16, PT, PT, R27, 0x60606060, RZ ;  /* 0x606060601b107810 */ /* 0x000fe40007ffe0ff */
[----:B------:R-:W-:-:S02]  /*0640*/  LOP3.LUT R21, R25, 0x80808080, R26, 0x6, !PT ;  /* 0x8080808019157812 */ /* 0x000fc400078e061a */
[----:B------:R-:W-:Y:S02]  /*0650*/  LOP3.LUT R24, R25, 0x7f7f7f7f, R24, 0x60, !PT ;  /* 0x7f7f7f7f19187812 */ /* 0x000fe400078e6018 */
[----:B------:R-:W-:Y:S02]  /*0660*/  LOP3.LUT R14, R27, 0x20202020, R16, 0x18, !PT ;  /* 0x202020201b0e7812 */ /* 0x000fe400078e1810 */
[----:B------:R-:W-:Y:S02]  /*0670*/  LOP3.LUT R25, R15, 0x1c, RZ, 0xc0, !PT ;  /* 0x0000001c0f197812 */ /* 0x000fe400078ec0ff */
[----:B------:R-:W-:Y:S02]  /*0680*/  PRMT R15, R14, 0xba98, RZ ;  /* 0x0000ba980e0f7816 */ /* 0x000fe400000000ff */
[----:B------:R-:W-:Y:S02]  /*0690*/  PRMT R26, R27, 0xba98, RZ ;  /* 0x0000ba981b1a7816 */ /* 0x000fe400000000ff */
[----:B------:R-:W-:-:S02]  /*06a0*/  IADD3 R14, P0, PT, R25, R30, RZ ;  /* 0x0000001e190e7210 */ /* 0x000fc40007f1e0ff */
[----:B------:R-:W-:Y:S02]  /*06b0*/  SHF.R.S32.HI R23, RZ, R32, R23 ;  /* 0x00000020ff177219 */ /* 0x000fe40000011417 */
[C---:B------:R-:W-:Y:S02]  /*06c0*/  LOP3.LUT R25, R15.reuse, 0x80808080, R16, 0x6, !PT ;  /* 0x808080800f197812 */ /* 0x040fe400078e0610 */
[----:B------:R-:W-:Y:S02]  /*06d0*/  LOP3.LUT R26, R15, 0x7f7f7f7f, R26, 0x60, !PT ;  /* 0x7f7f7f7f0f1a7812 */ /* 0x000fe400078e601a */
[----:B------:R-:W-:Y:S02]  /*06e0*/  IADD3.X R15, PT, PT, RZ, R31, RZ, P0, !PT ;  /* 0x0000001fff0f7210 */ /* 0x000fe400007fe4ff */
[----:B------:R-:W-:Y:S02]  /*06f0*/  LOP3.LUT R16, R24, R21, RZ, 0xfc, !PT ;  /* 0x0000001518107212 */ /* 0x000fe400078efcff */
[----:B------:R-:W-:Y:S01]  /*0700*/  SHF.L.U32 R21, R23, 0x4, RZ ;  /* 0x0000000417157819 */ /* 0x000fe200000006ff */
[----:B------:R-:W4:Y:S01]  /*0710*/  LDG.E.CONSTANT R24, desc[UR6][R14.64+0x4] ;  /* 0x000004060e187981 */ /* 0x000f22000c1e9900 */
[----:B-----5:R-:W-:-:S02]  /*0720*/  LEA R28, R35, R28, 0x10 ;  /* 0x0000001c231c7211 */ /* 0x020fc400078e80ff */
[----:B------:R-:W-:Y:S01]  /*0730*/  LOP3.LUT R27, R21, 0x30303030, RZ, 0xc0, !PT ;  /* 0x30303030151b7812 */ /* 0x000fe200078ec0ff */
[----:B------:R-:W5:Y:S01]  /*0740*/  LDG.E.CONSTANT R33, desc[UR6][R14.64+0x4c] ;  /* 0x00004c060e217981 */ /* 0x000f62000c1e9900 */
[----:B------:R-:W-:Y:S02]  /*0750*/  LOP3.LUT R21, R26, R25, RZ, 0xfc, !PT ;  /* 0x000000191a157212 */ /* 0x000fe400078efcff */
[--C-:B------:R-:W-:Y:S01]  /*0760*/  SHF.R.U32.HI R32, RZ, 0x4, R28.reuse ;  /* 0x00000004ff207819 */ /* 0x100fe2000001161c */
[----:B------:R-:W2:Y:S01]  /*0770*/  LDG.E.U16.CONSTANT R25, desc[UR6][R30.64] ;  /* 0x000000061e197981 */ /* 0x000ea2000c1e9500 */
[----:B------:R-:W-:Y:S02]  /*0780*/  LOP3.LUT R23, R23, 0x30303030, RZ, 0xc0, !PT ;  /* 0x3030303017177812 */ /* 0x000fe400078ec0ff */
[----:B------:R-:W-:Y:S02]  /*0790*/  LOP3.LUT R26, R27, 0xf0f0f0f, R28, 0xf8, !PT ;  /* 0x0f0f0f0f1b1a7812 */ /* 0x000fe400078ef81c */
[----:B------:R-:W-:-:S02]  /*07a0*/  LOP3.LUT R32, R23, 0xf0f0f0f, R32, 0xf8, !PT ;  /* 0x0f0f0f0f17207812 */ /* 0x000fc400078ef820 */
[----:B------:R-:W-:-:S04]  /*07b0*/  IADD3 R23, PT, PT, R26, 0x60606060, RZ ;  /* 0x606060601a177810 */ /* 0x000fc80007ffe0ff */
[----:B------:R-:W-:-:S04]  /*07c0*/  LOP3.LUT R27, R26, 0x20202020, R23, 0x18, !PT ;  /* 0x202020201a1b7812 */ /* 0x000fc800078e1817 */
[----:B------:R-:W-:Y:S02]  /*07d0*/  PRMT R28, R27, 0xba98, RZ ;  /* 0x0000ba981b1c7816 */ /* 0x000fe400000000ff */
[----:B------:R-:W-:Y:S02]  /*07e0*/  PRMT R27, R26, 0xba98, RZ ;  /* 0x0000ba981a1b7816 */ /* 0x000fe400000000ff */
[C---:B------:R-:W-:Y:S02]  /*07f0*/  LOP3.LUT R23, R28.reuse, 0x80808080, R23, 0x6, !PT ;  /* 0x808080801c177812 */ /* 0x040fe400078e0617 */
[----:B------:R-:W-:Y:S02]  /*0800*/  LOP3.LUT R28, R28, 0x7f7f7f7f, R27, 0x60, !PT ;  /* 0x7f7f7f7f1c1c7812 */ /* 0x000fe400078e601b */
[----:B------:R-:W5:Y:S01]  /*0810*/  LDG.E.U16.CONSTANT R27, desc[UR6][R30.64+0x48] ;  /* 0x000048061e1b7981 */ /* 0x000f62000c1e9500 */
[----:B------:R-:W-:Y:S02]  /*0820*/  PRMT R26, R34, 0x8880, RZ ;  /* 0x00008880221a7816 */ /* 0x000fe400000000ff */
[----:B------:R-:W-:-:S02]  /*0830*/  LOP3.LUT R23, R28, R23, RZ, 0xfc, !PT ;  /* 0x000000171c177212 */ /* 0x000fc400078efcff */
[----:B------:R-:W-:Y:S01]  /*0840*/  PRMT R37, R32, 0xba98, RZ ;  /* 0x0000ba9820257816 */ /* 0x000fe200000000ff */
[----:B------:R-:W-:Y:S01]  /*0850*/  HADD2.F32 R22, -RZ, R22.H0_H0 ;  /* 0x20000016ff167230 */ /* 0x000fe20000004100 */
[----:B---3--:R-:W-:Y:S01]  /*0860*/  PRMT R19, R19, 0x8880, RZ ;  /* 0x0000888013137816 */ /* 0x008fe200000000ff */
[-C--:B----4-:R-:W-:Y:S02]  /*0870*/  IDP.4A.S8.S8 R35, R21, R24.reuse, RZ ;  /* 0x0000001815237226 */ /* 0x090fe400000006ff */
[----:B------:R-:W-:Y:S02]  /*0880*/  IDP.4A.S8.S8 R24, R23, R24, RZ ;  /* 0x0000001817187226 */ /* 0x000fe400000006ff */
[----:B------:R-:W-:Y:S02]  /*0890*/  IMAD R35, R26, R35, RZ ;  /* 0x000000231a237224 */ /* 0x000fe400078e02ff */
[----:B------:R-:W-:Y:S02]  /*08a0*/  IMAD R28, R19, R24, RZ ;  /* 0x00000018131c7224 */ /* 0x000fe400078e02ff */
[----:B--2---:R-:W-:Y:S01]  /*08b0*/  HADD2.F32 R24, -RZ, R25.H0_H0 ;  /* 0x20000019ff187230 */ /* 0x004fe20000004100 */
[----:B------:R-:W-:-:S02]  /*08c0*/  I2FP.F32.S32 R35, R35 ;  /* 0x0000002300237245 */ /* 0x000fc40000201400 */
[----:B------:R-:W-:Y:S02]  /*08d0*/  I2FP.F32.S32 R25, R28 ;  /* 0x0000001c00197245 */ /* 0x000fe40000201400 */
[----:B------:R-:W-:Y:S01]  /*08e0*/  PRMT R28, R36, 0x8880, RZ ;  /* 0x00008880241c7816 */ /* 0x000fe200000000ff */
[----:B------:R-:W-:Y:S01]  /*08f0*/  FFMA R34, R24, R35, RZ ;  /* 0x0000002318227223 */ /* 0x000fe200000000ff */
[----:B-----5:R-:W-:-:S04]  /*0900*/  IDP.4A.S8.S8 R35, R16, R33, RZ ;  /* 0x0000002110237226 */ /* 0x020fc800000006ff */
[----:B------:R-:W-:Y:S02]  /*0910*/  IMAD R35, R28, R35, RZ ;  /* 0x000000231c237224 */ /* 0x000fe400078e02ff */
[----:B------:R-:W-:-:S03]  /*0920*/  FFMA R25, R24, R25, RZ ;  /* 0x0000001918197223 */ /* 0x000fc600000000ff */
[----:B------:R-:W-:Y:S01]  /*0930*/  I2FP.F32.S32 R35, R35 ;  /* 0x0000002300237245 */ /* 0x000fe20000201400 */
[----:B------:R-:W-:-:S05]  /*0940*/  HADD2.F32 R24, -RZ, R27.H0_H0 ;  /* 0x2000001bff187230 */ /* 0x000fca0000004100 */
[----:B------:R-:W-:Y:S01]  /*0950*/  FFMA R34, R24, R35, R34 ;  /* 0x0000002318227223 */ /* 0x000fe20000000022 */
[----:B------:R-:W-:Y:S01]  /*0960*/  IADD3 R35, PT, PT, R32, 0x60606060, RZ ;  /* 0x6060606020237810 */ /* 0x000fe20007ffe0ff */
[----:B------:R-:W-:-:S03]  /*0970*/  HADD2.F32 R27, -RZ, R20.H0_H0 ;  /* 0x20000014ff1b7230 */ /* 0x000fc60000004100 */
[----:B------:R-:W-:-:S04]  /*0980*/  LOP3.LUT R20, R32, 0x20202020, R35, 0x18, !PT ;  /* 0x2020202020147812 */ /* 0x000fc800078e1823 */
[----:B------:R-:W-:-:S04]  /*0990*/  PRMT R20, R20, 0xba98, RZ ;  /* 0x0000ba9814147816 */ /* 0x000fc800000000ff */
[C---:B------:R-:W-:Y:S02]  /*09a0*/  LOP3.LUT R35, R20.reuse, 0x80808080, R35, 0x6, !PT ;  /* 0x8080808014237812 */ /* 0x040fe400078e0623 */
[----:B------:R-:W-:-:S04]  /*09b0*/  LOP3.LUT R20, R20, 0x7f7f7f7f, R37, 0x60, !PT ;  /* 0x7f7f7f7f14147812 */ /* 0x000fc800078e6025 */
[----:B------:R-:W-:Y:S02]  /*09c0*/  LOP3.LUT R20, R20, R35, RZ, 0xfc, !PT ;  /* 0x0000002314147212 */ /* 0x000fe400078efcff */
[----:B------:R-:W-:-:S03]  /*09d0*/  PRMT R13, R13, 0x8880, RZ ;  /* 0x000088800d0d7816 */ /* 0x000fc600000000ff */
[----:B------:R-:W-:-:S04]  /*09e0*/  IDP.4A.S8.S8 R32, R20, R33, RZ ;  /* 0x0000002114207226 */ /* 0x000fc800000006ff */
[----:B------:R-:W-:-:S05]  /*09f0*/  IMAD R32, R13, R32, RZ ;  /* 0x000000200d207224 */ /* 0x000fca00078e02ff */
[----:B------:R-:W-:-:S05]  /*0a00*/  I2FP.F32.S32 R32, R32 ;  /* 0x0000002000207245 */ /* 0x000fca0000201400 */
[----:B------:R-:W-:Y:S01]  /*0a10*/  FFMA R32, R24, R32, R25 ;  /* 0x0000002018207223 */ /* 0x000fe20000000019 */
[----:B------:R-:W-:-:S04]  /*0a20*/  IMAD.WIDE R24, R17, 0x24, R14 ;  /* 0x0000002411187825 */ /* 0x000fc800078e020e */
[----:B------:R-:W-:Y:S01]  /*0a30*/  FFMA R8, R27, R34, R8 ;  /* 0x000000221b087223 */ /* 0x000fe20000000008 */
[----:B------:R-:W-:Y:S01]  /*0a40*/  FFMA R9, R22, R32, R9 ;  /* 0x0000002016097223 */ /* 0x000fe20000000009 */
[----:B------:R-:W2:Y:S01]  /*0a50*/  LDG.E.CONSTANT R34, desc[UR6][R24.64+0x4] ;  /* 0x0000040618227981 */ /* 0x000ea2000c1e9900 */
[----:B------:R-:W-:-:S03]  /*0a60*/  IMAD.WIDE R32, R17, 0x24, R30 ;  /* 0x0000002411207825 */ /* 0x000fc600078e021e */
[----:B------:R2:W3:Y:S04]  /*0a70*/  LDG.E.CONSTANT R35, desc[UR6][R24.64+0x4c] ;  /* 0x00004c0618237981 */ /* 0x0004e8000c1e9900 */
[----:B------:R-:W4:Y:S04]  /*0a80*/  LDG.E.U16.CONSTANT R37, desc[UR6][R32.64] ;  /* 0x0000000620257981 */ /* 0x000f28000c1e9500 */
[----:B------:R3:W5:Y:S01]  /*0a90*/  LDG.E.U16.CONSTANT R36, desc[UR6][R32.64+0x48] ;  /* 0x0000480620247981 */ /* 0x000762000c1e9500 */
[-C--:B--2---:R-:W-:Y:S02]  /*0aa0*/  IDP.4A.S8.S8 R25, R21, R34.reuse, RZ ;  /* 0x0000002215197226 */ /* 0x084fe400000006ff */
[----:B------:R-:W-:-:S02]  /*0ab0*/  IDP.4A.S8.S8 R34, R23, R34, RZ ;  /* 0x0000002217227226 */ /* 0x000fc400000006ff */
[----:B------:R-:W-:Y:S02]  /*0ac0*/  IMAD R25, R26, R25, RZ ;  /* 0x000000191a197224 */ /* 0x000fe400078e02ff */
[----:B------:R-:W-:Y:S02]  /*0ad0*/  IMAD R24, R19, R34, RZ ;  /* 0x0000002213187224 */ /* 0x000fe400078e02ff */
[----:B----4-:R-:W-:Y:S01]  /*0ae0*/  HADD2.F32 R34, -RZ, R37.H0_H0 ;  /* 0x20000025ff227230 */ /* 0x010fe20000004100 */
[----:B------:R-:W-:Y:S02]  /*0af0*/  I2FP.F32.S32 R37, R25 ;  /* 0x0000001900257245 */ /* 0x000fe40000201400 */
[----:B------:R-:W-:Y:S01]  /*0b00*/  I2FP.F32.S32 R25, R24 ;  /* 0x0000001800197245 */ /* 0x000fe20000201400 */
[----:B---3--:R-:W-:Y:S02]  /*0b10*/  IDP.4A.S8.S8 R32, R20, R35, RZ ;  /* 0x0000002314207226 */ /* 0x008fe400000006ff */
[----:B------:R-:W-:Y:S01]  /*0b20*/  FFMA R24, R34, R37, RZ ;  /* 0x0000002522187223 */ /* 0x000fe200000000ff */
[----:B------:R-:W-:-:S02]  /*0b30*/  IDP.4A.S8.S8 R37, R16, R35, RZ ;  /* 0x0000002310257226 */ /* 0x000fc400000006ff */
[----:B------:R-:W-:Y:S02]  /*0b40*/  IMAD R32, R13, R32, RZ ;  /* 0x000000200d207224 */ /* 0x000fe400078e02ff */
[----:B------:R-:W-:Y:S02]  /*0b50*/  IMAD R37, R28, R37, RZ ;  /* 0x000000251c257224 */ /* 0x000fe400078e02ff */
[----:B------:R-:W-:Y:S01]  /*0b60*/  FFMA R25, R34, R25, RZ ;  /* 0x0000001922197223 */ /* 0x000fe200000000ff */
[----:B-----5:R-:W-:Y:S01]  /*0b70*/  HADD2.F32 R33, -RZ, R36.H0_H0 ;  /* 0x20000024ff217230 */ /* 0x020fe20000004100 */
[----:B------:R-:W-:Y:S02]  /*0b80*/  I2FP.F32.S32 R32, R32 ;  /* 0x0000002000207245 */ /* 0x000fe40000201400 */
[----:B------:R-:W-:-:S03]  /*0b90*/  I2FP.F32.S32 R37, R37 ;  /* 0x0000002500257245 */ /* 0x000fc60000201400 */
[C---:B------:R-:W-:Y:S02]  /*0ba0*/  FFMA R25, R33.reuse, R32, R25 ;  /* 0x0000002021197223 */ /* 0x040fe40000000019 */
[----:B------:R-:W-:Y:S01]  /*0bb0*/  FFMA R24, R33, R37, R24 ;  /* 0x0000002521187223 */ /* 0x000fe20000000018 */
[----:B------:R-:W-:-:S04]  /*0bc0*/  IMAD.WIDE R32, R17, 0x48, R14 ;  /* 0x0000004811207825 */ /* 0x000fc800078e020e */
[----:B------:R-:W-:Y:S01]  /*0bd0*/  IMAD.WIDE R14, R17, 0x6c, R14 ;  /* 0x0000006c110e7825 */ /* 0x000fe200078e020e */
[----:B------:R-:W2:Y:S04]  /*0be0*/  LDG.E.CONSTANT R35, desc[UR6][R32.64+0x4c] ;  /* 0x00004c0620237981 */ /* 0x000ea8000c1e9900 */
[----:B------:R-:W3:Y:S01]  /*0bf0*/  LDG.E.CONSTANT R37, desc[UR6][R14.64+0x4c] ;  /* 0x00004c060e257981 */ /* 0x000ee2000c1e9900 */
[----:B------:R-:W-:-:S03]  /*0c00*/  FFMA R10, R27, R24, R10 ;  /* 0x000000181b0a7223 */ /* 0x000fc6000000000a */
[----:B------:R2:W4:Y:S01]  /*0c10*/  LDG.E.CONSTANT R34, desc[UR6][R32.64+0x4] ;  /* 0x0000040620227981 */ /* 0x000522000c1e9900 */
[----:B------:R-:W-:Y:S01]  /*0c20*/  FFMA R11, R22, R25, R11 ;  /* 0x00000019160b7223 */ /* 0x000fe2000000000b */
[----:B------:R-:W-:-:S05]  /*0c30*/  IMAD.WIDE R24, R17, 0x48, R30 ;  /* 0x0000004811187825 */ /* 0x000fca00078e021e */
[----:B------:R-:W5:Y:S04]  /*0c40*/  LDG.E.U16.CONSTANT R36, desc[UR6][R24.64] ;  /* 0x0000000618247981 */ /* 0x000f68000c1e9500 */
[----:B------:R0:W5:Y:S04]  /*0c50*/  LDG.E.CONSTANT R32, desc[UR6][R14.64+0x4] ;  /* 0x000004060e207981 */ /* 0x000168000c1e9900 */
[----:B------:R1:W5:Y:S01]  /*0c60*/  LDG.E.U16.CONSTANT R24, desc[UR6][R24.64+0x48] ;  /* 0x0000480618187981 */ /* 0x000362000c1e9500 */
[C---:B--2---:R-:W-:Y:S02]  /*0c70*/  IDP.4A.S8.S8 R33, R16.reuse, R35, RZ ;  /* 0x0000002310217226 */ /* 0x044fe400000006ff */
[----:B---3--:R-:W-:-:S02]  /*0c80*/  IDP.4A.S8.S8 R16, R16, R37, RZ ;  /* 0x0000002510107226 */ /* 0x008fc400000006ff */
[C---:B------:R-:W-:Y:S02]  /*0c90*/  IMAD R33, R28.reuse, R33, RZ ;  /* 0x000000211c217224 */ /* 0x040fe400078e02ff */
[----:B------:R-:W-:Y:S02]  /*0ca0*/  IMAD R28, R28, R16, RZ ;  /* 0x000000101c1c7224 */ /* 0x000fe400078e02ff */
[-C--:B----4-:R-:W-:Y:S02]  /*0cb0*/  IDP.4A.S8.S8 R16, R21, R34.reuse, RZ ;  /* 0x0000002215107226 */ /* 0x090fe400000006ff */
[----:B0-----:R-:W-:Y:S02]  /*0cc0*/  IDP.4A.S8.S8 R14, R23, R34, RZ ;  /* 0x00000022170e7226 */ /* 0x001fe400000006ff */
[----:B------:R-:W-:Y:S02]  /*0cd0*/  IMAD R34, R26, R16, RZ ;  /* 0x000000101a227224 */ /* 0x000fe400078e02ff */
[----:B------:R-:W-:-:S02]  /*0ce0*/  IMAD R14, R19, R14, RZ ;  /* 0x0000000e130e7224 */ /* 0x000fc400078e02ff */
[----:B-----5:R-:W-:Y:S01]  /*0cf0*/  HADD2.F32 R16, -RZ, R36.H0_H0 ;  /* 0x20000024ff107230 */ /* 0x020fe20000004100 */
[----:B-1----:R-:W-:Y:S02]  /*0d00*/  I2FP.F32.S32 R25, R34 ;  /* 0x0000002200197245 */ /* 0x002fe40000201400 */
[----:B------:R-:W-:Y:S02]  /*0d10*/  I2FP.F32.S32 R15, R14 ;  /* 0x0000000e000f7245 */ /* 0x000fe40000201400 */
[----:B------:R-:W-:Y:S01]  /*0d20*/  I2FP.F32.S32 R33, R33 ;  /* 0x0000002100217245 */ /* 0x000fe20000201400 */
[C---:B------:R-:W-:Y:S01]  /*0d30*/  FFMA R14, R16.reuse, R25, RZ ;  /* 0x00000019100e7223 */ /* 0x040fe200000000ff */
[----:B------:R-:W-:Y:S02]  /*0d40*/  HADD2.F32 R25, -RZ, R24.H0_H0 ;  /* 0x20000018ff197230 */ /* 0x000fe40000004100 */
[----:B------:R-:W-:Y:S01]  /*0d50*/  FFMA R16, R16, R15, RZ ;  /* 0x0000000f10107223 */ /* 0x000fe200000000ff */
[----:B------:R-:W-:-:S02]  /*0d60*/  IDP.4A.S8.S8 R15, R21, R32, RZ ;  /* 0x00000020150f7226 */ /* 0x000fc400000006ff */
[----:B------:R-:W-:Y:S02]  /*0d70*/  FFMA R21, R25, R33, R14 ;  /* 0x0000002119157223 */ /* 0x000fe4000000000e */
[----:B------:R-:W-:Y:S02]  /*0d80*/  IMAD R26, R26, R15, RZ ;  /* 0x0000000f1a1a7224 */ /* 0x000fe400078e02ff */
[----:B------:R-:W-:-:S05]  /*0d90*/  IMAD.WIDE R14, R17, 0x6c, R30 ;  /* 0x0000006c110e7825 */ /* 0x000fca00078e021e */
[----:B------:R-:W2:Y:S04]  /*0da0*/  LDG.E.U16.CONSTANT R24, desc[UR6][R14.64] ;  /* 0x000000060e187981 */ /* 0x000ea8000c1e9500 */
[----:B------:R0:W3:Y:S01]  /*0db0*/  LDG.E.U16.CONSTANT R33, desc[UR6][R14.64+0x48] ;  /* 0x000048060e217981 */ /* 0x0000e2000c1e9500 */
[----:B------:R-:W-:Y:S01]  /*0dc0*/  IDP.4A.S8.S8 R34, R23, R32, RZ ;  /* 0x0000002017227226 */ /* 0x000fe200000006ff */
[----:B------:R-:W-:Y:S01]  /*0dd0*/  IADD3 R30, P0, PT, R30, 0x480, RZ ;  /* 0x000004801e1e7810 */ /* 0x000fe20007f1e0ff */
[C---:B------:R-:W-:Y:S01]  /*0de0*/  IDP.4A.S8.S8 R32, R20.reuse, R35, RZ ;  /* 0x0000002314207226 */ /* 0x040fe200000006ff */
[----:B------:R-:W-:Y:S01]  /*0df0*/  IADD3 R29, PT, PT, R29, 0x4, RZ ;  /* 0x000000041d1d7810 */ /* 0x000fe20007ffe0ff */
[----:B------:R-:W-:Y:S02]  /*0e00*/  IDP.4A.S8.S8 R20, R20, R37, RZ ;  /* 0x0000002514147226 */ /* 0x000fe400000006ff */
[----:B------:R-:W-:Y:S01]  /*0e10*/  IMAD R34, R19, R34, RZ ;  /* 0x0000002213227224 */ /* 0x000fe200078e02ff */
[----:B------:R-:W-:Y:S01]  /*0e20*/  IADD3.X R31, PT, PT, RZ, R31, RZ, P0, !PT ;  /* 0x0000001fff1f7210 */ /* 0x000fe200007fe4ff */
[----:B------:R-:W-:Y:S01]  /*0e30*/  IMAD R32, R13, R32, RZ ;  /* 0x000000200d207224 */ /* 0x000fe200078e02ff */
[----:B------:R-:W-:Y:S01]  /*0e40*/  ISETP.GE.AND P0, PT, R29, R0, PT ;  /* 0x000000001d00720c */ /* 0x000fe20003f06270 */
[----:B------:R-:W-:Y:S01]  /*0e50*/  IMAD R20, R13, R20, RZ ;  /* 0x000000140d147224 */ /* 0x000fe200078e02ff */
[----:B------:R-:W-:-:S02]  /*0e60*/  I2FP.F32.S32 R26, R26 ;  /* 0x0000001a001a7245 */ /* 0x000fc40000201400 */
[----:B0-----:R-:W-:Y:S02]  /*0e70*/  I2FP.F32.S32 R14, R34 ;  /* 0x00000022000e7245 */ /* 0x001fe40000201400 */
[----:B------:R-:W-:Y:S02]  /*0e80*/  I2FP.F32.S32 R32, R32 ;  /* 0x0000002000207245 */ /* 0x000fe40000201400 */
[----:B------:R-:W-:Y:S02]  /*0e90*/  I2FP.F32.S32 R28, R28 ;  /* 0x0000001c001c7245 */ /* 0x000fe40000201400 */
[----:B------:R-:W-:Y:S01]  /*0ea0*/  I2FP.F32.S32 R15, R20 ;  /* 0x00000014000f7245 */ /* 0x000fe20000201400 */
[----:B------:R-:W-:Y:S01]  /*0eb0*/  FFMA R16, R25, R32, R16 ;  /* 0x0000002019107223 */ /* 0x000fe20000000010 */
[----:B------:R-:W-:Y:S01]  /*0ec0*/  FFMA R4, R27, R21, R4 ;  /* 0x000000151b047223 */ /* 0x000fe20000000004 */
[----:B------:R-:W-:Y:S02]  /*0ed0*/  IADD3 R12, PT, PT, R12, 0x4, RZ ;  /* 0x000000040c0c7810 */ /* 0x000fe40007ffe0ff */
[----:B------:R-:W-:Y:S01]  /*0ee0*/  FFMA R5, R22, R16, R5 ;  /* 0x0000001016057223 */ /* 0x000fe20000000005 */
        /* <DEDUP_REMOVED lines=11> */
.L_x_360:
[----:B------:R0:W-:Y:S04]  /*0fa0*/  STL.128 [R1], R8 ;  /* 0x0000000801007387 */ /* 0x0001e80000100c00 */
[----:B------:R0:W-:Y:S02]  /*0fb0*/  STL.128 [R1+0x10], R4 ;  /* 0x0000100401007387 */ /* 0x0001e40000100c00 */
.L_x_359:
[----:B------:R-:W-:Y:S05]  /*0fc0*/  BSYNC.RECONVERGENT B0 ;  /* 0x0000000000007941 */ /* 0x000fea0003800200 */
.L_x_358:
        /* <DEDUP_REMOVED lines=19> */
.L_x_363:
[----:B------:R-:W-:Y:S05]  /*1100*/  BSYNC.RECONVERGENT B0 ;  /* 0x0000000000007941 */ /* 0x000fea0003800200 */
.L_x_362:
[----:B------:R-:W-:Y:S06]  /*1110*/  BAR.SYNC.DEFER_BLOCKING 0x0 ;  /* 0x0000000000007b1d */ /* 0x000fec0000010000 */
[----:B------:R-:W-:Y:S05]  /*1120*/  @P1 EXIT ;  /* 0x000000000000194d */ /* 0x000fea0003800000 */
[----:B------:R-:W2:Y:S01]  /*1130*/  S2UR UR5, SR_CgaCtaId ;  /* 0x00000000000579c3 */ /* 0x000ea20000008800 */
[----:B------:R-:W-:Y:S01]  /*1140*/  UMOV UR4, 0x400 ;  /* 0x0000040000047882 */ /* 0x000fe20000000000 */
[----:B------:R-:W-:Y:S01]  /*1150*/  ISETP.GT.U32.AND P0, PT, R17, 0x1, PT ;  /* 0x000000011100780c */ /* 0x000fe20003f04070 */
[----:B--2---:R-:W-:-:S06]  /*1160*/  ULEA UR4, UR5, UR4, 0x18 ;  /* 0x0000000405047291 */ /* 0x004fcc000f8ec0ff */
[----:B------:R-:W-:-:S05]  /*1170*/  LEA R19, R17, UR4, 0x2 ;  /* 0x0000000411137c11 */ /* 0x000fca000f8e10ff */
[----:B------:R-:W2:Y:S04]  /*1180*/  LDS R23, [R19] ;  /* 0x0000000013177984 */ /* 0x000ea80000000800 */
[----:B------:R-:W3:Y:S04]  /*1190*/  LDS R26, [R19+0x80] ;  /* 0x00008000131a7984 */ /* 0x000ee80000000800 */
[----:B------:R-:W4:Y:S04]  /*11a0*/  LDS R29, [R19+0x100] ;  /* 0x00010000131d7984 */ /* 0x000f280000000800 */
[----:B------:R-:W0:Y:S04]  /*11b0*/  LDS R30, [R19+0x180] ;  /* 0x00018000131e7984 */ /* 0x000e280000000800 */
[----:B------:R-:W5:Y:S04]  /*11c0*/  LDS R22, [R19+0x280] ;  /* 0x0002800013167984 */ /* 0x000f680000000800 */
[----:B------:R-:W5:Y:S04]  /*11d0*/  LDS R24, [R19+0x400] ;  /* 0x0004000013187984 */ /* 0x000f680000000800 */
[----:B------:R-:W5:Y:S04]  /*11e0*/  LDS R27, [R19+0x480] ;  /* 0x00048000131b7984 */ /* 0x000f680000000800 */
[----:B------:R-:W5:Y:S04]  /*11f0*/  LDS R21, [R19+0x200] ;  /* 0x0002000013157984 */ /* 0x000f680000000800 */
[----:B------:R-:W5:Y:S04]  /*1200*/  LDS R20, [R19+0x500] ;  /* 0x0005000013147984 */ /* 0x000f680000000800 */
[----:B------:R-:W5:Y:S04]  /*1210*/  LDS R14, [R19+0x580] ;  /* 0x00058000130e7984 */ /* 0x000f680000000800 */
[----:B------:R-:W5:Y:S01]  /*1220*/  LDS R16, [R19+0x680] ;  /* 0x0006800013107984 */ /* 0x000f620000000800 */
[----:B--2---:R-:W-:-:S03]  /*1230*/  FADD R23, R23, R8 ;  /* 0x0000000817177221 */ /* 0x004fc60000000000 */
[----:B------:R-:W2:Y:S01]  /*1240*/  LDS R25, [R19+0x800] ;  /* 0x0008000013197984 */ /* 0x000ea20000000800 */
[----:B---3--:R-:W-:-:S03]  /*1250*/  FADD R26, R26, R9 ;  /* 0x000000091a1a7221 */ /* 0x008fc60000000000 */
[----:B------:R-:W3:Y:S01]  /*1260*/  LDS R28, [R19+0x880] ;  /* 0x00088000131c7984 */ /* 0x000ee20000000800 */
[----:B----4-:R-:W-:-:S03]  /*1270*/  FADD R29, R29, R10 ;  /* 0x0000000a1d1d7221 */ /* 0x010fc60000000000 */
[----:B------:R-:W4:Y:S01]  /*1280*/  LDS R15, [R19+0x600] ;  /* 0x00060000130f7984 */ /* 0x000f220000000800 */
[----:B01----:R-:W-:-:S03]  /*1290*/  FADD R11, R30, R11 ;  /* 0x0000000b1e0b7221 */ /* 0x003fc60000000000 */
[----:B------:R-:W0:Y:S01]  /*12a0*/  LDS R18, [R19+0x900] ;  /* 0x0009000013127984 */ /* 0x000e220000000800 */
[----:B-----5:R-:W-:Y:S02]  /*12b0*/  FADD R5, R22, R5 ;  /* 0x0000000516057221 */ /* 0x020fe40000000000 */
[----:B------:R-:W1:Y:S01]  /*12c0*/  @!P0 LDC R22, c[0x0][0x3a4] ;  /* 0x0000e900ff168b82 */ /* 0x000e620000000800 */
[----:B------:R-:W5:Y:S01]  /*12d0*/  LDS R13, [R19+0x980] ;  /* 0x00098000130d7984 */ /* 0x000f620000000800 */
[----:B------:R-:W-:-:S03]  /*12e0*/  FADD R8, R23, R24 ;  /* 0x0000001817087221 */ /* 0x000fc60000000000 */
[----:B------:R-:W1:Y:S01]  /*12f0*/  LDS R0, [R19+0xa80] ;  /* 0x000a800013007984 */ /* 0x000e620000000800 */
[----:B------:R-:W-:Y:S02]  /*1300*/  FADD R9, R26, R27 ;  /* 0x0000001b1a097221 */ /* 0x000fe40000000000 */
[----:B------:R-:W1:Y:S01]  /*1310*/  @!P0 LDC R24, c[0x0][0x3a4] ;  /* 0x0000e900ff188b82 */ /* 0x000e620000000800 */
[----:B------:R-:W1:Y:S01]  /*1320*/  LDS R12, [R19+0xa00] ;  /* 0x000a0000130c7984 */ /* 0x000e620000000800 */
[----:B------:R-:W-:Y:S01]  /*1330*/  FADD R4, R21, R4 ;  /* 0x0000000415047221 */ /* 0x000fe20000000000 */
[----:B------:R-:W-:Y:S01]  /*1340*/  FADD R29, R29, R20 ;  /* 0x000000141d1d7221 */ /* 0x000fe20000000000 */
[----:B------:R-:W-:Y:S01]  /*1350*/  LEA R20, R17, R2, 0x2 ;  /* 0x0000000211147211 */ /* 0x000fe200078e10ff */
[----:B------:R-:W-:Y:S01]  /*1360*/  FADD R14, R11, R14 ;  /* 0x0000000e0b0e7221 */ /* 0x000fe20000000000 */
[----:B------:R-:W-:Y:S01]  /*1370*/  FADD R5, R5, R16 ;  /* 0x0000001005057221 */ /* 0x000fe20000000000 */
[----:B--2---:R-:W-:Y:S01]  /*1380*/  FADD R8, R8, R25 ;  /* 0x0000001908087221 */ /* 0x004fe20000000000 */
[----:B---3--:R-:W-:Y:S01]  /*1390*/  FADD R9, R9, R28 ;  /* 0x0000001c09097221 */ /* 0x008fe20000000000 */
[----:B----4-:R-:W-:Y:S01]  /*13a0*/  FADD R15, R4, R15 ;  /* 0x0000000f040f7221 */ /* 0x010fe20000000000 */
[----:B0-----:R-:W-:Y:S01]  /*13b0*/  FADD R18, R29, R18 ;  /* 0x000000121d127221 */ /* 0x001fe20000000000 */
[----:B-----5:R-:W-:-:S04]  /*13c0*/  FADD R13, R14, R13 ;  /* 0x0000000d0e0d7221 */ /* 0x020fc80000000000 */
[----:B------:R-:W0:Y:S01]  /*13d0*/  SHFL.BFLY PT, R11, R18, 0x10, 0x1f ;  /* 0x0e001f00120b7f89 */ /* 0x000e2200000e0000 */
[----:B-1----:R-:W-:-:S03]  /*13e0*/  FADD R14, R5, R0 ;  /* 0x00000000050e7221 */ /* 0x002fc60000000000 */
[----:B------:R-:W1:Y:S01]  /*13f0*/  SHFL.BFLY PT, R10, R13, 0x10, 0x1f ;  /* 0x0e001f000d0a7f89 */ /* 0x000e6200000e0000 */
[----:B------:R-:W-:-:S03]  /*1400*/  FADD R12, R15, R12 ;  /* 0x0000000c0f0c7221 */ /* 0x000fc60000000000 */
[----:B------:R-:W2:Y:S04]  /*1410*/  SHFL.BFLY PT, R5, R8, 0x10, 0x1f ;  /* 0x0e001f0008057f89 */ /* 0x000ea800000e0000 */
[----:B------:R-:W3:Y:S04]  /*1420*/  SHFL.BFLY PT, R0, R9, 0x10, 0x1f ;  /* 0x0e001f0009007f89 */ /* 0x000ee800000e0000 */
[----:B------:R-:W4:Y:S04]  /*1430*/  SHFL.BFLY PT, R15, R12, 0x10, 0x1f ;  /* 0x0e001f000c0f7f89 */ /* 0x000f2800000e0000 */
[----:B------:R-:W5:Y:S01]  /*1440*/  SHFL.BFLY PT, R21, R14, 0x10, 0x1f ;  /* 0x0e001f000e157f89 */ /* 0x000f6200000e0000 */
[----:B0-----:R-:W-:Y:S01]  /*1450*/  FADD R11, R18, R11 ;  /* 0x0000000b120b7221 */ /* 0x001fe20000000000 */
[----:B-1----:R-:W-:Y:S01]  /*1460*/  FADD R10, R13, R10 ;  /* 0x0000000a0d0a7221 */ /* 0x002fe20000000000 */
[----:B--2---:R-:W-:-:S04]  /*1470*/  FADD R5, R8, R5 ;  /* 0x0000000508057221 */ /* 0x004fc80000000000 */
[----:B------:R-:W0:Y:S01]  /*1480*/  SHFL.BFLY PT, R13, R10, 0x8, 0x1f ;  /* 0x0d001f000a0d7f89 */ /* 0x000e2200000e0000 */
[----:B---3--:R-:W-:-:S03]  /*1490*/  FADD R4, R9, R0 ;  /* 0x0000000009047221 */ /* 0x008fc60000000000 */
[----:B------:R-:W1:Y:S01]  /*14a0*/  SHFL.BFLY PT, R8, R11, 0x8, 0x1f ;  /* 0x0d001f000b087f89 */ /* 0x000e6200000e0000 */
[----:B----4-:R-:W-:-:S03]  /*14b0*/  FADD R15, R12, R15 ;  /* 0x0000000f0c0f7221 */ /* 0x010fc60000000000 */
[----:B------:R-:W2:Y:S01]  /*14c0*/  SHFL.BFLY PT, R0, R5, 0x8, 0x1f ;  /* 0x0d001f0005007f89 */ /* 0x000ea200000e0000 */
[----:B-----5:R-:W-:-:S03]  /*14d0*/  FADD R21, R14, R21 ;  /* 0x000000150e157221 */ /* 0x020fc60000000000 */
[----:B------:R-:W3:Y:S04]  /*14e0*/  SHFL.BFLY PT, R9, R4, 0x8, 0x1f ;  /* 0x0d001f0004097f89 */ /* 0x000ee800000e0000 */
[----:B------:R-:W4:Y:S04]  /*14f0*/  SHFL.BFLY PT, R12, R15, 0x8, 0x1f ;  /* 0x0d001f000f0c7f89 */ /* 0x000f2800000e0000 */
[----:B------:R-:W5:Y:S01]  /*1500*/  SHFL.BFLY PT, R14, R21, 0x8, 0x1f ;  /* 0x0d001f00150e7f89 */ /* 0x000f6200000e0000 */
[----:B0-----:R-:W-:Y:S01]  /*1510*/  FADD R13, R10, R13 ;  /* 0x0000000d0a0d7221 */ /* 0x001fe20000000000 */
[----:B-1----:R-:W-:-:S04]  /*1520*/  FADD R8, R11, R8 ;  /* 0x000000080b087221 */ /* 0x002fc80000000000 */
        /* <DEDUP_REMOVED lines=34> */
[----:B0-----:R-:W-:-:S03]  /*1750*/  FADD R4, R0, R5 ;  /* 0x0000000500047221 */ /* 0x001fc60000000000 */
[----:B------:R-:W-:Y:S01]  /*1760*/  LDS R18, [R19+0x380] ;  /* 0x0003800013127984 */ /* 0x000fe20000000800 */
[----:B-1----:R-:W-:-:S03]  /*1770*/  FADD R5, R9, R8 ;  /* 0x0000000809057221 */ /* 0x002fc60000000000 */
[----:B------:R-:W0:Y:S01]  /*1780*/  LDS R9, [R19+0x300] ;  /* 0x0003000013097984 */ /* 0x000e220000000800 */
[----:B--2---:R-:W-:-:S03]  /*1790*/  FADD R10, R13, R10 ;  /* 0x0000000a0d0a7221 */ /* 0x004fc60000000000 */
[----:B------:R-:W-:Y:S01]  /*17a0*/  STL.64 [R1], R4 ;  /* 0x0000000401007387 */ /* 0x000fe20000100a00 */
[----:B---3--:R-:W-:-:S03]  /*17b0*/  FADD R11, R15, R12 ;  /* 0x0000000c0f0b7221 */ /* 0x008fc60000000000 */
[----:B------:R-:W2:Y:S01]  /*17c0*/  @!P0 LDL R0, [R20] ;  /* 0x0000000014008983 */ /* 0x000ea20000100800 */
[----:B----4-:R-:W-:Y:S01]  /*17d0*/  FADD R12, R21, R14 ;  /* 0x0000000e150c7221 */ /* 0x010fe20000000000 */
[----:B-----5:R-:W-:Y:S02]  /*17e0*/  FADD R13, R23, R16 ;  /* 0x00000010170d7221 */ /* 0x020fe40000000000 */
[----:B------:R-:W-:Y:S04]  /*17f0*/  STL.64 [R1+0x8], R10 ;  /* 0x0000080a01007387 */ /* 0x000fe80000100a00 */
[----:B------:R-:W3:Y:S04]  /*1800*/  @!P0 LDL R2, [R20+0x8] ;  /* 0x0000080014028983 */ /* 0x000ee80000100800 */
[----:B------:R-:W-:Y:S04]  /*1810*/  STL.64 [R1+0x10], R12 ;  /* 0x0000100c01007387 */ /* 0x000fe80000100a00 */
[----:B------:R-:W4:Y:S04]  /*1820*/  @!P0 LDL R8, [R20+0x10] ;  /* 0x0000100014088983 */ /* 0x000f280000100800 */
[----:B------:R-:W1:Y:S04]  /*1830*/  LDS R14, [R19+0x700] ;  /* 0x00070000130e7984 */ /* 0x000e680000000800 */
[----:B------:R-:W5:Y:S04]  /*1840*/  LDS R15, [R19+0x780] ;  /* 0x00078000130f7984 */ /* 0x000f680000000800 */
[----:B------:R-:W5:Y:S04]  /*1850*/  LDS R16, [R19+0xb00] ;  /* 0x000b000013107984 */ /* 0x000f680000000800 */
[----:B------:R-:W5:Y:S01]  /*1860*/  LDS R4, [R19+0xb80] ;  /* 0x000b800013047984 */ /* 0x000f620000000800 */
[----:B0-----:R-:W-:Y:S01]  /*1870*/  FADD R9, R9, R6 ;  /* 0x0000000609097221 */ /* 0x001fe20000000000 */
[----:B------:R-:W-:-:S03]  /*1880*/  FADD R18, R18, R7 ;  /* 0x0000000712127221 */ /* 0x000fc60000000000 */
[----:B-1----:R-:W-:Y:S01]  /*1890*/  FADD R9, R9, R14 ;  /* 0x0000000e09097221 */ /* 0x002fe20000000000 */
[----:B-----5:R-:W-:-:S03]  /*18a0*/  FADD R15, R18, R15 ;  /* 0x0000000f120f7221 */ /* 0x020fc60000000000 */
        /* <DEDUP_REMOVED lines=17> */
[----:B------:R-:W-:Y:S01]  /*19c0*/  LEA R17, R3, R17, 0x1 ;  /* 0x0000001103117211 */ /* 0x000fe200078e08ff */
[----:B-1----:R-:W-:-:S02]  /*19d0*/  FADD R9, R12, R7 ;  /* 0x000000070c097221 */ /* 0x002fc40000000000 */
[----:B------:R-:W1:Y:S01]  /*19e0*/  @!P0 LDC.64 R6, c[0x0][0x390] ;  /* 0x0000e400ff068b82 */ /* 0x000e620000000a00 */
[----:B-----5:R-:W-:Y:S02]  /*19f0*/  FADD R15, R16, R11 ;  /* 0x0000000b100f7221 */ /* 0x020fe40000000000 */
[----:B------:R-:W5:Y:S04]  /*1a00*/  SHFL.BFLY PT, R14, R9, 0x1, 0x1f ;  /* 0x0c201f00090e7f89 */ /* 0x000f6800000e0000 */
[----:B------:R-:W5:Y:S01]  /*1a10*/  SHFL.BFLY PT, R18, R15, 0x1, 0x1f ;  /* 0x0c201f000f127f89 */ /* 0x000f6200000e0000 */
[----:B------:R-:W5:Y:S01]  /*1a20*/  @!P0 LDC.64 R10, c[0x0][0x390] ;  /* 0x0000e400ff0a8b82 */ /* 0x000f620000000a00 */
[----:B------:R-:W-:Y:S02]  /*1a30*/  @!P0 IADD3 R3, PT, PT, R17, R22, RZ ;  /* 0x0000001611038210 */ /* 0x000fe40007ffe0ff */
[----:B------:R-:W-:-:S05]  /*1a40*/  @!P0 LEA R13, R24, R17, 0x1 ;  /* 0x00000011180d8211 */ /* 0x000fca00078e08ff */
[----:B0-----:R-:W-:-:S04]  /*1a50*/  @!P0 IMAD.WIDE.U32 R12, R13, 0x4, R4 ;  /* 0x000000040d0c8825 */ /* 0x001fc800078e0004 */
[----:B-1----:R-:W-:-:S04]  /*1a60*/  @!P0 IMAD.WIDE.U32 R6, R17, 0x4, R6 ;  /* 0x0000000411068825 */ /* 0x002fc800078e0006 */
[----:B-----5:R-:W-:Y:S01]  /*1a70*/  FADD R4, R9, R14 ;  /* 0x0000000e09047221 */ /* 0x020fe20000000000 */
[----:B------:R-:W-:Y:S01]  /*1a80*/  FADD R5, R15, R18 ;  /* 0x000000120f057221 */ /* 0x000fe20000000000 */
[----:B------:R-:W-:-:S04]  /*1a90*/  @!P0 IMAD.WIDE.U32 R10, R3, 0x4, R10 ;  /* 0x00000004030a8825 */ /* 0x000fc800078e000a */
[----:B------:R0:W-:Y:S04]  /*1aa0*/  STL.64 [R1+0x18], R4 ;  /* 0x0000180401007387 */ /* 0x0001e80000100a00 */
[----:B--2---:R0:W-:Y:S04]  /*1ab0*/  @!P0 STG.E desc[UR6][R6.64], R0 ;  /* 0x0000000006008986 */ /* 0x0041e8000c101906 */
[----:B---3--:R0:W-:Y:S04]  /*1ac0*/  @!P0 STG.E desc[UR6][R10.64], R2 ;  /* 0x000000020a008986 */ /* 0x0081e8000c101906 */
        /* <DEDUP_REMOVED lines=9> */
.L_x_364:
        /* <DEDUP_REMOVED lines=10> */
.L_x_779:


//--------------------- .text.mul_mat_vec_q5_K_q8_1_cuda4 --------------------------
	.section	.text.mul_mat_vec_q5_K_q8_1_cuda4,"ax",@progbits
	.align	128
        .global         mul_mat_vec_q5_K_q8_1_cuda4
        .type           mul_mat_vec_q5_K_q8_1_cuda4,@function
        .size           mul_mat_vec_q5_K_q8_1_cuda4,(.L_x_780 - mul_mat_vec_q5_K_q8_1_cuda4)
        .other          mul_mat_vec_q5_K_q8_1_cuda4,@"STO_CUDA_ENTRY STV_DEFAULT"
mul_mat_vec_q5_K_q8_1_cuda4:
.text.mul_mat_vec_q5_K_q8_1_cuda4:
        /* <DEDUP_REMOVED lines=27> */
[----:B------:R-:W-:Y:S03]  /*01b0*/  BSSY.RECONVERGENT B1, `(.L_x_367) ;  /* 0x00001e8000017945 */ /* 0x000fe60003800200 */
[----:B------:R-:W-:Y:S02]  /*01c0*/  LOP3.LUT R0, R0, 0x1e, RZ, 0xc0, !PT ;  /* 0x0000001e00007812 */ /* 0x000fe400078ec0ff */
[----:B------:R-:W1:Y:S02]  /*01d0*/  LDC.64 R2, c[0x0][0x388] ;  /* 0x0000e200ff027b82 */ /* 0x000e640000000a00 */
[----:B------:R-:W-:-:S05]  /*01e0*/  SHF.R.U32.HI R7, RZ, 0x3, R0 ;  /* 0x00000003ff077819 */ /* 0x000fca0000011600 */
[----:B------:R-:W-:-:S04]  /*01f0*/  IMAD.SHL.U32 R12, R7, 0x2, RZ ;  /* 0x00000002070c7824 */ /* 0x000fc800078e00ff */
[----:B------:R-:W-:Y:S01]  /*0200*/  IMAD.IADD R13, R12, 0x1, R29 ;  /* 0x000000010c0d7824 */ /* 0x000fe200078e021d */
[----:B0-----:R-:W-:-:S04]  /*0210*/  SHF.R.S32.HI R0, RZ, 0x1f, R15 ;  /* 0x0000001fff007819 */ /* 0x001fc8000001140f */
[----:B------:R-:W-:Y:S01]  /*0220*/  LEA.HI R0, R0, R15, RZ, 0x5 ;  /* 0x0000000f00007211 */ /* 0x000fe200078f28ff */
[----:B------:R-:W-:Y:S02]  /*0230*/  IMAD.U32 R15, RZ, RZ, UR4 ;  /* 0x00000004ff0f7e24 */ /* 0x000fe4000f8e00ff */
[----:B-1----:R-:W-:Y:S01]  /*0240*/  IMAD.WIDE.U32 R12, R13, 0x24, R2 ;  /* 0x000000240d0c7825 */ /* 0x002fe200078e0002 */
[----:B------:R-:W-:-:S03]  /*0250*/  SHF.R.S32.HI R0, RZ, 0x5, R0 ;  /* 0x00000005ff007819 */ /* 0x000fc60000011400 */
[----:B------:R-:W-:Y:S01]  /*0260*/  IMAD.WIDE.U32 R2, R7, 0x48, R2 ;  /* 0x0000004807027825 */ /* 0x000fe200078e0002 */
[----:B------:R-:W-:Y:S02]  /*0270*/  IADD3 R24, P0, PT, R12, 0x24, RZ ;  /* 0x000000240c187810 */ /* 0x000fe40007f1e0ff */
[C---:B------:R-:W-:Y:S01]  /*0280*/  IADD3 R25, PT, PT, R0.reuse, R29, RZ ;  /* 0x0000001d00197210 */ /* 0x040fe20007ffe0ff */
[C-C-:B------:R-:W-:Y:S02]  /*0290*/  IMAD R27, R0.reuse, 0x3, R29.reuse ;  /* 0x00000003001b7824 */ /* 0x140fe400078e021d */
[----:B------:R-:W-:Y:S02]  /*02a0*/  IMAD R29, R0, 0x2, R29 ;  /* 0x00000002001d7824 */ /* 0x000fe400078e021d */
[----:B------:R-:W-:Y:S02]  /*02b0*/  IMAD.X R31, RZ, RZ, R13, P0 ;  /* 0x000000ffff1f7224 */ /* 0x000fe400000e060d */
[----:B------:R-:W-:-:S02]  /*02c0*/  IMAD.MOV.U32 R7, RZ, RZ, RZ ;  /* 0x000000ffff077224 */ /* 0x000fc400078e00ff */
[----:B------:R-:W-:-:S07]  /*02d0*/  IMAD R28, R15, UR5, R26 ;  /* 0x000000050f1c7c24 */ /* 0x000fce000f8e021a */
.L_x_368:
[----:B------:R-:W0:Y:S01]  /*02e0*/  S2R R0, SR_TID.X ;  /* 0x0000000000007919 */ /* 0x000e220000002100 */
[----:B------:R-:W1:Y:S01]  /*02f0*/  LDC.64 R16, c[0x0][0x380] ;  /* 0x0000e000ff107b82 */ /* 0x000e620000000a00 */
[----:B------:R-:W-:-:S04]  /*0300*/  UIMAD UR6, UR5, 0xb0, URZ ;  /* 0x000000b0050678a4 */ /* 0x000fc8000f8e02ff */
[----:B------:R-:W-:Y:S01]  /*0310*/  UIADD3 UR7, UP0, UPT, UR6, UR10, URZ ;  /* 0x0000000a06077290 */ /* 0x000fe2000ff1e0ff */
[C---:B0-----:R-:W-:Y:S01]  /*0320*/  SHF.L.U32 R44, R0.reuse, 0x1, RZ ;  /* 0x00000001002c7819 */ /* 0x041fe200000006ff */
[----:B------:R-:W-:Y:S02]  /*0330*/  IMAD.SHL.U32 R39, R0, 0x4, RZ ;  /* 0x0000000400277824 */ /* 0x000fe400078e00ff */
[----:B-1----:R-:W-:Y:S01]  /*0340*/  IMAD.WIDE R16, R28, 0xb0, R16 ;  /* 0x000000b01c107825 */ /* 0x002fe200078e0210 */
[----:B------:R-:W-:Y:S02]  /*0350*/  LOP3.LUT R44, R44, 0x1e, RZ, 0xc0, !PT ;  /* 0x0000001e2c2c7812 */ /* 0x000fe400078ec0ff */
[----:B------:R-:W-:Y:S02]  /*0360*/  LOP3.LUT R39, R39, 0xc, RZ, 0xc0, !PT ;  /* 0x0000000c27277812 */ /* 0x000fe400078ec0ff */
[----:B------:R-:W-:Y:S02]  /*0370*/  SHF.R.U32.HI R12, RZ, 0x3, R44 ;  /* 0x00000003ff0c7819 */ /* 0x000fe4000001162c */
[----:B------:R-:W-:-:S02]  /*0380*/  ISETP.GT.U32.AND P0, PT, R44, 0xf, PT ;  /* 0x0000000f2c00780c */ /* 0x000fc40003f04070 */
[-C--:B------:R-:W-:Y:S01]  /*0390*/  IADD3 R20, P1, PT, R39, R16.reuse, RZ ;  /* 0x0000001027147210 */ /* 0x080fe20007f3e0ff */
[C---:B------:R-:W-:Y:S02]  /*03a0*/  IMAD.SHL.U32 R37, R12.reuse, 0x2, RZ ;  /* 0x000000020c257824 */ /* 0x040fe400078e00ff */
[----:B------:R-:W-:Y:S01]  /*03b0*/  IMAD R12, R12, 0x20, R39 ;  /* 0x000000200c0c7824 */ /* 0x000fe200078e0227 */
[----:B------:R-:W-:Y:S01]  /*03c0*/  ULEA.HI.X.SX32 UR6, UR6, UR11, 0x1, UP0 ;  /* 0x0000000b06067291 */ /* 0x000fe200080f0eff */
[----:B------:R-:W-:Y:S01]  /*03d0*/  IMAD.X R21, RZ, RZ, R17, P1 ;  /* 0x000000ffff157224 */ /* 0x000fe200008e0611 */
[----:B------:R-:W-:-:S04]  /*03e0*/  IADD3 R14, P2, PT, R37, R16, RZ ;  /* 0x00000010250e7210 */ /* 0x000fc80007f5e0ff */
[----:B------:R-:W-:Y:S01]  /*03f0*/  IADD3.X R15, PT, PT, RZ, R17, RZ, P2, !PT ;  /* 0x00000011ff0f7210 */ /* 0x000fe200017fe4ff */
[----:B------:R-:W2:Y:S01]  /*0400*/  LDG.E R38, desc[UR8][R20.64+0x10] ;  /* 0x0000100814267981 */ /* 0x000ea2000c1e1900 */
[----:B------:R-:W-:-:S03]  /*0410*/  IADD3 R33, P2, PT, R12, 0x30, RZ ;  /* 0x000000300c217810 */ /* 0x000fc60007f5e0ff */
[----:B------:R-:W3:Y:S01]  /*0420*/  @P0 LDG.E.U16 R0, desc[UR8][R14.64] ;  /* 0x000000080e000981 */ /* 0x000ee2000c1e1500 */
[----:B------:R-:W-:Y:S01]  /*0430*/  IADD3 R12, P1, PT, R16, R33, RZ ;  /* 0x00000021100c7210 */ /* 0x000fe20007f3e0ff */
[----:B------:R-:W-:Y:S01]  /*0440*/  IMAD.X R23, RZ, RZ, RZ, P2 ;  /* 0x000000ffff177224 */ /* 0x000fe200010e06ff */
[----:B------:R-:W-:Y:S01]  /*0450*/  MOV R18, UR7 ;  /* 0x0000000700127c02 */ /* 0x000fe20008000f00 */
[----:B------:R-:W-:Y:S01]  /*0460*/  IMAD.U32 R19, RZ, RZ, UR6 ;  /* 0x00000006ff137e24 */ /* 0x000fe2000f8e00ff */
[----:B------:R-:W4:Y:S01]  /*0470*/  LDG.E.U16 R49, desc[UR8][R14.64+0x4] ;  /* 0x000004080e317981 */ /* 0x000f22000c1e1500 */
[----:B------:R-:W-:Y:S02]  /*0480*/  IMAD.X R13, R17, 0x1, R23, P1 ;  /* 0x00000001110d7824 */ /* 0x000fe400008e0617 */
[----:B------:R-:W-:Y:S01]  /*0490*/  IMAD.WIDE R18, R28, 0xb0, R18 ;  /* 0x000000b01c127825 */ /* 0x000fe200078e0212 */
[----:B------:R-:W5:Y:S04]  /*04a0*/  LDG.E.U16 R42, desc[UR8][R14.64+0x8] ;  /* 0x000008080e2a7981 */ /* 0x000f68000c1e1500 */
[----:B------:R-:W5:Y:S01]  /*04b0*/  LDG.E R22, desc[UR8][R12.64] ;  /* 0x000000080c167981 */ /* 0x000f62000c1e1900 */
[----:B------:R-:W-:-:S03]  /*04c0*/  IADD3 R46, P2, PT, R39, R18, RZ ;  /* 0x00000012272e7210 */ /* 0x000fc60007f5e0ff */
[----:B------:R0:W5:Y:S01]  /*04d0*/  LDG.E R48, desc[UR8][R20.64+0x20] ;  /* 0x0000200814307981 */ /* 0x000162000c1e1900 */
[----:B------:R-:W-:Y:S01]  /*04e0*/  IADD3 R32, P1, PT, R18, R33, RZ ;  /* 0x0000002112207210 */ /* 0x000fe20007f3e0ff */
[----:B------:R-:W-:Y:S02]  /*04f0*/  IMAD.X R47, RZ, RZ, R19, P2 ;  /* 0x000000ffff2f7224 */ /* 0x000fe400010e0613 */
[----:B------:R1:W5:Y:S01]  /*0500*/  LDG.E R35, desc[UR8][R12.64+0x10] ;  /* 0x000010080c237981 */ /* 0x000362000c1e1900 */
[----:B------:R-:W-:-:S03]  /*0510*/  IADD3.X R33, PT, PT, R19, R23, RZ, P1, !PT ;  /* 0x0000001713217210 */ /* 0x000fc60000ffe4ff */
[----:B------:R-:W5:Y:S04]  /*0520*/  LDG.E R30, desc[UR8][R46.64+0x10] ;  /* 0x000010082e1e7981 */ /* 0x000f68000c1e1900 */
[----:B------:R-:W5:Y:S04]  /*0530*/  LDG.E R36, desc[UR8][R32.64] ;  /* 0x0000000820247981 */ /* 0x000f68000c1e1900 */
[----:B------:R-:W5:Y:S01]  /*0540*/  LDG.E R34, desc[UR8][R46.64+0x20] ;  /* 0x000020082e227981 */ /* 0x000f62000c1e1900 */
[----:B0-----:R-:W-:-:S03]  /*0550*/  IADD3 R20, P1, PT, R39, R24, RZ ;  /* 0x0000001827147210 */ /* 0x001fc60007f3e0ff */
[----:B------:R0:W5:Y:S02]  /*0560*/  LDG.E R45, desc[UR8][R32.64+0x10] ;  /* 0x00001008202d7981 */ /* 0x000164000c1e1900 */
[----:B------:R-:W-:-:S05]  /*0570*/  IMAD.X R21, RZ, RZ, R31, P1 ;  /* 0x000000ffff157224 */ /* 0x000fca00008e061f */
[----:B------:R-:W5:Y:S04]  /*0580*/  LDG.E R43, desc[UR8][R20.64+-0x10] ;  /* 0xfffff008142b7981 */ /* 0x000f68000c1e1900 */
[----:B------:R-:W5:Y:S04]  /*0590*/  LDG.E R23, desc[UR8][R20.64+-0x20] ;  /* 0xffffe00814177981 */ /* 0x000f68000c1e1900 */
[----:B------:R-:W5:Y:S04]  /*05a0*/  LDG.E R40, desc[UR8][R20.64+0x14] ;  /* 0x0000140814287981 */ /* 0x000f68000c1e1900 */
[----:B------:R4:W5:Y:S01]  /*05b0*/  LDG.E R41, desc[UR8][R20.64+0x4] ;  /* 0x0000040814297981 */ /* 0x000962000c1e1900 */
[----:B------:R-:W-:-:S02]  /*05c0*/  ISETP.GE.U32.AND P1, PT, R44, 0x10, PT ;  /* 0x000000102c00780c */ /* 0x000fc40003f26070 */
[----:B-1----:R-:W-:Y:S01]  /*05d0*/  IADD3 R12, P2, PT, R37, R18, RZ ;  /* 0x00000012250c7210 */ /* 0x002fe20007f5e0ff */
[----:B------:R-:W-:Y:S01]  /*05e0*/  UMOV UR6, 0x1010101 ;  /* 0x0101010100067882 */ /* 0x000fe20000000000 */
[----:B--2---:R-:W-:Y:S02]  /*05f0*/  SHF.R.S32.HI R38, RZ, R37, R38 ;  /* 0x00000025ff267219 */ /* 0x004fe40000011426 */
[----:B---3--:R-:W-:-:S04]  /*0600*/  @P0 SHF.R.U32.HI R13, RZ, 0x2, R0 ;  /* 0x00000002ff0d0819 */ /* 0x008fc80000011600 */
[----:B0-----:R-:W-:Y:S01]  /*0610*/  @P0 LOP3.LUT R33, R13, 0x3030, RZ, 0xc0, !PT ;  /* 0x000030300d210812 */ /* 0x001fe200078ec0ff */
[----:B------:R-:W-:Y:S01]  /*0620*/  IMAD.X R13, RZ, RZ, R19, P2 ;  /* 0x000000ffff0d7224 */ /* 0x000fe200010e0613 */
[----:B----4-:R-:W-:Y:S02]  /*0630*/  @!P0 LOP3.LUT R44, R49, 0x3f3f, RZ, 0xc0, !PT ;  /* 0x00003f3f312c8812 */ /* 0x010fe400078ec0ff */
[C---:B------:R-:W-:Y:S02]  /*0640*/  SHF.L.U32 R21, R38.reuse, 0x4, RZ ;  /* 0x0000000426157819 */ /* 0x040fe400000006ff */
[----:B-----5:R-:W-:Y:S01]  /*0650*/  @P0 LOP3.LUT R44, R33, 0xf0f, R42, 0xf8, !PT ;  /* 0x00000f0f212c0812 */ /* 0x020fe200078ef82a */
[----:B------:R-:W-:Y:S01]  /*0660*/  IMAD.SHL.U32 R33, R38, 0x8, RZ ;  /* 0x0000000826217824 */ /* 0x000fe200078e00ff */
[----:B------:R-:W-:Y:S02]  /*0670*/  @P0 SHF.R.U32.HI R46, RZ, 0x2, R49 ;  /* 0x00000002ff2e0819 */ /* 0x000fe40000011631 */
[----:B------:R-:W-:-:S02]  /*0680*/  SHF.R.U32.HI R20, RZ, 0x4, R22 ;  /* 0x00000004ff147819 */ /* 0x000fc40000011616 */
[----:B------:R-:W-:Y:S02]  /*0690*/  LOP3.LUT R38, R22, 0xf0f0f0f, RZ, 0xc0, !PT ;  /* 0x0f0f0f0f16267812 */ /* 0x000fe400078ec0ff */
[----:B------:R-:W2:Y:S01]  /*06a0*/  @P1 LDG.E.U16 R22, desc[UR8][R12.64] ;  /* 0x000000080c161981 */ /* 0x000ea2000c1e1500 */
[----:B------:R-:W-:Y:S02]  /*06b0*/  @P0 SHF.R.U32.HI R32, RZ, 0x4, R42 ;  /* 0x00000004ff200819 */ /* 0x000fe4000001162a */
[----:B------:R-:W-:Y:S02]  /*06c0*/  @P0 LOP3.LUT R47, R46, 0x3030, RZ, 0xc0, !PT ;  /* 0x000030302e2f0812 */ /* 0x000fe400078ec0ff */
[----:B------:R-:W-:Y:S01]  /*06d0*/  SHF.R.S32.HI R48, RZ, R37, R48 ;  /* 0x00000025ff307219 */ /* 0x000fe20000011430 */
[----:B------:R-:W3:Y:S01]  /*06e0*/  LDG.E.U16 R46, desc[UR8][R12.64+0x8] ;  /* 0x000008080c2e7981 */ /* 0x000ee2000c1e1500 */
[----:B------:R-:W-:Y:S02]  /*06f0*/  LOP3.LUT R20, R20, 0xf0f0f0f, RZ, 0xc0, !PT ;  /* 0x0f0f0f0f14147812 */ /* 0x000fe400078ec0ff */
[----:B------:R-:W-:-:S02]  /*0700*/  @!P0 LOP3.LUT R0, R42, 0x3f3f, RZ, 0xc0, !PT ;  /* 0x00003f3f2a008812 */ /* 0x000fc400078ec0ff */
[----:B------:R-:W-:Y:S02]  /*0710*/  @P0 LOP3.LUT R0, R47, 0xf0f, R32, 0xf8, !PT ;  /* 0x00000f0f2f000812 */ /* 0x000fe400078ef820 */
[----:B------:R-:W-:Y:S01]  /*0720*/  LOP3.LUT R38, R38, 0x10101010, R21, 0xf8, !PT ;  /* 0x1010101026267812 */ /* 0x000fe200078ef815 */
[----:B------:R-:W-:Y:S01]  /*0730*/  IMAD.SHL.U32 R21, R48, 0x10, RZ ;  /* 0x0000001030157824 */ /* 0x000fe200078e00ff */
[----:B------:R-:W-:Y:S01]  /*0740*/  LOP3.LUT R32, R20, 0x10101010, R33, 0xf8, !PT ;  /* 0x1010101014207812 */ /* 0x000fe200078ef821 */
[----:B------:R-:W4:Y:S01]  /*0750*/  LDG.E.U16 R47, desc[UR8][R12.64+0x4] ;  /* 0x000004080c2f7981 */ /* 0x000f22000c1e1500 */
[----:B------:R-:W-:Y:S02]  /*0760*/  LOP3.LUT R20, R35, 0xf0f0f0f, RZ, 0xc0, !PT ;  /* 0x0f0f0f0f23147812 */ /* 0x000fe400078ec0ff */
[----:B------:R-:W-:Y:S02]  /*0770*/  SHF.R.U32.HI R33, RZ, 0x4, R35 ;  /* 0x00000004ff217819 */ /* 0x000fe40000011623 */
[----:B------:R-:W-:-:S02]  /*0780*/  SHF.R.S32.HI R30, RZ, R37, R30 ;  /* 0x00000025ff1e7219 */ /* 0x000fc4000001141e */
[----:B------:R-:W-:Y:S02]  /*0790*/  LOP3.LUT R35, R20, 0x10101010, R21, 0xf8, !PT ;  /* 0x1010101014237812 */ /* 0x000fe400078ef815 */
[----:B------:R-:W-:Y:S02]  /*07a0*/  SHF.R.U32.HI R21, RZ, 0x4, R36 ;  /* 0x00000004ff157819 */ /* 0x000fe40000011624 */
[----:B------:R-:W-:Y:S01]  /*07b0*/  SHF.R.S32.HI R34, RZ, R37, R34 ;  /* 0x00000025ff227219 */ /* 0x000fe20000011422 */
[----:B------:R-:W-:Y:S01]  /*07c0*/  IMAD.SHL.U32 R20, R30, 0x10, RZ ;  /* 0x000000101e147824 */ /* 0x000fe200078e00ff */
[----:B------:R-:W-:Y:S01]  /*07d0*/  LOP3.LUT R37, R36, 0xf0f0f0f, RZ, 0xc0, !PT ;  /* 0x0f0f0f0f24257812 */ /* 0x000fe200078ec0ff */
[----:B------:R-:W-:Y:S01]  /*07e0*/  IMAD.SHL.U32 R36, R30, 0x8, RZ ;  /* 0x000000081e247824 */ /* 0x000fe200078e00ff */
[----:B------:R-:W-:Y:S02]  /*07f0*/  LOP3.LUT R21, R21, 0xf0f0f0f, RZ, 0xc0, !PT ;  /* 0x0f0f0f0f15157812 */ /* 0x000fe400078ec0ff */
[----:B------:R-:W-:-:S02]  /*0800*/  LOP3.LUT R37, R37, 0x10101010, R20, 0xf8, !PT ;  /* 0x1010101025257812 */ /* 0x000fc400078ef814 */
[----:B------:R-:W-:Y:S02]  /*0810*/  LOP3.LUT R36, R21, 0x10101010, R36, 0xf8, !PT ;  /* 0x1010101015247812 */ /* 0x000fe400078ef824 */
[----:B------:R-:W-:Y:S02]  /*0820*/  SHF.R.U32.HI R20, RZ, 0x4, R45 ;  /* 0x00000004ff147819 */ /* 0x000fe4000001162d */
[----:B------:R-:W-:Y:S02]  /*0830*/  LOP3.LUT R30, R45, 0xf0f0f0f, RZ, 0xc0, !PT ;  /* 0x0f0f0f0f2d1e7812 */ /* 0x000fe400078ec0ff */
[C---:B------:R-:W-:Y:S01]  /*0840*/  SHF.L.U32 R21, R34.reuse, 0x4, RZ ;  /* 0x0000000422157819 */ /* 0x040fe200000006ff */
[----:B------:R-:W-:Y:S01]  /*0850*/  IMAD.SHL.U32 R45, R34, 0x8, RZ ;  /* 0x00000008222d7824 */ /* 0x000fe200078e00ff */
[----:B------:R-:W-:Y:S02]  /*0860*/  SHF.L.U32 R48, R48, 0x3, RZ ;  /* 0x0000000330307819 */ /* 0x000fe400000006ff */
[----:B------:R-:W-:-:S02]  /*0870*/  LOP3.LUT R33, R33, 0xf0f0f0f, RZ, 0xc0, !PT ;  /* 0x0f0f0f0f21217812 */ /* 0x000fc400078ec0ff */
[----:B------:R-:W-:Y:S02]  /*0880*/  LOP3.LUT R20, R20, 0xf0f0f0f, RZ, 0xc0, !PT ;  /* 0x0f0f0f0f14147812 */ /* 0x000fe400078ec0ff */
[----:B------:R-:W-:Y:S02]  /*0890*/  LOP3.LUT R30, R30, 0x10101010, R21, 0xf8, !PT ;  /* 0x101010101e1e7812 */ /* 0x000fe400078ef815 */
[----:B------:R-:W-:Y:S01]  /*08a0*/  LOP3.LUT R33, R33, 0x10101010, R48, 0xf8, !PT ;  /* 0x1010101021217812 */ /* 0x000fe200078ef830 */
[----:B------:R-:W-:Y:S01]  /*08b0*/  IDP.4A.S8.S8 R48, R43, UR6, RZ ;  /* 0x000000062b307c26 */ /* 0x000fe200080006ff */
[----:B------:R-:W-:Y:S01]  /*08c0*/  LOP3.LUT R34, R20, 0x10101010, R45, 0xf8, !PT ;  /* 0x1010101014227812 */ /* 0x000fe200078ef82d */
[-C--:B------:R-:W-:Y:S01]  /*08d0*/  IDP.4A.S8.S8 R20, R35, R43.reuse, RZ ;  /* 0x0000002b23147226 */ /* 0x080fe200000006ff */
[----:B------:R-:W-:Y:S01]  /*08e0*/  LOP3.LUT R51, R44, 0xffff, RZ, 0xc0, !PT ;  /* 0x0000ffff2c337812 */ /* 0x000fe200078ec0ff */
[----:B------:R-:W-:Y:S02]  /*08f0*/  IDP.4A.S8.S8 R50, R30, R43, RZ ;  /* 0x0000002b1e327226 */ /* 0x000fe400000006ff */
[----:B------:R-:W-:-:S02]  /*0900*/  IDP.4A.S8.S8 R43, R23, UR6, R48 ;  /* 0x00000006172b7c26 */ /* 0x000fc40008000630 */
[-C--:B------:R-:W-:Y:S02]  /*0910*/  IDP.4A.S8.S8 R20, R38, R23.reuse, R20 ;  /* 0x0000001726147226 */ /* 0x080fe40000000614 */
[----:B------:R-:W-:Y:S01]  /*0920*/  IDP.4A.S8.S8 R45, R37, R23, R50 ;  /* 0x00000017252d7226 */ /* 0x000fe20000000632 */
[----:B------:R-:W-:Y:S01]  /*0930*/  LOP3.LUT R23, R51, 0xff, RZ, 0xc0, !PT ;  /* 0x000000ff33177812 */ /* 0x000fe200078ec0ff */
[----:B------:R-:W-:Y:S02]  /*0940*/  IDP.4A.S8.S8 R50, R40, UR6, RZ ;  /* 0x0000000628327c26 */ /* 0x000fe400080006ff */
[-C--:B------:R-:W-:Y:S02]  /*0950*/  IDP.4A.S8.S8 R21, R34, R40.reuse, RZ ;  /* 0x0000002822157226 */ /* 0x080fe400000006ff */
[----:B------:R-:W-:Y:S02]  /*0960*/  IDP.4A.S8.S8 R48, R33, R40, RZ ;  /* 0x0000002821307226 */ /* 0x000fe400000006ff */
[----:B------:R-:W-:-:S02]  /*0970*/  IDP.4A.S8.S8 R40, R41, UR6, R50 ;  /* 0x0000000629287c26 */ /* 0x000fc40008000632 */
[----:B------:R-:W-:Y:S01]  /*0980*/  IDP.4A.S8.S8 R50, R36, R41, R21 ;  /* 0x0000002924327226 */ /* 0x000fe20000000615 */
[----:B------:R-:W-:Y:S01]  /*0990*/  MOV R21, R31 ;  /* 0x0000001f00157202 */ /* 0x000fe20000000f00 */
[----:B------:R-:W-:Y:S02]  /*09a0*/  IMAD R23, R20, R23, RZ ;  /* 0x0000001714177224 */ /* 0x000fe400078e02ff */
[----:B------:R-:W-:Y:S02]  /*09b0*/  IMAD.MOV.U32 R20, RZ, RZ, R24 ;  /* 0x000000ffff147224 */ /* 0x000fe400078e0018 */
[----:B------:R-:W-:-:S03]  /*09c0*/  IDP.4A.S8.S8 R48, R32, R41, R48 ;  /* 0x0000002920307226 */ /* 0x000fc60000000630 */
[----:B------:R-:W5:Y:S04]  /*09d0*/  LDG.E.U16 R41, desc[UR8][R20.64+-0x24] ;  /* 0xffffdc0814297981 */ /* 0x000f68000c1e1500 */
[----:B------:R0:W5:Y:S01]  /*09e0*/  LDG.E.U16 R44, desc[UR8][R20.64] ;  /* 0x00000008142c7981 */ /* 0x000162000c1e1500 */
[----:B------:R-:W-:-:S04]  /*09f0*/  SHF.R.U32.HI R51, RZ, 0x8, R51 ;  /* 0x00000008ff337819 */ /* 0x000fc80000011633 */
[----:B------:R-:W-:Y:S02]  /*0a00*/  LOP3.LUT R51, R51, 0xffff, RZ, 0xc0, !PT ;  /* 0x0000ffff33337812 */ /* 0x000fe400078ec0ff */
[----:B--2---:R-:W-:-:S04]  /*0a10*/  @P1 SHF.R.U32.HI R22, RZ, 0x2, R22 ;  /* 0x00000002ff161819 */ /* 0x004fc80000011616 */
[----:B------:R-:W-:-:S04]  /*0a20*/  @P1 LOP3.LUT R53, R22, 0x3030, RZ, 0xc0, !PT ;  /* 0x0000303016351812 */ /* 0x000fc800078ec0ff */
[----:B---3--:R-:W-:Y:S01]  /*0a30*/  @P1 LOP3.LUT R53, R53, 0xf0f, R46, 0xf8, !PT ;  /* 0x00000f0f35351812 */ /* 0x008fe200078ef82e */
[----:B------:R-:W-:Y:S01]  /*0a40*/  IMAD R22, R48, R51, RZ ;  /* 0x0000003330167224 */ /* 0x000fe200078e02ff */
[----:B----4-:R-:W-:-:S04]  /*0a50*/  @!P1 LOP3.LUT R53, R47, 0x3f3f, RZ, 0xc0, !PT ;  /* 0x00003f3f2f359812 */ /* 0x010fc800078ec0ff */
[----:B------:R-:W-:-:S04]  /*0a60*/  LOP3.LUT R53, R53, 0xffff, RZ, 0xc0, !PT ;  /* 0x0000ffff35357812 */ /* 0x000fc800078ec0ff */
[----:B------:R-:W-:Y:S02]  /*0a70*/  LOP3.LUT R48, R53, 0xff, RZ, 0xc0, !PT ;  /* 0x000000ff35307812 */ /* 0x000fe400078ec0ff */
[----:B0-----:R-:W-:-:S03]  /*0a80*/  @P1 SHF.R.U32.HI R20, RZ, 0x2, R47 ;  /* 0x00000002ff141819 */ /* 0x001fc6000001162f */
[----:B------:R-:W-:Y:S01]  /*0a90*/  IMAD R48, R45, R48, RZ ;  /* 0x000000302d307224 */ /* 0x000fe200078e02ff */
[----:B------:R-:W-:Y:S02]  /*0aa0*/  SHF.R.U32.HI R45, RZ, 0x8, R53 ;  /* 0x00000008ff2d7819 */ /* 0x000fe40000011635 */
[----:B------:R-:W-:Y:S02]  /*0ab0*/  @P1 LOP3.LUT R21, R20, 0x3030, RZ, 0xc0, !PT ;  /* 0x0000303014151812 */ /* 0x000fe400078ec0ff */
[----:B------:R-:W-:Y:S02]  /*0ac0*/  @P1 SHF.R.U32.HI R20, RZ, 0x4, R46 ;  /* 0x00000004ff141819 */ /* 0x000fe4000001162e */
[----:B------:R-:W-:Y:S02]  /*0ad0*/  LOP3.LUT R45, R45, 0xffff, RZ, 0xc0, !PT ;  /* 0x0000ffff2d2d7812 */ /* 0x000fe400078ec0ff */
[----:B------:R-:W-:Y:S02]  /*0ae0*/  @P1 LOP3.LUT R21, R21, 0xf0f, R20, 0xf8, !PT ;  /* 0x00000f0f15151812 */ /* 0x000fe400078ef814 */
[----:B------:R-:W-:Y:S01]  /*0af0*/  @!P1 LOP3.LUT R21, R46, 0x3f3f, RZ, 0xc0, !PT ;  /* 0x00003f3f2e159812 */ /* 0x000fe200078ec0ff */
[----:B------:R-:W-:Y:S01]  /*0b00*/  IMAD R20, R50, R45, RZ ;  /* 0x0000002d32147224 */ /* 0x000fe200078e02ff */
[----:B------:R-:W-:-:S02]  /*0b10*/  LOP3.LUT R50, R0, 0xffff, RZ, 0xc0, !PT ;  /* 0x0000ffff00327812 */ /* 0x000fc400078ec0ff */
[----:B------:R-:W-:Y:S02]  /*0b20*/  LOP3.LUT R52, R21, 0xffff, RZ, 0xc0, !PT ;  /* 0x0000ffff15347812 */ /* 0x000fe400078ec0ff */
[----:B------:R-:W-:Y:S02]  /*0b30*/  SHF.R.U32.HI R0, RZ, 0x8, R50 ;  /* 0x00000008ff007819 */ /* 0x000fe40000011632 */
[----:B------:R-:W-:Y:S02]  /*0b40*/  LOP3.LUT R50, R50, 0xff, RZ, 0xc0, !PT ;  /* 0x000000ff32327812 */ /* 0x000fe400078ec0ff */
[----:B------:R-:W-:Y:S02]  /*0b50*/  SHF.R.U32.HI R21, RZ, 0x8, R52 ;  /* 0x00000008ff157819 */ /* 0x000fe40000011634 */
[----:B------:R-:W-:Y:S02]  /*0b60*/  LOP3.LUT R52, R52, 0xff, RZ, 0xc0, !PT ;  /* 0x000000ff34347812 */ /* 0x000fe400078ec0ff */
[----:B------:R-:W-:Y:S01]  /*0b70*/  LOP3.LUT R53, R21, 0xffff, RZ, 0xc0, !PT ;  /* 0x0000ffff15357812 */ /* 0x000fe200078ec0ff */
[C---:B------:R-:W-:Y:S01]  /*0b80*/  IMAD R21, R43.reuse, R50, RZ ;  /* 0x000000322b157224 */ /* 0x040fe200078e02ff */
[----:B------:R-:W-:Y:S01]  /*0b90*/  LOP3.LUT R45, R0, 0xffff, RZ, 0xc0, !PT ;  /* 0x0000ffff002d7812 */ /* 0x000fe200078ec0ff */
[----:B------:R-:W-:-:S02]  /*0ba0*/  IMAD R51, R43, R52, RZ ;  /* 0x000000342b337224 */ /* 0x000fc400078e02ff */
[C---:B------:R-:W-:Y:S01]  /*0bb0*/  IMAD R43, R40.reuse, R53, RZ ;  /* 0x00000035282b7224 */ /* 0x040fe200078e02ff */
[----:B------:R-:W-:Y:S01]  /*0bc0*/  I2FP.F32.S32 R21, R21 ;  /* 0x0000001500157245 */ /* 0x000fe20000201400 */
[----:B------:R-:W-:Y:S01]  /*0bd0*/  IMAD R50, R40, R45, RZ ;  /* 0x0000002d28327224 */ /* 0x000fe200078e02ff */
[----:B------:R-:W-:Y:S01]  /*0be0*/  I2FP.F32.S32 R53, R23 ;  /* 0x0000001700357245 */ /* 0x000fe20000201400 */
[----:B------:R-:W2:Y:S01]  /*0bf0*/  @P1 LDG.E.U16 R52, desc[UR8][R14.64] ;  /* 0x000000080e341981 */ /* 0x000ea2000c1e1500 */
[----:B------:R-:W-:Y:S02]  /*0c00*/  I2FP.F32.S32 R23, R48 ;  /* 0x0000003000177245 */ /* 0x000fe40000201400 */
[----:B------:R-:W-:Y:S01]  /*0c10*/  I2FP.F32.S32 R48, R22 ;  /* 0x0000001600307245 */ /* 0x000fe20000201400 */
[----:B-----5:R-:W-:Y:S01]  /*0c20*/  HADD2.F32 R0, -RZ, R41.H0_H0 ;  /* 0x20000029ff007230 */ /* 0x020fe20000004100 */
[----:B------:R-:W-:Y:S01]  /*0c30*/  I2FP.F32.S32 R41, R51 ;  /* 0x0000003300297245 */ /* 0x000fe20000201400 */
[----:B------:R-:W-:-:S03]  /*0c40*/  HADD2.F32 R45, -RZ, R44.H0_H0 ;  /* 0x2000002cff2d7230 */ /* 0x000fc60000004100 */
[C---:B------:R-:W-:Y:S01]  /*0c50*/  FFMA R22, R0.reuse, R21, RZ ;  /* 0x0000001500167223 */ /* 0x040fe200000000ff */
[----:B------:R-:W-:Y:S01]  /*0c60*/  I2FP.F32.S32 R21, R20 ;  /* 0x0000001400157245 */ /* 0x000fe20000201400 */
[C---:B------:R-:W-:Y:S01]  /*0c70*/  FFMA R44, R0.reuse, R23, RZ ;  /* 0x00000017002c7223 */ /* 0x040fe200000000ff */
[C---:B------:R-:W-:Y:S01]  /*0c80*/  FFMA R40, R0.reuse, R53, RZ ;  /* 0x0000003500287223 */ /* 0x040fe200000000ff */
[----:B------:R-:W-:Y:S01]  /*0c90*/  FFMA R0, R0, R41, RZ ;  /* 0x0000002900007223 */ /* 0x000fe200000000ff */
[----:B------:R-:W-:Y:S01]  /*0ca0*/  I2FP.F32.S32 R41, R50 ;  /* 0x0000003200297245 */ /* 0x000fe20000201400 */
[----:B------:R-:W-:Y:S01]  /*0cb0*/  FFMA R44, R45, R21, R44 ;  /* 0x000000152d2c7223 */ /* 0x000fe2000000002c */
[----:B------:R-:W-:-:S04]  /*0cc0*/  IMAD.WIDE R20, R25, 0x24, R2 ;  /* 0x0000002419147825 */ /* 0x000fc800078e0202 */
[----:B------:R-:W-:Y:S01]  /*0cd0*/  FFMA R41, R45, R41, R22 ;  /* 0x000000292d297223 */ /* 0x000fe20000000016 */
[----:B------:R-:W-:Y:S02]  /*0ce0*/  IADD3 R22, P2, PT, R39, R20, RZ ;  /* 0x0000001427167210 */ /* 0x000fe40007f5e0ff */
[----:B------:R-:W-:Y:S01]  /*0cf0*/  I2FP.F32.S32 R43, R43 ;  /* 0x0000002b002b7245 */ /* 0x000fe20000201400 */
[C---:B------:R-:W-:Y:S01]  /*0d00*/  FFMA R40, R45.reuse, R48, R40 ;  /* 0x000000302d287223 */ /* 0x040fe20000000028 */
[----:B------:R-:W3:Y:S01]  /*0d10*/  LDG.E.U16 R53, desc[UR8][R20.64+0x24] ;  /* 0x0000240814357981 */ /* 0x000ee2000c1e1500 */
[----:B------:R-:W-:Y:S02]  /*0d20*/  IMAD.X R23, RZ, RZ, R21, P2 ;  /* 0x000000ffff177224 */ /* 0x000fe400010e0615 */
[----:B------:R-:W-:-:S03]  /*0d30*/  FFMA R45, R45, R43, R0 ;  /* 0x0000002b2d2d7223 */ /* 0x000fc60000000000 */
[----:B------:R-:W4:Y:S04]  /*0d40*/  LDG.E R50, desc[UR8][R22.64+0x14] ;  /* 0x0000140816327981 */ /* 0x000f28000c1e1900 */
[----:B------:R-:W5:Y:S01]  /*0d50*/  LDG.E R0, desc[UR8][R22.64+0x4] ;  /* 0x0000040816007981 */ /* 0x000f62000c1e1900 */
[----:B------:R-:W-:-:S03]  /*0d60*/  @!P0 PRMT R43, R42, 0x7610, R43 ;  /* 0x000076102a2b8816 */ /* 0x000fc6000000002b */
[----:B------:R-:W3:Y:S01]  /*0d70*/  LDG.E R48, desc[UR8][R22.64+0x38] ;  /* 0x0000380816307981 */ /* 0x000ee2000c1e1900 */
[----:B------:R-:W-:Y:S02]  /*0d80*/  @P0 PRMT R43, R42, 0x7610, R43 ;  /* 0x000076102a2b0816 */ /* 0x000fe4000000002b */
[C---:B------:R-:W-:Y:S01]  /*0d90*/  @!P0 PRMT R42, R49.reuse, 0x7610, R42 ;  /* 0x00007610312a8816 */ /* 0x040fe2000000002a */
[----:B------:R0:W3:Y:S03]  /*0da0*/  LDG.E R51, desc[UR8][R22.64+0x28] ;  /* 0x0000280816337981 */ /* 0x0000e6000c1e1900 */
[----:B------:R-:W-:Y:S02]  /*0db0*/  @P0 PRMT R42, R49, 0x7610, R42 ;  /* 0x00007610312a0816 */ /* 0x000fe4000000002a */
[----:B------:R1:W3:Y:S01]  /*0dc0*/  LDG.E R49, desc[UR8][R18.64] ;  /* 0x0000000812317981 */ /* 0x0002e2000c1e1900 */
[----:B--2---:R-:W-:-:S04]  /*0dd0*/  @P1 SHF.R.U32.HI R52, RZ, 0x2, R52 ;  /* 0x00000002ff341819 */ /* 0x004fc80000011634 */
[----:B------:R-:W-:-:S04]  /*0de0*/  @P1 LOP3.LUT R52, R52, 0x3030, RZ, 0xc0, !PT ;  /* 0x0000303034341812 */ /* 0x000fc800078ec0ff */
[----:B0-----:R-:W-:Y:S02]  /*0df0*/  @P1 LOP3.LUT R22, R52, 0xf0f, R43, 0xf8, !PT ;  /* 0x00000f0f34161812 */ /* 0x001fe400078ef82b */
[----:B------:R-:W-:Y:S01]  /*0e00*/  @!P1 LOP3.LUT R22, R42, 0x3f3f, RZ, 0xc0, !PT ;  /* 0x00003f3f2a169812 */ /* 0x000fe200078ec0ff */
[----:B------:R0:W2:Y:S03]  /*0e10*/  LDG.E.U16 R52, desc[UR8][R20.64] ;  /* 0x0000000814347981 */ /* 0x0000a6000c1e1500 */
[----:B-1----:R-:W-:-:S04]  /*0e20*/  LOP3.LUT R18, R22, 0xffff, RZ, 0xc0, !PT ;  /* 0x0000ffff16127812 */ /* 0x002fc800078ec0ff */
[----:B------:R-:W-:Y:S01]  /*0e30*/  LOP3.LUT R22, R18, 0xff, RZ, 0xc0, !PT ;  /* 0x000000ff12167812 */ /* 0x000fe200078ec0ff */
[----:B----4-:R-:W-:Y:S02]  /*0e40*/  IDP.4A.S8.S8 R23, R35, R50, RZ ;  /* 0x0000003223177226 */ /* 0x010fe400000006ff */
[----:B0-----:R-:W-:Y:S02]  /*0e50*/  IDP.4A.S8.S8 R21, R50, UR6, RZ ;  /* 0x0000000632157c26 */ /* 0x001fe400080006ff */
[----:B-----5:R-:W-:Y:S02]  /*0e60*/  IDP.4A.S8.S8 R23, R38, R0, R23 ;  /* 0x0000000026177226 */ /* 0x020fe40000000617 */
[----:B------:R-:W-:Y:S02]  /*0e70*/  IDP.4A.S8.S8 R50, R30, R50, RZ ;  /* 0x000000321e327226 */ /* 0x000fe400000006ff */
[----:B------:R-:W-:Y:S01]  /*0e80*/  IMAD R19, R23, R22, RZ ;  /* 0x0000001617137224 */ /* 0x000fe200078e02ff */
[----:B------:R-:W-:Y:S01]  /*0e90*/  SHF.R.U32.HI R22, RZ, 0x8, R18 ;  /* 0x00000008ff167819 */ /* 0x000fe20000011612 */
[----:B------:R-:W-:-:S02]  /*0ea0*/  IDP.4A.S8.S8 R18, R0, UR6, R21 ;  /* 0x0000000600127c26 */ /* 0x000fc40008000615 */
[----:B------:R-:W-:Y:S02]  /*0eb0*/  IDP.4A.S8.S8 R21, R37, R0, R50 ;  /* 0x0000000025157226 */ /* 0x000fe40000000632 */
[----:B------:R-:W4:Y:S01]  /*0ec0*/  @P1 LDG.E.U16 R0, desc[UR8][R12.64] ;  /* 0x000000080c001981 */ /* 0x000f22000c1e1500 */
[----:B---3--:R-:W-:Y:S01]  /*0ed0*/  IDP.4A.S8.S8 R23, R33, R48, RZ ;  /* 0x0000003021177226 */ /* 0x008fe200000006ff */
[----:B------:R-:W-:-:S03]  /*0ee0*/  LOP3.LUT R22, R22, 0xffff, RZ, 0xc0, !PT ;  /* 0x0000ffff16167812 */ /* 0x000fc600078ec0ff */
[--C-:B------:R-:W-:Y:S01]  /*0ef0*/  IDP.4A.S8.S8 R20, R32, R51, R23.reuse ;  /* 0x0000003320147226 */ /* 0x100fe20000000617 */
[----:B------:R-:W-:-:S03]  /*0f00*/  @P1 PRMT R23, R47, 0x7610, R23 ;  /* 0x000076102f171816 */ /* 0x000fc60000000017 */
[----:B------:R-:W-:Y:S01]  /*0f10*/  IMAD R20, R20, R22, RZ ;  /* 0x0000001614147224 */ /* 0x000fe200078e02ff */
[C---:B------:R-:W-:Y:S02]  /*0f20*/  @P1 PRMT R22, R46.reuse, 0x7610, R22 ;  /* 0x000076102e161816 */ /* 0x040fe40000000016 */
[----:B------:R-:W-:Y:S02]  /*0f30*/  @!P1 PRMT R23, R47, 0x7610, R23 ;  /* 0x000076102f179816 */ /* 0x000fe40000000017 */
[----:B------:R-:W-:Y:S02]  /*0f40*/  @!P1 PRMT R22, R46, 0x7610, R22 ;  /* 0x000076102e169816 */ /* 0x000fe40000000016 */
[----:B------:R-:W-:Y:S01]  /*0f50*/  I2FP.F32.S32 R19, R19 ;  /* 0x0000001300137245 */ /* 0x000fe20000201400 */
[----:B------:R-:W-:Y:S01]  /*0f60*/  HADD2.F32 R53, -RZ, R53.H0_H0 ;  /* 0x20000035ff357230 */ /* 0x000fe20000004100 */
[----:B----4-:R-:W-:-:S04]  /*0f70*/  @P1 SHF.R.U32.HI R0, RZ, 0x2, R0 ;  /* 0x00000002ff001819 */ /* 0x010fc80000011600 */
[----:B------:R-:W-:Y:S01]  /*0f80*/  @P1 LOP3.LUT R47, R0, 0x3030, RZ, 0xc0, !PT ;  /* 0x00003030002f1812 */ /* 0x000fe200078ec0ff */
[----:B--2---:R-:W-:-:S03]  /*0f90*/  HADD2.F32 R0, -RZ, R52.H0_H0 ;  /* 0x20000034ff007230 */ /* 0x004fc60000004100 */
[----:B------:R-:W-:Y:S02]  /*0fa0*/  @P1 LOP3.LUT R46, R47, 0xf0f, R22, 0xf8, !PT ;  /* 0x00000f0f2f2e1812 */ /* 0x000fe400078ef816 */
[----:B------:R-:W-:Y:S02]  /*0fb0*/  @!P1 LOP3.LUT R46, R23, 0x3f3f, RZ, 0xc0, !PT ;  /* 0x00003f3f172e9812 */ /* 0x000fe400078ec0ff */
[----:B------:R-:W-:Y:S01]  /*0fc0*/  I2FP.F32.S32 R47, R20 ;  /* 0x00000014002f7245 */ /* 0x000fe20000201400 */
[----:B------:R-:W-:Y:S01]  /*0fd0*/  FFMA R20, R0, R19, RZ ;  /* 0x0000001300147223 */ /* 0x000fe200000000ff */
[----:B------:R-:W-:-:S03]  /*0fe0*/  LOP3.LUT R50, R46, 0xffff, RZ, 0xc0, !PT ;  /* 0x0000ffff2e327812 */ /* 0x000fc600078ec0ff */
[----:B------:R-:W-:Y:S01]  /*0ff0*/  FFMA R46, R53, R47, R20 ;  /* 0x0000002f352e7223 */ /* 0x000fe20000000014 */
[----:B------:R-:W-:-:S05]  /*1000*/  LOP3.LUT R20, R50, 0xff, RZ, 0xc0, !PT ;  /* 0x000000ff32147812 */ /* 0x000fca00078ec0ff */
[----:B------:R-:W-:Y:S01]  /*1010*/  IMAD R19, R21, R20, RZ ;  /* 0x0000001415137224 */ /* 0x000fe200078e02ff */
[----:B------:R-:W-:Y:S01]  /*1020*/  SHF.R.U32.HI R20, RZ, 0x8, R50 ;  /* 0x00000008ff147819 */ /* 0x000fe20000011632 */
[----:B------:R-:W-:Y:S01]  /*1030*/  IDP.4A.S8.S8 R21, R34, R48, RZ ;  /* 0x0000003022157226 */ /* 0x000fe200000006ff */
[----:B------:R-:W2:Y:S02]  /*1040*/  @P1 LDG.E.U16 R50, desc[UR8][R14.64] ;  /* 0x000000080e321981 */ /* 0x000ea4000c1e1500 */
[----:B------:R-:W-:Y:S01]  /*1050*/  LOP3.LUT R47, R20, 0xffff, RZ, 0xc0, !PT ;  /* 0x0000ffff142f7812 */ /* 0x000fe200078ec0ff */
[----:B------:R-:W-:-:S04]  /*1060*/  IDP.4A.S8.S8 R20, R36, R51, R21 ;  /* 0x0000003324147226 */ /* 0x000fc80000000615 */
[----:B------:R-:W-:Y:S01]  /*1070*/  IMAD R20, R20, R47, RZ ;  /* 0x0000002f14147224 */ /* 0x000fe200078e02ff */
        /* <DEDUP_REMOVED lines=17> */
[----:B------:R-:W-:Y:S01]  /*1190*/  I2FP.F32.S32 R21, R48 ;  /* 0x0000003000157245 */ /* 0x000fe20000201400 */
[C---:B------:R-:W-:Y:S01]  /*11a0*/  FFMA R19, R0.reuse, R19, RZ ;  /* 0x0000001300137223 */ /* 0x040fe200000000ff */
[----:B------:R-:W-:Y:S01]  /*11b0*/  I2FP.F32.S32 R20, R20 ;  /* 0x0000001400147245 */ /* 0x000fe20000201400 */
[----:B------:R-:W-:-:S04]  /*11c0*/  FFMA R48, R0, R47, RZ ;  /* 0x0000002f00307223 */ /* 0x000fc800000000ff */
[C---:B------:R-:W-:Y:S01]  /*11d0*/  FFMA R47, R53.reuse, R21, R48 ;  /* 0x00000015352f7223 */ /* 0x040fe20000000030 */
        /* <DEDUP_REMOVED lines=15> */
[----:B------:R-:W-:Y:S01]  /*12d0*/  HADD2.F32 R52, -RZ, R49.H1_H1 ;  /* 0x30000031ff347230 */ /* 0x000fe20000004100 */
[----:B------:R-:W3:Y:S01]  /*12e0*/  @P1 LDG.E.U16 R51, desc[UR8][R14.64] ;  /* 0x000000080e331981 */ /* 0x000ee2000c1e1500 */
[----:B------:R-:W-:Y:S01]  /*12f0*/  FFMA R0, R0, R21, RZ ;  /* 0x0000001500007223 */ /* 0x000fe200000000ff */
[----:B------:R-:W-:-:S05]  /*1300*/  I2FP.F32.S32 R18, R18 ;  /* 0x0000001200127245 */ /* 0x000fca0000201400 */
[----:B------:R-:W-:Y:S01]  /*1310*/  FFMA R53, R53, R18, R0 ;  /* 0x0000001235357223 */ /* 0x000fe20000000000 */
[----:B------:R-:W-:Y:S01]  /*1320*/  IMAD.WIDE R18, R29, 0x24, R2 ;  /* 0x000000241d127825 */ /* 0x000fe200078e0202 */
[----:B------:R0:W4:Y:S02]  /*1330*/  LDG.E R0, desc[UR8][R16.64] ;  /* 0x0000000810007981 */ /* 0x000124000c1e1900 */
[----:B------:R-:W-:Y:S01]  /*1340*/  IADD3 R20, P0, PT, R39, R18, RZ ;  /* 0x0000001227147210 */ /* 0x000fe20007f1e0ff */
[----:B------:R-:W-:-:S04]  /*1350*/  HADD2.F32 R49, -RZ, R49.H0_H0 ;  /* 0x20000031ff317230 */ /* 0x000fc80000004100 */
[----:B------:R-:W-:Y:S02]  /*1360*/  IMAD.X R21, RZ, RZ, R19, P0 ;  /* 0x000000ffff157224 */ /* 0x000fe400000e0613 */
[----:B0-----:R-:W-:Y:S01]  /*1370*/  FMUL R17, R45, R52 ;  /* 0x000000342d117220 */ /* 0x001fe20000400000 */
[----:B------:R-:W-:Y:S01]  /*1380*/  FMUL R14, R52, R53 ;  /* 0x00000035340e7220 */ /* 0x000fe20000400000 */
[----:B------:R-:W5:Y:S02]  /*1390*/  LDG.E.U16 R45, desc[UR8][R18.64] ;  /* 0x00000008122d7981 */ /* 0x000f64000c1e1500 */
[----:B------:R-:W-:Y:S02]  /*13a0*/  FFMA R44, R44, R49, -R17 ;  /* 0x000000312c2c7223 */ /* 0x000fe40000000811 */
[----:B------:R-:W3:Y:S04]  /*13b0*/  LDG.E R17, desc[UR8][R20.64+0x14] ;  /* 0x0000140814117981 */ /* 0x000ee8000c1e1900 */
[----:B------:R-:W4:Y:S04]  /*13c0*/  LDG.E R16, desc[UR8][R20.64+0x4] ;  /* 0x0000040814107981 */ /* 0x000f28000c1e1900 */
[----:B------:R-:W5:Y:S04]  /*13d0*/  LDG.E R15, desc[UR8][R20.64+0x38] ;  /* 0x00003808140f7981 */ /* 0x000f68000c1e1900 */
[----:B------:R-:W5:Y:S01]  /*13e0*/  LDG.E R53, desc[UR8][R20.64+0x28] ;  /* 0x0000280814357981 */ /* 0x000f62000c1e1900 */
[----:B------:R-:W-:-:S03]  /*13f0*/  FFMA R48, R49, R48, -R14 ;  /* 0x0000003031307223 */ /* 0x000fc6000000080e */
[----:B------:R3:W5:Y:S01]  /*1400*/  LDG.E.U16 R18, desc[UR8][R18.64+0x24] ;  /* 0x0000240812127981 */ /* 0x000762000c1e1500 */
[----:B------:R-:W-:Y:S01]  /*1410*/  FADD R9, R44, R9 ;  /* 0x000000092c097221 */ /* 0x000fe20000000000 */
        /* <DEDUP_REMOVED lines=8> */
[----:B---3--:R-:W-:-:S04]  /*14a0*/  IDP.4A.S8.S8 R19, R35, R17, RZ ;  /* 0x0000001123137226 */ /* 0x008fc800000006ff */
[----:B----4-:R-:W-:-:S04]  /*14b0*/  IDP.4A.S8.S8 R19, R38, R16, R19 ;  /* 0x0000001026137226 */ /* 0x010fc80000000613 */
[----:B------:R-:W-:Y:S02]  /*14c0*/  IMAD R44, R19, R44, RZ ;  /* 0x0000002c132c7224 */ /* 0x000fe400078e02ff */
[----:B-----5:R-:W-:-:S04]  /*14d0*/  IDP.4A.S8.S8 R19, R33, R15, RZ ;  /* 0x0000000f21137226 */ /* 0x020fc800000006ff */
[----:B------:R-:W-:Y:S02]  /*14e0*/  IDP.4A.S8.S8 R19, R32, R53, R19 ;  /* 0x0000003520137226 */ /* 0x000fe40000000613 */
[----:B------:R-:W-:Y:S02]  /*14f0*/  IDP.4A.S8.S8 R21, R17, UR6, RZ ;  /* 0x0000000611157c26 */ /* 0x000fe400080006ff */
[----:B------:R-:W-:Y:S02]  /*1500*/  IMAD R19, R19, R14, RZ ;  /* 0x0000000e13137224 */ /* 0x000fe400078e02ff */
[----:B------:R-:W-:Y:S02]  /*1510*/  IDP.4A.S8.S8 R14, R30, R17, RZ ;  /* 0x000000111e0e7226 */ /* 0x000fe400000006ff */
[----:B------:R-:W-:Y:S02]  /*1520*/  IDP.4A.S8.S8 R17, R16, UR6, R21 ;  /* 0x0000000610117c26 */ /* 0x000fe40008000615 */
[----:B------:R-:W-:-:S02]  /*1530*/  IDP.4A.S8.S8 R16, R37, R16, R14 ;  /* 0x0000001025107226 */ /* 0x000fc4000000060e */
[----:B------:R-:W2:Y:S01]  /*1540*/  @P1 LDG.E.U16 R14, desc[UR8][R12.64] ;  /* 0x000000080c0e1981 */ /* 0x000ea2000c1e1500 */
[----:B------:R-:W-:-:S03]  /*1550*/  I2FP.F32.S32 R19, R19 ;  /* 0x0000001300137245 */ /* 0x000fc60000201400 */
[----:B------:R-:W3:Y:S01]  /*1560*/  @P1 LDG.E.U16 R12, desc[UR8][R12.64] ;  /* 0x000000080c0c1981 */ /* 0x000ee2000c1e1500 */
[----:B--2---:R-:W-:-:S04]  /*1570*/  @P1 SHF.R.U32.HI R14, RZ, 0x2, R14 ;  /* 0x00000002ff0e1819 */ /* 0x004fc8000001160e */
[----:B------:R-:W-:Y:S01]  /*1580*/  @P1 LOP3.LUT R21, R14, 0x3030, RZ, 0xc0, !PT ;  /* 0x000030300e151812 */ /* 0x000fe200078ec0ff */
[----:B------:R-:W-:Y:S01]  /*1590*/  HADD2.F32 R14, -RZ, R45.H0_H0 ;  /* 0x2000002dff0e7230 */ /* 0x000fe20000004100 */
[----:B------:R-:W-:Y:S02]  /*15a0*/  I2FP.F32.S32 R45, R44 ;  /* 0x0000002c002d7245 */ /* 0x000fe40000201400 */
[----:B------:R-:W-:Y:S02]  /*15b0*/  @P1 LOP3.LUT R20, R21, 0xf0f, R22, 0xf8, !PT ;  /* 0x00000f0f15141812 */ /* 0x000fe400078ef816 */
[----:B------:R-:W-:Y:S01]  /*15c0*/  @!P1 LOP3.LUT R20, R23, 0x3f3f, RZ, 0xc0, !PT ;  /* 0x00003f3f17149812 */ /* 0x000fe200078ec0ff */
[----:B------:R-:W-:Y:S02]  /*15d0*/  HADD2.F32 R21, -RZ, R18.H0_H0 ;  /* 0x20000012ff157230 */ /* 0x000fe40000004100 */
[----:B------:R-:W-:Y:S01]  /*15e0*/  FFMA R18, R14, R45, RZ ;  /* 0x0000002d0e127223 */ /* 0x000fe200000000ff */
[----:B------:R-:W-:-:S03]  /*15f0*/  LOP3.LUT R20, R20, 0xffff, RZ, 0xc0, !PT ;  /* 0x0000ffff14147812 */ /* 0x000fc600078ec0ff */
[----:B------:R-:W-:Y:S01]  /*1600*/  FFMA R18, R21, R19, R18 ;  /* 0x0000001315127223 */ /* 0x000fe20000000012 */
[----:B------:R-:W-:Y:S01]  /*1610*/  LOP3.LUT R19, R20, 0xff, RZ, 0xc0, !PT ;  /* 0x000000ff14137812 */ /* 0x000fe200078ec0ff */
[----:B------:R-:W-:-:S04]  /*1620*/  IDP.4A.S8.S8 R44, R34, R15, RZ ;  /* 0x0000000f222c7226 */ /* 0x000fc800000006ff */
[----:B------:R-:W-:Y:S01]  /*1630*/  IMAD R16, R16, R19, RZ ;  /* 0x0000001310107224 */ /* 0x000fe200078e02ff */
[----:B------:R-:W-:Y:S01]  /*1640*/  SHF.R.U32.HI R19, RZ, 0x8, R20 ;  /* 0x00000008ff137819 */ /* 0x000fe20000011614 */
[----:B------:R-:W-:Y:S01]  /*1650*/  IDP.4A.S8.S8 R20, R15, UR6, RZ ;  /* 0x000000060f147c26 */ /* 0x000fe200080006ff */
[----:B------:R-:W-:Y:S02]  /*1660*/  @P1 LOP3.LUT R15, R42, 0xffff, RZ, 0xc0, !PT ;  /* 0x0000ffff2a0f1812 */ /* 0x000fe400078ec0ff */
[----:B------:R-:W-:Y:S01]  /*1670*/  LOP3.LUT R50, R19, 0xffff, RZ, 0xc0, !PT ;  /* 0x0000ffff13327812 */ /* 0x000fe200078ec0ff */
[----:B------:R-:W-:Y:S02]  /*1680*/  IDP.4A.S8.S8 R19, R36, R53, R44 ;  /* 0x0000003524137226 */ /* 0x000fe4000000062c */
[----:B------:R-:W-:Y:S01]  /*1690*/  IDP.4A.S8.S8 R53, R53, UR6, R20 ;  /* 0x0000000635357c26 */ /* 0x000fe20008000614 */
[----:B------:R-:W-:Y:S02]  /*16a0*/  @P1 SHF.R.U32.HI R20, RZ, 0x2, R15 ;  /* 0x00000002ff141819 */ /* 0x000fe4000001160f */
[----:B------:R-:W-:-:S02]  /*16b0*/  @P1 LOP3.LUT R15, R43, 0xffff, RZ, 0xc0, !PT ;  /* 0x0000ffff2b0f1812 */ /* 0x000fc400078ec0ff */
        /* <DEDUP_REMOVED lines=8> */
[----:B------:R-:W-:-:S03]  /*1740*/  LOP3.LUT R44, R15, 0xffff, RZ, 0xc0, !PT ;  /* 0x0000ffff0f2c7812 */ /* 0x000fc600078ec0ff */
[----:B------:R-:W-:Y:S01]  /*1750*/  IMAD R20, R17, R20, RZ ;  /* 0x0000001411147224 */ /* 0x000fe200078e02ff */
[----:B------:R-:W-:Y:S01]  /*1760*/  I2FP.F32.S32 R15, R16 ;  /* 0x00000010000f7245 */ /* 0x000fe20000201400 */
[----:B------:R-:W-:-:S03]  /*1770*/  IMAD R44, R53, R44, RZ ;  /* 0x0000002c352c7224 */ /* 0x000fc600078e02ff */
[----:B------:R-:W-:Y:S01]  /*1780*/  I2FP.F32.S32 R45, R20 ;  /* 0x00000014002d7245 */ /* 0x000fe20000201400 */
[C---:B------:R-:W-:Y:S01]  /*1790*/  FFMA R15, R14.reuse, R15, RZ ;  /* 0x0000000f0e0f7223 */ /* 0x040fe200000000ff */
[----:B------:R-:W-:Y:S02]  /*17a0*/  I2FP.F32.S32 R20, R19 ;  /* 0x0000001300147245 */ /* 0x000fe40000201400 */
[----:B------:R-:W-:Y:S01]  /*17b0*/  I2FP.F32.S32 R19, R44 ;  /* 0x0000002c00137245 */ /* 0x000fe20000201400 */
[----:B------:R-:W-:Y:S02]  /*17c0*/  FFMA R16, R14, R45, RZ ;  /* 0x0000002d0e107223 */ /* 0x000fe400000000ff */
[----:B------:R-:W-:Y:S01]  /*17d0*/  FFMA R20, R21, R20, R15 ;  /* 0x0000001415147223 */ /* 0x000fe2000000000f */
[----:B------:R-:W-:Y:S01]  /*17e0*/  @P1 LOP3.LUT R15, R23, 0xffff, RZ, 0xc0, !PT ;  /* 0x0000ffff170f1812 */ /* 0x000fe200078ec0ff */
[----:B------:R-:W-:-:S03]  /*17f0*/  FFMA R19, R21, R19, R16 ;  /* 0x0000001315137223 */ /* 0x000fc60000000010 */
        /* <DEDUP_REMOVED lines=16> */
[----:B------:R-:W-:-:S03]  /*1900*/  IMAD.WIDE R14, R27, 0x24, R2 ;  /* 0x000000241b0e7825 */ /* 0x000fc600078e0202 */
[----:B------:R-:W-:Y:S01]  /*1910*/  IADD3 R16, P0, PT, R39, R14, RZ ;  /* 0x0000000e27107210 */ /* 0x000fe20007f1e0ff */
[----:B------:R-:W-:Y:S01]  /*1920*/  HADD2.F32 R44, -RZ, R0.H1_H1 ;  /* 0x30000000ff2c7230 */ /* 0x000fe20000004100 */
[----:B------:R-:W2:Y:S02]  /*1930*/  LDG.E.U16 R13, desc[UR8][R14.64] ;  /* 0x000000080e0d7981 */ /* 0x000ea4000c1e1500 */
[----:B------:R-:W-:-:S05]  /*1940*/  IADD3.X R17, PT, PT, RZ, R15, RZ, P0, !PT ;  /* 0x0000000fff117210 */ /* 0x000fca00007fe4ff */
[----:B------:R-:W4:Y:S01]  /*1950*/  LDG.E R45, desc[UR8][R16.64+0x14] ;  /* 0x00001408102d7981 */ /* 0x000f22000c1e1900 */
[----:B------:R-:W-:-:S03]  /*1960*/  HADD2.F32 R39, -RZ, R0.H0_H0 ;  /* 0x20000000ff277230 */ /* 0x000fc60000004100 */
[----:B------:R-:W5:Y:S04]  /*1970*/  LDG.E R50, desc[UR8][R16.64+0x4] ;  /* 0x0000040810327981 */ /* 0x000f68000c1e1900 */
[----:B------:R-:W2:Y:S04]  /*1980*/  LDG.E R0, desc[UR8][R16.64+0x38] ;  /* 0x0000380810007981 */ /* 0x000ea8000c1e1900 */
[----:B------:R-:W2:Y:S01]  /*1990*/  LDG.E R53, desc[UR8][R16.64+0x28] ;  /* 0x0000280810357981 */ /* 0x000ea2000c1e1900 */
[----:B------:R-:W-:-:S04]  /*19a0*/  FMUL R41, R41, R44 ;  /* 0x0000002c29297220 */ /* 0x000fc80000400000 */
[----:B------:R-:W-:Y:S02]  /*19b0*/  FFMA R41, R40, R39, -R41 ;  /* 0x0000002728297223 */ /* 0x000fe40000000829 */
[----:B------:R0:W2:Y:S01]  /*19c0*/  LDG.E.U16 R40, desc[UR8][R14.64+0x24] ;  /* 0x000024080e287981 */ /* 0x0000a2000c1e1500 */
[----:B------:R-:W-:Y:S01]  /*19d0*/  FMUL R47, R44, R47 ;  /* 0x0000002f2c2f7220 */ /* 0x000fe20000400000 */
[----:B------:R-:W-:-:S03]  /*19e0*/  @P1 SHF.R.U32.HI R51, RZ, 0x2, R51 ;  /* 0x00000002ff331819 */ /* 0x000fc60000011633 */
[----:B------:R-:W-:Y:S01]  /*19f0*/  FFMA R47, R39, R46, -R47 ;  /* 0x0000002e272f7223 */ /* 0x000fe2000000082f */
[----:B------:R-:W-:Y:S02]  /*1a00*/  @P1 LOP3.LUT R46, R51, 0x3030, RZ, 0xc0, !PT ;  /* 0x00003030332e1812 */ /* 0x000fe400078ec0ff */
[----:B------:R-:W-:Y:S02]  /*1a10*/  @P1 LOP3.LUT R51, R23, 0xffff, RZ, 0xc0, !PT ;  /* 0x0000ffff17331812 */ /* 0x000fe400078ec0ff */
[----:B------:R-:W-:Y:S02]  /*1a20*/  @P1 LOP3.LUT R46, R46, 0xf0f, R43, 0xf8, !PT ;  /* 0x00000f0f2e2e1812 */ /* 0x000fe400078ef82b */
[C---:B------:R-:W-:Y:S02]  /*1a30*/  @!P1 LOP3.LUT R46, R42.reuse, 0x3f3f, RZ, 0xc0, !PT ;  /* 0x00003f3f2a2e9812 */ /* 0x040fe400078ec0ff */
[----:B------:R-:W-:Y:S02]  /*1a40*/  @P1 LOP3.LUT R42, R42, 0xffff, RZ, 0xc0, !PT ;  /* 0x0000ffff2a2a1812 */ /* 0x000fe400078ec0ff */
[----:B0-----:R-:W-:-:S02]  /*1a50*/  @P1 SHF.R.U32.HI R14, RZ, 0x2, R51 ;  /* 0x00000002ff0e1819 */ /* 0x001fc40000011633 */
[----:B------:R-:W-:Y:S02]  /*1a60*/  @P1 LOP3.LUT R51, R22, 0xffff, RZ, 0xc0, !PT ;  /* 0x0000ffff16331812 */ /* 0x000fe400078ec0ff */
[----:B------:R-:W-:Y:S02]  /*1a70*/  @P1 SHF.R.U32.HI R42, RZ, 0x2, R42 ;  /* 0x00000002ff2a1819 */ /* 0x000fe4000001162a */
[----:B------:R-:W-:Y:S02]  /*1a80*/  @P1 LOP3.LUT R15, R43, 0xffff, RZ, 0xc0, !PT ;  /* 0x0000ffff2b0f1812 */ /* 0x000fe400078ec0ff */
[----:B------:R-:W-:Y:S02]  /*1a90*/  @P1 SHF.R.U32.HI R51, RZ, 0x4, R51 ;  /* 0x00000004ff331819 */ /* 0x000fe40000011633 */
[----:B------:R-:W-:Y:S02]  /*1aa0*/  @P1 LOP3.LUT R14, R14, 0x3030, RZ, 0xc0, !PT ;  /* 0x000030300e0e1812 */ /* 0x000fe400078ec0ff */
[----:B------:R-:W-:-:S02]  /*1ab0*/  @P1 SHF.R.U32.HI R15, RZ, 0x4, R15 ;  /* 0x00000004ff0f1819 */ /* 0x000fc4000001160f */
[----:B------:R-:W-:Y:S02]  /*1ac0*/  @P1 LOP3.LUT R42, R42, 0x3030, RZ, 0xc0, !PT ;  /* 0x000030302a2a1812 */ /* 0x000fe400078ec0ff */
[----:B---3--:R-:W-:Y:S02]  /*1ad0*/  @P1 SHF.R.U32.HI R12, RZ, 0x2, R12 ;  /* 0x00000002ff0c1819 */ /* 0x008fe4000001160c */
[----:B------:R-:W-:Y:S02]  /*1ae0*/  @P1 LOP3.LUT R14, R14, 0xf0f, R51, 0xf8, !PT ;  /* 0x00000f0f0e0e1812 */ /* 0x000fe400078ef833 */
[----:B------:R-:W-:Y:S02]  /*1af0*/  @P1 LOP3.LUT R15, R42, 0xf0f, R15, 0xf8, !PT ;  /* 0x00000f0f2a0f1812 */ /* 0x000fe400078ef80f */
[----:B------:R-:W-:Y:S02]  /*1b00*/  @!P1 LOP3.LUT R15, R43, 0x3f3f, RZ, 0xc0, !PT ;  /* 0x00003f3f2b0f9812 */ /* 0x000fe400078ec0ff */
[----:B------:R-:W-:-:S02]  /*1b10*/  @P1 LOP3.LUT R17, R12, 0x3030, RZ, 0xc0, !PT ;  /* 0x000030300c111812 */ /* 0x000fc400078ec0ff */
[----:B------:R-:W-:Y:S02]  /*1b20*/  @!P1 LOP3.LUT R14, R22, 0x3f3f, RZ, 0xc0, !PT ;  /* 0x00003f3f160e9812 */ /* 0x000fe400078ec0ff */
[----:B------:R-:W-:Y:S02]  /*1b30*/  LOP3.LUT R46, R46, 0xffff, RZ, 0xc0, !PT ;  /* 0x0000ffff2e2e7812 */ /* 0x000fe400078ec0ff */
[----:B------:R-:W-:Y:S02]  /*1b40*/  @P1 LOP3.LUT R22, R17, 0xf0f, R22, 0xf8, !PT ;  /* 0x00000f0f11161812 */ /* 0x000fe400078ef816 */
[----:B------:R-:W-:Y:S02]  /*1b50*/  LOP3.LUT R15, R15, 0xffff, RZ, 0xc0, !PT ;  /* 0x0000ffff0f0f7812 */ /* 0x000fe400078ec0ff */
[----:B------:R-:W-:Y:S02]  /*1b60*/  LOP3.LUT R16, R14, 0xffff, RZ, 0xc0, !PT ;  /* 0x0000ffff0e107812 */ /* 0x000fe400078ec0ff */
[----:B------:R-:W-:-:S02]  /*1b70*/  @!P1 LOP3.LUT R22, R23, 0x3f3f, RZ, 0xc0, !PT ;  /* 0x00003f3f17169812 */ /* 0x000fc400078ec0ff */
[----:B------:R-:W-:Y:S02]  /*1b80*/  LOP3.LUT R12, R15, 0xff, RZ, 0xc0, !PT ;  /* 0x000000ff0f0c7812 */ /* 0x000fe400078ec0ff */
[----:B------:R-:W-:Y:S02]  /*1b90*/  LOP3.LUT R42, R16, 0xff, RZ, 0xc0, !PT ;  /* 0x000000ff102a7812 */ /* 0x000fe400078ec0ff */
[----:B------:R-:W-:Y:S02]  /*1ba0*/  LOP3.LUT R23, R22, 0xffff, RZ, 0xc0, !PT ;  /* 0x0000ffff16177812 */ /* 0x000fe400078ec0ff */
[----:B------:R-:W-:Y:S02]  /*1bb0*/  SHF.R.U32.HI R15, RZ, 0x8, R15 ;  /* 0x00000008ff0f7819 */ /* 0x000fe4000001160f */
[----:B------:R-:W-:Y:S02]  /*1bc0*/  SHF.R.U32.HI R16, RZ, 0x8, R16 ;  /* 0x00000008ff107819 */ /* 0x000fe40000011610 */
[----:B------:R-:W-:Y:S01]  /*1bd0*/  LOP3.LUT R15, R15, 0xffff, RZ, 0xc0, !PT ;  /* 0x0000ffff0f0f7812 */ /* 0x000fe200078ec0ff */
[----:B------:R-:W-:-:S05]  /*1be0*/  VIADD R26, R26, 0x8 ;  /* 0x000000081a1a7836 */ /* 0x000fca0000000000 */
[----:B------:R-:W-:Y:S02]  /*1bf0*/  ISETP.GE.AND P0, PT, R26, UR5, PT ;  /* 0x000000051a007c0c */ /* 0x000fe4000bf06270 */
[----:B------:R-:W-:Y:S01]  /*1c00*/  IADD3 R24, P1, PT, R24, 0x900, RZ ;  /* 0x0000090018187810 */ /* 0x000fe20007f3e0ff */
[----:B------:R-:W-:Y:S01]  /*1c10*/  FADD R8, R41, R8 ;  /* 0x0000000829087221 */ /* 0x000fe20000000000 */
[----:B------:R-:W-:Y:S01]  /*1c20*/  FADD R10, R47, R10 ;  /* 0x0000000a2f0a7221 */ /* 0x000fe20000000000 */
[----:B------:R-:W-:Y:S01]  /*1c30*/  FADD R11, R48, R11 ;  /* 0x0000000b300b7221 */ /* 0x000fe20000000000 */
[----:B------:R-:W-:Y:S01]  /*1c40*/  VIADD R25, R25, 0x40 ;  /* 0x0000004019197836 */ /* 0x000fe20000000000 */
[----:B------:R-:W-:Y:S01]  /*1c50*/  IADD3 R27, PT, PT, R27, 0x40, RZ ;  /* 0x000000401b1b7810 */ /* 0x000fe20007ffe0ff */
[----:B------:R-:W-:Y:S01]  /*1c60*/  VIADD R29, R29, 0x40 ;  /* 0x000000401d1d7836 */ /* 0x000fe20000000000 */
[----:B------:R-:W-:Y:S01]  /*1c70*/  IADD3 R28, PT, PT, R28, 0x8, RZ ;  /* 0x000000081c1c7810 */ /* 0x000fe20007ffe0ff */
[----:B------:R-:W-:-:S02]  /*1c80*/  IMAD.X R31, RZ, RZ, R31, P1 ;  /* 0x000000ffff1f7224 */ /* 0x000fc400008e061f */
[-C--:B----4-:R-:W-:Y:S02]  /*1c90*/  IDP.4A.S8.S8 R35, R35, R45.reuse, RZ ;  /* 0x0000002d23237226 */ /* 0x090fe400000006ff */
[----:B------:R-:W-:Y:S02]  /*1ca0*/  IDP.4A.S8.S8 R17, R45, UR6, RZ ;  /* 0x000000062d117c26 */ /* 0x000fe400080006ff */
[----:B-----5:R-:W-:Y:S01]  /*1cb0*/  IDP.4A.S8.S8 R38, R38, R50, R35 ;  /* 0x0000003226267226 */ /* 0x020fe20000000623 */
[----:B------:R-:W-:Y:S01]  /*1cc0*/  LOP3.LUT R35, R46, 0xff, RZ, 0xc0, !PT ;  /* 0x000000ff2e237812 */ /* 0x000fe200078ec0ff */
[----:B------:R-:W-:Y:S02]  /*1cd0*/  IDP.4A.S8.S8 R30, R30, R45, RZ ;  /* 0x0000002d1e1e7226 */ /* 0x000fe400000006ff */
[-C--:B--2---:R-:W-:Y:S02]  /*1ce0*/  IDP.4A.S8.S8 R33, R33, R0.reuse, RZ ;  /* 0x0000000021217226 */ /* 0x084fe400000006ff */
[----:B------:R-:W-:-:S02]  /*1cf0*/  IDP.4A.S8.S8 R34, R34, R0, RZ ;  /* 0x0000000022227226 */ /* 0x000fc400000006ff */
[----:B------:R-:W-:Y:S02]  /*1d00*/  IDP.4A.S8.S8 R17, R50, UR6, R17 ;  /* 0x0000000632117c26 */ /* 0x000fe40008000611 */
[----:B------:R-:W-:Y:S02]  /*1d10*/  IDP.4A.S8.S8 R0, R0, UR6, RZ ;  /* 0x0000000600007c26 */ /* 0x000fe400080006ff */
[----:B------:R-:W-:Y:S01]  /*1d20*/  IDP.4A.S8.S8 R30, R37, R50, R30 ;  /* 0x00000032251e7226 */ /* 0x000fe2000000061e */
[----:B------:R-:W-:Y:S01]  /*1d30*/  LOP3.LUT R37, R23, 0xff, RZ, 0xc0, !PT ;  /* 0x000000ff17257812 */ /* 0x000fe200078ec0ff */
[----:B------:R-:W-:Y:S01]  /*1d40*/  IMAD R22, R38, R35, RZ ;  /* 0x0000002326167224 */ /* 0x000fe200078e02ff */
[----:B------:R-:W-:Y:S01]  /*1d50*/  LOP3.LUT R35, R16, 0xffff, RZ, 0xc0, !PT ;  /* 0x0000ffff10237812 */ /* 0x000fe200078ec0ff */
[----:B------:R-:W-:Y:S01]  /*1d60*/  IMAD R12, R17, R12, RZ ;  /* 0x0000000c110c7224 */ /* 0x000fe200078e02ff */
[----:B------:R-:W-:Y:S01]  /*1d70*/  SHF.R.U32.HI R46, RZ, 0x8, R46 ;  /* 0x00000008ff2e7819 */ /* 0x000fe2000001162e */
[----:B------:R-:W-:Y:S01]  /*1d80*/  IDP.4A.S8.S8 R0, R53, UR6, R0 ;  /* 0x0000000635007c26 */ /* 0x000fe20008000600 */
[----:B------:R-:W-:Y:S01]  /*1d90*/  SHF.R.U32.HI R23, RZ, 0x8, R23 ;  /* 0x00000008ff177819 */ /* 0x000fe20000011617 */
[----:B------:R-:W-:Y:S01]  /*1da0*/  IMAD R17, R17, R42, RZ ;  /* 0x0000002a11117224 */ /* 0x000fe200078e02ff */
[----:B------:R-:W-:Y:S01]  /*1db0*/  LOP3.LUT R46, R46, 0xffff, RZ, 0xc0, !PT ;  /* 0x0000ffff2e2e7812 */ /* 0x000fe200078ec0ff */
[C---:B------:R-:W-:Y:S01]  /*1dc0*/  IMAD R15, R0.reuse, R15, RZ ;  /* 0x0000000f000f7224 */ /* 0x040fe200078e02ff */
[----:B------:R-:W-:Y:S01]  /*1dd0*/  LOP3.LUT R23, R23, 0xffff, RZ, 0xc0, !PT ;  /* 0x0000ffff17177812 */ /* 0x000fe200078ec0ff */
[----:B------:R-:W-:Y:S01]  /*1de0*/  IMAD R35, R0, R35, RZ ;  /* 0x0000002300237224 */ /* 0x000fe200078e02ff */
[----:B------:R-:W-:Y:S01]  /*1df0*/  I2FP.F32.S32 R0, R12 ;  /* 0x0000000c00007245 */ /* 0x000fe20000201400 */
[----:B------:R-:W-:Y:S01]  /*1e00*/  IMAD R14, R30, R37, RZ ;  /* 0x000000251e0e7224 */ /* 0x000fe200078e02ff */
[----:B------:R-:W-:Y:S01]  /*1e10*/  I2FP.F32.S32 R12, R17 ;  /* 0x00000011000c7245 */ /* 0x000fe20000201400 */
[----:B------:R-:W-:-:S02]  /*1e20*/  IDP.4A.S8.S8 R33, R32, R53, R33 ;  /* 0x0000003520217226 */ /* 0x000fc40000000621 */
[----:B------:R-:W-:Y:S02]  /*1e30*/  IDP.4A.S8.S8 R34, R36, R53, R34 ;  /* 0x0000003524227226 */ /* 0x000fe40000000622 */
        /* <DEDUP_REMOVED lines=32> */
.L_x_367:
[----:B------:R0:W-:Y:S04]  /*2040*/  STL.128 [R1], R8 ;  /* 0x0000000801007387 */ /* 0x0001e80000100c00 */
[----:B------:R0:W-:Y:S02]  /*2050*/  STL.128 [R1+0x10], R4 ;  /* 0x0000100401007387 */ /* 0x0001e40000100c00 */
.L_x_366:
[----:B------:R-:W-:Y:S05]  /*2060*/  BSYNC.RECONVERGENT B0 ;  /* 0x0000000000007941 */ /* 0x000fea0003800200 */
.L_x_365:
        /* <DEDUP_REMOVED lines=9> */
[----:B------:R-:W-:-:S05]  /*2100*/  LEA R3, R3, UR5, 0xa ;  /* 0x0000000503037c11 */ /* 0x000fca000f8e50ff */
        /* <DEDUP_REMOVED lines=9> */
.L_x_370:
[----:B------:R-:W-:Y:S05]  /*21a0*/  BSYNC.RECONVERGENT B0 ;  /* 0x0000000000007941 */ /* 0x000fea0003800200 */
.L_x_369:
        /* <DEDUP_REMOVED lines=19> */
[----:B------:R-:W1:Y:S01]  /*22e0*/  LDS R17, [R18+0x880] ;  /* 0x0008800012117984 */ /* 0x000e620000000800 */
[----:B--2---:R-:W-:-:S03]  /*22f0*/  FADD R2, R2, R9 ;  /* 0x0000000902027221 */ /* 0x004fc60000000000 */
[----:B------:R-:W2:Y:S01]  /*2300*/  LDS R20, [R18+0x600] ;  /* 0x0006000012147984 */ /* 0x000ea20000000800 */
[----:B---3--:R-:W-:-:S03]  /*2310*/  FADD R19, R19, R10 ;  /* 0x0000000a13137221 */ /* 0x008fc60000000000 */
[----:B------:R-:W3:Y:S01]  /*2320*/  LDS R31, [R18+0x680] ;  /* 0x00068000121f7984 */ /* 0x000ee20000000800 */
[----:B----4-:R-:W-:-:S03]  /*2330*/  FADD R14, R14, R11 ;  /* 0x0000000b0e0e7221 */ /* 0x010fc60000000000 */
[----:B------:R-:W4:Y:S01]  /*2340*/  LDS R21, [R18+0x900] ;  /* 0x0009000012157984 */ /* 0x000f220000000800 */
[----:B-----5:R-:W-:-:S03]  /*2350*/  FADD R0, R3, R0 ;  /* 0x0000000003007221 */ /* 0x020fc60000000000 */
[----:B------:R-:W5:Y:S01]  /*2360*/  LDS R25, [R18+0x980] ;  /* 0x0009800012197984 */ /* 0x000f620000000800 */
[----:B0-----:R-:W-:-:S03]  /*2370*/  FADD R2, R2, R15 ;  /* 0x0000000f02027221 */ /* 0x001fc60000000000 */
[----:B------:R-:W0:Y:S01]  /*2380*/  LDS R29, [R18+0xa00] ;  /* 0x000a0000121d7984 */ /* 0x000e220000000800 */
[----:B------:R-:W-:-:S03]  /*2390*/  FADD R27, R27, R4 ;  /* 0x000000041b1b7221 */ /* 0x000fc60000000000 */
[----:B------:R-:W0:Y:S01]  /*23a0*/  LDS R33, [R18+0xa80] ;  /* 0x000a800012217984 */ /* 0x000e220000000800 */
[----:B------:R-:W-:Y:S01]  /*23b0*/  FADD R22, R22, R5 ;  /* 0x0000000516167221 */ /* 0x000fe20000000000 */
[----:B------:R-:W-:Y:S01]  /*23c0*/  FADD R12, R19, R12 ;  /* 0x0000000c130c7221 */ /* 0x000fe20000000000 */
[----:B------:R-:W-:Y:S01]  /*23d0*/  LEA R19, R16, UR12, 0x2 ;  /* 0x0000000c10137c11 */ /* 0x000fe2000f8e10ff */
[----:B------:R-:W-:Y:S01]  /*23e0*/  FADD R14, R14, R23 ;  /* 0x000000170e0e7221 */ /* 0x000fe20000000000 */
[----:B------:R-:W-:Y:S01]  /*23f0*/  FADD R0, R0, R13 ;  /* 0x0000000d00007221 */ /* 0x000fe20000000000 */
[----:B-1----:R-:W-:-:S04]  /*2400*/  FADD R2, R2, R17 ;  /* 0x0000001102027221 */ /* 0x002fc80000000000 */
[----:B------:R-:W1:Y:S01]  /*2410*/  SHFL.BFLY PT, R3, R0, 0x10, 0x1f ;  /* 0x0e001f0000037f89 */ /* 0x000e6200000e0000 */
[----:B--2---:R-:W-:-:S03]  /*2420*/  FADD R20, R27, R20 ;  /* 0x000000141b147221 */ /* 0x004fc60000000000 */
[----:B------:R-:W2:Y:S01]  /*2430*/  SHFL.BFLY PT, R5, R2, 0x10, 0x1f ;  /* 0x0e001f0002057f89 */ /* 0x000ea200000e0000 */
[----:B---3--:R-:W-:Y:S01]  /*2440*/  FADD R22, R22, R31 ;  /* 0x0000001f16167221 */ /* 0x008fe20000000000 */
[----:B----4-:R-:W-:Y:S01]  /*2450*/  FADD R12, R12, R21 ;  /* 0x000000150c0c7221 */ /* 0x010fe20000000000 */
[----:B-----5:R-:W-:-:S04]  /*2460*/  FADD R14, R14, R25 ;  /* 0x000000190e0e7221 */ /* 0x020fc80000000000 */
        /* <DEDUP_REMOVED lines=8> */
[----:B------:R-:W2:Y:S04]  /*24f0*/  SHFL.BFLY PT, R0, R3, 0x8, 0x1f ;  /* 0x0d001f0003007f89 */ /* 0x000ea800000e0000 */
[----:B------:R-:W5:Y:S01]  /*2500*/  SHFL.BFLY PT, R2, R5, 0x8, 0x1f ;  /* 0x0d001f0005027f89 */ /* 0x000f6200000e0000 */
[----:B---3--:R-:W-:Y:S01]  /*2510*/  FADD R9, R12, R9 ;  /* 0x000000090c097221 */ /* 0x008fe20000000000 */
[----:B0-----:R-:W-:-:S04]  /*2520*/  FADD R11, R14, R11 ;  /* 0x0000000b0e0b7221 */ /* 0x001fc80000000000 */
[----:B------:R-:W0:Y:S01]  /*2530*/  SHFL.BFLY PT, R4, R9, 0x8, 0x1f ;  /* 0x0d001f0009047f89 */ /* 0x000e2200000e0000 */
[----:B----4-:R-:W-:-:S03]  /*2540*/  FADD R13, R20, R13 ;  /* 0x0000000d140d7221 */ /* 0x010fc60000000000 */
[----:B------:R-:W3:Y:S01]  /*2550*/  SHFL.BFLY PT, R8, R11, 0x8, 0x1f ;  /* 0x0d001f000b087f89 */ /* 0x000ee200000e0000 */
[----:B-1----:R-:W-:-:S03]  /*2560*/  FADD R15, R22, R15 ;  /* 0x0000000f160f7221 */ /* 0x002fc60000000000 */
[----:B------:R-:W1:Y:S01]  /*2570*/  SHFL.BFLY PT, R10, R13, 0x8, 0x1f ;  /* 0x0d001f000d0a7f89 */ /* 0x000e6200000e0000 */
[----:B------:R-:W4:Y:S01]  /*2580*/  @!P0 LDC R22, c[0x0][0x3a4] ;  /* 0x0000e900ff168b82 */ /* 0x000f220000000800 */
[----:B--2---:R-:W-:Y:S02]  /*2590*/  FADD R0, R3, R0 ;  /* 0x0000000003007221 */ /* 0x004fe40000000000 */
[----:B------:R-:W2:Y:S01]  /*25a0*/  SHFL.BFLY PT, R14, R15, 0x8, 0x1f ;  /* 0x0d001f000f0e7f89 */ /* 0x000ea200000e0000 */
[----:B-----5:R-:W-:-:S03]  /*25b0*/  FADD R2, R5, R2 ;  /* 0x0000000205027221 */ /* 0x020fc60000000000 */
[----:B------:R-:W5:Y:S04]  /*25c0*/  SHFL.BFLY PT, R3, R0, 0x4, 0x1f ;  /* 0x0c801f0000037f89 */ /* 0x000f6800000e0000 */
[----:B------:R-:W5:Y:S01]  /*25d0*/  SHFL.BFLY PT, R5, R2, 0x4, 0x1f ;  /* 0x0c801f0002057f89 */ /* 0x000f6200000e0000 */
[----:B0-----:R-:W-:Y:S01]  /*25e0*/  FADD R4, R9, R4 ;  /* 0x0000000409047221 */ /* 0x001fe20000000000 */
[----:B---3--:R-:W-:-:S04]  /*25f0*/  FADD R8, R11, R8 ;  /* 0x000000080b087221 */ /* 0x008fc80000000000 */
[----:B------:R-:W0:Y:S01]  /*2600*/  SHFL.BFLY PT, R9, R4, 0x4, 0x1f ;  /* 0x0c801f0004097f89 */ /* 0x000e2200000e0000 */
[----:B-1----:R-:W-:-:S03]  /*2610*/  FADD R12, R13, R10 ;  /* 0x0000000a0d0c7221 */ /* 0x002fc60000000000 */
[----:B------:R-:W1:Y:S01]  /*2620*/  SHFL.BFLY PT, R11, R8, 0x4, 0x1f ;  /* 0x0c801f00080b7f89 */ /* 0x000e6200000e0000 */
[----:B--2---:R-:W-:-:S03]  /*2630*/  FADD R17, R15, R14 ;  /* 0x0000000e0f117221 */ /* 0x004fc60000000000 */
[----:B------:R-:W2:Y:S01]  /*2640*/  SHFL.BFLY PT, R13, R12, 0x4, 0x1f ;  /* 0x0c801f000c0d7f89 */ /* 0x000ea200000e0000 */
[----:B-----5:R-:W-:-:S03]  /*2650*/  FADD R3, R0, R3 ;  /* 0x0000000300037221 */ /* 0x020fc60000000000 */
[----:B------:R-:W3:Y:S01]  /*2660*/  SHFL.BFLY PT, R20, R17, 0x4, 0x1f ;  /* 0x0c801f0011147f89 */ /* 0x000ee200000e0000 */
[----:B------:R-:W-:-:S03]  /*2670*/  FADD R5, R2, R5 ;  /* 0x0000000502057221 */ /* 0x000fc60000000000 */
[----:B------:R-:W5:Y:S04]  /*2680*/  SHFL.BFLY PT, R0, R3, 0x2, 0x1f ;  /* 0x0c401f0003007f89 */ /* 0x000f6800000e0000 */
[----:B------:R-:W4:Y:S01]  /*2690*/  SHFL.BFLY PT, R2, R5, 0x2, 0x1f ;  /* 0x0c401f0005027f89 */ /* 0x000f2200000e0000 */
[----:B0-----:R-:W-:Y:S01]  /*26a0*/  FADD R9, R4, R9 ;  /* 0x0000000904097221 */ /* 0x001fe20000000000 */
[----:B-1----:R-:W-:-:S04]  /*26b0*/  FADD R10, R8, R11 ;  /* 0x0000000b080a7221 */ /* 0x002fc80000000000 */
[----:B------:R-:W0:Y:S01]  /*26c0*/  SHFL.BFLY PT, R4, R9, 0x2, 0x1f ;  /* 0x0c401f0009047f89 */ /* 0x000e2200000e0000 */
[----:B--2---:R-:W-:-:S03]  /*26d0*/  FADD R14, R12, R13 ;  /* 0x0000000d0c0e7221 */ /* 0x004fc60000000000 */
[----:B------:R-:W1:Y:S01]  /*26e0*/  SHFL.BFLY PT, R13, R10, 0x2, 0x1f ;  /* 0x0c401f000a0d7f89 */ /* 0x000e6200000e0000 */
[----:B---3--:R-:W-:-:S03]  /*26f0*/  FADD R20, R17, R20 ;  /* 0x0000001411147221 */ /* 0x008fc60000000000 */
[----:B------:R-:W2:Y:S01]  /*2700*/  SHFL.BFLY PT, R15, R14, 0x2, 0x1f ;  /* 0x0c401f000e0f7f89 */ /* 0x000ea200000e0000 */
[----:B-----5:R-:W-:-:S03]  /*2710*/  FADD R0, R3, R0 ;  /* 0x0000000003007221 */ /* 0x020fc60000000000 */
[----:B------:R-:W3:Y:S01]  /*2720*/  SHFL.BFLY PT, R17, R20, 0x2, 0x1f ;  /* 0x0c401f0014117f89 */ /* 0x000ee200000e0000 */
[----:B----4-:R-:W-:-:S03]  /*2730*/  FADD R2, R5, R2 ;  /* 0x0000000205027221 */ /* 0x010fc60000000000 */
        /* <DEDUP_REMOVED lines=9> */
[----:B------:R-:W3:Y:S01]  /*27d0*/  @!P0 LDC R20, c[0x0][0x3a4] ;  /* 0x0000e900ff148b82 */ /* 0x000ee20000000800 */
[----:B----4-:R-:W-:Y:S02]  /*27e0*/  FADD R4, R0, R3 ;  /* 0x0000000300047221 */ /* 0x010fe40000000000 */
[----:B------:R-:W4:Y:S01]  /*27f0*/  SHFL.BFLY PT, R14, R17, 0x1, 0x1f ;  /* 0x0c201f00110e7f89 */ /* 0x000f2200000e0000 */
[----:B-----5:R-:W-:-:S05]  /*2800*/  FADD R5, R2, R5 ;  /* 0x0000000502057221 */ /* 0x020fca0000000000 */
[----:B------:R-:W-:Y:S01]  /*2810*/  STL.64 [R1], R4 ;  /* 0x0000000401007387 */ /* 0x000fe20000100a00 */
[----:B0-----:R-:W-:-:S03]  /*2820*/  FADD R8, R11, R8 ;  /* 0x000000080b087221 */ /* 0x001fc60000000000 */
[----:B------:R-:W5:Y:S01]  /*2830*/  @!P0 LDL R0, [R19] ;  /* 0x0000000013008983 */ /* 0x000f620000100800 */
[----:B-1----:R-:W-:-:S03]  /*2840*/  FADD R9, R13, R10 ;  /* 0x0000000a0d097221 */ /* 0x002fc60000000000 */
[----:B------:R-:W-:Y:S01]  /*2850*/  LDS R4, [R18+0xb80] ;  /* 0x000b800012047984 */ /* 0x000fe20000000800 */
[----:B--2---:R-:W-:-:S03]  /*2860*/  FADD R10, R15, R12 ;  /* 0x0000000c0f0a7221 */ /* 0x004fc60000000000 */
[----:B------:R-:W-:Y:S01]  /*2870*/  STL.64 [R1+0x8], R8 ;  /* 0x0000080801007387 */ /* 0x000fe20000100a00 */
[----:B----4-:R-:W-:-:S03]  /*2880*/  FADD R11, R17, R14 ;  /* 0x0000000e110b7221 */ /* 0x010fc60000000000 */
[----:B------:R-:W2:Y:S04]  /*2890*/  @!P0 LDL R2, [R19+0x8] ;  /* 0x0000080013028983 */ /* 0x000ea80000100800 */
[----:B------:R-:W-:Y:S04]  /*28a0*/  STL.64 [R1+0x10], R10 ;  /* 0x0000100a01007387 */ /* 0x000fe80000100a00 */
[----:B------:R-:W4:Y:S04]  /*28b0*/  @!P0 LDL R3, [R19+0x10] ;  /* 0x0000100013038983 */ /* 0x000f280000100800 */
[----:B------:R-:W0:Y:S04]  /*28c0*/  LDS R13, [R18+0x300] ;  /* 0x00030000120d7984 */ /* 0x000e280000000800 */
[----:B------:R-:W1:Y:S04]  /*28d0*/  LDS R14, [R18+0x380] ;  /* 0x00038000120e7984 */ /* 0x000e680000000800 */
[----:B------:R-:W3:Y:S04]  /*28e0*/  LDS R12, [R18+0x700] ;  /* 0x00070000120c7984 */ /* 0x000ee80000000800 */
[----:B------:R-:W3:Y:S04]  /*28f0*/  LDS R17, [R18+0x780] ;  /* 0x0007800012117984 */ /* 0x000ee80000000800 */
[----:B------:R-:W3:Y:S01]  /*2900*/  LDS R15, [R18+0xb00] ;  /* 0x000b0000120f7984 */ /* 0x000ee20000000800 */
[----:B0-----:R-:W-:Y:S01]  /*2910*/  FADD R13, R13, R6 ;  /* 0x000000060d0d7221 */ /* 0x001fe20000000000 */
[----:B-1----:R-:W-:-:S03]  /*2920*/  FADD R14, R14, R7 ;  /* 0x000000070e0e7221 */ /* 0x002fc60000000000 */
[----:B---3--:R-:W-:Y:S01]  /*2930*/  FADD R12, R13, R12 ;  /* 0x0000000c0d0c7221 */ /* 0x008fe20000000000 */
[----:B------:R-:W-:-:S03]  /*2940*/  FADD R17, R14, R17 ;  /* 0x000000110e117221 */ /* 0x000fc60000000000 */
        /* <DEDUP_REMOVED lines=16> */
[----:B------:R-:W3:Y:S05]  /*2a50*/  SHFL.BFLY PT, R7, R14, 0x2, 0x1f ;  /* 0x0c401f000e077f89 */ /* 0x000eea00000e0000 */
[----:B------:R-:W1:Y:S01]  /*2a60*/  @!P0 LDC.64 R10, c[0x0][0x390] ;  /* 0x0000e400ff0a8b82 */ /* 0x000e620000000a00 */
[----:B0-----:R-:W-:Y:S01]  /*2a70*/  FADD R12, R13, R6 ;  /* 0x000000060d0c7221 */ /* 0x001fe20000000000 */
[----:B---3--:R-:W-:-:S06]  /*2a80*/  FADD R18, R14, R7 ;  /* 0x000000070e127221 */ /* 0x008fcc0000000000 */
[----:B------:R-:W0:Y:S01]  /*2a90*/  @!P0 LDC.64 R6, c[0x0][0x390] ;  /* 0x0000e400ff068b82 */ /* 0x000e220000000a00 */
[----:B------:R-:W3:Y:S04]  /*2aa0*/  SHFL.BFLY PT, R17, R12, 0x1, 0x1f ;  /* 0x0c201f000c117f89 */ /* 0x000ee800000e0000 */
[----:B------:R-:W3:Y:S01]  /*2ab0*/  SHFL.BFLY PT, R21, R18, 0x1, 0x1f ;  /* 0x0c201f0012157f89 */ /* 0x000ee200000e0000 */
[----:B------:R-:W-:-:S05]  /*2ac0*/  VIADD R13, R16, UR4 ;  /* 0x00000004100d7c36 */ /* 0x000fca0008000000 */
[----:B------:R-:W-:Y:S01]  /*2ad0*/  @!P0 IADD3 R5, PT, PT, R13, R20, RZ ;  /* 0x000000140d058210 */ /* 0x000fe20007ffe0ff */
[----:B------:R-:W-:-:S04]  /*2ae0*/  @!P0 IMAD R15, R22, 0x2, R13 ;  /* 0x00000002160f8824 */ /* 0x000fc800078e020d */
[----:B-1----:R-:W-:-:S04]  /*2af0*/  @!P0 IMAD.WIDE.U32 R8, R5, 0x4, R8 ;  /* 0x0000000405088825 */ /* 0x002fc800078e0008 */
[----:B------:R-:W-:-:S04]  /*2b00*/  @!P0 IMAD.WIDE.U32 R10, R15, 0x4, R10 ;  /* 0x000000040f0a8825 */ /* 0x000fc800078e000a */
[----:B0-----:R-:W-:-:S04]  /*2b10*/  @!P0 IMAD.WIDE.U32 R6, R13, 0x4, R6 ;  /* 0x000000040d068825 */ /* 0x001fc800078e0006 */
[----:B---3--:R-:W-:Y:S01]  /*2b20*/  FADD R4, R12, R17 ;  /* 0x000000110c047221 */ /* 0x008fe20000000000 */
[----:B------:R-:W-:-:S05]  /*2b30*/  FADD R5, R18, R21 ;  /* 0x0000001512057221 */ /* 0x000fca0000000000 */
[----:B------:R0:W-:Y:S04]  /*2b40*/  STL.64 [R1+0x18], R4 ;  /* 0x0000180401007387 */ /* 0x0001e80000100a00 */
[----:B-----5:R0:W-:Y:S04]  /*2b50*/  @!P0 STG.E desc[UR8][R6.64], R0 ;  /* 0x0000000006008986 */ /* 0x0201e8000c101908 */
[----:B--2---:R0:W-:Y:S04]  /*2b60*/  @!P0 STG.E desc[UR8][R8.64], R2 ;  /* 0x0000000208008986 */ /* 0x0041e8000c101908 */
[----:B----4-:R0:W-:Y:S01]  /*2b70*/  @!P0 STG.E desc[UR8][R10.64], R3 ;  /* 0x000000030a008986 */ /* 0x0101e2000c101908 */
        /* <DEDUP_REMOVED lines=8> */
.L_x_371:
        /* <DEDUP_REMOVED lines=16> */
.L_x_780:


//--------------------- .text.mul_mat_vec_q4_K_q8_1_cuda4 --------------------------
	.section	.text.mul_mat_vec_q4_K_q8_1_cuda4,"ax",@progbits
	.align	128
        .global         mul_mat_vec_q4_K_q8_1_cuda4
        .type           mul_mat_vec_q4_K_q8_1_cuda4,@function
        .size           mul_mat_vec_q4_K_q8_1_cuda4,(.L_x_781 - mul_mat_vec_q4_K_q8_1_cuda4)
        .other          mul_mat_vec_q4_K_q8_1_cuda4,@"STO_CUDA_ENTRY STV_DEFAULT"
mul_mat_vec_q4_K_q8_1_cuda4:
.text.mul_mat_vec_q4_K_q8_1_cuda4:
        /* <DEDUP_REMOVED lines=25> */
[C---:B------:R-:W-:Y:S01]  /*0190*/  SHF.L.U32 R2, R15.reuse, 0x1, RZ ;  /* 0x000000010f027819 */ /* 0x040fe200000006ff */
[----:B------:R-:W-:Y:S01]  /*01a0*/  IMAD.MOV.U32 R24, RZ, RZ, R0 ;  /* 0x000000ffff187224 */ /* 0x000fe200078e0000 */
[----:B------:R-:W-:Y:S01]  /*01b0*/  BSSY.RECONVERGENT B1, `(.L_x_374) ;  /* 0x00001d8000017945 */ /* 0x000fe20003800200 */
[----:B------:R-:W-:Y:S01]  /*01c0*/  IMAD.SHL.U32 R14, R15, 0x4, RZ ;  /* 0x000000040f0e7824 */ /* 0x000fe200078e00ff */
[----:B------:R-:W-:Y:S01]  /*01d0*/  LOP3.LUT R2, R2, 0x1e, RZ, 0xc0, !PT ;  /* 0x0000001e02027812 */ /* 0x000fe200078ec0ff */
[----:B------:R-:W-:Y:S02]  /*01e0*/  IMAD.SHL.U32 R29, R24, 0x8, RZ ;  /* 0x00000008181d7824 */ /* 0x000fe400078e00ff */
[----:B------:R-:W1:Y:S01]  /*01f0*/  LDC.64 R12, c[0x0][0x388] ;  /* 0x0000e200ff0c7b82 */ /* 0x000e620000000a00 */
[----:B------:R-:W-:Y:S01]  /*0200*/  SHF.R.U32.HI R7, RZ, 0x3, R2 ;  /* 0x00000003ff077819 */ /* 0x000fe20000011602 */
[----:B------:R-:W-:Y:S01]  /*0210*/  IMAD.U32 R15, RZ, RZ, UR4 ;  /* 0x00000004ff0f7e24 */ /* 0x000fe2000f8e00ff */
[----:B------:R-:W-:-:S02]  /*0220*/  SHF.L.U32 R25, R2, 0x2, RZ ;  /* 0x0000000202197819 */ /* 0x000fc400000006ff */
[----:B------:R-:W-:Y:S01]  /*0230*/  SHF.L.U32 R3, R7, 0x1, RZ ;  /* 0x0000000107037819 */ /* 0x000fe200000006ff */
[----:B------:R-:W-:Y:S01]  /*0240*/  IMAD R26, R15, UR5, R24 ;  /* 0x000000050f1a7c24 */ /* 0x000fe2000f8e0218 */
[----:B------:R-:W-:-:S03]  /*0250*/  LOP3.LUT R14, R14, 0xc, RZ, 0xc0, !PT ;  /* 0x0000000c0e0e7812 */ /* 0x000fc600078ec0ff */
[----:B------:R-:W-:Y:S01]  /*0260*/  IMAD.IADD R3, R3, 0x1, R29 ;  /* 0x0000000103037824 */ /* 0x000fe200078e021d */
[----:B------:R-:W-:Y:S02]  /*0270*/  LOP3.LUT R25, R14, 0x60, R25, 0xf8, !PT ;  /* 0x000000600e197812 */ /* 0x000fe400078ef819 */
[----:B0-----:R-:W-:-:S04]  /*0280*/  SHF.R.S32.HI R0, RZ, 0x1f, R17 ;  /* 0x0000001fff007819 */ /* 0x001fc80000011411 */
[----:B------:R-:W-:Y:S01]  /*0290*/  LEA.HI R0, R0, R17, RZ, 0x5 ;  /* 0x0000001100007211 */ /* 0x000fe200078f28ff */
[----:B-1----:R-:W-:-:S03]  /*02a0*/  IMAD.WIDE.U32 R2, R3, 0x24, R12 ;  /* 0x0000002403027825 */ /* 0x002fc600078e000c */
[----:B------:R-:W-:Y:S01]  /*02b0*/  SHF.R.S32.HI R0, RZ, 0x5, R0 ;  /* 0x00000005ff007819 */ /* 0x000fe20000011400 */
[----:B------:R-:W-:Y:S01]  /*02c0*/  IMAD.WIDE.U32 R12, R7, 0x48, R12 ;  /* 0x00000048070c7825 */ /* 0x000fe200078e000c */
[----:B------:R-:W-:-:S03]  /*02d0*/  IADD3 R22, P0, PT, R2, 0x24, RZ ;  /* 0x0000002402167810 */ /* 0x000fc60007f1e0ff */
[C-C-:B------:R-:W-:Y:S02]  /*02e0*/  IMAD.IADD R23, R0.reuse, 0x1, R29.reuse ;  /* 0x0000000100177824 */ /* 0x140fe400078e021d */
[C---:B------:R-:W-:Y:S01]  /*02f0*/  IMAD R27, R0.reuse, 0x3, R29 ;  /* 0x00000003001b7824 */ /* 0x040fe200078e021d */
[----:B------:R-:W-:Y:S01]  /*0300*/  LEA R29, R0, R29, 0x1 ;  /* 0x0000001d001d7211 */ /* 0x000fe200078e08ff */
[----:B------:R-:W-:Y:S02]  /*0310*/  IMAD.X R31, RZ, RZ, R3, P0 ;  /* 0x000000ffff1f7224 */ /* 0x000fe400000e0603 */
[----:B------:R-:W-:-:S07]  /*0320*/  IMAD.MOV.U32 R7, RZ, RZ, RZ ;  /* 0x000000ffff077224 */ /* 0x000fce00078e00ff */
.L_x_375:
[----:B------:R-:W0:Y:S01]  /*0330*/  S2R R49, SR_TID.X ;  /* 0x0000000000317919 */ /* 0x000e220000002100 */
[----:B------:R-:W1:Y:S02]  /*0340*/  LDC.64 R2, c[0x0][0x380] ;  /* 0x0000e000ff027b82 */ /* 0x000e640000000a00 */
[----:B-1----:R-:W-:Y:S01]  /*0350*/  IMAD.WIDE R2, R26, 0x90, R2 ;  /* 0x000000901a027825 */ /* 0x002fe200078e0202 */
[C---:B0-----:R-:W-:Y:S02]  /*0360*/  SHF.L.U32 R37, R49.reuse, 0x1, RZ ;  /* 0x0000000131257819 */ /* 0x041fe400000006ff */
[----:B------:R-:W-:Y:S02]  /*0370*/  SHF.L.U32 R49, R49, 0x2, RZ ;  /* 0x0000000231317819 */ /* 0x000fe400000006ff */
[----:B------:R-:W-:-:S04]  /*0380*/  LOP3.LUT R37, R37, 0x1e, RZ, 0xc0, !PT ;  /* 0x0000001e25257812 */ /* 0x000fc800078ec0ff */
[----:B------:R-:W-:-:S05]  /*0390*/  SHF.R.U32.HI R0, RZ, 0x3, R37 ;  /* 0x00000003ff007819 */ /* 0x000fca0000011625 */
[----:B------:R-:W-:-:S05]  /*03a0*/  IMAD.SHL.U32 R39, R0, 0x2, RZ ;  /* 0x0000000200277824 */ /* 0x000fca00078e00ff */
[----:B------:R-:W-:-:S05]  /*03b0*/  IADD3 R16, P0, PT, R39, R2, RZ ;  /* 0x0000000227107210 */ /* 0x000fca0007f1e0ff */
[----:B------:R-:W-:-:S05]  /*03c0*/  IMAD.X R17, RZ, RZ, R3, P0 ;  /* 0x000000ffff117224 */ /* 0x000fca00000e0603 */
[----:B------:R-:W2:Y:S01]  /*03d0*/  LDG.E.U16 R40, desc[UR8][R16.64+0x4] ;  /* 0x0000040810287981 */ /* 0x000ea2000c1e1500 */
[----:B------:R-:W-:-:S03]  /*03e0*/  LOP3.LUT R49, R49, 0xc, RZ, 0xc0, !PT ;  /* 0x0000000c31317812 */ /* 0x000fc600078ec0ff */
[----:B------:R-:W3:Y:S01]  /*03f0*/  LDG.E.U16 R41, desc[UR8][R16.64+0x8] ;  /* 0x0000080810297981 */ /* 0x000ee2000c1e1500 */
[----:B------:R-:W-:Y:S01]  /*0400*/  IADD3 R14, P0, PT, R22, R49, RZ ;  /* 0x00000031160e7210 */ /* 0x000fe20007f1e0ff */
[----:B------:R-:W-:-:S04]  /*0410*/  UIMAD UR6, UR5, 0x90, URZ ;  /* 0x00000090050678a4 */ /* 0x000fc8000f8e02ff */
[----:B------:R-:W-:Y:S01]  /*0420*/  IMAD.X R15, RZ, RZ, R31, P0 ;  /* 0x000000ffff0f7224 */ /* 0x000fe200000e061f */
[----:B------:R-:W-:Y:S01]  /*0430*/  ISETP.GT.U32.AND P0, PT, R37, 0xf, PT ;  /* 0x0000000f2500780c */ /* 0x000fe20003f04070 */
[----:B------:R-:W-:-:S03]  /*0440*/  UIADD3 UR7, UP0, UPT, UR6, UR10, URZ ;  /* 0x0000000a06077290 */ /* 0x000fc6000ff1e0ff */
[----:B------:R-:W4:Y:S01]  /*0450*/  LDG.E R33, desc[UR8][R14.64+-0x20] ;  /* 0xffffe0080e217981 */ /* 0x000f22000c1e1900 */
[----:B------:R-:W-:-:S03]  /*0460*/  ULEA.HI.X.SX32 UR6, UR6, UR11, 0x1, UP0 ;  /* 0x0000000b06067291 */ /* 0x000fc600080f0eff */
[----:B------:R-:W5:Y:S04]  /*0470*/  LDG.E R38, desc[UR8][R14.64+0x4] ;  /* 0x000004080e267981 */ /* 0x000f68000c1e1900 */
[----:B------:R-:W5:Y:S01]  /*0480*/  LDG.E R21, desc[UR8][R14.64+-0x10] ;  /* 0xfffff0080e157981 */ /* 0x000f62000c1e1900 */
[----:B------:R-:W-:Y:S01]  /*0490*/  MOV R19, UR6 ;  /* 0x0000000600137c02 */ /* 0x000fe20008000f00 */
[----:B------:R-:W-:Y:S02]  /*04a0*/  IMAD.U32 R18, RZ, RZ, UR7 ;  /* 0x00000007ff127e24 */ /* 0x000fe4000f8e00ff */
[----:B------:R0:W5:Y:S01]  /*04b0*/  LDG.E R20, desc[UR8][R14.64+0x14] ;  /* 0x000014080e147981 */ /* 0x000162000c1e1900 */
[----:B------:R-:W-:Y:S01]  /*04c0*/  IMAD.SHL.U32 R34, R37, 0x4, RZ ;  /* 0x0000000425227824 */ /* 0x000fe200078e00ff */
[----:B------:R-:W-:-:S02]  /*04d0*/  IADD3 R42, P1, PT, R25, R2, RZ ;  /* 0x00000002192a7210 */ /* 0x000fc40007f3e0ff */
[----:B------:R-:W5:Y:S01]  /*04e0*/  @P0 LDG.E.U16 R32, desc[UR8][R16.64] ;  /* 0x0000000810200981 */ /* 0x000f62000c1e1500 */
[----:B------:R-:W-:-:S04]  /*04f0*/  IMAD.WIDE R18, R26, 0x90, R18 ;  /* 0x000000901a127825 */ /* 0x000fc800078e0212 */
[----:B0-----:R-:W-:Y:S01]  /*0500*/  IMAD.MOV.U32 R14, RZ, RZ, R22 ;  /* 0x000000ffff0e7224 */ /* 0x001fe200078e0016 */
[----:B------:R-:W-:Y:S01]  /*0510*/  MOV R15, R31 ;  /* 0x0000001f000f7202 */ /* 0x000fe20000000f00 */
[----:B------:R-:W-:Y:S01]  /*0520*/  IMAD.X R43, RZ, RZ, R3, P1 ;  /* 0x000000ffff2b7224 */ /* 0x000fe200008e0603 */
[----:B------:R-:W-:-:S03]  /*0530*/  LOP3.LUT R25, R49, 0x60, R34, 0xf8, !PT ;  /* 0x0000006031197812 */ /* 0x000fc600078ef822 */
[----:B------:R-:W5:Y:S01]  /*0540*/  LDG.E.U16 R0, desc[UR8][R14.64+-0x24] ;  /* 0xffffdc080e007981 */ /* 0x000f62000c1e1500 */
[----:B------:R-:W-:-:S03]  /*0550*/  IADD3 R34, P1, PT, R25, R18, RZ ;  /* 0x0000001219227210 */ /* 0x000fc60007f3e0ff */
[----:B------:R0:W5:Y:S01]  /*0560*/  LDG.E.U16 R36, desc[UR8][R14.64] ;  /* 0x000000080e247981 */ /* 0x000162000c1e1500 */
[----:B------:R-:W-:-:S03]  /*0570*/  IADD3.X R35, PT, PT, RZ, R19, RZ, P1, !PT ;  /* 0x00000013ff237210 */ /* 0x000fc60000ffe4ff */
[----:B------:R-:W5:Y:S01]  /*0580*/  LDG.E R28, desc[UR8][R42.64+0x10] ;  /* 0x000010082a1c7981 */ /* 0x000f62000c1e1900 */
[----:B------:R-:W-:-:S03]  /*0590*/  ISETP.GE.U32.AND P1, PT, R37, 0x10, PT ;  /* 0x000000102500780c */ /* 0x000fc60003f26070 */
[----:B------:R3:W5:Y:S01]  /*05a0*/  LDG.E R30, desc[UR8][R42.64+0x20] ;  /* 0x000020082a1e7981 */ /* 0x000762000c1e1900 */
[----:B0-----:R-:W-:-:S03]  /*05b0*/  IADD3 R14, P2, PT, R39, R18, RZ ;  /* 0x00000012270e7210 */ /* 0x001fc60007f5e0ff */
[----:B------:R-:W5:Y:S02]  /*05c0*/  LDG.E R37, desc[UR8][R34.64+0x10] ;  /* 0x0000100822257981 */ /* 0x000f64000c1e1900 */
[----:B------:R-:W-:Y:S02]  /*05d0*/  IMAD.X R15, RZ, RZ, R19, P2 ;  /* 0x000000ffff0f7224 */ /* 0x000fe400010e0613 */
        /* <DEDUP_REMOVED lines=8> */
[----:B------:R-:W-:Y:S02]  /*0660*/  @!P0 LOP3.LUT R42, R41, 0x3f3f, RZ, 0xc0, !PT ;  /* 0x00003f3f292a8812 */ /* 0x000fe400078ec0ff */
[----:B------:R-:W-:Y:S02]  /*0670*/  @P0 LOP3.LUT R42, R44, 0xf0f, R43, 0xf8, !PT ;  /* 0x00000f0f2c2a0812 */ /* 0x000fe400078ef82b */
[----:B------:R1:W2:Y:S02]  /*0680*/  LDG.E R43, desc[UR8][R2.64] ;  /* 0x00000008022b7981 */ /* 0x0002a4000c1e1900 */
[----:B------:R-:W-:Y:S01]  /*0690*/  LOP3.LUT R42, R42, 0xffff, RZ, 0xc0, !PT ;  /* 0x0000ffff2a2a7812 */ /* 0x000fe200078ec0ff */
[----:B----4-:R-:W-:-:S03]  /*06a0*/  IDP.4A.S8.S8 R48, R33, UR6, RZ ;  /* 0x0000000621307c26 */ /* 0x010fc600080006ff */
[----:B0-----:R-:W-:Y:S01]  /*06b0*/  SHF.R.U32.HI R34, RZ, 0x8, R42 ;  /* 0x00000008ff227819 */ /* 0x001fe2000001162a */
[----:B-----5:R-:W-:Y:S01]  /*06c0*/  IDP.4A.S8.S8 R51, R38, UR6, RZ ;  /* 0x0000000626337c26 */ /* 0x020fe200080006ff */
[----:B------:R-:W-:Y:S01]  /*06d0*/  LOP3.LUT R35, R42, 0xff, RZ, 0xc0, !PT ;  /* 0x000000ff2a237812 */ /* 0x000fe200078ec0ff */
[----:B------:R-:W-:Y:S01]  /*06e0*/  IDP.4A.S8.S8 R48, R21, UR6, R48 ;  /* 0x0000000615307c26 */ /* 0x000fe20008000630 */
[----:B------:R-:W-:Y:S01]  /*06f0*/  LOP3.LUT R34, R34, 0xffff, RZ, 0xc0, !PT ;  /* 0x0000ffff22227812 */ /* 0x000fe200078ec0ff */
[----:B------:R-:W-:Y:S02]  /*0700*/  IDP.4A.S8.S8 R51, R20, UR6, R51 ;  /* 0x0000000614337c26 */ /* 0x000fe40008000633 */
[----:B------:R-:W-:Y:S01]  /*0710*/  IMAD R35, R48, R35, RZ ;  /* 0x0000002330237224 */ /* 0x000fe200078e02ff */
[----:B------:R-:W-:Y:S01]  /*0720*/  @P0 SHF.R.U32.HI R32, RZ, 0x2, R32 ;  /* 0x00000002ff200819 */ /* 0x000fe20000011620 */
[----:B------:R-:W-:-:S03]  /*0730*/  IMAD R34, R51, R34, RZ ;  /* 0x0000002233227224 */ /* 0x000fc600078e02ff */
[----:B------:R-:W-:Y:S02]  /*0740*/  I2FP.F32.S32 R35, R35 ;  /* 0x0000002300237245 */ /* 0x000fe40000201400 */
[----:B------:R-:W-:Y:S02]  /*0750*/  @P0 LOP3.LUT R32, R32, 0x3030, RZ, 0xc0, !PT ;  /* 0x0000303020200812 */ /* 0x000fe400078ec0ff */
[----:B-1----:R-:W-:Y:S01]  /*0760*/  @!P0 LOP3.LUT R2, R40, 0x3f3f, RZ, 0xc0, !PT ;  /* 0x00003f3f28028812 */ /* 0x002fe200078ec0ff */
[----:B------:R-:W-:Y:S01]  /*0770*/  HADD2.F32 R0, -RZ, R0.H0_H0 ;  /* 0x20000000ff007230 */ /* 0x000fe20000004100 */
[----:B------:R-:W-:Y:S02]  /*0780*/  I2FP.F32.S32 R44, R34 ;  /* 0x00000022002c7245 */ /* 0x000fe40000201400 */
[----:B------:R-:W-:Y:S01]  /*0790*/  @P0 LOP3.LUT R2, R32, 0xf0f, R41, 0xf8, !PT ;  /* 0x00000f0f20020812 */ /* 0x000fe200078ef829 */
[----:B------:R-:W-:Y:S02]  /*07a0*/  HADD2.F32 R42, -RZ, R36.H0_H0 ;  /* 0x20000024ff2a7230 */ /* 0x000fe40000004100 */
[----:B------:R-:W-:Y:S01]  /*07b0*/  FFMA R35, R0, R35, RZ ;  /* 0x0000002300237223 */ /* 0x000fe200000000ff */
[----:B------:R-:W-:-:S02]  /*07c0*/  LOP3.LUT R34, R28, 0xf0f0f0f, RZ, 0xc0, !PT ;  /* 0x0f0f0f0f1c227812 */ /* 0x000fc400078ec0ff */
[----:B------:R-:W-:Y:S01]  /*07d0*/  SHF.R.U32.HI R3, RZ, 0x4, R28 ;  /* 0x00000004ff037819 */ /* 0x000fe2000001161c */
[----:B------:R-:W-:Y:S01]  /*07e0*/  FFMA R44, R42, R44, R35 ;  /* 0x0000002c2a2c7223 */ /* 0x000fe20000000023 */
[----:B------:R-:W-:Y:S02]  /*07f0*/  LOP3.LUT R28, R30, 0xf0f0f0f, RZ, 0xc0, !PT ;  /* 0x0f0f0f0f1e1c7812 */ /* 0x000fe400078ec0ff */
[----:B------:R-:W-:Y:S02]  /*0800*/  SHF.R.U32.HI R36, RZ, 0x4, R30 ;  /* 0x00000004ff247819 */ /* 0x000fe4000001161e */
[----:B------:R-:W-:Y:S02]  /*0810*/  LOP3.LUT R30, R2, 0xffff, RZ, 0xc0, !PT ;  /* 0x0000ffff021e7812 */ /* 0x000fe400078ec0ff */
[----:B------:R-:W-:Y:S01]  /*0820*/  LOP3.LUT R35, R3, 0xf0f0f0f, RZ, 0xc0, !PT ;  /* 0x0f0f0f0f03237812 */ /* 0x000fe200078ec0ff */
[----:B------:R-:W-:Y:S01]  /*0830*/  IDP.4A.S8.S8 R3, R34, R33, RZ ;  /* 0x0000002122037226 */ /* 0x000fe200000006ff */
[----:B------:R-:W-:-:S02]  /*0840*/  SHF.R.U32.HI R2, RZ, 0x8, R30 ;  /* 0x00000008ff027819 */ /* 0x000fc4000001161e */
[----:B------:R-:W-:Y:S01]  /*0850*/  LOP3.LUT R30, R30, 0xff, RZ, 0xc0, !PT ;  /* 0x000000ff1e1e7812 */ /* 0x000fe200078ec0ff */
[----:B------:R-:W-:Y:S01]  /*0860*/  IDP.4A.S8.S8 R3, R28, R21, R3 ;  /* 0x000000151c037226 */ /* 0x000fe20000000603 */
[----:B------:R-:W-:-:S03]  /*0870*/  LOP3.LUT R32, R37, 0xf0f0f0f, RZ, 0xc0, !PT ;  /* 0x0f0f0f0f25207812 */ /* 0x000fc600078ec0ff */
[----:B------:R-:W-:Y:S01]  /*0880*/  IMAD R3, R3, R30, RZ ;  /* 0x0000001e03037224 */ /* 0x000fe200078e02ff */
[----:B------:R-:W-:Y:S01]  /*0890*/  LOP3.LUT R30, R39, 0xf0f0f0f, RZ, 0xc0, !PT ;  /* 0x0f0f0f0f271e7812 */ /* 0x000fe200078ec0ff */
[----:B------:R-:W-:Y:S01]  /*08a0*/  IDP.4A.S8.S8 R50, R32, R33, RZ ;  /* 0x0000002120327226 */ /* 0x000fe200000006ff */
[----:B------:R-:W-:-:S03]  /*08b0*/  @P1 SHF.R.U32.HI R33, RZ, 0x2, R46 ;  /* 0x00000002ff211819 */ /* 0x000fc6000001162e */
[----:B------:R-:W-:Y:S01]  /*08c0*/  IDP.4A.S8.S8 R46, R30, R21, R50 ;  /* 0x000000151e2e7226 */ /* 0x000fe20000000632 */
[----:B------:R-:W-:Y:S02]  /*08d0*/  @P1 LOP3.LUT R50, R33, 0x3030, RZ, 0xc0, !PT ;  /* 0x0000303021321812 */ /* 0x000fe400078ec0ff */
[----:B------:R-:W-:Y:S02]  /*08e0*/  SHF.R.U32.HI R33, RZ, 0x4, R37 ;  /* 0x00000004ff217819 */ /* 0x000fe40000011625 */
[----:B------:R-:W-:Y:S02]  /*08f0*/  @P1 LOP3.LUT R50, R50, 0xf0f, R47, 0xf8, !PT ;  /* 0x00000f0f32321812 */ /* 0x000fe400078ef82f */
[----:B------:R-:W-:Y:S02]  /*0900*/  LOP3.LUT R33, R33, 0xf0f0f0f, RZ, 0xc0, !PT ;  /* 0x0f0f0f0f21217812 */ /* 0x000fe400078ec0ff */
[----:B------:R-:W-:Y:S01]  /*0910*/  @!P1 LOP3.LUT R50, R45, 0x3f3f, RZ, 0xc0, !PT ;  /* 0x00003f3f2d329812 */ /* 0x000fe200078ec0ff */
[-C--:B------:R-:W-:Y:S01]  /*0920*/  IDP.4A.S8.S8 R51, R35, R38.reuse, RZ ;  /* 0x0000002623337226 */ /* 0x080fe200000006ff */
[----:B------:R-:W-:Y:S01]  /*0930*/  LOP3.LUT R36, R36, 0xf0f0f0f, RZ, 0xc0, !PT ;  /* 0x0f0f0f0f24247812 */ /* 0x000fe200078ec0ff */
[----:B------:R-:W-:Y:S01]  /*0940*/  IDP.4A.S8.S8 R21, R33, R38, RZ ;  /* 0x0000002621157226 */ /* 0x000fe200000006ff */
[----:B------:R-:W-:Y:S01]  /*0950*/  SHF.R.U32.HI R37, RZ, 0x4, R39 ;  /* 0x00000004ff257819 */ /* 0x000fe20000011627 */
[----:B------:R-:W-:Y:S01]  /*0960*/  IDP.4A.S8.S8 R39, R38, UR6, RZ ;  /* 0x0000000626277c26 */ /* 0x000fe200080006ff */
[----:B------:R-:W-:-:S02]  /*0970*/  LOP3.LUT R38, R50, 0xffff, RZ, 0xc0, !PT ;  /* 0x0000ffff32267812 */ /* 0x000fc400078ec0ff */
[----:B------:R-:W-:Y:S01]  /*0980*/  LOP3.LUT R53, R2, 0xffff, RZ, 0xc0, !PT ;  /* 0x0000ffff02357812 */ /* 0x000fe200078ec0ff */
[-C--:B------:R-:W-:Y:S01]  /*0990*/  IDP.4A.S8.S8 R2, R36, R20.reuse, R51 ;  /* 0x0000001424027226 */ /* 0x080fe20000000633 */
[----:B------:R-:W-:Y:S02]  /*09a0*/  LOP3.LUT R37, R37, 0xf0f0f0f, RZ, 0xc0, !PT ;  /* 0x0f0f0f0f25257812 */ /* 0x000fe400078ec0ff */
[----:B------:R-:W-:Y:S01]  /*09b0*/  LOP3.LUT R51, R38, 0xff, RZ, 0xc0, !PT ;  /* 0x000000ff26337812 */ /* 0x000fe200078ec0ff */
[----:B------:R-:W-:Y:S02]  /*09c0*/  IDP.4A.S8.S8 R39, R20, UR6, R39 ;  /* 0x0000000614277c26 */ /* 0x000fe40008000627 */
[----:B------:R-:W-:Y:S02]  /*09d0*/  IDP.4A.S8.S8 R21, R37, R20, R21 ;  /* 0x0000001425157226 */ /* 0x000fe40000000615 */
[----:B------:R-:W-:Y:S01]  /*09e0*/  IMAD R20, R46, R51, RZ ;  /* 0x000000332e147224 */ /* 0x000fe200078e02ff */
[----:B------:R-:W-:-:S04]  /*09f0*/  @P1 SHF.R.U32.HI R46, RZ, 0x2, R45 ;  /* 0x00000002ff2e1819 */ /* 0x000fc8000001162d */
[----:B------:R-:W-:Y:S02]  /*0a00*/  @P1 LOP3.LUT R51, R46, 0x3030, RZ, 0xc0, !PT ;  /* 0x000030302e331812 */ /* 0x000fe400078ec0ff */
[----:B------:R-:W-:-:S04]  /*0a10*/  @P1 SHF.R.U32.HI R46, RZ, 0x4, R47 ;  /* 0x00000004ff2e1819 */ /* 0x000fc8000001162f */
[----:B------:R-:W-:Y:S02]  /*0a20*/  @P1 LOP3.LUT R46, R51, 0xf0f, R46, 0xf8, !PT ;  /* 0x00000f0f332e1812 */ /* 0x000fe400078ef82e */
[----:B------:R-:W-:Y:S01]  /*0a30*/  @!P1 LOP3.LUT R46, R47, 0x3f3f, RZ, 0xc0, !PT ;  /* 0x00003f3f2f2e9812 */ /* 0x000fe200078ec0ff */
[----:B------:R-:W-:Y:S01]  /*0a40*/  IMAD R2, R2, R53, RZ ;  /* 0x0000003502027224 */ /* 0x000fe200078e02ff */
[----:B------:R-:W-:Y:S02]  /*0a50*/  I2FP.F32.S32 R51, R3 ;  /* 0x0000000300337245 */ /* 0x000fe40000201400 */
[----:B------:R-:W-:Y:S02]  /*0a60*/  LOP3.LUT R46, R46, 0xffff, RZ, 0xc0, !PT ;  /* 0x0000ffff2e2e7812 */ /* 0x000fe400078ec0ff */
[----:B------:R-:W-:Y:S02]  /*0a70*/  SHF.R.U32.HI R38, RZ, 0x8, R38 ;  /* 0x00000008ff267819 */ /* 0x000fe40000011626 */
[----:B------:R-:W-:Y:S01]  /*0a80*/  LOP3.LUT R53, R46, 0xff, RZ, 0xc0, !PT ;  /* 0x000000ff2e357812 */ /* 0x000fe200078ec0ff */
[----:B------:R-:W-:Y:S01]  /*0a90*/  FFMA R51, R0, R51, RZ ;  /* 0x0000003300337223 */ /* 0x000fe200000000ff */
[----:B------:R-:W-:-:S02]  /*0aa0*/  SHF.R.U32.HI R46, RZ, 0x8, R46 ;  /* 0x00000008ff2e7819 */ /* 0x000fc4000001162e */
[----:B------:R-:W-:Y:S02]  /*0ab0*/  I2FP.F32.S32 R2, R2 ;  /* 0x0000000200027245 */ /* 0x000fe40000201400 */
[----:B------:R-:W-:Y:S01]  /*0ac0*/  LOP3.LUT R38, R38, 0xffff, RZ, 0xc0, !PT ;  /* 0x0000ffff26267812 */ /* 0x000fe200078ec0ff */
[----:B------:R-:W-:Y:S01]  /*0ad0*/  IMAD R3, R48, R53, RZ ;  /* 0x0000003530037224 */ /* 0x000fe200078e02ff */
[----:B------:R-:W-:Y:S01]  /*0ae0*/  LOP3.LUT R48, R46, 0xffff, RZ, 0xc0, !PT ;  /* 0x0000ffff2e307812 */ /* 0x000fe200078ec0ff */
[----:B------:R-:W-:Y:S01]  /*0af0*/  FFMA R46, R42, R2, R51 ;  /* 0x000000022a2e7223 */ /* 0x000fe20000000033 */
[----:B------:R-:W-:Y:S01]  /*0b00*/  I2FP.F32.S32 R51, R20 ;  /* 0x0000001400337245 */ /* 0x000fe20000201400 */
[----:B------:R-:W-:Y:S02]  /*0b10*/  IMAD R38, R21, R38, RZ ;  /* 0x0000002615267224 */ /* 0x000fe400078e02ff */
[----:B------:R-:W-:Y:S01]  /*0b20*/  IMAD.WIDE R20, R23, 0x24, R12 ;  /* 0x0000002417147825 */ /* 0x000fe200078e020c */
[----:B------:R-:W-:-:S03]  /*0b30*/  I2FP.F32.S32 R3, R3 ;  /* 0x0000000300037245 */ /* 0x000fc60000201400 */
[----:B------:R-:W-:Y:S01]  /*0b40*/  FFMA R51, R0, R51, RZ ;  /* 0x0000003300337223 */ /* 0x000fe200000000ff */
[----:B------:R-:W-:Y:S01]  /*0b50*/  IADD3 R2, P2, PT, R20, R49, RZ ;  /* 0x0000003114027210 */ /* 0x000fe20007f5e0ff */
[----:B------:R-:W-:Y:S01]  /*0b60*/  FFMA R53, R0, R3, RZ ;  /* 0x0000000300357223 */ /* 0x000fe200000000ff */
[----:B------:R-:W-:Y:S01]  /*0b70*/  I2FP.F32.S32 R38, R38 ;  /* 0x0000002600267245 */ /* 0x000fe20000201400 */
[----:B------:R-:W-:Y:S01]  /*0b80*/  IMAD R39, R39, R48, RZ ;  /* 0x0000003027277224 */ /* 0x000fe200078e02ff */
[----:B------:R-:W-:Y:S01]  /*0b90*/  IADD3.X R3, PT, PT, RZ, R21, RZ, P2, !PT ;  /* 0x00000015ff037210 */ /* 0x000fe200017fe4ff */
[----:B------:R-:W3:Y:S02]  /*0ba0*/  LDG.E.U16 R52, desc[UR8][R20.64] ;  /* 0x0000000814347981 */ /* 0x000ee4000c1e1500 */
[----:B------:R-:W-:Y:S02]  /*0bb0*/  FFMA R38, R42, R38, R51 ;  /* 0x000000262a267223 */ /* 0x000fe40000000033 */
[----:B------:R-:W4:Y:S04]  /*0bc0*/  LDG.E R49, desc[UR8][R2.64+0x4] ;  /* 0x0000040802317981 */ /* 0x000f28000c1e1900 */
[----:B------:R-:W5:Y:S04]  /*0bd0*/  LDG.E R51, desc[UR8][R2.64+0x14] ;  /* 0x0000140802337981 */ /* 0x000f68000c1e1900 */
[----:B------:R-:W3:Y:S04]  /*0be0*/  LDG.E R0, desc[UR8][R2.64+0x28] ;  /* 0x0000280802007981 */ /* 0x000ee8000c1e1900 */
[----:B------:R-:W5:Y:S04]  /*0bf0*/  LDG.E R50, desc[UR8][R2.64+0x38] ;  /* 0x0000380802327981 */ /* 0x000f68000c1e1900 */
[----:B------:R-:W5:Y:S04]  /*0c00*/  LDG.E R48, desc[UR8][R18.64] ;  /* 0x0000000812307981 */ /* 0x000f68000c1e1900 */
[----:B------:R-:W4:Y:S01]  /*0c10*/  @P1 LDG.E.U16 R2, desc[UR8][R16.64] ;  /* 0x0000000810021981 */ /* 0x000f22000c1e1500 */
[----:B------:R-:W-:-:S05]  /*0c20*/  I2FP.F32.S32 R39, R39 ;  /* 0x0000002700277245 */ /* 0x000fca0000201400 */
[----:B------:R-:W-:Y:S01]  /*0c30*/  FFMA R42, R42, R39, R53 ;  /* 0x000000272a2a7223 */ /* 0x000fe20000000035 */
[C---:B------:R-:W-:Y:S01]  /*0c40*/  @!P0 PRMT R39, R40.reuse, 0x7610, R39 ;  /* 0x0000761028278816 */ /* 0x040fe20000000027 */
[----:B------:R0:W5:Y:S03]  /*0c50*/  LDG.E.U16 R53, desc[UR8][R20.64+0x24] ;  /* 0x0000240814357981 */ /* 0x000166000c1e1500 */
[----:B------:R-:W-:Y:S02]  /*0c60*/  @P0 PRMT R39, R40, 0x7610, R39 ;  /* 0x0000761028270816 */ /* 0x000fe40000000027 */
[----:B------:R-:W-:-:S04]  /*0c70*/  @!P0 PRMT R40, R41, 0x7610, R40 ;  /* 0x0000761029288816 */ /* 0x000fc80000000028 */
[----:B------:R-:W-:Y:S01]  /*0c80*/  @P0 PRMT R40, R41, 0x7610, R40 ;  /* 0x0000761029280816 */ /* 0x000fe20000000028 */
[----:B--2---:R-:W-:-:S05]  /*0c90*/  HADD2.F32 R41, -RZ, R43.H1_H1 ;  /* 0x3000002bff297230 */ /* 0x004fca0000004100 */
[----:B0-----:R-:W-:Y:S01]  /*0ca0*/  FMUL R21, R44, R41 ;  /* 0x000000292c157220 */ /* 0x001fe20000400000 */
[----:B------:R-:W-:-:S04]  /*0cb0*/  @P1 PRMT R44, R45, 0x7610, R44 ;  /* 0x000076102d2c1816 */ /* 0x000fc8000000002c */
[----:B------:R-:W-:Y:S02]  /*0cc0*/  @!P1 PRMT R44, R45, 0x7610, R44 ;  /* 0x000076102d2c9816 */ /* 0x000fe4000000002c */
[----:B------:R-:W2:Y:S01]  /*0cd0*/  @P1 LDG.E.U16 R45, desc[UR8][R14.64] ;  /* 0x000000080e2d1981 */ /* 0x000ea2000c1e1500 */
[----:B------:R-:W-:-:S05]  /*0ce0*/  HADD2.F32 R43, -RZ, R43.H0_H0 ;  /* 0x2000002bff2b7230 */ /* 0x000fca0000004100 */
[----:B------:R-:W-:Y:S01]  /*0cf0*/  FFMA R21, R46, R43, -R21 ;  /* 0x0000002b2e157223 */ /* 0x000fe20000000815 */
[----:B----4-:R-:W-:-:S04]  /*0d00*/  @P1 SHF.R.U32.HI R18, RZ, 0x2, R2 ;  /* 0x00000002ff121819 */ /* 0x010fc80000011602 */
[----:B------:R-:W-:-:S04]  /*0d10*/  @P1 LOP3.LUT R3, R18, 0x3030, RZ, 0xc0, !PT ;  /* 0x0000303012031812 */ /* 0x000fc800078ec0ff */
[----:B------:R-:W-:Y:S02]  /*0d20*/  @P1 LOP3.LUT R2, R3, 0xf0f, R40, 0xf8, !PT ;  /* 0x00000f0f03021812 */ /* 0x000fe400078ef828 */
[----:B------:R-:W-:-:S04]  /*0d30*/  @!P1 LOP3.LUT R2, R39, 0x3f3f, RZ, 0xc0, !PT ;  /* 0x00003f3f27029812 */ /* 0x000fc800078ec0ff */
[----:B------:R-:W-:Y:S01]  /*0d40*/  LOP3.LUT R19, R2, 0xffff, RZ, 0xc0, !PT ;  /* 0x0000ffff02137812 */ /* 0x000fe200078ec0ff */
[----:B------:R-:W-:Y:S02]  /*0d50*/  IDP.4A.S8.S8 R2, R34, R49, RZ ;  /* 0x0000003122027226 */ /* 0x000fe400000006ff */
[----:B---3--:R-:W-:Y:S01]  /*0d60*/  IDP.4A.S8.S8 R18, R35, R0, RZ ;  /* 0x0000000023127226 */ /* 0x008fe200000006ff */
[----:B------:R-:W-:Y:S01]  /*0d70*/  SHF.R.U32.HI R3, RZ, 0x8, R19 ;  /* 0x00000008ff037819 */ /* 0x000fe20000011613 */
[----:B-----5:R-:W-:Y:S01]  /*0d80*/  IDP.4A.S8.S8 R2, R28, R51, R2 ;  /* 0x000000331c027226 */ /* 0x020fe20000000602 */
[----:B------:R-:W-:Y:S02]  /*0d90*/  LOP3.LUT R19, R19, 0xff, RZ, 0xc0, !PT ;  /* 0x000000ff13137812 */ /* 0x000fe400078ec0ff */
[----:B------:R-:W-:Y:S01]  /*0da0*/  LOP3.LUT R20, R3, 0xffff, RZ, 0xc0, !PT ;  /* 0x0000ffff03147812 */ /* 0x000fe200078ec0ff */
[----:B------:R-:W-:Y:S02]  /*0db0*/  IDP.4A.S8.S8 R3, R36, R50, R18 ;  /* 0x0000003224037226 */ /* 0x000fe40000000612 */
[----:B------:R-:W-:Y:S01]  /*0dc0*/  IMAD R18, R2, R19, RZ ;  /* 0x0000001302127224 */ /* 0x000fe200078e02ff */
[----:B------:R-:W-:-:S02]  /*0dd0*/  @P1 LOP3.LUT R19, R39, 0xffff, RZ, 0xc0, !PT ;  /* 0x0000ffff27131812 */ /* 0x000fc400078ec0ff */
[----:B------:R-:W-:Y:S02]  /*0de0*/  @P1 LOP3.LUT R2, R40, 0xffff, RZ, 0xc0, !PT ;  /* 0x0000ffff28021812 */ /* 0x000fe400078ec0ff */
[----:B------:R-:W-:Y:S01]  /*0df0*/  @P1 SHF.R.U32.HI R19, RZ, 0x2, R19 ;  /* 0x00000002ff131819 */ /* 0x000fe20000011613 */
[----:B------:R-:W-:Y:S01]  /*0e00*/  IMAD R3, R3, R20, RZ ;  /* 0x0000001403037224 */ /* 0x000fe200078e02ff */
[----:B------:R-:W-:Y:S01]  /*0e10*/  @P1 SHF.R.U32.HI R2, RZ, 0x4, R2 ;  /* 0x00000004ff021819 */ /* 0x000fe20000011602 */
[----:B------:R-:W-:Y:S01]  /*0e20*/  IDP.4A.S8.S8 R20, R49, UR6, RZ ;  /* 0x0000000631147c26 */ /* 0x000fe200080006ff */
[----:B------:R-:W-:Y:S01]  /*0e30*/  @P1 LOP3.LUT R19, R19, 0x3030, RZ, 0xc0, !PT ;  /* 0x0000303013131812 */ /* 0x000fe200078ec0ff */
[----:B------:R-:W-:-:S03]  /*0e40*/  IDP.4A.S8.S8 R49, R32, R49, RZ ;  /* 0x0000003120317226 */ /* 0x000fc600000006ff */
[----:B------:R-:W-:Y:S01]  /*0e50*/  @P1 LOP3.LUT R2, R19, 0xf0f, R2, 0xf8, !PT ;  /* 0x00000f0f13021812 */ /* 0x000fe200078ef802 */
[--C-:B------:R-:W-:Y:S02]  /*0e60*/  IDP.4A.S8.S8 R19, R51, UR6, R20.reuse ;  /* 0x0000000633137c26 */ /* 0x100fe40008000614 */
[----:B------:R-:W-:Y:S01]  /*0e70*/  IDP.4A.S8.S8 R51, R30, R51, R49 ;  /* 0x000000331e337226 */ /* 0x000fe20000000631 */
[----:B------:R-:W-:Y:S01]  /*0e80*/  @P1 PRMT R20, R47, 0x7610, R20 ;  /* 0x000076102f141816 */ /* 0x000fe20000000014 */
[----:B------:R-:W-:Y:S02]  /*0e90*/  IDP.4A.S8.S8 R49, R0, UR6, RZ ;  /* 0x0000000600317c26 */ /* 0x000fe400080006ff */
[----:B------:R-:W-:Y:S01]  /*0ea0*/  IDP.4A.S8.S8 R0, R33, R0, RZ ;  /* 0x0000000021007226 */ /* 0x000fe200000006ff */
[----:B------:R-:W-:Y:S01]  /*0eb0*/  @!P1 LOP3.LUT R2, R40, 0x3f3f, RZ, 0xc0, !PT ;  /* 0x00003f3f28029812 */ /* 0x000fe200078ec0ff */
[----:B------:R-:W-:Y:S01]  /*0ec0*/  IDP.4A.S8.S8 R46, R50, UR6, R49 ;  /* 0x00000006322e7c26 */ /* 0x000fe20008000631 */
[----:B------:R-:W-:Y:S01]  /*0ed0*/  @!P1 PRMT R20, R47, 0x7610, R20 ;  /* 0x000076102f149816 */ /* 0x000fe20000000014 */
[----:B------:R-:W-:Y:S01]  /*0ee0*/  IDP.4A.S8.S8 R50, R37, R50, R0 ;  /* 0x0000003225327226 */ /* 0x000fe20000000600 */
[----:B------:R-:W-:Y:S01]  /*0ef0*/  I2FP.F32.S32 R47, R18 ;  /* 0x00000012002f7245 */ /* 0x000fe20000201400 */
[----:B------:R-:W-:Y:S01]  /*0f00*/  HADD2.F32 R0, -RZ, R52.H0_H0 ;  /* 0x20000034ff007230 */ /* 0x000fe20000004100 */
[----:B------:R-:W-:Y:S01]  /*0f10*/  LOP3.LUT R18, R2, 0xffff, RZ, 0xc0, !PT ;  /* 0x0000ffff02127812 */ /* 0x000fe200078ec0ff */
[----:B------:R-:W-:Y:S01]  /*0f20*/  HADD2.F32 R53, -RZ, R53.H0_H0 ;  /* 0x20000035ff357230 */ /* 0x000fe20000004100 */
[----:B------:R-:W-:-:S02]  /*0f30*/  I2FP.F32.S32 R3, R3 ;  /* 0x0000000300037245 */ /* 0x000fc40000201400 */
[----:B------:R-:W-:Y:S01]  /*0f40*/  FFMA R52, R0, R47, RZ ;  /* 0x0000002f00347223 */ /* 0x000fe200000000ff */
[----:B------:R-:W-:Y:S02]  /*0f50*/  SHF.R.U32.HI R2, RZ, 0x8, R18 ;  /* 0x00000008ff027819 */ /* 0x000fe40000011612 */
[----:B------:R-:W-:Y:S01]  /*0f60*/  LOP3.LUT R18, R18, 0xff, RZ, 0xc0, !PT ;  /* 0x000000ff12127812 */ /* 0x000fe200078ec0ff */
[----:B------:R-:W-:Y:S01]  /*0f70*/  FFMA R52, R53, R3, R52 ;  /* 0x0000000335347223 */ /* 0x000fe20000000034 */
[----:B------:R-:W-:-:S03]  /*0f80*/  LOP3.LUT R3, R2, 0xffff, RZ, 0xc0, !PT ;  /* 0x0000ffff02037812 */ /* 0x000fc600078ec0ff */
[----:B------:R-:W-:Y:S01]  /*0f90*/  IMAD R18, R19, R18, RZ ;  /* 0x0000001213127224 */ /* 0x000fe200078e02ff */
[----:B--2---:R-:W-:-:S04]  /*0fa0*/  @P1 SHF.R.U32.HI R45, RZ, 0x2, R45 ;  /* 0x00000002ff2d1819 */ /* 0x004fc8000001162d */
        /* <DEDUP_REMOVED lines=10> */
[----:B------:R-:W-:-:S03]  /*1050*/  SHF.R.U32.HI R2, RZ, 0x8, R3 ;  /* 0x00000008ff027819 */ /* 0x000fc60000011603 */
[----:B------:R-:W-:Y:S01]  /*1060*/  IMAD R3, R51, R18, RZ ;  /* 0x0000001233037224 */ /* 0x000fe200078e02ff */
[----:B------:R-:W-:Y:S02]  /*1070*/  @P1 LOP3.LUT R18, R44, 0xffff, RZ, 0xc0, !PT ;  /* 0x0000ffff2c121812 */ /* 0x000fe400078ec0ff */
        /* <DEDUP_REMOVED lines=9> */
[----:B------:R-:W-:-:S05]  /*1110*/  LOP3.LUT R2, R18, 0xff, RZ, 0xc0, !PT ;  /* 0x000000ff12027812 */ /* 0x000fca00078ec0ff */
[----:B------:R-:W-:Y:S02]  /*1120*/  IMAD R19, R19, R2, RZ ;  /* 0x0000000213137224 */ /* 0x000fe400078e02ff */
[----:B------:R-:W0:Y:S01]  /*1130*/  S2R R2, SR_TID.X ;  /* 0x0000000000027919 */ /* 0x000e220000002100 */
[----:B------:R-:W-:Y:S02]  /*1140*/  SHF.R.U32.HI R18, RZ, 0x8, R18 ;  /* 0x00000008ff127819 */ /* 0x000fe40000011612 */
[----:B------:R-:W-:Y:S02]  /*1150*/  I2FP.F32.S32 R19, R19 ;  /* 0x0000001300137245 */ /* 0x000fe40000201400 */
[----:B------:R-:W-:Y:S02]  /*1160*/  LOP3.LUT R47, R18, 0xffff, RZ, 0xc0, !PT ;  /* 0x0000ffff122f7812 */ /* 0x000fe400078ec0ff */
[----:B------:R-:W-:-:S03]  /*1170*/  I2FP.F32.S32 R3, R3 ;  /* 0x0000000300037245 */ /* 0x000fc60000201400 */
[----:B------:R-:W-:Y:S02]  /*1180*/  IMAD R47, R46, R47, RZ ;  /* 0x0000002f2e2f7224 */ /* 0x000fe400078e02ff */
[C---:B------:R-:W-:Y:S01]  /*1190*/  FFMA R46, R0.reuse, R19, RZ ;  /* 0x00000013002e7223 */ /* 0x040fe200000000ff */
[----:B------:R-:W-:Y:S01]  /*11a0*/  FFMA R0, R0, R3, RZ ;  /* 0x0000000300007223 */ /* 0x000fe200000000ff */
[----:B------:R-:W-:Y:S02]  /*11b0*/  I2FP.F32.S32 R50, R50 ;  /* 0x0000003200327245 */ /* 0x000fe40000201400 */
[----:B------:R-:W-:-:S03]  /*11c0*/  I2FP.F32.S32 R47, R47 ;  /* 0x0000002f002f7245 */ /* 0x000fc60000201400 */
[----:B------:R-:W-:Y:S01]  /*11d0*/  FFMA R51, R53, R50, R0 ;  /* 0x0000003235337223 */ /* 0x000fe20000000000 */
[----:B0-----:R-:W-:Y:S02]  /*11e0*/  IMAD.SHL.U32 R18, R2, 0x4, RZ ;  /* 0x0000000402127824 */ /* 0x001fe400078e00ff */
[----:B------:R-:W-:-:S03]  /*11f0*/  IMAD.WIDE R2, R29, 0x24, R12 ;  /* 0x000000241d027825 */ /* 0x000fc600078e020c */
[----:B------:R-:W-:Y:S02]  /*1200*/  LOP3.LUT R19, R18, 0xc, RZ, 0xc0, !PT ;  /* 0x0000000c12137812 */ /* 0x000fe400078ec0ff */
[----:B------:R-:W2:Y:S02]  /*1210*/  LDG.E.U16 R0, desc[UR8][R2.64] ;  /* 0x0000000802007981 */ /* 0x000ea4000c1e1500 */
[----:B------:R-:W-:Y:S02]  /*1220*/  IADD3 R18, P0, PT, R2, R19, RZ ;  /* 0x0000001302127210 */ /* 0x000fe40007f1e0ff */
[----:B------:R0:W3:Y:S02]  /*1230*/  LDG.E.U16 R50, desc[UR8][R2.64+0x24] ;  /* 0x0000240802327981 */ /* 0x0000e4000c1e1500 */
[----:B------:R-:W-:Y:S01]  /*1240*/  IADD3.X R19, PT, PT, RZ, R3, RZ, P0, !PT ;  /* 0x00000003ff137210 */ /* 0x000fe200007fe4ff */
[----:B------:R-:W-:Y:S01]  /*1250*/  FFMA R46, R53, R47, R46 ;  /* 0x0000002f352e7223 */ /* 0x000fe2000000002e */
[----:B------:R-:W0:Y:S01]  /*1260*/  @P1 LDG.E.U16 R3, desc[UR8][R16.64] ;  /* 0x0000000810031981 */ /* 0x000e22000c1e1500 */
[----:B------:R-:W-:-:S02]  /*1270*/  HADD2.F32 R47, -RZ, R48.H1_H1 ;  /* 0x30000030ff2f7230 */ /* 0x000fc40000004100 */
[----:B------:R-:W-:Y:S02]  /*1280*/  HADD2.F32 R49, -RZ, R48.H0_H0 ;  /* 0x20000030ff317230 */ /* 0x000fe40000004100 */
[----:B------:R-:W-:Y:S01]  /*1290*/  FMUL R48, R41, R45 ;  /* 0x0000002d29307220 */ /* 0x000fe20000400000 */
[----:B------:R-:W4:Y:S01]  /*12a0*/  LDG.E R2, desc[UR8][R18.64+0x38] ;  /* 0x0000380812027981 */ /* 0x000f22000c1e1900 */
[----:B------:R-:W-:Y:S02]  /*12b0*/  FMUL R53, R42, R47 ;  /* 0x0000002f2a357220 */ /* 0x000fe40000400000 */
[----:B------:R-:W-:Y:S02]  /*12c0*/  FFMA R45, R43, R52, -R48 ;  /* 0x000000342b2d7223 */ /* 0x000fe40000000830 */
[----:B------:R-:W5:Y:S01]  /*12d0*/  LDG.E R52, desc[UR8][R18.64+0x4] ;  /* 0x0000040812347981 */ /* 0x000f62000c1e1900 */
[----:B------:R-:W-:-:S03]  /*12e0*/  FFMA R42, R38, R49, -R53 ;  /* 0x00000031262a7223 */ /* 0x000fc60000000835 */
[----:B------:R-:W2:Y:S04]  /*12f0*/  LDG.E R53, desc[UR8][R18.64+0x14] ;  /* 0x0000140812357981 */ /* 0x000ea8000c1e1900 */
[----:B------:R1:W3:Y:S01]  /*1300*/  LDG.E R48, desc[UR8][R18.64+0x28] ;  /* 0x0000280812307981 */ /* 0x0002e2000c1e1900 */
[----:B------:R-:W-:Y:S01]  /*1310*/  FADD R8, R21, R8 ;  /* 0x0000000815087221 */ /* 0x000fe20000000000 */
[----:B------:R-:W-:-:S04]  /*1320*/  FMUL R38, R47, R46 ;  /* 0x0000002e2f267220 */ /* 0x000fc80000400000 */
[----:B------:R-:W-:Y:S01]  /*1330*/  FFMA R38, R49, R51, -R38 ;  /* 0x0000003331267223 */ /* 0x000fe20000000826 */
[----:B0-----:R-:W-:-:S04]  /*1340*/  @P1 SHF.R.U32.HI R3, RZ, 0x2, R3 ;  /* 0x00000002ff031819 */ /* 0x001fc80000011603 */
[----:B------:R-:W-:-:S04]  /*1350*/  @P1 LOP3.LUT R3, R3, 0x3030, RZ, 0xc0, !PT ;  /* 0x0000303003031812 */ /* 0x000fc800078ec0ff */
[----:B------:R-:W-:Y:S02]  /*1360*/  @P1 LOP3.LUT R3, R3, 0xf0f, R40, 0xf8, !PT ;  /* 0x00000f0f03031812 */ /* 0x000fe400078ef828 */
[----:B------:R-:W-:-:S04]  /*1370*/  @!P1 LOP3.LUT R3, R39, 0x3f3f, RZ, 0xc0, !PT ;  /* 0x00003f3f27039812 */ /* 0x000fc800078ec0ff */
[----:B------:R-:W-:Y:S01]  /*1380*/  LOP3.LUT R21, R3, 0xffff, RZ, 0xc0, !PT ;  /* 0x0000ffff03157812 */ /* 0x000fe200078ec0ff */
[----:B-----5:R-:W-:-:S03]  /*1390*/  IDP.4A.S8.S8 R3, R34, R52, RZ ;  /* 0x0000003422037226 */ /* 0x020fc600000006ff */
[----:B-1----:R-:W-:Y:S01]  /*13a0*/  LOP3.LUT R18, R21, 0xff, RZ, 0xc0, !PT ;  /* 0x000000ff15127812 */ /* 0x002fe200078ec0ff */
[----:B--2---:R-:W-:-:S04]  /*13b0*/  IDP.4A.S8.S8 R3, R28, R53, R3 ;  /* 0x000000351c037226 */ /* 0x004fc80000000603 */
[----:B------:R-:W-:Y:S01]  /*13c0*/  IMAD R19, R3, R18, RZ ;  /* 0x0000001203137224 */ /* 0x000fe200078e02ff */
[----:B------:R-:W-:-:S04]  /*13d0*/  @P1 LOP3.LUT R3, R39, 0xffff, RZ, 0xc0, !PT ;  /* 0x0000ffff27031812 */ /* 0x000fc800078ec0ff */
[----:B------:R-:W-:Y:S02]  /*13e0*/  @P1 SHF.R.U32.HI R18, RZ, 0x2, R3 ;  /* 0x00000002ff121819 */ /* 0x000fe40000011603 */
[----:B------:R-:W-:Y:S02]  /*13f0*/  @P1 LOP3.LUT R3, R40, 0xffff, RZ, 0xc0, !PT ;  /* 0x0000ffff28031812 */ /* 0x000fe400078ec0ff */
[----:B------:R-:W-:Y:S02]  /*1400*/  @P1 LOP3.LUT R18, R18, 0x3030, RZ, 0xc0, !PT ;  /* 0x0000303012121812 */ /* 0x000fe400078ec0ff */
[----:B------:R-:W-:-:S04]  /*1410*/  @P1 SHF.R.U32.HI R3, RZ, 0x4, R3 ;  /* 0x00000004ff031819 */ /* 0x000fc80000011603 */
[----:B------:R-:W-:Y:S01]  /*1420*/  @P1 LOP3.LUT R3, R18, 0xf0f, R3, 0xf8, !PT ;  /* 0x00000f0f12031812 */ /* 0x000fe200078ef803 */
[----:B------:R-:W-:Y:S02]  /*1430*/  IDP.4A.S8.S8 R18, R52, UR6, RZ ;  /* 0x0000000634127c26 */ /* 0x000fe400080006ff */
[----:B------:R-:W-:Y:S02]  /*1440*/  IDP.4A.S8.S8 R52, R32, R52, RZ ;  /* 0x0000003420347226 */ /* 0x000fe400000006ff */
[----:B------:R-:W-:Y:S02]  /*1450*/  IDP.4A.S8.S8 R18, R53, UR6, R18 ;  /* 0x0000000635127c26 */ /* 0x000fe40008000612 */
[----:B---3--:R-:W-:Y:S02]  /*1460*/  IDP.4A.S8.S8 R46, R48, UR6, RZ ;  /* 0x00000006302e7c26 */ /* 0x008fe400080006ff */
[----:B------:R-:W-:Y:S02]  /*1470*/  IDP.4A.S8.S8 R53, R30, R53, R52 ;  /* 0x000000351e357226 */ /* 0x000fe40000000634 */
[----:B------:R-:W-:-:S02]  /*1480*/  IDP.4A.S8.S8 R51, R35, R48, RZ ;  /* 0x0000003023337226 */ /* 0x000fc400000006ff */
[----:B------:R-:W-:Y:S02]  /*1490*/  IDP.4A.S8.S8 R52, R33, R48, RZ ;  /* 0x0000003021347226 */ /* 0x000fe400000006ff */
[----:B----4-:R-:W-:Y:S02]  /*14a0*/  IDP.4A.S8.S8 R48, R2, UR6, R46 ;  /* 0x0000000602307c26 */ /* 0x010fe4000800062e */
[-C--:B------:R-:W-:Y:S02]  /*14b0*/  IDP.4A.S8.S8 R46, R36, R2.reuse, R51 ;  /* 0x00000002242e7226 */ /* 0x080fe40000000633 */
[----:B------:R-:W-:Y:S02]  /*14c0*/  IDP.4A.S8.S8 R51, R37, R2, R52 ;  /* 0x0000000225337226 */ /* 0x000fe40000000634 */
[----:B------:R-:W2:Y:S01]  /*14d0*/  @P1 LDG.E.U16 R2, desc[UR8][R14.64] ;  /* 0x000000080e021981 */ /* 0x000ea2000c1e1500 */
[----:B------:R-:W-:-:S04]  /*14e0*/  SHF.R.U32.HI R21, RZ, 0x8, R21 ;  /* 0x00000008ff157819 */ /* 0x000fc80000011615 */
[----:B------:R-:W-:Y:S01]  /*14f0*/  LOP3.LUT R21, R21, 0xffff, RZ, 0xc0, !PT ;  /* 0x0000ffff15157812 */ /* 0x000fe200078ec0ff */
[----:B------:R-:W-:Y:S01]  /*1500*/  HADD2.F32 R0, -RZ, R0.H0_H0 ;  /* 0x20000000ff007230 */ /* 0x000fe20000004100 */
[----:B------:R-:W-:-:S03]  /*1510*/  I2FP.F32.S32 R19, R19 ;  /* 0x0000001300137245 */ /* 0x000fc60000201400 */
[----:B------:R-:W-:Y:S02]  /*1520*/  IMAD R46, R46, R21, RZ ;  /* 0x000000152e2e7224 */ /* 0x000fe400078e02ff */
[----:B------:R-:W-:Y:S02]  /*1530*/  HADD2.F32 R50, -RZ, R50.H0_H0 ;  /* 0x20000032ff327230 */ /* 0x000fe40000004100 */
[----:B------:R-:W-:Y:S01]  /*1540*/  FFMA R19, R0, R19, RZ ;  /* 0x0000001300137223 */ /* 0x000fe200000000ff */
[----:B------:R-:W-:Y:S01]  /*1550*/  @!P1 LOP3.LUT R3, R40, 0x3f3f, RZ, 0xc0, !PT ;  /* 0x00003f3f28039812 */ /* 0x000fe200078ec0ff */
[----:B------:R-:W-:Y:S01]  /*1560*/  FADD R9, R42, R9 ;  /* 0x000000092a097221 */ /* 0x000fe20000000000 */
[----:B------:R-:W-:Y:S01]  /*1570*/  I2FP.F32.S32 R46, R46 ;  /* 0x0000002e002e7245 */ /* 0x000fe20000201400 */
[----:B------:R-:W3:Y:S04]  /*1580*/  @P1 LDG.E.U16 R14, desc[UR8][R14.64] ;  /* 0x000000080e0e1981 */ /* 0x000ee8000c1e1500 */
[----:B------:R-:W-:-:S02]  /*1590*/  FFMA R46, R50, R46, R19 ;  /* 0x0000002e322e7223 */ /* 0x000fc40000000013 */
[----:B------:R0:W4:Y:S01]  /*15a0*/  @P1 LDG.E.U16 R19, desc[UR8][R16.64] ;  /* 0x0000000810131981 */ /* 0x000122000c1e1500 */
[----:B------:R-:W-:Y:S02]  /*15b0*/  LOP3.LUT R3, R3, 0xffff, RZ, 0xc0, !PT ;  /* 0x0000ffff03037812 */ /* 0x000fe400078ec0ff */
[----:B--2---:R-:W-:Y:S02]  /*15c0*/  @P1 SHF.R.U32.HI R21, RZ, 0x2, R2 ;  /* 0x00000002ff151819 */ /* 0x004fe40000011602 */
[----:B------:R-:W-:Y:S02]  /*15d0*/  SHF.R.U32.HI R2, RZ, 0x8, R3 ;  /* 0x00000008ff027819 */ /* 0x000fe40000011603 */
[----:B------:R-:W-:Y:S02]  /*15e0*/  @P1 LOP3.LUT R42, R21, 0x3030, RZ, 0xc0, !PT ;  /* 0x00003030152a1812 */ /* 0x000fe400078ec0ff */
[----:B------:R-:W-:Y:S02]  /*15f0*/  LOP3.LUT R21, R2, 0xffff, RZ, 0xc0, !PT ;  /* 0x0000ffff02157812 */ /* 0x000fe400078ec0ff */
[----:B------:R-:W-:-:S02]  /*1600*/  @P1 LOP3.LUT R2, R42, 0xf0f, R20, 0xf8, !PT ;  /* 0x00000f0f2a021812 */ /* 0x000fc400078ef814 */
[----:B------:R-:W-:Y:S02]  /*1610*/  @!P1 LOP3.LUT R2, R44, 0x3f3f, RZ, 0xc0, !PT ;  /* 0x00003f3f2c029812 */ /* 0x000fe400078ec0ff */
[----:B------:R-:W-:Y:S02]  /*1620*/  LOP3.LUT R3, R3, 0xff, RZ, 0xc0, !PT ;  /* 0x000000ff03037812 */ /* 0x000fe400078ec0ff */
[----:B0-----:R-:W-:-:S03]  /*1630*/  LOP3.LUT R16, R2, 0xffff, RZ, 0xc0, !PT ;  /* 0x0000ffff02107812 */ /* 0x001fc600078ec0ff */
[----:B------:R-:W-:Y:S01]  /*1640*/  IMAD R3, R18, R3, RZ ;  /* 0x0000000312037224 */ /* 0x000fe200078e02ff */
[----:B------:R-:W-:Y:S01]  /*1650*/  SHF.R.U32.HI R2, RZ, 0x8, R16 ;  /* 0x00000008ff027819 */ /* 0x000fe20000011610 */
[----:B------:R-:W-:-:S03]  /*1660*/  IMAD R21, R48, R21, RZ ;  /* 0x0000001530157224 */ /* 0x000fc600078e02ff */
[----:B------:R-:W-:Y:S02]  /*1670*/  I2FP.F32.S32 R3, R3 ;  /* 0x0000000300037245 */ /* 0x000fe40000201400 */
[----:B------:R-:W-:Y:S02]  /*1680*/  LOP3.LUT R2, R2, 0xffff, RZ, 0xc0, !PT ;  /* 0x0000ffff02027812 */ /* 0x000fe400078ec0ff */
[----:B------:R-:W-:Y:S01]  /*1690*/  I2FP.F32.S32 R21, R21 ;  /* 0x0000001500157245 */ /* 0x000fe20000201400 */
[----:B------:R-:W-:Y:S01]  /*16a0*/  FFMA R3, R0, R3, RZ ;  /* 0x0000000300037223 */ /* 0x000fe200000000ff */
[----:B------:R-:W-:Y:S01]  /*16b0*/  LOP3.LUT R16, R16, 0xff, RZ, 0xc0, !PT ;  /* 0x000000ff10107812 */ /* 0x000fe200078ec0ff */
[----:B------:R-:W-:Y:S01]  /*16c0*/  IMAD R51, R51, R2, RZ ;  /* 0x0000000233337224 */ /* 0x000fe200078e02ff */
[----:B------:R-:W-:Y:S01]  /*16d0*/  @P1 LOP3.LUT R2, R44, 0xffff, RZ, 0xc0, !PT ;  /* 0x0000ffff2c021812 */ /* 0x000fe200078ec0ff */
[----:B------:R-:W-:Y:S02]  /*16e0*/  FFMA R42, R50, R21, R3 ;  /* 0x00000015322a7223 */ /* 0x000fe40000000003 */
[----:B------:R-:W-:Y:S01]  /*16f0*/  IMAD R3, R53, R16, RZ ;  /* 0x0000001035037224 */ /* 0x000fe200078e02ff */
[----:B------:R-:W-:-:S02]  /*1700*/  @P1 SHF.R.U32.HI R16, RZ, 0x2, R2 ;  /* 0x00000002ff101819 */ /* 0x000fc40000011602 */
[----:B------:R-:W-:Y:S02]  /*1710*/  @P1 LOP3.LUT R2, R20, 0xffff, RZ, 0xc0, !PT ;  /* 0x0000ffff14021812 */ /* 0x000fe400078ec0ff */
[----:B------:R-:W-:Y:S02]  /*1720*/  @P1 LOP3.LUT R17, R16, 0x3030, RZ, 0xc0, !PT ;  /* 0x0000303010111812 */ /* 0x000fe400078ec0ff */
[----:B------:R-:W-:-:S04]  /*1730*/  @P1 SHF.R.U32.HI R2, RZ, 0x4, R2 ;  /* 0x00000004ff021819 */ /* 0x000fc80000011602 */
[----:B------:R-:W-:Y:S02]  /*1740*/  @P1 LOP3.LUT R16, R17, 0xf0f, R2, 0xf8, !PT ;  /* 0x00000f0f11101812 */ /* 0x000fe400078ef802 */
[----:B------:R-:W0:Y:S01]  /*1750*/  S2R R2, SR_TID.X ;  /* 0x0000000000027919 */ /* 0x000e220000002100 */
        /* <DEDUP_REMOVED lines=11> */
[----:B------:R-:W-:-:S02]  /*1810*/  I2FP.F32.S32 R18, R21 ;  /* 0x0000001500127245 */ /* 0x000fc40000201400 */
[----:B------:R-:W-:-:S03]  /*1820*/  I2FP.F32.S32 R0, R51 ;  /* 0x0000003300007245 */ /* 0x000fc60000201400 */
[----:B------:R-:W-:Y:S01]  /*1830*/  FFMA R18, R50, R18, R17 ;  /* 0x0000001232127223 */ /* 0x000fe20000000011 */
[----:B0-----:R-:W-:Y:S02]  /*1840*/  IMAD.SHL.U32 R17, R2, 0x4, RZ ;  /* 0x0000000402117824 */ /* 0x001fe400078e00ff */
[----:B------:R-:W-:Y:S01]  /*1850*/  FFMA R50, R50, R0, R3 ;  /* 0x0000000032327223 */ /* 0x000fe20000000003 */
[----:B------:R-:W-:Y:S01]  /*1860*/  IMAD.WIDE R2, R27, 0x24, R12 ;  /* 0x000000241b027825 */ /* 0x000fe200078e020c */
[----:B------:R-:W-:Y:S02]  /*1870*/  @P1 LOP3.LUT R16, R39, 0xffff, RZ, 0xc0, !PT ;  /* 0x0000ffff27101812 */ /* 0x000fe400078ec0ff */
[----:B------:R-:W-:Y:S02]  /*1880*/  LOP3.LUT R21, R17, 0xc, RZ, 0xc0, !PT ;  /* 0x0000000c11157812 */ /* 0x000fe400078ec0ff */
[----:B------:R-:W-:Y:S01]  /*1890*/  @P1 SHF.R.U32.HI R17, RZ, 0x2, R16 ;  /* 0x00000002ff111819 */ /* 0x000fe20000011610 */
[----:B------:R-:W2:Y:S01]  /*18a0*/  LDG.E.U16 R51, desc[UR8][R2.64] ;  /* 0x0000000802337981 */ /* 0x000ea2000c1e1500 */
[----:B------:R-:W-:-:S02]  /*18b0*/  @P1 LOP3.LUT R0, R40, 0xffff, RZ, 0xc0, !PT ;  /* 0x0000ffff28001812 */ /* 0x000fc400078ec0ff */
[----:B------:R-:W-:Y:S01]  /*18c0*/  IADD3 R16, P0, PT, R2, R21, RZ ;  /* 0x0000001502107210 */ /* 0x000fe20007f1e0ff */
[----:B------:R0:W5:Y:S01]  /*18d0*/  LDG.E.U16 R52, desc[UR8][R2.64+0x24] ;  /* 0x0000240802347981 */ /* 0x000162000c1e1500 */
[----:B------:R-:W-:Y:S02]  /*18e0*/  @P1 LOP3.LUT R15, R17, 0x3030, RZ, 0xc0, !PT ;  /* 0x00003030110f1812 */ /* 0x000fe400078ec0ff */
[----:B------:R-:W-:Y:S02]  /*18f0*/  @P1 SHF.R.U32.HI R0, RZ, 0x4, R0 ;  /* 0x00000004ff001819 */ /* 0x000fe40000011600 */
[----:B------:R-:W-:Y:S02]  /*1900*/  IADD3.X R17, PT, PT, RZ, R3, RZ, P0, !PT ;  /* 0x00000003ff117210 */ /* 0x000fe400007fe4ff */
[----:B----4-:R-:W-:Y:S02]  /*1910*/  @P1 SHF.R.U32.HI R21, RZ, 0x2, R19 ;  /* 0x00000002ff151819 */ /* 0x010fe40000011613 */
[----:B------:R-:W-:Y:S01]  /*1920*/  @P1 LOP3.LUT R0, R15, 0xf0f, R0, 0xf8, !PT ;  /* 0x00000f0f0f001812 */ /* 0x000fe200078ef800 */
[----:B------:R-:W4:Y:S01]  /*1930*/  LDG.E R19, desc[UR8][R16.64+0x14] ;  /* 0x0000140810137981 */ /* 0x000f22000c1e1900 */
[----:B------:R-:W-:-:S03]  /*1940*/  @P1 LOP3.LUT R21, R21, 0x3030, RZ, 0xc0, !PT ;  /* 0x0000303015151812 */ /* 0x000fc600078ec0ff */
[----:B------:R-:W2:Y:S01]  /*1950*/  LDG.E R15, desc[UR8][R16.64+0x4] ;  /* 0x00000408100f7981 */ /* 0x000ea2000c1e1900 */
[----:B------:R-:W-:Y:S02]  /*1960*/  @!P1 LOP3.LUT R0, R40, 0x3f3f, RZ, 0xc0, !PT ;  /* 0x00003f3f28009812 */ /* 0x000fe400078ec0ff */
[----:B------:R-:W-:Y:S01]  /*1970*/  @P1 LOP3.LUT R21, R21, 0xf0f, R40, 0xf8, !PT ;  /* 0x00000f0f15151812 */ /* 0x000fe200078ef828 */
[----:B------:R-:W5:Y:S04]  /*1980*/  LDG.E R48, desc[UR8][R16.64+0x38] ;  /* 0x0000380810307981 */ /* 0x000f68000c1e1900 */
[----:B------:R-:W5:Y:S01]  /*1990*/  LDG.E R40, desc[UR8][R16.64+0x28] ;  /* 0x0000280810287981 */ /* 0x000f62000c1e1900 */
[----:B------:R-:W-:-:S04]  /*19a0*/  @P1 LOP3.LUT R53, R44, 0xffff, RZ, 0xc0, !PT ;  /* 0x0000ffff2c351812 */ /* 0x000fc800078ec0ff */
[----:B0-----:R-:W-:Y:S02]  /*19b0*/  @P1 SHF.R.U32.HI R2, RZ, 0x2, R53 ;  /* 0x00000002ff021819 */ /* 0x001fe40000011635 */
[----:B------:R-:W-:Y:S02]  /*19c0*/  @P1 LOP3.LUT R53, R20, 0xffff, RZ, 0xc0, !PT ;  /* 0x0000ffff14351812 */ /* 0x000fe400078ec0ff */
[----:B------:R-:W-:Y:S02]  /*19d0*/  @P1 LOP3.LUT R2, R2, 0x3030, RZ, 0xc0, !PT ;  /* 0x0000303002021812 */ /* 0x000fe400078ec0ff */
[----:B------:R-:W-:Y:S02]  /*19e0*/  @P1 SHF.R.U32.HI R53, RZ, 0x4, R53 ;  /* 0x00000004ff351819 */ /* 0x000fe40000011635 */
[----:B------:R-:W-:Y:S02]  /*19f0*/  @!P1 LOP3.LUT R21, R39, 0x3f3f, RZ, 0xc0, !PT ;  /* 0x00003f3f27159812 */ /* 0x000fe400078ec0ff */
[----:B------:R-:W-:-:S02]  /*1a00*/  @P1 LOP3.LUT R53, R2, 0xf0f, R53, 0xf8, !PT ;  /* 0x00000f0f02351812 */ /* 0x000fc400078ef835 */
[----:B------:R-:W-:Y:S02]  /*1a10*/  @!P1 LOP3.LUT R53, R20, 0x3f3f, RZ, 0xc0, !PT ;  /* 0x00003f3f14359812 */ /* 0x000fe400078ec0ff */
[----:B---3--:R-:W-:Y:S02]  /*1a20*/  @P1 SHF.R.U32.HI R14, RZ, 0x2, R14 ;  /* 0x00000002ff0e1819 */ /* 0x008fe4000001160e */
[----:B------:R-:W-:Y:S02]  /*1a30*/  LOP3.LUT R21, R21, 0xffff, RZ, 0xc0, !PT ;  /* 0x0000ffff15157812 */ /* 0x000fe400078ec0ff */
[----:B------:R-:W-:Y:S02]  /*1a40*/  LOP3.LUT R53, R53, 0xffff, RZ, 0xc0, !PT ;  /* 0x0000ffff35357812 */ /* 0x000fe400078ec0ff */
[----:B------:R-:W-:Y:S02]  /*1a50*/  LOP3.LUT R0, R0, 0xffff, RZ, 0xc0, !PT ;  /* 0x0000ffff00007812 */ /* 0x000fe400078ec0ff */
[----:B------:R-:W-:-:S02]  /*1a60*/  LOP3.LUT R3, R21, 0xff, RZ, 0xc0, !PT ;  /* 0x000000ff15037812 */ /* 0x000fc400078ec0ff */
[----:B------:R-:W-:Y:S01]  /*1a70*/  SHF.R.U32.HI R21, RZ, 0x8, R21 ;  /* 0x00000008ff157819 */ /* 0x000fe20000011615 */
[----:B------:R-:W-:-:S03]  /*1a80*/  VIADD R24, R24, 0x8 ;  /* 0x0000000818187836 */ /* 0x000fc60000000000 */
[----:B------:R-:W-:Y:S02]  /*1a90*/  LOP3.LUT R21, R21, 0xffff, RZ, 0xc0, !PT ;  /* 0x0000ffff15157812 */ /* 0x000fe400078ec0ff */
[----:B------:R-:W-:Y:S01]  /*1aa0*/  ISETP.GE.AND P0, PT, R24, UR5, PT ;  /* 0x0000000518007c0c */ /* 0x000fe2000bf06270 */
[----:B------:R-:W-:Y:S01]  /*1ab0*/  FMUL R42, R41, R42 ;  /* 0x0000002a292a7220 */ /* 0x000fe20000400000 */
[----:B------:R-:W-:-:S04]  /*1ac0*/  FMUL R18, R47, R18 ;  /* 0x000000122f127220 */ /* 0x000fc80000400000 */
[----:B------:R-:W-:Y:S01]  /*1ad0*/  FFMA R18, R49, R50, -R18 ;  /* 0x0000003231127223 */ /* 0x000fe20000000812 */
[----:B------:R-:W-:Y:S01]  /*1ae0*/  FADD R10, R45, R10 ;  /* 0x0000000a2d0a7221 */ /* 0x000fe20000000000 */
[----:B------:R-:W-:Y:S01]  /*1af0*/  FADD R11, R38, R11 ;  /* 0x0000000b260b7221 */ /* 0x000fe20000000000 */
[----:B------:R-:W-:Y:S01]  /*1b00*/  IADD3 R23, PT, PT, R23, 0x40, RZ ;  /* 0x0000004017177810 */ /* 0x000fe20007ffe0ff */
[----:B------:R-:W-:Y:S01]  /*1b10*/  FADD R5, R18, R5 ;  /* 0x0000000512057221 */ /* 0x000fe20000000000 */
[----:B------:R-:W-:Y:S01]  /*1b20*/  VIADD R27, R27, 0x40 ;  /* 0x000000401b1b7836 */ /* 0x000fe20000000000 */
[----:B------:R-:W-:Y:S02]  /*1b30*/  IADD3 R29, PT, PT, R29, 0x40, RZ ;  /* 0x000000401d1d7810 */ /* 0x000fe40007ffe0ff */
[----:B------:R-:W-:Y:S01]  /*1b40*/  IADD3 R26, PT, PT, R26, 0x8, RZ ;  /* 0x000000081a1a7810 */ /* 0x000fe20007ffe0ff */
[-C--:B--2---:R-:W-:Y:S02]  /*1b50*/  IDP.4A.S8.S8 R34, R34, R15.reuse, RZ ;  /* 0x0000000f22227226 */ /* 0x084fe400000006ff */
[----:B------:R-:W-:-:S02]  /*1b60*/  IDP.4A.S8.S8 R32, R32, R15, RZ ;  /* 0x0000000f20207226 */ /* 0x000fc400000006ff */
[----:B------:R-:W-:Y:S01]  /*1b70*/  IDP.4A.S8.S8 R2, R15, UR6, RZ ;  /* 0x000000060f027c26 */ /* 0x000fe200080006ff */
[----:B------:R-:W-:Y:S01]  /*1b80*/  @P1 LOP3.LUT R15, R14, 0x3030, RZ, 0xc0, !PT ;  /* 0x000030300e0f1812 */ /* 0x000fe200078ec0ff */
[-C--:B----4-:R-:W-:Y:S01]  /*1b90*/  IDP.4A.S8.S8 R28, R28, R19.reuse, R34 ;  /* 0x000000131c1c7226 */ /* 0x090fe20000000622 */
[----:B------:R-:W-:Y:S01]  /*1ba0*/  LOP3.LUT R14, R53, 0xff, RZ, 0xc0, !PT ;  /* 0x000000ff350e7812 */ /* 0x000fe200078ec0ff */
[----:B------:R-:W-:Y:S01]  /*1bb0*/  IDP.4A.S8.S8 R30, R30, R19, R32 ;  /* 0x000000131e1e7226 */ /* 0x000fe20000000620 */
[----:B------:R-:W-:Y:S01]  /*1bc0*/  @P1 LOP3.LUT R20, R15, 0xf0f, R20, 0xf8, !PT ;  /* 0x00000f0f0f141812 */ /* 0x000fe200078ef814 */
[----:B------:R-:W-:Y:S01]  /*1bd0*/  IDP.4A.S8.S8 R19, R19, UR6, R2 ;  /* 0x0000000613137c26 */ /* 0x000fe20008000602 */
[----:B------:R-:W-:Y:S01]  /*1be0*/  LOP3.LUT R2, R0, 0xff, RZ, 0xc0, !PT ;  /* 0x000000ff00027812 */ /* 0x000fe200078ec0ff */
[----:B-----5:R-:W-:Y:S01]  /*1bf0*/  IDP.4A.S8.S8 R15, R40, UR6, RZ ;  /* 0x00000006280f7c26 */ /* 0x020fe200080006ff */
[----:B------:R-:W-:Y:S01]  /*1c00*/  SHF.R.U32.HI R0, RZ, 0x8, R0 ;  /* 0x00000008ff007819 */ /* 0x000fe20000011600 */
[----:B------:R-:W-:Y:S01]  /*1c10*/  IMAD R28, R28, R3, RZ ;  /* 0x000000031c1c7224 */ /* 0x000fe200078e02ff */
[----:B------:R-:W-:Y:S01]  /*1c20*/  SHF.R.U32.HI R53, RZ, 0x8, R53 ;  /* 0x00000008ff357819 */ /* 0x000fe20000011635 */
[----:B------:R-:W-:Y:S01]  /*1c30*/  IMAD R3, R19, R14, RZ ;  /* 0x0000000e13037224 */ /* 0x000fe200078e02ff */
[----:B------:R-:W-:Y:S01]  /*1c40*/  @!P1 LOP3.LUT R20, R44, 0x3f3f, RZ, 0xc0, !PT ;  /* 0x00003f3f2c149812 */ /* 0x000fe200078ec0ff */
[----:B------:R-:W-:Y:S01]  /*1c50*/  IDP.4A.S8.S8 R14, R48, UR6, R15 ;  /* 0x00000006300e7c26 */ /* 0x000fe2000800060f */
[----:B------:R-:W-:-:S02]  /*1c60*/  LOP3.LUT R15, R0, 0xffff, RZ, 0xc0, !PT ;  /* 0x0000ffff000f7812 */ /* 0x000fc400078ec0ff */
[----:B------:R-:W-:Y:S02]  /*1c70*/  LOP3.LUT R53, R53, 0xffff, RZ, 0xc0, !PT ;  /* 0x0000ffff35357812 */ /* 0x000fe400078ec0ff */
[----:B------:R-:W-:Y:S01]  /*1c80*/  LOP3.LUT R20, R20, 0xffff, RZ, 0xc0, !PT ;  /* 0x0000ffff14147812 */ /* 0x000fe200078ec0ff */
[C---:B------:R-:W-:Y:S02]  /*1c90*/  IMAD R16, R14.reuse, R15, RZ ;  /* 0x0000000f0e107224 */ /* 0x040fe400078e02ff */
[----:B------:R-:W-:Y:S01]  /*1ca0*/  IMAD R53, R14, R53, RZ ;  /* 0x000000350e357224 */ /* 0x000fe200078e02ff */
[----:B------:R-:W-:Y:S01]  /*1cb0*/  LOP3.LUT R17, R20, 0xff, RZ, 0xc0, !PT ;  /* 0x000000ff14117812 */ /* 0x000fe200078ec0ff */
[----:B------:R-:W-:Y:S01]  /*1cc0*/  IDP.4A.S8.S8 R35, R35, R40, RZ ;  /* 0x0000002823237226 */ /* 0x000fe200000006ff */
[----:B------:R-:W-:Y:S01]  /*1cd0*/  SHF.R.U32.HI R14, RZ, 0x8, R20 ;  /* 0x00000008ff0e7819 */ /* 0x000fe20000011614 */
[----:B------:R-:W-:Y:S02]  /*1ce0*/  IMAD R2, R19, R2, RZ ;  /* 0x0000000213027224 */ /* 0x000fe400078e02ff */
[----:B------:R-:W-:Y:S01]  /*1cf0*/  IDP.4A.S8.S8 R33, R33, R40, RZ ;  /* 0x0000002821217226 */ /* 0x000fe200000006ff */
[----:B------:R-:W-:Y:S01]  /*1d00*/  LOP3.LUT R14, R14, 0xffff, RZ, 0xc0, !PT ;  /* 0x0000ffff0e0e7812 */ /* 0x000fe200078ec0ff */
[-C--:B------:R-:W-:Y:S01]  /*1d10*/  IDP.4A.S8.S8 R36, R36, R48.reuse, R35 ;  /* 0x0000003024247226 */ /* 0x080fe20000000623 */
[----:B------:R-:W-:Y:S01]  /*1d20*/  I2FP.F32.S32 R3, R3 ;  /* 0x0000000300037245 */ /* 0x000fe20000201400 */
[----:B------:R-:W-:-:S02]  /*1d30*/  IDP.4A.S8.S8 R37, R37, R48, R33 ;  /* 0x0000003025257226 */ /* 0x000fc40000000621 */
        /* <DEDUP_REMOVED lines=13> */
[----:B------:R-:W-:Y:S01]  /*1e10*/  FFMA R15, R0, R15, RZ ;  /* 0x0000000f000f7223 */ /* 0x000fe200000000ff */
[----:B------:R-:W-:Y:S01]  /*1e20*/  I2FP.F32.S32 R14, R14 ;  /* 0x0000000e000e7245 */ /* 0x000fe20000201400 */
[C---:B------:R-:W-:Y:S01]  /*1e30*/  FFMA R16, R52.reuse, R16, R17 ;  /* 0x0000001034107223 */ /* 0x040fe20000000011 */
[----:B------:R-:W-:Y:S01]  /*1e40*/  FFMA R20, R52, R20, R3 ;  /* 0x0000001434147223 */ /* 0x000fe20000000003 */
[----:B------:R-:W-:Y:S01]  /*1e50*/  FFMA R19, R0, R19, RZ ;  /* 0x0000001300137223 */ /* 0x000fe200000000ff */
[C---:B------:R-:W-:Y:S01]  /*1e60*/  FFMA R2, R52.reuse, R21, R15 ;  /* 0x0000001534027223 */ /* 0x040fe2000000000f */
[----:B------:R-:W-:Y:S01]  /*1e70*/  FMUL R41, R41, R16 ;  /* 0x0000001029297220 */ /* 0x000fe20000400000 */
[----:B------:R-:W-:Y:S01]  /*1e80*/  FMUL R47, R47, R20 ;  /* 0x000000142f2f7220 */ /* 0x000fe20000400000 */
[----:B------:R-:W-:Y:S01]  /*1e90*/  FFMA R14, R52, R14, R19 ;  /* 0x0000000e340e7223 */ /* 0x000fe20000000013 */
[----:B------:R-:W-:Y:S01]  /*1ea0*/  IADD3 R22, P1, PT, R22, 0x900, RZ ;  /* 0x0000090016167810 */ /* 0x000fe20007f3e0ff */
[C---:B------:R-:W-:Y:S01]  /*1eb0*/  FFMA R3, R43.reuse, R46, -R42 ;  /* 0x0000002e2b037223 */ /* 0x040fe2000000082a */
[----:B------:R-:W-:Y:S01]  /*1ec0*/  FFMA R41, R43, R2, -R41 ;  /* 0x000000022b297223 */ /* 0x000fe20000000829 */
[----:B------:R-:W-:-:S02]  /*1ed0*/  FFMA R14, R49, R14, -R47 ;  /* 0x0000000e310e7223 */ /* 0x000fc4000000082f */
[----:B------:R-:W-:Y:S01]  /*1ee0*/  FADD R4, R3, R4 ;  /* 0x0000000403047221 */ /* 0x000fe20000000000 */
[----:B------:R-:W-:Y:S01]  /*1ef0*/  FADD R6, R41, R6 ;  /* 0x0000000629067221 */ /* 0x000fe20000000000 */
[----:B------:R-:W-:Y:S01]  /*1f00*/  FADD R7, R14, R7 ;  /* 0x000000070e077221 */ /* 0x000fe20000000000 */
[----:B------:R-:W-:Y:S01]  /*1f10*/  IMAD.X R31, RZ, RZ, R31, P1 ;  /* 0x000000ffff1f7224 */ /* 0x000fe200008e061f */
[----:B------:R-:W-:Y:S06]  /*1f20*/  @!P0 BRA `(.L_x_375) ;  /* 0xffffffe400008947 */ /* 0x000fec000383ffff */
[----:B------:R-:W-:Y:S05]  /*1f30*/  BSYNC.RECONVERGENT B1 ;  /* 0x0000000000017941 */ /* 0x000fea0003800200 */
.L_x_374:
[----:B------:R0:W-:Y:S04]  /*1f40*/  STL.128 [R1], R8 ;  /* 0x0000000801007387 */ /* 0x0001e80000100c00 */
[----:B------:R0:W-:Y:S02]  /*1f50*/  STL.128 [R1+0x10], R4 ;  /* 0x0000100401007387 */ /* 0x0001e40000100c00 */
.L_x_373:
[----:B------:R-:W-:Y:S05]  /*1f60*/  BSYNC.RECONVERGENT B0 ;  /* 0x0000000000007941 */ /* 0x000fea0003800200 */
.L_x_372:
        /* <DEDUP_REMOVED lines=19> */
.L_x_377:
[----:B------:R-:W-:Y:S05]  /*20a0*/  BSYNC.RECONVERGENT B0 ;  /* 0x0000000000007941 */ /* 0x000fea0003800200 */
.L_x_376:
        /* <DEDUP_REMOVED lines=145> */
[----:B------:R-:W-:-:S04]  /*29c0*/  IADD3 R13, PT, PT, R16, UR4, RZ ;  /* 0x00000004100d7c10 */ /* 0x000fc8000fffe0ff */
[----:B------:R-:W-:Y:S01]  /*29d0*/  @!P0 LEA R15, R22, R13, 0x1 ;  /* 0x0000000d160f8211 */ /* 0x000fe200078e08ff */
[----:B------:R-:W-:-:S04]  /*29e0*/  @!P0 IMAD.IADD R5, R13, 0x1, R20 ;  /* 0x000000010d058824 */ /* 0x000fc800078e0214 */
        /* <DEDUP_REMOVED lines=17> */
.L_x_378:
        /* <DEDUP_REMOVED lines=16> */
.L_x_781:


//--------------------- .text.mul_mat_vec_q3_K_q8_1_cuda4 --------------------------
	.section	.text.mul_mat_vec_q3_K_q8_1_cuda4,"ax",@progbits
	.align	128
        .global         mul_mat_vec_q3_K_q8_1_cuda4
        .type           mul_mat_vec_q3_K_q8_1_cuda4,@function
        .size           mul_mat_vec_q3_K_q8_1_cuda4,(.L_x_782 - mul_mat_vec_q3_K_q8_1_cuda4)
        .other          mul_mat_vec_q3_K_q8_1_cuda4,@"STO_CUDA_ENTRY STV_DEFAULT"
mul_mat_vec_q3_K_q8_1_cuda4:
.text.mul_mat_vec_q3_K_q8_1_cuda4:
        /* <DEDUP_REMOVED lines=24> */
[----:B------:R-:W-:Y:S01]  /*0180*/  HFMA2 R13, -RZ, RZ, 0, 0 ;  /* 0x00000000ff0d7431 */ /* 0x000fe200000001ff */
[--C-:B------:R-:W-:Y:S01]  /*0190*/  SHF.R.U32.HI R0, RZ, 0x3, R12.reuse ;  /* 0x00000003ff007819 */ /* 0x100fe2000001160c */
[----:B------:R-:W1:Y:S01]  /*01a0*/  LDCU.64 UR10, c[0x0][0x388] ;  /* 0x00007100ff0a77ac */ /* 0x000e620008000a00 */
[----:B------:R-:W-:Y:S02]  /*01b0*/  BSSY.RECONVERGENT B1, `(.L_x_381) ;  /* 0x00001a3000017945 */ /* 0x000fe40003800200 */
[----:B------:R-:W-:Y:S01]  /*01c0*/  LOP3.LUT R0, R0, 0x1, RZ, 0xc0, !PT ;  /* 0x0000000100007812 */ /* 0x000fe200078ec0ff */
[----:B------:R-:W-:Y:S01]  /*01d0*/  UIMAD UR6, UR4, UR5, UR5 ;  /* 0x00000005040672a4 */ /* 0x000fe2000f8e0205 */
[----:B------:R-:W-:-:S04]  /*01e0*/  IMAD.WIDE.U32 R14, R15, 0x20, R12 ;  /* 0x000000200f0e7825 */ /* 0x000fc800078e000c */
[----:B------:R-:W-:Y:S01]  /*01f0*/  IMAD.WIDE.U32 R16, R0, 0x90, RZ ;  /* 0x0000009000107825 */ /* 0x000fe200078e00ff */
[--C-:B------:R-:W-:Y:S02]  /*0200*/  SHF.R.U64 R3, R14, 0x4, R15.reuse ;  /* 0x000000040e037819 */ /* 0x100fe4000000120f */
[----:B------:R-:W-:Y:S01]  /*0210*/  SHF.R.U32.HI R14, RZ, 0x4, R15 ;  /* 0x00000004ff0e7819 */ /* 0x000fe2000001160f */
[----:B------:R-:W-:Y:S01]  /*0220*/  IMAD.SHL.U32 R13, R12, 0x4, RZ ;  /* 0x000000040c0d7824 */ /* 0x000fe200078e00ff */
[----:B------:R-:W-:Y:S01]  /*0230*/  MOV R15, UR4 ;  /* 0x00000004000f7c02 */ /* 0x000fe20008000f00 */
[----:B------:R-:W-:Y:S01]  /*0240*/  IMAD.WIDE.U32 R16, R3, 0x120, R16 ;  /* 0x0000012003107825 */ /* 0x000fe200078e0010 */
[----:B0-----:R-:W-:-:S03]  /*0250*/  SHF.R.S32.HI R0, RZ, 0x1f, R7 ;  /* 0x0000001fff007819 */ /* 0x001fc60000011407 */
[----:B------:R-:W-:Y:S01]  /*0260*/  IMAD R27, R14, 0x120, RZ ;  /* 0x000001200e1b7824 */ /* 0x000fe200078e02ff */
[----:B-1----:R-:W-:Y:S01]  /*0270*/  IADD3 R26, P0, PT, R16, UR10, RZ ;  /* 0x0000000a101a7c10 */ /* 0x002fe2000ff1e0ff */
[----:B------:R-:W-:Y:S01]  /*0280*/  IMAD R15, R15, UR5, R2 ;  /* 0x000000050f0f7c24 */ /* 0x000fe2000f8e0202 */
[----:B------:R-:W-:Y:S01]  /*0290*/  LEA.HI R14, R0, R7, RZ, 0x5 ;  /* 0x00000007000e7211 */ /* 0x000fe200078f28ff */
[----:B------:R-:W-:Y:S01]  /*02a0*/  IMAD.MOV.U32 R7, RZ, RZ, RZ ;  /* 0x000000ffff077224 */ /* 0x000fe200078e00ff */
[----:B------:R-:W-:Y:S02]  /*02b0*/  IADD3.X R27, PT, PT, R17, UR11, R27, P0, !PT ;  /* 0x0000000b111b7c10 */ /* 0x000fe400087fe41b */
[----:B------:R-:W-:Y:S02]  /*02c0*/  LOP3.LUT R13, R13, 0x1c, RZ, 0xc0, !PT ;  /* 0x0000001c0d0d7812 */ /* 0x000fe400078ec0ff */
[----:B------:R-:W-:Y:S02]  /*02d0*/  IADD3 R0, PT, PT, R2, UR6, RZ ;  /* 0x0000000602007c10 */ /* 0x000fe4000fffe0ff */
[----:B------:R-:W-:-:S07]  /*02e0*/  SHF.R.S32.HI R14, RZ, 0x5, R14 ;  /* 0x00000005ff0e7819 */ /* 0x000fce000001140e */
.L_x_382:
[----:B------:R-:W0:Y:S01]  /*02f0*/  S2R R22, SR_TID.X ;  /* 0x0000000000167919 */ /* 0x000e220000002100 */
[----:B------:R-:W1:Y:S02]  /*0300*/  LDC.64 R28, c[0x0][0x380] ;  /* 0x0000e000ff1c7b82 */ /* 0x000e640000000a00 */
[----:B-1----:R-:W-:-:S03]  /*0310*/  IMAD.WIDE R24, R15, 0x6e, R28 ;  /* 0x0000006e0f187825 */ /* 0x002fc600078e021c */
[----:B------:R-:W-:Y:S01]  /*0320*/  IADD3 R18, P1, PT, R13, R24, RZ ;  /* 0x000000180d127210 */ /* 0x000fe20007f3e0ff */
[----:B0-----:R-:W-:-:S03]  /*0330*/  IMAD.SHL.U32 R21, R22, 0x4, RZ ;  /* 0x0000000416157824 */ /* 0x001fc600078e00ff */
[----:B------:R-:W-:Y:S02]  /*0340*/  IADD3.X R19, PT, PT, RZ, R25, RZ, P1, !PT ;  /* 0x00000019ff137210 */ /* 0x000fe40000ffe4ff */
[----:B------:R-:W-:-:S03]  /*0350*/  LOP3.LUT R21, R21, 0x3c, RZ, 0xc0, !PT ;  /* 0x0000003c15157812 */ /* 0x000fc600078ec0ff */
[----:B------:R-:W2:Y:S01]  /*0360*/  LDG.E.U16.CONSTANT R3, desc[UR8][R18.64] ;  /* 0x0000000812037981 */ /* 0x000ea2000c1e9500 */
[----:B------:R-:W-:-:S03]  /*0370*/  IADD3 R16, P0, PT, R21, R24, RZ ;  /* 0x0000001815107210 */ /* 0x000fc60007f1e0ff */
[----:B------:R-:W2:Y:S02]  /*0380*/  LDG.E.U16.CONSTANT R32, desc[UR8][R18.64+0x2] ;  /* 0x0000020812207981 */ /* 0x000ea4000c1e9500 */
        /* <DEDUP_REMOVED lines=11> */
[----:B------:R-:W5:Y:S01]  /*0440*/  LDG.E.U8.CONSTANT R42, desc[UR8][R34.64+0xa] ;  /* 0x00000a08222a7981 */ /* 0x000f62000c1e9100 */
[----:B------:R-:W-:-:S03]  /*0450*/  IMAD.WIDE R28, R0, 0x6e, R28 ;  /* 0x0000006e001c7825 */ /* 0x000fc600078e021c */
[----:B------:R-:W5:Y:S01]  /*0460*/  LDG.E.U8.CONSTANT R52, desc[UR8][R34.64+0x6] ;  /* 0x0000060822347981 */ /* 0x000f62000c1e9100 */
[----:B0-----:R-:W-:-:S03]  /*0470*/  IADD3 R16, P0, PT, R28, R31, RZ ;  /* 0x0000001f1c107210 */ /* 0x001fc60007f1e0ff */
[----:B------:R0:W5:Y:S02]  /*0480*/  LDG.E.U8.CONSTANT R38, desc[UR8][R34.64] ;  /* 0x0000000822267981 */ /* 0x000164000c1e9100 */
[----:B------:R-:W-:Y:S01]  /*0490*/  IMAD.X R17, RZ, RZ, R29, P0 ;  /* 0x000000ffff117224 */ /* 0x000fe200000e061d */
[----:B------:R-:W-:-:S04]  /*04a0*/  IADD3 R30, P0, PT, R13, R28, RZ ;  /* 0x0000001c0d1e7210 */ /* 0x000fc80007f1e0ff */
[----:B------:R-:W-:Y:S01]  /*04b0*/  IADD3.X R31, PT, PT, RZ, R29, RZ, P0, !PT ;  /* 0x0000001dff1f7210 */ /* 0x000fe200007fe4ff */
[----:B------:R-:W5:Y:S01]  /*04c0*/  LDG.E.U8.CONSTANT R46, desc[UR8][R16.64+0x4] ;  /* 0x00000408102e7981 */ /* 0x000f62000c1e9100 */
[----:B------:R-:W-:-:S03]  /*04d0*/  IADD3 R18, P0, PT, R21, R28, RZ ;  /* 0x0000001c15127210 */ /* 0x000fc60007f1e0ff */
[----:B------:R-:W5:Y:S02]  /*04e0*/  LDG.E.U16.CONSTANT R33, desc[UR8][R30.64] ;  /* 0x000000081e217981 */ /* 0x000f64000c1e9500 */
[----:B------:R-:W-:Y:S02]  /*04f0*/  IMAD.X R19, RZ, RZ, R29, P0 ;  /* 0x000000ffff137224 */ /* 0x000fe400000e061d */
[----:B------:R1:W5:Y:S04]  /*0500*/  LDG.E.U16.CONSTANT R44, desc[UR8][R30.64+0x2] ;  /* 0x000002081e2c7981 */ /* 0x000368000c1e9500 */
[----:B------:R-:W5:Y:S04]  /*0510*/  LDG.E.U16.CONSTANT R41, desc[UR8][R18.64+0x20] ;  /* 0x0000200812297981 */ /* 0x000f68000c1e9500 */
[----:B------:R1:W5:Y:S04]  /*0520*/  LDG.E.U16.CONSTANT R50, desc[UR8][R18.64+0x22] ;  /* 0x0000220812327981 */ /* 0x000368000c1e9500 */
[----:B------:R-:W5:Y:S01]  /*0530*/  LDG.E.U8.CONSTANT R40, desc[UR8][R16.64+0x8] ;  /* 0x0000080810287981 */ /* 0x000f62000c1e9100 */
[----:B0-----:R-:W-:-:S03]  /*0540*/  SHF.R.U32.HI R34, RZ, 0x1, R22 ;  /* 0x00000001ff227819 */ /* 0x001fc60000011616 */
[----:B------:R-:W5:Y:S01]  /*0550*/  LDG.E.U8.CONSTANT R21, desc[UR8][R16.64+0x2] ;  /* 0x0000020810157981 */ /* 0x000f62000c1e9100 */
[----:B------:R-:W-:-:S03]  /*0560*/  LOP3.LUT R34, R34, 0x4, RZ, 0xc0, !PT ;  /* 0x0000000422227812 */ /* 0x000fc600078ec0ff */
[----:B------:R-:W5:Y:S04]  /*0570*/  LDG.E.U8.CONSTANT R48, desc[UR8][R16.64] ;  /* 0x0000000810307981 */ /* 0x000f68000c1e9100 */
[----:B------:R-:W5:Y:S04]  /*0580*/  LDG.E.U8.CONSTANT R18, desc[UR8][R16.64+0x6] ;  /* 0x0000060810127981 */ /* 0x000f68000c1e9100 */
[----:B------:R-:W5:Y:S01]  /*0590*/  LDG.E.U16.CONSTANT R28, desc[UR8][R28.64+0x6c] ;  /* 0x00006c081c1c7981 */ /* 0x000f62000c1e9500 */
[----:B--2---:R-:W-:-:S05]  /*05a0*/  IMAD R3, R32, 0x10000, R3 ;  /* 0x0001000020037824 */ /* 0x004fca00078e0203 */
[----:B------:R-:W-:Y:S02]  /*05b0*/  SHF.R.S32.HI R36, RZ, R34, R3 ;  /* 0x00000022ff247219 */ /* 0x000fe40000011403 */
[----:B---3--:R-:W-:Y:S02]  /*05c0*/  LEA R23, R23, R12, 0x10 ;  /* 0x0000000c17177211 */ /* 0x008fe400078e80ff */
[----:B------:R0:W2:Y:S02]  /*05d0*/  LDG.E.U8.CONSTANT R12, desc[UR8][R16.64+0xa] ;  /* 0x00000a08100c7981 */ /* 0x0000a4000c1e9100 */
[----:B------:R-:W-:Y:S02]  /*05e0*/  SHF.R.U32.HI R3, RZ, 0x4, R23 ;  /* 0x00000004ff037819 */ /* 0x000fe40000011617 */
[----:B-1----:R-:W-:Y:S02]  /*05f0*/  LOP3.LUT R31, R36, 0x4040404, RZ, 0xc, !PT ;  /* 0x04040404241f7812 */ /* 0x002fe400078e0cff */
[----:B------:R-:W-:-:S02]  /*0600*/  LOP3.LUT R32, R3, 0x3030303, RZ, 0xc0, !PT ;  /* 0x0303030303207812 */ /* 0x000fc400078ec0ff */
[----:B------:R-:W-:Y:S02]  /*0610*/  SHF.R.U32.HI R3, RZ, 0x2, R23 ;  /* 0x00000002ff037819 */ /* 0x000fe40000011617 */
[----:B------:R-:W-:Y:S02]  /*0620*/  SHF.L.U32 R30, R36, 0x1, RZ ;  /* 0x00000001241e7819 */ /* 0x000fe400000006ff */
[C---:B------:R-:W-:Y:S02]  /*0630*/  IADD3 R19, PT, PT, R32.reuse, -0x7f7f7f80, -R31 ;  /* 0x8080808020137810 */ /* 0x040fe40007ffe81f */
[----:B------:R-:W-:Y:S02]  /*0640*/  LOP3.LUT R35, R32, 0x4040404, R36, 0xf4, !PT ;  /* 0x0404040420237812 */ /* 0x000fe400078ef424 */
[----:B------:R-:W-:Y:S02]  /*0650*/  LOP3.LUT R3, R3, 0x3030303, RZ, 0xc0, !PT ;  /* 0x0303030303037812 */ /* 0x000fe400078ec0ff */
[----:B------:R-:W-:-:S02]  /*0660*/  LOP3.LUT R31, R30, 0x4040404, RZ, 0xc, !PT ;  /* 0x040404041e1f7812 */ /* 0x000fc400078e0cff */
[----:B------:R-:W-:Y:S02]  /*0670*/  LOP3.LUT R35, R35, R19, R32, 0x60, !PT ;  /* 0x0000001323237212 */ /* 0x000fe400078e6020 */
[----:B------:R-:W-:Y:S02]  /*0680*/  IADD3 R30, PT, PT, R3, -0x7f7f7f80, -R31 ;  /* 0x80808080031e7810 */ /* 0x000fe40007ffe81f */
[----:B------:R-:W-:Y:S01]  /*0690*/  PRMT R37, R32, 0xba98, RZ ;  /* 0x0000ba9820257816 */ /* 0x000fe200000000ff */
[----:B------:R-:W-:Y:S01]  /*06a0*/  IMAD.SHL.U32 R32, R36, 0x4, RZ ;  /* 0x0000000424207824 */ /* 0x000fe200078e00ff */
[----:B------:R-:W-:Y:S02]  /*06b0*/  PRMT R43, R35, 0xba98, RZ ;  /* 0x0000ba98232b7816 */ /* 0x000fe400000000ff */
[----:B------:R-:W-:Y:S02]  /*06c0*/  LOP3.LUT R35, R31, R3, R30, 0x64, !PT ;  /* 0x000000031f237212 */ /* 0x000fe400078e641e */
[----:B------:R-:W-:-:S02]  /*06d0*/  LOP3.LUT R31, R23, 0x3030303, RZ, 0xc0, !PT ;  /* 0x03030303171f7812 */ /* 0x000fc400078ec0ff */
[----:B0-----:R-:W-:Y:S02]  /*06e0*/  LOP3.LUT R16, R32, 0x4040404, RZ, 0xc, !PT ;  /* 0x0404040420107812 */ /* 0x001fe400078e0cff */
[----:B------:R-:W-:Y:S02]  /*06f0*/  PRMT R35, R35, 0xba98, RZ ;  /* 0x0000ba9823237816 */ /* 0x000fe400000000ff */
[----:B------:R-:W-:Y:S02]  /*0700*/  PRMT R17, R3, 0xba98, RZ ;  /* 0x0000ba9803117816 */ /* 0x000fe400000000ff */
[----:B------:R-:W-:Y:S02]  /*0710*/  IADD3 R32, PT, PT, R31, -0x7f7f7f80, -R16 ;  /* 0x808080801f207810 */ /* 0x000fe40007ffe810 */
[C---:B------:R-:W-:Y:S02]  /*0720*/  LOP3.LUT R3, R35.reuse, 0x80808080, R30, 0x6, !PT ;  /* 0x8080808023037812 */ /* 0x040fe400078e061e */
[----:B------:R-:W-:-:S02]  /*0730*/  LOP3.LUT R30, R35, 0x7f7f7f7f, R17, 0x60, !PT ;  /* 0x7f7f7f7f231e7812 */ /* 0x000fc400078e6011 */
[--C-:B------:R-:W-:Y:S02]  /*0740*/  LOP3.LUT R35, R16, 0x3030303, R23.reuse, 0xf8, !PT ;  /* 0x0303030310237812 */ /* 0x100fe400078ef817 */
[--C-:B------:R-:W-:Y:S02]  /*0750*/  LOP3.LUT R16, R32, 0x3030303, R23.reuse, 0x78, !PT ;  /* 0x0303030320107812 */ /* 0x100fe400078e7817 */
[----:B------:R-:W-:Y:S02]  /*0760*/  SHF.R.U32.HI R23, RZ, 0x6, R23 ;  /* 0x00000006ff177819 */ /* 0x000fe40000011617 */
[----:B------:R-:W-:Y:S02]  /*0770*/  SHF.R.U32.HI R36, RZ, 0x1, R36 ;  /* 0x00000001ff247819 */ /* 0x000fe40000011624 */
[----:B------:R-:W-:Y:S02]  /*0780*/  LOP3.LUT R35, R16, R35, RZ, 0xc0, !PT ;  /* 0x0000002310237212 */ /* 0x000fe400078ec0ff */
[----:B------:R-:W-:-:S02]  /*0790*/  IADD3 R16, P0, PT, R13, R26, RZ ;  /* 0x0000001a0d107210 */ /* 0x000fc40007f1e0ff */
[----:B------:R-:W-:Y:S02]  /*07a0*/  LOP3.LUT R23, R23, 0x3030303, RZ, 0xc0, !PT ;  /* 0x0303030317177812 */ /* 0x000fe400078ec0ff */
[----:B------:R-:W-:Y:S02]  /*07b0*/  LOP3.LUT R36, R36, 0x4040404, RZ, 0xc, !PT ;  /* 0x0404040424247812 */ /* 0x000fe400078e0cff */
[----:B------:R-:W-:Y:S02]  /*07c0*/  IADD3.X R17, PT, PT, RZ, R27, RZ, P0, !PT ;  /* 0x0000001bff117210 */ /* 0x000fe400007fe4ff */
[----:B------:R-:W-:Y:S02]  /*07d0*/  IADD3 R39, PT, PT, R23, -0x7f7f7f80, -R36 ;  /* 0x8080808017277810 */ /* 0x000fe40007ffe824 */
[C---:B------:R-:W-:Y:S02]  /*07e0*/  LOP3.LUT R19, R43.reuse, 0x80808080, R19, 0x6, !PT ;  /* 0x808080802b137812 */ /* 0x040fe400078e0613 */
[----:B------:R-:W-:-:S02]  /*07f0*/  LOP3.LUT R43, R43, 0x7f7f7f7f, R37, 0x60, !PT ;  /* 0x7f7f7f7f2b2b7812 */ /* 0x000fc400078e6025 */
[--C-:B------:R-:W-:Y:S01]  /*0800*/  LOP3.LUT R36, R36, R23, R39.reuse, 0x64, !PT ;  /* 0x0000001724247212 */ /* 0x100fe200078e6427 */
[----:B------:R-:W3:Y:S01]  /*0810*/  LDG.E.CONSTANT R37, desc[UR8][R16.64+0x4] ;  /* 0x0000040810257981 */ /* 0x000ee2000c1e9900 */
[----:B------:R-:W-:Y:S02]  /*0820*/  PRMT R45, R23, 0xba98, RZ ;  /* 0x0000ba98172d7816 */ /* 0x000fe400000000ff */
[----:B------:R-:W-:Y:S02]  /*0830*/  PRMT R36, R36, 0xba98, RZ ;  /* 0x0000ba9824247816 */ /* 0x000fe400000000ff */
[----:B------:R-:W-:Y:S02]  /*0840*/  PRMT R35, R35, 0xba98, RZ ;  /* 0x0000ba9823237816 */ /* 0x000fe400000000ff */
[C---:B------:R-:W-:Y:S02]  /*0850*/  LOP3.LUT R23, R36.reuse, 0x80808080, R39, 0x6, !PT ;  /* 0x8080808024177812 */ /* 0x040fe400078e0627 */
[----:B------:R-:W-:-:S02]  /*0860*/  LOP3.LUT R45, R36, 0x7f7f7f7f, R45, 0x60, !PT ;  /* 0x7f7f7f7f242d7812 */ /* 0x000fc400078e602d */
[----:B------:R-:W3:Y:S01]  /*0870*/  LDG.E.U16.CONSTANT R36, desc[UR8][R26.64] ;  /* 0x000000081a247981 */ /* 0x000ee2000c1e9500 */
[----:B------:R-:W-:Y:S02]  /*0880*/  PRMT R39, R31, 0xba98, RZ ;  /* 0x0000ba981f277816 */ /* 0x000fe400000000ff */
[C---:B------:R-:W-:Y:S02]  /*0890*/  LOP3.LUT R31, R35.reuse, 0x80808080, R32, 0x6, !PT ;  /* 0x80808080231f7812 */ /* 0x040fe400078e0620 */
[----:B------:R-:W3:Y:S01]  /*08a0*/  LDG.E.CONSTANT R32, desc[UR8][R16.64+0x28] ;  /* 0x0000280810207981 */ /* 0x000ee2000c1e9900 */
[----:B------:R-:W-:-:S03]  /*08b0*/  LOP3.LUT R39, R35, 0x7f7f7f7f, R39, 0x60, !PT ;  /* 0x7f7f7f7f23277812 */ /* 0x000fc600078e6027 */
[----:B------:R-:W3:Y:S01]  /*08c0*/  LDG.E.U16.CONSTANT R35, desc[UR8][R26.64+0x24] ;  /* 0x000024081a237981 */ /* 0x000ee2000c1e9500 */
[----:B------:R-:W-:Y:S02]  /*08d0*/  LOP3.LUT R3, R30, R3, RZ, 0xfc, !PT ;  /* 0x000000031e037212 */ /* 0x000fe400078efcff */
[----:B------:R-:W-:Y:S01]  /*08e0*/  LOP3.LUT R23, R45, R23, RZ, 0xfc, !PT ;  /* 0x000000172d177212 */ /* 0x000fe200078efcff */
[----:B------:R-:W3:Y:S01]  /*08f0*/  LDG.E.CONSTANT R30, desc[UR8][R16.64+0x4c] ;  /* 0x00004c08101e7981 */ /* 0x000ee2000c1e9900 */
[----:B------:R-:W-:Y:S02]  /*0900*/  LOP3.LUT R45, R22, 0x8, RZ, 0xc0, !PT ;  /* 0x00000008162d7812 */ /* 0x000fe400078ec0ff */
[----:B------:R-:W-:Y:S02]  /*0910*/  LOP3.LUT R22, R39, R31, RZ, 0xfc, !PT ;  /* 0x0000001f27167212 */ /* 0x000fe400078efcff */
[----:B------:R-:W-:Y:S01]  /*0920*/  SHF.R.U32.HI R39, RZ, 0x1, R45 ;  /* 0x00000001ff277819 */ /* 0x000fe2000001162d */
[----:B------:R-:W3:Y:S01]  /*0930*/  LDG.E.U16.CONSTANT R31, desc[UR8][R26.64+0x48] ;  /* 0x000048081a1f7981 */ /* 0x000ee2000c1e9500 */
[----:B------:R-:W-:-:S02]  /*0940*/  LOP3.LUT R53, R45, 0x4, RZ, 0xfc, !PT ;  /* 0x000000042d357812 */ /* 0x000fc400078efcff */
[----:B----4-:R-:W-:Y:S02]  /*0950*/  SHF.R.U32.HI R45, RZ, R39, R47 ;  /* 0x00000027ff2d7219 */ /* 0x010fe4000001162f */
[----:B------:R-:W-:Y:S02]  /*0960*/  LOP3.LUT R43, R43, R19, RZ, 0xfc, !PT ;  /* 0x000000132b2b7212 */ /* 0x000fe400078efcff */
[----:B------:R0:W4:Y:S01]  /*0970*/  LDG.E.CONSTANT R19, desc[UR8][R16.64+0x70] ;  /* 0x0000700810137981 */ /* 0x000122000c1e9900 */
[----:B------:R-:W-:Y:S01]  /*0980*/  IMAD.SHL.U32 R51, R45, 0x10, RZ ;  /* 0x000000102d337824 */ /* 0x000fe200078e00ff */
[----:B------:R-:W-:-:S04]  /*0990*/  SHF.R.U32.HI R45, RZ, 0x1, R53 ;  /* 0x00000001ff2d7819 */ /* 0x000fc80000011635 */
[----:B------:R-:W-:Y:S02]  /*09a0*/  SHF.R.U32.HI R47, RZ, R45, R47 ;  /* 0x0000002dff2f7219 */ /* 0x000fe4000001162f */
[----:B0-----:R-:W-:-:S04]  /*09b0*/  LOP3.LUT R16, R45, 0x4, RZ, 0xc0, !PT ;  /* 0x000000042d107812 */ /* 0x001fc800078ec0ff */
[----:B-----5:R-:W-:Y:S02]  /*09c0*/  SHF.R.U32.HI R49, RZ, R16, R49 ;  /* 0x00000010ff317219 */ /* 0x020fe40000011631 */
[----:B------:R-:W-:Y:S02]  /*09d0*/  SHF.L.U32 R17, R47, 0x4, RZ ;  /* 0x000000042f117819 */ /* 0x000fe400000006ff */
[----:B------:R-:W-:Y:S02]  /*09e0*/  LOP3.LUT R47, R49, 0xf, RZ, 0xc0, !PT ;  /* 0x0000000f312f7812 */ /* 0x000fe400078ec0ff */
[-C--:B------:R-:W-:Y:S02]  /*09f0*/  SHF.R.U32.HI R20, RZ, R39.reuse, R20 ;  /* 0x00000027ff147219 */ /* 0x080fe40000011614 */
[----:B------:R-:W-:Y:S02]  /*0a00*/  SHF.R.U32.HI R49, RZ, R39, R42 ;  /* 0x00000027ff317219 */ /* 0x000fe4000001162a */
[----:B------:R-:W-:-:S02]  /*0a10*/  LOP3.LUT R47, R47, 0x30, R17, 0xf8, !PT ;  /* 0x000000302f2f7812 */ /* 0x000fc400078ef811 */
[----:B------:R-:W-:Y:S01]  /*0a20*/  LOP3.LUT R17, R20, 0xf, RZ, 0xc0, !PT ;  /* 0x0000000f14117812 */ /* 0x000fe200078ec0ff */
[----:B------:R-:W-:-:S05]  /*0a30*/  IMAD.SHL.U32 R20, R49, 0x10, RZ ;  /* 0x0000001031147824 */ /* 0x000fca00078e00ff */
[----:B------:R-:W-:Y:S02]  /*0a40*/  LOP3.LUT R17, R17, 0x30, R20, 0xf8, !PT ;  /* 0x0000003011117812 */ /* 0x000fe400078ef814 */
[----:B------:R-:W5:Y:S01]  /*0a50*/  LDG.E.U16.CONSTANT R20, desc[UR8][R26.64+0x6c] ;  /* 0x00006c081a147981 */ /* 0x000f62000c1e9500 */
[----:B------:R-:W-:Y:S02]  /*0a60*/  SHF.R.U32.HI R42, RZ, R45, R42 ;  /* 0x0000002dff2a7219 */ /* 0x000fe4000001162a */
[-C--:B------:R-:W-:Y:S02]  /*0a70*/  SHF.R.U32.HI R52, RZ, R39.reuse, R52 ;  /* 0x00000027ff347219 */ /* 0x080fe40000011634 */
[----:B------:R-:W-:Y:S02]  /*0a80*/  SHF.L.U32 R49, R42, 0x4, RZ ;  /* 0x000000042a317819 */ /* 0x000fe400000006ff */
[----:B------:R-:W-:Y:S02]  /*0a90*/  LOP3.LUT R42, R52, 0xf, RZ, 0xc0, !PT ;  /* 0x0000000f342a7812 */ /* 0x000fe400078ec0ff */
[----:B------:R-:W-:-:S02]  /*0aa0*/  SHF.R.U32.HI R38, RZ, R39, R38 ;  /* 0x00000027ff267219 */ /* 0x000fc40000011626 */
[----:B------:R-:W-:Y:S02]  /*0ab0*/  LOP3.LUT R42, R42, 0x30, R49, 0xf8, !PT ;  /* 0x000000302a2a7812 */ /* 0x000fe400078ef831 */
[----:B------:R-:W-:Y:S02]  /*0ac0*/  LEA R49, R44, R33, 0x10 ;  /* 0x000000212c317211 */ /* 0x000fe400078e80ff */
[----:B------:R-:W-:Y:S02]  /*0ad0*/  LEA R33, R50, R41, 0x10 ;  /* 0x0000002932217211 */ /* 0x000fe400078e80ff */
[----:B------:R-:W-:Y:S02]  /*0ae0*/  SHF.R.U32.HI R46, RZ, R16, R46 ;  /* 0x00000010ff2e7219 */ /* 0x000fe4000001162e */
[----:B------:R-:W-:Y:S02]  /*0af0*/  LOP3.LUT R38, R38, 0xf, RZ, 0xc0, !PT ;  /* 0x0000000f26267812 */ /* 0x000fe400078ec0ff */
[----:B------:R-:W-:-:S02]  /*0b00*/  SHF.R.U32.HI R16, RZ, R45, R40 ;  /* 0x0000002dff107219 */ /* 0x000fc40000011628 */
[----:B------:R-:W-:Y:S02]  /*0b10*/  SHF.R.S32.HI R34, RZ, R34, R49 ;  /* 0x00000022ff227219 */ /* 0x000fe40000011431 */
[----:B------:R-:W-:Y:S02]  /*0b20*/  SHF.R.U32.HI R41, RZ, 0x4, R33 ;  /* 0x00000004ff297819 */ /* 0x000fe40000011621 */
[----:B------:R-:W-:Y:S01]  /*0b30*/  LOP3.LUT R38, R38, 0x30, R51, 0xf8, !PT ;  /* 0x0000003026267812 */ /* 0x000fe200078ef833 */
[----:B------:R-:W-:Y:S01]  /*0b40*/  IMAD.SHL.U32 R51, R16, 0x10, RZ ;  /* 0x0000001010337824 */ /* 0x000fe200078e00ff */
[----:B------:R-:W-:Y:S02]  /*0b50*/  SHF.R.U32.HI R16, RZ, R39, R21 ;  /* 0x00000027ff107219 */ /* 0x000fe40000011615 */
[----:B------:R-:W-:Y:S02]  /*0b60*/  LOP3.LUT R44, R34, 0x4040404, RZ, 0xc, !PT ;  /* 0x04040404222c7812 */ /* 0x000fe400078e0cff */
[----:B------:R-:W-:-:S02]  /*0b70*/  LOP3.LUT R41, R41, 0x3030303, RZ, 0xc0, !PT ;  /* 0x0303030329297812 */ /* 0x000fc400078ec0ff */
[----:B------:R-:W-:Y:S02]  /*0b80*/  LOP3.LUT R46, R46, 0xf, RZ, 0xc0, !PT ;  /* 0x0000000f2e2e7812 */ /* 0x000fe400078ec0ff */
[C---:B------:R-:W-:Y:S02]  /*0b90*/  IADD3 R44, PT, PT, R41.reuse, -0x7f7f7f80, -R44 ;  /* 0x80808080292c7810 */ /* 0x040fe40007ffe82c */
[----:B------:R-:W-:Y:S02]  /*0ba0*/  LOP3.LUT R49, R41, 0x4040404, R34, 0xf4, !PT ;  /* 0x0404040429317812 */ /* 0x000fe400078ef422 */
[-C--:B------:R-:W-:Y:S02]  /*0bb0*/  SHF.R.U32.HI R40, RZ, R39.reuse, R40 ;  /* 0x00000027ff287219 */ /* 0x080fe40000011628 */
[----:B------:R-:W-:Y:S02]  /*0bc0*/  SHF.R.U32.HI R48, RZ, R39, R48 ;  /* 0x00000027ff307219 */ /* 0x000fe40000011630 */
[----:B------:R-:W-:-:S02]  /*0bd0*/  LOP3.LUT R49, R49, R44, R41, 0x60, !PT ;  /* 0x0000002c31317212 */ /* 0x000fc400078e6029 */
[----:B------:R-:W-:Y:S02]  /*0be0*/  LOP3.LUT R16, R16, 0xf, RZ, 0xc0, !PT ;  /* 0x0000000f10107812 */ /* 0x000fe400078ec0ff */
[----:B------:R-:W-:Y:S01]  /*0bf0*/  LOP3.LUT R46, R46, 0x30, R51, 0xf8, !PT ;  /* 0x000000302e2e7812 */ /* 0x000fe200078ef833 */
[----:B------:R-:W-:Y:S01]  /*0c00*/  IMAD.SHL.U32 R51, R40, 0x10, RZ ;  /* 0x0000001028337824 */ /* 0x000fe200078e00ff */
[----:B------:R-:W-:Y:S02]  /*0c10*/  LOP3.LUT R40, R48, 0xf, RZ, 0xc0, !PT ;  /* 0x0000000f30287812 */ /* 0x000fe400078ec0ff */
[----:B------:R-:W-:-:S04]  /*0c20*/  PRMT R49, R49, 0xba98, RZ ;  /* 0x0000ba9831317816 */ /* 0x000fc800000000ff */
[----:B------:R-:W-:Y:S01]  /*0c30*/  LOP3.LUT R44, R49, 0x80808080, R44, 0x6, !PT ;  /* 0x80808080312c7812 */ /* 0x000fe200078e062c */
[----:B------:R-:W-:Y:S01]  /*0c40*/  IMAD.SHL.U32 R50, R34, 0x2, RZ ;  /* 0x0000000222327824 */ /* 0x000fe200078e00ff */
[----:B------:R-:W-:Y:S01]  /*0c50*/  LOP3.LUT R40, R40, 0x30, R51, 0xf8, !PT ;  /* 0x0000003028287812 */ /* 0x000fe200078ef833 */
[----:B------:R-:W-:Y:S01]  /*0c60*/  VIADD R17, R17, 0xffffffe0 ;  /* 0xffffffe011117836 */ /* 0x000fe20000000000 */
[----:B------:R-:W-:Y:S01]  /*0c70*/  IADD3 R47, PT, PT, R47, -0x20, RZ ;  /* 0xffffffe02f2f7810 */ /* 0x000fe20007ffe0ff */
[----:B------:R-:W-:Y:S01]  /*0c80*/  VIADD R46, R46, 0xffffffe0 ;  /* 0xffffffe02e2e7836 */ /* 0x000fe20000000000 */
[--C-:B--2---:R-:W-:Y:S02]  /*0c90*/  SHF.R.U32.HI R21, RZ, R45, R12.reuse ;  /* 0x0000002dff157219 */ /* 0x104fe4000001160c */
[----:B------:R-:W-:-:S05]  /*0ca0*/  SHF.R.U32.HI R12, RZ, R39, R12 ;  /* 0x00000027ff0c7219 */ /* 0x000fca000001160c */
[----:B------:R-:W-:Y:S01]  /*0cb0*/  IMAD.SHL.U32 R45, R12, 0x10, RZ ;  /* 0x000000100c2d7824 */ /* 0x000fe200078e00ff */
[----:B------:R-:W-:Y:S02]  /*0cc0*/  SHF.L.U32 R12, R34, 0x2, RZ ;  /* 0x00000002220c7819 */ /* 0x000fe400000006ff */
[----:B------:R-:W-:Y:S02]  /*0cd0*/  SHF.R.U32.HI R39, RZ, R39, R18 ;  /* 0x00000027ff277219 */ /* 0x000fe40000011612 */
[----:B------:R-:W-:Y:S02]  /*0ce0*/  LOP3.LUT R18, R12, 0x4040404, RZ, 0xc, !PT ;  /* 0x040404040c127812 */ /* 0x000fe400078e0cff */
[----:B------:R-:W-:Y:S02]  /*0cf0*/  LOP3.LUT R48, R16, 0x30, R45, 0xf8, !PT ;  /* 0x0000003010307812 */ /* 0x000fe400078ef82d */
[----:B------:R-:W-:Y:S02]  /*0d00*/  PRMT R12, R41, 0xba98, RZ ;  /* 0x0000ba98290c7816 */ /* 0x000fe400000000ff */
[----:B------:R-:W-:-:S02]  /*0d10*/  LOP3.LUT R16, R33, 0x3030303, RZ, 0xc0, !PT ;  /* 0x0303030321107812 */ /* 0x000fc400078ec0ff */
[----:B------:R-:W-:Y:S02]  /*0d20*/  LOP3.LUT R49, R49, 0x7f7f7f7f, R12, 0x60, !PT ;  /* 0x7f7f7f7f31317812 */ /* 0x000fe400078e600c */
[----:B------:R-:W-:Y:S02]  /*0d30*/  IADD3 R12, PT, PT, R16, -0x7f7f7f80, -R18 ;  /* 0x80808080100c7810 */ /* 0x000fe40007ffe812 */
[--C-:B------:R-:W-:Y:S02]  /*0d40*/  LOP3.LUT R18, R18, 0x3030303, R33.reuse, 0xf8, !PT ;  /* 0x0303030312127812 */ /* 0x100fe400078ef821 */
[--C-:B------:R-:W-:Y:S02]  /*0d50*/  LOP3.LUT R41, R12, 0x3030303, R33.reuse, 0x78, !PT ;  /* 0x030303030c297812 */ /* 0x100fe400078e7821 */
[----:B------:R-:W-:Y:S02]  /*0d60*/  SHF.R.U32.HI R45, RZ, 0x2, R33 ;  /* 0x00000002ff2d7819 */ /* 0x000fe40000011621 */
[----:B------:R-:W-:-:S04]  /*0d70*/  LOP3.LUT R18, R41, R18, RZ, 0xc0, !PT ;  /* 0x0000001229127212 */ /* 0x000fc800078ec0ff */
[----:B------:R-:W-:Y:S02]  /*0d80*/  PRMT R41, R18, 0xba98, RZ ;  /* 0x0000ba9812297816 */ /* 0x000fe400000000ff */
[----:B------:R-:W-:Y:S02]  /*0d90*/  LOP3.LUT R18, R45, 0x3030303, RZ, 0xc0, !PT ;  /* 0x030303032d127812 */ /* 0x000fe400078ec0ff */
[----:B------:R-:W-:Y:S02]  /*0da0*/  LOP3.LUT R45, R50, 0x4040404, RZ, 0xc, !PT ;  /* 0x04040404322d7812 */ /* 0x000fe400078e0cff */
[----:B------:R-:W-:Y:S02]  /*0db0*/  PRMT R16, R16, 0xba98, RZ ;  /* 0x0000ba9810107816 */ /* 0x000fe400000000ff */
[----:B------:R-:W-:Y:S02]  /*0dc0*/  IADD3 R50, PT, PT, R18, -0x7f7f7f80, -R45 ;  /* 0x8080808012327810 */ /* 0x000fe40007ffe82d */
[----:B------:R-:W-:-:S02]  /*0dd0*/  LOP3.LUT R12, R41, 0x80808080, R12, 0x6, !PT ;  /* 0x80808080290c7812 */ /* 0x000fc400078e060c */
[----:B------:R-:W-:Y:S02]  /*0de0*/  LOP3.LUT R45, R45, R18, R50, 0x64, !PT ;  /* 0x000000122d2d7212 */ /* 0x000fe400078e6432 */
[----:B------:R-:W-:Y:S02]  /*0df0*/  LOP3.LUT R41, R41, 0x7f7f7f7f, R16, 0x60, !PT ;  /* 0x7f7f7f7f29297812 */ /* 0x000fe400078e6010 */
[----:B------:R-:W-:Y:S02]  /*0e00*/  PRMT R45, R45, 0xba98, RZ ;  /* 0x0000ba982d2d7816 */ /* 0x000fe400000000ff */
[----:B------:R-:W-:Y:S02]  /*0e10*/  PRMT R18, R18, 0xba98, RZ ;  /* 0x0000ba9812127816 */ /* 0x000fe400000000ff */
[----:B------:R-:W-:Y:S02]  /*0e20*/  LOP3.LUT R16, R41, R12, RZ, 0xfc, !PT ;  /* 0x0000000c29107212 */ /* 0x000fe400078efcff */
[----:B------:R-:W-:-:S02]  /*0e30*/  LOP3.LUT R41, R45, 0x80808080, R50, 0x6, !PT ;  /* 0x808080802d297812 */ /* 0x000fc400078e0632 */
[----:B------:R-:W-:Y:S02]  /*0e40*/  LOP3.LUT R50, R45, 0x7f7f7f7f, R18, 0x60, !PT ;  /* 0x7f7f7f7f2d327812 */ /* 0x000fe400078e6012 */
[----:B------:R-:W-:Y:S02]  /*0e50*/  IADD3 R18, PT, PT, R38, -0x20, RZ ;  /* 0xffffffe026127810 */ /* 0x000fe40007ffe0ff */
[----:B------:R-:W-:Y:S01]  /*0e60*/  IADD3 R12, PT, PT, R40, -0x20, RZ ;  /* 0xffffffe0280c7810 */ /* 0x000fe20007ffe0ff */
[-C--:B---3--:R-:W-:Y:S02]  /*0e70*/  IDP.4A.S8.S8 R45, R22, R37.reuse, RZ ;  /* 0x00000025162d7226 */ /* 0x088fe400000006ff */
[----:B------:R-:W-:Y:S02]  /*0e80*/  IDP.4A.S8.S8 R37, R16, R37, RZ ;  /* 0x0000002510257226 */ /* 0x000fe400000006ff */
[----:B------:R-:W-:Y:S02]  /*0e90*/  IMAD R45, R18, R45, RZ ;  /* 0x0000002d122d7224 */ /* 0x000fe400078e02ff */
[----:B------:R-:W-:-:S03]  /*0ea0*/  IMAD R37, R12, R37, RZ ;  /* 0x000000250c257224 */ /* 0x000fc600078e02ff */
[----:B------:R-:W-:Y:S01]  /*0eb0*/  I2FP.F32.S32 R45, R45 ;  /* 0x0000002d002d7245 */ /* 0x000fe20000201400 */
[----:B------:R-:W-:Y:S01]  /*0ec0*/  HADD2.F32 R36, -RZ, R36.H0_H0 ;  /* 0x20000024ff247230 */ /* 0x000fe20000004100 */
[----:B------:R-:W-:Y:S02]  /*0ed0*/  I2FP.F32.S32 R37, R37 ;  /* 0x0000002500257245 */ /* 0x000fe40000201400 */
[----:B------:R-:W-:Y:S02]  /*0ee0*/  LOP3.LUT R40, R50, R41, RZ, 0xfc, !PT ;  /* 0x0000002932287212 */ /* 0x000fe400078efcff */
[C---:B------:R-:W-:Y:S01]  /*0ef0*/  FFMA R38, R36.reuse, R45, RZ ;  /* 0x0000002d24267223 */ /* 0x040fe200000000ff */
[----:B------:R-:W-:Y:S01]  /*0f00*/  FFMA R37, R36, R37, RZ ;  /* 0x0000002524257223 */ /* 0x000fe200000000ff */
[-C--:B------:R-:W-:Y:S01]  /*0f10*/  IDP.4A.S8.S8 R36, R3, R32.reuse, RZ ;  /* 0x0000002003247226 */ /* 0x080fe200000006ff */
[----:B------:R-:W-:Y:S01]  /*0f20*/  IADD3 R48, PT, PT, R48, -0x20, RZ ;  /* 0xffffffe030307810 */ /* 0x000fe20007ffe0ff */
[----:B------:R-:W-:-:S02]  /*0f30*/  IDP.4A.S8.S8 R41, R40, R32, RZ ;  /* 0x0000002028297226 */ /* 0x000fc400000006ff */
[----:B------:R-:W-:Y:S02]  /*0f40*/  IMAD R36, R17, R36, RZ ;  /* 0x0000002411247224 */ /* 0x000fe400078e02ff */
[----:B------:R-:W-:Y:S02]  /*0f50*/  IMAD R41, R48, R41, RZ ;  /* 0x0000002930297224 */ /* 0x000fe400078e02ff */
[----:B------:R-:W-:Y:S01]  /*0f60*/  HADD2.F32 R35, -RZ, R35.H0_H0 ;  /* 0x20000023ff237230 */ /* 0x000fe20000004100 */
[----:B------:R-:W-:Y:S02]  /*0f70*/  I2FP.F32.S32 R36, R36 ;  /* 0x0000002400247245 */ /* 0x000fe40000201400 */
[----:B------:R-:W-:Y:S02]  /*0f80*/  I2FP.F32.S32 R32, R41 ;  /* 0x0000002900207245 */ /* 0x000fe40000201400 */
[----:B------:R-:W-:Y:S01]  /*0f90*/  LOP3.LUT R49, R49, R44, RZ, 0xfc, !PT ;  /* 0x0000002c31317212 */ /* 0x000fe200078efcff */
[----:B------:R-:W-:Y:S01]  /*0fa0*/  FFMA R38, R35, R36, R38 ;  /* 0x0000002423267223 */ /* 0x000fe20000000026 */
[----:B------:R-:W-:-:S02]  /*0fb0*/  IDP.4A.S8.S8 R36, R43, R30, RZ ;  /* 0x0000001e2b247226 */ /* 0x000fc400000006ff */
[----:B------:R-:W-:Y:S01]  /*0fc0*/  FFMA R37, R35, R32, R37 ;  /* 0x0000002023257223 */ /* 0x000fe20000000025 */
[----:B------:R-:W-:Y:S02]  /*0fd0*/  IDP.4A.S8.S8 R35, R49, R30, RZ ;  /* 0x0000001e31237226 */ /* 0x000fe400000006ff */
[----:B------:R-:W-:Y:S01]  /*0fe0*/  IMAD R36, R47, R36, RZ ;  /* 0x000000242f247224 */ /* 0x000fe200078e02ff */
[----:B------:R-:W-:Y:S01]  /*0ff0*/  SHF.R.U32.HI R33, RZ, 0x6, R33 ;  /* 0x00000006ff217819 */ /* 0x000fe20000011621 */
[----:B------:R-:W-:Y:S01]  /*1000*/  IMAD R30, R46, R35, RZ ;  /* 0x000000232e1e7224 */ /* 0x000fe200078e02ff */
[----:B------:R-:W-:Y:S01]  /*1010*/  SHF.R.U32.HI R34, RZ, 0x1, R34 ;  /* 0x00000001ff227819 */ /* 0x000fe20000011622 */
[----:B------:R-:W-:Y:S01]  /*1020*/  HADD2.F32 R35, -RZ, R31.H0_H0 ;  /* 0x2000001fff237230 */ /* 0x000fe20000004100 */
[----:B------:R-:W-:Y:S02]  /*1030*/  I2FP.F32.S32 R36, R36 ;  /* 0x0000002400247245 */ /* 0x000fe40000201400 */
[----:B------:R-:W-:-:S02]  /*1040*/  LOP3.LUT R31, R33, 0x3030303, RZ, 0xc0, !PT ;  /* 0x03030303211f7812 */ /* 0x000fc400078ec0ff */
[----:B------:R-:W-:Y:S01]  /*1050*/  LOP3.LUT R44, R34, 0x4040404, RZ, 0xc, !PT ;  /* 0x04040404222c7812 */ /* 0x000fe200078e0cff */
[----:B------:R-:W-:Y:S01]  /*1060*/  FFMA R41, R35, R36, R38 ;  /* 0x0000002423297223 */ /* 0x000fe20000000026 */
[----:B------:R-:W-:Y:S02]  /*1070*/  IADD3 R32, P0, PT, R13, R26, RZ ;  /* 0x0000001a0d207210 */ /* 0x000fe40007f1e0ff */
[----:B------:R-:W-:Y:S02]  /*1080*/  IADD3 R36, PT, PT, R31, -0x7f7f7f80, -R44 ;  /* 0x808080801f247810 */ /* 0x000fe40007ffe82c */
[----:B------:R-:W-:Y:S02]  /*1090*/  I2FP.F32.S32 R30, R30 ;  /* 0x0000001e001e7245 */ /* 0x000fe40000201400 */
[----:B------:R-:W-:Y:S02]  /*10a0*/  IADD3.X R33, PT, PT, RZ, R27, RZ, P0, !PT ;  /* 0x0000001bff217210 */ /* 0x000fe400007fe4ff */
[----:B------:R-:W-:Y:S01]  /*10b0*/  LOP3.LUT R44, R44, R31, R36, 0x64, !PT ;  /* 0x0000001f2c2c7212 */ /* 0x000fe200078e6424 */
[----:B------:R-:W-:Y:S01]  /*10c0*/  FFMA R30, R35, R30, R37 ;  /* 0x0000001e231e7223 */ /* 0x000fe20000000025 */
[----:B------:R-:W-:Y:S01]  /*10d0*/  SHF.L.U32 R38, R21, 0x4, RZ ;  /* 0x0000000415267819 */ /* 0x000fe200000006ff */
[----:B------:R-:W-:Y:S01]  /*10e0*/  IMAD.WIDE R34, R14, 0x24, R32 ;  /* 0x000000240e227825 */ /* 0x000fe200078e0220 */
[----:B------:R-:W-:-:S02]  /*10f0*/  LOP3.LUT R39, R39, 0xf, RZ, 0xc0, !PT ;  /* 0x0000000f27277812 */ /* 0x000fc400078ec0ff */
[----:B------:R-:W-:Y:S02]  /*1100*/  PRMT R21, R44, 0xba98, RZ ;  /* 0x0000ba982c157816 */ /* 0x000fe400000000ff */
[----:B------:R-:W-:Y:S01]  /*1110*/  PRMT R44, R31, 0xba98, RZ ;  /* 0x0000ba981f2c7816 */ /* 0x000fe200000000ff */
[----:B------:R-:W-:Y:S01]  /*1120*/  VIADD R42, R42, 0xffffffe0 ;  /* 0xffffffe02a2a7836 */ /* 0x000fe20000000000 */
[----:B------:R-:W-:Y:S02]  /*1130*/  LOP3.LUT R45, R39, 0x30, R38, 0xf8, !PT ;  /* 0x00000030272d7812 */ /* 0x000fe400078ef826 */
[C---:B------:R-:W-:Y:S01]  /*1140*/  LOP3.LUT R31, R21.reuse, 0x80808080, R36, 0x6, !PT ;  /* 0x80808080151f7812 */ /* 0x040fe200078e0624 */
[----:B------:R-:W2:Y:S01]  /*1150*/  LDG.E.CONSTANT R39, desc[UR8][R34.64+0x4] ;  /* 0x0000040822277981 */ /* 0x000ea2000c1e9900 */
[----:B------:R-:W-:Y:S01]  /*1160*/  LOP3.LUT R44, R21, 0x7f7f7f7f, R44, 0x60, !PT ;  /* 0x7f7f7f7f152c7812 */ /* 0x000fe200078e602c */
[----:B----4-:R-:W-:Y:S02]  /*1170*/  IDP.4A.S8.S8 R21, R23, R19, RZ ;  /* 0x0000001317157226 */ /* 0x010fe400000006ff */
[----:B------:R-:W-:Y:S01]  /*1180*/  IMAD.WIDE R36, R14, 0x24, R26 ;  /* 0x000000240e247825 */ /* 0x000fe200078e021a */
[----:B------:R-:W-:-:S02]  /*1190*/  LOP3.LUT R44, R44, R31, RZ, 0xfc, !PT ;  /* 0x0000001f2c2c7212 */ /* 0x000fc400078efcff */
[----:B------:R-:W3:Y:S01]  /*11a0*/  LDG.E.CONSTANT R31, desc[UR8][R34.64+0x28] ;  /* 0x00002808221f7981 */ /* 0x000ee2000c1e9900 */
[----:B------:R-:W-:Y:S02]  /*11b0*/  IMAD R21, R42, R21, RZ ;  /* 0x000000152a157224 */ /* 0x000fe400078e02ff */
[----:B-----5:R-:W-:Y:S01]  /*11c0*/  HADD2.F32 R20, -RZ, R20.H0_H0 ;  /* 0x20000014ff147230 */ /* 0x020fe20000004100 */
[----:B------:R-:W4:Y:S02]  /*11d0*/  LDG.E.U16.CONSTANT R38, desc[UR8][R36.64] ;  /* 0x0000000824267981 */ /* 0x000f24000c1e9500 */
[----:B------:R-:W-:Y:S01]  /*11e0*/  I2FP.F32.S32 R21, R21 ;  /* 0x0000001500157245 */ /* 0x000fe20000201400 */
[----:B------:R-:W-:Y:S01]  /*11f0*/  IDP.4A.S8.S8 R50, R44, R19, RZ ;  /* 0x000000132c327226 */ /* 0x000fe200000006ff */
[----:B------:R-:W5:Y:S03]  /*1200*/  LDG.E.U16.CONSTANT R51, desc[UR8][R36.64+0x48] ;  /* 0x0000480824337981 */ /* 0x000f66000c1e9500 */
[----:B------:R-:W-:Y:S01]  /*1210*/  FFMA R21, R20, R21, R41 ;  /* 0x0000001514157223 */ /* 0x000fe20000000029 */
[----:B------:R-:W-:-:S02]  /*1220*/  IADD3 R41, PT, PT, R45, -0x20, RZ ;  /* 0xffffffe02d297810 */ /* 0x000fc40007ffe0ff */
[----:B------:R-:W5:Y:S03]  /*1230*/  LDG.E.U16.CONSTANT R45, desc[UR8][R36.64+0x24] ;  /* 0x00002408242d7981 */ /* 0x000f66000c1e9500 */
[----:B------:R-:W-:Y:S02]  /*1240*/  IMAD R19, R41, R50, RZ ;  /* 0x0000003229137224 */ /* 0x000fe400078e02ff */
[----:B------:R-:W5:Y:S03]  /*1250*/  LDG.E.CONSTANT R50, desc[UR8][R34.64+0x4c] ;  /* 0x00004c0822327981 */ /* 0x000f66000c1e9900 */
[----:B------:R-:W-:Y:S01]  /*1260*/  I2FP.F32.S32 R19, R19 ;  /* 0x0000001300137245 */ /* 0x000fe20000201400 */
[----:B------:R-:W5:Y:S04]  /*1270*/  LDG.E.U16.CONSTANT R36, desc[UR8][R36.64+0x6c] ;  /* 0x00006c0824247981 */ /* 0x000f68000c1e9500 */
[----:B------:R-:W-:Y:S01]  /*1280*/  FFMA R20, R20, R19, R30 ;  /* 0x0000001314147223 */ /* 0x000fe2000000001e */
[----:B------:R-:W5:Y:S01]  /*1290*/  LDG.E.CONSTANT R34, desc[UR8][R34.64+0x70] ;  /* 0x0000700822227981 */ /* 0x000f62000c1e9900 */
[----:B--2---:R-:W-:-:S02]  /*12a0*/  IDP.4A.S8.S8 R19, R22, R39, RZ ;  /* 0x0000002716137226 */ /* 0x004fc400000006ff */
[----:B------:R-:W-:Y:S02]  /*12b0*/  IDP.4A.S8.S8 R39, R16, R39, RZ ;  /* 0x0000002710277226 */ /* 0x000fe400000006ff */
[----:B------:R-:W-:Y:S02]  /*12c0*/  IMAD R30, R18, R19, RZ ;  /* 0x00000013121e7224 */ /* 0x000fe400078e02ff */
[----:B------:R-:W-:Y:S02]  /*12d0*/  IMAD R39, R12, R39, RZ ;  /* 0x000000270c277224 */ /* 0x000fe400078e02ff */
[-C--:B---3--:R-:W-:Y:S02]  /*12e0*/  IDP.4A.S8.S8 R52, R3, R31.reuse, RZ ;  /* 0x0000001f03347226 */ /* 0x088fe400000006ff */
[----:B------:R-:W-:Y:S02]  /*12f0*/  IDP.4A.S8.S8 R31, R40, R31, RZ ;  /* 0x0000001f281f7226 */ /* 0x000fe400000006ff */
[----:B----4-:R-:W-:Y:S01]  /*1300*/  HADD2.F32 R19, -RZ, R38.H0_H0 ;  /* 0x20000026ff137230 */ /* 0x010fe20000004100 */
[----:B------:R-:W-:Y:S01]  /*1310*/  I2FP.F32.S32 R38, R30 ;  /* 0x0000001e00267245 */ /* 0x000fe20000201400 */
[----:B------:R-:W-:Y:S01]  /*1320*/  IMAD R31, R48, R31, RZ ;  /* 0x0000001f301f7224 */ /* 0x000fe200078e02ff */
[----:B------:R-:W-:-:S03]  /*1330*/  I2FP.F32.S32 R30, R39 ;  /* 0x00000027001e7245 */ /* 0x000fc60000201400 */
[C---:B------:R-:W-:Y:S02]  /*1340*/  FFMA R38, R19.reuse, R38, RZ ;  /* 0x0000002613267223 */ /* 0x040fe400000000ff */
[----:B------:R-:W-:Y:S01]  /*1350*/  FFMA R30, R19, R30, RZ ;  /* 0x0000001e131e7223 */ /* 0x000fe200000000ff */
[----:B-----5:R-:W-:Y:S01]  /*1360*/  HADD2.F32 R45, -RZ, R45.H0_H0 ;  /* 0x2000002dff2d7230 */ /* 0x020fe20000004100 */
[----:B------:R-:W-:Y:S01]  /*1370*/  I2FP.F32.S32 R19, R31 ;  /* 0x0000001f00137245 */ /* 0x000fe20000201400 */
[----:B------:R-:W-:-:S04]  /*1380*/  IMAD R52, R17, R52, RZ ;  /* 0x0000003411347224 */ /* 0x000fc800078e02ff */
[----:B------:R-:W-:Y:S01]  /*1390*/  FFMA R19, R45, R19, R30 ;  /* 0x000000132d137223 */ /* 0x000fe2000000001e */
[----:B------:R-:W-:Y:S01]  /*13a0*/  IDP.4A.S8.S8 R30, R43, R50, RZ ;  /* 0x000000322b1e7226 */ /* 0x000fe200000006ff */
[----:B------:R-:W-:Y:S01]  /*13b0*/  I2FP.F32.S32 R52, R52 ;  /* 0x0000003400347245 */ /* 0x000fe20000201400 */
[----:B------:R-:W-:Y:S02]  /*13c0*/  IDP.4A.S8.S8 R31, R49, R50, RZ ;  /* 0x00000032311f7226 */ /* 0x000fe400000006ff */
[----:B------:R-:W-:Y:S02]  /*13d0*/  IMAD R30, R47, R30, RZ ;  /* 0x0000001e2f1e7224 */ /* 0x000fe400078e02ff */
[----:B------:R-:W-:Y:S02]  /*13e0*/  HADD2.F32 R51, -RZ, R51.H0_H0 ;  /* 0x20000033ff337230 */ /* 0x000fe40000004100 */
[----:B------:R-:W-:Y:S01]  /*13f0*/  FFMA R38, R45, R52, R38 ;  /* 0x000000342d267223 */ /* 0x000fe20000000026 */
[----:B------:R-:W-:Y:S01]  /*1400*/  IMAD R31, R46, R31, RZ ;  /* 0x0000001f2e1f7224 */ /* 0x000fe200078e02ff */
[----:B------:R-:W-:-:S04]  /*1410*/  I2FP.F32.S32 R30, R30 ;  /* 0x0000001e001e7245 */ /* 0x000fc80000201400 */
[----:B------:R-:W-:Y:S01]  /*1420*/  I2FP.F32.S32 R50, R31 ;  /* 0x0000001f00327245 */ /* 0x000fe20000201400 */
[----:B------:R-:W-:Y:S01]  /*1430*/  FFMA R45, R51, R30, R38 ;  /* 0x0000001e332d7223 */ /* 0x000fe20000000026 */
[----:B------:R-:W-:Y:S01]  /*1440*/  MOV R30, R32 ;  /* 0x00000020001e7202 */ /* 0x000fe20000000f00 */
[----:B------:R-:W-:-:S04]  /*1450*/  IMAD.MOV.U32 R31, RZ, RZ, R33 ;  /* 0x000000ffff1f7224 */ /* 0x000fc800078e0021 */
[----:B------:R-:W-:-:S04]  /*1460*/  IMAD.WIDE R30, R14, 0x48, R30 ;  /* 0x000000480e1e7825 */ /* 0x000fc800078e021e */
[----:B------:R-:W-:Y:S02]  /*1470*/  FFMA R19, R51, R50, R19 ;  /* 0x0000003233137223 */ /* 0x000fe40000000013 */
[----:B------:R0:W2:Y:S04]  /*1480*/  LDG.E.U16.CONSTANT R50, desc[UR8][R24.64+0x6c] ;  /* 0x00006c0818327981 */ /* 0x0000a8000c1e9500 */
[----:B------:R-:W0:Y:S01]  /*1490*/  LDG.E.CONSTANT R51, desc[UR8][R30.64+0x4] ;  /* 0x000004081e337981 */ /* 0x000e22000c1e9900 */
[----:B------:R-:W-:-:S03]  /*14a0*/  IMAD.WIDE R38, R14, 0x48, R26 ;  /* 0x000000480e267825 */ /* 0x000fc600078e021a */
[----:B------:R-:W3:Y:S04]  /*14b0*/  LDG.E.CONSTANT R53, desc[UR8][R30.64+0x28] ;  /* 0x000028081e357981 */ /* 0x000ee8000c1e9900 */
[----:B------:R-:W4:Y:S04]  /*14c0*/  LDG.E.U16.CONSTANT R52, desc[UR8][R38.64] ;  /* 0x0000000826347981 */ /* 0x000f28000c1e9500 */
[----:B------:R-:W5:Y:S01]  /*14d0*/  LDG.E.U16.CONSTANT R24, desc[UR8][R38.64+0x24] ;  /* 0x0000240826187981 */ /* 0x000f62000c1e9500 */
[----:B------:R-:W-:-:S04]  /*14e0*/  IMAD.WIDE R32, R14, 0x6c, R32 ;  /* 0x0000006c0e207825 */ /* 0x000fc800078e0220 */
[-C--:B0-----:R-:W-:Y:S02]  /*14f0*/  IDP.4A.S8.S8 R25, R22, R51.reuse, RZ ;  /* 0x0000003316197226 */ /* 0x081fe400000006ff */
[----:B------:R-:W-:Y:S02]  /*1500*/  IDP.4A.S8.S8 R29, R16, R51, RZ ;  /* 0x00000033101d7226 */ /* 0x000fe400000006ff */
[----:B------:R-:W-:Y:S02]  /*1510*/  IMAD R51, R18, R25, RZ ;  /* 0x0000001912337224 */ /* 0x000fe400078e02ff */
[----:B------:R-:W-:Y:S01]  /*1520*/  IMAD R29, R12, R29, RZ ;  /* 0x0000001d0c1d7224 */ /* 0x000fe200078e02ff */
[----:B------:R-:W2:Y:S01]  /*1530*/  LDG.E.U16.CONSTANT R25, desc[UR8][R38.64+0x48] ;  /* 0x0000480826197981 */ /* 0x000ea2000c1e9500 */
[----:B----4-:R-:W-:Y:S01]  /*1540*/  HADD2.F32 R37, -RZ, R52.H0_H0 ;  /* 0x20000034ff257230 */ /* 0x010fe20000004100 */
[----:B------:R-:W-:Y:S02]  /*1550*/  I2FP.F32.S32 R51, R51 ;  /* 0x0000003300337245 */ /* 0x000fe40000201400 */
[----:B------:R-:W-:-:S03]  /*1560*/  I2FP.F32.S32 R52, R29 ;  /* 0x0000001d00347245 */ /* 0x000fc60000201400 */
[C---:B------:R-:W-:Y:S02]  /*1570*/  FFMA R35, R37.reuse, R51, RZ ;  /* 0x0000003325237223 */ /* 0x040fe400000000ff */
[----:B------:R-:W-:Y:S01]  /*1580*/  FFMA R37, R37, R52, RZ ;  /* 0x0000003425257223 */ /* 0x000fe200000000ff */
[----:B---3--:R-:W-:Y:S01]  /*1590*/  IDP.4A.S8.S8 R52, R3, R53, RZ ;  /* 0x0000003503347226 */ /* 0x008fe200000006ff */
[----:B------:R-:W3:Y:S03]  /*15a0*/  LDG.E.U16.CONSTANT R51, desc[UR8][R38.64+0x6c] ;  /* 0x00006c0826337981 */ /* 0x000ee6000c1e9500 */
[----:B------:R-:W-:-:S05]  /*15b0*/  IMAD R52, R17, R52, RZ ;  /* 0x0000003411347224 */ /* 0x000fca00078e02ff */
[----:B------:R-:W-:Y:S02]  /*15c0*/  I2FP.F32.S32 R29, R52 ;  /* 0x00000034001d7245 */ /* 0x000fe40000201400 */
[----:B------:R-:W4:Y:S01]  /*15d0*/  LDG.E.CONSTANT R52, desc[UR8][R30.64+0x4c] ;  /* 0x00004c081e347981 */ /* 0x000f22000c1e9900 */
[----:B-----5:R-:W-:Y:S02]  /*15e0*/  HADD2.F32 R24, -RZ, R24.H0_H0 ;  /* 0x20000018ff187230 */ /* 0x020fe40000004100 */
[----:B------:R-:W-:Y:S01]  /*15f0*/  IDP.4A.S8.S8 R53, R40, R53, RZ ;  /* 0x0000003528357226 */ /* 0x000fe200000006ff */
[----:B------:R-:W5:Y:S02]  /*1600*/  LDG.E.CONSTANT R38, desc[UR8][R32.64+0x28] ;  /* 0x0000280820267981 */ /* 0x000f64000c1e9900 */
[----:B------:R-:W-:Y:S02]  /*1610*/  FFMA R29, R24, R29, R35 ;  /* 0x0000001d181d7223 */ /* 0x000fe40000000023 */
[----:B------:R-:W3:Y:S01]  /*1620*/  LDG.E.CONSTANT R35, desc[UR8][R32.64+0x4] ;  /* 0x0000040820237981 */ /* 0x000ee2000c1e9900 */
[----:B------:R-:W-:-:S05]  /*1630*/  IMAD R53, R48, R53, RZ ;  /* 0x0000003530357224 */ /* 0x000fca00078e02ff */
[----:B------:R-:W-:-:S05]  /*1640*/  I2FP.F32.S32 R53, R53 ;  /* 0x0000003500357245 */ /* 0x000fca0000201400 */
[----:B------:R-:W-:Y:S02]  /*1650*/  FFMA R24, R24, R53, R37 ;  /* 0x0000003518187223 */ /* 0x000fe40000000025 */
[----:B------:R0:W5:Y:S01]  /*1660*/  LDG.E.CONSTANT R37, desc[UR8][R30.64+0x70] ;  /* 0x000070081e257981 */ /* 0x000162000c1e9900 */
[-C--:B----4-:R-:W-:Y:S02]  /*1670*/  IDP.4A.S8.S8 R53, R43, R52.reuse, RZ ;  /* 0x000000342b357226 */ /* 0x090fe400000006ff */
[----:B------:R-:W-:Y:S02]  /*1680*/  IDP.4A.S8.S8 R52, R49, R52, RZ ;  /* 0x0000003431347226 */ /* 0x000fe400000006ff */
[----:B------:R-:W-:Y:S02]  /*1690*/  IMAD R53, R47, R53, RZ ;  /* 0x000000352f357224 */ /* 0x000fe400078e02ff */
[----:B0-----:R-:W-:Y:S02]  /*16a0*/  IMAD R30, R46, R52, RZ ;  /* 0x000000342e1e7224 */ /* 0x001fe400078e02ff */
[----:B--2---:R-:W-:Y:S01]  /*16b0*/  HADD2.F32 R52, -RZ, R25.H0_H0 ;  /* 0x20000019ff347230 */ /* 0x004fe20000004100 */
[----:B------:R-:W-:-:S02]  /*16c0*/  I2FP.F32.S32 R53, R53 ;  /* 0x0000003500357245 */ /* 0x000fc40000201400 */
[----:B------:R-:W-:Y:S01]  /*16d0*/  I2FP.F32.S32 R25, R30 ;  /* 0x0000001e00197245 */ /* 0x000fe20000201400 */
[----:B---3--:R-:W-:Y:S01]  /*16e0*/  IDP.4A.S8.S8 R22, R22, R35, RZ ;  /* 0x0000002316167226 */ /* 0x008fe200000006ff */
[----:B------:R-:W2:Y:S01]  /*16f0*/  LDG.E.CONSTANT R30, desc[UR8][R32.64+0x70] ;  /* 0x00007008201e7981 */ /* 0x000ea2000c1e9900 */
[C---:B------:R-:W-:Y:S02]  /*1700*/  FFMA R53, R52.reuse, R53, R29 ;  /* 0x0000003534357223 */ /* 0x040fe4000000001d */
[----:B------:R-:W-:Y:S01]  /*1710*/  FFMA R29, R52, R25, R24 ;  /* 0x00000019341d7223 */ /* 0x000fe20000000018 */
[----:B------:R-:W-:Y:S01]  /*1720*/  IMAD.WIDE R24, R14, 0x6c, R26 ;  /* 0x0000006c0e187825 */ /* 0x000fe200078e021a */
[----:B------:R0:W3:Y:S04]  /*1730*/  LDG.E.CONSTANT R52, desc[UR8][R32.64+0x4c] ;  /* 0x00004c0820347981 */ /* 0x0000e8000c1e9900 */
[----:B------:R-:W4:Y:S01]  /*1740*/  LDG.E.U16.CONSTANT R31, desc[UR8][R24.64] ;  /* 0x00000008181f7981 */ /* 0x000f22000c1e9500 */
[----:B------:R-:W-:-:S03]  /*1750*/  IDP.4A.S8.S8 R39, R16, R35, RZ ;  /* 0x0000002310277226 */ /* 0x000fc600000006ff */
[----:B------:R-:W4:Y:S01]  /*1760*/  LDG.E.U16.CONSTANT R16, desc[UR8][R24.64+0x24] ;  /* 0x0000240818107981 */ /* 0x000f22000c1e9500 */
[----:B------:R-:W-:-:S03]  /*1770*/  IMAD R22, R18, R22, RZ ;  /* 0x0000001612167224 */ /* 0x000fc600078e02ff */
[----:B------:R-:W4:Y:S04]  /*1780*/  LDG.E.U16.CONSTANT R18, desc[UR8][R24.64+0x48] ;  /* 0x0000480818127981 */ /* 0x000f28000c1e9500 */
[----:B------:R1:W4:Y:S01]  /*1790*/  LDG.E.U16.CONSTANT R35, desc[UR8][R24.64+0x6c] ;  /* 0x00006c0818237981 */ /* 0x000322000c1e9500 */
[-C--:B0-----:R-:W-:Y:S02]  /*17a0*/  IDP.4A.S8.S8 R33, R23, R34.reuse, RZ ;  /* 0x0000002217217226 */ /* 0x081fe400000006ff */
[----:B------:R-:W-:-:S04]  /*17b0*/  IDP.4A.S8.S8 R34, R44, R34, RZ ;  /* 0x000000222c227226 */ /* 0x000fc800000006ff */
[----:B------:R-:W-:Y:S02]  /*17c0*/  IMAD R34, R41, R34, RZ ;  /* 0x0000002229227224 */ /* 0x000fe400078e02ff */
[----:B------:R-:W-:-:S03]  /*17d0*/  HADD2.F32 R36, -RZ, R36.H0_H0 ;  /* 0x20000024ff247230 */ /* 0x000fc60000004100 */
[----:B------:R-:W-:-:S05]  /*17e0*/  I2FP.F32.S32 R32, R34 ;  /* 0x0000002200207245 */ /* 0x000fca0000201400 */
[----:B------:R-:W-:Y:S01]  /*17f0*/  FFMA R32, R36, R32, R19 ;  /* 0x0000002024207223 */ /* 0x000fe20000000013 */
[----:B-----5:R-:W-:-:S04]  /*1800*/  IDP.4A.S8.S8 R19, R23, R37, RZ ;  /* 0x0000002517137226 */ /* 0x020fc800000006ff */
[----:B------:R-:W-:Y:S02]  /*1810*/  IMAD R19, R42, R19, RZ ;  /* 0x000000132a137224 */ /* 0x000fe400078e02ff */
[----:B-1----:R-:W-:-:S03]  /*1820*/  HADD2.F32 R24, -RZ, R51.H0_H0 ;  /* 0x20000033ff187230 */ /* 0x002fc60000004100 */
[----:B------:R-:W-:Y:S01]  /*1830*/  I2FP.F32.S32 R19, R19 ;  /* 0x0000001300137245 */ /* 0x000fe20000201400 */
[----:B------:R-:W-:Y:S02]  /*1840*/  IMAD R12, R12, R39, RZ ;  /* 0x000000270c0c7224 */ /* 0x000fe400078e02ff */
[-C--:B------:R-:W-:Y:S02]  /*1850*/  IDP.4A.S8.S8 R34, R3, R38.reuse, RZ ;  /* 0x0000002603227226 */ /* 0x080fe400000006ff */
[----:B------:R-:W-:Y:S01]  /*1860*/  FFMA R53, R24, R19, R53 ;  /* 0x0000001318357223 */ /* 0x000fe20000000035 */
[----:B------:R-:W-:Y:S01]  /*1870*/  IDP.4A.S8.S8 R19, R40, R38, RZ ;  /* 0x0000002628137226 */ /* 0x000fe200000006ff */
[----:B------:R-:W-:Y:S01]  /*1880*/  I2FP.F32.S32 R22, R22 ;  /* 0x0000001600167245 */ /* 0x000fe20000201400 */
[----:B------:R-:W-:Y:S01]  /*1890*/  IMAD R17, R17, R34, RZ ;  /* 0x0000002211117224 */ /* 0x000fe200078e02ff */
[----:B------:R-:W-:Y:S01]  /*18a0*/  I2FP.F32.S32 R12, R12 ;  /* 0x0000000c000c7245 */ /* 0x000fe20000201400 */
[----:B------:R-:W-:Y:S01]  /*18b0*/  IMAD R48, R48, R19, RZ ;  /* 0x0000001330307224 */ /* 0x000fe200078e02ff */
[----:B------:R-:W-:-:S02]  /*18c0*/  IADD3 R26, P0, PT, R26, 0x900, RZ ;  /* 0x000009001a1a7810 */ /* 0x000fc40007f1e0ff */
[----:B------:R-:W-:Y:S02]  /*18d0*/  I2FP.F32.S32 R17, R17 ;  /* 0x0000001100117245 */ /* 0x000fe40000201400 */
[----:B------:R-:W-:Y:S02]  /*18e0*/  I2FP.F32.S32 R48, R48 ;  /* 0x0000003000307245 */ /* 0x000fe40000201400 */
[----:B------:R-:W-:Y:S02]  /*18f0*/  IADD3 R2, PT, PT, R2, 0x8, RZ ;  /* 0x0000000802027810 */ /* 0x000fe40007ffe0ff */
[----:B------:R-:W-:Y:S01]  /*1900*/  IADD3.X R27, PT, PT, RZ, R27, RZ, P0, !PT ;  /* 0x0000001bff1b7210 */ /* 0x000fe200007fe4ff */
[----:B------:R-:W-:Y:S01]  /*1910*/  IMAD R33, R42, R33, RZ ;  /* 0x000000212a217224 */ /* 0x000fe200078e02ff */
[----:B------:R-:W-:-:S04]  /*1920*/  ISETP.GE.AND P0, PT, R2, UR5, PT ;  /* 0x0000000502007c0c */ /* 0x000fc8000bf06270 */
[----:B------:R-:W-:Y:S01]  /*1930*/  I2FP.F32.S32 R33, R33 ;  /* 0x0000002100217245 */ /* 0x000fe20000201400 */
[----:B------:R-:W-:-:S04]  /*1940*/  HADD2.F32 R28, -RZ, R28.H0_H0 ;  /* 0x2000001cff1c7230 */ /* 0x000fc80000004100 */
[----:B------:R-:W-:Y:S01]  /*1950*/  FFMA R45, R36, R33, R45 ;  /* 0x00000021242d7223 */ /* 0x000fe2000000002d */
[C---:B------:R-:W-:Y:S01]  /*1960*/  FFMA R9, R28.reuse, R20, R9 ;  /* 0x000000141c097223 */ /* 0x040fe20000000009 */
[----:B------:R-:W-:Y:S01]  /*1970*/  FFMA R11, R28, R32, R11 ;  /* 0x000000201c0b7223 */ /* 0x000fe2000000000b */
[----:B------:R-:W-:Y:S01]  /*1980*/  VIADD R0, R0, 0x8 ;  /* 0x0000000800007836 */ /* 0x000fe20000000000 */
[----:B------:R-:W-:Y:S01]  /*1990*/  IADD3 R15, PT, PT, R15, 0x8, RZ ;  /* 0x000000080f0f7810 */ /* 0x000fe20007ffe0ff */
[----:B--2---:R-:W-:Y:S02]  /*19a0*/  IDP.4A.S8.S8 R23, R23, R30, RZ ;  /* 0x0000001e17177226 */ /* 0x004fe400000006ff */
[-C--:B---3--:R-:W-:Y:S02]  /*19b0*/  IDP.4A.S8.S8 R34, R43, R52.reuse, RZ ;  /* 0x000000342b227226 */ /* 0x088fe400000006ff */
[----:B----4-:R-:W-:Y:S02]  /*19c0*/  HADD2.F32 R3, -RZ, R31.H0_H0 ;  /* 0x2000001fff037230 */ /* 0x010fe40000004100 */
[----:B------:R-:W-:-:S02]  /*19d0*/  IDP.4A.S8.S8 R49, R49, R52, RZ ;  /* 0x0000003431317226 */ /* 0x000fc400000006ff */
[----:B------:R-:W-:Y:S02]  /*19e0*/  IMAD R34, R47, R34, RZ ;  /* 0x000000222f227224 */ /* 0x000fe400078e02ff */
[C---:B------:R-:W-:Y:S01]  /*19f0*/  FFMA R19, R3.reuse, R22, RZ ;  /* 0x0000001603137223 */ /* 0x040fe200000000ff */
[----:B------:R-:W-:Y:S01]  /*1a00*/  FFMA R3, R3, R12, RZ ;  /* 0x0000000c03037223 */ /* 0x000fe200000000ff */
[----:B------:R-:W-:Y:S02]  /*1a10*/  HADD2.F32 R16, -RZ, R16.H0_H0 ;  /* 0x20000010ff107230 */ /* 0x000fe40000004100 */
[----:B------:R-:W-:Y:S02]  /*1a20*/  IMAD R49, R46, R49, RZ ;  /* 0x000000312e317224 */ /* 0x000fe400078e02ff */
[C---:B------:R-:W-:Y:S02]  /*1a30*/  IDP.4A.S8.S8 R12, R44.reuse, R37, RZ ;  /* 0x000000252c0c7226 */ /* 0x040fe400000006ff */
[----:B------:R-:W-:Y:S01]  /*1a40*/  IDP.4A.S8.S8 R30, R44, R30, RZ ;  /* 0x0000001e2c1e7226 */ /* 0x000fe200000006ff */
[----:B------:R-:W-:Y:S01]  /*1a50*/  I2FP.F32.S32 R34, R34 ;  /* 0x0000002200227245 */ /* 0x000fe20000201400 */
[----:B------:R-:W-:-:S02]  /*1a60*/  HADD2.F32 R18, -RZ, R18.H0_H0 ;  /* 0x20000012ff127230 */ /* 0x000fc40000004100 */
[C---:B------:R-:W-:Y:S01]  /*1a70*/  FFMA R17, R16.reuse, R17, R19 ;  /* 0x0000001110117223 */ /* 0x040fe20000000013 */
[----:B------:R-:W-:Y:S01]  /*1a80*/  FFMA R3, R16, R48, R3 ;  /* 0x0000003010037223 */ /* 0x000fe20000000003 */
[C---:B------:R-:W-:Y:S01]  /*1a90*/  IMAD R12, R41.reuse, R12, RZ ;  /* 0x0000000c290c7224 */ /* 0x040fe200078e02ff */
[----:B------:R-:W-:Y:S01]  /*1aa0*/  I2FP.F32.S32 R16, R49 ;  /* 0x0000003100107245 */ /* 0x000fe20000201400 */
[----:B------:R-:W-:Y:S02]  /*1ab0*/  IMAD R23, R42, R23, RZ ;  /* 0x000000172a177224 */ /* 0x000fe400078e02ff */
[----:B------:R-:W-:Y:S02]  /*1ac0*/  IMAD R30, R41, R30, RZ ;  /* 0x0000001e291e7224 */ /* 0x000fe400078e02ff */
[C---:B------:R-:W-:Y:S01]  /*1ad0*/  FFMA R34, R18.reuse, R34, R17 ;  /* 0x0000002212227223 */ /* 0x040fe20000000011 */
[----:B------:R-:W-:Y:S01]  /*1ae0*/  I2FP.F32.S32 R12, R12 ;  /* 0x0000000c000c7245 */ /* 0x000fe20000201400 */
[----:B------:R-:W-:Y:S01]  /*1af0*/  HADD2.F32 R35, -RZ, R35.H0_H0 ;  /* 0x20000023ff237230 */ /* 0x000fe20000004100 */
[----:B------:R-:W-:Y:S01]  /*1b00*/  I2FP.F32.S32 R23, R23 ;  /* 0x0000001700177245 */ /* 0x000fe20000201400 */
[----:B------:R-:W-:Y:S01]  /*1b10*/  FFMA R16, R18, R16, R3 ;  /* 0x0000001012107223 */ /* 0x000fe20000000003 */
[----:B------:R-:W-:Y:S01]  /*1b20*/  I2FP.F32.S32 R17, R30 ;  /* 0x0000001e00117245 */ /* 0x000fe20000201400 */
[----:B------:R-:W-:-:S02]  /*1b30*/  HADD2.F32 R3, -RZ, R50.H0_H0 ;  /* 0x20000032ff037230 */ /* 0x000fc40000004100 */
[----:B------:R-:W-:Y:S01]  /*1b40*/  FFMA R12, R24, R12, R29 ;  /* 0x0000000c180c7223 */ /* 0x000fe2000000001d */
[C---:B------:R-:W-:Y:S01]  /*1b50*/  FFMA R23, R35.reuse, R23, R34 ;  /* 0x0000001723177223 */ /* 0x040fe20000000022 */
[----:B------:R-:W-:Y:S01]  /*1b60*/  FFMA R16, R35, R17, R16 ;  /* 0x0000001123107223 */ /* 0x000fe20000000010 */
        /* <DEDUP_REMOVED lines=8> */
.L_x_381:
[----:B------:R0:W-:Y:S04]  /*1bf0*/  STL.128 [R1], R8 ;  /* 0x0000000801007387 */ /* 0x0001e80000100c00 */
[----:B------:R0:W-:Y:S02]  /*1c00*/  STL.128 [R1+0x10], R4 ;  /* 0x0000100401007387 */ /* 0x0001e40000100c00 */
.L_x_380:
[----:B------:R-:W-:Y:S05]  /*1c10*/  BSYNC.RECONVERGENT B0 ;  /* 0x0000000000007941 */ /* 0x000fea0003800200 */
.L_x_379:
        /* <DEDUP_REMOVED lines=19> */
.L_x_384:
[----:B------:R-:W-:Y:S05]  /*1d50*/  BSYNC.RECONVERGENT B0 ;  /* 0x0000000000007941 */ /* 0x000fea0003800200 */
.L_x_383:
        /* <DEDUP_REMOVED lines=146> */
[----:B------:R-:W-:Y:S02]  /*2680*/  @!P0 IADD3 R5, PT, PT, R13, R20, RZ ;  /* 0x000000140d058210 */ /* 0x000fe40007ffe0ff */
[----:B------:R-:W-:-:S03]  /*2690*/  @!P0 LEA R15, R22, R13, 0x1 ;  /* 0x0000000d160f8211 */ /* 0x000fc600078e08ff */
        /* <DEDUP_REMOVED lines=17> */
.L_x_385:
        /* <DEDUP_REMOVED lines=13> */
.L_x_782:


//--------------------- .text.mul_mat_vec_q2_K_q8_1_cuda4 --------------------------
	.section	.text.mul_mat_vec_q2_K_q8_1_cuda4,"ax",@progbits
	.align	128
        .global         mul_mat_vec_q2_K_q8_1_cuda4
        .type           mul_mat_vec_q2_K_q8_1_cuda4,@function
        .size           mul_mat_vec_q2_K_q8_1_cuda4,(.L_x_783 - mul_mat_vec_q2_K_q8_1_cuda4)
        .other          mul_mat_vec_q2_K_q8_1_cuda4,@"STO_CUDA_ENTRY STV_DEFAULT"
mul_mat_vec_q2_K_q8_1_cuda4:
.text.mul_mat_vec_q2_K_q8_1_cuda4:
        /* <DEDUP_REMOVED lines=14> */
[----:B------:R-:W-:Y:S01]  /*00e0*/  CS2R R4, SRZ ;  /* 0x0000000000047805 */ /* 0x000fe2000001ff00 */
[----:B--2---:R-:W-:-:S04]  /*00f0*/  USHF.R.S32.HI UR4, URZ, 0x1f, UR5 ;  /* 0x0000001fff047899 */ /* 0x004fc80008011405 */
[----:B------:R-:W-:-:S04]  /*0100*/  ULEA.HI UR4, UR4, UR5, URZ, 0x8 ;  /* 0x0000000504047291 */ /* 0x000fc8000f8f40ff */
[----:B------:R-:W-:Y:S01]  /*0110*/  USHF.R.S32.HI UR4, URZ, 0x8, UR4 ;  /* 0x00000008ff047899 */ /* 0x000fe20008011404 */
        /* <DEDUP_REMOVED lines=17> */
[----:B------:R-:W-:Y:S01]  /*0230*/  IMAD R24, R24, UR4, R21 ;  /* 0x0000000418187c24 */ /* 0x000fe2000f8e0215 */
[----:B------:R-:W-:Y:S01]  /*0240*/  IADD3 R20, PT, PT, R21, UR6, RZ ;  /* 0x0000000615147c10 */ /* 0x000fe2000fffe0ff */
[----:B------:R-:W-:Y:S01]  /*0250*/  IMAD.WIDE.U32 R14, R11, 0x120, R14 ;  /* 0x000001200b0e7825 */ /* 0x000fe200078e000e */
[----:B------:R-:W-:-:S02]  /*0260*/  MOV R11, RZ ;  /* 0x000000ff000b7202 */ /* 0x000fc40000000f00 */
[----:B0-----:R-:W-:Y:S01]  /*0270*/  SHF.R.S32.HI R0, RZ, 0x1f, R19 ;  /* 0x0000001fff007819 */ /* 0x001fe20000011413 */
[----:B------:R-:W-:Y:S01]  /*0280*/  IMAD R17, R12, 0x120, RZ ;  /* 0x000001200c117824 */ /* 0x000fe200078e02ff */
[----:B-1----:R-:W-:Y:S02]  /*0290*/  IADD3 R12, P0, PT, R14, UR10, RZ ;  /* 0x0000000a0e0c7c10 */ /* 0x002fe4000ff1e0ff */
[----:B------:R-:W-:Y:S02]  /*02a0*/  LEA.HI R0, R0, R19, RZ, 0x5 ;  /* 0x0000001300007211 */ /* 0x000fe400078f28ff */
[----:B------:R-:W-:Y:S02]  /*02b0*/  IADD3.X R17, PT, PT, R15, UR11, R17, P0, !PT ;  /* 0x0000000b0f117c10 */ /* 0x000fe400087fe411 */
[----:B------:R-:W-:-:S07]  /*02c0*/  SHF.R.S32.HI R23, RZ, 0x5, R0 ;  /* 0x00000005ff177819 */ /* 0x000fce0000011400 */
.L_x_389:
[----:B------:R-:W0:Y:S01]  /*02d0*/  LDC.64 R26, c[0x0][0x380] ;  /* 0x0000e000ff1a7b82 */ /* 0x000e220000000a00 */
[----:B------:R-:W-:Y:S02]  /*02e0*/  SHF.L.U32 R16, R2, 0x2, RZ ;  /* 0x0000000202107819 */ /* 0x000fe400000006ff */
[--C-:B------:R-:W-:Y:S02]  /*02f0*/  SHF.R.U32.HI R0, RZ, 0x2, R2.reuse ;  /* 0x00000002ff007819 */ /* 0x100fe40000011602 */
[----:B------:R-:W-:Y:S02]  /*0300*/  LOP3.LUT R35, R16, 0x3c, RZ, 0xc0, !PT ;  /* 0x0000003c10237812 */ /* 0x000fe400078ec0ff */
[----:B------:R-:W-:Y:S02]  /*0310*/  LOP3.LUT R19, R0, 0x1, RZ, 0xc0, !PT ;  /* 0x0000000100137812 */ /* 0x000fe400078ec0ff */
[----:B------:R-:W-:Y:S02]  /*0320*/  LOP3.LUT R16, R16, 0x1c, RZ, 0xc0, !PT ;  /* 0x0000001c10107812 */ /* 0x000fe400078ec0ff */
[----:B------:R-:W-:-:S02]  /*0330*/  LOP3.LUT R47, R19, 0x8, R2, 0xf8, !PT ;  /* 0x00000008132f7812 */ /* 0x000fc400078ef802 */
[----:B------:R-:W-:Y:S02]  /*0340*/  MOV R13, R17 ;  /* 0x00000011000d7202 */ /* 0x000fe40000000f00 */
[----:B------:R-:W-:-:S03]  /*0350*/  IADD3 R40, P1, PT, R16, R12, RZ ;  /* 0x0000000c10287210 */ /* 0x000fc60007f3e0ff */
[----:B------:R-:W2:Y:S01]  /*0360*/  LDG.E.U16.CONSTANT R18, desc[UR8][R12.64] ;  /* 0x000000080c127981 */ /* 0x000ea2000c1e9500 */
[----:B------:R-:W-:-:S03]  /*0370*/  IADD3.X R41, PT, PT, RZ, R13, RZ, P1, !PT ;  /* 0x0000000dff297210 */ /* 0x000fc60000ffe4ff */
[----:B------:R-:W3:Y:S01]  /*0380*/  LDG.E.U16.CONSTANT R59, desc[UR8][R12.64+0x24] ;  /* 0x000024080c3b7981 */ /* 0x000ee2000c1e9500 */
[----:B0-----:R-:W-:-:S03]  /*0390*/  IMAD.WIDE R14, R24, 0x54, R26 ;  /* 0x00000054180e7825 */ /* 0x001fc600078e021a */
[----:B------:R-:W4:Y:S01]  /*03a0*/  LDG.E.CONSTANT R19, desc[UR8][R40.64+0x4] ;  /* 0x0000040828137981 */ /* 0x000f22000c1e9900 */
[----:B------:R-:W-:-:S03]  /*03b0*/  IADD3 R30, P0, PT, R14, R35, RZ ;  /* 0x000000230e1e7210 */ /* 0x000fc60007f1e0ff */
[----:B------:R-:W5:Y:S01]  /*03c0*/  LDG.E.CONSTANT R38, desc[UR8][R40.64+0x28] ;  /* 0x0000280828267981 */ /* 0x000f62000c1e9900 */
[----:B------:R-:W-:-:S03]  /*03d0*/  IADD3.X R31, PT, PT, RZ, R15, RZ, P0, !PT ;  /* 0x0000000fff1f7210 */ /* 0x000fc600007fe4ff */
[----:B------:R-:W3:Y:S01]  /*03e0*/  LDG.E.CONSTANT R29, desc[UR8][R40.64+0x4c] ;  /* 0x00004c08281d7981 */ /* 0x000ee2000c1e9900 */
[----:B------:R-:W-:-:S03]  /*03f0*/  IADD3 R44, P0, PT, R47, R14, RZ ;  /* 0x0000000e2f2c7210 */ /* 0x000fc60007f1e0ff */
[----:B------:R-:W4:Y:S01]  /*0400*/  LDG.E.CONSTANT R55, desc[UR8][R30.64+0x10] ;  /* 0x000010081e377981 */ /* 0x000f22000c1e9900 */
[----:B------:R-:W-:-:S03]  /*0410*/  IADD3.X R45, PT, PT, RZ, R15, RZ, P0, !PT ;  /* 0x0000000fff2d7210 */ /* 0x000fc600007fe4ff */
[----:B------:R-:W3:Y:S04]  /*0420*/  LDG.E.U16.CONSTANT R22, desc[UR8][R12.64+0x48] ;  /* 0x000048080c167981 */ /* 0x000ee8000c1e9500 */
[----:B------:R-:W5:Y:S04]  /*0430*/  LDG.E.U8.CONSTANT R43, desc[UR8][R44.64] ;  /* 0x000000082c2b7981 */ /* 0x000f68000c1e9100 */
[----:B------:R-:W3:Y:S01]  /*0440*/  LDG.E.U8.CONSTANT R25, desc[UR8][R44.64+0x2] ;  /* 0x000002082c197981 */ /* 0x000ee2000c1e9100 */
[----:B------:R-:W-:-:S03]  /*0450*/  IMAD.WIDE R26, R20, 0x54, R26 ;  /* 0x00000054141a7825 */ /* 0x000fc600078e021a */
[----:B------:R-:W3:Y:S01]  /*0460*/  LDG.E.U8.CONSTANT R56, desc[UR8][R44.64+0x4] ;  /* 0x000004082c387981 */ /* 0x000ee2000c1e9100 */
[----:B------:R-:W-:Y:S02]  /*0470*/  IADD3 R46, P0, PT, R47, R26, RZ ;  /* 0x0000001a2f2e7210 */ /* 0x000fe40007f1e0ff */
[----:B------:R-:W-:Y:S01]  /*0480*/  IADD3 R34, P1, PT, R26, R35, RZ ;  /* 0x000000231a227210 */ /* 0x000fe20007f3e0ff */
[----:B------:R-:W3:Y:S01]  /*0490*/  LDG.E.U8.CONSTANT R36, desc[UR8][R44.64+0x6] ;  /* 0x000006082c247981 */ /* 0x000ee2000c1e9100 */
[-C--:B------:R-:W-:Y:S02]  /*04a0*/  IADD3.X R47, PT, PT, RZ, R27.reuse, RZ, P0, !PT ;  /* 0x0000001bff2f7210 */ /* 0x080fe400007fe4ff */
[----:B------:R-:W-:Y:S01]  /*04b0*/  IADD3.X R35, PT, PT, RZ, R27, RZ, P1, !PT ;  /* 0x0000001bff237210 */ /* 0x000fe20000ffe4ff */
[----:B------:R-:W3:Y:S04]  /*04c0*/  LDG.E.CONSTANT R50, desc[UR8][R40.64+0x70] ;  /* 0x0000700828327981 */ /* 0x000ee8000c1e9900 */
[----:B------:R-:W3:Y:S04]  /*04d0*/  LDG.E.U8.CONSTANT R42, desc[UR8][R46.64] ;  /* 0x000000082e2a7981 */ /* 0x000ee8000c1e9100 */
[----:B------:R0:W3:Y:S04]  /*04e0*/  LDG.E.CONSTANT R37, desc[UR8][R34.64+0x10] ;  /* 0x0000100822257981 */ /* 0x0000e8000c1e9900 */
[----:B------:R-:W3:Y:S04]  /*04f0*/  LDG.E.U8.CONSTANT R31, desc[UR8][R46.64+0x2] ;  /* 0x000002082e1f7981 */ /* 0x000ee8000c1e9100 */
[----:B------:R-:W3:Y:S04]  /*0500*/  LDG.E.U8.CONSTANT R39, desc[UR8][R46.64+0x4] ;  /* 0x000004082e277981 */ /* 0x000ee8000c1e9100 */
[----:B------:R5:W3:Y:S01]  /*0510*/  LDG.E.U8.CONSTANT R28, desc[UR8][R46.64+0x6] ;  /* 0x000006082e1c7981 */ /* 0x000ae2000c1e9100 */
[----:B------:R-:W-:-:S03]  /*0520*/  MOV R17, RZ ;  /* 0x000000ff00117202 */ /* 0x000fc60000000f00 */
[----:B------:R-:W3:Y:S01]  /*0530*/  LDG.E.U16.CONSTANT R52, desc[UR8][R12.64+0x6c] ;  /* 0x00006c080c347981 */ /* 0x000ee2000c1e9500 */
[----:B------:R-:W-:-:S03]  /*0540*/  IMAD.WIDE R32, R23, 0x24, R16 ;  /* 0x0000002417207825 */ /* 0x000fc600078e0210 */
[----:B------:R1:W3:Y:S01]  /*0550*/  LDG.E.CONSTANT R49, desc[UR8][R26.64+0x50] ;  /* 0x000050081a317981 */ /* 0x0002e2000c1e9900 */
[----:B------:R-:W-:Y:S01]  /*0560*/  IADD3 R32, P0, PT, R32, R12, RZ ;  /* 0x0000000c20207210 */ /* 0x000fe20007f1e0ff */
[----:B0-----:R-:W-:-:S03]  /*0570*/  IMAD.WIDE R34, R23, 0x24, R12 ;  /* 0x0000002417227825 */ /* 0x001fc600078e020c */
[----:B------:R-:W-:Y:S02]  /*0580*/  IADD3.X R33, PT, PT, R33, R13, RZ, P0, !PT ;  /* 0x0000000d21217210 */ /* 0x000fe400007fe4ff */
[----:B------:R-:W3:Y:S04]  /*0590*/  LDG.E.U16.CONSTANT R58, desc[UR8][R34.64] ;  /* 0x00000008223a7981 */ /* 0x000ee8000c1e9500 */
[----:B------:R-:W3:Y:S04]  /*05a0*/  LDG.E.CONSTANT R51, desc[UR8][R32.64+0x4] ;  /* 0x0000040820337981 */ /* 0x000ee8000c1e9900 */
[----:B------:R-:W3:Y:S04]  /*05b0*/  LDG.E.CONSTANT R60, desc[UR8][R32.64+0x28] ;  /* 0x00002808203c7981 */ /* 0x000ee8000c1e9900 */
[----:B------:R-:W3:Y:S04]  /*05c0*/  LDG.E.U16.CONSTANT R54, desc[UR8][R34.64+0x24] ;  /* 0x0000240822367981 */ /* 0x000ee8000c1e9500 */
[----:B------:R-:W3:Y:S04]  /*05d0*/  LDG.E.CONSTANT R53, desc[UR8][R32.64+0x4c] ;  /* 0x00004c0820357981 */ /* 0x000ee8000c1e9900 */
[----:B------:R-:W3:Y:S04]  /*05e0*/  LDG.E.U16.CONSTANT R63, desc[UR8][R34.64+0x48] ;  /* 0x00004808223f7981 */ /* 0x000ee8000c1e9500 */
[----:B------:R0:W3:Y:S04]  /*05f0*/  LDG.E.CONSTANT R30, desc[UR8][R32.64+0x70] ;  /* 0x00007008201e7981 */ /* 0x0000e8000c1e9900 */
[----:B------:R0:W3:Y:S01]  /*0600*/  LDG.E.U16.CONSTANT R0, desc[UR8][R34.64+0x6c] ;  /* 0x00006c0822007981 */ /* 0x0000e2000c1e9500 */
[----:B--2---:R-:W-:Y:S01]  /*0610*/  HADD2.F32 R18, -RZ, R18.H0_H0 ;  /* 0x20000012ff127230 */ /* 0x004fe20000004100 */
[----:B----4-:R-:W-:-:S02]  /*0620*/  LOP3.LUT R44, R55, 0x3030303, RZ, 0xc0, !PT ;  /* 0x03030303372c7812 */ /* 0x010fc400078ec0ff */
[----:B------:R-:W-:Y:S02]  /*0630*/  SHF.R.U32.HI R48, RZ, 0x2, R55 ;  /* 0x00000002ff307819 */ /* 0x000fe40000011637 */
[----:B-----5:R-:W-:Y:S02]  /*0640*/  LOP3.LUT R46, R43, 0xf, RZ, 0xc0, !PT ;  /* 0x0000000f2b2e7812 */ /* 0x020fe400078ec0ff */
[----:B------:R-:W-:Y:S02]  /*0650*/  SHF.R.U32.HI R43, RZ, 0x4, R43 ;  /* 0x00000004ff2b7819 */ /* 0x000fe4000001162b */
[----:B---3--:R-:W-:Y:S01]  /*0660*/  LOP3.LUT R47, R25, 0xf, RZ, 0xc0, !PT ;  /* 0x0000000f192f7812 */ /* 0x008fe200078ec0ff */
[----:B------:R-:W-:Y:S01]  /*0670*/  IDP.4A.S8.S8 R41, R44, R19, RZ ;  /* 0x000000132c297226 */ /* 0x000fe200000006ff */
[----:B------:R-:W-:Y:S02]  /*0680*/  LOP3.LUT R48, R48, 0x3030303, RZ, 0xc0, !PT ;  /* 0x0303030330307812 */ /* 0x000fe400078ec0ff */
[----:B------:R-:W-:-:S02]  /*0690*/  SHF.R.U32.HI R25, RZ, 0x4, R25 ;  /* 0x00000004ff197819 */ /* 0x000fc40000011619 */
[----:B-1----:R-:W-:Y:S01]  /*06a0*/  LEA R26, R43, R43, 0x8 ;  /* 0x0000002b2b1a7211 */ /* 0x002fe200078e40ff */
[----:B0-----:R-:W-:Y:S01]  /*06b0*/  IDP.4A.S8.S8 R32, R48, R38, RZ ;  /* 0x0000002630207226 */ /* 0x001fe200000006ff */
[----:B------:R-:W-:Y:S01]  /*06c0*/  LEA R25, R25, R25, 0x8 ;  /* 0x0000001919197211 */ /* 0x000fe200078e40ff */
[----:B------:R-:W-:Y:S01]  /*06d0*/  IMAD R41, R41, R46, RZ ;  /* 0x0000002e29297224 */ /* 0x000fe200078e02ff */
[----:B------:R-:W-:Y:S02]  /*06e0*/  LEA R26, R26, R26, 0x10 ;  /* 0x0000001a1a1a7211 */ /* 0x000fe400078e80ff */
[----:B------:R-:W-:Y:S01]  /*06f0*/  SHF.R.U32.HI R45, RZ, 0x4, R55 ;  /* 0x00000004ff2d7819 */ /* 0x000fe20000011637 */
[----:B------:R-:W-:Y:S01]  /*0700*/  IMAD R32, R32, R47, RZ ;  /* 0x0000002f20207224 */ /* 0x000fe200078e02ff */
[----:B------:R-:W-:Y:S01]  /*0710*/  LEA R35, R25, R25, 0x10 ;  /* 0x0000001919237211 */ /* 0x000fe200078e80ff */
[----:B------:R-:W-:Y:S01]  /*0720*/  IDP.4A.S8.S8 R25, R26, R19, RZ ;  /* 0x000000131a197226 */ /* 0x000fe200000006ff */
[----:B------:R-:W-:-:S02]  /*0730*/  LOP3.LUT R45, R45, 0x3030303, RZ, 0xc0, !PT ;  /* 0x030303032d2d7812 */ /* 0x000fc400078ec0ff */
[----:B------:R-:W-:Y:S01]  /*0740*/  I2FP.F32.S32 R41, R41 ;  /* 0x0000002900297245 */ /* 0x000fe20000201400 */
[----:B------:R-:W-:Y:S01]  /*0750*/  HADD2.F32 R59, -RZ, R59.H0_H0 ;  /* 0x2000003bff3b7230 */ /* 0x000fe20000004100 */
[----:B------:R-:W-:Y:S01]  /*0760*/  LOP3.LUT R43, R56, 0xf, RZ, 0xc0, !PT ;  /* 0x0000000f382b7812 */ /* 0x000fe200078ec0ff */
[----:B------:R-:W-:Y:S01]  /*0770*/  IDP.4A.S8.S8 R34, R45, R29, RZ ;  /* 0x0000001d2d227226 */ /* 0x000fe200000006ff */
[----:B------:R-:W-:Y:S01]  /*0780*/  I2FP.F32.S32 R27, R32 ;  /* 0x00000020001b7245 */ /* 0x000fe20000201400 */
[----:B------:R-:W-:Y:S01]  /*0790*/  FFMA R32, R18, R41, RZ ;  /* 0x0000002912207223 */ /* 0x000fe200000000ff */
[----:B------:R-:W-:Y:S01]  /*07a0*/  I2FP.F32.S32 R25, R25 ;  /* 0x0000001900197245 */ /* 0x000fe20000201400 */
[----:B------:R-:W-:Y:S02]  /*07b0*/  IDP.4A.S8.S8 R33, R35, R38, RZ ;  /* 0x0000002623217226 */ /* 0x000fe400000006ff */
[----:B------:R-:W-:Y:S02]  /*07c0*/  IMAD R34, R34, R43, RZ ;  /* 0x0000002b22227224 */ /* 0x000fe400078e02ff */
[----:B------:R-:W-:Y:S01]  /*07d0*/  FFMA R32, R59, R27, R32 ;  /* 0x0000001b3b207223 */ /* 0x000fe20000000020 */
[----:B------:R-:W-:Y:S01]  /*07e0*/  FFMA R62, R18, R25, RZ ;  /* 0x00000019123e7223 */ /* 0x000fe200000000ff */
[----:B------:R-:W-:Y:S01]  /*07f0*/  HADD2.F32 R27, -RZ, R22.H0_H0 ;  /* 0x20000016ff1b7230 */ /* 0x000fe20000004100 */
[----:B------:R-:W-:-:S02]  /*0800*/  I2FP.F32.S32 R33, R33 ;  /* 0x0000002100217245 */ /* 0x000fc40000201400 */
[----:B------:R-:W-:Y:S02]  /*0810*/  SHF.R.U32.HI R25, RZ, 0x4, R42 ;  /* 0x00000004ff197819 */ /* 0x000fe4000001162a */
[----:B------:R-:W-:Y:S02]  /*0820*/  LOP3.LUT R22, R37, 0x3030303, RZ, 0xc0, !PT ;  /* 0x0303030325167812 */ /* 0x000fe400078ec0ff */
[----:B------:R-:W-:Y:S02]  /*0830*/  SHF.R.U32.HI R40, RZ, 0x2, R37 ;  /* 0x00000002ff287819 */ /* 0x000fe40000011625 */
[----:B------:R-:W-:Y:S01]  /*0840*/  I2FP.F32.S32 R34, R34 ;  /* 0x0000002200227245 */ /* 0x000fe20000201400 */
[----:B------:R-:W-:Y:S01]  /*0850*/  FFMA R62, R59, R33, R62 ;  /* 0x000000213b3e7223 */ /* 0x000fe2000000003e */
[----:B------:R-:W-:Y:S01]  /*0860*/  LEA R41, R25, R25, 0x8 ;  /* 0x0000001919297211 */ /* 0x000fe200078e40ff */
[----:B------:R-:W-:Y:S01]  /*0870*/  IDP.4A.S8.S8 R33, R22, R19, RZ ;  /* 0x0000001316217226 */ /* 0x000fe200000006ff */
[----:B------:R-:W-:-:S02]  /*0880*/  LOP3.LUT R25, R40, 0x3030303, RZ, 0xc0, !PT ;  /* 0x0303030328197812 */ /* 0x000fc400078ec0ff */
[----:B------:R-:W-:Y:S01]  /*0890*/  LOP3.LUT R42, R42, 0xf, RZ, 0xc0, !PT ;  /* 0x0000000f2a2a7812 */ /* 0x000fe200078ec0ff */
[----:B------:R-:W-:Y:S01]  /*08a0*/  FFMA R57, R27, R34, R32 ;  /* 0x000000221b397223 */ /* 0x000fe20000000020 */
[----:B------:R-:W-:Y:S02]  /*08b0*/  LEA R41, R41, R41, 0x10 ;  /* 0x0000002929297211 */ /* 0x000fe400078e80ff */
[----:B------:R-:W-:Y:S01]  /*08c0*/  LOP3.LUT R40, R31, 0xf, RZ, 0xc0, !PT ;  /* 0x0000000f1f287812 */ /* 0x000fe200078ec0ff */
[----:B------:R-:W-:Y:S01]  /*08d0*/  IMAD R33, R33, R42, RZ ;  /* 0x0000002a21217224 */ /* 0x000fe200078e02ff */
[----:B------:R-:W-:Y:S01]  /*08e0*/  SHF.R.U32.HI R32, RZ, 0x4, R31 ;  /* 0x00000004ff207819 */ /* 0x000fe2000001161f */
[----:B------:R-:W-:Y:S02]  /*08f0*/  IDP.4A.S8.S8 R31, R25, R38, RZ ;  /* 0x00000026191f7226 */ /* 0x000fe400000006ff */
[----:B------:R-:W-:Y:S01]  /*0900*/  IDP.4A.S8.S8 R19, R41, R19, RZ ;  /* 0x0000001329137226 */ /* 0x000fe200000006ff */
[----:B------:R-:W-:Y:S01]  /*0910*/  LEA R34, R32, R32, 0x8 ;  /* 0x0000002020227211 */ /* 0x000fe200078e40ff */
[----:B------:R-:W-:Y:S01]  /*0920*/  IMAD R32, R31, R40, RZ ;  /* 0x000000281f207224 */ /* 0x000fe200078e02ff */
[----:B------:R-:W-:-:S02]  /*0930*/  I2FP.F32.S32 R33, R33 ;  /* 0x0000002100217245 */ /* 0x000fc40000201400 */
[----:B------:R-:W-:Y:S02]  /*0940*/  LEA R31, R34, R34, 0x10 ;  /* 0x00000022221f7211 */ /* 0x000fe400078e80ff */
[----:B------:R-:W-:Y:S02]  /*0950*/  I2FP.F32.S32 R19, R19 ;  /* 0x0000001300137245 */ /* 0x000fe40000201400 */
[----:B------:R-:W-:Y:S01]  /*0960*/  I2FP.F32.S32 R34, R32 ;  /* 0x0000002000227245 */ /* 0x000fe20000201400 */
[C---:B------:R-:W-:Y:S01]  /*0970*/  FFMA R32, R18.reuse, R33, RZ ;  /* 0x0000002112207223 */ /* 0x040fe200000000ff */
[----:B------:R-:W-:Y:S02]  /*0980*/  IDP.4A.S8.S8 R38, R31, R38, RZ ;  /* 0x000000261f267226 */ /* 0x000fe400000006ff */
[----:B------:R-:W-:Y:S01]  /*0990*/  FFMA R64, R18, R19, RZ ;  /* 0x0000001312407223 */ /* 0x000fe200000000ff */
[----:B------:R-:W-:Y:S01]  /*09a0*/  SHF.R.U32.HI R56, RZ, 0x4, R56 ;  /* 0x00000004ff387819 */ /* 0x000fe20000011638 */
[----:B------:R-:W-:Y:S01]  /*09b0*/  FFMA R18, R59, R34, R32 ;  /* 0x000000223b127223 */ /* 0x000fe20000000020 */
[----:B------:R-:W-:-:S02]  /*09c0*/  SHF.R.U32.HI R32, RZ, 0x4, R37 ;  /* 0x00000004ff207819 */ /* 0x000fc40000011625 */
[----:B------:R-:W-:Y:S02]  /*09d0*/  SHF.R.U32.HI R19, RZ, 0x4, R39 ;  /* 0x00000004ff137819 */ /* 0x000fe40000011627 */
[----:B------:R-:W-:Y:S02]  /*09e0*/  I2FP.F32.S32 R38, R38 ;  /* 0x0000002600267245 */ /* 0x000fe40000201400 */
[----:B------:R-:W-:Y:S02]  /*09f0*/  LEA R34, R56, R56, 0x8 ;  /* 0x0000003838227211 */ /* 0x000fe400078e40ff */
[----:B------:R-:W-:Y:S02]  /*0a00*/  LOP3.LUT R32, R32, 0x3030303, RZ, 0xc0, !PT ;  /* 0x0303030320207812 */ /* 0x000fe400078ec0ff */
[----:B------:R-:W-:Y:S01]  /*0a10*/  LEA R19, R19, R19, 0x8 ;  /* 0x0000001313137211 */ /* 0x000fe200078e40ff */
[----:B------:R-:W-:Y:S01]  /*0a20*/  FFMA R64, R59, R38, R64 ;  /* 0x000000263b407223 */ /* 0x000fe20000000040 */
[----:B------:R-:W-:Y:S01]  /*0a30*/  LEA R34, R34, R34, 0x10 ;  /* 0x0000002222227211 */ /* 0x000fe200078e80ff */
[----:B------:R-:W-:Y:S01]  /*0a40*/  IDP.4A.S8.S8 R56, R32, R29, RZ ;  /* 0x0000001d20387226 */ /* 0x000fe200000006ff */
[----:B------:R-:W-:-:S02]  /*0a50*/  LOP3.LUT R39, R39, 0xf, RZ, 0xc0, !PT ;  /* 0x0000000f27277812 */ /* 0x000fc400078ec0ff */
[----:B------:R-:W-:Y:S01]  /*0a60*/  LEA R38, R19, R19, 0x10 ;  /* 0x0000001313267211 */ /* 0x000fe200078e80ff */
[----:B------:R-:W-:Y:S02]  /*0a70*/  IDP.4A.S8.S8 R19, R34, R29, RZ ;  /* 0x0000001d22137226 */ /* 0x000fe400000006ff */
[----:B------:R-:W-:Y:S02]  /*0a80*/  IMAD R56, R56, R39, RZ ;  /* 0x0000002738387224 */ /* 0x000fe400078e02ff */
[----:B------:R-:W-:Y:S01]  /*0a90*/  IDP.4A.S8.S8 R29, R38, R29, RZ ;  /* 0x0000001d261d7226 */ /* 0x000fe200000006ff */
[----:B------:R-:W-:Y:S02]  /*0aa0*/  I2FP.F32.S32 R19, R19 ;  /* 0x0000001300137245 */ /* 0x000fe40000201400 */
[----:B------:R-:W-:Y:S02]  /*0ab0*/  I2FP.F32.S32 R33, R56 ;  /* 0x0000003800217245 */ /* 0x000fe40000201400 */
[----:B------:R-:W-:-:S02]  /*0ac0*/  I2FP.F32.S32 R59, R29 ;  /* 0x0000001d003b7245 */ /* 0x000fc40000201400 */
[----:B------:R-:W-:Y:S01]  /*0ad0*/  SHF.R.U32.HI R37, RZ, 0x6, R37 ;  /* 0x00000006ff257819 */ /* 0x000fe20000011625 */
[C---:B------:R-:W-:Y:S01]  /*0ae0*/  FFMA R62, R27.reuse, R19, R62 ;  /* 0x000000131b3e7223 */ /* 0x040fe2000000003e */
[----:B------:R-:W-:Y:S01]  /*0af0*/  SHF.R.U32.HI R29, RZ, 0x6, R55 ;  /* 0x00000006ff1d7819 */ /* 0x000fe20000011637 */
[C---:B------:R-:W-:Y:S01]  /*0b00*/  FFMA R18, R27.reuse, R33, R18 ;  /* 0x000000211b127223 */ /* 0x040fe20000000012 */
[----:B------:R-:W-:Y:S01]  /*0b10*/  FFMA R19, R27, R59, R64 ;  /* 0x0000003b1b137223 */ /* 0x000fe20000000040 */
[----:B------:R-:W-:Y:S01]  /*0b20*/  SHF.R.U32.HI R33, RZ, 0x4, R36 ;  /* 0x00000004ff217819 */ /* 0x000fe20000011624 */
[----:B------:R-:W-:Y:S01]  /*0b30*/  HADD2.F32 R52, -RZ, R52.H0_H0 ;  /* 0x20000034ff347230 */ /* 0x000fe20000004100 */
[----:B------:R-:W-:Y:S01]  /*0b40*/  LOP3.LUT R27, R37, 0x3030303, RZ, 0xc0, !PT ;  /* 0x03030303251b7812 */ /* 0x000fe200078ec0ff */
[----:B------:R0:W2:Y:S01]  /*0b50*/  LDG.E.CONSTANT R56, desc[UR8][R14.64+0x50] ;  /* 0x000050080e387981 */ /* 0x0000a2000c1e9900 */
[----:B------:R-:W-:Y:S02]  /*0b60*/  SHF.R.U32.HI R37, RZ, 0x4, R28 ;  /* 0x00000004ff257819 */ /* 0x000fe4000001161c */
[----:B------:R-:W-:-:S02]  /*0b70*/  LOP3.LUT R29, R29, 0x3030303, RZ, 0xc0, !PT ;  /* 0x030303031d1d7812 */ /* 0x000fc400078ec0ff */
[----:B------:R-:W-:Y:S02]  /*0b80*/  LEA R33, R33, R33, 0x8 ;  /* 0x0000002121217211 */ /* 0x000fe400078e40ff */
[----:B------:R-:W-:Y:S01]  /*0b90*/  LEA R37, R37, R37, 0x8 ;  /* 0x0000002525257211 */ /* 0x000fe200078e40ff */
[-C--:B------:R-:W-:Y:S01]  /*0ba0*/  IDP.4A.S8.S8 R55, R29, R50.reuse, RZ ;  /* 0x000000321d377226 */ /* 0x080fe200000006ff */
[----:B------:R-:W-:Y:S01]  /*0bb0*/  LOP3.LUT R36, R36, 0xf, RZ, 0xc0, !PT ;  /* 0x0000000f24247812 */ /* 0x000fe200078ec0ff */
[----:B------:R-:W-:Y:S01]  /*0bc0*/  IDP.4A.S8.S8 R61, R27, R50, RZ ;  /* 0x000000321b3d7226 */ /* 0x000fe200000006ff */
[----:B------:R-:W-:Y:S02]  /*0bd0*/  LOP3.LUT R28, R28, 0xf, RZ, 0xc0, !PT ;  /* 0x0000000f1c1c7812 */ /* 0x000fe400078ec0ff */
[----:B------:R-:W-:Y:S02]  /*0be0*/  LEA R33, R33, R33, 0x10 ;  /* 0x0000002121217211 */ /* 0x000fe400078e80ff */
[----:B------:R-:W-:Y:S01]  /*0bf0*/  LEA R37, R37, R37, 0x10 ;  /* 0x0000002525257211 */ /* 0x000fe200078e80ff */
[----:B------:R-:W-:-:S02]  /*0c00*/  IMAD R55, R55, R36, RZ ;  /* 0x0000002437377224 */ /* 0x000fc400078e02ff */
[----:B------:R-:W-:Y:S02]  /*0c10*/  IDP.4A.S8.S8 R59, R33, R50, RZ ;  /* 0x00000032213b7226 */ /* 0x000fe400000006ff */
[----:B------:R-:W-:Y:S02]  /*0c20*/  IMAD R61, R61, R28, RZ ;  /* 0x0000001c3d3d7224 */ /* 0x000fe400078e02ff */
[----:B------:R-:W-:Y:S01]  /*0c30*/  IDP.4A.S8.S8 R50, R37, R50, RZ ;  /* 0x0000003225327226 */ /* 0x000fe200000006ff */
[----:B------:R-:W-:Y:S02]  /*0c40*/  I2FP.F32.S32 R55, R55 ;  /* 0x0000003700377245 */ /* 0x000fe40000201400 */
[----:B------:R-:W-:Y:S02]  /*0c50*/  I2FP.F32.S32 R59, R59 ;  /* 0x0000003b003b7245 */ /* 0x000fe40000201400 */
[----:B------:R-:W-:Y:S02]  /*0c60*/  I2FP.F32.S32 R61, R61 ;  /* 0x0000003d003d7245 */ /* 0x000fe40000201400 */
[----:B------:R-:W-:Y:S01]  /*0c70*/  I2FP.F32.S32 R64, R50 ;  /* 0x0000003200407245 */ /* 0x000fe20000201400 */
[C---:B------:R-:W-:Y:S01]  /*0c80*/  FFMA R57, R52.reuse, R55, R57 ;  /* 0x0000003734397223 */ /* 0x040fe20000000039 */
[C---:B------:R-:W-:Y:S01]  /*0c90*/  FFMA R55, R52.reuse, R59, R62 ;  /* 0x0000003b34377223 */ /* 0x040fe2000000003e */
[----:B------:R-:W-:Y:S01]  /*0ca0*/  FFMA R50, R52, R61, R18 ;  /* 0x0000003d34327223 */ /* 0x000fe20000000012 */
[----:B0-----:R-:W-:-:S02]  /*0cb0*/  IDP.4A.S8.S8 R15, R44, R51, RZ ;  /* 0x000000332c0f7226 */ /* 0x001fc400000006ff */
[----:B------:R-:W-:Y:S01]  /*0cc0*/  FFMA R52, R52, R64, R19 ;  /* 0x0000004034347223 */ /* 0x000fe20000000013 */
[----:B------:R-:W-:Y:S02]  /*0cd0*/  IDP.4A.S8.S8 R19, R22, R51, RZ ;  /* 0x0000003316137226 */ /* 0x000fe400000006ff */
[----:B------:R-:W-:Y:S02]  /*0ce0*/  HADD2.F32 R14, -RZ, R58.H0_H0 ;  /* 0x2000003aff0e7230 */ /* 0x000fe40000004100 */
[----:B------:R-:W-:Y:S02]  /*0cf0*/  IMAD R15, R46, R15, RZ ;  /* 0x0000000f2e0f7224 */ /* 0x000fe400078e02ff */
[----:B------:R-:W-:Y:S02]  /*0d00*/  IMAD R19, R42, R19, RZ ;  /* 0x000000132a137224 */ /* 0x000fe400078e02ff */
[-C--:B------:R-:W-:Y:S02]  /*0d10*/  IDP.4A.S8.S8 R58, R26, R51.reuse, RZ ;  /* 0x000000331a3a7226 */ /* 0x080fe400000006ff */
[----:B------:R-:W-:Y:S01]  /*0d20*/  IDP.4A.S8.S8 R51, R41, R51, RZ ;  /* 0x0000003329337226 */ /* 0x000fe200000006ff */
[----:B------:R-:W-:Y:S01]  /*0d30*/  I2FP.F32.S32 R59, R15 ;  /* 0x0000000f003b7245 */ /* 0x000fe20000201400 */
[----:B------:R-:W-:Y:S01]  /*0d40*/  IDP.4A.S8.S8 R61, R25, R60, RZ ;  /* 0x0000003c193d7226 */ /* 0x000fe200000006ff */
[----:B------:R-:W-:-:S02]  /*0d50*/  I2FP.F32.S32 R19, R19 ;  /* 0x0000001300137245 */ /* 0x000fc40000201400 */
[----:B------:R-:W-:Y:S02]  /*0d60*/  I2FP.F32.S32 R15, R58 ;  /* 0x0000003a000f7245 */ /* 0x000fe40000201400 */
[----:B------:R-:W-:Y:S01]  /*0d70*/  I2FP.F32.S32 R51, R51 ;  /* 0x0000003300337245 */ /* 0x000fe20000201400 */
[----:B------:R-:W-:Y:S02]  /*0d80*/  IDP.4A.S8.S8 R18, R48, R60, RZ ;  /* 0x0000003c30127226 */ /* 0x000fe400000006ff */
[----:B------:R-:W-:Y:S02]  /*0d90*/  IMAD R58, R40, R61, RZ ;  /* 0x0000003d283a7224 */ /* 0x000fe400078e02ff */
[C---:B------:R-:W-:Y:S01]  /*0da0*/  FFMA R61, R14.reuse, R19, RZ ;  /* 0x000000130e3d7223 */ /* 0x040fe200000000ff */
[C---:B------:R-:W-:Y:S01]  /*0db0*/  FFMA R59, R14.reuse, R59, RZ ;  /* 0x0000003b0e3b7223 */ /* 0x040fe200000000ff */
[C---:B------:R-:W-:Y:S01]  /*0dc0*/  FFMA R19, R14.reuse, R15, RZ ;  /* 0x0000000f0e137223 */ /* 0x040fe200000000ff */
[----:B------:R-:W-:Y:S01]  /*0dd0*/  FFMA R51, R14, R51, RZ ;  /* 0x000000330e337223 */ /* 0x000fe200000000ff */
[----:B------:R-:W-:-:S02]  /*0de0*/  IMAD R18, R47, R18, RZ ;  /* 0x000000122f127224 */ /* 0x000fc400078e02ff */
[----:B------:R-:W-:Y:S02]  /*0df0*/  IDP.4A.S8.S8 R14, R35, R60, RZ ;  /* 0x0000003c230e7226 */ /* 0x000fe400000006ff */
[----:B------:R-:W-:Y:S01]  /*0e00*/  HADD2.F32 R64, -RZ, R54.H0_H0 ;  /* 0x20000036ff407230 */ /* 0x000fe20000004100 */
[----:B------:R-:W-:Y:S02]  /*0e10*/  I2FP.F32.S32 R18, R18 ;  /* 0x0000001200127245 */ /* 0x000fe40000201400 */
[----:B------:R-:W-:Y:S01]  /*0e20*/  I2FP.F32.S32 R54, R14 ;  /* 0x0000000e00367245 */ /* 0x000fe20000201400 */
[----:B------:R-:W-:-:S04]  /*0e30*/  IMAD.WIDE R14, R23, 0x48, R16 ;  /* 0x00000048170e7825 */ /* 0x000fc800078e0210 */
[----:B------:R-:W-:Y:S01]  /*0e40*/  FFMA R62, R64, R18, R59 ;  /* 0x00000012403e7223 */ /* 0x000fe2000000003b */
[----:B------:R-:W-:Y:S01]  /*0e50*/  IDP.4A.S8.S8 R60, R31, R60, RZ ;  /* 0x0000003c1f3c7226 */ /* 0x000fe200000006ff */
[----:B------:R-:W-:Y:S01]  /*0e60*/  IADD3 R18, P0, PT, R14, R12, RZ ;  /* 0x0000000c0e127210 */ /* 0x000fe20007f1e0ff */
[C---:B------:R-:W-:Y:S01]  /*0e70*/  FFMA R54, R64.reuse, R54, R19 ;  /* 0x0000003640367223 */ /* 0x040fe20000000013 */
[----:B------:R-:W-:Y:S02]  /*0e80*/  I2FP.F32.S32 R58, R58 ;  /* 0x0000003a003a7245 */ /* 0x000fe40000201400 */
[----:B------:R-:W-:Y:S02]  /*0e90*/  I2FP.F32.S32 R60, R60 ;  /* 0x0000003c003c7245 */ /* 0x000fe40000201400 */
[----:B------:R-:W-:Y:S01]  /*0ea0*/  IADD3.X R19, PT, PT, R15, R13, RZ, P0, !PT ;  /* 0x0000000d0f137210 */ /* 0x000fe200007fe4ff */
[----:B------:R-:W-:Y:S01]  /*0eb0*/  FFMA R58, R64, R58, R61 ;  /* 0x0000003a403a7223 */ /* 0x000fe2000000003d */
[----:B------:R-:W-:-:S02]  /*0ec0*/  IDP.4A.S8.S8 R66, R45, R53, RZ ;  /* 0x000000352d427226 */ /* 0x000fc400000006ff */
[----:B------:R-:W-:Y:S02]  /*0ed0*/  FFMA R64, R64, R60, R51 ;  /* 0x0000003c40407223 */ /* 0x000fe40000000033 */
[----:B------:R-:W3:Y:S01]  /*0ee0*/  LDG.E.CONSTANT R51, desc[UR8][R18.64+0x4] ;  /* 0x0000040812337981 */ /* 0x000ee2000c1e9900 */
[----:B------:R-:W-:Y:S02]  /*0ef0*/  IMAD R66, R43, R66, RZ ;  /* 0x000000422b427224 */ /* 0x000fe400078e02ff */
[----:B------:R-:W-:Y:S01]  /*0f00*/  IMAD.WIDE R14, R23, 0x48, R12 ;  /* 0x00000048170e7825 */ /* 0x000fe200078e020c */
[----:B------:R-:W4:Y:S02]  /*0f10*/  LDG.E.CONSTANT R60, desc[UR8][R18.64+0x28] ;  /* 0x00002808123c7981 */ /* 0x000f24000c1e9900 */
[----:B------:R-:W-:Y:S01]  /*0f20*/  I2FP.F32.S32 R59, R66 ;  /* 0x00000042003b7245 */ /* 0x000fe20000201400 */
[----:B------:R-:W-:Y:S01]  /*0f30*/  HADD2.F32 R63, -RZ, R63.H0_H0 ;  /* 0x2000003fff3f7230 */ /* 0x000fe20000004100 */
[----:B------:R-:W5:Y:S01]  /*0f40*/  LDG.E.U16.CONSTANT R61, desc[UR8][R14.64] ;  /* 0x000000080e3d7981 */ /* 0x000f62000c1e9500 */
[----:B------:R-:W-:-:S02]  /*0f50*/  IDP.4A.S8.S8 R66, R32, R53, RZ ;  /* 0x0000003520427226 */ /* 0x000fc400000006ff */
[----:B------:R-:W-:-:S04]  /*0f60*/  IMAD.WIDE R16, R23, 0x6c, R16 ;  /* 0x0000006c17107825 */ /* 0x000fc800078e0210 */
[----:B------:R-:W-:Y:S01]  /*0f70*/  FFMA R59, R63, R59, R62 ;  /* 0x0000003b3f3b7223 */ /* 0x000fe2000000003e */
[----:B------:R-:W5:Y:S01]  /*0f80*/  LDG.E.CONSTANT R68, desc[UR8][R18.64+0x70] ;  /* 0x0000700812447981 */ /* 0x000f62000c1e9900 */
[----:B------:R-:W-:-:S03]  /*0f90*/  IDP.4A.S8.S8 R65, R34, R53, RZ ;  /* 0x0000003522417226 */ /* 0x000fc600000006ff */
[----:B------:R-:W5:Y:S01]  /*0fa0*/  LDG.E.U16.CONSTANT R62, desc[UR8][R14.64+0x24] ;  /* 0x000024080e3e7981 */ /* 0x000f62000c1e9500 */
[----:B------:R-:W-:Y:S02]  /*0fb0*/  IMAD R66, R39, R66, RZ ;  /* 0x0000004227427224 */ /* 0x000fe400078e02ff */
[----:B------:R-:W-:Y:S01]  /*0fc0*/  IDP.4A.S8.S8 R53, R38, R53, RZ ;  /* 0x0000003526357226 */ /* 0x000fe200000006ff */
[----:B------:R-:W-:Y:S02]  /*0fd0*/  IADD3 R16, P0, PT, R16, R12, RZ ;  /* 0x0000000c10107210 */ /* 0x000fe40007f1e0ff */
[----:B------:R-:W-:Y:S02]  /*0fe0*/  I2FP.F32.S32 R66, R66 ;  /* 0x0000004200427245 */ /* 0x000fe40000201400 */
[----:B------:R-:W-:Y:S02]  /*0ff0*/  I2FP.F32.S32 R65, R65 ;  /* 0x0000004100417245 */ /* 0x000fe40000201400 */
[----:B------:R-:W-:-:S02]  /*1000*/  I2FP.F32.S32 R53, R53 ;  /* 0x0000003500357245 */ /* 0x000fc40000201400 */
[----:B------:R-:W-:Y:S01]  /*1010*/  IADD3.X R17, PT, PT, R17, R13, RZ, P0, !PT ;  /* 0x0000000d11117210 */ /* 0x000fe200007fe4ff */
[C---:B------:R-:W-:Y:S01]  /*1020*/  FFMA R58, R63.reuse, R66, R58 ;  /* 0x000000423f3a7223 */ /* 0x040fe2000000003a */
[C---:B------:R-:W-:Y:S01]  /*1030*/  FFMA R54, R63.reuse, R65, R54 ;  /* 0x000000413f367223 */ /* 0x040fe20000000036 */
[----:B------:R-:W-:Y:S02]  /*1040*/  FFMA R64, R63, R53, R64 ;  /* 0x000000353f407223 */ /* 0x000fe40000000040 */
[----:B------:R-:W5:Y:S04]  /*1050*/  LDG.E.CONSTANT R63, desc[UR8][R16.64+0x4] ;  /* 0x00000408103f7981 */ /* 0x000f68000c1e9900 */
[----:B------:R0:W5:Y:S04]  /*1060*/  LDG.E.CONSTANT R53, desc[UR8][R18.64+0x4c] ;  /* 0x00004c0812357981 */ /* 0x000168000c1e9900 */
[----:B------:R-:W5:Y:S04]  /*1070*/  LDG.E.CONSTANT R65, desc[UR8][R16.64+0x4c] ;  /* 0x00004c0810417981 */ /* 0x000f68000c1e9900 */
[----:B------:R-:W5:Y:S04]  /*1080*/  LDG.E.CONSTANT R66, desc[UR8][R16.64+0x28] ;  /* 0x0000280810427981 */ /* 0x000f68000c1e9900 */
[----:B------:R-:W5:Y:S01]  /*1090*/  LDG.E.U16.CONSTANT R18, desc[UR8][R14.64+0x48] ;  /* 0x000048080e127981 */ /* 0x000f62000c1e9500 */
[----:B0-----:R-:W-:-:S03]  /*10a0*/  HADD2.F32 R19, -RZ, R0.H0_H0 ;  /* 0x20000000ff137230 */ /* 0x001fc60000004100 */
[----:B------:R0:W5:Y:S01]  /*10b0*/  LDG.E.CONSTANT R69, desc[UR8][R16.64+0x70] ;  /* 0x0000700810457981 */ /* 0x000162000c1e9900 */
[--C-:B--2---:R-:W-:Y:S02]  /*10c0*/  HADD2.F32 R67, -RZ, R56.reuse.H1_H1 ;  /* 0x30000038ff437230 */ /* 0x104fe40000004100 */
[----:B------:R-:W-:-:S03]  /*10d0*/  HADD2.F32 R56, -RZ, R56.H0_H0 ;  /* 0x20000038ff387230 */ /* 0x000fc60000004100 */
[----:B------:R-:W-:-:S04]  /*10e0*/  FMUL R55, R55, R67 ;  /* 0x0000004337377220 */ /* 0x000fc80000400000 */
[----:B------:R-:W-:Y:S01]  /*10f0*/  FFMA R57, R57, R56, -R55 ;  /* 0x0000003839397223 */ /* 0x000fe20000000837 */
[----:B------:R-:W-:-:S04]  /*1100*/  IDP.4A.S8.S8 R55, R29, R30, RZ ;  /* 0x0000001e1d377226 */ /* 0x000fc800000006ff */
[----:B------:R-:W-:-:S05]  /*1110*/  IMAD R55, R36, R55, RZ ;  /* 0x0000003724377224 */ /* 0x000fca00078e02ff */
[----:B------:R-:W-:-:S05]  /*1120*/  I2FP.F32.S32 R0, R55 ;  /* 0x0000003700007245 */ /* 0x000fca0000201400 */
[----:B------:R-:W-:Y:S01]  /*1130*/  FFMA R59, R19, R0, R59 ;  /* 0x00000000133b7223 */ /* 0x000fe2000000003b */
[----:B------:R-:W-:Y:S02]  /*1140*/  IDP.4A.S8.S8 R0, R33, R30, RZ ;  /* 0x0000001e21007226 */ /* 0x000fe400000006ff */
[----:B------:R-:W-:-:S03]  /*1150*/  HADD2.F32 R55, -RZ, R49.H1_H1 ;  /* 0x30000031ff377230 */ /* 0x000fc60000004100 */
[----:B0-----:R-:W-:Y:S01]  /*1160*/  I2FP.F32.S32 R17, R0 ;  /* 0x0000000000117245 */ /* 0x001fe20000201400 */
[----:B------:R-:W-:-:S04]  /*1170*/  HADD2.F32 R49, -RZ, R49.H0_H0 ;  /* 0x20000031ff317230 */ /* 0x000fc80000004100 */
[----:B------:R-:W-:Y:S01]  /*1180*/  FFMA R54, R19, R17, R54 ;  /* 0x0000001113367223 */ /* 0x000fe20000000036 */
[----:B------:R-:W-:-:S04]  /*1190*/  FMUL R17, R52, R55 ;  /* 0x0000003734117220 */ /* 0x000fc80000400000 */
[----:B------:R-:W-:Y:S01]  /*11a0*/  FFMA R50, R50, R49, -R17 ;  /* 0x0000003132327223 */ /* 0x000fe20000000811 */
[----:B------:R-:W-:-:S04]  /*11b0*/  FMUL R54, R67, R54 ;  /* 0x0000003643367220 */ /* 0x000fc80000400000 */
[----:B------:R-:W-:Y:S01]  /*11c0*/  FFMA R59, R56, R59, -R54 ;  /* 0x0000003b383b7223 */ /* 0x000fe20000000836 */
[----:B---3--:R-:W-:-:S04]  /*11d0*/  IDP.4A.S8.S8 R17, R44, R51, RZ ;  /* 0x000000332c117226 */ /* 0x008fc800000006ff */
[----:B------:R-:W-:Y:S02]  /*11e0*/  IMAD R17, R46, R17, RZ ;  /* 0x000000112e117224 */ /* 0x000fe400078e02ff */
[----:B----4-:R-:W-:Y:S02]  /*11f0*/  IDP.4A.S8.S8 R16, R48, R60, RZ ;  /* 0x0000003c30107226 */ /* 0x010fe400000006ff */
[----:B-----5:R-:W-:Y:S01]  /*1200*/  HADD2.F32 R0, -RZ, R61.H0_H0 ;  /* 0x2000003dff007230 */ /* 0x020fe20000004100 */
[----:B------:R-:W-:Y:S01]  /*1210*/  I2FP.F32.S32 R17, R17 ;  /* 0x0000001100117245 */ /* 0x000fe20000201400 */
[----:B------:R-:W-:Y:S02]  /*1220*/  IMAD R16, R47, R16, RZ ;  /* 0x000000102f107224 */ /* 0x000fe400078e02ff */
[----:B------:R-:W-:Y:S02]  /*1230*/  IDP.4A.S8.S8 R52, R26, R51, RZ ;  /* 0x000000331a347226 */ /* 0x000fe400000006ff */
[----:B------:R-:W-:Y:S01]  /*1240*/  FFMA R61, R0, R17, RZ ;  /* 0x00000011003d7223 */ /* 0x000fe200000000ff */
[----:B------:R-:W-:Y:S01]  /*1250*/  I2FP.F32.S32 R16, R16 ;  /* 0x0000001000107245 */ /* 0x000fe20000201400 */
[----:B------:R0:W2:Y:S01]  /*1260*/  LDG.E.U16.CONSTANT R17, desc[UR8][R14.64+0x6c] ;  /* 0x00006c080e117981 */ /* 0x0000a2000c1e9500 */
[----:B------:R-:W-:-:S05]  /*1270*/  HADD2.F32 R62, -RZ, R62.H0_H0 ;  /* 0x2000003eff3e7230 */ /* 0x000fca0000004100 */
[----:B------:R-:W-:Y:S01]  /*1280*/  FFMA R16, R62, R16, R61 ;  /* 0x000000103e107223 */ /* 0x000fe2000000003d */
[----:B------:R-:W-:Y:S01]  /*1290*/  I2FP.F32.S32 R61, R52 ;  /* 0x00000034003d7245 */ /* 0x000fe20000201400 */
[----:B------:R-:W-:-:S04]  /*12a0*/  IDP.4A.S8.S8 R52, R35, R60, RZ ;  /* 0x0000003c23347226 */ /* 0x000fc800000006ff */
[----:B------:R-:W-:Y:S01]  /*12b0*/  FFMA R61, R0, R61, RZ ;  /* 0x0000003d003d7223 */ /* 0x000fe200000000ff */
[----:B------:R-:W-:Y:S01]  /*12c0*/  I2FP.F32.S32 R52, R52 ;  /* 0x0000003400347245 */ /* 0x000fe20000201400 */
[----:B------:R-:W-:-:S04]  /*12d0*/  IDP.4A.S8.S8 R54, R44, R63, RZ ;  /* 0x0000003f2c367226 */ /* 0x000fc800000006ff */
[----:B------:R-:W-:Y:S01]  /*12e0*/  FFMA R44, R62, R52, R61 ;  /* 0x000000343e2c7223 */ /* 0x000fe2000000003d */
[----:B------:R-:W-:Y:S02]  /*12f0*/  IMAD R52, R46, R54, RZ ;  /* 0x000000362e347224 */ /* 0x000fe400078e02ff */
[C---:B------:R-:W-:Y:S02]  /*1300*/  IDP.4A.S8.S8 R46, R45.reuse, R53, RZ ;  /* 0x000000352d2e7226 */ /* 0x040fe400000006ff */
[----:B0-----:R-:W-:Y:S02]  /*1310*/  IDP.4A.S8.S8 R14, R45, R65, RZ ;  /* 0x000000412d0e7226 */ /* 0x001fe400000006ff */
[C---:B------:R-:W-:Y:S02]  /*1320*/  IMAD R46, R43.reuse, R46, RZ ;  /* 0x0000002e2b2e7224 */ /* 0x040fe400078e02ff */
[----:B------:R-:W-:Y:S02]  /*1330*/  IMAD R45, R43, R14, RZ ;  /* 0x0000000e2b2d7224 */ /* 0x000fe400078e02ff */
[----:B------:R-:W-:Y:S01]  /*1340*/  IMAD.WIDE R14, R23, 0x6c, R12 ;  /* 0x0000006c170e7825 */ /* 0x000fe200078e020c */
[----:B------:R-:W-:-:S03]  /*1350*/  I2FP.F32.S32 R46, R46 ;  /* 0x0000002e002e7245 */ /* 0x000fc60000201400 */
[----:B------:R-:W-:Y:S01]  /*1360*/  HADD2.F32 R61, -RZ, R18.H0_H0 ;  /* 0x20000012ff3d7230 */ /* 0x000fe20000004100 */
[----:B------:R-:W3:Y:S04]  /*1370*/  LDG.E.U16.CONSTANT R43, desc[UR8][R14.64+0x24] ;  /* 0x000024080e2b7981 */ /* 0x000ee8000c1e9500 */
[----:B------:R-:W-:Y:S02]  /*1380*/  FFMA R46, R61, R46, R16 ;  /* 0x0000002e3d2e7223 */ /* 0x000fe40000000010 */
[----:B------:R-:W4:Y:S01]  /*1390*/  LDG.E.U16.CONSTANT R16, desc[UR8][R14.64] ;  /* 0x000000080e107981 */ /* 0x000f22000c1e9500 */
[----:B------:R-:W-:Y:S01]  /*13a0*/  IDP.4A.S8.S8 R48, R48, R66, RZ ;  /* 0x0000004230307226 */ /* 0x000fe200000006ff */
[----:B------:R-:W-:-:S03]  /*13b0*/  I2FP.F32.S32 R52, R52 ;  /* 0x0000003400347245 */ /* 0x000fc60000201400 */
[----:B------:R-:W-:-:S05]  /*13c0*/  IMAD R47, R47, R48, RZ ;  /* 0x000000302f2f7224 */ /* 0x000fca00078e02ff */
[----:B------:R-:W-:Y:S01]  /*13d0*/  I2FP.F32.S32 R47, R47 ;  /* 0x0000002f002f7245 */ /* 0x000fe20000201400 */
[----:B------:R-:W-:Y:S02]  /*13e0*/  IDP.4A.S8.S8 R54, R33, R68, RZ ;  /* 0x0000004421367226 */ /* 0x000fe400000006ff */
[----:B---3--:R-:W-:Y:S02]  /*13f0*/  HADD2.F32 R43, -RZ, R43.H0_H0 ;  /* 0x2000002bff2b7230 */ /* 0x008fe40000004100 */
[----:B----4-:R-:W-:-:S05]  /*1400*/  HADD2.F32 R16, -RZ, R16.H0_H0 ;  /* 0x20000010ff107230 */ /* 0x010fca0000004100 */
[----:B------:R-:W-:-:S04]  /*1410*/  FFMA R18, R16, R52, RZ ;  /* 0x0000003410127223 */ /* 0x000fc800000000ff */
[----:B------:R-:W-:Y:S01]  /*1420*/  FFMA R18, R43, R47, R18 ;  /* 0x0000002f2b127223 */ /* 0x000fe20000000012 */
[----:B------:R-:W-:-:S05]  /*1430*/  IDP.4A.S8.S8 R47, R34, R53, RZ ;  /* 0x00000035222f7226 */ /* 0x000fca00000006ff */
[----:B------:R-:W-:-:S05]  /*1440*/  I2FP.F32.S32 R47, R47 ;  /* 0x0000002f002f7245 */ /* 0x000fca0000201400 */
[----:B------:R-:W-:Y:S02]  /*1450*/  FFMA R48, R61, R47, R44 ;  /* 0x0000002f3d307223 */ /* 0x000fe4000000002c */
[----:B------:R-:W3:Y:S04]  /*1460*/  LDG.E.U16.CONSTANT R44, desc[UR8][R14.64+0x48] ;  /* 0x000048080e2c7981 */ /* 0x000ee8000c1e9500 */
[----:B------:R0:W4:Y:S01]  /*1470*/  LDG.E.U16.CONSTANT R47, desc[UR8][R14.64+0x6c] ;  /* 0x00006c080e2f7981 */ /* 0x000122000c1e9500 */
[----:B--2---:R-:W-:Y:S01]  /*1480*/  HADD2.F32 R52, -RZ, R17.H0_H0 ;  /* 0x20000011ff347230 */ /* 0x004fe20000004100 */
[----:B------:R-:W-:-:S05]  /*1490*/  I2FP.F32.S32 R17, R54 ;  /* 0x0000003600117245 */ /* 0x000fca0000201400 */
[----:B------:R-:W-:Y:S01]  /*14a0*/  FFMA R48, R52, R17, R48 ;  /* 0x0000001134307223 */ /* 0x000fe20000000030 */
[-C--:B------:R-:W-:Y:S02]  /*14b0*/  IDP.4A.S8.S8 R17, R22, R51.reuse, RZ ;  /* 0x0000003316117226 */ /* 0x080fe400000006ff */
[----:B------:R-:W-:Y:S02]  /*14c0*/  IDP.4A.S8.S8 R54, R41, R51, RZ ;  /* 0x0000003329367226 */ /* 0x000fe400000006ff */
[----:B------:R-:W-:Y:S02]  /*14d0*/  IMAD R17, R42, R17, RZ ;  /* 0x000000112a117224 */ /* 0x000fe400078e02ff */
[----:B0-----:R-:W-:-:S03]  /*14e0*/  IDP.4A.S8.S8 R15, R25, R60, RZ ;  /* 0x0000003c190f7226 */ /* 0x001fc600000006ff */
[----:B------:R-:W-:Y:S01]  /*14f0*/  I2FP.F32.S32 R51, R17 ;  /* 0x0000001100337245 */ /* 0x000fe20000201400 */
[----:B------:R-:W-:Y:S01]  /*1500*/  IMAD R15, R40, R15, RZ ;  /* 0x0000000f280f7224 */ /* 0x000fe200078e02ff */
[----:B------:R-:W-:-:S03]  /*1510*/  I2FP.F32.S32 R17, R54 ;  /* 0x0000003600117245 */ /* 0x000fc60000201400 */
[C---:B------:R-:W-:Y:S02]  /*1520*/  FFMA R51, R0.reuse, R51, RZ ;  /* 0x0000003300337223 */ /* 0x040fe400000000ff */
[----:B------:R-:W-:Y:S01]  /*1530*/  FFMA R17, R0, R17, RZ ;  /* 0x0000001100117223 */ /* 0x000fe200000000ff */
[----:B------:R-:W-:Y:S01]  /*1540*/  I2FP.F32.S32 R0, R15 ;  /* 0x0000000f00007245 */ /* 0x000fe20000201400 */
[-C--:B------:R-:W-:Y:S02]  /*1550*/  IDP.4A.S8.S8 R15, R27, R30.reuse, RZ ;  /* 0x0000001e1b0f7226 */ /* 0x080fe400000006ff */
[----:B------:R-:W-:Y:S02]  /*1560*/  IDP.4A.S8.S8 R30, R37, R30, RZ ;  /* 0x0000001e251e7226 */ /* 0x000fe400000006ff */
[----:B------:R-:W-:-:S05]  /*1570*/  IMAD R15, R28, R15, RZ ;  /* 0x0000000f1c0f7224 */ /* 0x000fca00078e02ff */
[----:B------:R-:W-:Y:S02]  /*1580*/  I2FP.F32.S32 R14, R15 ;  /* 0x0000000f000e7245 */ /* 0x000fe40000201400 */
[----:B------:R-:W-:Y:S01]  /*1590*/  I2FP.F32.S32 R15, R30 ;  /* 0x0000001e000f7245 */ /* 0x000fe20000201400 */
[----:B------:R-:W-:-:S04]  /*15a0*/  IDP.4A.S8.S8 R60, R31, R60, RZ ;  /* 0x0000003c1f3c7226 */ /* 0x000fc800000006ff */
[----:B------:R-:W-:Y:S01]  /*15b0*/  FFMA R64, R19, R15, R64 ;  /* 0x0000000f13407223 */ /* 0x000fe20000000040 */
[----:B------:R-:W-:Y:S02]  /*15c0*/  IDP.4A.S8.S8 R15, R22, R63, RZ ;  /* 0x0000003f160f7226 */ /* 0x000fe400000006ff */
[----:B------:R-:W-:Y:S01]  /*15d0*/  IDP.4A.S8.S8 R22, R32, R53, RZ ;  /* 0x0000003520167226 */ /* 0x000fe200000006ff */
[----:B------:R-:W-:Y:S01]  /*15e0*/  I2FP.F32.S32 R60, R60 ;  /* 0x0000003c003c7245 */ /* 0x000fe20000201400 */
[----:B------:R-:W-:Y:S01]  /*15f0*/  IDP.4A.S8.S8 R25, R25, R66, RZ ;  /* 0x0000004219197226 */ /* 0x000fe200000006ff */
[----:B------:R-:W-:Y:S01]  /*1600*/  IADD3 R12, P0, PT, R12, 0x900, RZ ;  /* 0x000009000c0c7810 */ /* 0x000fe20007f1e0ff */
[----:B------:R-:W-:Y:S02]  /*1610*/  IMAD R22, R39, R22, RZ ;  /* 0x0000001627167224 */ /* 0x000fe400078e02ff */
[----:B------:R-:W-:Y:S01]  /*1620*/  FFMA R0, R62, R0, R51 ;  /* 0x000000003e007223 */ /* 0x000fe20000000033 */
[----:B------:R-:W-:-:S02]  /*1630*/  IMAD R40, R40, R25, RZ ;  /* 0x0000001928287224 */ /* 0x000fc400078e02ff */
[----:B------:R-:W-:Y:S01]  /*1640*/  FFMA R62, R62, R60, R17 ;  /* 0x0000003c3e3e7223 */ /* 0x000fe20000000011 */
[----:B------:R-:W-:Y:S01]  /*1650*/  IDP.4A.S8.S8 R25, R27, R68, RZ ;  /* 0x000000441b197226 */ /* 0x000fe200000006ff */
[----:B------:R-:W-:Y:S01]  /*1660*/  IADD3.X R17, PT, PT, RZ, R13, RZ, P0, !PT ;  /* 0x0000000dff117210 */ /* 0x000fe200007fe4ff */
[----:B------:R-:W-:Y:S01]  /*1670*/  IDP.4A.S8.S8 R13, R26, R63, RZ ;  /* 0x0000003f1a0d7226 */ /* 0x000fe200000006ff */
[----:B------:R-:W-:Y:S01]  /*1680*/  I2FP.F32.S32 R22, R22 ;  /* 0x0000001600167245 */ /* 0x000fe20000201400 */
[----:B------:R-:W-:Y:S02]  /*1690*/  IMAD R26, R28, R25, RZ ;  /* 0x000000191c1a7224 */ /* 0x000fe400078e02ff */
[----:B------:R-:W-:Y:S02]  /*16a0*/  IMAD R42, R42, R15, RZ ;  /* 0x0000000f2a2a7224 */ /* 0x000fe400078e02ff */
[----:B------:R-:W-:Y:S01]  /*16b0*/  FFMA R25, R61, R22, R0 ;  /* 0x000000163d197223 */ /* 0x000fe20000000000 */
[----:B------:R-:W-:Y:S01]  /*16c0*/  I2FP.F32.S32 R0, R26 ;  /* 0x0000001a00007245 */ /* 0x000fe20000201400 */
[----:B------:R-:W-:Y:S01]  /*16d0*/  IDP.4A.S8.S8 R15, R41, R63, RZ ;  /* 0x0000003f290f7226 */ /* 0x000fe200000006ff */
[----:B------:R-:W-:Y:S01]  /*16e0*/  I2FP.F32.S32 R13, R13 ;  /* 0x0000000d000d7245 */ /* 0x000fe20000201400 */
[----:B------:R-:W-:-:S02]  /*16f0*/  IDP.4A.S8.S8 R35, R35, R66, RZ ;  /* 0x0000004223237226 */ /* 0x000fc400000006ff */
[----:B------:R-:W-:Y:S01]  /*1700*/  FFMA R0, R52, R0, R25 ;  /* 0x0000000034007223 */ /* 0x000fe20000000019 */
[----:B------:R-:W-:Y:S01]  /*1710*/  IDP.4A.S8.S8 R31, R31, R66, RZ ;  /* 0x000000421f1f7226 */ /* 0x000fe200000006ff */
[----:B------:R-:W-:Y:S01]  /*1720*/  I2FP.F32.S32 R25, R42 ;  /* 0x0000002a00197245 */ /* 0x000fe20000201400 */
[----:B------:R-:W-:Y:S01]  /*1730*/  FFMA R14, R19, R14, R58 ;  /* 0x0000000e130e7223 */ /* 0x000fe2000000003a */
[----:B------:R-:W-:Y:S01]  /*1740*/  I2FP.F32.S32 R15, R15 ;  /* 0x0000000f000f7245 */ /* 0x000fe20000201400 */
[----:B------:R-:W-:Y:S02]  /*1750*/  IDP.4A.S8.S8 R19, R29, R68, RZ ;  /* 0x000000441d137226 */ /* 0x000fe400000006ff */
[----:B------:R-:W-:Y:S02]  /*1760*/  IDP.4A.S8.S8 R53, R38, R53, RZ ;  /* 0x0000003526357226 */ /* 0x000fe400000006ff */
[----:B------:R-:W-:Y:S01]  /*1770*/  FFMA R26, R16, R25, RZ ;  /* 0x00000019101a7223 */ /* 0x000fe200000000ff */
[----:B------:R-:W-:-:S02]  /*1780*/  IDP.4A.S8.S8 R32, R32, R65, RZ ;  /* 0x0000004120207226 */ /* 0x000fc400000006ff */
[----:B------:R-:W-:Y:S01]  /*1790*/  FFMA R22, R16, R13, RZ ;  /* 0x0000000d10167223 */ /* 0x000fe200000000ff */
[----:B------:R-:W-:Y:S01]  /*17a0*/  IDP.4A.S8.S8 R34, R34, R65, RZ ;  /* 0x0000004122227226 */ /* 0x000fe200000006ff */
[----:B------:R-:W-:Y:S01]  /*17b0*/  I2FP.F32.S32 R35, R35 ;  /* 0x0000002300237245 */ /* 0x000fe20000201400 */
[----:B------:R-:W-:Y:S01]  /*17c0*/  IDP.4A.S8.S8 R38, R38, R65, RZ ;  /* 0x0000004126267226 */ /* 0x000fe200000006ff */
[----:B------:R-:W-:Y:S01]  /*17d0*/  I2FP.F32.S32 R31, R31 ;  /* 0x0000001f001f7245 */ /* 0x000fe20000201400 */
[----:B------:R-:W-:Y:S02]  /*17e0*/  IMAD R19, R36, R19, RZ ;  /* 0x0000001324137224 */ /* 0x000fe400078e02ff */
[----:B------:R-:W-:Y:S01]  /*17f0*/  FFMA R16, R16, R15, RZ ;  /* 0x0000000f10107223 */ /* 0x000fe200000000ff */
[----:B------:R-:W-:Y:S01]  /*1800*/  IDP.4A.S8.S8 R68, R37, R68, RZ ;  /* 0x0000004425447226 */ /* 0x000fe200000006ff */
[----:B------:R-:W-:Y:S01]  /*1810*/  I2FP.F32.S32 R53, R53 ;  /* 0x0000003500357245 */ /* 0x000fe20000201400 */
[----:B------:R-:W-:Y:S01]  /*1820*/  IMAD R39, R39, R32, RZ ;  /* 0x0000002027277224 */ /* 0x000fe200078e02ff */
[----:B------:R-:W-:Y:S01]  /*1830*/  I2FP.F32.S32 R40, R40 ;  /* 0x0000002800287245 */ /* 0x000fe20000201400 */
[-C--:B------:R-:W-:Y:S01]  /*1840*/  IDP.4A.S8.S8 R29, R29, R69.reuse, RZ ;  /* 0x000000451d1d7226 */ /* 0x080fe200000006ff */
[----:B------:R-:W-:Y:S01]  /*1850*/  I2FP.F32.S32 R15, R34 ;  /* 0x00000022000f7245 */ /* 0x000fe20000201400 */
[-C--:B------:R-:W-:Y:S01]  /*1860*/  IDP.4A.S8.S8 R27, R27, R69.reuse, RZ ;  /* 0x000000451b1b7226 */ /* 0x080fe200000006ff */
[----:B------:R-:W-:Y:S01]  /*1870*/  I2FP.F32.S32 R38, R38 ;  /* 0x0000002600267245 */ /* 0x000fe20000201400 */
[----:B------:R-:W-:-:S02]  /*1880*/  IDP.4A.S8.S8 R33, R33, R69, RZ ;  /* 0x0000004521217226 */ /* 0x000fc400000006ff */
[----:B------:R-:W-:Y:S02]  /*1890*/  IDP.4A.S8.S8 R37, R37, R69, RZ ;  /* 0x0000004525257226 */ /* 0x000fe400000006ff */
[C---:B------:R-:W-:Y:S01]  /*18a0*/  FFMA R22, R43.reuse, R35, R22 ;  /* 0x000000232b167223 */ /* 0x040fe20000000016 */
[----:B------:R-:W-:Y:S01]  /*18b0*/  FFMA R16, R43, R31, R16 ;  /* 0x0000001f2b107223 */ /* 0x000fe20000000010 */
[----:B------:R-:W-:Y:S01]  /*18c0*/  I2FP.F32.S32 R19, R19 ;  /* 0x0000001300137245 */ /* 0x000fe20000201400 */
[----:B------:R-:W-:Y:S01]  /*18d0*/  IMAD R36, R36, R29, RZ ;  /* 0x0000001d24247224 */ /* 0x000fe200078e02ff */
[----:B------:R-:W-:Y:S01]  /*18e0*/  IADD3 R21, PT, PT, R21, 0x8, RZ ;  /* 0x0000000815157810 */ /* 0x000fe20007ffe0ff */
[----:B------:R-:W-:Y:S01]  /*18f0*/  IMAD R28, R28, R27, RZ ;  /* 0x0000001b1c1c7224 */ /* 0x000fe200078e02ff */
[----:B------:R-:W-:Y:S01]  /*1900*/  I2FP.F32.S32 R68, R68 ;  /* 0x0000004400447245 */ /* 0x000fe20000201400 */
[----:B------:R-:W-:Y:S01]  /*1910*/  FFMA R53, R61, R53, R62 ;  /* 0x000000353d357223 */ /* 0x000fe2000000003e */
[----:B------:R-:W-:Y:S01]  /*1920*/  I2FP.F32.S32 R45, R45 ;  /* 0x0000002d002d7245 */ /* 0x000fe20000201400 */
[----:B------:R-:W-:Y:S01]  /*1930*/  FFMA R26, R43, R40, R26 ;  /* 0x000000282b1a7223 */ /* 0x000fe2000000001a */
[----:B------:R-:W-:-:S02]  /*1940*/  I2FP.F32.S32 R39, R39 ;  /* 0x0000002700277245 */ /* 0x000fc40000201400 */
[----:B------:R-:W-:Y:S02]  /*1950*/  I2FP.F32.S32 R33, R33 ;  /* 0x0000002100217245 */ /* 0x000fe40000201400 */
[----:B------:R-:W-:Y:S01]  /*1960*/  I2FP.F32.S32 R37, R37 ;  /* 0x0000002500257245 */ /* 0x000fe20000201400 */
[C---:B------:R-:W-:Y:S01]  /*1970*/  FFMA R19, R52.reuse, R19, R46 ;  /* 0x0000001334137223 */ /* 0x040fe2000000002e */
[----:B------:R-:W-:Y:S01]  /*1980*/  ISETP.GE.AND P0, PT, R21, UR4, PT ;  /* 0x0000000415007c0c */ /* 0x000fe2000bf06270 */
[----:B------:R-:W-:Y:S01]  /*1990*/  FFMA R52, R52, R68, R53 ;  /* 0x0000004434347223 */ /* 0x000fe20000000035 */
[----:B------:R-:W-:Y:S02]  /*19a0*/  I2FP.F32.S32 R36, R36 ;  /* 0x0000002400247245 */ /* 0x000fe40000201400 */
[----:B------:R-:W-:Y:S01]  /*19b0*/  I2FP.F32.S32 R25, R28 ;  /* 0x0000001c00197245 */ /* 0x000fe20000201400 */
[C---:B------:R-:W-:Y:S01]  /*19c0*/  FMUL R64, R55.reuse, R64 ;  /* 0x0000004037407220 */ /* 0x040fe20000400000 */
[----:B------:R-:W-:-:S03]  /*19d0*/  FMUL R52, R55, R52 ;  /* 0x0000003437347220 */ /* 0x000fc60000400000 */
[C---:B------:R-:W-:Y:S01]  /*19e0*/  FFMA R14, R49.reuse, R14, -R64 ;  /* 0x0000000e310e7223 */ /* 0x040fe20000000840 */
[----:B------:R-:W-:Y:S01]  /*19f0*/  FFMA R0, R49, R0, -R52 ;  /* 0x0000000031007223 */ /* 0x000fe20000000834 */
[----:B------:R-:W-:Y:S01]  /*1a00*/  FADD R4, R57, R4 ;  /* 0x0000000439047221 */ /* 0x000fe20000000000 */
[----:B------:R-:W-:Y:S01]  /*1a10*/  FADD R5, R50, R5 ;  /* 0x0000000532057221 */ /* 0x000fe20000000000 */
[----:B------:R-:W-:Y:S01]  /*1a20*/  FADD R6, R59, R6 ;  /* 0x000000063b067221 */ /* 0x000fe20000000000 */
[----:B------:R-:W-:Y:S01]  /*1a30*/  FADD R7, R14, R7 ;  /* 0x000000070e077221 */ /* 0x000fe20000000000 */
[----:B------:R-:W-:Y:S01]  /*1a40*/  FADD R9, R0, R9 ;  /* 0x0000000900097221 */ /* 0x000fe20000000000 */
[----:B------:R-:W-:Y:S02]  /*1a50*/  IADD3 R20, PT, PT, R20, 0x8, RZ ;  /* 0x0000000814147810 */ /* 0x000fe40007ffe0ff */
[----:B------:R-:W-:Y:S01]  /*1a60*/  IADD3 R24, PT, PT, R24, 0x8, RZ ;  /* 0x0000000818187810 */ /* 0x000fe20007ffe0ff */
[----:B---3--:R-:W-:-:S02]  /*1a70*/  HADD2.F32 R13, -RZ, R44.H0_H0 ;  /* 0x2000002cff0d7230 */ /* 0x008fc40000004100 */
[----:B----4-:R-:W-:-:S03]  /*1a80*/  HADD2.F32 R47, -RZ, R47.H0_H0 ;  /* 0x2000002fff2f7230 */ /* 0x010fc60000004100 */
[C---:B------:R-:W-:Y:S01]  /*1a90*/  FFMA R22, R13.reuse, R15, R22 ;  /* 0x0000000f0d167223 */ /* 0x040fe20000000016 */
[C---:B------:R-:W-:Y:S01]  /*1aa0*/  FFMA R16, R13.reuse, R38, R16 ;  /* 0x000000260d107223 */ /* 0x040fe20000000010 */
[C---:B------:R-:W-:Y:S01]  /*1ab0*/  FFMA R18, R13.reuse, R45, R18 ;  /* 0x0000002d0d127223 */ /* 0x040fe20000000012 */
[----:B------:R-:W-:Y:S01]  /*1ac0*/  FFMA R26, R13, R39, R26 ;  /* 0x000000270d1a7223 */ /* 0x000fe2000000001a */
[C---:B------:R-:W-:Y:S01]  /*1ad0*/  FFMA R22, R47.reuse, R33, R22 ;  /* 0x000000212f167223 */ /* 0x040fe20000000016 */
[C---:B------:R-:W-:Y:S01]  /*1ae0*/  FFMA R16, R47.reuse, R37, R16 ;  /* 0x000000252f107223 */ /* 0x040fe20000000010 */
[C---:B------:R-:W-:Y:S01]  /*1af0*/  FFMA R15, R47.reuse, R36, R18 ;  /* 0x000000242f0f7223 */ /* 0x040fe20000000012 */
[----:B------:R-:W-:Y:S01]  /*1b00*/  FFMA R26, R47, R25, R26 ;  /* 0x000000192f1a7223 */ /* 0x000fe2000000001a */
[C---:B------:R-:W-:Y:S01]  /*1b10*/  FMUL R13, R67.reuse, R48 ;  /* 0x00000030430d7220 */ /* 0x040fe20000400000 */
        /* <DEDUP_REMOVED lines=10> */
.L_x_388:
[----:B------:R0:W-:Y:S04]  /*1bc0*/  STL.128 [R1], R4 ;  /* 0x0000000401007387 */ /* 0x0001e80000100c00 */
[----:B------:R0:W-:Y:S02]  /*1bd0*/  STL.128 [R1+0x10], R8 ;  /* 0x0000100801007387 */ /* 0x0001e40000100c00 */
.L_x_387:
[----:B------:R-:W-:Y:S05]  /*1be0*/  BSYNC.RECONVERGENT B0 ;  /* 0x0000000000007941 */ /* 0x000fea0003800200 */
.L_x_386:
[----:B------:R-:W1:Y:S01]  /*1bf0*/  S2R R13, SR_TID.Y ;  /* 0x00000000000d7919 */ /* 0x000e620000002200 */
[----:B------:R-:W-:Y:S01]  /*1c00*/  BSSY.RECONVERGENT B0, `(.L_x_390) ;  /* 0x0000011000007945 */ /* 0x000fe20003800200 */
[C---:B-1----:R-:W-:Y:S02]  /*1c10*/  ISETP.NE.AND P0, PT, R13.reuse, RZ, PT ;  /* 0x000000ff0d00720c */ /* 0x042fe40003f05270 */
[----:B------:R-:W-:-:S11]  /*1c20*/  ISETP.NE.AND P1, PT, R13, RZ, PT ;  /* 0x000000ff0d00720c */ /* 0x000fd60003f25270 */
[----:B------:R-:W-:Y:S05]  /*1c30*/  @!P0 BRA `(.L_x_391) ;  /* 0x0000000000348947 */ /* 0x000fea0003800000 */
        /* <DEDUP_REMOVED lines=13> */
.L_x_391:
[----:B------:R-:W-:Y:S05]  /*1d10*/  BSYNC.RECONVERGENT B0 ;  /* 0x0000000000007941 */ /* 0x000fea0003800200 */
.L_x_390:
        /* <DEDUP_REMOVED lines=16> */
[----:B------:R-:W0:Y:S04]  /*1e20*/  LDS R25, [R17+0x580] ;  /* 0x0005800011197984 */ /* 0x000e280000000800 */
[----:B-1----:R-:W1:Y:S01]  /*1e30*/  LDS R13, [R17+0x800] ;  /* 0x00080000110d7984 */ /* 0x002e620000000800 */
        /* <DEDUP_REMOVED lines=12> */
[----:B------:R-:W-:-:S03]  /*1f00*/  FADD R29, R29, R8 ;  /* 0x000000081d1d7221 */ /* 0x000fc60000000000 */
[----:B------:R-:W0:Y:S01]  /*1f10*/  LDS R35, [R17+0xa80] ;  /* 0x000a800011237984 */ /* 0x000e220000000800 */
[----:B------:R-:W-:Y:S01]  /*1f20*/  FADD R20, R20, R9 ;  /* 0x0000000914147221 */ /* 0x000fe20000000000 */
[----:B------:R-:W-:Y:S01]  /*1f30*/  FADD R14, R21, R14 ;  /* 0x0000000e150e7221 */ /* 0x000fe20000000000 */
[----:B------:R-:W-:Y:S01]  /*1f40*/  FADD R16, R16, R25 ;  /* 0x0000001910107221 */ /* 0x000fe20000000000 */
[----:B-1----:R-:W-:Y:S01]  /*1f50*/  FADD R0, R0, R13 ;  /* 0x0000000d00007221 */ /* 0x002fe20000000000 */
[----:B--2---:R-:W-:-:S04]  /*1f60*/  FADD R12, R12, R19 ;  /* 0x000000130c0c7221 */ /* 0x004fc80000000000 */
[----:B------:R-:W1:Y:S01]  /*1f70*/  SHFL.BFLY PT, R3, R0, 0x10, 0x1f ;  /* 0x0e001f0000037f89 */ /* 0x000e6200000e0000 */
[----:B---3--:R-:W-:-:S03]  /*1f80*/  FADD R18, R29, R18 ;  /* 0x000000121d127221 */ /* 0x008fc60000000000 */
[----:B------:R-:W2:Y:S01]  /*1f90*/  SHFL.BFLY PT, R5, R12, 0x10, 0x1f ;  /* 0x0e001f000c057f89 */ /* 0x000ea200000e0000 */
[----:B----4-:R-:W-:Y:S01]  /*1fa0*/  FADD R20, R20, R33 ;  /* 0x0000002114147221 */ /* 0x010fe20000000000 */
[----:B-----5:R-:W-:Y:S01]  /*1fb0*/  FADD R14, R14, R23 ;  /* 0x000000170e0e7221 */ /* 0x020fe20000000000 */
[----:B0-----:R-:W-:-:S04]  /*1fc0*/  FADD R16, R16, R27 ;  /* 0x0000001b10107221 */ /* 0x001fc80000000000 */
[----:B------:R-:W0:Y:S01]  /*1fd0*/  SHFL.BFLY PT, R7, R14, 0x10, 0x1f ;  /* 0x0e001f000e077f89 */ /* 0x000e2200000e0000 */
[----:B------:R-:W-:-:S03]  /*1fe0*/  FADD R18, R18, R31 ;  /* 0x0000001f12127221 */ /* 0x000fc60000000000 */
[----:B------:R-:W3:Y:S01]  /*1ff0*/  SHFL.BFLY PT, R9, R16, 0x10, 0x1f ;  /* 0x0e001f0010097f89 */ /* 0x000ee200000e0000 */
[----:B------:R-:W-:-:S03]  /*2000*/  FADD R20, R20, R35 ;  /* 0x0000002314147221 */ /* 0x000fc60000000000 */
[----:B------:R-:W4:Y:S01]  /*2010*/  SHFL.BFLY PT, R13, R18, 0x10, 0x1f ;  /* 0x0e001f00120d7f89 */ /* 0x000f2200000e0000 */
[----:B-1----:R-:W-:-:S03]  /*2020*/  FADD R3, R0, R3 ;  /* 0x0000000300037221 */ /* 0x002fc60000000000 */
[----:B------:R-:W1:Y:S01]  /*2030*/  SHFL.BFLY PT, R15, R20, 0x10, 0x1f ;  /* 0x0e001f00140f7f89 */ /* 0x000e6200000e0000 */
[----:B--2---:R-:W-:-:S03]  /*2040*/  FADD R5, R12, R5 ;  /* 0x000000050c057221 */ /* 0x004fc60000000000 */
[----:B------:R-:W2:Y:S04]  /*2050*/  SHFL.BFLY PT, R0, R3, 0x8, 0x1f ;  /* 0x0d001f0003007f89 */ /* 0x000ea800000e0000 */
[----:B------:R-:W5:Y:S01]  /*2060*/  SHFL.BFLY PT, R4, R5, 0x8, 0x1f ;  /* 0x0d001f0005047f89 */ /* 0x000f6200000e0000 */
[----:B0-----:R-:W-:Y:S01]  /*2070*/  FADD R7, R14, R7 ;  /* 0x000000070e077221 */ /* 0x001fe20000000000 */
[----:B---3--:R-:W-:-:S04]  /*2080*/  FADD R9, R16, R9 ;  /* 0x0000000910097221 */ /* 0x008fc80000000000 */
        /* <DEDUP_REMOVED lines=11> */
[----:B0-----:R-:W-:-:S03]  /*2140*/  FADD R6, R7, R6 ;  /* 0x0000000607067221 */ /* 0x001fc60000000000 */
[----:B------:R-:W-:Y:S01]  /*2150*/  LDS R18, [R17+0x380] ;  /* 0x0003800011127984 */ /* 0x000fe20000000800 */
[----:B---3--:R-:W-:-:S03]  /*2160*/  FADD R8, R9, R8 ;  /* 0x0000000809087221 */ /* 0x008fc60000000000 */
        /* <DEDUP_REMOVED lines=29> */
[----:B------:R-:W-:Y:S01]  /*2340*/  LEA R19, R2, UR12, 0x2 ;  /* 0x0000000c02137c11 */ /* 0x000fe2000f8e10ff */
[----:B----4-:R-:W-:Y:S02]  /*2350*/  FADD R4, R0, R3 ;  /* 0x0000000300047221 */ /* 0x010fe40000000000 */
[----:B------:R-:W3:Y:S01]  /*2360*/  SHFL.BFLY PT, R21, R16, 0x1, 0x1f ;  /* 0x0c201f0010157f89 */ /* 0x000ee200000e0000 */
[----:B-----5:R-:W-:-:S05]  /*2370*/  FADD R5, R8, R5 ;  /* 0x0000000508057221 */ /* 0x020fca0000000000 */
[----:B------:R-:W-:Y:S01]  /*2380*/  STL.64 [R1], R4 ;  /* 0x0000000401007387 */ /* 0x000fe20000100a00 */
[----:B0-----:R-:W-:-:S03]  /*2390*/  FADD R6, R9, R6 ;  /* 0x0000000609067221 */ /* 0x001fc60000000000 */
[----:B------:R-:W4:Y:S01]  /*23a0*/  @!P0 LDL R0, [R19] ;  /* 0x0000000013008983 */ /* 0x000f220000100800 */
[----:B-1----:R-:W-:-:S03]  /*23b0*/  FADD R7, R13, R12 ;  /* 0x0000000c0d077221 */ /* 0x002fc60000000000 */
[----:B------:R-:W-:Y:S01]  /*23c0*/  LDS R4, [R17+0xb80] ;  /* 0x000b800011047984 */ /* 0x000fe20000000800 */
[----:B--2---:R-:W-:-:S03]  /*23d0*/  FADD R8, R14, R15 ;  /* 0x0000000f0e087221 */ /* 0x004fc60000000000 */
[----:B------:R-:W-:Y:S01]  /*23e0*/  STL.64 [R1+0x8], R6 ;  /* 0x0000080601007387 */ /* 0x000fe20000100a00 */
[----:B---3--:R-:W-:-:S03]  /*23f0*/  FADD R9, R16, R21 ;  /* 0x0000001510097221 */ /* 0x008fc60000000000 */
[----:B------:R-:W2:Y:S04]  /*2400*/  @!P0 LDL R3, [R19+0x8] ;  /* 0x0000080013038983 */ /* 0x000ea80000100800 */
[----:B------:R-:W-:Y:S04]  /*2410*/  STL.64 [R1+0x10], R8 ;  /* 0x0000100801007387 */ /* 0x000fe80000100a00 */
[----:B------:R-:W3:Y:S04]  /*2420*/  @!P0 LDL R12, [R19+0x10] ;  /* 0x00001000130c8983 */ /* 0x000ee80000100800 */
[----:B------:R-:W0:Y:S04]  /*2430*/  LDS R13, [R17+0x300] ;  /* 0x00030000110d7984 */ /* 0x000e280000000800 */
[----:B------:R-:W1:Y:S04]  /*2440*/  LDS R14, [R17+0x700] ;  /* 0x00070000110e7984 */ /* 0x000e680000000800 */
[----:B------:R-:W5:Y:S04]  /*2450*/  LDS R15, [R17+0x780] ;  /* 0x00078000110f7984 */ /* 0x000f680000000800 */
[----:B------:R-:W5:Y:S01]  /*2460*/  LDS R16, [R17+0xb00] ;  /* 0x000b000011107984 */ /* 0x000f620000000800 */
[----:B------:R-:W-:Y:S01]  /*2470*/  FADD R18, R18, R11 ;  /* 0x0000000b12127221 */ /* 0x000fe20000000000 */
[----:B0-----:R-:W-:-:S04]  /*2480*/  FADD R13, R13, R10 ;  /* 0x0000000a0d0d7221 */ /* 0x001fc80000000000 */
        /* <DEDUP_REMOVED lines=10> */
[----:B0-----:R-:W-:Y:S02]  /*2530*/  FADD R5, R4, R5 ;  /* 0x0000000504057221 */ /* 0x001fe40000000000 */
[----:B------:R-:W0:Y:S01]  /*2540*/  @!P0 LDC R4, c[0x0][0x3a4] ;  /* 0x0000e900ff048b82 */ /* 0x000e220000000800 */
[----:B-1----:R-:W-:Y:S02]  /*2550*/  FADD R10, R8, R7 ;  /* 0x00000007080a7221 */ /* 0x002fe40000000000 */
[----:B------:R-:W1:Y:S04]  /*2560*/  SHFL.BFLY PT, R6, R5, 0x4, 0x1f ;  /* 0x0c801f0005067f89 */ /* 0x000e6800000e0000 */
[----:B------:R-:W5:Y:S01]  /*2570*/  SHFL.BFLY PT, R7, R10, 0x4, 0x1f ;  /* 0x0c801f000a077f89 */ /* 0x000f6200000e0000 */
[----:B------:R-:W0:Y:S01]  /*2580*/  @!P0 LDC.64 R8, c[0x0][0x390] ;  /* 0x0000e400ff088b82 */ /* 0x000e220000000a00 */
[----:B-1----:R-:W-:Y:S01]  /*2590*/  FADD R14, R5, R6 ;  /* 0x00000006050e7221 */ /* 0x002fe20000000000 */
[----:B-----5:R-:W-:-:S04]  /*25a0*/  FADD R13, R10, R7 ;  /* 0x000000070a0d7221 */ /* 0x020fc80000000000 */
[----:B------:R-:W1:Y:S02]  /*25b0*/  SHFL.BFLY PT, R7, R14, 0x2, 0x1f ;  /* 0x0c401f000e077f89 */ /* 0x000e6400000e0000 */
[----:B------:R-:W5:Y:S02]  /*25c0*/  @!P0 LDC.64 R10, c[0x0][0x390] ;  /* 0x0000e400ff0a8b82 */ /* 0x000f640000000a00 */
[----:B------:R-:W0:Y:S01]  /*25d0*/  SHFL.BFLY PT, R6, R13, 0x2, 0x1f ;  /* 0x0c401f000d067f89 */ /* 0x000e2200000e0000 */
[----:B------:R-:W-:Y:S01]  /*25e0*/  MOV R5, UR7 ;  /* 0x0000000700057c02 */ /* 0x000fe20008000f00 */
[----:B-1----:R-:W-:Y:S01]  /*25f0*/  FADD R16, R14, R7 ;  /* 0x000000070e107221 */ /* 0x002fe20000000000 */
[----:B0-----:R-:W-:-:S03]  /*2600*/  FADD R18, R13, R6 ;  /* 0x000000060d127221 */ /* 0x001fc60000000000 */
[----:B------:R-:W0:Y:S01]  /*2610*/  @!P0 LDC.64 R6, c[0x0][0x390] ;  /* 0x0000e400ff068b82 */ /* 0x000e220000000a00 */
[----:B------:R-:W1:Y:S04]  /*2620*/  SHFL.BFLY PT, R17, R16, 0x1, 0x1f ;  /* 0x0c201f0010117f89 */ /* 0x000e6800000e0000 */
[----:B------:R-:W1:Y:S01]  /*2630*/  SHFL.BFLY PT, R21, R18, 0x1, 0x1f ;  /* 0x0c201f0012157f89 */ /* 0x000e6200000e0000 */
[----:B------:R-:W-:-:S04]  /*2640*/  LEA R13, R5, R2, 0x1 ;  /* 0x00000002050d7211 */ /* 0x000fc800078e08ff */
[----:B------:R-:W-:Y:S02]  /*2650*/  @!P0 IADD3 R5, PT, PT, R13, R20, RZ ;  /* 0x000000140d058210 */ /* 0x000fe40007ffe0ff */
[----:B------:R-:W-:-:S03]  /*2660*/  @!P0 LEA R15, R4, R13, 0x1 ;  /* 0x0000000d040f8211 */ /* 0x000fc600078e08ff */
[----:B------:R-:W-:-:S04]  /*2670*/  @!P0 IMAD.WIDE.U32 R8, R5, 0x4, R8 ;  /* 0x0000000405088825 */ /* 0x000fc800078e0008 */
[----:B-----5:R-:W-:-:S04]  /*2680*/  @!P0 IMAD.WIDE.U32 R10, R15, 0x4, R10 ;  /* 0x000000040f0a8825 */ /* 0x020fc800078e000a */
[----:B0-----:R-:W-:-:S04]  /*2690*/  @!P0 IMAD.WIDE.U32 R6, R13, 0x4, R6 ;  /* 0x000000040d068825 */ /* 0x001fc800078e0006 */
[----:B-1----:R-:W-:Y:S01]  /*26a0*/  FADD R4, R16, R17 ;  /* 0x0000001110047221 */ /* 0x002fe20000000000 */
[----:B------:R-:W-:-:S05]  /*26b0*/  FADD R5, R18, R21 ;  /* 0x0000001512057221 */ /* 0x000fca0000000000 */
[----:B------:R0:W-:Y:S04]  /*26c0*/  STL.64 [R1+0x18], R4 ;  /* 0x0000180401007387 */ /* 0x0001e80000100a00 */
[----:B----4-:R0:W-:Y:S04]  /*26d0*/  @!P0 STG.E desc[UR8][R6.64], R0 ;  /* 0x0000000006008986 */ /* 0x0101e8000c101908 */
[----:B--2---:R0:W-:Y:S04]  /*26e0*/  @!P0 STG.E desc[UR8][R8.64], R3 ;  /* 0x0000000308008986 */ /* 0x0041e8000c101908 */
[----:B---3--:R0:W-:Y:S01]  /*26f0*/  @!P0 STG.E desc[UR8][R10.64], R12 ;  /* 0x0000000c0a008986 */ /* 0x0081e2000c101908 */
        /* <DEDUP_REMOVED lines=8> */
.L_x_392:
        /* <DEDUP_REMOVED lines=16> */
.L_x_783:


//--------------------- .text.mul_mat_vec_q8_0_q8_1_cuda4 --------------------------
	.section	.text.mul_mat_vec_q8_0_q8_1_cuda4,"ax",@progbits
	.align	128
        .global         mul_mat_vec_q8_0_q8_1_cuda4
        .type           mul_mat_vec_q8_0_q8_1_cuda4,@function
        .size           mul_mat_vec_q8_0_q8_1_cuda4,(.L_x_784 - mul_mat_vec_q8_0_q8_1_cuda4)
        .other          mul_mat_vec_q8_0_q8_1_cuda4,@"STO_CUDA_ENTRY STV_DEFAULT"
mul_mat_vec_q8_0_q8_1_cuda4:
.text.mul_mat_vec_q8_0_q8_1_cuda4:
[----:B------:R-:W0:Y:S01]  /*0000*/  LDC R1, c[0x0][0x37c] ;  /* 0x0000df00ff017b82 */ /* 0x000e220000000800 */
[----:B------:R-:W1:Y:S07]  /*0010*/  S2R R15, SR_TID.Y ;  /* 0x00000000000f7919 */ /* 0x000e6e0000002200 */
[----:B------:R-:W2:Y:S01]  /*0020*/  LDC R3, c[0x0][0x398] ;  /* 0x0000e600ff037b82 */ /* 0x000ea20000000800 */
[----:B0-----:R-:W-:Y:S01]  /*0030*/  IADD3 R1, PT, PT, R1, -0x20, RZ ;  /* 0xffffffe001017810 */ /* 0x001fe20007ffe0ff */
[----:B------:R-:W0:Y:S01]  /*0040*/  LDCU.64 UR8, c[0x0][0x358] ;  /* 0x00006b00ff0877ac */ /* 0x000e220008000a00 */
[----:B------:R-:W1:Y:S01]  /*0050*/  S2R R12, SR_TID.X ;  /* 0x00000000000c7919 */ /* 0x000e620000002100 */
[----:B------:R-:W-:Y:S01]  /*0060*/  BSSY.RECONVERGENT B0, `(.L_x_393) ;  /* 0x0000090000007945 */ /* 0x000fe20003800200 */
[----:B------:R-:W-:-:S02]  /*0070*/  CS2R R10, SRZ ;  /* 0x00000000000a7805 */ /* 0x000fc4000001ff00 */
[----:B------:R-:W-:Y:S01]  /*0080*/  CS2R R8, SRZ ;  /* 0x0000000000087805 */ /* 0x000fe2000001ff00 */
[----:B------:R3:W-:Y:S01]  /*0090*/  STL.128 [R1], RZ ;  /* 0x000000ff01007387 */ /* 0x0007e20000100c00 */
[----:B------:R-:W4:Y:S01]  /*00a0*/  S2UR UR4, SR_CTAID.X ;  /* 0x00000000000479c3 */ /* 0x000f220000002500 */
[----:B------:R-:W-:Y:S02]  /*00b0*/  CS2R R6, SRZ ;  /* 0x0000000000067805 */ /* 0x000fe4000001ff00 */
[----:B------:R-:W-:Y:S01]  /*00c0*/  CS2R R4, SRZ ;  /* 0x0000000000047805 */ /* 0x000fe2000001ff00 */
[----:B------:R3:W-:Y:S01]  /*00d0*/  STL.128 [R1+0x10], RZ ;  /* 0x000010ff01007387 */ /* 0x0007e20000100c00 */
[----:B--2---:R-:W-:-:S04]  /*00e0*/  SHF.R.S32.HI R0, RZ, 0x1f, R3 ;  /* 0x0000001fff007819 */ /* 0x004fc80000011403 */
[----:B------:R-:W-:Y:S02]  /*00f0*/  LEA.HI R3, R0, R3, RZ, 0x5 ;  /* 0x0000000300037211 */ /* 0x000fe400078f28ff */
[----:B------:R-:W-:Y:S01]  /*0100*/  MOV R0, R1 ;  /* 0x0000000100007202 */ /* 0x000fe20000000f00 */
[----:B----4-:R-:W-:Y:S01]  /*0110*/  USHF.L.U32 UR4, UR4, 0x1, URZ ;  /* 0x0000000104047899 */ /* 0x010fe200080006ff */
[----:B-1----:R-:W-:-:S04]  /*0120*/  LEA R2, R15, R12, 0x5 ;  /* 0x0000000c0f027211 */ /* 0x002fc800078e28ff */
[----:B------:R-:W-:Y:S02]  /*0130*/  SHF.R.U32.HI R29, RZ, 0x2, R2 ;  /* 0x00000002ff1d7819 */ /* 0x000fe40000011602 */
[----:B------:R-:W-:-:S04]  /*0140*/  SHF.R.S32.HI R2, RZ, 0x5, R3 ;  /* 0x00000005ff027819 */ /* 0x000fc80000011403 */
[----:B------:R-:W-:-:S13]  /*0150*/  ISETP.GE.AND P0, PT, R29, R2, PT ;  /* 0x000000021d00720c */ /* 0x000fda0003f06270 */
[----:B0--3--:R-:W-:Y:S05]  /*0160*/  @P0 BRA `(.L_x_394) ;  /* 0x0000000400fc0947 */ /* 0x009fea0003800000 */
[----:B------:R-:W0:Y:S01]  /*0170*/  LDC.64 R16, c[0x0][0x388] ;  /* 0x0000e200ff107b82 */ /* 0x000e220000000a00 */
[----:B------:R-:W-:Y:S01]  /*0180*/  HFMA2 R13, -RZ, RZ, 0, 0 ;  /* 0x00000000ff0d7431 */ /* 0x000fe200000001ff */
[----:B------:R-:W-:Y:S01]  /*0190*/  BSSY.RECONVERGENT B1, `(.L_x_395) ;  /* 0x000007a000017945 */ /* 0x000fe20003800200 */
[----:B------:R-:W-:-:S05]  /*01a0*/  MOV R11, RZ ;  /* 0x000000ff000b7202 */ /* 0x000fca0000000f00 */
        /* <DEDUP_REMOVED lines=8> */
[----:B-1----:R-:W-:-:S04]  /*0230*/  SHF.R.S32.HI R3, RZ, 0x1f, R14 ;  /* 0x0000001fff037819 */ /* 0x002fc8000001140e */
[----:B------:R-:W-:Y:S02]  /*0240*/  IADD3 R15, PT, PT, R17, R15, RZ ;  /* 0x0000000f110f7210 */ /* 0x000fe40007ffe0ff */
[----:B------:R-:W-:Y:S01]  /*0250*/  LEA.HI R13, R3, R14, RZ, 0x5 ;  /* 0x0000000e030d7211 */ /* 0x000fe200078f28ff */
[----:B------:R-:W-:Y:S01]  /*0260*/  IMAD R3, R2, UR4, R29 ;  /* 0x0000000402037c24 */ /* 0x000fe2000f8e021d */
[----:B--2---:R-:W-:Y:S02]  /*0270*/  IADD3 R20, P0, PT, R20, 0x4, RZ ;  /* 0x0000000414147810 */ /* 0x004fe40007f1e0ff */
[----:B------:R-:W-:Y:S02]  /*0280*/  SHF.R.S32.HI R13, RZ, 0x5, R13 ;  /* 0x00000005ff0d7819 */ /* 0x000fe4000001140d */
[----:B------:R-:W-:Y:S01]  /*0290*/  IADD3.X R21, PT, PT, RZ, R21, RZ, P0, !PT ;  /* 0x00000015ff157210 */ /* 0x000fe200007fe4ff */
[----:B---3--:R-:W-:-:S08]  /*02a0*/  IMAD.WIDE R22, R2, 0x22, R22 ;  /* 0x0000002202167825 */ /* 0x008fd000078e0216 */
.L_x_396:
[----:B------:R-:W0:Y:S01]  /*02b0*/  S2R R12, SR_TID.X ;  /* 0x00000000000c7919 */ /* 0x000e220000002100 */
[----:B------:R-:W-:-:S04]  /*02c0*/  IMAD.WIDE R30, R3, 0x22, R20 ;  /* 0x00000022031e7825 */ /* 0x000fc800078e0214 */
[----:B------:R-:W-:Y:S01]  /*02d0*/  IMAD.WIDE R26, R3, 0x22, R22 ;  /* 0x00000022031a7825 */ /* 0x000fe200078e0216 */
[----:B------:R-:W2:Y:S04]  /*02e0*/  LDG.E.U16 R19, desc[UR8][R30.64+-0x4] ;  /* 0xfffffc081e137981 */ /* 0x000ea8000c1e1500 */
[----:B------:R1:W3:Y:S01]  /*02f0*/  LDG.E.U16 R17, desc[UR8][R26.64] ;  /* 0x000000081a117981 */ /* 0x0002e2000c1e1500 */
[----:B0-----:R-:W-:-:S04]  /*0300*/  SHF.L.U32 R12, R12, 0x3, RZ ;  /* 0x000000030c0c7819 */ /* 0x001fc800000006ff */
[----:B------:R-:W-:-:S04]  /*0310*/  LOP3.LUT R24, R12, 0x18, RZ, 0xc0, !PT ;  /* 0x000000180c187812 */ /* 0x000fc800078ec0ff */
[----:B------:R-:W-:-:S04]  /*0320*/  IADD3 R36, P0, PT, R24, R30, RZ ;  /* 0x0000001e18247210 */ /* 0x000fc80007f1e0ff */
[----:B------:R-:W-:-:S05]  /*0330*/  IADD3.X R37, PT, PT, RZ, R31, RZ, P0, !PT ;  /* 0x0000001fff257210 */ /* 0x000fca00007fe4ff */
[----:B------:R-:W4:Y:S04]  /*0340*/  LDG.E.U16 R18, desc[UR8][R36.64+-0x2] ;  /* 0xfffffe0824127981 */ /* 0x000f28000c1e1500 */
[----:B------:R-:W4:Y:S01]  /*0350*/  LDG.E.U16 R12, desc[UR8][R36.64] ;  /* 0x00000008240c7981 */ /* 0x000f22000c1e1500 */
[----:B------:R-:W-:-:S03]  /*0360*/  IADD3 R34, P0, PT, R24, R26, RZ ;  /* 0x0000001a18227210 */ /* 0x000fc60007f1e0ff */
[----:B------:R-:W5:Y:S01]  /*0370*/  LDG.E.U16 R32, desc[UR8][R36.64+0x2] ;  /* 0x0000020824207981 */ /* 0x000f62000c1e1500 */
[----:B------:R-:W-:Y:S02]  /*0380*/  IADD3.X R35, PT, PT, RZ, R27, RZ, P0, !PT ;  /* 0x0000001bff237210 */ /* 0x000fe400007fe4ff */
[----:B-1----:R-:W-:-:S03]  /*0390*/  IADD3 R26, P0, PT, R24, R16, RZ ;  /* 0x00000010181a7210 */ /* 0x002fc60007f1e0ff */
[----:B------:R-:W3:Y:S01]  /*03a0*/  LDG.E.U16 R14, desc[UR8][R34.64+0x2] ;  /* 0x00000208220e7981 */ /* 0x000ee2000c1e1500 */
[----:B------:R-:W-:-:S03]  /*03b0*/  IADD3.X R27, PT, PT, RZ, R15, RZ, P0, !PT ;  /* 0x0000000fff1b7210 */ /* 0x000fc600007fe4ff */
[----:B------:R-:W3:Y:S04]  /*03c0*/  LDG.E.U16 R33, desc[UR8][R34.64+0x4] ;  /* 0x0000040822217981 */ /* 0x000ee8000c1e1500 */
[----:B------:R-:W5:Y:S04]  /*03d0*/  LDG.E.U16 R30, desc[UR8][R34.64+0x6] ;  /* 0x00000608221e7981 */ /* 0x000f68000c1e1500 */
[----:B------:R-:W5:Y:S04]  /*03e0*/  LDG.E.U16 R31, desc[UR8][R34.64+0x8] ;  /* 0x00000808221f7981 */ /* 0x000f68000c1e1500 */
[----:B------:R-:W5:Y:S04]  /*03f0*/  LDG.E.U16 R37, desc[UR8][R36.64+0x4] ;  /* 0x0000040824257981 */ /* 0x000f68000c1e1500 */
[----:B------:R-:W5:Y:S04]  /*0400*/  LDG.E R25, desc[UR8][R26.64+0x4] ;  /* 0x000004081a197981 */ /* 0x000f68000c1e1900 */
[----:B------:R0:W5:Y:S02]  /*0410*/  LDG.E R35, desc[UR8][R26.64+0x8] ;  /* 0x000008081a237981 */ /* 0x000164000c1e1900 */
[----:B0-----:R-:W-:-:S02]  /*0420*/  MOV R26, R16 ;  /* 0x00000010001a7202 */ /* 0x001fc40000000f00 */
[----:B------:R-:W-:Y:S02]  /*0430*/  MOV R27, R15 ;  /* 0x0000000f001b7202 */ /* 0x000fe40000000f00 */
[----:B----4-:R-:W-:-:S03]  /*0440*/  LEA R18, R12, R18, 0x10 ;  /* 0x000000120c127211 */ /* 0x010fc600078e80ff */
[----:B------:R-:W4:Y:S01]  /*0450*/  LDG.E.U16 R12, desc[UR8][R26.64] ;  /* 0x000000081a0c7981 */ /* 0x000f22000c1e1500 */
[----:B--2---:R-:W-:Y:S01]  /*0460*/  HADD2.F32 R19, -RZ, R19.H0_H0 ;  /* 0x20000013ff137230 */ /* 0x004fe20000004100 */
[----:B---3--:R-:W-:Y:S02]  /*0470*/  LEA R14, R33, R14, 0x10 ;  /* 0x0000000e210e7211 */ /* 0x008fe400078e80ff */
[----:B-----5:R-:W-:Y:S01]  /*0480*/  LEA R32, R37, R32, 0x10 ;  /* 0x0000002025207211 */ /* 0x020fe200078e80ff */
[----:B------:R-:W-:-:S04]  /*0490*/  IDP.4A.S8.S8 R28, R18, R25, RZ ;  /* 0x00000019121c7226 */ /* 0x000fc800000006ff */
[----:B------:R-:W-:Y:S01]  /*04a0*/  IDP.4A.S8.S8 R28, R32, R35, R28 ;  /* 0x00000023201c7226 */ /* 0x000fe2000000061c */
[----:B------:R-:W-:Y:S01]  /*04b0*/  LEA R30, R31, R30, 0x10 ;  /* 0x0000001e1f1e7211 */ /* 0x000fe200078e80ff */
[----:B------:R-:W-:-:S03]  /*04c0*/  IDP.4A.S8.S8 R25, R14, R25, RZ ;  /* 0x000000190e197226 */ /* 0x000fc600000006ff */
[----:B------:R-:W-:Y:S01]  /*04d0*/  I2FP.F32.S32 R28, R28 ;  /* 0x0000001c001c7245 */ /* 0x000fe20000201400 */
[----:B----4-:R-:W-:-:S05]  /*04e0*/  HADD2.F32 R12, -RZ, R12.H0_H0 ;  /* 0x2000000cff0c7230 */ /* 0x010fca0000004100 */
[----:B------:R-:W-:-:S04]  /*04f0*/  FMUL R33, R12, R19 ;  /* 0x000000130c217220 */ /* 0x000fc80000400000 */
[----:B------:R-:W-:Y:S01]  /*0500*/  FFMA R4, R33, R28, R4 ;  /* 0x0000001c21047223 */ /* 0x000fe20000000004 */
[----:B------:R-:W-:Y:S01]  /*0510*/  IDP.4A.S8.S8 R28, R30, R35, R25 ;  /* 0x000000231e1c7226 */ /* 0x000fe20000000619 */
[----:B------:R-:W-:-:S03]  /*0520*/  MOV R25, RZ ;  /* 0x000000ff00197202 */ /* 0x000fc60000000f00 */
[----:B------:R-:W-:-:S03]  /*0530*/  IMAD.WIDE R34, R13, 0x24, R24 ;  /* 0x000000240d227825 */ /* 0x000fc600078e0218 */
[----:B------:R-:W-:-:S04]  /*0540*/  IADD3 R36, P0, PT, R34, R16, RZ ;  /* 0x0000001022247210 */ /* 0x000fc80007f1e0ff */
[----:B------:R-:W-:Y:S01]  /*0550*/  IADD3.X R37, PT, PT, R35, R15, RZ, P0, !PT ;  /* 0x0000000f23257210 */ /* 0x000fe200007fe4ff */
[----:B------:R-:W-:-:S04]  /*0560*/  IMAD.WIDE R34, R13, 0x24, R26 ;  /* 0x000000240d227825 */ /* 0x000fc800078e021a */
[----:B------:R-:W2:Y:S04]  /*0570*/  LDG.E R33, desc[UR8][R36.64+0x4] ;  /* 0x0000040824217981 */ /* 0x000ea8000c1e1900 */
[----:B------:R0:W3:Y:S04]  /*0580*/  LDG.E R31, desc[UR8][R36.64+0x8] ;  /* 0x00000808241f7981 */ /* 0x0000e8000c1e1900 */
[----:B------:R-:W4:Y:S01]  /*0590*/  LDG.E.U16 R34, desc[UR8][R34.64] ;  /* 0x0000000822227981 */ /* 0x000f22000c1e1500 */
[----:B------:R-:W-:Y:S01]  /*05a0*/  HADD2.F32 R17, -RZ, R17.H0_H0 ;  /* 0x20000011ff117230 */ /* 0x000fe20000004100 */
[----:B------:R-:W-:-:S04]  /*05b0*/  I2FP.F32.S32 R28, R28 ;  /* 0x0000001c001c7245 */ /* 0x000fc80000201400 */
[----:B------:R-:W-:-:S04]  /*05c0*/  FMUL R12, R12, R17 ;  /* 0x000000110c0c7220 */ /* 0x000fc80000400000 */
[----:B------:R-:W-:Y:S01]  /*05d0*/  FFMA R5, R12, R28, R5 ;  /* 0x0000001c0c057223 */ /* 0x000fe20000000005 */
[----:B0-----:R-:W-:-:S04]  /*05e0*/  IMAD.WIDE R36, R13, 0x48, R26 ;  /* 0x000000480d247825 */ /* 0x001fc800078e021a */
[----:B--2---:R-:W-:-:S04]  /*05f0*/  IDP.4A.S8.S8 R12, R18, R33, RZ ;  /* 0x00000021120c7226 */ /* 0x004fc800000006ff */
[----:B---3--:R-:W-:Y:S02]  /*0600*/  IDP.4A.S8.S8 R12, R32, R31, R12 ;  /* 0x0000001f200c7226 */ /* 0x008fe4000000060c */
[----:B----4-:R-:W-:-:S03]  /*0610*/  HADD2.F32 R34, -RZ, R34.H0_H0 ;  /* 0x20000022ff227230 */ /* 0x010fc60000004100 */
[----:B------:R-:W-:Y:S02]  /*0620*/  I2FP.F32.S32 R28, R12 ;  /* 0x0000000c001c7245 */ /* 0x000fe40000201400 */
[----:B------:R-:W-:-:S04]  /*0630*/  FMUL R12, R19, R34 ;  /* 0x00000022130c7220 */ /* 0x000fc80000400000 */
[----:B------:R-:W-:Y:S02]  /*0640*/  FFMA R6, R12, R28, R6 ;  /* 0x0000001c0c067223 */ /* 0x000fe40000000006 */
[----:B------:R0:W2:Y:S02]  /*0650*/  LDG.E.U16 R12, desc[UR8][R36.64] ;  /* 0x00000008240c7981 */ /* 0x0000a4000c1e1500 */
[----:B0-----:R-:W-:-:S04]  /*0660*/  IMAD.WIDE R36, R13, 0x6c, R26 ;  /* 0x0000006c0d247825 */ /* 0x001fc800078e021a */
[C-C-:B------:R-:W-:Y:S01]  /*0670*/  IMAD.WIDE R26, R13.reuse, 0x48, R24.reuse ;  /* 0x000000480d1a7825 */ /* 0x140fe200078e0218 */
[----:B------:R-:W3:Y:S03]  /*0680*/  LDG.E.U16 R28, desc[UR8][R36.64] ;  /* 0x00000008241c7981 */ /* 0x000ee6000c1e1500 */
[----:B------:R-:W-:Y:S01]  /*0690*/  IMAD.WIDE R24, R13, 0x6c, R24 ;  /* 0x0000006c0d187825 */ /* 0x000fe200078e0218 */
[----:B------:R-:W-:-:S04]  /*06a0*/  IADD3 R26, P0, PT, R26, R16, RZ ;  /* 0x000000101a1a7210 */ /* 0x000fc80007f1e0ff */
[----:B------:R-:W-:Y:S02]  /*06b0*/  IADD3.X R27, PT, PT, R27, R15, RZ, P0, !PT ;  /* 0x0000000f1b1b7210 */ /* 0x000fe400007fe4ff */
[----:B------:R-:W-:Y:S01]  /*06c0*/  IADD3 R24, P0, PT, R24, R16, RZ ;  /* 0x0000001018187210 */ /* 0x000fe20007f1e0ff */
[----:B------:R-:W-:Y:S02]  /*06d0*/  IDP.4A.S8.S8 R33, R14, R33, RZ ;  /* 0x000000210e217226 */ /* 0x000fe400000006ff */
[----:B------:R-:W4:Y:S01]  /*06e0*/  LDG.E R35, desc[UR8][R26.64+0x8] ;  /* 0x000008081a237981 */ /* 0x000f22000c1e1900 */
[----:B------:R-:W-:Y:S01]  /*06f0*/  IADD3.X R25, PT, PT, R25, R15, RZ, P0, !PT ;  /* 0x0000000f19197210 */ /* 0x000fe200007fe4ff */
[----:B------:R-:W-:Y:S02]  /*0700*/  IDP.4A.S8.S8 R31, R30, R31, R33 ;  /* 0x0000001f1e1f7226 */ /* 0x000fe40000000621 */
[----:B------:R0:W5:Y:S04]  /*0710*/  LDG.E R33, desc[UR8][R26.64+0x4] ;  /* 0x000004081a217981 */ /* 0x000168000c1e1900 */
[----:B------:R-:W4:Y:S04]  /*0720*/  LDG.E R37, desc[UR8][R24.64+0x4] ;  /* 0x0000040818257981 */ /* 0x000f28000c1e1900 */
[----:B------:R4:W4:Y:S01]  /*0730*/  LDG.E R36, desc[UR8][R24.64+0x8] ;  /* 0x0000080818247981 */ /* 0x000922000c1e1900 */
[----:B------:R-:W-:Y:S01]  /*0740*/  I2FP.F32.S32 R31, R31 ;  /* 0x0000001f001f7245 */ /* 0x000fe20000201400 */
[----:B------:R-:W-:Y:S01]  /*0750*/  FMUL R34, R17, R34 ;  /* 0x0000002211227220 */ /* 0x000fe20000400000 */
[----:B------:R-:W-:-:S03]  /*0760*/  IADD3 R29, PT, PT, R29, 0x20, RZ ;  /* 0x000000201d1d7810 */ /* 0x000fc60007ffe0ff */
[----:B------:R-:W-:Y:S01]  /*0770*/  FFMA R7, R34, R31, R7 ;  /* 0x0000001f22077223 */ /* 0x000fe20000000007 */
[----:B------:R-:W-:Y:S02]  /*0780*/  ISETP.GE.AND P0, PT, R29, R2, PT ;  /* 0x000000021d00720c */ /* 0x000fe40003f06270 */
[----:B------:R-:W-:Y:S02]  /*0790*/  IADD3 R16, P1, PT, R16, 0x480, RZ ;  /* 0x0000048010107810 */ /* 0x000fe40007f3e0ff */
[----:B------:R-:W-:Y:S02]  /*07a0*/  IADD3 R3, PT, PT, R3, 0x20, RZ ;  /* 0x0000002003037810 */ /* 0x000fe40007ffe0ff */
[----:B------:R-:W-:Y:S01]  /*07b0*/  IADD3.X R15, PT, PT, RZ, R15, RZ, P1, !PT ;  /* 0x0000000fff0f7210 */ /* 0x000fe20000ffe4ff */
[----:B--2---:R-:W-:-:S05]  /*07c0*/  HADD2.F32 R12, -RZ, R12.H0_H0 ;  /* 0x2000000cff0c7230 */ /* 0x004fca0000004100 */
[-C--:B------:R-:W-:Y:S01]  /*07d0*/  FMUL R31, R19, R12.reuse ;  /* 0x0000000c131f7220 */ /* 0x080fe20000400000 */
[----:B------:R-:W-:Y:S01]  /*07e0*/  FMUL R12, R17, R12 ;  /* 0x0000000c110c7220 */ /* 0x000fe20000400000 */
[----:B---3--:R-:W-:-:S05]  /*07f0*/  HADD2.F32 R28, -RZ, R28.H0_H0 ;  /* 0x2000001cff1c7230 */ /* 0x008fca0000004100 */
[-C--:B0-----:R-:W-:Y:S01]  /*0800*/  FMUL R26, R17, R28.reuse ;  /* 0x0000001c111a7220 */ /* 0x081fe20000400000 */
[----:B------:R-:W-:Y:S01]  /*0810*/  FMUL R19, R19, R28 ;  /* 0x0000001c13137220 */ /* 0x000fe20000400000 */
[-C--:B-----5:R-:W-:Y:S02]  /*0820*/  IDP.4A.S8.S8 R17, R18, R33.reuse, RZ ;  /* 0x0000002112117226 */ /* 0x0a0fe400000006ff */
[----:B------:R-:W-:Y:S02]  /*0830*/  IDP.4A.S8.S8 R33, R14, R33, RZ ;  /* 0x000000210e217226 */ /* 0x000fe400000006ff */
[-C--:B----4-:R-:W-:Y:S02]  /*0840*/  IDP.4A.S8.S8 R25, R18, R37.reuse, RZ ;  /* 0x0000002512197226 */ /* 0x090fe400000006ff */
[----:B------:R-:W-:Y:S02]  /*0850*/  IDP.4A.S8.S8 R37, R14, R37, RZ ;  /* 0x000000250e257226 */ /* 0x000fe400000006ff */
[----:B------:R-:W-:-:S02]  /*0860*/  IDP.4A.S8.S8 R17, R32, R35, R17 ;  /* 0x0000002320117226 */ /* 0x000fc40000000611 */
[----:B------:R-:W-:Y:S02]  /*0870*/  IDP.4A.S8.S8 R33, R30, R35, R33 ;  /* 0x000000231e217226 */ /* 0x000fe40000000621 */
[-C--:B------:R-:W-:Y:S02]  /*0880*/  IDP.4A.S8.S8 R25, R32, R36.reuse, R25 ;  /* 0x0000002420197226 */ /* 0x080fe40000000619 */
[----:B------:R-:W-:Y:S01]  /*0890*/  IDP.4A.S8.S8 R37, R30, R36, R37 ;  /* 0x000000241e257226 */ /* 0x000fe20000000625 */
[----:B------:R-:W-:Y:S02]  /*08a0*/  I2FP.F32.S32 R17, R17 ;  /* 0x0000001100117245 */ /* 0x000fe40000201400 */
[----:B------:R-:W-:Y:S02]  /*08b0*/  I2FP.F32.S32 R33, R33 ;  /* 0x0000002100217245 */ /* 0x000fe40000201400 */
        /* <DEDUP_REMOVED lines=8> */
.L_x_395:
[----:B------:R0:W-:Y:S04]  /*0940*/  STL.128 [R1], R4 ;  /* 0x0000000401007387 */ /* 0x0001e80000100c00 */
[----:B------:R0:W-:Y:S02]  /*0950*/  STL.128 [R1+0x10], R8 ;  /* 0x0000100801007387 */ /* 0x0001e40000100c00 */
.L_x_394:
[----:B------:R-:W-:Y:S05]  /*0960*/  BSYNC.RECONVERGENT B0 ;  /* 0x0000000000007941 */ /* 0x000fea0003800200 */
.L_x_393:
        /* <DEDUP_REMOVED lines=19> */
.L_x_398:
[----:B------:R-:W-:Y:S05]  /*0aa0*/  BSYNC.RECONVERGENT B0 ;  /* 0x0000000000007941 */ /* 0x000fea0003800200 */
.L_x_397:
        /* <DEDUP_REMOVED lines=9> */
[----:B------:R-:W0:Y:S04]  /*0b40*/  LDS R27, [R18+0x100] ;  /* 0x00010000121b7984 */ /* 0x000e280000000800 */
[----:B------:R-:W4:Y:S04]  /*0b50*/  LDS R28, [R18+0x180] ;  /* 0x00018000121c7984 */ /* 0x000f280000000800 */
        /* <DEDUP_REMOVED lines=11> */
[----:B01----:R-:W-:-:S03]  /*0c10*/  FADD R6, R27, R6 ;  /* 0x000000061b067221 */ /* 0x003fc60000000000 */
[----:B------:R-:W0:Y:S01]  /*0c20*/  LDS R14, [R18+0x680] ;  /* 0x00068000120e7984 */ /* 0x000e220000000800 */
[----:B----4-:R-:W-:-:S03]  /*0c30*/  FADD R7, R28, R7 ;  /* 0x000000071c077221 */ /* 0x010fc60000000000 */
[----:B------:R-:W1:Y:S01]  /*0c40*/  LDS R13, [R18+0x900] ;  /* 0x00090000120d7984 */ /* 0x000e620000000800 */
[----:B-----5:R-:W-:-:S03]  /*0c50*/  FADD R4, R21, R22 ;  /* 0x0000001615047221 */ /* 0x020fc60000000000 */
[----:B------:R-:W4:Y:S01]  /*0c60*/  LDS R2, [R18+0x980] ;  /* 0x0009800012027984 */ /* 0x000f220000000800 */
[----:B------:R-:W-:-:S03]  /*0c70*/  FADD R5, R24, R25 ;  /* 0x0000001918057221 */ /* 0x000fc60000000000 */
[----:B------:R-:W5:Y:S01]  /*0c80*/  LDS R12, [R18+0xa00] ;  /* 0x000a0000120c7984 */ /* 0x000f620000000800 */
[----:B------:R-:W-:-:S03]  /*0c90*/  FADD R8, R29, R8 ;  /* 0x000000081d087221 */ /* 0x000fc60000000000 */
[----:B------:R-:W5:Y:S01]  /*0ca0*/  LDS R3, [R18+0xa80] ;  /* 0x000a800012037984 */ /* 0x000f620000000800 */
[----:B------:R-:W-:Y:S01]  /*0cb0*/  FADD R9, R20, R9 ;  /* 0x0000000914097221 */ /* 0x000fe20000000000 */
[----:B------:R-:W-:Y:S01]  /*0cc0*/  FADD R6, R6, R17 ;  /* 0x0000001106067221 */ /* 0x000fe20000000000 */
[----:B------:R-:W-:Y:S01]  /*0cd0*/  FADD R7, R7, R16 ;  /* 0x0000001007077221 */ /* 0x000fe20000000000 */
[----:B------:R-:W-:Y:S01]  /*0ce0*/  FADD R4, R4, R23 ;  /* 0x0000001704047221 */ /* 0x000fe20000000000 */
[----:B--2---:R-:W-:Y:S01]  /*0cf0*/  FADD R5, R5, R26 ;  /* 0x0000001a05057221 */ /* 0x004fe20000000000 */
[----:B---3--:R-:W-:Y:S01]  /*0d00*/  FADD R15, R8, R15 ;  /* 0x0000000f080f7221 */ /* 0x008fe20000000000 */
[----:B0-----:R-:W-:Y:S01]  /*0d10*/  FADD R14, R9, R14 ;  /* 0x0000000e090e7221 */ /* 0x001fe20000000000 */
[----:B-1----:R-:W-:Y:S01]  /*0d20*/  FADD R13, R6, R13 ;  /* 0x0000000d060d7221 */ /* 0x002fe20000000000 */
[----:B----4-:R-:W-:-:S04]  /*0d30*/  FADD R7, R7, R2 ;  /* 0x0000000207077221 */ /* 0x010fc80000000000 */
[----:B------:R-:W0:Y:S01]  /*0d40*/  SHFL.BFLY PT, R8, R13, 0x10, 0x1f ;  /* 0x0e001f000d087f89 */ /* 0x000e2200000e0000 */
[----:B-----5:R-:W-:-:S03]  /*0d50*/  FADD R15, R15, R12 ;  /* 0x0000000c0f0f7221 */ /* 0x020fc60000000000 */
        /* <DEDUP_REMOVED lines=35> */
[----:B---3--:R-:W-:Y:S01]  /*0f90*/  FADD R12, R9, R8 ;  /* 0x00000008090c7221 */ /* 0x008fe20000000000 */
[----:B----4-:R-:W-:-:S04]  /*0fa0*/  FADD R4, R5, R4 ;  /* 0x0000000405047221 */ /* 0x010fc80000000000 */
[----:B------:R-:W2:Y:S01]  /*0fb0*/  SHFL.BFLY PT, R13, R12, 0x2, 0x1f ;  /* 0x0c401f000c0d7f89 */ /* 0x000ea200000e0000 */
[----:B-----5:R-:W-:-:S03]  /*0fc0*/  FADD R16, R15, R16 ;  /* 0x000000100f107221 */ /* 0x020fc60000000000 */
[----:B------:R-:W3:Y:S04]  /*0fd0*/  SHFL.BFLY PT, R5, R4, 0x2, 0x1f ;  /* 0x0c401f0004057f89 */ /* 0x000ee800000e0000 */
[----:B------:R-:W4:Y:S04]  /*0fe0*/  SHFL.BFLY PT, R15, R14, 0x2, 0x1f ;  /* 0x0c401f000e0f7f89 */ /* 0x000f2800000e0000 */
[----:B------:R-:W5:Y:S01]  /*0ff0*/  SHFL.BFLY PT, R17, R16, 0x2, 0x1f ;  /* 0x0c401f0010117f89 */ /* 0x000f6200000e0000 */
[----:B0-----:R-:W-:Y:S01]  /*1000*/  FADD R9, R6, R7 ;  /* 0x0000000706097221 */ /* 0x001fe20000000000 */
[----:B-1----:R-:W-:-:S04]  /*1010*/  FADD R2, R3, R2 ;  /* 0x0000000203027221 */ /* 0x002fc80000000000 */
[----:B------:R-:W0:Y:S04]  /*1020*/  SHFL.BFLY PT, R6, R9, 0x1, 0x1f ;  /* 0x0c201f0009067f89 */ /* 0x000e2800000e0000 */
[----:B------:R-:W1:Y:S01]  /*1030*/  SHFL.BFLY PT, R3, R2, 0x1, 0x1f ;  /* 0x0c201f0002037f89 */ /* 0x000e6200000e0000 */
[----:B--2---:R-:W-:Y:S01]  /*1040*/  FADD R13, R12, R13 ;  /* 0x0000000d0c0d7221 */ /* 0x004fe20000000000 */
[----:B---3--:R-:W-:-:S04]  /*1050*/  FADD R8, R4, R5 ;  /* 0x0000000504087221 */ /* 0x008fc80000000000 */
[----:B------:R-:W2:Y:S01]  /*1060*/  SHFL.BFLY PT, R12, R13, 0x1, 0x1f ;  /* 0x0c201f000d0c7f89 */ /* 0x000ea200000e0000 */
[----:B----4-:R-:W-:-:S03]  /*1070*/  FADD R15, R14, R15 ;  /* 0x0000000f0e0f7221 */ /* 0x010fc60000000000 */
[----:B------:R-:W3:Y:S01]  /*1080*/  SHFL.BFLY PT, R5, R8, 0x1, 0x1f ;  /* 0x0c201f0008057f89 */ /* 0x000ee200000e0000 */
[----:B-----5:R-:W-:-:S03]  /*1090*/  FADD R17, R16, R17 ;  /* 0x0000001110117221 */ /* 0x020fc60000000000 */
[----:B------:R-:W4:Y:S01]  /*10a0*/  SHFL.BFLY PT, R14, R15, 0x1, 0x1f ;  /* 0x0c201f000f0e7f89 */ /* 0x000f2200000e0000 */
[----:B------:R-:W-:-:S03]  /*10b0*/  LEA R16, R19, R0, 0x2 ;  /* 0x0000000013107211 */ /* 0x000fc600078e10ff */
[----:B------:R-:W5:Y:S01]  /*10c0*/  SHFL.BFLY PT, R20, R17, 0x1, 0x1f ;  /* 0x0c201f0011147f89 */ /* 0x000f6200000e0000 */
[----:B0-----:R-:W-:Y:S01]  /*10d0*/  FADD R6, R9, R6 ;  /* 0x0000000609067221 */ /* 0x001fe20000000000 */
[----:B-1----:R-:W-:Y:S01]  /*10e0*/  FADD R4, R2, R3 ;  /* 0x0000000302047221 */ /* 0x002fe20000000000 */
[----:B--2---:R-:W-:Y:S02]  /*10f0*/  FADD R7, R13, R12 ;  /* 0x0000000c0d077221 */ /* 0x004fe40000000000 */
[----:B------:R-:W0:Y:S01]  /*1100*/  LDS R13, [R18+0x300] ;  /* 0x00030000120d7984 */ /* 0x000e220000000800 */
[----:B---3--:R-:W-:-:S03]  /*1110*/  FADD R5, R8, R5 ;  /* 0x0000000508057221 */ /* 0x008fc60000000000 */
[----:B------:R-:W1:Y:S01]  /*1120*/  LDS R12, [R18+0x700] ;  /* 0x00070000120c7984 */ /* 0x000e620000000800 */
[----:B----4-:R-:W-:-:S03]  /*1130*/  FADD R8, R15, R14 ;  /* 0x0000000e0f087221 */ /* 0x010fc60000000000 */
[----:B------:R-:W-:Y:S01]  /*1140*/  STL.64 [R1], R4 ;  /* 0x0000000401007387 */ /* 0x000fe20000100a00 */
[----:B-----5:R-:W-:-:S03]  /*1150*/  FADD R9, R17, R20 ;  /* 0x0000001411097221 */ /* 0x020fc60000000000 */
[----:B------:R-:W2:Y:S01]  /*1160*/  @!P0 LDL R0, [R16] ;  /* 0x0000000010008983 */ /* 0x000ea20000100800 */
[----:B------:R-:W3:Y:S03]  /*1170*/  @!P0 LDC R20, c[0x0][0x3a4] ;  /* 0x0000e900ff148b82 */ /* 0x000ee60000000800 */
[----:B------:R-:W-:Y:S04]  /*1180*/  STL.64 [R1+0x8], R6 ;  /* 0x0000080601007387 */ /* 0x000fe80000100a00 */
[----:B------:R-:W4:Y:S04]  /*1190*/  @!P0 LDL R2, [R16+0x8] ;  /* 0x0000080010028983 */ /* 0x000f280000100800 */
[----:B------:R-:W-:Y:S04]  /*11a0*/  STL.64 [R1+0x10], R8 ;  /* 0x0000100801007387 */ /* 0x000fe80000100a00 */
[----:B------:R-:W5:Y:S01]  /*11b0*/  @!P0 LDL R3, [R16+0x10] ;  /* 0x0000100010038983 */ /* 0x000f620000100800 */
[----:B------:R-:W-:-:S03]  /*11c0*/  IADD3 R19, PT, PT, R19, UR4, RZ ;  /* 0x0000000413137c10 */ /* 0x000fc6000fffe0ff */
[----:B------:R-:W3:Y:S04]  /*11d0*/  LDS R14, [R18+0x380] ;  /* 0x00038000120e7984 */ /* 0x000ee80000000800 */
[----:B------:R-:W3:Y:S04]  /*11e0*/  LDS R17, [R18+0x780] ;  /* 0x0007800012117984 */ /* 0x000ee80000000800 */
[----:B------:R-:W3:Y:S01]  /*11f0*/  LDS R15, [R18+0xb00] ;  /* 0x000b0000120f7984 */ /* 0x000ee20000000800 */
[----:B0-----:R-:W-:-:S03]  /*1200*/  FADD R13, R13, R10 ;  /* 0x0000000a0d0d7221 */ /* 0x001fc60000000000 */
[----:B------:R0:W3:Y:S01]  /*1210*/  LDS R4, [R18+0xb80] ;  /* 0x000b800012047984 */ /* 0x0000e20000000800 */
[----:B-1----:R-:W-:Y:S01]  /*1220*/  FADD R12, R13, R12 ;  /* 0x0000000c0d0c7221 */ /* 0x002fe20000000000 */
[----:B0-----:R-:W0:Y:S01]  /*1230*/  @!P0 LDC R18, c[0x0][0x3a4] ;  /* 0x0000e900ff128b82 */ /* 0x001e220000000800 */
[----:B---3--:R-:W-:-:S04]  /*1240*/  FADD R14, R14, R11 ;  /* 0x0000000b0e0e7221 */ /* 0x008fc80000000000 */
[----:B------:R-:W-:Y:S01]  /*1250*/  FADD R17, R14, R17 ;  /* 0x000000110e117221 */ /* 0x000fe20000000000 */
[----:B------:R-:W-:-:S03]  /*1260*/  FADD R12, R12, R15 ;  /* 0x0000000f0c0c7221 */ /* 0x000fc60000000000 */
[----:B------:R-:W-:Y:S02]  /*1270*/  FADD R17, R17, R4 ;  /* 0x0000000411117221 */ /* 0x000fe40000000000 */
        /* <DEDUP_REMOVED lines=13> */
[----:B------:R-:W3:Y:S01]  /*1350*/  SHFL.BFLY PT, R7, R10, 0x2, 0x1f ;  /* 0x0c401f000a077f89 */ /* 0x000ee200000e0000 */
[----:B0-----:R-:W-:-:S03]  /*1360*/  @!P0 IADD3 R11, PT, PT, R19, R18, RZ ;  /* 0x00000012130b8210 */ /* 0x001fc60007ffe0ff */
[----:B------:R-:W0:Y:S01]  /*1370*/  SHFL.BFLY PT, R8, R13, 0x2, 0x1f ;  /* 0x0c401f000d087f89 */ /* 0x000e2200000e0000 */
[----:B---3--:R-:W-:Y:S02]  /*1380*/  FADD R12, R10, R7 ;  /* 0x000000070a0c7221 */ /* 0x008fe40000000000 */
[----:B------:R-:W3:Y:S01]  /*1390*/  @!P0 LDC.64 R6, c[0x0][0x390] ;  /* 0x0000e400ff068b82 */ /* 0x000ee20000000a00 */
[----:B0-----:R-:W-:Y:S02]  /*13a0*/  FADD R14, R13, R8 ;  /* 0x000000080d0e7221 */ /* 0x001fe40000000000 */
[----:B------:R-:W0:Y:S01]  /*13b0*/  SHFL.BFLY PT, R15, R12, 0x1, 0x1f ;  /* 0x0c201f000c0f7f89 */ /* 0x000e2200000e0000 */
[----:B------:R-:W-:-:S03]  /*13c0*/  @!P0 LEA R13, R20, R19, 0x1 ;  /* 0x00000013140d8211 */ /* 0x000fc600078e08ff */
[----:B------:R-:W0:Y:S01]  /*13d0*/  SHFL.BFLY PT, R17, R14, 0x1, 0x1f ;  /* 0x0c201f000e117f89 */ /* 0x000e2200000e0000 */
[----:B------:R-:W1:Y:S01]  /*13e0*/  @!P0 LDC.64 R8, c[0x0][0x390] ;  /* 0x0000e400ff088b82 */ /* 0x000e620000000a00 */
[----:B---3--:R-:W-:-:S04]  /*13f0*/  @!P0 IMAD.WIDE.U32 R6, R19, 0x4, R6 ;  /* 0x0000000413068825 */ /* 0x008fc800078e0006 */
[----:B-1----:R-:W-:-:S04]  /*1400*/  @!P0 IMAD.WIDE.U32 R8, R11, 0x4, R8 ;  /* 0x000000040b088825 */ /* 0x002fc800078e0008 */
[----:B------:R-:W-:-:S04]  /*1410*/  @!P0 IMAD.WIDE.U32 R10, R13, 0x4, R4 ;  /* 0x000000040d0a8825 */ /* 0x000fc800078e0004 */
[----:B0-----:R-:W-:Y:S01]  /*1420*/  FADD R4, R12, R15 ;  /* 0x0000000f0c047221 */ /* 0x001fe20000000000 */
[----:B------:R-:W-:-:S05]  /*1430*/  FADD R5, R14, R17 ;  /* 0x000000110e057221 */ /* 0x000fca0000000000 */
[----:B------:R0:W-:Y:S04]  /*1440*/  STL.64 [R1+0x18], R4 ;  /* 0x0000180401007387 */ /* 0x0001e80000100a00 */
[----:B--2---:R0:W-:Y:S04]  /*1450*/  @!P0 STG.E desc[UR8][R6.64], R0 ;  /* 0x0000000006008986 */ /* 0x0041e8000c101908 */
[----:B----4-:R0:W-:Y:S04]  /*1460*/  @!P0 STG.E desc[UR8][R8.64], R2 ;  /* 0x0000000208008986 */ /* 0x0101e8000c101908 */
        /* <DEDUP_REMOVED lines=9> */
.L_x_399:
        /* <DEDUP_REMOVED lines=16> */
.L_x_784:


//--------------------- .text.mul_mat_vec_q5_1_q8_1_cuda4 --------------------------
	.section	.text.mul_mat_vec_q5_1_q8_1_cuda4,"ax",@progbits
	.align	128
        .global         mul_mat_vec_q5_1_q8_1_cuda4
        .type           mul_mat_vec_q5_1_q8_1_cuda4,@function
        .size           mul_mat_vec_q5_1_q8_1_cuda4,(.L_x_785 - mul_mat_vec_q5_1_q8_1_cuda4)
        .other          mul_mat_vec_q5_1_q8_1_cuda4,@"STO_CUDA_ENTRY STV_DEFAULT"
mul_mat_vec_q5_1_q8_1_cuda4:
.text.mul_mat_vec_q5_1_q8_1_cuda4:
        /* <DEDUP_REMOVED lines=18> */
[----:B-1----:R-:W-:-:S04]  /*0120*/  LEA R2, R2, R3, 0x5 ;  /* 0x0000000302027211 */ /* 0x002fc800078e28ff */
[----:B------:R-:W-:-:S04]  /*0130*/  LOP3.LUT R2, R2, 0xffff, RZ, 0xc0, !PT ;  /* 0x0000ffff02027812 */ /* 0x000fc800078ec0ff */
[----:B------:R-:W-:-:S04]  /*0140*/  SHF.R.U32.HI R2, RZ, 0x1, R2 ;  /* 0x00000001ff027819 */ /* 0x000fc80000011602 */
[----:B------:R-:W-:-:S04]  /*0150*/  LOP3.LUT R15, R2, 0xffff, RZ, 0xc0, !PT ;  /* 0x0000ffff020f7812 */ /* 0x000fc800078ec0ff */
[----:B------:R-:W-:-:S13]  /*0160*/  ISETP.GE.AND P0, PT, R15, R0, PT ;  /* 0x000000000f00720c */ /* 0x000fda0003f06270 */
[----:B0--34-:R-:W-:Y:S05]  /*0170*/  @P0 BRA `(.L_x_401) ;  /* 0x0000000c00d00947 */ /* 0x019fea0003800000 */
[----:B------:R-:W0:Y:S01]  /*0180*/  LDC R3, c[0x0][0x3a0] ;  /* 0x0000e800ff037b82 */ /* 0x000e220000000800 */
[----:B------:R-:W-:Y:S01]  /*0190*/  SHF.L.U32 R18, R14, 0x1, RZ ;  /* 0x000000010e127819 */ /* 0x000fe200000006ff */
[----:B------:R-:W-:Y:S01]  /*01a0*/  HFMA2 R11, -RZ, RZ, 0, 0 ;  /* 0x00000000ff0b7431 */ /* 0x000fe200000001ff */
[----:B------:R-:W-:Y:S03]  /*01b0*/  BSSY.RECONVERGENT B1, `(.L_x_402) ;  /* 0x00000ee000017945 */ /* 0x000fe60003800200 */
[----:B------:R-:W-:Y:S02]  /*01c0*/  IMAD R18, R18, R0, R15 ;  /* 0x0000000012127224 */ /* 0x000fe400078e020f */
[----:B------:R-:W1:Y:S01]  /*01d0*/  LDC.64 R16, c[0x0][0x388] ;  /* 0x0000e200ff107b82 */ /* 0x000e620000000a00 */
[----:B0-----:R-:W-:-:S04]  /*01e0*/  SHF.R.S32.HI R2, RZ, 0x1f, R3 ;  /* 0x0000001fff027819 */ /* 0x001fc80000011403 */
[----:B------:R-:W-:Y:S01]  /*01f0*/  LEA.HI R2, R2, R3, RZ, 0x5 ;  /* 0x0000000302027211 */ /* 0x000fe200078f28ff */
[----:B-1----:R-:W-:-:S03]  /*0200*/  IMAD.WIDE.U32 R16, R15, 0x24, R16 ;  /* 0x000000240f107825 */ /* 0x002fc600078e0010 */
[----:B------:R-:W-:-:S07]  /*0210*/  SHF.R.S32.HI R19, RZ, 0x5, R2 ;  /* 0x00000005ff137819 */ /* 0x000fce0000011402 */
.L_x_403:
[----:B------:R-:W0:Y:S01]  /*0220*/  S2R R2, SR_TID.X ;  /* 0x0000000000027919 */ /* 0x000e220000002100 */
[----:B------:R-:W1:Y:S01]  /*0230*/  LDC.64 R42, c[0x0][0x380] ;  /* 0x0000e000ff2a7b82 */ /* 0x000e620000000a00 */
[----:B------:R-:W-:Y:S01]  /*0240*/  IMAD R13, R0, 0x18, RZ ;  /* 0x00000018000d7824 */ /* 0x000fe200078e02ff */
[----:B------:R-:W2:Y:S01]  /*0250*/  LDG.E R28, desc[UR6][R16.64] ;  /* 0x00000006101c7981 */ /* 0x000ea2000c1e1900 */
[----:B-1----:R-:W-:-:S05]  /*0260*/  IMAD.WIDE R42, R18, 0x18, R42 ;  /* 0x00000018122a7825 */ /* 0x002fca00078e022a */
[----:B------:R-:W3:Y:S01]  /*0270*/  LDG.E R41, desc[UR6][R42.64+0x4] ;  /* 0x000004062a297981 */ /* 0x000ee2000c1e1900 */
[----:B0-----:R-:W-:-:S03]  /*0280*/  SHF.L.U32 R2, R2, 0x3, RZ ;  /* 0x0000000302027819 */ /* 0x001fc600000006ff */
[----:B------:R-:W4:Y:S01]  /*0290*/  LDG.E R30, desc[UR6][R42.64] ;  /* 0x000000062a1e7981 */ /* 0x000f22000c1e1900 */
[----:B------:R-:W-:-:S04]  /*02a0*/  LOP3.LUT R12, R2, 0x8, RZ, 0xc0, !PT ;  /* 0x00000008020c7812 */ /* 0x000fc800078ec0ff */
[----:B------:R-:W-:-:S04]  /*02b0*/  IADD3 R2, P0, PT, R12, R42, RZ ;  /* 0x0000002a0c027210 */ /* 0x000fc80007f1e0ff */
[----:B------:R-:W-:-:S05]  /*02c0*/  IADD3.X R3, PT, PT, RZ, R43, RZ, P0, !PT ;  /* 0x0000002bff037210 */ /* 0x000fca00007fe4ff */
[----:B------:R-:W5:Y:S01]  /*02d0*/  LDG.E R21, desc[UR6][R2.64+0x8] ;  /* 0x0000080602157981 */ /* 0x000f62000c1e1900 */
[----:B------:R-:W-:-:S03]  /*02e0*/  IADD3 R24, P0, PT, R42, R13, RZ ;  /* 0x0000000d2a187210 */ /* 0x000fc60007f1e0ff */
[----:B------:R0:W2:Y:S01]  /*02f0*/  LDG.E R39, desc[UR6][R2.64+0xc] ;  /* 0x00000c0602277981 */ /* 0x0000a2000c1e1900 */
[----:B------:R-:W-:Y:S02]  /*0300*/  LEA.HI.X.SX32 R25, R13, R43, 0x1, P0 ;  /* 0x0000002b0d197211 */ /* 0x000fe400000f0eff */
[----:B------:R-:W-:-:S03]  /*0310*/  IADD3 R22, P0, PT, R12, R24, RZ ;  /* 0x000000180c167210 */ /* 0x000fc60007f1e0ff */
[----:B------:R-:W4:Y:S01]  /*0320*/  LDG.E R35, desc[UR6][R24.64+0x4] ;  /* 0x0000040618237981 */ /* 0x000f22000c1e1900 */
[----:B------:R-:W-:Y:S02]  /*0330*/  IADD3.X R23, PT, PT, RZ, R25, RZ, P0, !PT ;  /* 0x00000019ff177210 */ /* 0x000fe400007fe4ff */
[----:B------:R-:W-:Y:S01]  /*0340*/  MOV R13, RZ ;  /* 0x000000ff000d7202 */ /* 0x000fe20000000f00 */
[----:B------:R-:W4:Y:S04]  /*0350*/  LDG.E R33, desc[UR6][R24.64] ;  /* 0x0000000618217981 */ /* 0x000f28000c1e1900 */
[----:B------:R-:W4:Y:S04]  /*0360*/  LDG.E R26, desc[UR6][R22.64+0x8] ;  /* 0x00000806161a7981 */ /* 0x000f28000c1e1900 */
[----:B------:R1:W4:Y:S01]  /*0370*/  LDG.E R27, desc[UR6][R22.64+0xc] ;  /* 0x00000c06161b7981 */ /* 0x000322000c1e1900 */
[----:B------:R-:W-:-:S04]  /*0380*/  IADD3 R44, P0, PT, R12, R16, RZ ;  /* 0x000000100c2c7210 */ /* 0x000fc80007f1e0ff */
[----:B------:R-:W-:-:S05]  /*0390*/  IADD3.X R45, PT, PT, RZ, R17, RZ, P0, !PT ;  /* 0x00000011ff2d7210 */ /* 0x000fca00007fe4ff */
[----:B------:R-:W4:Y:S04]  /*03a0*/  LDG.E R29, desc[UR6][R44.64+0x4] ;  /* 0x000004062c1d7981 */ /* 0x000f28000c1e1900 */
[----:B------:R-:W4:Y:S01]  /*03b0*/  LDG.E R31, desc[UR6][R44.64+0x14] ;  /* 0x000014062c1f7981 */ /* 0x000f22000c1e1900 */
[----:B0-----:R-:W-:-:S03]  /*03c0*/  IMAD.WIDE R2, R19, 0x24, R12 ;  /* 0x0000002413027825 */ /* 0x001fc600078e020c */
[----:B------:R-:W4:Y:S01]  /*03d0*/  LDG.E R34, desc[UR6][R44.64+0x8] ;  /* 0x000008062c227981 */ /* 0x000f22000c1e1900 */
[----:B-1----:R-:W-:-:S03]  /*03e0*/  IADD3 R22, P0, PT, R2, R16, RZ ;  /* 0x0000001002167210 */ /* 0x002fc60007f1e0ff */
[----:B------:R0:W4:Y:S01]  /*03f0*/  LDG.E R32, desc[UR6][R44.64+0x18] ;  /* 0x000018062c207981 */ /* 0x000122000c1e1900 */
[----:B------:R-:W-:-:S05]  /*0400*/  IADD3.X R23, PT, PT, R3, R17, RZ, P0, !PT ;  /* 0x0000001103177210 */ /* 0x000fca00007fe4ff */
[----:B------:R-:W4:Y:S04]  /*0410*/  LDG.E R2, desc[UR6][R22.64+0x4] ;  /* 0x0000040616027981 */ /* 0x000f28000c1e1900 */
[----:B------:R-:W4:Y:S01]  /*0420*/  LDG.E R3, desc[UR6][R22.64+0x14] ;  /* 0x0000140616037981 */ /* 0x000f22000c1e1900 */
[----:B------:R-:W-:-:S03]  /*0430*/  IMAD.WIDE R36, R19, 0x24, R16 ;  /* 0x0000002413247825 */ /* 0x000fc600078e0210 */
[----:B------:R-:W4:Y:S04]  /*0440*/  LDG.E R40, desc[UR6][R22.64+0x8] ;  /* 0x0000080616287981 */ /* 0x000f28000c1e1900 */
[----:B------:R1:W4:Y:S04]  /*0450*/  LDG.E R20, desc[UR6][R22.64+0x18] ;  /* 0x0000180616147981 */ /* 0x000328000c1e1900 */
[----:B------:R2:W4:Y:S01]  /*0460*/  LDG.E R36, desc[UR6][R36.64] ;  /* 0x0000000624247981 */ /* 0x000522000c1e1900 */
[----:B------:R-:W-:Y:S02]  /*0470*/  LOP3.LUT R42, R12, 0x4, RZ, 0xfc, !PT ;  /* 0x000000040c2a7812 */ /* 0x000fe400078efcff */
[----:B---3--:R-:W-:-:S02]  /*0480*/  SHF.R.S32.HI R13, RZ, R12, R41 ;  /* 0x0000000cff0d7219 */ /* 0x008fc40000011429 */
[----:B------:R-:W-:Y:S02]  /*0490*/  SHF.R.S32.HI R41, RZ, R42, R41 ;  /* 0x0000002aff297219 */ /* 0x000fe40000011429 */
[----:B------:R-:W-:Y:S02]  /*04a0*/  SHF.L.U32 R43, R13, 0x4, RZ ;  /* 0x000000040d2b7819 */ /* 0x000fe400000006ff */
[----:B0-----:R-:W-:Y:S02]  /*04b0*/  SHF.R.U32.HI R44, RZ, 0xc, R41 ;  /* 0x0000000cff2c7819 */ /* 0x001fe40000011629 */
[----:B------:R-:W-:Y:S02]  /*04c0*/  SHF.R.U32.HI R25, RZ, 0xc, R13 ;  /* 0x0000000cff197819 */ /* 0x000fe4000001160d */
[----:B------:R-:W-:Y:S02]  /*04d0*/  LOP3.LUT R24, R43, 0x10, RZ, 0xc0, !PT ;  /* 0x000000102b187812 */ /* 0x000fe400078ec0ff */
[----:B-1----:R-:W-:-:S02]  /*04e0*/  LOP3.LUT R23, R44, 0x10, RZ, 0xc0, !PT ;  /* 0x000000102c177812 */ /* 0x002fc400078ec0ff */
[----:B------:R-:W-:Y:S02]  /*04f0*/  LOP3.LUT R25, R25, 0x10, RZ, 0xc0, !PT ;  /* 0x0000001019197812 */ /* 0x000fe400078ec0ff */
[--C-:B-----5:R-:W-:Y:S02]  /*0500*/  SHF.R.U32.HI R44, RZ, 0x4, R21.reuse ;  /* 0x00000004ff2c7819 */ /* 0x120fe40000011615 */
[----:B------:R-:W-:Y:S02]  /*0510*/  LOP3.LUT R24, R24, 0xf0f0f0f, R21, 0xf8, !PT ;  /* 0x0f0f0f0f18187812 */ /* 0x000fe400078ef815 */
[----:B------:R-:W-:Y:S02]  /*0520*/  LOP3.LUT R21, R25, 0xf0f0f0f, R44, 0xf8, !PT ;  /* 0x0f0f0f0f19157812 */ /* 0x000fe400078ef82c */
[----:B------:R-:W-:Y:S02]  /*0530*/  SHF.L.U32 R25, R13, 0xb, RZ ;  /* 0x0000000b0d197819 */ /* 0x000fe400000006ff */
[----:B------:R-:W-:-:S02]  /*0540*/  SHF.L.U32 R43, R41, 0x4, RZ ;  /* 0x00000004292b7819 */ /* 0x000fc400000006ff */
[----:B------:R-:W-:Y:S02]  /*0550*/  LOP3.LUT R24, R24, 0x1000, R25, 0xf8, !PT ;  /* 0x0000100018187812 */ /* 0x000fe400078ef819 */
[----:B------:R-:W-:Y:S02]  /*0560*/  SHF.R.U32.HI R44, RZ, 0x5, R13 ;  /* 0x00000005ff2c7819 */ /* 0x000fe4000001160d */
[----:B------:R-:W-:Y:S02]  /*0570*/  SHF.L.U32 R25, R13, 0x12, RZ ;  /* 0x000000120d197819 */ /* 0x000fe400000006ff */
[----:B------:R-:W-:Y:S02]  /*0580*/  LOP3.LUT R22, R43, 0x10, RZ, 0xc0, !PT ;  /* 0x000000102b167812 */ /* 0x000fe400078ec0ff */
[----:B------:R-:W-:Y:S02]  /*0590*/  LOP3.LUT R44, R21, 0x1000, R44, 0xf8, !PT ;  /* 0x00001000152c7812 */ /* 0x000fe400078ef82c */
[----:B------:R-:W-:-:S02]  /*05a0*/  LOP3.LUT R24, R24, 0x100000, R25, 0xf8, !PT ;  /* 0x0010000018187812 */ /* 0x000fc400078ef819 */
[C---:B------:R-:W-:Y:S02]  /*05b0*/  SHF.L.U32 R21, R13.reuse, 0x19, RZ ;  /* 0x000000190d157819 */ /* 0x040fe400000006ff */
[--C-:B--2---:R-:W-:Y:S02]  /*05c0*/  LOP3.LUT R22, R22, 0xf0f0f0f, R39.reuse, 0xf8, !PT ;  /* 0x0f0f0f0f16167812 */ /* 0x104fe400078ef827 */
[----:B------:R-:W-:Y:S02]  /*05d0*/  SHF.L.U32 R25, R13, 0x2, RZ ;  /* 0x000000020d197819 */ /* 0x000fe400000006ff */
[----:B------:R-:W-:Y:S02]  /*05e0*/  SHF.R.U32.HI R39, RZ, 0x4, R39 ;  /* 0x00000004ff277819 */ /* 0x000fe40000011627 */
[----:B------:R-:W-:Y:S02]  /*05f0*/  SHF.L.U32 R37, R41, 0xb, RZ ;  /* 0x0000000b29257819 */ /* 0x000fe400000006ff */
[----:B------:R-:W-:-:S02]  /*0600*/  LOP3.LUT R21, R24, 0x10000000, R21, 0xf8, !PT ;  /* 0x1000000018157812 */ /* 0x000fc400078ef815 */
        /* <DEDUP_REMOVED lines=8> */
[----:B------:R-:W-:Y:S02]  /*0690*/  SHF.L.U32 R24, R41, 0x19, RZ ;  /* 0x0000001929187819 */ /* 0x000fe400000006ff */
[----:B------:R-:W-:Y:S02]  /*06a0*/  LOP3.LUT R25, R23, 0x1000, R13, 0xf8, !PT ;  /* 0x0000100017197812 */ /* 0x000fe400078ef80d */
[----:B------:R-:W-:Y:S02]  /*06b0*/  SHF.L.U32 R44, R41, 0x2, RZ ;  /* 0x00000002292c7819 */ /* 0x000fe400000006ff */
[----:B----4-:R-:W-:-:S02]  /*06c0*/  SHF.R.S32.HI R13, RZ, R12, R35 ;  /* 0x0000000cff0d7219 */ /* 0x010fc40000011423 */
[----:B------:R-:W-:Y:S02]  /*06d0*/  LOP3.LUT R23, R37, 0x10000000, R24, 0xf8, !PT ;  /* 0x1000000025177812 */ /* 0x000fe400078ef818 */
[----:B------:R-:W-:Y:S02]  /*06e0*/  LOP3.LUT R25, R25, 0x100000, R44, 0xf8, !PT ;  /* 0x0010000019197812 */ /* 0x000fe400078ef82c */
[----:B------:R-:W-:Y:S02]  /*06f0*/  SHF.L.U32 R24, R41, 0x9, RZ ;  /* 0x0000000929187819 */ /* 0x000fe400000006ff */
[----:B------:R-:W-:Y:S02]  /*0700*/  SHF.L.U32 R37, R13, 0x4, RZ ;  /* 0x000000040d257819 */ /* 0x000fe400000006ff */
[----:B------:R-:W-:Y:S02]  /*0710*/  LOP3.LUT R25, R25, 0x10000000, R24, 0xf8, !PT ;  /* 0x1000000019197812 */ /* 0x000fe400078ef818 */
[----:B------:R-:W-:-:S02]  /*0720*/  LOP3.LUT R37, R37, 0x10, RZ, 0xc0, !PT ;  /* 0x0000001025257812 */ /* 0x000fc400078ec0ff */
[----:B------:R-:W-:Y:S02]  /*0730*/  SHF.R.U32.HI R24, RZ, 0xc, R13 ;  /* 0x0000000cff187819 */ /* 0x000fe4000001160d */
[--C-:B------:R-:W-:Y:S02]  /*0740*/  LOP3.LUT R37, R37, 0xf0f0f0f, R26.reuse, 0xf8, !PT ;  /* 0x0f0f0f0f25257812 */ /* 0x100fe400078ef81a */
[----:B------:R-:W-:Y:S02]  /*0750*/  SHF.R.U32.HI R26, RZ, 0x4, R26 ;  /* 0x00000004ff1a7819 */ /* 0x000fe4000001161a */
[----:B------:R-:W-:Y:S02]  /*0760*/  LOP3.LUT R39, R24, 0x10, RZ, 0xc0, !PT ;  /* 0x0000001018277812 */ /* 0x000fe400078ec0ff */
[----:B------:R-:W-:Y:S02]  /*0770*/  SHF.L.U32 R24, R13, 0xb, RZ ;  /* 0x0000000b0d187819 */ /* 0x000fe400000006ff */
[----:B------:R-:W-:-:S02]  /*0780*/  LOP3.LUT R26, R39, 0xf0f0f0f, R26, 0xf8, !PT ;  /* 0x0f0f0f0f271a7812 */ /* 0x000fc400078ef81a */
[----:B------:R-:W-:Y:S02]  /*0790*/  LOP3.LUT R24, R37, 0x1000, R24, 0xf8, !PT ;  /* 0x0000100025187812 */ /* 0x000fe400078ef818 */
[----:B------:R-:W-:Y:S02]  /*07a0*/  SHF.R.U32.HI R39, RZ, 0x5, R13 ;  /* 0x00000005ff277819 */ /* 0x000fe4000001160d */
[C---:B------:R-:W-:Y:S02]  /*07b0*/  SHF.L.U32 R37, R13.reuse, 0x12, RZ ;  /* 0x000000120d257819 */ /* 0x040fe400000006ff */
[----:B------:R-:W-:Y:S02]  /*07c0*/  LOP3.LUT R26, R26, 0x1000, R39, 0xf8, !PT ;  /* 0x000010001a1a7812 */ /* 0x000fe400078ef827 */
[----:B------:R-:W-:Y:S02]  /*07d0*/  LOP3.LUT R24, R24, 0x100000, R37, 0xf8, !PT ;  /* 0x0010000018187812 */ /* 0x000fe400078ef825 */
[----:B------:R-:W-:-:S02]  /*07e0*/  SHF.L.U32 R39, R13, 0x2, RZ ;  /* 0x000000020d277819 */ /* 0x000fc400000006ff */
[----:B------:R-:W-:Y:S02]  /*07f0*/  SHF.R.S32.HI R35, RZ, R42, R35 ;  /* 0x0000002aff237219 */ /* 0x000fe40000011423 */
[C---:B------:R-:W-:Y:S02]  /*0800*/  SHF.L.U32 R37, R13.reuse, 0x19, RZ ;  /* 0x000000190d257819 */ /* 0x040fe400000006ff */
[----:B------:R-:W-:Y:S02]  /*0810*/  LOP3.LUT R26, R26, 0x100000, R39, 0xf8, !PT ;  /* 0x001000001a1a7812 */ /* 0x000fe400078ef827 */
[----:B------:R-:W-:Y:S02]  /*0820*/  SHF.L.U32 R13, R13, 0x9, RZ ;  /* 0x000000090d0d7819 */ /* 0x000fe400000006ff */
[----:B------:R-:W-:Y:S02]  /*0830*/  LOP3.LUT R24, R24, 0x10000000, R37, 0xf8, !PT ;  /* 0x1000000018187812 */ /* 0x000fe400078ef825 */
[----:B------:R-:W-:-:S02]  /*0840*/  SHF.R.U32.HI R39, RZ, 0xc, R35 ;  /* 0x0000000cff277819 */ /* 0x000fc40000011623 */
[----:B------:R-:W-:Y:S02]  /*0850*/  SHF.L.U32 R37, R35, 0x4, RZ ;  /* 0x0000000423257819 */ /* 0x000fe400000006ff */
[----:B------:R-:W-:Y:S02]  /*0860*/  LOP3.LUT R26, R26, 0x10000000, R13, 0xf8, !PT ;  /* 0x100000001a1a7812 */ /* 0x000fe400078ef80d */
[----:B------:R-:W-:Y:S02]  /*0870*/  LOP3.LUT R44, R39, 0x10, RZ, 0xc0, !PT ;  /* 0x00000010272c7812 */ /* 0x000fe400078ec0ff */
[----:B------:R-:W-:Y:S02]  /*0880*/  SHF.R.U32.HI R13, RZ, 0x4, R27 ;  /* 0x00000004ff0d7819 */ /* 0x000fe4000001161b */
[----:B------:R-:W-:Y:S02]  /*0890*/  LOP3.LUT R42, R37, 0x10, RZ, 0xc0, !PT ;  /* 0x00000010252a7812 */ /* 0x000fe400078ec0ff */
[----:B------:R-:W-:-:S02]  /*08a0*/  LOP3.LUT R44, R44, 0xf0f0f0f, R13, 0xf8, !PT ;  /* 0x0f0f0f0f2c2c7812 */ /* 0x000fc400078ef80d */
[----:B------:R-:W-:Y:S02]  /*08b0*/  LOP3.LUT R42, R42, 0xf0f0f0f, R27, 0xf8, !PT ;  /* 0x0f0f0f0f2a2a7812 */ /* 0x000fe400078ef81b */
[C---:B------:R-:W-:Y:S02]  /*08c0*/  SHF.L.U32 R13, R35.reuse, 0xb, RZ ;  /* 0x0000000b230d7819 */ /* 0x040fe400000006ff */
[----:B------:R-:W-:Y:S02]  /*08d0*/  SHF.R.U32.HI R27, RZ, 0x5, R35 ;  /* 0x00000005ff1b7819 */ /* 0x000fe40000011623 */
[----:B------:R-:W-:Y:S02]  /*08e0*/  LOP3.LUT R13, R42, 0x1000, R13, 0xf8, !PT ;  /* 0x000010002a0d7812 */ /* 0x000fe400078ef80d */
[----:B------:R-:W-:Y:S01]  /*08f0*/  SHF.L.U32 R42, R35, 0x12, RZ ;  /* 0x00000012232a7819 */ /* 0x000fe200000006ff */
[----:B------:R-:W0:Y:S01]  /*0900*/  S2R R39, SR_TID.X ;  /* 0x0000000000277919 */ /* 0x000e220000002100 */
[----:B------:R-:W-:-:S02]  /*0910*/  LOP3.LUT R44, R44, 0x1000, R27, 0xf8, !PT ;  /* 0x000010002c2c7812 */ /* 0x000fc400078ef81b */
[----:B------:R-:W-:Y:S02]  /*0920*/  LOP3.LUT R27, R13, 0x100000, R42, 0xf8, !PT ;  /* 0x001000000d1b7812 */ /* 0x000fe400078ef82a */
[----:B------:R-:W-:Y:S01]  /*0930*/  SHF.L.U32 R42, R35, 0x19, RZ ;  /* 0x00000019232a7819 */ /* 0x000fe200000006ff */
[----:B------:R-:W-:Y:S01]  /*0940*/  IDP.4A.S8.S8 R13, R21, R29, RZ ;  /* 0x0000001d150d7226 */ /* 0x000fe200000006ff */
[----:B------:R-:W-:Y:S02]  /*0950*/  SHF.L.U32 R37, R35, 0x2, RZ ;  /* 0x0000000223257819 */ /* 0x000fe400000006ff */
[----:B------:R-:W-:Y:S01]  /*0960*/  LOP3.LUT R27, R27, 0x10000000, R42, 0xf8, !PT ;  /* 0x100000001b1b7812 */ /* 0x000fe200078ef82a */
[----:B------:R-:W-:Y:S01]  /*0970*/  IDP.4A.S8.S8 R13, R22, R31, R13 ;  /* 0x0000001f160d7226 */ /* 0x000fe2000000060d */
[----:B------:R-:W-:Y:S02]  /*0980*/  LOP3.LUT R37, R44, 0x100000, R37, 0xf8, !PT ;  /* 0x001000002c257812 */ /* 0x000fe400078ef825 */
[----:B------:R-:W-:Y:S01]  /*0990*/  SHF.L.U32 R42, R35, 0x9, RZ ;  /* 0x00000009232a7819 */ /* 0x000fe200000006ff */
[----:B------:R-:W-:-:S03]  /*09a0*/  IDP.4A.S8.S8 R35, R24, R29, RZ ;  /* 0x0000001d18237226 */ /* 0x000fc600000006ff */
[----:B------:R-:W-:Y:S01]  /*09b0*/  LOP3.LUT R29, R37, 0x10000000, R42, 0xf8, !PT ;  /* 0x10000000251d7812 */ /* 0x000fe200078ef82a */
[----:B------:R-:W-:Y:S02]  /*09c0*/  IDP.4A.S8.S8 R37, R23, R34, R13 ;  /* 0x0000002217257226 */ /* 0x000fe4000000060d */
[----:B------:R-:W-:Y:S02]  /*09d0*/  IDP.4A.S8.S8 R31, R26, R31, R35 ;  /* 0x0000001f1a1f7226 */ /* 0x000fe40000000623 */
[--C-:B------:R-:W-:Y:S02]  /*09e0*/  HADD2.F32 R13, -RZ, R28.reuse.H0_H0 ;  /* 0x2000001cff0d7230 */ /* 0x100fe40000004100 */
[----:B------:R-:W-:Y:S02]  /*09f0*/  HADD2.F32 R35, -RZ, R28.H1_H1 ;  /* 0x3000001cff237230 */ /* 0x000fe40000004100 */
[----:B------:R-:W-:Y:S02]  /*0a00*/  IDP.4A.S8.S8 R37, R25, R32, R37 ;  /* 0x0000002019257226 */ /* 0x000fe40000000625 */
[----:B------:R-:W-:-:S02]  /*0a10*/  HADD2.F32 R28, -RZ, R30.H0_H0 ;  /* 0x2000001eff1c7230 */ /* 0x000fc40000004100 */
[----:B------:R-:W-:Y:S02]  /*0a20*/  HADD2.F32 R30, -RZ, R30.H1_H1 ;  /* 0x3000001eff1e7230 */ /* 0x000fe40000004100 */
[----:B------:R-:W-:Y:S01]  /*0a30*/  IDP.4A.S8.S8 R41, R27, R34, R31 ;  /* 0x000000221b297226 */ /* 0x000fe2000000061f */
[----:B------:R-:W-:Y:S01]  /*0a40*/  I2FP.F32.S32 R34, R37 ;  /* 0x0000002500227245 */ /* 0x000fe20000201400 */
[----:B------:R-:W-:Y:S01]  /*0a50*/  FMUL R31, R28, R13 ;  /* 0x0000000d1c1f7220 */ /* 0x000fe20000400000 */
[----:B------:R-:W-:Y:S01]  /*0a60*/  FMUL.D2 R42, R30, R35 ;  /* 0x000000231e2a7220 */ /* 0x000fe20000300000 */
[----:B------:R-:W-:Y:S02]  /*0a70*/  IDP.4A.S8.S8 R41, R29, R32, R41 ;  /* 0x000000201d297226 */ /* 0x000fe40000000629 */
[----:B------:R-:W-:Y:S02]  /*0a80*/  HADD2.F32 R32, -RZ, R33.H0_H0 ;  /* 0x20000021ff207230 */ /* 0x000fe40000004100 */
[----:B------:R-:W-:Y:S01]  /*0a90*/  FFMA R31, R31, R34, R42 ;  /* 0x000000221f1f7223 */ /* 0x000fe2000000002a */
[----:B------:R-:W-:-:S02]  /*0aa0*/  IDP.4A.S8.S8 R34, R21, R2, RZ ;  /* 0x0000000215227226 */ /* 0x000fc400000006ff */
[----:B------:R-:W-:Y:S02]  /*0ab0*/  IDP.4A.S8.S8 R2, R24, R2, RZ ;  /* 0x0000000218027226 */ /* 0x000fe400000006ff */
[-C--:B------:R-:W-:Y:S02]  /*0ac0*/  IDP.4A.S8.S8 R37, R22, R3.reuse, R34 ;  /* 0x0000000316257226 */ /* 0x080fe40000000622 */
[----:B------:R-:W-:Y:S01]  /*0ad0*/  FMUL R34, R13, R32 ;  /* 0x000000200d227220 */ /* 0x000fe20000400000 */
[----:B0-----:R-:W-:Y:S01]  /*0ae0*/  SHF.L.U32 R13, R39, 0x3, RZ ;  /* 0x00000003270d7819 */ /* 0x001fe200000006ff */
[----:B------:R-:W-:Y:S02]  /*0af0*/  HADD2.F32 R33, -RZ, R33.H1_H1 ;  /* 0x30000021ff217230 */ /* 0x000fe40000004100 */
[----:B------:R-:W-:Y:S01]  /*0b00*/  IDP.4A.S8.S8 R39, R26, R3, R2 ;  /* 0x000000031a277226 */ /* 0x000fe20000000602 */
[----:B------:R-:W-:Y:S02]  /*0b10*/  LOP3.LUT R2, R13, 0x8, RZ, 0xc0, !PT ;  /* 0x000000080d027812 */ /* 0x000fe400078ec0ff */
[----:B------:R-:W-:Y:S01]  /*0b20*/  MOV R13, RZ ;  /* 0x000000ff000d7202 */ /* 0x000fe20000000f00 */
[----:B------:R-:W-:Y:S01]  /*0b30*/  FMUL.D2 R35, R35, R33 ;  /* 0x0000002123237220 */ /* 0x000fe20000300000 */
[----:B------:R-:W-:Y:S01]  /*0b40*/  I2FP.F32.S32 R41, R41 ;  /* 0x0000002900297245 */ /* 0x000fe20000201400 */
[----:B------:R-:W-:Y:S01]  /*0b50*/  IDP.4A.S8.S8 R37, R23, R40, R37 ;  /* 0x0000002817257226 */ /* 0x000fe20000000625 */
[----:B------:R-:W-:Y:S01]  /*0b60*/  MOV R3, RZ ;  /* 0x000000ff00037202 */ /* 0x000fe20000000f00 */
[----:B------:R-:W-:-:S04]  /*0b70*/  IMAD.WIDE R12, R19, 0x48, R12 ;  /* 0x00000048130c7825 */ /* 0x000fc800078e020c */
[----:B------:R-:W-:Y:S01]  /*0b80*/  FFMA R34, R34, R41, R35 ;  /* 0x0000002922227223 */ /* 0x000fe20000000023 */
[----:B------:R-:W-:Y:S02]  /*0b90*/  IDP.4A.S8.S8 R37, R25, R20, R37 ;  /* 0x0000001419257226 */ /* 0x000fe40000000625 */
[--C-:B------:R-:W-:Y:S01]  /*0ba0*/  HADD2.F32 R35, -RZ, R36.reuse.H0_H0 ;  /* 0x20000024ff237230 */ /* 0x100fe20000004100 */
[----:B------:R-:W-:Y:S01]  /*0bb0*/  IADD3 R12, P0, PT, R12, R16, RZ ;  /* 0x000000100c0c7210 */ /* 0x000fe20007f1e0ff */
[----:B------:R-:W-:Y:S02]  /*0bc0*/  HADD2.F32 R36, -RZ, R36.H1_H1 ;  /* 0x30000024ff247230 */ /* 0x000fe40000004100 */
[----:B------:R-:W-:Y:S01]  /*0bd0*/  IMAD.WIDE R2, R19, 0x6c, R2 ;  /* 0x0000006c13027825 */ /* 0x000fe200078e0202 */
[----:B------:R-:W-:-:S03]  /*0be0*/  I2FP.F32.S32 R42, R37 ;  /* 0x00000025002a7245 */ /* 0x000fc60000201400 */
[----:B------:R-:W-:Y:S01]  /*0bf0*/  FMUL R37, R28, R35 ;  /* 0x000000231c257220 */ /* 0x000fe20000400000 */
[----:B------:R-:W-:Y:S01]  /*0c00*/  FMUL.D2 R44, R30, R36 ;  /* 0x000000241e2c7220 */ /* 0x000fe20000300000 */
[-C--:B------:R-:W-:Y:S01]  /*0c10*/  IADD3.X R13, PT, PT, R13, R17.reuse, RZ, P0, !PT ;  /* 0x000000110d0d7210 */ /* 0x080fe200007fe4ff */
[----:B------:R-:W-:Y:S01]  /*0c20*/  IDP.4A.S8.S8 R39, R27, R40, R39 ;  /* 0x000000281b277226 */ /* 0x000fe20000000627 */
[----:B------:R-:W-:Y:S01]  /*0c30*/  IADD3 R2, P0, PT, R2, R16, RZ ;  /* 0x0000001002027210 */ /* 0x000fe20007f1e0ff */
[----:B------:R-:W-:Y:S02]  /*0c40*/  FFMA R37, R37, R42, R44 ;  /* 0x0000002a25257223 */ /* 0x000fe4000000002c */
[----:B------:R-:W2:Y:S01]  /*0c50*/  LDG.E R42, desc[UR6][R12.64+0x4] ;  /* 0x000004060c2a7981 */ /* 0x000ea2000c1e1900 */
[----:B------:R-:W-:Y:S01]  /*0c60*/  IADD3.X R3, PT, PT, R3, R17, RZ, P0, !PT ;  /* 0x0000001103037210 */ /* 0x000fe200007fe4ff */
[----:B------:R-:W-:Y:S02]  /*0c70*/  IDP.4A.S8.S8 R40, R29, R20, R39 ;  /* 0x000000141d287226 */ /* 0x000fe40000000627 */
[----:B------:R-:W3:Y:S04]  /*0c80*/  LDG.E R39, desc[UR6][R12.64+0x14] ;  /* 0x000014060c277981 */ /* 0x000ee8000c1e1900 */
[----:B------:R-:W4:Y:S01]  /*0c90*/  LDG.E R20, desc[UR6][R2.64+0x4] ;  /* 0x0000040602147981 */ /* 0x000f22000c1e1900 */
[----:B------:R-:W-:Y:S01]  /*0ca0*/  I2FP.F32.S32 R40, R40 ;  /* 0x0000002800287245 */ /* 0x000fe20000201400 */
[----:B------:R-:W-:Y:S01]  /*0cb0*/  FMUL R35, R32, R35 ;  /* 0x0000002320237220 */ /* 0x000fe20000400000 */
[----:B------:R-:W-:Y:S01]  /*0cc0*/  FMUL.D2 R36, R33, R36 ;  /* 0x0000002421247220 */ /* 0x000fe20000300000 */
[----:B------:R-:W5:Y:S03]  /*0cd0*/  LDG.E R43, desc[UR6][R2.64+0x14] ;  /* 0x00001406022b7981 */ /* 0x000f66000c1e1900 */
[----:B------:R-:W-:Y:S01]  /*0ce0*/  FFMA R36, R35, R40, R36 ;  /* 0x0000002823247223 */ /* 0x000fe20000000024 */
[C-C-:B------:R-:W-:Y:S01]  /*0cf0*/  IMAD.WIDE R40, R19.reuse, 0x48, R16.reuse ;  /* 0x0000004813287825 */ /* 0x140fe200078e0210 */
[----:B------:R-:W5:Y:S04]  /*0d00*/  LDG.E R44, desc[UR6][R12.64+0x8] ;  /* 0x000008060c2c7981 */ /* 0x000f68000c1e1900 */
[----:B------:R0:W5:Y:S04]  /*0d10*/  LDG.E R35, desc[UR6][R12.64+0x18] ;  /* 0x000018060c237981 */ /* 0x000168000c1e1900 */
[----:B------:R1:W5:Y:S01]  /*0d20*/  LDG.E R40, desc[UR6][R40.64] ;  /* 0x0000000628287981 */ /* 0x000362000c1e1900 */
[----:B0-----:R-:W-:-:S06]  /*0d30*/  IMAD.WIDE R12, R19, 0x6c, R16 ;  /* 0x0000006c130c7825 */ /* 0x001fcc00078e0210 */
[----:B------:R-:W5:Y:S01]  /*0d40*/  LDG.E R12, desc[UR6][R12.64] ;  /* 0x000000060c0c7981 */ /* 0x000f62000c1e1900 */
[CC--:B--2---:R-:W-:Y:S02]  /*0d50*/  IDP.4A.S8.S8 R45, R21.reuse, R42.reuse, RZ ;  /* 0x0000002a152d7226 */ /* 0x0c4fe400000006ff */
[----:B-1----:R-:W-:Y:S02]  /*0d60*/  IDP.4A.S8.S8 R41, R24, R42, RZ ;  /* 0x0000002a18297226 */ /* 0x002fe400000006ff */
[-C--:B---3--:R-:W-:Y:S02]  /*0d70*/  IDP.4A.S8.S8 R42, R22, R39.reuse, R45 ;  /* 0x00000027162a7226 */ /* 0x088fe4000000062d */
[----:B------:R-:W-:Y:S01]  /*0d80*/  IDP.4A.S8.S8 R39, R26, R39, R41 ;  /* 0x000000271a277226 */ /* 0x000fe20000000629 */
[----:B------:R-:W2:Y:S01]  /*0d90*/  LDG.E R45, desc[UR6][R2.64+0x18] ;  /* 0x00001806022d7981 */ /* 0x000ea2000c1e1900 */
[----:B----4-:R-:W-:-:S03]  /*0da0*/  IDP.4A.S8.S8 R41, R21, R20, RZ ;  /* 0x0000001415297226 */ /* 0x010fc600000006ff */
[----:B------:R0:W3:Y:S01]  /*0db0*/  LDG.E R21, desc[UR6][R2.64+0x8] ;  /* 0x0000080602157981 */ /* 0x0000e2000c1e1900 */
[----:B------:R-:W-:Y:S02]  /*0dc0*/  IDP.4A.S8.S8 R24, R24, R20, RZ ;  /* 0x0000001418187226 */ /* 0x000fe400000006ff */
[-C--:B-----5:R-:W-:Y:S02]  /*0dd0*/  IDP.4A.S8.S8 R22, R22, R43.reuse, R41 ;  /* 0x0000002b16167226 */ /* 0x0a0fe40000000629 */
[----:B------:R-:W-:Y:S01]  /*0de0*/  IDP.4A.S8.S8 R24, R26, R43, R24 ;  /* 0x0000002b1a187226 */ /* 0x000fe20000000618 */
[----:B------:R-:W-:Y:S01]  /*0df0*/  IADD3 R15, PT, PT, R15, 0x40, RZ ;  /* 0x000000400f0f7810 */ /* 0x000fe20007ffe0ff */
[-C--:B------:R-:W-:Y:S02]  /*0e00*/  IDP.4A.S8.S8 R20, R23, R44.reuse, R42 ;  /* 0x0000002c17147226 */ /* 0x080fe4000000062a */
[----:B------:R-:W-:Y:S01]  /*0e10*/  IDP.4A.S8.S8 R44, R27, R44, R39 ;  /* 0x0000002c1b2c7226 */ /* 0x000fe20000000627 */
[----:B------:R-:W-:Y:S01]  /*0e20*/  ISETP.GE.AND P0, PT, R15, R0, PT ;  /* 0x000000000f00720c */ /* 0x000fe20003f06270 */
[----:B------:R-:W-:-:S02]  /*0e30*/  IDP.4A.S8.S8 R20, R25, R35, R20 ;  /* 0x0000002319147226 */ /* 0x000fc40000000614 */
[----:B------:R-:W-:Y:S02]  /*0e40*/  IDP.4A.S8.S8 R35, R29, R35, R44 ;  /* 0x000000231d237226 */ /* 0x000fe4000000062c */
[--C-:B0-----:R-:W-:Y:S02]  /*0e50*/  HADD2.F32 R3, -RZ, R40.reuse.H0_H0 ;  /* 0x20000028ff037230 */ /* 0x101fe40000004100 */
[----:B------:R-:W-:Y:S01]  /*0e60*/  HADD2.F32 R40, -RZ, R40.H1_H1 ;  /* 0x30000028ff287230 */ /* 0x000fe20000004100 */
[----:B------:R-:W-:Y:S02]  /*0e70*/  I2FP.F32.S32 R35, R35 ;  /* 0x0000002300237245 */ /* 0x000fe40000201400 */
[----:B------:R-:W-:Y:S01]  /*0e80*/  FMUL R2, R28, R3 ;  /* 0x000000031c027220 */ /* 0x000fe20000400000 */
[----:B------:R-:W-:-:S05]  /*0e90*/  HADD2.F32 R13, -RZ, R12.H0_H0 ;  /* 0x2000000cff0d7230 */ /* 0x000fca0000004100 */
[----:B------:R-:W-:Y:S01]  /*0ea0*/  FMUL R28, R28, R13 ;  /* 0x0000000d1c1c7220 */ /* 0x000fe20000400000 */
[----:B------:R-:W-:Y:S01]  /*0eb0*/  IADD3 R16, P1, PT, R16, 0x900, RZ ;  /* 0x0000090010107810 */ /* 0x000fe20007f3e0ff */
[----:B------:R-:W-:Y:S01]  /*0ec0*/  FADD R4, R31, R4 ;  /* 0x000000041f047221 */ /* 0x000fe20000000000 */
[----:B------:R-:W-:Y:S01]  /*0ed0*/  FADD R5, R34, R5 ;  /* 0x0000000522057221 */ /* 0x000fe20000000000 */
[----:B------:R-:W-:Y:S01]  /*0ee0*/  FADD R6, R37, R6 ;  /* 0x0000000625067221 */ /* 0x000fe20000000000 */
[----:B------:R-:W-:Y:S01]  /*0ef0*/  FADD R7, R36, R7 ;  /* 0x0000000724077221 */ /* 0x000fe20000000000 */
[----:B------:R-:W-:Y:S02]  /*0f00*/  IADD3 R18, PT, PT, R18, 0x40, RZ ;  /* 0x0000004012127810 */ /* 0x000fe40007ffe0ff */
[----:B------:R-:W-:Y:S01]  /*0f10*/  IADD3.X R17, PT, PT, RZ, R17, RZ, P1, !PT ;  /* 0x00000011ff117210 */ /* 0x000fe20000ffe4ff */
[-C--:B---3--:R-:W-:Y:S02]  /*0f20*/  IDP.4A.S8.S8 R22, R23, R21.reuse, R22 ;  /* 0x0000001517167226 */ /* 0x088fe40000000616 */
[----:B------:R-:W-:-:S02]  /*0f30*/  IDP.4A.S8.S8 R24, R27, R21, R24 ;  /* 0x000000151b187226 */ /* 0x000fc40000000618 */
[-C--:B--2---:R-:W-:Y:S02]  /*0f40*/  IDP.4A.S8.S8 R25, R25, R45.reuse, R22 ;  /* 0x0000002d19197226 */ /* 0x084fe40000000616 */
[----:B------:R-:W-:Y:S02]  /*0f50*/  IDP.4A.S8.S8 R24, R29, R45, R24 ;  /* 0x0000002d1d187226 */ /* 0x000fe40000000618 */
[----:B------:R-:W-:Y:S02]  /*0f60*/  HADD2.F32 R22, -RZ, R12.H1_H1 ;  /* 0x3000000cff167230 */ /* 0x000fe40000004100 */
[C---:B------:R-:W-:Y:S01]  /*0f70*/  FMUL R12, R32.reuse, R3 ;  /* 0x00000003200c7220 */ /* 0x040fe20000400000 */
[----:B------:R-:W-:Y:S01]  /*0f80*/  FMUL R32, R32, R13 ;  /* 0x0000000d20207220 */ /* 0x000fe20000400000 */
[C---:B------:R-:W-:Y:S01]  /*0f90*/  FMUL.D2 R21, R33.reuse, R40 ;  /* 0x0000002821157220 */ /* 0x040fe20000300000 */
[----:B------:R-:W-:Y:S01]  /*0fa0*/  I2FP.F32.S32 R3, R20 ;  /* 0x0000001400037245 */ /* 0x000fe20000201400 */
[C---:B------:R-:W-:Y:S01]  /*0fb0*/  FMUL.D2 R13, R30.reuse, R40 ;  /* 0x000000281e0d7220 */ /* 0x040fe20000300000 */
[----:B------:R-:W-:Y:S01]  /*0fc0*/  I2FP.F32.S32 R25, R25 ;  /* 0x0000001900197245 */ /* 0x000fe20000201400 */
[----:B------:R-:W-:Y:S01]  /*0fd0*/  FMUL.D2 R23, R30, R22 ;  /* 0x000000161e177220 */ /* 0x000fe20000300000 */
[----:B------:R-:W-:Y:S01]  /*0fe0*/  I2FP.F32.S32 R27, R24 ;  /* 0x00000018001b7245 */ /* 0x000fe20000201400 */
[----:B------:R-:W-:Y:S01]  /*0ff0*/  FMUL.D2 R33, R33, R22 ;  /* 0x0000001621217220 */ /* 0x000fe20000300000 */
        /* <DEDUP_REMOVED lines=8> */
[----:B------:R-:W-:Y:S06]  /*1080*/  @!P0 BRA `(.L_x_403) ;  /* 0xfffffff000648947 */ /* 0x000fec000383ffff */
[----:B------:R-:W-:Y:S05]  /*1090*/  BSYNC.RECONVERGENT B1 ;  /* 0x0000000000017941 */ /* 0x000fea0003800200 */
.L_x_402:
[----:B------:R0:W-:Y:S04]  /*10a0*/  STL.128 [R1], R4 ;  /* 0x0000000401007387 */ /* 0x0001e80000100c00 */
[----:B------:R0:W-:Y:S02]  /*10b0*/  STL.128 [R1+0x10], R8 ;  /* 0x0000100801007387 */ /* 0x0001e40000100c00 */
.L_x_401:
[----:B------:R-:W-:Y:S05]  /*10c0*/  BSYNC.RECONVERGENT B0 ;  /* 0x0000000000007941 */ /* 0x000fea0003800200 */
.L_x_400:
        /* <DEDUP_REMOVED lines=19> */
.L_x_405:
[----:B------:R-:W-:Y:S05]  /*1200*/  BSYNC.RECONVERGENT B0 ;  /* 0x0000000000007941 */ /* 0x000fea0003800200 */
.L_x_404:
        /* <DEDUP_REMOVED lines=12> */
[----:B------:R-:W1:Y:S04]  /*12d0*/  LDS R13, [R18+0x480] ;  /* 0x00048000120d7984 */ /* 0x000e680000000800 */
[----:B------:R-:W1:Y:S04]  /*12e0*/  LDS R21, [R18+0x200] ;  /* 0x0002000012157984 */ /* 0x000e680000000800 */
[----:B------:R-:W1:Y:S04]  /*12f0*/  LDS R34, [R18+0x280] ;  /* 0x0002800012227984 */ /* 0x000e680000000800 */
[----:B------:R-:W1:Y:S04]  /*1300*/  LDS R24, [R18+0x500] ;  /* 0x0005000012187984 */ /* 0x000e680000000800 */
[----:B------:R-:W1:Y:S04]  /*1310*/  LDS R17, [R18+0x580] ;  /* 0x0005800012117984 */ /* 0x000e680000000800 */
        /* <DEDUP_REMOVED lines=11> */
[----:B-1----:R-:W-:-:S03]  /*13d0*/  FADD R13, R20, R13 ;  /* 0x0000000d140d7221 */ /* 0x002fc60000000000 */
[----:B------:R-:W1:Y:S01]  /*13e0*/  LDS R2, [R18+0xa00] ;  /* 0x000a000012027984 */ /* 0x000e620000000800 */
[----:B------:R-:W-:-:S03]  /*13f0*/  FADD R21, R21, R8 ;  /* 0x0000000815157221 */ /* 0x000fc60000000000 */
[----:B------:R-:W1:Y:S01]  /*1400*/  LDS R0, [R18+0xa80] ;  /* 0x000a800012007984 */ /* 0x000e620000000800 */
[----:B------:R-:W-:Y:S01]  /*1410*/  FADD R34, R34, R9 ;  /* 0x0000000922227221 */ /* 0x000fe20000000000 */
[----:B------:R-:W-:Y:S02]  /*1420*/  FADD R15, R15, R24 ;  /* 0x000000180f0f7221 */ /* 0x000fe40000000000 */
[----:B------:R-:W1:Y:S01]  /*1430*/  @!P0 LDC R24, c[0x0][0x3a4] ;  /* 0x0000e900ff188b82 */ /* 0x000e620000000800 */
[----:B------:R-:W-:Y:S01]  /*1440*/  FADD R17, R28, R17 ;  /* 0x000000111c117221 */ /* 0x000fe20000000000 */
[----:B------:R-:W-:Y:S01]  /*1450*/  FADD R3, R3, R16 ;  /* 0x0000001003037221 */ /* 0x000fe20000000000 */
[----:B--2---:R-:W-:-:S05]  /*1460*/  FADD R13, R13, R22 ;  /* 0x000000160d0d7221 */ /* 0x004fca0000000000 */
[----:B------:R-:W2:Y:S01]  /*1470*/  @!P0 LDC R22, c[0x0][0x3a4] ;  /* 0x0000e900ff168b82 */ /* 0x000ea20000000800 */
[----:B---3--:R-:W-:Y:S01]  /*1480*/  FADD R21, R21, R32 ;  /* 0x0000002015157221 */ /* 0x008fe20000000000 */
[----:B----4-:R-:W-:Y:S01]  /*1490*/  FADD R23, R34, R23 ;  /* 0x0000001722177221 */ /* 0x010fe20000000000 */
[----:B-----5:R-:W-:Y:S01]  /*14a0*/  FADD R15, R15, R26 ;  /* 0x0000001a0f0f7221 */ /* 0x020fe20000000000 */
[----:B0-----:R-:W-:-:S04]  /*14b0*/  FADD R17, R17, R30 ;  /* 0x0000001e11117221 */ /* 0x001fc80000000000 */
[----:B------:R-:W0:Y:S01]  /*14c0*/  SHFL.BFLY PT, R4, R15, 0x10, 0x1f ;  /* 0x0e001f000f047f89 */ /* 0x000e2200000e0000 */
[----:B-1----:R-:W-:-:S03]  /*14d0*/  FADD R21, R21, R2 ;  /* 0x0000000215157221 */ /* 0x002fc60000000000 */
[----:B------:R-:W1:Y:S01]  /*14e0*/  SHFL.BFLY PT, R6, R17, 0x10, 0x1f ;  /* 0x0e001f0011067f89 */ /* 0x000e6200000e0000 */
[----:B------:R-:W-:-:S03]  /*14f0*/  FADD R23, R23, R0 ;  /* 0x0000000017177221 */ /* 0x000fc60000000000 */
[----:B------:R-:W3:Y:S04]  /*1500*/  SHFL.BFLY PT, R2, R13, 0x10, 0x1f ;  /* 0x0e001f000d027f89 */ /* 0x000ee800000e0000 */
[----:B------:R-:W4:Y:S04]  /*1510*/  SHFL.BFLY PT, R0, R3, 0x10, 0x1f ;  /* 0x0e001f0003007f89 */ /* 0x000f2800000e0000 */
[----:B------:R-:W5:Y:S04]  /*1520*/  SHFL.BFLY PT, R8, R21, 0x10, 0x1f ;  /* 0x0e001f0015087f89 */ /* 0x000f6800000e0000 */
[----:B------:R-:W2:Y:S01]  /*1530*/  SHFL.BFLY PT, R12, R23, 0x10, 0x1f ;  /* 0x0e001f00170c7f89 */ /* 0x000ea200000e0000 */
[----:B0-----:R-:W-:Y:S01]  /*1540*/  FADD R4, R15, R4 ;  /* 0x000000040f047221 */ /* 0x001fe20000000000 */
[----:B-1----:R-:W-:-:S04]  /*1550*/  FADD R6, R17, R6 ;  /* 0x0000000611067221 */ /* 0x002fc80000000000 */
[----:B------:R-:W0:Y:S01]  /*1560*/  SHFL.BFLY PT, R7, R4, 0x8, 0x1f ;  /* 0x0d001f0004077f89 */ /* 0x000e2200000e0000 */
[----:B---3--:R-:W-:-:S03]  /*1570*/  FADD R2, R13, R2 ;  /* 0x000000020d027221 */ /* 0x008fc60000000000 */
[----:B------:R-:W1:Y:S01]  /*1580*/  SHFL.BFLY PT, R9, R6, 0x8, 0x1f ;  /* 0x0d001f0006097f89 */ /* 0x000e6200000e0000 */
[----:B----4-:R-:W-:-:S03]  /*1590*/  FADD R0, R3, R0 ;  /* 0x0000000003007221 */ /* 0x010fc60000000000 */
[----:B------:R-:W3:Y:S01]  /*15a0*/  SHFL.BFLY PT, R5, R2, 0x8, 0x1f ;  /* 0x0d001f0002057f89 */ /* 0x000ee200000e0000 */
[----:B-----5:R-:W-:-:S03]  /*15b0*/  FADD R8, R21, R8 ;  /* 0x0000000815087221 */ /* 0x020fc60000000000 */
[----:B------:R-:W4:Y:S01]  /*15c0*/  SHFL.BFLY PT, R3, R0, 0x8, 0x1f ;  /* 0x0d001f0000037f89 */ /* 0x000f2200000e0000 */
[----:B--2---:R-:W-:-:S03]  /*15d0*/  FADD R12, R23, R12 ;  /* 0x0000000c170c7221 */ /* 0x004fc60000000000 */
[----:B------:R-:W2:Y:S04]  /*15e0*/  SHFL.BFLY PT, R13, R8, 0x8, 0x1f ;  /* 0x0d001f00080d7f89 */ /* 0x000ea800000e0000 */
[----:B------:R-:W5:Y:S01]  /*15f0*/  SHFL.BFLY PT, R15, R12, 0x8, 0x1f ;  /* 0x0d001f000c0f7f89 */ /* 0x000f6200000e0000 */
[----:B0-----:R-:W-:Y:S01]  /*1600*/  FADD R7, R4, R7 ;  /* 0x0000000704077221 */ /* 0x001fe20000000000 */
[----:B-1----:R-:W-:-:S04]  /*1610*/  FADD R9, R6, R9 ;  /* 0x0000000906097221 */ /* 0x002fc80000000000 */
[----:B------:R-:W0:Y:S01]  /*1620*/  SHFL.BFLY PT, R4, R7, 0x4, 0x1f ;  /* 0x0c801f0007047f89 */ /* 0x000e2200000e0000 */
[----:B---3--:R-:W-:Y:S01]  /*1630*/  FADD R5, R2, R5 ;  /* 0x0000000502057221 */ /* 0x008fe20000000000 */
[----:B----4-:R-:W-:-:S04]  /*1640*/  FADD R3, R0, R3 ;  /* 0x0000000300037221 */ /* 0x010fc80000000000 */
[----:B------:R-:W1:Y:S01]  /*1650*/  SHFL.BFLY PT, R2, R5, 0x4, 0x1f ;  /* 0x0c801f0005027f89 */ /* 0x000e6200000e0000 */
[----:B--2---:R-:W-:-:S03]  /*1660*/  FADD R13, R8, R13 ;  /* 0x0000000d080d7221 */ /* 0x004fc60000000000 */
[----:B------:R-:W2:Y:S01]  /*1670*/  SHFL.BFLY PT, R0, R3, 0x4, 0x1f ;  /* 0x0c801f0003007f89 */ /* 0x000ea200000e0000 */
[----:B-----5:R-:W-:-:S03]  /*1680*/  FADD R15, R12, R15 ;  /* 0x0000000f0c0f7221 */ /* 0x020fc60000000000 */
[----:B------:R-:W3:Y:S04]  /*1690*/  SHFL.BFLY PT, R8, R9, 0x4, 0x1f ;  /* 0x0c801f0009087f89 */ /* 0x000ee800000e0000 */
[----:B------:R-:W4:Y:S04]  /*16a0*/  SHFL.BFLY PT, R16, R13, 0x4, 0x1f ;  /* 0x0c801f000d107f89 */ /* 0x000f2800000e0000 */
[----:B------:R-:W5:Y:S01]  /*16b0*/  SHFL.BFLY PT, R20, R15, 0x4, 0x1f ;  /* 0x0c801f000f147f89 */ /* 0x000f6200000e0000 */
[----:B0-----:R-:W-:-:S05]  /*16c0*/  FADD R6, R7, R4 ;  /* 0x0000000407067221 */ /* 0x001fca0000000000 */
[----:B------:R-:W0:Y:S01]  /*16d0*/  SHFL.BFLY PT, R7, R6, 0x2, 0x1f ;  /* 0x0c401f0006077f89 */ /* 0x000e2200000e0000 */
[----:B-1----:R-:W-:Y:S01]  /*16e0*/  FADD R2, R5, R2 ;  /* 0x0000000205027221 */ /* 0x002fe20000000000 */
[----:B--2---:R-:W-:-:S04]  /*16f0*/  FADD R0, R3, R0 ;  /* 0x0000000003007221 */ /* 0x004fc80000000000 */
        /* <DEDUP_REMOVED lines=18> */
[----:B------:R-:W4:Y:S01]  /*1820*/  SHFL.BFLY PT, R2, R15, 0x1, 0x1f ;  /* 0x0c201f000f027f89 */ /* 0x000f2200000e0000 */
[----:B------:R-:W-:-:S03]  /*1830*/  LEA R20, R19, R38, 0x2 ;  /* 0x0000002613147211 */ /* 0x000fc600078e10ff */
[----:B------:R-:W5:Y:S01]  /*1840*/  SHFL.BFLY PT, R12, R17, 0x1, 0x1f ;  /* 0x0c201f00110c7f89 */ /* 0x000f6200000e0000 */
[----:B0-----:R-:W-:-:S03]  /*1850*/  FADD R6, R9, R6 ;  /* 0x0000000609067221 */ /* 0x001fc60000000000 */
[----:B------:R-:W0:Y:S01]  /*1860*/  LDS R16, [R18+0x380] ;  /* 0x0003800012107984 */ /* 0x000e220000000800 */
[----:B-1----:R-:W-:Y:S01]  /*1870*/  FADD R5, R8, R5 ;  /* 0x0000000508057221 */ /* 0x002fe20000000000 */
[----:B--2---:R-:W-:Y:S01]  /*1880*/  FADD R4, R3, R4 ;  /* 0x0000000403047221 */ /* 0x004fe20000000000 */
[----:B---3--:R-:W-:-:S04]  /*1890*/  FADD R7, R13, R0 ;  /* 0x000000000d077221 */ /* 0x008fc80000000000 */
[----:B------:R-:W-:Y:S01]  /*18a0*/  STL.64 [R1], R4 ;  /* 0x0000000401007387 */ /* 0x000fe20000100a00 */
[----:B----4-:R-:W-:-:S03]  /*18b0*/  FADD R8, R15, R2 ;  /* 0x000000020f087221 */ /* 0x010fc60000000000 */
[----:B------:R-:W2:Y:S01]  /*18c0*/  @!P0 LDL R0, [R20] ;  /* 0x0000000014008983 */ /* 0x000ea20000100800 */
[----:B-----5:R-:W-:-:S03]  /*18d0*/  FADD R9, R17, R12 ;  /* 0x0000000c11097221 */ /* 0x020fc60000000000 */
[----:B------:R-:W-:Y:S04]  /*18e0*/  STL.64 [R1+0x8], R6 ;  /* 0x0000080601007387 */ /* 0x000fe80000100a00 */
[----:B------:R-:W3:Y:S04]  /*18f0*/  @!P0 LDL R2, [R20+0x8] ;  /* 0x0000080014028983 */ /* 0x000ee80000100800 */
[----:B------:R-:W-:Y:S04]  /*1900*/  STL.64 [R1+0x10], R8 ;  /* 0x0000100801007387 */ /* 0x000fe80000100a00 */
[----:B------:R-:W4:Y:S04]  /*1910*/  @!P0 LDL R3, [R20+0x10] ;  /* 0x0000100014038983 */ /* 0x000f280000100800 */
[----:B------:R-:W1:Y:S04]  /*1920*/  LDS R13, [R18+0x300] ;  /* 0x00030000120d7984 */ /* 0x000e680000000800 */
[----:B------:R-:W5:Y:S04]  /*1930*/  LDS R12, [R18+0x700] ;  /* 0x00070000120c7984 */ /* 0x000f680000000800 */
[----:B------:R-:W5:Y:S04]  /*1940*/  LDS R17, [R18+0x780] ;  /* 0x0007800012117984 */ /* 0x000f680000000800 */
[----:B------:R-:W5:Y:S04]  /*1950*/  LDS R15, [R18+0xb00] ;  /* 0x000b0000120f7984 */ /* 0x000f680000000800 */
[----:B------:R-:W5:Y:S01]  /*1960*/  LDS R4, [R18+0xb80] ;  /* 0x000b800012047984 */ /* 0x000f620000000800 */
[----:B0-----:R-:W-:Y:S01]  /*1970*/  FADD R16, R16, R11 ;  /* 0x0000000b10107221 */ /* 0x001fe20000000000 */
[----:B-1----:R-:W-:-:S04]  /*1980*/  FADD R13, R13, R10 ;  /* 0x0000000a0d0d7221 */ /* 0x002fc80000000000 */
[----:B-----5:R-:W-:Y:S01]  /*1990*/  FADD R12, R13, R12 ;  /* 0x0000000c0d0c7221 */ /* 0x020fe20000000000 */
        /* <DEDUP_REMOVED lines=17> */
[----:B------:R-:W5:Y:S05]  /*1ab0*/  SHFL.BFLY PT, R7, R16, 0x2, 0x1f ;  /* 0x0c401f0010077f89 */ /* 0x000f6a00000e0000 */
[----:B------:R-:W1:Y:S01]  /*1ac0*/  @!P0 LDC.64 R10, c[0x0][0x390] ;  /* 0x0000e400ff0a8b82 */ /* 0x000e620000000a00 */
[----:B0-----:R-:W-:Y:S01]  /*1ad0*/  FADD R12, R13, R6 ;  /* 0x000000060d0c7221 */ /* 0x001fe20000000000 */
[----:B-----5:R-:W-:-:S06]  /*1ae0*/  FADD R17, R16, R7 ;  /* 0x0000000710117221 */ /* 0x020fcc0000000000 */
[----:B------:R-:W0:Y:S01]  /*1af0*/  @!P0 LDC.64 R6, c[0x0][0x390] ;  /* 0x0000e400ff068b82 */ /* 0x000e220000000a00 */
[----:B------:R-:W5:Y:S04]  /*1b00*/  SHFL.BFLY PT, R15, R12, 0x1, 0x1f ;  /* 0x0c201f000c0f7f89 */ /* 0x000f6800000e0000 */
[----:B------:R-:W5:Y:S01]  /*1b10*/  SHFL.BFLY PT, R18, R17, 0x1, 0x1f ;  /* 0x0c201f0011127f89 */ /* 0x000f6200000e0000 */
[----:B------:R-:W-:-:S04]  /*1b20*/  LEA R19, R14, R19, 0x1 ;  /* 0x000000130e137211 */ /* 0x000fc800078e08ff */
[----:B------:R-:W-:Y:S02]  /*1b30*/  @!P0 IADD3 R5, PT, PT, R19, R22, RZ ;  /* 0x0000001613058210 */ /* 0x000fe40007ffe0ff */
[----:B------:R-:W-:-:S03]  /*1b40*/  @!P0 LEA R13, R24, R19, 0x1 ;  /* 0x00000013180d8211 */ /* 0x000fc600078e08ff */
[----:B-1----:R-:W-:-:S04]  /*1b50*/  @!P0 IMAD.WIDE.U32 R8, R5, 0x4, R8 ;  /* 0x0000000405088825 */ /* 0x002fc800078e0008 */
[----:B------:R-:W-:-:S04]  /*1b60*/  @!P0 IMAD.WIDE.U32 R10, R13, 0x4, R10 ;  /* 0x000000040d0a8825 */ /* 0x000fc800078e000a */
[----:B0-----:R-:W-:-:S04]  /*1b70*/  @!P0 IMAD.WIDE.U32 R6, R19, 0x4, R6 ;  /* 0x0000000413068825 */ /* 0x001fc800078e0006 */
[----:B-----5:R-:W-:Y:S01]  /*1b80*/  FADD R4, R12, R15 ;  /* 0x0000000f0c047221 */ /* 0x020fe20000000000 */
[----:B------:R-:W-:-:S05]  /*1b90*/  FADD R5, R17, R18 ;  /* 0x0000001211057221 */ /* 0x000fca0000000000 */
        /* <DEDUP_REMOVED lines=12> */
.L_x_406:
        /* <DEDUP_REMOVED lines=10> */
.L_x_785:


//--------------------- .text.mul_mat_vec_q5_0_q8_1_cuda4 --------------------------
	.section	.text.mul_mat_vec_q5_0_q8_1_cuda4,"ax",@progbits
	.align	128
        .global         mul_mat_vec_q5_0_q8_1_cuda4
        .type           mul_mat_vec_q5_0_q8_1_cuda4,@function
        .size           mul_mat_vec_q5_0_q8_1_cuda4,(.L_x_786 - mul_mat_vec_q5_0_q8_1_cuda4)
        .other          mul_mat_vec_q5_0_q8_1_cuda4,@"STO_CUDA_ENTRY STV_DEFAULT"
mul_mat_vec_q5_0_q8_1_cuda4:
.text.mul_mat_vec_q5_0_q8_1_cuda4:
        /* <DEDUP_REMOVED lines=9> */
[----:B------:R-:W3:Y:S01]  /*0090*/  S2R R3, SR_CTAID.X ;  /* 0x0000000000037919 */ /* 0x000ee20000002500 */
[----:B------:R4:W-:Y:S04]  /*00a0*/  STL.128 [R1], RZ ;  /* 0x000000ff01007387 */ /* 0x0009e80000100c00 */
[----:B------:R4:W-:Y:S01]  /*00b0*/  STL.128 [R1+0x10], RZ ;  /* 0x000010ff01007387 */ /* 0x0009e20000100c00 */
[----:B--2---:R-:W-:-:S04]  /*00c0*/  SHF.R.S32.HI R0, RZ, 0x1f, R7 ;  /* 0x0000001fff007819 */ /* 0x004fc80000011407 */
[----:B------:R-:W-:Y:S02]  /*00d0*/  LEA.HI R0, R0, R7, RZ, 0x5 ;  /* 0x0000000700007211 */ /* 0x000fe400078f28ff */
[----:B------:R-:W-:Y:S02]  /*00e0*/  CS2R R6, SRZ ;  /* 0x0000000000067805 */ /* 0x000fe4000001ff00 */
[----:B------:R-:W-:Y:S02]  /*00f0*/  SHF.R.S32.HI R0, RZ, 0x5, R0 ;  /* 0x00000005ff007819 */ /* 0x000fe40000011400 */
[----:B-1----:R-:W-:Y:S02]  /*0100*/  LEA R2, R2, R5, 0x5 ;  /* 0x0000000502027211 */ /* 0x002fe400078e28ff */
[----:B------:R-:W-:Y:S02]  /*0110*/  CS2R R4, SRZ ;  /* 0x0000000000047805 */ /* 0x000fe4000001ff00 */
[----:B------:R-:W-:-:S04]  /*0120*/  LOP3.LUT R2, R2, 0xffff, RZ, 0xc0, !PT ;  /* 0x0000ffff02027812 */ /* 0x000fc800078ec0ff */
[----:B------:R-:W-:-:S04]  /*0130*/  SHF.R.U32.HI R2, RZ, 0x1, R2 ;  /* 0x00000001ff027819 */ /* 0x000fc80000011602 */
[----:B------:R-:W-:Y:S02]  /*0140*/  LOP3.LUT R29, R2, 0xffff, RZ, 0xc0, !PT ;  /* 0x0000ffff021d7812 */ /* 0x000fe400078ec0ff */
[----:B------:R-:W-:Y:S02]  /*0150*/  MOV R2, R1 ;  /* 0x0000000100027202 */ /* 0x000fe40000000f00 */
        /* <DEDUP_REMOVED lines=10> */
[----:B-1----:R-:W-:Y:S01]  /*0200*/  IMAD.WIDE.U32 R16, R29, 0x24, R16 ;  /* 0x000000241d107825 */ /* 0x002fe200078e0010 */
[----:B------:R-:W-:Y:S02]  /*0210*/  SHF.R.S32.HI R15, RZ, 0x5, R15 ;  /* 0x00000005ff0f7819 */ /* 0x000fe4000001140f */
[----:B------:R-:W-:-:S07]  /*0220*/  MOV R18, R16 ;  /* 0x0000001000127202 */ /* 0x000fce0000000f00 */
.L_x_410:
[----:B------:R-:W0:Y:S01]  /*0230*/  S2R R13, SR_TID.X ;  /* 0x00000000000d7919 */ /* 0x000e220000002100 */
[----:B------:R-:W1:Y:S02]  /*0240*/  LDC.64 R26, c[0x0][0x380] ;  /* 0x0000e000ff1a7b82 */ /* 0x000e640000000a00 */
[----:B-1----:R-:W-:-:S05]  /*0250*/  IMAD.WIDE R26, R12, 0x16, R26 ;  /* 0x000000160c1a7825 */ /* 0x002fca00078e021a */
[----:B------:R-:W2:Y:S01]  /*0260*/  LDG.E.U16 R14, desc[UR6][R26.64+0x2] ;  /* 0x000002061a0e7981 */ /* 0x000ea2000c1e1500 */
[----:B0-----:R-:W-:-:S03]  /*0270*/  SHF.L.U32 R13, R13, 0x3, RZ ;  /* 0x000000030d0d7819 */ /* 0x001fc600000006ff */
[----:B------:R-:W2:Y:S01]  /*0280*/  LDG.E.U16 R19, desc[UR6][R26.64+0x4] ;  /* 0x000004061a137981 */ /* 0x000ea2000c1e1500 */
[----:B------:R-:W-:-:S04]  /*0290*/  LOP3.LUT R22, R13, 0x8, RZ, 0xc0, !PT ;  /* 0x000000080d167812 */ /* 0x000fc800078ec0ff */
[----:B------:R-:W-:-:S04]  /*02a0*/  IADD3 R36, P0, PT, R22, R26, RZ ;  /* 0x0000001a16247210 */ /* 0x000fc80007f1e0ff */
[----:B------:R-:W-:-:S05]  /*02b0*/  IADD3.X R37, PT, PT, RZ, R27, RZ, P0, !PT ;  /* 0x0000001bff257210 */ /* 0x000fca00007fe4ff */
[----:B------:R-:W3:Y:S04]  /*02c0*/  LDG.E.U16 R16, desc[UR6][R36.64+0x6] ;  /* 0x0000060624107981 */ /* 0x000ee8000c1e1500 */
[----:B------:R-:W3:Y:S04]  /*02d0*/  LDG.E.U16 R31, desc[UR6][R36.64+0x8] ;  /* 0x00000806241f7981 */ /* 0x000ee8000c1e1500 */
[----:B------:R-:W4:Y:S04]  /*02e0*/  LDG.E.U16 R34, desc[UR6][R36.64+0xa] ;  /* 0x00000a0624227981 */ /* 0x000f28000c1e1500 */
[----:B------:R0:W4:Y:S01]  /*02f0*/  LDG.E.U16 R35, desc[UR6][R36.64+0xc] ;  /* 0x00000c0624237981 */ /* 0x000122000c1e1500 */
[----:B------:R-:W-:-:S05]  /*0300*/  IMAD R13, R0, 0x16, RZ ;  /* 0x00000016000d7824 */ /* 0x000fca00078e02ff */
[----:B------:R-:W-:-:S04]  /*0310*/  IADD3 R20, P0, PT, R26, R13, RZ ;  /* 0x0000000d1a147210 */ /* 0x000fc80007f1e0ff */
[----:B------:R-:W-:-:S05]  /*0320*/  LEA.HI.X.SX32 R21, R13, R27, 0x1, P0 ;  /* 0x0000001b0d157211 */ /* 0x000fca00000f0eff */
[----:B------:R-:W5:Y:S04]  /*0330*/  LDG.E.U16 R33, desc[UR6][R20.64+0x2] ;  /* 0x0000020614217981 */ /* 0x000f68000c1e1500 */
[----:B------:R-:W5:Y:S01]  /*0340*/  LDG.E.U16 R28, desc[UR6][R20.64+0x4] ;  /* 0x00000406141c7981 */ /* 0x000f62000c1e1500 */
[----:B------:R-:W-:-:S04]  /*0350*/  IADD3 R24, P0, PT, R22, R20, RZ ;  /* 0x0000001416187210 */ /* 0x000fc80007f1e0ff */
[----:B------:R-:W-:-:S05]  /*0360*/  IADD3.X R25, PT, PT, RZ, R21, RZ, P0, !PT ;  /* 0x00000015ff197210 */ /* 0x000fca00007fe4ff */
[----:B------:R-:W5:Y:S04]  /*0370*/  LDG.E.U16 R13, desc[UR6][R24.64+0x6] ;  /* 0x00000606180d7981 */ /* 0x000f68000c1e1500 */
[----:B------:R-:W5:Y:S04]  /*0380*/  LDG.E.U16 R30, desc[UR6][R24.64+0x8] ;  /* 0x00000806181e7981 */ /* 0x000f68000c1e1500 */
[----:B------:R-:W5:Y:S04]  /*0390*/  LDG.E.U16 R23, desc[UR6][R24.64+0xa] ;  /* 0x00000a0618177981 */ /* 0x000f68000c1e1500 */
[----:B------:R-:W5:Y:S01]  /*03a0*/  LDG.E.U16 R36, desc[UR6][R24.64+0xc] ;  /* 0x00000c0618247981 */ /* 0x000f62000c1e1500 */
[----:B--2---:R-:W-:-:S03]  /*03b0*/  LEA R14, R19, R14, 0x10 ;  /* 0x0000000e130e7211 */ /* 0x004fc600078e80ff */
[----:B------:R1:W2:Y:S01]  /*03c0*/  LDG.E.U16 R19, desc[UR6][R26.64] ;  /* 0x000000061a137981 */ /* 0x0002a2000c1e1500 */
[----:B------:R-:W-:Y:S02]  /*03d0*/  SHF.R.S32.HI R32, RZ, R22, R14 ;  /* 0x00000016ff207219 */ /* 0x000fe4000001140e */
[----:B---3--:R-:W-:-:S03]  /*03e0*/  LEA R16, R31, R16, 0x10 ;  /* 0x000000101f107211 */ /* 0x008fc600078e80ff */
[----:B------:R-:W-:-:S05]  /*03f0*/  IMAD.SHL.U32 R31, R32, 0x10, RZ ;  /* 0x00000010201f7824 */ /* 0x000fca00078e00ff */
[----:B0-----:R-:W-:Y:S02]  /*0400*/  LOP3.LUT R37, R31, 0x10, RZ, 0xc0, !PT ;  /* 0x000000101f257812 */ /* 0x001fe400078ec0ff */
[----:B----4-:R-:W-:Y:S02]  /*0410*/  LEA R35, R35, R34, 0x10 ;  /* 0x0000002223237211 */ /* 0x010fe400078e80ff */
[----:B------:R-:W-:Y:S02]  /*0420*/  SHF.R.U32.HI R34, RZ, 0xc, R32 ;  /* 0x0000000cff227819 */ /* 0x000fe40000011620 */
[----:B------:R-:W-:Y:S02]  /*0430*/  LOP3.LUT R31, R22, 0x4, RZ, 0xfc, !PT ;  /* 0x00000004161f7812 */ /* 0x000fe400078efcff */
[----:B-1----:R-:W-:Y:S02]  /*0440*/  LOP3.LUT R27, R34, 0x10, RZ, 0xc0, !PT ;  /* 0x00000010221b7812 */ /* 0x002fe400078ec0ff */
[----:B------:R-:W-:-:S02]  /*0450*/  LOP3.LUT R34, R37, 0xf0f0f0f, R16, 0xf8, !PT ;  /* 0x0f0f0f0f25227812 */ /* 0x000fc400078ef810 */
[----:B------:R-:W-:Y:S02]  /*0460*/  SHF.R.U32.HI R16, RZ, 0x4, R16 ;  /* 0x00000004ff107819 */ /* 0x000fe40000011610 */
[----:B------:R-:W-:Y:S02]  /*0470*/  SHF.R.S32.HI R26, RZ, R31, R14 ;  /* 0x0000001fff1a7219 */ /* 0x000fe4000001140e */
[----:B------:R-:W-:Y:S02]  /*0480*/  LOP3.LUT R14, R27, 0xf0f0f0f, R16, 0xf8, !PT ;  /* 0x0f0f0f0f1b0e7812 */ /* 0x000fe400078ef810 */
[----:B------:R-:W-:Y:S02]  /*0490*/  SHF.L.U32 R16, R26, 0x4, RZ ;  /* 0x000000041a107819 */ /* 0x000fe400000006ff */
[----:B------:R-:W-:Y:S02]  /*04a0*/  SHF.R.U32.HI R25, RZ, 0xc, R26 ;  /* 0x0000000cff197819 */ /* 0x000fe4000001161a */
[----:B------:R-:W-:-:S02]  /*04b0*/  LOP3.LUT R16, R16, 0x10, RZ, 0xc0, !PT ;  /* 0x0000001010107812 */ /* 0x000fc400078ec0ff */
[----:B------:R-:W-:Y:S02]  /*04c0*/  LOP3.LUT R25, R25, 0x10, RZ, 0xc0, !PT ;  /* 0x0000001019197812 */ /* 0x000fe400078ec0ff */
[--C-:B------:R-:W-:Y:S02]  /*04d0*/  LOP3.LUT R24, R16, 0xf0f0f0f, R35.reuse, 0xf8, !PT ;  /* 0x0f0f0f0f10187812 */ /* 0x100fe400078ef823 */
[----:B------:R-:W-:Y:S01]  /*04e0*/  SHF.R.U32.HI R35, RZ, 0x4, R35 ;  /* 0x00000004ff237819 */ /* 0x000fe20000011623 */
[----:B------:R0:W3:Y:S01]  /*04f0*/  LDG.E.U16 R16, desc[UR6][R20.64] ;  /* 0x0000000614107981 */ /* 0x0000e2000c1e1500 */
[----:B------:R-:W-:Y:S02]  /*0500*/  SHF.L.U32 R27, R32, 0xb, RZ ;  /* 0x0000000b201b7819 */ /* 0x000fe400000006ff */
[----:B------:R-:W-:Y:S02]  /*0510*/  LOP3.LUT R25, R25, 0xf0f0f0f, R35, 0xf8, !PT ;  /* 0x0f0f0f0f19197812 */ /* 0x000fe400078ef823 */
[----:B------:R-:W-:-:S02]  /*0520*/  SHF.R.U32.HI R35, RZ, 0x5, R32 ;  /* 0x00000005ff237819 */ /* 0x000fc40000011620 */
[----:B------:R-:W-:Y:S02]  /*0530*/  LOP3.LUT R27, R34, 0x1000, R27, 0xf8, !PT ;  /* 0x00001000221b7812 */ /* 0x000fe400078ef81b */
[----:B------:R-:W-:Y:S02]  /*0540*/  LOP3.LUT R14, R14, 0x1000, R35, 0xf8, !PT ;  /* 0x000010000e0e7812 */ /* 0x000fe400078ef823 */
[C---:B------:R-:W-:Y:S02]  /*0550*/  SHF.L.U32 R35, R32.reuse, 0x2, RZ ;  /* 0x0000000220237819 */ /* 0x040fe400000006ff */
[----:B------:R-:W-:Y:S02]  /*0560*/  SHF.L.U32 R34, R32, 0x12, RZ ;  /* 0x0000001220227819 */ /* 0x000fe400000006ff */
[----:B------:R-:W-:Y:S02]  /*0570*/  LOP3.LUT R35, R14, 0x100000, R35, 0xf8, !PT ;  /* 0x001000000e237812 */ /* 0x000fe400078ef823 */
[----:B------:R-:W-:-:S02]  /*0580*/  LOP3.LUT R27, R27, 0x100000, R34, 0xf8, !PT ;  /* 0x001000001b1b7812 */ /* 0x000fc400078ef822 */
[----:B------:R-:W-:Y:S02]  /*0590*/  SHF.L.U32 R14, R32, 0x19, RZ ;  /* 0x00000019200e7819 */ /* 0x000fe400000006ff */
[----:B0-----:R-:W-:Y:S02]  /*05a0*/  SHF.L.U32 R21, R26, 0xb, RZ ;  /* 0x0000000b1a157819 */ /* 0x001fe400000006ff */
[----:B------:R-:W-:Y:S02]  /*05b0*/  SHF.L.U32 R20, R32, 0x9, RZ ;  /* 0x0000000920147819 */ /* 0x000fe400000006ff */
[----:B------:R-:W-:Y:S02]  /*05c0*/  LOP3.LUT R32, R27, 0x10000000, R14, 0xf8, !PT ;  /* 0x100000001b207812 */ /* 0x000fe400078ef80e */
[----:B------:R-:W-:Y:S02]  /*05d0*/  LOP3.LUT R21, R24, 0x1000, R21, 0xf8, !PT ;  /* 0x0000100018157812 */ /* 0x000fe400078ef815 */
[----:B------:R-:W-:-:S02]  /*05e0*/  SHF.L.U32 R34, R26, 0x12, RZ ;  /* 0x000000121a227819 */ /* 0x000fc400000006ff */
[----:B------:R-:W-:Y:S02]  /*05f0*/  LOP3.LUT R14, R35, 0x10000000, R20, 0xf8, !PT ;  /* 0x10000000230e7812 */ /* 0x000fe400078ef814 */
[----:B------:R-:W-:Y:S02]  /*0600*/  SHF.R.U32.HI R20, RZ, 0x5, R26 ;  /* 0x00000005ff147819 */ /* 0x000fe4000001161a */
[----:B------:R-:W-:Y:S01]  /*0610*/  LOP3.LUT R34, R21, 0x100000, R34, 0xf8, !PT ;  /* 0x0010000015227812 */ /* 0x000fe200078ef822 */
[----:B------:R-:W-:Y:S01]  /*0620*/  IMAD.SHL.U32 R21, R26, 0x2000000, RZ ;  /* 0x020000001a157824 */ /* 0x000fe200078e00ff */
[----:B------:R-:W-:Y:S02]  /*0630*/  LOP3.LUT R25, R25, 0x1000, R20, 0xf8, !PT ;  /* 0x0000100019197812 */ /* 0x000fe400078ef814 */
[----:B------:R-:W-:Y:S02]  /*0640*/  IADD3 R20, P0, PT, R22, R18, RZ ;  /* 0x0000001216147210 */ /* 0x000fe40007f1e0ff */
[----:B------:R-:W-:-:S02]  /*0650*/  LOP3.LUT R34, R34, 0x10000000, R21, 0xf8, !PT ;  /* 0x1000000022227812 */ /* 0x000fc400078ef815 */
[----:B------:R-:W-:Y:S02]  /*0660*/  IADD3.X R21, PT, PT, RZ, R17, RZ, P0, !PT ;  /* 0x00000011ff157210 */ /* 0x000fe400007fe4ff */
[----:B------:R-:W-:Y:S02]  /*0670*/  SHF.L.U32 R24, R26, 0x2, RZ ;  /* 0x000000021a187819 */ /* 0x000fe400000006ff */
[----:B-----5:R-:W-:Y:S02]  /*0680*/  LEA R33, R28, R33, 0x10 ;  /* 0x000000211c217211 */ /* 0x020fe400078e80ff */
[----:B------:R-:W-:Y:S02]  /*0690*/  LOP3.LUT R28, R25, 0x100000, R24, 0xf8, !PT ;  /* 0x00100000191c7812 */ /* 0x000fe400078ef818 */
[----:B------:R-:W4:Y:S04]  /*06a0*/  LDG.E R25, desc[UR6][R20.64+0x4] ;  /* 0x0000040614197981 */ /* 0x000f28000c1e1900 */
[----:B------:R-:W5:Y:S01]  /*06b0*/  LDG.E R24, desc[UR6][R20.64+0x14] ;  /* 0x0000140614187981 */ /* 0x000f62000c1e1900 */
[----:B------:R-:W-:-:S02]  /*06c0*/  SHF.L.U32 R27, R26, 0x9, RZ ;  /* 0x000000091a1b7819 */ /* 0x000fc400000006ff */
[----:B------:R-:W-:Y:S02]  /*06d0*/  SHF.R.S32.HI R26, RZ, R22, R33 ;  /* 0x00000016ff1a7219 */ /* 0x000fe40000011421 */
[----:B------:R-:W-:Y:S02]  /*06e0*/  LOP3.LUT R28, R28, 0x10000000, R27, 0xf8, !PT ;  /* 0x100000001c1c7812 */ /* 0x000fe400078ef81b */
[----:B------:R-:W-:Y:S02]  /*06f0*/  SHF.L.U32 R27, R26, 0x4, RZ ;  /* 0x000000041a1b7819 */ /* 0x000fe400000006ff */
[----:B------:R-:W-:Y:S02]  /*0700*/  LEA R13, R30, R13, 0x10 ;  /* 0x0000000d1e0d7211 */ /* 0x000fe400078e80ff */
[----:B------:R-:W-:Y:S02]  /*0710*/  LOP3.LUT R30, R27, 0x10, RZ, 0xc0, !PT ;  /* 0x000000101b1e7812 */ /* 0x000fe400078ec0ff */
[----:B------:R-:W-:-:S02]  /*0720*/  SHF.R.U32.HI R27, RZ, 0xc, R26 ;  /* 0x0000000cff1b7819 */ /* 0x000fc4000001161a */
[----:B------:R-:W-:Y:S02]  /*0730*/  LEA R23, R36, R23, 0x10 ;  /* 0x0000001724177211 */ /* 0x000fe400078e80ff */
[----:B------:R-:W-:Y:S02]  /*0740*/  SHF.R.S32.HI R31, RZ, R31, R33 ;  /* 0x0000001fff1f7219 */ /* 0x000fe40000011421 */
[--C-:B------:R-:W-:Y:S02]  /*0750*/  SHF.R.U32.HI R33, RZ, 0x4, R13.reuse ;  /* 0x00000004ff217819 */ /* 0x100fe4000001160d */
[----:B------:R-:W-:Y:S02]  /*0760*/  LOP3.LUT R36, R27, 0x10, RZ, 0xc0, !PT ;  /* 0x000000101b247812 */ /* 0x000fe400078ec0ff */
[----:B------:R-:W-:Y:S01]  /*0770*/  LOP3.LUT R30, R30, 0xf0f0f0f, R13, 0xf8, !PT ;  /* 0x0f0f0f0f1e1e7812 */ /* 0x000fe200078ef80d */
[----:B------:R-:W3:Y:S01]  /*0780*/  LDG.E R27, desc[UR6][R20.64+0x18] ;  /* 0x00001806141b7981 */ /* 0x000ee2000c1e1900 */
[----:B------:R-:W-:-:S02]  /*0790*/  LOP3.LUT R36, R36, 0xf0f0f0f, R33, 0xf8, !PT ;  /* 0x0f0f0f0f24247812 */ /* 0x000fc400078ef821 */
[----:B------:R-:W-:Y:S01]  /*07a0*/  SHF.L.U32 R33, R26, 0xb, RZ ;  /* 0x0000000b1a217819 */ /* 0x000fe200000006ff */
[----:B------:R0:W3:Y:S03]  /*07b0*/  LDG.E R13, desc[UR6][R20.64+0x8] ;  /* 0x00000806140d7981 */ /* 0x0000e6000c1e1900 */
[----:B------:R-:W-:Y:S02]  /*07c0*/  LOP3.LUT R30, R30, 0x1000, R33, 0xf8, !PT ;  /* 0x000010001e1e7812 */ /* 0x000fe400078ef821 */
[----:B------:R-:W-:-:S04]  /*07d0*/  SHF.R.U32.HI R33, RZ, 0x5, R26 ;  /* 0x00000005ff217819 */ /* 0x000fc8000001161a */
[----:B------:R-:W-:Y:S02]  /*07e0*/  LOP3.LUT R35, R36, 0x1000, R33, 0xf8, !PT ;  /* 0x0000100024237812 */ /* 0x000fe400078ef821 */
[----:B------:R-:W-:-:S04]  /*07f0*/  SHF.L.U32 R33, R26, 0x12, RZ ;  /* 0x000000121a217819 */ /* 0x000fc800000006ff */
[----:B------:R-:W-:Y:S01]  /*0800*/  LOP3.LUT R30, R30, 0x100000, R33, 0xf8, !PT ;  /* 0x001000001e1e7812 */ /* 0x000fe200078ef821 */
[C---:B------:R-:W-:Y:S01]  /*0810*/  IMAD.SHL.U32 R33, R26.reuse, 0x2000000, RZ ;  /* 0x020000001a217824 */ /* 0x040fe200078e00ff */
[----:B------:R-:W-:Y:S02]  /*0820*/  SHF.L.U32 R36, R26, 0x2, RZ ;  /* 0x000000021a247819 */ /* 0x000fe400000006ff */
[----:B0-----:R-:W-:Y:S02]  /*0830*/  SHF.L.U32 R20, R31, 0x4, RZ ;  /* 0x000000041f147819 */ /* 0x001fe400000006ff */
[----:B------:R-:W-:Y:S02]  /*0840*/  LOP3.LUT R30, R30, 0x10000000, R33, 0xf8, !PT ;  /* 0x100000001e1e7812 */ /* 0x000fe400078ef821 */
[----:B------:R-:W-:Y:S02]  /*0850*/  SHF.R.U32.HI R33, RZ, 0xc, R31 ;  /* 0x0000000cff217819 */ /* 0x000fe4000001161f */
[----:B------:R-:W-:-:S02]  /*0860*/  LOP3.LUT R35, R35, 0x100000, R36, 0xf8, !PT ;  /* 0x0010000023237812 */ /* 0x000fc400078ef824 */
[----:B------:R-:W-:Y:S02]  /*0870*/  SHF.L.U32 R26, R26, 0x9, RZ ;  /* 0x000000091a1a7819 */ /* 0x000fe400000006ff */
[----:B------:R-:W-:Y:S02]  /*0880*/  LOP3.LUT R20, R20, 0x10, RZ, 0xc0, !PT ;  /* 0x0000001014147812 */ /* 0x000fe400078ec0ff */
[--C-:B------:R-:W-:Y:S02]  /*0890*/  SHF.R.U32.HI R21, RZ, 0x4, R23.reuse ;  /* 0x00000004ff157819 */ /* 0x100fe40000011617 */
[----:B------:R-:W-:Y:S02]  /*08a0*/  LOP3.LUT R36, R33, 0x10, RZ, 0xc0, !PT ;  /* 0x0000001021247812 */ /* 0x000fe400078ec0ff */
[----:B------:R-:W-:Y:S02]  /*08b0*/  LOP3.LUT R35, R35, 0x10000000, R26, 0xf8, !PT ;  /* 0x1000000023237812 */ /* 0x000fe400078ef81a */
[----:B------:R-:W-:-:S02]  /*08c0*/  LOP3.LUT R20, R20, 0xf0f0f0f, R23, 0xf8, !PT ;  /* 0x0f0f0f0f14147812 */ /* 0x000fc400078ef817 */
[----:B------:R-:W-:Y:S02]  /*08d0*/  LOP3.LUT R21, R36, 0xf0f0f0f, R21, 0xf8, !PT ;  /* 0x0f0f0f0f24157812 */ /* 0x000fe400078ef815 */
[----:B------:R-:W-:Y:S02]  /*08e0*/  SHF.R.U32.HI R26, RZ, 0x5, R31 ;  /* 0x00000005ff1a7819 */ /* 0x000fe4000001161f */
[----:B------:R-:W-:Y:S02]  /*08f0*/  SHF.L.U32 R23, R31, 0xb, RZ ;  /* 0x0000000b1f177819 */ /* 0x000fe400000006ff */
[----:B------:R-:W-:Y:S02]  /*0900*/  LOP3.LUT R26, R21, 0x1000, R26, 0xf8, !PT ;  /* 0x00001000151a7812 */ /* 0x000fe400078ef81a */
[----:B------:R-:W-:Y:S02]  /*0910*/  LOP3.LUT R20, R20, 0x1000, R23, 0xf8, !PT ;  /* 0x0000100014147812 */ /* 0x000fe400078ef817 */
[----:B------:R-:W-:-:S04]  /*0920*/  SHF.L.U32 R21, R31, 0x12, RZ ;  /* 0x000000121f157819 */ /* 0x000fc800000006ff */
[----:B------:R-:W-:Y:S02]  /*0930*/  LOP3.LUT R20, R20, 0x100000, R21, 0xf8, !PT ;  /* 0x0010000014147812 */ /* 0x000fe400078ef815 */
[C---:B------:R-:W-:Y:S02]  /*0940*/  SHF.L.U32 R21, R31.reuse, 0x2, RZ ;  /* 0x000000021f157819 */ /* 0x040fe400000006ff */
[C---:B------:R-:W-:Y:S02]  /*0950*/  SHF.L.U32 R33, R31.reuse, 0x19, RZ ;  /* 0x000000191f217819 */ /* 0x040fe400000006ff */
[----:B------:R-:W-:Y:S02]  /*0960*/  LOP3.LUT R21, R26, 0x100000, R21, 0xf8, !PT ;  /* 0x001000001a157812 */ /* 0x000fe400078ef815 */
[----:B------:R-:W-:Y:S02]  /*0970*/  SHF.L.U32 R26, R31, 0x9, RZ ;  /* 0x000000091f1a7819 */ /* 0x000fe400000006ff */
[----:B------:R-:W-:-:S02]  /*0980*/  LOP3.LUT R33, R20, 0x10000000, R33, 0xf8, !PT ;  /* 0x1000000014217812 */ /* 0x000fc400078ef821 */
[----:B------:R-:W-:Y:S01]  /*0990*/  LOP3.LUT R31, R21, 0x10000000, R26, 0xf8, !PT ;  /* 0x10000000151f7812 */ /* 0x000fe200078ef81a */
[-C--:B----4-:R-:W-:Y:S02]  /*09a0*/  IDP.4A.S8.S8 R21, R32, R25.reuse, RZ ;  /* 0x0000001920157226 */ /* 0x090fe400000006ff */
[----:B------:R-:W-:Y:S02]  /*09b0*/  IDP.4A.S8.S8 R20, R30, R25, RZ ;  /* 0x000000191e147226 */ /* 0x000fe400000006ff */
[-C--:B-----5:R-:W-:Y:S01]  /*09c0*/  IDP.4A.S8.S8 R25, R14, R24.reuse, R21 ;  /* 0x000000180e197226 */ /* 0x0a0fe20000000615 */
[----:B------:R-:W-:Y:S01]  /*09d0*/  MOV R21, R17 ;  /* 0x0000001100157202 */ /* 0x000fe20000000f00 */
[----:B------:R-:W-:Y:S01]  /*09e0*/  IDP.4A.S8.S8 R24, R35, R24, R20 ;  /* 0x0000001823187226 */ /* 0x000fe20000000614 */
[----:B------:R-:W-:-:S05]  /*09f0*/  MOV R20, R18 ;  /* 0x0000001200147202 */ /* 0x000fca0000000f00 */
[----:B------:R-:W4:Y:S01]  /*0a00*/  LDG.E R23, desc[UR6][R20.64] ;  /* 0x0000000614177981 */ /* 0x000f22000c1e1900 */
[----:B--2---:R-:W-:Y:S02]  /*0a10*/  HADD2.F32 R19, -RZ, R19.H0_H0 ;  /* 0x20000013ff137230 */ /* 0x004fe40000004100 */
[-C--:B---3--:R-:W-:Y:S02]  /*0a20*/  IDP.4A.S8.S8 R25, R34, R13.reuse, R25 ;  /* 0x0000000d22197226 */ /* 0x088fe40000000619 */
[----:B------:R-:W-:Y:S02]  /*0a30*/  IDP.4A.S8.S8 R24, R33, R13, R24 ;  /* 0x0000000d21187226 */ /* 0x000fe40000000618 */
[-C--:B------:R-:W-:Y:S02]  /*0a40*/  IDP.4A.S8.S8 R25, R28, R27.reuse, R25 ;  /* 0x0000001b1c197226 */ /* 0x080fe40000000619 */
[----:B------:R-:W-:-:S03]  /*0a50*/  IDP.4A.S8.S8 R27, R31, R27, R24 ;  /* 0x0000001b1f1b7226 */ /* 0x000fc60000000618 */
[----:B------:R-:W-:Y:S02]  /*0a60*/  I2FP.F32.S32 R24, R25 ;  /* 0x0000001900187245 */ /* 0x000fe40000201400 */
[----:B------:R-:W-:Y:S01]  /*0a70*/  I2FP.F32.S32 R27, R27 ;  /* 0x0000001b001b7245 */ /* 0x000fe20000201400 */
[----:B------:R-:W-:Y:S02]  /*0a80*/  HADD2.F32 R16, -RZ, R16.H0_H0 ;  /* 0x20000010ff107230 */ /* 0x000fe40000004100 */
[--C-:B----4-:R-:W-:Y:S02]  /*0a90*/  HADD2.F32 R13, -RZ, R23.reuse.H1_H1 ;  /* 0x30000017ff0d7230 */ /* 0x110fe40000004100 */
[----:B------:R-:W-:-:S03]  /*0aa0*/  HADD2.F32 R23, -RZ, R23.H0_H0 ;  /* 0x20000017ff177230 */ /* 0x000fc60000004100 */
[----:B------:R-:W-:-:S04]  /*0ab0*/  FMUL R26, R13, 8 ;  /* 0x410000000d1a7820 */ /* 0x000fc80000400000 */
[C-C-:B------:R-:W-:Y:S01]  /*0ac0*/  FFMA R24, R23.reuse, R24, -R26.reuse ;  /* 0x0000001817187223 */ /* 0x140fe2000000081a */
[----:B------:R-:W-:Y:S01]  /*0ad0*/  FFMA R27, R23, R27, -R26 ;  /* 0x0000001b171b7223 */ /* 0x000fe2000000081a */
[----:B------:R-:W-:Y:S02]  /*0ae0*/  MOV R23, RZ ;  /* 0x000000ff00177202 */ /* 0x000fe40000000f00 */
[----:B------:R-:W-:Y:S01]  /*0af0*/  FFMA R4, R19, R24, R4 ;  /* 0x0000001813047223 */ /* 0x000fe20000000004 */
[----:B------:R-:W-:-:S03]  /*0b00*/  IMAD.WIDE R24, R15, 0x24, R22 ;  /* 0x000000240f187825 */ /* 0x000fc600078e0216 */
[----:B------:R-:W-:-:S05]  /*0b10*/  IADD3 R24, P0, PT, R24, R18, RZ ;  /* 0x0000001218187210 */ /* 0x000fca0007f1e0ff */
[----:B------:R-:W-:-:S05]  /*0b20*/  IMAD.X R25, R25, 0x1, R17, P0 ;  /* 0x0000000119197824 */ /* 0x000fca00000e0611 */
[----:B------:R-:W2:Y:S01]  /*0b30*/  LDG.E R13, desc[UR6][R24.64+0x4] ;  /* 0x00000406180d7981 */ /* 0x000ea2000c1e1900 */
[----:B------:R-:W-:-:S03]  /*0b40*/  FFMA R5, R16, R27, R5 ;  /* 0x0000001b10057223 */ /* 0x000fc60000000005 */
[----:B------:R-:W3:Y:S01]  /*0b50*/  LDG.E R36, desc[UR6][R24.64+0x14] ;  /* 0x0000140618247981 */ /* 0x000ee2000c1e1900 */
[----:B------:R-:W-:-:S03]  /*0b60*/  IMAD.WIDE R26, R15, 0x24, R20 ;  /* 0x000000240f1a7825 */ /* 0x000fc600078e0214 */
[----:B------:R-:W4:Y:S04]  /*0b70*/  LDG.E R37, desc[UR6][R24.64+0x8] ;  /* 0x0000080618257981 */ /* 0x000f28000c1e1900 */
[----:B------:R2:W5:Y:S04]  /*0b80*/  LDG.E R26, desc[UR6][R26.64] ;  /* 0x000000061a1a7981 */ /* 0x000568000c1e1900 */
[----:B------:R-:W5:Y:S01]  /*0b90*/  LDG.E R24, desc[UR6][R24.64+0x18] ;  /* 0x0000180618187981 */ /* 0x000f62000c1e1900 */
[----:B--2---:R-:W-:-:S04]  /*0ba0*/  IDP.4A.S8.S8 R27, R32, R13, RZ ;  /* 0x0000000d201b7226 */ /* 0x004fc800000006ff */
[----:B---3--:R-:W-:-:S04]  /*0bb0*/  IDP.4A.S8.S8 R27, R14, R36, R27 ;  /* 0x000000240e1b7226 */ /* 0x008fc8000000061b */
[----:B----4-:R-:W-:Y:S02]  /*0bc0*/  IDP.4A.S8.S8 R27, R34, R37, R27 ;  /* 0x00000025221b7226 */ /* 0x010fe4000000061b */
[----:B------:R-:W-:Y:S02]  /*0bd0*/  IDP.4A.S8.S8 R13, R30, R13, RZ ;  /* 0x0000000d1e0d7226 */ /* 0x000fe400000006ff */
[----:B-----5:R-:W-:Y:S02]  /*0be0*/  IDP.4A.S8.S8 R25, R28, R24, R27 ;  /* 0x000000181c197226 */ /* 0x020fe4000000061b */
[--C-:B------:R-:W-:Y:S02]  /*0bf0*/  HADD2.F32 R27, -RZ, R26.reuse.H1_H1 ;  /* 0x3000001aff1b7230 */ /* 0x100fe40000004100 */
[----:B------:R-:W-:Y:S01]  /*0c00*/  HADD2.F32 R26, -RZ, R26.H0_H0 ;  /* 0x2000001aff1a7230 */ /* 0x000fe20000004100 */
[----:B------:R-:W-:Y:S01]  /*0c10*/  I2FP.F32.S32 R25, R25 ;  /* 0x0000001900197245 */ /* 0x000fe20000201400 */
[----:B------:R-:W-:-:S02]  /*0c20*/  IDP.4A.S8.S8 R36, R35, R36, R13 ;  /* 0x0000002423247226 */ /* 0x000fc4000000060d */
[----:B------:R-:W-:Y:S02]  /*0c30*/  FMUL R27, R27, 8 ;  /* 0x410000001b1b7820 */ /* 0x000fe40000400000 */
[----:B------:R-:W-:Y:S02]  /*0c40*/  IDP.4A.S8.S8 R36, R33, R37, R36 ;  /* 0x0000002521247226 */ /* 0x000fe40000000624 */
[----:B------:R-:W-:Y:S02]  /*0c50*/  FFMA R25, R26, R25, -R27 ;  /* 0x000000191a197223 */ /* 0x000fe4000000081b */
[----:B------:R-:W-:Y:S02]  /*0c60*/  IDP.4A.S8.S8 R36, R31, R24, R36 ;  /* 0x000000181f247226 */ /* 0x000fe40000000624 */
[----:B------:R-:W-:Y:S01]  /*0c70*/  FFMA R6, R19, R25, R6 ;  /* 0x0000001913067223 */ /* 0x000fe20000000006 */
[----:B------:R-:W-:Y:S02]  /*0c80*/  IMAD.WIDE R24, R15, 0x48, R22 ;  /* 0x000000480f187825 */ /* 0x000fe400078e0216 */
[----:B------:R-:W-:-:S02]  /*0c90*/  I2FP.F32.S32 R36, R36 ;  /* 0x0000002400247245 */ /* 0x000fc40000201400 */
[----:B------:R-:W-:-:S04]  /*0ca0*/  IADD3 R24, P0, PT, R24, R18, RZ ;  /* 0x0000001218187210 */ /* 0x000fc80007f1e0ff */
[----:B------:R-:W-:Y:S01]  /*0cb0*/  IADD3.X R25, PT, PT, R25, R17, RZ, P0, !PT ;  /* 0x0000001119197210 */ /* 0x000fe200007fe4ff */
[----:B------:R-:W-:-:S04]  /*0cc0*/  FFMA R36, R26, R36, -R27 ;  /* 0x000000241a247223 */ /* 0x000fc8000000081b */
[----:B------:R-:W2:Y:S01]  /*0cd0*/  LDG.E R13, desc[UR6][R24.64+0x4] ;  /* 0x00000406180d7981 */ /* 0x000ea2000c1e1900 */
[----:B------:R-:W-:-:S03]  /*0ce0*/  FFMA R7, R16, R36, R7 ;  /* 0x0000002410077223 */ /* 0x000fc60000000007 */
[----:B------:R-:W3:Y:S01]  /*0cf0*/  LDG.E R36, desc[UR6][R24.64+0x14] ;  /* 0x0000140618247981 */ /* 0x000ee2000c1e1900 */
[----:B------:R-:W-:-:S03]  /*0d00*/  IMAD.WIDE R26, R15, 0x48, R20 ;  /* 0x000000480f1a7825 */ /* 0x000fc600078e0214 */
[----:B------:R-:W4:Y:S04]  /*0d10*/  LDG.E R37, desc[UR6][R24.64+0x8] ;  /* 0x0000080618257981 */ /* 0x000f28000c1e1900 */
[----:B------:R2:W5:Y:S04]  /*0d20*/  LDG.E R26, desc[UR6][R26.64] ;  /* 0x000000061a1a7981 */ /* 0x000568000c1e1900 */
[----:B------:R5:W5:Y:S01]  /*0d30*/  LDG.E R24, desc[UR6][R24.64+0x18] ;  /* 0x0000180618187981 */ /* 0x000b62000c1e1900 */
[----:B------:R-:W-:-:S03]  /*0d40*/  IMAD.WIDE R22, R15, 0x6c, R22 ;  /* 0x0000006c0f167825 */ /* 0x000fc600078e0216 */
[----:B------:R-:W-:-:S04]  /*0d50*/  IADD3 R22, P0, PT, R22, R18, RZ ;  /* 0x0000001216167210 */ /* 0x000fc80007f1e0ff */
[----:B------:R-:W-:Y:S01]  /*0d60*/  IADD3.X R23, PT, PT, R23, R17, RZ, P0, !PT ;  /* 0x0000001117177210 */ /* 0x000fe200007fe4ff */
[----:B------:R-:W-:-:S06]  /*0d70*/  IMAD.WIDE R20, R15, 0x6c, R20 ;  /* 0x0000006c0f147825 */ /* 0x000fcc00078e0214 */
[----:B------:R-:W5:Y:S01]  /*0d80*/  LDG.E R20, desc[UR6][R20.64] ;  /* 0x0000000614147981 */ /* 0x000f62000c1e1900 */
[----:B--2---:R-:W-:-:S04]  /*0d90*/  IDP.4A.S8.S8 R27, R32, R13, RZ ;  /* 0x0000000d201b7226 */ /* 0x004fc800000006ff */
[-C--:B---3--:R-:W-:Y:S02]  /*0da0*/  IDP.4A.S8.S8 R27, R14, R36.reuse, R27 ;  /* 0x000000240e1b7226 */ /* 0x088fe4000000061b */
[----:B------:R-:W-:Y:S02]  /*0db0*/  IDP.4A.S8.S8 R13, R30, R13, RZ ;  /* 0x0000000d1e0d7226 */ /* 0x000fe400000006ff */
[----:B----4-:R-:W-:Y:S02]  /*0dc0*/  IDP.4A.S8.S8 R27, R34, R37, R27 ;  /* 0x00000025221b7226 */ /* 0x010fe4000000061b */
[----:B------:R-:W-:Y:S02]  /*0dd0*/  IDP.4A.S8.S8 R36, R35, R36, R13 ;  /* 0x0000002423247226 */ /* 0x000fe4000000060d */
[----:B-----5:R-:W-:Y:S01]  /*0de0*/  HADD2.F32 R25, -RZ, R26.H1_H1 ;  /* 0x3000001aff197230 */ /* 0x020fe20000004100 */
[----:B------:R-:W2:Y:S01]  /*0df0*/  LDG.E R13, desc[UR6][R22.64+0x18] ;  /* 0x00001806160d7981 */ /* 0x000ea2000c1e1900 */
[----:B------:R-:W-:-:S03]  /*0e00*/  IDP.4A.S8.S8 R27, R28, R24, R27 ;  /* 0x000000181c1b7226 */ /* 0x000fc6000000061b */
[----:B------:R-:W-:Y:S01]  /*0e10*/  FMUL R25, R25, 8 ;  /* 0x4100000019197820 */ /* 0x000fe20000400000 */
[----:B------:R-:W-:Y:S02]  /*0e20*/  HADD2.F32 R26, -RZ, R26.H0_H0 ;  /* 0x2000001aff1a7230 */ /* 0x000fe40000004100 */
[----:B------:R-:W-:Y:S01]  /*0e30*/  IDP.4A.S8.S8 R36, R33, R37, R36 ;  /* 0x0000002521247226 */ /* 0x000fe20000000624 */
[----:B------:R-:W-:-:S03]  /*0e40*/  I2FP.F32.S32 R27, R27 ;  /* 0x0000001b001b7245 */ /* 0x000fc60000201400 */
[----:B------:R-:W-:Y:S02]  /*0e50*/  IDP.4A.S8.S8 R36, R31, R24, R36 ;  /* 0x000000181f247226 */ /* 0x000fe40000000624 */
[C-C-:B------:R-:W-:Y:S01]  /*0e60*/  FFMA R27, R26.reuse, R27, -R25.reuse ;  /* 0x0000001b1a1b7223 */ /* 0x140fe20000000819 */
[----:B------:R-:W3:Y:S02]  /*0e70*/  LDG.E R24, desc[UR6][R22.64+0x8] ;  /* 0x0000080616187981 */ /* 0x000ee4000c1e1900 */
[----:B------:R-:W-:Y:S01]  /*0e80*/  I2FP.F32.S32 R36, R36 ;  /* 0x0000002400247245 */ /* 0x000fe20000201400 */
[----:B------:R-:W-:Y:S02]  /*0e90*/  FFMA R8, R19, R27, R8 ;  /* 0x0000001b13087223 */ /* 0x000fe40000000008 */
[----:B------:R-:W4:Y:S02]  /*0ea0*/  LDG.E R27, desc[UR6][R22.64+0x4] ;  /* 0x00000406161b7981 */ /* 0x000f24000c1e1900 */
[----:B------:R-:W-:-:S02]  /*0eb0*/  FFMA R25, R26, R36, -R25 ;  /* 0x000000241a197223 */ /* 0x000fc40000000819 */
[----:B------:R-:W5:Y:S01]  /*0ec0*/  LDG.E R26, desc[UR6][R22.64+0x14] ;  /* 0x00001406161a7981 */ /* 0x000f62000c1e1900 */
[----:B------:R-:W-:-:S04]  /*0ed0*/  IADD3 R29, PT, PT, R29, 0x40, RZ ;  /* 0x000000401d1d7810 */ /* 0x000fc80007ffe0ff */
[----:B------:R-:W-:Y:S02]  /*0ee0*/  ISETP.GE.AND P0, PT, R29, R0, PT ;  /* 0x000000001d00720c */ /* 0x000fe40003f06270 */
[----:B------:R-:W-:Y:S01]  /*0ef0*/  IADD3 R18, P1, PT, R18, 0x900, RZ ;  /* 0x0000090012127810 */ /* 0x000fe20007f3e0ff */
[----:B------:R-:W-:Y:S01]  /*0f00*/  FFMA R9, R16, R25, R9 ;  /* 0x0000001910097223 */ /* 0x000fe20000000009 */
[----:B------:R-:W-:Y:S02]  /*0f10*/  IADD3 R12, PT, PT, R12, 0x40, RZ ;  /* 0x000000400c0c7810 */ /* 0x000fe40007ffe0ff */
[----:B------:R-:W-:Y:S01]  /*0f20*/  IADD3.X R17, PT, PT, RZ, R17, RZ, P1, !PT ;  /* 0x00000011ff117210 */ /* 0x000fe20000ffe4ff */
[-C--:B----4-:R-:W-:Y:S02]  /*0f30*/  IDP.4A.S8.S8 R37, R32, R27.reuse, RZ ;  /* 0x0000001b20257226 */ /* 0x090fe400000006ff */
[----:B------:R-:W-:Y:S02]  /*0f40*/  IDP.4A.S8.S8 R27, R30, R27, RZ ;  /* 0x0000001b1e1b7226 */ /* 0x000fe400000006ff */
[----:B-----5:R-:W-:-:S02]  /*0f50*/  IDP.4A.S8.S8 R37, R14, R26, R37 ;  /* 0x0000001a0e257226 */ /* 0x020fc40000000625 */
[----:B------:R-:W-:Y:S02]  /*0f60*/  IDP.4A.S8.S8 R27, R35, R26, R27 ;  /* 0x0000001a231b7226 */ /* 0x000fe4000000061b */
[-C--:B---3--:R-:W-:Y:S02]  /*0f70*/  IDP.4A.S8.S8 R37, R34, R24.reuse, R37 ;  /* 0x0000001822257226 */ /* 0x088fe40000000625 */
[----:B------:R-:W-:Y:S02]  /*0f80*/  IDP.4A.S8.S8 R24, R33, R24, R27 ;  /* 0x0000001821187226 */ /* 0x000fe4000000061b */
[-C--:B--2---:R-:W-:Y:S02]  /*0f90*/  IDP.4A.S8.S8 R37, R28, R13.reuse, R37 ;  /* 0x0000000d1c257226 */ /* 0x084fe40000000625 */
[----:B------:R-:W-:Y:S02]  /*0fa0*/  IDP.4A.S8.S8 R24, R31, R13, R24 ;  /* 0x0000000d1f187226 */ /* 0x000fe40000000618 */
[--C-:B------:R-:W-:Y:S01]  /*0fb0*/  HADD2.F32 R14, -RZ, R20.reuse.H1_H1 ;  /* 0x30000014ff0e7230 */ /* 0x100fe20000004100 */
        /* <DEDUP_REMOVED lines=10> */
.L_x_409:
[----:B------:R0:W-:Y:S04]  /*1060*/  STL.128 [R1], R4 ;  /* 0x0000000401007387 */ /* 0x0001e80000100c00 */
[----:B------:R0:W-:Y:S02]  /*1070*/  STL.128 [R1+0x10], R8 ;  /* 0x0000100801007387 */ /* 0x0001e40000100c00 */
.L_x_408:
[----:B------:R-:W-:Y:S05]  /*1080*/  BSYNC.RECONVERGENT B0 ;  /* 0x0000000000007941 */ /* 0x000fea0003800200 */
.L_x_407:
        /* <DEDUP_REMOVED lines=19> */
.L_x_412:
[----:B------:R-:W-:Y:S05]  /*11c0*/  BSYNC.RECONVERGENT B0 ;  /* 0x0000000000007941 */ /* 0x000fea0003800200 */
.L_x_411:
        /* <DEDUP_REMOVED lines=31> */
[----:B------:R-:W-:-:S03]  /*13c0*/  FADD R8, R21, R8 ;  /* 0x0000000815087221 */ /* 0x000fc60000000000 */
[----:B------:R-:W1:Y:S01]  /*13d0*/  LDS R0, [R19+0xa80] ;  /* 0x000a800013007984 */ /* 0x000e620000000800 */
[----:B------:R-:W-:Y:S02]  /*13e0*/  FADD R9, R22, R9 ;  /* 0x0000000916097221 */ /* 0x000fe40000000000 */
[----:B------:R-:W1:Y:S01]  /*13f0*/  @!P0 LDC R22, c[0x0][0x3a4] ;  /* 0x0000e900ff168b82 */ /* 0x000e620000000800 */
[----:B------:R-:W-:Y:S01]  /*1400*/  FADD R29, R29, R20 ;  /* 0x000000141d1d7221 */ /* 0x000fe20000000000 */
[----:B------:R-:W-:Y:S01]  /*1410*/  LEA R20, R17, R2, 0x2 ;  /* 0x0000000211147211 */ /* 0x000fe200078e10ff */
[----:B------:R-:W-:Y:S01]  /*1420*/  FADD R14, R7, R14 ;  /* 0x0000000e070e7221 */ /* 0x000fe20000000000 */
[----:B------:R-:W-:Y:S01]  /*1430*/  FADD R4, R4, R25 ;  /* 0x0000001904047221 */ /* 0x000fe20000000000 */
[----:B--2---:R-:W-:-:S04]  /*1440*/  FADD R5, R5, R28 ;  /* 0x0000001c05057221 */ /* 0x004fc80000000000 */
[----:B------:R-:W2:Y:S01]  /*1450*/  SHFL.BFLY PT, R7, R4, 0x10, 0x1f ;  /* 0x0e001f0004077f89 */ /* 0x000ea200000e0000 */
[----:B---3--:R-:W-:Y:S01]  /*1460*/  FADD R15, R8, R15 ;  /* 0x0000000f080f7221 */ /* 0x008fe20000000000 */
[----:B----4-:R-:W-:Y:S01]  /*1470*/  FADD R9, R9, R16 ;  /* 0x0000001009097221 */ /* 0x010fe20000000000 */
[----:B0-----:R-:W-:Y:S01]  /*1480*/  FADD R18, R29, R18 ;  /* 0x000000121d127221 */ /* 0x001fe20000000000 */
[----:B-----5:R-:W-:Y:S01]  /*1490*/  FADD R13, R14, R13 ;  /* 0x0000000d0e0d7221 */ /* 0x020fe20000000000 */
[----:B-1----:R-:W-:-:S04]  /*14a0*/  FADD R15, R15, R12 ;  /* 0x0000000c0f0f7221 */ /* 0x002fc80000000000 */
[----:B------:R-:W0:Y:S01]  /*14b0*/  SHFL.BFLY PT, R8, R13, 0x10, 0x1f ;  /* 0x0e001f000d087f89 */ /* 0x000e2200000e0000 */
[----:B------:R-:W-:-:S03]  /*14c0*/  FADD R16, R9, R0 ;  /* 0x0000000009107221 */ /* 0x000fc60000000000 */
[----:B------:R-:W1:Y:S01]  /*14d0*/  SHFL.BFLY PT, R14, R15, 0x10, 0x1f ;  /* 0x0e001f000f0e7f89 */ /* 0x000e6200000e0000 */
[----:B--2---:R-:W-:-:S03]  /*14e0*/  FADD R7, R4, R7 ;  /* 0x0000000704077221 */ /* 0x004fc60000000000 */
[----:B------:R-:W2:Y:S04]  /*14f0*/  SHFL.BFLY PT, R0, R5, 0x10, 0x1f ;  /* 0x0e001f0005007f89 */ /* 0x000ea800000e0000 */
[----:B------:R-:W3:Y:S04]  /*1500*/  SHFL.BFLY PT, R9, R18, 0x10, 0x1f ;  /* 0x0e001f0012097f89 */ /* 0x000ee800000e0000 */
        /* <DEDUP_REMOVED lines=92> */
[----:B------:R-:W5:Y:S01]  /*1ad0*/  SHFL.BFLY PT, R18, R15, 0x1, 0x1f ;  /* 0x0c201f000f127f89 */ /* 0x000f6200000e0000 */
[----:B------:R-:W-:-:S04]  /*1ae0*/  LEA R17, R3, R17, 0x1 ;  /* 0x0000001103117211 */ /* 0x000fc800078e08ff */
[C---:B------:R-:W-:Y:S02]  /*1af0*/  @!P0 IADD3 R3, PT, PT, R17.reuse, R22, RZ ;  /* 0x0000001611038210 */ /* 0x040fe40007ffe0ff */
[----:B------:R-:W-:Y:S01]  /*1b00*/  @!P0 LEA R13, R24, R17, 0x1 ;  /* 0x00000011180d8211 */ /* 0x000fe200078e08ff */
[----:B0-----:R-:W-:-:S04]  /*1b10*/  @!P0 IMAD.WIDE.U32 R8, R17, 0x4, R8 ;  /* 0x0000000411088825 */ /* 0x001fc800078e0008 */
[----:B------:R-:W-:-:S04]  /*1b20*/  @!P0 IMAD.WIDE.U32 R12, R13, 0x4, R4 ;  /* 0x000000040d0c8825 */ /* 0x000fc800078e0004 */
[----:B-1----:R-:W-:Y:S01]  /*1b30*/  FADD R4, R7, R14 ;  /* 0x0000000e07047221 */ /* 0x002fe20000000000 */
[----:B-----5:R-:W-:-:S04]  /*1b40*/  @!P0 IMAD.WIDE.U32 R10, R3, 0x4, R10 ;  /* 0x00000004030a8825 */ /* 0x020fc800078e000a */
        /* <DEDUP_REMOVED lines=13> */
.L_x_413:
        /* <DEDUP_REMOVED lines=14> */
.L_x_786:


//--------------------- .text.mul_mat_vec_q4_1_q8_1_cuda4 --------------------------
	.section	.text.mul_mat_vec_q4_1_q8_1_cuda4,"ax",@progbits
	.align	128
        .global         mul_mat_vec_q4_1_q8_1_cuda4
        .type           mul_mat_vec_q4_1_q8_1_cuda4,@function
        .size           mul_mat_vec_q4_1_q8_1_cuda4,(.L_x_787 - mul_mat_vec_q4_1_q8_1_cuda4)
        .other          mul_mat_vec_q4_1_q8_1_cuda4,@"STO_CUDA_ENTRY STV_DEFAULT"
mul_mat_vec_q4_1_q8_1_cuda4:
.text.mul_mat_vec_q4_1_q8_1_cuda4:
        /* <DEDUP_REMOVED lines=34> */
.L_x_417:
[----:B------:R-:W0:Y:S01]  /*0220*/  S2R R2, SR_TID.X ;  /* 0x0000000000027919 */ /* 0x000e220000002100 */
[----:B------:R-:W1:Y:S01]  /*0230*/  LDC.64 R42, c[0x0][0x380] ;  /* 0x0000e000ff2a7b82 */ /* 0x000e620000000a00 */
[----:B------:R-:W-:Y:S01]  /*0240*/  IMAD R3, R0, 0x14, RZ ;  /* 0x0000001400037824 */ /* 0x000fe200078e02ff */
[----:B------:R-:W2:Y:S01]  /*0250*/  LDG.E R33, desc[UR6][R16.64] ;  /* 0x0000000610217981 */ /* 0x000ea2000c1e1900 */
[----:B-1----:R-:W-:-:S03]  /*0260*/  IMAD.WIDE R42, R18, 0x14, R42 ;  /* 0x00000014122a7825 */ /* 0x002fc600078e022a */
[----:B------:R-:W-:Y:S02]  /*0270*/  IADD3 R24, P1, PT, R42, R3, RZ ;  /* 0x000000032a187210 */ /* 0x000fe40007f3e0ff */
[----:B------:R-:W3:Y:S01]  /*0280*/  LDG.E R29, desc[UR6][R42.64] ;  /* 0x000000062a1d7981 */ /* 0x000ee2000c1e1900 */
[----:B0-----:R-:W-:Y:S02]  /*0290*/  SHF.L.U32 R2, R2, 0x3, RZ ;  /* 0x0000000302027819 */ /* 0x001fe400000006ff */
[----:B------:R-:W-:Y:S02]  /*02a0*/  LEA.HI.X.SX32 R25, R3, R43, 0x1, P1 ;  /* 0x0000002b03197211 */ /* 0x000fe400008f0eff */
[----:B------:R-:W-:Y:S02]  /*02b0*/  LOP3.LUT R12, R2, 0x8, RZ, 0xc0, !PT ;  /* 0x00000008020c7812 */ /* 0x000fe400078ec0ff */
[----:B------:R-:W-:Y:S01]  /*02c0*/  MOV R13, RZ ;  /* 0x000000ff000d7202 */ /* 0x000fe20000000f00 */
[----:B------:R-:W4:Y:S01]  /*02d0*/  LDG.E R32, desc[UR6][R24.64] ;  /* 0x0000000618207981 */ /* 0x000f22000c1e1900 */
[----:B------:R-:W-:-:S02]  /*02e0*/  IADD3 R20, P0, PT, R12, R42, RZ ;  /* 0x0000002a0c147210 */ /* 0x000fc40007f1e0ff */
[C---:B------:R-:W-:Y:S02]  /*02f0*/  IADD3 R44, P1, PT, R12.reuse, R16, RZ ;  /* 0x000000100c2c7210 */ /* 0x040fe40007f3e0ff */
[----:B------:R-:W-:Y:S02]  /*0300*/  IADD3.X R21, PT, PT, RZ, R43, RZ, P0, !PT ;  /* 0x0000002bff157210 */ /* 0x000fe400007fe4ff */
[----:B------:R-:W-:Y:S02]  /*0310*/  IADD3 R36, P2, PT, R12, R24, RZ ;  /* 0x000000180c247210 */ /* 0x000fe40007f5e0ff */
[----:B------:R-:W-:Y:S01]  /*0320*/  IADD3.X R45, PT, PT, RZ, R17, RZ, P1, !PT ;  /* 0x00000011ff2d7210 */ /* 0x000fe20000ffe4ff */
[----:B------:R-:W5:Y:S01]  /*0330*/  LDG.E R22, desc[UR6][R20.64+0x4] ;  /* 0x0000040614167981 */ /* 0x000f62000c1e1900 */
[----:B------:R-:W-:-:S03]  /*0340*/  IADD3.X R37, PT, PT, RZ, R25, RZ, P2, !PT ;  /* 0x00000019ff257210 */ /* 0x000fc600017fe4ff */
[----:B------:R-:W2:Y:S04]  /*0350*/  LDG.E R35, desc[UR6][R44.64+0x4] ;  /* 0x000004062c237981 */ /* 0x000ea8000c1e1900 */
[----:B------:R-:W3:Y:S04]  /*0360*/  LDG.E R23, desc[UR6][R36.64+0x4] ;  /* 0x0000040624177981 */ /* 0x000ee8000c1e1900 */
[----:B------:R-:W4:Y:S04]  /*0370*/  LDG.E R40, desc[UR6][R20.64+0x8] ;  /* 0x0000080614287981 */ /* 0x000f28000c1e1900 */
[----:B------:R-:W4:Y:S01]  /*0380*/  LDG.E R34, desc[UR6][R44.64+0x14] ;  /* 0x000014062c227981 */ /* 0x000f22000c1e1900 */
[----:B------:R-:W-:-:S03]  /*0390*/  IMAD.WIDE R2, R19, 0x24, R12 ;  /* 0x0000002413027825 */ /* 0x000fc600078e020c */
[----:B------:R0:W4:Y:S01]  /*03a0*/  LDG.E R28, desc[UR6][R36.64+0x8] ;  /* 0x00000806241c7981 */ /* 0x000122000c1e1900 */
[----:B------:R-:W-:-:S03]  /*03b0*/  IADD3 R26, P0, PT, R2, R16, RZ ;  /* 0x00000010021a7210 */ /* 0x000fc60007f1e0ff */
[----:B------:R-:W4:Y:S01]  /*03c0*/  LDG.E R31, desc[UR6][R44.64+0x8] ;  /* 0x000008062c1f7981 */ /* 0x000f22000c1e1900 */
[----:B------:R-:W-:-:S03]  /*03d0*/  IADD3.X R27, PT, PT, R3, R17, RZ, P0, !PT ;  /* 0x00000011031b7210 */ /* 0x000fc600007fe4ff */
[----:B------:R-:W4:Y:S04]  /*03e0*/  LDG.E R30, desc[UR6][R44.64+0x18] ;  /* 0x000018062c1e7981 */ /* 0x000f28000c1e1900 */
[----:B------:R-:W4:Y:S04]  /*03f0*/  LDG.E R3, desc[UR6][R26.64+0x4] ;  /* 0x000004061a037981 */ /* 0x000f28000c1e1900 */
[----:B------:R-:W4:Y:S01]  /*0400*/  LDG.E R2, desc[UR6][R26.64+0x14] ;  /* 0x000014061a027981 */ /* 0x000f22000c1e1900 */
[----:B0-----:R-:W-:-:S03]  /*0410*/  IMAD.WIDE R36, R19, 0x24, R16 ;  /* 0x0000002413247825 */ /* 0x001fc600078e0210 */
[----:B------:R-:W4:Y:S04]  /*0420*/  LDG.E R39, desc[UR6][R26.64+0x8] ;  /* 0x000008061a277981 */ /* 0x000f28000c1e1900 */
[----:B------:R0:W4:Y:S04]  /*0430*/  LDG.E R20, desc[UR6][R26.64+0x18] ;  /* 0x000018061a147981 */ /* 0x000128000c1e1900 */
[----:B------:R1:W4:Y:S01]  /*0440*/  LDG.E R36, desc[UR6][R36.64] ;  /* 0x0000000624247981 */ /* 0x000322000c1e1900 */
[----:B-----5:R-:W-:Y:S02]  /*0450*/  LOP3.LUT R21, R22, 0xf0f0f0f, RZ, 0xc0, !PT ;  /* 0x0f0f0f0f16157812 */ /* 0x020fe400078ec0ff */
[----:B------:R-:W-:-:S04]  /*0460*/  SHF.R.U32.HI R13, RZ, 0x4, R22 ;  /* 0x00000004ff0d7819 */ /* 0x000fc80000011616 */
[----:B------:R-:W-:Y:S01]  /*0470*/  LOP3.LUT R24, R13, 0xf0f0f0f, RZ, 0xc0, !PT ;  /* 0x0f0f0f0f0d187812 */ /* 0x000fe200078ec0ff */
[-C--:B--2---:R-:W-:Y:S01]  /*0480*/  IDP.4A.S8.S8 R13, R21, R35.reuse, RZ ;  /* 0x00000023150d7226 */ /* 0x084fe200000006ff */
[----:B---3--:R-:W-:Y:S02]  /*0490*/  SHF.R.U32.HI R41, RZ, 0x4, R23 ;  /* 0x00000004ff297819 */ /* 0x008fe40000011617 */
[----:B------:R-:W-:Y:S02]  /*04a0*/  LOP3.LUT R22, R23, 0xf0f0f0f, RZ, 0xc0, !PT ;  /* 0x0f0f0f0f17167812 */ /* 0x000fe400078ec0ff */
[----:B----4-:R-:W-:Y:S02]  /*04b0*/  LOP3.LUT R23, R40, 0xf0f0f0f, RZ, 0xc0, !PT ;  /* 0x0f0f0f0f28177812 */ /* 0x010fe400078ec0ff */
[----:B0-----:R-:W-:Y:S01]  /*04c0*/  SHF.R.U32.HI R27, RZ, 0x4, R40 ;  /* 0x00000004ff1b7819 */ /* 0x001fe20000011628 */
[----:B------:R-:W-:Y:S02]  /*04d0*/  IDP.4A.S8.S8 R40, R24, R34, R13 ;  /* 0x0000002218287226 */ /* 0x000fe4000000060d */
[----:B------:R-:W0:Y:S01]  /*04e0*/  S2R R13, SR_TID.X ;  /* 0x00000000000d7919 */ /* 0x000e220000002100 */
[----:B------:R-:W-:Y:S01]  /*04f0*/  LOP3.LUT R25, R41, 0xf0f0f0f, RZ, 0xc0, !PT ;  /* 0x0f0f0f0f29197812 */ /* 0x000fe200078ec0ff */
[----:B------:R-:W-:Y:S01]  /*0500*/  IDP.4A.S8.S8 R35, R22, R35, RZ ;  /* 0x0000002316237226 */ /* 0x000fe200000006ff */
[----:B------:R-:W-:-:S02]  /*0510*/  LOP3.LUT R26, R28, 0xf0f0f0f, RZ, 0xc0, !PT ;  /* 0x0f0f0f0f1c1a7812 */ /* 0x000fc400078ec0ff */
[----:B------:R-:W-:Y:S01]  /*0520*/  LOP3.LUT R27, R27, 0xf0f0f0f, RZ, 0xc0, !PT ;  /* 0x0f0f0f0f1b1b7812 */ /* 0x000fe200078ec0ff */
[----:B------:R-:W-:Y:S02]  /*0530*/  IDP.4A.S8.S8 R35, R25, R34, R35 ;  /* 0x0000002219237226 */ /* 0x000fe40000000623 */
[-C--:B------:R-:W-:Y:S02]  /*0540*/  IDP.4A.S8.S8 R40, R23, R31.reuse, R40 ;  /* 0x0000001f17287226 */ /* 0x080fe40000000628 */
[----:B-1----:R-:W-:Y:S01]  /*0550*/  IDP.4A.S8.S8 R37, R26, R31, R35 ;  /* 0x0000001f1a257226 */ /* 0x002fe20000000623 */
[----:B------:R-:W-:Y:S01]  /*0560*/  SHF.R.U32.HI R31, RZ, 0x4, R28 ;  /* 0x00000004ff1f7819 */ /* 0x000fe2000001161c */
[----:B------:R-:W-:Y:S02]  /*0570*/  IDP.4A.S8.S8 R40, R27, R30, R40 ;  /* 0x0000001e1b287226 */ /* 0x000fe40000000628 */
[----:B------:R-:W-:Y:S02]  /*0580*/  HADD2.F32 R28, -RZ, R29.H0_H0 ;  /* 0x2000001dff1c7230 */ /* 0x000fe40000004100 */
[----:B------:R-:W-:-:S02]  /*0590*/  HADD2.F32 R35, -RZ, R33.H0_H0 ;  /* 0x20000021ff237230 */ /* 0x000fc40000004100 */
[----:B------:R-:W-:Y:S02]  /*05a0*/  HADD2.F32 R34, -RZ, R33.H1_H1 ;  /* 0x30000021ff227230 */ /* 0x000fe40000004100 */
[----:B------:R-:W-:Y:S01]  /*05b0*/  HADD2.F32 R29, -RZ, R29.H1_H1 ;  /* 0x3000001dff1d7230 */ /* 0x000fe20000004100 */
[----:B------:R-:W-:Y:S01]  /*05c0*/  LOP3.LUT R31, R31, 0xf0f0f0f, RZ, 0xc0, !PT ;  /* 0x0f0f0f0f1f1f7812 */ /* 0x000fe200078ec0ff */
[----:B------:R-:W-:Y:S01]  /*05d0*/  FMUL R33, R28, R35 ;  /* 0x000000231c217220 */ /* 0x000fe20000400000 */
[----:B------:R-:W-:Y:S01]  /*05e0*/  I2FP.F32.S32 R40, R40 ;  /* 0x0000002800287245 */ /* 0x000fe20000201400 */
[-C--:B------:R-:W-:Y:S02]  /*05f0*/  IDP.4A.S8.S8 R41, R21, R3.reuse, RZ ;  /* 0x0000000315297226 */ /* 0x080fe400000006ff */
[----:B------:R-:W-:Y:S01]  /*0600*/  FMUL.D2 R42, R29, R34 ;  /* 0x000000221d2a7220 */ /* 0x000fe20000300000 */
[----:B------:R-:W-:Y:S02]  /*0610*/  IDP.4A.S8.S8 R3, R22, R3, RZ ;  /* 0x0000000316037226 */ /* 0x000fe400000006ff */
[----:B------:R-:W-:-:S02]  /*0620*/  IDP.4A.S8.S8 R37, R31, R30, R37 ;  /* 0x0000001e1f257226 */ /* 0x000fc40000000625 */
[----:B------:R-:W-:Y:S01]  /*0630*/  FFMA R33, R33, R40, R42 ;  /* 0x0000002821217223 */ /* 0x000fe2000000002a */
[--C-:B------:R-:W-:Y:S01]  /*0640*/  HADD2.F32 R30, -RZ, R32.reuse.H0_H0 ;  /* 0x20000020ff1e7230 */ /* 0x100fe20000004100 */
[----:B0-----:R-:W-:Y:S01]  /*0650*/  SHF.L.U32 R13, R13, 0x3, RZ ;  /* 0x000000030d0d7819 */ /* 0x001fe200000006ff */
[----:B------:R-:W-:Y:S02]  /*0660*/  HADD2.F32 R32, -RZ, R32.H1_H1 ;  /* 0x30000020ff207230 */ /* 0x000fe40000004100 */
[-C--:B------:R-:W-:Y:S02]  /*0670*/  IDP.4A.S8.S8 R42, R24, R2.reuse, R41 ;  /* 0x00000002182a7226 */ /* 0x080fe40000000629 */
[----:B------:R-:W-:Y:S01]  /*0680*/  IDP.4A.S8.S8 R3, R25, R2, R3 ;  /* 0x0000000219037226 */ /* 0x000fe20000000603 */
[----:B------:R-:W-:Y:S02]  /*0690*/  LOP3.LUT R2, R13, 0x8, RZ, 0xc0, !PT ;  /* 0x000000080d027812 */ /* 0x000fe400078ec0ff */
[----:B------:R-:W-:Y:S01]  /*06a0*/  MOV R13, RZ ;  /* 0x000000ff000d7202 */ /* 0x000fe20000000f00 */
[----:B------:R-:W-:Y:S01]  /*06b0*/  FMUL R35, R35, R30 ;  /* 0x0000001e23237220 */ /* 0x000fe20000400000 */
[----:B------:R-:W-:Y:S01]  /*06c0*/  I2FP.F32.S32 R40, R37 ;  /* 0x0000002500287245 */ /* 0x000fe20000201400 */
[----:B------:R-:W-:Y:S01]  /*06d0*/  FMUL.D2 R34, R34, R32 ;  /* 0x0000002022227220 */ /* 0x000fe20000300000 */
[----:B------:R-:W-:-:S02]  /*06e0*/  IDP.4A.S8.S8 R42, R23, R39, R42 ;  /* 0x00000027172a7226 */ /* 0x000fc4000000062a */
        /* <DEDUP_REMOVED lines=12> */
[-C--:B------:R-:W-:Y:S02]  /*07b0*/  IADD3.X R13, PT, PT, R13, R17.reuse, RZ, P0, !PT ;  /* 0x000000110d0d7210 */ /* 0x080fe400007fe4ff */
[----:B------:R-:W-:Y:S01]  /*07c0*/  IADD3 R2, P0, PT, R2, R16, RZ ;  /* 0x0000001002027210 */ /* 0x000fe20007f1e0ff */
[----:B------:R-:W-:Y:S02]  /*07d0*/  FFMA R37, R37, R42, R40 ;  /* 0x0000002a25257223 */ /* 0x000fe40000000028 */
[----:B------:R-:W2:Y:S01]  /*07e0*/  LDG.E R42, desc[UR6][R12.64+0x4] ;  /* 0x000004060c2a7981 */ /* 0x000ea2000c1e1900 */
[----:B------:R-:W-:Y:S01]  /*07f0*/  IADD3.X R3, PT, PT, R3, R17, RZ, P0, !PT ;  /* 0x0000001103037210 */ /* 0x000fe200007fe4ff */
[----:B------:R-:W-:Y:S02]  /*0800*/  IDP.4A.S8.S8 R40, R31, R20, R39 ;  /* 0x000000141f287226 */ /* 0x000fe40000000627 */
[----:B------:R-:W3:Y:S04]  /*0810*/  LDG.E R39, desc[UR6][R12.64+0x14] ;  /* 0x000014060c277981 */ /* 0x000ee8000c1e1900 */
[----:B------:R-:W4:Y:S04]  /*0820*/  LDG.E R20, desc[UR6][R2.64+0x4] ;  /* 0x0000040602147981 */ /* 0x000f28000c1e1900 */
[----:B------:R-:W5:Y:S01]  /*0830*/  LDG.E R43, desc[UR6][R2.64+0x14] ;  /* 0x00001406022b7981 */ /* 0x000f62000c1e1900 */
[----:B------:R-:W-:Y:S01]  /*0840*/  I2FP.F32.S32 R40, R40 ;  /* 0x0000002800287245 */ /* 0x000fe20000201400 */
[----:B------:R-:W-:Y:S01]  /*0850*/  FMUL R35, R30, R35 ;  /* 0x000000231e237220 */ /* 0x000fe20000400000 */
[----:B------:R-:W-:-:S04]  /*0860*/  FMUL.D2 R36, R32, R36 ;  /* 0x0000002420247220 */ /* 0x000fc80000300000 */
[----:B------:R-:W-:Y:S01]  /*0870*/  FFMA R36, R35, R40, R36 ;  /* 0x0000002823247223 */ /* 0x000fe20000000024 */
[----:B------:R-:W-:Y:S01]  /*0880*/  IMAD.WIDE R40, R19, 0x48, R16 ;  /* 0x0000004813287825 */ /* 0x000fe200078e0210 */
[----:B------:R-:W5:Y:S05]  /*0890*/  LDG.E R35, desc[UR6][R12.64+0x8] ;  /* 0x000008060c237981 */ /* 0x000f6a000c1e1900 */
[----:B------:R-:W5:Y:S04]  /*08a0*/  LDG.E R40, desc[UR6][R40.64] ;  /* 0x0000000628287981 */ /* 0x000f68000c1e1900 */
[----:B------:R0:W5:Y:S01]  /*08b0*/  LDG.E R12, desc[UR6][R12.64+0x18] ;  /* 0x000018060c0c7981 */ /* 0x000162000c1e1900 */
[----:B--2---:R-:W-:-:S02]  /*08c0*/  IDP.4A.S8.S8 R44, R21, R42, RZ ;  /* 0x0000002a152c7226 */ /* 0x004fc400000006ff */
[----:B------:R-:W-:Y:S02]  /*08d0*/  IDP.4A.S8.S8 R45, R22, R42, RZ ;  /* 0x0000002a162d7226 */ /* 0x000fe400000006ff */
[CC--:B---3--:R-:W-:Y:S02]  /*08e0*/  IDP.4A.S8.S8 R42, R24.reuse, R39.reuse, R44 ;  /* 0x00000027182a7226 */ /* 0x0c8fe4000000062c */
[----:B----4-:R-:W-:Y:S02]  /*08f0*/  IDP.4A.S8.S8 R44, R21, R20, RZ ;  /* 0x00000014152c7226 */ /* 0x010fe400000006ff */
[----:B------:R-:W-:Y:S01]  /*0900*/  IDP.4A.S8.S8 R39, R25, R39, R45 ;  /* 0x0000002719277226 */ /* 0x000fe2000000062d */
[----:B------:R-:W2:Y:S01]  /*0910*/  LDG.E R21, desc[UR6][R2.64+0x8] ;  /* 0x0000080602157981 */ /* 0x000ea2000c1e1900 */
[----:B-----5:R-:W-:Y:S02]  /*0920*/  IDP.4A.S8.S8 R24, R24, R43, R44 ;  /* 0x0000002b18187226 */ /* 0x020fe4000000062c */
[----:B------:R-:W-:-:S06]  /*0930*/  IMAD.WIDE R44, R19, 0x6c, R16 ;  /* 0x0000006c132c7825 */ /* 0x000fcc00078e0210 */
[----:B------:R-:W3:Y:S04]  /*0940*/  LDG.E R44, desc[UR6][R44.64] ;  /* 0x000000062c2c7981 */ /* 0x000ee8000c1e1900 */
[----:B------:R1:W4:Y:S01]  /*0950*/  LDG.E R2, desc[UR6][R2.64+0x18] ;  /* 0x0000180602027981 */ /* 0x000322000c1e1900 */
[----:B------:R-:W-:Y:S01]  /*0960*/  IDP.4A.S8.S8 R20, R22, R20, RZ ;  /* 0x0000001416147226 */ /* 0x000fe200000006ff */
[----:B------:R-:W-:Y:S01]  /*0970*/  IADD3 R15, PT, PT, R15, 0x40, RZ ;  /* 0x000000400f0f7810 */ /* 0x000fe20007ffe0ff */
[----:B0-----:R-:W-:Y:S02]  /*0980*/  IDP.4A.S8.S8 R13, R23, R35, R42 ;  /* 0x00000023170d7226 */ /* 0x001fe4000000062a */
[----:B------:R-:W-:Y:S02]  /*0990*/  IDP.4A.S8.S8 R20, R25, R43, R20 ;  /* 0x0000002b19147226 */ /* 0x000fe40000000614 */
[----:B------:R-:W-:Y:S01]  /*09a0*/  IDP.4A.S8.S8 R39, R26, R35, R39 ;  /* 0x000000231a277226 */ /* 0x000fe20000000627 */
[----:B------:R-:W-:Y:S01]  /*09b0*/  ISETP.GE.AND P0, PT, R15, R0, PT ;  /* 0x000000000f00720c */ /* 0x000fe20003f06270 */
[----:B------:R-:W-:-:S02]  /*09c0*/  IDP.4A.S8.S8 R13, R27, R12, R13 ;  /* 0x0000000c1b0d7226 */ /* 0x000fc4000000060d */
[--C-:B-1----:R-:W-:Y:S02]  /*09d0*/  HADD2.F32 R3, -RZ, R40.reuse.H0_H0 ;  /* 0x20000028ff037230 */ /* 0x102fe40000004100 */
[----:B------:R-:W-:Y:S02]  /*09e0*/  IDP.4A.S8.S8 R12, R31, R12, R39 ;  /* 0x0000000c1f0c7226 */ /* 0x000fe40000000627 */
[----:B------:R-:W-:Y:S01]  /*09f0*/  HADD2.F32 R40, -RZ, R40.H1_H1 ;  /* 0x30000028ff287230 */ /* 0x000fe20000004100 */
[----:B------:R-:W-:Y:S02]  /*0a00*/  I2FP.F32.S32 R13, R13 ;  /* 0x0000000d000d7245 */ /* 0x000fe40000201400 */
[----:B------:R-:W-:Y:S01]  /*0a10*/  IADD3 R16, P1, PT, R16, 0x900, RZ ;  /* 0x0000090010107810 */ /* 0x000fe20007f3e0ff */
        /* <DEDUP_REMOVED lines=14> */
[-C--:B------:R-:W-:Y:S01]  /*0b00*/  FMUL R28, R28, R21.reuse ;  /* 0x000000151c1c7220 */ /* 0x080fe20000400000 */
[----:B------:R-:W-:Y:S01]  /*0b10*/  FMUL R30, R30, R21 ;  /* 0x000000151e1e7220 */ /* 0x000fe20000400000 */
[C---:B------:R-:W-:Y:S01]  /*0b20*/  FMUL.D2 R3, R29.reuse, R40 ;  /* 0x000000281d037220 */ /* 0x040fe20000300000 */
[----:B------:R-:W-:Y:S01]  /*0b30*/  I2FP.F32.S32 R21, R12 ;  /* 0x0000000c00157245 */ /* 0x000fe20000201400 */
[----:B------:R-:W-:Y:S01]  /*0b40*/  FMUL.D2 R29, R29, R44 ;  /* 0x0000002c1d1d7220 */ /* 0x000fe20000300000 */
[----:B------:R-:W-:Y:S01]  /*0b50*/  I2FP.F32.S32 R27, R27 ;  /* 0x0000001b001b7245 */ /* 0x000fe20000201400 */
[C---:B------:R-:W-:Y:S01]  /*0b60*/  FMUL.D2 R23, R32.reuse, R40 ;  /* 0x0000002820177220 */ /* 0x040fe20000300000 */
        /* <DEDUP_REMOVED lines=12> */
.L_x_416:
[----:B------:R0:W-:Y:S04]  /*0c30*/  STL.128 [R1], R4 ;  /* 0x0000000401007387 */ /* 0x0001e80000100c00 */
[----:B------:R0:W-:Y:S02]  /*0c40*/  STL.128 [R1+0x10], R8 ;  /* 0x0000100801007387 */ /* 0x0001e40000100c00 */
.L_x_415:
[----:B------:R-:W-:Y:S05]  /*0c50*/  BSYNC.RECONVERGENT B0 ;  /* 0x0000000000007941 */ /* 0x000fea0003800200 */
.L_x_414:
        /* <DEDUP_REMOVED lines=19> */
.L_x_419:
[----:B------:R-:W-:Y:S05]  /*0d90*/  BSYNC.RECONVERGENT B0 ;  /* 0x0000000000007941 */ /* 0x000fea0003800200 */
.L_x_418:
        /* <DEDUP_REMOVED lines=165> */
.L_x_420:
        /* <DEDUP_REMOVED lines=9> */
.L_x_787:


//--------------------- .text.mul_mat_vec_q4_0_q8_1_cuda4 --------------------------
	.section	.text.mul_mat_vec_q4_0_q8_1_cuda4,"ax",@progbits
	.align	128
        .global         mul_mat_vec_q4_0_q8_1_cuda4
        .type           mul_mat_vec_q4_0_q8_1_cuda4,@function
        .size           mul_mat_vec_q4_0_q8_1_cuda4,(.L_x_788 - mul_mat_vec_q4_0_q8_1_cuda4)
        .other          mul_mat_vec_q4_0_q8_1_cuda4,@"STO_CUDA_ENTRY STV_DEFAULT"
mul_mat_vec_q4_0_q8_1_cuda4:
.text.mul_mat_vec_q4_0_q8_1_cuda4:
        /* <DEDUP_REMOVED lines=14> */
[----:B----4-:R-:W-:Y:S01]  /*00e0*/  USHF.L.U32 UR4, UR4, 0x1, URZ ;  /* 0x0000000104047899 */ /* 0x010fe200080006ff */
[----:B-1----:R-:W-:Y:S02]  /*00f0*/  LEA R3, R3, R0, 0x5 ;  /* 0x0000000003037211 */ /* 0x002fe400078e28ff */
[----:B--2---:R-:W-:-:S02]  /*0100*/  SHF.R.S32.HI R0, RZ, 0x1f, R5 ;  /* 0x0000001fff007819 */ /* 0x004fc40000011405 */
[----:B------:R-:W-:Y:S02]  /*0110*/  LOP3.LUT R3, R3, 0xffff, RZ, 0xc0, !PT ;  /* 0x0000ffff03037812 */ /* 0x000fe400078ec0ff */
[----:B------:R-:W-:Y:S02]  /*0120*/  LEA.HI R0, R0, R5, RZ, 0x5 ;  /* 0x0000000500007211 */ /* 0x000fe400078f28ff */
[----:B------:R-:W-:Y:S02]  /*0130*/  CS2R R4, SRZ ;  /* 0x0000000000047805 */ /* 0x000fe4000001ff00 */
[----:B------:R-:W-:Y:S02]  /*0140*/  SHF.R.U32.HI R3, RZ, 0x1, R3 ;  /* 0x00000001ff037819 */ /* 0x000fe40000011603 */
[----:B------:R-:W-:Y:S02]  /*0150*/  SHF.R.S32.HI R0, RZ, 0x5, R0 ;  /* 0x00000005ff007819 */ /* 0x000fe40000011400 */
[----:B------:R-:W-:-:S04]  /*0160*/  LOP3.LUT R27, R3, 0xffff, RZ, 0xc0, !PT ;  /* 0x0000ffff031b7812 */ /* 0x000fc800078ec0ff */
[----:B------:R-:W-:-:S13]  /*0170*/  ISETP.GE.AND P0, PT, R27, R0, PT ;  /* 0x000000001b00720c */ /* 0x000fda0003f06270 */
[----:B0--3--:R-:W-:Y:S05]  /*0180*/  @P0 BRA `(.L_x_422) ;  /* 0x0000000800840947 */ /* 0x009fea0003800000 */
[----:B------:R-:W0:Y:S01]  /*0190*/  LDC R12, c[0x0][0x3a0] ;  /* 0x0000e800ff0c7b82 */ /* 0x000e220000000800 */
[----:B------:R-:W-:Y:S01]  /*01a0*/  HFMA2 R11, -RZ, RZ, 0, 0 ;  /* 0x00000000ff0b7431 */ /* 0x000fe200000001ff */
[----:B------:R-:W-:Y:S06]  /*01b0*/  BSSY.RECONVERGENT B1, `(.L_x_423) ;  /* 0x000009c000017945 */ /* 0x000fec0003800200 */
[----:B------:R-:W1:Y:S01]  /*01c0*/  LDC.64 R16, c[0x0][0x388] ;  /* 0x0000e200ff107b82 */ /* 0x000e620000000a00 */
[----:B0-----:R-:W-:-:S04]  /*01d0*/  SHF.R.S32.HI R3, RZ, 0x1f, R12 ;  /* 0x0000001fff037819 */ /* 0x001fc8000001140c */
[----:B------:R-:W-:Y:S01]  /*01e0*/  LEA.HI R15, R3, R12, RZ, 0x5 ;  /* 0x0000000c030f7211 */ /* 0x000fe200078f28ff */
[----:B------:R-:W-:Y:S02]  /*01f0*/  IMAD R3, R0, UR4, R27 ;  /* 0x0000000400037c24 */ /* 0x000fe4000f8e021b */
[----:B-1----:R-:W-:Y:S01]  /*0200*/  IMAD.WIDE.U32 R16, R27, 0x24, R16 ;  /* 0x000000241b107825 */ /* 0x002fe200078e0010 */
[----:B------:R-:W-:-:S07]  /*0210*/  SHF.R.S32.HI R15, RZ, 0x5, R15 ;  /* 0x00000005ff0f7819 */ /* 0x000fce000001140f */
.L_x_424:
[----:B------:R-:W0:Y:S01]  /*0220*/  S2R R12, SR_TID.X ;  /* 0x00000000000c7919 */ /* 0x000e220000002100 */
[----:B------:R-:W1:Y:S01]  /*0230*/  LDC.64 R24, c[0x0][0x380] ;  /* 0x0000e000ff187b82 */ /* 0x000e620000000a00 */
[----:B------:R-:W-:Y:S02]  /*0240*/  IMAD R13, R0, 0x12, RZ ;  /* 0x00000012000d7824 */ /* 0x000fe400078e02ff */
[----:B-1----:R-:W-:-:S03]  /*0250*/  IMAD.WIDE R24, R3, 0x12, R24 ;  /* 0x0000001203187825 */ /* 0x002fc600078e0218 */
[----:B------:R-:W-:Y:S02]  /*0260*/  IADD3 R22, P1, PT, R24, R13, RZ ;  /* 0x0000000d18167210 */ /* 0x000fe40007f3e0ff */
[----:B0-----:R-:W-:Y:S02]  /*0270*/  SHF.L.U32 R12, R12, 0x3, RZ ;  /* 0x000000030c0c7819 */ /* 0x001fe400000006ff */
[----:B------:R-:W-:Y:S02]  /*0280*/  LEA.HI.X.SX32 R23, R13, R25, 0x1, P1 ;  /* 0x000000190d177211 */ /* 0x000fe400008f0eff */
[----:B------:R-:W-:-:S04]  /*0290*/  LOP3.LUT R18, R12, 0x8, RZ, 0xc0, !PT ;  /* 0x000000080c127812 */ /* 0x000fc800078ec0ff */
[C---:B------:R-:W-:Y:S02]  /*02a0*/  IADD3 R34, P0, PT, R18.reuse, R24, RZ ;  /* 0x0000001812227210 */ /* 0x040fe40007f1e0ff */
[C---:B------:R-:W-:Y:S01]  /*02b0*/  IADD3 R36, P1, PT, R18.reuse, R22, RZ ;  /* 0x0000001612247210 */ /* 0x040fe20007f3e0ff */
[----:B------:R-:W2:Y:S01]  /*02c0*/  LDG.E.U16 R24, desc[UR8][R24.64] ;  /* 0x0000000818187981 */ /* 0x000ea2000c1e1500 */
[----:B------:R-:W-:Y:S02]  /*02d0*/  IADD3.X R35, PT, PT, RZ, R25, RZ, P0, !PT ;  /* 0x00000019ff237210 */ /* 0x000fe400007fe4ff */
[----:B------:R-:W-:Y:S01]  /*02e0*/  IADD3.X R37, PT, PT, RZ, R23, RZ, P1, !PT ;  /* 0x00000017ff257210 */ /* 0x000fe20000ffe4ff */
[----:B------:R-:W3:Y:S01]  /*02f0*/  LDG.E.U16 R22, desc[UR8][R22.64] ;  /* 0x0000000816167981 */ /* 0x000ee2000c1e1500 */
[----:B------:R-:W-:-:S03]  /*0300*/  IADD3 R20, P0, PT, R18, R16, RZ ;  /* 0x0000001012147210 */ /* 0x000fc60007f1e0ff */
[----:B------:R-:W4:Y:S04]  /*0310*/  LDG.E.U16 R19, desc[UR8][R34.64+0x2] ;  /* 0x0000020822137981 */ /* 0x000f28000c1e1500 */
[----:B------:R-:W4:Y:S04]  /*0320*/  LDG.E.U16 R14, desc[UR8][R34.64+0x4] ;  /* 0x00000408220e7981 */ /* 0x000f28000c1e1500 */
[----:B------:R-:W5:Y:S04]  /*0330*/  LDG.E.U16 R28, desc[UR8][R36.64+0x2] ;  /* 0x00000208241c7981 */ /* 0x000f68000c1e1500 */
[----:B------:R-:W5:Y:S01]  /*0340*/  LDG.E.U16 R31, desc[UR8][R36.64+0x4] ;  /* 0x00000408241f7981 */ /* 0x000f62000c1e1500 */
[----:B------:R-:W-:-:S03]  /*0350*/  IADD3.X R21, PT, PT, RZ, R17, RZ, P0, !PT ;  /* 0x00000011ff157210 */ /* 0x000fc600007fe4ff */
[----:B------:R-:W2:Y:S04]  /*0360*/  LDG.E.U16 R29, desc[UR8][R36.64+0x6] ;  /* 0x00000608241d7981 */ /* 0x000ea8000c1e1500 */
[----:B------:R-:W2:Y:S04]  /*0370*/  LDG.E.U16 R32, desc[UR8][R36.64+0x8] ;  /* 0x0000080824207981 */ /* 0x000ea8000c1e1500 */
[----:B------:R-:W3:Y:S04]  /*0380*/  LDG.E R30, desc[UR8][R20.64+0x4] ;  /* 0x00000408141e7981 */ /* 0x000ee8000c1e1900 */
[----:B------:R-:W3:Y:S04]  /*0390*/  LDG.E.U16 R12, desc[UR8][R34.64+0x6] ;  /* 0x00000608220c7981 */ /* 0x000ee8000c1e1500 */
[----:B------:R-:W3:Y:S04]  /*03a0*/  LDG.E.U16 R33, desc[UR8][R34.64+0x8] ;  /* 0x0000080822217981 */ /* 0x000ee8000c1e1500 */
[----:B------:R-:W3:Y:S04]  /*03b0*/  LDG.E R26, desc[UR8][R20.64+0x14] ;  /* 0x00001408141a7981 */ /* 0x000ee8000c1e1900 */
[----:B------:R-:W3:Y:S04]  /*03c0*/  LDG.E R13, desc[UR8][R20.64+0x8] ;  /* 0x00000808140d7981 */ /* 0x000ee8000c1e1900 */
[----:B------:R-:W3:Y:S04]  /*03d0*/  LDG.E R35, desc[UR8][R16.64] ;  /* 0x0000000810237981 */ /* 0x000ee8000c1e1900 */
[----:B------:R0:W3:Y:S01]  /*03e0*/  LDG.E R34, desc[UR8][R20.64+0x18] ;  /* 0x0000180814227981 */ /* 0x0000e2000c1e1900 */
[----:B----4-:R-:W-:-:S02]  /*03f0*/  LEA R14, R14, R19, 0x10 ;  /* 0x000000130e0e7211 */ /* 0x010fc400078e80ff */
[----:B-----5:R-:W-:Y:S02]  /*0400*/  LEA R28, R31, R28, 0x10 ;  /* 0x0000001c1f1c7211 */ /* 0x020fe400078e80ff */
[----:B------:R-:W-:Y:S02]  /*0410*/  SHF.R.U32.HI R31, RZ, 0x4, R14 ;  /* 0x00000004ff1f7819 */ /* 0x000fe4000001160e */
[----:B--2---:R-:W-:Y:S02]  /*0420*/  LEA R32, R32, R29, 0x10 ;  /* 0x0000001d20207211 */ /* 0x004fe400078e80ff */
[----:B------:R-:W-:Y:S02]  /*0430*/  LOP3.LUT R29, R14, 0xf0f0f0f, RZ, 0xc0, !PT ;  /* 0x0f0f0f0f0e1d7812 */ /* 0x000fe400078ec0ff */
[----:B------:R-:W-:Y:S02]  /*0440*/  SHF.R.U32.HI R14, RZ, 0x4, R28 ;  /* 0x00000004ff0e7819 */ /* 0x000fe4000001161c */
[----:B0-----:R-:W-:-:S02]  /*0450*/  LOP3.LUT R21, R28, 0xf0f0f0f, RZ, 0xc0, !PT ;  /* 0x0f0f0f0f1c157812 */ /* 0x001fc400078ec0ff */
[----:B------:R-:W-:Y:S02]  /*0460*/  LOP3.LUT R31, R31, 0xf0f0f0f, RZ, 0xc0, !PT ;  /* 0x0f0f0f0f1f1f7812 */ /* 0x000fe400078ec0ff */
[----:B------:R-:W-:Y:S01]  /*0470*/  LOP3.LUT R25, R14, 0xf0f0f0f, RZ, 0xc0, !PT ;  /* 0x0f0f0f0f0e197812 */ /* 0x000fe200078ec0ff */
[----:B---3--:R-:W-:Y:S01]  /*0480*/  IDP.4A.S8.S8 R14, R29, R30, RZ ;  /* 0x0000001e1d0e7226 */ /* 0x008fe200000006ff */
[----:B------:R-:W-:Y:S01]  /*0490*/  LEA R12, R33, R12, 0x10 ;  /* 0x0000000c210c7211 */ /* 0x000fe200078e80ff */
[----:B------:R-:W-:Y:S01]  /*04a0*/  IDP.4A.S8.S8 R30, R21, R30, RZ ;  /* 0x0000001e151e7226 */ /* 0x000fe200000006ff */
[----:B------:R-:W-:Y:S01]  /*04b0*/  LOP3.LUT R20, R32, 0xf0f0f0f, RZ, 0xc0, !PT ;  /* 0x0f0f0f0f20147812 */ /* 0x000fe200078ec0ff */
[-C--:B------:R-:W-:Y:S01]  /*04c0*/  IDP.4A.S8.S8 R19, R31, R26.reuse, R14 ;  /* 0x0000001a1f137226 */ /* 0x080fe2000000060e */
[----:B------:R-:W-:Y:S02]  /*04d0*/  LOP3.LUT R14, R12, 0xf0f0f0f, RZ, 0xc0, !PT ;  /* 0x0f0f0f0f0c0e7812 */ /* 0x000fe400078ec0ff */
[----:B------:R-:W-:Y:S01]  /*04e0*/  SHF.R.U32.HI R37, RZ, 0x4, R12 ;  /* 0x00000004ff257819 */ /* 0x000fe2000001160c */
[----:B------:R-:W-:Y:S01]  /*04f0*/  IDP.4A.S8.S8 R30, R25, R26, R30 ;  /* 0x0000001a191e7226 */ /* 0x000fe2000000061e */
[----:B------:R-:W-:Y:S01]  /*0500*/  SHF.R.U32.HI R33, RZ, 0x4, R32 ;  /* 0x00000004ff217819 */ /* 0x000fe20000011620 */
[-C--:B------:R-:W-:Y:S01]  /*0510*/  IDP.4A.S8.S8 R19, R14, R13.reuse, R19 ;  /* 0x0000000d0e137226 */ /* 0x080fe20000000613 */
[----:B------:R-:W-:Y:S01]  /*0520*/  LOP3.LUT R37, R37, 0xf0f0f0f, RZ, 0xc0, !PT ;  /* 0x0f0f0f0f25257812 */ /* 0x000fe200078ec0ff */
[----:B------:R-:W-:Y:S01]  /*0530*/  IDP.4A.S8.S8 R13, R20, R13, R30 ;  /* 0x0000000d140d7226 */ /* 0x000fe2000000061e */
[----:B------:R-:W-:Y:S01]  /*0540*/  LOP3.LUT R33, R33, 0xf0f0f0f, RZ, 0xc0, !PT ;  /* 0x0f0f0f0f21217812 */ /* 0x000fe200078ec0ff */
[----:B------:R-:W-:-:S02]  /*0550*/  HADD2.F32 R12, -RZ, R35.H1_H1 ;  /* 0x30000023ff0c7230 */ /* 0x000fc40000004100 */
[-C--:B------:R-:W-:Y:S02]  /*0560*/  IDP.4A.S8.S8 R19, R37, R34.reuse, R19 ;  /* 0x0000002225137226 */ /* 0x080fe40000000613 */
[----:B------:R-:W-:Y:S02]  /*0570*/  IDP.4A.S8.S8 R13, R33, R34, R13 ;  /* 0x00000022210d7226 */ /* 0x000fe4000000060d */
[----:B------:R-:W-:Y:S01]  /*0580*/  FMUL R26, R12, 4 ;  /* 0x408000000c1a7820 */ /* 0x000fe20000400000 */
[----:B------:R-:W-:Y:S01]  /*0590*/  HADD2.F32 R35, -RZ, R35.H0_H0 ;  /* 0x20000023ff237230 */ /* 0x000fe20000004100 */
[----:B------:R-:W-:Y:S02]  /*05a0*/  I2FP.F32.S32 R12, R19 ;  /* 0x00000013000c7245 */ /* 0x000fe40000201400 */
[----:B------:R-:W-:Y:S02]  /*05b0*/  I2FP.F32.S32 R13, R13 ;  /* 0x0000000d000d7245 */ /* 0x000fe40000201400 */
[----:B------:R-:W-:Y:S01]  /*05c0*/  MOV R19, RZ ;  /* 0x000000ff00137202 */ /* 0x000fe20000000f00 */
[----:B------:R-:W-:-:S02]  /*05d0*/  FFMA R23, R35, R12, -R26 ;  /* 0x0000000c23177223 */ /* 0x000fc4000000081a */
[----:B------:R-:W-:Y:S01]  /*05e0*/  FFMA R35, R35, R13, -R26 ;  /* 0x0000000d23237223 */ /* 0x000fe2000000081a */
[----:B------:R-:W-:-:S03]  /*05f0*/  IMAD.WIDE R12, R15, 0x24, R18 ;  /* 0x000000240f0c7825 */ /* 0x000fc600078e0212 */
[----:B------:R-:W-:-:S04]  /*0600*/  IADD3 R12, P0, PT, R12, R16, RZ ;  /* 0x000000100c0c7210 */ /* 0x000fc80007f1e0ff */
[----:B------:R-:W-:Y:S01]  /*0610*/  IADD3.X R13, PT, PT, R13, R17, RZ, P0, !PT ;  /* 0x000000110d0d7210 */ /* 0x000fe200007fe4ff */
[----:B------:R-:W-:Y:S02]  /*0620*/  HADD2.F32 R24, -RZ, R24.H0_H0 ;  /* 0x20000018ff187230 */ /* 0x000fe40000004100 */
[----:B------:R-:W-:Y:S02]  /*0630*/  HADD2.F32 R26, -RZ, R22.H0_H0 ;  /* 0x20000016ff1a7230 */ /* 0x000fe40000004100 */
[----:B------:R-:W2:Y:S01]  /*0640*/  LDG.E R28, desc[UR8][R12.64+0x4] ;  /* 0x000004080c1c7981 */ /* 0x000ea2000c1e1900 */
[----:B------:R-:W-:-:S03]  /*0650*/  FFMA R4, R24, R23, R4 ;  /* 0x0000001718047223 */ /* 0x000fc60000000004 */
[----:B------:R-:W3:Y:S01]  /*0660*/  LDG.E R30, desc[UR8][R12.64+0x14] ;  /* 0x000014080c1e7981 */ /* 0x000ee2000c1e1900 */
[----:B------:R-:W-:Y:S01]  /*0670*/  FFMA R5, R26, R35, R5 ;  /* 0x000000231a057223 */ /* 0x000fe20000000005 */
[----:B------:R-:W-:Y:S02]  /*0680*/  IMAD.WIDE R22, R15, 0x24, R16 ;  /* 0x000000240f167825 */ /* 0x000fe400078e0210 */
[----:B------:R-:W4:Y:S04]  /*0690*/  LDG.E R35, desc[UR8][R12.64+0x8] ;  /* 0x000008080c237981 */ /* 0x000f28000c1e1900 */
[----:B------:R-:W5:Y:S04]  /*06a0*/  LDG.E R32, desc[UR8][R12.64+0x18] ;  /* 0x000018080c207981 */ /* 0x000f68000c1e1900 */
[----:B------:R5:W5:Y:S01]  /*06b0*/  LDG.E R22, desc[UR8][R22.64] ;  /* 0x0000000816167981 */ /* 0x000b62000c1e1900 */
[----:B--2---:R-:W-:-:S02]  /*06c0*/  IDP.4A.S8.S8 R34, R29, R28, RZ ;  /* 0x0000001c1d227226 */ /* 0x004fc400000006ff */
[----:B------:R-:W-:Y:S02]  /*06d0*/  IDP.4A.S8.S8 R28, R21, R28, RZ ;  /* 0x0000001c151c7226 */ /* 0x000fe400000006ff */
[-C--:B---3--:R-:W-:Y:S02]  /*06e0*/  IDP.4A.S8.S8 R34, R31, R30.reuse, R34 ;  /* 0x0000001e1f227226 */ /* 0x088fe40000000622 */
[----:B------:R-:W-:Y:S02]  /*06f0*/  IDP.4A.S8.S8 R28, R25, R30, R28 ;  /* 0x0000001e191c7226 */ /* 0x000fe4000000061c */
[-C--:B----4-:R-:W-:Y:S02]  /*0700*/  IDP.4A.S8.S8 R34, R14, R35.reuse, R34 ;  /* 0x000000230e227226 */ /* 0x090fe40000000622 */
[----:B------:R-:W-:Y:S02]  /*0710*/  IDP.4A.S8.S8 R28, R20, R35, R28 ;  /* 0x00000023141c7226 */ /* 0x000fe4000000061c */
[----:B-----5:R-:W-:-:S02]  /*0720*/  IDP.4A.S8.S8 R23, R37, R32, R34 ;  /* 0x0000002025177226 */ /* 0x020fc40000000622 */
[----:B------:R-:W-:-:S03]  /*0730*/  HADD2.F32 R36, -RZ, R22.H1_H1 ;  /* 0x30000016ff247230 */ /* 0x000fc60000004100 */
[----:B------:R-:W-:Y:S01]  /*0740*/  I2FP.F32.S32 R23, R23 ;  /* 0x0000001700177245 */ /* 0x000fe20000201400 */
[----:B------:R-:W-:Y:S02]  /*0750*/  IDP.4A.S8.S8 R28, R33, R32, R28 ;  /* 0x00000020211c7226 */ /* 0x000fe4000000061c */
[----:B------:R-:W-:Y:S02]  /*0760*/  HADD2.F32 R34, -RZ, R22.H0_H0 ;  /* 0x20000016ff227230 */ /* 0x000fe40000004100 */
[----:B------:R-:W-:Y:S01]  /*0770*/  FMUL R13, R36, 4 ;  /* 0x40800000240d7820 */ /* 0x000fe20000400000 */
[----:B------:R-:W-:-:S03]  /*0780*/  I2FP.F32.S32 R28, R28 ;  /* 0x0000001c001c7245 */ /* 0x000fc60000201400 */
[C-C-:B------:R-:W-:Y:S02]  /*0790*/  FFMA R12, R34.reuse, R23, -R13.reuse ;  /* 0x00000017220c7223 */ /* 0x140fe4000000080d */
[----:B------:R-:W-:Y:S02]  /*07a0*/  FFMA R28, R34, R28, -R13 ;  /* 0x0000001c221c7223 */ /* 0x000fe4000000080d */
[----:B------:R-:W-:Y:S01]  /*07b0*/  FFMA R6, R24, R12, R6 ;  /* 0x0000000c18067223 */ /* 0x000fe20000000006 */
[----:B------:R-:W-:-:S03]  /*07c0*/  IMAD.WIDE R12, R15, 0x48, R18 ;  /* 0x000000480f0c7825 */ /* 0x000fc600078e0212 */
[----:B------:R-:W-:-:S04]  /*07d0*/  IADD3 R12, P0, PT, R12, R16, RZ ;  /* 0x000000100c0c7210 */ /* 0x000fc80007f1e0ff */
[----:B------:R-:W-:-:S05]  /*07e0*/  IADD3.X R13, PT, PT, R13, R17, RZ, P0, !PT ;  /* 0x000000110d0d7210 */ /* 0x000fca00007fe4ff */
[----:B------:R-:W2:Y:S01]  /*07f0*/  LDG.E R30, desc[UR8][R12.64+0x4] ;  /* 0x000004080c1e7981 */ /* 0x000ea2000c1e1900 */
[----:B------:R-:W-:-:S03]  /*0800*/  IMAD.WIDE R22, R15, 0x48, R16 ;  /* 0x000000480f167825 */ /* 0x000fc600078e0210 */
[----:B------:R-:W3:Y:S01]  /*0810*/  LDG.E R32, desc[UR8][R12.64+0x14] ;  /* 0x000014080c207981 */ /* 0x000ee2000c1e1900 */
[----:B------:R-:W-:-:S03]  /*0820*/  FFMA R7, R26, R28, R7 ;  /* 0x0000001c1a077223 */ /* 0x000fc60000000007 */
[----:B------:R-:W4:Y:S04]  /*0830*/  LDG.E R28, desc[UR8][R12.64+0x8] ;  /* 0x000008080c1c7981 */ /* 0x000f28000c1e1900 */
[----:B------:R-:W5:Y:S04]  /*0840*/  LDG.E R36, desc[UR8][R12.64+0x18] ;  /* 0x000018080c247981 */ /* 0x000f68000c1e1900 */
[----:B------:R2:W5:Y:S01]  /*0850*/  LDG.E R22, desc[UR8][R22.64] ;  /* 0x0000000816167981 */ /* 0x000562000c1e1900 */
[----:B------:R-:W-:-:S06]  /*0860*/  IMAD.WIDE R34, R15, 0x6c, R16 ;  /* 0x0000006c0f227825 */ /* 0x000fcc00078e0210 */
[----:B------:R0:W5:Y:S01]  /*0870*/  LDG.E R34, desc[UR8][R34.64] ;  /* 0x0000000822227981 */ /* 0x000162000c1e1900 */
[----:B------:R-:W-:-:S03]  /*0880*/  IMAD.WIDE R18, R15, 0x6c, R18 ;  /* 0x0000006c0f127825 */ /* 0x000fc600078e0212 */
[----:B------:R-:W-:-:S04]  /*0890*/  IADD3 R18, P0, PT, R18, R16, RZ ;  /* 0x0000001012127210 */ /* 0x000fc80007f1e0ff */
[----:B------:R-:W-:-:S05]  /*08a0*/  IADD3.X R19, PT, PT, R19, R17, RZ, P0, !PT ;  /* 0x0000001113137210 */ /* 0x000fca00007fe4ff */
[----:B------:R-:W5:Y:S01]  /*08b0*/  LDG.E R12, desc[UR8][R18.64+0x14] ;  /* 0x00001408120c7981 */ /* 0x000f62000c1e1900 */
[-C--:B--2---:R-:W-:Y:S02]  /*08c0*/  IDP.4A.S8.S8 R23, R29, R30.reuse, RZ ;  /* 0x0000001e1d177226 */ /* 0x084fe400000006ff */
[----:B0-----:R-:W-:Y:S02]  /*08d0*/  IDP.4A.S8.S8 R35, R21, R30, RZ ;  /* 0x0000001e15237226 */ /* 0x001fe400000006ff */
[----:B---3--:R-:W-:-:S04]  /*08e0*/  IDP.4A.S8.S8 R30, R31, R32, R23 ;  /* 0x000000201f1e7226 */ /* 0x008fc80000000617 */
[----:B----4-:R-:W-:Y:S02]  /*08f0*/  IDP.4A.S8.S8 R23, R14, R28, R30 ;  /* 0x0000001c0e177226 */ /* 0x010fe4000000061e */
[----:B------:R-:W2:Y:S02]  /*0900*/  LDG.E R30, desc[UR8][R18.64+0x4] ;  /* 0x00000408121e7981 */ /* 0x000ea4000c1e1900 */
[----:B-----5:R-:W-:Y:S02]  /*0910*/  IDP.4A.S8.S8 R23, R37, R36, R23 ;  /* 0x0000002425177226 */ /* 0x020fe40000000617 */
[----:B------:R-:W-:-:S03]  /*0920*/  HADD2.F32 R13, -RZ, R22.H1_H1 ;  /* 0x30000016ff0d7230 */ /* 0x000fc60000004100 */
[----:B------:R-:W-:Y:S01]  /*0930*/  I2FP.F32.S32 R23, R23 ;  /* 0x0000001700177245 */ /* 0x000fe20000201400 */
[----:B------:R-:W-:Y:S02]  /*0940*/  HADD2.F32 R22, -RZ, R22.H0_H0 ;  /* 0x20000016ff167230 */ /* 0x000fe40000004100 */
[----:B------:R-:W-:-:S04]  /*0950*/  FMUL R13, R13, 4 ;  /* 0x408000000d0d7820 */ /* 0x000fc80000400000 */
[----:B------:R-:W-:Y:S01]  /*0960*/  FFMA R23, R22, R23, -R13 ;  /* 0x0000001716177223 */ /* 0x000fe2000000080d */
[----:B------:R-:W-:-:S03]  /*0970*/  IDP.4A.S8.S8 R32, R25, R32, R35 ;  /* 0x0000002019207226 */ /* 0x000fc60000000623 */
[----:B------:R-:W-:Y:S02]  /*0980*/  FFMA R8, R24, R23, R8 ;  /* 0x0000001718087223 */ /* 0x000fe40000000008 */
[----:B------:R-:W3:Y:S01]  /*0990*/  LDG.E R23, desc[UR8][R18.64+0x8] ;  /* 0x0000080812177981 */ /* 0x000ee2000c1e1900 */
[----:B------:R-:W-:-:S03]  /*09a0*/  IDP.4A.S8.S8 R28, R20, R28, R32 ;  /* 0x0000001c141c7226 */ /* 0x000fc60000000620 */
[----:B------:R-:W4:Y:S01]  /*09b0*/  LDG.E R32, desc[UR8][R18.64+0x18] ;  /* 0x0000180812207981 */ /* 0x000f22000c1e1900 */
[----:B------:R-:W-:Y:S01]  /*09c0*/  IADD3 R27, PT, PT, R27, 0x40, RZ ;  /* 0x000000401b1b7810 */ /* 0x000fe20007ffe0ff */
[----:B------:R-:W-:-:S03]  /*09d0*/  IDP.4A.S8.S8 R28, R33, R36, R28 ;  /* 0x00000024211c7226 */ /* 0x000fc6000000061c */
[----:B------:R-:W-:Y:S02]  /*09e0*/  ISETP.GE.AND P0, PT, R27, R0, PT ;  /* 0x000000001b00720c */ /* 0x000fe40003f06270 */
[----:B------:R-:W-:Y:S02]  /*09f0*/  I2FP.F32.S32 R28, R28 ;  /* 0x0000001c001c7245 */ /* 0x000fe40000201400 */
[----:B------:R-:W-:-:S03]  /*0a00*/  IADD3 R16, P1, PT, R16, 0x900, RZ ;  /* 0x0000090010107810 */ /* 0x000fc60007f3e0ff */
[----:B------:R-:W-:Y:S01]  /*0a10*/  FFMA R28, R22, R28, -R13 ;  /* 0x0000001c161c7223 */ /* 0x000fe2000000080d */
[----:B------:R-:W-:Y:S02]  /*0a20*/  IADD3 R3, PT, PT, R3, 0x40, RZ ;  /* 0x0000004003037810 */ /* 0x000fe40007ffe0ff */
[----:B------:R-:W-:Y:S01]  /*0a30*/  IADD3.X R17, PT, PT, RZ, R17, RZ, P1, !PT ;  /* 0x00000011ff117210 */ /* 0x000fe20000ffe4ff */
[----:B------:R-:W-:Y:S01]  /*0a40*/  FFMA R9, R26, R28, R9 ;  /* 0x0000001c1a097223 */ /* 0x000fe20000000009 */
[-C--:B--2---:R-:W-:Y:S02]  /*0a50*/  IDP.4A.S8.S8 R29, R29, R30.reuse, RZ ;  /* 0x0000001e1d1d7226 */ /* 0x084fe400000006ff */
[----:B------:R-:W-:Y:S02]  /*0a60*/  IDP.4A.S8.S8 R21, R21, R30, RZ ;  /* 0x0000001e15157226 */ /* 0x000fe400000006ff */
[-C--:B------:R-:W-:Y:S02]  /*0a70*/  IDP.4A.S8.S8 R29, R31, R12.reuse, R29 ;  /* 0x0000000c1f1d7226 */ /* 0x080fe4000000061d */
[----:B------:R-:W-:-:S02]  /*0a80*/  IDP.4A.S8.S8 R21, R25, R12, R21 ;  /* 0x0000000c19157226 */ /* 0x000fc40000000615 */
[--C-:B------:R-:W-:Y:S02]  /*0a90*/  HADD2.F32 R12, -RZ, R34.reuse.H1_H1 ;  /* 0x30000022ff0c7230 */ /* 0x100fe40000004100 */
[----:B------:R-:W-:Y:S02]  /*0aa0*/  HADD2.F32 R34, -RZ, R34.H0_H0 ;  /* 0x20000022ff227230 */ /* 0x000fe40000004100 */
[-C--:B---3--:R-:W-:Y:S02]  /*0ab0*/  IDP.4A.S8.S8 R29, R14, R23.reuse, R29 ;  /* 0x000000170e1d7226 */ /* 0x088fe4000000061d */
[----:B------:R-:W-:Y:S02]  /*0ac0*/  IDP.4A.S8.S8 R21, R20, R23, R21 ;  /* 0x0000001714157226 */ /* 0x000fe40000000615 */
[-C--:B----4-:R-:W-:Y:S02]  /*0ad0*/  IDP.4A.S8.S8 R29, R37, R32.reuse, R29 ;  /* 0x00000020251d7226 */ /* 0x090fe4000000061d */
[----:B------:R-:W-:-:S02]  /*0ae0*/  IDP.4A.S8.S8 R32, R33, R32, R21 ;  /* 0x0000002021207226 */ /* 0x000fc40000000615 */
[----:B------:R-:W-:Y:S01]  /*0af0*/  FMUL R21, R12, 4 ;  /* 0x408000000c157820 */ /* 0x000fe20000400000 */
        /* <DEDUP_REMOVED lines=8> */
.L_x_423:
[----:B------:R0:W-:Y:S04]  /*0b80*/  STL.128 [R1], R4 ;  /* 0x0000000401007387 */ /* 0x0001e80000100c00 */
[----:B------:R0:W-:Y:S02]  /*0b90*/  STL.128 [R1+0x10], R8 ;  /* 0x0000100801007387 */ /* 0x0001e40000100c00 */
.L_x_422:
[----:B------:R-:W-:Y:S05]  /*0ba0*/  BSYNC.RECONVERGENT B0 ;  /* 0x0000000000007941 */ /* 0x000fea0003800200 */
.L_x_421:
        /* <DEDUP_REMOVED lines=19> */
.L_x_426:
[----:B------:R-:W-:Y:S05]  /*0ce0*/  BSYNC.RECONVERGENT B0 ;  /* 0x0000000000007941 */ /* 0x000fea0003800200 */
.L_x_425:
        /* <DEDUP_REMOVED lines=165> */
.L_x_427:
        /* <DEDUP_REMOVED lines=12> */
.L_x_788:


//--------------------- .text.mul_mat_vec_q6_K_q8_1_cuda3 --------------------------
	.section	.text.mul_mat_vec_q6_K_q8_1_cuda3,"ax",@progbits
	.align	128
        .global         mul_mat_vec_q6_K_q8_1_cuda3
        .type           mul_mat_vec_q6_K_q8_1_cuda3,@function
        .size           mul_mat_vec_q6_K_q8_1_cuda3,(.L_x_789 - mul_mat_vec_q6_K_q8_1_cuda3)
        .other          mul_mat_vec_q6_K_q8_1_cuda3,@"STO_CUDA_ENTRY STV_DEFAULT"
mul_mat_vec_q6_K_q8_1_cuda3:
.text.mul_mat_vec_q6_K_q8_1_cuda3:
[----:B------:R-:W-:Y:S08]  /*0000*/  LDC R1, c[0x0][0x37c] ;  /* 0x0000df00ff017b82 */ /* 0x000ff00000000800 */
[----:B------:R-:W0:Y:S01]  /*0010*/  LDC R3, c[0x0][0x398] ;  /* 0x0000e600ff037b82 */ /* 0x000e220000000800 */
[----:B------:R-:W1:Y:S01]  /*0020*/  S2R R5, SR_TID.Y ;  /* 0x0000000000057919 */ /* 0x000e620000002200 */
[----:B------:R-:W2:Y:S01]  /*0030*/  LDCU.64 UR8, c[0x0][0x358] ;  /* 0x00006b00ff0877ac */ /* 0x000ea20008000a00 */
[----:B------:R-:W-:Y:S01]  /*0040*/  BSSY.RECONVERGENT B0, `(.L_x_428) ;  /* 0x00000e1000007945 */ /* 0x000fe20003800200 */
[----:B------:R-:W-:Y:S01]  /*0050*/  HFMA2 R4, -RZ, RZ, 0, 0 ;  /* 0x00000000ff047431 */ /* 0x000fe200000001ff */
[----:B------:R-:W1:Y:S01]  /*0060*/  S2R R6, SR_TID.X ;  /* 0x0000000000067919 */ /* 0x000e620000002100 */
[----:B------:R-:W-:-:S02]  /*0070*/  HFMA2 R26, -RZ, RZ, 0, 0 ;  /* 0x00000000ff1a7431 */ /* 0x000fc400000001ff */
[----:B------:R-:W-:Y:S01]  /*0080*/  IMAD.MOV.U32 R20, RZ, RZ, RZ ;  /* 0x000000ffff147224 */ /* 0x000fe200078e00ff */
[----:B------:R-:W3:Y:S01]  /*0090*/  S2UR UR4, SR_CTAID.X ;  /* 0x00000000000479c3 */ /* 0x000ee20000002500 */
[----:B------:R-:W-:Y:S01]  /*00a0*/  CS2R R22, SRZ ;  /* 0x0000000000167805 */ /* 0x000fe2000001ff00 */
[----:B------:R-:W-:Y:S01]  /*00b0*/  IMAD.MOV.U32 R17, RZ, RZ, RZ ;  /* 0x000000ffff117224 */ /* 0x000fe200078e00ff */
[----:B------:R-:W-:Y:S02]  /*00c0*/  MOV R18, RZ ;  /* 0x000000ff00127202 */ /* 0x000fe40000000f00 */
[----:B0-----:R-:W-:-:S04]  /*00d0*/  SHF.R.S32.HI R0, RZ, 0x1f, R3 ;  /* 0x0000001fff007819 */ /* 0x001fc80000011403 */
[----:B------:R-:W-:Y:S02]  /*00e0*/  LEA.HI R0, R0, R3, RZ, 0x8 ;  /* 0x0000000300007211 */ /* 0x000fe400078f40ff */
[----:B------:R-:W-:Y:S02]  /*00f0*/  CS2R R2, SRZ ;  /* 0x0000000000027805 */ /* 0x000fe4000001ff00 */
[----:B------:R-:W-:Y:S01]  /*0100*/  SHF.R.S32.HI R19, RZ, 0x8, R0 ;  /* 0x00000008ff137819 */ /* 0x000fe20000011400 */
[----:B---3--:R-:W-:Y:S01]  /*0110*/  USHF.L.U32 UR4, UR4, 0x1, URZ ;  /* 0x0000000104047899 */ /* 0x008fe200080006ff */
[----:B------:R-:W-:Y:S02]  /*0120*/  MOV R0, RZ ;  /* 0x000000ff00007202 */ /* 0x000fe40000000f00 */
[----:B-1----:R-:W-:-:S04]  /*0130*/  LEA.HI R28, R6, R5, RZ, 0x1b ;  /* 0x00000005061c7211 */ /* 0x002fc800078fd8ff */
[----:B------:R-:W-:-:S13]  /*0140*/  ISETP.GE.AND P0, PT, R28, R19, PT ;  /* 0x000000131c00720c */ /* 0x000fda0003f06270 */
[----:B--2---:R-:W-:Y:S05]  /*0150*/  @P0 BRA `(.L_x_429) ;  /* 0x0000000c003c0947 */ /* 0x004fea0003800000 */
[----:B------:R-:W0:Y:S01]  /*0160*/  LDC R9, c[0x0][0x3a0] ;  /* 0x0000e800ff097b82 */ /* 0x000e220000000800 */
[--C-:B------:R-:W-:Y:S01]  /*0170*/  SHF.R.U32.HI R0, RZ, 0x2, R6.reuse ;  /* 0x00000002ff007819 */ /* 0x100fe20000011606 */
[----:B------:R-:W1:Y:S01]  /*0180*/  LDCU.64 UR6, c[0x0][0x388] ;  /* 0x00007100ff0677ac */ /* 0x000e620008000a00 */
[----:B------:R-:W-:Y:S01]  /*0190*/  SHF.R.U32.HI R3, RZ, 0x3, R6 ;  /* 0x00000003ff037819 */ /* 0x000fe20000011606 */
[C---:B------:R-:W-:Y:S01]  /*01a0*/  IMAD R21, R19.reuse, UR4, R19 ;  /* 0x0000000413157c24 */ /* 0x040fe2000f8e0213 */
[----:B------:R-:W-:Y:S01]  /*01b0*/  LOP3.LUT R2, R0, 0x4, RZ, 0xc0, !PT ;  /* 0x0000000400027812 */ /* 0x000fe200078ec0ff */
[----:B------:R-:W-:Y:S01]  /*01c0*/  BSSY.RECONVERGENT B1, `(.L_x_430) ;  /* 0x00000c4000017945 */ /* 0x000fe20003800200 */
[----:B------:R-:W-:Y:S01]  /*01d0*/  SHF.R.U64 R8, R6, 0x5, RZ ;  /* 0x0000000506087819 */ /* 0x000fe200000012ff */
[----:B------:R-:W-:Y:S01]  /*01e0*/  IMAD.IADD R21, R28, 0x1, R21 ;  /* 0x000000011c157824 */ /* 0x000fe200078e0215 */
[----:B------:R-:W-:Y:S01]  /*01f0*/  LOP3.LUT R2, R2, 0x1, R3, 0xf8, !PT ;  /* 0x0000000102027812 */ /* 0x000fe200078ef803 */
[----:B------:R-:W-:Y:S01]  /*0200*/  IMAD R25, R19, UR4, R28 ;  /* 0x0000000413197c24 */ /* 0x000fe2000f8e021c */
[----:B------:R-:W-:-:S02]  /*0210*/  SHF.R.U32.HI R4, RZ, 0x1, R6 ;  /* 0x00000001ff047819 */ /* 0x000fc40000011606 */
[----:B------:R-:W-:Y:S01]  /*0220*/  IADD3 R7, P0, PT, R5, R8, RZ ;  /* 0x0000000805077210 */ /* 0x000fe20007f1e0ff */
[----:B------:R-:W-:Y:S01]  /*0230*/  IMAD.WIDE.U32 R2, R2, 0x24, RZ ;  /* 0x0000002402027825 */ /* 0x000fe200078e00ff */
[----:B------:R-:W-:Y:S02]  /*0240*/  LOP3.LUT R5, R4, 0x8, RZ, 0xc0, !PT ;  /* 0x0000000804057812 */ /* 0x000fe400078ec0ff */
[----:B------:R-:W-:Y:S01]  /*0250*/  MOV R20, RZ ;  /* 0x000000ff00147202 */ /* 0x000fe20000000f00 */
[----:B------:R-:W-:Y:S01]  /*0260*/  IMAD.X R8, RZ, RZ, RZ, P0 ;  /* 0x000000ffff087224 */ /* 0x000fe200000e06ff */
[----:B------:R-:W-:Y:S01]  /*0270*/  LOP3.LUT R29, R5, 0x3, R0, 0xf8, !PT ;  /* 0x00000003051d7812 */ /* 0x000fe200078ef800 */
[----:B------:R-:W-:Y:S01]  /*0280*/  IMAD.WIDE.U32 R2, R7, 0x120, R2 ;  /* 0x0000012007027825 */ /* 0x000fe200078e0002 */
[----:B------:R-:W-:Y:S02]  /*0290*/  LOP3.LUT R4, R5, 0x7, R6, 0xf8, !PT ;  /* 0x0000000705047812 */ /* 0x000fe400078ef806 */
[----:B------:R-:W-:Y:S01]  /*02a0*/  LOP3.LUT R29, R29, 0xc0, RZ, 0xfc, !PT ;  /* 0x000000c01d1d7812 */ /* 0x000fe200078efcff */
[----:B------:R-:W-:Y:S01]  /*02b0*/  IMAD R31, R8, 0x120, RZ ;  /* 0x00000120081f7824 */ /* 0x000fe200078e02ff */
[----:B0-----:R-:W-:-:S02]  /*02c0*/  SHF.R.S32.HI R0, RZ, 0x1f, R9 ;  /* 0x0000001fff007819 */ /* 0x001fc40000011409 */
[----:B-1----:R-:W-:Y:S02]  /*02d0*/  IADD3 R16, P0, PT, R2, UR6, RZ ;  /* 0x0000000602107c10 */ /* 0x002fe4000ff1e0ff */
[----:B------:R-:W-:Y:S02]  /*02e0*/  LEA.HI R0, R0, R9, RZ, 0x5 ;  /* 0x0000000900007211 */ /* 0x000fe400078f28ff */
[----:B------:R-:W-:Y:S02]  /*02f0*/  SHF.L.U32 R4, R4, 0x2, RZ ;  /* 0x0000000204047819 */ /* 0x000fe400000006ff */
[----:B------:R-:W-:Y:S02]  /*0300*/  IADD3.X R31, PT, PT, R3, UR7, R31, P0, !PT ;  /* 0x00000007031f7c10 */ /* 0x000fe400087fe41f */
[----:B------:R-:W-:Y:S02]  /*0310*/  SHF.R.S32.HI R24, RZ, 0x5, R0 ;  /* 0x00000005ff187819 */ /* 0x000fe40000011400 */
[----:B------:R-:W-:-:S07]  /*0320*/  LOP3.LUT R27, R4, 0x80, RZ, 0xfc, !PT ;  /* 0x00000080041b7812 */ /* 0x000fce00078efcff */
.L_x_431:
[----:B------:R-:W0:Y:S01]  /*0330*/  S2R R13, SR_TID.X ;  /* 0x00000000000d7919 */ /* 0x000e220000002100 */
[----:B------:R-:W1:Y:S02]  /*0340*/  LDC.64 R4, c[0x0][0x380] ;  /* 0x0000e000ff047b82 */ /* 0x000e640000000a00 */
[----:B-1----:R-:W-:-:S04]  /*0350*/  IMAD.WIDE R2, R25, 0xd2, R4 ;  /* 0x000000d219027825 */ /* 0x002fc800078e0204 */
[----:B------:R-:W-:Y:S01]  /*0360*/  IMAD.WIDE R4, R21, 0xd2, R4 ;  /* 0x000000d215047825 */ /* 0x000fe200078e0204 */
[----:B------:R-:W-:Y:S01]  /*0370*/  IADD3 R8, P0, PT, R2, R27, RZ ;  /* 0x0000001b02087210 */ /* 0x000fe20007f1e0ff */
[----:B------:R-:W2:Y:S02]  /*0380*/  LDG.E.U16.CONSTANT R0, desc[UR8][R2.64+0xd0] ;  /* 0x0000d00802007981 */ /* 0x000ea4000c1e9500 */
[----:B0-----:R-:W-:Y:S01]  /*0390*/  IMAD.SHL.U32 R30, R13, 0x4, RZ ;  /* 0x000000040d1e7824 */ /* 0x001fe200078e00ff */
[----:B------:R-:W-:-:S04]  /*03a0*/  IADD3.X R9, PT, PT, RZ, R3, RZ, P0, !PT ;  /* 0x00000003ff097210 */ /* 0x000fc800007fe4ff */
[----:B------:R-:W-:Y:S01]  /*03b0*/  LOP3.LUT R15, R30, 0x7c, RZ, 0xc0, !PT ;  /* 0x0000007c1e0f7812 */ /* 0x000fe200078ec0ff */
[----:B------:R-:W3:Y:S03]  /*03c0*/  LDG.E.U16.CONSTANT R32, desc[UR8][R8.64] ;  /* 0x0000000808207981 */ /* 0x000ee6000c1e9500 */
[----:B------:R-:W-:Y:S01]  /*03d0*/  IADD3 R6, P0, PT, R15, R2, RZ ;  /* 0x000000020f067210 */ /* 0x000fe20007f1e0ff */
[----:B------:R-:W3:Y:S04]  /*03e0*/  LDG.E.U16.CONSTANT R35, desc[UR8][R8.64+0x2] ;  /* 0x0000020808237981 */ /* 0x000ee8000c1e9500 */
[----:B------:R-:W-:Y:S01]  /*03f0*/  IMAD.X R7, RZ, RZ, R3, P0 ;  /* 0x000000ffff077224 */ /* 0x000fe200000e0603 */
[----:B------:R-:W-:-:S04]  /*0400*/  IADD3 R10, P0, PT, R4, R27, RZ ;  /* 0x0000001b040a7210 */ /* 0x000fc80007f1e0ff */
[----:B------:R-:W4:Y:S04]  /*0410*/  LDG.E.U16.CONSTANT R33, desc[UR8][R6.64] ;  /* 0x0000000806217981 */ /* 0x000f28000c1e9500 */
[----:B------:R0:W4:Y:S01]  /*0420*/  LDG.E.U16.CONSTANT R36, desc[UR8][R6.64+0x2] ;  /* 0x0000020806247981 */ /* 0x000122000c1e9500 */
[----:B------:R-:W-:-:S05]  /*0430*/  IADD3.X R11, PT, PT, RZ, R5, RZ, P0, !PT ;  /* 0x00000005ff0b7210 */ /* 0x000fca00007fe4ff */
[----:B------:R-:W5:Y:S04]  /*0440*/  LDG.E.U16.CONSTANT R34, desc[UR8][R10.64] ;  /* 0x000000080a227981 */ /* 0x000f68000c1e9500 */
[----:B------:R1:W5:Y:S01]  /*0450*/  LDG.E.U16.CONSTANT R37, desc[UR8][R10.64+0x2] ;  /* 0x000002080a257981 */ /* 0x000362000c1e9500 */
[----:B------:R-:W-:-:S05]  /*0460*/  IADD3 R14, P0, PT, R15, R4, RZ ;  /* 0x000000040f0e7210 */ /* 0x000fca0007f1e0ff */
[----:B------:R-:W-:-:S05]  /*0470*/  IMAD.X R15, RZ, RZ, R5, P0 ;  /* 0x000000ffff0f7224 */ /* 0x000fca00000e0605 */
[----:B------:R-:W2:Y:S04]  /*0480*/  LDG.E.U16.CONSTANT R6, desc[UR8][R14.64] ;  /* 0x000000080e067981 */ /* 0x000ea8000c1e9500 */
[----:B------:R3:W2:Y:S01]  /*0490*/  LDG.E.U16.CONSTANT R15, desc[UR8][R14.64+0x2] ;  /* 0x000002080e0f7981 */ /* 0x0006a2000c1e9500 */
[----:B0-----:R-:W-:Y:S02]  /*04a0*/  SHF.R.U32.HI R7, RZ, 0x2, R13 ;  /* 0x00000002ff077819 */ /* 0x001fe4000001160d */
[-C--:B------:R-:W-:Y:S02]  /*04b0*/  IADD3 R8, P1, PT, R2, R29.reuse, RZ ;  /* 0x0000001d02087210 */ /* 0x080fe40007f3e0ff */
[----:B-1----:R-:W-:Y:S02]  /*04c0*/  LOP3.LUT R11, R7, 0x2, RZ, 0xc0, !PT ;  /* 0x00000002070b7812 */ /* 0x002fe400078ec0ff */
[----:B------:R-:W-:-:S02]  /*04d0*/  IADD3 R12, P0, PT, R4, R29, RZ ;  /* 0x0000001d040c7210 */ /* 0x000fc40007f1e0ff */
[----:B------:R-:W-:Y:S01]  /*04e0*/  IADD3.X R9, PT, PT, RZ, R3, RZ, P1, !PT ;  /* 0x00000003ff097210 */ /* 0x000fe20000ffe4ff */
[----:B------:R0:W2:Y:S01]  /*04f0*/  LDG.E.U16.CONSTANT R4, desc[UR8][R4.64+0xd0] ;  /* 0x0000d00804047981 */ /* 0x0000a2000c1e9500 */
[----:B------:R-:W-:Y:S01]  /*0500*/  LOP3.LUT R3, R30, 0x1c, RZ, 0xc0, !PT ;  /* 0x0000001c1e037812 */ /* 0x000fe200078ec0ff */
[----:B------:R-:W-:Y:S01]  /*0510*/  IMAD.X R13, RZ, RZ, R5, P0 ;  /* 0x000000ffff0d7224 */ /* 0x000fe200000e0605 */
[----:B------:R-:W-:Y:S01]  /*0520*/  MOV R30, R16 ;  /* 0x00000010001e7202 */ /* 0x000fe20000000f00 */
[----:B------:R-:W2:Y:S03]  /*0530*/  LDG.E.U8.CONSTANT R10, desc[UR8][R8.64] ;  /* 0x00000008080a7981 */ /* 0x000ea6000c1e9100 */
[----:B------:R-:W-:Y:S01]  /*0540*/  IADD3 R2, P0, PT, R3, R30, RZ ;  /* 0x0000001e03027210 */ /* 0x000fe20007f1e0ff */
[----:B------:R-:W2:Y:S03]  /*0550*/  LDG.E.U8.CONSTANT R7, desc[UR8][R8.64+0x4] ;  /* 0x0000040808077981 */ /* 0x000ea6000c1e9100 */
[----:B------:R-:W-:Y:S01]  /*0560*/  IADD3.X R3, PT, PT, RZ, R31, RZ, P0, !PT ;  /* 0x0000001fff037210 */ /* 0x000fe200007fe4ff */
[----:B------:R-:W2:Y:S04]  /*0570*/  LDG.E.U8.CONSTANT R9, desc[UR8][R12.64] ;  /* 0x000000080c097981 */ /* 0x000ea8000c1e9100 */
[----:B------:R1:W2:Y:S01]  /*0580*/  LDG.E.U8.CONSTANT R8, desc[UR8][R12.64+0x4] ;  /* 0x000004080c087981 */ /* 0x0002a2000c1e9100 */
[----:B---3--:R-:W-:-:S04]  /*0590*/  LEA R32, R35, R32, 0x10 ;  /* 0x0000002023207211 */ /* 0x008fc800078e80ff */
[----:B------:R-:W-:-:S04]  /*05a0*/  SHF.R.S32.HI R14, RZ, R11, R32 ;  /* 0x0000000bff0e7219 */ /* 0x000fc80000011420 */
[----:B------:R-:W-:Y:S01]  /*05b0*/  LOP3.LUT R16, R14, 0x30303030, RZ, 0xc0, !PT ;  /* 0x303030300e107812 */ /* 0x000fe200078ec0ff */
[----:B----4-:R-:W-:-:S05]  /*05c0*/  IMAD R33, R36, 0x10000, R33 ;  /* 0x0001000024217824 */ /* 0x010fca00078e0221 */
[----:B0-----:R-:W-:-:S04]  /*05d0*/  SHF.R.U32.HI R5, RZ, 0x4, R33 ;  /* 0x00000004ff057819 */ /* 0x001fc80000011621 */
[----:B------:R-:W-:Y:S01]  /*05e0*/  LOP3.LUT R5, R16, 0xf0f0f0f, R5, 0xf8, !PT ;  /* 0x0f0f0f0f10057812 */ /* 0x000fe200078ef805 */
[----:B-----5:R-:W-:Y:S02]  /*05f0*/  IMAD R34, R37, 0x10000, R34 ;  /* 0x0001000025227824 */ /* 0x020fe400078e0222 */
[----:B------:R-:W-:Y:S01]  /*0600*/  IMAD.SHL.U32 R14, R14, 0x10, RZ ;  /* 0x000000100e0e7824 */ /* 0x000fe200078e00ff */
[C---:B------:R-:W-:Y:S02]  /*0610*/  IADD3 R32, PT, PT, R5.reuse, 0x60606060, RZ ;  /* 0x6060606005207810 */ /* 0x040fe40007ffe0ff */
[----:B------:R-:W-:Y:S02]  /*0620*/  SHF.R.S32.HI R16, RZ, R11, R34 ;  /* 0x0000000bff107219 */ /* 0x000fe40000011422 */
[----:B------:R-:W-:Y:S01]  /*0630*/  LOP3.LUT R34, R5, 0x20202020, R32, 0x18, !PT ;  /* 0x2020202005227812 */ /* 0x000fe200078e1820 */
[----:B------:R-:W3:Y:S01]  /*0640*/  LDG.E.CONSTANT R11, desc[UR8][R2.64+0x4] ;  /* 0x00000408020b7981 */ /* 0x000ee2000c1e9900 */
[----:B------:R-:W-:-:S02]  /*0650*/  LOP3.LUT R14, R14, 0x30303030, RZ, 0xc0, !PT ;  /* 0x303030300e0e7812 */ /* 0x000fc400078ec0ff */
[----:B------:R-:W-:Y:S02]  /*0660*/  PRMT R35, R34, 0xba98, RZ ;  /* 0x0000ba9822237816 */ /* 0x000fe400000000ff */
[----:B------:R-:W-:Y:S01]  /*0670*/  LOP3.LUT R33, R14, 0xf0f0f0f, R33, 0xf8, !PT ;  /* 0x0f0f0f0f0e217812 */ /* 0x000fe200078ef821 */
[----:B------:R-:W4:Y:S01]  /*0680*/  LDG.E.U16.CONSTANT R34, desc[UR8][R30.64] ;  /* 0x000000081e227981 */ /* 0x000f22000c1e9500 */
[----:B------:R-:W-:Y:S02]  /*0690*/  PRMT R14, R5, 0xba98, RZ ;  /* 0x0000ba98050e7816 */ /* 0x000fe400000000ff */
[C---:B-1----:R-:W-:Y:S02]  /*06a0*/  LOP3.LUT R12, R35.reuse, 0x80808080, R32, 0x6, !PT ;  /* 0x80808080230c7812 */ /* 0x042fe400078e0620 */
[----:B------:R-:W5:Y:S01]  /*06b0*/  LDG.E.CONSTANT R32, desc[UR8][R2.64+0x4c] ;  /* 0x00004c0802207981 */ /* 0x000f62000c1e9900 */
[----:B------:R-:W-:Y:S01]  /*06c0*/  LOP3.LUT R5, R35, 0x7f7f7f7f, R14, 0x60, !PT ;  /* 0x7f7f7f7f23057812 */ /* 0x000fe200078e600e */
[C---:B------:R-:W-:Y:S01]  /*06d0*/  VIADD R14, R33.reuse, 0x60606060 ;  /* 0x60606060210e7836 */ /* 0x040fe20000000000 */
[----:B------:R-:W-:-:S04]  /*06e0*/  PRMT R36, R33, 0xba98, RZ ;  /* 0x0000ba9821247816 */ /* 0x000fc800000000ff */
[----:B------:R-:W-:Y:S02]  /*06f0*/  LOP3.LUT R13, R33, 0x20202020, R14, 0x18, !PT ;  /* 0x20202020210d7812 */ /* 0x000fe400078e180e */
[----:B------:R-:W4:Y:S01]  /*0700*/  LDG.E.U16.CONSTANT R33, desc[UR8][R30.64+0x48] ;  /* 0x000048081e217981 */ /* 0x000f22000c1e9500 */
[----:B--2---:R-:W-:Y:S01]  /*0710*/  LEA R15, R15, R6, 0x10 ;  /* 0x000000060f0f7211 */ /* 0x004fe200078e80ff */
[----:B------:R-:W-:Y:S01]  /*0720*/  IMAD.SHL.U32 R6, R16, 0x10, RZ ;  /* 0x0000001010067824 */ /* 0x000fe200078e00ff */
[----:B------:R-:W-:-:S04]  /*0730*/  PRMT R35, R13, 0xba98, RZ ;  /* 0x0000ba980d237816 */ /* 0x000fc800000000ff */
[----:B------:R-:W-:Y:S02]  /*0740*/  LOP3.LUT R6, R6, 0x30303030, RZ, 0xc0, !PT ;  /* 0x3030303006067812 */ /* 0x000fe400078ec0ff */
[----:B------:R-:W-:Y:S02]  /*0750*/  LOP3.LUT R13, R35, 0x80808080, R14, 0x6, !PT ;  /* 0x80808080230d7812 */ /* 0x000fe400078e060e */
[--C-:B------:R-:W-:Y:S02]  /*0760*/  LOP3.LUT R6, R6, 0xf0f0f0f, R15.reuse, 0xf8, !PT ;  /* 0x0f0f0f0f06067812 */ /* 0x100fe400078ef80f */
[----:B------:R-:W-:Y:S02]  /*0770*/  LOP3.LUT R5, R5, R12, RZ, 0xfc, !PT ;  /* 0x0000000c05057212 */ /* 0x000fe400078efcff */
[----:B------:R-:W-:Y:S02]  /*0780*/  LOP3.LUT R14, R35, 0x7f7f7f7f, R36, 0x60, !PT ;  /* 0x7f7f7f7f230e7812 */ /* 0x000fe400078e6024 */
[----:B------:R-:W-:-:S02]  /*0790*/  SHF.R.U32.HI R12, RZ, 0x4, R15 ;  /* 0x00000004ff0c7819 */ /* 0x000fc4000001160f */
[----:B------:R-:W-:Y:S02]  /*07a0*/  IADD3 R15, PT, PT, R6, 0x60606060, RZ ;  /* 0x60606060060f7810 */ /* 0x000fe40007ffe0ff */
[----:B------:R-:W-:Y:S02]  /*07b0*/  LOP3.LUT R35, R16, 0x30303030, RZ, 0xc0, !PT ;  /* 0x3030303010237812 */ /* 0x000fe400078ec0ff */
[----:B------:R-:W-:Y:S02]  /*07c0*/  LOP3.LUT R16, R14, R13, RZ, 0xfc, !PT ;  /* 0x0000000d0e107212 */ /* 0x000fe400078efcff */
[----:B------:R-:W-:Y:S02]  /*07d0*/  LOP3.LUT R13, R6, 0x20202020, R15, 0x18, !PT ;  /* 0x20202020060d7812 */ /* 0x000fe400078e180f */
[----:B------:R-:W-:Y:S02]  /*07e0*/  LOP3.LUT R12, R35, 0xf0f0f0f, R12, 0xf8, !PT ;  /* 0x0f0f0f0f230c7812 */ /* 0x000fe400078ef80c */
[----:B------:R-:W-:-:S02]  /*07f0*/  PRMT R14, R13, 0xba98, RZ ;  /* 0x0000ba980d0e7816 */ /* 0x000fc400000000ff */
[----:B------:R-:W-:-:S04]  /*0800*/  PRMT R13, R6, 0xba98, RZ ;  /* 0x0000ba98060d7816 */ /* 0x000fc800000000ff */
[----:B------:R-:W-:Y:S01]  /*0810*/  LOP3.LUT R6, R14, 0x7f7f7f7f, R13, 0x60, !PT ;  /* 0x7f7f7f7f0e067812 */ /* 0x000fe200078e600d */
[----:B------:R-:W-:Y:S01]  /*0820*/  VIADD R13, R12, 0x60606060 ;  /* 0x606060600c0d7836 */ /* 0x000fe20000000000 */
[----:B------:R-:W-:-:S04]  /*0830*/  LOP3.LUT R15, R14, 0x80808080, R15, 0x6, !PT ;  /* 0x808080800e0f7812 */ /* 0x000fc800078e060f */
[C-C-:B------:R-:W-:Y:S02]  /*0840*/  LOP3.LUT R14, R12.reuse, 0x20202020, R13.reuse, 0x18, !PT ;  /* 0x202020200c0e7812 */ /* 0x140fe400078e180d */
[----:B------:R-:W-:Y:S02]  /*0850*/  PRMT R35, R12, 0xba98, RZ ;  /* 0x0000ba980c237816 */ /* 0x000fe400000000ff */
[----:B------:R-:W-:Y:S02]  /*0860*/  PRMT R14, R14, 0xba98, RZ ;  /* 0x0000ba980e0e7816 */ /* 0x000fe400000000ff */
[----:B------:R-:W-:Y:S02]  /*0870*/  LOP3.LUT R15, R6, R15, RZ, 0xfc, !PT ;  /* 0x0000000f060f7212 */ /* 0x000fe400078efcff */
[C---:B------:R-:W-:Y:S02]  /*0880*/  LOP3.LUT R12, R14.reuse, 0x80808080, R13, 0x6, !PT ;  /* 0x808080800e0c7812 */ /* 0x040fe400078e060d */
[----:B------:R-:W-:-:S02]  /*0890*/  LOP3.LUT R35, R14, 0x7f7f7f7f, R35, 0x60, !PT ;  /* 0x7f7f7f7f0e237812 */ /* 0x000fc400078e6023 */
[----:B------:R-:W-:Y:S02]  /*08a0*/  PRMT R14, R10, 0x8880, RZ ;  /* 0x000088800a0e7816 */ /* 0x000fe400000000ff */
[----:B------:R-:W-:Y:S02]  /*08b0*/  PRMT R13, R9, 0x8880, RZ ;  /* 0x00008880090d7816 */ /* 0x000fe400000000ff */
[----:B------:R-:W-:Y:S02]  /*08c0*/  LOP3.LUT R10, R35, R12, RZ, 0xfc, !PT ;  /* 0x0000000c230a7212 */ /* 0x000fe400078efcff */
[----:B------:R-:W-:Y:S01]  /*08d0*/  PRMT R12, R7, 0x8880, RZ ;  /* 0x00008880070c7816 */ /* 0x000fe200000000ff */
[-C--:B---3--:R-:W-:Y:S02]  /*08e0*/  IDP.4A.S8.S8 R9, R16, R11.reuse, RZ ;  /* 0x0000000b10097226 */ /* 0x088fe400000006ff */
[----:B------:R-:W-:Y:S02]  /*08f0*/  IDP.4A.S8.S8 R6, R15, R11, RZ ;  /* 0x0000000b0f067226 */ /* 0x000fe400000006ff */
[----:B------:R-:W-:-:S02]  /*0900*/  IMAD R9, R14, R9, RZ ;  /* 0x000000090e097224 */ /* 0x000fc400078e02ff */
[----:B------:R-:W-:Y:S02]  /*0910*/  IMAD R11, R13, R6, RZ ;  /* 0x000000060d0b7224 */ /* 0x000fe400078e02ff */
[-C--:B-----5:R-:W-:Y:S01]  /*0920*/  IDP.4A.S8.S8 R7, R5, R32.reuse, RZ ;  /* 0x0000002005077226 */ /* 0x0a0fe200000006ff */
[----:B------:R-:W-:Y:S01]  /*0930*/  I2FP.F32.S32 R35, R9 ;  /* 0x0000000900237245 */ /* 0x000fe20000201400 */
[----:B----4-:R-:W-:Y:S02]  /*0940*/  HADD2.F32 R6, -RZ, R34.H0_H0 ;  /* 0x20000022ff067230 */ /* 0x010fe40000004100 */
[----:B------:R-:W-:Y:S01]  /*0950*/  IMAD R7, R12, R7, RZ ;  /* 0x000000070c077224 */ /* 0x000fe200078e02ff */
[----:B------:R-:W-:Y:S01]  /*0960*/  I2FP.F32.S32 R9, R11 ;  /* 0x0000000b00097245 */ /* 0x000fe20000201400 */
[----:B------:R-:W-:Y:S01]  /*0970*/  IDP.4A.S8.S8 R32, R10, R32, RZ ;  /* 0x000000200a207226 */ /* 0x000fe200000006ff */
[----:B------:R-:W-:Y:S01]  /*0980*/  PRMT R11, R8, 0x8880, RZ ;  /* 0x00008880080b7816 */ /* 0x000fe200000000ff */
[C---:B------:R-:W-:Y:S01]  /*0990*/  FFMA R35, R6.reuse, R35, RZ ;  /* 0x0000002306237223 */ /* 0x040fe200000000ff */
[----:B------:R-:W-:Y:S01]  /*09a0*/  HADD2.F32 R34, -RZ, R33.H0_H0 ;  /* 0x20000021ff227230 */ /* 0x000fe20000004100 */
[----:B------:R-:W-:Y:S01]  /*09b0*/  I2FP.F32.S32 R7, R7 ;  /* 0x0000000700077245 */ /* 0x000fe20000201400 */
[----:B------:R-:W-:Y:S01]  /*09c0*/  FFMA R9, R6, R9, RZ ;  /* 0x0000000906097223 */ /* 0x000fe200000000ff */
[----:B------:R-:W-:-:S03]  /*09d0*/  IMAD R32, R11, R32, RZ ;  /* 0x000000200b207224 */ /* 0x000fc600078e02ff */
[----:B------:R-:W-:Y:S01]  /*09e0*/  FFMA R35, R34, R7, R35 ;  /* 0x0000000722237223 */ /* 0x000fe20000000023 */
[----:B------:R-:W-:Y:S01]  /*09f0*/  IMAD.WIDE R6, R24, 0x24, R2 ;  /* 0x0000002418067825 */ /* 0x000fe200078e0202 */
[----:B------:R-:W-:-:S04]  /*0a00*/  I2FP.F32.S32 R32, R32 ;  /* 0x0000002000207245 */ /* 0x000fc80000201400 */
[----:B------:R-:W2:Y:S01]  /*0a10*/  LDG.E.CONSTANT R33, desc[UR8][R6.64+0x4] ;  /* 0x0000040806217981 */ /* 0x000ea2000c1e9900 */
[----:B------:R-:W-:Y:S01]  /*0a20*/  FFMA R34, R34, R32, R9 ;  /* 0x0000002022227223 */ /* 0x000fe20000000009 */
[----:B------:R-:W-:Y:S02]  /*0a30*/  IMAD.WIDE R8, R24, 0x24, R30 ;  /* 0x0000002418087825 */ /* 0x000fe400078e021e */
[----:B------:R2:W3:Y:S04]  /*0a40*/  LDG.E.CONSTANT R32, desc[UR8][R6.64+0x4c] ;  /* 0x00004c0806207981 */ /* 0x0004e8000c1e9900 */
[----:B------:R-:W4:Y:S04]  /*0a50*/  LDG.E.U16.CONSTANT R36, desc[UR8][R8.64] ;  /* 0x0000000808247981 */ /* 0x000f28000c1e9500 */
[----:B------:R3:W5:Y:S01]  /*0a60*/  LDG.E.U16.CONSTANT R8, desc[UR8][R8.64+0x48] ;  /* 0x0000480808087981 */ /* 0x000762000c1e9500 */
[----:B------:R-:W-:-:S05]  /*0a70*/  HADD2.F32 R4, -RZ, R4.H0_H0 ;  /* 0x20000004ff047230 */ /* 0x000fca0000004100 */
[----:B------:R-:W-:Y:S01]  /*0a80*/  FFMA R17, R4, R34, R17 ;  /* 0x0000002204117223 */ /* 0x000fe20000000011 */
[----:B------:R-:W-:-:S04]  /*0a90*/  IMAD.WIDE R2, R24, 0x48, R2 ;  /* 0x0000004818027825 */ /* 0x000fc800078e0202 */
[----:B------:R-:W-:Y:S01]  /*0aa0*/  HADD2.F32 R37, -RZ, R0.H0_H0 ;  /* 0x20000000ff257230 */ /* 0x000fe20000004100 */
[----:B------:R-:W5:Y:S04]  /*0ab0*/  LDG.E.CONSTANT R6, desc[UR8][R2.64+0x4c] ;  /* 0x00004c0802067981 */ /* 0x000f68000c1e9900 */
[----:B------:R0:W5:Y:S01]  /*0ac0*/  LDG.E.CONSTANT R0, desc[UR8][R2.64+0x4] ;  /* 0x0000040802007981 */ /* 0x000162000c1e9900 */
[-C--:B--2---:R-:W-:Y:S02]  /*0ad0*/  IDP.4A.S8.S8 R7, R16, R33.reuse, RZ ;  /* 0x0000002110077226 */ /* 0x084fe400000006ff */
[----:B------:R-:W-:Y:S02]  /*0ae0*/  IDP.4A.S8.S8 R34, R15, R33, RZ ;  /* 0x000000210f227226 */ /* 0x000fe400000006ff */
[----:B------:R-:W-:-:S02]  /*0af0*/  IMAD R7, R14, R7, RZ ;  /* 0x000000070e077224 */ /* 0x000fc400078e02ff */
[----:B---3--:R-:W-:Y:S02]  /*0b00*/  IDP.4A.S8.S8 R9, R5, R32, RZ ;  /* 0x0000002005097226 */ /* 0x008fe400000006ff */
[----:B------:R-:W-:Y:S01]  /*0b10*/  IMAD R34, R13, R34, RZ ;  /* 0x000000220d227224 */ /* 0x000fe200078e02ff */
[----:B------:R-:W-:Y:S01]  /*0b20*/  I2FP.F32.S32 R7, R7 ;  /* 0x0000000700077245 */ /* 0x000fe20000201400 */
[----:B------:R-:W-:Y:S02]  /*0b30*/  IMAD R9, R12, R9, RZ ;  /* 0x000000090c097224 */ /* 0x000fe400078e02ff */
[----:B----4-:R-:W-:Y:S01]  /*0b40*/  HADD2.F32 R36, -RZ, R36.H0_H0 ;  /* 0x20000024ff247230 */ /* 0x010fe20000004100 */
[----:B0-----:R-:W-:Y:S02]  /*0b50*/  I2FP.F32.S32 R3, R34 ;  /* 0x0000002200037245 */ /* 0x001fe40000201400 */
[----:B------:R-:W-:Y:S02]  /*0b60*/  I2FP.F32.S32 R2, R9 ;  /* 0x0000000900027245 */ /* 0x000fe40000201400 */
[----:B------:R-:W-:Y:S01]  /*0b70*/  FFMA R9, R36, R7, RZ ;  /* 0x0000000724097223 */ /* 0x000fe200000000ff */
[----:B-----5:R-:W-:-:S02]  /*0b80*/  HADD2.F32 R8, -RZ, R8.H0_H0 ;  /* 0x20000008ff087230 */ /* 0x020fc40000004100 */
[----:B------:R-:W-:-:S03]  /*0b90*/  FFMA R7, R36, R3, RZ ;  /* 0x0000000324077223 */ /* 0x000fc600000000ff */
[----:B------:R-:W-:Y:S01]  /*0ba0*/  FFMA R9, R8, R2, R9 ;  /* 0x0000000208097223 */ /* 0x000fe20000000009 */
[----:B------:R-:W-:-:S05]  /*0bb0*/  IMAD.WIDE R2, R24, 0x48, R30 ;  /* 0x0000004818027825 */ /* 0x000fca00078e021e */
[----:B------:R-:W2:Y:S04]  /*0bc0*/  LDG.E.U16.CONSTANT R33, desc[UR8][R2.64] ;  /* 0x0000000802217981 */ /* 0x000ea8000c1e9500 */
[----:B------:R0:W3:Y:S01]  /*0bd0*/  LDG.E.U16.CONSTANT R34, desc[UR8][R2.64+0x48] ;  /* 0x0000480802227981 */ /* 0x0000e2000c1e9500 */
[----:B------:R-:W-:Y:S01]  /*0be0*/  FFMA R18, R37, R35, R18 ;  /* 0x0000002325127223 */ /* 0x000fe20000000012 */
[-C--:B------:R-:W-:Y:S02]  /*0bf0*/  IDP.4A.S8.S8 R35, R16, R0.reuse, RZ ;  /* 0x0000000010237226 */ /* 0x080fe400000006ff */
[----:B------:R-:W-:Y:S01]  /*0c00*/  IDP.4A.S8.S8 R0, R15, R0, RZ ;  /* 0x000000000f007226 */ /* 0x000fe200000006ff */
[----:B------:R-:W-:Y:S01]  /*0c10*/  IADD3 R16, P0, PT, R30, 0x480, RZ ;  /* 0x000004801e107810 */ /* 0x000fe20007f1e0ff */
[----:B------:R-:W-:-:S02]  /*0c20*/  VIADD R28, R28, 0x4 ;  /* 0x000000041c1c7836 */ /* 0x000fc40000000000 */
[----:B------:R-:W-:Y:S02]  /*0c30*/  IDP.4A.S8.S8 R5, R5, R6, RZ ;  /* 0x0000000605057226 */ /* 0x000fe400000006ff */
[----:B------:R-:W-:Y:S02]  /*0c40*/  IMAD R14, R14, R35, RZ ;  /* 0x000000230e0e7224 */ /* 0x000fe400078e02ff */
[C---:B------:R-:W-:Y:S02]  /*0c50*/  IDP.4A.S8.S8 R32, R10.reuse, R32, RZ ;  /* 0x000000200a207226 */ /* 0x040fe400000006ff */
[----:B------:R-:W-:Y:S02]  /*0c60*/  IDP.4A.S8.S8 R6, R10, R6, RZ ;  /* 0x000000060a067226 */ /* 0x000fe400000006ff */
[----:B------:R-:W-:Y:S01]  /*0c70*/  IMAD R13, R13, R0, RZ ;  /* 0x000000000d0d7224 */ /* 0x000fe200078e02ff */
[----:B------:R-:W-:Y:S01]  /*0c80*/  IADD3.X R31, PT, PT, RZ, R31, RZ, P0, !PT ;  /* 0x0000001fff1f7210 */ /* 0x000fe200007fe4ff */
[----:B------:R-:W-:Y:S01]  /*0c90*/  IMAD R12, R12, R5, RZ ;  /* 0x000000050c0c7224 */ /* 0x000fe200078e02ff */
[----:B------:R-:W-:Y:S01]  /*0ca0*/  ISETP.GE.AND P0, PT, R28, R19, PT ;  /* 0x000000131c00720c */ /* 0x000fe20003f06270 */
[C---:B------:R-:W-:Y:S01]  /*0cb0*/  IMAD R32, R11.reuse, R32, RZ ;  /* 0x000000200b207224 */ /* 0x040fe200078e02ff */
[----:B------:R-:W-:Y:S01]  /*0cc0*/  I2FP.F32.S32 R5, R14 ;  /* 0x0000000e00057245 */ /* 0x000fe20000201400 */
[----:B------:R-:W-:Y:S01]  /*0cd0*/  IMAD R6, R11, R6, RZ ;  /* 0x000000060b067224 */ /* 0x000fe200078e02ff */
[----:B0-----:R-:W-:-:S02]  /*0ce0*/  I2FP.F32.S32 R3, R13 ;  /* 0x0000000d00037245 */ /* 0x001fc40000201400 */
[----:B------:R-:W-:Y:S02]  /*0cf0*/  I2FP.F32.S32 R32, R32 ;  /* 0x0000002000207245 */ /* 0x000fe40000201400 */
[----:B------:R-:W-:Y:S02]  /*0d00*/  I2FP.F32.S32 R12, R12 ;  /* 0x0000000c000c7245 */ /* 0x000fe40000201400 */
[----:B------:R-:W-:Y:S01]  /*0d10*/  I2FP.F32.S32 R6, R6 ;  /* 0x0000000600067245 */ /* 0x000fe20000201400 */
[----:B------:R-:W-:Y:S01]  /*0d20*/  FFMA R7, R8, R32, R7 ;  /* 0x0000002008077223 */ /* 0x000fe20000000007 */
[----:B------:R-:W-:Y:S01]  /*0d30*/  FFMA R26, R37, R9, R26 ;  /* 0x00000009251a7223 */ /* 0x000fe2000000001a */
[----:B------:R-:W-:Y:S01]  /*0d40*/  IADD3 R21, PT, PT, R21, 0x4, RZ ;  /* 0x0000000415157810 */ /* 0x000fe20007ffe0ff */
[----:B------:R-:W-:Y:S02]  /*0d50*/  VIADD R25, R25, 0x4 ;  /* 0x0000000419197836 */ /* 0x000fe40000000000 */
[----:B------:R-:W-:Y:S01]  /*0d60*/  FFMA R23, R4, R7, R23 ;  /* 0x0000000704177223 */ /* 0x000fe20000000017 */
        /* <DEDUP_REMOVED lines=10> */
.L_x_430:
[----:B------:R-:W-:Y:S01]  /*0e10*/  MOV R3, R26 ;  /* 0x0000001a00037202 */ /* 0x000fe20000000f00 */
[----:B------:R-:W-:Y:S01]  /*0e20*/  IMAD.MOV.U32 R4, RZ, RZ, R23 ;  /* 0x000000ffff047224 */ /* 0x000fe200078e0017 */
[----:B------:R-:W-:Y:S01]  /*0e30*/  MOV R2, R22 ;  /* 0x0000001600027202 */ /* 0x000fe20000000f00 */
[----:B------:R-:W-:-:S07]  /*0e40*/  IMAD.MOV.U32 R0, RZ, RZ, R20 ;  /* 0x000000ffff007224 */ /* 0x000fce00078e0014 */
.L_x_429:
[----:B------:R-:W-:Y:S05]  /*0e50*/  BSYNC.RECONVERGENT B0 ;  /* 0x0000000000007941 */ /* 0x000fea0003800200 */
.L_x_428:
        /* <DEDUP_REMOVED lines=16> */
[----:B------:R0:W-:Y:S02]  /*0f60*/  STS [R5+-0x80], R20 ;  /* 0xffff801405007388 */ /* 0x0001e40000000800 */
.L_x_433:
[----:B------:R-:W-:Y:S05]  /*0f70*/  BSYNC.RECONVERGENT B0 ;  /* 0x0000000000007941 */ /* 0x000fea0003800200 */
.L_x_432:
        /* <DEDUP_REMOVED lines=17> */
[----:B------:R-:W-:Y:S01]  /*1090*/  LDS R28, [R5+0x780] ;  /* 0x00078000051c7984 */ /* 0x000fe20000000800 */
[----:B0-----:R-:W-:-:S03]  /*10a0*/  FADD R7, R7, R18 ;  /* 0x0000001207077221 */ /* 0x001fc60000000000 */
[----:B------:R-:W0:Y:S01]  /*10b0*/  LDS R18, [R5+0x700] ;  /* 0x0007000005127984 */ /* 0x000e220000000800 */
[----:B-1----:R-:W-:-:S03]  /*10c0*/  FADD R12, R12, R17 ;  /* 0x000000110c0c7221 */ /* 0x002fc60000000000 */
[----:B------:R-:W-:Y:S01]  /*10d0*/  LDS R17, [R5+0x480] ;  /* 0x0004800005117984 */ /* 0x000fe20000000800 */
[----:B--2---:R-:W-:Y:S01]  /*10e0*/  FADD R7, R7, R8 ;  /* 0x0000000807077221 */ /* 0x004fe20000000000 */
[----:B---3--:R-:W-:-:S03]  /*10f0*/  FADD R9, R12, R9 ;  /* 0x000000090c097221 */ /* 0x008fc60000000000 */
[----:B----4-:R-:W-:Y:S01]  /*1100*/  FADD R7, R7, R10 ;  /* 0x0000000a07077221 */ /* 0x010fe20000000000 */
[----:B-----5:R-:W-:-:S04]  /*1110*/  FADD R14, R9, R14 ;  /* 0x0000000e090e7221 */ /* 0x020fc80000000000 */
[----:B------:R-:W1:Y:S01]  /*1120*/  SHFL.BFLY PT, R8, R7, 0x10, 0x1f ;  /* 0x0e001f0007087f89 */ /* 0x000e6200000e0000 */
[----:B------:R-:W-:-:S03]  /*1130*/  FADD R15, R15, R26 ;  /* 0x0000001a0f0f7221 */ /* 0x000fc60000000000 */
[----:B------:R-:W2:Y:S01]  /*1140*/  SHFL.BFLY PT, R9, R14, 0x10, 0x1f ;  /* 0x0e001f000e097f89 */ /* 0x000ea200000e0000 */
[----:B------:R-:W-:Y:S01]  /*1150*/  FADD R24, R24, R23 ;  /* 0x0000001718187221 */ /* 0x000fe20000000000 */
[----:B------:R-:W-:-:S04]  /*1160*/  FADD R15, R15, R16 ;  /* 0x000000100f0f7221 */ /* 0x000fc80000000000 */
[----:B0-----:R-:W-:Y:S01]  /*1170*/  FADD R15, R15, R18 ;  /* 0x000000120f0f7221 */ /* 0x001fe20000000000 */
[----:B-1----:R-:W-:Y:S01]  /*1180*/  FADD R8, R7, R8 ;  /* 0x0000000807087221 */ /* 0x002fe20000000000 */
[----:B------:R-:W-:Y:S01]  /*1190*/  FADD R17, R24, R17 ;  /* 0x0000001118117221 */ /* 0x000fe20000000000 */
[----:B--2---:R-:W-:-:S03]  /*11a0*/  FADD R11, R14, R9 ;  /* 0x000000090e0b7221 */ /* 0x004fc60000000000 */
[----:B------:R-:W-:Y:S01]  /*11b0*/  FADD R17, R17, R28 ;  /* 0x0000001c11117221 */ /* 0x000fe20000000000 */
        /* <DEDUP_REMOVED lines=15> */
[C---:B------:R-:W-:Y:S01]  /*12b0*/  IMAD.SHL.U32 R9, R6.reuse, 0x4, RZ ;  /* 0x0000000406097824 */ /* 0x040fe200078e00ff */
[----:B------:R-:W-:Y:S01]  /*12c0*/  IADD3 R6, PT, PT, R6, UR4, RZ ;  /* 0x0000000406067c10 */ /* 0x000fe2000fffe0ff */
[----:B-1----:R-:W-:Y:S01]  /*12d0*/  FADD R8, R14, R11 ;  /* 0x0000000b0e087221 */ /* 0x002fe20000000000 */
[----:B------:R-:W-:Y:S06]  /*12e0*/  @P0 BRA `(.L_x_435) ;  /* 0x00000000003c0947 */ /* 0x000fec0003800000 */
[C---:B------:R-:W-:Y:S01]  /*12f0*/  ISETP.EQ.AND P4, PT, R9.reuse, RZ, PT ;  /* 0x000000ff0900720c */ /* 0x040fe20003f82270 */
[----:B------:R-:W0:Y:S01]  /*1300*/  LDC.64 R10, c[0x0][0x390] ;  /* 0x0000e400ff0a7b82 */ /* 0x000e220000000a00 */
[C---:B------:R-:W-:Y:S02]  /*1310*/  ISETP.EQ.AND P1, PT, R9.reuse, 0x4, PT ;  /* 0x000000040900780c */ /* 0x040fe40003f22270 */
[C---:B------:R-:W-:Y:S02]  /*1320*/  ISETP.EQ.AND P2, PT, R9.reuse, 0x8, PT ;  /* 0x000000080900780c */ /* 0x040fe40003f42270 */
[----:B------:R-:W-:-:S07]  /*1330*/  ISETP.EQ.AND P3, PT, R9, 0xc, PT ;  /* 0x0000000c0900780c */ /* 0x000fce0003f62270 */
[----:B------:R-:W-:Y:S01]  /*1340*/  @P4 IMAD.MOV.U32 R13, RZ, RZ, R7 ;  /* 0x000000ffff0d4224 */ /* 0x000fe200078e0007 */
[C---:B------:R-:W-:Y:S02]  /*1350*/  ISETP.EQ.AND P4, PT, R9.reuse, 0x10, PT ;  /* 0x000000100900780c */ /* 0x040fe40003f82270 */
[----:B------:R-:W-:Y:S01]  /*1360*/  @P1 MOV R13, R8 ;  /* 0x00000008000d1202 */ /* 0x000fe20000000f00 */
[----:B------:R-:W-:Y:S01]  /*1370*/  @P2 IMAD.MOV.U32 R13, RZ, RZ, R3 ;  /* 0x000000ffff0d2224 */ /* 0x000fe200078e0003 */
[----:B------:R-:W-:Y:S02]  /*1380*/  ISETP.EQ.AND P1, PT, R9, 0x14, PT ;  /* 0x000000140900780c */ /* 0x000fe40003f22270 */
[----:B------:R-:W-:Y:S01]  /*1390*/  @P3 MOV R13, R4 ;  /* 0x00000004000d3202 */ /* 0x000fe20000000f00 */
[----:B0-----:R-:W-:-:S06]  /*13a0*/  IMAD.WIDE.U32 R10, R6, 0x4, R10 ;  /* 0x00000004060a7825 */ /* 0x001fcc00078e000a */
[----:B------:R-:W-:-:S04]  /*13b0*/  @P4 IMAD.MOV.U32 R13, RZ, RZ, R2 ;  /* 0x000000ffff0d4224 */ /* 0x000fc800078e0002 */
[----:B------:R-:W-:-:S05]  /*13c0*/  @P1 MOV R13, R0 ;  /* 0x00000000000d1202 */ /* 0x000fca0000000f00 */
[----:B------:R0:W-:Y:S02]  /*13d0*/  STG.E desc[UR8][R10.64], R13 ;  /* 0x0000000d0a007986 */ /* 0x0001e4000c101908 */
.L_x_435:
[----:B------:R-:W-:Y:S05]  /*13e0*/  BSYNC.RECONVERGENT B0 ;  /* 0x0000000000007941 */ /* 0x000fea0003800200 */
.L_x_434:
[----:B------:R-:W1:Y:S01]  /*13f0*/  SHFL.BFLY PT, R4, R15, 0x10, 0x1f ;  /* 0x0e001f000f047f89 */ /* 0x000e6200000e0000 */
[----:B------:R-:W-:Y:S03]  /*1400*/  BSSY.RECONVERGENT B0, `(.L_x_436) ;  /* 0x0000032000007945 */ /* 0x000fe60003800200 */
[----:B0-----:R-:W0:Y:S04]  /*1410*/  SHFL.BFLY PT, R10, R17, 0x10, 0x1f ;  /* 0x0e001f00110a7f89 */ /* 0x001e2800000e0000 */
[----:B------:R-:W2:Y:S04]  /*1420*/  LDS R21, [R5+0x280] ;  /* 0x0002800005157984 */ /* 0x000ea80000000800 */
[----:B------:R-:W3:Y:S04]  /*1430*/  LDS R16, [R5+0x580] ;  /* 0x0005800005107984 */ /* 0x000ee80000000800 */
[----:B------:R-:W-:Y:S04]  /*1440*/  LDS R19, [R5+0x800] ;  /* 0x0008000005137984 */ /* 0x000fe80000000800 */
[----:B------:R-:W-:Y:S01]  /*1450*/  LDS R23, [R5+0x880] ;  /* 0x0008800005177984 */ /* 0x000fe20000000800 */
[----:B-1----:R-:W-:Y:S01]  /*1460*/  FADD R4, R15, R4 ;  /* 0x000000040f047221 */ /* 0x002fe20000000000 */
[----:B0-----:R-:W-:-:S04]  /*1470*/  FADD R12, R17, R10 ;  /* 0x0000000a110c7221 */ /* 0x001fc80000000000 */
[----:B------:R-:W0:Y:S04]  /*1480*/  SHFL.BFLY PT, R3, R4, 0x8, 0x1f ;  /* 0x0d001f0004037f89 */ /* 0x000e2800000e0000 */
[----:B------:R-:W1:Y:S04]  /*1490*/  SHFL.BFLY PT, R11, R12, 0x8, 0x1f ;  /* 0x0d001f000c0b7f89 */ /* 0x000e6800000e0000 */
[----:B------:R-:W4:Y:S01]  /*14a0*/  LDS R17, [R5+0x200] ;  /* 0x0002000005117984 */ /* 0x000f220000000800 */
[----:B--2---:R-:W-:-:S04]  /*14b0*/  FADD R21, R21, R20 ;  /* 0x0000001415157221 */ /* 0x004fc80000000000 */
[----:B---3--:R-:W-:Y:S01]  /*14c0*/  FADD R16, R21, R16 ;  /* 0x0000001015107221 */ /* 0x008fe20000000000 */
[----:B0-----:R-:W-:Y:S01]  /*14d0*/  FADD R3, R4, R3 ;  /* 0x0000000304037221 */ /* 0x001fe20000000000 */
[----:B-1----:R-:W-:-:S04]  /*14e0*/  FADD R13, R12, R11 ;  /* 0x0000000b0c0d7221 */ /* 0x002fc80000000000 */
[----:B------:R-:W0:Y:S01]  /*14f0*/  SHFL.BFLY PT, R10, R3, 0x4, 0x1f ;  /* 0x0c801f00030a7f89 */ /* 0x000e2200000e0000 */
[----:B------:R-:W-:-:S03]  /*1500*/  FADD R16, R16, R23 ;  /* 0x0000001710107221 */ /* 0x000fc60000000000 */
[----:B------:R-:W1:Y:S04]  /*1510*/  SHFL.BFLY PT, R14, R13, 0x4, 0x1f ;  /* 0x0c801f000d0e7f89 */ /* 0x000e6800000e0000 */
[----:B------:R-:W2:Y:S01]  /*1520*/  LDS R12, [R5+0x500] ;  /* 0x00050000050c7984 */ /* 0x000ea20000000800 */
[----:B----4-:R-:W-:Y:S01]  /*1530*/  FADD R17, R17, R22 ;  /* 0x0000001611117221 */ /* 0x010fe20000000000 */
[----:B0-----:R-:W-:Y:S01]  /*1540*/  FADD R10, R3, R10 ;  /* 0x0000000a030a7221 */ /* 0x001fe20000000000 */
[----:B-1----:R-:W-:-:S04]  /*1550*/  FADD R14, R13, R14 ;  /* 0x0000000e0d0e7221 */ /* 0x002fc80000000000 */
[----:B------:R-:W0:Y:S04]  /*1560*/  SHFL.BFLY PT, R11, R10, 0x2, 0x1f ;  /* 0x0c401f000a0b7f89 */ /* 0x000e2800000e0000 */
[----:B------:R-:W1:Y:S01]  /*1570*/  SHFL.BFLY PT, R15, R14, 0x2, 0x1f ;  /* 0x0c401f000e0f7f89 */ /* 0x000e6200000e0000 */
[----:B--2---:R-:W-:-:S04]  /*1580*/  FADD R12, R17, R12 ;  /* 0x0000000c110c7221 */ /* 0x004fc80000000000 */
[----:B------:R-:W-:Y:S01]  /*1590*/  FADD R12, R12, R19 ;  /* 0x000000130c0c7221 */ /* 0x000fe20000000000 */
        /* <DEDUP_REMOVED lines=13> */
[----:B------:R-:W-:Y:S01]  /*1670*/  @P4 IMAD.MOV.U32 R5, RZ, RZ, R7 ;  /* 0x000000ffff054224 */ /* 0x000fe200078e0007 */
[C---:B------:R-:W-:Y:S02]  /*1680*/  ISETP.EQ.AND P4, PT, R9.reuse, 0x8, PT ;  /* 0x000000080900780c */ /* 0x040fe40003f82270 */
[----:B------:R-:W-:Y:S01]  /*1690*/  @P1 MOV R5, R8 ;  /* 0x0000000800051202 */ /* 0x000fe20000000f00 */
[----:B------:R-:W-:Y:S01]  /*16a0*/  @P2 IMAD.MOV.U32 R5, RZ, RZ, R3 ;  /* 0x000000ffff052224 */ /* 0x000fe200078e0003 */
[----:B------:R-:W-:Y:S02]  /*16b0*/  ISETP.EQ.AND P1, PT, R9, 0xc, PT ;  /* 0x0000000c0900780c */ /* 0x000fe40003f22270 */
[----:B------:R-:W-:Y:S01]  /*16c0*/  @P3 MOV R5, R4 ;  /* 0x0000000400053202 */ /* 0x000fe20000000f00 */
[----:B-1----:R-:W-:-:S04]  /*16d0*/  VIADD R13, R6, UR4 ;  /* 0x00000004060d7c36 */ /* 0x002fc80008000000 */
[----:B0-----:R-:W-:Y:S02]  /*16e0*/  IMAD.WIDE.U32 R10, R13, 0x4, R10 ;  /* 0x000000040d0a7825 */ /* 0x001fe400078e000a */
[----:B------:R-:W-:-:S04]  /*16f0*/  @P4 MOV R5, R2 ;  /* 0x0000000200054202 */ /* 0x000fc80000000f00 */
[----:B------:R-:W-:-:S05]  /*1700*/  @P1 IMAD.MOV.U32 R5, RZ, RZ, R0 ;  /* 0x000000ffff051224 */ /* 0x000fca00078e0000 */
[----:B------:R0:W-:Y:S02]  /*1710*/  STG.E desc[UR8][R10.64], R5 ;  /* 0x000000050a007986 */ /* 0x0001e4000c101908 */
.L_x_437:
[----:B------:R-:W-:Y:S05]  /*1720*/  BSYNC.RECONVERGENT B0 ;  /* 0x0000000000007941 */ /* 0x000fea0003800200 */
.L_x_436:
[----:B0-----:R-:W0:Y:S04]  /*1730*/  SHFL.BFLY PT, R5, R12, 0x10, 0x1f ;  /* 0x0e001f000c057f89 */ /* 0x001e2800000e0000 */
        /* <DEDUP_REMOVED lines=18> */
[----:B------:R-:W3:Y:S01]  /*1860*/  LDC R13, c[0x0][0x3a4] ;  /* 0x0000e900ff0d7b82 */ /* 0x000ee20000000800 */
[C---:B------:R-:W-:Y:S01]  /*1870*/  ISETP.EQ.AND P3, PT, R9.reuse, -0xc, PT ;  /* 0xfffffff40900780c */ /* 0x040fe20003f62270 */
[----:B-1----:R-:W-:Y:S01]  /*1880*/  FADD R5, R2, R5 ;  /* 0x0000000502057221 */ /* 0x002fe20000000000 */
[----:B------:R-:W-:Y:S01]  /*1890*/  ISETP.EQ.AND P1, PT, R9, -0x8, PT ;  /* 0xfffffff80900780c */ /* 0x000fe20003f22270 */
[----:B--2---:R-:W-:Y:S01]  /*18a0*/  FADD R14, R15, R14 ;  /* 0x0000000e0f0e7221 */ /* 0x004fe20000000000 */
[C---:B------:R-:W-:Y:S02]  /*18b0*/  ISETP.EQ.AND P2, PT, R9.reuse, -0x10, PT ;  /* 0xfffffff00900780c */ /* 0x040fe40003f42270 */
[C---:B------:R-:W-:Y:S01]  /*18c0*/  ISETP.EQ.AND P0, PT, R9.reuse, -0x4, PT ;  /* 0xfffffffc0900780c */ /* 0x040fe20003f02270 */
[----:B------:R-:W0:Y:S01]  /*18d0*/  LDC.64 R10, c[0x0][0x390] ;  /* 0x0000e400ff0a7b82 */ /* 0x000e220000000a00 */
[----:B------:R-:W-:-:S05]  /*18e0*/  ISETP.EQ.AND P2, PT, R9, RZ, PT ;  /* 0x000000ff0900720c */ /* 0x000fca0003f42270 */
[----:B------:R-:W-:Y:S02]  /*18f0*/  @P3 MOV R7, R8 ;  /* 0x0000000800073202 */ /* 0x000fe40000000f00 */
[----:B------:R-:W-:Y:S01]  /*1900*/  ISETP.EQ.AND P3, PT, R9, 0x4, PT ;  /* 0x000000040900780c */ /* 0x000fe20003f62270 */
[----:B------:R-:W-:-:S03]  /*1910*/  @P1 IMAD.MOV.U32 R7, RZ, RZ, R3 ;  /* 0x000000ffff071224 */ /* 0x000fc600078e0003 */
[----:B------:R-:W-:Y:S02]  /*1920*/  @P0 MOV R7, R4 ;  /* 0x0000000400070202 */ /* 0x000fe40000000f00 */
[----:B------:R-:W-:Y:S01]  /*1930*/  @P2 MOV R7, R5 ;  /* 0x0000000500072202 */ /* 0x000fe20000000f00 */
[----:B---3--:R-:W-:-:S06]  /*1940*/  IMAD R3, R13, 0x2, R6 ;  /* 0x000000020d037824 */ /* 0x008fcc00078e0206 */
[----:B------:R-:W-:Y:S02]  /*1950*/  @P3 IMAD.MOV.U32 R7, RZ, RZ, R14 ;  /* 0x000000ffff073224 */ /* 0x000fe400078e000e */
[----:B0-----:R-:W-:-:S05]  /*1960*/  IMAD.WIDE.U32 R2, R3, 0x4, R10 ;  /* 0x0000000403027825 */ /* 0x001fca00078e000a */
[----:B------:R-:W-:Y:S01]  /*1970*/  STG.E desc[UR8][R2.64], R7 ;  /* 0x0000000702007986 */ /* 0x000fe2000c101908 */
[----:B------:R-:W-:Y:S05]  /*1980*/  EXIT ;  /* 0x000000000000794d */ /* 0x000fea0003800000 */
.L_x_438:
        /* <DEDUP_REMOVED lines=15> */
.L_x_789:


//--------------------- .text.mul_mat_vec_q5_K_q8_1_cuda3 --------------------------
	.section	.text.mul_mat_vec_q5_K_q8_1_cuda3,"ax",@progbits
	.align	128
        .global         mul_mat_vec_q5_K_q8_1_cuda3
        .type           mul_mat_vec_q5_K_q8_1_cuda3,@function
        .size           mul_mat_vec_q5_K_q8_1_cuda3,(.L_x_790 - mul_mat_vec_q5_K_q8_1_cuda3)
        .other          mul_mat_vec_q5_K_q8_1_cuda3,@"STO_CUDA_ENTRY STV_DEFAULT"
mul_mat_vec_q5_K_q8_1_cuda3:
.text.mul_mat_vec_q5_K_q8_1_cuda3:
        /* <DEDUP_REMOVED lines=8> */
[----:B------:R-:W-:Y:S01]  /*0080*/  CS2R R2, SRZ ;  /* 0x0000000000027805 */ /* 0x000fe2000001ff00 */
[----:B------:R3:W-:Y:S01]  /*0090*/  STL.64 [R1+0x8], RZ ;  /* 0x000008ff01007387 */ /* 0x0007e20000100a00 */
[----:B------:R-:W4:Y:S01]  /*00a0*/  LDCU.64 UR10, c[0x0][0x380] ;  /* 0x00007000ff0a77ac */ /* 0x000f220008000a00 */
[----:B------:R-:W-:-:S02]  /*00b0*/  CS2R R6, SRZ ;  /* 0x0000000000067805 */ /* 0x000fc4000001ff00 */
[----:B------:R3:W-:Y:S01]  /*00c0*/  STL.64 [R1+0x10], RZ ;  /* 0x000010ff01007387 */ /* 0x0007e20000100a00 */
[----:B--2---:R-:W-:-:S04]  /*00d0*/  USHF.R.S32.HI UR4, URZ, 0x1f, UR5 ;  /* 0x0000001fff047899 */ /* 0x004fc80008011405 */
[----:B------:R-:W-:-:S04]  /*00e0*/  ULEA.HI UR4, UR4, UR5, URZ, 0x8 ;  /* 0x0000000504047291 */ /* 0x000fc8000f8f40ff */
[----:B------:R-:W-:Y:S01]  /*00f0*/  USHF.R.S32.HI UR4, URZ, 0x8, UR4 ;  /* 0x00000008ff047899 */ /* 0x000fe20008011404 */
[----:B-1----:R-:W-:-:S05]  /*0100*/  IMAD R0, R0, 0x20, R21 ;  /* 0x0000002000007824 */ /* 0x002fca00078e0215 */
[----:B------:R-:W-:Y:S01]  /*0110*/  SHF.R.U32.HI R8, RZ, 0x4, R0 ;  /* 0x00000004ff087819 */ /* 0x000fe20000011600 */
[----:B------:R-:W-:-:S03]  /*0120*/  IMAD.MOV.U32 R0, RZ, RZ, R1 ;  /* 0x000000ffff007224 */ /* 0x000fc600078e0001 */
[----:B------:R-:W-:-:S13]  /*0130*/  ISETP.GE.AND P0, PT, R8, UR4, PT ;  /* 0x0000000408007c0c */ /* 0x000fda000bf06270 */
[----:B0--34-:R-:W-:Y:S05]  /*0140*/  @P0 BRA `(.L_x_440) ;  /* 0x0000001800700947 */ /* 0x019fea0003800000 */
[----:B------:R-:W0:Y:S01]  /*0150*/  LDC.64 R10, c[0x0][0x388] ;  /* 0x0000e200ff0a7b82 */ /* 0x000e220000000a00 */
[----:B------:R-:W1:Y:S01]  /*0160*/  S2R R25, SR_CTAID.X ;  /* 0x0000000000197919 */ /* 0x000e620000002500 */
[----:B------:R-:W-:Y:S01]  /*0170*/  IMAD.MOV.U32 R22, RZ, RZ, R8 ;  /* 0x000000ffff167224 */ /* 0x000fe200078e0008 */
[----:B------:R-:W-:Y:S01]  /*0180*/  SHF.R.U32.HI R5, RZ, 0x1, R21 ;  /* 0x00000001ff057819 */ /* 0x000fe20000011615 */
[----:B------:R-:W-:Y:S01]  /*0190*/  BSSY.RECONVERGENT B1, `(.L_x_441) ;  /* 0x0000194000017945 */ /* 0x000fe20003800200 */
[----:B------:R-:W-:Y:S01]  /*01a0*/  SHF.L.U32 R17, R21, 0x2, RZ ;  /* 0x0000000215117819 */ /* 0x000fe200000006ff */
[----:B------:R-:W-:Y:S01]  /*01b0*/  IMAD.SHL.U32 R24, R22, 0x8, RZ ;  /* 0x0000000816187824 */ /* 0x000fe200078e00ff */
[----:B------:R-:W-:Y:S01]  /*01c0*/  LOP3.LUT R8, R5, 0x6, RZ, 0xc0, !PT ;  /* 0x0000000605087812 */ /* 0x000fe200078ec0ff */
[----:B------:R-:W2:Y:S01]  /*01d0*/  LDC R12, c[0x0][0x3a0] ;  /* 0x0000e800ff0c7b82 */ /* 0x000ea20000000800 */
[----:B------:R-:W-:Y:S02]  /*01e0*/  LOP3.LUT R17, R17, 0xc, RZ, 0xc0, !PT ;  /* 0x0000000c11117812 */ /* 0x000fe400078ec0ff */
[----:B------:R-:W-:-:S05]  /*01f0*/  LOP3.LUT R9, R24, R8, RZ, 0xfc, !PT ;  /* 0x0000000818097212 */ /* 0x000fca00078efcff */
[----:B0-----:R-:W-:-:S04]  /*0200*/  IMAD.WIDE.U32 R8, R9, 0x24, R10 ;  /* 0x0000002409087825 */ /* 0x001fc800078e000a */
[----:B------:R-:W-:Y:S01]  /*0210*/  IMAD.SHL.U32 R10, R21, 0x2, RZ ;  /* 0x00000002150a7824 */ /* 0x000fe200078e00ff */
[----:B------:R-:W-:Y:S02]  /*0220*/  IADD3 R23, P0, PT, R8, 0x24, RZ ;  /* 0x0000002408177810 */ /* 0x000fe40007f1e0ff */
[----:B--2---:R-:W-:Y:S01]  /*0230*/  SHF.R.S32.HI R5, RZ, 0x1f, R12 ;  /* 0x0000001fff057819 */ /* 0x004fe2000001140c */
[----:B-1----:R-:W-:Y:S01]  /*0240*/  IMAD.SHL.U32 R25, R25, 0x2, RZ ;  /* 0x0000000219197824 */ /* 0x002fe200078e00ff */
[----:B------:R-:W-:Y:S01]  /*0250*/  LOP3.LUT R10, R10, 0x1e, RZ, 0xc0, !PT ;  /* 0x0000001e0a0a7812 */ /* 0x000fe200078ec0ff */
[----:B------:R-:W-:Y:S01]  /*0260*/  IMAD.X R20, RZ, RZ, R9, P0 ;  /* 0x000000ffff147224 */ /* 0x000fe200000e0609 */
[----:B------:R-:W-:Y:S01]  /*0270*/  LEA.HI R5, R5, R12, RZ, 0x5 ;  /* 0x0000000c05057211 */ /* 0x000fe200078f28ff */
[----:B------:R-:W-:Y:S02]  /*0280*/  IMAD R25, R25, UR4, R22 ;  /* 0x0000000419197c24 */ /* 0x000fe4000f8e0216 */
[----:B------:R-:W-:Y:S01]  /*0290*/  IMAD.SHL.U32 R10, R10, 0x4, RZ ;  /* 0x000000040a0a7824 */ /* 0x000fe200078e00ff */
[----:B------:R-:W-:-:S04]  /*02a0*/  SHF.R.S32.HI R5, RZ, 0x5, R5 ;  /* 0x00000005ff057819 */ /* 0x000fc80000011405 */
[----:B------:R-:W-:Y:S01]  /*02b0*/  LOP3.LUT R27, R17, 0x60, R10, 0xf8, !PT ;  /* 0x00000060111b7812 */ /* 0x000fe200078ef80a */
[C-C-:B------:R-:W-:Y:S02]  /*02c0*/  IMAD.IADD R26, R5.reuse, 0x1, R24.reuse ;  /* 0x00000001051a7824 */ /* 0x140fe400078e0218 */
[----:B------:R-:W-:Y:S02]  /*02d0*/  IMAD R24, R5, 0x2, R24 ;  /* 0x0000000205187824 */ /* 0x000fe400078e0218 */
[----:B------:R-:W-:-:S07]  /*02e0*/  IMAD.MOV.U32 R5, RZ, RZ, RZ ;  /* 0x000000ffff057224 */ /* 0x000fce00078e00ff */
.L_x_442:
[----:B------:R-:W0:Y:S01]  /*02f0*/  LDC.64 R10, c[0x0][0x380] ;  /* 0x0000e000ff0a7b82 */ /* 0x000e220000000a00 */
[----:B------:R-:W-:Y:S01]  /*0300*/  UIMAD UR5, UR4, 0xb0, URZ ;  /* 0x000000b0040578a4 */ /* 0x000fe2000f8e02ff */
[----:B------:R-:W-:Y:S01]  /*0310*/  SHF.R.U32.HI R33, RZ, 0x1, R21 ;  /* 0x00000001ff217819 */ /* 0x000fe20000011615 */
[----:B------:R-:W-:Y:S02]  /*0320*/  IMAD.SHL.U32 R31, R21, 0x2, RZ ;  /* 0x00000002151f7824 */ /* 0x000fe400078e00ff */
[----:B------:R-:W-:Y:S01]  /*0330*/  UIADD3 UR8, UP0, UPT, UR5, UR10, URZ ;  /* 0x0000000a05087290 */ /* 0x000fe2000ff1e0ff */
[----:B------:R-:W-:Y:S02]  /*0340*/  LOP3.LUT R33, R33, 0x6, RZ, 0xc0, !PT ;  /* 0x0000000621217812 */ /* 0x000fe400078ec0ff */
[----:B------:R-:W-:Y:S01]  /*0350*/  LOP3.LUT R31, R31, 0x1e, RZ, 0xc0, !PT ;  /* 0x0000001e1f1f7812 */ /* 0x000fe200078ec0ff */
[----:B------:R-:W-:Y:S02]  /*0360*/  ULEA.HI.X.SX32 UR5, UR5, UR11, 0x1, UP0 ;  /* 0x0000000b05057291 */ /* 0x000fe400080f0eff */
[----:B------:R-:W-:-:S04]  /*0370*/  IMAD.U32 R12, RZ, RZ, UR8 ;  /* 0x00000008ff0c7e24 */ /* 0x000fc8000f8e00ff */
[----:B------:R-:W-:Y:S02]  /*0380*/  IMAD.U32 R13, RZ, RZ, UR5 ;  /* 0x00000005ff0d7e24 */ /* 0x000fe4000f8e00ff */
[----:B0-----:R-:W-:-:S03]  /*0390*/  IMAD.WIDE R10, R25, 0xb0, R10 ;  /* 0x000000b0190a7825 */ /* 0x001fc600078e020a */
[-C--:B------:R-:W-:Y:S02]  /*03a0*/  IADD3 R8, P0, PT, R33, R10.reuse, RZ ;  /* 0x0000000a21087210 */ /* 0x080fe40007f1e0ff */
[----:B------:R-:W-:Y:S01]  /*03b0*/  IADD3 R44, P2, PT, R17, R10, RZ ;  /* 0x0000000a112c7210 */ /* 0x000fe20007f5e0ff */
[----:B------:R-:W-:Y:S01]  /*03c0*/  IMAD.SHL.U32 R16, R31, 0x4, RZ ;  /* 0x000000041f107824 */ /* 0x000fe200078e00ff */
[----:B------:R-:W-:Y:S01]  /*03d0*/  IADD3 R14, P1, PT, R10, R27, RZ ;  /* 0x0000001b0a0e7210 */ /* 0x000fe20007f3e0ff */
[----:B------:R-:W-:Y:S01]  /*03e0*/  IMAD.X R9, RZ, RZ, R11, P0 ;  /* 0x000000ffff097224 */ /* 0x000fe200000e060b */
[----:B------:R-:W-:Y:S01]  /*03f0*/  IADD3.X R45, PT, PT, RZ, R11, RZ, P2, !PT ;  /* 0x0000000bff2d7210 */ /* 0x000fe200017fe4ff */
[----:B------:R-:W-:Y:S01]  /*0400*/  IMAD.WIDE R12, R25, 0xb0, R12 ;  /* 0x000000b0190c7825 */ /* 0x000fe200078e020c */
[----:B------:R-:W-:Y:S02]  /*0410*/  ISETP.GT.U32.AND P0, PT, R31, 0xf, PT ;  /* 0x0000000f1f00780c */ /* 0x000fe40003f04070 */
[----:B------:R-:W2:Y:S01]  /*0420*/  LDG.E.U16 R41, desc[UR6][R8.64+0x4] ;  /* 0x0000040608297981 */ /* 0x000ea2000c1e1500 */
[----:B------:R-:W-:Y:S01]  /*0430*/  IMAD.X R15, RZ, RZ, R11, P1 ;  /* 0x000000ffff0f7224 */ /* 0x000fe200008e060b */
[----:B------:R-:W-:-:S02]  /*0440*/  LOP3.LUT R27, R17, 0x60, R16, 0xf8, !PT ;  /* 0x00000060111b7812 */ /* 0x000fc400078ef810 */
[----:B------:R-:W3:Y:S01]  /*0450*/  LDG.E R40, desc[UR6][R44.64+0x10] ;  /* 0x000010062c287981 */ /* 0x000ee2000c1e1900 */
[-C--:B------:R-:W-:Y:S02]  /*0460*/  IADD3 R28, P2, PT, R17, R12.reuse, RZ ;  /* 0x0000000c111c7210 */ /* 0x080fe40007f5e0ff */
[----:B------:R-:W-:Y:S01]  /*0470*/  IADD3 R18, P1, PT, R27, R12, RZ ;  /* 0x0000000c1b127210 */ /* 0x000fe20007f3e0ff */
[----:B------:R-:W4:Y:S02]  /*0480*/  LDG.E.U16 R30, desc[UR6][R8.64+0x8] ;  /* 0x00000806081e7981 */ /* 0x000f24000c1e1500 */
[--C-:B------:R-:W-:Y:S02]  /*0490*/  IMAD.X R29, RZ, RZ, R13.reuse, P2 ;  /* 0x000000ffff1d7224 */ /* 0x100fe400010e060d */
[----:B------:R-:W5:Y:S04]  /*04a0*/  LDG.E R32, desc[UR6][R14.64+0x30] ;  /* 0x000030060e207981 */ /* 0x000f68000c1e1900 */
[----:B------:R-:W5:Y:S01]  /*04b0*/  LDG.E R36, desc[UR6][R44.64+0x20] ;  /* 0x000020062c247981 */ /* 0x000f62000c1e1900 */
[----:B------:R-:W-:Y:S01]  /*04c0*/  IMAD.X R19, RZ, RZ, R13, P1 ;  /* 0x000000ffff137224 */ /* 0x000fe200008e060d */
[----:B------:R-:W-:-:S02]  /*04d0*/  ISETP.GE.U32.AND P1, PT, R31, 0x10, PT ;  /* 0x000000101f00780c */ /* 0x000fc40003f26070 */
[----:B------:R0:W5:Y:S04]  /*04e0*/  LDG.E R34, desc[UR6][R14.64+0x40] ;  /* 0x000040060e227981 */ /* 0x000168000c1e1900 */
[----:B------:R-:W5:Y:S01]  /*04f0*/  @P0 LDG.E.U16 R35, desc[UR6][R8.64] ;  /* 0x0000000608230981 */ /* 0x000f62000c1e1500 */
[----:B------:R-:W-:-:S03]  /*0500*/  IADD3 R16, P2, PT, R17, R23, RZ ;  /* 0x0000001711107210 */ /* 0x000fc60007f5e0ff */
[----:B------:R-:W5:Y:S01]  /*0510*/  LDG.E R38, desc[UR6][R28.64+0x10] ;  /* 0x000010061c267981 */ /* 0x000f62000c1e1900 */
[----:B0-----:R-:W-:-:S03]  /*0520*/  IADD3 R14, P3, PT, R33, R12, RZ ;  /* 0x0000000c210e7210 */ /* 0x001fc60007f7e0ff */
[----:B------:R-:W5:Y:S01]  /*0530*/  LDG.E R42, desc[UR6][R28.64+0x20] ;  /* 0x000020061c2a7981 */ /* 0x000f62000c1e1900 */
[----:B------:R-:W-:Y:S01]  /*0540*/  IADD3.X R17, PT, PT, RZ, R20, RZ, P2, !PT ;  /* 0x00000014ff117210 */ /* 0x000fe200017fe4ff */
[----:B------:R-:W-:Y:S02]  /*0550*/  IMAD.X R15, RZ, RZ, R13, P3 ;  /* 0x000000ffff0f7224 */ /* 0x000fe400018e060d */
[----:B------:R-:W5:Y:S04]  /*0560*/  LDG.E R37, desc[UR6][R18.64+0x30] ;  /* 0x0000300612257981 */ /* 0x000f68000c1e1900 */
[----:B------:R-:W5:Y:S04]  /*0570*/  LDG.E R39, desc[UR6][R18.64+0x40] ;  /* 0x0000400612277981 */ /* 0x000f68000c1e1900 */
[----:B------:R-:W5:Y:S04]  /*0580*/  LDG.E R45, desc[UR6][R16.64+-0x10] ;  /* 0xfffff006102d7981 */ /* 0x000f68000c1e1900 */
[----:B------:R-:W5:Y:S04]  /*0590*/  @P1 LDG.E.U16 R43, desc[UR6][R14.64] ;  /* 0x000000060e2b1981 */ /* 0x000f68000c1e1500 */
[----:B------:R-:W5:Y:S04]  /*05a0*/  LDG.E R47, desc[UR6][R16.64+-0x20] ;  /* 0xffffe006102f7981 */ /* 0x000f68000c1e1900 */
[----:B------:R-:W5:Y:S04]  /*05b0*/  LDG.E.U16 R28, desc[UR6][R14.64+0x8] ;  /* 0x000008060e1c7981 */ /* 0x000f68000c1e1500 */
[----:B------:R-:W5:Y:S04]  /*05c0*/  LDG.E.U16 R29, desc[UR6][R14.64+0x4] ;  /* 0x000004060e1d7981 */ /* 0x000f68000c1e1500 */
[----:B------:R-:W5:Y:S04]  /*05d0*/  LDG.E R44, desc[UR6][R16.64+0x14] ;  /* 0x00001406102c7981 */ /* 0x000f68000c1e1900 */
[----:B------:R0:W5:Y:S04]  /*05e0*/  LDG.E R48, desc[UR6][R16.64+0x4] ;  /* 0x0000040610307981 */ /* 0x000168000c1e1900 */
[----:B------:R1:W5:Y:S04]  /*05f0*/  @P1 LDG.E.U16 R18, desc[UR6][R14.64] ;  /* 0x000000060e121981 */ /* 0x000368000c1e1500 */
[----:B------:R-:W5:Y:S01]  /*0600*/  @P1 LDG.E.U16 R9, desc[UR6][R8.64] ;  /* 0x0000000608091981 */ /* 0x000f62000c1e1500 */
[----:B0-----:R-:W-:-:S02]  /*0610*/  IMAD.MOV.U32 R16, RZ, RZ, R23 ;  /* 0x000000ffff107224 */ /* 0x001fc400078e0017 */
[----:B------:R-:W-:-:S05]  /*0620*/  IMAD.MOV.U32 R17, RZ, RZ, R20 ;  /* 0x000000ffff117224 */ /* 0x000fca00078e0014 */
[----:B------:R-:W5:Y:S04]  /*0630*/  LDG.E.U16 R46, desc[UR6][R16.64+-0x24] ;  /* 0xffffdc06102e7981 */ /* 0x000f68000c1e1500 */
[----:B------:R5:W5:Y:S01]  /*0640*/  LDG.E.U16 R19, desc[UR6][R16.64] ;  /* 0x0000000610137981 */ /* 0x000b62000c1e1500 */
[----:B------:R-:W-:Y:S01]  /*0650*/  UMOV UR5, 0x1010101 ;  /* 0x0101010100057882 */ /* 0x000fe20000000000 */
[----:B--2---:R-:W-:Y:S02]  /*0660*/  @P0 SHF.R.U32.HI R49, RZ, 0x2, R41 ;  /* 0x00000002ff310819 */ /* 0x004fe40000011629 */
[----:B---3--:R-:W-:Y:S02]  /*0670*/  SHF.R.S32.HI R40, RZ, R33, R40 ;  /* 0x00000021ff287219 */ /* 0x008fe40000011428 */
[----:B------:R-:W-:-:S02]  /*0680*/  @P0 LOP3.LUT R52, R49, 0x3030, RZ, 0xc0, !PT ;  /* 0x0000303031340812 */ /* 0x000fc400078ec0ff */
[----:B----4-:R-:W-:Y:S01]  /*0690*/  @P0 SHF.R.U32.HI R49, RZ, 0x4, R30 ;  /* 0x00000004ff310819 */ /* 0x010fe2000001161e */
[----:B-1----:R-:W-:Y:S01]  /*06a0*/  IMAD.SHL.U32 R15, R40, 0x10, RZ ;  /* 0x00000010280f7824 */ /* 0x002fe200078e00ff */
[----:B------:R-:W-:Y:S02]  /*06b0*/  @!P0 LOP3.LUT R50, R30, 0x3f3f, RZ, 0xc0, !PT ;  /* 0x00003f3f1e328812 */ /* 0x000fe400078ec0ff */
[----:B-----5:R-:W-:Y:S02]  /*06c0*/  LOP3.LUT R16, R32, 0xf0f0f0f, RZ, 0xc0, !PT ;  /* 0x0f0f0f0f20107812 */ /* 0x020fe400078ec0ff */
[----:B------:R-:W-:Y:S02]  /*06d0*/  SHF.R.S32.HI R36, RZ, R33, R36 ;  /* 0x00000021ff247219 */ /* 0x000fe40000011424 */
[----:B------:R-:W-:Y:S02]  /*06e0*/  @P0 LOP3.LUT R50, R52, 0xf0f, R49, 0xf8, !PT ;  /* 0x00000f0f34320812 */ /* 0x000fe400078ef831 */
[----:B------:R-:W-:-:S02]  /*06f0*/  SHF.R.U32.HI R8, RZ, 0x4, R34 ;  /* 0x00000004ff087819 */ /* 0x000fc40000011622 */
[----:B------:R-:W-:Y:S01]  /*0700*/  LOP3.LUT R16, R16, 0x10101010, R15, 0xf8, !PT ;  /* 0x1010101010107812 */ /* 0x000fe200078ef80f */
[----:B------:R-:W-:Y:S01]  /*0710*/  IMAD.SHL.U32 R15, R36, 0x10, RZ ;  /* 0x00000010240f7824 */ /* 0x000fe200078e00ff */
[----:B------:R-:W-:Y:S02]  /*0720*/  @P0 SHF.R.U32.HI R49, RZ, 0x2, R35 ;  /* 0x00000002ff310819 */ /* 0x000fe40000011623 */
[----:B------:R-:W-:Y:S02]  /*0730*/  LOP3.LUT R34, R34, 0xf0f0f0f, RZ, 0xc0, !PT ;  /* 0x0f0f0f0f22227812 */ /* 0x000fe400078ec0ff */
[----:B------:R-:W-:Y:S02]  /*0740*/  SHF.R.S32.HI R38, RZ, R33, R38 ;  /* 0x00000021ff267219 */ /* 0x000fe40000011426 */
[----:B------:R-:W-:Y:S02]  /*0750*/  LOP3.LUT R8, R8, 0xf0f0f0f, RZ, 0xc0, !PT ;  /* 0x0f0f0f0f08087812 */ /* 0x000fe400078ec0ff */
[----:B------:R-:W-:-:S02]  /*0760*/  SHF.L.U32 R51, R36, 0x3, RZ ;  /* 0x0000000324337819 */ /* 0x000fc400000006ff */
[----:B------:R-:W-:Y:S02]  /*0770*/  @P0 LOP3.LUT R49, R49, 0x3030, RZ, 0xc0, !PT ;  /* 0x0000303031310812 */ /* 0x000fe400078ec0ff */
[----:B------:R-:W-:Y:S02]  /*0780*/  SHF.R.S32.HI R42, RZ, R33, R42 ;  /* 0x00000021ff2a7219 */ /* 0x000fe4000001142a */
[----:B------:R-:W-:Y:S01]  /*0790*/  LOP3.LUT R36, R34, 0x10101010, R15, 0xf8, !PT ;  /* 0x1010101022247812 */ /* 0x000fe200078ef80f */
[----:B------:R-:W-:Y:S01]  /*07a0*/  IMAD.SHL.U32 R15, R38, 0x10, RZ ;  /* 0x00000010260f7824 */ /* 0x000fe200078e00ff */
[----:B------:R-:W-:Y:S02]  /*07b0*/  @!P0 LOP3.LUT R35, R41, 0x3f3f, RZ, 0xc0, !PT ;  /* 0x00003f3f29238812 */ /* 0x000fe400078ec0ff */
[----:B------:R-:W-:Y:S02]  /*07c0*/  LOP3.LUT R51, R8, 0x10101010, R51, 0xf8, !PT ;  /* 0x1010101008337812 */ /* 0x000fe400078ef833 */
[----:B------:R-:W-:-:S02]  /*07d0*/  @P0 LOP3.LUT R35, R49, 0xf0f, R30, 0xf8, !PT ;  /* 0x00000f0f31230812 */ /* 0x000fc400078ef81e */
[----:B------:R-:W-:Y:S01]  /*07e0*/  LOP3.LUT R8, R37, 0xf0f0f0f, RZ, 0xc0, !PT ;  /* 0x0f0f0f0f25087812 */ /* 0x000fe200078ec0ff */
[----:B------:R-:W-:Y:S01]  /*07f0*/  IMAD.SHL.U32 R49, R40, 0x8, RZ ;  /* 0x0000000828317824 */ /* 0x000fe200078e00ff */
[----:B------:R-:W-:Y:S01]  /*0800*/  LOP3.LUT R40, R39, 0xf0f0f0f, RZ, 0xc0, !PT ;  /* 0x0f0f0f0f27287812 */ /* 0x000fe200078ec0ff */
[----:B------:R-:W-:Y:S01]  /*0810*/  IMAD.SHL.U32 R17, R42, 0x10, RZ ;  /* 0x000000102a117824 */ /* 0x000fe200078e00ff */
[----:B------:R-:W-:Y:S01]  /*0820*/  LOP3.LUT R35, R35, 0xffff, RZ, 0xc0, !PT ;  /* 0x0000ffff23237812 */ /* 0x000fe200078ec0ff */
[----:B------:R-:W-:Y:S01]  /*0830*/  IMAD.SHL.U32 R14, R38, 0x8, RZ ;  /* 0x00000008260e7824 */ /* 0x000fe200078e00ff */
[----:B------:R-:W-:Y:S01]  /*0840*/  LOP3.LUT R38, R8, 0x10101010, R15, 0xf8, !PT ;  /* 0x1010101008267812 */ /* 0x000fe200078ef80f */
[----:B------:R-:W-:Y:S01]  /*0850*/  IDP.4A.S8.S8 R8, R36, R45, RZ ;  /* 0x0000002d24087226 */ /* 0x000fe200000006ff */
[----:B------:R-:W-:Y:S02]  /*0860*/  @P1 SHF.R.U32.HI R43, RZ, 0x2, R43 ;  /* 0x00000002ff2b1819 */ /* 0x000fe4000001162b */
[----:B------:R-:W-:Y:S01]  /*0870*/  LOP3.LUT R40, R40, 0x10101010, R17, 0xf8, !PT ;  /* 0x1010101028287812 */ /* 0x000fe200078ef811 */
[----:B------:R-:W-:Y:S01]  /*0880*/  IDP.4A.S8.S8 R8, R16, R47, R8 ;  /* 0x0000002f10087226 */ /* 0x000fe20000000608 */
[----:B------:R-:W-:-:S02]  /*0890*/  LOP3.LUT R17, R35, 0xff, RZ, 0xc0, !PT ;  /* 0x000000ff23117812 */ /* 0x000fc400078ec0ff */
[----:B------:R-:W-:Y:S02]  /*08a0*/  @P1 LOP3.LUT R43, R43, 0x3030, RZ, 0xc0, !PT ;  /* 0x000030302b2b1812 */ /* 0x000fe400078ec0ff */
[----:B------:R-:W-:Y:S02]  /*08b0*/  SHF.R.U32.HI R32, RZ, 0x4, R32 ;  /* 0x00000004ff207819 */ /* 0x000fe40000011620 */
[----:B------:R-:W-:Y:S01]  /*08c0*/  SHF.R.U32.HI R37, RZ, 0x4, R37 ;  /* 0x00000004ff257819 */ /* 0x000fe20000011625 */
[----:B------:R-:W-:Y:S01]  /*08d0*/  IMAD R17, R8, R17, RZ ;  /* 0x0000001108117224 */ /* 0x000fe200078e02ff */
[----:B------:R-:W-:Y:S02]  /*08e0*/  SHF.R.U32.HI R39, RZ, 0x4, R39 ;  /* 0x00000004ff277819 */ /* 0x000fe40000011627 */
[----:B------:R-:W-:Y:S02]  /*08f0*/  @P1 LOP3.LUT R43, R43, 0xf0f, R28, 0xf8, !PT ;  /* 0x00000f0f2b2b1812 */ /* 0x000fe400078ef81c */
[----:B------:R-:W-:-:S02]  /*0900*/  @P1 SHF.R.U32.HI R8, RZ, 0x2, R29 ;  /* 0x00000002ff081819 */ /* 0x000fc4000001161d */
[----:B------:R-:W-:Y:S02]  /*0910*/  LOP3.LUT R32, R32, 0xf0f0f0f, RZ, 0xc0, !PT ;  /* 0x0f0f0f0f20207812 */ /* 0x000fe400078ec0ff */
[----:B------:R-:W-:Y:S02]  /*0920*/  LOP3.LUT R37, R37, 0xf0f0f0f, RZ, 0xc0, !PT ;  /* 0x0f0f0f0f25257812 */ /* 0x000fe400078ec0ff */
[----:B------:R-:W-:Y:S01]  /*0930*/  @!P1 LOP3.LUT R43, R29, 0x3f3f, RZ, 0xc0, !PT ;  /* 0x00003f3f1d2b9812 */ /* 0x000fe200078ec0ff */
[----:B------:R-:W-:Y:S01]  /*0940*/  IMAD.SHL.U32 R42, R42, 0x8, RZ ;  /* 0x000000082a2a7824 */ /* 0x000fe200078e00ff */
[----:B------:R-:W-:Y:S02]  /*0950*/  LOP3.LUT R39, R39, 0xf0f0f0f, RZ, 0xc0, !PT ;  /* 0x0f0f0f0f27277812 */ /* 0x000fe400078ec0ff */
[----:B------:R-:W-:Y:S01]  /*0960*/  @P1 LOP3.LUT R15, R8, 0x3030, RZ, 0xc0, !PT ;  /* 0x00003030080f1812 */ /* 0x000fe200078ec0ff */
[----:B------:R-:W-:Y:S01]  /*0970*/  IDP.4A.S8.S8 R33, R40, R45, RZ ;  /* 0x0000002d28217226 */ /* 0x000fe200000006ff */
[----:B------:R-:W-:-:S02]  /*0980*/  LOP3.LUT R49, R32, 0x10101010, R49, 0xf8, !PT ;  /* 0x1010101020317812 */ /* 0x000fc400078ef831 */
[----:B------:R-:W-:Y:S01]  /*0990*/  LOP3.LUT R37, R37, 0x10101010, R14, 0xf8, !PT ;  /* 0x1010101025257812 */ /* 0x000fe200078ef80e */
[----:B------:R-:W-:Y:S01]  /*09a0*/  IDP.4A.S8.S8 R14, R51, R44, RZ ;  /* 0x0000002c330e7226 */ /* 0x000fe200000006ff */
[----:B------:R-:W-:Y:S02]  /*09b0*/  LOP3.LUT R8, R43, 0xffff, RZ, 0xc0, !PT ;  /* 0x0000ffff2b087812 */ /* 0x000fe400078ec0ff */
[----:B------:R-:W-:Y:S02]  /*09c0*/  SHF.R.U32.HI R35, RZ, 0x8, R35 ;  /* 0x00000008ff237819 */ /* 0x000fe40000011623 */
[----:B------:R-:W-:Y:S01]  /*09d0*/  LOP3.LUT R39, R39, 0x10101010, R42, 0xf8, !PT ;  /* 0x1010101027277812 */ /* 0x000fe200078ef82a */
[----:B------:R-:W-:Y:S01]  /*09e0*/  IDP.4A.S8.S8 R33, R38, R47, R33 ;  /* 0x0000002f26217226 */ /* 0x000fe20000000621 */
[----:B------:R-:W-:Y:S01]  /*09f0*/  @P1 SHF.R.U32.HI R42, RZ, 0x4, R28 ;  /* 0x00000004ff2a1819 */ /* 0x000fe2000001161c */
[----:B------:R-:W-:Y:S01]  /*0a00*/  IDP.4A.S8.S8 R14, R49, R48, R14 ;  /* 0x00000030310e7226 */ /* 0x000fe2000000060e */
[----:B------:R-:W-:-:S02]  /*0a10*/  LOP3.LUT R32, R8, 0xff, RZ, 0xc0, !PT ;  /* 0x000000ff08207812 */ /* 0x000fc400078ec0ff */
[----:B------:R-:W-:Y:S02]  /*0a20*/  LOP3.LUT R35, R35, 0xffff, RZ, 0xc0, !PT ;  /* 0x0000ffff23237812 */ /* 0x000fe400078ec0ff */
[----:B------:R-:W-:Y:S01]  /*0a30*/  @P1 LOP3.LUT R42, R15, 0xf0f, R42, 0xf8, !PT ;  /* 0x00000f0f0f2a1812 */ /* 0x000fe200078ef82a */
[----:B------:R-:W-:Y:S01]  /*0a40*/  IMAD R33, R33, R32, RZ ;  /* 0x0000002021217224 */ /* 0x000fe200078e02ff */
[----:B------:R-:W-:Y:S01]  /*0a50*/  @!P1 LOP3.LUT R42, R28, 0x3f3f, RZ, 0xc0, !PT ;  /* 0x00003f3f1c2a9812 */ /* 0x000fe200078ec0ff */
[----:B------:R-:W-:Y:S01]  /*0a60*/  IMAD R32, R14, R35, RZ ;  /* 0x000000230e207224 */ /* 0x000fe200078e02ff */
[----:B------:R-:W-:Y:S01]  /*0a70*/  LOP3.LUT R50, R50, 0xffff, RZ, 0xc0, !PT ;  /* 0x0000ffff32327812 */ /* 0x000fe200078ec0ff */
[----:B------:R-:W0:Y:S01]  /*0a80*/  LDC.64 R14, c[0x0][0x388] ;  /* 0x0000e200ff0e7b82 */ /* 0x000e220000000a00 */
[----:B------:R-:W-:Y:S01]  /*0a90*/  IDP.4A.S8.S8 R34, R45, UR5, RZ ;  /* 0x000000052d227c26 */ /* 0x000fe200080006ff */
[----:B------:R-:W-:Y:S02]  /*0aa0*/  LOP3.LUT R42, R42, 0xffff, RZ, 0xc0, !PT ;  /* 0x0000ffff2a2a7812 */ /* 0x000fe400078ec0ff */
[----:B------:R-:W-:Y:S01]  /*0ab0*/  LOP3.LUT R35, R50, 0xff, RZ, 0xc0, !PT ;  /* 0x000000ff32237812 */ /* 0x000fe200078ec0ff */
[----:B------:R-:W-:Y:S01]  /*0ac0*/  IDP.4A.S8.S8 R34, R47, UR5, R34 ;  /* 0x000000052f227c26 */ /* 0x000fe20008000622 */
[----:B------:R-:W-:Y:S01]  /*0ad0*/  LOP3.LUT R45, R42, 0xff, RZ, 0xc0, !PT ;  /* 0x000000ff2a2d7812 */ /* 0x000fe200078ec0ff */
[----:B------:R-:W-:Y:S01]  /*0ae0*/  IDP.4A.S8.S8 R43, R44, UR5, RZ ;  /* 0x000000052c2b7c26 */ /* 0x000fe200080006ff */
[----:B------:R-:W-:Y:S01]  /*0af0*/  SHF.R.U32.HI R8, RZ, 0x8, R8 ;  /* 0x00000008ff087819 */ /* 0x000fe20000011608 */
[----:B------:R-:W-:Y:S01]  /*0b00*/  IDP.4A.S8.S8 R44, R39, R44, RZ ;  /* 0x0000002c272c7226 */ /* 0x000fe200000006ff */
[----:B------:R-:W-:Y:S01]  /*0b10*/  SHF.R.U32.HI R50, RZ, 0x8, R50 ;  /* 0x00000008ff327819 */ /* 0x000fe20000011632 */
[C---:B------:R-:W-:Y:S01]  /*0b20*/  IMAD R35, R34.reuse, R35, RZ ;  /* 0x0000002322237224 */ /* 0x040fe200078e02ff */
[----:B------:R-:W-:Y:S01]  /*0b30*/  SHF.R.U32.HI R42, RZ, 0x8, R42 ;  /* 0x00000008ff2a7819 */ /* 0x000fe2000001162a */
[----:B------:R-:W-:Y:S01]  /*0b40*/  IMAD R34, R34, R45, RZ ;  /* 0x0000002d22227224 */ /* 0x000fe200078e02ff */
[----:B------:R-:W-:Y:S01]  /*0b50*/  LOP3.LUT R45, R8, 0xffff, RZ, 0xc0, !PT ;  /* 0x0000ffff082d7812 */ /* 0x000fe200078ec0ff */
[----:B------:R-:W-:Y:S01]  /*0b60*/  IDP.4A.S8.S8 R43, R48, UR5, R43 ;  /* 0x00000005302b7c26 */ /* 0x000fe2000800062b */
[----:B------:R-:W-:Y:S01]  /*0b70*/  LOP3.LUT R50, R50, 0xffff, RZ, 0xc0, !PT ;  /* 0x0000ffff32327812 */ /* 0x000fe200078ec0ff */
[----:B------:R-:W-:Y:S01]  /*0b80*/  IDP.4A.S8.S8 R48, R37, R48, R44 ;  /* 0x0000003025307226 */ /* 0x000fe2000000062c */
[----:B------:R-:W-:-:S03]  /*0b90*/  LOP3.LUT R8, R42, 0xffff, RZ, 0xc0, !PT ;  /* 0x0000ffff2a087812 */ /* 0x000fc600078ec0ff */
[----:B------:R-:W-:Y:S01]  /*0ba0*/  IMAD R42, R48, R45, RZ ;  /* 0x0000002d302a7224 */ /* 0x000fe200078e02ff */
[----:B------:R-:W-:Y:S01]  /*0bb0*/  SHF.R.U32.HI R47, RZ, 0x3, R31 ;  /* 0x00000003ff2f7819 */ /* 0x000fe2000001161f */
[C---:B------:R-:W-:Y:S01]  /*0bc0*/  IMAD R48, R43.reuse, R50, RZ ;  /* 0x000000322b307224 */ /* 0x040fe200078e02ff */
[----:B------:R-:W-:Y:S01]  /*0bd0*/  I2FP.F32.S32 R45, R17 ;  /* 0x00000011002d7245 */ /* 0x000fe20000201400 */
[----:B------:R-:W-:Y:S01]  /*0be0*/  IMAD R43, R43, R8, RZ ;  /* 0x000000082b2b7224 */ /* 0x000fe200078e02ff */
[----:B------:R-:W-:Y:S01]  /*0bf0*/  I2FP.F32.S32 R17, R35 ;  /* 0x0000002300117245 */ /* 0x000fe20000201400 */
[----:B------:R-:W-:Y:S02]  /*0c00*/  HADD2.F32 R8, -RZ, R46.H0_H0 ;  /* 0x2000002eff087230 */ /* 0x000fe40000004100 */
[----:B0-----:R-:W-:-:S04]  /*0c10*/  IMAD.WIDE.U32 R14, R47, 0x48, R14 ;  /* 0x000000482f0e7825 */ /* 0x001fc800078e000e */
[C---:B------:R-:W-:Y:S01]  /*0c20*/  FFMA R53, R8.reuse, R17, RZ ;  /* 0x0000001108357223 */ /* 0x040fe200000000ff */
[----:B------:R-:W-:Y:S01]  /*0c30*/  IMAD.SHL.U32 R17, R21, 0x4, RZ ;  /* 0x0000000415117824 */ /* 0x000fe200078e00ff */
[----:B------:R-:W-:Y:S01]  /*0c40*/  I2FP.F32.S32 R31, R33 ;  /* 0x00000021001f7245 */ /* 0x000fe20000201400 */
[----:B------:R-:W-:Y:S01]  /*0c50*/  HADD2.F32 R50, -RZ, R19.H0_H0 ;  /* 0x20000013ff327230 */ /* 0x000fe20000004100 */
[----:B------:R-:W-:Y:S01]  /*0c60*/  I2FP.F32.S32 R33, R34 ;  /* 0x0000002200217245 */ /* 0x000fe20000201400 */
[----:B------:R-:W-:Y:S01]  /*0c70*/  FFMA R45, R8, R45, RZ ;  /* 0x0000002d082d7223 */ /* 0x000fe200000000ff */
[----:B------:R-:W-:Y:S01]  /*0c80*/  I2FP.F32.S32 R32, R32 ;  /* 0x0000002000207245 */ /* 0x000fe20000201400 */
[----:B------:R-:W-:Y:S01]  /*0c90*/  IMAD.WIDE R34, R26, 0x24, R14 ;  /* 0x000000241a227825 */ /* 0x000fe200078e020e */
[----:B------:R-:W-:-:S03]  /*0ca0*/  LOP3.LUT R17, R17, 0xc, RZ, 0xc0, !PT ;  /* 0x0000000c11117812 */ /* 0x000fc600078ec0ff */
[----:B------:R-:W-:Y:S01]  /*0cb0*/  FFMA R44, R50, R32, R45 ;  /* 0x00000020322c7223 */ /* 0x000fe2000000002d */
[----:B------:R-:W-:Y:S01]  /*0cc0*/  IADD3 R32, P2, PT, R17, R34, RZ ;  /* 0x0000002211207210 */ /* 0x000fe20007f5e0ff */
[----:B------:R-:W-:-:S04]  /*0cd0*/  FFMA R46, R8, R33, RZ ;  /* 0x00000021082e7223 */ /* 0x000fc800000000ff */
[----:B------:R-:W-:-:S05]  /*0ce0*/  IMAD.X R33, RZ, RZ, R35, P2 ;  /* 0x000000ffff217224 */ /* 0x000fca00010e0623 */
[----:B------:R-:W2:Y:S04]  /*0cf0*/  LDG.E R47, desc[UR6][R32.64+0x14] ;  /* 0x00001406202f7981 */ /* 0x000ea8000c1e1900 */
[----:B------:R-:W3:Y:S01]  /*0d00*/  LDG.E R45, desc[UR6][R32.64+0x4] ;  /* 0x00000406202d7981 */ /* 0x000ee2000c1e1900 */
[----:B------:R-:W-:-:S03]  /*0d10*/  FFMA R31, R8, R31, RZ ;  /* 0x0000001f081f7223 */ /* 0x000fc600000000ff */
[----:B------:R-:W4:Y:S01]  /*0d20*/  LDG.E.U16 R8, desc[UR6][R34.64] ;  /* 0x0000000622087981 */ /* 0x000f22000c1e1500 */
[----:B------:R-:W-:Y:S02]  /*0d30*/  I2FP.F32.S32 R42, R42 ;  /* 0x0000002a002a7245 */ /* 0x000fe40000201400 */
[----:B------:R-:W-:Y:S01]  /*0d40*/  I2FP.F32.S32 R43, R43 ;  /* 0x0000002b002b7245 */ /* 0x000fe20000201400 */
[----:B------:R-:W5:Y:S02]  /*0d50*/  LDG.E R52, desc[UR6][R32.64+0x28] ;  /* 0x0000280620347981 */ /* 0x000f64000c1e1900 */
[C---:B------:R-:W-:Y:S02]  /*0d60*/  FFMA R42, R50.reuse, R42, R31 ;  /* 0x0000002a322a7223 */ /* 0x040fe4000000001f */
[----:B------:R-:W-:Y:S01]  /*0d70*/  FFMA R31, R50, R43, R46 ;  /* 0x0000002b321f7223 */ /* 0x000fe2000000002e */
[C---:B------:R-:W-:Y:S01]  /*0d80*/  @!P0 PRMT R43, R41.reuse, 0x7610, R43 ;  /* 0x00007610292b8816 */ /* 0x040fe2000000002b */
[----:B------:R0:W5:Y:S03]  /*0d90*/  LDG.E.U16 R35, desc[UR6][R34.64+0x24] ;  /* 0x0000240622237981 */ /* 0x000166000c1e1500 */
[----:B------:R-:W-:-:S02]  /*0da0*/  @P0 PRMT R43, R41, 0x7610, R43 ;  /* 0x00007610292b0816 */ /* 0x000fc4000000002b */
[----:B------:R-:W-:-:S04]  /*0db0*/  @!P0 PRMT R41, R30, 0x7610, R41 ;  /* 0x000076101e298816 */ /* 0x000fc80000000029 */
[----:B------:R-:W-:Y:S02]  /*0dc0*/  @P0 PRMT R41, R30, 0x7610, R41 ;  /* 0x000076101e290816 */ /* 0x000fe40000000029 */
[----:B------:R-:W-:Y:S02]  /*0dd0*/  @P1 LOP3.LUT R30, R43, 0xffff, RZ, 0xc0, !PT ;  /* 0x0000ffff2b1e1812 */ /* 0x000fe400078ec0ff */
[----:B------:R-:W-:Y:S02]  /*0de0*/  I2FP.F32.S32 R19, R48 ;  /* 0x0000003000137245 */ /* 0x000fe40000201400 */
[----:B------:R-:W-:-:S03]  /*0df0*/  @P1 SHF.R.U32.HI R30, RZ, 0x2, R30 ;  /* 0x00000002ff1e1819 */ /* 0x000fc6000001161e */
[----:B------:R-:W-:Y:S01]  /*0e00*/  FFMA R19, R50, R19, R53 ;  /* 0x0000001332137223 */ /* 0x000fe20000000035 */
[----:B------:R-:W-:Y:S02]  /*0e10*/  @P1 LOP3.LUT R53, R30, 0x3030, RZ, 0xc0, !PT ;  /* 0x000030301e351812 */ /* 0x000fe400078ec0ff */
[----:B------:R-:W-:-:S04]  /*0e20*/  @P1 PRMT R30, R29, 0x7610, R30 ;  /* 0x000076101d1e1816 */ /* 0x000fc8000000001e */
[----:B------:R-:W-:Y:S02]  /*0e30*/  @!P1 PRMT R30, R29, 0x7610, R30 ;  /* 0x000076101d1e9816 */ /* 0x000fe4000000001e */
[----:B------:R-:W-:Y:S02]  /*0e40*/  @P1 PRMT R29, R28, 0x7610, R29 ;  /* 0x000076101c1d1816 */ /* 0x000fe4000000001d */
[----:B------:R-:W-:Y:S02]  /*0e50*/  @P1 LOP3.LUT R46, R30, 0xffff, RZ, 0xc0, !PT ;  /* 0x0000ffff1e2e1812 */ /* 0x000fe400078ec0ff */
[----:B------:R-:W-:Y:S02]  /*0e60*/  @!P1 PRMT R29, R28, 0x7610, R29 ;  /* 0x000076101c1d9816 */ /* 0x000fe4000000001d */
[----:B------:R-:W-:Y:S02]  /*0e70*/  @P1 SHF.R.U32.HI R9, RZ, 0x2, R9 ;  /* 0x00000002ff091819 */ /* 0x000fe40000011609 */
[----:B------:R-:W-:-:S02]  /*0e80*/  @P1 LOP3.LUT R50, R29, 0xffff, RZ, 0xc0, !PT ;  /* 0x0000ffff1d321812 */ /* 0x000fc400078ec0ff */
[----:B------:R-:W-:Y:S02]  /*0e90*/  @P1 SHF.R.U32.HI R46, RZ, 0x2, R46 ;  /* 0x00000002ff2e1819 */ /* 0x000fe4000001162e */
[----:B------:R-:W-:Y:S02]  /*0ea0*/  @P1 LOP3.LUT R28, R9, 0x3030, RZ, 0xc0, !PT ;  /* 0x00003030091c1812 */ /* 0x000fe400078ec0ff */
[----:B------:R-:W-:Y:S02]  /*0eb0*/  @P1 SHF.R.U32.HI R9, RZ, 0x4, R50 ;  /* 0x00000004ff091819 */ /* 0x000fe40000011632 */
[----:B------:R-:W-:Y:S02]  /*0ec0*/  @P1 LOP3.LUT R50, R46, 0x3030, RZ, 0xc0, !PT ;  /* 0x000030302e321812 */ /* 0x000fe400078ec0ff */
[----:B------:R-:W-:Y:S02]  /*0ed0*/  @P1 LOP3.LUT R48, R41, 0xffff, RZ, 0xc0, !PT ;  /* 0x0000ffff29301812 */ /* 0x000fe400078ec0ff */
[----:B------:R-:W-:-:S02]  /*0ee0*/  @P1 LOP3.LUT R46, R28, 0xf0f, R41, 0xf8, !PT ;  /* 0x00000f0f1c2e1812 */ /* 0x000fc400078ef829 */
[----:B------:R-:W-:Y:S02]  /*0ef0*/  @!P1 LOP3.LUT R46, R43, 0x3f3f, RZ, 0xc0, !PT ;  /* 0x00003f3f2b2e9812 */ /* 0x000fe400078ec0ff */
[----:B------:R-:W-:Y:S02]  /*0f00*/  @P1 SHF.R.U32.HI R28, RZ, 0x2, R18 ;  /* 0x00000002ff1c1819 */ /* 0x000fe40000011612 */
[----:B------:R-:W-:Y:S02]  /*0f10*/  @P1 SHF.R.U32.HI R48, RZ, 0x4, R48 ;  /* 0x00000004ff301819 */ /* 0x000fe40000011630 */
[----:B------:R-:W-:Y:S02]  /*0f20*/  LOP3.LUT R46, R46, 0xffff, RZ, 0xc0, !PT ;  /* 0x0000ffff2e2e7812 */ /* 0x000fe400078ec0ff */
[----:B------:R-:W-:Y:S02]  /*0f30*/  @P1 LOP3.LUT R28, R28, 0x3030, RZ, 0xc0, !PT ;  /* 0x000030301c1c1812 */ /* 0x000fe400078ec0ff */
[----:B------:R-:W-:-:S02]  /*0f40*/  @P1 LOP3.LUT R48, R53, 0xf0f, R48, 0xf8, !PT ;  /* 0x00000f0f35301812 */ /* 0x000fc400078ef830 */
[----:B------:R-:W-:Y:S02]  /*0f50*/  @P1 LOP3.LUT R9, R50, 0xf0f, R9, 0xf8, !PT ;  /* 0x00000f0f32091812 */ /* 0x000fe400078ef809 */
[----:B------:R-:W-:Y:S02]  /*0f60*/  LOP3.LUT R53, R46, 0xff, RZ, 0xc0, !PT ;  /* 0x000000ff2e357812 */ /* 0x000fe400078ec0ff */
[----:B------:R-:W-:Y:S02]  /*0f70*/  @P1 LOP3.LUT R50, R28, 0xf0f, R29, 0xf8, !PT ;  /* 0x00000f0f1c321812 */ /* 0x000fe400078ef81d */
[----:B------:R-:W-:Y:S02]  /*0f80*/  @!P1 LOP3.LUT R50, R30, 0x3f3f, RZ, 0xc0, !PT ;  /* 0x00003f3f1e329812 */ /* 0x000fe400078ec0ff */
[----:B------:R-:W-:Y:S02]  /*0f90*/  @!P1 LOP3.LUT R48, R41, 0x3f3f, RZ, 0xc0, !PT ;  /* 0x00003f3f29309812 */ /* 0x000fe400078ec0ff */
[----:B------:R-:W-:-:S04]  /*0fa0*/  @!P1 LOP3.LUT R9, R29, 0x3f3f, RZ, 0xc0, !PT ;  /* 0x00003f3f1d099812 */ /* 0x000fc800078ec0ff */
[----:B------:R-:W-:Y:S01]  /*0fb0*/  LOP3.LUT R9, R9, 0xffff, RZ, 0xc0, !PT ;  /* 0x0000ffff09097812 */ /* 0x000fe200078ec0ff */
[----:B--2---:R-:W-:-:S04]  /*0fc0*/  IDP.4A.S8.S8 R18, R36, R47, RZ ;  /* 0x0000002f24127226 */ /* 0x004fc800000006ff */
[----:B---3--:R-:W-:Y:S02]  /*0fd0*/  IDP.4A.S8.S8 R18, R16, R45, R18 ;  /* 0x0000002d10127226 */ /* 0x008fe40000000612 */
[----:B0-----:R-:W-:Y:S02]  /*0fe0*/  IDP.4A.S8.S8 R34, R47, UR5, RZ ;  /* 0x000000052f227c26 */ /* 0x001fe400080006ff */
[----:B------:R-:W-:Y:S01]  /*0ff0*/  IMAD R28, R18, R53, RZ ;  /* 0x00000035121c7224 */ /* 0x000fe200078e02ff */
[----:B------:R-:W-:Y:S01]  /*1000*/  LOP3.LUT R18, R50, 0xffff, RZ, 0xc0, !PT ;  /* 0x0000ffff32127812 */ /* 0x000fe200078ec0ff */
[----:B------:R-:W-:-:S03]  /*1010*/  IDP.4A.S8.S8 R47, R40, R47, RZ ;  /* 0x0000002f282f7226 */ /* 0x000fc600000006ff */
[----:B------:R-:W-:Y:S01]  /*1020*/  LOP3.LUT R50, R18, 0xff, RZ, 0xc0, !PT ;  /* 0x000000ff12327812 */ /* 0x000fe200078ec0ff */
[----:B------:R-:W-:-:S04]  /*1030*/  IDP.4A.S8.S8 R47, R38, R45, R47 ;  /* 0x0000002d262f7226 */ /* 0x000fc8000000062f */
[----:B------:R-:W-:Y:S01]  /*1040*/  IMAD R53, R47, R50, RZ ;  /* 0x000000322f357224 */ /* 0x000fe200078e02ff */
[----:B------:R-:W-:Y:S01]  /*1050*/  LOP3.LUT R47, R48, 0xffff, RZ, 0xc0, !PT ;  /* 0x0000ffff302f7812 */ /* 0x000fe200078ec0ff */
[----:B------:R-:W-:Y:S01]  /*1060*/  IDP.4A.S8.S8 R34, R45, UR5, R34 ;  /* 0x000000052d227c26 */ /* 0x000fe20008000622 */
[----:B------:R-:W-:Y:S02]  /*1070*/  LOP3.LUT R48, R9, 0xff, RZ, 0xc0, !PT ;  /* 0x000000ff09307812 */ /* 0x000fe400078ec0ff */
[----:B------:R-:W-:-:S05]  /*1080*/  LOP3.LUT R45, R47, 0xff, RZ, 0xc0, !PT ;  /* 0x000000ff2f2d7812 */ /* 0x000fca00078ec0ff */
[C---:B------:R-:W-:Y:S02]  /*1090*/  IMAD R45, R34.reuse, R45, RZ ;  /* 0x0000002d222d7224 */ /* 0x040fe400078e02ff */
[----:B------:R-:W-:Y:S01]  /*10a0*/  IMAD R34, R34, R48, RZ ;  /* 0x0000003022227224 */ /* 0x000fe200078e02ff */
[----:B------:R-:W-:Y:S01]  /*10b0*/  I2FP.F32.S32 R48, R28 ;  /* 0x0000001c00307245 */ /* 0x000fe20000201400 */
[----:B----4-:R-:W-:Y:S01]  /*10c0*/  HADD2.F32 R8, -RZ, R8.H0_H0 ;  /* 0x20000008ff087230 */ /* 0x010fe20000004100 */
[----:B------:R-:W-:Y:S02]  /*10d0*/  I2FP.F32.S32 R45, R45 ;  /* 0x0000002d002d7245 */ /* 0x000fe40000201400 */
[----:B------:R-:W-:Y:S02]  /*10e0*/  I2FP.F32.S32 R53, R53 ;  /* 0x0000003500357245 */ /* 0x000fe40000201400 */
[----:B------:R-:W-:Y:S01]  /*10f0*/  I2FP.F32.S32 R28, R34 ;  /* 0x00000022001c7245 */ /* 0x000fe20000201400 */
[C---:B------:R-:W-:Y:S01]  /*1100*/  FFMA R34, R8.reuse, R48, RZ ;  /* 0x0000003008227223 */ /* 0x040fe200000000ff */
[C---:B------:R-:W-:Y:S01]  /*1110*/  FFMA R50, R8.reuse, R45, RZ ;  /* 0x0000002d08327223 */ /* 0x040fe200000000ff */
[C---:B------:R-:W-:Y:S01]  /*1120*/  FFMA R48, R8.reuse, R53, RZ ;  /* 0x0000003508307223 */ /* 0x040fe200000000ff */
[----:B------:R-:W2:Y:S01]  /*1130*/  LDG.E R45, desc[UR6][R10.64] ;  /* 0x000000060a2d7981 */ /* 0x000ea2000c1e1900 */
[----:B------:R-:W-:-:S03]  /*1140*/  FFMA R28, R8, R28, RZ ;  /* 0x0000001c081c7223 */ /* 0x000fc600000000ff */
[----:B------:R-:W3:Y:S01]  /*1150*/  LDG.E R8, desc[UR6][R32.64+0x38] ;  /* 0x0000380620087981 */ /* 0x000ee2000c1e1900 */
[----:B------:R-:W-:-:S04]  /*1160*/  SHF.R.U32.HI R46, RZ, 0x8, R46 ;  /* 0x00000008ff2e7819 */ /* 0x000fc8000001162e */
[----:B------:R-:W-:Y:S01]  /*1170*/  LOP3.LUT R46, R46, 0xffff, RZ, 0xc0, !PT ;  /* 0x0000ffff2e2e7812 */ /* 0x000fe200078ec0ff */
[----:B-----5:R-:W-:Y:S01]  /*1180*/  HADD2.F32 R35, -RZ, R35.H0_H0 ;  /* 0x20000023ff237230 */ /* 0x020fe20000004100 */
[----:B------:R-:W-:Y:S02]  /*1190*/  SHF.R.U32.HI R18, RZ, 0x8, R18 ;  /* 0x00000008ff127819 */ /* 0x000fe40000011612 */
[----:B------:R-:W-:Y:S01]  /*11a0*/  SHF.R.U32.HI R47, RZ, 0x8, R47 ;  /* 0x00000008ff2f7819 */ /* 0x000fe2000001162f */
[----:B------:R-:W-:Y:S01]  /*11b0*/  IMAD.WIDE R14, R24, 0x24, R14 ;  /* 0x00000024180e7825 */ /* 0x000fe200078e020e */
[----:B------:R-:W-:-:S04]  /*11c0*/  SHF.R.U32.HI R9, RZ, 0x8, R9 ;  /* 0x00000008ff097819 */ /* 0x000fc80000011609 */
[----:B------:R-:W-:Y:S01]  /*11d0*/  LOP3.LUT R9, R9, 0xffff, RZ, 0xc0, !PT ;  /* 0x0000ffff09097812 */ /* 0x000fe200078ec0ff */
[----:B---3--:R-:W-:-:S04]  /*11e0*/  IDP.4A.S8.S8 R53, R51, R8, RZ ;  /* 0x0000000833357226 */ /* 0x008fc800000006ff */
[----:B------:R-:W-:-:S04]  /*11f0*/  IDP.4A.S8.S8 R53, R49, R52, R53 ;  /* 0x0000003431357226 */ /* 0x000fc80000000635 */
[----:B------:R-:W-:-:S05]  /*1200*/  IMAD R46, R53, R46, RZ ;  /* 0x0000002e352e7224 */ /* 0x000fca00078e02ff */
[----:B------:R-:W-:-:S05]  /*1210*/  I2FP.F32.S32 R46, R46 ;  /* 0x0000002e002e7245 */ /* 0x000fca0000201400 */
[----:B------:R-:W-:Y:S01]  /*1220*/  FFMA R46, R35, R46, R34 ;  /* 0x0000002e232e7223 */ /* 0x000fe20000000022 */
[--C-:B--2---:R-:W-:Y:S02]  /*1230*/  HADD2.F32 R34, -RZ, R45.reuse.H1_H1 ;  /* 0x3000002dff227230 */ /* 0x104fe40000004100 */
[----:B------:R-:W-:-:S03]  /*1240*/  HADD2.F32 R33, -RZ, R45.H0_H0 ;  /* 0x2000002dff217230 */ /* 0x000fc60000004100 */
[----:B------:R-:W-:Y:S01]  /*1250*/  FMUL R19, R19, R34 ;  /* 0x0000002213137220 */ /* 0x000fe20000400000 */
[----:B------:R-:W-:Y:S01]  /*1260*/  IDP.4A.S8.S8 R32, R39, R8, RZ ;  /* 0x0000000827207226 */ /* 0x000fe200000006ff */
[----:B------:R-:W-:Y:S02]  /*1270*/  LOP3.LUT R53, R18, 0xffff, RZ, 0xc0, !PT ;  /* 0x0000ffff12357812 */ /* 0x000fe400078ec0ff */
[----:B------:R-:W-:Y:S01]  /*1280*/  FFMA R45, R44, R33, -R19 ;  /* 0x000000212c2d7223 */ /* 0x000fe20000000813 */
[----:B------:R-:W-:Y:S02]  /*1290*/  IDP.4A.S8.S8 R19, R8, UR5, RZ ;  /* 0x0000000508137c26 */ /* 0x000fe400080006ff */
[----:B------:R-:W-:Y:S01]  /*12a0*/  IDP.4A.S8.S8 R8, R37, R52, R32 ;  /* 0x0000003425087226 */ /* 0x000fe20000000620 */
[----:B------:R-:W-:Y:S01]  /*12b0*/  SHF.R.U32.HI R18, RZ, 0x1, R21 ;  /* 0x00000001ff127819 */ /* 0x000fe20000011615 */
[----:B------:R-:W-:Y:S01]  /*12c0*/  IDP.4A.S8.S8 R52, R52, UR5, R19 ;  /* 0x0000000534347c26 */ /* 0x000fe20008000613 */
[----:B------:R-:W-:Y:S01]  /*12d0*/  LOP3.LUT R19, R47, 0xffff, RZ, 0xc0, !PT ;  /* 0x0000ffff2f137812 */ /* 0x000fe200078ec0ff */
[----:B------:R-:W-:Y:S01]  /*12e0*/  IMAD R8, R8, R53, RZ ;  /* 0x0000003508087224 */ /* 0x000fe200078e02ff */
[----:B------:R-:W-:-:S04]  /*12f0*/  LOP3.LUT R47, R18, 0x6, RZ, 0xc0, !PT ;  /* 0x00000006122f7812 */ /* 0x000fc800078ec0ff */
[----:B------:R-:W-:Y:S02]  /*1300*/  I2FP.F32.S32 R8, R8 ;  /* 0x0000000800087245 */ /* 0x000fe40000201400 */
[----:B------:R-:W-:Y:S01]  /*1310*/  @P1 IADD3 R18, P0, PT, R47, R10, RZ ;  /* 0x0000000a2f121210 */ /* 0x000fe20007f1e0ff */
[C---:B------:R-:W-:Y:S02]  /*1320*/  IMAD R32, R52.reuse, R19, RZ ;  /* 0x0000001334207224 */ /* 0x040fe400078e02ff */
[----:B------:R-:W-:Y:S01]  /*1330*/  FFMA R48, R35, R8, R48 ;  /* 0x0000000823307223 */ /* 0x000fe20000000030 */
[----:B------:R-:W-:Y:S02]  /*1340*/  @P1 IADD3.X R19, PT, PT, RZ, R11, RZ, P0, !PT ;  /* 0x0000000bff131210 */ /* 0x000fe400007fe4ff */
[----:B------:R-:W-:Y:S01]  /*1350*/  IADD3 R8, P0, PT, R17, R14, RZ ;  /* 0x0000000e11087210 */ /* 0x000fe20007f1e0ff */
[----:B------:R-:W-:Y:S02]  /*1360*/  IMAD R52, R52, R9, RZ ;  /* 0x0000000934347224 */ /* 0x000fe400078e02ff */
[----:B------:R-:W2:Y:S02]  /*1370*/  @P1 LDG.E.U16 R18, desc[UR6][R18.64] ;  /* 0x0000000612121981 */ /* 0x000ea4000c1e1500 */
[----:B------:R-:W-:Y:S01]  /*1380*/  IMAD.X R9, RZ, RZ, R15, P0 ;  /* 0x000000ffff097224 */ /* 0x000fe200000e060f */
[----:B------:R-:W-:-:S02]  /*1390*/  @P1 IADD3 R10, P0, PT, R47, R12, RZ ;  /* 0x0000000c2f0a1210 */ /* 0x000fc40007f1e0ff */
[----:B------:R-:W-:Y:S01]  /*13a0*/  I2FP.F32.S32 R32, R32 ;  /* 0x0000002000207245 */ /* 0x000fe20000201400 */
[----:B------:R-:W3:Y:S02]  /*13b0*/  LDG.E R12, desc[UR6][R12.64] ;  /* 0x000000060c0c7981 */ /* 0x000ee4000c1e1900 */
[----:B------:R-:W-:Y:S02]  /*13c0*/  @P1 IMAD.X R11, RZ, RZ, R13, P0 ;  /* 0x000000ffff0b1224 */ /* 0x000fe400000e060d */
[----:B------:R-:W4:Y:S04]  /*13d0*/  LDG.E R19, desc[UR6][R8.64+0x14] ;  /* 0x0000140608137981 */ /* 0x000f28000c1e1900 */
[----:B------:R-:W5:Y:S04]  /*13e0*/  LDG.E R47, desc[UR6][R8.64+0x4] ;  /* 0x00000406082f7981 */ /* 0x000f68000c1e1900 */
[----:B------:R0:W3:Y:S01]  /*13f0*/  @P1 LDG.E.U16 R10, desc[UR6][R10.64] ;  /* 0x000000060a0a1981 */ /* 0x0000e2000c1e1500 */
[----:B------:R-:W-:-:S03]  /*1400*/  FFMA R53, R35, R32, R50 ;  /* 0x0000002023357223 */ /* 0x000fc60000000032 */
[----:B------:R-:W3:Y:S01]  /*1410*/  LDG.E R44, desc[UR6][R8.64+0x38] ;  /* 0x00003806082c7981 */ /* 0x000ee2000c1e1900 */
[----:B------:R-:W-:-:S03]  /*1420*/  I2FP.F32.S32 R52, R52 ;  /* 0x0000003400347245 */ /* 0x000fc60000201400 */
[----:B------:R1:W3:Y:S02]  /*1430*/  LDG.E R32, desc[UR6][R8.64+0x28] ;  /* 0x0000280608207981 */ /* 0x0002e4000c1e1900 */
[----:B------:R-:W-:Y:S02]  /*1440*/  FFMA R28, R35, R52, R28 ;  /* 0x00000034231c7223 */ /* 0x000fe4000000001c */
[----:B------:R-:W3:Y:S04]  /*1450*/  LDG.E.U16 R35, desc[UR6][R14.64] ;  /* 0x000000060e237981 */ /* 0x000ee8000c1e1500 */
[----:B------:R1:W3:Y:S01]  /*1460*/  LDG.E.U16 R50, desc[UR6][R14.64+0x24] ;  /* 0x000024060e327981 */ /* 0x0002e2000c1e1500 */
[----:B------:R-:W-:-:S04]  /*1470*/  @P1 LOP3.LUT R52, R43, 0xffff, RZ, 0xc0, !PT ;  /* 0x0000ffff2b341812 */ /* 0x000fc800078ec0ff */
[----:B0-----:R-:W-:Y:S02]  /*1480*/  @P1 SHF.R.U32.HI R11, RZ, 0x2, R52 ;  /* 0x00000002ff0b1819 */ /* 0x001fe40000011634 */
[----:B------:R-:W-:Y:S02]  /*1490*/  @P1 LOP3.LUT R52, R41, 0xffff, RZ, 0xc0, !PT ;  /* 0x0000ffff29341812 */ /* 0x000fe400078ec0ff */
[----:B-1----:R-:W-:Y:S02]  /*14a0*/  @P1 LOP3.LUT R9, R11, 0x3030, RZ, 0xc0, !PT ;  /* 0x000030300b091812 */ /* 0x002fe400078ec0ff */
[----:B------:R-:W-:-:S04]  /*14b0*/  @P1 SHF.R.U32.HI R52, RZ, 0x4, R52 ;  /* 0x00000004ff341819 */ /* 0x000fc80000011634 */
[----:B------:R-:W-:Y:S02]  /*14c0*/  @P1 LOP3.LUT R8, R9, 0xf0f, R52, 0xf8, !PT ;  /* 0x00000f0f09081812 */ /* 0x000fe400078ef834 */
[----:B------:R-:W-:-:S04]  /*14d0*/  @P1 LOP3.LUT R9, R30, 0xffff, RZ, 0xc0, !PT ;  /* 0x0000ffff1e091812 */ /* 0x000fc800078ec0ff */
[----:B------:R-:W-:Y:S02]  /*14e0*/  @P1 SHF.R.U32.HI R11, RZ, 0x2, R9 ;  /* 0x00000002ff0b1819 */ /* 0x000fe40000011609 */
[----:B------:R-:W-:Y:S02]  /*14f0*/  @P1 LOP3.LUT R9, R29, 0xffff, RZ, 0xc0, !PT ;  /* 0x0000ffff1d091812 */ /* 0x000fe400078ec0ff */
[----:B------:R-:W-:Y:S02]  /*1500*/  @P1 LOP3.LUT R14, R11, 0x3030, RZ, 0xc0, !PT ;  /* 0x000030300b0e1812 */ /* 0x000fe400078ec0ff */
[----:B------:R-:W-:Y:S02]  /*1510*/  @P1 SHF.R.U32.HI R9, RZ, 0x4, R9 ;  /* 0x00000004ff091819 */ /* 0x000fe40000011609 */
[----:B------:R-:W-:Y:S02]  /*1520*/  @!P1 LOP3.LUT R8, R41, 0x3f3f, RZ, 0xc0, !PT ;  /* 0x00003f3f29089812 */ /* 0x000fe400078ec0ff */
[----:B------:R-:W-:Y:S01]  /*1530*/  @P1 LOP3.LUT R9, R14, 0xf0f, R9, 0xf8, !PT ;  /* 0x00000f0f0e091812 */ /* 0x000fe200078ef809 */
[----:B------:R-:W-:Y:S01]  /*1540*/  FMUL R14, R34, R53 ;  /* 0x00000035220e7220 */ /* 0x000fe20000400000 */
[----:B------:R-:W-:-:S03]  /*1550*/  @!P1 LOP3.LUT R9, R29, 0x3f3f, RZ, 0xc0, !PT ;  /* 0x00003f3f1d099812 */ /* 0x000fc600078ec0ff */
[----:B------:R-:W-:Y:S01]  /*1560*/  FFMA R11, R33, R46, -R14 ;  /* 0x0000002e210b7223 */ /* 0x000fe2000000080e */
[----:B------:R-:W-:Y:S02]  /*1570*/  LOP3.LUT R8, R8, 0xffff, RZ, 0xc0, !PT ;  /* 0x0000ffff08087812 */ /* 0x000fe400078ec0ff */
[----:B------:R-:W-:Y:S01]  /*1580*/  LOP3.LUT R9, R9, 0xffff, RZ, 0xc0, !PT ;  /* 0x0000ffff09097812 */ /* 0x000fe200078ec0ff */
[----:B------:R-:W-:-:S05]  /*1590*/  VIADD R22, R22, 0x8 ;  /* 0x0000000816167836 */ /* 0x000fca0000000000 */
[----:B------:R-:W-:Y:S01]  /*15a0*/  ISETP.GE.AND P0, PT, R22, UR4, PT ;  /* 0x0000000416007c0c */ /* 0x000fe2000bf06270 */
[----:B------:R-:W-:Y:S01]  /*15b0*/  FADD R6, R45, R6 ;  /* 0x000000062d067221 */ /* 0x000fe20000000000 */
[----:B------:R-:W-:Y:S01]  /*15c0*/  FADD R2, R11, R2 ;  /* 0x000000020b027221 */ /* 0x000fe20000000000 */
[----:B------:R-:W-:Y:S01]  /*15d0*/  VIADD R26, R26, 0x40 ;  /* 0x000000401a1a7836 */ /* 0x000fe20000000000 */
[----:B------:R-:W-:Y:S01]  /*15e0*/  IADD3 R25, PT, PT, R25, 0x8, RZ ;  /* 0x0000000819197810 */ /* 0x000fe20007ffe0ff */
[----:B------:R-:W-:Y:S01]  /*15f0*/  VIADD R24, R24, 0x40 ;  /* 0x0000004018187836 */ /* 0x000fe20000000000 */
[----:B--2---:R-:W-:-:S04]  /*1600*/  @P1 SHF.R.U32.HI R18, RZ, 0x2, R18 ;  /* 0x00000002ff121819 */ /* 0x004fc80000011612 */
[----:B------:R-:W-:-:S04]  /*1610*/  @P1 LOP3.LUT R18, R18, 0x3030, RZ, 0xc0, !PT ;  /* 0x0000303012121812 */ /* 0x000fc800078ec0ff */
[----:B------:R-:W-:Y:S01]  /*1620*/  @P1 LOP3.LUT R41, R18, 0xf0f, R41, 0xf8, !PT ;  /* 0x00000f0f12291812 */ /* 0x000fe200078ef829 */
[----:B----4-:R-:W-:Y:S01]  /*1630*/  IDP.4A.S8.S8 R36, R36, R19, RZ ;  /* 0x0000001324247226 */ /* 0x010fe200000006ff */
[----:B------:R-:W-:-:S03]  /*1640*/  @!P1 LOP3.LUT R41, R43, 0x3f3f, RZ, 0xc0, !PT ;  /* 0x00003f3f2b299812 */ /* 0x000fc600078ec0ff */
[----:B-----5:R-:W-:Y:S02]  /*1650*/  IDP.4A.S8.S8 R14, R16, R47, R36 ;  /* 0x0000002f100e7226 */ /* 0x020fe40000000624 */
[----:B------:R-:W-:Y:S01]  /*1660*/  IDP.4A.S8.S8 R16, R19, UR5, RZ ;  /* 0x0000000513107c26 */ /* 0x000fe200080006ff */
[----:B---3--:R-:W-:Y:S02]  /*1670*/  @P1 SHF.R.U32.HI R18, RZ, 0x2, R10 ;  /* 0x00000002ff121819 */ /* 0x008fe4000001160a */
[----:B------:R-:W-:Y:S01]  /*1680*/  LOP3.LUT R10, R41, 0xffff, RZ, 0xc0, !PT ;  /* 0x0000ffff290a7812 */ /* 0x000fe200078ec0ff */
[----:B------:R-:W-:Y:S01]  /*1690*/  IDP.4A.S8.S8 R13, R47, UR5, R16 ;  /* 0x000000052f0d7c26 */ /* 0x000fe20008000610 */
[----:B------:R-:W-:Y:S02]  /*16a0*/  @P1 LOP3.LUT R36, R18, 0x3030, RZ, 0xc0, !PT ;  /* 0x0000303012241812 */ /* 0x000fe400078ec0ff */
[----:B------:R-:W-:Y:S02]  /*16b0*/  LOP3.LUT R15, R10, 0xff, RZ, 0xc0, !PT ;  /* 0x000000ff0a0f7812 */ /* 0x000fe400078ec0ff */
[----:B------:R-:W-:Y:S01]  /*16c0*/  LOP3.LUT R16, R8, 0xff, RZ, 0xc0, !PT ;  /* 0x000000ff08107812 */ /* 0x000fe200078ec0ff */
[----:B------:R-:W-:Y:S01]  /*16d0*/  IDP.4A.S8.S8 R40, R40, R19, RZ ;  /* 0x0000001328287226 */ /* 0x000fe200000006ff */
[----:B------:R-:W-:Y:S01]  /*16e0*/  LOP3.LUT R18, R9, 0xff, RZ, 0xc0, !PT ;  /* 0x000000ff09127812 */ /* 0x000fe200078ec0ff */
[----:B------:R-:W-:Y:S01]  /*16f0*/  IDP.4A.S8.S8 R51, R51, R44, RZ ;  /* 0x0000002c33337226 */ /* 0x000fe200000006ff */
[----:B------:R-:W-:Y:S01]  /*1700*/  SHF.R.U32.HI R10, RZ, 0x8, R10 ;  /* 0x00000008ff0a7819 */ /* 0x000fe2000001160a */
[----:B------:R-:W-:Y:S01]  /*1710*/  IDP.4A.S8.S8 R19, R44, UR5, RZ ;  /* 0x000000052c137c26 */ /* 0x000fe200080006ff */
[----:B------:R-:W-:-:S02]  /*1720*/  SHF.R.U32.HI R8, RZ, 0x8, R8 ;  /* 0x00000008ff087819 */ /* 0x000fc40000011608 */
[----:B------:R-:W-:Y:S01]  /*1730*/  SHF.R.U32.HI R9, RZ, 0x8, R9 ;  /* 0x00000008ff097819 */ /* 0x000fe20000011609 */
[----:B------:R-:W-:Y:S01]  /*1740*/  IMAD R14, R14, R15, RZ ;  /* 0x0000000f0e0e7224 */ /* 0x000fe200078e02ff */
[----:B------:R-:W-:Y:S01]  /*1750*/  @P1 LOP3.LUT R29, R36, 0xf0f, R29, 0xf8, !PT ;  /* 0x00000f0f241d1812 */ /* 0x000fe200078ef81d */
[----:B------:R-:W-:Y:S01]  /*1760*/  IMAD R15, R13, R16, RZ ;  /* 0x000000100d0f7224 */ /* 0x000fe200078e02ff */
[----:B------:R-:W-:Y:S01]  /*1770*/  @!P1 LOP3.LUT R29, R30, 0x3f3f, RZ, 0xc0, !PT ;  /* 0x00003f3f1e1d9812 */ /* 0x000fe200078ec0ff */
[----:B------:R-:W-:Y:S01]  /*1780*/  IDP.4A.S8.S8 R51, R49, R32, R51 ;  /* 0x0000002031337226 */ /* 0x000fe20000000633 */
[----:B------:R-:W-:Y:S01]  /*1790*/  LOP3.LUT R16, R10, 0xffff, RZ, 0xc0, !PT ;  /* 0x0000ffff0a107812 */ /* 0x000fe200078ec0ff */
[----:B------:R-:W-:Y:S01]  /*17a0*/  IDP.4A.S8.S8 R19, R32, UR5, R19 ;  /* 0x0000000520137c26 */ /* 0x000fe20008000613 */
[----:B------:R-:W-:Y:S02]  /*17b0*/  LOP3.LUT R8, R8, 0xffff, RZ, 0xc0, !PT ;  /* 0x0000ffff08087812 */ /* 0x000fe400078ec0ff */
[----:B------:R-:W-:Y:S01]  /*17c0*/  LOP3.LUT R30, R9, 0xffff, RZ, 0xc0, !PT ;  /* 0x0000ffff091e7812 */ /* 0x000fe200078ec0ff */
[----:B------:R-:W-:-:S02]  /*17d0*/  IMAD R13, R13, R18, RZ ;  /* 0x000000120d0d7224 */ /* 0x000fc400078e02ff */
[----:B------:R-:W-:Y:S02]  /*17e0*/  IMAD R16, R51, R16, RZ ;  /* 0x0000001033107224 */ /* 0x000fe400078e02ff */
[C---:B------:R-:W-:Y:S02]  /*17f0*/  IMAD R18, R19.reuse, R8, RZ ;  /* 0x0000000813127224 */ /* 0x040fe400078e02ff */
[----:B------:R-:W-:Y:S01]  /*1800*/  IMAD R30, R19, R30, RZ ;  /* 0x0000001e131e7224 */ /* 0x000fe200078e02ff */
[----:B------:R-:W-:Y:S01]  /*1810*/  I2FP.F32.S32 R19, R14 ;  /* 0x0000000e00137245 */ /* 0x000fe20000201400 */
[----:B------:R-:W-:Y:S01]  /*1820*/  HADD2.F32 R8, -RZ, R35.H0_H0 ;  /* 0x20000023ff087230 */ /* 0x000fe20000004100 */
[----:B------:R-:W-:Y:S01]  /*1830*/  LOP3.LUT R10, R29, 0xffff, RZ, 0xc0, !PT ;  /* 0x0000ffff1d0a7812 */ /* 0x000fe200078ec0ff */
[----:B------:R-:W-:Y:S01]  /*1840*/  HADD2.F32 R50, -RZ, R50.H0_H0 ;  /* 0x20000032ff327230 */ /* 0x000fe20000004100 */
[----:B------:R-:W-:Y:S01]  /*1850*/  I2FP.F32.S32 R16, R16 ;  /* 0x0000001000107245 */ /* 0x000fe20000201400 */
[----:B------:R-:W-:Y:S01]  /*1860*/  IDP.4A.S8.S8 R38, R38, R47, R40 ;  /* 0x0000002f26267226 */ /* 0x000fe20000000628 */
[----:B------:R-:W-:Y:S01]  /*1870*/  LOP3.LUT R9, R10, 0xff, RZ, 0xc0, !PT ;  /* 0x000000ff0a097812 */ /* 0x000fe200078ec0ff */
[----:B------:R-:W-:Y:S01]  /*1880*/  FFMA R19, R8, R19, RZ ;  /* 0x0000001308137223 */ /* 0x000fe200000000ff */
[----:B------:R-:W-:Y:S01]  /*1890*/  SHF.R.U32.HI R14, RZ, 0x8, R10 ;  /* 0x00000008ff0e7819 */ /* 0x000fe2000001160a */
[----:B------:R-:W-:-:S02]  /*18a0*/  IDP.4A.S8.S8 R39, R39, R44, RZ ;  /* 0x0000002c27277226 */ /* 0x000fc400000006ff */
[----:B------:R-:W-:Y:S01]  /*18b0*/  FFMA R10, R50, R16, R19 ;  /* 0x00000010320a7223 */ /* 0x000fe20000000013 */
[----:B------:R-:W-:Y:S01]  /*18c0*/  IMAD R38, R38, R9, RZ ;  /* 0x0000000926267224 */ /* 0x000fe200078e02ff */
[----:B------:R-:W-:Y:S01]  /*18d0*/  LOP3.LUT R19, R14, 0xffff, RZ, 0xc0, !PT ;  /* 0x0000ffff0e137812 */ /* 0x000fe200078ec0ff */
[----:B------:R-:W-:Y:S01]  /*18e0*/  IDP.4A.S8.S8 R32, R37, R32, R39 ;  /* 0x0000002025207226 */ /* 0x000fe20000000627 */
[----:B------:R-:W-:Y:S02]  /*18f0*/  I2FP.F32.S32 R9, R15 ;  /* 0x0000000f00097245 */ /* 0x000fe40000201400 */
[----:B------:R-:W-:Y:S01]  /*1900*/  I2FP.F32.S32 R15, R13 ;  /* 0x0000000d000f7245 */ /* 0x000fe20000201400 */
[----:B------:R-:W-:Y:S01]  /*1910*/  IMAD R19, R32, R19, RZ ;  /* 0x0000001320137224 */ /* 0x000fe200078e02ff */
[----:B------:R-:W-:Y:S01]  /*1920*/  I2FP.F32.S32 R18, R18 ;  /* 0x0000001200127245 */ /* 0x000fe20000201400 */
[C---:B------:R-:W-:Y:S01]  /*1930*/  FFMA R9, R8.reuse, R9, RZ ;  /* 0x0000000908097223 */ /* 0x040fe200000000ff */
[----:B------:R-:W-:Y:S01]  /*1940*/  I2FP.F32.S32 R13, R38 ;  /* 0x00000026000d7245 */ /* 0x000fe20000201400 */
[----:B------:R-:W-:Y:S01]  /*1950*/  FFMA R15, R8, R15, RZ ;  /* 0x0000000f080f7223 */ /* 0x000fe200000000ff */
[----:B------:R-:W-:Y:S01]  /*1960*/  I2FP.F32.S32 R30, R30 ;  /* 0x0000001e001e7245 */ /* 0x000fe20000201400 */
[----:B------:R-:W-:Y:S01]  /*1970*/  FFMA R9, R50, R18, R9 ;  /* 0x0000001232097223 */ /* 0x000fe20000000009 */
[--C-:B------:R-:W-:Y:S01]  /*1980*/  HADD2.F32 R14, -RZ, R12.reuse.H1_H1 ;  /* 0x3000000cff0e7230 */ /* 0x100fe20000004100 */
[----:B------:R-:W-:Y:S01]  /*1990*/  I2FP.F32.S32 R19, R19 ;  /* 0x0000001300137245 */ /* 0x000fe20000201400 */
[----:B------:R-:W-:Y:S01]  /*19a0*/  FFMA R13, R8, R13, RZ ;  /* 0x0000000d080d7223 */ /* 0x000fe200000000ff */
[----:B------:R-:W-:Y:S01]  /*19b0*/  FFMA R15, R50, R30, R15 ;  /* 0x0000001e320f7223 */ /* 0x000fe2000000000f */
[----:B------:R-:W-:Y:S01]  /*19c0*/  FMUL R34, R34, R9 ;  /* 0x0000000922227220 */ /* 0x000fe20000400000 */
[----:B------:R-:W-:-:S02]  /*19d0*/  HADD2.F32 R12, -RZ, R12.H0_H0 ;  /* 0x2000000cff0c7230 */ /* 0x000fc40000004100 */
[----:B------:R-:W-:Y:S01]  /*19e0*/  FMUL R31, R31, R14 ;  /* 0x0000000e1f1f7220 */ /* 0x000fe20000400000 */
[C---:B------:R-:W-:Y:S01]  /*19f0*/  FMUL R9, R14.reuse, R28 ;  /* 0x0000001c0e097220 */ /* 0x040fe20000400000 */
[----:B------:R-:W-:Y:S01]  /*1a00*/  FMUL R8, R14, R15 ;  /* 0x0000000f0e087220 */ /* 0x000fe20000400000 */
[----:B------:R-:W-:Y:S01]  /*1a10*/  FFMA R13, R50, R19, R13 ;  /* 0x00000013320d7223 */ /* 0x000fe2000000000d */
[----:B------:R-:W-:Y:S01]  /*1a20*/  IADD3 R23, P1, PT, R23, 0x900, RZ ;  /* 0x0000090017177810 */ /* 0x000fe20007f3e0ff */
[----:B------:R-:W-:Y:S01]  /*1a30*/  FFMA R42, R42, R12, -R31 ;  /* 0x0000000c2a2a7223 */ /* 0x000fe2000000081f */
[C---:B------:R-:W-:Y:S01]  /*1a40*/  FFMA R48, R12.reuse, R48, -R9 ;  /* 0x000000300c307223 */ /* 0x040fe20000000809 */
[----:B------:R-:W-:Y:S01]  /*1a50*/  FFMA R33, R33, R10, -R34 ;  /* 0x0000000a21217223 */ /* 0x000fe20000000822 */
[----:B------:R-:W-:Y:S01]  /*1a60*/  FFMA R8, R12, R13, -R8 ;  /* 0x0000000d0c087223 */ /* 0x000fe20000000808 */
[----:B------:R-:W-:Y:S01]  /*1a70*/  FADD R7, R42, R7 ;  /* 0x000000072a077221 */ /* 0x000fe20000000000 */
[----:B------:R-:W-:Y:S01]  /*1a80*/  FADD R3, R48, R3 ;  /* 0x0000000330037221 */ /* 0x000fe20000000000 */
[----:B------:R-:W-:Y:S01]  /*1a90*/  FADD R4, R33, R4 ;  /* 0x0000000421047221 */ /* 0x000fe20000000000 */
[----:B------:R-:W-:Y:S01]  /*1aa0*/  FADD R5, R8, R5 ;  /* 0x0000000508057221 */ /* 0x000fe20000000000 */
[----:B------:R-:W-:Y:S01]  /*1ab0*/  IMAD.X R20, RZ, RZ, R20, P1 ;  /* 0x000000ffff147224 */ /* 0x000fe200008e0614 */
[----:B------:R-:W-:Y:S06]  /*1ac0*/  @!P0 BRA `(.L_x_442) ;  /* 0xffffffe800088947 */ /* 0x000fec000383ffff */
[----:B------:R-:W-:Y:S05]  /*1ad0*/  BSYNC.RECONVERGENT B1 ;  /* 0x0000000000017941 */ /* 0x000fea0003800200 */
.L_x_441:
[----:B------:R0:W-:Y:S04]  /*1ae0*/  STL.64 [R1], R6 ;  /* 0x0000000601007387 */ /* 0x0001e80000100a00 */
[----:B------:R0:W-:Y:S04]  /*1af0*/  STL.64 [R1+0x8], R2 ;  /* 0x0000080201007387 */ /* 0x0001e80000100a00 */
[----:B------:R0:W-:Y:S02]  /*1b00*/  STL.64 [R1+0x10], R4 ;  /* 0x0000100401007387 */ /* 0x0001e40000100a00 */
.L_x_440:
[----:B------:R-:W-:Y:S05]  /*1b10*/  BSYNC.RECONVERGENT B0 ;  /* 0x0000000000007941 */ /* 0x000fea0003800200 */
.L_x_439:
        /* <DEDUP_REMOVED lines=15> */
[----:B------:R1:W-:Y:S02]  /*1c10*/  STS [R8+-0x80], R5 ;  /* 0xffff800508007388 */ /* 0x0003e40000000800 */
.L_x_444:
[----:B------:R-:W-:Y:S05]  /*1c20*/  BSYNC.RECONVERGENT B0 ;  /* 0x0000000000007941 */ /* 0x000fea0003800200 */
.L_x_443:
[----:B------:R-:W-:Y:S06]  /*1c30*/  BAR.SYNC.DEFER_BLOCKING 0x0 ;  /* 0x0000000000007b1d */ /* 0x000fec0000010000 */
[----:B------:R-:W-:Y:S05]  /*1c40*/  @P1 EXIT ;  /* 0x000000000000194d */ /* 0x000fea0003800000 */
[----:B------:R-:W2:Y:S01]  /*1c50*/  S2UR UR5, SR_CgaCtaId ;  /* 0x00000000000579c3 */ /* 0x000ea20000008800 */
[----:B------:R-:W-:Y:S01]  /*1c60*/  UMOV UR4, 0x400 ;  /* 0x0000040000047882 */ /* 0x000fe20000000000 */
[----:B------:R-:W-:Y:S01]  /*1c70*/  ISETP.GT.U32.AND P0, PT, R21, 0x1, PT ;  /* 0x000000011500780c */ /* 0x000fe20003f04070 */
[----:B------:R-:W3:-:S12]  /*1c80*/  S2R R20, SR_CTAID.X ;  /* 0x0000000000147919 */ /* 0x000ed80000002500 */
[----:B------:R-:W4:Y:S01]  /*1c90*/  @!P0 LDC R18, c[0x0][0x3a4] ;  /* 0x0000e900ff128b82 */ /* 0x000f220000000800 */
[----:B--2---:R-:W-:-:S06]  /*1ca0*/  ULEA UR4, UR5, UR4, 0x18 ;  /* 0x0000000405047291 */ /* 0x004fcc000f8ec0ff */
[----:B------:R-:W-:-:S05]  /*1cb0*/  LEA R15, R21, UR4, 0x2 ;  /* 0x00000004150f7c11 */ /* 0x000fca000f8e10ff */
[----:B------:R-:W2:Y:S04]  /*1cc0*/  LDS R9, [R15] ;  /* 0x000000000f097984 */ /* 0x000ea80000000800 */
[----:B------:R-:W5:Y:S04]  /*1cd0*/  LDS R10, [R15+0x80] ;  /* 0x000080000f0a7984 */ /* 0x000f680000000800 */
[----:B------:R-:W0:Y:S04]  /*1ce0*/  LDS R19, [R15+0x100] ;  /* 0x000100000f137984 */ /* 0x000e280000000800 */
[----:B------:R-:W3:Y:S04]  /*1cf0*/  LDS R14, [R15+0x180] ;  /* 0x000180000f0e7984 */ /* 0x000ee80000000800 */
[----:B-1----:R-:W1:Y:S04]  /*1d00*/  LDS R8, [R15+0x300] ;  /* 0x000300000f087984 */ /* 0x002e680000000800 */
[----:B------:R-:W4:Y:S04]  /*1d10*/  LDS R13, [R15+0x380] ;  /* 0x000380000f0d7984 */ /* 0x000f280000000800 */
[----:B------:R-:W4:Y:S04]  /*1d20*/  LDS R12, [R15+0x400] ;  /* 0x000400000f0c7984 */ /* 0x000f280000000800 */
[----:B------:R-:W4:Y:S04]  /*1d30*/  LDS R25, [R15+0x480] ;  /* 0x000480000f197984 */ /* 0x000f280000000800 */
[----:B------:R-:W4:Y:S04]  /*1d40*/  LDS R11, [R15+0x600] ;  /* 0x000600000f0b7984 */ /* 0x000f280000000800 */
[----:B------:R-:W4:Y:S04]  /*1d50*/  LDS R17, [R15+0x680] ;  /* 0x000680000f117984 */ /* 0x000f280000000800 */
[----:B------:R-:W4:Y:S01]  /*1d60*/  LDS R23, [R15+0x700] ;  /* 0x000700000f177984 */ /* 0x000f220000000800 */
[----:B--2---:R-:W-:-:S03]  /*1d70*/  FADD R9, R9, R6 ;  /* 0x0000000609097221 */ /* 0x004fc60000000000 */
[----:B------:R-:W2:Y:S01]  /*1d80*/  LDS R27, [R15+0x780] ;  /* 0x000780000f1b7984 */ /* 0x000ea20000000800 */
[----:B-----5:R-:W-:Y:S01]  /*1d90*/  FADD R10, R10, R7 ;  /* 0x000000070a0a7221 */ /* 0x020fe20000000000 */
[----:B0-----:R-:W-:Y:S01]  /*1da0*/  FADD R19, R19, R2 ;  /* 0x0000000213137221 */ /* 0x001fe20000000000 */
[----:B---3--:R-:W-:Y:S01]  /*1db0*/  FADD R14, R14, R3 ;  /* 0x000000030e0e7221 */ /* 0x008fe20000000000 */
[----:B-1----:R-:W-:Y:S01]  /*1dc0*/  FADD R8, R9, R8 ;  /* 0x0000000809087221 */ /* 0x002fe20000000000 */
[----:B----4-:R-:W-:Y:S01]  /*1dd0*/  FADD R10, R10, R13 ;  /* 0x0000000d0a0a7221 */ /* 0x010fe20000000000 */
[----:B------:R-:W-:Y:S01]  /*1de0*/  FADD R12, R19, R12 ;  /* 0x0000000c130c7221 */ /* 0x000fe20000000000 */
[----:B------:R-:W-:Y:S01]  /*1df0*/  FADD R14, R14, R25 ;  /* 0x000000190e0e7221 */ /* 0x000fe20000000000 */
[----:B------:R-:W-:Y:S01]  /*1e00*/  FADD R8, R8, R11 ;  /* 0x0000000b08087221 */ /* 0x000fe20000000000 */
[----:B------:R-:W-:-:S04]  /*1e10*/  FADD R10, R10, R17 ;  /* 0x000000110a0a7221 */ /* 0x000fc80000000000 */
[----:B------:R-:W0:Y:S01]  /*1e20*/  SHFL.BFLY PT, R3, R8, 0x10, 0x1f ;  /* 0x0e001f0008037f89 */ /* 0x000e2200000e0000 */
[----:B------:R-:W-:-:S03]  /*1e30*/  FADD R12, R12, R23 ;  /* 0x000000170c0c7221 */ /* 0x000fc60000000000 */
[----:B------:R-:W1:Y:S01]  /*1e40*/  SHFL.BFLY PT, R7, R10, 0x10, 0x1f ;  /* 0x0e001f000a077f89 */ /* 0x000e6200000e0000 */
[----:B--2---:R-:W-:-:S03]  /*1e50*/  FADD R27, R14, R27 ;  /* 0x0000001b0e1b7221 */ /* 0x004fc60000000000 */
[----:B------:R-:W2:Y:S04]  /*1e60*/  SHFL.BFLY PT, R9, R12, 0x10, 0x1f ;  /* 0x0e001f000c097f89 */ /* 0x000ea800000e0000 */
[----:B------:R-:W3:Y:S01]  /*1e70*/  SHFL.BFLY PT, R2, R27, 0x10, 0x1f ;  /* 0x0e001f001b027f89 */ /* 0x000ee200000e0000 */
[----:B0-----:R-:W-:Y:S01]  /*1e80*/  FADD R3, R8, R3 ;  /* 0x0000000308037221 */ /* 0x001fe20000000000 */
[----:B-1----:R-:W-:Y:S01]  /*1e90*/  FADD R6, R10, R7 ;  /* 0x000000070a067221 */ /* 0x002fe20000000000 */
[----:B--2---:R-:W-:-:S04]  /*1ea0*/  FADD R11, R12, R9 ;  /* 0x000000090c0b7221 */ /* 0x004fc80000000000 */
[----:B------:R-:W0:Y:S01]  /*1eb0*/  SHFL.BFLY PT, R7, R6, 0x8, 0x1f ;  /* 0x0d001f0006077f89 */ /* 0x000e2200000e0000 */
[----:B---3--:R-:W-:-:S03]  /*1ec0*/  FADD R16, R27, R2 ;  /* 0x000000021b107221 */ /* 0x008fc60000000000 */
[----:B------:R-:W1:Y:S04]  /*1ed0*/  SHFL.BFLY PT, R14, R11, 0x8, 0x1f ;  /* 0x0d001f000b0e7f89 */ /* 0x000e6800000e0000 */
        /* <DEDUP_REMOVED lines=11> */
[----:B-1----:R-:W-:-:S04]  /*1f90*/  FADD R7, R2, R7 ;  /* 0x0000000702077221 */ /* 0x002fc80000000000 */
[----:B------:R-:W0:Y:S01]  /*1fa0*/  SHFL.BFLY PT, R12, R13, 0x2, 0x1f ;  /* 0x0c401f000d0c7f89 */ /* 0x000e2200000e0000 */
[----:B--2---:R-:W-:-:S03]  /*1fb0*/  FADD R9, R8, R9 ;  /* 0x0000000908097221 */ /* 0x004fc60000000000 */
[----:B------:R-:W1:Y:S01]  /*1fc0*/  SHFL.BFLY PT, R6, R7, 0x2, 0x1f ;  /* 0x0c401f0007067f89 */ /* 0x000e6200000e0000 */
[----:B---3--:R-:W-:-:S03]  /*1fd0*/  FADD R16, R17, R10 ;  /* 0x0000000a11107221 */ /* 0x008fc60000000000 */
[----:B------:R-:W2:Y:S04]  /*1fe0*/  SHFL.BFLY PT, R10, R9, 0x2, 0x1f ;  /* 0x0c401f00090a7f89 */ /* 0x000ea800000e0000 */
[----:B------:R-:W3:Y:S01]  /*1ff0*/  SHFL.BFLY PT, R3, R16, 0x2, 0x1f ;  /* 0x0c401f0010037f89 */ /* 0x000ee200000e0000 */
[----:B0-----:R-:W-:-:S03]  /*2000*/  FADD R12, R13, R12 ;  /* 0x0000000c0d0c7221 */ /* 0x001fc60000000000 */
[----:B------:R-:W-:Y:S01]  /*2010*/  LDS R13, [R15+0x880] ;  /* 0x000880000f0d7984 */ /* 0x000fe20000000800 */
[----:B-1----:R-:W-:-:S03]  /*2020*/  FADD R8, R7, R6 ;  /* 0x0000000607087221 */ /* 0x002fc60000000000 */
[----:B------:R-:W0:Y:S01]  /*2030*/  SHFL.BFLY PT, R17, R12, 0x1, 0x1f ;  /* 0x0c201f000c117f89 */ /* 0x000e2200000e0000 */
[----:B--2---:R-:W-:-:S03]  /*2040*/  FADD R10, R9, R10 ;  /* 0x0000000a090a7221 */ /* 0x004fc60000000000 */
[----:B------:R-:W-:Y:S01]  /*2050*/  LDS R9, [R15+0x200] ;  /* 0x000200000f097984 */ /* 0x000fe20000000800 */
[----:B---3--:R-:W-:Y:S01]  /*2060*/  FADD R14, R16, R3 ;  /* 0x00000003100e7221 */ /* 0x008fe20000000000 */
[----:B------:R-:W-:Y:S02]  /*2070*/  IMAD R16, R21, 0x4, R0 ;  /* 0x0000000415107824 */ /* 0x000fe400078e0200 */
[----:B------:R-:W1:Y:S04]  /*2080*/  SHFL.BFLY PT, R3, R8, 0x1, 0x1f ;  /* 0x0c201f0008037f89 */ /* 0x000e6800000e0000 */
[----:B------:R-:W2:Y:S04]  /*2090*/  SHFL.BFLY PT, R11, R10, 0x1, 0x1f ;  /* 0x0c201f000a0b7f89 */ /* 0x000ea800000e0000 */
[----:B------:R-:W3:Y:S01]  /*20a0*/  SHFL.BFLY PT, R7, R14, 0x1, 0x1f ;  /* 0x0c201f000e077f89 */ /* 0x000ee200000e0000 */
[----:B0-----:R-:W-:-:S03]  /*20b0*/  FADD R6, R12, R17 ;  /* 0x000000110c067221 */ /* 0x001fc60000000000 */
[----:B------:R-:W-:Y:S01]  /*20c0*/  LDS R12, [R15+0x800] ;  /* 0x000800000f0c7984 */ /* 0x000fe20000000800 */
[----:B-1----:R-:W-:Y:S01]  /*20d0*/  FADD R2, R8, R3 ;  /* 0x0000000308027221 */ /* 0x002fe20000000000 */
[----:B--2---:R-:W-:Y:S02]  /*20e0*/  FADD R3, R10, R11 ;  /* 0x0000000b0a037221 */ /* 0x004fe40000000000 */
[----:B------:R-:W0:Y:S01]  /*20f0*/  LDS R10, [R15+0x500] ;  /* 0x000500000f0a7984 */ /* 0x000e220000000800 */
[----:B---3--:R-:W-:-:S03]  /*2100*/  FADD R7, R14, R7 ;  /* 0x000000070e077221 */ /* 0x008fc60000000000 */
[----:B------:R-:W-:Y:S04]  /*2110*/  STL.64 [R1], R2 ;  /* 0x0000000201007387 */ /* 0x000fe80000100a00 */
[----:B------:R-:W2:Y:S04]  /*2120*/  @!P0 LDL R0, [R16] ;  /* 0x0000000010008983 */ /* 0x000ea80000100800 */
[----:B------:R-:W-:Y:S04]  /*2130*/  STL.64 [R1+0x8], R6 ;  /* 0x0000080601007387 */ /* 0x000fe80000100a00 */
[----:B------:R-:W3:Y:S01]  /*2140*/  @!P0 LDL R8, [R16+0x8] ;  /* 0x0000080010088983 */ /* 0x000ee20000100800 */
[----:B------:R-:W-:Y:S01]  /*2150*/  FADD R9, R9, R4 ;  /* 0x0000000409097221 */ /* 0x000fe20000000000 */
[----:B------:R-:W-:-:S02]  /*2160*/  IMAD R21, R20, 0x2, R21 ;  /* 0x0000000214157824 */ /* 0x000fc400078e0215 */
[----:B------:R-:W1:Y:S04]  /*2170*/  LDS R14, [R15+0x280] ;  /* 0x000280000f0e7984 */ /* 0x000e680000000800 */
[----:B------:R-:W4:Y:S01]  /*2180*/  LDS R11, [R15+0x580] ;  /* 0x000580000f0b7984 */ /* 0x000f220000000800 */
[----:B0-----:R-:W-:-:S04]  /*2190*/  FADD R9, R9, R10 ;  /* 0x0000000a09097221 */ /* 0x001fc80000000000 */
[----:B------:R-:W-:-:S05]  /*21a0*/  FADD R9, R9, R12 ;  /* 0x0000000c09097221 */ /* 0x000fca0000000000 */
[----:B------:R-:W0:Y:S01]  /*21b0*/  SHFL.BFLY PT, R2, R9, 0x10, 0x1f ;  /* 0x0e001f0009027f89 */ /* 0x000e2200000e0000 */
[----:B-1----:R-:W-:-:S04]  /*21c0*/  FADD R14, R14, R5 ;  /* 0x000000050e0e7221 */ /* 0x002fc80000000000 */
[----:B----4-:R-:W-:-:S04]  /*21d0*/  FADD R14, R14, R11 ;  /* 0x0000000b0e0e7221 */ /* 0x010fc80000000000 */
[----:B------:R-:W-:-:S05]  /*21e0*/  FADD R13, R14, R13 ;  /* 0x0000000d0e0d7221 */ /* 0x000fca0000000000 */
[----:B------:R-:W1:Y:S01]  /*21f0*/  SHFL.BFLY PT, R4, R13, 0x10, 0x1f ;  /* 0x0e001f000d047f89 */ /* 0x000e6200000e0000 */
[----:B0-----:R-:W-:-:S05]  /*2200*/  FADD R2, R9, R2 ;  /* 0x0000000209027221 */ /* 0x001fca0000000000 */
[----:B------:R-:W0:Y:S01]  /*2210*/  SHFL.BFLY PT, R3, R2, 0x8, 0x1f ;  /* 0x0d001f0002037f89 */ /* 0x000e2200000e0000 */
[----:B-1----:R-:W-:-:S05]  /*2220*/  FADD R6, R13, R4 ;  /* 0x000000040d067221 */ /* 0x002fca0000000000 */
[----:B------:R-:W1:Y:S01]  /*2230*/  SHFL.BFLY PT, R5, R6, 0x8, 0x1f ;  /* 0x0d001f0006057f89 */ /* 0x000e6200000e0000 */
[----:B0-----:R-:W-:-:S05]  /*2240*/  FADD R3, R2, R3 ;  /* 0x0000000302037221 */ /* 0x001fca0000000000 */
[----:B------:R-:W0:Y:S01]  /*2250*/  SHFL.BFLY PT, R4, R3, 0x4, 0x1f ;  /* 0x0c801f0003047f89 */ /* 0x000e2200000e0000 */
[----:B-1----:R-:W-:-:S05]  /*2260*/  FADD R11, R6, R5 ;  /* 0x00000005060b7221 */ /* 0x002fca0000000000 */
[----:B------:R-:W1:Y:S01]  /*2270*/  SHFL.BFLY PT, R12, R11, 0x4, 0x1f ;  /* 0x0c801f000b0c7f89 */ /* 0x000e6200000e0000 */
[----:B0-----:R-:W-:Y:S01]  /*2280*/  FADD R10, R3, R4 ;  /* 0x00000004030a7221 */ /* 0x001fe20000000000 */
[----:B------:R-:W-:-:S04]  /*2290*/  @!P0 IMAD.IADD R3, R21, 0x1, R18 ;  /* 0x0000000115038824 */ /* 0x000fc800078e0212 */
[----:B------:R-:W0:Y:S01]  /*22a0*/  SHFL.BFLY PT, R5, R10, 0x2, 0x1f ;  /* 0x0c401f000a057f89 */ /* 0x000e2200000e0000 */
[----:B-1----:R-:W-:-:S05]  /*22b0*/  FADD R12, R11, R12 ;  /* 0x0000000c0b0c7221 */ /* 0x002fca0000000000 */
[----:B------:R-:W1:Y:S01]  /*22c0*/  SHFL.BFLY PT, R7, R12, 0x2, 0x1f ;  /* 0x0c401f000c077f89 */ /* 0x000e6200000e0000 */
[----:B0-----:R-:W-:Y:S02]  /*22d0*/  FADD R9, R10, R5 ;  /* 0x000000050a097221 */ /* 0x001fe40000000000 */
[----:B------:R-:W0:Y:S03]  /*22e0*/  @!P0 LDC.64 R4, c[0x0][0x390] ;  /* 0x0000e400ff048b82 */ /* 0x000e260000000a00 */
[----:B------:R-:W4:Y:S01]  /*22f0*/  SHFL.BFLY PT, R2, R9, 0x1, 0x1f ;  /* 0x0c201f0009027f89 */ /* 0x000f2200000e0000 */
[----:B-1----:R-:W-:-:S04]  /*2300*/  FADD R13, R12, R7 ;  /* 0x000000070c0d7221 */ /* 0x002fc80000000000 */
[----:B------:R-:W1:Y:S01]  /*2310*/  @!P0 LDC.64 R6, c[0x0][0x390] ;  /* 0x0000e400ff068b82 */ /* 0x000e620000000a00 */
[----:B0-----:R-:W-:Y:S01]  /*2320*/  @!P0 IMAD.WIDE.U32 R4, R21, 0x4, R4 ;  /* 0x0000000415048825 */ /* 0x001fe200078e0004 */
[----:B------:R-:W0:Y:S03]  /*2330*/  SHFL.BFLY PT, R14, R13, 0x1, 0x1f ;  /* 0x0c201f000d0e7f89 */ /* 0x000e2600000e0000 */
[----:B----4-:R-:W-:Y:S01]  /*2340*/  FADD R2, R9, R2 ;  /* 0x0000000209027221 */ /* 0x010fe20000000000 */
[----:B-1----:R-:W-:-:S04]  /*2350*/  @!P0 IMAD.WIDE.U32 R6, R3, 0x4, R6 ;  /* 0x0000000403068825 */ /* 0x002fc800078e0006 */
[----:B0-----:R-:W-:-:S05]  /*2360*/  FADD R3, R13, R14 ;  /* 0x0000000e0d037221 */ /* 0x001fca0000000000 */
[----:B------:R0:W-:Y:S04]  /*2370*/  STL.64 [R1+0x10], R2 ;  /* 0x0000100201007387 */ /* 0x0001e80000100a00 */
[----:B--2---:R0:W-:Y:S04]  /*2380*/  @!P0 STG.E desc[UR6][R4.64], R0 ;  /* 0x0000000004008986 */ /* 0x0041e8000c101906 */
[----:B---3--:R0:W-:Y:S01]  /*2390*/  @!P0 STG.E desc[UR6][R6.64], R8 ;  /* 0x0000000806008986 */ /* 0x0081e2000c101906 */
        /* <DEDUP_REMOVED lines=8> */
.L_x_445:
        /* <DEDUP_REMOVED lines=14> */
.L_x_790:


//--------------------- .text.mul_mat_vec_q4_K_q8_1_cuda3 --------------------------
	.section	.text.mul_mat_vec_q4_K_q8_1_cuda3,"ax",@progbits
	.align	128
        .global         mul_mat_vec_q4_K_q8_1_cuda3
        .type           mul_mat_vec_q4_K_q8_1_cuda3,@function
        .size           mul_mat_vec_q4_K_q8_1_cuda3,(.L_x_791 - mul_mat_vec_q4_K_q8_1_cuda3)
        .other          mul_mat_vec_q4_K_q8_1_cuda3,@"STO_CUDA_ENTRY STV_DEFAULT"
mul_mat_vec_q4_K_q8_1_cuda3:
.text.mul_mat_vec_q4_K_q8_1_cuda3:
        /* <DEDUP_REMOVED lines=21> */
[----:B------:R-:W0:Y:S01]  /*0150*/  LDC R12, c[0x0][0x3a0] ;  /* 0x0000e800ff0c7b82 */ /* 0x000e220000000800 */
[----:B------:R-:W1:Y:S01]  /*0160*/  S2R R10, SR_CTAID.X ;  /* 0x00000000000a7919 */ /* 0x000e620000002500 */
[----:B------:R-:W-:Y:S01]  /*0170*/  SHF.R.U32.HI R13, RZ, 0x1, R9 ;  /* 0x00000001ff0d7819 */ /* 0x000fe20000011609 */
[----:B------:R-:W-:Y:S01]  /*0180*/  IMAD.SHL.U32 R8, R9, 0x2, RZ ;  /* 0x0000000209087824 */ /* 0x000fe200078e00ff */
[----:B------:R-:W-:Y:S01]  /*0190*/  SHF.L.U32 R18, R11, 0x3, RZ ;  /* 0x000000030b127819 */ /* 0x000fe200000006ff */
[----:B------:R-:W-:Y:S01]  /*01a0*/  IMAD.SHL.U32 R39, R9, 0x4, RZ ;  /* 0x0000000409277824 */ /* 0x000fe200078e00ff */
[----:B------:R-:W-:Y:S01]  /*01b0*/  LOP3.LUT R13, R13, 0x6, RZ, 0xc0, !PT ;  /* 0x000000060d0d7812 */ /* 0x000fe200078ec0ff */
[----:B------:R-:W-:Y:S01]  /*01c0*/  BSSY.RECONVERGENT B1, `(.L_x_448) ;  /* 0x000016a000017945 */ /* 0x000fe20003800200 */
[----:B------:R-:W2:Y:S01]  /*01d0*/  LDC.64 R16, c[0x0][0x388] ;  /* 0x0000e200ff107b82 */ /* 0x000ea20000000a00 */
[----:B------:R-:W-:Y:S02]  /*01e0*/  LOP3.LUT R8, R8, 0x1e, RZ, 0xc0, !PT ;  /* 0x0000001e08087812 */ /* 0x000fe400078ec0ff */
[----:B------:R-:W-:-:S02]  /*01f0*/  LOP3.LUT R15, R18, R13, RZ, 0xfc, !PT ;  /* 0x0000000d120f7212 */ /* 0x000fc400078efcff */
[----:B------:R-:W-:Y:S02]  /*0200*/  LOP3.LUT R14, R39, 0xc, RZ, 0xc0, !PT ;  /* 0x0000000c270e7812 */ /* 0x000fe400078ec0ff */
[----:B0-----:R-:W-:-:S04]  /*0210*/  SHF.R.S32.HI R5, RZ, 0x1f, R12 ;  /* 0x0000001fff057819 */ /* 0x001fc8000001140c */
[----:B------:R-:W-:Y:S01]  /*0220*/  LEA.HI R5, R5, R12, RZ, 0x5 ;  /* 0x0000000c05057211 */ /* 0x000fe200078f28ff */
[----:B--2---:R-:W-:-:S03]  /*0230*/  IMAD.WIDE.U32 R16, R15, 0x24, R16 ;  /* 0x000000240f107825 */ /* 0x004fc600078e0010 */
[----:B------:R-:W-:Y:S01]  /*0240*/  SHF.R.S32.HI R5, RZ, 0x5, R5 ;  /* 0x00000005ff057819 */ /* 0x000fe20000011405 */
[----:B------:R-:W-:Y:S01]  /*0250*/  IMAD.SHL.U32 R15, R8, 0x4, RZ ;  /* 0x00000004080f7824 */ /* 0x000fe200078e00ff */
[----:B------:R-:W-:-:S03]  /*0260*/  IADD3 R12, P0, PT, R16, 0x24, RZ ;  /* 0x00000024100c7810 */ /* 0x000fc60007f1e0ff */
[C-C-:B------:R-:W-:Y:S01]  /*0270*/  IMAD R16, R5.reuse, 0x2, R18.reuse ;  /* 0x0000000205107824 */ /* 0x140fe200078e0212 */
[----:B-1----:R-:W-:Y:S01]  /*0280*/  SHF.L.U32 R8, R10, 0x1, RZ ;  /* 0x000000010a087819 */ /* 0x002fe200000006ff */
[----:B------:R-:W-:Y:S01]  /*0290*/  IMAD.IADD R10, R5, 0x1, R18 ;  /* 0x00000001050a7824 */ /* 0x000fe200078e0212 */
[----:B------:R-:W-:Y:S01]  /*02a0*/  LOP3.LUT R14, R14, 0x60, R15, 0xf8, !PT ;  /* 0x000000600e0e7812 */ /* 0x000fe200078ef80f */
[----:B------:R-:W-:Y:S02]  /*02b0*/  HFMA2 R5, -RZ, RZ, 0, 0 ;  /* 0x00000000ff057431 */ /* 0x000fe400000001ff */
[----:B------:R-:W-:Y:S02]  /*02c0*/  IMAD.X R15, RZ, RZ, R17, P0 ;  /* 0x000000ffff0f7224 */ /* 0x000fe400000e0611 */
[----:B------:R-:W-:-:S07]  /*02d0*/  IMAD R17, R8, UR4, R11 ;  /* 0x0000000408117c24 */ /* 0x000fce000f8e020b */
.L_x_449:
[----:B------:R-:W0:Y:S01]  /*02e0*/  LDC.64 R26, c[0x0][0x380] ;  /* 0x0000e000ff1a7b82 */ /* 0x000e220000000a00 */
[----:B------:R-:W-:Y:S01]  /*02f0*/  IMAD.SHL.U32 R24, R9, 0x2, RZ ;  /* 0x0000000209187824 */ /* 0x000fe200078e00ff */
[----:B------:R-:W-:-:S04]  /*0300*/  LOP3.LUT R39, R39, 0xc, RZ, 0xc0, !PT ;  /* 0x0000000c27277812 */ /* 0x000fc800078ec0ff */
[----:B------:R-:W-:-:S04]  /*0310*/  LOP3.LUT R24, R24, 0x1e, RZ, 0xc0, !PT ;  /* 0x0000001e18187812 */ /* 0x000fc800078ec0ff */
[----:B------:R-:W-:Y:S01]  /*0320*/  ISETP.GT.U32.AND P0, PT, R24, 0xf, PT ;  /* 0x0000000f1800780c */ /* 0x000fe20003f04070 */
[----:B0-----:R-:W-:-:S03]  /*0330*/  IMAD.WIDE R26, R17, 0x90, R26 ;  /* 0x00000090111a7825 */ /* 0x001fc600078e021a */
[----:B------:R-:W-:-:S05]  /*0340*/  IADD3 R32, P1, PT, R13, R26, RZ ;  /* 0x0000001a0d207210 */ /* 0x000fca0007f3e0ff */
[----:B------:R-:W-:Y:S01]  /*0350*/  IMAD.X R33, RZ, RZ, R27, P1 ;  /* 0x000000ffff217224 */ /* 0x000fe200008e061b */
[----:B------:R-:W-:Y:S01]  /*0360*/  IADD3 R20, P1, PT, R14, R26, RZ ;  /* 0x0000001a0e147210 */ /* 0x000fe20007f3e0ff */
[----:B------:R-:W-:-:S03]  /*0370*/  UIMAD UR5, UR4, 0x90, URZ ;  /* 0x00000090040578a4 */ /* 0x000fc6000f8e02ff */
[----:B------:R-:W2:Y:S01]  /*0380*/  @P0 LDG.E.U16 R41, desc[UR6][R32.64] ;  /* 0x0000000620290981 */ /* 0x000ea2000c1e1500 */
[----:B------:R-:W-:Y:S01]  /*0390*/  IMAD.X R21, RZ, RZ, R27, P1 ;  /* 0x000000ffff157224 */ /* 0x000fe200008e061b */
[----:B------:R-:W-:Y:S02]  /*03a0*/  IADD3 R22, P2, PT, R39, R12, RZ ;  /* 0x0000000c27167210 */ /* 0x000fe40007f5e0ff */
[----:B------:R-:W3:Y:S01]  /*03b0*/  LDG.E.U16 R8, desc[UR6][R32.64+0x4] ;  /* 0x0000040620087981 */ /* 0x000ee2000c1e1500 */
[----:B------:R-:W-:Y:S01]  /*03c0*/  UIADD3 UR8, UP0, UPT, UR5, UR10, URZ ;  /* 0x0000000a05087290 */ /* 0x000fe2000ff1e0ff */
[----:B------:R-:W-:Y:S02]  /*03d0*/  IADD3.X R23, PT, PT, RZ, R15, RZ, P2, !PT ;  /* 0x0000000fff177210 */ /* 0x000fe400017fe4ff */
[----:B------:R-:W4:Y:S01]  /*03e0*/  LDG.E.U16 R25, desc[UR6][R32.64+0x8] ;  /* 0x0000080620197981 */ /* 0x000f22000c1e1500 */
[----:B------:R-:W-:-:S03]  /*03f0*/  ULEA.HI.X.SX32 UR5, UR5, UR11, 0x1, UP0 ;  /* 0x0000000b05057291 */ /* 0x000fc600080f0eff */
[----:B------:R-:W5:Y:S04]  /*0400*/  LDG.E R36, desc[UR6][R20.64+0x10] ;  /* 0x0000100614247981 */ /* 0x000f68000c1e1900 */
[----:B------:R0:W5:Y:S04]  /*0410*/  LDG.E R38, desc[UR6][R20.64+0x20] ;  /* 0x0000200614267981 */ /* 0x000168000c1e1900 */
[----:B------:R-:W5:Y:S01]  /*0420*/  LDG.E R34, desc[UR6][R22.64+-0x20] ;  /* 0xffffe00616227981 */ /* 0x000f62000c1e1900 */
[----:B------:R-:W-:Y:S02]  /*0430*/  IMAD.U32 R18, RZ, RZ, UR8 ;  /* 0x00000008ff127e24 */ /* 0x000fe4000f8e00ff */
[----:B------:R-:W-:Y:S01]  /*0440*/  IMAD.U32 R19, RZ, RZ, UR5 ;  /* 0x00000005ff137e24 */ /* 0x000fe2000f8e00ff */
[----:B------:R-:W5:Y:S01]  /*0450*/  LDG.E R31, desc[UR6][R22.64+-0x10] ;  /* 0xfffff006161f7981 */ /* 0x000f62000c1e1900 */
[----:B------:R-:W-:-:S03]  /*0460*/  IMAD.WIDE R18, R17, 0x90, R18 ;  /* 0x0000009011127825 */ /* 0x000fc600078e0212 */
[----:B------:R-:W5:Y:S01]  /*0470*/  LDG.E R30, desc[UR6][R22.64+0x4] ;  /* 0x00000406161e7981 */ /* 0x000f62000c1e1900 */
[----:B------:R-:W-:-:S03]  /*0480*/  ISETP.GE.U32.AND P1, PT, R24, 0x10, PT ;  /* 0x000000101800780c */ /* 0x000fc60003f26070 */
[----:B------:R1:W5:Y:S01]  /*0490*/  LDG.E R35, desc[UR6][R22.64+0x14] ;  /* 0x0000140616237981 */ /* 0x000362000c1e1900 */
[----:B0-----:R-:W-:-:S05]  /*04a0*/  IADD3 R20, P2, PT, R14, R18, RZ ;  /* 0x000000120e147210 */ /* 0x001fca0007f5e0ff */
[----:B------:R-:W-:Y:S01]  /*04b0*/  IMAD.X R21, RZ, RZ, R19, P2 ;  /* 0x000000ffff157224 */ /* 0x000fe200010e0613 */
[----:B-1----:R-:W-:Y:S01]  /*04c0*/  MOV R22, R12 ;  /* 0x0000000c00167202 */ /* 0x002fe20000000f00 */
[----:B------:R-:W-:Y:S01]  /*04d0*/  IMAD.MOV.U32 R23, RZ, RZ, R15 ;  /* 0x000000ffff177224 */ /* 0x000fe200078e000f */
[----:B------:R-:W-:Y:S02]  /*04e0*/  IADD3 R28, P2, PT, R13, R18, RZ ;  /* 0x000000120d1c7210 */ /* 0x000fe40007f5e0ff */
[----:B------:R-:W5:Y:S04]  /*04f0*/  LDG.E R37, desc[UR6][R20.64+0x10] ;  /* 0x0000100614257981 */ /* 0x000f68000c1e1900 */
[----:B------:R-:W5:Y:S01]  /*0500*/  LDG.E.U16 R40, desc[UR6][R22.64+-0x24] ;  /* 0xffffdc0616287981 */ /* 0x000f62000c1e1500 */
[----:B------:R-:W-:-:S03]  /*0510*/  IADD3.X R29, PT, PT, RZ, R19, RZ, P2, !PT ;  /* 0x00000013ff1d7210 */ /* 0x000fc600017fe4ff */
[----:B------:R0:W5:Y:S04]  /*0520*/  LDG.E.U16 R44, desc[UR6][R22.64] ;  /* 0x00000006162c7981 */ /* 0x000168000c1e1500 */
[----:B------:R-:W5:Y:S04]  /*0530*/  @P1 LDG.E.U16 R48, desc[UR6][R28.64] ;  /* 0x000000061c301981 */ /* 0x000f68000c1e1500 */
[----:B------:R1:W5:Y:S04]  /*0540*/  LDG.E R47, desc[UR6][R20.64+0x20] ;  /* 0x00002006142f7981 */ /* 0x000368000c1e1900 */
[----:B------:R-:W5:Y:S04]  /*0550*/  LDG.E.U16 R42, desc[UR6][R28.64+0x8] ;  /* 0x000008061c2a7981 */ /* 0x000f68000c1e1500 */
[----:B------:R-:W5:Y:S01]  /*0560*/  LDG.E.U16 R45, desc[UR6][R28.64+0x4] ;  /* 0x000004061c2d7981 */ /* 0x000f62000c1e1500 */
[----:B------:R-:W-:-:S03]  /*0570*/  UMOV UR5, 0x1010101 ;  /* 0x0101010100057882 */ /* 0x000fc60000000000 */
[----:B------:R1:W5:Y:S01]  /*0580*/  LDG.E R19, desc[UR6][R18.64] ;  /* 0x0000000612137981 */ /* 0x000362000c1e1900 */
[----:B--2---:R-:W-:Y:S02]  /*0590*/  @P0 SHF.R.U32.HI R41, RZ, 0x2, R41 ;  /* 0x00000002ff290819 */ /* 0x004fe40000011629 */
[----:B---3--:R-:W-:Y:S02]  /*05a0*/  @P0 SHF.R.U32.HI R49, RZ, 0x2, R8 ;  /* 0x00000002ff310819 */ /* 0x008fe40000011608 */
[----:B0-----:R-:W-:Y:S02]  /*05b0*/  @P0 LOP3.LUT R22, R41, 0x3030, RZ, 0xc0, !PT ;  /* 0x0000303029160812 */ /* 0x001fe400078ec0ff */
[----:B------:R-:W-:Y:S02]  /*05c0*/  @!P0 LOP3.LUT R43, R8, 0x3f3f, RZ, 0xc0, !PT ;  /* 0x00003f3f082b8812 */ /* 0x000fe400078ec0ff */
[----:B----4-:R-:W-:Y:S02]  /*05d0*/  @P0 SHF.R.U32.HI R41, RZ, 0x4, R25 ;  /* 0x00000004ff290819 */ /* 0x010fe40000011619 */
[----:B------:R-:W-:-:S02]  /*05e0*/  @P0 LOP3.LUT R50, R49, 0x3030, RZ, 0xc0, !PT ;  /* 0x0000303031320812 */ /* 0x000fc400078ec0ff */
[----:B------:R-:W-:Y:S02]  /*05f0*/  @P0 LOP3.LUT R43, R22, 0xf0f, R25, 0xf8, !PT ;  /* 0x00000f0f162b0812 */ /* 0x000fe400078ef819 */
[----:B-----5:R-:W-:Y:S02]  /*0600*/  LOP3.LUT R23, R36, 0xf0f0f0f, RZ, 0xc0, !PT ;  /* 0x0f0f0f0f24177812 */ /* 0x020fe400078ec0ff */
[----:B------:R-:W-:Y:S02]  /*0610*/  @!P0 LOP3.LUT R46, R25, 0x3f3f, RZ, 0xc0, !PT ;  /* 0x00003f3f192e8812 */ /* 0x000fe400078ec0ff */
[----:B------:R-:W-:Y:S01]  /*0620*/  @P0 LOP3.LUT R46, R50, 0xf0f, R41, 0xf8, !PT ;  /* 0x00000f0f322e0812 */ /* 0x000fe200078ef829 */
[----:B-1----:R-:W-:Y:S01]  /*0630*/  IDP.4A.S8.S8 R20, R23, R34, RZ ;  /* 0x0000002217147226 */ /* 0x002fe200000006ff */
[----:B------:R-:W-:Y:S02]  /*0640*/  LOP3.LUT R41, R38, 0xf0f0f0f, RZ, 0xc0, !PT ;  /* 0x0f0f0f0f26297812 */ /* 0x000fe400078ec0ff */
[----:B------:R-:W-:-:S02]  /*0650*/  LOP3.LUT R22, R43, 0xffff, RZ, 0xc0, !PT ;  /* 0x0000ffff2b167812 */ /* 0x000fc400078ec0ff */
[----:B------:R-:W-:Y:S01]  /*0660*/  SHF.R.U32.HI R21, RZ, 0x4, R36 ;  /* 0x00000004ff157819 */ /* 0x000fe20000011624 */
[----:B------:R-:W-:Y:S01]  /*0670*/  IDP.4A.S8.S8 R20, R41, R31, R20 ;  /* 0x0000001f29147226 */ /* 0x000fe20000000614 */
[----:B------:R-:W-:Y:S02]  /*0680*/  LOP3.LUT R43, R22, 0xff, RZ, 0xc0, !PT ;  /* 0x000000ff162b7812 */ /* 0x000fe400078ec0ff */
[----:B------:R-:W-:Y:S02]  /*0690*/  SHF.R.U32.HI R38, RZ, 0x4, R38 ;  /* 0x00000004ff267819 */ /* 0x000fe40000011626 */
[----:B------:R-:W-:Y:S01]  /*06a0*/  LOP3.LUT R21, R21, 0xf0f0f0f, RZ, 0xc0, !PT ;  /* 0x0f0f0f0f15157812 */ /* 0x000fe200078ec0ff */
[----:B------:R-:W-:Y:S01]  /*06b0*/  IMAD R43, R20, R43, RZ ;  /* 0x0000002b142b7224 */ /* 0x000fe200078e02ff */
[----:B------:R-:W-:Y:S02]  /*06c0*/  LOP3.LUT R38, R38, 0xf0f0f0f, RZ, 0xc0, !PT ;  /* 0x0f0f0f0f26267812 */ /* 0x000fe400078ec0ff */
[----:B------:R-:W-:Y:S01]  /*06d0*/  SHF.R.U32.HI R20, RZ, 0x8, R22 ;  /* 0x00000008ff147819 */ /* 0x000fe20000011616 */
[----:B------:R-:W-:-:S03]  /*06e0*/  IDP.4A.S8.S8 R22, R21, R30, RZ ;  /* 0x0000001e15167226 */ /* 0x000fc600000006ff */
[----:B------:R-:W-:Y:S01]  /*06f0*/  LOP3.LUT R49, R20, 0xffff, RZ, 0xc0, !PT ;  /* 0x0000ffff14317812 */ /* 0x000fe200078ec0ff */
[----:B------:R-:W-:Y:S01]  /*0700*/  IDP.4A.S8.S8 R22, R38, R35, R22 ;  /* 0x0000002326167226 */ /* 0x000fe20000000616 */
[----:B------:R-:W-:-:S03]  /*0710*/  I2FP.F32.S32 R43, R43 ;  /* 0x0000002b002b7245 */ /* 0x000fc60000201400 */
[----:B------:R-:W-:Y:S02]  /*0720*/  IMAD R22, R22, R49, RZ ;  /* 0x0000003116167224 */ /* 0x000fe400078e02ff */
[----:B------:R-:W-:-:S03]  /*0730*/  HADD2.F32 R20, -RZ, R40.H0_H0 ;  /* 0x20000028ff147230 */ /* 0x000fc60000004100 */
[----:B------:R-:W-:Y:S01]  /*0740*/  I2FP.F32.S32 R49, R22 ;  /* 0x0000001600317245 */ /* 0x000fe20000201400 */
[----:B------:R-:W-:Y:S02]  /*0750*/  IDP.4A.S8.S8 R40, R34, UR5, RZ ;  /* 0x0000000522287c26 */ /* 0x000fe400080006ff */
[----:B------:R-:W-:Y:S02]  /*0760*/  HADD2.F32 R44, -RZ, R44.H0_H0 ;  /* 0x2000002cff2c7230 */ /* 0x000fe40000004100 */
[----:B------:R-:W-:Y:S01]  /*0770*/  FFMA R43, R20, R43, RZ ;  /* 0x0000002b142b7223 */ /* 0x000fe200000000ff */
[----:B------:R-:W-:Y:S01]  /*0780*/  LOP3.LUT R36, R37, 0xf0f0f0f, RZ, 0xc0, !PT ;  /* 0x0f0f0f0f25247812 */ /* 0x000fe200078ec0ff */
[----:B------:R0:W2:Y:S01]  /*0790*/  LDG.E R22, desc[UR6][R26.64] ;  /* 0x000000061a167981 */ /* 0x0000a2000c1e1900 */
[----:B------:R-:W-:Y:S01]  /*07a0*/  SHF.R.U32.HI R37, RZ, 0x4, R37 ;  /* 0x00000004ff257819 */ /* 0x000fe20000011625 */
[----:B------:R-:W-:Y:S01]  /*07b0*/  FFMA R43, R44, R49, R43 ;  /* 0x000000312c2b7223 */ /* 0x000fe2000000002b */
[----:B------:R-:W-:Y:S01]  /*07c0*/  @P1 SHF.R.U32.HI R48, RZ, 0x2, R48 ;  /* 0x00000002ff301819 */ /* 0x000fe20000011630 */
[----:B------:R-:W-:Y:S01]  /*07d0*/  IDP.4A.S8.S8 R49, R31, UR5, R40 ;  /* 0x000000051f317c26 */ /* 0x000fe20008000628 */
[----:B------:R-:W-:Y:S01]  /*07e0*/  LOP3.LUT R40, R47, 0xf0f0f0f, RZ, 0xc0, !PT ;  /* 0x0f0f0f0f2f287812 */ /* 0x000fe200078ec0ff */
[----:B------:R-:W-:Y:S01]  /*07f0*/  IDP.4A.S8.S8 R34, R36, R34, RZ ;  /* 0x0000002224227226 */ /* 0x000fe200000006ff */
[----:B------:R-:W-:-:S02]  /*0800*/  SHF.R.U32.HI R47, RZ, 0x4, R47 ;  /* 0x00000004ff2f7819 */ /* 0x000fc4000001162f */
[----:B------:R-:W-:Y:S02]  /*0810*/  LOP3.LUT R18, R37, 0xf0f0f0f, RZ, 0xc0, !PT ;  /* 0x0f0f0f0f25127812 */ /* 0x000fe400078ec0ff */
[----:B0-----:R-:W-:Y:S01]  /*0820*/  @P1 LOP3.LUT R27, R48, 0x3030, RZ, 0xc0, !PT ;  /* 0x00003030301b1812 */ /* 0x001fe200078ec0ff */
[----:B------:R-:W-:Y:S01]  /*0830*/  IDP.4A.S8.S8 R31, R40, R31, R34 ;  /* 0x0000001f281f7226 */ /* 0x000fe20000000622 */
[----:B------:R-:W-:Y:S01]  /*0840*/  LOP3.LUT R37, R47, 0xf0f0f0f, RZ, 0xc0, !PT ;  /* 0x0f0f0f0f2f257812 */ /* 0x000fe200078ec0ff */
[----:B------:R-:W-:Y:S01]  /*0850*/  IDP.4A.S8.S8 R26, R30, UR5, RZ ;  /* 0x000000051e1a7c26 */ /* 0x000fe200080006ff */
[----:B------:R-:W-:Y:S01]  /*0860*/  @P1 LOP3.LUT R34, R27, 0xf0f, R42, 0xf8, !PT ;  /* 0x00000f0f1b221812 */ /* 0x000fe200078ef82a */
[----:B------:R-:W-:Y:S01]  /*0870*/  IDP.4A.S8.S8 R30, R18, R30, RZ ;  /* 0x0000001e121e7226 */ /* 0x000fe200000006ff */
[----:B------:R-:W-:Y:S02]  /*0880*/  @P1 SHF.R.U32.HI R27, RZ, 0x2, R45 ;  /* 0x00000002ff1b1819 */ /* 0x000fe4000001162d */
[----:B------:R-:W-:Y:S01]  /*0890*/  @!P1 LOP3.LUT R34, R45, 0x3f3f, RZ, 0xc0, !PT ;  /* 0x00003f3f2d229812 */ /* 0x000fe200078ec0ff */
[----:B------:R-:W-:-:S02]  /*08a0*/  IDP.4A.S8.S8 R26, R35, UR5, R26 ;  /* 0x00000005231a7c26 */ /* 0x000fc4000800061a */
[----:B------:R-:W-:Y:S01]  /*08b0*/  IDP.4A.S8.S8 R35, R37, R35, R30 ;  /* 0x0000002325237226 */ /* 0x000fe2000000061e */
[----:B------:R-:W-:Y:S02]  /*08c0*/  @P1 LOP3.LUT R30, R27, 0x3030, RZ, 0xc0, !PT ;  /* 0x000030301b1e1812 */ /* 0x000fe400078ec0ff */
[----:B------:R-:W-:Y:S02]  /*08d0*/  LOP3.LUT R34, R34, 0xffff, RZ, 0xc0, !PT ;  /* 0x0000ffff22227812 */ /* 0x000fe400078ec0ff */
[----:B------:R-:W-:Y:S02]  /*08e0*/  @P1 SHF.R.U32.HI R27, RZ, 0x4, R42 ;  /* 0x00000004ff1b1819 */ /* 0x000fe4000001162a */
[----:B------:R-:W-:Y:S02]  /*08f0*/  LOP3.LUT R48, R34, 0xff, RZ, 0xc0, !PT ;  /* 0x000000ff22307812 */ /* 0x000fe400078ec0ff */
[----:B------:R-:W-:Y:S02]  /*0900*/  @P1 LOP3.LUT R30, R30, 0xf0f, R27, 0xf8, !PT ;  /* 0x00000f0f1e1e1812 */ /* 0x000fe400078ef81b */
[----:B------:R-:W-:Y:S01]  /*0910*/  @!P1 LOP3.LUT R30, R42, 0x3f3f, RZ, 0xc0, !PT ;  /* 0x00003f3f2a1e9812 */ /* 0x000fe200078ec0ff */
[----:B------:R-:W-:Y:S01]  /*0920*/  IMAD R27, R31, R48, RZ ;  /* 0x000000301f1b7224 */ /* 0x000fe200078e02ff */
[----:B------:R-:W-:-:S02]  /*0930*/  LOP3.LUT R48, R46, 0xffff, RZ, 0xc0, !PT ;  /* 0x0000ffff2e307812 */ /* 0x000fc400078ec0ff */
[----:B------:R-:W-:Y:S02]  /*0940*/  LOP3.LUT R46, R30, 0xffff, RZ, 0xc0, !PT ;  /* 0x0000ffff1e2e7812 */ /* 0x000fe400078ec0ff */
[----:B------:R-:W0:Y:S01]  /*0950*/  LDC.64 R30, c[0x0][0x388] ;  /* 0x0000e200ff1e7b82 */ /* 0x000e220000000a00 */
[----:B------:R-:W-:-:S04]  /*0960*/  SHF.R.U32.HI R47, RZ, 0x8, R48 ;  /* 0x00000008ff2f7819 */ /* 0x000fc80000011630 */
[----:B------:R-:W-:Y:S02]  /*0970*/  LOP3.LUT R47, R47, 0xffff, RZ, 0xc0, !PT ;  /* 0x0000ffff2f2f7812 */ /* 0x000fe400078ec0ff */
[----:B------:R-:W-:-:S03]  /*0980*/  SHF.R.U32.HI R34, RZ, 0x8, R34 ;  /* 0x00000008ff227819 */ /* 0x000fc60000011622 */
[----:B------:R-:W-:Y:S01]  /*0990*/  IMAD R53, R26, R47, RZ ;  /* 0x0000002f1a357224 */ /* 0x000fe200078e02ff */
[----:B------:R-:W-:Y:S02]  /*09a0*/  SHF.R.U32.HI R47, RZ, 0x3, R24 ;  /* 0x00000003ff2f7819 */ /* 0x000fe40000011618 */
[----:B------:R-:W-:Y:S02]  /*09b0*/  LOP3.LUT R50, R46, 0xff, RZ, 0xc0, !PT ;  /* 0x000000ff2e327812 */ /* 0x000fe400078ec0ff */
[----:B------:R-:W-:Y:S02]  /*09c0*/  LOP3.LUT R48, R48, 0xff, RZ, 0xc0, !PT ;  /* 0x000000ff30307812 */ /* 0x000fe400078ec0ff */
[----:B------:R-:W-:Y:S02]  /*09d0*/  SHF.R.U32.HI R46, RZ, 0x8, R46 ;  /* 0x00000008ff2e7819 */ /* 0x000fe4000001162e */
[----:B------:R-:W-:Y:S01]  /*09e0*/  LOP3.LUT R34, R34, 0xffff, RZ, 0xc0, !PT ;  /* 0x0000ffff22227812 */ /* 0x000fe200078ec0ff */
[----:B0-----:R-:W-:Y:S01]  /*09f0*/  IMAD.WIDE.U32 R30, R47, 0x48, R30 ;  /* 0x000000482f1e7825 */ /* 0x001fe200078e001e */
[----:B------:R-:W-:-:S03]  /*0a00*/  LOP3.LUT R24, R46, 0xffff, RZ, 0xc0, !PT ;  /* 0x0000ffff2e187812 */ /* 0x000fc600078ec0ff */
[----:B------:R-:W-:Y:S02]  /*0a10*/  IMAD R48, R49, R48, RZ ;  /* 0x0000003031307224 */ /* 0x000fe400078e02ff */
[----:B------:R-:W-:Y:S02]  /*0a20*/  IMAD R46, R35, R34, RZ ;  /* 0x00000022232e7224 */ /* 0x000fe400078e02ff */
[----:B------:R-:W-:Y:S01]  /*0a30*/  IMAD.WIDE R34, R10, 0x24, R30 ;  /* 0x000000240a227825 */ /* 0x000fe200078e021e */
[----:B------:R-:W-:-:S03]  /*0a40*/  I2FP.F32.S32 R51, R48 ;  /* 0x0000003000337245 */ /* 0x000fc60000201400 */
[----:B------:R-:W-:Y:S01]  /*0a50*/  IMAD R49, R49, R50, RZ ;  /* 0x0000003231317224 */ /* 0x000fe200078e02ff */
[----:B------:R-:W-:Y:S02]  /*0a60*/  IADD3 R48, P2, PT, R39, R34, RZ ;  /* 0x0000002227307210 */ /* 0x000fe40007f5e0ff */
[----:B------:R-:W-:Y:S02]  /*0a70*/  I2FP.F32.S32 R47, R27 ;  /* 0x0000001b002f7245 */ /* 0x000fe40000201400 */
[----:B------:R-:W-:Y:S01]  /*0a80*/  I2FP.F32.S32 R27, R49 ;  /* 0x00000031001b7245 */ /* 0x000fe20000201400 */
[C---:B------:R-:W-:Y:S01]  /*0a90*/  FFMA R51, R20.reuse, R51, RZ ;  /* 0x0000003314337223 */ /* 0x040fe200000000ff */
[----:B------:R-:W-:Y:S01]  /*0aa0*/  I2FP.F32.S32 R53, R53 ;  /* 0x0000003500357245 */ /* 0x000fe20000201400 */
[----:B------:R-:W-:Y:S02]  /*0ab0*/  IMAD.X R49, RZ, RZ, R35, P2 ;  /* 0x000000ffff317224 */ /* 0x000fe400010e0623 */
[C---:B------:R-:W-:Y:S01]  /*0ac0*/  FFMA R47, R20.reuse, R47, RZ ;  /* 0x0000002f142f7223 */ /* 0x040fe200000000ff */
[----:B------:R-:W-:Y:S01]  /*0ad0*/  FFMA R27, R20, R27, RZ ;  /* 0x0000001b141b7223 */ /* 0x000fe200000000ff */
[----:B------:R-:W-:Y:S01]  /*0ae0*/  I2FP.F32.S32 R20, R46 ;  /* 0x0000002e00147245 */ /* 0x000fe20000201400 */
[C---:B------:R-:W-:Y:S01]  /*0af0*/  FFMA R53, R44.reuse, R53, R51 ;  /* 0x000000352c357223 */ /* 0x040fe20000000033 */
[----:B------:R-:W3:Y:S04]  /*0b00*/  LDG.E R52, desc[UR6][R48.64+0x28] ;  /* 0x0000280630347981 */ /* 0x000ee8000c1e1900 */
[----:B------:R-:W4:Y:S01]  /*0b10*/  LDG.E R51, desc[UR6][R48.64+0x4] ;  /* 0x0000040630337981 */ /* 0x000f22000c1e1900 */
[----:B------:R-:W-:-:S03]  /*0b20*/  FFMA R20, R44, R20, R47 ;  /* 0x000000142c147223 */ /* 0x000fc6000000002f */
[----:B------:R-:W5:Y:S04]  /*0b30*/  LDG.E R47, desc[UR6][R48.64+0x14] ;  /* 0x00001406302f7981 */ /* 0x000f68000c1e1900 */
[----:B------:R0:W3:Y:S01]  /*0b40*/  LDG.E R50, desc[UR6][R48.64+0x38] ;  /* 0x0000380630327981 */ /* 0x0000e2000c1e1900 */
[----:B------:R-:W-:-:S05]  /*0b50*/  IMAD R24, R26, R24, RZ ;  /* 0x000000181a187224 */ /* 0x000fca00078e02ff */
[----:B------:R-:W-:-:S05]  /*0b60*/  I2FP.F32.S32 R24, R24 ;  /* 0x0000001800187245 */ /* 0x000fca0000201400 */
[--C-:B------:R-:W-:Y:S01]  /*0b70*/  FFMA R44, R44, R24, R27.reuse ;  /* 0x000000182c2c7223 */ /* 0x100fe2000000001b */
[C---:B------:R-:W-:Y:S02]  /*0b80*/  @!P0 PRMT R24, R8.reuse, 0x7610, R24 ;  /* 0x0000761008188816 */ /* 0x040fe40000000018 */
[C---:B------:R-:W-:Y:S02]  /*0b90*/  @!P0 PRMT R27, R25.reuse, 0x7610, R27 ;  /* 0x00007610191b8816 */ /* 0x040fe4000000001b */
[----:B------:R-:W-:Y:S02]  /*0ba0*/  @P0 PRMT R24, R8, 0x7610, R24 ;  /* 0x0000761008180816 */ /* 0x000fe40000000018 */
[----:B------:R-:W3:Y:S01]  /*0bb0*/  @P1 LDG.E.U16 R8, desc[UR6][R32.64] ;  /* 0x0000000620081981 */ /* 0x000ee2000c1e1500 */
[----:B------:R-:W-:Y:S02]  /*0bc0*/  @P0 PRMT R27, R25, 0x7610, R27 ;  /* 0x00007610191b0816 */ /* 0x000fe4000000001b */
[----:B0-----:R-:W-:Y:S01]  /*0bd0*/  @P1 LOP3.LUT R48, R24, 0xffff, RZ, 0xc0, !PT ;  /* 0x0000ffff18301812 */ /* 0x001fe200078ec0ff */
[----:B------:R-:W-:-:S03]  /*0be0*/  HADD2.F32 R25, -RZ, R19.H1_H1 ;  /* 0x30000013ff197230 */ /* 0x000fc60000004100 */
[----:B------:R-:W-:Y:S01]  /*0bf0*/  @P1 SHF.R.U32.HI R48, RZ, 0x2, R48 ;  /* 0x00000002ff301819 */ /* 0x000fe20000011630 */
[----:B------:R-:W-:Y:S02]  /*0c00*/  HADD2.F32 R19, -RZ, R19.H0_H0 ;  /* 0x20000013ff137230 */ /* 0x000fe40000004100 */
[----:B------:R-:W-:Y:S01]  /*0c10*/  FMUL R49, R44, R25 ;  /* 0x000000192c317220 */ /* 0x000fe20000400000 */
[----:B------:R-:W-:Y:S01]  /*0c20*/  IMAD.WIDE R30, R16, 0x24, R30 ;  /* 0x00000024101e7825 */ /* 0x000fe200078e021e */
[----:B------:R-:W3:Y:S03]  /*0c30*/  LDG.E.U16 R44, desc[UR6][R34.64] ;  /* 0x00000006222c7981 */ /* 0x000ee6000c1e1500 */
[----:B------:R-:W-:Y:S02]  /*0c40*/  FFMA R20, R20, R19, -R49 ;  /* 0x0000001314147223 */ /* 0x000fe40000000831 */
[----:B------:R0:W3:Y:S04]  /*0c50*/  LDG.E.U16 R49, desc[UR6][R34.64+0x24] ;  /* 0x0000240622317981 */ /* 0x0000e8000c1e1500 */
[----:B------:R1:W3:Y:S01]  /*0c60*/  @P1 LDG.E.U16 R32, desc[UR6][R32.64] ;  /* 0x0000000620201981 */ /* 0x0002e2000c1e1500 */
[----:B--2---:R-:W-:-:S02]  /*0c70*/  HADD2.F32 R26, -RZ, R22.H1_H1 ;  /* 0x30000016ff1a7230 */ /* 0x004fc40000004100 */
[----:B------:R-:W-:-:S03]  /*0c80*/  HADD2.F32 R22, -RZ, R22.H0_H0 ;  /* 0x20000016ff167230 */ /* 0x000fc60000004100 */
[----:B------:R-:W-:-:S04]  /*0c90*/  FMUL R46, R53, R26 ;  /* 0x0000001a352e7220 */ /* 0x000fc80000400000 */
[----:B------:R-:W-:Y:S01]  /*0ca0*/  FFMA R43, R43, R22, -R46 ;  /* 0x000000162b2b7223 */ /* 0x000fe2000000082e */
[----:B------:R-:W-:Y:S02]  /*0cb0*/  @P1 LOP3.LUT R46, R27, 0xffff, RZ, 0xc0, !PT ;  /* 0x0000ffff1b2e1812 */ /* 0x000fe400078ec0ff */
[----:B------:R-:W-:Y:S02]  /*0cc0*/  @P1 LOP3.LUT R53, R48, 0x3030, RZ, 0xc0, !PT ;  /* 0x0000303030351812 */ /* 0x000fe400078ec0ff */
[----:B------:R-:W-:-:S04]  /*0cd0*/  @P1 SHF.R.U32.HI R46, RZ, 0x4, R46 ;  /* 0x00000004ff2e1819 */ /* 0x000fc8000001162e */
[----:B------:R-:W-:Y:S01]  /*0ce0*/  @P1 LOP3.LUT R46, R53, 0xf0f, R46, 0xf8, !PT ;  /* 0x00000f0f352e1812 */ /* 0x000fe200078ef82e */
[-C--:B----4-:R-:W-:Y:S02]  /*0cf0*/  IDP.4A.S8.S8 R48, R23, R51.reuse, RZ ;  /* 0x0000003317307226 */ /* 0x090fe400000006ff */
[----:B------:R-:W-:Y:S02]  /*0d00*/  IDP.4A.S8.S8 R53, R51, UR5, RZ ;  /* 0x0000000533357c26 */ /* 0x000fe400080006ff */
[----:B0-----:R-:W-:Y:S02]  /*0d10*/  IDP.4A.S8.S8 R34, R36, R51, RZ ;  /* 0x0000003324227226 */ /* 0x001fe400000006ff */
[-C--:B-----5:R-:W-:Y:S02]  /*0d20*/  IDP.4A.S8.S8 R51, R41, R47.reuse, R48 ;  /* 0x0000002f29337226 */ /* 0x0a0fe40000000630 */
[----:B------:R-:W-:Y:S02]  /*0d30*/  IDP.4A.S8.S8 R48, R47, UR5, R53 ;  /* 0x000000052f307c26 */ /* 0x000fe40008000635 */
[----:B------:R-:W-:-:S02]  /*0d40*/  IDP.4A.S8.S8 R47, R40, R47, R34 ;  /* 0x0000002f282f7226 */ /* 0x000fc40000000622 */
[-C--:B---3--:R-:W-:Y:S02]  /*0d50*/  IDP.4A.S8.S8 R34, R21, R52.reuse, RZ ;  /* 0x0000003415227226 */ /* 0x088fe400000006ff */
[----:B------:R-:W-:Y:S02]  /*0d60*/  IDP.4A.S8.S8 R35, R52, UR5, RZ ;  /* 0x0000000534237c26 */ /* 0x000fe400080006ff */
[----:B------:R-:W-:Y:S02]  /*0d70*/  IDP.4A.S8.S8 R53, R18, R52, RZ ;  /* 0x0000003412357226 */ /* 0x000fe400000006ff */
[----:B------:R-:W-:Y:S02]  /*0d80*/  IDP.4A.S8.S8 R52, R38, R50, R34 ;  /* 0x0000003226347226 */ /* 0x000fe40000000622 */
[--C-:B------:R-:W-:Y:S01]  /*0d90*/  IDP.4A.S8.S8 R34, R50, UR5, R35.reuse ;  /* 0x0000000532227c26 */ /* 0x100fe20008000623 */
[----:B------:R-:W-:-:S04]  /*0da0*/  @P1 PRMT R35, R42, 0x7610, R35 ;  /* 0x000076102a231816 */ /* 0x000fc80000000023 */
[----:B------:R-:W-:Y:S02]  /*0db0*/  @!P1 PRMT R35, R42, 0x7610, R35 ;  /* 0x000076102a239816 */ /* 0x000fe40000000023 */
[----:B------:R-:W-:-:S04]  /*0dc0*/  @P1 PRMT R42, R45, 0x7610, R42 ;  /* 0x000076102d2a1816 */ /* 0x000fc8000000002a */
[----:B------:R-:W-:Y:S02]  /*0dd0*/  @!P1 PRMT R42, R45, 0x7610, R42 ;  /* 0x000076102d2a9816 */ /* 0x000fe4000000002a */
[----:B------:R-:W2:Y:S01]  /*0de0*/  @P1 LDG.E.U16 R45, desc[UR6][R28.64] ;  /* 0x000000061c2d1981 */ /* 0x000ea2000c1e1500 */
[----:B------:R-:W-:-:S04]  /*0df0*/  @P1 SHF.R.U32.HI R8, RZ, 0x2, R8 ;  /* 0x00000002ff081819 */ /* 0x000fc80000011608 */
[----:B------:R-:W-:-:S04]  /*0e00*/  @P1 LOP3.LUT R8, R8, 0x3030, RZ, 0xc0, !PT ;  /* 0x0000303008081812 */ /* 0x000fc800078ec0ff */
[----:B------:R-:W-:Y:S01]  /*0e10*/  @P1 LOP3.LUT R8, R8, 0xf0f, R27, 0xf8, !PT ;  /* 0x00000f0f08081812 */ /* 0x000fe200078ef81b */
[----:B------:R-:W-:Y:S01]  /*0e20*/  IDP.4A.S8.S8 R50, R37, R50, R53 ;  /* 0x0000003225327226 */ /* 0x000fe20000000635 */
[----:B------:R-:W-:Y:S01]  /*0e30*/  @!P1 LOP3.LUT R8, R24, 0x3f3f, RZ, 0xc0, !PT ;  /* 0x00003f3f18089812 */ /* 0x000fe200078ec0ff */
[----:B------:R-:W-:Y:S01]  /*0e40*/  FADD R6, R43, R6 ;  /* 0x000000062b067221 */ /* 0x000fe20000000000 */
[----:B------:R-:W-:Y:S01]  /*0e50*/  @!P1 LOP3.LUT R46, R27, 0x3f3f, RZ, 0xc0, !PT ;  /* 0x00003f3f1b2e9812 */ /* 0x000fe200078ec0ff */
[----:B------:R0:W3:Y:S01]  /*0e60*/  @P1 LDG.E.U16 R28, desc[UR6][R28.64] ;  /* 0x000000061c1c1981 */ /* 0x0000e2000c1e1500 */
[----:B------:R-:W-:-:S04]  /*0e70*/  LOP3.LUT R8, R8, 0xffff, RZ, 0xc0, !PT ;  /* 0x0000ffff08087812 */ /* 0x000fc800078ec0ff */
[----:B------:R-:W-:Y:S02]  /*0e80*/  LOP3.LUT R53, R8, 0xff, RZ, 0xc0, !PT ;  /* 0x000000ff08357812 */ /* 0x000fe400078ec0ff */
[----:B------:R-:W-:-:S03]  /*0e90*/  SHF.R.U32.HI R8, RZ, 0x8, R8 ;  /* 0x00000008ff087819 */ /* 0x000fc60000011608 */
[----:B------:R-:W-:Y:S01]  /*0ea0*/  IMAD R51, R51, R53, RZ ;  /* 0x0000003533337224 */ /* 0x000fe200078e02ff */
[----:B------:R-:W-:Y:S01]  /*0eb0*/  LOP3.LUT R53, R8, 0xffff, RZ, 0xc0, !PT ;  /* 0x0000ffff08357812 */ /* 0x000fe200078ec0ff */
[----:B------:R-:W-:-:S03]  /*0ec0*/  HADD2.F32 R8, -RZ, R44.H0_H0 ;  /* 0x2000002cff087230 */ /* 0x000fc60000004100 */
[----:B------:R-:W-:Y:S01]  /*0ed0*/  I2FP.F32.S32 R51, R51 ;  /* 0x0000003300337245 */ /* 0x000fe20000201400 */
[----:B------:R-:W-:-:S04]  /*0ee0*/  HADD2.F32 R44, -RZ, R49.H0_H0 ;  /* 0x20000031ff2c7230 */ /* 0x000fc80000004100 */
[----:B------:R-:W-:Y:S01]  /*0ef0*/  FFMA R49, R8, R51, RZ ;  /* 0x0000003308317223 */ /* 0x000fe200000000ff */
[----:B------:R-:W-:-:S04]  /*0f00*/  LOP3.LUT R51, R46, 0xffff, RZ, 0xc0, !PT ;  /* 0x0000ffff2e337812 */ /* 0x000fc800078ec0ff */
[----:B------:R-:W-:Y:S01]  /*0f10*/  SHF.R.U32.HI R43, RZ, 0x8, R51 ;  /* 0x00000008ff2b7819 */ /* 0x000fe20000011633 */
[----:B------:R-:W-:-:S05]  /*0f20*/  IMAD R52, R52, R53, RZ ;  /* 0x0000003534347224 */ /* 0x000fca00078e02ff */
[----:B------:R-:W-:-:S05]  /*0f30*/  I2FP.F32.S32 R52, R52 ;  /* 0x0000003400347245 */ /* 0x000fca0000201400 */
[----:B------:R-:W-:Y:S02]  /*0f40*/  FFMA R49, R44, R52, R49 ;  /* 0x000000342c317223 */ /* 0x000fe40000000031 */
[----:B------:R-:W4:Y:S01]  /*0f50*/  LDG.E.U16 R52, desc[UR6][R30.64+0x24] ;  /* 0x000024061e347981 */ /* 0x000f22000c1e1500 */
[----:B--2---:R-:W-:Y:S02]  /*0f60*/  @P1 SHF.R.U32.HI R46, RZ, 0x2, R45 ;  /* 0x00000002ff2e1819 */ /* 0x004fe4000001162d */
[----:B------:R-:W-:Y:S02]  /*0f70*/  LOP3.LUT R45, R51, 0xff, RZ, 0xc0, !PT ;  /* 0x000000ff332d7812 */ /* 0x000fe400078ec0ff */
[----:B------:R-:W-:-:S03]  /*0f80*/  LOP3.LUT R51, R43, 0xffff, RZ, 0xc0, !PT ;  /* 0x0000ffff2b337812 */ /* 0x000fc600078ec0ff */
[----:B------:R-:W-:Y:S01]  /*0f90*/  IMAD R45, R48, R45, RZ ;  /* 0x0000002d302d7224 */ /* 0x000fe200078e02ff */
[----:B------:R-:W-:Y:S01]  /*0fa0*/  @P1 LOP3.LUT R46, R46, 0x3030, RZ, 0xc0, !PT ;  /* 0x000030302e2e1812 */ /* 0x000fe200078ec0ff */
[----:B------:R-:W-:-:S03]  /*0fb0*/  IMAD R51, R34, R51, RZ ;  /* 0x0000003322337224 */ /* 0x000fc600078e02ff */
[----:B------:R-:W-:Y:S02]  /*0fc0*/  I2FP.F32.S32 R45, R45 ;  /* 0x0000002d002d7245 */ /* 0x000fe40000201400 */
[----:B------:R-:W-:Y:S02]  /*0fd0*/  @P1 LOP3.LUT R43, R46, 0xf0f, R35, 0xf8, !PT ;  /* 0x00000f0f2e2b1812 */ /* 0x000fe400078ef823 */
[----:B------:R-:W-:Y:S01]  /*0fe0*/  @!P1 LOP3.LUT R43, R42, 0x3f3f, RZ, 0xc0, !PT ;  /* 0x00003f3f2a2b9812 */ /* 0x000fe200078ec0ff */
[----:B------:R-:W-:Y:S01]  /*0ff0*/  FFMA R45, R8, R45, RZ ;  /* 0x0000002d082d7223 */ /* 0x000fe200000000ff */
[----:B------:R-:W-:Y:S02]  /*1000*/  I2FP.F32.S32 R51, R51 ;  /* 0x0000003300337245 */ /* 0x000fe40000201400 */
[----:B------:R-:W-:-:S03]  /*1010*/  LOP3.LUT R46, R43, 0xffff, RZ, 0xc0, !PT ;  /* 0x0000ffff2b2e7812 */ /* 0x000fc600078ec0ff */
[----:B------:R-:W-:Y:S01]  /*1020*/  FFMA R43, R44, R51, R45 ;  /* 0x000000332c2b7223 */ /* 0x000fe2000000002d */
[----:B------:R-:W-:Y:S02]  /*1030*/  SHF.R.U32.HI R45, RZ, 0x8, R46 ;  /* 0x00000008ff2d7819 */ /* 0x000fe4000001162e */
[----:B------:R-:W-:Y:S02]  /*1040*/  LOP3.LUT R46, R46, 0xff, RZ, 0xc0, !PT ;  /* 0x000000ff2e2e7812 */ /* 0x000fe400078ec0ff */
[----:B------:R-:W-:-:S03]  /*1050*/  LOP3.LUT R51, R45, 0xffff, RZ, 0xc0, !PT ;  /* 0x0000ffff2d337812 */ /* 0x000fc600078ec0ff */
        /* <DEDUP_REMOVED lines=13> */
[----:B------:R-:W-:-:S03]  /*1130*/  IADD3 R46, P0, PT, R39, R30, RZ ;  /* 0x0000001e272e7210 */ /* 0x000fc60007f1e0ff */
[----:B------:R-:W-:Y:S02]  /*1140*/  IMAD R39, R34, R47, RZ ;  /* 0x0000002f22277224 */ /* 0x000fe400078e02ff */
[----:B------:R-:W-:Y:S02]  /*1150*/  IMAD.X R47, RZ, RZ, R31, P0 ;  /* 0x000000ffff2f7224 */ /* 0x000fe400000e061f */
[----:B------:R-:W-:-:S03]  /*1160*/  IMAD R50, R50, R51, RZ ;  /* 0x0000003332327224 */ /* 0x000fc600078e02ff */
[----:B------:R-:W2:Y:S04]  /*1170*/  LDG.E R34, desc[UR6][R46.64+0x4] ;  /* 0x000004062e227981 */ /* 0x000ea8000c1e1900 */
[----:B------:R-:W5:Y:S01]  /*1180*/  LDG.E R51, desc[UR6][R46.64+0x14] ;  /* 0x000014062e337981 */ /* 0x000f62000c1e1900 */
[----:B------:R-:W-:Y:S02]  /*1190*/  I2FP.F32.S32 R53, R48 ;  /* 0x0000003000357245 */ /* 0x000fe40000201400 */
[----:B-1----:R-:W-:Y:S01]  /*11a0*/  I2FP.F32.S32 R33, R45 ;  /* 0x0000002d00217245 */ /* 0x002fe20000201400 */
[----:B------:R-:W3:Y:S02]  /*11b0*/  LDG.E R48, desc[UR6][R46.64+0x38] ;  /* 0x000038062e307981 */ /* 0x000ee4000c1e1900 */
[----:B------:R-:W-:-:S02]  /*11c0*/  FFMA R45, R8, R53, RZ ;  /* 0x00000035082d7223 */ /* 0x000fc400000000ff */
[----:B------:R-:W-:Y:S02]  /*11d0*/  FFMA R53, R8, R33, RZ ;  /* 0x0000002108357223 */ /* 0x000fe400000000ff */
[----:B------:R-:W3:Y:S04]  /*11e0*/  LDG.E R8, desc[UR6][R46.64+0x28] ;  /* 0x000028062e087981 */ /* 0x000ee8000c1e1900 */
[----:B------:R1:W3:Y:S01]  /*11f0*/  LDG.E.U16 R33, desc[UR6][R30.64] ;  /* 0x000000061e217981 */ /* 0x0002e2000c1e1500 */
[----:B0-----:R-:W-:Y:S02]  /*1200*/  I2FP.F32.S32 R29, R39 ;  /* 0x00000027001d7245 */ /* 0x001fe40000201400 */
[----:B------:R-:W-:-:S03]  /*1210*/  I2FP.F32.S32 R39, R50 ;  /* 0x0000003200277245 */ /* 0x000fc60000201400 */
[C---:B------:R-:W-:Y:S02]  /*1220*/  FFMA R50, R44.reuse, R29, R45 ;  /* 0x0000001d2c327223 */ /* 0x040fe4000000002d */
[----:B------:R-:W-:Y:S01]  /*1230*/  FFMA R44, R44, R39, R53 ;  /* 0x000000272c2c7223 */ /* 0x000fe20000000035 */
[----:B------:R-:W-:Y:S02]  /*1240*/  @P1 LOP3.LUT R39, R24, 0xffff, RZ, 0xc0, !PT ;  /* 0x0000ffff18271812 */ /* 0x000fe400078ec0ff */
[----:B-1----:R-:W-:Y:S02]  /*1250*/  @P1 LOP3.LUT R30, R42, 0xffff, RZ, 0xc0, !PT ;  /* 0x0000ffff2a1e1812 */ /* 0x002fe400078ec0ff */
[----:B------:R-:W-:Y:S02]  /*1260*/  @P1 SHF.R.U32.HI R32, RZ, 0x2, R32 ;  /* 0x00000002ff201819 */ /* 0x000fe40000011620 */
[----:B------:R-:W-:Y:S02]  /*1270*/  @P1 SHF.R.U32.HI R39, RZ, 0x2, R39 ;  /* 0x00000002ff271819 */ /* 0x000fe40000011627 */
[----:B------:R-:W-:-:S02]  /*1280*/  @P1 LOP3.LUT R29, R27, 0xffff, RZ, 0xc0, !PT ;  /* 0x0000ffff1b1d1812 */ /* 0x000fc400078ec0ff */
[----:B------:R-:W-:Y:S02]  /*1290*/  @P1 SHF.R.U32.HI R31, RZ, 0x2, R30 ;  /* 0x00000002ff1f1819 */ /* 0x000fe4000001161e */
[----:B------:R-:W-:Y:S02]  /*12a0*/  @P1 LOP3.LUT R30, R35, 0xffff, RZ, 0xc0, !PT ;  /* 0x0000ffff231e1812 */ /* 0x000fe400078ec0ff */
[----:B------:R-:W-:Y:S02]  /*12b0*/  @P1 LOP3.LUT R32, R32, 0x3030, RZ, 0xc0, !PT ;  /* 0x0000303020201812 */ /* 0x000fe400078ec0ff */
[----:B------:R-:W-:Y:S02]  /*12c0*/  @P1 LOP3.LUT R46, R39, 0x3030, RZ, 0xc0, !PT ;  /* 0x00003030272e1812 */ /* 0x000fe400078ec0ff */
[----:B------:R-:W-:Y:S02]  /*12d0*/  @P1 SHF.R.U32.HI R29, RZ, 0x4, R29 ;  /* 0x00000004ff1d1819 */ /* 0x000fe4000001161d */
[----:B------:R-:W-:-:S02]  /*12e0*/  @P1 LOP3.LUT R39, R31, 0x3030, RZ, 0xc0, !PT ;  /* 0x000030301f271812 */ /* 0x000fc400078ec0ff */
[----:B------:R-:W-:Y:S02]  /*12f0*/  @P1 SHF.R.U32.HI R30, RZ, 0x4, R30 ;  /* 0x00000004ff1e1819 */ /* 0x000fe4000001161e */
[----:B------:R-:W-:Y:S02]  /*1300*/  @P1 LOP3.LUT R31, R32, 0xf0f, R27, 0xf8, !PT ;  /* 0x00000f0f201f1812 */ /* 0x000fe400078ef81b */
[----:B------:R-:W-:Y:S02]  /*1310*/  @!P1 LOP3.LUT R31, R24, 0x3f3f, RZ, 0xc0, !PT ;  /* 0x00003f3f181f9812 */ /* 0x000fe400078ec0ff */
[----:B------:R-:W-:Y:S02]  /*1320*/  @P1 LOP3.LUT R29, R46, 0xf0f, R29, 0xf8, !PT ;  /* 0x00000f0f2e1d1812 */ /* 0x000fe400078ef81d */
[----:B------:R-:W-:Y:S02]  /*1330*/  @!P1 LOP3.LUT R29, R27, 0x3f3f, RZ, 0xc0, !PT ;  /* 0x00003f3f1b1d9812 */ /* 0x000fe400078ec0ff */
[----:B------:R-:W-:-:S02]  /*1340*/  @P1 LOP3.LUT R30, R39, 0xf0f, R30, 0xf8, !PT ;  /* 0x00000f0f271e1812 */ /* 0x000fc400078ef81e */
[----:B------:R-:W-:Y:S02]  /*1350*/  @!P1 LOP3.LUT R30, R35, 0x3f3f, RZ, 0xc0, !PT ;  /* 0x00003f3f231e9812 */ /* 0x000fe400078ec0ff */
[----:B------:R-:W-:Y:S02]  /*1360*/  LOP3.LUT R29, R29, 0xffff, RZ, 0xc0, !PT ;  /* 0x0000ffff1d1d7812 */ /* 0x000fe400078ec0ff */
[----:B------:R-:W-:Y:S02]  /*1370*/  LOP3.LUT R30, R30, 0xffff, RZ, 0xc0, !PT ;  /* 0x0000ffff1e1e7812 */ /* 0x000fe400078ec0ff */
[----:B------:R-:W-:Y:S02]  /*1380*/  LOP3.LUT R27, R29, 0xff, RZ, 0xc0, !PT ;  /* 0x000000ff1d1b7812 */ /* 0x000fe400078ec0ff */
[----:B------:R-:W-:Y:S02]  /*1390*/  SHF.R.U32.HI R29, RZ, 0x8, R29 ;  /* 0x00000008ff1d7819 */ /* 0x000fe4000001161d */
[----:B------:R-:W-:Y:S01]  /*13a0*/  IADD3 R11, PT, PT, R11, 0x8, RZ ;  /* 0x000000080b0b7810 */ /* 0x000fe20007ffe0ff */
[----:B----4-:R-:W-:-:S03]  /*13b0*/  HADD2.F32 R52, -RZ, R52.H0_H0 ;  /* 0x20000034ff347230 */ /* 0x010fc60000004100 */
[----:B------:R-:W-:Y:S01]  /*13c0*/  ISETP.GE.AND P0, PT, R11, UR4, PT ;  /* 0x000000040b007c0c */ /* 0x000fe2000bf06270 */
[----:B------:R-:W-:Y:S01]  /*13d0*/  FMUL R43, R26, R43 ;  /* 0x0000002b1a2b7220 */ /* 0x000fe20000400000 */
[----:B------:R-:W-:-:S03]  /*13e0*/  FMUL R50, R25, R50 ;  /* 0x0000003219327220 */ /* 0x000fc60000400000 */
[----:B------:R-:W-:Y:S01]  /*13f0*/  FFMA R43, R22, R49, -R43 ;  /* 0x00000031162b7223 */ /* 0x000fe2000000082b */
[----:B------:R-:W-:Y:S01]  /*1400*/  FFMA R44, R19, R44, -R50 ;  /* 0x0000002c132c7223 */ /* 0x000fe20000000832 */
[----:B------:R-:W-:Y:S01]  /*1410*/  FADD R7, R20, R7 ;  /* 0x0000000714077221 */ /* 0x000fe20000000000 */
[----:B------:R-:W-:Y:S02]  /*1420*/  IMAD.SHL.U32 R39, R9, 0x4, RZ ;  /* 0x0000000409277824 */ /* 0x000fe400078e00ff */
[----:B------:R-:W-:Y:S01]  /*1430*/  FADD R2, R43, R2 ;  /* 0x000000022b027221 */ /* 0x000fe20000000000 */
[----:B------:R-:W-:Y:S01]  /*1440*/  FADD R3, R44, R3 ;  /* 0x000000032c037221 */ /* 0x000fe20000000000 */
[----:B------:R-:W-:Y:S01]  /*1450*/  IADD3 R10, PT, PT, R10, 0x40, RZ ;  /* 0x000000400a0a7810 */ /* 0x000fe20007ffe0ff */
[----:B------:R-:W-:Y:S02]  /*1460*/  VIADD R16, R16, 0x40 ;  /* 0x0000004010107836 */ /* 0x000fe40000000000 */
[----:B------:R-:W-:-:S02]  /*1470*/  VIADD R17, R17, 0x8 ;  /* 0x0000000811117836 */ /* 0x000fc40000000000 */
[-C--:B--2---:R-:W-:Y:S02]  /*1480*/  IDP.4A.S8.S8 R24, R23, R34.reuse, RZ ;  /* 0x0000002217187226 */ /* 0x084fe400000006ff */
[----:B------:R-:W-:Y:S02]  /*1490*/  IDP.4A.S8.S8 R36, R36, R34, RZ ;  /* 0x0000002224247226 */ /* 0x000fe400000006ff */
[----:B------:R-:W-:Y:S02]  /*14a0*/  IDP.4A.S8.S8 R34, R34, UR5, RZ ;  /* 0x0000000522227c26 */ /* 0x000fe400080006ff */
[----:B-----5:R-:W-:Y:S02]  /*14b0*/  IDP.4A.S8.S8 R41, R41, R51, R24 ;  /* 0x0000003329297226 */ /* 0x020fe40000000618 */
[----:B------:R-:W-:Y:S01]  /*14c0*/  IDP.4A.S8.S8 R24, R51, UR5, R34 ;  /* 0x0000000533187c26 */ /* 0x000fe20008000622 */
[----:B---3--:R-:W-:Y:S02]  /*14d0*/  @P1 SHF.R.U32.HI R34, RZ, 0x2, R28 ;  /* 0x00000002ff221819 */ /* 0x008fe4000001161c */
[----:B------:R-:W-:-:S02]  /*14e0*/  LOP3.LUT R23, R31, 0xffff, RZ, 0xc0, !PT ;  /* 0x0000ffff1f177812 */ /* 0x000fc400078ec0ff */
[----:B------:R-:W-:Y:S02]  /*14f0*/  @P1 LOP3.LUT R34, R34, 0x3030, RZ, 0xc0, !PT ;  /* 0x0000303022221812 */ /* 0x000fe400078ec0ff */
[----:B------:R-:W-:Y:S02]  /*1500*/  LOP3.LUT R32, R23, 0xff, RZ, 0xc0, !PT ;  /* 0x000000ff17207812 */ /* 0x000fe400078ec0ff */
[----:B------:R-:W-:Y:S01]  /*1510*/  LOP3.LUT R31, R30, 0xff, RZ, 0xc0, !PT ;  /* 0x000000ff1e1f7812 */ /* 0x000fe200078ec0ff */
[----:B------:R-:W-:Y:S01]  /*1520*/  IMAD R27, R24, R27, RZ ;  /* 0x0000001b181b7224 */ /* 0x000fe200078e02ff */
[----:B------:R-:W-:Y:S01]  /*1530*/  @P1 LOP3.LUT R35, R34, 0xf0f, R35, 0xf8, !PT ;  /* 0x00000f0f22231812 */ /* 0x000fe200078ef823 */
[----:B------:R-:W-:Y:S01]  /*1540*/  IDP.4A.S8.S8 R21, R21, R8, RZ ;  /* 0x0000000815157226 */ /* 0x000fe200000006ff */
[----:B------:R-:W-:Y:S01]  /*1550*/  SHF.R.U32.HI R23, RZ, 0x8, R23 ;  /* 0x00000008ff177819 */ /* 0x000fe20000011617 */
[----:B------:R-:W-:Y:S01]  /*1560*/  IMAD R28, R41, R32, RZ ;  /* 0x00000020291c7224 */ /* 0x000fe200078e02ff */
[----:B------:R-:W-:Y:S01]  /*1570*/  @!P1 LOP3.LUT R35, R42, 0x3f3f, RZ, 0xc0, !PT ;  /* 0x00003f3f2a239812 */ /* 0x000fe200078ec0ff */
[----:B------:R-:W-:Y:S01]  /*1580*/  IMAD R24, R24, R31, RZ ;  /* 0x0000001f18187224 */ /* 0x000fe200078e02ff */
[----:B------:R-:W-:Y:S01]  /*1590*/  SHF.R.U32.HI R30, RZ, 0x8, R30 ;  /* 0x00000008ff1e7819 */ /* 0x000fe2000001161e */
[----:B------:R-:W-:-:S02]  /*15a0*/  IDP.4A.S8.S8 R31, R8, UR5, RZ ;  /* 0x00000005081f7c26 */ /* 0x000fc400080006ff */
[----:B------:R-:W-:Y:S01]  /*15b0*/  IDP.4A.S8.S8 R32, R18, R8, RZ ;  /* 0x0000000812207226 */ /* 0x000fe200000006ff */
[----:B------:R-:W-:Y:S01]  /*15c0*/  LOP3.LUT R8, R23, 0xffff, RZ, 0xc0, !PT ;  /* 0x0000ffff17087812 */ /* 0x000fe200078ec0ff */
[----:B------:R-:W-:Y:S01]  /*15d0*/  IDP.4A.S8.S8 R21, R38, R48, R21 ;  /* 0x0000003026157226 */ /* 0x000fe20000000615 */
[----:B------:R-:W-:Y:S01]  /*15e0*/  LOP3.LUT R35, R35, 0xffff, RZ, 0xc0, !PT ;  /* 0x0000ffff23237812 */ /* 0x000fe200078ec0ff */
[----:B------:R-:W-:Y:S01]  /*15f0*/  IDP.4A.S8.S8 R31, R48, UR5, R31 ;  /* 0x00000005301f7c26 */ /* 0x000fe2000800061f */
[----:B------:R-:W-:Y:S02]  /*1600*/  LOP3.LUT R18, R29, 0xffff, RZ, 0xc0, !PT ;  /* 0x0000ffff1d127812 */ /* 0x000fe400078ec0ff */
[----:B------:R-:W-:Y:S01]  /*1610*/  LOP3.LUT R34, R30, 0xffff, RZ, 0xc0, !PT ;  /* 0x0000ffff1e227812 */ /* 0x000fe200078ec0ff */
[----:B------:R-:W-:Y:S01]  /*1620*/  IMAD R8, R21, R8, RZ ;  /* 0x0000000815087224 */ /* 0x000fe200078e02ff */
[----:B------:R-:W-:Y:S01]  /*1630*/  LOP3.LUT R23, R35, 0xff, RZ, 0xc0, !PT ;  /* 0x000000ff23177812 */ /* 0x000fe200078ec0ff */
[----:B------:R-:W-:Y:S01]  /*1640*/  IDP.4A.S8.S8 R40, R40, R51, R36 ;  /* 0x0000003328287226 */ /* 0x000fe20000000624 */
[----:B------:R-:W-:Y:S01]  /*1650*/  I2FP.F32.S32 R28, R28 ;  /* 0x0000001c001c7245 */ /* 0x000fe20000201400 */
[----:B------:R-:W-:-:S02]  /*1660*/  HADD2.F32 R21, -RZ, R33.H0_H0 ;  /* 0x20000021ff157230 */ /* 0x000fc40000004100 */
[C---:B------:R-:W-:Y:S02]  /*1670*/  IMAD R30, R31.reuse, R18, RZ ;  /* 0x000000121f1e7224 */ /* 0x040fe400078e02ff */
[----:B------:R-:W-:Y:S01]  /*1680*/  IMAD R34, R31, R34, RZ ;  /* 0x000000221f227224 */ /* 0x000fe200078e02ff */
[----:B------:R-:W-:Y:S01]  /*1690*/  SHF.R.U32.HI R31, RZ, 0x8, R35 ;  /* 0x00000008ff1f7819 */ /* 0x000fe20000011623 */
[----:B------:R-:W-:Y:S02]  /*16a0*/  IMAD R40, R40, R23, RZ ;  /* 0x0000001728287224 */ /* 0x000fe400078e02ff */
[----:B------:R-:W-:Y:S01]  /*16b0*/  FFMA R23, R21, R28, RZ ;  /* 0x0000001c15177223 */ /* 0x000fe200000000ff */
[----:B------:R-:W-:Y:S01]  /*16c0*/  IDP.4A.S8.S8 R37, R37, R48, R32 ;  /* 0x0000003025257226 */ /* 0x000fe20000000620 */
[----:B------:R-:W-:Y:S02]  /*16d0*/  LOP3.LUT R28, R31, 0xffff, RZ, 0xc0, !PT ;  /* 0x0000ffff1f1c7812 */ /* 0x000fe400078ec0ff */
[----:B------:R-:W-:-:S02]  /*16e0*/  I2FP.F32.S32 R29, R8 ;  /* 0x00000008001d7245 */ /* 0x000fc40000201400 */
[----:B------:R-:W-:Y:S02]  /*16f0*/  I2FP.F32.S32 R18, R27 ;  /* 0x0000001b00127245 */ /* 0x000fe40000201400 */
[----:B------:R-:W-:Y:S01]  /*1700*/  I2FP.F32.S32 R8, R24 ;  /* 0x0000001800087245 */ /* 0x000fe20000201400 */
[----:B------:R-:W-:Y:S01]  /*1710*/  IMAD R28, R37, R28, RZ ;  /* 0x0000001c251c7224 */ /* 0x000fe200078e02ff */
[----:B------:R-:W-:Y:S01]  /*1720*/  I2FP.F32.S32 R30, R30 ;  /* 0x0000001e001e7245 */ /* 0x000fe20000201400 */
[C---:B------:R-:W-:Y:S01]  /*1730*/  FFMA R27, R21.reuse, R18, RZ ;  /* 0x00000012151b7223 */ /* 0x040fe200000000ff */
[----:B------:R-:W-:Y:S01]  /*1740*/  I2FP.F32.S32 R40, R40 ;  /* 0x0000002800287245 */ /* 0x000fe20000201400 */
[C---:B------:R-:W-:Y:S01]  /*1750*/  FFMA R31, R21.reuse, R8, RZ ;  /* 0x00000008151f7223 */ /* 0x040fe200000000ff */
[----:B------:R-:W-:Y:S01]  /*1760*/  I2FP.F32.S32 R34, R34 ;  /* 0x0000002200227245 */ /* 0x000fe20000201400 */
[----:B------:R-:W-:Y:S01]  /*1770*/  FFMA R27, R52, R30, R27 ;  /* 0x0000001e341b7223 */ /* 0x000fe2000000001b */
[----:B------:R-:W-:Y:S01]  /*1780*/  I2FP.F32.S32 R28, R28 ;  /* 0x0000001c001c7245 */ /* 0x000fe20000201400 */
[----:B------:R-:W-:-:S02]  /*1790*/  FFMA R21, R21, R40, RZ ;  /* 0x0000002815157223 */ /* 0x000fc400000000ff */
[C---:B------:R-:W-:Y:S01]  /*17a0*/  FFMA R34, R52.reuse, R34, R31 ;  /* 0x0000002234227223 */ /* 0x040fe2000000001f */
[----:B------:R-:W-:Y:S01]  /*17b0*/  FFMA R23, R52, R29, R23 ;  /* 0x0000001d34177223 */ /* 0x000fe20000000017 */
[----:B------:R-:W-:Y:S01]  /*17c0*/  FMUL R26, R26, R27 ;  /* 0x0000001b1a1a7220 */ /* 0x000fe20000400000 */
[----:B------:R-:W-:Y:S01]  /*17d0*/  FFMA R28, R52, R28, R21 ;  /* 0x0000001c341c7223 */ /* 0x000fe20000000015 */
[----:B------:R-:W-:Y:S01]  /*17e0*/  FMUL R25, R25, R34 ;  /* 0x0000002219197220 */ /* 0x000fe20000400000 */
[----:B------:R-:W-:Y:S01]  /*17f0*/  IADD3 R12, P1, PT, R12, 0x900, RZ ;  /* 0x000009000c0c7810 */ /* 0x000fe20007f3e0ff */
[----:B------:R-:W-:Y:S02]  /*1800*/  FFMA R23, R22, R23, -R26 ;  /* 0x0000001716177223 */ /* 0x000fe4000000081a */
[----:B------:R-:W-:Y:S02]  /*1810*/  FFMA R28, R19, R28, -R25 ;  /* 0x0000001c131c7223 */ /* 0x000fe40000000819 */
[----:B------:R-:W-:Y:S01]  /*1820*/  FADD R4, R23, R4 ;  /* 0x0000000417047221 */ /* 0x000fe20000000000 */
[----:B------:R-:W-:-:S02]  /*1830*/  IMAD.X R15, RZ, RZ, R15, P1 ;  /* 0x000000ffff0f7224 */ /* 0x000fc400008e060f */
[----:B------:R-:W-:Y:S01]  /*1840*/  FADD R5, R28, R5 ;  /* 0x000000051c057221 */ /* 0x000fe20000000000 */
[----:B------:R-:W-:Y:S06]  /*1850*/  @!P0 BRA `(.L_x_449) ;  /* 0xffffffe800a08947 */ /* 0x000fec000383ffff */
[----:B------:R-:W-:Y:S05]  /*1860*/  BSYNC.RECONVERGENT B1 ;  /* 0x0000000000017941 */ /* 0x000fea0003800200 */
.L_x_448:
[----:B------:R0:W-:Y:S04]  /*1870*/  STL.64 [R1], R6 ;  /* 0x0000000601007387 */ /* 0x0001e80000100a00 */
[----:B------:R0:W-:Y:S04]  /*1880*/  STL.64 [R1+0x8], R2 ;  /* 0x0000080201007387 */ /* 0x0001e80000100a00 */
[----:B------:R0:W-:Y:S02]  /*1890*/  STL.64 [R1+0x10], R4 ;  /* 0x0000100401007387 */ /* 0x0001e40000100a00 */
.L_x_447:
[----:B------:R-:W-:Y:S05]  /*18a0*/  BSYNC.RECONVERGENT B0 ;  /* 0x0000000000007941 */ /* 0x000fea0003800200 */
.L_x_446:
        /* <DEDUP_REMOVED lines=16> */
.L_x_451:
[----:B------:R-:W-:Y:S05]  /*19b0*/  BSYNC.RECONVERGENT B0 ;  /* 0x0000000000007941 */ /* 0x000fea0003800200 */
.L_x_450:
        /* <DEDUP_REMOVED lines=11> */
[----:B-1----:R-:W1:Y:S04]  /*1a70*/  LDS R8, [R16+0x300] ;  /* 0x0003000010087984 */ /* 0x002e680000000800 */
[----:B------:R-:W0:Y:S04]  /*1a80*/  LDS R15, [R16+0x380] ;  /* 0x00038000100f7984 */ /* 0x000e280000000800 */
[----:B------:R-:W0:Y:S04]  /*1a90*/  LDS R12, [R16+0x400] ;  /* 0x00040000100c7984 */ /* 0x000e280000000800 */
[----:B------:R-:W0:Y:S04]  /*1aa0*/  LDS R23, [R16+0x480] ;  /* 0x0004800010177984 */ /* 0x000e280000000800 */
[----:B------:R-:W0:Y:S04]  /*1ab0*/  LDS R13, [R16+0x600] ;  /* 0x00060000100d7984 */ /* 0x000e280000000800 */
[----:B------:R-:W0:Y:S04]  /*1ac0*/  LDS R17, [R16+0x680] ;  /* 0x0006800010117984 */ /* 0x000e280000000800 */
[----:B------:R-:W0:Y:S01]  /*1ad0*/  LDS R21, [R16+0x700] ;  /* 0x0007000010157984 */ /* 0x000e220000000800 */
[----:B--2---:R-:W-:-:S03]  /*1ae0*/  FADD R11, R11, R6 ;  /* 0x000000060b0b7221 */ /* 0x004fc60000000000 */
[----:B------:R-:W2:Y:S01]  /*1af0*/  LDS R25, [R16+0x780] ;  /* 0x0007800010197984 */ /* 0x000ea20000000800 */
[----:B---3--:R-:W-:Y:S01]  /*1b00*/  FADD R10, R10, R7 ;  /* 0x000000070a0a7221 */ /* 0x008fe20000000000 */
[----:B----4-:R-:W-:Y:S01]  /*1b10*/  FADD R19, R19, R2 ;  /* 0x0000000213137221 */ /* 0x010fe20000000000 */
[----:B-----5:R-:W-:Y:S01]  /*1b20*/  FADD R14, R14, R3 ;  /* 0x000000030e0e7221 */ /* 0x020fe20000000000 */
[----:B-1----:R-:W-:Y:S01]  /*1b30*/  FADD R8, R11, R8 ;  /* 0x000000080b087221 */ /* 0x002fe20000000000 */
[----:B0-----:R-:W-:Y:S01]  /*1b40*/  FADD R10, R10, R15 ;  /* 0x0000000f0a0a7221 */ /* 0x001fe20000000000 */
        /* <DEDUP_REMOVED lines=37> */
[----:B------:R-:W-:Y:S01]  /*1da0*/  SHFL.BFLY PT, R13, R10, 0x1, 0x1f ;  /* 0x0c201f000a0d7f89 */ /* 0x000fe200000e0000 */
[----:B--2---:R-:W-:-:S03]  /*1db0*/  FADD R8, R7, R6 ;  /* 0x0000000607087221 */ /* 0x004fc60000000000 */
[----:B------:R-:W0:Y:S01]  /*1dc0*/  SHFL.BFLY PT, R17, R12, 0x1, 0x1f ;  /* 0x0c201f000c117f89 */ /* 0x000e2200000e0000 */
[----:B---3--:R-:W-:-:S03]  /*1dd0*/  FADD R14, R19, R2 ;  /* 0x00000002130e7221 */ /* 0x008fc60000000000 */
[----:B------:R-:W1:Y:S04]  /*1de0*/  SHFL.BFLY PT, R3, R8, 0x1, 0x1f ;  /* 0x0c201f0008037f89 */ /* 0x000e6800000e0000 */
[----:B------:R-:W2:Y:S04]  /*1df0*/  SHFL.BFLY PT, R7, R14, 0x1, 0x1f ;  /* 0x0c201f000e077f89 */ /* 0x000ea800000e0000 */
[----:B------:R-:W-:Y:S01]  /*1e00*/  LDS R15, [R16+0x580] ;  /* 0x00058000100f7984 */ /* 0x000fe20000000800 */
[----:B0-----:R-:W-:Y:S01]  /*1e10*/  FADD R6, R12, R17 ;  /* 0x000000110c067221 */ /* 0x001fe20000000000 */
[----:B------:R-:W-:-:S02]  /*1e20*/  IMAD R17, R9, 0x4, R0 ;  /* 0x0000000409117824 */ /* 0x000fc400078e0200 */
[----:B------:R-:W0:Y:S01]  /*1e30*/  LDS R12, [R16+0x280] ;  /* 0x00028000100c7984 */ /* 0x000e220000000800 */
[----:B-1----:R-:W-:Y:S01]  /*1e40*/  FADD R2, R8, R3 ;  /* 0x0000000308027221 */ /* 0x002fe20000000000 */
[----:B------:R-:W-:Y:S02]  /*1e50*/  FADD R3, R10, R13 ;  /* 0x0000000d0a037221 */ /* 0x000fe40000000000 */
[----:B------:R-:W1:Y:S01]  /*1e60*/  LDS R10, [R16+0x500] ;  /* 0x00050000100a7984 */ /* 0x000e620000000800 */
[----:B--2---:R-:W-:-:S03]  /*1e70*/  FADD R7, R14, R7 ;  /* 0x000000070e077221 */ /* 0x004fc60000000000 */
[----:B------:R-:W-:Y:S04]  /*1e80*/  STL.64 [R1], R2 ;  /* 0x0000000201007387 */ /* 0x000fe80000100a00 */
[----:B------:R-:W2:Y:S04]  /*1e90*/  @!P0 LDL R0, [R17] ;  /* 0x0000000011008983 */ /* 0x000ea80000100800 */
[----:B------:R-:W-:Y:S04]  /*1ea0*/  STL.64 [R1+0x8], R6 ;  /* 0x0000080601007387 */ /* 0x000fe80000100a00 */
[----:B------:R-:W3:Y:S01]  /*1eb0*/  @!P0 LDL R8, [R17+0x8] ;  /* 0x0000080011088983 */ /* 0x000ee20000100800 */
[----:B------:R-:W-:-:S03]  /*1ec0*/  FADD R11, R11, R4 ;  /* 0x000000040b0b7221 */ /* 0x000fc60000000000 */
[----:B------:R-:W4:Y:S04]  /*1ed0*/  LDS R13, [R16+0x800] ;  /* 0x00080000100d7984 */ /* 0x000f280000000800 */
[----:B------:R5:W4:Y:S01]  /*1ee0*/  LDS R14, [R16+0x880] ;  /* 0x00088000100e7984 */ /* 0x000b220000000800 */
[----:B------:R-:W4:Y:S01]  /*1ef0*/  S2R R18, SR_CTAID.X ;  /* 0x0000000000127919 */ /* 0x000f220000002500 */
[----:B-----5:R-:W5:Y:S01]  /*1f00*/  @!P0 LDC R16, c[0x0][0x3a4] ;  /* 0x0000e900ff108b82 */ /* 0x020f620000000800 */
[----:B0-----:R-:W-:-:S04]  /*1f10*/  FADD R12, R12, R5 ;  /* 0x000000050c0c7221 */ /* 0x001fc80000000000 */
[----:B------:R-:W-:Y:S01]  /*1f20*/  FADD R15, R12, R15 ;  /* 0x0000000f0c0f7221 */ /* 0x000fe20000000000 */
[----:B-1----:R-:W-:-:S04]  /*1f30*/  FADD R10, R11, R10 ;  /* 0x0000000a0b0a7221 */ /* 0x002fc80000000000 */
[----:B----4-:R-:W-:Y:S01]  /*1f40*/  FADD R10, R10, R13 ;  /* 0x0000000d0a0a7221 */ /* 0x010fe20000000000 */
[----:B------:R-:W-:Y:S02]  /*1f50*/  IMAD R9, R18, 0x2, R9 ;  /* 0x0000000212097824 */ /* 0x000fe400078e0209 */
[----:B------:R-:W-:Y:S02]  /*1f60*/  FADD R14, R15, R14 ;  /* 0x0000000e0f0e7221 */ /* 0x000fe40000000000 */
[----:B------:R-:W0:Y:S04]  /*1f70*/  SHFL.BFLY PT, R3, R10, 0x10, 0x1f ;  /* 0x0e001f000a037f89 */ /* 0x000e2800000e0000 */
[----:B------:R-:W1:Y:S01]  /*1f80*/  SHFL.BFLY PT, R5, R14, 0x10, 0x1f ;  /* 0x0e001f000e057f89 */ /* 0x000e6200000e0000 */
[----:B0-----:R-:W-:Y:S01]  /*1f90*/  FADD R3, R10, R3 ;  /* 0x000000030a037221 */ /* 0x001fe20000000000 */
[----:B-1----:R-:W-:-:S04]  /*1fa0*/  FADD R6, R14, R5 ;  /* 0x000000050e067221 */ /* 0x002fc80000000000 */
[----:B------:R-:W0:Y:S04]  /*1fb0*/  SHFL.BFLY PT, R2, R3, 0x8, 0x1f ;  /* 0x0d001f0003027f89 */ /* 0x000e2800000e0000 */
[----:B------:R-:W1:Y:S01]  /*1fc0*/  SHFL.BFLY PT, R5, R6, 0x8, 0x1f ;  /* 0x0d001f0006057f89 */ /* 0x000e6200000e0000 */
[----:B0-----:R-:W-:Y:S01]  /*1fd0*/  FADD R2, R3, R2 ;  /* 0x0000000203027221 */ /* 0x001fe20000000000 */
[----:B-----5:R-:W-:Y:S01]  /*1fe0*/  @!P0 IADD3 R3, PT, PT, R9, R16, RZ ;  /* 0x0000001009038210 */ /* 0x020fe20007ffe0ff */
[----:B-1----:R-:W-:-:S03]  /*1ff0*/  FADD R12, R6, R5 ;  /* 0x00000005060c7221 */ /* 0x002fc60000000000 */
[----:B------:R-:W0:Y:S04]  /*2000*/  SHFL.BFLY PT, R5, R2, 0x4, 0x1f ;  /* 0x0c801f0002057f89 */ /* 0x000e2800000e0000 */
[----:B------:R-:W1:Y:S01]  /*2010*/  SHFL.BFLY PT, R7, R12, 0x4, 0x1f ;  /* 0x0c801f000c077f89 */ /* 0x000e6200000e0000 */
[----:B0-----:R-:W-:Y:S01]  /*2020*/  FADD R11, R2, R5 ;  /* 0x00000005020b7221 */ /* 0x001fe20000000000 */
[----:B-1----:R-:W-:-:S04]  /*2030*/  FADD R15, R12, R7 ;  /* 0x000000070c0f7221 */ /* 0x002fc80000000000 */
[----:B------:R-:W0:Y:S01]  /*2040*/  SHFL.BFLY PT, R4, R11, 0x2, 0x1f ;  /* 0x0c401f000b047f89 */ /* 0x000e2200000e0000 */
[----:B------:R-:W1:Y:S03]  /*2050*/  @!P0 LDC.64 R6, c[0x0][0x390] ;  /* 0x0000e400ff068b82 */ /* 0x000e660000000a00 */
[----:B------:R-:W4:Y:S01]  /*2060*/  SHFL.BFLY PT, R14, R15, 0x2, 0x1f ;  /* 0x0c401f000f0e7f89 */ /* 0x000f2200000e0000 */
[----:B0-----:R-:W-:Y:S01]  /*2070*/  FADD R10, R11, R4 ;  /* 0x000000040b0a7221 */ /* 0x001fe20000000000 */
[----:B-1----:R-:W-:-:S03]  /*2080*/  @!P0 IMAD.WIDE.U32 R6, R3, 0x4, R6 ;  /* 0x0000000403068825 */ /* 0x002fc600078e0006 */
[----:B------:R-:W0:Y:S01]  /*2090*/  @!P0 LDC.64 R4, c[0x0][0x390] ;  /* 0x0000e400ff048b82 */ /* 0x000e220000000a00 */
[----:B----4-:R-:W-:Y:S01]  /*20a0*/  FADD R14, R15, R14 ;  /* 0x0000000e0f0e7221 */ /* 0x010fe20000000000 */
[----:B------:R-:W1:Y:S04]  /*20b0*/  SHFL.BFLY PT, R13, R10, 0x1, 0x1f ;  /* 0x0c201f000a0d7f89 */ /* 0x000e6800000e0000 */
[----:B------:R-:W4:Y:S01]  /*20c0*/  SHFL.BFLY PT, R19, R14, 0x1, 0x1f ;  /* 0x0c201f000e137f89 */ /* 0x000f2200000e0000 */
[----:B0-----:R-:W-:-:S04]  /*20d0*/  @!P0 IMAD.WIDE.U32 R4, R9, 0x4, R4 ;  /* 0x0000000409048825 */ /* 0x001fc800078e0004 */
[----:B-1----:R-:W-:Y:S01]  /*20e0*/  FADD R2, R10, R13 ;  /* 0x0000000d0a027221 */ /* 0x002fe20000000000 */
[----:B----4-:R-:W-:-:S05]  /*20f0*/  FADD R3, R14, R19 ;  /* 0x000000130e037221 */ /* 0x010fca0000000000 */
[----:B------:R0:W-:Y:S04]  /*2100*/  STL.64 [R1+0x10], R2 ;  /* 0x0000100201007387 */ /* 0x0001e80000100a00 */
        /* <DEDUP_REMOVED lines=10> */
.L_x_452:
        /* <DEDUP_REMOVED lines=13> */
.L_x_791:


//--------------------- .text.mul_mat_vec_q3_K_q8_1_cuda3 --------------------------
	.section	.text.mul_mat_vec_q3_K_q8_1_cuda3,"ax",@progbits
	.align	128
        .global         mul_mat_vec_q3_K_q8_1_cuda3
        .type           mul_mat_vec_q3_K_q8_1_cuda3,@function
        .size           mul_mat_vec_q3_K_q8_1_cuda3,(.L_x_792 - mul_mat_vec_q3_K_q8_1_cuda3)
        .other          mul_mat_vec_q3_K_q8_1_cuda3,@"STO_CUDA_ENTRY STV_DEFAULT"
mul_mat_vec_q3_K_q8_1_cuda3:
.text.mul_mat_vec_q3_K_q8_1_cuda3:
[----:B------:R-:W0:Y:S01]  /*0000*/  LDC R1, c[0x0][0x37c] ;  /* 0x0000df00ff017b82 */ /* 0x000e220000000800 */
[----:B------:R-:W1:Y:S07]  /*0010*/  S2R R13, SR_TID.Y ;  /* 0x00000000000d7919 */ /* 0x000e6e0000002200 */
[----:B------:R-:W2:Y:S01]  /*0020*/  LDC R3, c[0x0][0x398] ;  /* 0x0000e600ff037b82 */ /* 0x000ea20000000800 */
[----:B0-----:R-:W-:Y:S01]  /*0030*/  VIADD R1, R1, 0xffffffe8 ;  /* 0xffffffe801017836 */ /* 0x001fe20000000000 */
[----:B------:R-:W0:Y:S01]  /*0040*/  LDCU.64 UR8, c[0x0][0x358] ;  /* 0x00006b00ff0877ac */ /* 0x000e220008000a00 */
[----:B------:R-:W1:Y:S01]  /*0050*/  S2R R10, SR_TID.X ;  /* 0x00000000000a7919 */ /* 0x000e620000002100 */
[----:B------:R-:W-:Y:S01]  /*0060*/  BSSY.RECONVERGENT B0, `(.L_x_453) ;  /* 0x000018d000007945 */ /* 0x000fe20003800200 */
[----:B------:R-:W-:Y:S01]  /*0070*/  IMAD.MOV.U32 R8, RZ, RZ, R1 ;  /* 0x000000ffff087224 */ /* 0x000fe200078e0001 */
[----:B------:R-:W-:Y:S01]  /*0080*/  CS2R R4, SRZ ;  /* 0x0000000000047805 */ /* 0x000fe2000001ff00 */
[----:B------:R3:W-:Y:S01]  /*0090*/  STL.64 [R1+0x8], RZ ;  /* 0x000008ff01007387 */ /* 0x0007e20000100a00 */
[----:B------:R-:W4:Y:S01]  /*00a0*/  S2UR UR4, SR_CTAID.X ;  /* 0x00000000000479c3 */ /* 0x000f220000002500 */
[----:B------:R-:W-:-:S02]  /*00b0*/  CS2R R6, SRZ ;  /* 0x0000000000067805 */ /* 0x000fc4000001ff00 */
[----:B------:R3:W-:Y:S01]  /*00c0*/  STL.64 [R1+0x10], RZ ;  /* 0x000010ff01007387 */ /* 0x0007e20000100a00 */
[----:B--2---:R-:W-:-:S04]  /*00d0*/  SHF.R.S32.HI R2, RZ, 0x1f, R3 ;  /* 0x0000001fff027819 */ /* 0x004fc80000011403 */
[----:B------:R-:W-:Y:S01]  /*00e0*/  LEA.HI R2, R2, R3, RZ, 0x8 ;  /* 0x0000000302027211 */ /* 0x000fe200078f40ff */
[----:B----4-:R-:W-:Y:S01]  /*00f0*/  USHF.L.U32 UR4, UR4, 0x1, URZ ;  /* 0x0000000104047899 */ /* 0x010fe200080006ff */
[----:B-1----:R-:W-:-:S05]  /*0100*/  IMAD R0, R13, 0x20, R10 ;  /* 0x000000200d007824 */ /* 0x002fca00078e020a */
[----:B------:R-:W-:Y:S02]  /*0110*/  SHF.R.U32.HI R9, RZ, 0x4, R0 ;  /* 0x00000004ff097819 */ /* 0x000fe40000011600 */
[----:B------:R-:W-:Y:S02]  /*0120*/  SHF.R.S32.HI R0, RZ, 0x8, R2 ;  /* 0x00000008ff007819 */ /* 0x000fe40000011402 */
[----:B------:R-:W-:Y:S02]  /*0130*/  CS2R R2, SRZ ;  /* 0x0000000000027805 */ /* 0x000fe4000001ff00 */
[----:B------:R-:W-:-:S13]  /*0140*/  ISETP.GE.AND P0, PT, R9, R0, PT ;  /* 0x000000000900720c */ /* 0x000fda0003f06270 */
[----:B0--3--:R-:W-:Y:S05]  /*0150*/  @P0 BRA `(.L_x_454) ;  /* 0x0000001400f40947 */ /* 0x009fea0003800000 */
[----:B------:R-:W0:Y:S01]  /*0160*/  LDC R16, c[0x0][0x3a0] ;  /* 0x0000e800ff107b82 */ /* 0x000e220000000800 */
[--C-:B------:R-:W-:Y:S01]  /*0170*/  SHF.R.U32.HI R3, RZ, 0x3, R10.reuse ;  /* 0x00000003ff037819 */ /* 0x100fe2000001160a */
[----:B------:R-:W-:Y:S01]  /*0180*/  IMAD.MOV.U32 R11, RZ, RZ, RZ ;  /* 0x000000ffff0b7224 */ /* 0x000fe200078e00ff */
[----:B------:R-:W1:Y:S01]  /*0190*/  LDCU.64 UR6, c[0x0][0x388] ;  /* 0x00007100ff0677ac */ /* 0x000e620008000a00 */
[----:B------:R-:W-:Y:S01]  /*01a0*/  IMAD.SHL.U32 R25, R10, 0x4, RZ ;  /* 0x000000040a197824 */ /* 0x000fe200078e00ff */
[----:B------:R-:W-:Y:S01]  /*01b0*/  LOP3.LUT R3, R3, 0x1, RZ, 0xc0, !PT ;  /* 0x0000000103037812 */ /* 0x000fe200078ec0ff */
[----:B------:R-:W-:Y:S01]  /*01c0*/  IMAD.WIDE.U32 R12, R13, 0x20, R10 ;  /* 0x000000200d0c7825 */ /* 0x000fe200078e000a */
[----:B------:R-:W-:Y:S02]  /*01d0*/  BSSY.RECONVERGENT B1, `(.L_x_455) ;  /* 0x0000172000017945 */ /* 0x000fe40003800200 */
[----:B------:R-:W-:Y:S01]  /*01e0*/  LOP3.LUT R25, R25, 0x1c, RZ, 0xc0, !PT ;  /* 0x0000001c19197812 */ /* 0x000fe200078ec0ff */
[----:B------:R-:W-:Y:S01]  /*01f0*/  IMAD.WIDE.U32 R14, R3, 0x90, RZ ;  /* 0x00000090030e7825 */ /* 0x000fe200078e00ff */
[----:B------:R-:W-:-:S02]  /*0200*/  SHF.R.U64 R3, R12, 0x4, R13 ;  /* 0x000000040c037819 */ /* 0x000fc4000000120d */
[----:B------:R-:W-:Y:S01]  /*0210*/  SHF.R.U32.HI R12, RZ, 0x4, R13 ;  /* 0x00000004ff0c7819 */ /* 0x000fe2000001160d */
[----:B------:R-:W-:Y:S02]  /*0220*/  IMAD R10, R0, UR4, R0 ;  /* 0x00000004000a7c24 */ /* 0x000fe4000f8e0200 */
[----:B------:R-:W-:-:S04]  /*0230*/  IMAD.WIDE.U32 R14, R3, 0x120, R14 ;  /* 0x00000120030e7825 */ /* 0x000fc800078e000e */
[----:B------:R-:W-:Y:S01]  /*0240*/  IMAD R13, R12, 0x120, RZ ;  /* 0x000001200c0d7824 */ /* 0x000fe200078e02ff */
[----:B-1----:R-:W-:Y:S01]  /*0250*/  IADD3 R12, P0, PT, R14, UR6, RZ ;  /* 0x000000060e0c7c10 */ /* 0x002fe2000ff1e0ff */
[----:B------:R-:W-:Y:S01]  /*0260*/  IMAD.MOV.U32 R29, RZ, RZ, R9 ;  /* 0x000000ffff1d7224 */ /* 0x000fe200078e0009 */
[----:B0-----:R-:W-:Y:S02]  /*0270*/  SHF.R.S32.HI R3, RZ, 0x1f, R16 ;  /* 0x0000001fff037819 */ /* 0x001fe40000011410 */
[----:B------:R-:W-:Y:S01]  /*0280*/  IADD3.X R13, PT, PT, R15, UR7, R13, P0, !PT ;  /* 0x000000070f0d7c10 */ /* 0x000fe200087fe40d */
[----:B------:R-:W-:Y:S01]  /*0290*/  IMAD.IADD R11, R29, 0x1, R10 ;  /* 0x000000011d0b7824 */ /* 0x000fe200078e020a */
[----:B------:R-:W-:Y:S01]  /*02a0*/  LEA.HI R27, R3, R16, RZ, 0x5 ;  /* 0x00000010031b7211 */ /* 0x000fe200078f28ff */
[----:B------:R-:W-:Y:S02]  /*02b0*/  HFMA2 R3, -RZ, RZ, 0, 0 ;  /* 0x00000000ff037431 */ /* 0x000fe400000001ff */
[----:B------:R-:W-:Y:S01]  /*02c0*/  IMAD R24, R0, UR4, R29 ;  /* 0x0000000400187c24 */ /* 0x000fe2000f8e021d */
[----:B------:R-:W-:-:S07]  /*02d0*/  SHF.R.S32.HI R27, RZ, 0x5, R27 ;  /* 0x00000005ff1b7819 */ /* 0x000fce000001141b */
.L_x_456:
[----:B------:R-:W0:Y:S01]  /*02e0*/  S2R R48, SR_TID.X ;  /* 0x0000000000307919 */ /* 0x000e220000002100 */
[----:B------:R-:W1:Y:S01]  /*02f0*/  LDC.64 R14, c[0x0][0x380] ;  /* 0x0000e000ff0e7b82 */ /* 0x000e620000000a00 */
[----:B------:R-:W2:Y:S04]  /*0300*/  LDG.E.U16.CONSTANT R34, desc[UR8][R12.64] ;  /* 0x000000080c227981 */ /* 0x000ea8000c1e9500 */
[----:B------:R-:W3:Y:S01]  /*0310*/  LDG.E.U16.CONSTANT R47, desc[UR8][R12.64+0x24] ;  /* 0x000024080c2f7981 */ /* 0x000ee2000c1e9500 */
[----:B-1----:R-:W-:-:S03]  /*0320*/  IMAD.WIDE R16, R24, 0x6e, R14 ;  /* 0x0000006e18107825 */ /* 0x002fc600078e020e */
[----:B------:R-:W-:Y:S01]  /*0330*/  IADD3 R20, P1, PT, R25, R16, RZ ;  /* 0x0000001019147210 */ /* 0x000fe20007f3e0ff */
[----:B0-----:R-:W-:-:S04]  /*0340*/  IMAD.SHL.U32 R35, R48, 0x4, RZ ;  /* 0x0000000430237824 */ /* 0x001fc800078e00ff */
[----:B------:R-:W-:Y:S01]  /*0350*/  IMAD.X R21, RZ, RZ, R17, P1 ;  /* 0x000000ffff157224 */ /* 0x000fe200008e0611 */
[----:B------:R-:W-:-:S04]  /*0360*/  LOP3.LUT R35, R35, 0x3c, RZ, 0xc0, !PT ;  /* 0x0000003c23237812 */ /* 0x000fc800078ec0ff */
[----:B------:R-:W4:Y:S01]  /*0370*/  LDG.E.U16.CONSTANT R9, desc[UR8][R20.64] ;  /* 0x0000000814097981 */ /* 0x000f22000c1e9500 */
[----:B------:R-:W-:-:S03]  /*0380*/  IADD3 R18, P0, PT, R35, R16, RZ ;  /* 0x0000001023127210 */ /* 0x000fc60007f1e0ff */
[----:B------:R0:W4:Y:S02]  /*0390*/  LDG.E.U16.CONSTANT R26, desc[UR8][R20.64+0x2] ;  /* 0x00000208141a7981 */ /* 0x000124000c1e9500 */
[----:B------:R-:W-:-:S05]  /*03a0*/  IMAD.X R19, RZ, RZ, R17, P0 ;  /* 0x000000ffff137224 */ /* 0x000fca00000e0611 */
[----:B------:R-:W5:Y:S04]  /*03b0*/  LDG.E.U16.CONSTANT R36, desc[UR8][R18.64+0x20] ;  /* 0x0000200812247981 */ /* 0x000f68000c1e9500 */
[----:B------:R-:W5:Y:S01]  /*03c0*/  LDG.E.U16.CONSTANT R37, desc[UR8][R18.64+0x22] ;  /* 0x0000220812257981 */ /* 0x000f62000c1e9500 */
[----:B------:R-:W-:Y:S01]  /*03d0*/  SHF.R.U32.HI R10, RZ, 0x2, R48 ;  /* 0x00000002ff0a7819 */ /* 0x000fe20000011630 */
[----:B------:R-:W-:-:S03]  /*03e0*/  IMAD.WIDE R14, R11, 0x6e, R14 ;  /* 0x0000006e0b0e7825 */ /* 0x000fc600078e020e */
[----:B------:R-:W-:Y:S02]  /*03f0*/  LOP3.LUT R10, R10, 0x1, RZ, 0xc0, !PT ;  /* 0x000000010a0a7812 */ /* 0x000fe400078ec0ff */
[----:B------:R-:W-:Y:S02]  /*0400*/  IADD3 R22, P0, PT, R25, R14, RZ ;  /* 0x0000000e19167210 */ /* 0x000fe40007f1e0ff */
[----:B------:R-:W-:-:S03]  /*0410*/  LOP3.LUT R31, R10, 0x60, RZ, 0xfc, !PT ;  /* 0x000000600a1f7812 */ /* 0x000fc600078efcff */
[--C-:B------:R-:W-:Y:S01]  /*0420*/  IMAD.X R23, RZ, RZ, R15.reuse, P0 ;  /* 0x000000ffff177224 */ /* 0x100fe200000e060f */
[----:B------:R-:W-:Y:S02]  /*0430*/  IADD3 R32, P0, PT, R16, R31, RZ ;  /* 0x0000001f10207210 */ /* 0x000fe40007f1e0ff */
[----:B------:R-:W-:Y:S01]  /*0440*/  SHF.R.U32.HI R51, RZ, 0x1, R48 ;  /* 0x00000001ff337819 */ /* 0x000fe20000011630 */
[----:B------:R-:W2:Y:S01]  /*0450*/  LDG.E.U16.CONSTANT R16, desc[UR8][R16.64+0x6c] ;  /* 0x00006c0810107981 */ /* 0x000ea2000c1e9500 */
[----:B------:R-:W-:Y:S02]  /*0460*/  IADD3.X R33, PT, PT, RZ, R17, RZ, P0, !PT ;  /* 0x00000011ff217210 */ /* 0x000fe400007fe4ff */
[----:B------:R-:W-:Y:S01]  /*0470*/  IADD3 R30, P0, PT, R14, R31, RZ ;  /* 0x0000001f0e1e7210 */ /* 0x000fe20007f1e0ff */
[----:B------:R-:W3:Y:S04]  /*0480*/  LDG.E.U16.CONSTANT R28, desc[UR8][R22.64] ;  /* 0x00000008161c7981 */ /* 0x000ee8000c1e9500 */
[----:B------:R1:W3:Y:S01]  /*0490*/  LDG.E.U16.CONSTANT R53, desc[UR8][R22.64+0x2] ;  /* 0x0000020816357981 */ /* 0x0002e2000c1e9500 */
[----:B------:R-:W-:-:S03]  /*04a0*/  IMAD.X R31, RZ, RZ, R15, P0 ;  /* 0x000000ffff1f7224 */ /* 0x000fc600000e060f */
[----:B------:R-:W2:Y:S01]  /*04b0*/  LDG.E.U8.CONSTANT R52, desc[UR8][R32.64] ;  /* 0x0000000820347981 */ /* 0x000ea2000c1e9100 */
[----:B0-----:R-:W-:-:S03]  /*04c0*/  IADD3 R20, P0, PT, R35, R14, RZ ;  /* 0x0000000e23147210 */ /* 0x001fc60007f1e0ff */
[----:B------:R-:W2:Y:S04]  /*04d0*/  LDG.E.U8.CONSTANT R40, desc[UR8][R32.64+0x8] ;  /* 0x0000080820287981 */ /* 0x000ea8000c1e9100 */
[----:B------:R-:W2:Y:S04]  /*04e0*/  LDG.E.U8.CONSTANT R18, desc[UR8][R32.64+0xa] ;  /* 0x00000a0820127981 */ /* 0x000ea8000c1e9100 */
[----:B------:R-:W2:Y:S01]  /*04f0*/  LDG.E.U8.CONSTANT R35, desc[UR8][R32.64+0x2] ;  /* 0x0000020820237981 */ /* 0x000ea2000c1e9100 */
[----:B------:R-:W-:-:S03]  /*0500*/  IMAD.X R21, RZ, RZ, R15, P0 ;  /* 0x000000ffff157224 */ /* 0x000fc600000e060f */
[----:B------:R-:W2:Y:S04]  /*0510*/  LDG.E.U8.CONSTANT R41, desc[UR8][R30.64+0x8] ;  /* 0x000008081e297981 */ /* 0x000ea8000c1e9100 */
[----:B------:R-:W2:Y:S04]  /*0520*/  LDG.E.U8.CONSTANT R38, desc[UR8][R30.64] ;  /* 0x000000081e267981 */ /* 0x000ea8000c1e9100 */
[----:B------:R-:W2:Y:S04]  /*0530*/  LDG.E.U16.CONSTANT R49, desc[UR8][R20.64+0x20] ;  /* 0x0000200814317981 */ /* 0x000ea8000c1e9500 */
[----:B------:R0:W2:Y:S04]  /*0540*/  LDG.E.U16.CONSTANT R50, desc[UR8][R20.64+0x22] ;  /* 0x0000220814327981 */ /* 0x0000a8000c1e9500 */
[----:B------:R-:W2:Y:S04]  /*0550*/  LDG.E.U8.CONSTANT R10, desc[UR8][R30.64+0x2] ;  /* 0x000002081e0a7981 */ /* 0x000ea8000c1e9100 */
[----:B------:R-:W2:Y:S01]  /*0560*/  LDG.E.U8.CONSTANT R19, desc[UR8][R30.64+0xa] ;  /* 0x00000a081e137981 */ /* 0x000ea2000c1e9100 */
[----:B------:R-:W-:-:S02]  /*0570*/  LOP3.LUT R51, R51, 0x4, RZ, 0xc0, !PT ;  /* 0x0000000433337812 */ /* 0x000fc400078ec0ff */
[----:B-1----:R-:W-:Y:S01]  /*0580*/  IADD3 R22, P0, PT, R25, R12, RZ ;  /* 0x0000000c19167210 */ /* 0x002fe20007f1e0ff */
[----:B------:R-:W2:Y:S03]  /*0590*/  LDG.E.U8.CONSTANT R44, desc[UR8][R32.64+0x4] ;  /* 0x00000408202c7981 */ /* 0x000ea6000c1e9100 */
[----:B------:R-:W-:Y:S01]  /*05a0*/  IADD3.X R23, PT, PT, RZ, R13, RZ, P0, !PT ;  /* 0x0000000dff177210 */ /* 0x000fe200007fe4ff */
[----:B------:R-:W2:Y:S04]  /*05b0*/  LDG.E.U8.CONSTANT R39, desc[UR8][R30.64+0x4] ;  /* 0x000004081e277981 */ /* 0x000ea8000c1e9100 */
[----:B------:R1:W2:Y:S01]  /*05c0*/  LDG.E.U8.CONSTANT R21, desc[UR8][R32.64+0x6] ;  /* 0x0000060820157981 */ /* 0x0002a2000c1e9100 */
[----:B------:R-:W-:-:S03]  /*05d0*/  LOP3.LUT R48, R48, 0x8, RZ, 0xc0, !PT ;  /* 0x0000000830307812 */ /* 0x000fc600078ec0ff */
[----:B------:R-:W2:Y:S01]  /*05e0*/  LDG.E.U16.CONSTANT R14, desc[UR8][R14.64+0x6c] ;  /* 0x00006c080e0e7981 */ /* 0x000ea2000c1e9500 */
[----:B----4-:R-:W-:-:S05]  /*05f0*/  IMAD R26, R26, 0x10000, R9 ;  /* 0x000100001a1a7824 */ /* 0x010fca00078e0209 */
[----:B------:R-:W-:Y:S01]  /*0600*/  SHF.R.S32.HI R42, RZ, R51, R26 ;  /* 0x00000033ff2a7219 */ /* 0x000fe2000001141a */
[----:B-----5:R-:W-:-:S04]  /*0610*/  IMAD R36, R37, 0x10000, R36 ;  /* 0x0001000025247824 */ /* 0x020fc800078e0224 */
[----:B0-----:R-:W-:Y:S01]  /*0620*/  IMAD.SHL.U32 R20, R42, 0x2, RZ ;  /* 0x000000022a147824 */ /* 0x001fe200078e00ff */
[----:B------:R-:W-:-:S04]  /*0630*/  SHF.R.U32.HI R9, RZ, 0x2, R36 ;  /* 0x00000002ff097819 */ /* 0x000fc80000011624 */
[----:B------:R-:W-:Y:S02]  /*0640*/  LOP3.LUT R20, R20, 0x4040404, RZ, 0xc, !PT ;  /* 0x0404040414147812 */ /* 0x000fe400078e0cff */
[----:B------:R-:W-:Y:S02]  /*0650*/  LOP3.LUT R37, R9, 0x3030303, RZ, 0xc0, !PT ;  /* 0x0303030309257812 */ /* 0x000fe400078ec0ff */
[----:B------:R-:W4:Y:S02]  /*0660*/  LDG.E.CONSTANT R9, desc[UR8][R22.64+0x4] ;  /* 0x0000040816097981 */ /* 0x000f24000c1e9900 */
[----:B------:R-:W-:-:S04]  /*0670*/  IADD3 R26, PT, PT, R37, -0x7f7f7f80, -R20 ;  /* 0x80808080251a7810 */ /* 0x000fc80007ffe814 */
[----:B------:R-:W-:Y:S02]  /*0680*/  LOP3.LUT R43, R20, R37, R26, 0x64, !PT ;  /* 0x00000025142b7212 */ /* 0x000fe400078e641a */
[----:B------:R-:W-:Y:S01]  /*0690*/  PRMT R46, R37, 0xba98, RZ ;  /* 0x0000ba98252e7816 */ /* 0x000fe200000000ff */
[----:B------:R0:W5:Y:S01]  /*06a0*/  LDG.E.U8.CONSTANT R20, desc[UR8][R30.64+0x6] ;  /* 0x000006081e147981 */ /* 0x000162000c1e9100 */
[----:B------:R-:W-:-:S04]  /*06b0*/  PRMT R43, R43, 0xba98, RZ ;  /* 0x0000ba982b2b7816 */ /* 0x000fc800000000ff */
[----:B------:R-:W-:Y:S02]  /*06c0*/  LOP3.LUT R45, R43, 0x7f7f7f7f, R46, 0x60, !PT ;  /* 0x7f7f7f7f2b2d7812 */ /* 0x000fe400078e602e */
[----:B------:R-:W5:Y:S01]  /*06d0*/  LDG.E.CONSTANT R46, desc[UR8][R22.64+0x28] ;  /* 0x00002808162e7981 */ /* 0x000f62000c1e9900 */
[----:B------:R-:W-:Y:S01]  /*06e0*/  IMAD.SHL.U32 R37, R42, 0x4, RZ ;  /* 0x000000042a257824 */ /* 0x000fe200078e00ff */
[----:B-1----:R-:W-:-:S04]  /*06f0*/  LOP3.LUT R32, R36, 0x3030303, RZ, 0xc0, !PT ;  /* 0x0303030324207812 */ /* 0x002fc800078ec0ff */
[----:B------:R-:W-:Y:S02]  /*0700*/  LOP3.LUT R37, R37, 0x4040404, RZ, 0xc, !PT ;  /* 0x0404040425257812 */ /* 0x000fe400078e0cff */
[----:B------:R-:W-:Y:S02]  /*0710*/  LOP3.LUT R26, R43, 0x80808080, R26, 0x6, !PT ;  /* 0x808080802b1a7812 */ /* 0x000fe400078e061a */
[----:B------:R-:W-:Y:S01]  /*0720*/  IADD3 R33, PT, PT, R32, -0x7f7f7f80, -R37 ;  /* 0x8080808020217810 */ /* 0x000fe20007ffe825 */
[----:B------:R-:W5:Y:S01]  /*0730*/  LDG.E.CONSTANT R43, desc[UR8][R22.64+0x4c] ;  /* 0x00004c08162b7981 */ /* 0x000f62000c1e9900 */
[--C-:B------:R-:W-:Y:S02]  /*0740*/  LOP3.LUT R37, R37, 0x3030303, R36.reuse, 0xf8, !PT ;  /* 0x0303030325257812 */ /* 0x100fe400078ef824 */
[----:B0-----:R-:W-:Y:S02]  /*0750*/  LOP3.LUT R30, R33, 0x3030303, R36, 0x78, !PT ;  /* 0x03030303211e7812 */ /* 0x001fe400078e7824 */
[----:B------:R-:W-:-:S02]  /*0760*/  LOP3.LUT R26, R45, R26, RZ, 0xfc, !PT ;  /* 0x0000001a2d1a7212 */ /* 0x000fc400078efcff */
[----:B------:R-:W-:Y:S01]  /*0770*/  LOP3.LUT R30, R30, R37, RZ, 0xc0, !PT ;  /* 0x000000251e1e7212 */ /* 0x000fe200078ec0ff */
[----:B------:R-:W5:Y:S01]  /*0780*/  LDG.E.U16.CONSTANT R45, desc[UR8][R12.64+0x48] ;  /* 0x000048080c2d7981 */ /* 0x000f62000c1e9500 */
[----:B------:R-:W-:Y:S02]  /*0790*/  PRMT R32, R32, 0xba98, RZ ;  /* 0x0000ba9820207816 */ /* 0x000fe400000000ff */
[----:B------:R-:W-:Y:S01]  /*07a0*/  PRMT R31, R30, 0xba98, RZ ;  /* 0x0000ba981e1f7816 */ /* 0x000fe200000000ff */
[----:B---3--:R-:W-:Y:S01]  /*07b0*/  IMAD R53, R53, 0x10000, R28 ;  /* 0x0001000035357824 */ /* 0x008fe200078e021c */
[----:B------:R0:W3:Y:S02]  /*07c0*/  LDG.E.CONSTANT R37, desc[UR8][R22.64+0x70] ;  /* 0x0000700816257981 */ /* 0x0000e4000c1e9900 */
[C---:B------:R-:W-:Y:S02]  /*07d0*/  LOP3.LUT R30, R31.reuse, 0x80808080, R33, 0x6, !PT ;  /* 0x808080801f1e7812 */ /* 0x040fe400078e0621 */
[----:B------:R-:W-:-:S02]  /*07e0*/  LOP3.LUT R33, R31, 0x7f7f7f7f, R32, 0x60, !PT ;  /* 0x7f7f7f7f1f217812 */ /* 0x000fc400078e6020 */
[----:B------:R-:W-:-:S04]  /*07f0*/  SHF.R.U32.HI R31, RZ, 0x1, R48 ;  /* 0x00000001ff1f7819 */ /* 0x000fc80000011630 */
[-C--:B--2---:R-:W-:Y:S02]  /*0800*/  SHF.R.U32.HI R52, RZ, R31.reuse, R52 ;  /* 0x0000001fff347219 */ /* 0x084fe40000011634 */
[-C--:B------:R-:W-:Y:S02]  /*0810*/  SHF.R.U32.HI R28, RZ, R31.reuse, R40 ;  /* 0x0000001fff1c7219 */ /* 0x080fe40000011628 */
[-C--:B0-----:R-:W-:Y:S02]  /*0820*/  SHF.R.U32.HI R23, RZ, R31.reuse, R18 ;  /* 0x0000001fff177219 */ /* 0x081fe40000011612 */
[----:B------:R-:W-:Y:S01]  /*0830*/  LOP3.LUT R32, R52, 0xf, RZ, 0xc0, !PT ;  /* 0x0000000f34207812 */ /* 0x000fe200078ec0ff */
[----:B------:R-:W-:Y:S01]  /*0840*/  IMAD.SHL.U32 R52, R28, 0x10, RZ ;  /* 0x000000101c347824 */ /* 0x000fe200078e00ff */
[----:B------:R-:W-:Y:S02]  /*0850*/  SHF.R.U32.HI R35, RZ, R31, R35 ;  /* 0x0000001fff237219 */ /* 0x000fe40000011623 */
[----:B------:R-:W-:Y:S01]  /*0860*/  LOP3.LUT R28, R33, R30, RZ, 0xfc, !PT ;  /* 0x0000001e211c7212 */ /* 0x000fe200078efcff */
[----:B------:R-:W-:Y:S01]  /*0870*/  IMAD.SHL.U32 R30, R23, 0x10, RZ ;  /* 0x00000010171e7824 */ /* 0x000fe200078e00ff */
[----:B------:R-:W-:-:S02]  /*0880*/  SHF.R.S32.HI R22, RZ, R51, R53 ;  /* 0x00000033ff167219 */ /* 0x000fc40000011435 */
[----:B------:R-:W-:Y:S02]  /*0890*/  LOP3.LUT R35, R35, 0xf, RZ, 0xc0, !PT ;  /* 0x0000000f23237812 */ /* 0x000fe400078ec0ff */
[-C--:B------:R-:W-:Y:S02]  /*08a0*/  SHF.R.U32.HI R33, RZ, R31.reuse, R41 ;  /* 0x0000001fff217219 */ /* 0x080fe40000011629 */
[----:B------:R-:W-:Y:S01]  /*08b0*/  LOP3.LUT R35, R35, 0x30, R30, 0xf8, !PT ;  /* 0x0000003023237812 */ /* 0x000fe200078ef81e */
[----:B------:R-:W-:Y:S01]  /*08c0*/  IMAD.SHL.U32 R30, R22, 0x4, RZ ;  /* 0x00000004161e7824 */ /* 0x000fe200078e00ff */
[----:B------:R-:W-:Y:S02]  /*08d0*/  SHF.R.U32.HI R38, RZ, R31, R38 ;  /* 0x0000001fff267219 */ /* 0x000fe40000011626 */
[----:B------:R-:W-:Y:S02]  /*08e0*/  LEA R23, R50, R49, 0x10 ;  /* 0x0000003132177211 */ /* 0x000fe400078e80ff */
[----:B------:R-:W-:Y:S01]  /*08f0*/  LOP3.LUT R32, R32, 0x30, R52, 0xf8, !PT ;  /* 0x0000003020207812 */ /* 0x000fe200078ef834 */
[----:B------:R-:W-:Y:S01]  /*0900*/  IMAD.SHL.U32 R52, R33, 0x10, RZ ;  /* 0x0000001021347824 */ /* 0x000fe200078e00ff */
[----:B------:R-:W-:-:S02]  /*0910*/  LOP3.LUT R33, R38, 0xf, RZ, 0xc0, !PT ;  /* 0x0000000f26217812 */ /* 0x000fc400078ec0ff */
[----:B------:R-:W-:Y:S02]  /*0920*/  LOP3.LUT R38, R30, 0x4040404, RZ, 0xc, !PT ;  /* 0x040404041e267812 */ /* 0x000fe400078e0cff */
[----:B------:R-:W-:-:S04]  /*0930*/  LOP3.LUT R50, R23, 0x3030303, RZ, 0xc0, !PT ;  /* 0x0303030317327812 */ /* 0x000fc800078ec0ff */
[----:B------:R-:W-:Y:S02]  /*0940*/  IADD3 R30, PT, PT, R50, -0x7f7f7f80, -R38 ;  /* 0x80808080321e7810 */ /* 0x000fe40007ffe826 */
[--C-:B------:R-:W-:Y:S02]  /*0950*/  LOP3.LUT R51, R38, 0x3030303, R23.reuse, 0xf8, !PT ;  /* 0x0303030326337812 */ /* 0x100fe400078ef817 */
[----:B------:R-:W-:-:S04]  /*0960*/  LOP3.LUT R38, R30, 0x3030303, R23, 0x78, !PT ;  /* 0x030303031e267812 */ /* 0x000fc800078e7817 */
[----:B------:R-:W-:Y:S02]  /*0970*/  LOP3.LUT R51, R38, R51, RZ, 0xc0, !PT ;  /* 0x0000003326337212 */ /* 0x000fe400078ec0ff */
[----:B------:R-:W2:Y:S01]  /*0980*/  LDG.E.U16.CONSTANT R38, desc[UR8][R12.64+0x6c] ;  /* 0x00006c080c267981 */ /* 0x000ea2000c1e9500 */
[-C--:B------:R-:W-:Y:S02]  /*0990*/  SHF.R.U32.HI R10, RZ, R31.reuse, R10 ;  /* 0x0000001fff0a7219 */ /* 0x080fe4000001160a */
[----:B------:R-:W-:Y:S02]  /*09a0*/  SHF.R.U32.HI R31, RZ, R31, R19 ;  /* 0x0000001fff1f7219 */ /* 0x000fe40000011613 */
[----:B------:R-:W-:-:S03]  /*09b0*/  LOP3.LUT R10, R10, 0xf, RZ, 0xc0, !PT ;  /* 0x0000000f0a0a7812 */ /* 0x000fc600078ec0ff */
[----:B------:R-:W-:Y:S01]  /*09c0*/  IMAD.SHL.U32 R31, R31, 0x10, RZ ;  /* 0x000000101f1f7824 */ /* 0x000fe200078e00ff */
[----:B------:R-:W-:-:S04]  /*09d0*/  PRMT R51, R51, 0xba98, RZ ;  /* 0x0000ba9833337816 */ /* 0x000fc800000000ff */
[----:B------:R-:W-:Y:S01]  /*09e0*/  LOP3.LUT R49, R10, 0x30, R31, 0xf8, !PT ;  /* 0x000000300a317812 */ /* 0x000fe200078ef81f */
[----:B------:R-:W-:Y:S01]  /*09f0*/  IMAD.SHL.U32 R31, R22, 0x2, RZ ;  /* 0x00000002161f7824 */ /* 0x000fe200078e00ff */
[----:B------:R-:W-:Y:S02]  /*0a00*/  SHF.R.U32.HI R10, RZ, 0x2, R23 ;  /* 0x00000002ff0a7819 */ /* 0x000fe40000011617 */
[----:B------:R-:W-:Y:S02]  /*0a10*/  PRMT R50, R50, 0xba98, RZ ;  /* 0x0000ba9832327816 */ /* 0x000fe400000000ff */
[----:B------:R-:W-:Y:S02]  /*0a20*/  LOP3.LUT R10, R10, 0x3030303, RZ, 0xc0, !PT ;  /* 0x030303030a0a7812 */ /* 0x000fe400078ec0ff */
[----:B------:R-:W-:Y:S02]  /*0a30*/  LOP3.LUT R31, R31, 0x4040404, RZ, 0xc, !PT ;  /* 0x040404041f1f7812 */ /* 0x000fe400078e0cff */
[----:B------:R-:W-:-:S02]  /*0a40*/  LOP3.LUT R30, R51, 0x80808080, R30, 0x6, !PT ;  /* 0x80808080331e7812 */ /* 0x000fc400078e061e */
[----:B------:R-:W-:Y:S02]  /*0a50*/  LOP3.LUT R51, R51, 0x7f7f7f7f, R50, 0x60, !PT ;  /* 0x7f7f7f7f33337812 */ /* 0x000fe400078e6032 */
[----:B------:R-:W-:-:S04]  /*0a60*/  IADD3 R50, PT, PT, R10, -0x7f7f7f80, -R31 ;  /* 0x808080800a327810 */ /* 0x000fc80007ffe81f */
[----:B------:R-:W-:Y:S02]  /*0a70*/  LOP3.LUT R31, R31, R10, R50, 0x64, !PT ;  /* 0x0000000a1f1f7212 */ /* 0x000fe400078e6432 */
[----:B------:R-:W-:Y:S02]  /*0a80*/  PRMT R10, R10, 0xba98, RZ ;  /* 0x0000ba980a0a7816 */ /* 0x000fe400000000ff */
[----:B------:R-:W-:Y:S02]  /*0a90*/  PRMT R31, R31, 0xba98, RZ ;  /* 0x0000ba981f1f7816 */ /* 0x000fe400000000ff */
[----:B------:R-:W-:Y:S02]  /*0aa0*/  LOP3.LUT R33, R33, 0x30, R52, 0xf8, !PT ;  /* 0x0000003021217812 */ /* 0x000fe400078ef834 */
[----:B------:R-:W-:Y:S02]  /*0ab0*/  LOP3.LUT R30, R51, R30, RZ, 0xfc, !PT ;  /* 0x0000001e331e7212 */ /* 0x000fe400078efcff */
[----:B------:R-:W-:-:S02]  /*0ac0*/  LOP3.LUT R50, R31, 0x80808080, R50, 0x6, !PT ;  /* 0x808080801f327812 */ /* 0x000fc400078e0632 */
[----:B------:R-:W-:Y:S01]  /*0ad0*/  LOP3.LUT R51, R31, 0x7f7f7f7f, R10, 0x60, !PT ;  /* 0x7f7f7f7f1f337812 */ /* 0x000fe200078e600a */
[----:B------:R-:W-:Y:S02]  /*0ae0*/  VIADD R31, R32, 0xffffffe0 ;  /* 0xffffffe0201f7836 */ /* 0x000fe40000000000 */
[----:B------:R-:W-:Y:S02]  /*0af0*/  VIADD R32, R33, 0xffffffe0 ;  /* 0xffffffe021207836 */ /* 0x000fe40000000000 */
[----:B------:R-:W-:Y:S02]  /*0b00*/  HADD2.F32 R47, -RZ, R47.H0_H0 ;  /* 0x2000002fff2f7230 */ /* 0x000fe40000004100 */
[-C--:B----4-:R-:W-:Y:S02]  /*0b10*/  IDP.4A.S8.S8 R10, R28, R9.reuse, RZ ;  /* 0x000000091c0a7226 */ /* 0x090fe400000006ff */
[----:B------:R-:W-:Y:S02]  /*0b20*/  IDP.4A.S8.S8 R9, R30, R9, RZ ;  /* 0x000000091e097226 */ /* 0x000fe400000006ff */
[----:B------:R-:W-:-:S02]  /*0b30*/  IMAD R10, R31, R10, RZ ;  /* 0x0000000a1f0a7224 */ /* 0x000fc400078e02ff */
[----:B------:R-:W-:Y:S02]  /*0b40*/  IMAD R33, R32, R9, RZ ;  /* 0x0000000920217224 */ /* 0x000fe400078e02ff */
[----:B------:R-:W-:Y:S01]  /*0b50*/  HADD2.F32 R9, -RZ, R34.H0_H0 ;  /* 0x20000022ff097230 */ /* 0x000fe20000004100 */
[----:B------:R-:W-:Y:S02]  /*0b60*/  I2FP.F32.S32 R34, R10 ;  /* 0x0000000a00227245 */ /* 0x000fe40000201400 */
[----:B------:R-:W-:Y:S02]  /*0b70*/  I2FP.F32.S32 R10, R33 ;  /* 0x00000021000a7245 */ /* 0x000fe40000201400 */
[----:B------:R-:W-:Y:S01]  /*0b80*/  LOP3.LUT R33, R51, R50, RZ, 0xfc, !PT ;  /* 0x0000003233217212 */ /* 0x000fe200078efcff */
[----:B------:R-:W-:Y:S01]  /*0b90*/  FFMA R50, R9, R34, RZ ;  /* 0x0000002209327223 */ /* 0x000fe200000000ff */
[----:B------:R-:W-:Y:S01]  /*0ba0*/  IADD3 R34, PT, PT, R35, -0x20, RZ ;  /* 0xffffffe023227810 */ /* 0x000fe20007ffe0ff */
[----:B------:R-:W-:-:S02]  /*0bb0*/  VIADD R35, R49, 0xffffffe0 ;  /* 0xffffffe031237836 */ /* 0x000fc40000000000 */
[-C--:B-----5:R-:W-:Y:S02]  /*0bc0*/  IDP.4A.S8.S8 R49, R26, R46.reuse, RZ ;  /* 0x0000002e1a317226 */ /* 0x0a0fe400000006ff */
[----:B------:R-:W-:Y:S02]  /*0bd0*/  IDP.4A.S8.S8 R46, R33, R46, RZ ;  /* 0x0000002e212e7226 */ /* 0x000fe400000006ff */
[----:B------:R-:W-:Y:S02]  /*0be0*/  IMAD R49, R34, R49, RZ ;  /* 0x0000003122317224 */ /* 0x000fe400078e02ff */
[----:B------:R-:W-:Y:S02]  /*0bf0*/  IMAD R46, R35, R46, RZ ;  /* 0x0000002e232e7224 */ /* 0x000fe400078e02ff */
[----:B------:R-:W-:Y:S01]  /*0c00*/  FFMA R9, R9, R10, RZ ;  /* 0x0000000a09097223 */ /* 0x000fe200000000ff */
[----:B------:R-:W-:Y:S02]  /*0c10*/  I2FP.F32.S32 R10, R49 ;  /* 0x00000031000a7245 */ /* 0x000fe40000201400 */
[----:B------:R-:W-:-:S03]  /*0c20*/  I2FP.F32.S32 R46, R46 ;  /* 0x0000002e002e7245 */ /* 0x000fc60000201400 */
[C---:B------:R-:W-:Y:S02]  /*0c30*/  FFMA R10, R47.reuse, R10, R50 ;  /* 0x0000000a2f0a7223 */ /* 0x040fe40000000032 */
[----:B------:R-:W-:Y:S01]  /*0c40*/  FFMA R9, R47, R46, R9 ;  /* 0x0000002e2f097223 */ /* 0x000fe20000000009 */
[--C-:B------:R-:W-:Y:S02]  /*0c50*/  SHF.R.U32.HI R47, RZ, 0x4, R36.reuse ;  /* 0x00000004ff2f7819 */ /* 0x100fe40000011624 */
[----:B------:R-:W-:Y:S02]  /*0c60*/  LOP3.LUT R46, R42, 0x4040404, RZ, 0xc, !PT ;  /* 0x040404042a2e7812 */ /* 0x000fe400078e0cff */
[----:B------:R-:W-:Y:S02]  /*0c70*/  LOP3.LUT R47, R47, 0x3030303, RZ, 0xc0, !PT ;  /* 0x030303032f2f7812 */ /* 0x000fe400078ec0ff */
[----:B------:R-:W-:Y:S02]  /*0c80*/  SHF.R.U32.HI R36, RZ, 0x6, R36 ;  /* 0x00000006ff247819 */ /* 0x000fe40000011624 */
[----:B------:R-:W-:-:S02]  /*0c90*/  IADD3 R46, PT, PT, R47, -0x7f7f7f80, -R46 ;  /* 0x808080802f2e7810 */ /* 0x000fc40007ffe82e */
[--C-:B------:R-:W-:Y:S02]  /*0ca0*/  LOP3.LUT R49, R47, 0x4040404, R42.reuse, 0xf4, !PT ;  /* 0x040404042f317812 */ /* 0x100fe400078ef42a */
[----:B------:R-:W-:Y:S02]  /*0cb0*/  SHF.R.U32.HI R42, RZ, 0x1, R42 ;  /* 0x00000001ff2a7819 */ /* 0x000fe4000001162a */
[----:B------:R-:W-:Y:S02]  /*0cc0*/  LOP3.LUT R49, R49, R46, R47, 0x60, !PT ;  /* 0x0000002e31317212 */ /* 0x000fe400078e602f */
[----:B------:R-:W-:Y:S02]  /*0cd0*/  PRMT R50, R47, 0xba98, RZ ;  /* 0x0000ba982f327816 */ /* 0x000fe400000000ff */
[----:B------:R-:W-:Y:S02]  /*0ce0*/  LOP3.LUT R36, R36, 0x3030303, RZ, 0xc0, !PT ;  /* 0x0303030324247812 */ /* 0x000fe400078ec0ff */
[----:B------:R-:W-:-:S04]  /*0cf0*/  LOP3.LUT R47, R42, 0x4040404, RZ, 0xc, !PT ;  /* 0x040404042a2f7812 */ /* 0x000fc800078e0cff */
[----:B------:R-:W-:-:S04]  /*0d00*/  IADD3 R42, PT, PT, R36, -0x7f7f7f80, -R47 ;  /* 0x80808080242a7810 */ /* 0x000fc80007ffe82f */
[----:B------:R-:W-:-:S04]  /*0d10*/  LOP3.LUT R47, R47, R36, R42, 0x64, !PT ;  /* 0x000000242f2f7212 */ /* 0x000fc800078e642a */
[----:B------:R-:W-:Y:S02]  /*0d20*/  PRMT R51, R47, 0xba98, RZ ;  /* 0x0000ba982f337816 */ /* 0x000fe400000000ff */
[----:B------:R-:W-:Y:S02]  /*0d30*/  PRMT R49, R49, 0xba98, RZ ;  /* 0x0000ba9831317816 */ /* 0x000fe400000000ff */
[----:B------:R-:W-:Y:S02]  /*0d40*/  LOP3.LUT R47, R51, 0x80808080, R42, 0x6, !PT ;  /* 0x80808080332f7812 */ /* 0x000fe400078e062a */
[----:B------:R-:W-:Y:S02]  /*0d50*/  LOP3.LUT R42, R48, 0x4, RZ, 0xfc, !PT ;  /* 0x00000004302a7812 */ /* 0x000fe400078efcff */
[C---:B------:R-:W-:Y:S02]  /*0d60*/  LOP3.LUT R46, R49.reuse, 0x80808080, R46, 0x6, !PT ;  /* 0x80808080312e7812 */ /* 0x040fe400078e062e */
[----:B------:R-:W-:-:S02]  /*0d70*/  LOP3.LUT R49, R49, 0x7f7f7f7f, R50, 0x60, !PT ;  /* 0x7f7f7f7f31317812 */ /* 0x000fc400078e6032 */
[----:B------:R-:W-:Y:S02]  /*0d80*/  SHF.R.U32.HI R42, RZ, 0x1, R42 ;  /* 0x00000001ff2a7819 */ /* 0x000fe4000001162a */
[----:B------:R-:W-:Y:S02]  /*0d90*/  PRMT R50, R36, 0xba98, RZ ;  /* 0x0000ba9824327816 */ /* 0x000fe400000000ff */
[----:B------:R-:W-:Y:S02]  /*0da0*/  LOP3.LUT R36, R49, R46, RZ, 0xfc, !PT ;  /* 0x0000002e31247212 */ /* 0x000fe400078efcff */
[----:B------:R-:W-:Y:S02]  /*0db0*/  LOP3.LUT R46, R42, 0x4, RZ, 0xc0, !PT ;  /* 0x000000042a2e7812 */ /* 0x000fe400078ec0ff */
[----:B------:R-:W-:Y:S02]  /*0dc0*/  SHF.R.U32.HI R40, RZ, R42, R40 ;  /* 0x0000002aff287219 */ /* 0x000fe40000011628 */
[----:B------:R-:W-:-:S02]  /*0dd0*/  LOP3.LUT R50, R51, 0x7f7f7f7f, R50, 0x60, !PT ;  /* 0x7f7f7f7f33327812 */ /* 0x000fc400078e6032 */
[----:B------:R-:W-:Y:S02]  /*0de0*/  SHF.R.U32.HI R41, RZ, R42, R41 ;  /* 0x0000002aff297219 */ /* 0x000fe40000011629 */
[----:B------:R-:W-:Y:S02]  /*0df0*/  SHF.R.U32.HI R44, RZ, R46, R44 ;  /* 0x0000002eff2c7219 */ /* 0x000fe4000001162c */
[----:B------:R-:W-:Y:S01]  /*0e00*/  SHF.R.U32.HI R42, RZ, 0x4, R23 ;  /* 0x00000004ff2a7819 */ /* 0x000fe20000011617 */
[----:B------:R-:W-:Y:S01]  /*0e10*/  IMAD.SHL.U32 R49, R40, 0x10, RZ ;  /* 0x0000001028317824 */ /* 0x000fe200078e00ff */
[----:B------:R-:W-:Y:S02]  /*0e20*/  LOP3.LUT R40, R50, R47, RZ, 0xfc, !PT ;  /* 0x0000002f32287212 */ /* 0x000fe400078efcff */
[----:B------:R-:W-:Y:S02]  /*0e30*/  LOP3.LUT R44, R44, 0xf, RZ, 0xc0, !PT ;  /* 0x0000000f2c2c7812 */ /* 0x000fe400078ec0ff */
[----:B------:R-:W-:-:S02]  /*0e40*/  LOP3.LUT R47, R42, 0x3030303, RZ, 0xc0, !PT ;  /* 0x030303032a2f7812 */ /* 0x000fc400078ec0ff */
[----:B------:R-:W-:Y:S02]  /*0e50*/  LOP3.LUT R42, R22, 0x4040404, RZ, 0xc, !PT ;  /* 0x04040404162a7812 */ /* 0x000fe400078e0cff */
[----:B------:R-:W-:Y:S02]  /*0e60*/  LOP3.LUT R44, R44, 0x30, R49, 0xf8, !PT ;  /* 0x000000302c2c7812 */ /* 0x000fe400078ef831 */
[C---:B------:R-:W-:Y:S02]  /*0e70*/  IADD3 R49, PT, PT, R47.reuse, -0x7f7f7f80, -R42 ;  /* 0x808080802f317810 */ /* 0x040fe40007ffe82a */
[----:B------:R-:W-:-:S04]  /*0e80*/  LOP3.LUT R42, R47, 0x4040404, R22, 0xf4, !PT ;  /* 0x040404042f2a7812 */ /* 0x000fc800078ef416 */
[----:B------:R-:W-:Y:S02]  /*0e90*/  LOP3.LUT R42, R42, R49, R47, 0x60, !PT ;  /* 0x000000312a2a7212 */ /* 0x000fe400078e602f */
[----:B------:R-:W-:Y:S02]  /*0ea0*/  SHF.R.U32.HI R46, RZ, R46, R39 ;  /* 0x0000002eff2e7219 */ /* 0x000fe40000011627 */
[----:B------:R-:W-:Y:S02]  /*0eb0*/  PRMT R42, R42, 0xba98, RZ ;  /* 0x0000ba982a2a7816 */ /* 0x000fe400000000ff */
[----:B------:R-:W-:Y:S01]  /*0ec0*/  PRMT R47, R47, 0xba98, RZ ;  /* 0x0000ba982f2f7816 */ /* 0x000fe200000000ff */
[----:B------:R-:W-:Y:S01]  /*0ed0*/  IMAD.SHL.U32 R41, R41, 0x10, RZ ;  /* 0x0000001029297824 */ /* 0x000fe200078e00ff */
[----:B------:R-:W-:Y:S02]  /*0ee0*/  LOP3.LUT R46, R46, 0xf, RZ, 0xc0, !PT ;  /* 0x0000000f2e2e7812 */ /* 0x000fe400078ec0ff */
[----:B------:R-:W-:-:S02]  /*0ef0*/  LOP3.LUT R50, R42, 0x7f7f7f7f, R47, 0x60, !PT ;  /* 0x7f7f7f7f2a327812 */ /* 0x000fc400078e602f */
[----:B------:R-:W-:Y:S02]  /*0f00*/  LOP3.LUT R39, R42, 0x80808080, R49, 0x6, !PT ;  /* 0x808080802a277812 */ /* 0x000fe400078e0631 */
[----:B------:R-:W-:Y:S02]  /*0f10*/  LOP3.LUT R47, R48, 0x6, RZ, 0xfc, !PT ;  /* 0x00000006302f7812 */ /* 0x000fe400078efcff */
[----:B------:R-:W-:Y:S01]  /*0f20*/  LOP3.LUT R42, R46, 0x30, R41, 0xf8, !PT ;  /* 0x000000302e2a7812 */ /* 0x000fe200078ef829 */
[----:B------:R-:W-:Y:S01]  /*0f30*/  VIADD R41, R44, 0xffffffe0 ;  /* 0xffffffe02c297836 */ /* 0x000fe20000000000 */
[----:B------:R-:W-:Y:S01]  /*0f40*/  SHF.R.U32.HI R47, RZ, 0x1, R47 ;  /* 0x00000001ff2f7819 */ /* 0x000fe2000001162f */
[----:B------:R-:W-:Y:S01]  /*0f50*/  IDP.4A.S8.S8 R44, R36, R43, RZ ;  /* 0x0000002b242c7226 */ /* 0x000fe200000006ff */
[----:B------:R-:W-:Y:S01]  /*0f60*/  LOP3.LUT R39, R50, R39, RZ, 0xfc, !PT ;  /* 0x0000002732277212 */ /* 0x000fe200078efcff */
[----:B------:R-:W-:Y:S01]  /*0f70*/  VIADD R42, R42, 0xffffffe0 ;  /* 0xffffffe02a2a7836 */ /* 0x000fe20000000000 */
[----:B------:R-:W-:Y:S01]  /*0f80*/  LOP3.LUT R46, R47, 0x6, RZ, 0xc0, !PT ;  /* 0x000000062f2e7812 */ /* 0x000fe200078ec0ff */
[----:B------:R-:W-:-:S02]  /*0f90*/  IMAD R48, R41, R44, RZ ;  /* 0x0000002c29307224 */ /* 0x000fc400078e02ff */
[----:B------:R-:W-:Y:S01]  /*0fa0*/  IDP.4A.S8.S8 R49, R39, R43, RZ ;  /* 0x0000002b27317226 */ /* 0x000fe200000006ff */
[-C--:B------:R-:W-:Y:S02]  /*0fb0*/  SHF.R.U32.HI R44, RZ, R46.reuse, R18 ;  /* 0x0000002eff2c7219 */ /* 0x080fe40000011612 */
[----:B------:R-:W-:Y:S01]  /*0fc0*/  SHF.R.U32.HI R43, RZ, R46, R19 ;  /* 0x0000002eff2b7219 */ /* 0x000fe20000011613 */
[----:B------:R-:W-:Y:S01]  /*0fd0*/  HADD2.F32 R46, -RZ, R45.H0_H0 ;  /* 0x2000002dff2e7230 */ /* 0x000fe20000004100 */
[----:B------:R-:W-:Y:S01]  /*0fe0*/  I2FP.F32.S32 R45, R48 ;  /* 0x00000030002d7245 */ /* 0x000fe20000201400 */
[----:B------:R-:W-:Y:S01]  /*0ff0*/  IMAD R49, R42, R49, RZ ;  /* 0x000000312a317224 */ /* 0x000fe200078e02ff */
[----:B------:R-:W-:Y:S02]  /*1000*/  SHF.R.U32.HI R23, RZ, 0x6, R23 ;  /* 0x00000006ff177819 */ /* 0x000fe40000011617 */
[----:B------:R-:W-:Y:S01]  /*1010*/  SHF.R.U32.HI R22, RZ, 0x1, R22 ;  /* 0x00000001ff167819 */ /* 0x000fe20000011616 */
[----:B------:R-:W-:Y:S01]  /*1020*/  FFMA R45, R46, R45, R10 ;  /* 0x0000002d2e2d7223 */ /* 0x000fe2000000000a */
[----:B------:R-:W-:-:S02]  /*1030*/  I2FP.F32.S32 R49, R49 ;  /* 0x0000003100317245 */ /* 0x000fc40000201400 */
[----:B------:R-:W-:Y:S02]  /*1040*/  LOP3.LUT R10, R23, 0x3030303, RZ, 0xc0, !PT ;  /* 0x03030303170a7812 */ /* 0x000fe400078ec0ff */
[----:B------:R-:W-:Y:S01]  /*1050*/  LOP3.LUT R23, R22, 0x4040404, RZ, 0xc, !PT ;  /* 0x0404040416177812 */ /* 0x000fe200078e0cff */
[----:B------:R-:W-:Y:S01]  /*1060*/  FFMA R46, R46, R49, R9 ;  /* 0x000000312e2e7223 */ /* 0x000fe20000000009 */
[----:B------:R-:W-:Y:S02]  /*1070*/  LOP3.LUT R49, R47, 0x4, RZ, 0xc0, !PT ;  /* 0x000000042f317812 */ /* 0x000fe400078ec0ff */
[----:B------:R-:W-:Y:S02]  /*1080*/  IADD3 R18, P0, PT, R25, R12, RZ ;  /* 0x0000000c19127210 */ /* 0x000fe40007f1e0ff */
[----:B------:R-:W-:Y:S02]  /*1090*/  IADD3 R47, PT, PT, R10, -0x7f7f7f80, -R23 ;  /* 0x808080800a2f7810 */ /* 0x000fe40007ffe817 */
[----:B------:R-:W-:-:S02]  /*10a0*/  IADD3.X R19, PT, PT, RZ, R13, RZ, P0, !PT ;  /* 0x0000000dff137210 */ /* 0x000fc400007fe4ff */
[----:B------:R-:W-:Y:S02]  /*10b0*/  LOP3.LUT R23, R23, R10, R47, 0x64, !PT ;  /* 0x0000000a17177212 */ /* 0x000fe400078e642f */
[-C--:B------:R-:W-:Y:S02]  /*10c0*/  SHF.R.U32.HI R22, RZ, R49.reuse, R21 ;  /* 0x00000031ff167219 */ /* 0x080fe40000011615 */
[----:B------:R-:W-:Y:S01]  /*10d0*/  SHF.R.U32.HI R49, RZ, R49, R20 ;  /* 0x00000031ff317219 */ /* 0x000fe20000011614 */
[----:B------:R-:W-:Y:S01]  /*10e0*/  IMAD.WIDE R20, R27, 0x24, R18 ;  /* 0x000000241b147825 */ /* 0x000fe200078e0212 */
[----:B------:R-:W-:Y:S02]  /*10f0*/  PRMT R48, R23, 0xba98, RZ ;  /* 0x0000ba9817307816 */ /* 0x000fe400000000ff */
[----:B------:R-:W-:Y:S02]  /*1100*/  PRMT R9, R10, 0xba98, RZ ;  /* 0x0000ba980a097816 */ /* 0x000fe400000000ff */
[----:B------:R-:W-:-:S02]  /*1110*/  LOP3.LUT R47, R48, 0x80808080, R47, 0x6, !PT ;  /* 0x80808080302f7812 */ /* 0x000fc400078e062f */
[----:B------:R-:W-:Y:S01]  /*1120*/  LOP3.LUT R48, R48, 0x7f7f7f7f, R9, 0x60, !PT ;  /* 0x7f7f7f7f30307812 */ /* 0x000fe200078e6009 */
[----:B------:R-:W-:Y:S01]  /*1130*/  IMAD.SHL.U32 R51, R44, 0x10, RZ ;  /* 0x000000102c337824 */ /* 0x000fe200078e00ff */
[----:B------:R-:W4:Y:S01]  /*1140*/  LDG.E.CONSTANT R9, desc[UR8][R20.64+0x4] ;  /* 0x0000040814097981 */ /* 0x000f22000c1e9900 */
[----:B------:R-:W-:Y:S01]  /*1150*/  LOP3.LUT R44, R22, 0xf, RZ, 0xc0, !PT ;  /* 0x0000000f162c7812 */ /* 0x000fe200078ec0ff */
[----:B------:R-:W-:-:S04]  /*1160*/  IMAD.WIDE R22, R27, 0x24, R12 ;  /* 0x000000241b167825 */ /* 0x000fc800078e020c */
[----:B------:R-:W-:Y:S01]  /*1170*/  IMAD.SHL.U32 R50, R43, 0x10, RZ ;  /* 0x000000102b327824 */ /* 0x000fe200078e00ff */
[----:B------:R-:W-:Y:S01]  /*1180*/  LOP3.LUT R43, R44, 0x30, R51, 0xf8, !PT ;  /* 0x000000302c2b7812 */ /* 0x000fe200078ef833 */
[----:B------:R-:W5:Y:S01]  /*1190*/  LDG.E.U16.CONSTANT R10, desc[UR8][R22.64] ;  /* 0x00000008160a7981 */ /* 0x000f62000c1e9500 */
[----:B------:R-:W-:Y:S02]  /*11a0*/  LOP3.LUT R49, R49, 0xf, RZ, 0xc0, !PT ;  /* 0x0000000f31317812 */ /* 0x000fe400078ec0ff */
[----:B------:R-:W-:Y:S01]  /*11b0*/  LOP3.LUT R44, R48, R47, RZ, 0xfc, !PT ;  /* 0x0000002f302c7212 */ /* 0x000fe200078efcff */
[----:B------:R-:W-:Y:S01]  /*11c0*/  VIADD R43, R43, 0xffffffe0 ;  /* 0xffffffe02b2b7836 */ /* 0x000fe20000000000 */
[----:B------:R-:W-:Y:S01]  /*11d0*/  LOP3.LUT R49, R49, 0x30, R50, 0xf8, !PT ;  /* 0x0000003031317812 */ /* 0x000fe200078ef832 */
[----:B---3--:R-:W-:Y:S01]  /*11e0*/  IDP.4A.S8.S8 R48, R40, R37, RZ ;  /* 0x0000002528307226 */ /* 0x008fe200000006ff */
[----:B------:R-:W3:Y:S03]  /*11f0*/  LDG.E.CONSTANT R50, desc[UR8][R20.64+0x28] ;  /* 0x0000280814327981 */ /* 0x000ee6000c1e9900 */
[----:B------:R-:W-:Y:S01]  /*1200*/  IMAD R51, R43, R48, RZ ;  /* 0x000000302b337224 */ /* 0x000fe200078e02ff */
[----:B------:R-:W3:Y:S01]  /*1210*/  LDG.E.U16.CONSTANT R47, desc[UR8][R22.64+0x24] ;  /* 0x00002408162f7981 */ /* 0x000ee2000c1e9500 */
[----:B--2---:R-:W-:-:S02]  /*1220*/  HADD2.F32 R48, -RZ, R38.H0_H0 ;  /* 0x20000026ff307230 */ /* 0x004fc40000004100 */
[----:B------:R-:W-:Y:S01]  /*1230*/  VIADD R38, R49, 0xffffffe0 ;  /* 0xffffffe031267836 */ /* 0x000fe20000000000 */
[----:B------:R-:W-:Y:S01]  /*1240*/  I2FP.F32.S32 R51, R51 ;  /* 0x0000003300337245 */ /* 0x000fe20000201400 */
[----:B------:R-:W-:-:S04]  /*1250*/  IDP.4A.S8.S8 R49, R44, R37, RZ ;  /* 0x000000252c317226 */ /* 0x000fc800000006ff */
[----:B------:R-:W-:Y:S02]  /*1260*/  IMAD R49, R38, R49, RZ ;  /* 0x0000003126317224 */ /* 0x000fe400078e02ff */
[----:B------:R-:W-:Y:S02]  /*1270*/  FFMA R37, R48, R51, R45 ;  /* 0x0000003330257223 */ /* 0x000fe4000000002d */
[----:B------:R-:W2:Y:S01]  /*1280*/  LDG.E.CONSTANT R45, desc[UR8][R20.64+0x4c] ;  /* 0x00004c08142d7981 */ /* 0x000ea2000c1e9900 */
[----:B------:R-:W-:-:S05]  /*1290*/  I2FP.F32.S32 R49, R49 ;  /* 0x0000003100317245 */ /* 0x000fca0000201400 */
[----:B------:R-:W-:Y:S02]  /*12a0*/  FFMA R46, R48, R49, R46 ;  /* 0x00000031302e7223 */ /* 0x000fe4000000002e */
[----:B------:R-:W2:Y:S01]  /*12b0*/  LDG.E.U16.CONSTANT R48, desc[UR8][R22.64+0x48] ;  /* 0x0000480816307981 */ /* 0x000ea2000c1e9500 */
[----:B------:R-:W-:-:S03]  /*12c0*/  IMAD.WIDE R18, R27, 0x48, R18 ;  /* 0x000000481b127825 */ /* 0x000fc600078e0212 */
[----:B------:R0:W2:Y:S01]  /*12d0*/  LDG.E.U16.CONSTANT R49, desc[UR8][R22.64+0x6c] ;  /* 0x00006c0816317981 */ /* 0x0000a2000c1e9500 */
[-C--:B----4-:R-:W-:Y:S02]  /*12e0*/  IDP.4A.S8.S8 R52, R28, R9.reuse, RZ ;  /* 0x000000091c347226 */ /* 0x090fe400000006ff */
[----:B------:R-:W-:Y:S02]  /*12f0*/  IDP.4A.S8.S8 R9, R30, R9, RZ ;  /* 0x000000091e097226 */ /* 0x000fe400000006ff */
[----:B------:R-:W-:Y:S02]  /*1300*/  IMAD R52, R31, R52, RZ ;  /* 0x000000341f347224 */ /* 0x000fe400078e02ff */
[----:B------:R-:W-:Y:S02]  /*1310*/  IMAD R51, R32, R9, RZ ;  /* 0x0000000920337224 */ /* 0x000fe400078e02ff */
[----:B-----5:R-:W-:Y:S01]  /*1320*/  HADD2.F32 R9, -RZ, R10.H0_H0 ;  /* 0x2000000aff097230 */ /* 0x020fe20000004100 */
[----:B------:R-:W-:-:S02]  /*1330*/  I2FP.F32.S32 R52, R52 ;  /* 0x0000003400347245 */ /* 0x000fc40000201400 */
[----:B------:R-:W-:Y:S02]  /*1340*/  I2FP.F32.S32 R10, R51 ;  /* 0x00000033000a7245 */ /* 0x000fe40000201400 */
[----:B------:R2:W4:Y:S01]  /*1350*/  LDG.E.CONSTANT R51, desc[UR8][R20.64+0x70] ;  /* 0x0000700814337981 */ /* 0x000522000c1e9900 */
[C---:B------:R-:W-:Y:S02]  /*1360*/  FFMA R52, R9.reuse, R52, RZ ;  /* 0x0000003409347223 */ /* 0x040fe400000000ff */
[----:B------:R-:W-:Y:S01]  /*1370*/  FFMA R10, R9, R10, RZ ;  /* 0x0000000a090a7223 */ /* 0x000fe200000000ff */
[-C--:B---3--:R-:W-:Y:S02]  /*1380*/  IDP.4A.S8.S8 R9, R26, R50.reuse, RZ ;  /* 0x000000321a097226 */ /* 0x088fe400000006ff */
[----:B------:R-:W-:-:S04]  /*1390*/  IDP.4A.S8.S8 R50, R33, R50, RZ ;  /* 0x0000003221327226 */ /* 0x000fc800000006ff */
[----:B------:R-:W-:Y:S02]  /*13a0*/  IMAD R50, R35, R50, RZ ;  /* 0x0000003223327224 */ /* 0x000fe400078e02ff */
[----:B------:R-:W-:Y:S02]  /*13b0*/  IMAD R9, R34, R9, RZ ;  /* 0x0000000922097224 */ /* 0x000fe400078e02ff */
[----:B------:R-:W-:Y:S01]  /*13c0*/  HADD2.F32 R47, -RZ, R47.H0_H0 ;  /* 0x2000002fff2f7230 */ /* 0x000fe20000004100 */
[----:B0-----:R-:W-:Y:S01]  /*13d0*/  I2FP.F32.S32 R23, R50 ;  /* 0x0000003200177245 */ /* 0x001fe20000201400 */
[----:B--2---:R-:W-:Y:S01]  /*13e0*/  IDP.4A.S8.S8 R20, R36, R45, RZ ;  /* 0x0000002d24147226 */ /* 0x004fe200000006ff */
[----:B------:R-:W-:-:S03]  /*13f0*/  I2FP.F32.S32 R9, R9 ;  /* 0x0000000900097245 */ /* 0x000fc60000201400 */
[----:B------:R-:W-:Y:S01]  /*1400*/  FFMA R22, R47, R23, R10 ;  /* 0x000000172f167223 */ /* 0x000fe2000000000a */
[----:B------:R-:W-:Y:S01]  /*1410*/  IMAD R20, R41, R20, RZ ;  /* 0x0000001429147224 */ /* 0x000fe200078e02ff */
[----:B------:R-:W2:Y:S01]  /*1420*/  LDG.E.CONSTANT R23, desc[UR8][R18.64+0x4] ;  /* 0x0000040812177981 */ /* 0x000ea2000c1e9900 */
[----:B------:R-:W-:-:S03]  /*1430*/  FFMA R50, R47, R9, R52 ;  /* 0x000000092f327223 */ /* 0x000fc60000000034 */
[----:B------:R-:W3:Y:S01]  /*1440*/  LDG.E.CONSTANT R9, desc[UR8][R18.64+0x4c] ;  /* 0x00004c0812097981 */ /* 0x000ee2000c1e9900 */
[----:B------:R-:W-:Y:S01]  /*1450*/  HADD2.F32 R53, -RZ, R48.H0_H0 ;  /* 0x20000030ff357230 */ /* 0x000fe20000004100 */
[----:B------:R-:W-:Y:S01]  /*1460*/  I2FP.F32.S32 R52, R20 ;  /* 0x0000001400347245 */ /* 0x000fe20000201400 */
[----:B------:R-:W-:Y:S01]  /*1470*/  IMAD.WIDE R20, R27, 0x48, R12 ;  /* 0x000000481b147825 */ /* 0x000fe200078e020c */
[----:B------:R-:W5:Y:S03]  /*1480*/  LDG.E.CONSTANT R10, desc[UR8][R18.64+0x28] ;  /* 0x00002808120a7981 */ /* 0x000f66000c1e9900 */
[----:B------:R-:W-:Y:S01]  /*1490*/  FFMA R52, R53, R52, R50 ;  /* 0x0000003435347223 */ /* 0x000fe20000000032 */
[----:B------:R5:W5:Y:S04]  /*14a0*/  LDG.E.CONSTANT R47, desc[UR8][R18.64+0x70] ;  /* 0x00007008122f7981 */ /* 0x000b68000c1e9900 */
[----:B------:R-:W5:Y:S04]  /*14b0*/  LDG.E.U16.CONSTANT R50, desc[UR8][R20.64] ;  /* 0x0000000814327981 */ /* 0x000f68000c1e9500 */
[----:B------:R-:W5:Y:S04]  /*14c0*/  LDG.E.U16.CONSTANT R48, desc[UR8][R20.64+0x24] ;  /* 0x0000240814307981 */ /* 0x000f68000c1e9500 */
[----:B------:R-:W5:Y:S04]  /*14d0*/  LDG.E.U16.CONSTANT R18, desc[UR8][R20.64+0x48] ;  /* 0x0000480814127981 */ /* 0x000f68000c1e9500 */
[----:B------:R0:W5:Y:S01]  /*14e0*/  LDG.E.U16.CONSTANT R17, desc[UR8][R20.64+0x6c] ;  /* 0x00006c0814117981 */ /* 0x000162000c1e9500 */
[----:B------:R-:W-:-:S04]  /*14f0*/  IDP.4A.S8.S8 R45, R39, R45, RZ ;  /* 0x0000002d272d7226 */ /* 0x000fc800000006ff */
[----:B------:R-:W-:Y:S01]  /*1500*/  IMAD R45, R42, R45, RZ ;  /* 0x0000002d2a2d7224 */ /* 0x000fe200078e02ff */
[----:B------:R-:W-:Y:S01]  /*1510*/  IADD3 R12, P0, PT, R12, 0x900, RZ ;  /* 0x000009000c0c7810 */ /* 0x000fe20007f1e0ff */
[----:B------:R-:W-:-:S03]  /*1520*/  VIADD R29, R29, 0x8 ;  /* 0x000000081d1d7836 */ /* 0x000fc60000000000 */
[----:B------:R-:W-:Y:S02]  /*1530*/  IADD3.X R13, PT, PT, RZ, R13, RZ, P0, !PT ;  /* 0x0000000dff0d7210 */ /* 0x000fe400007fe4ff */
[----:B------:R-:W-:Y:S02]  /*1540*/  ISETP.GE.AND P0, PT, R29, R0, PT ;  /* 0x000000001d00720c */ /* 0x000fe40003f06270 */
[----:B------:R-:W-:Y:S01]  /*1550*/  I2FP.F32.S32 R45, R45 ;  /* 0x0000002d002d7245 */ /* 0x000fe20000201400 */
[----:B------:R-:W-:-:S04]  /*1560*/  HADD2.F32 R49, -RZ, R49.H0_H0 ;  /* 0x20000031ff317230 */ /* 0x000fc80000004100 */
[----:B------:R-:W-:Y:S01]  /*1570*/  FFMA R22, R53, R45, R22 ;  /* 0x0000002d35167223 */ /* 0x000fe20000000016 */
[----:B------:R-:W-:Y:S02]  /*1580*/  HADD2.F32 R14, -RZ, R14.H0_H0 ;  /* 0x2000000eff0e7230 */ /* 0x000fe40000004100 */
[----:B------:R-:W-:Y:S02]  /*1590*/  VIADD R11, R11, 0x8 ;  /* 0x000000080b0b7836 */ /* 0x000fe40000000000 */
[----:B------:R-:W-:Y:S02]  /*15a0*/  VIADD R24, R24, 0x8 ;  /* 0x0000000818187836 */ /* 0x000fe40000000000 */
[----:B------:R-:W-:Y:S01]  /*15b0*/  FFMA R7, R14, R46, R7 ;  /* 0x0000002e0e077223 */ /* 0x000fe20000000007 */
[-C--:B----4-:R-:W-:Y:S02]  /*15c0*/  IDP.4A.S8.S8 R15, R40, R51.reuse, RZ ;  /* 0x00000033280f7226 */ /* 0x090fe400000006ff */
[----:B------:R-:W-:-:S02]  /*15d0*/  IDP.4A.S8.S8 R51, R44, R51, RZ ;  /* 0x000000332c337226 */ /* 0x000fc400000006ff */
[----:B------:R-:W-:Y:S02]  /*15e0*/  IMAD R15, R43, R15, RZ ;  /* 0x0000000f2b0f7224 */ /* 0x000fe400078e02ff */
[-C--:B--2---:R-:W-:Y:S02]  /*15f0*/  IDP.4A.S8.S8 R28, R28, R23.reuse, RZ ;  /* 0x000000171c1c7226 */ /* 0x084fe400000006ff */
[----:B------:R-:W-:Y:S02]  /*1600*/  IDP.4A.S8.S8 R23, R30, R23, RZ ;  /* 0x000000171e177226 */ /* 0x000fe400000006ff */
[----:B---3--:R-:W-:Y:S02]  /*1610*/  IDP.4A.S8.S8 R36, R36, R9, RZ ;  /* 0x0000000924247226 */ /* 0x008fe400000006ff */
[----:B------:R-:W-:Y:S02]  /*1620*/  IMAD R31, R31, R28, RZ ;  /* 0x0000001c1f1f7224 */ /* 0x000fe400078e02ff */
[----:B-----5:R-:W-:-:S02]  /*1630*/  IDP.4A.S8.S8 R19, R26, R10, RZ ;  /* 0x0000000a1a137226 */ /* 0x020fc400000006ff */
[----:B------:R-:W-:Y:S02]  /*1640*/  IDP.4A.S8.S8 R9, R39, R9, RZ ;  /* 0x0000000927097226 */ /* 0x000fe400000006ff */
[----:B------:R-:W-:Y:S02]  /*1650*/  IMAD R32, R32, R23, RZ ;  /* 0x0000001720207224 */ /* 0x000fe400078e02ff */
[----:B------:R-:W-:Y:S01]  /*1660*/  IDP.4A.S8.S8 R10, R33, R10, RZ ;  /* 0x0000000a210a7226 */ /* 0x000fe200000006ff */
[----:B0-----:R-:W-:Y:S01]  /*1670*/  I2FP.F32.S32 R20, R31 ;  /* 0x0000001f00147245 */ /* 0x001fe20000201400 */
[----:B------:R-:W-:Y:S02]  /*1680*/  IMAD R19, R34, R19, RZ ;  /* 0x0000001322137224 */ /* 0x000fe400078e02ff */
[----:B------:R-:W-:Y:S02]  /*1690*/  IMAD R42, R42, R9, RZ ;  /* 0x000000092a2a7224 */ /* 0x000fe400078e02ff */
[----:B------:R-:W-:Y:S01]  /*16a0*/  IMAD R35, R35, R10, RZ ;  /* 0x0000000a23237224 */ /* 0x000fe200078e02ff */
[----:B------:R-:W-:Y:S01]  /*16b0*/  I2FP.F32.S32 R10, R32 ;  /* 0x00000020000a7245 */ /* 0x000fe20000201400 */
[----:B------:R-:W-:Y:S01]  /*16c0*/  HADD2.F32 R9, -RZ, R50.H0_H0 ;  /* 0x20000032ff097230 */ /* 0x000fe20000004100 */
[----:B------:R-:W-:Y:S01]  /*16d0*/  I2FP.F32.S32 R21, R19 ;  /* 0x0000001300157245 */ /* 0x000fe20000201400 */
[----:B------:R-:W-:-:S02]  /*16e0*/  IDP.4A.S8.S8 R40, R40, R47, RZ ;  /* 0x0000002f28287226 */ /* 0x000fc400000006ff */
[----:B------:R-:W-:Y:S02]  /*16f0*/  IMAD R36, R41, R36, RZ ;  /* 0x0000002429247224 */ /* 0x000fe400078e02ff */
[C---:B------:R-:W-:Y:S01]  /*1700*/  FFMA R19, R9.reuse, R20, RZ ;  /* 0x0000001409137223 */ /* 0x040fe200000000ff */
[----:B------:R-:W-:Y:S02]  /*1710*/  IDP.4A.S8.S8 R47, R44, R47, RZ ;  /* 0x0000002f2c2f7226 */ /* 0x000fe400000006ff */
[----:B------:R-:W-:Y:S01]  /*1720*/  FFMA R9, R9, R10, RZ ;  /* 0x0000000a09097223 */ /* 0x000fe200000000ff */
[----:B------:R-:W-:Y:S01]  /*1730*/  HADD2.F32 R48, -RZ, R48.H0_H0 ;  /* 0x20000030ff307230 */ /* 0x000fe20000004100 */
[----:B------:R-:W-:Y:S01]  /*1740*/  I2FP.F32.S32 R10, R35 ;  /* 0x00000023000a7245 */ /* 0x000fe20000201400 */
[C---:B------:R-:W-:Y:S01]  /*1750*/  IMAD R51, R38.reuse, R51, RZ ;  /* 0x0000003326337224 */ /* 0x040fe200078e02ff */
[----:B------:R-:W-:Y:S01]  /*1760*/  I2FP.F32.S32 R36, R36 ;  /* 0x0000002400247245 */ /* 0x000fe20000201400 */
[----:B------:R-:W-:Y:S01]  /*1770*/  IMAD R40, R43, R40, RZ ;  /* 0x000000282b287224 */ /* 0x000fe200078e02ff */
[----:B------:R-:W-:Y:S01]  /*1780*/  I2FP.F32.S32 R42, R42 ;  /* 0x0000002a002a7245 */ /* 0x000fe20000201400 */
[----:B------:R-:W-:-:S02]  /*1790*/  IMAD R47, R38, R47, RZ ;  /* 0x0000002f262f7224 */ /* 0x000fc400078e02ff */
[C---:B------:R-:W-:Y:S01]  /*17a0*/  FFMA R19, R48.reuse, R21, R19 ;  /* 0x0000001530137223 */ /* 0x040fe20000000013 */
[----:B------:R-:W-:Y:S02]  /*17b0*/  HADD2.F32 R18, -RZ, R18.H0_H0 ;  /* 0x20000012ff127230 */ /* 0x000fe40000004100 */
[----:B------:R-:W-:Y:S01]  /*17c0*/  FFMA R9, R48, R10, R9 ;  /* 0x0000000a30097223 */ /* 0x000fe20000000009 */
[----:B------:R-:W-:Y:S01]  /*17d0*/  I2FP.F32.S32 R15, R15 ;  /* 0x0000000f000f7245 */ /* 0x000fe20000201400 */
[----:B------:R-:W-:Y:S01]  /*17e0*/  HADD2.F32 R17, -RZ, R17.H0_H0 ;  /* 0x20000011ff117230 */ /* 0x000fe20000004100 */
[----:B------:R-:W-:Y:S01]  /*17f0*/  I2FP.F32.S32 R51, R51 ;  /* 0x0000003300337245 */ /* 0x000fe20000201400 */
[C---:B------:R-:W-:Y:S01]  /*1800*/  FFMA R36, R18.reuse, R36, R19 ;  /* 0x0000002412247223 */ /* 0x040fe20000000013 */
[----:B------:R-:W-:Y:S01]  /*1810*/  I2FP.F32.S32 R40, R40 ;  /* 0x0000002800287245 */ /* 0x000fe20000201400 */
[----:B------:R-:W-:Y:S01]  /*1820*/  FFMA R42, R18, R42, R9 ;  /* 0x0000002a122a7223 */ /* 0x000fe20000000009 */
[----:B------:R-:W-:Y:S01]  /*1830*/  I2FP.F32.S32 R47, R47 ;  /* 0x0000002f002f7245 */ /* 0x000fe20000201400 */
[----:B------:R-:W-:-:S02]  /*1840*/  HADD2.F32 R9, -RZ, R16.H0_H0 ;  /* 0x20000010ff097230 */ /* 0x000fc40000004100 */
[C---:B------:R-:W-:Y:S01]  /*1850*/  FFMA R15, R49.reuse, R15, R52 ;  /* 0x0000000f310f7223 */ /* 0x040fe20000000034 */
[----:B------:R-:W-:Y:S01]  /*1860*/  FFMA R22, R49, R51, R22 ;  /* 0x0000003331167223 */ /* 0x000fe20000000016 */
[C---:B------:R-:W-:Y:S01]  /*1870*/  FFMA R19, R17.reuse, R40, R36 ;  /* 0x0000002811137223 */ /* 0x040fe20000000024 */
[----:B------:R-:W-:Y:S01]  /*1880*/  FFMA R42, R17, R47, R42 ;  /* 0x0000002f112a7223 */ /* 0x000fe2000000002a */
[C---:B------:R-:W-:Y:S01]  /*1890*/  FFMA R6, R9.reuse, R37, R6 ;  /* 0x0000002509067223 */ /* 0x040fe20000000006 */
[C---:B------:R-:W-:Y:S01]  /*18a0*/  FFMA R4, R9.reuse, R15, R4 ;  /* 0x0000000f09047223 */ /* 0x040fe20000000004 */
[C---:B------:R-:W-:Y:S01]  /*18b0*/  FFMA R5, R14.reuse, R22, R5 ;  /* 0x000000160e057223 */ /* 0x040fe20000000005 */
[----:B------:R-:W-:Y:S01]  /*18c0*/  FFMA R2, R9, R19, R2 ;  /* 0x0000001309027223 */ /* 0x000fe20000000002 */
[----:B------:R-:W-:Y:S01]  /*18d0*/  FFMA R3, R14, R42, R3 ;  /* 0x0000002a0e037223 */ /* 0x000fe20000000003 */
[----:B------:R-:W-:Y:S06]  /*18e0*/  @!P0 BRA `(.L_x_456) ;  /* 0xffffffe8007c8947 */ /* 0x000fec000383ffff */
[----:B------:R-:W-:Y:S05]  /*18f0*/  BSYNC.RECONVERGENT B1 ;  /* 0x0000000000017941 */ /* 0x000fea0003800200 */
.L_x_455:
[----:B------:R0:W-:Y:S04]  /*1900*/  STL.64 [R1], R6 ;  /* 0x0000000601007387 */ /* 0x0001e80000100a00 */
[----:B------:R0:W-:Y:S04]  /*1910*/  STL.64 [R1+0x8], R4 ;  /* 0x0000080401007387 */ /* 0x0001e80000100a00 */
[----:B------:R0:W-:Y:S02]  /*1920*/  STL.64 [R1+0x10], R2 ;  /* 0x0000100201007387 */ /* 0x0001e40000100a00 */
.L_x_454:
[----:B------:R-:W-:Y:S05]  /*1930*/  BSYNC.RECONVERGENT B0 ;  /* 0x0000000000007941 */ /* 0x000fea0003800200 */
.L_x_453:
        /* <DEDUP_REMOVED lines=17> */
.L_x_458:
[----:B------:R-:W-:Y:S05]  /*1a50*/  BSYNC.RECONVERGENT B0 ;  /* 0x0000000000007941 */ /* 0x000fea0003800200 */
.L_x_457:
        /* <DEDUP_REMOVED lines=64> */
[----:B------:R-:W1:Y:S01]  /*1e60*/  SHFL.BFLY PT, R5, R0, 0x1, 0x1f ;  /* 0x0c201f0000057f89 */ /* 0x000e6200000e0000 */
[----:B---3--:R-:W-:Y:S01]  /*1e70*/  FADD R14, R17, R4 ;  /* 0x00000004110e7221 */ /* 0x008fe20000000000 */
[----:B------:R-:W-:Y:S02]  /*1e80*/  LEA R17, R15, R8, 0x2 ;  /* 0x000000080f117211 */ /* 0x000fe400078e10ff */
[----:B------:R-:W2:Y:S04]  /*1e90*/  SHFL.BFLY PT, R10, R9, 0x1, 0x1f ;  /* 0x0c201f00090a7f89 */ /* 0x000ea800000e0000 */
[----:B------:R-:W3:Y:S01]  /*1ea0*/  SHFL.BFLY PT, R7, R14, 0x1, 0x1f ;  /* 0x0c201f000e077f89 */ /* 0x000ee200000e0000 */
[----:B0-----:R-:W-:-:S03]  /*1eb0*/  FADD R6, R11, R12 ;  /* 0x0000000c0b067221 */ /* 0x001fc60000000000 */
[----:B------:R-:W-:Y:S01]  /*1ec0*/  LDS R11, [R16+0x580] ;  /* 0x00058000100b7984 */ /* 0x000fe20000000800 */
[----:B-1----:R-:W-:-:S03]  /*1ed0*/  FADD R4, R0, R5 ;  /* 0x0000000500047221 */ /* 0x002fc60000000000 */
[----:B------:R-:W-:Y:S01]  /*1ee0*/  LDS R12, [R16+0x800] ;  /* 0x00080000100c7984 */ /* 0x000fe20000000800 */
[----:B--2---:R-:W-:-:S03]  /*1ef0*/  FADD R5, R9, R10 ;  /* 0x0000000a09057221 */ /* 0x004fc60000000000 */
[----:B------:R-:W0:Y:S01]  /*1f00*/  LDS R9, [R16+0x200] ;  /* 0x0002000010097984 */ /* 0x000e220000000800 */
[----:B---3--:R-:W-:-:S03]  /*1f10*/  FADD R7, R14, R7 ;  /* 0x000000070e077221 */ /* 0x008fc60000000000 */
[----:B------:R-:W-:Y:S04]  /*1f20*/  STL.64 [R1], R4 ;  /* 0x0000000401007387 */ /* 0x000fe80000100a00 */
[----:B------:R-:W2:Y:S04]  /*1f30*/  @!P0 LDL R0, [R17] ;  /* 0x0000000011008983 */ /* 0x000ea80000100800 */
[----:B------:R-:W-:Y:S04]  /*1f40*/  STL.64 [R1+0x8], R6 ;  /* 0x0000080601007387 */ /* 0x000fe80000100a00 */
[----:B------:R-:W3:Y:S01]  /*1f50*/  @!P0 LDL R8, [R17+0x8] ;  /* 0x0000080011088983 */ /* 0x000ee20000100800 */
[----:B------:R-:W-:-:S03]  /*1f60*/  VIADD R15, R15, UR4 ;  /* 0x000000040f0f7c36 */ /* 0x000fc60008000000 */
[----:B------:R-:W1:Y:S04]  /*1f70*/  LDS R14, [R16+0x280] ;  /* 0x00028000100e7984 */ /* 0x000e680000000800 */
[----:B------:R4:W5:Y:S02]  /*1f80*/  LDS R10, [R16+0x500] ;  /* 0x00050000100a7984 */ /* 0x0009640000000800 */
[----:B----4-:R-:W4:Y:S01]  /*1f90*/  @!P0 LDC R16, c[0x0][0x3a4] ;  /* 0x0000e900ff108b82 */ /* 0x010f220000000800 */
[----:B0-----:R-:W-:Y:S01]  /*1fa0*/  FADD R9, R9, R2 ;  /* 0x0000000209097221 */ /* 0x001fe20000000000 */
[----:B-1----:R-:W-:-:S03]  /*1fb0*/  FADD R14, R14, R3 ;  /* 0x000000030e0e7221 */ /* 0x002fc60000000000 */
        /* <DEDUP_REMOVED lines=15> */
[----:B----4-:R-:W-:Y:S02]  /*20b0*/  @!P0 IMAD.IADD R3, R15, 0x1, R16 ;  /* 0x000000010f038824 */ /* 0x010fe400078e0210 */
[----:B-1----:R-:W-:Y:S02]  /*20c0*/  FADD R12, R11, R12 ;  /* 0x0000000c0b0c7221 */ /* 0x002fe40000000000 */
[----:B------:R-:W0:Y:S04]  /*20d0*/  SHFL.BFLY PT, R5, R10, 0x2, 0x1f ;  /* 0x0c401f000a057f89 */ /* 0x000e2800000e0000 */
[----:B------:R-:W1:Y:S01]  /*20e0*/  SHFL.BFLY PT, R7, R12, 0x2, 0x1f ;  /* 0x0c401f000c077f89 */ /* 0x000e6200000e0000 */
[----:B0-----:R-:W-:-:S02]  /*20f0*/  FADD R9, R10, R5 ;  /* 0x000000050a097221 */ /* 0x001fc40000000000 */
[----:B------:R-:W0:Y:S01]  /*2100*/  @!P0 LDC.64 R4, c[0x0][0x390] ;  /* 0x0000e400ff048b82 */ /* 0x000e220000000a00 */
[----:B-1----:R-:W-:Y:S02]  /*2110*/  FADD R13, R12, R7 ;  /* 0x000000070c0d7221 */ /* 0x002fe40000000000 */
[----:B------:R-:W1:Y:S04]  /*2120*/  SHFL.BFLY PT, R2, R9, 0x1, 0x1f ;  /* 0x0c201f0009027f89 */ /* 0x000e6800000e0000 */
[----:B------:R-:W4:Y:S01]  /*2130*/  SHFL.BFLY PT, R14, R13, 0x1, 0x1f ;  /* 0x0c201f000d0e7f89 */ /* 0x000f2200000e0000 */
[----:B------:R-:W5:Y:S01]  /*2140*/  @!P0 LDC.64 R6, c[0x0][0x390] ;  /* 0x0000e400ff068b82 */ /* 0x000f620000000a00 */
[----:B0-----:R-:W-:-:S04]  /*2150*/  @!P0 IMAD.WIDE.U32 R4, R15, 0x4, R4 ;  /* 0x000000040f048825 */ /* 0x001fc800078e0004 */
[----:B-1----:R-:W-:Y:S01]  /*2160*/  FADD R2, R9, R2 ;  /* 0x0000000209027221 */ /* 0x002fe20000000000 */
[----:B-----5:R-:W-:-:S04]  /*2170*/  @!P0 IMAD.WIDE.U32 R6, R3, 0x4, R6 ;  /* 0x0000000403068825 */ /* 0x020fc800078e0006 */
        /* <DEDUP_REMOVED lines=12> */
.L_x_459:
        /* <DEDUP_REMOVED lines=12> */
.L_x_792:


//--------------------- .text.mul_mat_vec_q2_K_q8_1_cuda3 --------------------------
	.section	.text.mul_mat_vec_q2_K_q8_1_cuda3,"ax",@progbits
	.align	128
        .global         mul_mat_vec_q2_K_q8_1_cuda3
        .type           mul_mat_vec_q2_K_q8_1_cuda3,@function
        .size           mul_mat_vec_q2_K_q8_1_cuda3,(.L_x_793 - mul_mat_vec_q2_K_q8_1_cuda3)
        .other          mul_mat_vec_q2_K_q8_1_cuda3,@"STO_CUDA_ENTRY STV_DEFAULT"
mul_mat_vec_q2_K_q8_1_cuda3:
.text.mul_mat_vec_q2_K_q8_1_cuda3:
        /* <DEDUP_REMOVED lines=9> */
[----:B------:R3:W-:Y:S01]  /*0090*/  STL.64 [R1+0x8], RZ ;  /* 0x000008ff01007387 */ /* 0x0007e20000100a00 */
[----:B------:R-:W4:Y:S01]  /*00a0*/  S2UR UR4, SR_CTAID.X ;  /* 0x00000000000479c3 */ /* 0x000f220000002500 */
[----:B------:R-:W-:Y:S02]  /*00b0*/  CS2R R6, SRZ ;  /* 0x0000000000067805 */ /* 0x000fe4000001ff00 */
        /* <DEDUP_REMOVED lines=14> */
[----:B------:R-:W-:Y:S01]  /*01a0*/  MOV R29, R9 ;  /* 0x00000009001d7202 */ /* 0x000fe20000000f00 */
[----:B------:R-:W-:Y:S01]  /*01b0*/  BSSY.RECONVERGENT B1, `(.L_x_462) ;  /* 0x0000154000017945 */ /* 0x000fe20003800200 */
[----:B------:R-:W-:-:S03]  /*01c0*/  LOP3.LUT R3, R3, 0x1, RZ, 0xc0, !PT ;  /* 0x0000000103037812 */ /* 0x000fc600078ec0ff */
[----:B------:R-:W-:Y:S02]  /*01d0*/  IMAD R25, R0, UR4, R29 ;  /* 0x0000000400197c24 */ /* 0x000fe4000f8e021d */
        /* <DEDUP_REMOVED lines=8> */
[----:B------:R-:W-:Y:S01]  /*0260*/  IMAD R10, R0, UR4, R0 ;  /* 0x00000004000a7c24 */ /* 0x000fe2000f8e0200 */
[----:B------:R-:W-:Y:S01]  /*0270*/  LEA.HI R27, R3, R14, RZ, 0x5 ;  /* 0x0000000e031b7211 */ /* 0x000fe200078f28ff */
[----:B------:R-:W-:Y:S01]  /*0280*/  HFMA2 R3, -RZ, RZ, 0, 0 ;  /* 0x00000000ff037431 */ /* 0x000fe200000001ff */
[----:B------:R-:W-:Y:S02]  /*0290*/  IADD3.X R43, PT, PT, R13, UR7, R43, P0, !PT ;  /* 0x000000070d2b7c10 */ /* 0x000fe400087fe42b */
[----:B------:R-:W-:Y:S02]  /*02a0*/  IADD3 R23, PT, PT, R29, R10, RZ ;  /* 0x0000000a1d177210 */ /* 0x000fe40007ffe0ff */
[----:B------:R-:W-:-:S07]  /*02b0*/  SHF.R.S32.HI R27, RZ, 0x5, R27 ;  /* 0x00000005ff1b7819 */ /* 0x000fce000001141b */
.L_x_463:
[----:B------:R-:W0:Y:S01]  /*02c0*/  S2R R21, SR_TID.X ;  /* 0x0000000000157919 */ /* 0x000e220000002100 */
[----:B------:R-:W1:Y:S01]  /*02d0*/  LDC.64 R16, c[0x0][0x380] ;  /* 0x0000e000ff107b82 */ /* 0x000e620000000a00 */
[----:B------:R-:W-:Y:S01]  /*02e0*/  MOV R13, R43 ;  /* 0x0000002b000d7202 */ /* 0x000fe20000000f00 */
[----:B-1----:R-:W-:-:S05]  /*02f0*/  IMAD.WIDE R36, R25, 0x54, R16 ;  /* 0x0000005419247825 */ /* 0x002fca00078e0210 */
[----:B------:R-:W2:Y:S01]  /*0300*/  LDG.E.CONSTANT R40, desc[UR8][R36.64+0x50] ;  /* 0x0000500824287981 */ /* 0x000ea2000c1e9900 */
[--C-:B0-----:R-:W-:Y:S02]  /*0310*/  SHF.R.U32.HI R9, RZ, 0x2, R21.reuse ;  /* 0x00000002ff097819 */ /* 0x101fe40000011615 */
[----:B------:R-:W-:Y:S02]  /*0320*/  SHF.L.U32 R11, R21, 0x2, RZ ;  /* 0x00000002150b7819 */ /* 0x000fe400000006ff */
[----:B------:R-:W-:Y:S02]  /*0330*/  LOP3.LUT R12, R9, 0x1, RZ, 0xc0, !PT ;  /* 0x00000001090c7812 */ /* 0x000fe400078ec0ff */
[----:B------:R-:W-:Y:S02]  /*0340*/  LOP3.LUT R19, R11, 0x3c, RZ, 0xc0, !PT ;  /* 0x0000003c0b137812 */ /* 0x000fe400078ec0ff */
[----:B------:R-:W-:Y:S02]  /*0350*/  LOP3.LUT R21, R12, 0x8, R21, 0xf8, !PT ;  /* 0x000000080c157812 */ /* 0x000fe400078ef815 */
[----:B------:R-:W-:-:S02]  /*0360*/  IADD3 R10, P0, PT, R36, R19, RZ ;  /* 0x00000013240a7210 */ /* 0x000fc40007f1e0ff */
[----:B------:R-:W-:Y:S02]  /*0370*/  IADD3 R32, P1, PT, R21, R36, RZ ;  /* 0x0000002415207210 */ /* 0x000fe40007f3e0ff */
[----:B------:R-:W-:Y:S02]  /*0380*/  LOP3.LUT R15, R11, 0x1c, RZ, 0xc0, !PT ;  /* 0x0000001c0b0f7812 */ /* 0x000fe400078ec0ff */
[----:B------:R-:W-:Y:S02]  /*0390*/  MOV R12, R20 ;  /* 0x00000014000c7202 */ /* 0x000fe40000000f00 */
[-C--:B------:R-:W-:Y:S02]  /*03a0*/  IADD3.X R11, PT, PT, RZ, R37.reuse, RZ, P0, !PT ;  /* 0x00000025ff0b7210 */ /* 0x080fe400007fe4ff */
[----:B------:R-:W-:Y:S01]  /*03b0*/  IADD3.X R33, PT, PT, RZ, R37, RZ, P1, !PT ;  /* 0x00000025ff217210 */ /* 0x000fe20000ffe4ff */
[----:B------:R-:W3:Y:S01]  /*03c0*/  LDG.E.U16.CONSTANT R9, desc[UR8][R12.64] ;  /* 0x000000080c097981 */ /* 0x000ee2000c1e9500 */
[----:B------:R-:W-:-:S03]  /*03d0*/  IADD3 R54, P0, PT, R15, R12, RZ ;  /* 0x0000000c0f367210 */ /* 0x000fc60007f1e0ff */
[----:B------:R0:W4:Y:S01]  /*03e0*/  LDG.E.CONSTANT R18, desc[UR8][R10.64+0x10] ;  /* 0x000010080a127981 */ /* 0x000122000c1e9900 */
[----:B------:R-:W-:-:S03]  /*03f0*/  IADD3.X R55, PT, PT, RZ, R13, RZ, P0, !PT ;  /* 0x0000000dff377210 */ /* 0x000fc600007fe4ff */
[----:B------:R-:W5:Y:S04]  /*0400*/  LDG.E.U8.CONSTANT R46, desc[UR8][R32.64] ;  /* 0x00000008202e7981 */ /* 0x000f68000c1e9100 */
[----:B------:R-:W2:Y:S04]  /*0410*/  LDG.E.U8.CONSTANT R48, desc[UR8][R32.64+0x2] ;  /* 0x0000020820307981 */ /* 0x000ea8000c1e9100 */
[----:B------:R-:W3:Y:S04]  /*0420*/  LDG.E.CONSTANT R28, desc[UR8][R54.64+0x4] ;  /* 0x00000408361c7981 */ /* 0x000ee8000c1e9900 */
[----:B------:R-:W3:Y:S04]  /*0430*/  LDG.E.CONSTANT R47, desc[UR8][R54.64+0x28] ;  /* 0x00002808362f7981 */ /* 0x000ee8000c1e9900 */
[----:B------:R-:W3:Y:S04]  /*0440*/  LDG.E.U8.CONSTANT R50, desc[UR8][R32.64+0x4] ;  /* 0x0000040820327981 */ /* 0x000ee8000c1e9100 */
[----:B------:R-:W3:Y:S04]  /*0450*/  LDG.E.U16.CONSTANT R45, desc[UR8][R12.64+0x24] ;  /* 0x000024080c2d7981 */ /* 0x000ee8000c1e9500 */
[----:B------:R-:W3:Y:S04]  /*0460*/  LDG.E.U8.CONSTANT R52, desc[UR8][R32.64+0x6] ;  /* 0x0000060820347981 */ /* 0x000ee8000c1e9100 */
[----:B------:R-:W3:Y:S04]  /*0470*/  LDG.E.CONSTANT R42, desc[UR8][R54.64+0x4c] ;  /* 0x00004c08362a7981 */ /* 0x000ee8000c1e9900 */
[----:B------:R-:W3:Y:S01]  /*0480*/  LDG.E.U16.CONSTANT R39, desc[UR8][R12.64+0x48] ;  /* 0x000048080c277981 */ /* 0x000ee2000c1e9500 */
[----:B------:R-:W-:-:S03]  /*0490*/  IADD3 R14, P0, PT, R15, R12, RZ ;  /* 0x0000000c0f0e7210 */ /* 0x000fc60007f1e0ff */
[----:B------:R1:W3:Y:S01]  /*04a0*/  LDG.E.CONSTANT R22, desc[UR8][R54.64+0x70] ;  /* 0x0000700836167981 */ /* 0x0002e2000c1e9900 */
[----:B------:R-:W-:-:S03]  /*04b0*/  IADD3.X R15, PT, PT, RZ, R13, RZ, P0, !PT ;  /* 0x0000000dff0f7210 */ /* 0x000fc600007fe4ff */
[----:B------:R-:W3:Y:S01]  /*04c0*/  LDG.E.U16.CONSTANT R34, desc[UR8][R12.64+0x6c] ;  /* 0x00006c080c227981 */ /* 0x000ee2000c1e9500 */
[----:B------:R-:W-:-:S05]  /*04d0*/  IMAD.WIDE R30, R27, 0x24, R14 ;  /* 0x000000241b1e7825 */ /* 0x000fca00078e020e */
[----:B------:R-:W3:Y:S01]  /*04e0*/  LDG.E.CONSTANT R35, desc[UR8][R30.64+0x4] ;  /* 0x000004081e237981 */ /* 0x000ee2000c1e9900 */
[----:B0-----:R-:W-:-:S03]  /*04f0*/  IMAD.WIDE R10, R27, 0x24, R12 ;  /* 0x000000241b0a7825 */ /* 0x001fc600078e020c */
[----:B------:R-:W3:Y:S04]  /*0500*/  LDG.E.CONSTANT R33, desc[UR8][R30.64+0x28] ;  /* 0x000028081e217981 */ /* 0x000ee8000c1e9900 */
[----:B------:R-:W3:Y:S04]  /*0510*/  LDG.E.U16.CONSTANT R20, desc[UR8][R10.64] ;  /* 0x000000080a147981 */ /* 0x000ee8000c1e9500 */
[----:B------:R-:W3:Y:S01]  /*0520*/  LDG.E.U16.CONSTANT R44, desc[UR8][R10.64+0x24] ;  /* 0x000024080a2c7981 */ /* 0x000ee2000c1e9500 */
[----:B------:R-:W-:-:S03]  /*0530*/  IMAD.WIDE R14, R27, 0x48, R14 ;  /* 0x000000481b0e7825 */ /* 0x000fc600078e020e */
[----:B------:R-:W3:Y:S04]  /*0540*/  LDG.E.CONSTANT R24, desc[UR8][R30.64+0x4c] ;  /* 0x00004c081e187981 */ /* 0x000ee8000c1e9900 */
[----:B------:R-:W3:Y:S04]  /*0550*/  LDG.E.CONSTANT R41, desc[UR8][R14.64+0x28] ;  /* 0x000028080e297981 */ /* 0x000ee8000c1e9900 */
[----:B------:R-:W3:Y:S04]  /*0560*/  LDG.E.CONSTANT R32, desc[UR8][R14.64+0x4] ;  /* 0x000004080e207981 */ /* 0x000ee8000c1e9900 */
[----:B------:R-:W3:Y:S04]  /*0570*/  LDG.E.CONSTANT R26, desc[UR8][R14.64+0x4c] ;  /* 0x00004c080e1a7981 */ /* 0x000ee8000c1e9900 */
[----:B------:R-:W3:Y:S04]  /*0580*/  LDG.E.CONSTANT R37, desc[UR8][R30.64+0x70] ;  /* 0x000070081e257981 */ /* 0x000ee8000c1e9900 */
[----:B------:R3:W3:Y:S04]  /*0590*/  LDG.E.CONSTANT R36, desc[UR8][R14.64+0x70] ;  /* 0x000070080e247981 */ /* 0x0006e8000c1e9900 */
[----:B------:R-:W3:Y:S04]  /*05a0*/  LDG.E.U16.CONSTANT R58, desc[UR8][R10.64+0x48] ;  /* 0x000048080a3a7981 */ /* 0x000ee8000c1e9500 */
[----:B------:R0:W3:Y:S01]  /*05b0*/  LDG.E.U16.CONSTANT R56, desc[UR8][R10.64+0x6c] ;  /* 0x00006c080a387981 */ /* 0x0000e2000c1e9500 */
[----:B------:R-:W-:Y:S01]  /*05c0*/  IMAD.WIDE R16, R23, 0x54, R16 ;  /* 0x0000005417107825 */ /* 0x000fe200078e0210 */
[----:B----4-:R-:W-:-:S02]  /*05d0*/  SHF.R.U32.HI R43, RZ, 0x2, R18 ;  /* 0x00000002ff2b7819 */ /* 0x010fc40000011612 */
[----:B------:R-:W-:Y:S02]  /*05e0*/  LOP3.LUT R51, R18, 0x3030303, RZ, 0xc0, !PT ;  /* 0x0303030312337812 */ /* 0x000fe400078ec0ff */
[----:B-----5:R-:W-:Y:S02]  /*05f0*/  SHF.R.U32.HI R38, RZ, 0x4, R46 ;  /* 0x00000004ff267819 */ /* 0x020fe4000001162e */
[----:B-1----:R-:W-:Y:S02]  /*0600*/  LOP3.LUT R54, R43, 0x3030303, RZ, 0xc0, !PT ;  /* 0x030303032b367812 */ /* 0x002fe400078ec0ff */
[----:B--2---:R-:W-:Y:S02]  /*0610*/  SHF.R.U32.HI R43, RZ, 0x4, R48 ;  /* 0x00000004ff2b7819 */ /* 0x004fe40000011630 */
[----:B------:R-:W-:Y:S02]  /*0620*/  LEA R38, R38, R38, 0x8 ;  /* 0x0000002626267211 */ /* 0x000fe400078e40ff */
[----:B------:R-:W-:Y:S01]  /*0630*/  LOP3.LUT R46, R46, 0xf, RZ, 0xc0, !PT ;  /* 0x0000000f2e2e7812 */ /* 0x000fe200078ec0ff */
[----:B---3--:R-:W-:Y:S01]  /*0640*/  IDP.4A.S8.S8 R15, R51, R28, RZ ;  /* 0x0000001c330f7226 */ /* 0x008fe200000006ff */
[----:B------:R-:W-:-:S02]  /*0650*/  LEA R30, R43, R43, 0x8 ;  /* 0x0000002b2b1e7211 */ /* 0x000fc400078e40ff */
[----:B------:R-:W-:Y:S01]  /*0660*/  LEA R53, R38, R38, 0x10 ;  /* 0x0000002626357211 */ /* 0x000fe200078e80ff */
[----:B------:R-:W-:Y:S01]  /*0670*/  IMAD R15, R15, R46, RZ ;  /* 0x0000002e0f0f7224 */ /* 0x000fe200078e02ff */
[----:B------:R-:W-:Y:S01]  /*0680*/  LOP3.LUT R48, R48, 0xf, RZ, 0xc0, !PT ;  /* 0x0000000f30307812 */ /* 0x000fe200078ec0ff */
[----:B0-----:R-:W-:Y:S01]  /*0690*/  IDP.4A.S8.S8 R11, R54, R47, RZ ;  /* 0x0000002f360b7226 */ /* 0x001fe200000006ff */
[----:B------:R-:W-:Y:S01]  /*06a0*/  LEA R30, R30, R30, 0x10 ;  /* 0x0000001e1e1e7211 */ /* 0x000fe200078e80ff */
[----:B------:R-:W-:Y:S01]  /*06b0*/  IDP.4A.S8.S8 R10, R53, R28, RZ ;  /* 0x0000001c350a7226 */ /* 0x000fe200000006ff */
[----:B------:R-:W-:Y:S01]  /*06c0*/  SHF.R.U32.HI R31, RZ, 0x4, R50 ;  /* 0x00000004ff1f7819 */ /* 0x000fe20000011632 */
[----:B------:R-:W-:Y:S01]  /*06d0*/  IMAD R11, R11, R48, RZ ;  /* 0x000000300b0b7224 */ /* 0x000fe200078e02ff */
[----:B------:R-:W-:Y:S01]  /*06e0*/  I2FP.F32.S32 R14, R15 ;  /* 0x0000000f000e7245 */ /* 0x000fe20000201400 */
[----:B------:R-:W-:Y:S01]  /*06f0*/  HADD2.F32 R9, -RZ, R9.H0_H0 ;  /* 0x20000009ff097230 */ /* 0x000fe20000004100 */
[----:B------:R-:W-:Y:S01]  /*0700*/  I2FP.F32.S32 R10, R10 ;  /* 0x0000000a000a7245 */ /* 0x000fe20000201400 */
[----:B------:R-:W-:Y:S01]  /*0710*/  IDP.4A.S8.S8 R15, R30, R47, RZ ;  /* 0x0000002f1e0f7226 */ /* 0x000fe200000006ff */
[----:B------:R-:W-:Y:S01]  /*0720*/  LEA R31, R31, R31, 0x8 ;  /* 0x0000001f1f1f7211 */ /* 0x000fe200078e40ff */
[----:B------:R-:W-:Y:S01]  /*0730*/  HADD2.F32 R45, -RZ, R45.H0_H0 ;  /* 0x2000002dff2d7230 */ /* 0x000fe20000004100 */
[----:B------:R-:W-:Y:S01]  /*0740*/  I2FP.F32.S32 R11, R11 ;  /* 0x0000000b000b7245 */ /* 0x000fe20000201400 */
[C---:B------:R-:W-:Y:S01]  /*0750*/  FFMA R14, R9.reuse, R14, RZ ;  /* 0x0000000e090e7223 */ /* 0x040fe200000000ff */
[----:B------:R-:W-:Y:S01]  /*0760*/  I2FP.F32.S32 R15, R15 ;  /* 0x0000000f000f7245 */ /* 0x000fe20000201400 */
[----:B------:R-:W-:Y:S01]  /*0770*/  FFMA R38, R9, R10, RZ ;  /* 0x0000000a09267223 */ /* 0x000fe200000000ff */
[----:B------:R-:W-:Y:S01]  /*0780*/  LEA R43, R31, R31, 0x10 ;  /* 0x0000001f1f2b7211 */ /* 0x000fe200078e80ff */
[C---:B------:R-:W-:Y:S01]  /*0790*/  FFMA R10, R45.reuse, R11, R14 ;  /* 0x0000000b2d0a7223 */ /* 0x040fe2000000000e */
[----:B------:R-:W-:Y:S01]  /*07a0*/  SHF.R.U32.HI R11, RZ, 0x4, R18 ;  /* 0x00000004ff0b7819 */ /* 0x000fe20000011612 */
[----:B------:R-:W-:Y:S01]  /*07b0*/  FFMA R14, R45, R15, R38 ;  /* 0x0000000f2d0e7223 */ /* 0x000fe20000000026 */
[----:B------:R-:W-:Y:S01]  /*07c0*/  SHF.R.U32.HI R31, RZ, 0x4, R52 ;  /* 0x00000004ff1f7819 */ /* 0x000fe20000011634 */
[----:B------:R-:W-:Y:S01]  /*07d0*/  IDP.4A.S8.S8 R15, R43, R42, RZ ;  /* 0x0000002a2b0f7226 */ /* 0x000fe200000006ff */
[----:B------:R-:W-:-:S02]  /*07e0*/  LOP3.LUT R11, R11, 0x3030303, RZ, 0xc0, !PT ;  /* 0x030303030b0b7812 */ /* 0x000fc400078ec0ff */
[----:B------:R-:W-:Y:S02]  /*07f0*/  SHF.R.U32.HI R61, RZ, 0x6, R18 ;  /* 0x00000006ff3d7819 */ /* 0x000fe40000011612 */
[----:B------:R-:W-:Y:S01]  /*0800*/  LEA R49, R31, R31, 0x8 ;  /* 0x0000001f1f317211 */ /* 0x000fe200078e40ff */
[----:B------:R-:W-:Y:S01]  /*0810*/  HADD2.F32 R39, -RZ, R39.H0_H0 ;  /* 0x20000027ff277230 */ /* 0x000fe20000004100 */
[----:B------:R-:W-:Y:S01]  /*0820*/  I2FP.F32.S32 R31, R15 ;  /* 0x0000000f001f7245 */ /* 0x000fe20000201400 */
[----:B------:R-:W-:Y:S01]  /*0830*/  IDP.4A.S8.S8 R15, R11, R42, RZ ;  /* 0x0000002a0b0f7226 */ /* 0x000fe200000006ff */
[----:B------:R-:W-:Y:S02]  /*0840*/  LOP3.LUT R50, R50, 0xf, RZ, 0xc0, !PT ;  /* 0x0000000f32327812 */ /* 0x000fe400078ec0ff */
[----:B------:R-:W-:Y:S02]  /*0850*/  LOP3.LUT R61, R61, 0x3030303, RZ, 0xc0, !PT ;  /* 0x030303033d3d7812 */ /* 0x000fe400078ec0ff */
[----:B------:R-:W-:Y:S01]  /*0860*/  LEA R49, R49, R49, 0x10 ;  /* 0x0000003131317211 */ /* 0x000fe200078e80ff */
[----:B------:R-:W-:-:S02]  /*0870*/  IMAD R15, R15, R50, RZ ;  /* 0x000000320f0f7224 */ /* 0x000fc400078e02ff */
[----:B------:R-:W-:Y:S01]  /*0880*/  FFMA R11, R39, R31, R14 ;  /* 0x0000001f270b7223 */ /* 0x000fe2000000000e */
[----:B------:R-:W-:Y:S01]  /*0890*/  LOP3.LUT R52, R52, 0xf, RZ, 0xc0, !PT ;  /* 0x0000000f34347812 */ /* 0x000fe200078ec0ff */
[-C--:B------:R-:W-:Y:S02]  /*08a0*/  IDP.4A.S8.S8 R31, R61, R22.reuse, RZ ;  /* 0x000000163d1f7226 */ /* 0x080fe400000006ff */
[----:B------:R-:W-:Y:S01]  /*08b0*/  IDP.4A.S8.S8 R14, R49, R22, RZ ;  /* 0x00000016310e7226 */ /* 0x000fe200000006ff */
[----:B------:R-:W-:Y:S01]  /*08c0*/  I2FP.F32.S32 R15, R15 ;  /* 0x0000000f000f7245 */ /* 0x000fe20000201400 */
[----:B------:R-:W-:Y:S02]  /*08d0*/  IMAD R31, R31, R52, RZ ;  /* 0x000000341f1f7224 */ /* 0x000fe400078e02ff */
[----:B------:R-:W-:Y:S01]  /*08e0*/  HADD2.F32 R34, -RZ, R34.H0_H0 ;  /* 0x20000022ff227230 */ /* 0x000fe20000004100 */
[----:B------:R-:W-:Y:S01]  /*08f0*/  I2FP.F32.S32 R14, R14 ;  /* 0x0000000e000e7245 */ /* 0x000fe20000201400 */
[----:B------:R-:W-:Y:S01]  /*0900*/  FFMA R15, R39, R15, R10 ;  /* 0x0000000f270f7223 */ /* 0x000fe2000000000a */
[----:B------:R-:W-:Y:S01]  /*0910*/  I2FP.F32.S32 R10, R31 ;  /* 0x0000001f000a7245 */ /* 0x000fe20000201400 */
[----:B------:R-:W-:-:S02]  /*0920*/  HADD2.F32 R38, -RZ, R40.H1_H1 ;  /* 0x30000028ff267230 */ /* 0x000fc40000004100 */
[C---:B------:R-:W-:Y:S01]  /*0930*/  FFMA R11, R34.reuse, R14, R11 ;  /* 0x0000000e220b7223 */ /* 0x040fe2000000000b */
[----:B------:R-:W-:Y:S01]  /*0940*/  SHF.R.U32.HI R14, RZ, 0x2, R18 ;  /* 0x00000002ff0e7819 */ /* 0x000fe20000011612 */
[----:B------:R-:W-:Y:S01]  /*0950*/  FFMA R15, R34, R10, R15 ;  /* 0x0000000a220f7223 */ /* 0x000fe2000000000f */
[----:B------:R-:W-:Y:S02]  /*0960*/  HADD2.F32 R40, -RZ, R40.H0_H0 ;  /* 0x20000028ff287230 */ /* 0x000fe40000004100 */
[----:B------:R-:W-:Y:S01]  /*0970*/  FMUL R10, R11, R38 ;  /* 0x000000260b0a7220 */ /* 0x000fe20000400000 */
[----:B------:R-:W-:Y:S01]  /*0980*/  LOP3.LUT R14, R14, 0x3030303, RZ, 0xc0, !PT ;  /* 0x030303030e0e7812 */ /* 0x000fe200078ec0ff */
[----:B------:R-:W-:Y:S02]  /*0990*/  IDP.4A.S8.S8 R11, R51, R35, RZ ;  /* 0x00000023330b7226 */ /* 0x000fe400000006ff */
[----:B------:R-:W-:Y:S02]  /*09a0*/  FFMA R31, R15, R40, -R10 ;  /* 0x000000280f1f7223 */ /* 0x000fe4000000080a */
[----:B------:R-:W-:-:S02]  /*09b0*/  IMAD R11, R46, R11, RZ ;  /* 0x0000000b2e0b7224 */ /* 0x000fc400078e02ff */
[----:B------:R-:W-:Y:S02]  /*09c0*/  IDP.4A.S8.S8 R15, R14, R33, RZ ;  /* 0x000000210e0f7226 */ /* 0x000fe400000006ff */
[----:B------:R-:W-:Y:S01]  /*09d0*/  HADD2.F32 R10, -RZ, R20.H0_H0 ;  /* 0x20000014ff0a7230 */ /* 0x000fe20000004100 */
[----:B------:R-:W-:Y:S01]  /*09e0*/  I2FP.F32.S32 R11, R11 ;  /* 0x0000000b000b7245 */ /* 0x000fe20000201400 */
[----:B------:R-:W-:Y:S02]  /*09f0*/  IMAD R15, R48, R15, RZ ;  /* 0x0000000f300f7224 */ /* 0x000fe400078e02ff */
[----:B------:R-:W-:Y:S02]  /*0a00*/  HADD2.F32 R44, -RZ, R44.H0_H0 ;  /* 0x2000002cff2c7230 */ /* 0x000fe40000004100 */
[----:B------:R-:W-:Y:S01]  /*0a10*/  FFMA R11, R10, R11, RZ ;  /* 0x0000000b0a0b7223 */ /* 0x000fe200000000ff */
[----:B------:R-:W-:Y:S01]  /*0a20*/  I2FP.F32.S32 R20, R15 ;  /* 0x0000000f00147245 */ /* 0x000fe20000201400 */
[----:B------:R-:W-:-:S04]  /*0a30*/  IDP.4A.S8.S8 R15, R53, R35, RZ ;  /* 0x00000023350f7226 */ /* 0x000fc800000006ff */
[----:B------:R-:W-:Y:S01]  /*0a40*/  FFMA R11, R44, R20, R11 ;  /* 0x000000142c0b7223 */ /* 0x000fe2000000000b */
[----:B------:R-:W-:Y:S01]  /*0a50*/  IDP.4A.S8.S8 R20, R30, R33, RZ ;  /* 0x000000211e147226 */ /* 0x000fe200000006ff */
[----:B------:R-:W-:-:S04]  /*0a60*/  I2FP.F32.S32 R15, R15 ;  /* 0x0000000f000f7245 */ /* 0x000fc80000201400 */
[----:B------:R-:W-:Y:S01]  /*0a70*/  I2FP.F32.S32 R20, R20 ;  /* 0x0000001400147245 */ /* 0x000fe20000201400 */
[----:B------:R-:W-:Y:S01]  /*0a80*/  FFMA R15, R10, R15, RZ ;  /* 0x0000000f0a0f7223 */ /* 0x000fe200000000ff */
[----:B------:R-:W-:-:S03]  /*0a90*/  SHF.R.U32.HI R18, RZ, 0x4, R18 ;  /* 0x00000004ff127819 */ /* 0x000fc60000011612 */
[----:B------:R-:W-:Y:S01]  /*0aa0*/  FFMA R59, R44, R20, R15 ;  /* 0x000000142c3b7223 */ /* 0x000fe2000000000f */
[----:B------:R-:W-:Y:S01]  /*0ab0*/  IDP.4A.S8.S8 R15, R14, R41, RZ ;  /* 0x000000290e0f7226 */ /* 0x000fe200000006ff */
[----:B------:R-:W-:Y:S01]  /*0ac0*/  LOP3.LUT R57, R18, 0x3030303, RZ, 0xc0, !PT ;  /* 0x0303030312397812 */ /* 0x000fe200078ec0ff */
[----:B------:R-:W-:Y:S02]  /*0ad0*/  IDP.4A.S8.S8 R51, R51, R32, RZ ;  /* 0x0000002033337226 */ /* 0x000fe400000006ff */
[----:B------:R-:W-:Y:S02]  /*0ae0*/  IMAD R48, R48, R15, RZ ;  /* 0x0000000f30307224 */ /* 0x000fe400078e02ff */
[----:B------:R-:W-:-:S04]  /*0af0*/  IMAD.WIDE R14, R27, 0x48, R12 ;  /* 0x000000481b0e7825 */ /* 0x000fc800078e020c */
[----:B------:R-:W-:Y:S01]  /*0b00*/  IMAD R46, R46, R51, RZ ;  /* 0x000000332e2e7224 */ /* 0x000fe200078e02ff */
[----:B------:R-:W-:Y:S01]  /*0b10*/  IADD3 R18, P0, PT, R16, R19, RZ ;  /* 0x0000001310127210 */ /* 0x000fe20007f1e0ff */
[C---:B------:R-:W-:Y:S01]  /*0b20*/  IDP.4A.S8.S8 R55, R57.reuse, R24, RZ ;  /* 0x0000001839377226 */ /* 0x040fe200000006ff */
[----:B------:R-:W2:Y:S01]  /*0b30*/  LDG.E.U16.CONSTANT R60, desc[UR8][R14.64+0x48] ;  /* 0x000048080e3c7981 */ /* 0x000ea2000c1e9500 */
[----:B------:R-:W-:-:S03]  /*0b40*/  IDP.4A.S8.S8 R51, R57, R26, RZ ;  /* 0x0000001a39337226 */ /* 0x000fc600000006ff */
[----:B------:R-:W3:Y:S01]  /*0b50*/  LDG.E.U16.CONSTANT R57, desc[UR8][R14.64] ;  /* 0x000000080e397981 */ /* 0x000ee2000c1e9500 */
[C---:B------:R-:W-:Y:S02]  /*0b60*/  IMAD R55, R50.reuse, R55, RZ ;  /* 0x0000003732377224 */ /* 0x040fe400078e02ff */
[----:B------:R-:W-:Y:S02]  /*0b70*/  IMAD R50, R50, R51, RZ ;  /* 0x0000003332327224 */ /* 0x000fe400078e02ff */
[----:B------:R-:W4:Y:S01]  /*0b80*/  LDG.E.U16.CONSTANT R51, desc[UR8][R14.64+0x24] ;  /* 0x000024080e337981 */ /* 0x000f22000c1e9500 */
[----:B------:R-:W-:Y:S01]  /*0b90*/  IADD3.X R19, PT, PT, RZ, R17, RZ, P0, !PT ;  /* 0x00000011ff137210 */ /* 0x000fe200007fe4ff */
[----:B------:R-:W-:Y:S01]  /*0ba0*/  IDP.4A.S8.S8 R54, R61, R37, RZ ;  /* 0x000000253d367226 */ /* 0x000fe200000006ff */
[----:B------:R-:W-:Y:S01]  /*0bb0*/  IADD3 R20, P0, PT, R21, R16, RZ ;  /* 0x0000001015147210 */ /* 0x000fe20007f1e0ff */
[----:B------:R-:W-:Y:S01]  /*0bc0*/  IDP.4A.S8.S8 R61, R61, R36, RZ ;  /* 0x000000243d3d7226 */ /* 0x000fe200000006ff */
[----:B------:R-:W5:Y:S01]  /*0bd0*/  LDG.E.CONSTANT R16, desc[UR8][R16.64+0x50] ;  /* 0x0000500810107981 */ /* 0x000f62000c1e9900 */
[C---:B------:R-:W-:Y:S01]  /*0be0*/  IMAD R54, R52.reuse, R54, RZ ;  /* 0x0000003634367224 */ /* 0x040fe200078e02ff */
[----:B------:R-:W-:Y:S01]  /*0bf0*/  IADD3.X R21, PT, PT, RZ, R17, RZ, P0, !PT ;  /* 0x00000011ff157210 */ /* 0x000fe200007fe4ff */
[----:B------:R-:W-:Y:S01]  /*0c00*/  IMAD R52, R52, R61, RZ ;  /* 0x0000003d34347224 */ /* 0x000fe200078e02ff */
[----:B------:R-:W5:Y:S04]  /*0c10*/  LDG.E.CONSTANT R18, desc[UR8][R18.64+0x10] ;  /* 0x0000100812127981 */ /* 0x000f68000c1e9900 */
[----:B------:R0:W5:Y:S04]  /*0c20*/  LDG.E.U16.CONSTANT R61, desc[UR8][R14.64+0x6c] ;  /* 0x00006c080e3d7981 */ /* 0x000168000c1e9500 */
[----:B------:R-:W5:Y:S01]  /*0c30*/  LDG.E.U8.CONSTANT R17, desc[UR8][R20.64] ;  /* 0x0000000814117981 */ /* 0x000f62000c1e9100 */
[----:B------:R-:W-:Y:S01]  /*0c40*/  HADD2.F32 R58, -RZ, R58.H0_H0 ;  /* 0x2000003aff3a7230 */ /* 0x000fe20000004100 */
[----:B------:R-:W-:-:S02]  /*0c50*/  I2FP.F32.S32 R55, R55 ;  /* 0x0000003700377245 */ /* 0x000fc40000201400 */
[----:B------:R-:W5:Y:S03]  /*0c60*/  LDG.E.U8.CONSTANT R19, desc[UR8][R20.64+0x6] ;  /* 0x0000060814137981 */ /* 0x000f66000c1e9100 */
[----:B------:R-:W-:Y:S01]  /*0c70*/  FFMA R11, R58, R55, R11 ;  /* 0x000000373a0b7223 */ /* 0x000fe2000000000b */
[----:B------:R-:W-:Y:S01]  /*0c80*/  IDP.4A.S8.S8 R55, R43, R24, RZ ;  /* 0x000000182b377226 */ /* 0x000fe200000006ff */
[----:B------:R-:W5:Y:S04]  /*0c90*/  LDG.E.U8.CONSTANT R15, desc[UR8][R20.64+0x4] ;  /* 0x00000408140f7981 */ /* 0x000f68000c1e9100 */
[----:B0-----:R-:W-:-:S05]  /*0ca0*/  I2FP.F32.S32 R14, R55 ;  /* 0x00000037000e7245 */ /* 0x001fca0000201400 */
[----:B------:R-:W-:Y:S02]  /*0cb0*/  FFMA R59, R58, R14, R59 ;  /* 0x0000000e3a3b7223 */ /* 0x000fe4000000003b */
[----:B------:R0:W5:Y:S01]  /*0cc0*/  LDG.E.U8.CONSTANT R14, desc[UR8][R20.64+0x2] ;  /* 0x00000208140e7981 */ /* 0x000162000c1e9100 */
[----:B------:R-:W-:Y:S01]  /*0cd0*/  HADD2.F32 R56, -RZ, R56.H0_H0 ;  /* 0x20000038ff387230 */ /* 0x000fe20000004100 */
[----:B------:R-:W-:Y:S01]  /*0ce0*/  I2FP.F32.S32 R54, R54 ;  /* 0x0000003600367245 */ /* 0x000fe20000201400 */
[----:B------:R-:W-:-:S04]  /*0cf0*/  IDP.4A.S8.S8 R53, R53, R32, RZ ;  /* 0x0000002035357226 */ /* 0x000fc800000006ff */
[----:B------:R-:W-:Y:S01]  /*0d00*/  FFMA R55, R56, R54, R11 ;  /* 0x0000003638377223 */ /* 0x000fe2000000000b */
[----:B------:R-:W-:Y:S01]  /*0d10*/  IDP.4A.S8.S8 R54, R30, R41, RZ ;  /* 0x000000291e367226 */ /* 0x000fe200000006ff */
[----:B------:R-:W-:-:S04]  /*0d20*/  I2FP.F32.S32 R30, R53 ;  /* 0x00000035001e7245 */ /* 0x000fc80000201400 */
[----:B------:R-:W-:Y:S01]  /*0d30*/  I2FP.F32.S32 R53, R54 ;  /* 0x0000003600357245 */ /* 0x000fe20000201400 */
[----:B------:R-:W-:Y:S01]  /*0d40*/  IDP.4A.S8.S8 R43, R43, R26, RZ ;  /* 0x0000001a2b2b7226 */ /* 0x000fe200000006ff */
[----:B------:R-:W-:Y:S02]  /*0d50*/  I2FP.F32.S32 R46, R46 ;  /* 0x0000002e002e7245 */ /* 0x000fe40000201400 */
[----:B0-----:R-:W-:Y:S02]  /*0d60*/  I2FP.F32.S32 R21, R48 ;  /* 0x0000003000157245 */ /* 0x001fe40000201400 */
[----:B------:R-:W-:Y:S02]  /*0d70*/  I2FP.F32.S32 R43, R43 ;  /* 0x0000002b002b7245 */ /* 0x000fe40000201400 */
[----:B------:R-:W-:Y:S02]  /*0d80*/  IADD3 R20, P0, PT, R12, 0x900, RZ ;  /* 0x000009000c147810 */ /* 0x000fe40007f1e0ff */
[----:B------:R-:W-:-:S02]  /*0d90*/  I2FP.F32.S32 R50, R50 ;  /* 0x0000003200327245 */ /* 0x000fc40000201400 */
[----:B------:R-:W-:Y:S02]  /*0da0*/  I2FP.F32.S32 R52, R52 ;  /* 0x0000003400347245 */ /* 0x000fe40000201400 */
[----:B------:R-:W-:Y:S01]  /*0db0*/  IADD3 R29, PT, PT, R29, 0x8, RZ ;  /* 0x000000081d1d7810 */ /* 0x000fe20007ffe0ff */
[----:B------:R-:W-:Y:S01]  /*0dc0*/  FADD R6, R31, R6 ;  /* 0x000000061f067221 */ /* 0x000fe20000000000 */
[----:B------:R-:W-:Y:S02]  /*0dd0*/  IADD3 R23, PT, PT, R23, 0x8, RZ ;  /* 0x0000000817177810 */ /* 0x000fe40007ffe0ff */
[----:B------:R-:W-:Y:S01]  /*0de0*/  IADD3 R25, PT, PT, R25, 0x8, RZ ;  /* 0x0000000819197810 */ /* 0x000fe20007ffe0ff */
[----:B---3--:R-:W-:Y:S02]  /*0df0*/  HADD2.F32 R11, -RZ, R57.H0_H0 ;  /* 0x20000039ff0b7230 */ /* 0x008fe40000004100 */
[----:B----4-:R-:W-:-:S03]  /*0e00*/  HADD2.F32 R51, -RZ, R51.H0_H0 ;  /* 0x20000033ff337230 */ /* 0x010fc60000004100 */
[----:B------:R-:W-:-:S04]  /*0e10*/  FFMA R30, R11, R30, RZ ;  /* 0x0000001e0b1e7223 */ /* 0x000fc800000000ff */
[----:B------:R-:W-:Y:S01]  /*0e20*/  FFMA R53, R51, R53, R30 ;  /* 0x0000003533357223 */ /* 0x000fe2000000001e */
[C---:B------:R-:W-:Y:S02]  /*0e30*/  IDP.4A.S8.S8 R30, R49.reuse, R37, RZ ;  /* 0x00000025311e7226 */ /* 0x040fe400000006ff */
[----:B------:R-:W-:Y:S02]  /*0e40*/  IDP.4A.S8.S8 R49, R49, R36, RZ ;  /* 0x0000002431317226 */ /* 0x000fe400000006ff */
[----:B--2---:R-:W-:Y:S01]  /*0e50*/  HADD2.F32 R60, -RZ, R60.H0_H0 ;  /* 0x2000003cff3c7230 */ /* 0x004fe20000004100 */
[----:B------:R-:W-:Y:S01]  /*0e60*/  I2FP.F32.S32 R30, R30 ;  /* 0x0000001e001e7245 */ /* 0x000fe20000201400 */
[----:B------:R-:W-:Y:S01]  /*0e70*/  FFMA R46, R11, R46, RZ ;  /* 0x0000002e0b2e7223 */ /* 0x000fe200000000ff */
[----:B-----5:R-:W-:Y:S01]  /*0e80*/  HADD2.F32 R61, -RZ, R61.H0_H0 ;  /* 0x2000003dff3d7230 */ /* 0x020fe20000004100 */
[----:B------:R-:W-:Y:S02]  /*0e90*/  I2FP.F32.S32 R49, R49 ;  /* 0x0000003100317245 */ /* 0x000fe40000201400 */
[----:B------:R-:W-:Y:S01]  /*0ea0*/  FFMA R59, R56, R30, R59 ;  /* 0x0000001e383b7223 */ /* 0x000fe2000000003b */
[----:B------:R-:W-:Y:S01]  /*0eb0*/  FFMA R30, R60, R43, R53 ;  /* 0x0000002b3c1e7223 */ /* 0x000fe20000000035 */
[----:B------:R-:W-:Y:S01]  /*0ec0*/  SHF.R.U32.HI R12, RZ, 0x4, R17 ;  /* 0x00000004ff0c7819 */ /* 0x000fe20000011611 */
[----:B------:R-:W-:Y:S01]  /*0ed0*/  FFMA R21, R51, R21, R46 ;  /* 0x0000001533157223 */ /* 0x000fe2000000002e */
[----:B------:R-:W-:Y:S01]  /*0ee0*/  IADD3.X R43, PT, PT, RZ, R13, RZ, P0, !PT ;  /* 0x0000000dff2b7210 */ /* 0x000fe200007fe4ff */
[----:B------:R-:W-:Y:S01]  /*0ef0*/  FFMA R49, R61, R49, R30 ;  /* 0x000000313d317223 */ /* 0x000fe2000000001e */
[----:B------:R-:W-:Y:S01]  /*0f00*/  LOP3.LUT R13, R18, 0x3030303, RZ, 0xc0, !PT ;  /* 0x03030303120d7812 */ /* 0x000fe200078ec0ff */
[----:B------:R-:W-:Y:S01]  /*0f10*/  FFMA R50, R60, R50, R21 ;  /* 0x000000323c327223 */ /* 0x000fe20000000015 */
[----:B------:R-:W-:Y:S01]  /*0f20*/  LEA R30, R12, R12, 0x8 ;  /* 0x0000000c0c1e7211 */ /* 0x000fe200078e40ff */
[----:B------:R-:W-:Y:S01]  /*0f30*/  FMUL R57, R38, R49 ;  /* 0x0000003126397220 */ /* 0x000fe20000400000 */
[----:B------:R-:W-:Y:S01]  /*0f40*/  LOP3.LUT R21, R17, 0xf, RZ, 0xc0, !PT ;  /* 0x0000000f11157812 */ /* 0x000fe200078ec0ff */
[----:B------:R-:W-:Y:S01]  /*0f50*/  IDP.4A.S8.S8 R12, R13, R28, RZ ;  /* 0x0000001c0d0c7226 */ /* 0x000fe200000006ff */
[----:B------:R-:W-:Y:S01]  /*0f60*/  LEA R49, R30, R30, 0x10 ;  /* 0x0000001e1e317211 */ /* 0x000fe200078e80ff */
[----:B------:R-:W-:Y:S01]  /*0f70*/  FMUL R59, R38, R59 ;  /* 0x0000003b263b7220 */ /* 0x000fe20000400000 */
[----:B------:R-:W-:Y:S01]  /*0f80*/  FFMA R53, R61, R52, R50 ;  /* 0x000000343d357223 */ /* 0x000fe20000000032 */
[----:B------:R-:W-:-:S02]  /*0f90*/  IDP.4A.S8.S8 R38, R13, R35, RZ ;  /* 0x000000230d267226 */ /* 0x000fc400000006ff */
[----:B------:R-:W-:Y:S02]  /*0fa0*/  IDP.4A.S8.S8 R30, R13, R32, RZ ;  /* 0x000000200d1e7226 */ /* 0x000fe400000006ff */
[----:B------:R-:W-:Y:S01]  /*0fb0*/  FFMA R55, R40, R55, -R59 ;  /* 0x0000003728377223 */ /* 0x000fe2000000083b */
[----:B------:R-:W-:Y:S02]  /*0fc0*/  IMAD R12, R12, R21, RZ ;  /* 0x000000150c0c7224 */ /* 0x000fe400078e02ff */
[----:B------:R-:W-:Y:S01]  /*0fd0*/  FFMA R17, R40, R53, -R57 ;  /* 0x0000003528117223 */ /* 0x000fe20000000839 */
[----:B------:R-:W-:Y:S02]  /*0fe0*/  IDP.4A.S8.S8 R13, R49, R28, RZ ;  /* 0x0000001c310d7226 */ /* 0x000fe400000006ff */
[----:B------:R-:W-:Y:S02]  /*0ff0*/  IMAD R38, R21, R38, RZ ;  /* 0x0000002615267224 */ /* 0x000fe400078e02ff */
[----:B------:R-:W-:Y:S01]  /*1000*/  IDP.4A.S8.S8 R40, R49, R35, RZ ;  /* 0x0000002331287226 */ /* 0x000fe200000006ff */
[----:B------:R-:W-:Y:S01]  /*1010*/  I2FP.F32.S32 R28, R12 ;  /* 0x0000000c001c7245 */ /* 0x000fe20000201400 */
[----:B------:R-:W-:Y:S01]  /*1020*/  IMAD R21, R21, R30, RZ ;  /* 0x0000001e15157224 */ /* 0x000fe200078e02ff */
[----:B------:R-:W-:-:S02]  /*1030*/  SHF.R.U32.HI R30, RZ, 0x2, R18 ;  /* 0x00000002ff1e7819 */ /* 0x000fc40000011612 */
[----:B------:R-:W-:Y:S02]  /*1040*/  I2FP.F32.S32 R12, R13 ;  /* 0x0000000d000c7245 */ /* 0x000fe40000201400 */
[----:B------:R-:W-:Y:S02]  /*1050*/  I2FP.F32.S32 R35, R38 ;  /* 0x0000002600237245 */ /* 0x000fe40000201400 */
[----:B------:R-:W-:Y:S02]  /*1060*/  I2FP.F32.S32 R13, R40 ;  /* 0x00000028000d7245 */ /* 0x000fe40000201400 */
[----:B------:R-:W-:Y:S01]  /*1070*/  LOP3.LUT R30, R30, 0x3030303, RZ, 0xc0, !PT ;  /* 0x030303031e1e7812 */ /* 0x000fe200078ec0ff */
[C---:B------:R-:W-:Y:S01]  /*1080*/  FFMA R28, R9.reuse, R28, RZ ;  /* 0x0000001c091c7223 */ /* 0x040fe200000000ff */
[----:B------:R-:W-:Y:S01]  /*1090*/  FFMA R12, R9, R12, RZ ;  /* 0x0000000c090c7223 */ /* 0x000fe200000000ff */
[C---:B------:R-:W-:Y:S01]  /*10a0*/  FFMA R9, R10.reuse, R35, RZ ;  /* 0x000000230a097223 */ /* 0x040fe200000000ff */
[----:B------:R-:W-:Y:S01]  /*10b0*/  FFMA R13, R10, R13, RZ ;  /* 0x0000000d0a0d7223 */ /* 0x000fe200000000ff */
[----:B------:R-:W-:-:S02]  /*10c0*/  SHF.R.U32.HI R10, RZ, 0x4, R14 ;  /* 0x00000004ff0a7819 */ /* 0x000fc4000001160e */
[----:B------:R-:W-:Y:S01]  /*10d0*/  LOP3.LUT R35, R14, 0xf, RZ, 0xc0, !PT ;  /* 0x0000000f0e237812 */ /* 0x000fe200078ec0ff */
[----:B------:R-:W-:Y:S01]  /*10e0*/  IDP.4A.S8.S8 R14, R30, R47, RZ ;  /* 0x0000002f1e0e7226 */ /* 0x000fe200000006ff */
[----:B------:R-:W-:-:S03]  /*10f0*/  I2FP.F32.S32 R46, R21 ;  /* 0x00000015002e7245 */ /* 0x000fc60000201400 */
[----:B------:R-:W-:Y:S02]  /*1100*/  IMAD R21, R14, R35, RZ ;  /* 0x000000230e157224 */ /* 0x000fe400078e02ff */
[----:B------:R-:W-:Y:S02]  /*1110*/  IDP.4A.S8.S8 R32, R49, R32, RZ ;  /* 0x0000002031207226 */ /* 0x000fe400000006ff */
[C---:B------:R-:W-:Y:S01]  /*1120*/  IDP.4A.S8.S8 R40, R30.reuse, R33, RZ ;  /* 0x000000211e287226 */ /* 0x040fe200000006ff */
[----:B------:R-:W-:Y:S01]  /*1130*/  I2FP.F32.S32 R21, R21 ;  /* 0x0000001500157245 */ /* 0x000fe20000201400 */
[----:B------:R-:W-:Y:S01]  /*1140*/  IDP.4A.S8.S8 R30, R30, R41, RZ ;  /* 0x000000291e1e7226 */ /* 0x000fe200000006ff */
[----:B------:R-:W-:Y:S02]  /*1150*/  LEA R38, R10, R10, 0x8 ;  /* 0x0000000a0a267211 */ /* 0x000fe400078e40ff */
[----:B------:R-:W-:Y:S01]  /*1160*/  I2FP.F32.S32 R10, R32 ;  /* 0x00000020000a7245 */ /* 0x000fe20000201400 */
[----:B------:R-:W-:-:S02]  /*1170*/  IMAD R30, R35, R30, RZ ;  /* 0x0000001e231e7224 */ /* 0x000fc400078e02ff */
[----:B------:R-:W-:Y:S01]  /*1180*/  FFMA R28, R45, R21, R28 ;  /* 0x000000152d1c7223 */ /* 0x000fe2000000001c */
[----:B------:R-:W-:Y:S01]  /*1190*/  SHF.R.U32.HI R21, RZ, 0x4, R18 ;  /* 0x00000004ff157819 */ /* 0x000fe20000011612 */
[C---:B------:R-:W-:Y:S01]  /*11a0*/  FFMA R14, R11.reuse, R46, RZ ;  /* 0x0000002e0b0e7223 */ /* 0x040fe200000000ff */
[----:B------:R-:W-:Y:S01]  /*11b0*/  LEA R38, R38, R38, 0x10 ;  /* 0x0000002626267211 */ /* 0x000fe200078e80ff */
[----:B------:R-:W-:Y:S01]  /*11c0*/  FFMA R10, R11, R10, RZ ;  /* 0x0000000a0b0a7223 */ /* 0x000fe200000000ff */
[----:B------:R-:W-:Y:S02]  /*11d0*/  I2FP.F32.S32 R11, R30 ;  /* 0x0000001e000b7245 */ /* 0x000fe40000201400 */
[----:B------:R-:W-:Y:S01]  /*11e0*/  LOP3.LUT R21, R21, 0x3030303, RZ, 0xc0, !PT ;  /* 0x0303030315157812 */ /* 0x000fe200078ec0ff */
[C---:B------:R-:W-:Y:S01]  /*11f0*/  IDP.4A.S8.S8 R41, R38.reuse, R41, RZ ;  /* 0x0000002926297226 */ /* 0x040fe200000006ff */
[----:B------:R-:W-:Y:S01]  /*1200*/  SHF.R.U32.HI R30, RZ, 0x4, R15 ;  /* 0x00000004ff1e7819 */ /* 0x000fe2000001160f */
[C---:B------:R-:W-:Y:S01]  /*1210*/  IDP.4A.S8.S8 R47, R38.reuse, R47, RZ ;  /* 0x0000002f262f7226 */ /* 0x040fe200000006ff */
[----:B------:R-:W-:Y:S01]  /*1220*/  LOP3.LUT R15, R15, 0xf, RZ, 0xc0, !PT ;  /* 0x0000000f0f0f7812 */ /* 0x000fe200078ec0ff */
[----:B------:R-:W-:-:S02]  /*1230*/  IDP.4A.S8.S8 R33, R38, R33, RZ ;  /* 0x0000002126217226 */ /* 0x000fc400000006ff */
[----:B------:R-:W-:Y:S01]  /*1240*/  FFMA R11, R51, R11, R14 ;  /* 0x0000000b330b7223 */ /* 0x000fe2000000000e */
[C---:B------:R-:W-:Y:S02]  /*1250*/  IDP.4A.S8.S8 R38, R21.reuse, R26, RZ ;  /* 0x0000001a15267226 */ /* 0x040fe400000006ff */
[----:B------:R-:W-:Y:S01]  /*1260*/  IDP.4A.S8.S8 R14, R21, R42, RZ ;  /* 0x0000002a150e7226 */ /* 0x000fe200000006ff */
[----:B------:R-:W-:Y:S01]  /*1270*/  LEA R30, R30, R30, 0x8 ;  /* 0x0000001e1e1e7211 */ /* 0x000fe200078e40ff */
[----:B------:R-:W-:Y:S01]  /*1280*/  IMAD R38, R15, R38, RZ ;  /* 0x000000260f267224 */ /* 0x000fe200078e02ff */
[----:B------:R-:W-:Y:S01]  /*1290*/  I2FP.F32.S32 R41, R41 ;  /* 0x0000002900297245 */ /* 0x000fe20000201400 */
[----:B------:R-:W-:Y:S02]  /*12a0*/  IMAD R14, R14, R15, RZ ;  /* 0x0000000f0e0e7224 */ /* 0x000fe400078e02ff */
[----:B------:R-:W-:Y:S01]  /*12b0*/  IDP.4A.S8.S8 R32, R21, R24, RZ ;  /* 0x0000001815207226 */ /* 0x000fe200000006ff */
[----:B------:R-:W-:Y:S01]  /*12c0*/  LEA R21, R30, R30, 0x10 ;  /* 0x0000001e1e157211 */ /* 0x000fe200078e80ff */
[----:B------:R-:W-:Y:S01]  /*12d0*/  FFMA R51, R51, R41, R10 ;  /* 0x0000002933337223 */ /* 0x000fe2000000000a */
[----:B------:R-:W-:-:S02]  /*12e0*/  I2FP.F32.S32 R10, R38 ;  /* 0x00000026000a7245 */ /* 0x000fc40000201400 */
[----:B------:R-:W-:Y:S01]  /*12f0*/  I2FP.F32.S32 R14, R14 ;  /* 0x0000000e000e7245 */ /* 0x000fe20000201400 */
[C---:B------:R-:W-:Y:S01]  /*1300*/  IDP.4A.S8.S8 R42, R21.reuse, R42, RZ ;  /* 0x0000002a152a7226 */ /* 0x040fe200000006ff */
[----:B------:R-:W-:Y:S01]  /*1310*/  SHF.R.U32.HI R18, RZ, 0x6, R18 ;  /* 0x00000006ff127819 */ /* 0x000fe20000011612 */
[----:B------:R-:W-:Y:S01]  /*1320*/  IDP.4A.S8.S8 R24, R21, R24, RZ ;  /* 0x0000001815187226 */ /* 0x000fe200000006ff */
[----:B------:R-:W-:Y:S01]  /*1330*/  I2FP.F32.S32 R47, R47 ;  /* 0x0000002f002f7245 */ /* 0x000fe20000201400 */
[----:B------:R-:W-:Y:S01]  /*1340*/  IMAD R32, R15, R32, RZ ;  /* 0x000000200f207224 */ /* 0x000fe200078e02ff */
[----:B------:R-:W-:Y:S01]  /*1350*/  I2FP.F32.S32 R33, R33 ;  /* 0x0000002100217245 */ /* 0x000fe20000201400 */
[----:B------:R-:W-:Y:S01]  /*1360*/  FFMA R10, R60, R10, R11 ;  /* 0x0000000a3c0a7223 */ /* 0x000fe2000000000b */
[----:B------:R-:W-:Y:S01]  /*1370*/  FFMA R15, R39, R14, R28 ;  /* 0x0000000e270f7223 */ /* 0x000fe2000000001c */
[----:B------:R-:W-:Y:S01]  /*1380*/  LOP3.LUT R11, R18, 0x3030303, RZ, 0xc0, !PT ;  /* 0x03030303120b7812 */ /* 0x000fe200078ec0ff */
[----:B------:R-:W-:Y:S01]  /*1390*/  IMAD R40, R35, R40, RZ ;  /* 0x0000002823287224 */ /* 0x000fe200078e02ff */
[----:B------:R-:W-:Y:S01]  /*13a0*/  SHF.R.U32.HI R14, RZ, 0x4, R19 ;  /* 0x00000004ff0e7819 */ /* 0x000fe20000011613 */
[----:B------:R-:W-:Y:S01]  /*13b0*/  FFMA R12, R45, R47, R12 ;  /* 0x0000002f2d0c7223 */ /* 0x000fe2000000000c */
[----:B------:R-:W-:Y:S01]  /*13c0*/  I2FP.F32.S32 R42, R42 ;  /* 0x0000002a002a7245 */ /* 0x000fe20000201400 */
[----:B------:R-:W-:Y:S01]  /*13d0*/  FFMA R13, R44, R33, R13 ;  /* 0x000000212c0d7223 */ /* 0x000fe2000000000d */
[----:B------:R-:W-:Y:S01]  /*13e0*/  I2FP.F32.S32 R24, R24 ;  /* 0x0000001800187245 */ /* 0x000fe20000201400 */
[----:B------:R-:W-:Y:S01]  /*13f0*/  IDP.4A.S8.S8 R18, R11, R37, RZ ;  /* 0x000000250b127226 */ /* 0x000fe200000006ff */
[----:B------:R-:W-:-:S02]  /*1400*/  LOP3.LUT R19, R19, 0xf, RZ, 0xc0, !PT ;  /* 0x0000000f13137812 */ /* 0x000fc400078ec0ff */
[----:B------:R-:W-:Y:S01]  /*1410*/  LEA R14, R14, R14, 0x8 ;  /* 0x0000000e0e0e7211 */ /* 0x000fe200078e40ff */
[----:B------:R-:W-:Y:S01]  /*1420*/  FFMA R39, R39, R42, R12 ;  /* 0x0000002a27277223 */ /* 0x000fe2000000000c */
[----:B------:R-:W-:Y:S01]  /*1430*/  I2FP.F32.S32 R40, R40 ;  /* 0x0000002800287245 */ /* 0x000fe20000201400 */
[----:B------:R-:W-:Y:S01]  /*1440*/  FFMA R13, R58, R24, R13 ;  /* 0x000000183a0d7223 */ /* 0x000fe2000000000d */
[C---:B------:R-:W-:Y:S02]  /*1450*/  IDP.4A.S8.S8 R12, R11.reuse, R22, RZ ;  /* 0x000000160b0c7226 */ /* 0x040fe400000006ff */
[----:B------:R-:W-:Y:S01]  /*1460*/  IDP.4A.S8.S8 R24, R11, R36, RZ ;  /* 0x000000240b187226 */ /* 0x000fe200000006ff */
[----:B------:R-:W-:Y:S01]  /*1470*/  LEA R11, R14, R14, 0x10 ;  /* 0x0000000e0e0b7211 */ /* 0x000fe200078e80ff */
[----:B------:R-:W-:Y:S01]  /*1480*/  IMAD R18, R19, R18, RZ ;  /* 0x0000001213127224 */ /* 0x000fe200078e02ff */
[----:B------:R-:W-:Y:S01]  /*1490*/  I2FP.F32.S32 R32, R32 ;  /* 0x0000002000207245 */ /* 0x000fe20000201400 */
[----:B------:R-:W-:Y:S01]  /*14a0*/  FFMA R9, R44, R40, R9 ;  /* 0x000000282c097223 */ /* 0x000fe20000000009 */
[----:B------:R-:W-:-:S02]  /*14b0*/  IDP.4A.S8.S8 R21, R21, R26, RZ ;  /* 0x0000001a15157226 */ /* 0x000fc400000006ff */
[C---:B------:R-:W-:Y:S01]  /*14c0*/  IDP.4A.S8.S8 R22, R11.reuse, R22, RZ ;  /* 0x000000160b167226 */ /* 0x040fe200000006ff */
[----:B------:R-:W-:Y:S01]  /*14d0*/  I2FP.F32.S32 R18, R18 ;  /* 0x0000001200127245 */ /* 0x000fe20000201400 */
[C---:B------:R-:W-:Y:S02]  /*14e0*/  IDP.4A.S8.S8 R37, R11.reuse, R37, RZ ;  /* 0x000000250b257226 */ /* 0x040fe400000006ff */
[----:B------:R-:W-:Y:S01]  /*14f0*/  FFMA R9, R58, R32, R9 ;  /* 0x000000203a097223 */ /* 0x000fe20000000009 */
[----:B------:R-:W-:Y:S01]  /*1500*/  IDP.4A.S8.S8 R11, R11, R36, RZ ;  /* 0x000000240b0b7226 */ /* 0x000fe200000006ff */
[----:B------:R-:W-:Y:S01]  /*1510*/  I2FP.F32.S32 R21, R21 ;  /* 0x0000001500157245 */ /* 0x000fe20000201400 */
[----:B------:R-:W-:Y:S01]  /*1520*/  IMAD R12, R12, R19, RZ ;  /* 0x000000130c0c7224 */ /* 0x000fe200078e02ff */
[----:B------:R-:W-:Y:S01]  /*1530*/  I2FP.F32.S32 R22, R22 ;  /* 0x0000001600167245 */ /* 0x000fe20000201400 */
[----:B------:R-:W-:Y:S01]  /*1540*/  IMAD R24, R19, R24, RZ ;  /* 0x0000001813187224 */ /* 0x000fe200078e02ff */
[----:B------:R-:W-:Y:S01]  /*1550*/  I2FP.F32.S32 R37, R37 ;  /* 0x0000002500257245 */ /* 0x000fe20000201400 */
[----:B------:R-:W-:Y:S01]  /*1560*/  FFMA R18, R56, R18, R9 ;  /* 0x0000001238127223 */ /* 0x000fe20000000009 */
[----:B------:R-:W-:Y:S01]  /*1570*/  I2FP.F32.S32 R9, R11 ;  /* 0x0000000b00097245 */ /* 0x000fe20000201400 */
[----:B------:R-:W-:Y:S01]  /*1580*/  FFMA R60, R60, R21, R51 ;  /* 0x000000153c3c7223 */ /* 0x000fe20000000033 */
[----:B------:R-:W-:Y:S01]  /*1590*/  ISETP.GE.AND P0, PT, R29, R0, PT ;  /* 0x000000001d00720c */ /* 0x000fe20003f06270 */
[--C-:B------:R-:W-:Y:S01]  /*15a0*/  HADD2.F32 R11, -RZ, R16.reuse.H1_H1 ;  /* 0x30000010ff0b7230 */ /* 0x100fe20000004100 */
[----:B------:R-:W-:Y:S01]  /*15b0*/  I2FP.F32.S32 R12, R12 ;  /* 0x0000000c000c7245 */ /* 0x000fe20000201400 */
[----:B------:R-:W-:Y:S01]  /*15c0*/  FFMA R22, R34, R22, R39 ;  /* 0x0000001622167223 */ /* 0x000fe20000000027 */
[----:B------:R-:W-:Y:S01]  /*15d0*/  FFMA R56, R56, R37, R13 ;  /* 0x0000002538387223 */ /* 0x000fe2000000000d */
[----:B------:R-:W-:Y:S01]  /*15e0*/  I2FP.F32.S32 R24, R24 ;  /* 0x0000001800187245 */ /* 0x000fe20000201400 */
[----:B------:R-:W-:Y:S01]  /*15f0*/  FFMA R60, R61, R9, R60 ;  /* 0x000000093d3c7223 */ /* 0x000fe2000000003c */
[----:B------:R-:W-:-:S02]  /*1600*/  HADD2.F32 R9, -RZ, R16.H0_H0 ;  /* 0x20000010ff097230 */ /* 0x000fc40000004100 */
[----:B------:R-:W-:Y:S01]  /*1610*/  FMUL R13, R22, R11 ;  /* 0x0000000b160d7220 */ /* 0x000fe20000400000 */
[----:B------:R-:W-:Y:S01]  /*1620*/  FMUL R56, R11, R56 ;  /* 0x000000380b387220 */ /* 0x000fe20000400000 */
[----:B------:R-:W-:Y:S01]  /*1630*/  FFMA R12, R34, R12, R15 ;  /* 0x0000000c220c7223 */ /* 0x000fe2000000000f */
[----:B------:R-:W-:Y:S01]  /*1640*/  FFMA R10, R61, R24, R10 ;  /* 0x000000183d0a7223 */ /* 0x000fe2000000000a */
[----:B------:R-:W-:Y:S01]  /*1650*/  FMUL R11, R11, R60 ;  /* 0x0000003c0b0b7220 */ /* 0x000fe20000400000 */
[C---:B------:R-:W-:Y:S01]  /*1660*/  FFMA R18, R9.reuse, R18, -R56 ;  /* 0x0000001209127223 */ /* 0x040fe20000000838 */
[----:B------:R-:W-:Y:S02]  /*1670*/  FFMA R12, R12, R9, -R13 ;  /* 0x000000090c0c7223 */ /* 0x000fe4000000080d */
        /* <DEDUP_REMOVED lines=8> */
.L_x_462:
[----:B------:R0:W-:Y:S04]  /*1700*/  STL.64 [R1], R6 ;  /* 0x0000000601007387 */ /* 0x0001e80000100a00 */
[----:B------:R0:W-:Y:S04]  /*1710*/  STL.64 [R1+0x8], R4 ;  /* 0x0000080401007387 */ /* 0x0001e80000100a00 */
[----:B------:R0:W-:Y:S02]  /*1720*/  STL.64 [R1+0x10], R2 ;  /* 0x0000100201007387 */ /* 0x0001e40000100a00 */
.L_x_461:
[----:B------:R-:W-:Y:S05]  /*1730*/  BSYNC.RECONVERGENT B0 ;  /* 0x0000000000007941 */ /* 0x000fea0003800200 */
.L_x_460:
        /* <DEDUP_REMOVED lines=17> */
.L_x_465:
[----:B------:R-:W-:Y:S05]  /*1850*/  BSYNC.RECONVERGENT B0 ;  /* 0x0000000000007941 */ /* 0x000fea0003800200 */
.L_x_464:
        /* <DEDUP_REMOVED lines=80> */
[----:B------:R-:W-:-:S03]  /*1d60*/  IADD3 R15, PT, PT, R15, UR4, RZ ;  /* 0x000000040f0f7c10 */ /* 0x000fc6000fffe0ff */
        /* <DEDUP_REMOVED lines=20> */
[----:B----4-:R-:W-:Y:S01]  /*1eb0*/  @!P0 IADD3 R3, PT, PT, R15, R16, RZ ;  /* 0x000000100f038210 */ /* 0x010fe20007ffe0ff */
[----:B-1----:R-:W-:-:S03]  /*1ec0*/  FADD R12, R11, R12 ;  /* 0x0000000c0b0c7221 */ /* 0x002fc60000000000 */
[----:B------:R-:W0:Y:S04]  /*1ed0*/  SHFL.BFLY PT, R5, R10, 0x2, 0x1f ;  /* 0x0c401f000a057f89 */ /* 0x000e2800000e0000 */
[----:B------:R-:W1:Y:S01]  /*1ee0*/  SHFL.BFLY PT, R7, R12, 0x2, 0x1f ;  /* 0x0c401f000c077f89 */ /* 0x000e6200000e0000 */
[----:B0-----:R-:W-:Y:S02]  /*1ef0*/  FADD R9, R10, R5 ;  /* 0x000000050a097221 */ /* 0x001fe40000000000 */
        /* <DEDUP_REMOVED lines=16> */
[----:B0-----:R-:W-:-:S05]  /*2000*/  LEA R15, R0, R15, 0x1 ;  /* 0x0000000f000f7211 */ /* 0x001fca00078e08ff */
[----:B-1----:R-:W-:-:S05]  /*2010*/  IMAD.WIDE.U32 R2, R15, 0x4, R2 ;  /* 0x000000040f027825 */ /* 0x002fca00078e0002 */
[----:B--2---:R-:W-:Y:S01]  /*2020*/  STG.E desc[UR8][R2.64], R17 ;  /* 0x0000001102007986 */ /* 0x004fe2000c101908 */
[----:B------:R-:W-:Y:S05]  /*2030*/  EXIT ;  /* 0x000000000000794d */ /* 0x000fea0003800000 */
.L_x_466:
        /* <DEDUP_REMOVED lines=12> */
.L_x_793:


//--------------------- .text.mul_mat_vec_q8_0_q8_1_cuda3 --------------------------
	.section	.text.mul_mat_vec_q8_0_q8_1_cuda3,"ax",@progbits
	.align	128
        .global         mul_mat_vec_q8_0_q8_1_cuda3
        .type           mul_mat_vec_q8_0_q8_1_cuda3,@function
        .size           mul_mat_vec_q8_0_q8_1_cuda3,(.L_x_794 - mul_mat_vec_q8_0_q8_1_cuda3)
        .other          mul_mat_vec_q8_0_q8_1_cuda3,@"STO_CUDA_ENTRY STV_DEFAULT"
mul_mat_vec_q8_0_q8_1_cuda3:
.text.mul_mat_vec_q8_0_q8_1_cuda3:
[----:B------:R-:W-:Y:S01]  /*0000*/  LDC R1, c[0x0][0x37c] ;  /* 0x0000df00ff017b82 */ /* 0x000fe20000000800 */
[----:B------:R-:W0:Y:S07]  /*0010*/  S2R R0, SR_TID.Y ;  /* 0x0000000000007919 */ /* 0x000e2e0000002200 */
[----:B------:R-:W1:Y:S01]  /*0020*/  LDC R4, c[0x0][0x398] ;  /* 0x0000e600ff047b82 */ /* 0x000e620000000800 */
[----:B------:R-:W2:Y:S01]  /*0030*/  LDCU.64 UR8, c[0x0][0x358] ;  /* 0x00006b00ff0877ac */ /* 0x000ea20008000a00 */
[----:B------:R-:W-:Y:S01]  /*0040*/  BSSY.RECONVERGENT B0, `(.L_x_467) ;  /* 0x000007c000007945 */ /* 0x000fe20003800200 */
[----:B------:R-:W0:Y:S01]  /*0050*/  S2R R14, SR_TID.X ;  /* 0x00000000000e7919 */ /* 0x000e220000002100 */
[----:B------:R-:W-:-:S02]  /*0060*/  CS2R R8, SRZ ;  /* 0x0000000000087805 */ /* 0x000fc4000001ff00 */
[----:B------:R-:W-:Y:S02]  /*0070*/  CS2R R10, SRZ ;  /* 0x00000000000a7805 */ /* 0x000fe4000001ff00 */
[----:B------:R-:W-:Y:S02]  /*0080*/  CS2R R6, SRZ ;  /* 0x0000000000067805 */ /* 0x000fe4000001ff00 */
[----:B------:R-:W-:Y:S01]  /*0090*/  MOV R24, RZ ;  /* 0x000000ff00187202 */ /* 0x000fe20000000f00 */
[----:B------:R-:W3:Y:S01]  /*00a0*/  S2UR UR4, SR_CTAID.X ;  /* 0x00000000000479c3 */ /* 0x000ee20000002500 */
[----:B-1----:R-:W-:-:S04]  /*00b0*/  SHF.R.S32.HI R3, RZ, 0x1f, R4 ;  /* 0x0000001fff037819 */ /* 0x002fc80000011404 */
[----:B------:R-:W-:Y:S02]  /*00c0*/  LEA.HI R3, R3, R4, RZ, 0x5 ;  /* 0x0000000403037211 */ /* 0x000fe400078f28ff */
[----:B------:R-:W-:Y:S01]  /*00d0*/  CS2R R4, SRZ ;  /* 0x0000000000047805 */ /* 0x000fe2000001ff00 */
[----:B---3--:R-:W-:Y:S01]  /*00e0*/  USHF.L.U32 UR4, UR4, 0x1, URZ ;  /* 0x0000000104047899 */ /* 0x008fe200080006ff */
[----:B0-----:R-:W-:-:S04]  /*00f0*/  LEA R2, R0, R14, 0x5 ;  /* 0x0000000e00027211 */ /* 0x001fc800078e28ff */
[----:B------:R-:W-:Y:S02]  /*0100*/  SHF.R.U32.HI R20, RZ, 0x2, R2 ;  /* 0x00000002ff147819 */ /* 0x000fe40000011602 */
[----:B------:R-:W-:Y:S01]  /*0110*/  SHF.R.S32.HI R2, RZ, 0x5, R3 ;  /* 0x00000005ff027819 */ /* 0x000fe20000011403 */
[----:B------:R-:W-:-:S03]  /*0120*/  HFMA2 R3, -RZ, RZ, 0, 0 ;  /* 0x00000000ff037431 */ /* 0x000fc600000001ff */
[----:B------:R-:W-:-:S13]  /*0130*/  ISETP.GE.AND P0, PT, R20, R2, PT ;  /* 0x000000021400720c */ /* 0x000fda0003f06270 */
[----:B--2---:R-:W-:Y:S05]  /*0140*/  @P0 BRA `(.L_x_468) ;  /* 0x0000000400ac0947 */ /* 0x004fea0003800000 */
[----:B------:R-:W0:Y:S01]  /*0150*/  LDC.64 R18, c[0x0][0x388] ;  /* 0x0000e200ff127b82 */ /* 0x000e220000000a00 */
[----:B------:R-:W-:Y:S01]  /*0160*/  MOV R15, RZ ;  /* 0x000000ff000f7202 */ /* 0x000fe20000000f00 */
[----:B------:R-:W-:Y:S01]  /*0170*/  BSSY.RECONVERGENT B1, `(.L_x_469) ;  /* 0x0000064000017945 */ /* 0x000fe20003800200 */
[----:B------:R-:W-:Y:S01]  /*0180*/  SHF.L.U32 R11, R14, 0x3, RZ ;  /* 0x000000030e0b7819 */ /* 0x000fe200000006ff */
[----:B------:R-:W-:-:S03]  /*0190*/  IMAD.WIDE.U32 R12, R0, 0x20, R14 ;  /* 0x00000020000c7825 */ /* 0x000fc600078e000e */
[----:B------:R-:W-:Y:S01]  /*01a0*/  LOP3.LUT R11, R11, 0x18, RZ, 0xc0, !PT ;  /* 0x000000180b0b7812 */ /* 0x000fe200078ec0ff */
[----:B------:R-:W1:Y:S01]  /*01b0*/  LDC R4, c[0x0][0x3a0] ;  /* 0x0000e800ff047b82 */ /* 0x000e620000000800 */
[--C-:B------:R-:W-:Y:S02]  /*01c0*/  SHF.R.U64 R3, R12, 0x2, R13.reuse ;  /* 0x000000020c037819 */ /* 0x100fe4000000120d */
[----:B------:R-:W-:-:S05]  /*01d0*/  SHF.R.U32.HI R12, RZ, 0x2, R13 ;  /* 0x00000002ff0c7819 */ /* 0x000fca000001160d */
[----:B------:R-:W-:Y:S02]  /*01e0*/  IMAD R9, R12, 0x24, RZ ;  /* 0x000000240c097824 */ /* 0x000fe400078e02ff */
[----:B0-----:R-:W-:-:S05]  /*01f0*/  IMAD.WIDE.U32 R18, R3, 0x24, R18 ;  /* 0x0000002403127825 */ /* 0x001fca00078e0012 */
[----:B------:R-:W-:Y:S02]  /*0200*/  IADD3 R12, PT, PT, R19, R9, RZ ;  /* 0x00000009130c7210 */ /* 0x000fe40007ffe0ff */
[----:B-1----:R-:W-:-:S04]  /*0210*/  SHF.R.S32.HI R3, RZ, 0x1f, R4 ;  /* 0x0000001fff037819 */ /* 0x002fc80000011404 */
[----:B------:R-:W-:Y:S01]  /*0220*/  LEA.HI R9, R3, R4, RZ, 0x5 ;  /* 0x0000000403097211 */ /* 0x000fe200078f28ff */
[----:B------:R-:W-:Y:S01]  /*0230*/  IMAD R3, R2, UR4, R20 ;  /* 0x0000000402037c24 */ /* 0x000fe2000f8e0214 */
[----:B------:R-:W-:Y:S02]  /*0240*/  MOV R4, RZ ;  /* 0x000000ff00047202 */ /* 0x000fe40000000f00 */
[----:B------:R-:W-:-:S07]  /*0250*/  SHF.R.S32.HI R9, RZ, 0x5, R9 ;  /* 0x00000005ff097819 */ /* 0x000fce0000011409 */
.L_x_470:
[----:B------:R-:W0:Y:S02]  /*0260*/  LDC.64 R30, c[0x0][0x380] ;  /* 0x0000e000ff1e7b82 */ /* 0x000e240000000a00 */
[----:B0-----:R-:W-:-:S03]  /*0270*/  IMAD.WIDE R30, R3, 0x22, R30 ;  /* 0x00000022031e7825 */ /* 0x001fc600078e021e */
[C---:B------:R-:W-:Y:S01]  /*0280*/  IADD3 R26, P0, PT, R11.reuse, R30, RZ ;  /* 0x0000001e0b1a7210 */ /* 0x040fe20007f1e0ff */
[----:B------:R-:W-:Y:S01]  /*0290*/  IMAD.WIDE R28, R2, 0x22, R30 ;  /* 0x00000022021c7825 */ /* 0x000fe200078e021e */
[----:B------:R-:W2:Y:S02]  /*02a0*/  LDG.E.U16 R13, desc[UR8][R30.64] ;  /* 0x000000081e0d7981 */ /* 0x000ea4000c1e1500 */
[----:B------:R-:W-:Y:S02]  /*02b0*/  IADD3.X R27, PT, PT, RZ, R31, RZ, P0, !PT ;  /* 0x0000001fff1b7210 */ /* 0x000fe400007fe4ff */
[C---:B------:R-:W-:Y:S02]  /*02c0*/  IADD3 R16, P0, PT, R11.reuse, R28, RZ ;  /* 0x0000001c0b107210 */ /* 0x040fe40007f1e0ff */
[----:B------:R-:W3:Y:S03]  /*02d0*/  LDG.E.U16 R28, desc[UR8][R28.64] ;  /* 0x000000081c1c7981 */ /* 0x000ee6000c1e1500 */
[----:B------:R-:W-:Y:S01]  /*02e0*/  IMAD.X R17, RZ, RZ, R29, P0 ;  /* 0x000000ffff117224 */ /* 0x000fe200000e061d */
[----:B------:R-:W4:Y:S04]  /*02f0*/  LDG.E.U16 R22, desc[UR8][R26.64+0x2] ;  /* 0x000002081a167981 */ /* 0x000f28000c1e1500 */
[----:B------:R-:W4:Y:S04]  /*0300*/  LDG.E.U16 R21, desc[UR8][R26.64+0x4] ;  /* 0x000004081a157981 */ /* 0x000f28000c1e1500 */
[----:B------:R-:W5:Y:S04]  /*0310*/  LDG.E.U16 R25, desc[UR8][R26.64+0x6] ;  /* 0x000006081a197981 */ /* 0x000f68000c1e1500 */
[----:B------:R-:W5:Y:S04]  /*0320*/  LDG.E.U16 R6, desc[UR8][R26.64+0x8] ;  /* 0x000008081a067981 */ /* 0x000f68000c1e1500 */
[----:B------:R-:W2:Y:S04]  /*0330*/  LDG.E.U16 R19, desc[UR8][R16.64+0x4] ;  /* 0x0000040810137981 */ /* 0x000ea8000c1e1500 */
[----:B------:R-:W3:Y:S04]  /*0340*/  LDG.E.U16 R23, desc[UR8][R16.64+0x6] ;  /* 0x0000060810177981 */ /* 0x000ee8000c1e1500 */
[----:B------:R-:W2:Y:S04]  /*0350*/  LDG.E.U16 R27, desc[UR8][R16.64+0x2] ;  /* 0x00000208101b7981 */ /* 0x000ea8000c1e1500 */
[----:B------:R0:W3:Y:S02]  /*0360*/  LDG.E.U16 R26, desc[UR8][R16.64+0x8] ;  /* 0x00000808101a7981 */ /* 0x0000e4000c1e1500 */
[----:B0-----:R-:W-:-:S04]  /*0370*/  IADD3 R16, P0, PT, R11, R18, RZ ;  /* 0x000000120b107210 */ /* 0x001fc80007f1e0ff */
[----:B------:R-:W-:Y:S02]  /*0380*/  IADD3.X R17, PT, PT, RZ, R12, RZ, P0, !PT ;  /* 0x0000000cff117210 */ /* 0x000fe400007fe4ff */
[----:B----4-:R-:W-:-:S03]  /*0390*/  LEA R22, R21, R22, 0x10 ;  /* 0x0000001615167211 */ /* 0x010fc600078e80ff */
[----:B------:R-:W4:Y:S01]  /*03a0*/  LDG.E R21, desc[UR8][R16.64+0x8] ;  /* 0x0000080810157981 */ /* 0x000f22000c1e1900 */
[----:B-----5:R-:W-:-:S03]  /*03b0*/  LEA R25, R6, R25, 0x10 ;  /* 0x0000001906197211 */ /* 0x020fc600078e80ff */
[----:B------:R0:W5:Y:S02]  /*03c0*/  LDG.E R6, desc[UR8][R16.64+0x4] ;  /* 0x0000040810067981 */ /* 0x000164000c1e1900 */
[----:B0-----:R-:W-:Y:S02]  /*03d0*/  MOV R16, R18 ;  /* 0x0000001200107202 */ /* 0x001fe40000000f00 */
[----:B------:R-:W-:Y:S02]  /*03e0*/  MOV R17, R12 ;  /* 0x0000000c00117202 */ /* 0x000fe40000000f00 */
[----:B--2---:R-:W-:-:S03]  /*03f0*/  LEA R27, R19, R27, 0x10 ;  /* 0x0000001b131b7211 */ /* 0x004fc600078e80ff */
[----:B------:R-:W2:Y:S01]  /*0400*/  LDG.E.U16 R19, desc[UR8][R16.64] ;  /* 0x0000000810137981 */ /* 0x000ea2000c1e1500 */
[----:B---3--:R-:W-:Y:S01]  /*0410*/  LEA R23, R26, R23, 0x10 ;  /* 0x000000171a177211 */ /* 0x008fe200078e80ff */
[----:B------:R-:W-:Y:S02]  /*0420*/  HADD2.F32 R13, -RZ, R13.H0_H0 ;  /* 0x2000000dff0d7230 */ /* 0x000fe40000004100 */
[----:B------:R-:W-:Y:S02]  /*0430*/  HADD2.F32 R28, -RZ, R28.H0_H0 ;  /* 0x2000001cff1c7230 */ /* 0x000fe40000004100 */
[-C--:B-----5:R-:W-:Y:S02]  /*0440*/  IDP.4A.S8.S8 R26, R22, R6.reuse, RZ ;  /* 0x00000006161a7226 */ /* 0x0a0fe400000006ff */
[----:B------:R-:W-:Y:S02]  /*0450*/  IDP.4A.S8.S8 R30, R27, R6, RZ ;  /* 0x000000061b1e7226 */ /* 0x000fe400000006ff */
[----:B----4-:R-:W-:-:S02]  /*0460*/  IDP.4A.S8.S8 R6, R25, R21, R26 ;  /* 0x0000001519067226 */ /* 0x010fc4000000061a */
[----:B------:R-:W-:-:S03]  /*0470*/  IDP.4A.S8.S8 R21, R23, R21, R30 ;  /* 0x0000001517157226 */ /* 0x000fc6000000061e */
[----:B------:R-:W-:Y:S01]  /*0480*/  I2FP.F32.S32 R6, R6 ;  /* 0x0000000600067245 */ /* 0x000fe20000201400 */
[----:B--2---:R-:W-:Y:S01]  /*0490*/  HADD2.F32 R19, -RZ, R19.H0_H0 ;  /* 0x20000013ff137230 */ /* 0x004fe20000004100 */
[----:B------:R-:W-:-:S04]  /*04a0*/  I2FP.F32.S32 R21, R21 ;  /* 0x0000001500157245 */ /* 0x000fc80000201400 */
[----:B------:R-:W-:Y:S01]  /*04b0*/  FMUL R29, R19, R13 ;  /* 0x0000000d131d7220 */ /* 0x000fe20000400000 */
[----:B------:R-:W-:-:S04]  /*04c0*/  IMAD.WIDE R30, R9, 0x24, R16 ;  /* 0x00000024091e7825 */ /* 0x000fc800078e0210 */
[----:B------:R-:W-:Y:S01]  /*04d0*/  FFMA R8, R29, R6, R8 ;  /* 0x000000061d087223 */ /* 0x000fe20000000008 */
[----:B------:R-:W-:Y:S01]  /*04e0*/  FMUL R6, R19, R28 ;  /* 0x0000001c13067220 */ /* 0x000fe20000400000 */
[----:B------:R-:W-:Y:S01]  /*04f0*/  IMAD.WIDE R16, R9, 0x48, R16 ;  /* 0x0000004809107825 */ /* 0x000fe200078e0210 */
[----:B------:R-:W2:Y:S03]  /*0500*/  LDG.E.U16 R19, desc[UR8][R30.64] ;  /* 0x000000081e137981 */ /* 0x000ea6000c1e1500 */
[----:B------:R-:W-:Y:S02]  /*0510*/  FFMA R7, R6, R21, R7 ;  /* 0x0000001506077223 */ /* 0x000fe40000000007 */
[----:B------:R0:W3:Y:S02]  /*0520*/  LDG.E.U16 R21, desc[UR8][R16.64] ;  /* 0x0000000810157981 */ /* 0x0000e4000c1e1500 */
[----:B0-----:R-:W-:-:S02]  /*0530*/  HFMA2 R17, -RZ, RZ, 0, 0 ;  /* 0x00000000ff117431 */ /* 0x001fc400000001ff */
[----:B------:R-:W-:-:S04]  /*0540*/  IMAD.MOV.U32 R16, RZ, RZ, R11 ;  /* 0x000000ffff107224 */ /* 0x000fc800078e000b */
[----:B------:R-:W-:-:S04]  /*0550*/  IMAD.WIDE R30, R9, 0x24, R16 ;  /* 0x00000024091e7825 */ /* 0x000fc800078e0210 */
[----:B------:R-:W-:Y:S01]  /*0560*/  IMAD.WIDE R16, R9, 0x48, R16 ;  /* 0x0000004809107825 */ /* 0x000fe200078e0210 */
[----:B------:R-:W-:-:S04]  /*0570*/  IADD3 R30, P0, PT, R30, R18, RZ ;  /* 0x000000121e1e7210 */ /* 0x000fc80007f1e0ff */
[----:B------:R-:W-:Y:S02]  /*0580*/  IADD3.X R31, PT, PT, R31, R12, RZ, P0, !PT ;  /* 0x0000000c1f1f7210 */ /* 0x000fe400007fe4ff */
[----:B------:R-:W-:-:S03]  /*0590*/  IADD3 R16, P0, PT, R16, R18, RZ ;  /* 0x0000001210107210 */ /* 0x000fc60007f1e0ff */
[----:B------:R-:W4:Y:S01]  /*05a0*/  LDG.E R6, desc[UR8][R30.64+0x4] ;  /* 0x000004081e067981 */ /* 0x000f22000c1e1900 */
[----:B------:R-:W-:-:S03]  /*05b0*/  IADD3.X R17, PT, PT, R17, R12, RZ, P0, !PT ;  /* 0x0000000c11117210 */ /* 0x000fc600007fe4ff */
[----:B------:R4:W5:Y:S04]  /*05c0*/  LDG.E R26, desc[UR8][R30.64+0x8] ;  /* 0x000008081e1a7981 */ /* 0x000968000c1e1900 */
[----:B------:R-:W5:Y:S01]  /*05d0*/  LDG.E R30, desc[UR8][R16.64+0x8] ;  /* 0x00000808101e7981 */ /* 0x000f62000c1e1900 */
[----:B--2---:R-:W-:Y:S02]  /*05e0*/  HADD2.F32 R19, -RZ, R19.H0_H0 ;  /* 0x20000013ff137230 */ /* 0x004fe40000004100 */
[----:B---3--:R-:W-:-:S03]  /*05f0*/  HADD2.F32 R21, -RZ, R21.H0_H0 ;  /* 0x20000015ff157230 */ /* 0x008fc60000004100 */
[CC--:B------:R-:W-:Y:S01]  /*0600*/  FMUL R29, R13.reuse, R19.reuse ;  /* 0x000000130d1d7220 */ /* 0x0c0fe20000400000 */
[C---:B------:R-:W-:Y:S01]  /*0610*/  FMUL R19, R28.reuse, R19 ;  /* 0x000000131c137220 */ /* 0x040fe20000400000 */
[-C--:B------:R-:W-:Y:S01]  /*0620*/  FMUL R13, R13, R21.reuse ;  /* 0x000000150d0d7220 */ /* 0x080fe20000400000 */
[----:B------:R-:W-:Y:S02]  /*0630*/  FMUL R21, R28, R21 ;  /* 0x000000151c157220 */ /* 0x000fe40000400000 */
[----:B------:R-:W2:Y:S01]  /*0640*/  LDG.E R28, desc[UR8][R16.64+0x4] ;  /* 0x00000408101c7981 */ /* 0x000ea2000c1e1900 */
[----:B------:R-:W-:-:S04]  /*0650*/  IADD3 R20, PT, PT, R20, 0x20, RZ ;  /* 0x0000002014147810 */ /* 0x000fc80007ffe0ff */
[----:B------:R-:W-:Y:S02]  /*0660*/  ISETP.GE.AND P0, PT, R20, R2, PT ;  /* 0x000000021400720c */ /* 0x000fe40003f06270 */
[----:B------:R-:W-:Y:S02]  /*0670*/  IADD3 R18, P1, PT, R18, 0x480, RZ ;  /* 0x0000048012127810 */ /* 0x000fe40007f3e0ff */
[----:B------:R-:W-:Y:S01]  /*0680*/  IADD3 R3, PT, PT, R3, 0x20, RZ ;  /* 0x0000002003037810 */ /* 0x000fe20007ffe0ff */
[-C--:B----4-:R-:W-:Y:S02]  /*0690*/  IDP.4A.S8.S8 R31, R22, R6.reuse, RZ ;  /* 0x00000006161f7226 */ /* 0x090fe400000006ff */
[----:B------:R-:W-:Y:S02]  /*06a0*/  IDP.4A.S8.S8 R6, R27, R6, RZ ;  /* 0x000000061b067226 */ /* 0x000fe400000006ff */
[-C--:B-----5:R-:W-:Y:S02]  /*06b0*/  IDP.4A.S8.S8 R31, R25, R26.reuse, R31 ;  /* 0x0000001a191f7226 */ /* 0x0a0fe4000000061f */
[----:B------:R-:W-:-:S03]  /*06c0*/  IDP.4A.S8.S8 R6, R23, R26, R6 ;  /* 0x0000001a17067226 */ /* 0x000fc60000000606 */
[----:B------:R-:W-:Y:S02]  /*06d0*/  I2FP.F32.S32 R31, R31 ;  /* 0x0000001f001f7245 */ /* 0x000fe40000201400 */
[----:B------:R-:W-:Y:S02]  /*06e0*/  I2FP.F32.S32 R6, R6 ;  /* 0x0000000600067245 */ /* 0x000fe40000201400 */
[----:B------:R-:W-:Y:S01]  /*06f0*/  IADD3.X R12, PT, PT, RZ, R12, RZ, P1, !PT ;  /* 0x0000000cff0c7210 */ /* 0x000fe20000ffe4ff */
[----:B------:R-:W-:Y:S02]  /*0700*/  FFMA R24, R29, R31, R24 ;  /* 0x0000001f1d187223 */ /* 0x000fe40000000018 */
[----:B------:R-:W-:Y:S01]  /*0710*/  FFMA R10, R19, R6, R10 ;  /* 0x00000006130a7223 */ /* 0x000fe2000000000a */
[-C--:B--2---:R-:W-:Y:S02]  /*0720*/  IDP.4A.S8.S8 R22, R22, R28.reuse, RZ ;  /* 0x0000001c16167226 */ /* 0x084fe400000006ff */
[----:B------:R-:W-:-:S02]  /*0730*/  IDP.4A.S8.S8 R27, R27, R28, RZ ;  /* 0x0000001c1b1b7226 */ /* 0x000fc400000006ff */
[-C--:B------:R-:W-:Y:S02]  /*0740*/  IDP.4A.S8.S8 R22, R25, R30.reuse, R22 ;  /* 0x0000001e19167226 */ /* 0x080fe40000000616 */
[----:B------:R-:W-:-:S03]  /*0750*/  IDP.4A.S8.S8 R27, R23, R30, R27 ;  /* 0x0000001e171b7226 */ /* 0x000fc6000000061b */
[----:B------:R-:W-:Y:S02]  /*0760*/  I2FP.F32.S32 R22, R22 ;  /* 0x0000001600167245 */ /* 0x000fe40000201400 */
[----:B------:R-:W-:-:S03]  /*0770*/  I2FP.F32.S32 R27, R27 ;  /* 0x0000001b001b7245 */ /* 0x000fc60000201400 */
[----:B------:R-:W-:Y:S02]  /*0780*/  FFMA R5, R13, R22, R5 ;  /* 0x000000160d057223 */ /* 0x000fe40000000005 */
[----:B------:R-:W-:Y:S01]  /*0790*/  FFMA R4, R21, R27, R4 ;  /* 0x0000001b15047223 */ /* 0x000fe20000000004 */
[----:B------:R-:W-:Y:S06]  /*07a0*/  @!P0 BRA `(.L_x_470) ;  /* 0xfffffff800ac8947 */ /* 0x000fec000383ffff */
[----:B------:R-:W-:Y:S05]  /*07b0*/  BSYNC.RECONVERGENT B1 ;  /* 0x0000000000017941 */ /* 0x000fea0003800200 */
.L_x_469:
[----:B------:R-:W-:Y:S01]  /*07c0*/  MOV R9, R24 ;  /* 0x0000001800097202 */ /* 0x000fe20000000f00 */
[----:B------:R-:W-:Y:S01]  /*07d0*/  IMAD.MOV.U32 R11, RZ, RZ, R10 ;  /* 0x000000ffff0b7224 */ /* 0x000fe200078e000a */
[----:B------:R-:W-:Y:S02]  /*07e0*/  MOV R6, R5 ;  /* 0x0000000500067202 */ /* 0x000fe40000000f00 */
[----:B------:R-:W-:-:S07]  /*07f0*/  MOV R3, R4 ;  /* 0x0000000400037202 */ /* 0x000fce0000000f00 */
.L_x_468:
[----:B------:R-:W-:Y:S05]  /*0800*/  BSYNC.RECONVERGENT B0 ;  /* 0x0000000000007941 */ /* 0x000fea0003800200 */
.L_x_467:
[C---:B------:R-:W-:Y:S01]  /*0810*/  ISETP.NE.AND P0, PT, R0.reuse, RZ, PT ;  /* 0x000000ff0000720c */ /* 0x040fe20003f05270 */
[----:B------:R-:W-:Y:S01]  /*0820*/  BSSY.RECONVERGENT B0, `(.L_x_471) ;  /* 0x000000e000007945 */ /* 0x000fe20003800200 */
[----:B------:R-:W-:-:S11]  /*0830*/  ISETP.NE.AND P1, PT, R0, RZ, PT ;  /* 0x000000ff0000720c */ /* 0x000fd60003f25270 */
[----:B------:R-:W-:Y:S05]  /*0840*/  @!P0 BRA `(.L_x_472) ;  /* 0x00000000002c8947 */ /* 0x000fea0003800000 */
        /* <DEDUP_REMOVED lines=11> */
.L_x_472:
[----:B------:R-:W-:Y:S05]  /*0900*/  BSYNC.RECONVERGENT B0 ;  /* 0x0000000000007941 */ /* 0x000fea0003800200 */
.L_x_471:
[----:B------:R-:W-:Y:S06]  /*0910*/  BAR.SYNC.DEFER_BLOCKING 0x0 ;  /* 0x0000000000007b1d */ /* 0x000fec0000010000 */
[----:B------:R-:W-:Y:S05]  /*0920*/  @P1 EXIT ;  /* 0x000000000000194d */ /* 0x000fea0003800000 */
[----:B------:R-:W1:Y:S01]  /*0930*/  S2UR UR6, SR_CgaCtaId ;  /* 0x00000000000679c3 */ /* 0x000e620000008800 */
[----:B------:R-:W-:Y:S01]  /*0940*/  UMOV UR5, 0x400 ;  /* 0x0000040000057882 */ /* 0x000fe20000000000 */
[----:B------:R-:W-:Y:S01]  /*0950*/  ISETP.GT.U32.AND P0, PT, R14, 0x1, PT ;  /* 0x000000010e00780c */ /* 0x000fe20003f04070 */
[----:B------:R-:W-:Y:S01]  /*0960*/  BSSY.RECONVERGENT B0, `(.L_x_473) ;  /* 0x0000041000007945 */ /* 0x000fe20003800200 */
[----:B-1----:R-:W-:-:S06]  /*0970*/  ULEA UR5, UR6, UR5, 0x18 ;  /* 0x0000000506057291 */ /* 0x002fcc000f8ec0ff */
[----:B------:R-:W-:-:S05]  /*0980*/  LEA R0, R14, UR5, 0x2 ;  /* 0x000000050e007c11 */ /* 0x000fca000f8e10ff */
[----:B0-----:R-:W0:Y:S04]  /*0990*/  LDS R13, [R0] ;  /* 0x00000000000d7984 */ /* 0x001e280000000800 */
[----:B------:R-:W1:Y:S04]  /*09a0*/  LDS R12, [R0+0x80] ;  /* 0x00008000000c7984 */ /* 0x000e680000000800 */
[----:B------:R-:W2:Y:S04]  /*09b0*/  LDS R2, [R0+0x300] ;  /* 0x0003000000027984 */ /* 0x000ea80000000800 */
[----:B------:R-:W3:Y:S04]  /*09c0*/  LDS R17, [R0+0x380] ;  /* 0x0003800000117984 */ /* 0x000ee80000000800 */
[----:B------:R-:W4:Y:S04]  /*09d0*/  LDS R15, [R0+0x600] ;  /* 0x00060000000f7984 */ /* 0x000f280000000800 */
[----:B------:R-:W5:Y:S04]  /*09e0*/  LDS R19, [R0+0x680] ;  /* 0x0006800000137984 */ /* 0x000f680000000800 */
[----:B------:R-:W5:Y:S04]  /*09f0*/  LDS R21, [R0+0x180] ;  /* 0x0001800000157984 */ /* 0x000f680000000800 */
[----:B------:R-:W5:Y:S04]  /*0a00*/  LDS R22, [R0+0x480] ;  /* 0x0004800000167984 */ /* 0x000f680000000800 */
[----:B------:R-:W-:Y:S01]  /*0a10*/  LDS R20, [R0+0x400] ;  /* 0x0004000000147984 */ /* 0x000fe20000000800 */
[----:B0-----:R-:W-:Y:S01]  /*0a20*/  FADD R13, R13, R8 ;  /* 0x000000080d0d7221 */ /* 0x001fe20000000000 */
[----:B-1----:R-:W-:-:S03]  /*0a30*/  FADD R12, R12, R7 ;  /* 0x000000070c0c7221 */ /* 0x002fc60000000000 */
[----:B--2---:R-:W-:Y:S01]  /*0a40*/  FADD R2, R13, R2 ;  /* 0x000000020d027221 */ /* 0x004fe20000000000 */
[----:B---3--:R-:W-:-:S03]  /*0a50*/  FADD R12, R12, R17 ;  /* 0x000000110c0c7221 */ /* 0x008fc60000000000 */
[----:B----4-:R-:W-:Y:S01]  /*0a60*/  FADD R2, R2, R15 ;  /* 0x0000000f02027221 */ /* 0x010fe20000000000 */
[----:B-----5:R-:W-:-:S04]  /*0a70*/  FADD R12, R12, R19 ;  /* 0x000000130c0c7221 */ /* 0x020fc80000000000 */
[----:B------:R-:W0:Y:S01]  /*0a80*/  SHFL.BFLY PT, R7, R2, 0x10, 0x1f ;  /* 0x0e001f0002077f89 */ /* 0x000e2200000e0000 */
[----:B------:R-:W-:-:S03]  /*0a90*/  FADD R21, R21, R10 ;  /* 0x0000000a15157221 */ /* 0x000fc60000000000 */
[----:B------:R-:W1:Y:S01]  /*0aa0*/  SHFL.BFLY PT, R13, R12, 0x10, 0x1f ;  /* 0x0e001f000c0d7f89 */ /* 0x000e6200000e0000 */
[----:B------:R-:W-:-:S03]  /*0ab0*/  FADD R21, R21, R22 ;  /* 0x0000001615157221 */ /* 0x000fc60000000000 */
[----:B------:R-:W2:Y:S01]  /*0ac0*/  LDS R19, [R0+0x100] ;  /* 0x0001000000137984 */ /* 0x000ea20000000800 */
[----:B0-----:R-:W-:Y:S01]  /*0ad0*/  FADD R7, R2, R7 ;  /* 0x0000000702077221 */ /* 0x001fe20000000000 */
[----:B-1----:R-:W-:-:S04]  /*0ae0*/  FADD R15, R12, R13 ;  /* 0x0000000d0c0f7221 */ /* 0x002fc80000000000 */
[----:B------:R-:W0:Y:S04]  /*0af0*/  SHFL.BFLY PT, R8, R7, 0x8, 0x1f ;  /* 0x0d001f0007087f89 */ /* 0x000e2800000e0000 */
[----:B------:R-:W1:Y:S04]  /*0b00*/  SHFL.BFLY PT, R16, R15, 0x8, 0x1f ;  /* 0x0d001f000f107f89 */ /* 0x000e6800000e0000 */
[----:B------:R-:W3:Y:S01]  /*0b10*/  LDS R12, [R0+0x700] ;  /* 0x00070000000c7984 */ /* 0x000ee20000000800 */
[----:B--2---:R-:W-:-:S04]  /*0b20*/  FADD R19, R19, R24 ;  /* 0x0000001813137221 */ /* 0x004fc80000000000 */
[----:B------:R-:W-:Y:S01]  /*0b30*/  FADD R19, R19, R20 ;  /* 0x0000001413137221 */ /* 0x000fe20000000000 */
[----:B0-----:R-:W-:Y:S01]  /*0b40*/  FADD R8, R7, R8 ;  /* 0x0000000807087221 */ /* 0x001fe20000000000 */
[----:B-1----:R-:W-:-:S04]  /*0b50*/  FADD R16, R15, R16 ;  /* 0x000000100f107221 */ /* 0x002fc80000000000 */
[----:B------:R-:W0:Y:S04]  /*0b60*/  SHFL.BFLY PT, R13, R8, 0x4, 0x1f ;  /* 0x0c801f00080d7f89 */ /* 0x000e2800000e0000 */
[----:B------:R-:W1:Y:S01]  /*0b70*/  SHFL.BFLY PT, R17, R16, 0x4, 0x1f ;  /* 0x0c801f0010117f89 */ /* 0x000e6200000e0000 */
[----:B---3--:R-:W-:Y:S01]  /*0b80*/  FADD R19, R19, R12 ;  /* 0x0000000c13137221 */ /* 0x008fe20000000000 */
[----:B0-----:R-:W-:Y:S02]  /*0b90*/  FADD R13, R8, R13 ;  /* 0x0000000d080d7221 */ /* 0x001fe40000000000 */
[----:B------:R-:W-:Y:S01]  /*0ba0*/  LDS R8, [R0+0x780] ;  /* 0x0007800000087984 */ /* 0x000fe20000000800 */
[----:B-1----:R-:W-:-:S03]  /*0bb0*/  FADD R17, R16, R17 ;  /* 0x0000001110117221 */ /* 0x002fc60000000000 */
[----:B------:R-:W0:Y:S04]  /*0bc0*/  SHFL.BFLY PT, R2, R13, 0x2, 0x1f ;  /* 0x0c401f000d027f89 */ /* 0x000e2800000e0000 */
[----:B------:R-:W1:Y:S01]  /*0bd0*/  SHFL.BFLY PT, R18, R17, 0x2, 0x1f ;  /* 0x0c401f0011127f89 */ /* 0x000e6200000e0000 */
[----:B0-----:R-:W-:Y:S01]  /*0be0*/  FADD R15, R13, R2 ;  /* 0x000000020d0f7221 */ /* 0x001fe20000000000 */
[----:B-1----:R-:W-:-:S04]  /*0bf0*/  FADD R18, R17, R18 ;  /* 0x0000001211127221 */ /* 0x002fc80000000000 */
[----:B------:R-:W0:Y:S04]  /*0c00*/  SHFL.BFLY PT, R2, R15, 0x1, 0x1f ;  /* 0x0c201f000f027f89 */ /* 0x000e2800000e0000 */
[----:B------:R-:W1:Y:S01]  /*0c10*/  SHFL.BFLY PT, R7, R18, 0x1, 0x1f ;  /* 0x0c201f0012077f89 */ /* 0x000e6200000e0000 */
[----:B------:R-:W-:Y:S01]  /*0c20*/  FADD R21, R21, R8 ;  /* 0x0000000815157221 */ /* 0x000fe20000000000 */
[C---:B------:R-:W-:Y:S02]  /*0c30*/  SHF.L.U32 R8, R14.reuse, 0x2, RZ ;  /* 0x000000020e087819 */ /* 0x040fe400000006ff */
[----:B------:R-:W-:Y:S01]  /*0c40*/  IADD3 R14, PT, PT, R14, UR4, RZ ;  /* 0x000000040e0e7c10 */ /* 0x000fe2000fffe0ff */
        /* <DEDUP_REMOVED lines=12> */
[----:B------:R-:W-:Y:S02]  /*0d10*/  ISETP.EQ.AND P1, PT, R8, 0x14, PT ;  /* 0x000000140800780c */ /* 0x000fe40003f22270 */
[----:B------:R-:W-:Y:S01]  /*0d20*/  @P3 MOV R15, R11 ;  /* 0x0000000b000f3202 */ /* 0x000fe20000000f00 */
[----:B0-----:R-:W-:-:S06]  /*0d30*/  IMAD.WIDE.U32 R12, R14, 0x4, R12 ;  /* 0x000000040e0c7825 */ /* 0x001fcc00078e000c */
[----:B------:R-:W-:-:S04]  /*0d40*/  @P4 MOV R15, R6 ;  /* 0x00000006000f4202 */ /* 0x000fc80000000f00 */
[----:B------:R-:W-:-:S05]  /*0d50*/  @P1 MOV R15, R3 ;  /* 0x00000003000f1202 */ /* 0x000fca0000000f00 */
[----:B------:R0:W-:Y:S02]  /*0d60*/  STG.E desc[UR8][R12.64], R15 ;  /* 0x0000000f0c007986 */ /* 0x0001e4000c101908 */
.L_x_474:
[----:B------:R-:W-:Y:S05]  /*0d70*/  BSYNC.RECONVERGENT B0 ;  /* 0x0000000000007941 */ /* 0x000fea0003800200 */
.L_x_473:
[----:B------:R-:W1:Y:S01]  /*0d80*/  SHFL.BFLY PT, R10, R19, 0x10, 0x1f ;  /* 0x0e001f00130a7f89 */ /* 0x000e6200000e0000 */
[----:B------:R-:W-:Y:S03]  /*0d90*/  BSSY.RECONVERGENT B0, `(.L_x_475) ;  /* 0x0000032000007945 */ /* 0x000fe60003800200 */
[----:B0-----:R-:W0:Y:S04]  /*0da0*/  SHFL.BFLY PT, R12, R21, 0x10, 0x1f ;  /* 0x0e001f00150c7f89 */ /* 0x001e2800000e0000 */
[----:B------:R-:W2:Y:S04]  /*0db0*/  LDS R18, [R0+0x200] ;  /* 0x0002000000127984 */ /* 0x000ea80000000800 */
[----:B------:R-:W-:Y:S04]  /*0dc0*/  LDS R22, [R0+0x580] ;  /* 0x0005800000167984 */ /* 0x000fe80000000800 */
[----:B------:R-:W-:Y:S04]  /*0dd0*/  LDS R20, [R0+0x800] ;  /* 0x0008000000147984 */ /* 0x000fe80000000800 */
[----:B------:R-:W-:Y:S01]  /*0de0*/  LDS R24, [R0+0x880] ;  /* 0x0008800000187984 */ /* 0x000fe20000000800 */
[----:B-1----:R-:W-:-:S03]  /*0df0*/  FADD R10, R19, R10 ;  /* 0x0000000a130a7221 */ /* 0x002fc60000000000 */
[----:B------:R-:W-:Y:S01]  /*0e00*/  LDS R19, [R0+0x280] ;  /* 0x0002800000137984 */ /* 0x000fe20000000800 */
[----:B0-----:R-:W-:-:S03]  /*0e10*/  FADD R13, R21, R12 ;  /* 0x0000000c150d7221 */ /* 0x001fc60000000000 */
[----:B------:R-:W0:Y:S04]  /*0e20*/  SHFL.BFLY PT, R9, R10, 0x8, 0x1f ;  /* 0x0d001f000a097f89 */ /* 0x000e2800000e0000 */
[----:B------:R-:W1:Y:S01]  /*0e30*/  SHFL.BFLY PT, R12, R13, 0x8, 0x1f ;  /* 0x0d001f000d0c7f89 */ /* 0x000e6200000e0000 */
[----:B--2---:R-:W-:Y:S01]  /*0e40*/  FADD R18, R18, R5 ;  /* 0x0000000512127221 */ /* 0x004fe20000000000 */
[----:B0-----:R-:W-:Y:S01]  /*0e50*/  FADD R9, R10, R9 ;  /* 0x000000090a097221 */ /* 0x001fe20000000000 */
[----:B-1----:R-:W-:-:S04]  /*0e60*/  FADD R15, R13, R12 ;  /* 0x0000000c0d0f7221 */ /* 0x002fc80000000000 */
[----:B------:R-:W0:Y:S04]  /*0e70*/  SHFL.BFLY PT, R12, R9, 0x4, 0x1f ;  /* 0x0c801f00090c7f89 */ /* 0x000e2800000e0000 */
[----:B------:R-:W1:Y:S01]  /*0e80*/  SHFL.BFLY PT, R16, R15, 0x4, 0x1f ;  /* 0x0c801f000f107f89 */ /* 0x000e6200000e0000 */
[----:B------:R-:W-:-:S03]  /*0e90*/  FADD R19, R19, R4 ;  /* 0x0000000413137221 */ /* 0x000fc60000000000 */
[----:B------:R-:W2:Y:S01]  /*0ea0*/  LDS R13, [R0+0x500] ;  /* 0x00050000000d7984 */ /* 0x000ea20000000800 */
[----:B------:R-:W-:-:S04]  /*0eb0*/  FADD R19, R19, R22 ;  /* 0x0000001613137221 */ /* 0x000fc80000000000 */
[----:B------:R-:W-:Y:S01]  /*0ec0*/  FADD R19, R19, R24 ;  /* 0x0000001813137221 */ /* 0x000fe20000000000 */
        /* <DEDUP_REMOVED lines=20> */
[C---:B------:R-:W-:Y:S02]  /*1010*/  ISETP.EQ.AND P4, PT, R8.reuse, 0x8, PT ;  /* 0x000000080800780c */ /* 0x040fe40003f82270 */
[----:B------:R-:W-:Y:S02]  /*1020*/  @P1 MOV R5, R7 ;  /* 0x0000000700051202 */ /* 0x000fe40000000f00 */
[----:B------:R-:W-:Y:S01]  /*1030*/  ISETP.EQ.AND P1, PT, R8, 0xc, PT ;  /* 0x0000000c0800780c */ /* 0x000fe20003f22270 */
[----:B-1----:R-:W-:Y:S01]  /*1040*/  VIADD R9, R14, UR4 ;  /* 0x000000040e097c36 */ /* 0x002fe20008000000 */
[----:B------:R-:W-:Y:S02]  /*1050*/  @P2 MOV R5, R4 ;  /* 0x0000000400052202 */ /* 0x000fe40000000f00 */
[----:B------:R-:W-:Y:S01]  /*1060*/  @P3 MOV R5, R0 ;  /* 0x0000000000053202 */ /* 0x000fe20000000f00 */
[----:B0-----:R-:W-:-:S04]  /*1070*/  IMAD.WIDE.U32 R10, R9, 0x4, R10 ;  /* 0x00000004090a7825 */ /* 0x001fc800078e000a */
[----:B------:R-:W-:-:S04]  /*1080*/  @P4 MOV R5, R6 ;  /* 0x0000000600054202 */ /* 0x000fc80000000f00 */
[----:B------:R-:W-:-:S05]  /*1090*/  @P1 MOV R5, R3 ;  /* 0x0000000300051202 */ /* 0x000fca0000000f00 */
[----:B------:R0:W-:Y:S02]  /*10a0*/  STG.E desc[UR8][R10.64], R5 ;  /* 0x000000050a007986 */ /* 0x0001e4000c101908 */
.L_x_476:
[----:B------:R-:W-:Y:S05]  /*10b0*/  BSYNC.RECONVERGENT B0 ;  /* 0x0000000000007941 */ /* 0x000fea0003800200 */
.L_x_475:
[----:B------:R-:W1:Y:S04]  /*10c0*/  SHFL.BFLY PT, R6, R13, 0x10, 0x1f ;  /* 0x0e001f000d067f89 */ /* 0x000e6800000e0000 */
[----:B0-----:R-:W0:Y:S01]  /*10d0*/  SHFL.BFLY PT, R10, R19, 0x10, 0x1f ;  /* 0x0e001f00130a7f89 */ /* 0x001e2200000e0000 */
        /* <DEDUP_REMOVED lines=20> */
[C---:B------:R-:W-:Y:S01]  /*1220*/  ISETP.EQ.AND P1, PT, R8.reuse, -0x8, PT ;  /* 0xfffffff80800780c */ /* 0x040fe20003f22270 */
[----:B--2---:R-:W-:Y:S01]  /*1230*/  FADD R16, R13, R16 ;  /* 0x000000100d107221 */ /* 0x004fe20000000000 */
[C---:B------:R-:W-:Y:S02]  /*1240*/  ISETP.EQ.AND P2, PT, R8.reuse, -0x10, PT ;  /* 0xfffffff00800780c */ /* 0x040fe40003f42270 */
[C---:B------:R-:W-:Y:S01]  /*1250*/  ISETP.EQ.AND P0, PT, R8.reuse, -0x4, PT ;  /* 0xfffffffc0800780c */ /* 0x040fe20003f02270 */
[----:B------:R-:W1:Y:S01]  /*1260*/  LDC.64 R10, c[0x0][0x390] ;  /* 0x0000e400ff0a7b82 */ /* 0x000e620000000a00 */
[----:B------:R-:W-:-:S05]  /*1270*/  ISETP.EQ.AND P2, PT, R8, RZ, PT ;  /* 0x000000ff0800720c */ /* 0x000fca0003f42270 */
[----:B------:R-:W-:Y:S02]  /*1280*/  @P3 MOV R2, R7 ;  /* 0x0000000700023202 */ /* 0x000fe40000000f00 */
[----:B------:R-:W-:Y:S02]  /*1290*/  ISETP.EQ.AND P3, PT, R8, 0x4, PT ;  /* 0x000000040800780c */ /* 0x000fe40003f62270 */
[----:B------:R-:W-:Y:S02]  /*12a0*/  @P1 MOV R2, R4 ;  /* 0x0000000400021202 */ /* 0x000fe40000000f00 */
[----:B------:R-:W-:Y:S02]  /*12b0*/  @P0 MOV R2, R0 ;  /* 0x0000000000020202 */ /* 0x000fe40000000f00 */
[----:B------:R-:W-:Y:S02]  /*12c0*/  @P2 MOV R2, R6 ;  /* 0x0000000600022202 */ /* 0x000fe40000000f00 */
[----:B---3--:R-:W-:-:S05]  /*12d0*/  LEA R3, R3, R14, 0x1 ;  /* 0x0000000e03037211 */ /* 0x008fca00078e08ff */
[----:B------:R-:W-:Y:S01]  /*12e0*/  @P3 MOV R2, R16 ;  /* 0x0000001000023202 */ /* 0x000fe20000000f00 */
[----:B-1----:R-:W-:-:S05]  /*12f0*/  IMAD.WIDE.U32 R10, R3, 0x4, R10 ;  /* 0x00000004030a7825 */ /* 0x002fca00078e000a */
[----:B------:R-:W-:Y:S01]  /*1300*/  STG.E desc[UR8][R10.64], R2 ;  /* 0x000000020a007986 */ /* 0x000fe2000c101908 */
[----:B------:R-:W-:Y:S05]  /*1310*/  EXIT ;  /* 0x000000000000794d */ /* 0x000fea0003800000 */
.L_x_477:
        /* <DEDUP_REMOVED lines=14> */
.L_x_794:


//--------------------- .text.mul_mat_vec_q5_1_q8_1_cuda3 --------------------------
	.section	.text.mul_mat_vec_q5_1_q8_1_cuda3,"ax",@progbits
	.align	128
        .global         mul_mat_vec_q5_1_q8_1_cuda3
        .type           mul_mat_vec_q5_1_q8_1_cuda3,@function
        .size           mul_mat_vec_q5_1_q8_1_cuda3,(.L_x_795 - mul_mat_vec_q5_1_q8_1_cuda3)
        .other          mul_mat_vec_q5_1_q8_1_cuda3,@"STO_CUDA_ENTRY STV_DEFAULT"
mul_mat_vec_q5_1_q8_1_cuda3:
.text.mul_mat_vec_q5_1_q8_1_cuda3:
        /* <DEDUP_REMOVED lines=10> */
[----:B------:R-:W4:Y:S03]  /*00a0*/  S2UR UR4, SR_CTAID.X ;  /* 0x00000000000479c3 */ /* 0x000f260000002500 */
        /* <DEDUP_REMOVED lines=14> */
[----:B------:R-:W-:Y:S01]  /*0190*/  BSSY.RECONVERGENT B1, `(.L_x_480) ;  /* 0x00000d0000017945 */ /* 0x000fe20003800200 */
[----:B------:R-:W-:-:S06]  /*01a0*/  IMAD R16, R0, UR4, R17 ;  /* 0x0000000400107c24 */ /* 0x000fcc000f8e0211 */
[----:B------:R-:W1:Y:S01]  /*01b0*/  LDC.64 R20, c[0x0][0x388] ;  /* 0x0000e200ff147b82 */ /* 0x000e620000000a00 */
[----:B0-----:R-:W-:-:S04]  /*01c0*/  SHF.R.S32.HI R5, RZ, 0x1f, R8 ;  /* 0x0000001fff057819 */ /* 0x001fc80000011408 */
[----:B------:R-:W-:Y:S01]  /*01d0*/  LEA.HI R23, R5, R8, RZ, 0x5 ;  /* 0x0000000805177211 */ /* 0x000fe200078f28ff */
[----:B------:R-:W-:Y:S02]  /*01e0*/  HFMA2 R5, -RZ, RZ, 0, 0 ;  /* 0x00000000ff057431 */ /* 0x000fe400000001ff */
[----:B-1----:R-:W-:Y:S01]  /*01f0*/  IMAD.WIDE.U32 R20, R17, 0x24, R20 ;  /* 0x0000002411147825 */ /* 0x002fe200078e0014 */
[----:B------:R-:W-:-:S03]  /*0200*/  SHF.R.S32.HI R23, RZ, 0x5, R23 ;  /* 0x00000005ff177819 */ /* 0x000fc60000011417 */
[----:B------:R-:W-:-:S07]  /*0210*/  IMAD.MOV.U32 R19, RZ, RZ, R20 ;  /* 0x000000ffff137224 */ /* 0x000fce00078e0014 */
.L_x_481:
[----:B------:R-:W0:Y:S01]  /*0220*/  S2R R8, SR_TID.X ;  /* 0x0000000000087919 */ /* 0x000e220000002100 */
[----:B------:R-:W1:Y:S02]  /*0230*/  LDC.64 R24, c[0x0][0x380] ;  /* 0x0000e000ff187b82 */ /* 0x000e640000000a00 */
[----:B-1----:R-:W-:-:S05]  /*0240*/  IMAD.WIDE R24, R16, 0x18, R24 ;  /* 0x0000001810187825 */ /* 0x002fca00078e0218 */
[----:B------:R-:W2:Y:S01]  /*0250*/  LDG.E R18, desc[UR8][R24.64+0x4] ;  /* 0x0000040818127981 */ /* 0x000ea2000c1e1900 */
[----:B0-----:R-:W-:-:S04]  /*0260*/  SHF.L.U32 R8, R8, 0x3, RZ ;  /* 0x0000000308087819 */ /* 0x001fc800000006ff */
[----:B------:R-:W-:-:S04]  /*0270*/  LOP3.LUT R8, R8, 0x8, RZ, 0xc0, !PT ;  /* 0x0000000808087812 */ /* 0x000fc800078ec0ff */
[----:B------:R-:W-:-:S04]  /*0280*/  IADD3 R30, P0, PT, R8, R24, RZ ;  /* 0x00000018081e7210 */ /* 0x000fc80007f1e0ff */
[----:B------:R-:W-:-:S05]  /*0290*/  IADD3.X R31, PT, PT, RZ, R25, RZ, P0, !PT ;  /* 0x00000019ff1f7210 */ /* 0x000fca00007fe4ff */
[----:B------:R-:W3:Y:S01]  /*02a0*/  LDG.E R12, desc[UR8][R30.64+0x8] ;  /* 0x000008081e0c7981 */ /* 0x000ee2000c1e1900 */
[----:B------:R-:W-:-:S03]  /*02b0*/  IMAD R11, R0, 0x18, RZ ;  /* 0x00000018000b7824 */ /* 0x000fc600078e02ff */
[----:B------:R-:W4:Y:S02]  /*02c0*/  LDG.E R9, desc[UR8][R30.64+0xc] ;  /* 0x00000c081e097981 */ /* 0x000f24000c1e1900 */
[----:B------:R-:W-:-:S04]  /*02d0*/  IADD3 R14, P0, PT, R24, R11, RZ ;  /* 0x0000000b180e7210 */ /* 0x000fc80007f1e0ff */
[----:B------:R-:W-:Y:S02]  /*02e0*/  LEA.HI.X.SX32 R15, R11, R25, 0x1, P0 ;  /* 0x000000190b0f7211 */ /* 0x000fe400000f0eff */
[----:B------:R-:W-:Y:S01]  /*02f0*/  IADD3 R10, P0, PT, R8, R14, RZ ;  /* 0x0000000e080a7210 */ /* 0x000fe20007f1e0ff */
[----:B------:R-:W5:Y:S04]  /*0300*/  LDG.E R31, desc[UR8][R24.64] ;  /* 0x00000008181f7981 */ /* 0x000f68000c1e1900 */
[----:B------:R-:W5:Y:S01]  /*0310*/  LDG.E R22, desc[UR8][R14.64+0x4] ;  /* 0x000004080e167981 */ /* 0x000f62000c1e1900 */
[----:B------:R-:W-:-:S05]  /*0320*/  IMAD.X R11, RZ, RZ, R15, P0 ;  /* 0x000000ffff0b7224 */ /* 0x000fca00000e060f */
[----:B------:R-:W5:Y:S04]  /*0330*/  LDG.E R32, desc[UR8][R10.64+0x8] ;  /* 0x000008080a207981 */ /* 0x000f68000c1e1900 */
[----:B------:R0:W5:Y:S01]  /*0340*/  LDG.E R28, desc[UR8][R10.64+0xc] ;  /* 0x00000c080a1c7981 */ /* 0x000162000c1e1900 */
[----:B------:R-:W-:-:S03]  /*0350*/  IADD3 R26, P0, PT, R8, R19, RZ ;  /* 0x00000013081a7210 */ /* 0x000fc60007f1e0ff */
[----:B------:R1:W5:Y:S01]  /*0360*/  LDG.E R14, desc[UR8][R14.64] ;  /* 0x000000080e0e7981 */ /* 0x000362000c1e1900 */
[----:B------:R-:W-:-:S05]  /*0370*/  IADD3.X R27, PT, PT, RZ, R21, RZ, P0, !PT ;  /* 0x00000015ff1b7210 */ /* 0x000fca00007fe4ff */
[----:B------:R-:W5:Y:S04]  /*0380*/  LDG.E R35, desc[UR8][R26.64+0x4] ;  /* 0x000004081a237981 */ /* 0x000f68000c1e1900 */
[----:B------:R-:W5:Y:S01]  /*0390*/  LDG.E R37, desc[UR8][R26.64+0x14] ;  /* 0x000014081a257981 */ /* 0x000f62000c1e1900 */
[----:B0-----:R-:W-:Y:S02]  /*03a0*/  MOV R10, R19 ;  /* 0x00000013000a7202 */ /* 0x001fe40000000f00 */
[----:B------:R-:W-:Y:S01]  /*03b0*/  MOV R11, R21 ;  /* 0x00000015000b7202 */ /* 0x000fe20000000f00 */
[----:B------:R-:W5:Y:S04]  /*03c0*/  LDG.E R30, desc[UR8][R26.64+0x8] ;  /* 0x000008081a1e7981 */ /* 0x000f68000c1e1900 */
[----:B------:R-:W5:Y:S04]  /*03d0*/  LDG.E R29, desc[UR8][R10.64] ;  /* 0x000000080a1d7981 */ /* 0x000f68000c1e1900 */
[----:B------:R0:W5:Y:S01]  /*03e0*/  LDG.E R13, desc[UR8][R26.64+0x18] ;  /* 0x000018081a0d7981 */ /* 0x000162000c1e1900 */
[----:B--2---:R-:W-:-:S05]  /*03f0*/  SHF.R.S32.HI R20, RZ, R8, R18 ;  /* 0x00000008ff147219 */ /* 0x004fca0000011412 */
[----:B------:R-:W-:Y:S01]  /*0400*/  IMAD.SHL.U32 R34, R20, 0x10, RZ ;  /* 0x0000001014227824 */ /* 0x000fe200078e00ff */
[----:B-1----:R-:W-:-:S04]  /*0410*/  SHF.R.U32.HI R15, RZ, 0xc, R20 ;  /* 0x0000000cff0f7819 */ /* 0x002fc80000011614 */
[----:B------:R-:W-:Y:S02]  /*0420*/  LOP3.LUT R36, R34, 0x10, RZ, 0xc0, !PT ;  /* 0x0000001022247812 */ /* 0x000fe400078ec0ff */
[----:B------:R-:W-:Y:S02]  /*0430*/  LOP3.LUT R34, R8, 0x4, RZ, 0xfc, !PT ;  /* 0x0000000408227812 */ /* 0x000fe400078efcff */
[----:B------:R-:W-:Y:S02]  /*0440*/  LOP3.LUT R24, R15, 0x10, RZ, 0xc0, !PT ;  /* 0x000000100f187812 */ /* 0x000fe400078ec0ff */
[--C-:B---3--:R-:W-:Y:S02]  /*0450*/  LOP3.LUT R36, R36, 0xf0f0f0f, R12.reuse, 0xf8, !PT ;  /* 0x0f0f0f0f24247812 */ /* 0x108fe400078ef80c */
[----:B------:R-:W-:Y:S02]  /*0460*/  SHF.R.U32.HI R15, RZ, 0x4, R12 ;  /* 0x00000004ff0f7819 */ /* 0x000fe4000001160c */
[----:B------:R-:W-:-:S02]  /*0470*/  SHF.R.S32.HI R12, RZ, R34, R18 ;  /* 0x00000022ff0c7219 */ /* 0x000fc40000011412 */
[----:B------:R-:W-:Y:S02]  /*0480*/  LOP3.LUT R18, R24, 0xf0f0f0f, R15, 0xf8, !PT ;  /* 0x0f0f0f0f18127812 */ /* 0x000fe400078ef80f */
[----:B------:R-:W-:-:S04]  /*0490*/  SHF.L.U32 R15, R12, 0x4, RZ ;  /* 0x000000040c0f7819 */ /* 0x000fc800000006ff */
[----:B------:R-:W-:Y:S02]  /*04a0*/  LOP3.LUT R24, R15, 0x10, RZ, 0xc0, !PT ;  /* 0x000000100f187812 */ /* 0x000fe400078ec0ff */
[----:B------:R-:W-:Y:S02]  /*04b0*/  SHF.R.U32.HI R15, RZ, 0xc, R12 ;  /* 0x0000000cff0f7819 */ /* 0x000fe4000001160c */
[----:B0-----:R-:W-:Y:S02]  /*04c0*/  SHF.R.U32.HI R27, RZ, 0x5, R20 ;  /* 0x00000005ff1b7819 */ /* 0x001fe40000011614 */
[----:B------:R-:W-:Y:S02]  /*04d0*/  LOP3.LUT R26, R15, 0x10, RZ, 0xc0, !PT ;  /* 0x000000100f1a7812 */ /* 0x000fe400078ec0ff */
[--C-:B----4-:R-:W-:Y:S02]  /*04e0*/  LOP3.LUT R15, R24, 0xf0f0f0f, R9.reuse, 0xf8, !PT ;  /* 0x0f0f0f0f180f7812 */ /* 0x110fe400078ef809 */
[----:B------:R-:W-:-:S02]  /*04f0*/  SHF.R.U32.HI R25, RZ, 0x4, R9 ;  /* 0x00000004ff197819 */ /* 0x000fc40000011609 */
[----:B------:R-:W-:Y:S02]  /*0500*/  SHF.L.U32 R9, R20, 0xb, RZ ;  /* 0x0000000b14097819 */ /* 0x000fe400000006ff */
[----:B------:R-:W-:Y:S01]  /*0510*/  LOP3.LUT R18, R18, 0x1000, R27, 0xf8, !PT ;  /* 0x0000100012127812 */ /* 0x000fe200078ef81b */
[----:B------:R-:W-:Y:S01]  /*0520*/  IMAD.SHL.U32 R27, R20, 0x4, RZ ;  /* 0x00000004141b7824 */ /* 0x000fe200078e00ff */
[----:B------:R-:W-:Y:S02]  /*0530*/  LOP3.LUT R9, R36, 0x1000, R9, 0xf8, !PT ;  /* 0x0000100024097812 */ /* 0x000fe400078ef809 */
[----:B------:R-:W-:Y:S02]  /*0540*/  SHF.L.U32 R24, R20, 0x12, RZ ;  /* 0x0000001214187819 */ /* 0x000fe400000006ff */
[----:B------:R-:W-:Y:S02]  /*0550*/  LOP3.LUT R27, R18, 0x100000, R27, 0xf8, !PT ;  /* 0x00100000121b7812 */ /* 0x000fe400078ef81b */
[----:B------:R-:W-:-:S02]  /*0560*/  LOP3.LUT R9, R9, 0x100000, R24, 0xf8, !PT ;  /* 0x0010000009097812 */ /* 0x000fc400078ef818 */
[C---:B------:R-:W-:Y:S02]  /*0570*/  SHF.L.U32 R18, R20.reuse, 0x19, RZ ;  /* 0x0000001914127819 */ /* 0x040fe400000006ff */
[----:B-----5:R-:W-:Y:S02]  /*0580*/  SHF.R.S32.HI R24, RZ, R8, R22 ;  /* 0x00000008ff187219 */ /* 0x020fe40000011416 */
[----:B------:R-:W-:Y:S02]  /*0590*/  LOP3.LUT R18, R9, 0x10000000, R18, 0xf8, !PT ;  /* 0x1000000009127812 */ /* 0x000fe400078ef812 */
[----:B------:R-:W-:Y:S02]  /*05a0*/  SHF.L.U32 R20, R20, 0x9, RZ ;  /* 0x0000000914147819 */ /* 0x000fe400000006ff */
[----:B------:R-:W-:Y:S02]  /*05b0*/  SHF.R.S32.HI R9, RZ, R34, R22 ;  /* 0x00000022ff097219 */ /* 0x000fe40000011416 */
[----:B------:R-:W-:-:S02]  /*05c0*/  SHF.L.U32 R22, R24, 0x4, RZ ;  /* 0x0000000418167819 */ /* 0x000fc400000006ff */
[----:B------:R-:W-:Y:S02]  /*05d0*/  LOP3.LUT R20, R27, 0x10000000, R20, 0xf8, !PT ;  /* 0x100000001b147812 */ /* 0x000fe400078ef814 */
[----:B------:R-:W-:Y:S02]  /*05e0*/  LOP3.LUT R25, R26, 0xf0f0f0f, R25, 0xf8, !PT ;  /* 0x0f0f0f0f1a197812 */ /* 0x000fe400078ef819 */
[----:B------:R-:W-:Y:S02]  /*05f0*/  LOP3.LUT R27, R22, 0x10, RZ, 0xc0, !PT ;  /* 0x00000010161b7812 */ /* 0x000fe400078ec0ff */
[----:B------:R-:W-:Y:S02]  /*0600*/  SHF.R.U32.HI R26, RZ, 0xc, R24 ;  /* 0x0000000cff1a7819 */ /* 0x000fe40000011618 */
[--C-:B------:R-:W-:Y:S02]  /*0610*/  LOP3.LUT R22, R27, 0xf0f0f0f, R32.reuse, 0xf8, !PT ;  /* 0x0f0f0f0f1b167812 */ /* 0x100fe400078ef820 */
[----:B------:R-:W-:-:S02]  /*0620*/  SHF.R.U32.HI R32, RZ, 0x4, R32 ;  /* 0x00000004ff207819 */ /* 0x000fc40000011620 */
[----:B------:R-:W-:-:S04]  /*0630*/  LOP3.LUT R27, R26, 0x10, RZ, 0xc0, !PT ;  /* 0x000000101a1b7812 */ /* 0x000fc800078ec0ff */
[----:B------:R-:W-:Y:S01]  /*0640*/  LOP3.LUT R32, R27, 0xf0f0f0f, R32, 0xf8, !PT ;  /* 0x0f0f0f0f1b207812 */ /* 0x000fe200078ef820 */
[----:B------:R-:W-:-:S05]  /*0650*/  IMAD.SHL.U32 R27, R24, 0x800, RZ ;  /* 0x00000800181b7824 */ /* 0x000fca00078e00ff */
[----:B------:R-:W-:Y:S02]  /*0660*/  LOP3.LUT R22, R22, 0x1000, R27, 0xf8, !PT ;  /* 0x0000100016167812 */ /* 0x000fe400078ef81b */
[----:B------:R-:W-:-:S04]  /*0670*/  SHF.R.U32.HI R27, RZ, 0x5, R24 ;  /* 0x00000005ff1b7819 */ /* 0x000fc80000011618 */
[----:B------:R-:W-:Y:S02]  /*0680*/  LOP3.LUT R32, R32, 0x1000, R27, 0xf8, !PT ;  /* 0x0000100020207812 */ /* 0x000fe400078ef81b */
[----:B------:R-:W-:-:S04]  /*0690*/  SHF.L.U32 R27, R24, 0x12, RZ ;  /* 0x00000012181b7819 */ /* 0x000fc800000006ff */
[----:B------:R-:W-:Y:S02]  /*06a0*/  LOP3.LUT R22, R22, 0x100000, R27, 0xf8, !PT ;  /* 0x0010000016167812 */ /* 0x000fe400078ef81b */
[----:B------:R-:W-:Y:S02]  /*06b0*/  SHF.L.U32 R27, R24, 0x2, RZ ;  /* 0x00000002181b7819 */ /* 0x000fe400000006ff */
[----:B------:R-:W-:Y:S02]  /*06c0*/  SHF.L.U32 R26, R9, 0x4, RZ ;  /* 0x00000004091a7819 */ /* 0x000fe400000006ff */
[----:B------:R-:W-:Y:S02]  /*06d0*/  LOP3.LUT R32, R32, 0x100000, R27, 0xf8, !PT ;  /* 0x0010000020207812 */ /* 0x000fe400078ef81b */
[----:B------:R-:W-:-:S04]  /*06e0*/  SHF.L.U32 R27, R24, 0x19, RZ ;  /* 0x00000019181b7819 */ /* 0x000fc800000006ff */
[----:B------:R-:W-:Y:S02]  /*06f0*/  LOP3.LUT R22, R22, 0x10000000, R27, 0xf8, !PT ;  /* 0x1000000016167812 */ /* 0x000fe400078ef81b */
[----:B------:R-:W-:Y:S01]  /*0700*/  LOP3.LUT R27, R26, 0x10, RZ, 0xc0, !PT ;  /* 0x000000101a1b7812 */ /* 0x000fe200078ec0ff */
[----:B------:R-:W-:-:S03]  /*0710*/  IMAD.SHL.U32 R24, R24, 0x200, RZ ;  /* 0x0000020018187824 */ /* 0x000fc600078e00ff */
[--C-:B------:R-:W-:Y:S02]  /*0720*/  LOP3.LUT R26, R27, 0xf0f0f0f, R28.reuse, 0xf8, !PT ;  /* 0x0f0f0f0f1b1a7812 */ /* 0x100fe400078ef81c */
[----:B------:R-:W-:Y:S02]  /*0730*/  SHF.R.U32.HI R27, RZ, 0x4, R28 ;  /* 0x00000004ff1b7819 */ /* 0x000fe4000001161c */
[----:B------:R-:W-:Y:S02]  /*0740*/  SHF.L.U32 R28, R12, 0xb, RZ ;  /* 0x0000000b0c1c7819 */ /* 0x000fe400000006ff */
[----:B------:R-:W-:Y:S02]  /*0750*/  LOP3.LUT R24, R32, 0x10000000, R24, 0xf8, !PT ;  /* 0x1000000020187812 */ /* 0x000fe400078ef818 */
[----:B------:R-:W-:Y:S02]  /*0760*/  LOP3.LUT R15, R15, 0x1000, R28, 0xf8, !PT ;  /* 0x000010000f0f7812 */ /* 0x000fe400078ef81c */
[----:B------:R-:W-:-:S02]  /*0770*/  SHF.L.U32 R28, R12, 0x12, RZ ;  /* 0x000000120c1c7819 */ /* 0x000fc400000006ff */
[----:B------:R-:W-:Y:S02]  /*0780*/  SHF.R.U32.HI R32, RZ, 0xc, R9 ;  /* 0x0000000cff207819 */ /* 0x000fe40000011609 */
[----:B------:R-:W-:Y:S02]  /*0790*/  LOP3.LUT R15, R15, 0x100000, R28, 0xf8, !PT ;  /* 0x001000000f0f7812 */ /* 0x000fe400078ef81c */
[----:B------:R-:W-:Y:S02]  /*07a0*/  SHF.R.U32.HI R28, RZ, 0x5, R12 ;  /* 0x00000005ff1c7819 */ /* 0x000fe4000001160c */
[----:B------:R-:W-:Y:S02]  /*07b0*/  LOP3.LUT R32, R32, 0x10, RZ, 0xc0, !PT ;  /* 0x0000001020207812 */ /* 0x000fe400078ec0ff */
[----:B------:R-:W-:Y:S01]  /*07c0*/  LOP3.LUT R34, R25, 0x1000, R28, 0xf8, !PT ;  /* 0x0000100019227812 */ /* 0x000fe200078ef81c */
[----:B------:R-:W-:Y:S01]  /*07d0*/  IMAD.SHL.U32 R28, R12, 0x2000000, RZ ;  /* 0x020000000c1c7824 */ /* 0x000fe200078e00ff */
[----:B------:R-:W-:Y:S01]  /*07e0*/  LOP3.LUT R27, R32, 0xf0f0f0f, R27, 0xf8, !PT ;  /* 0x0f0f0f0f201b7812 */ /* 0x000fe200078ef81b */
[----:B------:R-:W-:-:S02]  /*07f0*/  IDP.4A.S8.S8 R32, R18, R35, RZ ;  /* 0x0000002312207226 */ /* 0x000fc400000006ff */
[----:B------:R-:W-:Y:S01]  /*0800*/  IDP.4A.S8.S8 R35, R22, R35, RZ ;  /* 0x0000002316237226 */ /* 0x000fe200000006ff */
[----:B------:R-:W-:Y:S01]  /*0810*/  LOP3.LUT R25, R15, 0x10000000, R28, 0xf8, !PT ;  /* 0x100000000f197812 */ /* 0x000fe200078ef81c */
[-C--:B------:R-:W-:Y:S01]  /*0820*/  IDP.4A.S8.S8 R32, R20, R37.reuse, R32 ;  /* 0x0000002514207226 */ /* 0x080fe20000000620 */
[----:B------:R-:W-:Y:S01]  /*0830*/  SHF.R.U32.HI R28, RZ, 0x5, R9 ;  /* 0x00000005ff1c7819 */ /* 0x000fe20000011609 */
[----:B------:R-:W-:Y:S01]  /*0840*/  IDP.4A.S8.S8 R37, R24, R37, R35 ;  /* 0x0000002518257226 */ /* 0x000fe20000000623 */
[----:B------:R-:W-:Y:S02]  /*0850*/  SHF.L.U32 R35, R9, 0xb, RZ ;  /* 0x0000000b09237819 */ /* 0x000fe400000006ff */
[----:B------:R-:W-:Y:S02]  /*0860*/  LOP3.LUT R28, R27, 0x1000, R28, 0xf8, !PT ;  /* 0x000010001b1c7812 */ /* 0x000fe400078ef81c */
[----:B------:R-:W-:Y:S02]  /*0870*/  LOP3.LUT R26, R26, 0x1000, R35, 0xf8, !PT ;  /* 0x000010001a1a7812 */ /* 0x000fe400078ef823 */
[----:B------:R-:W-:-:S04]  /*0880*/  SHF.L.U32 R27, R9, 0x12, RZ ;  /* 0x00000012091b7819 */ /* 0x000fc800000006ff */
[----:B------:R-:W-:Y:S01]  /*0890*/  LOP3.LUT R26, R26, 0x100000, R27, 0xf8, !PT ;  /* 0x001000001a1a7812 */ /* 0x000fe200078ef81b */
[C---:B------:R-:W-:Y:S01]  /*08a0*/  IMAD.SHL.U32 R27, R9.reuse, 0x4, RZ ;  /* 0x00000004091b7824 */ /* 0x040fe200078e00ff */
[C---:B------:R-:W-:Y:S02]  /*08b0*/  SHF.L.U32 R15, R12.reuse, 0x2, RZ ;  /* 0x000000020c0f7819 */ /* 0x040fe400000006ff */
[----:B------:R-:W-:Y:S02]  /*08c0*/  SHF.L.U32 R12, R12, 0x9, RZ ;  /* 0x000000090c0c7819 */ /* 0x000fe400000006ff */
[----:B------:R-:W-:Y:S02]  /*08d0*/  LOP3.LUT R28, R28, 0x100000, R27, 0xf8, !PT ;  /* 0x001000001c1c7812 */ /* 0x000fe400078ef81b */
[----:B------:R-:W-:Y:S02]  /*08e0*/  SHF.L.U32 R27, R9, 0x19, RZ ;  /* 0x00000019091b7819 */ /* 0x000fe400000006ff */
[----:B------:R-:W-:-:S02]  /*08f0*/  LOP3.LUT R15, R34, 0x100000, R15, 0xf8, !PT ;  /* 0x00100000220f7812 */ /* 0x000fc400078ef80f */
[----:B------:R-:W-:Y:S01]  /*0900*/  LOP3.LUT R26, R26, 0x10000000, R27, 0xf8, !PT ;  /* 0x100000001a1a7812 */ /* 0x000fe200078ef81b */
[-C--:B------:R-:W-:Y:S01]  /*0910*/  IDP.4A.S8.S8 R32, R25, R30.reuse, R32 ;  /* 0x0000001e19207226 */ /* 0x080fe20000000620 */
[----:B------:R-:W-:Y:S02]  /*0920*/  SHF.L.U32 R9, R9, 0x9, RZ ;  /* 0x0000000909097819 */ /* 0x000fe400000006ff */
[----:B------:R-:W-:Y:S01]  /*0930*/  LOP3.LUT R27, R15, 0x10000000, R12, 0xf8, !PT ;  /* 0x100000000f1b7812 */ /* 0x000fe200078ef80c */
[----:B------:R-:W-:Y:S01]  /*0940*/  IDP.4A.S8.S8 R37, R26, R30, R37 ;  /* 0x0000001e1a257226 */ /* 0x000fe20000000625 */
[----:B------:R-:W-:Y:S01]  /*0950*/  LOP3.LUT R28, R28, 0x10000000, R9, 0xf8, !PT ;  /* 0x100000001c1c7812 */ /* 0x000fe200078ef809 */
[--C-:B------:R-:W-:Y:S02]  /*0960*/  HADD2.F32 R12, -RZ, R29.reuse.H0_H0 ;  /* 0x2000001dff0c7230 */ /* 0x100fe40000004100 */
[----:B------:R-:W-:Y:S02]  /*0970*/  HADD2.F32 R9, -RZ, R29.H1_H1 ;  /* 0x3000001dff097230 */ /* 0x000fe40000004100 */
[----:B------:R-:W-:-:S02]  /*0980*/  IDP.4A.S8.S8 R32, R27, R13, R32 ;  /* 0x0000000d1b207226 */ /* 0x000fc40000000620 */
[--C-:B------:R-:W-:Y:S02]  /*0990*/  HADD2.F32 R29, -RZ, R31.reuse.H0_H0 ;  /* 0x2000001fff1d7230 */ /* 0x100fe40000004100 */
[----:B------:R-:W-:Y:S01]  /*09a0*/  HADD2.F32 R30, -RZ, R31.H1_H1 ;  /* 0x3000001fff1e7230 */ /* 0x000fe20000004100 */
[----:B------:R-:W-:Y:S02]  /*09b0*/  I2FP.F32.S32 R32, R32 ;  /* 0x0000002000207245 */ /* 0x000fe40000201400 */
[----:B------:R-:W-:Y:S02]  /*09c0*/  FMUL R15, R29, R12 ;  /* 0x0000000c1d0f7220 */ /* 0x000fe40000400000 */
[----:B------:R-:W-:Y:S01]  /*09d0*/  FMUL.D2 R34, R30, R9 ;  /* 0x000000091e227220 */ /* 0x000fe20000300000 */
[----:B------:R-:W-:Y:S02]  /*09e0*/  IDP.4A.S8.S8 R37, R28, R13, R37 ;  /* 0x0000000d1c257226 */ /* 0x000fe40000000625 */
[----:B------:R-:W-:-:S02]  /*09f0*/  HADD2.F32 R31, -RZ, R14.H0_H0 ;  /* 0x2000000eff1f7230 */ /* 0x000fc40000004100 */
[----:B------:R-:W-:Y:S01]  /*0a00*/  FFMA R15, R15, R32, R34 ;  /* 0x000000200f0f7223 */ /* 0x000fe20000000022 */
[----:B------:R-:W-:Y:S01]  /*0a10*/  HADD2.F32 R32, -RZ, R14.H1_H1 ;  /* 0x3000000eff207230 */ /* 0x000fe20000004100 */
[----:B------:R-:W-:Y:S01]  /*0a20*/  I2FP.F32.S32 R37, R37 ;  /* 0x0000002500257245 */ /* 0x000fe20000201400 */
[----:B------:R-:W-:-:S03]  /*0a30*/  FMUL R34, R12, R31 ;  /* 0x0000001f0c227220 */ /* 0x000fc60000400000 */
[----:B------:R-:W-:-:S04]  /*0a40*/  FMUL.D2 R9, R9, R32 ;  /* 0x0000002009097220 */ /* 0x000fc80000300000 */
[----:B------:R-:W-:Y:S01]  /*0a50*/  FFMA R34, R34, R37, R9 ;  /* 0x0000002522227223 */ /* 0x000fe20000000009 */
[----:B------:R-:W-:-:S03]  /*0a60*/  MOV R9, RZ ;  /* 0x000000ff00097202 */ /* 0x000fc60000000f00 */
[----:B------:R-:W-:-:S03]  /*0a70*/  IMAD.WIDE R12, R23, 0x24, R8 ;  /* 0x00000024170c7825 */ /* 0x000fc600078e0208 */
[----:B------:R-:W-:Y:S01]  /*0a80*/  IADD3 R12, P0, PT, R12, R19, RZ ;  /* 0x000000130c0c7210 */ /* 0x000fe20007f1e0ff */
[----:B------:R-:W-:Y:S01]  /*0a90*/  FADD R2, R15, R2 ;  /* 0x000000020f027221 */ /* 0x000fe20000000000 */
[----:B------:R-:W-:-:S04]  /*0aa0*/  IMAD.WIDE R14, R23, 0x24, R10 ;  /* 0x00000024170e7825 */ /* 0x000fc800078e020a */
[----:B------:R-:W-:Y:S02]  /*0ab0*/  IMAD.X R13, R13, 0x1, R21, P0 ;  /* 0x000000010d0d7824 */ /* 0x000fe400000e0615 */
[----:B------:R-:W2:Y:S04]  /*0ac0*/  LDG.E R14, desc[UR8][R14.64] ;  /* 0x000000080e0e7981 */ /* 0x000ea8000c1e1900 */
[----:B------:R-:W3:Y:S01]  /*0ad0*/  LDG.E R37, desc[UR8][R12.64+0x4] ;  /* 0x000004080c257981 */ /* 0x000ee2000c1e1900 */
[----:B------:R-:W-:-:S03]  /*0ae0*/  FADD R3, R34, R3 ;  /* 0x0000000322037221 */ /* 0x000fc60000000000 */
[----:B------:R-:W4:Y:S04]  /*0af0*/  LDG.E R34, desc[UR8][R12.64+0x8] ;  /* 0x000008080c227981 */ /* 0x000f28000c1e1900 */
[----:B------:R-:W5:Y:S04]  /*0b00*/  LDG.E R15, desc[UR8][R12.64+0x14] ;  /* 0x000014080c0f7981 */ /* 0x000f68000c1e1900 */
[----:B------:R-:W2:Y:S01]  /*0b10*/  LDG.E R35, desc[UR8][R12.64+0x18] ;  /* 0x000018080c237981 */ /* 0x000ea2000c1e1900 */
[----:B------:R-:W-:-:S04]  /*0b20*/  IMAD.WIDE R8, R23, 0x48, R8 ;  /* 0x0000004817087825 */ /* 0x000fc800078e0208 */
[----:B------:R-:W-:Y:S01]  /*0b30*/  IMAD.WIDE R10, R23, 0x48, R10 ;  /* 0x00000048170a7825 */ /* 0x000fe200078e020a */
[----:B------:R-:W-:-:S04]  /*0b40*/  IADD3 R8, P0, PT, R8, R19, RZ ;  /* 0x0000001308087210 */ /* 0x000fc80007f1e0ff */
[----:B------:R-:W-:Y:S01]  /*0b50*/  IADD3.X R9, PT, PT, R9, R21, RZ, P0, !PT ;  /* 0x0000001509097210 */ /* 0x000fe200007fe4ff */
[----:B------:R0:W2:Y:S01]  /*0b60*/  LDG.E R10, desc[UR8][R10.64] ;  /* 0x000000080a0a7981 */ /* 0x0000a2000c1e1900 */
[-C--:B---3--:R-:W-:Y:S02]  /*0b70*/  IDP.4A.S8.S8 R36, R18, R37.reuse, RZ ;  /* 0x0000002512247226 */ /* 0x088fe400000006ff */
[----:B------:R-:W-:Y:S02]  /*0b80*/  IDP.4A.S8.S8 R37, R22, R37, RZ ;  /* 0x0000002516257226 */ /* 0x000fe400000006ff */
[-C--:B-----5:R-:W-:Y:S02]  /*0b90*/  IDP.4A.S8.S8 R36, R20, R15.reuse, R36 ;  /* 0x0000000f14247226 */ /* 0x0a0fe40000000624 */
[----:B------:R-:W-:Y:S02]  /*0ba0*/  IDP.4A.S8.S8 R37, R24, R15, R37 ;  /* 0x0000000f18257226 */ /* 0x000fe40000000625 */
[-C--:B----4-:R-:W-:Y:S01]  /*0bb0*/  IDP.4A.S8.S8 R36, R25, R34.reuse, R36 ;  /* 0x0000002219247226 */ /* 0x090fe20000000624 */
[----:B------:R-:W3:Y:S01]  /*0bc0*/  LDG.E R15, desc[UR8][R8.64+0x14] ;  /* 0x00001408080f7981 */ /* 0x000ee2000c1e1900 */
[----:B------:R-:W-:-:S02]  /*0bd0*/  IDP.4A.S8.S8 R37, R26, R34, R37 ;  /* 0x000000221a257226 */ /* 0x000fc40000000625 */
[-C--:B--2---:R-:W-:Y:S02]  /*0be0*/  IDP.4A.S8.S8 R12, R27, R35.reuse, R36 ;  /* 0x000000231b0c7226 */ /* 0x084fe40000000624 */
[--C-:B------:R-:W-:Y:S02]  /*0bf0*/  HADD2.F32 R36, -RZ, R14.reuse.H0_H0 ;  /* 0x2000000eff247230 */ /* 0x100fe40000004100 */
[----:B0-----:R-:W-:Y:S02]  /*0c00*/  HADD2.F32 R11, -RZ, R14.H1_H1 ;  /* 0x3000000eff0b7230 */ /* 0x001fe40000004100 */
[----:B------:R-:W-:Y:S02]  /*0c10*/  IDP.4A.S8.S8 R35, R28, R35, R37 ;  /* 0x000000231c237226 */ /* 0x000fe40000000625 */
[----:B------:R-:W2:Y:S01]  /*0c20*/  LDG.E R37, desc[UR8][R8.64+0x4] ;  /* 0x0000040808257981 */ /* 0x000ea2000c1e1900 */
[----:B------:R-:W-:Y:S01]  /*0c30*/  I2FP.F32.S32 R13, R12 ;  /* 0x0000000c000d7245 */ /* 0x000fe20000201400 */
[----:B------:R-:W-:Y:S01]  /*0c40*/  FMUL R14, R29, R36 ;  /* 0x000000241d0e7220 */ /* 0x000fe20000400000 */
[----:B------:R-:W-:-:S04]  /*0c50*/  FMUL.D2 R12, R30, R11 ;  /* 0x0000000b1e0c7220 */ /* 0x000fc80000300000 */
[----:B------:R-:W-:Y:S02]  /*0c60*/  FFMA R14, R14, R13, R12 ;  /* 0x0000000d0e0e7223 */ /* 0x000fe4000000000c */
[----:B------:R-:W4:Y:S04]  /*0c70*/  LDG.E R13, desc[UR8][R8.64+0x8] ;  /* 0x00000808080d7981 */ /* 0x000f28000c1e1900 */
[----:B------:R-:W5:Y:S01]  /*0c80*/  LDG.E R12, desc[UR8][R8.64+0x18] ;  /* 0x00001808080c7981 */ /* 0x000f62000c1e1900 */
[----:B------:R-:W-:Y:S01]  /*0c90*/  IADD3 R17, PT, PT, R17, 0x40, RZ ;  /* 0x0000004011117810 */ /* 0x000fe20007ffe0ff */
[----:B------:R-:W-:Y:S01]  /*0ca0*/  FADD R6, R14, R6 ;  /* 0x000000060e067221 */ /* 0x000fe20000000000 */
[----:B------:R-:W-:Y:S02]  /*0cb0*/  HADD2.F32 R14, -RZ, R10.H0_H0 ;  /* 0x2000000aff0e7230 */ /* 0x000fe40000004100 */
[----:B------:R-:W-:Y:S01]  /*0cc0*/  ISETP.GE.AND P0, PT, R17, R0, PT ;  /* 0x000000001100720c */ /* 0x000fe20003f06270 */
[----:B------:R-:W-:Y:S01]  /*0cd0*/  FMUL R36, R31, R36 ;  /* 0x000000241f247220 */ /* 0x000fe20000400000 */
[----:B------:R-:W-:Y:S01]  /*0ce0*/  I2FP.F32.S32 R35, R35 ;  /* 0x0000002300237245 */ /* 0x000fe20000201400 */
[-C--:B------:R-:W-:Y:S01]  /*0cf0*/  FMUL R29, R29, R14.reuse ;  /* 0x0000000e1d1d7220 */ /* 0x080fe20000400000 */
[----:B------:R-:W-:Y:S01]  /*0d00*/  FMUL R14, R31, R14 ;  /* 0x0000000e1f0e7220 */ /* 0x000fe20000400000 */
[----:B------:R-:W-:Y:S01]  /*0d10*/  FMUL.D2 R11, R32, R11 ;  /* 0x0000000b200b7220 */ /* 0x000fe20000300000 */
[----:B------:R-:W-:-:S03]  /*0d20*/  IADD3 R19, P1, PT, R19, 0x900, RZ ;  /* 0x0000090013137810 */ /* 0x000fc60007f3e0ff */
[----:B------:R-:W-:Y:S01]  /*0d30*/  FFMA R36, R36, R35, R11 ;  /* 0x0000002324247223 */ /* 0x000fe2000000000b */
[----:B------:R-:W-:Y:S02]  /*0d40*/  IADD3 R16, PT, PT, R16, 0x40, RZ ;  /* 0x0000004010107810 */ /* 0x000fe40007ffe0ff */
[----:B------:R-:W-:Y:S01]  /*0d50*/  IADD3.X R21, PT, PT, RZ, R21, RZ, P1, !PT ;  /* 0x00000015ff157210 */ /* 0x000fe20000ffe4ff */
[----:B------:R-:W-:Y:S01]  /*0d60*/  FADD R7, R36, R7 ;  /* 0x0000000724077221 */ /* 0x000fe20000000000 */
[-C--:B--2---:R-:W-:Y:S02]  /*0d70*/  IDP.4A.S8.S8 R18, R18, R37.reuse, RZ ;  /* 0x0000002512127226 */ /* 0x084fe400000006ff */
[----:B------:R-:W-:Y:S02]  /*0d80*/  IDP.4A.S8.S8 R22, R22, R37, RZ ;  /* 0x0000002516167226 */ /* 0x000fe400000006ff */
[-C--:B---3--:R-:W-:Y:S02]  /*0d90*/  IDP.4A.S8.S8 R18, R20, R15.reuse, R18 ;  /* 0x0000000f14127226 */ /* 0x088fe40000000612 */
[----:B------:R-:W-:-:S02]  /*0da0*/  IDP.4A.S8.S8 R22, R24, R15, R22 ;  /* 0x0000000f18167226 */ /* 0x000fc40000000616 */
[-C--:B----4-:R-:W-:Y:S02]  /*0db0*/  IDP.4A.S8.S8 R18, R25, R13.reuse, R18 ;  /* 0x0000000d19127226 */ /* 0x090fe40000000612 */
[----:B------:R-:W-:Y:S02]  /*0dc0*/  IDP.4A.S8.S8 R15, R26, R13, R22 ;  /* 0x0000000d1a0f7226 */ /* 0x000fe40000000616 */
[----:B------:R-:W-:Y:S02]  /*0dd0*/  HADD2.F32 R13, -RZ, R10.H1_H1 ;  /* 0x3000000aff0d7230 */ /* 0x000fe40000004100 */
[-C--:B-----5:R-:W-:Y:S02]  /*0de0*/  IDP.4A.S8.S8 R18, R27, R12.reuse, R18 ;  /* 0x0000000c1b127226 */ /* 0x0a0fe40000000612 */
[----:B------:R-:W-:Y:S02]  /*0df0*/  IDP.4A.S8.S8 R15, R28, R12, R15 ;  /* 0x0000000c1c0f7226 */ /* 0x000fe4000000060f */
[-C--:B------:R-:W-:Y:S01]  /*0e00*/  FMUL.D2 R30, R30, R13.reuse ;  /* 0x0000000d1e1e7220 */ /* 0x080fe20000300000 */
[----:B------:R-:W-:Y:S01]  /*0e10*/  FMUL.D2 R13, R32, R13 ;  /* 0x0000000d200d7220 */ /* 0x000fe20000300000 */
[----:B------:R-:W-:-:S02]  /*0e20*/  I2FP.F32.S32 R18, R18 ;  /* 0x0000001200127245 */ /* 0x000fc40000201400 */
[----:B------:R-:W-:-:S03]  /*0e30*/  I2FP.F32.S32 R15, R15 ;  /* 0x0000000f000f7245 */ /* 0x000fc60000201400 */
[----:B------:R-:W-:Y:S02]  /*0e40*/  FFMA R29, R29, R18, R30 ;  /* 0x000000121d1d7223 */ /* 0x000fe4000000001e */
[----:B------:R-:W-:Y:S02]  /*0e50*/  FFMA R14, R14, R15, R13 ;  /* 0x0000000f0e0e7223 */ /* 0x000fe4000000000d */
[----:B------:R-:W-:Y:S02]  /*0e60*/  FADD R4, R29, R4 ;  /* 0x000000041d047221 */ /* 0x000fe40000000000 */
[----:B------:R-:W-:Y:S01]  /*0e70*/  FADD R5, R14, R5 ;  /* 0x000000050e057221 */ /* 0x000fe20000000000 */
[----:B------:R-:W-:Y:S06]  /*0e80*/  @!P0 BRA `(.L_x_481) ;  /* 0xfffffff000e48947 */ /* 0x000fec000383ffff */
[----:B------:R-:W-:Y:S05]  /*0e90*/  BSYNC.RECONVERGENT B1 ;  /* 0x0000000000017941 */ /* 0x000fea0003800200 */
.L_x_480:
[----:B------:R0:W-:Y:S04]  /*0ea0*/  STL.64 [R1], R2 ;  /* 0x0000000201007387 */ /* 0x0001e80000100a00 */
[----:B------:R0:W-:Y:S04]  /*0eb0*/  STL.64 [R1+0x8], R6 ;  /* 0x0000080601007387 */ /* 0x0001e80000100a00 */
[----:B------:R0:W-:Y:S02]  /*0ec0*/  STL.64 [R1+0x10], R4 ;  /* 0x0000100401007387 */ /* 0x0001e40000100a00 */
.L_x_479:
[----:B------:R-:W-:Y:S05]  /*0ed0*/  BSYNC.RECONVERGENT B0 ;  /* 0x0000000000007941 */ /* 0x000fea0003800200 */
.L_x_478:
        /* <DEDUP_REMOVED lines=17> */
.L_x_483:
[----:B------:R-:W-:Y:S05]  /*0ff0*/  BSYNC.RECONVERGENT B0 ;  /* 0x0000000000007941 */ /* 0x000fea0003800200 */
.L_x_482:
        /* <DEDUP_REMOVED lines=18> */
[----:B------:R-:W3:Y:S01]  /*1120*/  LDS R21, [R15+0x700] ;  /* 0x000700000f157984 */ /* 0x000ee20000000800 */
[----:B-1----:R-:W-:-:S03]  /*1130*/  FADD R9, R9, R2 ;  /* 0x0000000209097221 */ /* 0x002fc60000000000 */
[----:B------:R-:W1:Y:S01]  /*1140*/  LDS R25, [R15+0x780] ;  /* 0x000780000f197984 */ /* 0x000e620000000800 */
[----:B--2---:R-:W-:Y:S01]  /*1150*/  FADD R8, R8, R3 ;  /* 0x0000000308087221 */ /* 0x004fe20000000000 */
[----:B----4-:R-:W-:Y:S01]  /*1160*/  FADD R19, R19, R6 ;  /* 0x0000000613137221 */ /* 0x010fe20000000000 */
[----:B-----5:R-:W-:Y:S01]  /*1170*/  FADD R12, R12, R7 ;  /* 0x000000070c0c7221 */ /* 0x020fe20000000000 */
[----:B0-----:R-:W-:Y:S01]  /*1180*/  FADD R0, R9, R0 ;  /* 0x0000000009007221 */ /* 0x001fe20000000000 */
[----:B---3--:R-:W-:Y:S01]  /*1190*/  FADD R8, R8, R13 ;  /* 0x0000000d08087221 */ /* 0x008fe20000000000 */
[----:B------:R-:W-:Y:S01]  /*11a0*/  FADD R10, R19, R10 ;  /* 0x0000000a130a7221 */ /* 0x000fe20000000000 */
[----:B------:R-:W-:Y:S01]  /*11b0*/  FADD R12, R12, R23 ;  /* 0x000000170c0c7221 */ /* 0x000fe20000000000 */
[----:B------:R-:W-:Y:S01]  /*11c0*/  FADD R0, R0, R11 ;  /* 0x0000000b00007221 */ /* 0x000fe20000000000 */
[----:B------:R-:W-:-:S04]  /*11d0*/  FADD R8, R8, R17 ;  /* 0x0000001108087221 */ /* 0x000fc80000000000 */
[----:B------:R-:W0:Y:S01]  /*11e0*/  SHFL.BFLY PT, R3, R0, 0x10, 0x1f ;  /* 0x0e001f0000037f89 */ /* 0x000e2200000e0000 */
[----:B------:R-:W-:-:S03]  /*11f0*/  FADD R10, R10, R21 ;  /* 0x000000150a0a7221 */ /* 0x000fc60000000000 */
[----:B------:R-:W2:Y:S01]  /*1200*/  SHFL.BFLY PT, R7, R8, 0x10, 0x1f ;  /* 0x0e001f0008077f89 */ /* 0x000ea200000e0000 */
[----:B-1----:R-:W-:-:S03]  /*1210*/  FADD R25, R12, R25 ;  /* 0x000000190c197221 */ /* 0x002fc60000000000 */
[----:B------:R-:W1:Y:S04]  /*1220*/  SHFL.BFLY PT, R9, R10, 0x10, 0x1f ;  /* 0x0e001f000a097f89 */ /* 0x000e6800000e0000 */
[----:B------:R-:W3:Y:S01]  /*1230*/  SHFL.BFLY PT, R2, R25, 0x10, 0x1f ;  /* 0x0e001f0019027f89 */ /* 0x000ee200000e0000 */
[----:B0-----:R-:W-:Y:S01]  /*1240*/  FADD R3, R0, R3 ;  /* 0x0000000300037221 */ /* 0x001fe20000000000 */
[----:B--2---:R-:W-:Y:S01]  /*1250*/  FADD R6, R8, R7 ;  /* 0x0000000708067221 */ /* 0x004fe20000000000 */
[----:B-1----:R-:W-:-:S04]  /*1260*/  FADD R11, R10, R9 ;  /* 0x000000090a0b7221 */ /* 0x002fc80000000000 */
        /* <DEDUP_REMOVED lines=16> */
[----:B--2---:R-:W-:Y:S01]  /*1370*/  FADD R9, R8, R9 ;  /* 0x0000000908097221 */ /* 0x004fe20000000000 */
[----:B---3--:R-:W-:-:S04]  /*1380*/  FADD R14, R17, R0 ;  /* 0x00000000110e7221 */ /* 0x008fc80000000000 */
[----:B------:R-:W1:Y:S04]  /*1390*/  SHFL.BFLY PT, R6, R9, 0x2, 0x1f ;  /* 0x0c401f0009067f89 */ /* 0x000e6800000e0000 */
[----:B------:R-:W2:Y:S04]  /*13a0*/  SHFL.BFLY PT, R0, R7, 0x2, 0x1f ;  /* 0x0c401f0007007f89 */ /* 0x000ea800000e0000 */
[----:B------:R-:W3:Y:S01]  /*13b0*/  SHFL.BFLY PT, R3, R14, 0x2, 0x1f ;  /* 0x0c401f000e037f89 */ /* 0x000ee200000e0000 */
[----:B0-----:R-:W-:-:S03]  /*13c0*/  FADD R10, R13, R10 ;  /* 0x0000000a0d0a7221 */ /* 0x001fc60000000000 */
[----:B------:R-:W-:Y:S04]  /*13d0*/  LDS R13, [R15+0x880] ;  /* 0x000880000f0d7984 */ /* 0x000fe80000000800 */
[----:B------:R-:W0:Y:S01]  /*13e0*/  SHFL.BFLY PT, R17, R10, 0x1, 0x1f ;  /* 0x0c201f000a117f89 */ /* 0x000e2200000e0000 */
[----:B-1----:R-:W-:Y:S01]  /*13f0*/  FADD R2, R9, R6 ;  /* 0x0000000609027221 */ /* 0x002fe20000000000 */
[----:B--2---:R-:W-:-:S04]  /*1400*/  FADD R0, R7, R0 ;  /* 0x0000000007007221 */ /* 0x004fc80000000000 */
[----:B------:R-:W1:Y:S01]  /*1410*/  SHFL.BFLY PT, R11, R2, 0x1, 0x1f ;  /* 0x0c201f00020b7f89 */ /* 0x000e6200000e0000 */
[----:B---3--:R-:W-:-:S03]  /*1420*/  FADD R12, R14, R3 ;  /* 0x000000030e0c7221 */ /* 0x008fc60000000000 */
[----:B------:R-:W2:Y:S04]  /*1430*/  SHFL.BFLY PT, R3, R0, 0x1, 0x1f ;  /* 0x0c201f0000037f89 */ /* 0x000ea800000e0000 */
[----:B------:R-:W3:Y:S04]  /*1440*/  SHFL.BFLY PT, R19, R12, 0x1, 0x1f ;  /* 0x0c201f000c137f89 */ /* 0x000ee800000e0000 */
[----:B------:R-:W4:Y:S01]  /*1450*/  LDS R14, [R15+0x280] ;  /* 0x000280000f0e7984 */ /* 0x000f220000000800 */
[----:B0-----:R-:W-:Y:S01]  /*1460*/  FADD R8, R10, R17 ;  /* 0x000000110a087221 */ /* 0x001fe20000000000 */
[----:B------:R-:W-:-:S02]  /*1470*/  LEA R17, R16, R33, 0x2 ;  /* 0x0000002110117211 */ /* 0x000fc400078e10ff */
[----:B------:R-:W-:Y:S01]  /*1480*/  LDS R10, [R15+0x500] ;  /* 0x000500000f0a7984 */ /* 0x000fe20000000800 */
[----:B-1----:R-:W-:-:S03]  /*1490*/  FADD R7, R2, R11 ;  /* 0x0000000b02077221 */ /* 0x002fc60000000000 */
[----:B------:R-:W0:Y:S01]  /*14a0*/  LDS R11, [R15+0x580] ;  /* 0x000580000f0b7984 */ /* 0x000e220000000800 */
[----:B--2---:R-:W-:-:S03]  /*14b0*/  FADD R6, R0, R3 ;  /* 0x0000000300067221 */ /* 0x004fc60000000000 */
[----:B------:R-:W1:Y:S01]  /*14c0*/  LDS R3, [R15+0x200] ;  /* 0x000200000f037984 */ /* 0x000e620000000800 */
[----:B---3--:R-:W-:-:S03]  /*14d0*/  FADD R9, R12, R19 ;  /* 0x000000130c097221 */ /* 0x008fc60000000000 */
[----:B------:R-:W-:Y:S04]  /*14e0*/  STL.64 [R1], R6 ;  /* 0x0000000601007387 */ /* 0x000fe80000100a00 */
[----:B------:R-:W2:Y:S04]  /*14f0*/  @!P0 LDL R0, [R17] ;  /* 0x0000000011008983 */ /* 0x000ea80000100800 */
[----:B------:R-:W-:Y:S04]  /*1500*/  STL.64 [R1+0x8], R8 ;  /* 0x0000080801007387 */ /* 0x000fe80000100a00 */
[----:B------:R-:W3:Y:S04]  /*1510*/  @!P0 LDL R2, [R17+0x8] ;  /* 0x0000080011028983 */ /* 0x000ee80000100800 */
[----:B------:R-:W5:Y:S01]  /*1520*/  LDS R12, [R15+0x800] ;  /* 0x000800000f0c7984 */ /* 0x000f620000000800 */
[----:B----4-:R-:W-:-:S04]  /*1530*/  FADD R14, R14, R5 ;  /* 0x000000050e0e7221 */ /* 0x010fc80000000000 */
[----:B0-----:R-:W-:-:S04]  /*1540*/  FADD R14, R14, R11 ;  /* 0x0000000b0e0e7221 */ /* 0x001fc80000000000 */
[----:B------:R-:W-:Y:S01]  /*1550*/  FADD R13, R14, R13 ;  /* 0x0000000d0e0d7221 */ /* 0x000fe20000000000 */
[----:B-1----:R-:W-:-:S04]  /*1560*/  FADD R3, R3, R4 ;  /* 0x0000000403037221 */ /* 0x002fc80000000000 */
[----:B------:R-:W-:Y:S01]  /*1570*/  FADD R3, R3, R10 ;  /* 0x0000000a03037221 */ /* 0x000fe20000000000 */
[----:B------:R-:W0:Y:S03]  /*1580*/  SHFL.BFLY PT, R6, R13, 0x10, 0x1f ;  /* 0x0e001f000d067f89 */ /* 0x000e2600000e0000 */
[----:B-----5:R-:W-:-:S05]  /*1590*/  FADD R3, R3, R12 ;  /* 0x0000000c03037221 */ /* 0x020fca0000000000 */
        /* <DEDUP_REMOVED lines=10> */
[----:B------:R-:W-:-:S04]  /*1640*/  IADD3 R11, PT, PT, R16, UR4, RZ ;  /* 0x00000004100b7c10 */ /* 0x000fc8000fffe0ff */
[----:B------:R-:W0:Y:S01]  /*1650*/  SHFL.BFLY PT, R9, R14, 0x2, 0x1f ;  /* 0x0c401f000e097f89 */ /* 0x000e2200000e0000 */
[----:B-1----:R-:W-:Y:S02]  /*1660*/  FADD R10, R5, R6 ;  /* 0x00000006050a7221 */ /* 0x002fe40000000000 */
[----:B------:R-:W1:Y:S03]  /*1670*/  @!P0 LDC.64 R6, c[0x0][0x390] ;  /* 0x0000e400ff068b82 */ /* 0x000e660000000a00 */
[----:B------:R-:W4:Y:S01]  /*1680*/  SHFL.BFLY PT, R3, R10, 0x2, 0x1f ;  /* 0x0c401f000a037f89 */ /* 0x000f2200000e0000 */
[----:B0-----:R-:W-:-:S04]  /*1690*/  FADD R13, R14, R9 ;  /* 0x000000090e0d7221 */ /* 0x001fc80000000000 */
[----:B------:R-:W0:Y:S01]  /*16a0*/  @!P0 LDC.64 R8, c[0x0][0x390] ;  /* 0x0000e400ff088b82 */ /* 0x000e220000000a00 */
[----:B------:R-:W-:Y:S01]  /*16b0*/  SHFL.BFLY PT, R18, R13, 0x1, 0x1f ;  /* 0x0c201f000d127f89 */ /* 0x000fe200000e0000 */
[----:B-1----:R-:W-:-:S04]  /*16c0*/  @!P0 IMAD.WIDE.U32 R6, R11, 0x4, R6 ;  /* 0x000000040b068825 */ /* 0x002fc800078e0006 */
[----:B----4-:R-:W-:Y:S01]  /*16d0*/  FADD R12, R10, R3 ;  /* 0x000000030a0c7221 */ /* 0x010fe20000000000 */
[----:B------:R-:W-:-:S04]  /*16e0*/  @!P0 IADD3 R3, PT, PT, R11, R20, RZ ;  /* 0x000000140b038210 */ /* 0x000fc80007ffe0ff */
[----:B------:R-:W1:Y:S01]  /*16f0*/  SHFL.BFLY PT, R5, R12, 0x1, 0x1f ;  /* 0x0c201f000c057f89 */ /* 0x000e6200000e0000 */
[----:B0-----:R-:W-:-:S04]  /*1700*/  @!P0 IMAD.WIDE.U32 R8, R3, 0x4, R8 ;  /* 0x0000000403088825 */ /* 0x001fc800078e0008 */
[----:B-1----:R-:W-:Y:S01]  /*1710*/  FADD R4, R12, R5 ;  /* 0x000000050c047221 */ /* 0x002fe20000000000 */
[----:B------:R-:W-:-:S05]  /*1720*/  FADD R5, R13, R18 ;  /* 0x000000120d057221 */ /* 0x000fca0000000000 */
        /* <DEDUP_REMOVED lines=11> */
.L_x_484:
        /* <DEDUP_REMOVED lines=10> */
.L_x_795:


//--------------------- .text.mul_mat_vec_q5_0_q8_1_cuda3 --------------------------
	.section	.text.mul_mat_vec_q5_0_q8_1_cuda3,"ax",@progbits
	.align	128
        .global         mul_mat_vec_q5_0_q8_1_cuda3
        .type           mul_mat_vec_q5_0_q8_1_cuda3,@function
        .size           mul_mat_vec_q5_0_q8_1_cuda3,(.L_x_796 - mul_mat_vec_q5_0_q8_1_cuda3)
        .other          mul_mat_vec_q5_0_q8_1_cuda3,@"STO_CUDA_ENTRY STV_DEFAULT"
mul_mat_vec_q5_0_q8_1_cuda3:
.text.mul_mat_vec_q5_0_q8_1_cuda3:
        /* <DEDUP_REMOVED lines=8> */
[----:B------:R-:W-:Y:S01]  /*0080*/  CS2R R8, SRZ ;  /* 0x0000000000087805 */ /* 0x000fe2000001ff00 */
[----:B------:R-:W3:Y:S01]  /*0090*/  S2UR UR4, SR_CTAID.X ;  /* 0x00000000000479c3 */ /* 0x000ee20000002500 */
[----:B-1----:R-:W-:-:S04]  /*00a0*/  SHF.R.S32.HI R0, RZ, 0x1f, R5 ;  /* 0x0000001fff007819 */ /* 0x002fc80000011405 */
[----:B------:R-:W-:Y:S02]  /*00b0*/  LEA.HI R0, R0, R5, RZ, 0x5 ;  /* 0x0000000500007211 */ /* 0x000fe400078f28ff */
[----:B------:R-:W-:Y:S02]  /*00c0*/  CS2R R4, SRZ ;  /* 0x0000000000047805 */ /* 0x000fe4000001ff00 */
[----:B------:R-:W-:Y:S01]  /*00d0*/  SHF.R.S32.HI R0, RZ, 0x5, R0 ;  /* 0x00000005ff007819 */ /* 0x000fe20000011400 */
[----:B---3--:R-:W-:Y:S01]  /*00e0*/  USHF.L.U32 UR4, UR4, 0x1, URZ ;  /* 0x0000000104047899 */ /* 0x008fe200080006ff */
[----:B0-----:R-:W-:-:S05]  /*00f0*/  IMAD R2, R2, 0x20, R3 ;  /* 0x0000002002027824 */ /* 0x001fca00078e0203 */
[----:B------:R-:W-:-:S04]  /*0100*/  LOP3.LUT R2, R2, 0xffff, RZ, 0xc0, !PT ;  /* 0x0000ffff02027812 */ /* 0x000fc800078ec0ff */
[----:B------:R-:W-:-:S04]  /*0110*/  SHF.R.U32.HI R2, RZ, 0x1, R2 ;  /* 0x00000001ff027819 */ /* 0x000fc80000011602 */
[----:B------:R-:W-:Y:S02]  /*0120*/  LOP3.LUT R13, R2, 0xffff, RZ, 0xc0, !PT ;  /* 0x0000ffff020d7812 */ /* 0x000fe400078ec0ff */
[----:B------:R-:W-:Y:S02]  /*0130*/  CS2R R2, SRZ ;  /* 0x0000000000027805 */ /* 0x000fe4000001ff00 */
[----:B------:R-:W-:-:S13]  /*0140*/  ISETP.GE.AND P0, PT, R13, R0, PT ;  /* 0x000000000d00720c */ /* 0x000fda0003f06270 */
[----:B--2---:R-:W-:Y:S05]  /*0150*/  @P0 BRA `(.L_x_486) ;  /* 0x0000000c00680947 */ /* 0x004fea0003800000 */
[----:B------:R-:W0:Y:S01]  /*0160*/  LDC R3, c[0x0][0x3a0] ;  /* 0x0000e800ff037b82 */ /* 0x000e220000000800 */
[----:B------:R-:W1:Y:S01]  /*0170*/  LDCU.64 UR6, c[0x0][0x380] ;  /* 0x00007000ff0677ac */ /* 0x000e620008000a00 */
[----:B------:R-:W-:Y:S01]  /*0180*/  IMAD.MOV.U32 R7, RZ, RZ, R13 ;  /* 0x000000ffff077224 */ /* 0x000fe200078e000d */
[----:B------:R-:W-:Y:S01]  /*0190*/  BSSY.RECONVERGENT B1, `(.L_x_487) ;  /* 0x00000d2000017945 */ /* 0x000fe20003800200 */
[----:B------:R-:W-:-:S04]  /*01a0*/  IMAD R14, R0, 0x16, RZ ;  /* 0x00000016000e7824 */ /* 0x000fc800078e02ff */
[----:B------:R-:W2:Y:S01]  /*01b0*/  LDC.64 R10, c[0x0][0x388] ;  /* 0x0000e200ff0a7b82 */ /* 0x000ea20000000a00 */
[----:B-1----:R-:W-:-:S04]  /*01c0*/  IADD3 R16, P0, PT, R14, UR6, RZ ;  /* 0x000000060e107c10 */ /* 0x002fc8000ff1e0ff */
[----:B------:R-:W-:Y:S02]  /*01d0*/  LEA.HI.X.SX32 R17, R14, UR7, 0x1, P0 ;  /* 0x000000070e117c11 */ /* 0x000fe400080f0eff */
[----:B0-----:R-:W-:-:S04]  /*01e0*/  SHF.R.S32.HI R2, RZ, 0x1f, R3 ;  /* 0x0000001fff027819 */ /* 0x001fc80000011403 */
[----:B------:R-:W-:Y:S01]  /*01f0*/  LEA.HI R13, R2, R3, RZ, 0x5 ;  /* 0x00000003020d7211 */ /* 0x000fe200078f28ff */
[----:B------:R-:W-:Y:S02]  /*0200*/  IMAD.MOV.U32 R3, RZ, RZ, RZ ;  /* 0x000000ffff037224 */ /* 0x000fe400078e00ff */
[----:B--2---:R-:W-:-:S04]  /*0210*/  IMAD.WIDE.U32 R10, R7, 0x24, R10 ;  /* 0x00000024070a7825 */ /* 0x004fc800078e000a */
[----:B------:R-:W-:Y:S01]  /*0220*/  IMAD R2, R0, UR4, R7 ;  /* 0x0000000400027c24 */ /* 0x000fe2000f8e0207 */
[----:B------:R-:W-:Y:S02]  /*0230*/  MOV R12, R10 ;  /* 0x0000000a000c7202 */ /* 0x000fe40000000f00 */
[----:B------:R-:W-:-:S07]  /*0240*/  SHF.R.S32.HI R10, RZ, 0x5, R13 ;  /* 0x00000005ff0a7819 */ /* 0x000fce000001140d */
.L_x_488:
[----:B------:R-:W0:Y:S01]  /*0250*/  S2R R13, SR_TID.X ;  /* 0x00000000000d7919 */ /* 0x000e220000002100 */
[----:B------:R-:W1:Y:S02]  /*0260*/  LDC.64 R34, c[0x0][0x380] ;  /* 0x0000e000ff227b82 */ /* 0x000e640000000a00 */
[----:B-1----:R-:W-:-:S05]  /*0270*/  IMAD.WIDE R34, R2, 0x16, R34 ;  /* 0x0000001602227825 */ /* 0x002fca00078e0222 */
[----:B------:R-:W2:Y:S01]  /*0280*/  LDG.E.U16 R25, desc[UR8][R34.64+0x2] ;  /* 0x0000020822197981 */ /* 0x000ea2000c1e1500 */
[----:B0-----:R-:W-:-:S03]  /*0290*/  IMAD.SHL.U32 R13, R13, 0x8, RZ ;  /* 0x000000080d0d7824 */ /* 0x001fc600078e00ff */
[----:B------:R-:W2:Y:S02]  /*02a0*/  LDG.E.U16 R32, desc[UR8][R34.64+0x4] ;  /* 0x0000040822207981 */ /* 0x000ea4000c1e1500 */
[----:B------:R-:W-:-:S04]  /*02b0*/  LOP3.LUT R18, R13, 0x8, RZ, 0xc0, !PT ;  /* 0x000000080d127812 */ /* 0x000fc800078ec0ff */
[----:B------:R-:W-:Y:S01]  /*02c0*/  IADD3 R26, P0, PT, R18, R34, RZ ;  /* 0x00000022121a7210 */ /* 0x000fe20007f1e0ff */
[----:B------:R-:W-:Y:S01]  /*02d0*/  IMAD.WIDE R36, R2, 0x16, R16 ;  /* 0x0000001602247825 */ /* 0x000fe200078e0210 */
[----:B------:R-:W3:Y:S02]  /*02e0*/  LDG.E.U16 R34, desc[UR8][R34.64] ;  /* 0x0000000822227981 */ /* 0x000ee4000c1e1500 */
[----:B------:R-:W-:Y:S02]  /*02f0*/  IADD3.X R27, PT, PT, RZ, R35, RZ, P0, !PT ;  /* 0x00000023ff1b7210 */ /* 0x000fe400007fe4ff */
[----:B------:R-:W4:Y:S04]  /*0300*/  LDG.E.U16 R19, desc[UR8][R36.64+0x2] ;  /* 0x0000020824137981 */ /* 0x000f28000c1e1500 */
[----:B------:R-:W5:Y:S04]  /*0310*/  LDG.E.U16 R28, desc[UR8][R26.64+0xa] ;  /* 0x00000a081a1c7981 */ /* 0x000f68000c1e1500 */
[----:B------:R-:W5:Y:S04]  /*0320*/  LDG.E.U16 R29, desc[UR8][R26.64+0xc] ;  /* 0x00000c081a1d7981 */ /* 0x000f68000c1e1500 */
[----:B------:R-:W3:Y:S04]  /*0330*/  LDG.E.U16 R13, desc[UR8][R26.64+0x6] ;  /* 0x000006081a0d7981 */ /* 0x000ee8000c1e1500 */
[----:B------:R0:W3:Y:S01]  /*0340*/  LDG.E.U16 R30, desc[UR8][R26.64+0x8] ;  /* 0x000008081a1e7981 */ /* 0x0000e2000c1e1500 */
[----:B------:R-:W-:-:S03]  /*0350*/  IADD3 R14, P0, PT, R18, R36, RZ ;  /* 0x00000024120e7210 */ /* 0x000fc60007f1e0ff */
[----:B------:R-:W4:Y:S02]  /*0360*/  LDG.E.U16 R24, desc[UR8][R36.64+0x4] ;  /* 0x0000040824187981 */ /* 0x000f24000c1e1500 */
[----:B------:R-:W-:-:S05]  /*0370*/  IMAD.X R15, RZ, RZ, R37, P0 ;  /* 0x000000ffff0f7224 */ /* 0x000fca00000e0625 */
[----:B------:R-:W4:Y:S04]  /*0380*/  LDG.E.U16 R21, desc[UR8][R14.64+0x6] ;  /* 0x000006080e157981 */ /* 0x000f28000c1e1500 */
[----:B------:R-:W4:Y:S04]  /*0390*/  LDG.E.U16 R22, desc[UR8][R14.64+0x8] ;  /* 0x000008080e167981 */ /* 0x000f28000c1e1500 */
[----:B------:R-:W4:Y:S04]  /*03a0*/  LDG.E.U16 R20, desc[UR8][R14.64+0xa] ;  /* 0x00000a080e147981 */ /* 0x000f28000c1e1500 */
[----:B------:R1:W4:Y:S01]  /*03b0*/  LDG.E.U16 R23, desc[UR8][R14.64+0xc] ;  /* 0x00000c080e177981 */ /* 0x000322000c1e1500 */
[----:B--2---:R-:W-:-:S04]  /*03c0*/  LEA R32, R32, R25, 0x10 ;  /* 0x0000001920207211 */ /* 0x004fc800078e80ff */
[----:B0-----:R-:W-:Y:S02]  /*03d0*/  SHF.R.S32.HI R26, RZ, R18, R32 ;  /* 0x00000012ff1a7219 */ /* 0x001fe40000011420 */
[----:B------:R-:W-:-:S04]  /*03e0*/  LOP3.LUT R25, R18, 0x4, RZ, 0xfc, !PT ;  /* 0x0000000412197812 */ /* 0x000fc800078efcff */
[----:B------:R-:W-:Y:S02]  /*03f0*/  SHF.R.S32.HI R27, RZ, R25, R32 ;  /* 0x00000019ff1b7219 */ /* 0x000fe40000011420 */
[----:B-----5:R-:W-:Y:S01]  /*0400*/  LEA R28, R29, R28, 0x10 ;  /* 0x0000001c1d1c7211 */ /* 0x020fe200078e80ff */
[----:B------:R-:W-:-:S05]  /*0410*/  IMAD.SHL.U32 R29, R26, 0x10, RZ ;  /* 0x000000101a1d7824 */ /* 0x000fca00078e00ff */
[----:B------:R-:W-:Y:S01]  /*0420*/  LOP3.LUT R32, R29, 0x10, RZ, 0xc0, !PT ;  /* 0x000000101d207812 */ /* 0x000fe200078ec0ff */
[----:B---3--:R-:W-:Y:S01]  /*0430*/  IMAD R13, R30, 0x10000, R13 ;  /* 0x000100001e0d7824 */ /* 0x008fe200078e020d */
[----:B------:R-:W-:Y:S02]  /*0440*/  SHF.R.U32.HI R30, RZ, 0xc, R26 ;  /* 0x0000000cff1e7819 */ /* 0x000fe4000001161a */
[----:B------:R-:W-:Y:S02]  /*0450*/  SHF.L.U32 R29, R27, 0x4, RZ ;  /* 0x000000041b1d7819 */ /* 0x000fe400000006ff */
[----:B-1----:R-:W-:Y:S02]  /*0460*/  LOP3.LUT R15, R32, 0xf0f0f0f, R13, 0xf8, !PT ;  /* 0x0f0f0f0f200f7812 */ /* 0x002fe400078ef80d */
[----:B------:R-:W-:Y:S02]  /*0470*/  LOP3.LUT R30, R30, 0x10, RZ, 0xc0, !PT ;  /* 0x000000101e1e7812 */ /* 0x000fe400078ec0ff */
[----:B------:R-:W-:-:S02]  /*0480*/  LOP3.LUT R29, R29, 0x10, RZ, 0xc0, !PT ;  /* 0x000000101d1d7812 */ /* 0x000fc400078ec0ff */
[----:B------:R-:W-:Y:S02]  /*0490*/  SHF.R.U32.HI R13, RZ, 0x4, R13 ;  /* 0x00000004ff0d7819 */ /* 0x000fe4000001160d */
[--C-:B------:R-:W-:Y:S02]  /*04a0*/  LOP3.LUT R29, R29, 0xf0f0f0f, R28.reuse, 0xf8, !PT ;  /* 0x0f0f0f0f1d1d7812 */ /* 0x100fe400078ef81c */
[----:B------:R-:W-:Y:S01]  /*04b0*/  SHF.R.U32.HI R31, RZ, 0x4, R28 ;  /* 0x00000004ff1f7819 */ /* 0x000fe2000001161c */
[----:B------:R-:W-:Y:S01]  /*04c0*/  IMAD.SHL.U32 R28, R26, 0x800, RZ ;  /* 0x000008001a1c7824 */ /* 0x000fe200078e00ff */
[----:B------:R-:W-:Y:S02]  /*04d0*/  LOP3.LUT R13, R30, 0xf0f0f0f, R13, 0xf8, !PT ;  /* 0x0f0f0f0f1e0d7812 */ /* 0x000fe400078ef80d */
[----:B------:R-:W-:Y:S02]  /*04e0*/  SHF.L.U32 R30, R27, 0xb, RZ ;  /* 0x0000000b1b1e7819 */ /* 0x000fe400000006ff */
[----:B------:R-:W-:-:S02]  /*04f0*/  LOP3.LUT R28, R15, 0x1000, R28, 0xf8, !PT ;  /* 0x000010000f1c7812 */ /* 0x000fc400078ef81c */
[----:B------:R-:W-:Y:S01]  /*0500*/  LOP3.LUT R29, R29, 0x1000, R30, 0xf8, !PT ;  /* 0x000010001d1d7812 */ /* 0x000fe200078ef81e */
[C---:B------:R-:W-:Y:S01]  /*0510*/  IMAD.SHL.U32 R15, R26.reuse, 0x40000, RZ ;  /* 0x000400001a0f7824 */ /* 0x040fe200078e00ff */
[----:B------:R-:W-:Y:S02]  /*0520*/  SHF.R.U32.HI R30, RZ, 0x5, R26 ;  /* 0x00000005ff1e7819 */ /* 0x000fe4000001161a */
[----:B------:R-:W-:Y:S02]  /*0530*/  SHF.R.U32.HI R14, RZ, 0xc, R27 ;  /* 0x0000000cff0e7819 */ /* 0x000fe4000001161b */
[----:B------:R-:W-:Y:S01]  /*0540*/  LOP3.LUT R30, R13, 0x1000, R30, 0xf8, !PT ;  /* 0x000010000d1e7812 */ /* 0x000fe200078ef81e */
[----:B------:R-:W-:Y:S01]  /*0550*/  IMAD.SHL.U32 R13, R26, 0x2000000, RZ ;  /* 0x020000001a0d7824 */ /* 0x000fe200078e00ff */
[----:B------:R-:W-:Y:S02]  /*0560*/  LOP3.LUT R14, R14, 0x10, RZ, 0xc0, !PT ;  /* 0x000000100e0e7812 */ /* 0x000fe400078ec0ff */
[----:B------:R-:W-:-:S02]  /*0570*/  LOP3.LUT R28, R28, 0x100000, R15, 0xf8, !PT ;  /* 0x001000001c1c7812 */ /* 0x000fc400078ef80f */
[----:B------:R-:W-:Y:S02]  /*0580*/  LOP3.LUT R14, R14, 0xf0f0f0f, R31, 0xf8, !PT ;  /* 0x0f0f0f0f0e0e7812 */ /* 0x000fe400078ef81f */
[----:B------:R-:W-:Y:S02]  /*0590*/  SHF.R.U32.HI R15, RZ, 0x5, R27 ;  /* 0x00000005ff0f7819 */ /* 0x000fe4000001161b */
[----:B------:R-:W-:Y:S02]  /*05a0*/  LOP3.LUT R13, R28, 0x10000000, R13, 0xf8, !PT ;  /* 0x100000001c0d7812 */ /* 0x000fe400078ef80d */
[----:B------:R-:W-:Y:S02]  /*05b0*/  SHF.L.U32 R31, R26, 0x2, RZ ;  /* 0x000000021a1f7819 */ /* 0x000fe400000006ff */
[----:B----4-:R-:W-:Y:S01]  /*05c0*/  LEA R28, R24, R19, 0x10 ;  /* 0x00000013181c7211 */ /* 0x010fe200078e80ff */
[C---:B------:R-:W-:Y:S01]  /*05d0*/  IMAD.SHL.U32 R24, R27.reuse, 0x4, RZ ;  /* 0x000000041b187824 */ /* 0x040fe200078e00ff */
[----:B------:R-:W-:Y:S01]  /*05e0*/  LOP3.LUT R15, R14, 0x1000, R15, 0xf8, !PT ;  /* 0x000010000e0f7812 */ /* 0x000fe200078ef80f */
[----:B------:R-:W-:Y:S01]  /*05f0*/  IMAD.SHL.U32 R14, R27, 0x2000000, RZ ;  /* 0x020000001b0e7824 */ /* 0x000fe200078e00ff */
[----:B------:R-:W-:-:S02]  /*0600*/  LOP3.LUT R30, R30, 0x100000, R31, 0xf8, !PT ;  /* 0x001000001e1e7812 */ /* 0x000fc400078ef81f */
[----:B------:R-:W-:Y:S02]  /*0610*/  SHF.L.U32 R19, R26, 0x9, RZ ;  /* 0x000000091a137819 */ /* 0x000fe400000006ff */
[C---:B------:R-:W-:Y:S01]  /*0620*/  SHF.L.U32 R32, R27.reuse, 0x12, RZ ;  /* 0x000000121b207819 */ /* 0x040fe200000006ff */
[----:B------:R-:W-:Y:S01]  /*0630*/  IMAD.SHL.U32 R27, R27, 0x200, RZ ;  /* 0x000002001b1b7824 */ /* 0x000fe200078e00ff */
[----:B------:R-:W-:Y:S02]  /*0640*/  LOP3.LUT R24, R15, 0x100000, R24, 0xf8, !PT ;  /* 0x001000000f187812 */ /* 0x000fe400078ef818 */
[----:B------:R-:W-:Y:S02]  /*0650*/  LOP3.LUT R15, R30, 0x10000000, R19, 0xf8, !PT ;  /* 0x100000001e0f7812 */ /* 0x000fe400078ef813 */
[----:B------:R-:W-:Y:S02]  /*0660*/  SHF.R.S32.HI R19, RZ, R18, R28 ;  /* 0x00000012ff137219 */ /* 0x000fe4000001141c */
[----:B------:R-:W-:-:S02]  /*0670*/  LOP3.LUT R24, R24, 0x10000000, R27, 0xf8, !PT ;  /* 0x1000000018187812 */ /* 0x000fc400078ef81b */
[----:B------:R-:W-:Y:S02]  /*0680*/  SHF.R.S32.HI R27, RZ, R25, R28 ;  /* 0x00000019ff1b7219 */ /* 0x000fe4000001141c */
[----:B------:R-:W-:Y:S01]  /*0690*/  LEA R21, R22, R21, 0x10 ;  /* 0x0000001516157211 */ /* 0x000fe200078e80ff */
[----:B------:R-:W-:Y:S01]  /*06a0*/  IMAD.SHL.U32 R22, R19, 0x10, RZ ;  /* 0x0000001013167824 */ /* 0x000fe200078e00ff */
[----:B------:R-:W-:Y:S01]  /*06b0*/  SHF.R.U32.HI R25, RZ, 0xc, R19 ;  /* 0x0000000cff197819 */ /* 0x000fe20000011613 */
[----:B------:R-:W-:Y:S01]  /*06c0*/  IMAD.SHL.U32 R28, R27, 0x10, RZ ;  /* 0x000000101b1c7824 */ /* 0x000fe200078e00ff */
[----:B------:R-:W-:Y:S02]  /*06d0*/  LOP3.LUT R29, R29, 0x100000, R32, 0xf8, !PT ;  /* 0x001000001d1d7812 */ /* 0x000fe400078ef820 */
[----:B------:R-:W-:Y:S02]  /*06e0*/  LEA R20, R23, R20, 0x10 ;  /* 0x0000001417147211 */ /* 0x000fe400078e80ff */
[----:B------:R-:W-:-:S02]  /*06f0*/  LOP3.LUT R22, R22, 0x10, RZ, 0xc0, !PT ;  /* 0x0000001016167812 */ /* 0x000fc400078ec0ff */
[----:B------:R-:W-:Y:S02]  /*0700*/  LOP3.LUT R26, R25, 0x10, RZ, 0xc0, !PT ;  /* 0x00000010191a7812 */ /* 0x000fe400078ec0ff */
[--C-:B------:R-:W-:Y:S02]  /*0710*/  SHF.R.U32.HI R23, RZ, 0x4, R21.reuse ;  /* 0x00000004ff177819 */ /* 0x100fe40000011615 */
[----:B------:R-:W-:Y:S02]  /*0720*/  LOP3.LUT R14, R29, 0x10000000, R14, 0xf8, !PT ;  /* 0x100000001d0e7812 */ /* 0x000fe400078ef80e */
[----:B------:R-:W-:Y:S02]  /*0730*/  LOP3.LUT R25, R28, 0x10, RZ, 0xc0, !PT ;  /* 0x000000101c197812 */ /* 0x000fe400078ec0ff */
[----:B------:R-:W-:Y:S02]  /*0740*/  LOP3.LUT R22, R22, 0xf0f0f0f, R21, 0xf8, !PT ;  /* 0x0f0f0f0f16167812 */ /* 0x000fe400078ef815 */
[----:B------:R-:W-:-:S02]  /*0750*/  SHF.R.U32.HI R29, RZ, 0xc, R27 ;  /* 0x0000000cff1d7819 */ /* 0x000fc4000001161b */
[----:B------:R-:W-:Y:S01]  /*0760*/  LOP3.LUT R21, R26, 0xf0f0f0f, R23, 0xf8, !PT ;  /* 0x0f0f0f0f1a157812 */ /* 0x000fe200078ef817 */
[----:B------:R-:W-:Y:S01]  /*0770*/  IMAD.SHL.U32 R26, R27, 0x800, RZ ;  /* 0x000008001b1a7824 */ /* 0x000fe200078e00ff */
[----:B------:R-:W-:Y:S02]  /*0780*/  SHF.L.U32 R23, R19, 0xb, RZ ;  /* 0x0000000b13177819 */ /* 0x000fe400000006ff */
[--C-:B------:R-:W-:Y:S02]  /*0790*/  LOP3.LUT R25, R25, 0xf0f0f0f, R20.reuse, 0xf8, !PT ;  /* 0x0f0f0f0f19197812 */ /* 0x100fe400078ef814 */
[----:B------:R-:W-:Y:S02]  /*07a0*/  LOP3.LUT R29, R29, 0x10, RZ, 0xc0, !PT ;  /* 0x000000101d1d7812 */ /* 0x000fe400078ec0ff */
[----:B------:R-:W-:Y:S02]  /*07b0*/  SHF.R.U32.HI R20, RZ, 0x4, R20 ;  /* 0x00000004ff147819 */ /* 0x000fe40000011614 */
[----:B------:R-:W-:-:S02]  /*07c0*/  LOP3.LUT R22, R22, 0x1000, R23, 0xf8, !PT ;  /* 0x0000100016167812 */ /* 0x000fc400078ef817 */
[----:B------:R-:W-:Y:S02]  /*07d0*/  LOP3.LUT R26, R25, 0x1000, R26, 0xf8, !PT ;  /* 0x00001000191a7812 */ /* 0x000fe400078ef81a */
[----:B------:R-:W-:Y:S02]  /*07e0*/  LOP3.LUT R23, R29, 0xf0f0f0f, R20, 0xf8, !PT ;  /* 0x0f0f0f0f1d177812 */ /* 0x000fe400078ef814 */
[----:B------:R-:W-:Y:S02]  /*07f0*/  SHF.L.U32 R25, R19, 0x12, RZ ;  /* 0x0000001213197819 */ /* 0x000fe400000006ff */
[----:B------:R-:W-:Y:S02]  /*0800*/  SHF.R.U32.HI R28, RZ, 0x5, R19 ;  /* 0x00000005ff1c7819 */ /* 0x000fe40000011613 */
[----:B------:R-:W-:Y:S01]  /*0810*/  IADD3 R20, P0, PT, R18, R12, RZ ;  /* 0x0000000c12147210 */ /* 0x000fe20007f1e0ff */
[----:B------:R-:W-:Y:S01]  /*0820*/  IMAD.SHL.U32 R29, R27, 0x40000, RZ ;  /* 0x000400001b1d7824 */ /* 0x000fe200078e00ff */
[----:B------:R-:W-:-:S02]  /*0830*/  LOP3.LUT R25, R22, 0x100000, R25, 0xf8, !PT ;  /* 0x0010000016197812 */ /* 0x000fc400078ef819 */
[----:B------:R-:W-:Y:S02]  /*0840*/  SHF.R.U32.HI R30, RZ, 0x5, R27 ;  /* 0x00000005ff1e7819 */ /* 0x000fe4000001161b */
[----:B------:R-:W-:Y:S01]  /*0850*/  LOP3.LUT R28, R21, 0x1000, R28, 0xf8, !PT ;  /* 0x00001000151c7812 */ /* 0x000fe200078ef81c */
[----:B------:R-:W-:Y:S01]  /*0860*/  IMAD.X R21, RZ, RZ, R11, P0 ;  /* 0x000000ffff157224 */ /* 0x000fe200000e060b */
[----:B------:R-:W-:Y:S01]  /*0870*/  SHF.L.U32 R22, R19, 0x19, RZ ;  /* 0x0000001913167819 */ /* 0x000fe200000006ff */
[----:B------:R-:W-:Y:S01]  /*0880*/  IMAD.SHL.U32 R31, R27, 0x2000000, RZ ;  /* 0x020000001b1f7824 */ /* 0x000fe200078e00ff */
[----:B------:R-:W-:Y:S02]  /*0890*/  LOP3.LUT R23, R23, 0x1000, R30, 0xf8, !PT ;  /* 0x0000100017177812 */ /* 0x000fe400078ef81e */
[----:B------:R-:W-:Y:S02]  /*08a0*/  LOP3.LUT R26, R26, 0x100000, R29, 0xf8, !PT ;  /* 0x001000001a1a7812 */ /* 0x000fe400078ef81d */
[----:B------:R-:W-:-:S02]  /*08b0*/  SHF.L.U32 R30, R27, 0x2, RZ ;  /* 0x000000021b1e7819 */ /* 0x000fc400000006ff */
[----:B------:R-:W-:Y:S02]  /*08c0*/  LOP3.LUT R25, R25, 0x10000000, R22, 0xf8, !PT ;  /* 0x1000000019197812 */ /* 0x000fe400078ef816 */
[----:B------:R-:W2:Y:S01]  /*08d0*/  LDG.E R22, desc[UR8][R20.64+0x4] ;  /* 0x0000040814167981 */ /* 0x000ea2000c1e1900 */
[----:B------:R-:W-:Y:S02]  /*08e0*/  SHF.L.U32 R29, R19, 0x2, RZ ;  /* 0x00000002131d7819 */ /* 0x000fe400000006ff */
[----:B------:R-:W-:Y:S02]  /*08f0*/  LOP3.LUT R26, R26, 0x10000000, R31, 0xf8, !PT ;  /* 0x100000001a1a7812 */ /* 0x000fe400078ef81f */
[----:B------:R-:W-:Y:S02]  /*0900*/  LOP3.LUT R31, R23, 0x100000, R30, 0xf8, !PT ;  /* 0x00100000171f7812 */ /* 0x000fe400078ef81e */
[----:B------:R-:W3:Y:S01]  /*0910*/  LDG.E R30, desc[UR8][R20.64+0x14] ;  /* 0x00001408141e7981 */ /* 0x000ee2000c1e1900 */
[----:B------:R-:W-:Y:S01]  /*0920*/  LOP3.LUT R28, R28, 0x100000, R29, 0xf8, !PT ;  /* 0x001000001c1c7812 */ /* 0x000fe200078ef81d */
[----:B------:R-:W-:-:S02]  /*0930*/  IMAD.SHL.U32 R19, R19, 0x200, RZ ;  /* 0x0000020013137824 */ /* 0x000fc400078e00ff */
[----:B------:R-:W4:Y:S04]  /*0940*/  LDG.E R23, desc[UR8][R20.64+0x8] ;  /* 0x0000080814177981 */ /* 0x000f28000c1e1900 */
[----:B------:R0:W5:Y:S01]  /*0950*/  LDG.E R29, desc[UR8][R20.64+0x18] ;  /* 0x00001808141d7981 */ /* 0x000162000c1e1900 */
[----:B------:R-:W-:Y:S02]  /*0960*/  SHF.L.U32 R32, R27, 0x9, RZ ;  /* 0x000000091b207819 */ /* 0x000fe400000006ff */
[----:B------:R-:W-:Y:S01]  /*0970*/  LOP3.LUT R27, R28, 0x10000000, R19, 0xf8, !PT ;  /* 0x100000001c1b7812 */ /* 0x000fe200078ef813 */
[----:B0-----:R-:W-:Y:S01]  /*0980*/  IMAD.MOV.U32 R20, RZ, RZ, R12 ;  /* 0x000000ffff147224 */ /* 0x001fe200078e000c */
[----:B------:R-:W-:-:S05]  /*0990*/  MOV R21, R11 ;  /* 0x0000000b00157202 */ /* 0x000fca0000000f00 */
[----:B------:R0:W5:Y:S01]  /*09a0*/  LDG.E R19, desc[UR8][R20.64] ;  /* 0x0000000814137981 */ /* 0x000162000c1e1900 */
[----:B------:R-:W-:Y:S01]  /*09b0*/  LOP3.LUT R28, R31, 0x10000000, R32, 0xf8, !PT ;  /* 0x100000001f1c7812 */ /* 0x000fe200078ef820 */
[----:B------:R-:W-:-:S06]  /*09c0*/  IMAD.WIDE R32, R10, 0x24, R20 ;  /* 0x000000240a207825 */ /* 0x000fcc00078e0214 */
[----:B------:R-:W5:Y:S01]  /*09d0*/  LDG.E R32, desc[UR8][R32.64] ;  /* 0x0000000820207981 */ /* 0x000f62000c1e1900 */
[----:B0-----:R-:W-:-:S06]  /*09e0*/  IMAD.WIDE R20, R10, 0x48, R20 ;  /* 0x000000480a147825 */ /* 0x001fcc00078e0214 */
[----:B------:R-:W5:Y:S01]  /*09f0*/  LDG.E R21, desc[UR8][R20.64] ;  /* 0x0000000814157981 */ /* 0x000f62000c1e1900 */
[-C--:B--2---:R-:W-:Y:S02]  /*0a00*/  IDP.4A.S8.S8 R31, R13, R22.reuse, RZ ;  /* 0x000000160d1f7226 */ /* 0x084fe400000006ff */
[----:B------:R-:W-:Y:S02]  /*0a10*/  IDP.4A.S8.S8 R22, R25, R22, RZ ;  /* 0x0000001619167226 */ /* 0x000fe400000006ff */
[-C--:B---3--:R-:W-:Y:S02]  /*0a20*/  IDP.4A.S8.S8 R31, R15, R30.reuse, R31 ;  /* 0x0000001e0f1f7226 */ /* 0x088fe4000000061f */
[----:B------:R-:W-:Y:S02]  /*0a30*/  IDP.4A.S8.S8 R30, R27, R30, R22 ;  /* 0x0000001e1b1e7226 */ /* 0x000fe40000000616 */
[-C--:B----4-:R-:W-:Y:S02]  /*0a40*/  IDP.4A.S8.S8 R22, R14, R23.reuse, R31 ;  /* 0x000000170e167226 */ /* 0x090fe4000000061f */
[----:B------:R-:W-:-:S02]  /*0a50*/  IDP.4A.S8.S8 R30, R26, R23, R30 ;  /* 0x000000171a1e7226 */ /* 0x000fc4000000061e */
        /* <DEDUP_REMOVED lines=9> */
[----:B------:R-:W-:Y:S01]  /*0af0*/  IMAD.MOV.U32 R19, RZ, RZ, RZ ;  /* 0x000000ffff137224 */ /* 0x000fe200078e00ff */
[----:B------:R0:W2:Y:S01]  /*0b00*/  LDG.E.U16 R30, desc[UR8][R36.64] ;  /* 0x00000008241e7981 */ /* 0x0000a2000c1e1500 */
[----:B------:R-:W-:-:S03]  /*0b10*/  IMAD.WIDE R22, R10, 0x24, R18 ;  /* 0x000000240a167825 */ /* 0x000fc600078e0212 */
[----:B------:R-:W-:-:S04]  /*0b20*/  IADD3 R22, P0, PT, R22, R12, RZ ;  /* 0x0000000c16167210 */ /* 0x000fc80007f1e0ff */
[----:B------:R-:W-:-:S05]  /*0b30*/  IADD3.X R23, PT, PT, R23, R11, RZ, P0, !PT ;  /* 0x0000000b17177210 */ /* 0x000fca00007fe4ff */
[----:B------:R-:W3:Y:S04]  /*0b40*/  LDG.E R20, desc[UR8][R22.64+0x4] ;  /* 0x0000040816147981 */ /* 0x000ee8000c1e1900 */
[----:B------:R-:W4:Y:S01]  /*0b50*/  LDG.E R36, desc[UR8][R22.64+0x14] ;  /* 0x0000140816247981 */ /* 0x000f22000c1e1900 */
[----:B------:R-:W-:-:S03]  /*0b60*/  IMAD.WIDE R18, R10, 0x48, R18 ;  /* 0x000000480a127825 */ /* 0x000fc600078e0212 */
[----:B------:R-:W5:Y:S01]  /*0b70*/  LDG.E R33, desc[UR8][R22.64+0x18] ;  /* 0x0000180816217981 */ /* 0x000f62000c1e1900 */
[----:B------:R-:W-:Y:S01]  /*0b80*/  IADD3 R18, P0, PT, R18, R12, RZ ;  /* 0x0000000c12127210 */ /* 0x000fe20007f1e0ff */
[----:B0-----:R-:W-:-:S04]  /*0b90*/  HADD2.F32 R37, -RZ, R34.H0_H0 ;  /* 0x20000022ff257230 */ /* 0x001fc80000004100 */
[----:B------:R-:W-:Y:S02]  /*0ba0*/  IMAD.X R19, R19, 0x1, R11, P0 ;  /* 0x0000000113137824 */ /* 0x000fe400000e060b */
[----:B--2---:R-:W-:-:S05]  /*0bb0*/  HADD2.F32 R30, -RZ, R30.H0_H0 ;  /* 0x2000001eff1e7230 */ /* 0x004fca0000004100 */
[----:B------:R-:W-:Y:S01]  /*0bc0*/  FFMA R8, R30, R31, R8 ;  /* 0x0000001f1e087223 */ /* 0x000fe20000000008 */
[-C--:B---3--:R-:W-:Y:S02]  /*0bd0*/  IDP.4A.S8.S8 R31, R13, R20.reuse, RZ ;  /* 0x000000140d1f7226 */ /* 0x088fe400000006ff */
[----:B------:R-:W-:Y:S02]  /*0be0*/  IDP.4A.S8.S8 R34, R25, R20, RZ ;  /* 0x0000001419227226 */ /* 0x000fe400000006ff */
[-C--:B----4-:R-:W-:Y:S02]  /*0bf0*/  IDP.4A.S8.S8 R20, R15, R36.reuse, R31 ;  /* 0x000000240f147226 */ /* 0x090fe4000000061f */
[----:B------:R-:W2:Y:S01]  /*0c00*/  LDG.E R31, desc[UR8][R18.64+0x4] ;  /* 0x00000408121f7981 */ /* 0x000ea2000c1e1900 */
[----:B------:R-:W-:-:S03]  /*0c10*/  IDP.4A.S8.S8 R36, R27, R36, R34 ;  /* 0x000000241b247226 */ /* 0x000fc60000000622 */
[----:B------:R-:W3:Y:S01]  /*0c20*/  LDG.E R34, desc[UR8][R18.64+0x14] ;  /* 0x0000140812227981 */ /* 0x000ee2000c1e1900 */
[----:B------:R-:W-:-:S03]  /*0c30*/  FFMA R6, R37, R29, R6 ;  /* 0x0000001d25067223 */ /* 0x000fc60000000006 */
[----:B------:R3:W4:Y:S01]  /*0c40*/  LDG.E R29, desc[UR8][R22.64+0x8] ;  /* 0x00000808161d7981 */ /* 0x000722000c1e1900 */
[----:B--2---:R-:W-:-:S04]  /*0c50*/  IDP.4A.S8.S8 R13, R13, R31, RZ ;  /* 0x0000001f0d0d7226 */ /* 0x004fc800000006ff */
[-C--:B---3--:R-:W-:Y:S02]  /*0c60*/  IDP.4A.S8.S8 R22, R15, R34.reuse, R13 ;  /* 0x000000220f167226 */ /* 0x088fe4000000060d */
[----:B------:R-:W2:Y:S04]  /*0c70*/  LDG.E R13, desc[UR8][R18.64+0x8] ;  /* 0x00000808120d7981 */ /* 0x000ea8000c1e1900 */
[----:B------:R0:W3:Y:S01]  /*0c80*/  LDG.E R15, desc[UR8][R18.64+0x18] ;  /* 0x00001808120f7981 */ /* 0x0000e2000c1e1900 */
[----:B------:R-:W-:Y:S01]  /*0c90*/  IDP.4A.S8.S8 R25, R25, R31, RZ ;  /* 0x0000001f19197226 */ /* 0x000fe200000006ff */
[----:B------:R-:W-:Y:S01]  /*0ca0*/  IADD3 R7, PT, PT, R7, 0x40, RZ ;  /* 0x0000004007077810 */ /* 0x000fe20007ffe0ff */
[----:B----4-:R-:W-:Y:S02]  /*0cb0*/  IDP.4A.S8.S8 R20, R14, R29, R20 ;  /* 0x0000001d0e147226 */ /* 0x010fe40000000614 */
[----:B------:R-:W-:-:S02]  /*0cc0*/  IDP.4A.S8.S8 R25, R27, R34, R25 ;  /* 0x000000221b197226 */ /* 0x000fc40000000619 */
[----:B------:R-:W-:Y:S01]  /*0cd0*/  IDP.4A.S8.S8 R36, R26, R29, R36 ;  /* 0x0000001d1a247226 */ /* 0x000fe20000000624 */
[----:B------:R-:W-:Y:S01]  /*0ce0*/  ISETP.GE.AND P0, PT, R7, R0, PT ;  /* 0x000000000700720c */ /* 0x000fe20003f06270 */
[--C-:B0-----:R-:W-:Y:S02]  /*0cf0*/  HADD2.F32 R18, -RZ, R21.reuse.H1_H1 ;  /* 0x30000015ff127230 */ /* 0x101fe40000004100 */
[----:B-----5:R-:W-:Y:S02]  /*0d00*/  IDP.4A.S8.S8 R36, R28, R33, R36 ;  /* 0x000000211c247226 */ /* 0x020fe40000000624 */
[----:B------:R-:W-:Y:S02]  /*0d10*/  HADD2.F32 R21, -RZ, R21.H0_H0 ;  /* 0x20000015ff157230 */ /* 0x000fe40000004100 */
[----:B------:R-:W-:Y:S01]  /*0d20*/  FMUL R18, R18, 8 ;  /* 0x4100000012127820 */ /* 0x000fe20000400000 */
[----:B------:R-:W-:Y:S02]  /*0d30*/  I2FP.F32.S32 R36, R36 ;  /* 0x0000002400247245 */ /* 0x000fe40000201400 */
[----:B------:R-:W-:Y:S01]  /*0d40*/  IADD3 R12, P1, PT, R12, 0x900, RZ ;  /* 0x000009000c0c7810 */ /* 0x000fe20007f3e0ff */
[----:B------:R-:W-:-:S03]  /*0d50*/  VIADD R2, R2, 0x40 ;  /* 0x0000004002027836 */ /* 0x000fc60000000000 */
[----:B------:R-:W-:Y:S01]  /*0d60*/  IADD3.X R11, PT, PT, RZ, R11, RZ, P1, !PT ;  /* 0x0000000bff0b7210 */ /* 0x000fe20000ffe4ff */
[-C--:B--2---:R-:W-:Y:S02]  /*0d70*/  IDP.4A.S8.S8 R22, R14, R13.reuse, R22 ;  /* 0x0000000d0e167226 */ /* 0x084fe40000000616 */
[----:B------:R-:W-:Y:S02]  /*0d80*/  IDP.4A.S8.S8 R25, R26, R13, R25 ;  /* 0x0000000d1a197226 */ /* 0x000fe40000000619 */
[----:B------:R-:W-:Y:S02]  /*0d90*/  HADD2.F32 R13, -RZ, R32.H1_H1 ;  /* 0x30000020ff0d7230 */ /* 0x000fe40000004100 */
[C---:B------:R-:W-:Y:S02]  /*0da0*/  IDP.4A.S8.S8 R14, R24.reuse, R33, R20 ;  /* 0x00000021180e7226 */ /* 0x040fe40000000614 */
[-C--:B---3--:R-:W-:Y:S02]  /*0db0*/  IDP.4A.S8.S8 R22, R24, R15.reuse, R22 ;  /* 0x0000000f18167226 */ /* 0x088fe40000000616 */
[----:B------:R-:W-:-:S02]  /*0dc0*/  IDP.4A.S8.S8 R25, R28, R15, R25 ;  /* 0x0000000f1c197226 */ /* 0x000fc40000000619 */
[----:B------:R-:W-:Y:S01]  /*0dd0*/  FMUL R15, R13, 8 ;  /* 0x410000000d0f7820 */ /* 0x000fe20000400000 */
[----:B------:R-:W-:Y:S01]  /*0de0*/  HADD2.F32 R32, -RZ, R32.H0_H0 ;  /* 0x20000020ff207230 */ /* 0x000fe20000004100 */
[----:B------:R-:W-:Y:S02]  /*0df0*/  I2FP.F32.S32 R13, R14 ;  /* 0x0000000e000d7245 */ /* 0x000fe40000201400 */
[----:B------:R-:W-:Y:S02]  /*0e00*/  I2FP.F32.S32 R22, R22 ;  /* 0x0000001600167245 */ /* 0x000fe40000201400 */
[----:B------:R-:W-:Y:S01]  /*0e10*/  I2FP.F32.S32 R25, R25 ;  /* 0x0000001900197245 */ /* 0x000fe20000201400 */
[C-C-:B------:R-:W-:Y:S01]  /*0e20*/  FFMA R14, R32.reuse, R13, -R15.reuse ;  /* 0x0000000d200e7223 */ /* 0x140fe2000000080f */
[----:B------:R-:W-:Y:S01]  /*0e30*/  FFMA R36, R32, R36, -R15 ;  /* 0x0000002420247223 */ /* 0x000fe2000000080f */
[C-C-:B------:R-:W-:Y:S02]  /*0e40*/  FFMA R13, R21.reuse, R22, -R18.reuse ;  /* 0x00000016150d7223 */ /* 0x140fe40000000812 */
[----:B------:R-:W-:Y:S01]  /*0e50*/  FFMA R18, R21, R25, -R18 ;  /* 0x0000001915127223 */ /* 0x000fe20000000812 */
[C---:B------:R-:W-:Y:S01]  /*0e60*/  FFMA R9, R37.reuse, R14, R9 ;  /* 0x0000000e25097223 */ /* 0x040fe20000000009 */
[C---:B------:R-:W-:Y:S01]  /*0e70*/  FFMA R5, R30.reuse, R36, R5 ;  /* 0x000000241e057223 */ /* 0x040fe20000000005 */
[----:B------:R-:W-:Y:S01]  /*0e80*/  FFMA R4, R37, R13, R4 ;  /* 0x0000000d25047223 */ /* 0x000fe20000000004 */
[----:B------:R-:W-:Y:S01]  /*0e90*/  FFMA R3, R30, R18, R3 ;  /* 0x000000121e037223 */ /* 0x000fe20000000003 */
[----:B------:R-:W-:Y:S06]  /*0ea0*/  @!P0 BRA `(.L_x_488) ;  /* 0xfffffff000e88947 */ /* 0x000fec000383ffff */
[----:B------:R-:W-:Y:S05]  /*0eb0*/  BSYNC.RECONVERGENT B1 ;  /* 0x0000000000017941 */ /* 0x000fea0003800200 */
.L_x_487:
[----:B------:R-:W-:Y:S01]  /*0ec0*/  IMAD.MOV.U32 R10, RZ, RZ, R9 ;  /* 0x000000ffff0a7224 */ /* 0x000fe200078e0009 */
[----:B------:R-:W-:Y:S01]  /*0ed0*/  MOV R11, R5 ;  /* 0x00000005000b7202 */ /* 0x000fe20000000f00 */
[----:B------:R-:W-:Y:S01]  /*0ee0*/  IMAD.MOV.U32 R7, RZ, RZ, R4 ;  /* 0x000000ffff077224 */ /* 0x000fe200078e0004 */
[----:B------:R-:W-:-:S07]  /*0ef0*/  MOV R2, R3 ;  /* 0x0000000300027202 */ /* 0x000fce0000000f00 */
.L_x_486:
[----:B------:R-:W-:Y:S05]  /*0f00*/  BSYNC.RECONVERGENT B0 ;  /* 0x0000000000007941 */ /* 0x000fea0003800200 */
.L_x_485:
        /* <DEDUP_REMOVED lines=17> */
.L_x_490:
[----:B------:R-:W-:Y:S05]  /*1020*/  BSYNC.RECONVERGENT B0 ;  /* 0x0000000000007941 */ /* 0x000fea0003800200 */
.L_x_489:
        /* <DEDUP_REMOVED lines=14> */
[----:B------:R-:W-:Y:S04]  /*1110*/  LDS R21, [R0+0x400] ;  /* 0x0004000000157984 */ /* 0x000fe80000000800 */
[----:B------:R-:W-:Y:S04]  /*1120*/  LDS R25, [R0+0x480] ;  /* 0x0004800000197984 */ /* 0x000fe80000000800 */
[----:B------:R-:W-:Y:S01]  /*1130*/  LDS R23, [R0+0x700] ;  /* 0x0007000000177984 */ /* 0x000fe20000000800 */
[----:B0-----:R-:W-:Y:S01]  /*1140*/  FADD R13, R13, R6 ;  /* 0x000000060d0d7221 */ /* 0x001fe20000000000 */
[----:B-1----:R-:W-:-:S03]  /*1150*/  FADD R15, R15, R8 ;  /* 0x000000080f0f7221 */ /* 0x002fc60000000000 */
[----:B--2---:R-:W-:Y:S01]  /*1160*/  FADD R13, R13, R14 ;  /* 0x0000000e0d0d7221 */ /* 0x004fe20000000000 */
[----:B---3--:R-:W-:Y:S02]  /*1170*/  FADD R15, R15, R18 ;  /* 0x000000120f0f7221 */ /* 0x008fe40000000000 */
[----:B------:R-:W-:Y:S01]  /*1180*/  LDS R18, [R0+0x100] ;  /* 0x0001000000127984 */ /* 0x000fe20000000800 */
[----:B----4-:R-:W-:Y:S01]  /*1190*/  FADD R13, R13, R16 ;  /* 0x000000100d0d7221 */ /* 0x010fe20000000000 */
[----:B-----5:R-:W-:-:S04]  /*11a0*/  FADD R20, R15, R20 ;  /* 0x000000140f147221 */ /* 0x020fc80000000000 */
[----:B------:R-:W0:Y:S04]  /*11b0*/  SHFL.BFLY PT, R6, R13, 0x10, 0x1f ;  /* 0x0e001f000d067f89 */ /* 0x000e2800000e0000 */
[----:B------:R-:W1:Y:S01]  /*11c0*/  SHFL.BFLY PT, R15, R20, 0x10, 0x1f ;  /* 0x0e001f00140f7f89 */ /* 0x000e6200000e0000 */
[----:B0-----:R-:W-:Y:S01]  /*11d0*/  FADD R6, R13, R6 ;  /* 0x000000060d067221 */ /* 0x001fe20000000000 */
[----:B-1----:R-:W-:-:S04]  /*11e0*/  FADD R14, R20, R15 ;  /* 0x0000000f140e7221 */ /* 0x002fc80000000000 */
[----:B------:R-:W0:Y:S01]  /*11f0*/  SHFL.BFLY PT, R15, R6, 0x8, 0x1f ;  /* 0x0d001f00060f7f89 */ /* 0x000e2200000e0000 */
[----:B------:R-:W-:-:S03]  /*1200*/  FADD R18, R18, R9 ;  /* 0x0000000912127221 */ /* 0x000fc60000000000 */
[----:B------:R-:W1:Y:S01]  /*1210*/  SHFL.BFLY PT, R17, R14, 0x8, 0x1f ;  /* 0x0d001f000e117f89 */ /* 0x000e6200000e0000 */
[----:B------:R-:W-:-:S03]  /*1220*/  FADD R18, R18, R21 ;  /* 0x0000001512127221 */ /* 0x000fc60000000000 */
[----:B------:R-:W2:Y:S01]  /*1230*/  LDS R20, [R0+0x180] ;  /* 0x0001800000147984 */ /* 0x000ea20000000800 */
[----:B------:R-:W-:Y:S01]  /*1240*/  FADD R18, R18, R23 ;  /* 0x0000001712127221 */ /* 0x000fe20000000000 */
[----:B0-----:R-:W-:Y:S01]  /*1250*/  FADD R15, R6, R15 ;  /* 0x0000000f060f7221 */ /* 0x001fe20000000000 */
[----:B-1----:R-:W-:-:S04]  /*1260*/  FADD R17, R14, R17 ;  /* 0x000000110e117221 */ /* 0x002fc80000000000 */
[----:B------:R-:W0:Y:S04]  /*1270*/  SHFL.BFLY PT, R8, R15, 0x4, 0x1f ;  /* 0x0c801f000f087f89 */ /* 0x000e2800000e0000 */
[----:B------:R-:W1:Y:S01]  /*1280*/  SHFL.BFLY PT, R16, R17, 0x4, 0x1f ;  /* 0x0c801f0011107f89 */ /* 0x000e6200000e0000 */
[----:B--2---:R-:W-:-:S04]  /*1290*/  FADD R20, R20, R5 ;  /* 0x0000000514147221 */ /* 0x004fc80000000000 */
[----:B------:R-:W-:Y:S01]  /*12a0*/  FADD R20, R20, R25 ;  /* 0x0000001914147221 */ /* 0x000fe20000000000 */
        /* <DEDUP_REMOVED lines=10> */
[----:B0-----:R-:W-:Y:S01]  /*1350*/  FADD R5, R13, R6 ;  /* 0x000000060d057221 */ /* 0x001fe20000000000 */
[----:B-1----:R-:W-:Y:S01]  /*1360*/  FADD R6, R19, R8 ;  /* 0x0000000813067221 */ /* 0x002fe20000000000 */
[C---:B------:R-:W-:Y:S01]  /*1370*/  SHF.L.U32 R8, R12.reuse, 0x2, RZ ;  /* 0x000000020c087819 */ /* 0x040fe200000006ff */
[----:B------:R-:W-:Y:S01]  /*1380*/  VIADD R12, R12, UR4 ;  /* 0x000000040c0c7c36 */ /* 0x000fe20008000000 */
[----:B------:R-:W-:Y:S06]  /*1390*/  @P0 BRA `(.L_x_492) ;  /* 0x00000000003c0947 */ /* 0x000fec0003800000 */
[C---:B------:R-:W-:Y:S01]  /*13a0*/  ISETP.EQ.AND P4, PT, R8.reuse, RZ, PT ;  /* 0x000000ff0800720c */ /* 0x040fe20003f82270 */
[----:B------:R-:W0:Y:S01]  /*13b0*/  LDC.64 R14, c[0x0][0x390] ;  /* 0x0000e400ff0e7b82 */ /* 0x000e220000000a00 */
[C---:B------:R-:W-:Y:S02]  /*13c0*/  ISETP.EQ.AND P1, PT, R8.reuse, 0x4, PT ;  /* 0x000000040800780c */ /* 0x040fe40003f22270 */
[C---:B------:R-:W-:Y:S02]  /*13d0*/  ISETP.EQ.AND P2, PT, R8.reuse, 0x8, PT ;  /* 0x000000080800780c */ /* 0x040fe40003f42270 */
[----:B------:R-:W-:-:S07]  /*13e0*/  ISETP.EQ.AND P3, PT, R8, 0xc, PT ;  /* 0x0000000c0800780c */ /* 0x000fce0003f62270 */
[----:B------:R-:W-:Y:S02]  /*13f0*/  @P4 MOV R9, R5 ;  /* 0x0000000500094202 */ /* 0x000fe40000000f00 */
[C---:B------:R-:W-:Y:S01]  /*1400*/  ISETP.EQ.AND P4, PT, R8.reuse, 0x10, PT ;  /* 0x000000100800780c */ /* 0x040fe20003f82270 */
[----:B------:R-:W-:Y:S01]  /*1410*/  @P1 IMAD.MOV.U32 R9, RZ, RZ, R6 ;  /* 0x000000ffff091224 */ /* 0x000fe200078e0006 */
[----:B------:R-:W-:Y:S02]  /*1420*/  ISETP.EQ.AND P1, PT, R8, 0x14, PT ;  /* 0x000000140800780c */ /* 0x000fe40003f22270 */
[----:B------:R-:W-:Y:S01]  /*1430*/  @P2 MOV R9, R10 ;  /* 0x0000000a00092202 */ /* 0x000fe20000000f00 */
[----:B------:R-:W-:Y:S02]  /*1440*/  @P3 IMAD.MOV.U32 R9, RZ, RZ, R11 ;  /* 0x000000ffff093224 */ /* 0x000fe400078e000b */
[----:B0-----:R-:W-:-:S06]  /*1450*/  IMAD.WIDE.U32 R10, R12, 0x4, R14 ;  /* 0x000000040c0a7825 */ /* 0x001fcc00078e000e */
[----:B------:R-:W-:Y:S02]  /*1460*/  @P4 MOV R9, R7 ;  /* 0x0000000700094202 */ /* 0x000fe40000000f00 */
[----:B------:R-:W-:-:S05]  /*1470*/  @P1 IMAD.MOV.U32 R9, RZ, RZ, R2 ;  /* 0x000000ffff091224 */ /* 0x000fca00078e0002 */
[----:B------:R0:W-:Y:S02]  /*1480*/  STG.E desc[UR8][R10.64], R9 ;  /* 0x000000090a007986 */ /* 0x0001e4000c101908 */
.L_x_492:
[----:B------:R-:W-:Y:S05]  /*1490*/  BSYNC.RECONVERGENT B0 ;  /* 0x0000000000007941 */ /* 0x000fea0003800200 */
.L_x_491:
[----:B0-----:R-:W0:Y:S01]  /*14a0*/  SHFL.BFLY PT, R9, R18, 0x10, 0x1f ;  /* 0x0e001f0012097f89 */ /* 0x001e2200000e0000 */
[----:B------:R-:W-:Y:S03]  /*14b0*/  BSSY.RECONVERGENT B0, `(.L_x_493) ;  /* 0x0000032000007945 */ /* 0x000fe60003800200 */
[----:B------:R-:W1:Y:S04]  /*14c0*/  SHFL.BFLY PT, R11, R20, 0x10, 0x1f ;  /* 0x0e001f00140b7f89 */ /* 0x000e6800000e0000 */
[----:B------:R-:W2:Y:S04]  /*14d0*/  LDS R19, [R0+0x200] ;  /* 0x0002000000137984 */ /* 0x000ea80000000800 */
[----:B------:R-:W-:Y:S04]  /*14e0*/  LDS R21, [R0+0x580] ;  /* 0x0005800000157984 */ /* 0x000fe80000000800 */
[----:B------:R-:W-:Y:S01]  /*14f0*/  LDS R23, [R0+0x880] ;  /* 0x0008800000177984 */ /* 0x000fe20000000800 */
[----:B0-----:R-:W-:-:S03]  /*1500*/  FADD R9, R18, R9 ;  /* 0x0000000912097221 */ /* 0x001fc60000000000 */
[----:B------:R-:W-:Y:S01]  /*1510*/  LDS R18, [R0+0x500] ;  /* 0x0005000000127984 */ /* 0x000fe20000000800 */
[----:B-1----:R-:W-:-:S03]  /*1520*/  FADD R13, R20, R11 ;  /* 0x0000000b140d7221 */ /* 0x002fc60000000000 */
[----:B------:R-:W0:Y:S04]  /*1530*/  SHFL.BFLY PT, R10, R9, 0x8, 0x1f ;  /* 0x0d001f00090a7f89 */ /* 0x000e2800000e0000 */
[----:B------:R-:W1:Y:S04]  /*1540*/  SHFL.BFLY PT, R14, R13, 0x8, 0x1f ;  /* 0x0d001f000d0e7f89 */ /* 0x000e6800000e0000 */
[----:B------:R-:W3:Y:S01]  /*1550*/  LDS R20, [R0+0x280] ;  /* 0x0002800000147984 */ /* 0x000ee20000000800 */
[----:B--2---:R-:W-:Y:S01]  /*1560*/  FADD R19, R19, R4 ;  /* 0x0000000413137221 */ /* 0x004fe20000000000 */
[----:B0-----:R-:W-:Y:S01]  /*1570*/  FADD R10, R9, R10 ;  /* 0x0000000a090a7221 */ /* 0x001fe20000000000 */
[----:B-1----:R-:W-:-:S04]  /*1580*/  FADD R15, R13, R14 ;  /* 0x0000000e0d0f7221 */ /* 0x002fc80000000000 */
[----:B------:R-:W0:Y:S04]  /*1590*/  SHFL.BFLY PT, R11, R10, 0x4, 0x1f ;  /* 0x0c801f000a0b7f89 */ /* 0x000e2800000e0000 */
[----:B------:R-:W1:Y:S01]  /*15a0*/  SHFL.BFLY PT, R14, R15, 0x4, 0x1f ;  /* 0x0c801f000f0e7f89 */ /* 0x000e6200000e0000 */
[----:B------:R-:W-:-:S03]  /*15b0*/  FADD R18, R19, R18 ;  /* 0x0000001213127221 */ /* 0x000fc60000000000 */
[----:B------:R-:W2:Y:S01]  /*15c0*/  LDS R13, [R0+0x800] ;  /* 0x00080000000d7984 */ /* 0x000ea20000000800 */
[----:B---3--:R-:W-:-:S04]  /*15d0*/  FADD R20, R20, R3 ;  /* 0x0000000314147221 */ /* 0x008fc80000000000 */
[----:B------:R-:W-:Y:S01]  /*15e0*/  FADD R20, R20, R21 ;  /* 0x0000001514147221 */ /* 0x000fe20000000000 */
[----:B0-----:R-:W-:-:S03]  /*15f0*/  FADD R11, R10, R11 ;  /* 0x0000000b0a0b7221 */ /* 0x001fc60000000000 */
[----:B------:R-:W-:Y:S01]  /*1600*/  FADD R20, R20, R23 ;  /* 0x0000001714147221 */ /* 0x000fe20000000000 */
[----:B-1----:R-:W-:Y:S02]  /*1610*/  FADD R16, R15, R14 ;  /* 0x0000000e0f107221 */ /* 0x002fe40000000000 */
[----:B------:R-:W0:Y:S04]  /*1620*/  SHFL.BFLY PT, R14, R11, 0x2, 0x1f ;  /* 0x0c401f000b0e7f89 */ /* 0x000e2800000e0000 */
[----:B------:R-:W1:Y:S01]  /*1630*/  SHFL.BFLY PT, R17, R16, 0x2, 0x1f ;  /* 0x0c401f0010117f89 */ /* 0x000e6200000e0000 */
[----:B--2---:R-:W-:Y:S01]  /*1640*/  FADD R18, R18, R13 ;  /* 0x0000000d12127221 */ /* 0x004fe20000000000 */
        /* <DEDUP_REMOVED lines=16> */
[----:B------:R-:W-:Y:S02]  /*1750*/  ISETP.EQ.AND P1, PT, R8, 0xc, PT ;  /* 0x0000000c0800780c */ /* 0x000fe40003f22270 */
[----:B------:R-:W-:Y:S01]  /*1760*/  @P2 MOV R9, R3 ;  /* 0x0000000300092202 */ /* 0x000fe20000000f00 */
[----:B------:R-:W-:Y:S01]  /*1770*/  @P3 IMAD.MOV.U32 R9, RZ, RZ, R0 ;  /* 0x000000ffff093224 */ /* 0x000fe200078e0000 */
[----:B-1----:R-:W-:-:S05]  /*1780*/  IADD3 R13, PT, PT, R12, UR4, RZ ;  /* 0x000000040c0d7c10 */ /* 0x002fca000fffe0ff */
[----:B0-----:R-:W-:-:S04]  /*1790*/  IMAD.WIDE.U32 R10, R13, 0x4, R10 ;  /* 0x000000040d0a7825 */ /* 0x001fc800078e000a */
[----:B------:R-:W-:Y:S01]  /*17a0*/  @P4 IMAD.MOV.U32 R9, RZ, RZ, R7 ;  /* 0x000000ffff094224 */ /* 0x000fe200078e0007 */
[----:B------:R-:W-:-:S05]  /*17b0*/  @P1 MOV R9, R2 ;  /* 0x0000000200091202 */ /* 0x000fca0000000f00 */
[----:B------:R0:W-:Y:S02]  /*17c0*/  STG.E desc[UR8][R10.64], R9 ;  /* 0x000000090a007986 */ /* 0x0001e4000c101908 */
.L_x_494:
[----:B------:R-:W-:Y:S05]  /*17d0*/  BSYNC.RECONVERGENT B0 ;  /* 0x0000000000007941 */ /* 0x000fea0003800200 */
.L_x_493:
        /* <DEDUP_REMOVED lines=20> */
[----:B------:R-:W-:Y:S01]  /*1920*/  ISETP.EQ.AND P3, PT, R8, -0xc, PT ;  /* 0xfffffff40800780c */ /* 0x000fe20003f62270 */
[----:B-1----:R-:W-:Y:S01]  /*1930*/  FADD R7, R4, R7 ;  /* 0x0000000704077221 */ /* 0x002fe20000000000 */
[----:B------:R-:W-:Y:S01]  /*1940*/  ISETP.EQ.AND P1, PT, R8, -0x8, PT ;  /* 0xfffffff80800780c */ /* 0x000fe20003f22270 */
[----:B--2---:R-:W-:Y:S01]  /*1950*/  FADD R15, R14, R15 ;  /* 0x0000000f0e0f7221 */ /* 0x004fe20000000000 */
[C---:B------:R-:W-:Y:S02]  /*1960*/  ISETP.EQ.AND P2, PT, R8.reuse, -0x10, PT ;  /* 0xfffffff00800780c */ /* 0x040fe40003f42270 */
[C---:B------:R-:W-:Y:S01]  /*1970*/  ISETP.EQ.AND P0, PT, R8.reuse, -0x4, PT ;  /* 0xfffffffc0800780c */ /* 0x040fe20003f02270 */
[----:B------:R-:W1:Y:S01]  /*1980*/  LDC.64 R10, c[0x0][0x390] ;  /* 0x0000e400ff0a7b82 */ /* 0x000e620000000a00 */
[----:B------:R-:W-:-:S05]  /*1990*/  ISETP.EQ.AND P2, PT, R8, RZ, PT ;  /* 0x000000ff0800720c */ /* 0x000fca0003f42270 */
[----:B------:R-:W-:Y:S01]  /*19a0*/  @P3 IMAD.MOV.U32 R5, RZ, RZ, R6 ;  /* 0x000000ffff053224 */ /* 0x000fe200078e0006 */
[----:B------:R-:W-:Y:S02]  /*19b0*/  ISETP.EQ.AND P3, PT, R8, 0x4, PT ;  /* 0x000000040800780c */ /* 0x000fe40003f62270 */
[----:B------:R-:W-:-:S03]  /*19c0*/  @P1 MOV R5, R3 ;  /* 0x0000000300051202 */ /* 0x000fc60000000f00 */
[----:B------:R-:W-:Y:S02]  /*19d0*/  @P0 IMAD.MOV.U32 R5, RZ, RZ, R0 ;  /* 0x000000ffff050224 */ /* 0x000fe400078e0000 */
[----:B------:R-:W-:Y:S01]  /*19e0*/  @P2 IMAD.MOV.U32 R5, RZ, RZ, R7 ;  /* 0x000000ffff052224 */ /* 0x000fe200078e0007 */
[----:B---3--:R-:W-:-:S05]  /*19f0*/  LEA R3, R9, R12, 0x1 ;  /* 0x0000000c09037211 */ /* 0x008fca00078e08ff */
[----:B------:R-:W-:Y:S01]  /*1a00*/  @P3 MOV R5, R15 ;  /* 0x0000000f00053202 */ /* 0x000fe20000000f00 */
[----:B-1----:R-:W-:-:S05]  /*1a10*/  IMAD.WIDE.U32 R2, R3, 0x4, R10 ;  /* 0x0000000403027825 */ /* 0x002fca00078e000a */
[----:B------:R-:W-:Y:S01]  /*1a20*/  STG.E desc[UR8][R2.64], R5 ;  /* 0x0000000502007986 */ /* 0x000fe2000c101908 */
[----:B------:R-:W-:Y:S05]  /*1a30*/  EXIT ;  /* 0x000000000000794d */ /* 0x000fea0003800000 */
.L_x_495:
        /* <DEDUP_REMOVED lines=12> */
.L_x_796:


//--------------------- .text.mul_mat_vec_q4_1_q8_1_cuda3 --------------------------
	.section	.text.mul_mat_vec_q4_1_q8_1_cuda3,"ax",@progbits
	.align	128
        .global         mul_mat_vec_q4_1_q8_1_cuda3
        .type           mul_mat_vec_q4_1_q8_1_cuda3,@function
        .size           mul_mat_vec_q4_1_q8_1_cuda3,(.L_x_797 - mul_mat_vec_q4_1_q8_1_cuda3)
        .other          mul_mat_vec_q4_1_q8_1_cuda3,@"STO_CUDA_ENTRY STV_DEFAULT"
mul_mat_vec_q4_1_q8_1_cuda3:
.text.mul_mat_vec_q4_1_q8_1_cuda3:
        /* <DEDUP_REMOVED lines=14> */
[----:B------:R-:W-:-:S04]  /*00e0*/  LEA.HI R0, R0, R3, RZ, 0x5 ;  /* 0x0000000300007211 */ /* 0x000fc800078f28ff */
        /* <DEDUP_REMOVED lines=10> */
[----:B------:R-:W-:Y:S01]  /*0190*/  SHF.L.U32 R9, R9, 0x3, RZ ;  /* 0x0000000309097819 */ /* 0x000fe200000006ff */
[----:B------:R-:W-:Y:S06]  /*01a0*/  BSSY.RECONVERGENT B1, `(.L_x_498) ;  /* 0x000008a000017945 */ /* 0x000fec0003800200 */
[----:B------:R-:W1:Y:S01]  /*01b0*/  LDC.64 R12, c[0x0][0x388] ;  /* 0x0000e200ff0c7b82 */ /* 0x000e620000000a00 */
[----:B0-----:R-:W-:-:S04]  /*01c0*/  SHF.R.S32.HI R3, RZ, 0x1f, R10 ;  /* 0x0000001fff037819 */ /* 0x001fc8000001140a */
[----:B------:R-:W-:Y:S01]  /*01d0*/  LEA.HI R11, R3, R10, RZ, 0x5 ;  /* 0x0000000a030b7211 */ /* 0x000fe200078f28ff */
[----:B------:R-:W-:Y:S02]  /*01e0*/  HFMA2 R3, -RZ, RZ, 0, 0 ;  /* 0x00000000ff037431 */ /* 0x000fe400000001ff */
[----:B-1----:R-:W-:Y:S01]  /*01f0*/  IMAD.WIDE.U32 R12, R15, 0x24, R12 ;  /* 0x000000240f0c7825 */ /* 0x002fe200078e000c */
[----:B------:R-:W-:Y:S02]  /*0200*/  SHF.R.S32.HI R11, RZ, 0x5, R11 ;  /* 0x00000005ff0b7819 */ /* 0x000fe4000001140b */
[----:B------:R-:W-:Y:S02]  /*0210*/  MOV R14, R12 ;  /* 0x0000000c000e7202 */ /* 0x000fe40000000f00 */
[----:B------:R-:W-:Y:S01]  /*0220*/  LOP3.LUT R12, R9, 0x8, RZ, 0xc0, !PT ;  /* 0x00000008090c7812 */ /* 0x000fe200078ec0ff */
[----:B------:R-:W-:-:S07]  /*0230*/  IMAD R9, R0, UR4, R15 ;  /* 0x0000000400097c24 */ /* 0x000fce000f8e020f */
.L_x_499:
[----:B------:R-:W0:Y:S01]  /*0240*/  LDC.64 R18, c[0x0][0x380] ;  /* 0x0000e000ff127b82 */ /* 0x000e220000000a00 */
[----:B------:R-:W-:Y:S02]  /*0250*/  IMAD R17, R0, 0x14, RZ ;  /* 0x0000001400117824 */ /* 0x000fe400078e02ff */
[----:B0-----:R-:W-:-:S03]  /*0260*/  IMAD.WIDE R18, R9, 0x14, R18 ;  /* 0x0000001409127825 */ /* 0x001fc600078e0212 */
[----:B------:R-:W-:Y:S02]  /*0270*/  IADD3 R20, P1, PT, R18, R17, RZ ;  /* 0x0000001112147210 */ /* 0x000fe40007f3e0ff */
[C---:B------:R-:W-:Y:S02]  /*0280*/  IADD3 R26, P0, PT, R12.reuse, R18, RZ ;  /* 0x000000120c1a7210 */ /* 0x040fe40007f1e0ff */
[-C--:B------:R-:W-:Y:S02]  /*0290*/  LEA.HI.X.SX32 R21, R17, R19.reuse, 0x1, P1 ;  /* 0x0000001311157211 */ /* 0x080fe400008f0eff */
[----:B------:R-:W-:Y:S02]  /*02a0*/  IADD3.X R27, PT, PT, RZ, R19, RZ, P0, !PT ;  /* 0x00000013ff1b7210 */ /* 0x000fe400007fe4ff */
[C---:B------:R-:W-:Y:S01]  /*02b0*/  IADD3 R16, P2, PT, R12.reuse, R20, RZ ;  /* 0x000000140c107210 */ /* 0x040fe20007f5e0ff */
[----:B------:R-:W2:Y:S01]  /*02c0*/  LDG.E R19, desc[UR8][R18.64] ;  /* 0x0000000812137981 */ /* 0x000ea2000c1e1900 */
[----:B------:R-:W-:-:S02]  /*02d0*/  IADD3 R22, P1, PT, R12, R14, RZ ;  /* 0x0000000e0c167210 */ /* 0x000fc40007f3e0ff */
[----:B------:R-:W-:Y:S01]  /*02e0*/  IADD3.X R17, PT, PT, RZ, R21, RZ, P2, !PT ;  /* 0x00000015ff117210 */ /* 0x000fe200017fe4ff */
[----:B------:R-:W3:Y:S01]  /*02f0*/  LDG.E R24, desc[UR8][R26.64+0x4] ;  /* 0x000004081a187981 */ /* 0x000ee2000c1e1900 */
[----:B------:R-:W-:-:S03]  /*0300*/  IADD3.X R23, PT, PT, RZ, R13, RZ, P1, !PT ;  /* 0x0000000dff177210 */ /* 0x000fc60000ffe4ff */
        /* <DEDUP_REMOVED lines=9> */
[----:B------:R0:W2:Y:S04]  /*03a0*/  LDG.E R20, desc[UR8][R20.64] ;  /* 0x0000000814147981 */ /* 0x0000a8000c1e1900 */
[----:B------:R-:W2:Y:S01]  /*03b0*/  LDG.E R36, desc[UR8][R16.64] ;  /* 0x0000000810247981 */ /* 0x000ea2000c1e1900 */
[----:B---3--:R-:W-:Y:S02]  /*03c0*/  LOP3.LUT R10, R24, 0xf0f0f0f, RZ, 0xc0, !PT ;  /* 0x0f0f0f0f180a7812 */ /* 0x008fe400078ec0ff */
[----:B------:R-:W-:Y:S02]  /*03d0*/  SHF.R.U32.HI R33, RZ, 0x4, R24 ;  /* 0x00000004ff217819 */ /* 0x000fe40000011618 */
[----:B----4-:R-:W-:-:S02]  /*03e0*/  LOP3.LUT R24, R30, 0xf0f0f0f, RZ, 0xc0, !PT ;  /* 0x0f0f0f0f1e187812 */ /* 0x010fc400078ec0ff */
[----:B------:R-:W-:Y:S01]  /*03f0*/  LOP3.LUT R33, R33, 0xf0f0f0f, RZ, 0xc0, !PT ;  /* 0x0f0f0f0f21217812 */ /* 0x000fe200078ec0ff */
[-C--:B-----5:R-:W-:Y:S01]  /*0400*/  IDP.4A.S8.S8 R26, R10, R29.reuse, RZ ;  /* 0x0000001d0a1a7226 */ /* 0x0a0fe200000006ff */
[----:B------:R-:W-:Y:S02]  /*0410*/  SHF.R.U32.HI R30, RZ, 0x4, R30 ;  /* 0x00000004ff1e7819 */ /* 0x000fe4000001161e */
[----:B--2---:R-:W-:Y:S02]  /*0420*/  LOP3.LUT R32, R34, 0xf0f0f0f, RZ, 0xc0, !PT ;  /* 0x0f0f0f0f22207812 */ /* 0x004fe400078ec0ff */
[----:B------:R-:W-:Y:S01]  /*0430*/  SHF.R.U32.HI R18, RZ, 0x4, R34 ;  /* 0x00000004ff127819 */ /* 0x000fe20000011622 */
[----:B------:R-:W-:Y:S01]  /*0440*/  IDP.4A.S8.S8 R26, R33, R28, R26 ;  /* 0x0000001c211a7226 */ /* 0x000fe2000000061a */
[----:B------:R-:W-:Y:S01]  /*0450*/  LOP3.LUT R30, R30, 0xf0f0f0f, RZ, 0xc0, !PT ;  /* 0x0f0f0f0f1e1e7812 */ /* 0x000fe200078ec0ff */
[----:B------:R-:W-:Y:S01]  /*0460*/  IDP.4A.S8.S8 R29, R24, R29, RZ ;  /* 0x0000001d181d7226 */ /* 0x000fe200000006ff */
[----:B------:R-:W-:Y:S01]  /*0470*/  LOP3.LUT R18, R18, 0xf0f0f0f, RZ, 0xc0, !PT ;  /* 0x0f0f0f0f12127812 */ /* 0x000fe200078ec0ff */
[----:B0-----:R-:W-:-:S02]  /*0480*/  HADD2.F32 R21, -RZ, R19.H0_H0 ;  /* 0x20000013ff157230 */ /* 0x001fc40000004100 */
[----:B------:R-:W-:Y:S02]  /*0490*/  IDP.4A.S8.S8 R29, R30, R28, R29 ;  /* 0x0000001c1e1d7226 */ /* 0x000fe4000000061d */
[----:B------:R-:W-:Y:S01]  /*04a0*/  IDP.4A.S8.S8 R26, R32, R35, R26 ;  /* 0x00000023201a7226 */ /* 0x000fe2000000061a */
[----:B------:R-:W-:Y:S01]  /*04b0*/  LOP3.LUT R28, R31, 0xf0f0f0f, RZ, 0xc0, !PT ;  /* 0x0f0f0f0f1f1c7812 */ /* 0x000fe200078ec0ff */
[----:B------:R-:W-:Y:S01]  /*04c0*/  HADD2.F32 R19, -RZ, R19.H1_H1 ;  /* 0x30000013ff137230 */ /* 0x000fe20000004100 */
[----:B------:R-:W-:Y:S01]  /*04d0*/  SHF.R.U32.HI R31, RZ, 0x4, R31 ;  /* 0x00000004ff1f7819 */ /* 0x000fe2000001161f */
[----:B------:R-:W-:Y:S02]  /*04e0*/  IDP.4A.S8.S8 R22, R18, R25, R26 ;  /* 0x0000001912167226 */ /* 0x000fe4000000061a */
[----:B------:R-:W-:Y:S01]  /*04f0*/  IDP.4A.S8.S8 R35, R28, R35, R29 ;  /* 0x000000231c237226 */ /* 0x000fe2000000061d */
[----:B------:R-:W-:Y:S01]  /*0500*/  LOP3.LUT R26, R31, 0xf0f0f0f, RZ, 0xc0, !PT ;  /* 0x0f0f0f0f1f1a7812 */ /* 0x000fe200078ec0ff */
[----:B------:R-:W-:-:S02]  /*0510*/  HADD2.F32 R34, -RZ, R36.H0_H0 ;  /* 0x20000024ff227230 */ /* 0x000fc40000004100 */
[----:B------:R-:W-:Y:S01]  /*0520*/  HADD2.F32 R36, -RZ, R36.H1_H1 ;  /* 0x30000024ff247230 */ /* 0x000fe20000004100 */
[----:B------:R-:W-:Y:S02]  /*0530*/  I2FP.F32.S32 R22, R22 ;  /* 0x0000001600167245 */ /* 0x000fe40000201400 */
[----:B------:R-:W-:Y:S02]  /*0540*/  FMUL R29, R21, R34 ;  /* 0x00000022151d7220 */ /* 0x000fe40000400000 */
[----:B------:R-:W-:Y:S01]  /*0550*/  FMUL.D2 R23, R19, R36 ;  /* 0x0000002413177220 */ /* 0x000fe20000300000 */
[----:B------:R-:W-:Y:S02]  /*0560*/  IDP.4A.S8.S8 R35, R26, R25, R35 ;  /* 0x000000191a237226 */ /* 0x000fe40000000623 */
[----:B------:R-:W-:Y:S02]  /*0570*/  HADD2.F32 R25, -RZ, R20.H1_H1 ;  /* 0x30000014ff197230 */ /* 0x000fe40000004100 */
[----:B------:R-:W-:Y:S01]  /*0580*/  FFMA R29, R29, R22, R23 ;  /* 0x000000161d1d7223 */ /* 0x000fe20000000017 */
[----:B------:R-:W-:-:S04]  /*0590*/  IMAD.WIDE R22, R11, 0x24, R16 ;  /* 0x000000240b167825 */ /* 0x000fc800078e0210 */
[----:B------:R-:W-:Y:S02]  /*05a0*/  HADD2.F32 R27, -RZ, R20.H0_H0 ;  /* 0x20000014ff1b7230 */ /* 0x000fe40000004100 */
[----:B------:R-:W-:Y:S01]  /*05b0*/  FMUL.D2 R17, R36, R25 ;  /* 0x0000001924117220 */ /* 0x000fe20000300000 */
[----:B------:R-:W-:Y:S01]  /*05c0*/  I2FP.F32.S32 R35, R35 ;  /* 0x0000002300237245 */ /* 0x000fe20000201400 */
[----:B------:R0:W2:Y:S01]  /*05d0*/  LDG.E R36, desc[UR8][R22.64] ;  /* 0x0000000816247981 */ /* 0x0000a2000c1e1900 */
[----:B------:R-:W-:-:S04]  /*05e0*/  FMUL R34, R34, R27 ;  /* 0x0000001b22227220 */ /* 0x000fc80000400000 */
[----:B------:R-:W-:Y:S01]  /*05f0*/  FFMA R20, R34, R35, R17 ;  /* 0x0000002322147223 */ /* 0x000fe20000000011 */
[----:B0-----:R-:W-:Y:S02]  /*0600*/  MOV R22, R12 ;  /* 0x0000000c00167202 */ /* 0x001fe40000000f00 */
[----:B------:R-:W-:-:S03]  /*0610*/  MOV R23, RZ ;  /* 0x000000ff00177202 */ /* 0x000fc60000000f00 */
[----:B------:R-:W-:-:S03]  /*0620*/  IMAD.WIDE R16, R11, 0x24, R22 ;  /* 0x000000240b107825 */ /* 0x000fc600078e0216 */
[----:B------:R-:W-:-:S04]  /*0630*/  IADD3 R34, P0, PT, R16, R14, RZ ;  /* 0x0000000e10227210 */ /* 0x000fc80007f1e0ff */
[----:B------:R-:W-:-:S05]  /*0640*/  IADD3.X R35, PT, PT, R17, R13, RZ, P0, !PT ;  /* 0x0000000d11237210 */ /* 0x000fca00007fe4ff */
[----:B------:R-:W3:Y:S01]  /*0650*/  LDG.E R17, desc[UR8][R34.64+0x4] ;  /* 0x0000040822117981 */ /* 0x000ee2000c1e1900 */
[----:B------:R-:W-:-:S03]  /*0660*/  FADD R4, R29, R4 ;  /* 0x000000041d047221 */ /* 0x000fc60000000000 */
[----:B------:R-:W4:Y:S04]  /*0670*/  LDG.E R16, desc[UR8][R34.64+0x14] ;  /* 0x0000140822107981 */ /* 0x000f28000c1e1900 */
[----:B------:R-:W5:Y:S04]  /*0680*/  LDG.E R29, desc[UR8][R34.64+0x8] ;  /* 0x00000808221d7981 */ /* 0x000f68000c1e1900 */
[----:B------:R-:W2:Y:S01]  /*0690*/  LDG.E R31, desc[UR8][R34.64+0x18] ;  /* 0x00001808221f7981 */ /* 0x000ea2000c1e1900 */
[----:B------:R-:W-:Y:S01]  /*06a0*/  FADD R5, R20, R5 ;  /* 0x0000000514057221 */ /* 0x000fe20000000000 */
[----:B------:R-:W-:-:S03]  /*06b0*/  IMAD.WIDE R22, R11, 0x48, R22 ;  /* 0x000000480b167825 */ /* 0x000fc600078e0216 */
[----:B------:R-:W-:-:S04]  /*06c0*/  IADD3 R22, P0, PT, R22, R14, RZ ;  /* 0x0000000e16167210 */ /* 0x000fc80007f1e0ff */
[----:B------:R-:W-:-:S05]  /*06d0*/  IADD3.X R23, PT, PT, R23, R13, RZ, P0, !PT ;  /* 0x0000000d17177210 */ /* 0x000fca00007fe4ff */
[----:B------:R-:W2:Y:S04]  /*06e0*/  LDG.E R35, desc[UR8][R22.64+0x4] ;  /* 0x0000040816237981 */ /* 0x000ea8000c1e1900 */
[----:B------:R-:W2:Y:S01]  /*06f0*/  LDG.E R37, desc[UR8][R22.64+0x8] ;  /* 0x0000080816257981 */ /* 0x000ea2000c1e1900 */
[-C--:B---3--:R-:W-:Y:S02]  /*0700*/  IDP.4A.S8.S8 R20, R10, R17.reuse, RZ ;  /* 0x000000110a147226 */ /* 0x088fe400000006ff */
[----:B------:R-:W-:Y:S02]  /*0710*/  IDP.4A.S8.S8 R17, R24, R17, RZ ;  /* 0x0000001118117226 */ /* 0x000fe400000006ff */
[-C--:B----4-:R-:W-:Y:S02]  /*0720*/  IDP.4A.S8.S8 R20, R33, R16.reuse, R20 ;  /* 0x0000001021147226 */ /* 0x090fe40000000614 */
[----:B------:R-:W-:-:S02]  /*0730*/  IDP.4A.S8.S8 R17, R30, R16, R17 ;  /* 0x000000101e117226 */ /* 0x000fc40000000611 */
[-C--:B-----5:R-:W-:Y:S02]  /*0740*/  IDP.4A.S8.S8 R20, R32, R29.reuse, R20 ;  /* 0x0000001d20147226 */ /* 0x0a0fe40000000614 */
[----:B------:R-:W-:Y:S02]  /*0750*/  IDP.4A.S8.S8 R29, R28, R29, R17 ;  /* 0x0000001d1c1d7226 */ /* 0x000fe40000000611 */
[----:B--2---:R-:W-:Y:S02]  /*0760*/  IDP.4A.S8.S8 R17, R18, R31, R20 ;  /* 0x0000001f12117226 */ /* 0x004fe40000000614 */
[--C-:B------:R-:W-:Y:S02]  /*0770*/  HADD2.F32 R16, -RZ, R36.reuse.H1_H1 ;  /* 0x30000024ff107230 */ /* 0x100fe40000004100 */
[----:B------:R-:W-:Y:S01]  /*0780*/  HADD2.F32 R20, -RZ, R36.H0_H0 ;  /* 0x20000024ff147230 */ /* 0x000fe20000004100 */
[----:B------:R-:W-:Y:S02]  /*0790*/  I2FP.F32.S32 R36, R17 ;  /* 0x0000001100247245 */ /* 0x000fe40000201400 */
[----:B------:R-:W-:-:S02]  /*07a0*/  FMUL.D2 R34, R19, R16 ;  /* 0x0000001013227220 */ /* 0x000fc40000300000 */
[----:B------:R-:W-:-:S04]  /*07b0*/  FMUL R17, R21, R20 ;  /* 0x0000001415117220 */ /* 0x000fc80000400000 */
[----:B------:R-:W-:Y:S02]  /*07c0*/  FFMA R17, R17, R36, R34 ;  /* 0x0000002411117223 */ /* 0x000fe40000000022 */
[----:B------:R-:W2:Y:S01]  /*07d0*/  LDG.E R34, desc[UR8][R22.64+0x14] ;  /* 0x0000140816227981 */ /* 0x000ea2000c1e1900 */
[----:B------:R-:W-:Y:S02]  /*07e0*/  IDP.4A.S8.S8 R10, R10, R35, RZ ;  /* 0x000000230a0a7226 */ /* 0x000fe400000006ff */
[----:B------:R-:W-:Y:S02]  /*07f0*/  IDP.4A.S8.S8 R29, R26, R31, R29 ;  /* 0x0000001f1a1d7226 */ /* 0x000fe4000000061d */
[----:B------:R0:W3:Y:S02]  /*0800*/  LDG.E R31, desc[UR8][R22.64+0x18] ;  /* 0x00001808161f7981 */ /* 0x0000e4000c1e1900 */
[----:B0-----:R-:W-:Y:S02]  /*0810*/  MOV R22, R14 ;  /* 0x0000000e00167202 */ /* 0x001fe40000000f00 */
[----:B------:R-:W-:Y:S01]  /*0820*/  MOV R23, R13 ;  /* 0x0000000d00177202 */ /* 0x000fe20000000f00 */
[----:B--2---:R-:W-:-:S04]  /*0830*/  IDP.4A.S8.S8 R10, R33, R34, R10 ;  /* 0x00000022210a7226 */ /* 0x004fc8000000060a */
[----:B------:R-:W-:Y:S02]  /*0840*/  IDP.4A.S8.S8 R10, R32, R37, R10 ;  /* 0x00000025200a7226 */ /* 0x000fe4000000060a */
[----:B------:R-:W-:-:S06]  /*0850*/  IMAD.WIDE R32, R11, 0x48, R22 ;  /* 0x000000480b207825 */ /* 0x000fcc00078e0216 */
[----:B------:R-:W2:Y:S01]  /*0860*/  LDG.E R32, desc[UR8][R32.64] ;  /* 0x0000000820207981 */ /* 0x000ea2000c1e1900 */
[----:B------:R-:W-:Y:S01]  /*0870*/  IDP.4A.S8.S8 R35, R24, R35, RZ ;  /* 0x0000002318237226 */ /* 0x000fe200000006ff */
[----:B------:R-:W-:-:S03]  /*0880*/  IADD3 R15, PT, PT, R15, 0x40, RZ ;  /* 0x000000400f0f7810 */ /* 0x000fc60007ffe0ff */
[----:B------:R-:W-:Y:S01]  /*0890*/  IDP.4A.S8.S8 R35, R30, R34, R35 ;  /* 0x000000221e237226 */ /* 0x000fe20000000623 */
[----:B------:R-:W-:Y:S01]  /*08a0*/  ISETP.GE.AND P0, PT, R15, R0, PT ;  /* 0x000000000f00720c */ /* 0x000fe20003f06270 */
[----:B---3--:R-:W-:Y:S02]  /*08b0*/  IDP.4A.S8.S8 R10, R18, R31, R10 ;  /* 0x0000001f120a7226 */ /* 0x008fe4000000060a */
[----:B------:R-:W-:-:S04]  /*08c0*/  IDP.4A.S8.S8 R35, R28, R37, R35 ;  /* 0x000000251c237226 */ /* 0x000fc80000000623 */
[----:B------:R-:W-:Y:S01]  /*08d0*/  IDP.4A.S8.S8 R35, R26, R31, R35 ;  /* 0x0000001f1a237226 */ /* 0x000fe20000000623 */
[----:B------:R-:W-:Y:S01]  /*08e0*/  I2FP.F32.S32 R29, R29 ;  /* 0x0000001d001d7245 */ /* 0x000fe20000201400 */
[----:B------:R-:W-:Y:S01]  /*08f0*/  FMUL R20, R27, R20 ;  /* 0x000000141b147220 */ /* 0x000fe20000400000 */
[----:B------:R-:W-:Y:S02]  /*0900*/  I2FP.F32.S32 R10, R10 ;  /* 0x0000000a000a7245 */ /* 0x000fe40000201400 */
[----:B------:R-:W-:Y:S02]  /*0910*/  I2FP.F32.S32 R35, R35 ;  /* 0x0000002300237245 */ /* 0x000fe40000201400 */
[----:B------:R-:W-:Y:S01]  /*0920*/  IADD3 R14, P1, PT, R14, 0x900, RZ ;  /* 0x000009000e0e7810 */ /* 0x000fe20007f3e0ff */
[----:B------:R-:W-:Y:S01]  /*0930*/  FADD R6, R17, R6 ;  /* 0x0000000611067221 */ /* 0x000fe20000000000 */
[----:B------:R-:W-:Y:S02]  /*0940*/  IADD3 R9, PT, PT, R9, 0x40, RZ ;  /* 0x0000004009097810 */ /* 0x000fe40007ffe0ff */
[----:B------:R-:W-:Y:S01]  /*0950*/  IADD3.X R13, PT, PT, RZ, R13, RZ, P1, !PT ;  /* 0x0000000dff0d7210 */ /* 0x000fe20000ffe4ff */
[----:B--2---:R-:W-:-:S02]  /*0960*/  HADD2.F32 R18, -RZ, R32.H1_H1 ;  /* 0x30000020ff127230 */ /* 0x004fc40000004100 */
[----:B------:R-:W-:-:S03]  /*0970*/  HADD2.F32 R24, -RZ, R32.H0_H0 ;  /* 0x20000020ff187230 */ /* 0x000fc60000004100 */
[----:B------:R-:W-:Y:S01]  /*0980*/  FMUL.D2 R22, R19, R18 ;  /* 0x0000001213167220 */ /* 0x000fe20000300000 */
[----:B------:R-:W-:Y:S01]  /*0990*/  FMUL.D2 R19, R25, R16 ;  /* 0x0000001019137220 */ /* 0x000fe20000300000 */
[-C--:B------:R-:W-:Y:S01]  /*09a0*/  FMUL R21, R21, R24.reuse ;  /* 0x0000001815157220 */ /* 0x080fe20000400000 */
[----:B------:R-:W-:Y:S01]  /*09b0*/  FMUL R24, R27, R24 ;  /* 0x000000181b187220 */ /* 0x000fe20000400000 */
[----:B------:R-:W-:Y:S01]  /*09c0*/  FMUL.D2 R25, R25, R18 ;  /* 0x0000001219197220 */ /* 0x000fe20000300000 */
[----:B------:R-:W-:Y:S01]  /*09d0*/  FFMA R20, R20, R29, R19 ;  /* 0x0000001d14147223 */ /* 0x000fe20000000013 */
[----:B------:R-:W-:Y:S02]  /*09e0*/  FFMA R21, R21, R10, R22 ;  /* 0x0000000a15157223 */ /* 0x000fe40000000016 */
[----:B------:R-:W-:Y:S01]  /*09f0*/  FFMA R24, R24, R35, R25 ;  /* 0x0000002318187223 */ /* 0x000fe20000000019 */
[----:B------:R-:W-:Y:S01]  /*0a00*/  FADD R7, R20, R7 ;  /* 0x0000000714077221 */ /* 0x000fe20000000000 */
[----:B------:R-:W-:-:S02]  /*0a10*/  FADD R2, R21, R2 ;  /* 0x0000000215027221 */ /* 0x000fc40000000000 */
[----:B------:R-:W-:Y:S01]  /*0a20*/  FADD R3, R24, R3 ;  /* 0x0000000318037221 */ /* 0x000fe20000000000 */
[----:B------:R-:W-:Y:S06]  /*0a30*/  @!P0 BRA `(.L_x_499) ;  /* 0xfffffff800008947 */ /* 0x000fec000383ffff */
[----:B------:R-:W-:Y:S05]  /*0a40*/  BSYNC.RECONVERGENT B1 ;  /* 0x0000000000017941 */ /* 0x000fea0003800200 */
.L_x_498:
[----:B------:R0:W-:Y:S04]  /*0a50*/  STL.64 [R1], R4 ;  /* 0x0000000401007387 */ /* 0x0001e80000100a00 */
[----:B------:R0:W-:Y:S04]  /*0a60*/  STL.64 [R1+0x8], R6 ;  /* 0x0000080601007387 */ /* 0x0001e80000100a00 */
[----:B------:R0:W-:Y:S02]  /*0a70*/  STL.64 [R1+0x10], R2 ;  /* 0x0000100201007387 */ /* 0x0001e40000100a00 */
.L_x_497:
[----:B------:R-:W-:Y:S05]  /*0a80*/  BSYNC.RECONVERGENT B0 ;  /* 0x0000000000007941 */ /* 0x000fea0003800200 */
.L_x_496:
        /* <DEDUP_REMOVED lines=17> */
.L_x_501:
[----:B------:R-:W-:Y:S05]  /*0ba0*/  BSYNC.RECONVERGENT B0 ;  /* 0x0000000000007941 */ /* 0x000fea0003800200 */
.L_x_500:
        /* <DEDUP_REMOVED lines=69> */
[----:B------:R-:W3:Y:S04]  /*1000*/  SHFL.BFLY PT, R19, R18, 0x1, 0x1f ;  /* 0x0c201f0012137f89 */ /* 0x000ee800000e0000 */
[----:B------:R-:W-:Y:S01]  /*1010*/  LDS R8, [R16+0x500] ;  /* 0x0005000010087984 */ /* 0x000fe20000000800 */
[----:B0-----:R-:W-:-:S03]  /*1020*/  FADD R10, R12, R11 ;  /* 0x0000000b0c0a7221 */ /* 0x001fc60000000000 */
[----:B------:R-:W-:Y:S01]  /*1030*/  LDS R12, [R16+0x800] ;  /* 0x00080000100c7984 */ /* 0x000fe20000000800 */
[----:B-1----:R-:W-:-:S03]  /*1040*/  FADD R6, R0, R5 ;  /* 0x0000000500067221 */ /* 0x002fc60000000000 */
[----:B------:R-:W0:Y:S01]  /*1050*/  LDS R5, [R16+0x200] ;  /* 0x0002000010057984 */ /* 0x000e220000000800 */
[----:B--2---:R-:W-:-:S03]  /*1060*/  FADD R7, R4, R9 ;  /* 0x0000000904077221 */ /* 0x004fc60000000000 */
[----:B------:R1:W2:Y:S01]  /*1070*/  LDS R9, [R16+0x580] ;  /* 0x0005800010097984 */ /* 0x0002a20000000800 */
[----:B---3--:R-:W-:-:S03]  /*1080*/  FADD R11, R18, R19 ;  /* 0x00000013120b7221 */ /* 0x008fc60000000000 */
[----:B------:R-:W-:Y:S04]  /*1090*/  STL.64 [R1], R6 ;  /* 0x0000000601007387 */ /* 0x000fe80000100a00 */
[----:B------:R-:W3:Y:S01]  /*10a0*/  @!P0 LDL R0, [R17] ;  /* 0x0000000011008983 */ /* 0x000ee20000100800 */
[----:B------:R-:W-:Y:S01]  /*10b0*/  FADD R14, R14, R3 ;  /* 0x000000030e0e7221 */ /* 0x000fe20000000000 */
[----:B-1----:R-:W1:Y:S02]  /*10c0*/  @!P0 LDC R16, c[0x0][0x3a4] ;  /* 0x0000e900ff108b82 */ /* 0x002e640000000800 */
[----:B------:R-:W-:Y:S04]  /*10d0*/  STL.64 [R1+0x8], R10 ;  /* 0x0000080a01007387 */ /* 0x000fe80000100a00 */
[----:B------:R-:W4:Y:S01]  /*10e0*/  @!P0 LDL R4, [R17+0x8] ;  /* 0x0000080011048983 */ /* 0x000f220000100800 */
[----:B------:R-:W-:Y:S01]  /*10f0*/  IADD3 R15, PT, PT, R15, UR4, RZ ;  /* 0x000000040f0f7c10 */ /* 0x000fe2000fffe0ff */
[----:B0-----:R-:W-:-:S04]  /*1100*/  FADD R5, R5, R2 ;  /* 0x0000000205057221 */ /* 0x001fc80000000000 */
[----:B------:R-:W-:Y:S01]  /*1110*/  FADD R5, R5, R8 ;  /* 0x0000000805057221 */ /* 0x000fe20000000000 */
[----:B--2---:R-:W-:-:S03]  /*1120*/  FADD R14, R14, R9 ;  /* 0x000000090e0e7221 */ /* 0x004fc60000000000 */
[----:B------:R-:W-:Y:S01]  /*1130*/  FADD R5, R5, R12 ;  /* 0x0000000c05057221 */ /* 0x000fe20000000000 */
[----:B------:R-:W-:-:S04]  /*1140*/  FADD R13, R14, R13 ;  /* 0x0000000d0e0d7221 */ /* 0x000fc80000000000 */
        /* <DEDUP_REMOVED lines=11> */
[----:B-1----:R-:W-:Y:S01]  /*1200*/  @!P0 IADD3 R3, PT, PT, R15, R16, RZ ;  /* 0x000000100f038210 */ /* 0x002fe20007ffe0ff */
[----:B------:R-:W0:Y:S01]  /*1210*/  @!P0 LDC.64 R6, c[0x0][0x390] ;  /* 0x0000e400ff068b82 */ /* 0x000e220000000a00 */
[----:B--2---:R-:W-:Y:S02]  /*1220*/  FADD R12, R11, R8 ;  /* 0x000000080b0c7221 */ /* 0x004fe40000000000 */
[----:B------:R-:W1:Y:S04]  /*1230*/  SHFL.BFLY PT, R5, R10, 0x2, 0x1f ;  /* 0x0c401f000a057f89 */ /* 0x000e6800000e0000 */
[----:B------:R-:W2:Y:S01]  /*1240*/  SHFL.BFLY PT, R9, R12, 0x2, 0x1f ;  /* 0x0c401f000c097f89 */ /* 0x000ea200000e0000 */
[----:B0-----:R-:W-:-:S04]  /*1250*/  @!P0 IMAD.WIDE.U32 R6, R15, 0x4, R6 ;  /* 0x000000040f068825 */ /* 0x001fc800078e0006 */
[----:B-1----:R-:W-:Y:S01]  /*1260*/  FADD R5, R10, R5 ;  /* 0x000000050a057221 */ /* 0x002fe20000000000 */
[----:B--2---:R-:W-:-:S04]  /*1270*/  FADD R13, R12, R9 ;  /* 0x000000090c0d7221 */ /* 0x004fc80000000000 */
[----:B------:R-:W0:Y:S01]  /*1280*/  SHFL.BFLY PT, R2, R5, 0x1, 0x1f ;  /* 0x0c201f0005027f89 */ /* 0x000e2200000e0000 */
[----:B------:R-:W1:Y:S03]  /*1290*/  @!P0 LDC.64 R8, c[0x0][0x390] ;  /* 0x0000e400ff088b82 */ /* 0x000e660000000a00 */
[----:B------:R-:W2:Y:S01]  /*12a0*/  SHFL.BFLY PT, R14, R13, 0x1, 0x1f ;  /* 0x0c201f000d0e7f89 */ /* 0x000ea200000e0000 */
[----:B0-----:R-:W-:Y:S01]  /*12b0*/  FADD R2, R5, R2 ;  /* 0x0000000205027221 */ /* 0x001fe20000000000 */
[----:B-1----:R-:W-:-:S04]  /*12c0*/  @!P0 IMAD.WIDE.U32 R8, R3, 0x4, R8 ;  /* 0x0000000403088825 */ /* 0x002fc800078e0008 */
[----:B--2---:R-:W-:-:S05]  /*12d0*/  FADD R3, R13, R14 ;  /* 0x0000000e0d037221 */ /* 0x004fca0000000000 */
[----:B------:R0:W-:Y:S04]  /*12e0*/  STL.64 [R1+0x10], R2 ;  /* 0x0000100201007387 */ /* 0x0001e80000100a00 */
[----:B---3--:R0:W-:Y:S04]  /*12f0*/  @!P0 STG.E desc[UR8][R6.64], R0 ;  /* 0x0000000006008986 */ /* 0x0081e8000c101908 */
[----:B----4-:R0:W-:Y:S01]  /*1300*/  @!P0 STG.E desc[UR8][R8.64], R4 ;  /* 0x0000000408008986 */ /* 0x0101e2000c101908 */
        /* <DEDUP_REMOVED lines=8> */
.L_x_502:
        /* <DEDUP_REMOVED lines=15> */
.L_x_797:


//--------------------- .text.mul_mat_vec_q4_0_q8_1_cuda3 --------------------------
	.section	.text.mul_mat_vec_q4_0_q8_1_cuda3,"ax",@progbits
	.align	128
        .global         mul_mat_vec_q4_0_q8_1_cuda3
        .type           mul_mat_vec_q4_0_q8_1_cuda3,@function
        .size           mul_mat_vec_q4_0_q8_1_cuda3,(.L_x_798 - mul_mat_vec_q4_0_q8_1_cuda3)
        .other          mul_mat_vec_q4_0_q8_1_cuda3,@"STO_CUDA_ENTRY STV_DEFAULT"
mul_mat_vec_q4_0_q8_1_cuda3:
.text.mul_mat_vec_q4_0_q8_1_cuda3:
[----:B------:R-:W-:Y:S01]  /*0000*/  LDC R1, c[0x0][0x37c] ;  /* 0x0000df00ff017b82 */ /* 0x000fe20000000800 */
[----:B------:R-:W0:Y:S07]  /*0010*/  S2R R2, SR_TID.Y ;  /* 0x0000000000027919 */ /* 0x000e2e0000002200 */
[----:B------:R-:W1:Y:S01]  /*0020*/  LDC R5, c[0x0][0x398] ;  /* 0x0000e600ff057b82 */ /* 0x000e620000000800 */
[----:B------:R-:W2:Y:S01]  /*0030*/  LDCU.64 UR8, c[0x0][0x358] ;  /* 0x00006b00ff0877ac */ /* 0x000ea20008000a00 */
[----:B------:R-:W-:Y:S01]  /*0040*/  BSSY.RECONVERGENT B0, `(.L_x_503) ;  /* 0x00000a2000007945 */ /* 0x000fe20003800200 */
[----:B------:R-:W0:Y:S01]  /*0050*/  S2R R3, SR_TID.X ;  /* 0x0000000000037919 */ /* 0x000e220000002100 */
[----:B------:R-:W-:Y:S01]  /*0060*/  HFMA2 R26, -RZ, RZ, 0, 0 ;  /* 0x00000000ff1a7431 */ /* 0x000fe200000001ff */
[----:B------:R-:W-:-:S02]  /*0070*/  CS2R R6, SRZ ;  /* 0x0000000000067805 */ /* 0x000fc4000001ff00 */
[----:B------:R-:W-:Y:S02]  /*0080*/  CS2R R8, SRZ ;  /* 0x0000000000087805 */ /* 0x000fe4000001ff00 */
[----:B------:R-:W-:Y:S01]  /*0090*/  MOV R13, RZ ;  /* 0x000000ff000d7202 */ /* 0x000fe20000000f00 */
[----:B------:R-:W3:Y:S01]  /*00a0*/  S2UR UR4, SR_CTAID.X ;  /* 0x00000000000479c3 */ /* 0x000ee20000002500 */
[----:B-1----:R-:W-:-:S04]  /*00b0*/  SHF.R.S32.HI R0, RZ, 0x1f, R5 ;  /* 0x0000001fff007819 */ /* 0x002fc80000011405 */
[----:B------:R-:W-:Y:S02]  /*00c0*/  LEA.HI R0, R0, R5, RZ, 0x5 ;  /* 0x0000000500007211 */ /* 0x000fe400078f28ff */
[----:B------:R-:W-:Y:S02]  /*00d0*/  CS2R R4, SRZ ;  /* 0x0000000000047805 */ /* 0x000fe4000001ff00 */
[----:B------:R-:W-:Y:S01]  /*00e0*/  SHF.R.S32.HI R0, RZ, 0x5, R0 ;  /* 0x00000005ff007819 */ /* 0x000fe20000011400 */
[----:B---3--:R-:W-:Y:S01]  /*00f0*/  USHF.L.U32 UR4, UR4, 0x1, URZ ;  /* 0x0000000104047899 */ /* 0x008fe200080006ff */
[----:B0-----:R-:W-:-:S04]  /*0100*/  LEA R2, R2, R3, 0x5 ;  /* 0x0000000302027211 */ /* 0x001fc800078e28ff */
[----:B------:R-:W-:-:S04]  /*0110*/  LOP3.LUT R2, R2, 0xffff, RZ, 0xc0, !PT ;  /* 0x0000ffff02027812 */ /* 0x000fc800078ec0ff */
[----:B------:R-:W-:-:S04]  /*0120*/  SHF.R.U32.HI R2, RZ, 0x1, R2 ;  /* 0x00000001ff027819 */ /* 0x000fc80000011602 */
[----:B------:R-:W-:Y:S02]  /*0130*/  LOP3.LUT R27, R2, 0xffff, RZ, 0xc0, !PT ;  /* 0x0000ffff021b7812 */ /* 0x000fe400078ec0ff */
[----:B------:R-:W-:Y:S02]  /*0140*/  CS2R R2, SRZ ;  /* 0x0000000000027805 */ /* 0x000fe4000001ff00 */
[----:B------:R-:W-:-:S13]  /*0150*/  ISETP.GE.AND P0, PT, R27, R0, PT ;  /* 0x000000001b00720c */ /* 0x000fda0003f06270 */
[----:B--2---:R-:W-:Y:S05]  /*0160*/  @P0 BRA `(.L_x_504) ;  /* 0x00000008003c0947 */ /* 0x004fea0003800000 */
[----:B------:R-:W0:Y:S01]  /*0170*/  LDC R7, c[0x0][0x3a0] ;  /* 0x0000e800ff077b82 */ /* 0x000e220000000800 */
[----:B------:R-:W-:Y:S01]  /*0180*/  IMAD R3, R0, 0x12, RZ ;  /* 0x0000001200037824 */ /* 0x000fe200078e02ff */
[----:B------:R-:W-:Y:S06]  /*0190*/  BSSY.RECONVERGENT B1, `(.L_x_505) ;  /* 0x0000088000017945 */ /* 0x000fec0003800200 */
[----:B------:R-:W1:Y:S08]  /*01a0*/  LDC.64 R10, c[0x0][0x388] ;  /* 0x0000e200ff0a7b82 */ /* 0x000e700000000a00 */
[----:B------:R-:W2:Y:S01]  /*01b0*/  LDC.64 R16, c[0x0][0x380] ;  /* 0x0000e000ff107b82 */ /* 0x000ea20000000a00 */
[----:B0-----:R-:W-:-:S04]  /*01c0*/  SHF.R.S32.HI R2, RZ, 0x1f, R7 ;  /* 0x0000001fff027819 */ /* 0x001fc80000011407 */
[----:B------:R-:W-:Y:S01]  /*01d0*/  LEA.HI R7, R2, R7, RZ, 0x5 ;  /* 0x0000000702077211 */ /* 0x000fe200078f28ff */
[----:B------:R-:W-:Y:S02]  /*01e0*/  IMAD R2, R0, UR4, R27 ;  /* 0x0000000400027c24 */ /* 0x000fe4000f8e021b */
[----:B-1----:R-:W-:Y:S01]  /*01f0*/  IMAD.WIDE.U32 R10, R27, 0x24, R10 ;  /* 0x000000241b0a7825 */ /* 0x002fe200078e000a */
[----:B------:R-:W-:-:S04]  /*0200*/  SHF.R.S32.HI R7, RZ, 0x5, R7 ;  /* 0x00000005ff077819 */ /* 0x000fc80000011407 */
[----:B------:R-:W-:Y:S02]  /*0210*/  MOV R9, R11 ;  /* 0x0000000b00097202 */ /* 0x000fe40000000f00 */
[C---:B--2---:R-:W-:Y:S02]  /*0220*/  IADD3 R14, P1, PT, R3.reuse, R16, RZ ;  /* 0x00000010030e7210 */ /* 0x044fe40007f3e0ff */
[----:B------:R-:W-:Y:S02]  /*0230*/  IADD3 R16, P0, PT, R16, 0x8, RZ ;  /* 0x0000000810107810 */ /* 0x000fe40007f1e0ff */
[-C--:B------:R-:W-:Y:S02]  /*0240*/  LEA.HI.X.SX32 R15, R3, R17.reuse, 0x1, P1 ;  /* 0x00000011030f7211 */ /* 0x080fe400008f0eff */
[----:B------:R-:W-:Y:S02]  /*0250*/  IADD3.X R17, PT, PT, RZ, R17, RZ, P0, !PT ;  /* 0x00000011ff117210 */ /* 0x000fe400007fe4ff */
[----:B------:R-:W-:-:S07]  /*0260*/  MOV R3, RZ ;  /* 0x000000ff00037202 */ /* 0x000fce0000000f00 */
.L_x_506:
[----:B------:R-:W0:Y:S01]  /*0270*/  S2R R5, SR_TID.X ;  /* 0x0000000000057919 */ /* 0x000e220000002100 */
[----:B------:R-:W-:-:S04]  /*0280*/  IMAD.WIDE R18, R2, 0x12, R16 ;  /* 0x0000001202127825 */ /* 0x000fc800078e0210 */
[----:B------:R-:W-:Y:S01]  /*0290*/  IMAD.WIDE R22, R2, 0x12, R14 ;  /* 0x0000001202167825 */ /* 0x000fe200078e020e */
[----:B0-----:R-:W-:-:S04]  /*02a0*/  SHF.L.U32 R5, R5, 0x3, RZ ;  /* 0x0000000305057819 */ /* 0x001fc800000006ff */
[----:B------:R-:W-:-:S04]  /*02b0*/  LOP3.LUT R20, R5, 0x8, RZ, 0xc0, !PT ;  /* 0x0000000805147812 */ /* 0x000fc800078ec0ff */
[C---:B------:R-:W-:Y:S02]  /*02c0*/  IADD3 R36, P0, PT, R20.reuse, R18, RZ ;  /* 0x0000001214247210 */ /* 0x040fe40007f1e0ff */
[C---:B------:R-:W-:Y:S02]  /*02d0*/  IADD3 R34, P1, PT, R20.reuse, R22, RZ ;  /* 0x0000001614227210 */ /* 0x040fe40007f3e0ff */
[----:B------:R-:W-:Y:S02]  /*02e0*/  IADD3.X R37, PT, PT, RZ, R19, RZ, P0, !PT ;  /* 0x00000013ff257210 */ /* 0x000fe400007fe4ff */
[----:B------:R-:W-:Y:S02]  /*02f0*/  IADD3.X R35, PT, PT, RZ, R23, RZ, P1, !PT ;  /* 0x00000017ff237210 */ /* 0x000fe40000ffe4ff */
[----:B------:R-:W-:Y:S01]  /*0300*/  IADD3 R24, P0, PT, R20, R10, RZ ;  /* 0x0000000a14187210 */ /* 0x000fe20007f1e0ff */
[----:B------:R-:W2:Y:S04]  /*0310*/  LDG.E.U16 R32, desc[UR8][R36.64+-0x6] ;  /* 0xfffffa0824207981 */ /* 0x000ea8000c1e1500 */
[----:B------:R-:W2:Y:S01]  /*0320*/  LDG.E.U16 R11, desc[UR8][R36.64+-0x4] ;  /* 0xfffffc08240b7981 */ /* 0x000ea2000c1e1500 */
[----:B------:R-:W-:-:S03]  /*0330*/  IADD3.X R25, PT, PT, RZ, R9, RZ, P0, !PT ;  /* 0x00000009ff197210 */ /* 0x000fc600007fe4ff */
[----:B------:R-:W3:Y:S04]  /*0340*/  LDG.E.U16 R12, desc[UR8][R34.64+0x2] ;  /* 0x00000208220c7981 */ /* 0x000ee8000c1e1500 */
[----:B------:R-:W3:Y:S04]  /*0350*/  LDG.E.U16 R33, desc[UR8][R34.64+0x4] ;  /* 0x0000040822217981 */ /* 0x000ee8000c1e1500 */
[----:B------:R-:W4:Y:S04]  /*0360*/  LDG.E.U16 R5, desc[UR8][R36.64+-0x2] ;  /* 0xfffffe0824057981 */ /* 0x000f28000c1e1500 */
[----:B------:R-:W4:Y:S04]  /*0370*/  LDG.E.U16 R30, desc[UR8][R36.64] ;  /* 0x00000008241e7981 */ /* 0x000f28000c1e1500 */
[----:B------:R-:W5:Y:S04]  /*0380*/  LDG.E.U16 R21, desc[UR8][R34.64+0x6] ;  /* 0x0000060822157981 */ /* 0x000f68000c1e1500 */
[----:B------:R-:W5:Y:S04]  /*0390*/  LDG.E R29, desc[UR8][R24.64+0x4] ;  /* 0x00000408181d7981 */ /* 0x000f68000c1e1900 */
[----:B------:R-:W5:Y:S04]  /*03a0*/  LDG.E R31, desc[UR8][R24.64+0x14] ;  /* 0x00001408181f7981 */ /* 0x000f68000c1e1900 */
[----:B------:R-:W5:Y:S04]  /*03b0*/  LDG.E.U16 R34, desc[UR8][R34.64+0x8] ;  /* 0x0000080822227981 */ /* 0x000f68000c1e1500 */
[----:B------:R-:W5:Y:S04]  /*03c0*/  LDG.E R28, desc[UR8][R24.64+0x8] ;  /* 0x00000808181c7981 */ /* 0x000f68000c1e1900 */
[----:B------:R-:W5:Y:S04]  /*03d0*/  LDG.E.U16 R36, desc[UR8][R22.64] ;  /* 0x0000000816247981 */ /* 0x000f68000c1e1500 */
[----:B------:R0:W5:Y:S04]  /*03e0*/  LDG.E.U16 R35, desc[UR8][R18.64+-0x8] ;  /* 0xfffff80812237981 */ /* 0x000168000c1e1500 */
[----:B------:R1:W5:Y:S01]  /*03f0*/  LDG.E R37, desc[UR8][R24.64+0x18] ;  /* 0x0000180818257981 */ /* 0x000362000c1e1900 */
[----:B0-----:R-:W-:-:S02]  /*0400*/  MOV R18, R10 ;  /* 0x0000000a00127202 */ /* 0x001fc40000000f00 */
[----:B------:R-:W-:-:S05]  /*0410*/  MOV R19, R9 ;  /* 0x0000000900137202 */ /* 0x000fca0000000f00 */
[----:B------:R-:W5:Y:S01]  /*0420*/  LDG.E R22, desc[UR8][R18.64] ;  /* 0x0000000812167981 */ /* 0x000f62000c1e1900 */
[----:B--2---:R-:W-:Y:S02]  /*0430*/  LEA R11, R11, R32, 0x10 ;  /* 0x000000200b0b7211 */ /* 0x004fe400078e80ff */
[----:B---3--:R-:W-:Y:S02]  /*0440*/  LEA R33, R33, R12, 0x10 ;  /* 0x0000000c21217211 */ /* 0x008fe400078e80ff */
[----:B------:R-:W-:Y:S02]  /*0450*/  LOP3.LUT R12, R11, 0xf0f0f0f, RZ, 0xc0, !PT ;  /* 0x0f0f0f0f0b0c7812 */ /* 0x000fe400078ec0ff */
[----:B------:R-:W-:Y:S02]  /*0460*/  SHF.R.U32.HI R11, RZ, 0x4, R11 ;  /* 0x00000004ff0b7819 */ /* 0x000fe4000001160b */
[----:B------:R-:W-:Y:S02]  /*0470*/  SHF.R.U32.HI R32, RZ, 0x4, R33 ;  /* 0x00000004ff207819 */ /* 0x000fe40000011621 */
[----:B----4-:R-:W-:-:S02]  /*0480*/  LEA R5, R30, R5, 0x10 ;  /* 0x000000051e057211 */ /* 0x010fc400078e80ff */
[----:B------:R-:W-:Y:S02]  /*0490*/  LOP3.LUT R30, R33, 0xf0f0f0f, RZ, 0xc0, !PT ;  /* 0x0f0f0f0f211e7812 */ /* 0x000fe400078ec0ff */
[----:B-1----:R-:W-:Y:S02]  /*04a0*/  LOP3.LUT R24, R11, 0xf0f0f0f, RZ, 0xc0, !PT ;  /* 0x0f0f0f0f0b187812 */ /* 0x002fe400078ec0ff */
[----:B------:R-:W-:Y:S01]  /*04b0*/  LOP3.LUT R32, R32, 0xf0f0f0f, RZ, 0xc0, !PT ;  /* 0x0f0f0f0f20207812 */ /* 0x000fe200078ec0ff */
[-C--:B-----5:R-:W-:Y:S02]  /*04c0*/  IDP.4A.S8.S8 R11, R12, R29.reuse, RZ ;  /* 0x0000001d0c0b7226 */ /* 0x0a0fe400000006ff */
[----:B------:R-:W-:Y:S01]  /*04d0*/  IDP.4A.S8.S8 R23, R30, R29, RZ ;  /* 0x0000001d1e177226 */ /* 0x000fe200000006ff */
[----:B------:R-:W-:Y:S01]  /*04e0*/  LOP3.LUT R25, R5, 0xf0f0f0f, RZ, 0xc0, !PT ;  /* 0x0f0f0f0f05197812 */ /* 0x000fe200078ec0ff */
[----:B------:R-:W-:Y:S02]  /*04f0*/  IDP.4A.S8.S8 R29, R24, R31, R11 ;  /* 0x0000001f181d7226 */ /* 0x000fe4000000060b */
[----:B------:R-:W-:-:S02]  /*0500*/  IMAD R21, R34, 0x10000, R21 ;  /* 0x0001000022157824 */ /* 0x000fc400078e0215 */
[----:B------:R-:W-:-:S03]  /*0510*/  IDP.4A.S8.S8 R23, R32, R31, R23 ;  /* 0x0000001f20177226 */ /* 0x000fc60000000617 */
[----:B------:R-:W-:Y:S01]  /*0520*/  LOP3.LUT R11, R21, 0xf0f0f0f, RZ, 0xc0, !PT ;  /* 0x0f0f0f0f150b7812 */ /* 0x000fe200078ec0ff */
[----:B------:R-:W-:-:S04]  /*0530*/  IDP.4A.S8.S8 R29, R25, R28, R29 ;  /* 0x0000001c191d7226 */ /* 0x000fc8000000061d */
[----:B------:R-:W-:Y:S01]  /*0540*/  IDP.4A.S8.S8 R23, R11, R28, R23 ;  /* 0x0000001c0b177226 */ /* 0x000fe20000000617 */
[----:B------:R-:W-:Y:S02]  /*0550*/  SHF.R.U32.HI R28, RZ, 0x4, R5 ;  /* 0x00000004ff1c7819 */ /* 0x000fe40000011605 */
[----:B------:R-:W-:Y:S02]  /*0560*/  SHF.R.U32.HI R34, RZ, 0x4, R21 ;  /* 0x00000004ff227819 */ /* 0x000fe40000011615 */
[----:B------:R-:W-:Y:S02]  /*0570*/  LOP3.LUT R28, R28, 0xf0f0f0f, RZ, 0xc0, !PT ;  /* 0x0f0f0f0f1c1c7812 */ /* 0x000fe400078ec0ff */
[----:B------:R-:W-:-:S03]  /*0580*/  LOP3.LUT R34, R34, 0xf0f0f0f, RZ, 0xc0, !PT ;  /* 0x0f0f0f0f22227812 */ /* 0x000fc600078ec0ff */
[-C--:B------:R-:W-:Y:S02]  /*0590*/  IDP.4A.S8.S8 R29, R28, R37.reuse, R29 ;  /* 0x000000251c1d7226 */ /* 0x080fe4000000061d */
[----:B------:R-:W-:Y:S02]  /*05a0*/  IDP.4A.S8.S8 R37, R34, R37, R23 ;  /* 0x0000002522257226 */ /* 0x000fe40000000617 */
[--C-:B------:R-:W-:Y:S02]  /*05b0*/  HADD2.F32 R21, -RZ, R22.reuse.H1_H1 ;  /* 0x30000016ff157230 */ /* 0x100fe40000004100 */
[----:B------:R-:W-:Y:S01]  /*05c0*/  HADD2.F32 R5, -RZ, R22.H0_H0 ;  /* 0x20000016ff057230 */ /* 0x000fe20000004100 */
[----:B------:R-:W-:Y:S02]  /*05d0*/  I2FP.F32.S32 R22, R29 ;  /* 0x0000001d00167245 */ /* 0x000fe40000201400 */
[----:B------:R-:W-:Y:S01]  /*05e0*/  FMUL R23, R21, 4 ;  /* 0x4080000015177820 */ /* 0x000fe20000400000 */
[----:B------:R-:W-:Y:S01]  /*05f0*/  HADD2.F32 R35, -RZ, R35.H0_H0 ;  /* 0x20000023ff237230 */ /* 0x000fe20000004100 */
[----:B------:R-:W-:-:S02]  /*0600*/  I2FP.F32.S32 R37, R37 ;  /* 0x0000002500257245 */ /* 0x000fc40000201400 */
[----:B------:R-:W-:-:S04]  /*0610*/  FFMA R21, R5, R22, -R23 ;  /* 0x0000001605157223 */ /* 0x000fc80000000817 */
[----:B------:R-:W-:Y:S01]  /*0620*/  FFMA R13, R35, R21, R13 ;  /* 0x00000015230d7223 */ /* 0x000fe2000000000d */
[----:B------:R-:W-:Y:S02]  /*0630*/  HFMA2 R21, -RZ, RZ, 0, 0 ;  /* 0x00000000ff157431 */ /* 0x000fe400000001ff */
[----:B------:R-:W-:Y:S01]  /*0640*/  FFMA R5, R5, R37, -R23 ;  /* 0x0000002505057223 */ /* 0x000fe20000000817 */
[----:B------:R-:W-:-:S04]  /*0650*/  IMAD.WIDE R22, R7, 0x24, R18 ;  /* 0x0000002407167825 */ /* 0x000fc800078e0212 */
[C---:B------:R-:W-:Y:S02]  /*0660*/  IMAD.WIDE R18, R7.reuse, 0x48, R18 ;  /* 0x0000004807127825 */ /* 0x040fe400078e0212 */
[----:B------:R-:W2:Y:S04]  /*0670*/  LDG.E R22, desc[UR8][R22.64] ;  /* 0x0000000816167981 */ /* 0x000ea8000c1e1900 */
[----:B------:R0:W3:Y:S02]  /*0680*/  LDG.E R29, desc[UR8][R18.64] ;  /* 0x00000008121d7981 */ /* 0x0000e4000c1e1900 */
[----:B0-----:R-:W-:-:S03]  /*0690*/  IMAD.WIDE R18, R7, 0x24, R20 ;  /* 0x0000002407127825 */ /* 0x001fc600078e0214 */
[----:B------:R-:W-:-:S04]  /*06a0*/  IADD3 R18, P0, PT, R18, R10, RZ ;  /* 0x0000000a12127210 */ /* 0x000fc80007f1e0ff */
[----:B------:R-:W-:-:S05]  /*06b0*/  IADD3.X R19, PT, PT, R19, R9, RZ, P0, !PT ;  /* 0x0000000913137210 */ /* 0x000fca00007fe4ff */
[----:B------:R-:W4:Y:S04]  /*06c0*/  LDG.E R37, desc[UR8][R18.64+0x4] ;  /* 0x0000040812257981 */ /* 0x000f28000c1e1900 */
[----:B------:R-:W5:Y:S01]  /*06d0*/  LDG.E R33, desc[UR8][R18.64+0x14] ;  /* 0x0000140812217981 */ /* 0x000f62000c1e1900 */
[----:B------:R-:W-:-:S03]  /*06e0*/  IMAD.WIDE R20, R7, 0x48, R20 ;  /* 0x0000004807147825 */ /* 0x000fc600078e0214 */
[----:B------:R-:W-:Y:S01]  /*06f0*/  IADD3 R20, P0, PT, R20, R10, RZ ;  /* 0x0000000a14147210 */ /* 0x000fe20007f1e0ff */
[----:B------:R-:W-:Y:S02]  /*0700*/  HADD2.F32 R31, -RZ, R36.H0_H0 ;  /* 0x20000024ff1f7230 */ /* 0x000fe40000004100 */
[----:B------:R-:W2:Y:S01]  /*0710*/  LDG.E R36, desc[UR8][R18.64+0x8] ;  /* 0x0000080812247981 */ /* 0x000ea2000c1e1900 */
[----:B------:R-:W-:Y:S02]  /*0720*/  IADD3.X R21, PT, PT, R21, R9, RZ, P0, !PT ;  /* 0x0000000915157210 */ /* 0x000fe400007fe4ff */
[----:B------:R-:W-:Y:S02]  /*0730*/  FFMA R8, R31, R5, R8 ;  /* 0x000000051f087223 */ /* 0x000fe40000000008 */
[----:B------:R-:W3:Y:S04]  /*0740*/  LDG.E R5, desc[UR8][R18.64+0x18] ;  /* 0x0000180812057981 */ /* 0x000ee8000c1e1900 */
[----:B------:R-:W2:Y:S01]  /*0750*/  LDG.E R19, desc[UR8][R20.64+0x14] ;  /* 0x0000140814137981 */ /* 0x000ea2000c1e1900 */
[----:B----4-:R-:W-:-:S02]  /*0760*/  IDP.4A.S8.S8 R23, R12, R37, RZ ;  /* 0x000000250c177226 */ /* 0x010fc400000006ff */
[----:B------:R-:W-:Y:S02]  /*0770*/  IDP.4A.S8.S8 R37, R30, R37, RZ ;  /* 0x000000251e257226 */ /* 0x000fe400000006ff */
[-C--:B-----5:R-:W-:Y:S02]  /*0780*/  IDP.4A.S8.S8 R23, R24, R33.reuse, R23 ;  /* 0x0000002118177226 */ /* 0x0a0fe40000000617 */
[----:B------:R-:W-:Y:S02]  /*0790*/  IDP.4A.S8.S8 R33, R32, R33, R37 ;  /* 0x0000002120217226 */ /* 0x000fe40000000625 */
[----:B------:R-:W4:Y:S02]  /*07a0*/  LDG.E R37, desc[UR8][R20.64+0x4] ;  /* 0x0000040814257981 */ /* 0x000f24000c1e1900 */
[----:B----4-:R-:W-:-:S04]  /*07b0*/  IDP.4A.S8.S8 R12, R12, R37, RZ ;  /* 0x000000250c0c7226 */ /* 0x010fc800000006ff */
[----:B--2---:R-:W-:Y:S02]  /*07c0*/  IDP.4A.S8.S8 R24, R24, R19, R12 ;  /* 0x0000001318187226 */ /* 0x004fe4000000060c */
[----:B------:R-:W2:Y:S01]  /*07d0*/  LDG.E R12, desc[UR8][R20.64+0x8] ;  /* 0x00000808140c7981 */ /* 0x000ea2000c1e1900 */
[----:B------:R-:W-:-:S03]  /*07e0*/  IDP.4A.S8.S8 R30, R30, R37, RZ ;  /* 0x000000251e1e7226 */ /* 0x000fc600000006ff */
[----:B------:R-:W4:Y:S01]  /*07f0*/  LDG.E R37, desc[UR8][R20.64+0x18] ;  /* 0x0000180814257981 */ /* 0x000f22000c1e1900 */
[----:B------:R-:W-:Y:S01]  /*0800*/  IDP.4A.S8.S8 R30, R32, R19, R30 ;  /* 0x00000013201e7226 */ /* 0x000fe2000000061e */
[----:B------:R-:W-:Y:S01]  /*0810*/  IADD3 R27, PT, PT, R27, 0x40, RZ ;  /* 0x000000401b1b7810 */ /* 0x000fe20007ffe0ff */
[-C--:B------:R-:W-:Y:S02]  /*0820*/  IDP.4A.S8.S8 R23, R25, R36.reuse, R23 ;  /* 0x0000002419177226 */ /* 0x080fe40000000617 */
[----:B------:R-:W-:Y:S01]  /*0830*/  IDP.4A.S8.S8 R33, R11, R36, R33 ;  /* 0x000000240b217226 */ /* 0x000fe20000000621 */
[----:B------:R-:W-:Y:S01]  /*0840*/  ISETP.GE.AND P0, PT, R27, R0, PT ;  /* 0x000000001b00720c */ /* 0x000fe20003f06270 */
[-C--:B---3--:R-:W-:Y:S02]  /*0850*/  IDP.4A.S8.S8 R23, R28, R5.reuse, R23 ;  /* 0x000000051c177226 */ /* 0x088fe40000000617 */
[----:B------:R-:W-:Y:S02]  /*0860*/  IDP.4A.S8.S8 R33, R34, R5, R33 ;  /* 0x0000000522217226 */ /* 0x000fe40000000621 */
[----:B------:R-:W-:-:S02]  /*0870*/  HADD2.F32 R5, -RZ, R29.H1_H1 ;  /* 0x3000001dff057230 */ /* 0x000fc40000004100 */
[--C-:B------:R-:W-:Y:S01]  /*0880*/  HADD2.F32 R18, -RZ, R22.reuse.H1_H1 ;  /* 0x30000016ff127230 */ /* 0x100fe20000004100 */
[----:B------:R-:W-:Y:S01]  /*0890*/  I2FP.F32.S32 R36, R23 ;  /* 0x0000001700247245 */ /* 0x000fe20000201400 */
[----:B------:R-:W-:Y:S01]  /*08a0*/  HADD2.F32 R29, -RZ, R29.H0_H0 ;  /* 0x2000001dff1d7230 */ /* 0x000fe20000004100 */
[----:B------:R-:W-:Y:S01]  /*08b0*/  I2FP.F32.S32 R33, R33 ;  /* 0x0000002100217245 */ /* 0x000fe20000201400 */
[----:B------:R-:W-:Y:S02]  /*08c0*/  HADD2.F32 R22, -RZ, R22.H0_H0 ;  /* 0x20000016ff167230 */ /* 0x000fe40000004100 */
        /* <DEDUP_REMOVED lines=10> */
[----:B----4-:R-:W-:-:S02]  /*0970*/  IDP.4A.S8.S8 R24, R28, R37, R24 ;  /* 0x000000251c187226 */ /* 0x010fc40000000618 */
[----:B------:R-:W-:Y:S02]  /*0980*/  IDP.4A.S8.S8 R30, R34, R37, R30 ;  /* 0x00000025221e7226 */ /* 0x000fe4000000061e */
        /* <DEDUP_REMOVED lines=9> */
.L_x_505:
[----:B------:R-:W-:Y:S02]  /*0a20*/  MOV R7, R26 ;  /* 0x0000001a00077202 */ /* 0x000fe40000000f00 */
[----:B------:R-:W-:Y:S02]  /*0a30*/  MOV R9, R6 ;  /* 0x0000000600097202 */ /* 0x000fe40000000f00 */
[----:B------:R-:W-:Y:S02]  /*0a40*/  MOV R5, R4 ;  /* 0x0000000400057202 */ /* 0x000fe40000000f00 */
[----:B------:R-:W-:-:S07]  /*0a50*/  MOV R2, R3 ;  /* 0x0000000300027202 */ /* 0x000fce0000000f00 */
.L_x_504:
[----:B------:R-:W-:Y:S05]  /*0a60*/  BSYNC.RECONVERGENT B0 ;  /* 0x0000000000007941 */ /* 0x000fea0003800200 */
.L_x_503:
        /* <DEDUP_REMOVED lines=17> */
.L_x_508:
[----:B------:R-:W-:Y:S05]  /*0b80*/  BSYNC.RECONVERGENT B0 ;  /* 0x0000000000007941 */ /* 0x000fea0003800200 */
.L_x_507:
        /* <DEDUP_REMOVED lines=8> */
[----:B------:R-:W1:Y:S04]  /*0c10*/  LDS R12, [R0] ;  /* 0x00000000000c7984 */ /* 0x000e680000000800 */
[----:B------:R-:W2:Y:S04]  /*0c20*/  LDS R15, [R0+0x80] ;  /* 0x00008000000f7984 */ /* 0x000ea80000000800 */
[----:B0-----:R-:W0:Y:S04]  /*0c30*/  LDS R11, [R0+0x300] ;  /* 0x00030000000b7984 */ /* 0x001e280000000800 */
[----:B------:R-:W3:Y:S04]  /*0c40*/  LDS R16, [R0+0x380] ;  /* 0x0003800000107984 */ /* 0x000ee80000000800 */
[----:B------:R-:W4:Y:S04]  /*0c50*/  LDS R14, [R0+0x600] ;  /* 0x00060000000e7984 */ /* 0x000f280000000800 */
[----:B------:R-:W5:Y:S04]  /*0c60*/  LDS R18, [R0+0x680] ;  /* 0x0006800000127984 */ /* 0x000f680000000800 */
[----:B------:R-:W5:Y:S04]  /*0c70*/  LDS R19, [R0+0x100] ;  /* 0x0001000000137984 */ /* 0x000f680000000800 */
[----:B------:R-:W5:Y:S04]  /*0c80*/  LDS R23, [R0+0x180] ;  /* 0x0001800000177984 */ /* 0x000f680000000800 */
[----:B------:R-:W-:Y:S01]  /*0c90*/  LDS R21, [R0+0x700] ;  /* 0x0007000000157984 */ /* 0x000fe20000000800 */
[----:B-1----:R-:W-:Y:S01]  /*0ca0*/  FADD R12, R12, R13 ;  /* 0x0000000d0c0c7221 */ /* 0x002fe20000000000 */
[----:B--2---:R-:W-:-:S03]  /*0cb0*/  FADD R15, R15, R8 ;  /* 0x000000080f0f7221 */ /* 0x004fc60000000000 */
[----:B0-----:R-:W-:Y:S01]  /*0cc0*/  FADD R11, R12, R11 ;  /* 0x0000000b0c0b7221 */ /* 0x001fe20000000000 */
        /* <DEDUP_REMOVED lines=11> */
[----:B------:R-:W1:Y:S01]  /*0d80*/  SHFL.BFLY PT, R17, R14, 0x8, 0x1f ;  /* 0x0d001f000e117f89 */ /* 0x000e6200000e0000 */
[----:B--2---:R-:W-:Y:S01]  /*0d90*/  FADD R18, R23, R18 ;  /* 0x0000001217127221 */ /* 0x004fe20000000000 */
[----:B0-----:R-:W-:Y:S01]  /*0da0*/  FADD R13, R8, R13 ;  /* 0x0000000d080d7221 */ /* 0x001fe20000000000 */
[----:B-1----:R-:W-:-:S04]  /*0db0*/  FADD R17, R14, R17 ;  /* 0x000000110e117221 */ /* 0x002fc80000000000 */
[----:B------:R-:W0:Y:S04]  /*0dc0*/  SHFL.BFLY PT, R12, R13, 0x4, 0x1f ;  /* 0x0c801f000d0c7f89 */ /* 0x000e2800000e0000 */
[----:B------:R-:W1:Y:S04]  /*0dd0*/  SHFL.BFLY PT, R16, R17, 0x4, 0x1f ;  /* 0x0c801f0011107f89 */ /* 0x000e6800000e0000 */
[----:B------:R-:W2:Y:S01]  /*0de0*/  LDS R14, [R0+0x400] ;  /* 0x00040000000e7984 */ /* 0x000ea20000000800 */
[----:B0-----:R-:W-:-:S03]  /*0df0*/  FADD R12, R13, R12 ;  /* 0x0000000c0d0c7221 */ /* 0x001fc60000000000 */
[----:B------:R-:W-:Y:S01]  /*0e00*/  LDS R13, [R0+0x780] ;  /* 0x00078000000d7984 */ /* 0x000fe20000000800 */
[----:B-1----:R-:W-:-:S03]  /*0e10*/  FADD R16, R17, R16 ;  /* 0x0000001011107221 */ /* 0x002fc60000000000 */
        /* <DEDUP_REMOVED lines=8> */
[----:B------:R-:W-:Y:S01]  /*0ea0*/  FADD R18, R18, R13 ;  /* 0x0000000d12127221 */ /* 0x000fe20000000000 */
[----:B0-----:R-:W-:Y:S01]  /*0eb0*/  FADD R6, R11, R8 ;  /* 0x000000080b067221 */ /* 0x001fe20000000000 */
[C---:B------:R-:W-:Y:S02]  /*0ec0*/  SHF.L.U32 R11, R10.reuse, 0x2, RZ ;  /* 0x000000020a0b7819 */ /* 0x040fe400000006ff */
        /* <DEDUP_REMOVED lines=10> */
[----:B------:R-:W-:Y:S02]  /*0f70*/  @P1 MOV R15, R8 ;  /* 0x00000008000f1202 */ /* 0x000fe40000000f00 */
[----:B------:R-:W-:Y:S02]  /*0f80*/  ISETP.EQ.AND P1, PT, R11, 0x14, PT ;  /* 0x000000140b00780c */ /* 0x000fe40003f22270 */
[----:B------:R-:W-:Y:S02]  /*0f90*/  @P2 MOV R15, R7 ;  /* 0x00000007000f2202 */ /* 0x000fe40000000f00 */
[----:B------:R-:W-:Y:S01]  /*0fa0*/  @P3 MOV R15, R9 ;  /* 0x00000009000f3202 */ /* 0x000fe20000000f00 */
[----:B0-----:R-:W-:-:S04]  /*0fb0*/  IMAD.WIDE.U32 R12, R10, 0x4, R12 ;  /* 0x000000040a0c7825 */ /* 0x001fc800078e000c */
[----:B------:R-:W-:-:S04]  /*0fc0*/  @P4 MOV R15, R5 ;  /* 0x00000005000f4202 */ /* 0x000fc80000000f00 */
[----:B------:R-:W-:-:S05]  /*0fd0*/  @P1 MOV R15, R2 ;  /* 0x00000002000f1202 */ /* 0x000fca0000000f00 */
[----:B------:R0:W-:Y:S02]  /*0fe0*/  STG.E desc[UR8][R12.64], R15 ;  /* 0x0000000f0c007986 */ /* 0x0001e4000c101908 */
.L_x_510:
[----:B------:R-:W-:Y:S05]  /*0ff0*/  BSYNC.RECONVERGENT B0 ;  /* 0x0000000000007941 */ /* 0x000fea0003800200 */
.L_x_509:
[----:B------:R-:W1:Y:S01]  /*1000*/  SHFL.BFLY PT, R7, R14, 0x10, 0x1f ;  /* 0x0e001f000e077f89 */ /* 0x000e6200000e0000 */
[----:B------:R-:W-:Y:S03]  /*1010*/  BSSY.RECONVERGENT B0, `(.L_x_511) ;  /* 0x0000032000007945 */ /* 0x000fe60003800200 */
[----:B------:R-:W0:Y:S04]  /*1020*/  SHFL.BFLY PT, R9, R18, 0x10, 0x1f ;  /* 0x0e001f0012097f89 */ /* 0x000e2800000e0000 */
[----:B------:R-:W2:Y:S04]  /*1030*/  LDS R17, [R0+0x200] ;  /* 0x0002000000117984 */ /* 0x000ea80000000800 */
[----:B------:R-:W3:Y:S04]  /*1040*/  LDS R24, [R0+0x280] ;  /* 0x0002800000187984 */ /* 0x000ee80000000800 */
[----:B------:R-:W-:Y:S04]  /*1050*/  LDS R20, [R0+0x500] ;  /* 0x0005000000147984 */ /* 0x000fe80000000800 */
[----:B------:R-:W-:Y:S01]  /*1060*/  LDS R22, [R0+0x800] ;  /* 0x0008000000167984 */ /* 0x000fe20000000800 */
[----:B-1----:R-:W-:Y:S01]  /*1070*/  FADD R7, R14, R7 ;  /* 0x000000070e077221 */ /* 0x002fe20000000000 */
[----:B0-----:R-:W-:-:S04]  /*1080*/  FADD R13, R18, R9 ;  /* 0x00000009120d7221 */ /* 0x001fc80000000000 */
[----:B------:R-:W0:Y:S04]  /*1090*/  SHFL.BFLY PT, R12, R7, 0x8, 0x1f ;  /* 0x0d001f00070c7f89 */ /* 0x000e2800000e0000 */
[----:B------:R-:W1:Y:S01]  /*10a0*/  SHFL.BFLY PT, R16, R13, 0x8, 0x1f ;  /* 0x0d001f000d107f89 */ /* 0x000e6200000e0000 */
[----:B--2---:R-:W-:Y:S01]  /*10b0*/  FADD R17, R17, R4 ;  /* 0x0000000411117221 */ /* 0x004fe20000000000 */
[----:B---3--:R-:W-:Y:S01]  /*10c0*/  FADD R24, R24, R3 ;  /* 0x0000000318187221 */ /* 0x008fe20000000000 */
[----:B0-----:R-:W-:Y:S02]  /*10d0*/  FADD R12, R7, R12 ;  /* 0x0000000c070c7221 */ /* 0x001fe40000000000 */
[----:B------:R-:W-:Y:S01]  /*10e0*/  FADD R17, R17, R20 ;  /* 0x0000001411117221 */ /* 0x000fe20000000000 */
[----:B-1----:R-:W-:-:S02]  /*10f0*/  FADD R16, R13, R16 ;  /* 0x000000100d107221 */ /* 0x002fc40000000000 */
[----:B------:R-:W0:Y:S01]  /*1100*/  SHFL.BFLY PT, R9, R12, 0x4, 0x1f ;  /* 0x0c801f000c097f89 */ /* 0x000e2200000e0000 */
[----:B------:R-:W-:-:S03]  /*1110*/  FADD R17, R17, R22 ;  /* 0x0000001611117221 */ /* 0x000fc60000000000 */
        /* <DEDUP_REMOVED lines=24> */
[----:B------:R-:W-:Y:S01]  /*12a0*/  @P1 MOV R7, R8 ;  /* 0x0000000800071202 */ /* 0x000fe20000000f00 */
[----:B------:R-:W-:Y:S01]  /*12b0*/  @P2 IMAD.MOV.U32 R7, RZ, RZ, R3 ;  /* 0x000000ffff072224 */ /* 0x000fe200078e0003 */
[----:B------:R-:W-:Y:S02]  /*12c0*/  ISETP.EQ.AND P1, PT, R11, 0xc, PT ;  /* 0x0000000c0b00780c */ /* 0x000fe40003f22270 */
[----:B-1----:R-:W-:Y:S02]  /*12d0*/  IADD3 R9, PT, PT, R10, UR4, RZ ;  /* 0x000000040a097c10 */ /* 0x002fe4000fffe0ff */
[----:B------:R-:W-:-:S05]  /*12e0*/  @P3 MOV R7, R0 ;  /* 0x0000000000073202 */ /* 0x000fca0000000f00 */
[----:B------:R-:W-:Y:S01]  /*12f0*/  @P4 MOV R7, R5 ;  /* 0x0000000500074202 */ /* 0x000fe20000000f00 */
[----:B0-----:R-:W-:-:S03]  /*1300*/  IMAD.WIDE.U32 R4, R9, 0x4, R12 ;  /* 0x0000000409047825 */ /* 0x001fc600078e000c */
[----:B------:R-:W-:-:S05]  /*1310*/  @P1 MOV R7, R2 ;  /* 0x0000000200071202 */ /* 0x000fca0000000f00 */
[----:B------:R0:W-:Y:S02]  /*1320*/  STG.E desc[UR8][R4.64], R7 ;  /* 0x0000000704007986 */ /* 0x0001e4000c101908 */
.L_x_512:
[----:B------:R-:W-:Y:S05]  /*1330*/  BSYNC.RECONVERGENT B0 ;  /* 0x0000000000007941 */ /* 0x000fea0003800200 */
.L_x_511:
        /* <DEDUP_REMOVED lines=38> */
.L_x_513:
        /* <DEDUP_REMOVED lines=14> */
.L_x_798:


//--------------------- .text.mul_mat_vec_q6_K_q8_1_cuda2 --------------------------
	.section	.text.mul_mat_vec_q6_K_q8_1_cuda2,"ax",@progbits
	.align	128
        .global         mul_mat_vec_q6_K_q8_1_cuda2
        .type           mul_mat_vec_q6_K_q8_1_cuda2,@function
        .size           mul_mat_vec_q6_K_q8_1_cuda2,(.L_x_799 - mul_mat_vec_q6_K_q8_1_cuda2)
        .other          mul_mat_vec_q6_K_q8_1_cuda2,@"STO_CUDA_ENTRY STV_DEFAULT"
mul_mat_vec_q6_K_q8_1_cuda2:
.text.mul_mat_vec_q6_K_q8_1_cuda2:
[----:B------:R-:W-:Y:S01]  /*0000*/  LDC R1, c[0x0][0x37c] ;  /* 0x0000df00ff017b82 */ /* 0x000fe20000000800 */
[----:B------:R-:W0:Y:S07]  /*0010*/  S2R R5, SR_TID.Y ;  /* 0x0000000000057919 */ /* 0x000e2e0000002200 */
[----:B------:R-:W1:Y:S01]  /*0020*/  LDC R3, c[0x0][0x398] ;  /* 0x0000e600ff037b82 */ /* 0x000e620000000800 */
[----:B------:R-:W2:Y:S01]  /*0030*/  LDCU.64 UR8, c[0x0][0x358] ;  /* 0x00006b00ff0877ac */ /* 0x000ea20008000a00 */
[----:B------:R-:W-:Y:S01]  /*0040*/  BSSY.RECONVERGENT B0, `(.L_x_514) ;  /* 0x00000c4000007945 */ /* 0x000fe20003800200 */
[----:B------:R-:W0:Y:S01]  /*0050*/  S2R R6, SR_TID.X ;  /* 0x0000000000067919 */ /* 0x000e220000002100 */
[----:B------:R-:W-:-:S02]  /*0060*/  HFMA2 R18, -RZ, RZ, 0, 0 ;  /* 0x00000000ff127431 */ /* 0x000fc400000001ff */
[----:B------:R-:W-:Y:S01]  /*0070*/  IMAD.MOV.U32 R2, RZ, RZ, RZ ;  /* 0x000000ffff027224 */ /* 0x000fe200078e00ff */
[----:B------:R-:W-:Y:S01]  /*0080*/  CS2R R14, SRZ ;  /* 0x00000000000e7805 */ /* 0x000fe2000001ff00 */
[----:B------:R-:W-:Y:S01]  /*0090*/  IMAD.MOV.U32 R16, RZ, RZ, RZ ;  /* 0x000000ffff107224 */ /* 0x000fe200078e00ff */
[----:B------:R-:W3:Y:S01]  /*00a0*/  S2UR UR4, SR_CTAID.X ;  /* 0x00000000000479c3 */ /* 0x000ee20000002500 */
[----:B-1----:R-:W-:-:S04]  /*00b0*/  SHF.R.S32.HI R0, RZ, 0x1f, R3 ;  /* 0x0000001fff007819 */ /* 0x002fc80000011403 */
[----:B------:R-:W-:-:S04]  /*00c0*/  LEA.HI R0, R0, R3, RZ, 0x8 ;  /* 0x0000000300007211 */ /* 0x000fc800078f40ff */
[----:B------:R-:W-:Y:S01]  /*00d0*/  SHF.R.S32.HI R12, RZ, 0x8, R0 ;  /* 0x00000008ff0c7819 */ /* 0x000fe20000011400 */
[----:B---3--:R-:W-:Y:S01]  /*00e0*/  USHF.L.U32 UR4, UR4, 0x1, URZ ;  /* 0x0000000104047899 */ /* 0x008fe200080006ff */
[----:B------:R-:W-:Y:S01]  /*00f0*/  IMAD.MOV.U32 R0, RZ, RZ, RZ ;  /* 0x000000ffff007224 */ /* 0x000fe200078e00ff */
[----:B0-----:R-:W-:-:S04]  /*0100*/  LEA.HI R25, R6, R5, RZ, 0x1b ;  /* 0x0000000506197211 */ /* 0x001fc800078fd8ff */
[----:B------:R-:W-:-:S13]  /*0110*/  ISETP.GE.AND P0, PT, R25, R12, PT ;  /* 0x0000000c1900720c */ /* 0x000fda0003f06270 */
[----:B--2---:R-:W-:Y:S05]  /*0120*/  @P0 BRA `(.L_x_515) ;  /* 0x0000000800d40947 */ /* 0x004fea0003800000 */
[--C-:B------:R-:W-:Y:S01]  /*0130*/  SHF.R.U32.HI R0, RZ, 0x2, R6.reuse ;  /* 0x00000002ff007819 */ /* 0x100fe20000011606 */
[----:B------:R-:W0:Y:S01]  /*0140*/  LDC R9, c[0x0][0x3a0] ;  /* 0x0000e800ff097b82 */ /* 0x000e220000000800 */
[----:B------:R-:W-:Y:S01]  /*0150*/  SHF.R.U32.HI R3, RZ, 0x3, R6 ;  /* 0x00000003ff037819 */ /* 0x000fe20000011606 */
[----:B------:R-:W1:Y:S01]  /*0160*/  LDCU.64 UR6, c[0x0][0x388] ;  /* 0x00007100ff0677ac */ /* 0x000e620008000a00 */
[----:B------:R-:W-:Y:S01]  /*0170*/  LOP3.LUT R2, R0, 0x4, RZ, 0xc0, !PT ;  /* 0x0000000400027812 */ /* 0x000fe200078ec0ff */
[----:B------:R-:W-:Y:S01]  /*0180*/  BSSY.RECONVERGENT B1, `(.L_x_516) ;  /* 0x00000ad000017945 */ /* 0x000fe20003800200 */
[----:B------:R-:W-:Y:S01]  /*0190*/  SHF.R.U64 R8, R6, 0x5, RZ ;  /* 0x0000000506087819 */ /* 0x000fe200000012ff */
[----:B------:R-:W-:Y:S01]  /*01a0*/  IMAD.MOV.U32 R14, RZ, RZ, RZ ;  /* 0x000000ffff0e7224 */ /* 0x000fe200078e00ff */
[----:B------:R-:W-:Y:S01]  /*01b0*/  LOP3.LUT R2, R2, 0x1, R3, 0xf8, !PT ;  /* 0x0000000102027812 */ /* 0x000fe200078ef803 */
[----:B------:R-:W-:Y:S01]  /*01c0*/  IMAD R17, R12, UR4, R25 ;  /* 0x000000040c117c24 */ /* 0x000fe2000f8e0219 */
[----:B------:R-:W-:-:S02]  /*01d0*/  IADD3 R7, P0, PT, R5, R8, RZ ;  /* 0x0000000805077210 */ /* 0x000fc40007f1e0ff */
[----:B------:R-:W-:Y:S01]  /*01e0*/  SHF.R.U32.HI R4, RZ, 0x1, R6 ;  /* 0x00000001ff047819 */ /* 0x000fe20000011606 */
[----:B------:R-:W-:-:S03]  /*01f0*/  IMAD.WIDE.U32 R2, R2, 0x24, RZ ;  /* 0x0000002402027825 */ /* 0x000fc600078e00ff */
[----:B------:R-:W-:Y:S01]  /*0200*/  LOP3.LUT R5, R4, 0x8, RZ, 0xc0, !PT ;  /* 0x0000000804057812 */ /* 0x000fe200078ec0ff */
[----:B------:R-:W-:Y:S02]  /*0210*/  IMAD.X R8, RZ, RZ, RZ, P0 ;  /* 0x000000ffff087224 */ /* 0x000fe400000e06ff */
[----:B------:R-:W-:Y:S01]  /*0220*/  IMAD.WIDE.U32 R2, R7, 0x120, R2 ;  /* 0x0000012007027825 */ /* 0x000fe200078e0002 */
[C---:B------:R-:W-:Y:S02]  /*0230*/  LOP3.LUT R4, R5.reuse, 0x7, R6, 0xf8, !PT ;  /* 0x0000000705047812 */ /* 0x040fe400078ef806 */
[----:B------:R-:W-:Y:S01]  /*0240*/  LOP3.LUT R21, R5, 0x3, R0, 0xf8, !PT ;  /* 0x0000000305157812 */ /* 0x000fe200078ef800 */
[----:B------:R-:W-:Y:S01]  /*0250*/  IMAD R29, R8, 0x120, RZ ;  /* 0x00000120081d7824 */ /* 0x000fe200078e02ff */
[----:B-1----:R-:W-:Y:S01]  /*0260*/  IADD3 R6, P0, PT, R2, UR6, RZ ;  /* 0x0000000602067c10 */ /* 0x002fe2000ff1e0ff */
[----:B------:R-:W-:Y:S01]  /*0270*/  IMAD R0, R12, UR4, R12 ;  /* 0x000000040c007c24 */ /* 0x000fe2000f8e020c */
[----:B0-----:R-:W-:-:S02]  /*0280*/  SHF.R.S32.HI R2, RZ, 0x1f, R9 ;  /* 0x0000001fff027819 */ /* 0x001fc40000011409 */
[----:B------:R-:W-:Y:S01]  /*0290*/  SHF.L.U32 R4, R4, 0x2, RZ ;  /* 0x0000000204047819 */ /* 0x000fe200000006ff */
[----:B------:R-:W-:Y:S01]  /*02a0*/  IMAD.IADD R13, R25, 0x1, R0 ;  /* 0x00000001190d7824 */ /* 0x000fe200078e0200 */
[----:B------:R-:W-:Y:S02]  /*02b0*/  LEA.HI R2, R2, R9, RZ, 0x5 ;  /* 0x0000000902027211 */ /* 0x000fe400078f28ff */
[----:B------:R-:W-:Y:S02]  /*02c0*/  IADD3.X R29, PT, PT, R3, UR7, R29, P0, !PT ;  /* 0x00000007031d7c10 */ /* 0x000fe400087fe41d */
[----:B------:R-:W-:Y:S02]  /*02d0*/  LOP3.LUT R21, R21, 0xc0, RZ, 0xfc, !PT ;  /* 0x000000c015157812 */ /* 0x000fe400078efcff */
[----:B------:R-:W-:Y:S02]  /*02e0*/  SHF.R.S32.HI R23, RZ, 0x5, R2 ;  /* 0x00000005ff177819 */ /* 0x000fe40000011402 */
[----:B------:R-:W-:-:S07]  /*02f0*/  LOP3.LUT R19, R4, 0x80, RZ, 0xfc, !PT ;  /* 0x0000008004137812 */ /* 0x000fce00078efcff */
.L_x_517:
[----:B------:R-:W0:Y:S01]  /*0300*/  S2R R24, SR_TID.X ;  /* 0x0000000000187919 */ /* 0x000e220000002100 */
[----:B------:R-:W1:Y:S02]  /*0310*/  LDC.64 R8, c[0x0][0x380] ;  /* 0x0000e000ff087b82 */ /* 0x000e640000000a00 */
[----:B-1----:R-:W-:-:S03]  /*0320*/  IMAD.WIDE R4, R17, 0xd2, R8 ;  /* 0x000000d211047825 */ /* 0x002fc600078e0208 */
[----:B------:R-:W-:Y:S01]  /*0330*/  IADD3 R26, P0, PT, R4, R19, RZ ;  /* 0x00000013041a7210 */ /* 0x000fe20007f1e0ff */
[----:B0-----:R-:W-:-:S04]  /*0340*/  IMAD.SHL.U32 R7, R24, 0x4, RZ ;  /* 0x0000000418077824 */ /* 0x001fc800078e00ff */
[----:B------:R-:W-:Y:S01]  /*0350*/  IMAD.X R27, RZ, RZ, R5, P0 ;  /* 0x000000ffff1b7224 */ /* 0x000fe200000e0605 */
[----:B------:R-:W-:-:S04]  /*0360*/  LOP3.LUT R31, R7, 0x7c, RZ, 0xc0, !PT ;  /* 0x0000007c071f7812 */ /* 0x000fc800078ec0ff */
[----:B------:R-:W2:Y:S01]  /*0370*/  LDG.E.U16.CONSTANT R10, desc[UR8][R26.64] ;  /* 0x000000081a0a7981 */ /* 0x000ea2000c1e9500 */
[----:B------:R-:W-:-:S03]  /*0380*/  IADD3 R2, P0, PT, R31, R4, RZ ;  /* 0x000000041f027210 */ /* 0x000fc60007f1e0ff */
[----:B------:R-:W2:Y:S02]  /*0390*/  LDG.E.U16.CONSTANT R33, desc[UR8][R26.64+0x2] ;  /* 0x000002081a217981 */ /* 0x000ea4000c1e9500 */
[----:B------:R-:W-:-:S05]  /*03a0*/  IMAD.X R3, RZ, RZ, R5, P0 ;  /* 0x000000ffff037224 */ /* 0x000fca00000e0605 */
[----:B------:R-:W3:Y:S04]  /*03b0*/  LDG.E.U16.CONSTANT R0, desc[UR8][R2.64] ;  /* 0x0000000802007981 */ /* 0x000ee8000c1e9500 */
[----:B------:R0:W3:Y:S01]  /*03c0*/  LDG.E.U16.CONSTANT R11, desc[UR8][R2.64+0x2] ;  /* 0x00000208020b7981 */ /* 0x0000e2000c1e9500 */
[----:B------:R-:W-:Y:S02]  /*03d0*/  LOP3.LUT R7, R7, 0x1c, RZ, 0xc0, !PT ;  /* 0x0000001c07077812 */ /* 0x000fe400078ec0ff */
[----:B------:R-:W-:Y:S02]  /*03e0*/  SHF.R.U32.HI R32, RZ, 0x2, R24 ;  /* 0x00000002ff207819 */ /* 0x000fe40000011618 */
[----:B0-----:R-:W-:Y:S01]  /*03f0*/  MOV R2, R6 ;  /* 0x0000000600027202 */ /* 0x001fe20000000f00 */
[----:B------:R-:W-:-:S03]  /*0400*/  IMAD.MOV.U32 R3, RZ, RZ, R29 ;  /* 0x000000ffff037224 */ /* 0x000fc600078e001d */
[----:B------:R-:W-:Y:S01]  /*0410*/  IADD3 R28, P0, PT, R7, R2, RZ ;  /* 0x00000002071c7210 */ /* 0x000fe20007f1e0ff */
[----:B------:R-:W-:-:S04]  /*0420*/  IMAD.WIDE R8, R13, 0xd2, R8 ;  /* 0x000000d20d087825 */ /* 0x000fc800078e0208 */
[----:B------:R-:W-:Y:S01]  /*0430*/  IMAD.X R29, RZ, RZ, R3, P0 ;  /* 0x000000ffff1d7224 */ /* 0x000fe200000e0603 */
[----:B------:R-:W-:Y:S01]  /*0440*/  IADD3 R26, P0, PT, R4, R21, RZ ;  /* 0x00000015041a7210 */ /* 0x000fe20007f1e0ff */
[----:B------:R-:W-:-:S03]  /*0450*/  IMAD.WIDE R6, R23, 0x24, R28 ;  /* 0x0000002417067825 */ /* 0x000fc600078e021c */
[----:B------:R-:W4:Y:S01]  /*0460*/  LDG.E.CONSTANT R20, desc[UR8][R28.64+0x4] ;  /* 0x000004081c147981 */ /* 0x000f22000c1e9900 */
[----:B------:R-:W-:-:S03]  /*0470*/  IMAD.X R27, RZ, RZ, R5, P0 ;  /* 0x000000ffff1b7224 */ /* 0x000fc600000e0605 */
[----:B------:R-:W5:Y:S04]  /*0480*/  LDG.E.CONSTANT R24, desc[UR8][R6.64+0x4] ;  /* 0x0000040806187981 */ /* 0x000f68000c1e9900 */
[----:B------:R0:W5:Y:S04]  /*0490*/  LDG.E.CONSTANT R30, desc[UR8][R6.64+0x4c] ;  /* 0x00004c08061e7981 */ /* 0x000168000c1e9900 */
[----:B------:R-:W4:Y:S01]  /*04a0*/  LDG.E.CONSTANT R22, desc[UR8][R28.64+0x4c] ;  /* 0x00004c081c167981 */ /* 0x000f22000c1e9900 */
[----:B0-----:R-:W-:-:S03]  /*04b0*/  IADD3 R6, P0, PT, R31, R8, RZ ;  /* 0x000000081f067210 */ /* 0x001fc60007f1e0ff */
[----:B------:R-:W5:Y:S01]  /*04c0*/  LDG.E.U8.CONSTANT R28, desc[UR8][R26.64+0x4] ;  /* 0x000004081a1c7981 */ /* 0x000f62000c1e9100 */
[----:B--2---:R-:W-:Y:S02]  /*04d0*/  LEA R34, R33, R10, 0x10 ;  /* 0x0000000a21227211 */ /* 0x004fe400078e80ff */
[----:B------:R-:W-:Y:S02]  /*04e0*/  LOP3.LUT R33, R32, 0x2, RZ, 0xc0, !PT ;  /* 0x0000000220217812 */ /* 0x000fe400078ec0ff */
[----:B------:R-:W-:Y:S01]  /*04f0*/  IADD3 R10, P1, PT, R8, R19, RZ ;  /* 0x00000013080a7210 */ /* 0x000fe20007f3e0ff */
[----:B------:R0:W2:Y:S01]  /*0500*/  LDG.E.U16.CONSTANT R32, desc[UR8][R4.64+0xd0] ;  /* 0x0000d00804207981 */ /* 0x0000a2000c1e9500 */
[----:B------:R-:W-:Y:S01]  /*0510*/  SHF.R.S32.HI R34, RZ, R33, R34 ;  /* 0x00000021ff227219 */ /* 0x000fe20000011422 */
[----:B---3--:R-:W-:-:S03]  /*0520*/  IMAD R35, R11, 0x10000, R0 ;  /* 0x000100000b237824 */ /* 0x008fc600078e0200 */
[C---:B------:R-:W-:Y:S01]  /*0530*/  LOP3.LUT R36, R34.reuse, 0x30303030, RZ, 0xc0, !PT ;  /* 0x3030303022247812 */ /* 0x040fe200078ec0ff */
[----:B------:R-:W-:Y:S01]  /*0540*/  IMAD.SHL.U32 R34, R34, 0x10, RZ ;  /* 0x0000001022227824 */ /* 0x000fe200078e00ff */
[----:B------:R-:W-:Y:S01]  /*0550*/  IADD3.X R11, PT, PT, RZ, R9, RZ, P1, !PT ;  /* 0x00000009ff0b7210 */ /* 0x000fe20000ffe4ff */
[----:B------:R-:W3:Y:S01]  /*0560*/  LDG.E.U8.CONSTANT R0, desc[UR8][R26.64] ;  /* 0x000000081a007981 */ /* 0x000ee2000c1e9100 */
[----:B------:R-:W-:-:S03]  /*0570*/  SHF.R.U32.HI R7, RZ, 0x4, R35 ;  /* 0x00000004ff077819 */ /* 0x000fc60000011623 */
[----:B------:R-:W2:Y:S01]  /*0580*/  LDG.E.U16.CONSTANT R29, desc[UR8][R10.64] ;  /* 0x000000080a1d7981 */ /* 0x000ea2000c1e9500 */
[----:B------:R-:W-:Y:S02]  /*0590*/  LOP3.LUT R31, R36, 0xf0f0f0f, R7, 0xf8, !PT ;  /* 0x0f0f0f0f241f7812 */ /* 0x000fe400078ef807 */
[----:B------:R-:W-:Y:S02]  /*05a0*/  LOP3.LUT R36, R34, 0x30303030, RZ, 0xc0, !PT ;  /* 0x3030303022247812 */ /* 0x000fe400078ec0ff */
[----:B------:R1:W2:Y:S01]  /*05b0*/  LDG.E.U16.CONSTANT R34, desc[UR8][R10.64+0x2] ;  /* 0x000002080a227981 */ /* 0x0002a2000c1e9500 */
[----:B------:R-:W-:-:S05]  /*05c0*/  IMAD.X R7, RZ, RZ, R9, P0 ;  /* 0x000000ffff077224 */ /* 0x000fca00000e0609 */
[----:B------:R-:W2:Y:S04]  /*05d0*/  LDG.E.U16.CONSTANT R26, desc[UR8][R6.64] ;  /* 0x00000008061a7981 */ /* 0x000ea8000c1e9500 */
[----:B------:R-:W2:Y:S04]  /*05e0*/  LDG.E.U16.CONSTANT R11, desc[UR8][R2.64] ;  /* 0x00000008020b7981 */ /* 0x000ea8000c1e9500 */
[----:B------:R4:W2:Y:S04]  /*05f0*/  LDG.E.U16.CONSTANT R27, desc[UR8][R6.64+0x2] ;  /* 0x00000208061b7981 */ /* 0x0008a8000c1e9500 */
[----:B------:R-:W2:Y:S01]  /*0600*/  LDG.E.U16.CONSTANT R6, desc[UR8][R2.64+0x48] ;  /* 0x0000480802067981 */ /* 0x000ea2000c1e9500 */
[----:B0-----:R-:W-:-:S02]  /*0610*/  IADD3 R4, PT, PT, R31, 0x60606060, RZ ;  /* 0x606060601f047810 */ /* 0x001fc40007ffe0ff */
[----:B------:R-:W-:Y:S02]  /*0620*/  LOP3.LUT R35, R36, 0xf0f0f0f, R35, 0xf8, !PT ;  /* 0x0f0f0f0f24237812 */ /* 0x000fe400078ef823 */
[C---:B------:R-:W-:Y:S02]  /*0630*/  LOP3.LUT R5, R31.reuse, 0x20202020, R4, 0x18, !PT ;  /* 0x202020201f057812 */ /* 0x040fe400078e1804 */
[----:B------:R-:W-:Y:S01]  /*0640*/  PRMT R31, R31, 0xba98, RZ ;  /* 0x0000ba981f1f7816 */ /* 0x000fe200000000ff */
[----:B------:R-:W-:Y:S01]  /*0650*/  VIADD R36, R35, 0x60606060 ;  /* 0x6060606023247836 */ /* 0x000fe20000000000 */
[----:B------:R-:W-:-:S04]  /*0660*/  PRMT R37, R5, 0xba98, RZ ;  /* 0x0000ba9805257816 */ /* 0x000fc800000000ff */
[C---:B------:R-:W-:Y:S02]  /*0670*/  LOP3.LUT R5, R37.reuse, 0x80808080, R4, 0x6, !PT ;  /* 0x8080808025057812 */ /* 0x040fe400078e0604 */
[----:B------:R-:W-:Y:S02]  /*0680*/  LOP3.LUT R4, R37, 0x7f7f7f7f, R31, 0x60, !PT ;  /* 0x7f7f7f7f25047812 */ /* 0x000fe400078e601f */
[C---:B------:R-:W-:Y:S02]  /*0690*/  LOP3.LUT R31, R35.reuse, 0x20202020, R36, 0x18, !PT ;  /* 0x20202020231f7812 */ /* 0x040fe400078e1824 */
[----:B-1----:R-:W-:Y:S02]  /*06a0*/  PRMT R10, R35, 0xba98, RZ ;  /* 0x0000ba98230a7816 */ /* 0x002fe400000000ff */
[----:B------:R-:W-:-:S04]  /*06b0*/  PRMT R31, R31, 0xba98, RZ ;  /* 0x0000ba981f1f7816 */ /* 0x000fc800000000ff */
[C---:B------:R-:W-:Y:S02]  /*06c0*/  LOP3.LUT R35, R31.reuse, 0x80808080, R36, 0x6, !PT ;  /* 0x808080801f237812 */ /* 0x040fe400078e0624 */
[----:B------:R-:W-:Y:S02]  /*06d0*/  LOP3.LUT R36, R31, 0x7f7f7f7f, R10, 0x60, !PT ;  /* 0x7f7f7f7f1f247812 */ /* 0x000fe400078e600a */
[----:B----4-:R-:W-:Y:S02]  /*06e0*/  LOP3.LUT R7, R4, R5, RZ, 0xfc, !PT ;  /* 0x0000000504077212 */ /* 0x010fe400078efcff */
[----:B------:R-:W-:Y:S02]  /*06f0*/  LOP3.LUT R35, R36, R35, RZ, 0xfc, !PT ;  /* 0x0000002324237212 */ /* 0x000fe400078efcff */
[----:B------:R-:W-:Y:S02]  /*0700*/  IADD3 R4, P0, PT, R8, R21, RZ ;  /* 0x0000001508047210 */ /* 0x000fe40007f1e0ff */
[----:B------:R0:W4:Y:S03]  /*0710*/  LDG.E.U16.CONSTANT R8, desc[UR8][R8.64+0xd0] ;  /* 0x0000d00808087981 */ /* 0x000126000c1e9500 */
[----:B------:R-:W-:-:S05]  /*0720*/  IMAD.X R5, RZ, RZ, R9, P0 ;  /* 0x000000ffff057224 */ /* 0x000fca00000e0609 */
[----:B------:R-:W4:Y:S04]  /*0730*/  LDG.E.U8.CONSTANT R10, desc[UR8][R4.64] ;  /* 0x00000008040a7981 */ /* 0x000f28000c1e9100 */
[----:B------:R1:W4:Y:S01]  /*0740*/  LDG.E.U8.CONSTANT R31, desc[UR8][R4.64+0x4] ;  /* 0x00000408041f7981 */ /* 0x000322000c1e9100 */
[----:B-----5:R-:W-:Y:S01]  /*0750*/  PRMT R28, R28, 0x8880, RZ ;  /* 0x000088801c1c7816 */ /* 0x020fe200000000ff */
[----:B------:R-:W-:-:S04]  /*0760*/  IDP.4A.S8.S8 R37, R7, R22, RZ ;  /* 0x0000001607257226 */ /* 0x000fc800000006ff */
[----:B------:R-:W-:Y:S01]  /*0770*/  IMAD R37, R28, R37, RZ ;  /* 0x000000251c257224 */ /* 0x000fe200078e02ff */
[----:B---3--:R-:W-:Y:S02]  /*0780*/  PRMT R0, R0, 0x8880, RZ ;  /* 0x0000888000007816 */ /* 0x008fe400000000ff */
[----:B--2---:R-:W-:-:S03]  /*0790*/  LEA R34, R34, R29, 0x10 ;  /* 0x0000001d22227211 */ /* 0x004fc600078e80ff */
[----:B------:R-:W-:Y:S02]  /*07a0*/  IMAD.MOV.U32 R29, RZ, RZ, R0 ;  /* 0x000000ffff1d7224 */ /* 0x000fe400078e0000 */
[----:B------:R-:W-:-:S04]  /*07b0*/  IDP.4A.S8.S8 R0, R35, R20, RZ ;  /* 0x0000001423007226 */ /* 0x000fc800000006ff */
[----:B0-----:R-:W-:Y:S01]  /*07c0*/  IMAD R9, R29, R0, RZ ;  /* 0x000000001d097224 */ /* 0x001fe200078e02ff */
[----:B------:R-:W-:Y:S01]  /*07d0*/  SHF.R.S32.HI R33, RZ, R33, R34 ;  /* 0x00000021ff217219 */ /* 0x000fe20000011422 */
[----:B------:R-:W-:-:S03]  /*07e0*/  HADD2.F32 R0, -RZ, R11.H0_H0 ;  /* 0x2000000bff007230 */ /* 0x000fc60000004100 */
[----:B-1----:R-:W-:Y:S01]  /*07f0*/  I2FP.F32.S32 R5, R9 ;  /* 0x0000000900057245 */ /* 0x002fe20000201400 */
[----:B------:R-:W-:-:S04]  /*0800*/  IMAD R26, R27, 0x10000, R26 ;  /* 0x000100001b1a7824 */ /* 0x000fc800078e021a */
[----:B------:R-:W-:Y:S01]  /*0810*/  FFMA R4, R0, R5, RZ ;  /* 0x0000000500047223 */ /* 0x000fe200000000ff */
[----:B------:R-:W-:Y:S01]  /*0820*/  SHF.R.U32.HI R5, RZ, 0x4, R26 ;  /* 0x00000004ff057819 */ /* 0x000fe2000001161a */
[----:B------:R-:W-:Y:S01]  /*0830*/  HADD2.F32 R9, -RZ, R6.H0_H0 ;  /* 0x20000006ff097230 */ /* 0x000fe20000004100 */
[C---:B------:R-:W-:Y:S02]  /*0840*/  LOP3.LUT R6, R33.reuse, 0x30303030, RZ, 0xc0, !PT ;  /* 0x3030303021067812 */ /* 0x040fe400078ec0ff */
[----:B------:R-:W-:Y:S02]  /*0850*/  SHF.L.U32 R33, R33, 0x4, RZ ;  /* 0x0000000421217819 */ /* 0x000fe400000006ff */
[----:B------:R-:W-:Y:S02]  /*0860*/  LOP3.LUT R5, R6, 0xf0f0f0f, R5, 0xf8, !PT ;  /* 0x0f0f0f0f06057812 */ /* 0x000fe400078ef805 */
[----:B------:R-:W-:Y:S02]  /*0870*/  I2FP.F32.S32 R11, R37 ;  /* 0x00000025000b7245 */ /* 0x000fe40000201400 */
[----:B------:R-:W-:Y:S01]  /*0880*/  LOP3.LUT R33, R33, 0x30303030, RZ, 0xc0, !PT ;  /* 0x3030303021217812 */ /* 0x000fe200078ec0ff */
[----:B------:R-:W-:-:S02]  /*0890*/  VIADD R6, R5, 0x60606060 ;  /* 0x6060606005067836 */ /* 0x000fc40000000000 */
[----:B------:R-:W-:Y:S01]  /*08a0*/  FFMA R11, R9, R11, R4 ;  /* 0x0000000b090b7223 */ /* 0x000fe20000000004 */
[----:B------:R-:W-:Y:S02]  /*08b0*/  LOP3.LUT R4, R33, 0xf0f0f0f, R26, 0xf8, !PT ;  /* 0x0f0f0f0f21047812 */ /* 0x000fe400078ef81a */
[----:B------:R-:W-:Y:S01]  /*08c0*/  LOP3.LUT R27, R5, 0x20202020, R6, 0x18, !PT ;  /* 0x20202020051b7812 */ /* 0x000fe200078e1806 */
[----:B------:R-:W-:Y:S01]  /*08d0*/  IDP.4A.S8.S8 R26, R35, R24, RZ ;  /* 0x00000018231a7226 */ /* 0x000fe200000006ff */
[----:B------:R-:W-:Y:S01]  /*08e0*/  PRMT R34, R5, 0xba98, RZ ;  /* 0x0000ba9805227816 */ /* 0x000fe200000000ff */
[----:B------:R-:W-:Y:S01]  /*08f0*/  VIADD R5, R4, 0x60606060 ;  /* 0x6060606004057836 */ /* 0x000fe20000000000 */
[----:B------:R-:W-:Y:S01]  /*0900*/  PRMT R27, R27, 0xba98, RZ ;  /* 0x0000ba981b1b7816 */ /* 0x000fe200000000ff */
[----:B------:R-:W-:-:S03]  /*0910*/  IMAD R26, R29, R26, RZ ;  /* 0x0000001a1d1a7224 */ /* 0x000fc600078e02ff */
[C---:B------:R-:W-:Y:S02]  /*0920*/  LOP3.LUT R29, R27.reuse, 0x80808080, R6, 0x6, !PT ;  /* 0x808080801b1d7812 */ /* 0x040fe400078e0606 */
[----:B------:R-:W-:Y:S02]  /*0930*/  LOP3.LUT R6, R27, 0x7f7f7f7f, R34, 0x60, !PT ;  /* 0x7f7f7f7f1b067812 */ /* 0x000fe400078e6022 */
[----:B------:R-:W-:-:S04]  /*0940*/  LOP3.LUT R27, R4, 0x20202020, R5, 0x18, !PT ;  /* 0x20202020041b7812 */ /* 0x000fc800078e1805 */
[----:B------:R-:W-:Y:S02]  /*0950*/  PRMT R34, R27, 0xba98, RZ ;  /* 0x0000ba981b227816 */ /* 0x000fe400000000ff */
[----:B------:R-:W-:Y:S02]  /*0960*/  PRMT R27, R4, 0xba98, RZ ;  /* 0x0000ba98041b7816 */ /* 0x000fe400000000ff */
[C---:B------:R-:W-:Y:S01]  /*0970*/  LOP3.LUT R35, R34.reuse, 0x80808080, R5, 0x6, !PT ;  /* 0x8080808022237812 */ /* 0x040fe200078e0605 */
[----:B------:R-:W-:Y:S01]  /*0980*/  IMAD.WIDE R4, R23, 0x24, R2 ;  /* 0x0000002417047825 */ /* 0x000fe200078e0202 */
[----:B------:R-:W-:-:S04]  /*0990*/  LOP3.LUT R34, R34, 0x7f7f7f7f, R27, 0x60, !PT ;  /* 0x7f7f7f7f22227812 */ /* 0x000fc800078e601b */
[----:B------:R-:W2:Y:S04]  /*09a0*/  LDG.E.U16.CONSTANT R33, desc[UR8][R4.64] ;  /* 0x0000000804217981 */ /* 0x000ea8000c1e9500 */
[----:B------:R0:W3:Y:S01]  /*09b0*/  LDG.E.U16.CONSTANT R27, desc[UR8][R4.64+0x48] ;  /* 0x00004808041b7981 */ /* 0x0000e2000c1e9500 */
[----:B------:R-:W-:Y:S02]  /*09c0*/  LOP3.LUT R35, R34, R35, RZ, 0xfc, !PT ;  /* 0x0000002322237212 */ /* 0x000fe400078efcff */
[----:B----4-:R-:W-:Y:S02]  /*09d0*/  PRMT R10, R10, 0x8880, RZ ;  /* 0x000088800a0a7816 */ /* 0x010fe400000000ff */
[----:B------:R-:W-:Y:S01]  /*09e0*/  LOP3.LUT R37, R6, R29, RZ, 0xfc, !PT ;  /* 0x0000001d06257212 */ /* 0x000fe200078efcff */
[----:B------:R-:W-:Y:S01]  /*09f0*/  IDP.4A.S8.S8 R29, R35, R20, RZ ;  /* 0x00000014231d7226 */ /* 0x000fe200000006ff */
[----:B------:R-:W-:-:S03]  /*0a00*/  IADD3 R6, P0, PT, R2, 0x480, RZ ;  /* 0x0000048002067810 */ /* 0x000fc60007f1e0ff */
[----:B------:R-:W-:Y:S01]  /*0a10*/  IMAD R20, R10, R29, RZ ;  /* 0x0000001d0a147224 */ /* 0x000fe200078e02ff */
[----:B------:R-:W-:Y:S01]  /*0a20*/  PRMT R2, R31, 0x8880, RZ ;  /* 0x000088801f027816 */ /* 0x000fe200000000ff */
[----:B------:R-:W-:Y:S01]  /*0a30*/  IDP.4A.S8.S8 R35, R35, R24, RZ ;  /* 0x0000001823237226 */ /* 0x000fe200000006ff */
[----:B------:R-:W-:Y:S01]  /*0a40*/  IADD3.X R29, PT, PT, RZ, R3, RZ, P0, !PT ;  /* 0x00000003ff1d7210 */ /* 0x000fe200007fe4ff */
[----:B0-----:R-:W-:Y:S01]  /*0a50*/  IDP.4A.S8.S8 R5, R37, R22, RZ ;  /* 0x0000001625057226 */ /* 0x001fe200000006ff */
[----:B------:R-:W-:Y:S01]  /*0a60*/  I2FP.F32.S32 R3, R20 ;  /* 0x0000001400037245 */ /* 0x000fe20000201400 */
[----:B------:R-:W-:Y:S02]  /*0a70*/  VIADD R25, R25, 0x4 ;  /* 0x0000000419197836 */ /* 0x000fe40000000000 */
[-C--:B------:R-:W-:Y:S02]  /*0a80*/  IDP.4A.S8.S8 R7, R7, R30.reuse, RZ ;  /* 0x0000001e07077226 */ /* 0x080fe400000006ff */
[----:B------:R-:W-:-:S02]  /*0a90*/  IDP.4A.S8.S8 R37, R37, R30, RZ ;  /* 0x0000001e25257226 */ /* 0x000fc400000006ff */
[----:B------:R-:W-:Y:S02]  /*0aa0*/  IMAD R35, R10, R35, RZ ;  /* 0x000000230a237224 */ /* 0x000fe400078e02ff */
[----:B------:R-:W-:Y:S01]  /*0ab0*/  FFMA R4, R0, R3, RZ ;  /* 0x0000000300047223 */ /* 0x000fe200000000ff */
[----:B------:R-:W-:Y:S01]  /*0ac0*/  IMAD R5, R2, R5, RZ ;  /* 0x0000000502057224 */ /* 0x000fe200078e02ff */
[----:B------:R-:W-:Y:S01]  /*0ad0*/  ISETP.GE.AND P0, PT, R25, R12, PT ;  /* 0x0000000c1900720c */ /* 0x000fe20003f06270 */
[----:B------:R-:W-:Y:S01]  /*0ae0*/  IMAD R7, R28, R7, RZ ;  /* 0x000000071c077224 */ /* 0x000fe200078e02ff */
[----:B------:R-:W-:Y:S01]  /*0af0*/  I2FP.F32.S32 R31, R26 ;  /* 0x0000001a001f7245 */ /* 0x000fe20000201400 */
[----:B------:R-:W-:Y:S01]  /*0b00*/  IMAD R37, R2, R37, RZ ;  /* 0x0000002502257224 */ /* 0x000fe200078e02ff */
[----:B------:R-:W-:Y:S02]  /*0b10*/  I2FP.F32.S32 R3, R35 ;  /* 0x0000002300037245 */ /* 0x000fe40000201400 */
[----:B------:R-:W-:-:S02]  /*0b20*/  I2FP.F32.S32 R5, R5 ;  /* 0x0000000500057245 */ /* 0x000fc40000201400 */
[----:B------:R-:W-:Y:S02]  /*0b30*/  I2FP.F32.S32 R7, R7 ;  /* 0x0000000700077245 */ /* 0x000fe40000201400 */
[----:B------:R-:W-:Y:S01]  /*0b40*/  I2FP.F32.S32 R37, R37 ;  /* 0x0000002500257245 */ /* 0x000fe20000201400 */
[----:B------:R-:W-:Y:S01]  /*0b50*/  FFMA R4, R9, R5, R4 ;  /* 0x0000000509047223 */ /* 0x000fe20000000004 */
[----:B------:R-:W-:Y:S01]  /*0b60*/  HADD2.F32 R5, -RZ, R8.H0_H0 ;  /* 0x20000008ff057230 */ /* 0x000fe20000004100 */
[----:B------:R-:W-:Y:S01]  /*0b70*/  IADD3 R17, PT, PT, R17, 0x4, RZ ;  /* 0x0000000411117810 */ /* 0x000fe20007ffe0ff */
[----:B------:R-:W-:-:S03]  /*0b80*/  VIADD R13, R13, 0x4 ;  /* 0x000000040d0d7836 */ /* 0x000fc60000000000 */
[----:B------:R-:W-:Y:S01]  /*0b90*/  FFMA R16, R5, R4, R16 ;  /* 0x0000000405107223 */ /* 0x000fe20000000010 */
        /* <DEDUP_REMOVED lines=8> */
[----:B------:R-:W-:Y:S01]  /*0c20*/  FFMA R15, R3, R2, R15 ;  /* 0x00000002030f7223 */ /* 0x000fe2000000000f */
[----:B------:R-:W-:Y:S01]  /*0c30*/  FFMA R14, R5, R37, R14 ;  /* 0x00000025050e7223 */ /* 0x000fe2000000000e */
[----:B------:R-:W-:Y:S06]  /*0c40*/  @!P0 BRA `(.L_x_517) ;  /* 0xfffffff400ac8947 */ /* 0x000fec000383ffff */
[----:B------:R-:W-:Y:S05]  /*0c50*/  BSYNC.RECONVERGENT B1 ;  /* 0x0000000000017941 */ /* 0x000fea0003800200 */
.L_x_516:
[----:B------:R-:W-:Y:S02]  /*0c60*/  IMAD.MOV.U32 R2, RZ, RZ, R15 ;  /* 0x000000ffff027224 */ /* 0x000fe400078e000f */
[----:B------:R-:W-:-:S07]  /*0c70*/  IMAD.MOV.U32 R0, RZ, RZ, R14 ;  /* 0x000000ffff007224 */ /* 0x000fce00078e000e */
.L_x_515:
[----:B------:R-:W-:Y:S05]  /*0c80*/  BSYNC.RECONVERGENT B0 ;  /* 0x0000000000007941 */ /* 0x000fea0003800200 */
.L_x_514:
[----:B------:R-:W0:Y:S01]  /*0c90*/  S2R R4, SR_TID.Y ;  /* 0x0000000000047919 */ /* 0x000e220000002200 */
[----:B------:R-:W-:Y:S01]  /*0ca0*/  BSSY.RECONVERGENT B0, `(.L_x_518) ;  /* 0x000000e000007945 */ /* 0x000fe20003800200 */
[----:B------:R-:W1:Y:S01]  /*0cb0*/  S2R R3, SR_TID.X ;  /* 0x0000000000037919 */ /* 0x000e620000002100 */
[C---:B0-----:R-:W-:Y:S02]  /*0cc0*/  ISETP.NE.AND P0, PT, R4.reuse, RZ, PT ;  /* 0x000000ff0400720c */ /* 0x041fe40003f05270 */
[----:B------:R-:W-:-:S11]  /*0cd0*/  ISETP.NE.AND P1, PT, R4, RZ, PT ;  /* 0x000000ff0400720c */ /* 0x000fd60003f25270 */
[----:B-1----:R-:W-:Y:S05]  /*0ce0*/  @!P0 BRA `(.L_x_519) ;  /* 0x0000000000248947 */ /* 0x002fea0003800000 */
[----:B------:R-:W0:Y:S01]  /*0cf0*/  S2UR UR6, SR_CgaCtaId ;  /* 0x00000000000679c3 */ /* 0x000e220000008800 */
[----:B------:R-:W-:Y:S02]  /*0d00*/  UMOV UR5, 0x400 ;  /* 0x0000040000057882 */ /* 0x000fe40000000000 */
[----:B0-----:R-:W-:-:S06]  /*0d10*/  ULEA UR5, UR6, UR5, 0x18 ;  /* 0x0000000506057291 */ /* 0x001fcc000f8ec0ff */
[----:B------:R-:W-:-:S04]  /*0d20*/  LEA R4, R4, UR5, 0x9 ;  /* 0x0000000504047c11 */ /* 0x000fc8000f8e48ff */
[----:B------:R-:W-:-:S05]  /*0d30*/  LEA R5, R3, R4, 0x2 ;  /* 0x0000000403057211 */ /* 0x000fca00078e10ff */
[----:B------:R0:W-:Y:S04]  /*0d40*/  STS [R5+-0x200], R18 ;  /* 0xfffe001205007388 */ /* 0x0001e80000000800 */
[----:B------:R0:W-:Y:S04]  /*0d50*/  STS [R5+-0x180], R16 ;  /* 0xfffe801005007388 */ /* 0x0001e80000000800 */
[----:B------:R0:W-:Y:S04]  /*0d60*/  STS [R5+-0x100], R15 ;  /* 0xffff000f05007388 */ /* 0x0001e80000000800 */
[----:B------:R0:W-:Y:S02]  /*0d70*/  STS [R5+-0x80], R14 ;  /* 0xffff800e05007388 */ /* 0x0001e40000000800 */
.L_x_519:
[----:B------:R-:W-:Y:S05]  /*0d80*/  BSYNC.RECONVERGENT B0 ;  /* 0x0000000000007941 */ /* 0x000fea0003800200 */
.L_x_518:
        /* <DEDUP_REMOVED lines=16> */
[----:B------:R-:W5:Y:S01]  /*0e90*/  LDS R22, [R4+0x580] ;  /* 0x0005800004167984 */ /* 0x000f620000000800 */
[----:B0-----:R-:W-:-:S03]  /*0ea0*/  FADD R5, R5, R18 ;  /* 0x0000001205057221 */ /* 0x001fc60000000000 */
[----:B------:R-:W-:Y:S01]  /*0eb0*/  LDS R18, [R4+0x500] ;  /* 0x0005000004127984 */ /* 0x000fe20000000800 */
[----:B-1----:R-:W-:-:S03]  /*0ec0*/  FADD R7, R7, R16 ;  /* 0x0000001007077221 */ /* 0x002fc60000000000 */
[----:B------:R-:W-:Y:S01]  /*0ed0*/  LDS R16, [R4+0x100] ;  /* 0x0001000004107984 */ /* 0x000fe20000000800 */
[----:B--2---:R-:W-:Y:S01]  /*0ee0*/  FADD R5, R5, R6 ;  /* 0x0000000605057221 */ /* 0x004fe20000000000 */
[----:B---3--:R-:W-:-:S03]  /*0ef0*/  FADD R7, R7, R10 ;  /* 0x0000000a07077221 */ /* 0x008fc60000000000 */
[----:B----4-:R-:W-:Y:S01]  /*0f00*/  FADD R5, R5, R8 ;  /* 0x0000000805057221 */ /* 0x010fe20000000000 */
[----:B-----5:R-:W-:-:S04]  /*0f10*/  FADD R12, R7, R12 ;  /* 0x0000000c070c7221 */ /* 0x020fc80000000000 */
[----:B------:R-:W0:Y:S01]  /*0f20*/  SHFL.BFLY PT, R6, R5, 0x10, 0x1f ;  /* 0x0e001f0005067f89 */ /* 0x000e2200000e0000 */
[----:B------:R-:W-:-:S03]  /*0f30*/  FADD R13, R13, R14 ;  /* 0x0000000e0d0d7221 */ /* 0x000fc60000000000 */
[----:B------:R-:W1:Y:S01]  /*0f40*/  SHFL.BFLY PT, R7, R12, 0x10, 0x1f ;  /* 0x0e001f000c077f89 */ /* 0x000e6200000e0000 */
[----:B------:R-:W-:-:S04]  /*0f50*/  FADD R13, R13, R20 ;  /* 0x000000140d0d7221 */ /* 0x000fc80000000000 */
[----:B------:R-:W-:Y:S01]  /*0f60*/  FADD R13, R13, R22 ;  /* 0x000000160d0d7221 */ /* 0x000fe20000000000 */
[----:B0-----:R-:W-:Y:S01]  /*0f70*/  FADD R6, R5, R6 ;  /* 0x0000000605067221 */ /* 0x001fe20000000000 */
[----:B------:R-:W-:Y:S01]  /*0f80*/  FADD R16, R16, R15 ;  /* 0x0000000f10107221 */ /* 0x000fe20000000000 */
[----:B-1----:R-:W-:-:S03]  /*0f90*/  FADD R9, R12, R7 ;  /* 0x000000070c097221 */ /* 0x002fc60000000000 */
[----:B------:R-:W0:Y:S04]  /*0fa0*/  SHFL.BFLY PT, R7, R6, 0x8, 0x1f ;  /* 0x0d001f0006077f89 */ /* 0x000e2800000e0000 */
[----:B------:R-:W1:Y:S01]  /*0fb0*/  SHFL.BFLY PT, R8, R9, 0x8, 0x1f ;  /* 0x0d001f0009087f89 */ /* 0x000e6200000e0000 */
[----:B0-----:R-:W-:Y:S01]  /*0fc0*/  FADD R7, R6, R7 ;  /* 0x0000000706077221 */ /* 0x001fe20000000000 */
[----:B-1----:R-:W-:-:S04]  /*0fd0*/  FADD R10, R9, R8 ;  /* 0x00000008090a7221 */ /* 0x002fc80000000000 */
[----:B------:R-:W0:Y:S04]  /*0fe0*/  SHFL.BFLY PT, R8, R7, 0x4, 0x1f ;  /* 0x0c801f0007087f89 */ /* 0x000e2800000e0000 */
[----:B------:R-:W1:Y:S04]  /*0ff0*/  SHFL.BFLY PT, R11, R10, 0x4, 0x1f ;  /* 0x0c801f000a0b7f89 */ /* 0x000e6800000e0000 */
[----:B------:R-:W2:Y:S01]  /*1000*/  LDS R9, [R4+0x300] ;  /* 0x0003000004097984 */ /* 0x000ea20000000800 */
[----:B0-----:R-:W-:Y:S01]  /*1010*/  FADD R8, R7, R8 ;  /* 0x0000000807087221 */ /* 0x001fe20000000000 */
[----:B-1----:R-:W-:-:S04]  /*1020*/  FADD R11, R10, R11 ;  /* 0x0000000b0a0b7221 */ /* 0x002fc80000000000 */
[----:B------:R-:W0:Y:S04]  /*1030*/  SHFL.BFLY PT, R5, R8, 0x2, 0x1f ;  /* 0x0c401f0008057f89 */ /* 0x000e2800000e0000 */
[----:B------:R-:W1:Y:S01]  /*1040*/  SHFL.BFLY PT, R12, R11, 0x2, 0x1f ;  /* 0x0c401f000b0c7f89 */ /* 0x000e6200000e0000 */
[----:B--2---:R-:W-:-:S04]  /*1050*/  FADD R9, R16, R9 ;  /* 0x0000000910097221 */ /* 0x004fc80000000000 */
[----:B------:R-:W-:Y:S01]  /*1060*/  FADD R18, R9, R18 ;  /* 0x0000001209127221 */ /* 0x000fe20000000000 */
[----:B0-----:R-:W-:Y:S01]  /*1070*/  FADD R6, R8, R5 ;  /* 0x0000000508067221 */ /* 0x001fe20000000000 */
[C---:B------:R-:W-:Y:S02]  /*1080*/  IMAD.SHL.U32 R8, R3.reuse, 0x4, RZ ;  /* 0x0000000403087824 */ /* 0x040fe400078e00ff */
[----:B------:R-:W-:Y:S02]  /*1090*/  VIADD R9, R3, UR4 ;  /* 0x0000000403097c36 */ /* 0x000fe40008000000 */
[----:B-1----:R-:W-:Y:S01]  /*10a0*/  FADD R12, R11, R12 ;  /* 0x0000000c0b0c7221 */ /* 0x002fe20000000000 */
[----:B------:R-:W0:Y:S04]  /*10b0*/  SHFL.BFLY PT, R5, R6, 0x1, 0x1f ;  /* 0x0c201f0006057f89 */ /* 0x000e2800000e0000 */
[----:B------:R-:W1:Y:S01]  /*10c0*/  SHFL.BFLY PT, R7, R12, 0x1, 0x1f ;  /* 0x0c201f000c077f89 */ /* 0x000e6200000e0000 */
[----:B0-----:R-:W-:Y:S01]  /*10d0*/  FADD R5, R6, R5 ;  /* 0x0000000506057221 */ /* 0x001fe20000000000 */
[----:B-1----:R-:W-:Y:S01]  /*10e0*/  FADD R4, R12, R7 ;  /* 0x000000070c047221 */ /* 0x002fe20000000000 */
[----:B------:R-:W-:Y:S06]  /*10f0*/  @P0 BRA `(.L_x_521) ;  /* 0x00000000002c0947 */ /* 0x000fec0003800000 */
[----:B------:R-:W0:Y:S01]  /*1100*/  LDC.64 R6, c[0x0][0x390] ;  /* 0x0000e400ff067b82 */ /* 0x000e220000000a00 */
[C---:B------:R-:W-:Y:S02]  /*1110*/  ISETP.EQ.AND P1, PT, R8.reuse, RZ, PT ;  /* 0x000000ff0800720c */ /* 0x040fe40003f22270 */
[C---:B------:R-:W-:Y:S02]  /*1120*/  ISETP.EQ.AND P2, PT, R8.reuse, 0x4, PT ;  /* 0x000000040800780c */ /* 0x040fe40003f42270 */
[C---:B------:R-:W-:Y:S02]  /*1130*/  ISETP.EQ.AND P3, PT, R8.reuse, 0x8, PT ;  /* 0x000000080800780c */ /* 0x040fe40003f62270 */
[----:B------:R-:W-:-:S07]  /*1140*/  ISETP.EQ.AND P4, PT, R8, 0xc, PT ;  /* 0x0000000c0800780c */ /* 0x000fce0003f82270 */
[----:B------:R-:W-:Y:S02]  /*1150*/  @P1 MOV R11, R5 ;  /* 0x00000005000b1202 */ /* 0x000fe40000000f00 */
[----:B------:R-:W-:Y:S02]  /*1160*/  @P2 IMAD.MOV.U32 R11, RZ, RZ, R4 ;  /* 0x000000ffff0b2224 */ /* 0x000fe400078e0004 */
[----:B------:R-:W-:Y:S02]  /*1170*/  @P3 IMAD.MOV.U32 R11, RZ, RZ, R2 ;  /* 0x000000ffff0b3224 */ /* 0x000fe400078e0002 */
[----:B------:R-:W-:Y:S01]  /*1180*/  @P4 MOV R11, R0 ;  /* 0x00000000000b4202 */ /* 0x000fe20000000f00 */
[----:B0-----:R-:W-:-:S05]  /*1190*/  IMAD.WIDE.U32 R2, R9, 0x4, R6 ;  /* 0x0000000409027825 */ /* 0x001fca00078e0006 */
[----:B------:R0:W-:Y:S02]  /*11a0*/  STG.E desc[UR8][R2.64], R11 ;  /* 0x0000000b02007986 */ /* 0x0001e4000c101908 */
.L_x_521:
[----:B------:R-:W-:Y:S05]  /*11b0*/  BSYNC.RECONVERGENT B0 ;  /* 0x0000000000007941 */ /* 0x000fea0003800200 */
.L_x_520:
        /* <DEDUP_REMOVED lines=19> */
[----:B------:R-:W3:Y:S01]  /*12f0*/  LDC.64 R2, c[0x0][0x390] ;  /* 0x0000e400ff027b82 */ /* 0x000ee20000000a00 */
[----:B------:R-:W4:Y:S01]  /*1300*/  LDCU UR4, c[0x0][0x3a4] ;  /* 0x00007480ff0477ac */ /* 0x000f220008000800 */
[----:B------:R-:W-:Y:S01]  /*1310*/  ISETP.EQ.AND P1, PT, R8, -0x4, PT ;  /* 0xfffffffc0800780c */ /* 0x000fe20003f22270 */
[----:B-1----:R-:W-:Y:S01]  /*1320*/  FADD R11, R6, R11 ;  /* 0x0000000b060b7221 */ /* 0x002fe20000000000 */
[C---:B------:R-:W-:Y:S01]  /*1330*/  ISETP.EQ.AND P2, PT, R8.reuse, RZ, PT ;  /* 0x000000ff0800720c */ /* 0x040fe20003f42270 */
[----:B--2---:R-:W-:Y:S01]  /*1340*/  FADD R10, R13, R10 ;  /* 0x0000000a0d0a7221 */ /* 0x004fe20000000000 */
[C---:B------:R-:W-:Y:S02]  /*1350*/  ISETP.EQ.AND P3, PT, R8.reuse, 0x4, PT ;  /* 0x000000040800780c */ /* 0x040fe40003f62270 */
[----:B------:R-:W-:-:S07]  /*1360*/  ISETP.EQ.AND P0, PT, R8, -0x8, PT ;  /* 0xfffffff80800780c */ /* 0x000fce0003f02270 */
[----:B------:R-:W-:Y:S02]  /*1370*/  @P1 IMAD.MOV.U32 R5, RZ, RZ, R4 ;  /* 0x000000ffff051224 */ /* 0x000fe400078e0004 */
[----:B------:R-:W-:Y:S01]  /*1380*/  @P2 MOV R5, R11 ;  /* 0x0000000b00052202 */ /* 0x000fe20000000f00 */
[----:B----4-:R-:W-:Y:S02]  /*1390*/  VIADD R9, R9, UR4 ;  /* 0x0000000409097c36 */ /* 0x010fe40008000000 */
[----:B------:R-:W-:Y:S02]  /*13a0*/  @P3 IMAD.MOV.U32 R5, RZ, RZ, R10 ;  /* 0x000000ffff053224 */ /* 0x000fe400078e000a */
[----:B---3--:R-:W-:-:S05]  /*13b0*/  IMAD.WIDE.U32 R2, R9, 0x4, R2 ;  /* 0x0000000409027825 */ /* 0x008fca00078e0002 */
[----:B------:R-:W-:Y:S01]  /*13c0*/  STG.E desc[UR8][R2.64], R5 ;  /* 0x0000000502007986 */ /* 0x000fe2000c101908 */
[----:B------:R-:W-:Y:S05]  /*13d0*/  EXIT ;  /* 0x000000000000794d */ /* 0x000fea0003800000 */
.L_x_522:
        /* <DEDUP_REMOVED lines=10> */
.L_x_799:


//--------------------- .text.mul_mat_vec_q5_K_q8_1_cuda2 --------------------------
	.section	.text.mul_mat_vec_q5_K_q8_1_cuda2,"ax",@progbits
	.align	128
        .global         mul_mat_vec_q5_K_q8_1_cuda2
        .type           mul_mat_vec_q5_K_q8_1_cuda2,@function
        .size           mul_mat_vec_q5_K_q8_1_cuda2,(.L_x_800 - mul_mat_vec_q5_K_q8_1_cuda2)
        .other          mul_mat_vec_q5_K_q8_1_cuda2,@"STO_CUDA_ENTRY STV_DEFAULT"
mul_mat_vec_q5_K_q8_1_cuda2:
.text.mul_mat_vec_q5_K_q8_1_cuda2:
[----:B------:R-:W0:Y:S01]  /*0000*/  LDC R1, c[0x0][0x37c] ;  /* 0x0000df00ff017b82 */ /* 0x000e220000000800 */
[----:B------:R-:W1:Y:S01]  /*0010*/  S2R R3, SR_TID.Y ;  /* 0x0000000000037919 */ /* 0x000e620000002200 */
[----:B------:R-:W2:Y:S01]  /*0020*/  LDCU UR5, c[0x0][0x398] ;  /* 0x00007300ff0577ac */ /* 0x000ea20008000800 */
[----:B0-----:R-:W-:Y:S01]  /*0030*/  VIADD R1, R1, 0xfffffff0 ;  /* 0xfffffff001017836 */ /* 0x001fe20000000000 */
[----:B------:R-:W-:Y:S01]  /*0040*/  BSSY.RECONVERGENT B0, `(.L_x_523) ;  /* 0x0000149000007945 */ /* 0x000fe20003800200 */
[----:B------:R-:W1:Y:S01]  /*0050*/  S2R R16, SR_TID.X ;  /* 0x0000000000107919 */ /* 0x000e620000002100 */
[----:B------:R-:W0:Y:S01]  /*0060*/  LDCU.64 UR6, c[0x0][0x358] ;  /* 0x00006b00ff0677ac */ /* 0x000e220008000a00 */
[----:B------:R-:W-:Y:S01]  /*0070*/  IMAD.MOV.U32 R4, RZ, RZ, RZ ;  /* 0x000000ffff047224 */ /* 0x000fe200078e00ff */
[----:B------:R3:W-:Y:S01]  /*0080*/  STL.64 [R1+0x8], RZ ;  /* 0x000008ff01007387 */ /* 0x0007e20000100a00 */
[----:B------:R-:W4:Y:S01]  /*0090*/  LDCU.64 UR10, c[0x0][0x380] ;  /* 0x00007000ff0a77ac */ /* 0x000f220008000a00 */
[----:B--2---:R-:W-:-:S04]  /*00a0*/  USHF.R.S32.HI UR4, URZ, 0x1f, UR5 ;  /* 0x0000001fff047899 */ /* 0x004fc80008011405 */
[----:B------:R-:W-:-:S04]  /*00b0*/  ULEA.HI UR4, UR4, UR5, URZ, 0x8 ;  /* 0x0000000504047291 */ /* 0x000fc8000f8f40ff */
[----:B------:R-:W-:Y:S01]  /*00c0*/  USHF.R.S32.HI UR4, URZ, 0x8, UR4 ;  /* 0x00000008ff047899 */ /* 0x000fe20008011404 */
[----:B-1----:R-:W-:Y:S01]  /*00d0*/  IMAD R0, R3, 0x20, R16 ;  /* 0x0000002003007824 */ /* 0x002fe200078e0210 */
[----:B------:R-:W-:-:S04]  /*00e0*/  CS2R R2, SRZ ;  /* 0x0000000000027805 */ /* 0x000fc8000001ff00 */
[----:B------:R-:W-:Y:S01]  /*00f0*/  SHF.R.U32.HI R5, RZ, 0x4, R0 ;  /* 0x00000004ff057819 */ /* 0x000fe20000011600 */
[----:B------:R-:W-:-:S03]  /*0100*/  IMAD.MOV.U32 R0, RZ, RZ, RZ ;  /* 0x000000ffff007224 */ /* 0x000fc600078e00ff */
[----:B------:R-:W-:-:S13]  /*0110*/  ISETP.GE.AND P0, PT, R5, UR4, PT ;  /* 0x0000000405007c0c */ /* 0x000fda000bf06270 */
[----:B0--34-:R-:W-:Y:S05]  /*0120*/  @P0 BRA `(.L_x_524) ;  /* 0x0000001000e80947 */ /* 0x019fea0003800000 */
[----:B------:R-:W0:Y:S01]  /*0130*/  LDC.64 R6, c[0x0][0x388] ;  /* 0x0000e200ff067b82 */ /* 0x000e220000000a00 */
[----:B------:R-:W1:Y:S01]  /*0140*/  S2R R19, SR_CTAID.X ;  /* 0x0000000000137919 */ /* 0x000e620000002500 */
[----:B------:R-:W-:Y:S01]  /*0150*/  IMAD.MOV.U32 R18, RZ, RZ, R5 ;  /* 0x000000ffff127224 */ /* 0x000fe200078e0005 */
[----:B------:R-:W-:Y:S01]  /*0160*/  SHF.R.U32.HI R3, RZ, 0x1, R16 ;  /* 0x00000001ff037819 */ /* 0x000fe20000011610 */
[----:B------:R-:W-:Y:S01]  /*0170*/  IMAD.SHL.U32 R21, R16, 0x4, RZ ;  /* 0x0000000410157824 */ /* 0x000fe200078e00ff */
[----:B------:R-:W-:Y:S01]  /*0180*/  BSSY.RECONVERGENT B1, `(.L_x_525) ;  /* 0x0000133000017945 */ /* 0x000fe20003800200 */
        /* <DEDUP_REMOVED lines=15> */
[----:B------:R-:W-:Y:S01]  /*0280*/  LEA.HI.SX32 R17, R5, R8, 0x1b ;  /* 0x0000000805117211 */ /* 0x000fe200078fdaff */
[----:B------:R-:W-:-:S03]  /*0290*/  IMAD.MOV.U32 R3, RZ, RZ, RZ ;  /* 0x000000ffff037224 */ /* 0x000fc600078e00ff */
[----:B------:R-:W-:-:S07]  /*02a0*/  LOP3.LUT R33, R21, 0x60, R6, 0xf8, !PT ;  /* 0x0000006015217812 */ /* 0x000fce00078ef806 */
.L_x_526:
[----:B------:R-:W0:Y:S01]  /*02b0*/  LDC.64 R6, c[0x0][0x380] ;  /* 0x0000e000ff067b82 */ /* 0x000e220000000a00 */
[----:B------:R-:W-:Y:S01]  /*02c0*/  IMAD.SHL.U32 R34, R16, 0x2, RZ ;  /* 0x0000000210227824 */ /* 0x000fe200078e00ff */
[--C-:B------:R-:W-:Y:S02]  /*02d0*/  SHF.R.U32.HI R25, RZ, 0x1, R16.reuse ;  /* 0x00000001ff197819 */ /* 0x100fe40000011610 */
[----:B------:R-:W-:Y:S01]  /*02e0*/  SHF.R.U32.HI R5, RZ, 0x1, R16 ;  /* 0x00000001ff057819 */ /* 0x000fe20000011610 */
[----:B------:R-:W-:Y:S01]  /*02f0*/  UIMAD UR5, UR4, 0xb0, URZ ;  /* 0x000000b0040578a4 */ /* 0x000fe2000f8e02ff */
[----:B------:R-:W-:Y:S01]  /*0300*/  LOP3.LUT R34, R34, 0x1e, RZ, 0xc0, !PT ;  /* 0x0000001e22227812 */ /* 0x000fe200078ec0ff */
[----:B------:R-:W2:Y:S01]  /*0310*/  LDG.E.U16 R35, desc[UR6][R12.64] ;  /* 0x000000060c237981 */ /* 0x000ea2000c1e1500 */
[----:B------:R-:W-:Y:S02]  /*0320*/  LOP3.LUT R25, R25, 0x6, RZ, 0xc0, !PT ;  /* 0x0000000619197812 */ /* 0x000fe400078ec0ff */
[----:B------:R-:W-:-:S02]  /*0330*/  ISETP.GE.U32.AND P0, PT, R34, 0x10, PT ;  /* 0x000000102200780c */ /* 0x000fc40003f06070 */
[----:B------:R-:W-:Y:S01]  /*0340*/  LOP3.LUT R5, R5, 0x6, RZ, 0xc0, !PT ;  /* 0x0000000605057812 */ /* 0x000fe200078ec0ff */
[----:B0-----:R-:W-:-:S03]  /*0350*/  IMAD.WIDE R6, R19, 0xb0, R6 ;  /* 0x000000b013067825 */ /* 0x001fc600078e0206 */
[-C--:B------:R-:W-:Y:S01]  /*0360*/  IADD3 R22, P1, PT, R25, R6.reuse, RZ ;  /* 0x0000000619167210 */ /* 0x080fe20007f3e0ff */
[----:B------:R-:W-:Y:S01]  /*0370*/  UIADD3 UR8, UP0, UPT, UR5, UR10, URZ ;  /* 0x0000000a05087290 */ /* 0x000fe2000ff1e0ff */
[----:B------:R-:W3:Y:S03]  /*0380*/  LDG.E R37, desc[UR6][R6.64] ;  /* 0x0000000606257981 */ /* 0x000ee6000c1e1900 */
[--C-:B------:R-:W-:Y:S02]  /*0390*/  IMAD.X R23, RZ, RZ, R7.reuse, P1 ;  /* 0x000000ffff177224 */ /* 0x100fe400008e0607 */
[-C--:B------:R-:W-:Y:S02]  /*03a0*/  @P0 IADD3 R10, P1, PT, R5, R6.reuse, RZ ;  /* 0x00000006050a0210 */ /* 0x080fe40007f3e0ff */
[-C--:B------:R-:W-:Y:S01]  /*03b0*/  IADD3 R8, P3, PT, R21, R6.reuse, RZ ;  /* 0x0000000615087210 */ /* 0x080fe20007f7e0ff */
[----:B------:R-:W4:Y:S02]  /*03c0*/  LDG.E.U16 R29, desc[UR6][R22.64+0x4] ;  /* 0x00000406161d7981 */ /* 0x000f24000c1e1500 */
[--C-:B------:R-:W-:Y:S01]  /*03d0*/  @P0 IMAD.X R11, RZ, RZ, R7.reuse, P1 ;  /* 0x000000ffff0b0224 */ /* 0x100fe200008e0607 */
[----:B------:R-:W-:Y:S01]  /*03e0*/  ISETP.GT.U32.AND P1, PT, R34, 0xf, PT ;  /* 0x0000000f2200780c */ /* 0x000fe20003f24070 */
[--C-:B------:R-:W-:Y:S01]  /*03f0*/  IMAD.X R9, RZ, RZ, R7.reuse, P3 ;  /* 0x000000ffff097224 */ /* 0x100fe200018e0607 */
[----:B------:R-:W-:Y:S01]  /*0400*/  IADD3 R14, P2, PT, R33, R6, RZ ;  /* 0x00000006210e7210 */ /* 0x000fe20007f5e0ff */
[----:B------:R-:W5:Y:S04]  /*0410*/  LDG.E.U16 R5, desc[UR6][R22.64+0x8] ;  /* 0x0000080616057981 */ /* 0x000f68000c1e1500 */
[----:B------:R0:W2:Y:S01]  /*0420*/  @P0 LDG.E.U16 R32, desc[UR6][R10.64] ;  /* 0x000000060a200981 */ /* 0x0000a2000c1e1500 */
[----:B------:R-:W-:-:S03]  /*0430*/  IMAD.X R15, RZ, RZ, R7, P2 ;  /* 0x000000ffff0f7224 */ /* 0x000fc600010e0607 */
[----:B------:R-:W3:Y:S01]  /*0440*/  LDG.E R30, desc[UR6][R8.64+0x10] ;  /* 0x00001006081e7981 */ /* 0x000ee2000c1e1900 */
[----:B------:R-:W-:-:S03]  /*0450*/  IMAD.SHL.U32 R21, R16, 0x4, RZ ;  /* 0x0000000410157824 */ /* 0x000fc600078e00ff */
[----:B------:R-:W3:Y:S02]  /*0460*/  @P1 LDG.E.U16 R31, desc[UR6][R22.64] ;  /* 0x00000006161f1981 */ /* 0x000ee4000c1e1500 */
[----:B------:R-:W-:Y:S02]  /*0470*/  LOP3.LUT R21, R21, 0xc, RZ, 0xc0, !PT ;  /* 0x0000000c15157812 */ /* 0x000fe400078ec0ff */
[----:B------:R-:W3:Y:S04]  /*0480*/  LDG.E R28, desc[UR6][R14.64+0x30] ;  /* 0x000030060e1c7981 */ /* 0x000ee8000c1e1900 */
[----:B------:R1:W3:Y:S01]  /*0490*/  LDG.E R26, desc[UR6][R8.64+0x20] ;  /* 0x00002006081a7981 */ /* 0x0002e2000c1e1900 */
[----:B0-----:R-:W-:-:S03]  /*04a0*/  IADD3 R10, P2, PT, R21, R12, RZ ;  /* 0x0000000c150a7210 */ /* 0x001fc60007f5e0ff */
[----:B------:R0:W3:Y:S02]  /*04b0*/  LDG.E R27, desc[UR6][R14.64+0x40] ;  /* 0x000040060e1b7981 */ /* 0x0000e4000c1e1900 */
[----:B------:R-:W-:-:S05]  /*04c0*/  IMAD.X R11, RZ, RZ, R13, P2 ;  /* 0x000000ffff0b7224 */ /* 0x000fca00010e060d */
[----:B------:R-:W3:Y:S04]  /*04d0*/  LDG.E R20, desc[UR6][R10.64+-0x10] ;  /* 0xfffff0060a147981 */ /* 0x000ee8000c1e1900 */
[----:B------:R-:W3:Y:S04]  /*04e0*/  LDG.E R22, desc[UR6][R10.64+-0x20] ;  /* 0xffffe0060a167981 */ /* 0x000ee8000c1e1900 */
[----:B------:R-:W3:Y:S04]  /*04f0*/  LDG.E R23, desc[UR6][R10.64+0x14] ;  /* 0x000014060a177981 */ /* 0x000ee8000c1e1900 */
[----:B------:R0:W3:Y:S01]  /*0500*/  LDG.E R24, desc[UR6][R10.64+0x4] ;  /* 0x000004060a187981 */ /* 0x0000e2000c1e1900 */
[----:B------:R-:W-:Y:S01]  /*0510*/  ULEA.HI.X.SX32 UR5, UR5, UR11, 0x1, UP0 ;  /* 0x0000000b05057291 */ /* 0x000fe200080f0eff */
[----:B-1----:R-:W-:-:S05]  /*0520*/  IMAD.U32 R8, RZ, RZ, UR8 ;  /* 0x00000008ff087e24 */ /* 0x002fca000f8e00ff */
[----:B------:R-:W-:Y:S01]  /*0530*/  IMAD.U32 R9, RZ, RZ, UR5 ;  /* 0x00000005ff097e24 */ /* 0x000fe2000f8e00ff */
[----:B0-----:R-:W-:Y:S02]  /*0540*/  SHF.L.U32 R14, R34, 0x2, RZ ;  /* 0x00000002220e7819 */ /* 0x001fe400000006ff */
[----:B------:R-:W3:Y:S01]  /*0550*/  LDG.E.U16 R34, desc[UR6][R12.64+-0x24] ;  /* 0xffffdc060c227981 */ /* 0x000ee2000c1e1500 */
[----:B------:R-:W-:Y:S01]  /*0560*/  IMAD.WIDE R8, R19, 0xb0, R8 ;  /* 0x000000b013087825 */ /* 0x000fe200078e0208 */
[C---:B------:R-:W-:Y:S02]  /*0570*/  LOP3.LUT R33, R21.reuse, 0x60, R14, 0xf8, !PT ;  /* 0x0000006015217812 */ /* 0x040fe400078ef80e */
[----:B------:R-:W-:-:S05]  /*0580*/  IADD3 R10, P2, PT, R21, R8, RZ ;  /* 0x00000008150a7210 */ /* 0x000fca0007f5e0ff */
[----:B------:R-:W-:Y:S01]  /*0590*/  IMAD.X R11, RZ, RZ, R9, P2 ;  /* 0x000000ffff0b7224 */ /* 0x000fe200010e0609 */
[----:B------:R-:W-:-:S04]  /*05a0*/  IADD3 R14, P2, PT, R33, R8, RZ ;  /* 0x00000008210e7210 */ /* 0x000fc80007f5e0ff */
[----:B------:R-:W3:Y:S04]  /*05b0*/  LDG.E R36, desc[UR6][R10.64+0x10] ;  /* 0x000010060a247981 */ /* 0x000ee8000c1e1900 */
[----:B------:R0:W3:Y:S01]  /*05c0*/  LDG.E R40, desc[UR6][R10.64+0x20] ;  /* 0x000020060a287981 */ /* 0x0000e2000c1e1900 */
[----:B------:R-:W-:Y:S01]  /*05d0*/  UMOV UR5, 0x1010101 ;  /* 0x0101010100057882 */ /* 0x000fe20000000000 */
[----:B----4-:R-:W-:Y:S02]  /*05e0*/  @P1 SHF.R.U32.HI R15, RZ, 0x2, R29 ;  /* 0x00000002ff0f1819 */ /* 0x010fe4000001161d */
[----:B------:R-:W-:Y:S02]  /*05f0*/  @!P1 PRMT R7, R29, 0x7610, R7 ;  /* 0x000076101d079816 */ /* 0x000fe40000000007 */
[----:B------:R-:W-:-:S02]  /*0600*/  @P1 LOP3.LUT R42, R15, 0x3030, RZ, 0xc0, !PT ;  /* 0x000030300f2a1812 */ /* 0x000fc400078ec0ff */
[C---:B-----5:R-:W-:Y:S01]  /*0610*/  @!P1 PRMT R39, R5.reuse, 0x7610, R39 ;  /* 0x0000761005279816 */ /* 0x060fe20000000027 */
[----:B------:R-:W-:Y:S01]  /*0620*/  IMAD.X R15, RZ, RZ, R9, P2 ;  /* 0x000000ffff0f7224 */ /* 0x000fe200010e0609 */
[----:B------:R-:W-:Y:S02]  /*0630*/  @P1 SHF.R.U32.HI R41, RZ, 0x4, R5 ;  /* 0x00000004ff291819 */ /* 0x000fe40000011605 */
[----:B--2---:R-:W-:Y:S02]  /*0640*/  @P0 SHF.R.U32.HI R32, RZ, 0x2, R32 ;  /* 0x00000002ff200819 */ /* 0x004fe40000011620 */
[----:B------:R-:W-:Y:S02]  /*0650*/  @P1 PRMT R39, R5, 0x7610, R39 ;  /* 0x0000761005271816 */ /* 0x000fe40000000027 */
[----:B---3--:R-:W-:Y:S02]  /*0660*/  SHF.R.S32.HI R30, RZ, R25, R30 ;  /* 0x00000019ff1e7219 */ /* 0x008fe4000001141e */
[----:B------:R-:W-:-:S02]  /*0670*/  @P0 LOP3.LUT R6, R32, 0x3030, RZ, 0xc0, !PT ;  /* 0x0000303020060812 */ /* 0x000fc400078ec0ff */
[----:B------:R-:W-:Y:S01]  /*0680*/  @!P1 LOP3.LUT R38, R5, 0x3f3f, RZ, 0xc0, !PT ;  /* 0x00003f3f05269812 */ /* 0x000fe200078ec0ff */
[----:B------:R-:W2:Y:S01]  /*0690*/  LDG.E R32, desc[UR6][R14.64+0x30] ;  /* 0x000030060e207981 */ /* 0x000ea2000c1e1900 */
[----:B------:R-:W-:Y:S02]  /*06a0*/  @P1 LOP3.LUT R38, R42, 0xf0f, R41, 0xf8, !PT ;  /* 0x00000f0f2a261812 */ /* 0x000fe400078ef829 */
[C---:B------:R-:W-:Y:S01]  /*06b0*/  @P1 PRMT R7, R29.reuse, 0x7610, R7 ;  /* 0x000076101d071816 */ /* 0x040fe20000000007 */
[----:B------:R1:W3:Y:S01]  /*06c0*/  LDG.E R41, desc[UR6][R14.64+0x40] ;  /* 0x000040060e297981 */ /* 0x0002e2000c1e1900 */
[----:B0-----:R-:W-:Y:S02]  /*06d0*/  @P0 LOP3.LUT R10, R6, 0xf0f, R39, 0xf8, !PT ;  /* 0x00000f0f060a0812 */ /* 0x001fe400078ef827 */
[----:B------:R-:W-:Y:S02]  /*06e0*/  @P1 SHF.R.U32.HI R31, RZ, 0x2, R31 ;  /* 0x00000002ff1f1819 */ /* 0x000fe4000001161f */
[----:B------:R-:W-:-:S02]  /*06f0*/  @!P1 LOP3.LUT R6, R29, 0x3f3f, RZ, 0xc0, !PT ;  /* 0x00003f3f1d069812 */ /* 0x000fc400078ec0ff */
[----:B------:R-:W-:Y:S01]  /*0700*/  SHF.R.S32.HI R26, RZ, R25, R26 ;  /* 0x00000019ff1a7219 */ /* 0x000fe2000001141a */
[----:B-1----:R-:W-:Y:S01]  /*0710*/  IMAD.SHL.U32 R14, R30, 0x10, RZ ;  /* 0x000000101e0e7824 */ /* 0x002fe200078e00ff */
[----:B------:R-:W-:Y:S02]  /*0720*/  LOP3.LUT R15, R28, 0xf0f0f0f, RZ, 0xc0, !PT ;  /* 0x0f0f0f0f1c0f7812 */ /* 0x000fe400078ec0ff */
[----:B------:R-:W-:Y:S02]  /*0730*/  @P0 LOP3.LUT R29, R7, 0xffff, RZ, 0xc0, !PT ;  /* 0x0000ffff071d0812 */ /* 0x000fe400078ec0ff */
[----:B------:R-:W-:Y:S02]  /*0740*/  @P1 LOP3.LUT R42, R31, 0x3030, RZ, 0xc0, !PT ;  /* 0x000030301f2a1812 */ /* 0x000fe400078ec0ff */
[----:B------:R-:W-:Y:S02]  /*0750*/  @!P0 LOP3.LUT R10, R7, 0x3f3f, RZ, 0xc0, !PT ;  /* 0x00003f3f070a8812 */ /* 0x000fe400078ec0ff */
[----:B------:R-:W-:Y:S01]  /*0760*/  LOP3.LUT R15, R15, 0x10101010, R14, 0xf8, !PT ;  /* 0x101010100f0f7812 */ /* 0x000fe200078ef80e */
[----:B------:R-:W-:Y:S01]  /*0770*/  IMAD.SHL.U32 R14, R26, 0x10, RZ ;  /* 0x000000101a0e7824 */ /* 0x000fe200078e00ff */
[----:B------:R-:W-:-:S02]  /*0780*/  @P0 SHF.R.U32.HI R7, RZ, 0x2, R29 ;  /* 0x00000002ff070819 */ /* 0x000fc4000001161d */
[----:B------:R-:W-:Y:S02]  /*0790*/  LOP3.LUT R29, R27, 0xf0f0f0f, RZ, 0xc0, !PT ;  /* 0x0f0f0f0f1b1d7812 */ /* 0x000fe400078ec0ff */
[----:B------:R-:W-:Y:S02]  /*07a0*/  @P1 LOP3.LUT R6, R42, 0xf0f, R5, 0xf8, !PT ;  /* 0x00000f0f2a061812 */ /* 0x000fe400078ef805 */
[----:B------:R-:W-:Y:S02]  /*07b0*/  SHF.R.U32.HI R5, RZ, 0x4, R27 ;  /* 0x00000004ff057819 */ /* 0x000fe4000001161b */
[----:B------:R-:W-:Y:S02]  /*07c0*/  SHF.R.U32.HI R28, RZ, 0x4, R28 ;  /* 0x00000004ff1c7819 */ /* 0x000fe4000001161c */
[----:B------:R-:W-:Y:S01]  /*07d0*/  LOP3.LUT R29, R29, 0x10101010, R14, 0xf8, !PT ;  /* 0x101010101d1d7812 */ /* 0x000fe200078ef80e */
[----:B------:R-:W-:Y:S01]  /*07e0*/  IMAD.SHL.U32 R31, R26, 0x8, RZ ;  /* 0x000000081a1f7824 */ /* 0x000fe200078e00ff */
[----:B------:R-:W-:Y:S01]  /*07f0*/  LOP3.LUT R14, R5, 0xf0f0f0f, RZ, 0xc0, !PT ;  /* 0x0f0f0f0f050e7812 */ /* 0x000fe200078ec0ff */
[----:B------:R-:W-:Y:S01]  /*0800*/  IMAD.SHL.U32 R30, R30, 0x8, RZ ;  /* 0x000000081e1e7824 */ /* 0x000fe200078e00ff */
[----:B------:R-:W-:Y:S01]  /*0810*/  @P0 LOP3.LUT R42, R7, 0x3030, RZ, 0xc0, !PT ;  /* 0x00003030072a0812 */ /* 0x000fe200078ec0ff */
[----:B------:R-:W-:Y:S01]  /*0820*/  IDP.4A.S8.S8 R7, R29, R20, RZ ;  /* 0x000000141d077226 */ /* 0x000fe200000006ff */
[----:B------:R-:W-:-:S02]  /*0830*/  LOP3.LUT R27, R28, 0xf0f0f0f, RZ, 0xc0, !PT ;  /* 0x0f0f0f0f1c1b7812 */ /* 0x000fc400078ec0ff */
[----:B------:R-:W-:Y:S02]  /*0840*/  LOP3.LUT R5, R6, 0xffff, RZ, 0xc0, !PT ;  /* 0x0000ffff06057812 */ /* 0x000fe400078ec0ff */
[----:B------:R-:W-:Y:S02]  /*0850*/  LOP3.LUT R26, R14, 0x10101010, R31, 0xf8, !PT ;  /* 0x101010100e1a7812 */ /* 0x000fe400078ef81f */
[----:B------:R-:W-:Y:S01]  /*0860*/  LOP3.LUT R27, R27, 0x10101010, R30, 0xf8, !PT ;  /* 0x101010101b1b7812 */ /* 0x000fe200078ef81e */
[----:B------:R-:W-:Y:S01]  /*0870*/  IDP.4A.S8.S8 R30, R15, R22, R7 ;  /* 0x000000160f1e7226 */ /* 0x000fe20000000607 */
[----:B------:R-:W-:Y:S01]  /*0880*/  LOP3.LUT R31, R5, 0xff, RZ, 0xc0, !PT ;  /* 0x000000ff051f7812 */ /* 0x000fe200078ec0ff */
[----:B------:R-:W-:Y:S01]  /*0890*/  IDP.4A.S8.S8 R43, R23, UR5, RZ ;  /* 0x00000005172b7c26 */ /* 0x000fe200080006ff */
[----:B------:R-:W-:Y:S01]  /*08a0*/  @P0 LOP3.LUT R11, R39, 0xffff, RZ, 0xc0, !PT ;  /* 0x0000ffff270b0812 */ /* 0x000fe200078ec0ff */
[----:B------:R0:W4:Y:S01]  /*08b0*/  LDG.E R14, desc[UR6][R8.64] ;  /* 0x00000006080e7981 */ /* 0x000122000c1e1900 */
[----:B------:R-:W-:Y:S01]  /*08c0*/  IADD3 R6, P1, PT, R25, R8, RZ ;  /* 0x0000000819067210 */ /* 0x000fe20007f3e0ff */
[----:B------:R-:W-:Y:S01]  /*08d0*/  IMAD R30, R30, R31, RZ ;  /* 0x0000001f1e1e7224 */ /* 0x000fe200078e02ff */
[----:B------:R-:W-:Y:S01]  /*08e0*/  @P0 SHF.R.U32.HI R11, RZ, 0x4, R11 ;  /* 0x00000004ff0b0819 */ /* 0x000fe2000001160b */
[----:B------:R-:W-:Y:S01]  /*08f0*/  IDP.4A.S8.S8 R31, R26, R23, RZ ;  /* 0x000000171a1f7226 */ /* 0x000fe200000006ff */
[----:B------:R-:W-:-:S02]  /*0900*/  LOP3.LUT R28, R38, 0xffff, RZ, 0xc0, !PT ;  /* 0x0000ffff261c7812 */ /* 0x000fc400078ec0ff */
[----:B------:R-:W-:Y:S01]  /*0910*/  @P0 LOP3.LUT R11, R42, 0xf0f, R11, 0xf8, !PT ;  /* 0x00000f0f2a0b0812 */ /* 0x000fe200078ef80b */
[----:B------:R-:W-:Y:S01]  /*0920*/  IDP.4A.S8.S8 R42, R27, R24, R31 ;  /* 0x000000181b2a7226 */ /* 0x000fe2000000061f */
[----:B------:R-:W-:Y:S01]  /*0930*/  SHF.R.U32.HI R31, RZ, 0x8, R28 ;  /* 0x00000008ff1f7819 */ /* 0x000fe2000001161c */
[----:B------:R-:W-:-:S03]  /*0940*/  IMAD.X R7, RZ, RZ, R9, P1 ;  /* 0x000000ffff077224 */ /* 0x000fc600008e0609 */
[----:B0-----:R-:W-:Y:S01]  /*0950*/  LOP3.LUT R8, R31, 0xffff, RZ, 0xc0, !PT ;  /* 0x0000ffff1f087812 */ /* 0x001fe200078ec0ff */
[----:B------:R-:W-:Y:S01]  /*0960*/  IDP.4A.S8.S8 R31, R24, UR5, R43 ;  /* 0x00000005181f7c26 */ /* 0x000fe2000800062b */
[----:B------:R-:W5:Y:S04]  /*0970*/  @P0 LDG.E.U16 R38, desc[UR6][R6.64] ;  /* 0x0000000606260981 */ /* 0x000f68000c1e1500 */
[----:B------:R-:W4:Y:S01]  /*0980*/  LDG.E.U16 R9, desc[UR6][R6.64+0x4] ;  /* 0x0000040606097981 */ /* 0x000f22000c1e1500 */
[----:B------:R-:W-:-:S03]  /*0990*/  IMAD R31, R31, R8, RZ ;  /* 0x000000081f1f7224 */ /* 0x000fc600078e02ff */
[----:B------:R-:W4:Y:S01]  /*09a0*/  LDG.E.U16 R8, desc[UR6][R6.64+0x8] ;  /* 0x0000080606087981 */ /* 0x000f22000c1e1500 */
[----:B------:R-:W-:-:S04]  /*09b0*/  SHF.R.U32.HI R5, RZ, 0x8, R5 ;  /* 0x00000008ff057819 */ /* 0x000fc80000011605 */
[----:B------:R-:W-:Y:S02]  /*09c0*/  LOP3.LUT R5, R5, 0xffff, RZ, 0xc0, !PT ;  /* 0x0000ffff05057812 */ /* 0x000fe400078ec0ff */
[----:B------:R-:W-:-:S03]  /*09d0*/  I2FP.F32.S32 R30, R30 ;  /* 0x0000001e001e7245 */ /* 0x000fc60000201400 */
[----:B------:R-:W-:Y:S02]  /*09e0*/  IMAD R42, R42, R5, RZ ;  /* 0x000000052a2a7224 */ /* 0x000fe400078e02ff */
[----:B------:R-:W-:Y:S02]  /*09f0*/  HADD2.F32 R5, -RZ, R34.H0_H0 ;  /* 0x20000022ff057230 */ /* 0x000fe40000004100 */
[----:B------:R-:W-:Y:S01]  /*0a00*/  HADD2.F32 R35, -RZ, R35.H0_H0 ;  /* 0x20000023ff237230 */ /* 0x000fe20000004100 */
[----:B------:R-:W-:Y:S01]  /*0a10*/  I2FP.F32.S32 R34, R42 ;  /* 0x0000002a00227245 */ /* 0x000fe20000201400 */
[----:B------:R-:W-:Y:S02]  /*0a20*/  IDP.4A.S8.S8 R43, R20, UR5, RZ ;  /* 0x00000005142b7c26 */ /* 0x000fe400080006ff */
[----:B------:R-:W-:Y:S01]  /*0a30*/  FFMA R30, R5, R30, RZ ;  /* 0x0000001e051e7223 */ /* 0x000fe200000000ff */
[----:B------:R-:W-:-:S03]  /*0a40*/  LOP3.LUT R45, R28, 0xff, RZ, 0xc0, !PT ;  /* 0x000000ff1c2d7812 */ /* 0x000fc600078ec0ff */
[----:B------:R-:W-:Y:S01]  /*0a50*/  FFMA R34, R35, R34, R30 ;  /* 0x0000002223227223 */ /* 0x000fe2000000001e */
[----:B------:R-:W-:-:S04]  /*0a60*/  IDP.4A.S8.S8 R30, R22, UR5, R43 ;  /* 0x00000005161e7c26 */ /* 0x000fc8000800062b */
[----:B------:R-:W-:Y:S01]  /*0a70*/  IMAD R45, R30, R45, RZ ;  /* 0x0000002d1e2d7224 */ /* 0x000fe200078e02ff */
[----:B------:R-:W-:-:S04]  /*0a80*/  I2FP.F32.S32 R31, R31 ;  /* 0x0000001f001f7245 */ /* 0x000fc80000201400 */
[----:B------:R-:W-:-:S05]  /*0a90*/  I2FP.F32.S32 R28, R45 ;  /* 0x0000002d001c7245 */ /* 0x000fca0000201400 */
[----:B------:R-:W-:-:S04]  /*0aa0*/  FFMA R28, R5, R28, RZ ;  /* 0x0000001c051c7223 */ /* 0x000fc800000000ff */
[----:B------:R-:W-:Y:S01]  /*0ab0*/  FFMA R31, R35, R31, R28 ;  /* 0x0000001f231f7223 */ /* 0x000fe2000000001c */
[--C-:B------:R-:W-:Y:S02]  /*0ac0*/  HADD2.F32 R28, -RZ, R37.reuse.H1_H1 ;  /* 0x30000025ff1c7230 */ /* 0x100fe40000004100 */
[----:B------:R-:W-:Y:S01]  /*0ad0*/  HADD2.F32 R37, -RZ, R37.H0_H0 ;  /* 0x20000025ff257230 */ /* 0x000fe20000004100 */
[----:B------:R-:W-:Y:S02]  /*0ae0*/  SHF.R.S32.HI R40, RZ, R25, R40 ;  /* 0x00000019ff287219 */ /* 0x000fe40000011428 */
[----:B------:R-:W-:Y:S01]  /*0af0*/  FMUL R43, R31, R28 ;  /* 0x0000001c1f2b7220 */ /* 0x000fe20000400000 */
[----:B------:R-:W-:Y:S01]  /*0b00*/  @!P0 LOP3.LUT R11, R39, 0x3f3f, RZ, 0xc0, !PT ;  /* 0x00003f3f270b8812 */ /* 0x000fe200078ec0ff */
[----:B------:R0:W4:Y:S02]  /*0b10*/  @P0 LDG.E.U16 R31, desc[UR6][R6.64] ;  /* 0x00000006061f0981 */ /* 0x000124000c1e1500 */
[----:B------:R-:W-:Y:S01]  /*0b20*/  FFMA R43, R34, R37, -R43 ;  /* 0x00000025222b7223 */ /* 0x000fe2000000082b */
[C---:B------:R-:W-:Y:S01]  /*0b30*/  IMAD.SHL.U32 R39, R40.reuse, 0x10, RZ ;  /* 0x0000001028277824 */ /* 0x040fe200078e00ff */
[----:B------:R-:W-:Y:S01]  /*0b40*/  SHF.R.S32.HI R36, RZ, R25, R36 ;  /* 0x00000019ff247219 */ /* 0x000fe20000011424 */
[----:B------:R-:W-:-:S04]  /*0b50*/  IMAD.SHL.U32 R40, R40, 0x8, RZ ;  /* 0x0000000828287824 */ /* 0x000fc800078e00ff */
[C---:B0-----:R-:W-:Y:S02]  /*0b60*/  IMAD.SHL.U32 R6, R36.reuse, 0x10, RZ ;  /* 0x0000001024067824 */ /* 0x041fe400078e00ff */
[----:B------:R-:W-:Y:S02]  /*0b70*/  IMAD.SHL.U32 R36, R36, 0x8, RZ ;  /* 0x0000000824247824 */ /* 0x000fe400078e00ff */
[----:B------:R-:W-:Y:S01]  /*0b80*/  FADD R4, R43, R4 ;  /* 0x000000042b047221 */ /* 0x000fe20000000000 */
[----:B------:R-:W-:Y:S01]  /*0b90*/  IDP.4A.S8.S8 R43, R23, UR5, RZ ;  /* 0x00000005172b7c26 */ /* 0x000fe200080006ff */
[----:B---3--:R-:W-:Y:S02]  /*0ba0*/  LOP3.LUT R34, R41, 0xf0f0f0f, RZ, 0xc0, !PT ;  /* 0x0f0f0f0f29227812 */ /* 0x008fe400078ec0ff */
[----:B------:R-:W-:Y:S02]  /*0bb0*/  SHF.R.U32.HI R41, RZ, 0x4, R41 ;  /* 0x00000004ff297819 */ /* 0x000fe40000011629 */
[----:B--2---:R-:W-:-:S02]  /*0bc0*/  SHF.R.U32.HI R7, RZ, 0x4, R32 ;  /* 0x00000004ff077819 */ /* 0x004fc40000011620 */
[----:B------:R-:W-:Y:S02]  /*0bd0*/  LOP3.LUT R41, R41, 0xf0f0f0f, RZ, 0xc0, !PT ;  /* 0x0f0f0f0f29297812 */ /* 0x000fe400078ec0ff */
[----:B------:R-:W-:Y:S02]  /*0be0*/  LOP3.LUT R25, R34, 0x10101010, R39, 0xf8, !PT ;  /* 0x1010101022197812 */ /* 0x000fe400078ef827 */
[----:B------:R-:W-:Y:S02]  /*0bf0*/  LOP3.LUT R39, R32, 0xf0f0f0f, RZ, 0xc0, !PT ;  /* 0x0f0f0f0f20277812 */ /* 0x000fe400078ec0ff */
[----:B------:R-:W-:Y:S02]  /*0c00*/  LOP3.LUT R32, R41, 0x10101010, R40, 0xf8, !PT ;  /* 0x1010101029207812 */ /* 0x000fe400078ef828 */
[----:B------:R-:W-:Y:S01]  /*0c10*/  LOP3.LUT R7, R7, 0xf0f0f0f, RZ, 0xc0, !PT ;  /* 0x0f0f0f0f07077812 */ /* 0x000fe200078ec0ff */
[----:B------:R-:W-:Y:S01]  /*0c20*/  IDP.4A.S8.S8 R20, R25, R20, RZ ;  /* 0x0000001419147226 */ /* 0x000fe200000006ff */
[----:B------:R-:W-:Y:S01]  /*0c30*/  LOP3.LUT R39, R39, 0x10101010, R6, 0xf8, !PT ;  /* 0x1010101027277812 */ /* 0x000fe200078ef806 */
[----:B------:R-:W-:Y:S01]  /*0c40*/  IDP.4A.S8.S8 R40, R32, R23, RZ ;  /* 0x0000001720287226 */ /* 0x000fe200000006ff */
[----:B------:R-:W-:-:S03]  /*0c50*/  LOP3.LUT R41, R7, 0x10101010, R36, 0xf8, !PT ;  /* 0x1010101007297812 */ /* 0x000fc600078ef824 */
[----:B------:R-:W-:Y:S02]  /*0c60*/  IDP.4A.S8.S8 R22, R39, R22, R20 ;  /* 0x0000001627167226 */ /* 0x000fe40000000614 */
[----:B------:R-:W-:Y:S02]  /*0c70*/  IDP.4A.S8.S8 R20, R24, UR5, R43 ;  /* 0x0000000518147c26 */ /* 0x000fe4000800062b */
[----:B------:R-:W-:Y:S01]  /*0c80*/  IDP.4A.S8.S8 R40, R41, R24, R40 ;  /* 0x0000001829287226 */ /* 0x000fe20000000628 */
[----:B-----5:R-:W-:Y:S02]  /*0c90*/  @P0 SHF.R.U32.HI R38, RZ, 0x2, R38 ;  /* 0x00000002ff260819 */ /* 0x020fe40000011626 */
[----:B----4-:R-:W-:Y:S02]  /*0ca0*/  @P0 SHF.R.U32.HI R6, RZ, 0x2, R9 ;  /* 0x00000002ff060819 */ /* 0x010fe40000011609 */
[----:B------:R-:W-:Y:S02]  /*0cb0*/  @P0 PRMT R36, R9, 0x7610, R36 ;  /* 0x0000761009240816 */ /* 0x000fe40000000024 */
[----:B------:R-:W-:-:S02]  /*0cc0*/  @P0 LOP3.LUT R7, R38, 0x3030, RZ, 0xc0, !PT ;  /* 0x0000303026070812 */ /* 0x000fc400078ec0ff */
[----:B------:R-:W-:Y:S02]  /*0cd0*/  @P0 LOP3.LUT R6, R6, 0x3030, RZ, 0xc0, !PT ;  /* 0x0000303006060812 */ /* 0x000fe400078ec0ff */
[----:B------:R-:W-:Y:S02]  /*0ce0*/  @P0 SHF.R.U32.HI R23, RZ, 0x4, R8 ;  /* 0x00000004ff170819 */ /* 0x000fe40000011608 */
[----:B------:R-:W-:Y:S02]  /*0cf0*/  @P0 PRMT R24, R8, 0x7610, R24 ;  /* 0x0000761008180816 */ /* 0x000fe40000000018 */
[----:B------:R-:W-:Y:S02]  /*0d00*/  @!P0 PRMT R36, R9, 0x7610, R36 ;  /* 0x0000761009248816 */ /* 0x000fe40000000024 */
[----:B------:R-:W-:Y:S02]  /*0d10*/  @P0 LOP3.LUT R38, R7, 0xf0f, R8, 0xf8, !PT ;  /* 0x00000f0f07260812 */ /* 0x000fe400078ef808 */
[----:B------:R-:W-:-:S02]  /*0d20*/  @P0 LOP3.LUT R23, R6, 0xf0f, R23, 0xf8, !PT ;  /* 0x00000f0f06170812 */ /* 0x000fc400078ef817 */
[----:B------:R-:W-:Y:S01]  /*0d30*/  @!P0 LOP3.LUT R38, R9, 0x3f3f, RZ, 0xc0, !PT ;  /* 0x00003f3f09268812 */ /* 0x000fe200078ec0ff */
[----:B------:R-:W0:Y:S01]  /*0d40*/  LDC.64 R6, c[0x0][0x388] ;  /* 0x0000e200ff067b82 */ /* 0x000e220000000a00 */
[----:B------:R-:W-:Y:S02]  /*0d50*/  @!P0 PRMT R24, R8, 0x7610, R24 ;  /* 0x0000761008188816 */ /* 0x000fe40000000018 */
[----:B------:R-:W-:Y:S02]  /*0d60*/  @P0 LOP3.LUT R9, R36, 0xffff, RZ, 0xc0, !PT ;  /* 0x0000ffff24090812 */ /* 0x000fe400078ec0ff */
[----:B------:R-:W-:Y:S02]  /*0d70*/  @P0 LOP3.LUT R34, R24, 0xffff, RZ, 0xc0, !PT ;  /* 0x0000ffff18220812 */ /* 0x000fe400078ec0ff */
[----:B------:R-:W-:Y:S02]  /*0d80*/  @P0 SHF.R.U32.HI R9, RZ, 0x2, R9 ;  /* 0x00000002ff090819 */ /* 0x000fe40000011609 */
[----:B------:R-:W-:-:S02]  /*0d90*/  @P0 SHF.R.U32.HI R34, RZ, 0x4, R34 ;  /* 0x00000004ff220819 */ /* 0x000fc40000011622 */
[----:B------:R-:W-:Y:S02]  /*0da0*/  @P0 LOP3.LUT R9, R9, 0x3030, RZ, 0xc0, !PT ;  /* 0x0000303009090812 */ /* 0x000fe400078ec0ff */
[----:B------:R-:W-:Y:S02]  /*0db0*/  @!P0 LOP3.LUT R23, R8, 0x3f3f, RZ, 0xc0, !PT ;  /* 0x00003f3f08178812 */ /* 0x000fe400078ec0ff */
[----:B------:R-:W-:Y:S02]  /*0dc0*/  LOP3.LUT R8, R38, 0xffff, RZ, 0xc0, !PT ;  /* 0x0000ffff26087812 */ /* 0x000fe400078ec0ff */
[----:B------:R-:W-:Y:S02]  /*0dd0*/  SHF.L.U32 R38, R16, 0x1, RZ ;  /* 0x0000000110267819 */ /* 0x000fe400000006ff */
[----:B------:R-:W-:Y:S02]  /*0de0*/  @P0 LOP3.LUT R34, R9, 0xf0f, R34, 0xf8, !PT ;  /* 0x00000f0f09220812 */ /* 0x000fe400078ef822 */
[----:B------:R-:W-:-:S02]  /*0df0*/  LOP3.LUT R9, R8, 0xff, RZ, 0xc0, !PT ;  /* 0x000000ff08097812 */ /* 0x000fc400078ec0ff */
[----:B------:R-:W-:-:S03]  /*0e00*/  LOP3.LUT R42, R38, 0x1e, RZ, 0xc0, !PT ;  /* 0x0000001e262a7812 */ /* 0x000fc600078ec0ff */
[----:B------:R-:W-:Y:S01]  /*0e10*/  IMAD R38, R22, R9, RZ ;  /* 0x0000000916267224 */ /* 0x000fe200078e02ff */
[----:B------:R-:W-:Y:S02]  /*0e20*/  SHF.R.U32.HI R9, RZ, 0x3, R42 ;  /* 0x00000003ff097819 */ /* 0x000fe4000001162a */
[----:B------:R-:W-:-:S03]  /*0e30*/  SHF.R.U32.HI R8, RZ, 0x8, R8 ;  /* 0x00000008ff087819 */ /* 0x000fc60000011608 */
[----:B0-----:R-:W-:Y:S01]  /*0e40*/  IMAD.WIDE.U32 R6, R9, 0x48, R6 ;  /* 0x0000004809067825 */ /* 0x001fe200078e0006 */
[----:B------:R-:W-:Y:S02]  /*0e50*/  LOP3.LUT R9, R8, 0xffff, RZ, 0xc0, !PT ;  /* 0x0000ffff08097812 */ /* 0x000fe400078ec0ff */
[----:B------:R-:W-:-:S03]  /*0e60*/  LOP3.LUT R22, R23, 0xffff, RZ, 0xc0, !PT ;  /* 0x0000ffff17167812 */ /* 0x000fc600078ec0ff */
[----:B------:R-:W-:Y:S02]  /*0e70*/  IMAD R40, R40, R9, RZ ;  /* 0x0000000928287224 */ /* 0x000fe400078e02ff */
[----:B------:R-:W-:Y:S01]  /*0e80*/  IMAD.WIDE R8, R17, 0x24, R6 ;  /* 0x0000002411087825 */ /* 0x000fe200078e0206 */
[----:B------:R-:W-:Y:S02]  /*0e90*/  LOP3.LUT R23, R22, 0xff, RZ, 0xc0, !PT ;  /* 0x000000ff16177812 */ /* 0x000fe400078ec0ff */
[----:B------:R-:W-:Y:S02]  /*0ea0*/  SHF.R.U32.HI R7, RZ, 0x8, R22 ;  /* 0x00000008ff077819 */ /* 0x000fe40000011616 */
[----:B------:R-:W-:Y:S01]  /*0eb0*/  IADD3 R22, P1, PT, R21, R8, RZ ;  /* 0x0000000815167210 */ /* 0x000fe20007f3e0ff */
[----:B------:R-:W-:Y:S01]  /*0ec0*/  IMAD R6, R30, R23, RZ ;  /* 0x000000171e067224 */ /* 0x000fe200078e02ff */
[----:B------:R-:W-:Y:S01]  /*0ed0*/  I2FP.F32.S32 R38, R38 ;  /* 0x0000002600267245 */ /* 0x000fe20000201400 */
[----:B------:R-:W2:Y:S02]  /*0ee0*/  LDG.E.U16 R43, desc[UR6][R8.64+0x24] ;  /* 0x00002406082b7981 */ /* 0x000ea4000c1e1500 */
[----:B------:R-:W-:Y:S01]  /*0ef0*/  IMAD.X R23, RZ, RZ, R9, P1 ;  /* 0x000000ffff177224 */ /* 0x000fe200008e0609 */
[----:B------:R-:W-:-:S04]  /*0f00*/  I2FP.F32.S32 R6, R6 ;  /* 0x0000000600067245 */ /* 0x000fc80000201400 */
[----:B------:R-:W3:Y:S01]  /*0f10*/  LDG.E R30, desc[UR6][R22.64+0x14] ;  /* 0x00001406161e7981 */ /* 0x000ee2000c1e1900 */
[C---:B------:R-:W-:Y:S01]  /*0f20*/  FFMA R38, R5.reuse, R38, RZ ;  /* 0x0000002605267223 */ /* 0x040fe200000000ff */
[----:B------:R-:W-:Y:S02]  /*0f30*/  FFMA R6, R5, R6, RZ ;  /* 0x0000000605067223 */ /* 0x000fe400000000ff */
[----:B------:R-:W4:Y:S04]  /*0f40*/  LDG.E R42, desc[UR6][R22.64+0x4] ;  /* 0x00000406162a7981 */ /* 0x000f28000c1e1900 */
[----:B------:R-:W5:Y:S04]  /*0f50*/  LDG.E R5, desc[UR6][R22.64+0x38] ;  /* 0x0000380616057981 */ /* 0x000f68000c1e1900 */
[----:B------:R-:W2:Y:S01]  /*0f60*/  LDG.E R44, desc[UR6][R22.64+0x28] ;  /* 0x00002806162c7981 */ /* 0x000ea2000c1e1900 */
[----:B------:R-:W-:-:S05]  /*0f70*/  LOP3.LUT R7, R7, 0xffff, RZ, 0xc0, !PT ;  /* 0x0000ffff07077812 */ /* 0x000fca00078ec0ff */
[----:B------:R-:W-:Y:S02]  /*0f80*/  IMAD R20, R20, R7, RZ ;  /* 0x0000000714147224 */ /* 0x000fe400078e02ff */
[----:B------:R0:W2:Y:S01]  /*0f90*/  LDG.E.U16 R7, desc[UR6][R8.64] ;  /* 0x0000000608077981 */ /* 0x0000a2000c1e1500 */
[----:B------:R-:W-:Y:S02]  /*0fa0*/  @P0 SHF.R.U32.HI R31, RZ, 0x2, R31 ;  /* 0x00000002ff1f0819 */ /* 0x000fe4000001161f */
[----:B------:R-:W-:Y:S02]  /*0fb0*/  I2FP.F32.S32 R40, R40 ;  /* 0x0000002800287245 */ /* 0x000fe40000201400 */
[----:B------:R-:W-:Y:S02]  /*0fc0*/  @P0 LOP3.LUT R31, R31, 0x3030, RZ, 0xc0, !PT ;  /* 0x000030301f1f0812 */ /* 0x000fe400078ec0ff */
[----:B------:R-:W-:Y:S02]  /*0fd0*/  @!P0 LOP3.LUT R34, R24, 0x3f3f, RZ, 0xc0, !PT ;  /* 0x00003f3f18228812 */ /* 0x000fe400078ec0ff */
[----:B------:R-:W-:-:S02]  /*0fe0*/  I2FP.F32.S32 R20, R20 ;  /* 0x0000001400147245 */ /* 0x000fc40000201400 */
[----:B------:R-:W-:Y:S02]  /*0ff0*/  @P0 LOP3.LUT R24, R31, 0xf0f, R24, 0xf8, !PT ;  /* 0x00000f0f1f180812 */ /* 0x000fe400078ef818 */
[----:B------:R-:W-:Y:S01]  /*1000*/  @!P0 LOP3.LUT R24, R36, 0x3f3f, RZ, 0xc0, !PT ;  /* 0x00003f3f24188812 */ /* 0x000fe200078ec0ff */
[C---:B------:R-:W-:Y:S01]  /*1010*/  FFMA R38, R35.reuse, R40, R38 ;  /* 0x0000002823267223 */ /* 0x040fe20000000026 */
[----:B------:R-:W-:Y:S01]  /*1020*/  FFMA R35, R35, R20, R6 ;  /* 0x0000001423237223 */ /* 0x000fe20000000006 */
[----:B------:R-:W-:Y:S02]  /*1030*/  LOP3.LUT R10, R10, 0xffff, RZ, 0xc0, !PT ;  /* 0x0000ffff0a0a7812 */ /* 0x000fe400078ec0ff */
[----:B------:R-:W-:Y:S02]  /*1040*/  LOP3.LUT R6, R24, 0xffff, RZ, 0xc0, !PT ;  /* 0x0000ffff18067812 */ /* 0x000fe400078ec0ff */
[----:B0-----:R-:W-:Y:S02]  /*1050*/  LOP3.LUT R8, R10, 0xff, RZ, 0xc0, !PT ;  /* 0x000000ff0a087812 */ /* 0x001fe400078ec0ff */
[----:B------:R-:W-:-:S02]  /*1060*/  LOP3.LUT R20, R6, 0xff, RZ, 0xc0, !PT ;  /* 0x000000ff06147812 */ /* 0x000fc400078ec0ff */
[----:B------:R-:W-:Y:S02]  /*1070*/  LOP3.LUT R11, R11, 0xffff, RZ, 0xc0, !PT ;  /* 0x0000ffff0b0b7812 */ /* 0x000fe400078ec0ff */
[----:B------:R-:W-:Y:S02]  /*1080*/  LOP3.LUT R34, R34, 0xffff, RZ, 0xc0, !PT ;  /* 0x0000ffff22227812 */ /* 0x000fe400078ec0ff */
[----:B------:R-:W-:Y:S02]  /*1090*/  SHF.R.U32.HI R6, RZ, 0x8, R6 ;  /* 0x00000008ff067819 */ /* 0x000fe40000011606 */
[----:B------:R-:W-:Y:S01]  /*10a0*/  SHF.R.U32.HI R10, RZ, 0x8, R10 ;  /* 0x00000008ff0a7819 */ /* 0x000fe2000001160a */
[----:B------:R-:W-:-:S03]  /*10b0*/  VIADD R18, R18, 0x8 ;  /* 0x0000000812127836 */ /* 0x000fc60000000000 */
[----:B------:R-:W-:Y:S02]  /*10c0*/  LOP3.LUT R10, R10, 0xffff, RZ, 0xc0, !PT ;  /* 0x0000ffff0a0a7812 */ /* 0x000fe400078ec0ff */
[----:B------:R-:W-:Y:S02]  /*10d0*/  ISETP.GE.AND P0, PT, R18, UR4, PT ;  /* 0x0000000412007c0c */ /* 0x000fe4000bf06270 */
[----:B------:R-:W-:Y:S01]  /*10e0*/  IADD3 R12, P1, PT, R12, 0x900, RZ ;  /* 0x000009000c0c7810 */ /* 0x000fe20007f3e0ff */
[----:B------:R-:W-:Y:S02]  /*10f0*/  VIADD R17, R17, 0x40 ;  /* 0x0000004011117836 */ /* 0x000fe40000000000 */
[----:B------:R-:W-:Y:S02]  /*1100*/  VIADD R19, R19, 0x8 ;  /* 0x0000000813137836 */ /* 0x000fe40000000000 */
[----:B------:R-:W-:Y:S02]  /*1110*/  IMAD.X R13, RZ, RZ, R13, P1 ;  /* 0x000000ffff0d7224 */ /* 0x000fe400008e060d */
[----:B---3--:R-:W-:-:S02]  /*1120*/  IDP.4A.S8.S8 R29, R29, R30, RZ ;  /* 0x0000001e1d1d7226 */ /* 0x008fc400000006ff */
[----:B------:R-:W-:Y:S02]  /*1130*/  IDP.4A.S8.S8 R25, R25, R30, RZ ;  /* 0x0000001e19197226 */ /* 0x000fe400000006ff */
[-C--:B----4-:R-:W-:Y:S02]  /*1140*/  IDP.4A.S8.S8 R15, R15, R42.reuse, R29 ;  /* 0x0000002a0f0f7226 */ /* 0x090fe4000000061d */
[----:B------:R-:W-:Y:S02]  /*1150*/  IDP.4A.S8.S8 R9, R30, UR5, RZ ;  /* 0x000000051e097c26 */ /* 0x000fe400080006ff */
[----:B------:R-:W-:Y:S02]  /*1160*/  IDP.4A.S8.S8 R25, R39, R42, R25 ;  /* 0x0000002a27197226 */ /* 0x000fe40000000619 */
[----:B-----5:R-:W-:Y:S02]  /*1170*/  IDP.4A.S8.S8 R23, R5, UR5, RZ ;  /* 0x0000000505177c26 */ /* 0x020fe400080006ff */
[----:B------:R-:W-:-:S02]  /*1180*/  IDP.4A.S8.S8 R42, R42, UR5, R9 ;  /* 0x000000052a2a7c26 */ /* 0x000fc40008000609 */
[-C--:B------:R-:W-:Y:S02]  /*1190*/  IDP.4A.S8.S8 R26, R26, R5.reuse, RZ ;  /* 0x000000051a1a7226 */ /* 0x080fe400000006ff */
[----:B------:R-:W-:Y:S01]  /*11a0*/  IMAD R15, R15, R8, RZ ;  /* 0x000000080f0f7224 */ /* 0x000fe200078e02ff */
[----:B------:R-:W-:Y:S01]  /*11b0*/  SHF.R.U32.HI R8, RZ, 0x8, R11 ;  /* 0x00000008ff087819 */ /* 0x000fe2000001160b */
[----:B------:R-:W-:Y:S01]  /*11c0*/  IDP.4A.S8.S8 R32, R32, R5, RZ ;  /* 0x0000000520207226 */ /* 0x000fe200000006ff */
[----:B------:R-:W-:Y:S01]  /*11d0*/  LOP3.LUT R11, R11, 0xff, RZ, 0xc0, !PT ;  /* 0x000000ff0b0b7812 */ /* 0x000fe200078ec0ff */
[----:B------:R-:W-:Y:S01]  /*11e0*/  IMAD R9, R25, R20, RZ ;  /* 0x0000001419097224 */ /* 0x000fe200078e02ff */
[----:B------:R-:W-:Y:S01]  /*11f0*/  SHF.R.U32.HI R20, RZ, 0x8, R34 ;  /* 0x00000008ff147819 */ /* 0x000fe20000011622 */
[----:B--2---:R-:W-:Y:S01]  /*1200*/  IDP.4A.S8.S8 R5, R44, UR5, R23 ;  /* 0x000000052c057c26 */ /* 0x004fe20008000617 */
[----:B------:R-:W-:Y:S02]  /*1210*/  LOP3.LUT R23, R34, 0xff, RZ, 0xc0, !PT ;  /* 0x000000ff22177812 */ /* 0x000fe400078ec0ff */
[----:B------:R-:W-:-:S02]  /*1220*/  LOP3.LUT R8, R8, 0xffff, RZ, 0xc0, !PT ;  /* 0x0000ffff08087812 */ /* 0x000fc400078ec0ff */
[----:B------:R-:W-:Y:S01]  /*1230*/  LOP3.LUT R25, R6, 0xffff, RZ, 0xc0, !PT ;  /* 0x0000ffff06197812 */ /* 0x000fe200078ec0ff */
[----:B------:R-:W-:Y:S01]  /*1240*/  IMAD R11, R42, R11, RZ ;  /* 0x0000000b2a0b7224 */ /* 0x000fe200078e02ff */
[----:B------:R-:W-:Y:S01]  /*1250*/  LOP3.LUT R6, R20, 0xffff, RZ, 0xc0, !PT ;  /* 0x0000ffff14067812 */ /* 0x000fe200078ec0ff */
[----:B------:R-:W-:Y:S02]  /*1260*/  IMAD R23, R42, R23, RZ ;  /* 0x000000172a177224 */ /* 0x000fe400078e02ff */
[----:B------:R-:W-:Y:S02]  /*1270*/  IMAD R20, R5, R8, RZ ;  /* 0x0000000805147224 */ /* 0x000fe400078e02ff */
[-C--:B------:R-:W-:Y:S02]  /*1280*/  IDP.4A.S8.S8 R27, R27, R44.reuse, R26 ;  /* 0x0000002c1b1b7226 */ /* 0x080fe4000000061a */
[----:B------:R-:W-:Y:S02]  /*1290*/  IDP.4A.S8.S8 R32, R41, R44, R32 ;  /* 0x0000002c29207226 */ /* 0x000fe40000000620 */
        /* <DEDUP_REMOVED lines=11> */
[----:B------:R-:W-:Y:S01]  /*1350*/  I2FP.F32.S32 R22, R22 ;  /* 0x0000001600167245 */ /* 0x000fe20000201400 */
[C---:B------:R-:W-:Y:S01]  /*1360*/  FFMA R7, R8.reuse, R7, RZ ;  /* 0x0000000708077223 */ /* 0x040fe200000000ff */
[C---:B------:R-:W-:Y:S01]  /*1370*/  FFMA R15, R8.reuse, R15, RZ ;  /* 0x0000000f080f7223 */ /* 0x040fe200000000ff */
[----:B------:R-:W-:Y:S01]  /*1380*/  FFMA R6, R8, R6, RZ ;  /* 0x0000000608067223 */ /* 0x000fe200000000ff */
[----:B------:R-:W-:Y:S01]  /*1390*/  I2FP.F32.S32 R10, R10 ;  /* 0x0000000a000a7245 */ /* 0x000fe20000201400 */
[--C-:B------:R-:W-:Y:S01]  /*13a0*/  HADD2.F32 R8, -RZ, R14.reuse.H1_H1 ;  /* 0x3000000eff087230 */ /* 0x100fe20000004100 */
[----:B------:R-:W-:Y:S01]  /*13b0*/  I2FP.F32.S32 R25, R25 ;  /* 0x0000001900197245 */ /* 0x000fe20000201400 */
[C---:B------:R-:W-:Y:S01]  /*13c0*/  FFMA R5, R24.reuse, R20, R5 ;  /* 0x0000001418057223 */ /* 0x040fe20000000005 */
[----:B------:R-:W-:Y:S01]  /*13d0*/  FFMA R7, R24, R22, R7 ;  /* 0x0000001618077223 */ /* 0x000fe20000000007 */
[----:B------:R-:W-:-:S02]  /*13e0*/  HADD2.F32 R14, -RZ, R14.H0_H0 ;  /* 0x2000000eff0e7230 */ /* 0x000fc40000004100 */
[C---:B------:R-:W-:Y:S01]  /*13f0*/  FFMA R10, R24.reuse, R10, R15 ;  /* 0x0000000a180a7223 */ /* 0x040fe2000000000f */
[----:B------:R-:W-:Y:S01]  /*1400*/  FFMA R6, R24, R25, R6 ;  /* 0x0000001918067223 */ /* 0x000fe20000000006 */
[----:B------:R-:W-:Y:S01]  /*1410*/  FMUL R35, R35, R8 ;  /* 0x0000000823237220 */ /* 0x000fe20000400000 */
[----:B------:R-:W-:Y:S01]  /*1420*/  FMUL R28, R28, R5 ;  /* 0x000000051c1c7220 */ /* 0x000fe20000400000 */
[----:B------:R-:W-:Y:S02]  /*1430*/  FMUL R7, R8, R7 ;  /* 0x0000000708077220 */ /* 0x000fe40000400000 */
[----:B------:R-:W-:Y:S01]  /*1440*/  FFMA R35, R38, R14, -R35 ;  /* 0x0000000e26237223 */ /* 0x000fe20000000823 */
[----:B------:R-:W-:Y:S01]  /*1450*/  FFMA R37, R37, R10, -R28 ;  /* 0x0000000a25257223 */ /* 0x000fe2000000081c */
[----:B------:R-:W-:Y:S02]  /*1460*/  FFMA R6, R14, R6, -R7 ;  /* 0x000000060e067223 */ /* 0x000fe40000000807 */
[----:B------:R-:W-:Y:S01]  /*1470*/  FADD R0, R35, R0 ;  /* 0x0000000023007221 */ /* 0x000fe20000000000 */
[----:B------:R-:W-:Y:S01]  /*1480*/  FADD R2, R37, R2 ;  /* 0x0000000225027221 */ /* 0x000fe20000000000 */
[----:B------:R-:W-:Y:S01]  /*1490*/  FADD R3, R6, R3 ;  /* 0x0000000306037221 */ /* 0x000fe20000000000 */
[----:B------:R-:W-:Y:S06]  /*14a0*/  @!P0 BRA `(.L_x_526) ;  /* 0xffffffec00808947 */ /* 0x000fec000383ffff */
[----:B------:R-:W-:Y:S05]  /*14b0*/  BSYNC.RECONVERGENT B1 ;  /* 0x0000000000017941 */ /* 0x000fea0003800200 */
.L_x_525:
[----:B------:R0:W-:Y:S02]  /*14c0*/  STL.64 [R1+0x8], R2 ;  /* 0x0000080201007387 */ /* 0x0001e40000100a00 */
.L_x_524:
[----:B------:R-:W-:Y:S05]  /*14d0*/  BSYNC.RECONVERGENT B0 ;  /* 0x0000000000007941 */ /* 0x000fea0003800200 */
.L_x_523:
        /* <DEDUP_REMOVED lines=13> */
[----:B------:R1:W-:Y:S02]  /*15b0*/  STS [R5+-0x80], R3 ;  /* 0xffff800305007388 */ /* 0x0003e40000000800 */
.L_x_528:
[----:B------:R-:W-:Y:S05]  /*15c0*/  BSYNC.RECONVERGENT B0 ;  /* 0x0000000000007941 */ /* 0x000fea0003800200 */
.L_x_527:
[----:B------:R-:W-:Y:S06]  /*15d0*/  BAR.SYNC.DEFER_BLOCKING 0x0 ;  /* 0x0000000000007b1d */ /* 0x000fec0000010000 */
[----:B------:R-:W-:Y:S05]  /*15e0*/  @P1 EXIT ;  /* 0x000000000000194d */ /* 0x000fea0003800000 */
[----:B------:R-:W2:Y:S01]  /*15f0*/  S2UR UR5, SR_CgaCtaId ;  /* 0x00000000000579c3 */ /* 0x000ea20000008800 */
[----:B------:R-:W-:Y:S01]  /*1600*/  UMOV UR4, 0x400 ;  /* 0x0000040000047882 */ /* 0x000fe20000000000 */
[C---:B------:R-:W-:Y:S01]  /*1610*/  ISETP.GT.U32.AND P0, PT, R16.reuse, 0x1, PT ;  /* 0x000000011000780c */ /* 0x040fe20003f04070 */
[----:B------:R-:W-:Y:S01]  /*1620*/  IMAD R13, R16, 0x4, R1 ;  /* 0x00000004100d7824 */ /* 0x000fe200078e0201 */
[----:B--2---:R-:W-:-:S06]  /*1630*/  ULEA UR4, UR5, UR4, 0x18 ;  /* 0x0000000405047291 */ /* 0x004fcc000f8ec0ff */
[----:B------:R-:W-:-:S05]  /*1640*/  LEA R12, R16, UR4, 0x2 ;  /* 0x00000004100c7c11 */ /* 0x000fca000f8e10ff */
[----:B-1----:R-:W1:Y:S04]  /*1650*/  LDS R5, [R12] ;  /* 0x000000000c057984 */ /* 0x002e680000000800 */
[----:B------:R-:W2:Y:S04]  /*1660*/  LDS R7, [R12+0x80] ;  /* 0x000080000c077984 */ /* 0x000ea80000000800 */
[----:B------:R-:W3:Y:S04]  /*1670*/  LDS R6, [R12+0x200] ;  /* 0x000200000c067984 */ /* 0x000ee80000000800 */
[----:B------:R-:W4:Y:S04]  /*1680*/  LDS R10, [R12+0x280] ;  /* 0x000280000c0a7984 */ /* 0x000f280000000800 */
[----:B------:R-:W5:Y:S04]  /*1690*/  LDS R8, [R12+0x400] ;  /* 0x000400000c087984 */ /* 0x000f680000000800 */
[----:B------:R-:W0:Y:S01]  /*16a0*/  LDS R14, [R12+0x480] ;  /* 0x000480000c0e7984 */ /* 0x000e220000000800 */
[----:B-1----:R-:W-:Y:S01]  /*16b0*/  FADD R5, R5, R4 ;  /* 0x0000000405057221 */ /* 0x002fe20000000000 */
[----:B--2---:R-:W-:-:S03]  /*16c0*/  FADD R7, R7, R0 ;  /* 0x0000000007077221 */ /* 0x004fc60000000000 */
[----:B---3--:R-:W-:Y:S01]  /*16d0*/  FADD R5, R5, R6 ;  /* 0x0000000605057221 */ /* 0x008fe20000000000 */
[----:B----4-:R-:W-:-:S03]  /*16e0*/  FADD R7, R7, R10 ;  /* 0x0000000a07077221 */ /* 0x010fc60000000000 */
[----:B-----5:R-:W-:Y:S01]  /*16f0*/  FADD R5, R5, R8 ;  /* 0x0000000805057221 */ /* 0x020fe20000000000 */
        /* <DEDUP_REMOVED lines=10> */
[----:B------:R-:W1:Y:S04]  /*17a0*/  SHFL.BFLY PT, R9, R10, 0x4, 0x1f ;  /* 0x0c801f000a097f89 */ /* 0x000e6800000e0000 */
[----:B------:R-:W-:Y:S01]  /*17b0*/  LDS R8, [R12+0x180] ;  /* 0x000180000c087984 */ /* 0x000fe20000000800 */
[----:B0-----:R-:W-:-:S03]  /*17c0*/  FADD R6, R7, R4 ;  /* 0x0000000407067221 */ /* 0x001fc60000000000 */
[----:B------:R-:W-:Y:S01]  /*17d0*/  LDS R7, [R12+0x100] ;  /* 0x000100000c077984 */ /* 0x000fe20000000800 */
[----:B-1----:R-:W-:-:S03]  /*17e0*/  FADD R11, R10, R9 ;  /* 0x000000090a0b7221 */ /* 0x002fc60000000000 */
        /* <DEDUP_REMOVED lines=8> */
[----:B------:R-:W2:Y:S01]  /*1870*/  LDS R11, [R12+0x380] ;  /* 0x000380000c0b7984 */ /* 0x000ea20000000800 */
[----:B0-----:R-:W-:-:S03]  /*1880*/  FADD R4, R9, R4 ;  /* 0x0000000409047221 */ /* 0x001fc60000000000 */
[----:B------:R-:W0:Y:S01]  /*1890*/  LDS R9, [R12+0x500] ;  /* 0x000500000c097984 */ /* 0x000e220000000800 */
[----:B-1----:R-:W-:-:S05]  /*18a0*/  FADD R5, R14, R5 ;  /* 0x000000050e057221 */ /* 0x002fca0000000000 */
[----:B------:R-:W-:Y:S04]  /*18b0*/  STL.64 [R1], R4 ;  /* 0x0000000401007387 */ /* 0x000fe80000100a00 */
[----:B------:R-:W3:Y:S01]  /*18c0*/  @!P0 LDL R0, [R13] ;  /* 0x000000000d008983 */ /* 0x000ee20000100800 */
[----:B------:R-:W-:Y:S01]  /*18d0*/  FADD R7, R7, R2 ;  /* 0x0000000207077221 */ /* 0x000fe20000000000 */
[----:B------:R-:W-:-:S03]  /*18e0*/  FADD R8, R8, R3 ;  /* 0x0000000308087221 */ /* 0x000fc60000000000 */
[----:B------:R-:W-:Y:S01]  /*18f0*/  FADD R6, R7, R6 ;  /* 0x0000000607067221 */ /* 0x000fe20000000000 */
[----:B--2---:R-:W-:-:S04]  /*1900*/  FADD R11, R8, R11 ;  /* 0x0000000b080b7221 */ /* 0x004fc80000000000 */
[----:B------:R-:W-:Y:S02]  /*1910*/  FADD R10, R11, R10 ;  /* 0x0000000a0b0a7221 */ /* 0x000fe40000000000 */
[----:B------:R-:W1:Y:S03]  /*1920*/  S2R R11, SR_CTAID.X ;  /* 0x00000000000b7919 */ /* 0x000e660000002500 */
[----:B------:R-:W2:Y:S01]  /*1930*/  SHFL.BFLY PT, R5, R10, 0x10, 0x1f ;  /* 0x0e001f000a057f89 */ /* 0x000ea200000e0000 */
[----:B0-----:R-:W-:-:S05]  /*1940*/  FADD R6, R6, R9 ;  /* 0x0000000906067221 */ /* 0x001fca0000000000 */
[----:B------:R-:W0:Y:S01]  /*1950*/  SHFL.BFLY PT, R3, R6, 0x10, 0x1f ;  /* 0x0e001f0006037f89 */ /* 0x000e2200000e0000 */
[----:B--2---:R-:W-:-:S05]  /*1960*/  FADD R4, R10, R5 ;  /* 0x000000050a047221 */ /* 0x004fca0000000000 */
[----:B------:R-:W2:Y:S01]  /*1970*/  SHFL.BFLY PT, R5, R4, 0x8, 0x1f ;  /* 0x0d001f0004057f89 */ /* 0x000ea200000e0000 */
[----:B0-----:R-:W-:-:S05]  /*1980*/  FADD R3, R6, R3 ;  /* 0x0000000306037221 */ /* 0x001fca0000000000 */
[----:B------:R-:W0:Y:S01]  /*1990*/  SHFL.BFLY PT, R2, R3, 0x8, 0x1f ;  /* 0x0d001f0003027f89 */ /* 0x000e2200000e0000 */
[----:B--2---:R-:W-:-:S05]  /*19a0*/  FADD R7, R4, R5 ;  /* 0x0000000504077221 */ /* 0x004fca0000000000 */
[----:B------:R-:W2:Y:S01]  /*19b0*/  SHFL.BFLY PT, R12, R7, 0x4, 0x1f ;  /* 0x0c801f00070c7f89 */ /* 0x000ea200000e0000 */
[----:B0-----:R-:W-:-:S05]  /*19c0*/  FADD R2, R3, R2 ;  /* 0x0000000203027221 */ /* 0x001fca0000000000 */
[----:B------:R-:W0:Y:S01]  /*19d0*/  SHFL.BFLY PT, R5, R2, 0x4, 0x1f ;  /* 0x0c801f0002057f89 */ /* 0x000e2200000e0000 */
[----:B--2---:R-:W-:Y:S01]  /*19e0*/  FADD R12, R7, R12 ;  /* 0x0000000c070c7221 */ /* 0x004fe20000000000 */
[----:B-1----:R-:W-:-:S04]  /*19f0*/  IMAD R7, R11, 0x2, R16 ;  /* 0x000000020b077824 */ /* 0x002fc800078e0210 */
[----:B------:R-:W1:Y:S01]  /*1a00*/  SHFL.BFLY PT, R9, R12, 0x2, 0x1f ;  /* 0x0c401f000c097f89 */ /* 0x000e6200000e0000 */
[----:B0-----:R-:W-:-:S05]  /*1a10*/  FADD R8, R2, R5 ;  /* 0x0000000502087221 */ /* 0x001fca0000000000 */
[----:B------:R-:W0:Y:S01]  /*1a20*/  SHFL.BFLY PT, R5, R8, 0x2, 0x1f ;  /* 0x0c401f0008057f89 */ /* 0x000e2200000e0000 */
[----:B-1----:R-:W-:-:S05]  /*1a30*/  FADD R9, R12, R9 ;  /* 0x000000090c097221 */ /* 0x002fca0000000000 */
[----:B------:R-:W-:Y:S01]  /*1a40*/  SHFL.BFLY PT, R10, R9, 0x1, 0x1f ;  /* 0x0c201f00090a7f89 */ /* 0x000fe200000e0000 */
[----:B0-----:R-:W-:Y:S02]  /*1a50*/  FADD R6, R8, R5 ;  /* 0x0000000508067221 */ /* 0x001fe40000000000 */
[----:B------:R-:W0:Y:S03]  /*1a60*/  @!P0 LDC.64 R4, c[0x0][0x390] ;  /* 0x0000e400ff048b82 */ /* 0x000e260000000a00 */
[----:B------:R-:W1:Y:S01]  /*1a70*/  SHFL.BFLY PT, R3, R6, 0x1, 0x1f ;  /* 0x0c201f0006037f89 */ /* 0x000e6200000e0000 */
[----:B0-----:R-:W-:-:S04]  /*1a80*/  @!P0 IMAD.WIDE.U32 R4, R7, 0x4, R4 ;  /* 0x0000000407048825 */ /* 0x001fc800078e0004 */
[----:B-1----:R-:W-:Y:S01]  /*1a90*/  FADD R2, R6, R3 ;  /* 0x0000000306027221 */ /* 0x002fe20000000000 */
[----:B------:R-:W-:-:S05]  /*1aa0*/  FADD R3, R9, R10 ;  /* 0x0000000a09037221 */ /* 0x000fca0000000000 */
[----:B------:R0:W-:Y:S04]  /*1ab0*/  STL.64 [R1+0x8], R2 ;  /* 0x0000080201007387 */ /* 0x0001e80000100a00 */
[----:B---3--:R0:W-:Y:S01]  /*1ac0*/  @!P0 STG.E desc[UR6][R4.64], R0 ;  /* 0x0000000004008986 */ /* 0x0081e2000c101906 */
[----:B------:R-:W-:Y:S05]  /*1ad0*/  @P0 EXIT ;  /* 0x000000000000094d */ /* 0x000fea0003800000 */
[----:B------:R-:W2:Y:S01]  /*1ae0*/  LDL R13, [R13+0x8] ;  /* 0x000008000d0d7983 */ /* 0x000ea20000100800 */
[----:B0-----:R-:W0:Y:S01]  /*1af0*/  LDC.64 R2, c[0x0][0x390] ;  /* 0x0000e400ff027b82 */ /* 0x001e220000000a00 */
[----:B------:R-:W1:Y:S02]  /*1b00*/  LDCU UR4, c[0x0][0x3a4] ;  /* 0x00007480ff0477ac */ /* 0x000e640008000800 */
[----:B-1----:R-:W-:-:S04]  /*1b10*/  VIADD R7, R7, UR4 ;  /* 0x0000000407077c36 */ /* 0x002fc80008000000 */
[----:B0-----:R-:W-:-:S05]  /*1b20*/  IMAD.WIDE.U32 R2, R7, 0x4, R2 ;  /* 0x0000000407027825 */ /* 0x001fca00078e0002 */
[----:B--2---:R-:W-:Y:S01]  /*1b30*/  STG.E desc[UR6][R2.64], R13 ;  /* 0x0000000d02007986 */ /* 0x004fe2000c101906 */
[----:B------:R-:W-:Y:S05]  /*1b40*/  EXIT ;  /* 0x000000000000794d */ /* 0x000fea0003800000 */
.L_x_529:
        /* <DEDUP_REMOVED lines=11> */
.L_x_800:


//--------------------- .text.mul_mat_vec_q4_K_q8_1_cuda2 --------------------------
	.section	.text.mul_mat_vec_q4_K_q8_1_cuda2,"ax",@progbits
	.align	128
        .global         mul_mat_vec_q4_K_q8_1_cuda2
        .type           mul_mat_vec_q4_K_q8_1_cuda2,@function
        .size           mul_mat_vec_q4_K_q8_1_cuda2,(.L_x_801 - mul_mat_vec_q4_K_q8_1_cuda2)
        .other          mul_mat_vec_q4_K_q8_1_cuda2,@"STO_CUDA_ENTRY STV_DEFAULT"
mul_mat_vec_q4_K_q8_1_cuda2:
.text.mul_mat_vec_q4_K_q8_1_cuda2:
[----:B------:R-:W-:Y:S01]  /*0000*/  LDC R1, c[0x0][0x37c] ;  /* 0x0000df00ff017b82 */ /* 0x000fe20000000800 */
[----:B------:R-:W0:Y:S07]  /*0010*/  S2R R3, SR_TID.Y ;  /* 0x0000000000037919 */ /* 0x000e2e0000002200 */
[----:B------:R-:W1:Y:S01]  /*0020*/  LDC R5, c[0x0][0x398] ;  /* 0x0000e600ff057b82 */ /* 0x000e620000000800 */
[----:B------:R-:W2:Y:S01]  /*0030*/  LDCU.64 UR8, c[0x0][0x358] ;  /* 0x00006b00ff0877ac */ /* 0x000ea20008000a00 */
[----:B------:R-:W-:Y:S01]  /*0040*/  BSSY.RECONVERGENT B0, `(.L_x_530) ;  /* 0x0000127000007945 */ /* 0x000fe20003800200 */
[----:B------:R-:W0:Y:S01]  /*0050*/  S2R R12, SR_TID.X ;  /* 0x00000000000c7919 */ /* 0x000e220000002100 */
[----:B------:R-:W-:Y:S01]  /*0060*/  CS2R R14, SRZ ;  /* 0x00000000000e7805 */ /* 0x000fe2000001ff00 */
[----:B------:R-:W-:-:S02]  /*0070*/  IMAD.MOV.U32 R16, RZ, RZ, RZ ;  /* 0x000000ffff107224 */ /* 0x000fc400078e00ff */
[----:B------:R-:W-:Y:S01]  /*0080*/  IMAD.MOV.U32 R21, RZ, RZ, RZ ;  /* 0x000000ffff157224 */ /* 0x000fe200078e00ff */
[----:B------:R-:W3:Y:S01]  /*0090*/  S2UR UR4, SR_CTAID.X ;  /* 0x00000000000479c3 */ /* 0x000ee20000002500 */
[----:B-1----:R-:W-:-:S04]  /*00a0*/  SHF.R.S32.HI R2, RZ, 0x1f, R5 ;  /* 0x0000001fff027819 */ /* 0x002fc80000011405 */
[----:B------:R-:W-:-:S04]  /*00b0*/  LEA.HI R2, R2, R5, RZ, 0x8 ;  /* 0x0000000502027211 */ /* 0x000fc800078f40ff */
[----:B------:R-:W-:Y:S01]  /*00c0*/  SHF.R.S32.HI R13, RZ, 0x8, R2 ;  /* 0x00000008ff0d7819 */ /* 0x000fe20000011402 */
[----:B---3--:R-:W-:Y:S01]  /*00d0*/  USHF.L.U32 UR4, UR4, 0x1, URZ ;  /* 0x0000000104047899 */ /* 0x008fe200080006ff */
[----:B------:R-:W-:Y:S02]  /*00e0*/  IMAD.MOV.U32 R2, RZ, RZ, RZ ;  /* 0x000000ffff027224 */ /* 0x000fe400078e00ff */
[----:B0-----:R-:W-:-:S05]  /*00f0*/  IMAD R0, R3, 0x20, R12 ;  /* 0x0000002003007824 */ /* 0x001fca00078e020c */
[----:B------:R-:W-:Y:S01]  /*0100*/  SHF.R.U32.HI R20, RZ, 0x4, R0 ;  /* 0x00000004ff147819 */ /* 0x000fe20000011600 */
[----:B------:R-:W-:-:S03]  /*0110*/  IMAD.MOV.U32 R0, RZ, RZ, RZ ;  /* 0x000000ffff007224 */ /* 0x000fc600078e00ff */
[----:B------:R-:W-:-:S13]  /*0120*/  ISETP.GE.AND P0, PT, R20, R13, PT ;  /* 0x0000000d1400720c */ /* 0x000fda0003f06270 */
[----:B--2---:R-:W-:Y:S05]  /*0130*/  @P0 BRA `(.L_x_531) ;  /* 0x00000010005c0947 */ /* 0x004fea0003800000 */
[----:B------:R-:W0:Y:S01]  /*0140*/  LDC.64 R2, c[0x0][0x388] ;  /* 0x0000e200ff027b82 */ /* 0x000e220000000a00 */
[----:B------:R-:W-:Y:S01]  /*0150*/  SHF.R.U32.HI R0, RZ, 0x1, R12 ;  /* 0x00000001ff007819 */ /* 0x000fe2000001160c */
[----:B------:R-:W-:Y:S01]  /*0160*/  IMAD.SHL.U32 R19, R20, 0x8, RZ ;  /* 0x0000000814137824 */ /* 0x000fe200078e00ff */
[----:B------:R-:W-:Y:S01]  /*0170*/  BSSY.RECONVERGENT B1, `(.L_x_532) ;  /* 0x0000111000017945 */ /* 0x000fe20003800200 */
[----:B------:R-:W-:Y:S01]  /*0180*/  IMAD.MOV.U32 R14, RZ, RZ, RZ ;  /* 0x000000ffff0e7224 */ /* 0x000fe200078e00ff */
[----:B------:R-:W-:Y:S01]  /*0190*/  LOP3.LUT R0, R0, 0x6, RZ, 0xc0, !PT ;  /* 0x0000000600007812 */ /* 0x000fe200078ec0ff */
[----:B------:R-:W-:Y:S02]  /*01a0*/  IMAD R18, R13, UR4, R20 ;  /* 0x000000040d127c24 */ /* 0x000fe4000f8e0214 */
[----:B------:R-:W1:Y:S01]  /*01b0*/  LDC R7, c[0x0][0x3a0] ;  /* 0x0000e800ff077b82 */ /* 0x000e620000000800 */
[----:B------:R-:W-:Y:S01]  /*01c0*/  LOP3.LUT R5, R19, R0, RZ, 0xfc, !PT ;  /* 0x0000000013057212 */ /* 0x000fe200078efcff */
[----:B------:R-:W-:-:S05]  /*01d0*/  IMAD.SHL.U32 R0, R12, 0x2, RZ ;  /* 0x000000020c007824 */ /* 0x000fca00078e00ff */
[----:B------:R-:W-:-:S05]  /*01e0*/  LOP3.LUT R0, R0, 0x1e, RZ, 0xc0, !PT ;  /* 0x0000001e00007812 */ /* 0x000fca00078ec0ff */
[----:B------:R-:W-:Y:S02]  /*01f0*/  IMAD.SHL.U32 R0, R0, 0x4, RZ ;  /* 0x0000000400007824 */ /* 0x000fe400078e00ff */
[----:B0-----:R-:W-:-:S04]  /*0200*/  IMAD.WIDE.U32 R2, R5, 0x24, R2 ;  /* 0x0000002405027825 */ /* 0x001fc800078e0002 */
[----:B------:R-:W-:Y:S01]  /*0210*/  IMAD.SHL.U32 R5, R12, 0x4, RZ ;  /* 0x000000040c057824 */ /* 0x000fe200078e00ff */
[----:B------:R-:W-:Y:S02]  /*0220*/  IADD3 R10, P0, PT, R2, 0x24, RZ ;  /* 0x00000024020a7810 */ /* 0x000fe40007f1e0ff */
[----:B-1----:R-:W-:Y:S02]  /*0230*/  SHF.R.S32.HI R4, RZ, 0x1f, R7 ;  /* 0x0000001fff047819 */ /* 0x002fe40000011407 */
[----:B------:R-:W-:Y:S01]  /*0240*/  LOP3.LUT R5, R5, 0xc, RZ, 0xc0, !PT ;  /* 0x0000000c05057812 */ /* 0x000fe200078ec0ff */
[----:B------:R-:W-:Y:S01]  /*0250*/  IMAD.X R11, RZ, RZ, R3, P0 ;  /* 0x000000ffff0b7224 */ /* 0x000fe200000e0603 */
[----:B------:R-:W-:Y:S02]  /*0260*/  LEA.HI R4, R4, R7, RZ, 0x5 ;  /* 0x0000000704047211 */ /* 0x000fe400078f28ff */
[----:B------:R-:W-:Y:S02]  /*0270*/  LOP3.LUT R17, R5, 0x60, R0, 0xf8, !PT ;  /* 0x0000006005117812 */ /* 0x000fe400078ef800 */
[----:B------:R-:W-:-:S07]  /*0280*/  LEA.HI.SX32 R19, R4, R19, 0x1b ;  /* 0x0000001304137211 */ /* 0x000fce00078fdaff */
.L_x_533:
[----:B------:R-:W0:Y:S01]  /*0290*/  LDC.64 R8, c[0x0][0x380] ;  /* 0x0000e000ff087b82 */ /* 0x000e220000000a00 */
[----:B------:R-:W-:Y:S01]  /*02a0*/  IMAD.SHL.U32 R0, R12, 0x2, RZ ;  /* 0x000000020c007824 */ /* 0x000fe200078e00ff */
[----:B------:R-:W-:-:S04]  /*02b0*/  SHF.R.U32.HI R4, RZ, 0x1, R12 ;  /* 0x00000001ff047819 */ /* 0x000fc8000001160c */
[----:B------:R-:W-:Y:S02]  /*02c0*/  LOP3.LUT R24, R0, 0x1e, RZ, 0xc0, !PT ;  /* 0x0000001e00187812 */ /* 0x000fe400078ec0ff */
[----:B------:R-:W1:Y:S01]  /*02d0*/  LDC.64 R2, c[0x0][0x380] ;  /* 0x0000e000ff027b82 */ /* 0x000e620000000a00 */
[----:B------:R-:W-:Y:S02]  /*02e0*/  LOP3.LUT R33, R4, 0x6, RZ, 0xc0, !PT ;  /* 0x0000000604217812 */ /* 0x000fe400078ec0ff */
[----:B------:R-:W-:Y:S01]  /*02f0*/  ISETP.GT.U32.AND P0, PT, R24, 0xf, PT ;  /* 0x0000000f1800780c */ /* 0x000fe20003f04070 */
[----:B------:R-:W-:Y:S02]  /*0300*/  IMAD.SHL.U32 R6, R12, 0x4, RZ ;  /* 0x000000040c067824 */ /* 0x000fe400078e00ff */
[----:B------:R-:W-:Y:S02]  /*0310*/  IMAD R0, R13, 0x90, RZ ;  /* 0x000000900d007824 */ /* 0x000fe400078e02ff */
[----:B0-----:R-:W-:-:S03]  /*0320*/  IMAD.WIDE R8, R18, 0x90, R8 ;  /* 0x0000009012087825 */ /* 0x001fc600078e0208 */
[----:B------:R-:W-:Y:S02]  /*0330*/  IADD3 R4, P1, PT, R33, R8, RZ ;  /* 0x0000000821047210 */ /* 0x000fe40007f3e0ff */
[----:B------:R-:W-:-:S03]  /*0340*/  LOP3.LUT R25, R6, 0xc, RZ, 0xc0, !PT ;  /* 0x0000000c06197812 */ /* 0x000fc600078ec0ff */
[--C-:B------:R-:W-:Y:S01]  /*0350*/  IMAD.X R5, RZ, RZ, R9.reuse, P1 ;  /* 0x000000ffff057224 */ /* 0x100fe200008e0609 */
[----:B------:R-:W-:Y:S02]  /*0360*/  IADD3 R22, P1, PT, R17, R8, RZ ;  /* 0x0000000811167210 */ /* 0x000fe40007f3e0ff */
[C---:B-1----:R-:W-:Y:S02]  /*0370*/  IADD3 R6, P2, PT, R0.reuse, R2, RZ ;  /* 0x0000000200067210 */ /* 0x042fe40007f5e0ff */
[----:B------:R-:W2:Y:S01]  /*0380*/  @P0 LDG.E.U16 R41, desc[UR8][R4.64] ;  /* 0x0000000804290981 */ /* 0x000ea2000c1e1500 */
[----:B------:R-:W-:Y:S01]  /*0390*/  IMAD.X R23, RZ, RZ, R9, P1 ;  /* 0x000000ffff177224 */ /* 0x000fe200008e0609 */
[----:B------:R-:W-:Y:S02]  /*03a0*/  LEA.HI.X.SX32 R7, R0, R3, 0x1, P2 ;  /* 0x0000000300077211 */ /* 0x000fe400010f0eff */
[----:B------:R-:W3:Y:S01]  /*03b0*/  LDG.E.U16 R40, desc[UR8][R4.64+0x4] ;  /* 0x0000040804287981 */ /* 0x000ee2000c1e1500 */
[----:B------:R-:W-:Y:S01]  /*03c0*/  IMAD.SHL.U32 R2, R24, 0x4, RZ ;  /* 0x0000000418027824 */ /* 0x000fe200078e00ff */
[----:B------:R-:W-:-:S02]  /*03d0*/  IADD3 R26, P3, PT, R25, R10, RZ ;  /* 0x0000000a191a7210 */ /* 0x000fc40007f7e0ff */
[----:B------:R-:W4:Y:S01]  /*03e0*/  LDG.E.U16 R38, desc[UR8][R4.64+0x8] ;  /* 0x0000080804267981 */ /* 0x000f22000c1e1500 */
[----:B------:R-:W-:Y:S01]  /*03f0*/  IMAD.WIDE R6, R18, 0x90, R6 ;  /* 0x0000009012067825 */ /* 0x000fe200078e0206 */
[----:B------:R-:W-:Y:S02]  /*0400*/  LOP3.LUT R17, R25, 0x60, R2, 0xf8, !PT ;  /* 0x0000006019117812 */ /* 0x000fe400078ef802 */
[----:B------:R-:W5:Y:S01]  /*0410*/  LDG.E R36, desc[UR8][R22.64+0x10] ;  /* 0x0000100816247981 */ /* 0x000f62000c1e1900 */
[----:B------:R-:W-:Y:S01]  /*0420*/  IMAD.X R27, RZ, RZ, R11, P3 ;  /* 0x000000ffff1b7224 */ /* 0x000fe200018e060b */
[----:B------:R-:W-:Y:S02]  /*0430*/  IADD3 R34, P2, PT, R17, R6, RZ ;  /* 0x0000000611227210 */ /* 0x000fe40007f5e0ff */
[----:B------:R-:W5:Y:S01]  /*0440*/  LDG.E R37, desc[UR8][R22.64+0x20] ;  /* 0x0000200816257981 */ /* 0x000f62000c1e1900 */
[----:B------:R-:W-:-:S03]  /*0450*/  ISETP.GE.U32.AND P1, PT, R24, 0x10, PT ;  /* 0x000000101800780c */ /* 0x000fc60003f26070 */
[----:B------:R-:W5:Y:S01]  /*0460*/  LDG.E R29, desc[UR8][R26.64+-0x20] ;  /* 0xffffe0081a1d7981 */ /* 0x000f62000c1e1900 */
[----:B------:R-:W-:-:S03]  /*0470*/  IMAD.X R35, RZ, RZ, R7, P2 ;  /* 0x000000ffff237224 */ /* 0x000fc600010e0607 */
[----:B------:R-:W5:Y:S01]  /*0480*/  LDG.E R31, desc[UR8][R26.64+0x4] ;  /* 0x000004081a1f7981 */ /* 0x000f62000c1e1900 */
[----:B------:R-:W-:-:S03]  /*0490*/  IADD3 R2, P2, PT, R33, R6, RZ ;  /* 0x0000000621027210 */ /* 0x000fc60007f5e0ff */
[----:B------:R-:W5:Y:S04]  /*04a0*/  LDG.E R30, desc[UR8][R26.64+-0x10] ;  /* 0xfffff0081a1e7981 */ /* 0x000f68000c1e1900 */
[----:B------:R3:W5:Y:S01]  /*04b0*/  LDG.E R28, desc[UR8][R26.64+0x14] ;  /* 0x000014081a1c7981 */ /* 0x000762000c1e1900 */
[----:B------:R-:W-:-:S03]  /*04c0*/  IMAD.X R3, RZ, RZ, R7, P2 ;  /* 0x000000ffff037224 */ /* 0x000fc600010e0607 */
[----:B------:R-:W5:Y:S04]  /*04d0*/  LDG.E R39, desc[UR8][R34.64+0x10] ;  /* 0x0000100822277981 */ /* 0x000f68000c1e1900 */
[----:B------:R4:W5:Y:S04]  /*04e0*/  LDG.E R32, desc[UR8][R34.64+0x20] ;  /* 0x0000200822207981 */ /* 0x000968000c1e1900 */
[----:B------:R-:W5:Y:S04]  /*04f0*/  @P1 LDG.E.U16 R33, desc[UR8][R2.64] ;  /* 0x0000000802211981 */ /* 0x000f68000c1e1500 */
[----:B------:R-:W5:Y:S04]  /*0500*/  LDG.E.U16 R22, desc[UR8][R2.64+0x8] ;  /* 0x0000080802167981 */ /* 0x000f68000c1e1500 */
[----:B------:R-:W5:Y:S04]  /*0510*/  LDG.E.U16 R23, desc[UR8][R2.64+0x4] ;  /* 0x0000040802177981 */ /* 0x000f68000c1e1500 */
[----:B------:R-:W5:Y:S04]  /*0520*/  LDG.E.U16 R0, desc[UR8][R10.64+-0x24] ;  /* 0xffffdc080a007981 */ /* 0x000f68000c1e1500 */
[----:B------:R-:W5:Y:S04]  /*0530*/  LDG.E.U16 R25, desc[UR8][R10.64] ;  /* 0x000000080a197981 */ /* 0x000f68000c1e1500 */
[----:B------:R5:W5:Y:S04]  /*0540*/  @P1 LDG.E.U16 R26, desc[UR8][R4.64] ;  /* 0x00000008041a1981 */ /* 0x000b68000c1e1500 */
[----:B------:R-:W5:Y:S04]  /*0550*/  LDG.E R8, desc[UR8][R8.64] ;  /* 0x0000000808087981 */ /* 0x000f68000c1e1900 */
[----:B------:R-:W5:Y:S04]  /*0560*/  LDG.E R6, desc[UR8][R6.64] ;  /* 0x0000000806067981 */ /* 0x000f68000c1e1900 */
[----:B------:R0:W5:Y:S01]  /*0570*/  @P1 LDG.E.U16 R9, desc[UR8][R2.64] ;  /* 0x0000000802091981 */ /* 0x000162000c1e1500 */
[----:B------:R-:W-:Y:S01]  /*0580*/  UMOV UR5, 0x1010101 ;  /* 0x0101010100057882 */ /* 0x000fe20000000000 */
[----:B--2---:R-:W-:-:S02]  /*0590*/  @P0 SHF.R.U32.HI R41, RZ, 0x2, R41 ;  /* 0x00000002ff290819 */ /* 0x004fc40000011629 */
[----:B---3--:R-:W-:Y:S02]  /*05a0*/  @P0 SHF.R.U32.HI R27, RZ, 0x2, R40 ;  /* 0x00000002ff1b0819 */ /* 0x008fe40000011628 */
[C---:B------:R-:W-:Y:S02]  /*05b0*/  @!P0 PRMT R24, R40.reuse, 0x7610, R24 ;  /* 0x0000761028188816 */ /* 0x040fe40000000018 */
[----:B------:R-:W-:Y:S02]  /*05c0*/  @P0 LOP3.LUT R41, R41, 0x3030, RZ, 0xc0, !PT ;  /* 0x0000303029290812 */ /* 0x000fe400078ec0ff */
[----:B----4-:R-:W-:Y:S02]  /*05d0*/  @P0 SHF.R.U32.HI R34, RZ, 0x4, R38 ;  /* 0x00000004ff220819 */ /* 0x010fe40000011626 */
[----:B------:R-:W-:Y:S02]  /*05e0*/  @P0 LOP3.LUT R43, R27, 0x3030, RZ, 0xc0, !PT ;  /* 0x000030301b2b0812 */ /* 0x000fe400078ec0ff */
[----:B------:R-:W-:-:S02]  /*05f0*/  @!P0 LOP3.LUT R35, R40, 0x3f3f, RZ, 0xc0, !PT ;  /* 0x00003f3f28238812 */ /* 0x000fc400078ec0ff */
[----:B------:R-:W-:Y:S02]  /*0600*/  @!P0 PRMT R27, R38, 0x7610, R27 ;  /* 0x00007610261b8816 */ /* 0x000fe4000000001b */
[----:B------:R-:W-:Y:S02]  /*0610*/  @P0 PRMT R24, R40, 0x7610, R24 ;  /* 0x0000761028180816 */ /* 0x000fe40000000018 */
[----:B------:R-:W-:Y:S02]  /*0620*/  @P0 LOP3.LUT R35, R41, 0xf0f, R38, 0xf8, !PT ;  /* 0x00000f0f29230812 */ /* 0x000fe400078ef826 */
[----:B-----5:R-:W-:Y:S02]  /*0630*/  SHF.R.U32.HI R4, RZ, 0x4, R36 ;  /* 0x00000004ff047819 */ /* 0x020fe40000011624 */
[----:B------:R-:W-:Y:S02]  /*0640*/  @!P0 LOP3.LUT R40, R38, 0x3f3f, RZ, 0xc0, !PT ;  /* 0x00003f3f26288812 */ /* 0x000fe400078ec0ff */
[----:B------:R-:W-:-:S02]  /*0650*/  @P0 LOP3.LUT R40, R43, 0xf0f, R34, 0xf8, !PT ;  /* 0x00000f0f2b280812 */ /* 0x000fc400078ef822 */
[----:B------:R-:W-:Y:S02]  /*0660*/  @P0 PRMT R27, R38, 0x7610, R27 ;  /* 0x00007610261b0816 */ /* 0x000fe4000000001b */
[----:B------:R-:W-:Y:S02]  /*0670*/  LOP3.LUT R34, R36, 0xf0f0f0f, RZ, 0xc0, !PT ;  /* 0x0f0f0f0f24227812 */ /* 0x000fe400078ec0ff */
[----:B------:R-:W-:Y:S02]  /*0680*/  SHF.R.U32.HI R5, RZ, 0x4, R37 ;  /* 0x00000004ff057819 */ /* 0x000fe40000011625 */
[----:B------:R-:W-:Y:S02]  /*0690*/  LOP3.LUT R36, R4, 0xf0f0f0f, RZ, 0xc0, !PT ;  /* 0x0f0f0f0f04247812 */ /* 0x000fe400078ec0ff */
[----:B------:R-:W-:Y:S02]  /*06a0*/  LOP3.LUT R38, R35, 0xffff, RZ, 0xc0, !PT ;  /* 0x0000ffff23267812 */ /* 0x000fe400078ec0ff */
[----:B------:R-:W-:Y:S01]  /*06b0*/  LOP3.LUT R35, R37, 0xf0f0f0f, RZ, 0xc0, !PT ;  /* 0x0f0f0f0f25237812 */ /* 0x000fe200078ec0ff */
[----:B------:R-:W-:Y:S01]  /*06c0*/  IDP.4A.S8.S8 R4, R34, R29, RZ ;  /* 0x0000001d22047226 */ /* 0x000fe200000006ff */
[----:B------:R-:W-:Y:S01]  /*06d0*/  LOP3.LUT R37, R5, 0xf0f0f0f, RZ, 0xc0, !PT ;  /* 0x0f0f0f0f05257812 */ /* 0x000fe200078ec0ff */
[----:B0-----:R-:W-:Y:S01]  /*06e0*/  IDP.4A.S8.S8 R3, R36, R31, RZ ;  /* 0x0000001f24037226 */ /* 0x001fe200000006ff */
[----:B------:R-:W-:Y:S01]  /*06f0*/  SHF.R.U32.HI R5, RZ, 0x8, R38 ;  /* 0x00000008ff057819 */ /* 0x000fe20000011626 */
[----:B------:R-:W-:Y:S01]  /*0700*/  IDP.4A.S8.S8 R2, R35, R30, R4 ;  /* 0x0000001e23027226 */ /* 0x000fe20000000604 */
[----:B------:R-:W-:Y:S01]  /*0710*/  LOP3.LUT R7, R38, 0xff, RZ, 0xc0, !PT ;  /* 0x000000ff26077812 */ /* 0x000fe200078ec0ff */
[----:B------:R-:W-:Y:S01]  /*0720*/  IDP.4A.S8.S8 R4, R37, R28, R3 ;  /* 0x0000001c25047226 */ /* 0x000fe20000000603 */
[----:B------:R-:W-:-:S02]  /*0730*/  LOP3.LUT R5, R5, 0xffff, RZ, 0xc0, !PT ;  /* 0x0000ffff05057812 */ /* 0x000fc400078ec0ff */
[----:B------:R-:W-:Y:S01]  /*0740*/  LOP3.LUT R38, R39, 0xf0f0f0f, RZ, 0xc0, !PT ;  /* 0x0f0f0f0f27267812 */ /* 0x000fe200078ec0ff */
[----:B------:R-:W-:Y:S02]  /*0750*/  IMAD R2, R2, R7, RZ ;  /* 0x0000000702027224 */ /* 0x000fe400078e02ff */
[----:B------:R-:W-:Y:S01]  /*0760*/  IMAD R7, R4, R5, RZ ;  /* 0x0000000504077224 */ /* 0x000fe200078e02ff */
[----:B------:R-:W-:Y:S01]  /*0770*/  SHF.R.U32.HI R5, RZ, 0x4, R39 ;  /* 0x00000004ff057819 */ /* 0x000fe20000011627 */
[----:B------:R-:W-:Y:S01]  /*0780*/  IDP.4A.S8.S8 R3, R29, UR5, RZ ;  /* 0x000000051d037c26 */ /* 0x000fe200080006ff */
[----:B------:R-:W-:Y:S01]  /*0790*/  LOP3.LUT R39, R32, 0xf0f0f0f, RZ, 0xc0, !PT ;  /* 0x0f0f0f0f20277812 */ /* 0x000fe200078ec0ff */
[----:B------:R-:W-:Y:S01]  /*07a0*/  IDP.4A.S8.S8 R29, R38, R29, RZ ;  /* 0x0000001d261d7226 */ /* 0x000fe200000006ff */
[----:B------:R-:W-:Y:S02]  /*07b0*/  SHF.R.U32.HI R41, RZ, 0x4, R32 ;  /* 0x00000004ff297819 */ /* 0x000fe40000011620 */
[----:B------:R-:W-:Y:S01]  /*07c0*/  @P1 SHF.R.U32.HI R4, RZ, 0x2, R33 ;  /* 0x00000002ff041819 */ /* 0x000fe20000011621 */
[----:B------:R-:W-:Y:S01]  /*07d0*/  IDP.4A.S8.S8 R33, R39, R30, R29 ;  /* 0x0000001e27217226 */ /* 0x000fe2000000061d */
[----:B------:R-:W-:-:S02]  /*07e0*/  LOP3.LUT R32, R5, 0xf0f0f0f, RZ, 0xc0, !PT ;  /* 0x0f0f0f0f05207812 */ /* 0x000fc400078ec0ff */
[----:B------:R-:W-:Y:S02]  /*07f0*/  LOP3.LUT R29, R41, 0xf0f0f0f, RZ, 0xc0, !PT ;  /* 0x0f0f0f0f291d7812 */ /* 0x000fe400078ec0ff */
[----:B------:R-:W-:Y:S01]  /*0800*/  @P1 LOP3.LUT R41, R4, 0x3030, RZ, 0xc0, !PT ;  /* 0x0000303004291812 */ /* 0x000fe200078ec0ff */
[----:B------:R-:W-:Y:S02]  /*0810*/  IDP.4A.S8.S8 R5, R31, UR5, RZ ;  /* 0x000000051f057c26 */ /* 0x000fe400080006ff */
[----:B------:R-:W-:Y:S01]  /*0820*/  IDP.4A.S8.S8 R4, R32, R31, RZ ;  /* 0x0000001f20047226 */ /* 0x000fe200000006ff */
[----:B------:R-:W-:Y:S01]  /*0830*/  @P1 LOP3.LUT R41, R41, 0xf0f, R22, 0xf8, !PT ;  /* 0x00000f0f29291812 */ /* 0x000fe200078ef816 */
[----:B------:R-:W-:Y:S01]  /*0840*/  IDP.4A.S8.S8 R31, R28, UR5, R5 ;  /* 0x000000051c1f7c26 */ /* 0x000fe20008000605 */
[----:B------:R-:W-:Y:S01]  /*0850*/  @!P1 LOP3.LUT R41, R23, 0x3f3f, RZ, 0xc0, !PT ;  /* 0x00003f3f17299812 */ /* 0x000fe200078ec0ff */
[----:B------:R-:W-:Y:S01]  /*0860*/  IDP.4A.S8.S8 R28, R29, R28, R4 ;  /* 0x0000001c1d1c7226 */ /* 0x000fe20000000604 */
[----:B------:R-:W-:-:S02]  /*0870*/  @P1 SHF.R.U32.HI R4, RZ, 0x2, R23 ;  /* 0x00000002ff041819 */ /* 0x000fc40000011617 */
[----:B------:R-:W-:Y:S01]  /*0880*/  LOP3.LUT R41, R41, 0xffff, RZ, 0xc0, !PT ;  /* 0x0000ffff29297812 */ /* 0x000fe200078ec0ff */
[----:B------:R-:W-:Y:S01]  /*0890*/  IDP.4A.S8.S8 R3, R30, UR5, R3 ;  /* 0x000000051e037c26 */ /* 0x000fe20008000603 */
[----:B------:R-:W-:Y:S02]  /*08a0*/  @P1 LOP3.LUT R5, R4, 0x3030, RZ, 0xc0, !PT ;  /* 0x0000303004051812 */ /* 0x000fe400078ec0ff */
[----:B------:R-:W-:Y:S02]  /*08b0*/  @P1 SHF.R.U32.HI R30, RZ, 0x4, R22 ;  /* 0x00000004ff1e1819 */ /* 0x000fe40000011616 */
[----:B------:R-:W-:Y:S02]  /*08c0*/  SHF.R.U32.HI R4, RZ, 0x8, R41 ;  /* 0x00000008ff047819 */ /* 0x000fe40000011629 */
[----:B------:R-:W-:Y:S02]  /*08d0*/  @P1 LOP3.LUT R30, R5, 0xf0f, R30, 0xf8, !PT ;  /* 0x00000f0f051e1812 */ /* 0x000fe400078ef81e */
[----:B------:R-:W-:-:S02]  /*08e0*/  LOP3.LUT R5, R4, 0xffff, RZ, 0xc0, !PT ;  /* 0x0000ffff04057812 */ /* 0x000fc400078ec0ff */
[----:B------:R-:W-:-:S03]  /*08f0*/  @!P1 LOP3.LUT R30, R22, 0x3f3f, RZ, 0xc0, !PT ;  /* 0x00003f3f161e9812 */ /* 0x000fc600078ec0ff */
[----:B------:R-:W-:Y:S02]  /*0900*/  IMAD R28, R28, R5, RZ ;  /* 0x000000051c1c7224 */ /* 0x000fe400078e02ff */
[----:B------:R-:W0:Y:S01]  /*0910*/  LDC.64 R4, c[0x0][0x388] ;  /* 0x0000e200ff047b82 */ /* 0x000e220000000a00 */
[----:B------:R-:W-:Y:S02]  /*0920*/  LOP3.LUT R42, R41, 0xff, RZ, 0xc0, !PT ;  /* 0x000000ff292a7812 */ /* 0x000fe400078ec0ff */
[----:B------:R-:W-:Y:S02]  /*0930*/  LOP3.LUT R41, R40, 0xffff, RZ, 0xc0, !PT ;  /* 0x0000ffff28297812 */ /* 0x000fe400078ec0ff */
[----:B------:R-:W-:Y:S01]  /*0940*/  LOP3.LUT R30, R30, 0xffff, RZ, 0xc0, !PT ;  /* 0x0000ffff1e1e7812 */ /* 0x000fe200078ec0ff */
[----:B------:R-:W-:Y:S01]  /*0950*/  IMAD R33, R33, R42, RZ ;  /* 0x0000002a21217224 */ /* 0x000fe200078e02ff */
[----:B------:R-:W-:Y:S02]  /*0960*/  LOP3.LUT R42, R41, 0xff, RZ, 0xc0, !PT ;  /* 0x000000ff292a7812 */ /* 0x000fe400078ec0ff */
[----:B------:R-:W-:Y:S01]  /*0970*/  LOP3.LUT R40, R30, 0xff, RZ, 0xc0, !PT ;  /* 0x000000ff1e287812 */ /* 0x000fe200078ec0ff */
[----:B------:R-:W-:-:S02]  /*0980*/  IMAD.SHL.U32 R43, R12, 0x2, RZ ;  /* 0x000000020c2b7824 */ /* 0x000fc400078e00ff */
[C---:B------:R-:W-:Y:S02]  /*0990*/  IMAD R42, R3.reuse, R42, RZ ;  /* 0x0000002a032a7224 */ /* 0x040fe400078e02ff */
[----:B------:R-:W-:Y:S01]  /*09a0*/  IMAD R40, R3, R40, RZ ;  /* 0x0000002803287224 */ /* 0x000fe200078e02ff */
[----:B------:R-:W-:Y:S02]  /*09b0*/  SHF.R.U32.HI R3, RZ, 0x8, R30 ;  /* 0x00000008ff037819 */ /* 0x000fe4000001161e */
[----:B------:R-:W-:Y:S02]  /*09c0*/  LOP3.LUT R43, R43, 0x1e, RZ, 0xc0, !PT ;  /* 0x0000001e2b2b7812 */ /* 0x000fe400078ec0ff */
[----:B------:R-:W-:Y:S02]  /*09d0*/  LOP3.LUT R44, R3, 0xffff, RZ, 0xc0, !PT ;  /* 0x0000ffff032c7812 */ /* 0x000fe400078ec0ff */
[----:B------:R-:W-:Y:S02]  /*09e0*/  SHF.R.U32.HI R3, RZ, 0x3, R43 ;  /* 0x00000003ff037819 */ /* 0x000fe4000001162b */
[----:B------:R-:W-:-:S03]  /*09f0*/  SHF.R.U32.HI R41, RZ, 0x8, R41 ;  /* 0x00000008ff297819 */ /* 0x000fc60000011629 */
[----:B0-----:R-:W-:Y:S01]  /*0a00*/  IMAD.WIDE.U32 R4, R3, 0x48, R4 ;  /* 0x0000004803047825 */ /* 0x001fe200078e0004 */
[----:B------:R-:W-:-:S03]  /*0a10*/  LOP3.LUT R30, R41, 0xffff, RZ, 0xc0, !PT ;  /* 0x0000ffff291e7812 */ /* 0x000fc600078ec0ff */
[----:B------:R-:W-:Y:S02]  /*0a20*/  IMAD.SHL.U32 R41, R12, 0x4, RZ ;  /* 0x000000040c297824 */ /* 0x000fe400078e00ff */
[----:B------:R-:W-:Y:S01]  /*0a30*/  IMAD.WIDE R4, R19, 0x24, R4 ;  /* 0x0000002413047825 */ /* 0x000fe200078e0204 */
[----:B------:R-:W-:Y:S02]  /*0a40*/  I2FP.F32.S32 R43, R2 ;  /* 0x00000002002b7245 */ /* 0x000fe40000201400 */
[----:B------:R-:W-:Y:S01]  /*0a50*/  LOP3.LUT R41, R41, 0xc, RZ, 0xc0, !PT ;  /* 0x0000000c29297812 */ /* 0x000fe200078ec0ff */
[----:B------:R-:W-:Y:S01]  /*0a60*/  HADD2.F32 R0, -RZ, R0.H0_H0 ;  /* 0x20000000ff007230 */ /* 0x000fe20000004100 */
[----:B------:R-:W-:Y:S02]  /*0a70*/  I2FP.F32.S32 R3, R42 ;  /* 0x0000002a00037245 */ /* 0x000fe40000201400 */
[----:B------:R-:W-:Y:S02]  /*0a80*/  I2FP.F32.S32 R33, R33 ;  /* 0x0000002100217245 */ /* 0x000fe40000201400 */
[----:B------:R-:W-:-:S02]  /*0a90*/  I2FP.F32.S32 R45, R40 ;  /* 0x00000028002d7245 */ /* 0x000fc40000201400 */
[----:B------:R-:W-:Y:S01]  /*0aa0*/  IADD3 R2, P0, PT, R41, R4, RZ ;  /* 0x0000000429027210 */ /* 0x000fe20007f1e0ff */
[C---:B------:R-:W-:Y:S01]  /*0ab0*/  FFMA R43, R0.reuse, R43, RZ ;  /* 0x0000002b002b7223 */ /* 0x040fe200000000ff */
[C---:B------:R-:W-:Y:S01]  /*0ac0*/  FFMA R40, R0.reuse, R3, RZ ;  /* 0x0000000300287223 */ /* 0x040fe200000000ff */
[C---:B------:R-:W-:Y:S01]  /*0ad0*/  FFMA R33, R0.reuse, R33, RZ ;  /* 0x0000002100217223 */ /* 0x040fe200000000ff */
[----:B------:R-:W-:Y:S01]  /*0ae0*/  FFMA R45, R0, R45, RZ ;  /* 0x0000002d002d7223 */ /* 0x000fe200000000ff */
[----:B------:R-:W-:Y:S01]  /*0af0*/  HADD2.F32 R0, -RZ, R25.H0_H0 ;  /* 0x20000019ff007230 */ /* 0x000fe20000004100 */
[----:B------:R-:W-:Y:S01]  /*0b00*/  I2FP.F32.S32 R7, R7 ;  /* 0x0000000700077245 */ /* 0x000fe20000201400 */
[----:B------:R-:W-:Y:S01]  /*0b10*/  IMAD.X R3, RZ, RZ, R5, P0 ;  /* 0x000000ffff037224 */ /* 0x000fe200000e0605 */
[----:B------:R-:W2:Y:S01]  /*0b20*/  LDG.E.U16 R41, desc[UR8][R4.64] ;  /* 0x0000000804297981 */ /* 0x000ea2000c1e1500 */
[----:B------:R-:W-:Y:S02]  /*0b30*/  IMAD R30, R31, R30, RZ ;  /* 0x0000001e1f1e7224 */ /* 0x000fe400078e02ff */
[----:B------:R-:W-:Y:S01]  /*0b40*/  FFMA R43, R0, R7, R43 ;  /* 0x00000007002b7223 */ /* 0x000fe2000000002b */
[----:B------:R-:W3:Y:S04]  /*0b50*/  LDG.E R42, desc[UR8][R2.64+0x38] ;  /* 0x00003808022a7981 */ /* 0x000ee8000c1e1900 */
[----:B------:R-:W4:Y:S01]  /*0b60*/  LDG.E R7, desc[UR8][R2.64+0x4] ;  /* 0x0000040802077981 */ /* 0x000f22000c1e1900 */
[----:B------:R-:W-:-:S03]  /*0b70*/  I2FP.F32.S32 R25, R30 ;  /* 0x0000001e00197245 */ /* 0x000fc60000201400 */
[----:B------:R-:W5:Y:S02]  /*0b80*/  LDG.E R30, desc[UR8][R2.64+0x14] ;  /* 0x00001408021e7981 */ /* 0x000f64000c1e1900 */
[----:B------:R-:W-:Y:S02]  /*0b90*/  FFMA R40, R0, R25, R40 ;  /* 0x0000001900287223 */ /* 0x000fe40000000028 */
[----:B------:R-:W2:Y:S01]  /*0ba0*/  LDG.E R25, desc[UR8][R2.64+0x28] ;  /* 0x0000280802197981 */ /* 0x000ea2000c1e1900 */
[----:B------:R-:W-:-:S03]  /*0bb0*/  IMAD R31, R31, R44, RZ ;  /* 0x0000002c1f1f7224 */ /* 0x000fc600078e02ff */
[----:B------:R0:W3:Y:S01]  /*0bc0*/  LDG.E.U16 R44, desc[UR8][R4.64+0x24] ;  /* 0x00002408042c7981 */ /* 0x0000e2000c1e1500 */
[----:B------:R-:W-:-:S04]  /*0bd0*/  @P1 SHF.R.U32.HI R26, RZ, 0x2, R26 ;  /* 0x00000002ff1a1819 */ /* 0x000fc8000001161a */
[----:B------:R-:W-:-:S04]  /*0be0*/  @P1 LOP3.LUT R26, R26, 0x3030, RZ, 0xc0, !PT ;  /* 0x000030301a1a1812 */ /* 0x000fc800078ec0ff */
[----:B------:R-:W-:Y:S02]  /*0bf0*/  @P1 LOP3.LUT R26, R26, 0xf0f, R27, 0xf8, !PT ;  /* 0x00000f0f1a1a1812 */ /* 0x000fe400078ef81b */
[C---:B------:R-:W-:Y:S02]  /*0c00*/  @!P1 LOP3.LUT R26, R24.reuse, 0x3f3f, RZ, 0xc0, !PT ;  /* 0x00003f3f181a9812 */ /* 0x040fe400078ec0ff */
[----:B------:R-:W-:Y:S02]  /*0c10*/  @P1 LOP3.LUT R24, R24, 0xffff, RZ, 0xc0, !PT ;  /* 0x0000ffff18181812 */ /* 0x000fe400078ec0ff */
[----:B0-----:R-:W-:Y:S02]  /*0c20*/  @P1 PRMT R5, R23, 0x7610, R5 ;  /* 0x0000761017051816 */ /* 0x001fe40000000005 */
[----:B------:R-:W-:Y:S02]  /*0c30*/  @P1 SHF.R.U32.HI R4, RZ, 0x2, R24 ;  /* 0x00000002ff041819 */ /* 0x000fe40000011618 */
[----:B------:R-:W-:-:S02]  /*0c40*/  @P1 LOP3.LUT R24, R27, 0xffff, RZ, 0xc0, !PT ;  /* 0x0000ffff1b181812 */ /* 0x000fc400078ec0ff */
[----:B------:R-:W-:Y:S02]  /*0c50*/  @P1 LOP3.LUT R3, R4, 0x3030, RZ, 0xc0, !PT ;  /* 0x0000303004031812 */ /* 0x000fe400078ec0ff */
[C---:B------:R-:W-:Y:S02]  /*0c60*/  @P1 PRMT R4, R22.reuse, 0x7610, R4 ;  /* 0x0000761016041816 */ /* 0x040fe40000000004 */
[----:B------:R-:W-:Y:S02]  /*0c70*/  @!P1 PRMT R5, R23, 0x7610, R5 ;  /* 0x0000761017059816 */ /* 0x000fe40000000005 */
[----:B------:R-:W-:Y:S02]  /*0c80*/  @P1 SHF.R.U32.HI R24, RZ, 0x4, R24 ;  /* 0x00000004ff181819 */ /* 0x000fe40000011618 */
[----:B------:R-:W-:Y:S02]  /*0c90*/  @!P1 PRMT R4, R22, 0x7610, R4 ;  /* 0x0000761016049816 */ /* 0x000fe40000000004 */
[----:B------:R-:W-:-:S02]  /*0ca0*/  @P1 LOP3.LUT R22, R5, 0xffff, RZ, 0xc0, !PT ;  /* 0x0000ffff05161812 */ /* 0x000fc400078ec0ff */
[----:B------:R-:W-:Y:S02]  /*0cb0*/  @P1 LOP3.LUT R2, R3, 0xf0f, R24, 0xf8, !PT ;  /* 0x00000f0f03021812 */ /* 0x000fe400078ef818 */
[----:B------:R-:W-:Y:S02]  /*0cc0*/  @P1 SHF.R.U32.HI R22, RZ, 0x2, R22 ;  /* 0x00000002ff161819 */ /* 0x000fe40000011616 */
[----:B------:R-:W-:Y:S02]  /*0cd0*/  @P1 LOP3.LUT R3, R4, 0xffff, RZ, 0xc0, !PT ;  /* 0x0000ffff04031812 */ /* 0x000fe400078ec0ff */
[----:B------:R-:W-:Y:S02]  /*0ce0*/  @P1 LOP3.LUT R22, R22, 0x3030, RZ, 0xc0, !PT ;  /* 0x0000303016161812 */ /* 0x000fe400078ec0ff */
[----:B------:R-:W-:-:S04]  /*0cf0*/  @P1 SHF.R.U32.HI R3, RZ, 0x4, R3 ;  /* 0x00000004ff031819 */ /* 0x000fc80000011603 */
[----:B------:R-:W-:Y:S02]  /*0d00*/  @P1 LOP3.LUT R3, R22, 0xf0f, R3, 0xf8, !PT ;  /* 0x00000f0f16031812 */ /* 0x000fe400078ef803 */
[----:B------:R-:W-:-:S04]  /*0d10*/  @P1 SHF.R.U32.HI R22, RZ, 0x2, R9 ;  /* 0x00000002ff161819 */ /* 0x000fc80000011609 */
[----:B------:R-:W-:Y:S02]  /*0d20*/  @P1 LOP3.LUT R23, R22, 0x3030, RZ, 0xc0, !PT ;  /* 0x0000303016171812 */ /* 0x000fe400078ec0ff */
[----:B------:R-:W-:Y:S02]  /*0d30*/  @!P1 LOP3.LUT R3, R4, 0x3f3f, RZ, 0xc0, !PT ;  /* 0x00003f3f04039812 */ /* 0x000fe400078ec0ff */
[----:B------:R-:W-:Y:S02]  /*0d40*/  @P1 LOP3.LUT R4, R23, 0xf0f, R4, 0xf8, !PT ;  /* 0x00000f0f17041812 */ /* 0x000fe400078ef804 */
[----:B------:R-:W-:Y:S02]  /*0d50*/  @!P1 LOP3.LUT R4, R5, 0x3f3f, RZ, 0xc0, !PT ;  /* 0x00003f3f05049812 */ /* 0x000fe400078ec0ff */
[----:B------:R-:W-:Y:S02]  /*0d60*/  I2FP.F32.S32 R28, R28 ;  /* 0x0000001c001c7245 */ /* 0x000fe40000201400 */
[----:B------:R-:W-:-:S02]  /*0d70*/  LOP3.LUT R4, R4, 0xffff, RZ, 0xc0, !PT ;  /* 0x0000ffff04047812 */ /* 0x000fc400078ec0ff */
[----:B------:R-:W-:Y:S02]  /*0d80*/  I2FP.F32.S32 R22, R31 ;  /* 0x0000001f00167245 */ /* 0x000fe40000201400 */
[----:B------:R-:W-:Y:S02]  /*0d90*/  LOP3.LUT R26, R26, 0xffff, RZ, 0xc0, !PT ;  /* 0x0000ffff1a1a7812 */ /* 0x000fe400078ec0ff */
[----:B------:R-:W-:Y:S01]  /*0da0*/  LOP3.LUT R23, R4, 0xff, RZ, 0xc0, !PT ;  /* 0x000000ff04177812 */ /* 0x000fe200078ec0ff */
[C---:B------:R-:W-:Y:S01]  /*0db0*/  FFMA R33, R0.reuse, R28, R33 ;  /* 0x0000001c00217223 */ /* 0x040fe20000000021 */
[----:B------:R-:W-:Y:S01]  /*0dc0*/  @!P1 LOP3.LUT R2, R27, 0x3f3f, RZ, 0xc0, !PT ;  /* 0x00003f3f1b029812 */ /* 0x000fe200078ec0ff */
[----:B------:R-:W-:Y:S01]  /*0dd0*/  FFMA R45, R0, R22, R45 ;  /* 0x00000016002d7223 */ /* 0x000fe2000000002d */
[----:B------:R-:W-:Y:S02]  /*0de0*/  LOP3.LUT R5, R26, 0xff, RZ, 0xc0, !PT ;  /* 0x000000ff1a057812 */ /* 0x000fe400078ec0ff */
[----:B------:R-:W-:-:S02]  /*0df0*/  LOP3.LUT R22, R2, 0xffff, RZ, 0xc0, !PT ;  /* 0x0000ffff02167812 */ /* 0x000fc400078ec0ff */
[----:B------:R-:W-:Y:S02]  /*0e00*/  SHF.R.U32.HI R4, RZ, 0x8, R4 ;  /* 0x00000008ff047819 */ /* 0x000fe40000011604 */
[----:B------:R-:W-:Y:S02]  /*0e10*/  SHF.R.U32.HI R2, RZ, 0x8, R22 ;  /* 0x00000008ff027819 */ /* 0x000fe40000011616 */
[----:B------:R-:W-:Y:S02]  /*0e20*/  SHF.R.U32.HI R26, RZ, 0x8, R26 ;  /* 0x00000008ff1a7819 */ /* 0x000fe4000001161a */
[----:B------:R-:W-:Y:S02]  /*0e30*/  LOP3.LUT R4, R4, 0xffff, RZ, 0xc0, !PT ;  /* 0x0000ffff04047812 */ /* 0x000fe400078ec0ff */
[----:B------:R-:W-:Y:S02]  /*0e40*/  LOP3.LUT R2, R2, 0xffff, RZ, 0xc0, !PT ;  /* 0x0000ffff02027812 */ /* 0x000fe400078ec0ff */
[----:B------:R-:W-:Y:S01]  /*0e50*/  LOP3.LUT R26, R26, 0xffff, RZ, 0xc0, !PT ;  /* 0x0000ffff1a1a7812 */ /* 0x000fe200078ec0ff */
[----:B------:R-:W-:-:S02]  /*0e60*/  VIADD R20, R20, 0x8 ;  /* 0x0000000814147836 */ /* 0x000fc40000000000 */
[----:B------:R-:W-:-:S03]  /*0e70*/  HADD2.F32 R9, -RZ, R8.H1_H1 ;  /* 0x30000008ff097230 */ /* 0x000fc60000004100 */
[----:B------:R-:W-:Y:S01]  /*0e80*/  ISETP.GE.AND P0, PT, R20, R13, PT ;  /* 0x0000000d1400720c */ /* 0x000fe20003f06270 */
[----:B------:R-:W-:Y:S02]  /*0e90*/  HADD2.F32 R8, -RZ, R8.H0_H0 ;  /* 0x20000008ff087230 */ /* 0x000fe40000004100 */
[----:B------:R-:W-:Y:S01]  /*0ea0*/  FMUL R40, R40, R9 ;  /* 0x0000000928287220 */ /* 0x000fe20000400000 */
[----:B------:R-:W-:-:S03]  /*0eb0*/  IADD3 R10, P1, PT, R10, 0x900, RZ ;  /* 0x000009000a0a7810 */ /* 0x000fc60007f3e0ff */
[----:B------:R-:W-:Y:S01]  /*0ec0*/  FFMA R40, R43, R8, -R40 ;  /* 0x000000082b287223 */ /* 0x000fe20000000828 */
[----:B------:R-:W-:Y:S02]  /*0ed0*/  VIADD R18, R18, 0x8 ;  /* 0x0000000812127836 */ /* 0x000fe40000000000 */
[----:B------:R-:W-:Y:S02]  /*0ee0*/  IMAD.X R11, RZ, RZ, R11, P1 ;  /* 0x000000ffff0b7224 */ /* 0x000fe400008e060b */
[----:B------:R-:W-:Y:S01]  /*0ef0*/  FADD R21, R40, R21 ;  /* 0x0000001528157221 */ /* 0x000fe20000000000 */
[----:B------:R-:W-:Y:S02]  /*0f00*/  VIADD R19, R19, 0x40 ;  /* 0x0000004013137836 */ /* 0x000fe40000000000 */
[-C--:B----4-:R-:W-:Y:S02]  /*0f10*/  IDP.4A.S8.S8 R38, R38, R7.reuse, RZ ;  /* 0x0000000726267226 */ /* 0x090fe400000006ff */
[----:B------:R-:W-:-:S02]  /*0f20*/  IDP.4A.S8.S8 R34, R34, R7, RZ ;  /* 0x0000000722227226 */ /* 0x000fc400000006ff */
[----:B------:R-:W-:Y:S02]  /*0f30*/  IDP.4A.S8.S8 R7, R7, UR5, RZ ;  /* 0x0000000507077c26 */ /* 0x000fe400080006ff */
[-C--:B-----5:R-:W-:Y:S02]  /*0f40*/  IDP.4A.S8.S8 R38, R39, R30.reuse, R38 ;  /* 0x0000001e27267226 */ /* 0x0a0fe40000000626 */
[----:B------:R-:W-:Y:S02]  /*0f50*/  IDP.4A.S8.S8 R0, R35, R30, R34 ;  /* 0x0000001e23007226 */ /* 0x000fe40000000622 */
[----:B------:R-:W-:Y:S02]  /*0f60*/  IDP.4A.S8.S8 R30, R30, UR5, R7 ;  /* 0x000000051e1e7c26 */ /* 0x000fe40008000607 */
[----:B------:R-:W-:Y:S01]  /*0f70*/  IMAD R7, R38, R23, RZ ;  /* 0x0000001726077224 */ /* 0x000fe200078e02ff */
[----:B------:R-:W-:Y:S01]  /*0f80*/  LOP3.LUT R23, R3, 0xffff, RZ, 0xc0, !PT ;  /* 0x0000ffff03177812 */ /* 0x000fe200078ec0ff */
[----:B------:R-:W-:Y:S01]  /*0f90*/  IMAD R0, R0, R5, RZ ;  /* 0x0000000500007224 */ /* 0x000fe200078e02ff */
[----:B------:R-:W-:Y:S01]  /*0fa0*/  LOP3.LUT R3, R22, 0xff, RZ, 0xc0, !PT ;  /* 0x000000ff16037812 */ /* 0x000fe200078ec0ff */
[-C--:B--2---:R-:W-:Y:S01]  /*0fb0*/  IDP.4A.S8.S8 R36, R36, R25.reuse, RZ ;  /* 0x0000001924247226 */ /* 0x084fe200000006ff */
[----:B------:R-:W-:Y:S01]  /*0fc0*/  SHF.R.U32.HI R22, RZ, 0x8, R23 ;  /* 0x00000008ff167819 */ /* 0x000fe20000011617 */
[----:B------:R-:W-:Y:S01]  /*0fd0*/  IDP.4A.S8.S8 R5, R25, UR5, RZ ;  /* 0x0000000519057c26 */ /* 0x000fe200080006ff */
[----:B------:R-:W-:Y:S01]  /*0fe0*/  LOP3.LUT R23, R23, 0xff, RZ, 0xc0, !PT ;  /* 0x000000ff17177812 */ /* 0x000fe200078ec0ff */
[----:B------:R-:W-:Y:S01]  /*0ff0*/  IDP.4A.S8.S8 R25, R32, R25, RZ ;  /* 0x0000001920197226 */ /* 0x000fe200000006ff */
[----:B------:R-:W-:Y:S01]  /*1000*/  LOP3.LUT R24, R22, 0xffff, RZ, 0xc0, !PT ;  /* 0x0000ffff16187812 */ /* 0x000fe200078ec0ff */
[----:B---3--:R-:W-:-:S02]  /*1010*/  IDP.4A.S8.S8 R5, R42, UR5, R5 ;  /* 0x000000052a057c26 */ /* 0x008fc40008000605 */
[-C--:B------:R-:W-:Y:S02]  /*1020*/  IDP.4A.S8.S8 R25, R29, R42.reuse, R25 ;  /* 0x0000002a1d197226 */ /* 0x080fe40000000619 */
[C---:B------:R-:W-:Y:S02]  /*1030*/  IMAD R3, R30.reuse, R3, RZ ;  /* 0x000000031e037224 */ /* 0x040fe400078e02ff */
[----:B------:R-:W-:Y:S02]  /*1040*/  IDP.4A.S8.S8 R37, R37, R42, R36 ;  /* 0x0000002a25257226 */ /* 0x000fe40000000624 */
[----:B------:R-:W-:Y:S02]  /*1050*/  IMAD R23, R30, R23, RZ ;  /* 0x000000171e177224 */ /* 0x000fe400078e02ff */
[----:B------:R-:W-:Y:S01]  /*1060*/  IMAD R25, R25, R4, RZ ;  /* 0x0000000419197224 */ /* 0x000fe200078e02ff */
[----:B------:R-:W-:Y:S01]  /*1070*/  I2FP.F32.S32 R4, R0 ;  /* 0x0000000000047245 */ /* 0x000fe20000201400 */
[C---:B------:R-:W-:Y:S01]  /*1080*/  IMAD R22, R5.reuse, R2, RZ ;  /* 0x0000000205167224 */ /* 0x040fe200078e02ff */
[----:B------:R-:W-:Y:S01]  /*1090*/  I2FP.F32.S32 R2, R7 ;  /* 0x0000000700027245 */ /* 0x000fe20000201400 */
[----:B------:R-:W-:Y:S01]  /*10a0*/  IMAD R24, R5, R24, RZ ;  /* 0x0000001805187224 */ /* 0x000fe200078e02ff */
[----:B------:R-:W-:Y:S01]  /*10b0*/  I2FP.F32.S32 R0, R3 ;  /* 0x0000000300007245 */ /* 0x000fe20000201400 */
[----:B------:R-:W-:Y:S01]  /*10c0*/  IMAD R26, R37, R26, RZ ;  /* 0x0000001a251a7224 */ /* 0x000fe200078e02ff */
[----:B------:R-:W-:Y:S01]  /*10d0*/  I2FP.F32.S32 R3, R23 ;  /* 0x0000001700037245 */ /* 0x000fe20000201400 */
[----:B------:R-:W-:-:S02]  /*10e0*/  HADD2.F32 R5, -RZ, R41.H0_H0 ;  /* 0x20000029ff057230 */ /* 0x000fc40000004100 */
[----:B------:R-:W-:Y:S01]  /*10f0*/  HADD2.F32 R27, -RZ, R44.H0_H0 ;  /* 0x2000002cff1b7230 */ /* 0x000fe20000004100 */
[----:B------:R-:W-:Y:S02]  /*1100*/  I2FP.F32.S32 R7, R26 ;  /* 0x0000001a00077245 */ /* 0x000fe40000201400 */
[C---:B------:R-:W-:Y:S01]  /*1110*/  FFMA R4, R5.reuse, R4, RZ ;  /* 0x0000000405047223 */ /* 0x040fe200000000ff */
[C---:B------:R-:W-:Y:S01]  /*1120*/  FFMA R23, R5.reuse, R2, RZ ;  /* 0x0000000205177223 */ /* 0x040fe200000000ff */
[C---:B------:R-:W-:Y:S01]  /*1130*/  FFMA R0, R5.reuse, R0, RZ ;  /* 0x0000000005007223 */ /* 0x040fe200000000ff */
[----:B------:R-:W-:Y:S01]  /*1140*/  FFMA R5, R5, R3, RZ ;  /* 0x0000000305057223 */ /* 0x000fe200000000ff */
[----:B------:R-:W-:Y:S02]  /*1150*/  I2FP.F32.S32 R3, R22 ;  /* 0x0000001600037245 */ /* 0x000fe40000201400 */
[----:B------:R-:W-:Y:S01]  /*1160*/  I2FP.F32.S32 R24, R24 ;  /* 0x0000001800187245 */ /* 0x000fe20000201400 */
[----:B------:R-:W-:Y:S01]  /*1170*/  FFMA R7, R27, R7, R4 ;  /* 0x000000071b077223 */ /* 0x000fe20000000004 */
[----:B------:R-:W-:Y:S01]  /*1180*/  I2FP.F32.S32 R22, R25 ;  /* 0x0000001900167245 */ /* 0x000fe20000201400 */
[----:B------:R-:W-:-:S02]  /*1190*/  HADD2.F32 R4, -RZ, R6.H1_H1 ;  /* 0x30000006ff047230 */ /* 0x000fc40000004100 */
[C---:B------:R-:W-:Y:S01]  /*11a0*/  FFMA R2, R27.reuse, R3, R0 ;  /* 0x000000031b027223 */ /* 0x040fe20000000000 */
[C---:B------:R-:W-:Y:S01]  /*11b0*/  FFMA R5, R27.reuse, R24, R5 ;  /* 0x000000181b057223 */ /* 0x040fe20000000005 */
[----:B------:R-:W-:Y:S02]  /*11c0*/  HADD2.F32 R6, -RZ, R6.H0_H0 ;  /* 0x20000006ff067230 */ /* 0x000fe40000004100 */
[----:B------:R-:W-:Y:S01]  /*11d0*/  FFMA R22, R27, R22, R23 ;  /* 0x000000161b167223 */ /* 0x000fe20000000017 */
[----:B------:R-:W-:Y:S01]  /*11e0*/  FMUL R0, R45, R4 ;  /* 0x000000042d007220 */ /* 0x000fe20000400000 */
[----:B------:R-:W-:Y:S01]  /*11f0*/  FMUL R9, R9, R2 ;  /* 0x0000000209097220 */ /* 0x000fe20000400000 */
[----:B------:R-:W-:Y:S02]  /*1200*/  FMUL R5, R4, R5 ;  /* 0x0000000504057220 */ /* 0x000fe40000400000 */
[----:B------:R-:W-:Y:S01]  /*1210*/  FFMA R33, R33, R6, -R0 ;  /* 0x0000000621217223 */ /* 0x000fe20000000800 */
[----:B------:R-:W-:Y:S01]  /*1220*/  FFMA R8, R8, R7, -R9 ;  /* 0x0000000708087223 */ /* 0x000fe20000000809 */
[----:B------:R-:W-:-:S02]  /*1230*/  FFMA R5, R6, R22, -R5 ;  /* 0x0000001606057223 */ /* 0x000fc40000000805 */
[----:B------:R-:W-:Y:S01]  /*1240*/  FADD R16, R33, R16 ;  /* 0x0000001021107221 */ /* 0x000fe20000000000 */
[----:B------:R-:W-:Y:S01]  /*1250*/  FADD R15, R8, R15 ;  /* 0x0000000f080f7221 */ /* 0x000fe20000000000 */
[----:B------:R-:W-:Y:S01]  /*1260*/  FADD R14, R5, R14 ;  /* 0x0000000e050e7221 */ /* 0x000fe20000000000 */
[----:B------:R-:W-:Y:S06]  /*1270*/  @!P0 BRA `(.L_x_533) ;  /* 0xfffffff000048947 */ /* 0x000fec000383ffff */
[----:B------:R-:W-:Y:S05]  /*1280*/  BSYNC.RECONVERGENT B1 ;  /* 0x0000000000017941 */ /* 0x000fea0003800200 */
.L_x_532:
[----:B------:R-:W-:Y:S02]  /*1290*/  IMAD.MOV.U32 R2, RZ, RZ, R15 ;  /* 0x000000ffff027224 */ /* 0x000fe400078e000f */
[----:B------:R-:W-:-:S07]  /*12a0*/  IMAD.MOV.U32 R0, RZ, RZ, R14 ;  /* 0x000000ffff007224 */ /* 0x000fce00078e000e */
.L_x_531:
[----:B------:R-:W-:Y:S05]  /*12b0*/  BSYNC.RECONVERGENT B0 ;  /* 0x0000000000007941 */ /* 0x000fea0003800200 */
.L_x_530:
[----:B------:R-:W0:Y:S01]  /*12c0*/  S2R R3, SR_TID.Y ;  /* 0x0000000000037919 */ /* 0x000e220000002200 */
[----:B------:R-:W-:Y:S01]  /*12d0*/  BSSY.RECONVERGENT B0, `(.L_x_534) ;  /* 0x000000d000007945 */ /* 0x000fe20003800200 */
[C---:B0-----:R-:W-:Y:S02]  /*12e0*/  ISETP.NE.AND P0, PT, R3.reuse, RZ, PT ;  /* 0x000000ff0300720c */ /* 0x041fe40003f05270 */
[----:B------:R-:W-:-:S11]  /*12f0*/  ISETP.NE.AND P1, PT, R3, RZ, PT ;  /* 0x000000ff0300720c */ /* 0x000fd60003f25270 */
[----:B------:R-:W-:Y:S05]  /*1300*/  @!P0 BRA `(.L_x_535) ;  /* 0x0000000000248947 */ /* 0x000fea0003800000 */
[----:B------:R-:W0:Y:S01]  /*1310*/  S2UR UR6, SR_CgaCtaId ;  /* 0x00000000000679c3 */ /* 0x000e220000008800 */
[----:B------:R-:W-:Y:S02]  /*1320*/  UMOV UR5, 0x400 ;  /* 0x0000040000057882 */ /* 0x000fe40000000000 */
[----:B0-----:R-:W-:-:S06]  /*1330*/  ULEA UR5, UR6, UR5, 0x18 ;  /* 0x0000000506057291 */ /* 0x001fcc000f8ec0ff */
[----:B------:R-:W-:-:S05]  /*1340*/  LEA R3, R3, UR5, 0x9 ;  /* 0x0000000503037c11 */ /* 0x000fca000f8e48ff */
[----:B------:R-:W-:-:S05]  /*1350*/  IMAD R3, R12, 0x4, R3 ;  /* 0x000000040c037824 */ /* 0x000fca00078e0203 */
[----:B------:R0:W-:Y:S04]  /*1360*/  STS [R3+-0x200], R21 ;  /* 0xfffe001503007388 */ /* 0x0001e80000000800 */
[----:B------:R0:W-:Y:S04]  /*1370*/  STS [R3+-0x180], R16 ;  /* 0xfffe801003007388 */ /* 0x0001e80000000800 */
[----:B------:R0:W-:Y:S04]  /*1380*/  STS [R3+-0x100], R15 ;  /* 0xffff000f03007388 */ /* 0x0001e80000000800 */
[----:B------:R0:W-:Y:S02]  /*1390*/  STS [R3+-0x80], R14 ;  /* 0xffff800e03007388 */ /* 0x0001e40000000800 */
.L_x_535:
[----:B------:R-:W-:Y:S05]  /*13a0*/  BSYNC.RECONVERGENT B0 ;  /* 0x0000000000007941 */ /* 0x000fea0003800200 */
.L_x_534:
        /* <DEDUP_REMOVED lines=8> */
[----:B------:R-:W0:Y:S04]  /*1430*/  LDS R9, [R3+0x80] ;  /* 0x0000800003097984 */ /* 0x000e280000000800 */
[----:B------:R-:W1:Y:S04]  /*1440*/  LDS R4, [R3] ;  /* 0x0000000003047984 */ /* 0x000e680000000800 */
[----:B------:R-:W2:Y:S04]  /*1450*/  LDS R6, [R3+0x280] ;  /* 0x0002800003067984 */ /* 0x000ea80000000800 */
[----:B------:R-:W3:Y:S04]  /*1460*/  LDS R5, [R3+0x200] ;  /* 0x0002000003057984 */ /* 0x000ee80000000800 */
[----:B------:R-:W4:Y:S04]  /*1470*/  LDS R11, [R3+0x480] ;  /* 0x00048000030b7984 */ /* 0x000f280000000800 */
[----:B------:R-:W5:Y:S04]  /*1480*/  LDS R7, [R3+0x400] ;  /* 0x0004000003077984 */ /* 0x000f680000000800 */
[----:B------:R-:W5:Y:S04]  /*1490*/  LDS R17, [R3+0x180] ;  /* 0x0001800003117984 */ /* 0x000f680000000800 */
[----:B------:R-:W-:Y:S04]  /*14a0*/  LDS R13, [R3+0x300] ;  /* 0x00030000030d7984 */ /* 0x000fe80000000800 */
[----:B------:R-:W5:Y:S04]  /*14b0*/  LDS R18, [R3+0x380] ;  /* 0x0003800003127984 */ /* 0x000f680000000800 */
[----:B------:R-:W5:Y:S01]  /*14c0*/  LDS R20, [R3+0x580] ;  /* 0x0005800003147984 */ /* 0x000f620000000800 */
[----:B0-----:R-:W-:-:S03]  /*14d0*/  FADD R9, R9, R16 ;  /* 0x0000001009097221 */ /* 0x001fc60000000000 */
[----:B------:R-:W0:Y:S01]  /*14e0*/  LDS R16, [R3+0x100] ;  /* 0x0001000003107984 */ /* 0x000e220000000800 */
[----:B-1----:R-:W-:Y:S01]  /*14f0*/  FADD R4, R4, R21 ;  /* 0x0000001504047221 */ /* 0x002fe20000000000 */
[----:B--2---:R-:W-:-:S03]  /*1500*/  FADD R6, R9, R6 ;  /* 0x0000000609067221 */ /* 0x004fc60000000000 */
[----:B---3--:R-:W-:Y:S01]  /*1510*/  FADD R4, R4, R5 ;  /* 0x0000000504047221 */ /* 0x008fe20000000000 */
[----:B----4-:R-:W-:-:S03]  /*1520*/  FADD R11, R6, R11 ;  /* 0x0000000b060b7221 */ /* 0x010fc60000000000 */
[----:B-----5:R-:W-:Y:S02]  /*1530*/  FADD R4, R4, R7 ;  /* 0x0000000704047221 */ /* 0x020fe40000000000 */
[----:B------:R-:W1:Y:S01]  /*1540*/  SHFL.BFLY PT, R6, R11, 0x10, 0x1f ;  /* 0x0e001f000b067f89 */ /* 0x000e6200000e0000 */
[----:B------:R-:W-:-:S03]  /*1550*/  FADD R17, R17, R14 ;  /* 0x0000000e11117221 */ /* 0x000fc60000000000 */
[----:B------:R-:W2:Y:S01]  /*1560*/  SHFL.BFLY PT, R5, R4, 0x10, 0x1f ;  /* 0x0e001f0004057f89 */ /* 0x000ea200000e0000 */
[----:B------:R-:W-:-:S04]  /*1570*/  FADD R17, R17, R18 ;  /* 0x0000001211117221 */ /* 0x000fc80000000000 */
[----:B------:R-:W-:Y:S01]  /*1580*/  FADD R17, R17, R20 ;  /* 0x0000001411117221 */ /* 0x000fe20000000000 */
[----:B0-----:R-:W-:Y:S01]  /*1590*/  FADD R16, R16, R15 ;  /* 0x0000000f10107221 */ /* 0x001fe20000000000 */
[----:B-1----:R-:W-:-:S03]  /*15a0*/  FADD R8, R11, R6 ;  /* 0x000000060b087221 */ /* 0x002fc60000000000 */
[----:B------:R-:W-:Y:S01]  /*15b0*/  FADD R13, R16, R13 ;  /* 0x0000000d100d7221 */ /* 0x000fe20000000000 */
[----:B--2---:R-:W-:Y:S01]  /*15c0*/  FADD R5, R4, R5 ;  /* 0x0000000504057221 */ /* 0x004fe20000000000 */
[----:B------:R-:W0:Y:S04]  /*15d0*/  SHFL.BFLY PT, R7, R8, 0x8, 0x1f ;  /* 0x0d001f0008077f89 */ /* 0x000e2800000e0000 */
[----:B------:R-:W1:Y:S01]  /*15e0*/  SHFL.BFLY PT, R6, R5, 0x8, 0x1f ;  /* 0x0d001f0005067f89 */ /* 0x000e6200000e0000 */
[----:B0-----:R-:W-:-:S03]  /*15f0*/  FADD R9, R8, R7 ;  /* 0x0000000708097221 */ /* 0x001fc60000000000 */
        /* <DEDUP_REMOVED lines=10> */
[----:B-1----:R-:W-:-:S04]  /*16a0*/  FADD R4, R7, R4 ;  /* 0x0000000407047221 */ /* 0x002fc80000000000 */
[----:B------:R-:W0:Y:S01]  /*16b0*/  SHFL.BFLY PT, R6, R11, 0x1, 0x1f ;  /* 0x0c201f000b067f89 */ /* 0x000e2200000e0000 */
[----:B------:R-:W-:-:S03]  /*16c0*/  VIADD R7, R12, UR4 ;  /* 0x000000040c077c36 */ /* 0x000fc60008000000 */
[----:B------:R-:W1:Y:S01]  /*16d0*/  SHFL.BFLY PT, R5, R4, 0x1, 0x1f ;  /* 0x0c201f0004057f89 */ /* 0x000e6200000e0000 */
[----:B0-----:R-:W-:Y:S01]  /*16e0*/  FADD R15, R11, R6 ;  /* 0x000000060b0f7221 */ /* 0x001fe20000000000 */
[----:B------:R-:W-:Y:S02]  /*16f0*/  IMAD.SHL.U32 R6, R12, 0x4, RZ ;  /* 0x000000040c067824 */ /* 0x000fe400078e00ff */
[----:B-1----:R-:W-:Y:S01]  /*1700*/  FADD R14, R4, R5 ;  /* 0x00000005040e7221 */ /* 0x002fe20000000000 */
[----:B------:R-:W-:Y:S06]  /*1710*/  @P0 BRA `(.L_x_537) ;  /* 0x00000000002c0947 */ /* 0x000fec0003800000 */
[----:B------:R-:W0:Y:S01]  /*1720*/  LDC.64 R4, c[0x0][0x390] ;  /* 0x0000e400ff047b82 */ /* 0x000e220000000a00 */
[C---:B------:R-:W-:Y:S02]  /*1730*/  ISETP.EQ.AND P1, PT, R6.reuse, RZ, PT ;  /* 0x000000ff0600720c */ /* 0x040fe40003f22270 */
[C---:B------:R-:W-:Y:S02]  /*1740*/  ISETP.EQ.AND P2, PT, R6.reuse, 0x4, PT ;  /* 0x000000040600780c */ /* 0x040fe40003f42270 */
[C---:B------:R-:W-:Y:S02]  /*1750*/  ISETP.EQ.AND P3, PT, R6.reuse, 0x8, PT ;  /* 0x000000080600780c */ /* 0x040fe40003f62270 */
[----:B------:R-:W-:-:S07]  /*1760*/  ISETP.EQ.AND P4, PT, R6, 0xc, PT ;  /* 0x0000000c0600780c */ /* 0x000fce0003f82270 */
[----:B------:R-:W-:Y:S02]  /*1770*/  @P1 IMAD.MOV.U32 R9, RZ, RZ, R14 ;  /* 0x000000ffff091224 */ /* 0x000fe400078e000e */
[----:B------:R-:W-:Y:S02]  /*1780*/  @P2 IMAD.MOV.U32 R9, RZ, RZ, R15 ;  /* 0x000000ffff092224 */ /* 0x000fe400078e000f */
[----:B------:R-:W-:Y:S02]  /*1790*/  @P3 IMAD.MOV.U32 R9, RZ, RZ, R2 ;  /* 0x000000ffff093224 */ /* 0x000fe400078e0002 */
[----:B------:R-:W-:Y:S02]  /*17a0*/  @P4 IMAD.MOV.U32 R9, RZ, RZ, R0 ;  /* 0x000000ffff094224 */ /* 0x000fe400078e0000 */
[----:B0-----:R-:W-:-:S05]  /*17b0*/  IMAD.WIDE.U32 R2, R7, 0x4, R4 ;  /* 0x0000000407027825 */ /* 0x001fca00078e0004 */
[----:B------:R0:W-:Y:S02]  /*17c0*/  STG.E desc[UR8][R2.64], R9 ;  /* 0x0000000902007986 */ /* 0x0001e4000c101908 */
.L_x_537:
[----:B------:R-:W-:Y:S05]  /*17d0*/  BSYNC.RECONVERGENT B0 ;  /* 0x0000000000007941 */ /* 0x000fea0003800200 */
.L_x_536:
        /* <DEDUP_REMOVED lines=23> */
[----:B------:R-:W-:Y:S01]  /*1950*/  ISETP.EQ.AND P1, PT, R6, -0x4, PT ;  /* 0xfffffffc0600780c */ /* 0x000fe20003f22270 */
[----:B--2---:R-:W-:Y:S01]  /*1960*/  FADD R13, R8, R13 ;  /* 0x0000000d080d7221 */ /* 0x004fe20000000000 */
[C---:B------:R-:W-:Y:S02]  /*1970*/  ISETP.EQ.AND P2, PT, R6.reuse, RZ, PT ;  /* 0x000000ff0600720c */ /* 0x040fe40003f42270 */
[----:B------:R-:W-:-:S07]  /*1980*/  ISETP.EQ.AND P3, PT, R6, 0x4, PT ;  /* 0x000000040600780c */ /* 0x000fce0003f62270 */
[----:B------:R-:W-:Y:S02]  /*1990*/  @P0 IMAD.MOV.U32 R5, RZ, RZ, R14 ;  /* 0x000000ffff050224 */ /* 0x000fe400078e000e */
[----:B------:R-:W-:Y:S02]  /*19a0*/  @P1 IMAD.MOV.U32 R5, RZ, RZ, R15 ;  /* 0x000000ffff051224 */ /* 0x000fe400078e000f */
[----:B----4-:R-:W-:Y:S02]  /*19b0*/  VIADD R7, R7, UR4 ;  /* 0x0000000407077c36 */ /* 0x010fe40008000000 */
[----:B------:R-:W-:Y:S02]  /*19c0*/  @P2 IMAD.MOV.U32 R5, RZ, RZ, R9 ;  /* 0x000000ffff052224 */ /* 0x000fe400078e0009 */
[----:B------:R-:W-:Y:S02]  /*19d0*/  @P3 IMAD.MOV.U32 R5, RZ, RZ, R13 ;  /* 0x000000ffff053224 */ /* 0x000fe400078e000d */
[----:B---3--:R-:W-:-:S05]  /*19e0*/  IMAD.WIDE.U32 R2, R7, 0x4, R2 ;  /* 0x0000000407027825 */ /* 0x008fca00078e0002 */
[----:B------:R-:W-:Y:S01]  /*19f0*/  STG.E desc[UR8][R2.64], R5 ;  /* 0x0000000502007986 */ /* 0x000fe2000c101908 */
[----:B------:R-:W-:Y:S05]  /*1a00*/  EXIT ;  /* 0x000000000000794d */ /* 0x000fea0003800000 */
.L_x_538:
        /* <DEDUP_REMOVED lines=15> */
.L_x_801:


//--------------------- .text.mul_mat_vec_q3_K_q8_1_cuda2 --------------------------
	.section	.text.mul_mat_vec_q3_K_q8_1_cuda2,"ax",@progbits
	.align	128
        .global         mul_mat_vec_q3_K_q8_1_cuda2
        .type           mul_mat_vec_q3_K_q8_1_cuda2,@function
        .size           mul_mat_vec_q3_K_q8_1_cuda2,(.L_x_802 - mul_mat_vec_q3_K_q8_1_cuda2)
        .other          mul_mat_vec_q3_K_q8_1_cuda2,@"STO_CUDA_ENTRY STV_DEFAULT"
mul_mat_vec_q3_K_q8_1_cuda2:
.text.mul_mat_vec_q3_K_q8_1_cuda2:
[----:B------:R-:W0:Y:S01]  /*0000*/  LDC R1, c[0x0][0x37c] ;  /* 0x0000df00ff017b82 */ /* 0x000e220000000800 */
[----:B------:R-:W1:Y:S07]  /*0010*/  S2R R11, SR_TID.Y ;  /* 0x00000000000b7919 */ /* 0x000e6e0000002200 */
[----:B------:R-:W2:Y:S01]  /*0020*/  LDC R3, c[0x0][0x398] ;  /* 0x0000e600ff037b82 */ /* 0x000ea20000000800 */
[----:B0-----:R-:W-:Y:S01]  /*0030*/  VIADD R1, R1, 0xfffffff0 ;  /* 0xfffffff001017836 */ /* 0x001fe20000000000 */
[----:B------:R-:W0:Y:S01]  /*0040*/  LDCU.64 UR8, c[0x0][0x358] ;  /* 0x00006b00ff0877ac */ /* 0x000e220008000a00 */
[----:B------:R-:W1:Y:S01]  /*0050*/  S2R R8, SR_TID.X ;  /* 0x0000000000087919 */ /* 0x000e620000002100 */
[----:B------:R-:W-:Y:S01]  /*0060*/  BSSY.RECONVERGENT B0, `(.L_x_539) ;  /* 0x0000156000007945 */ /* 0x000fe20003800200 */
[----:B------:R-:W-:Y:S01]  /*0070*/  IMAD.MOV.U32 R5, RZ, RZ, RZ ;  /* 0x000000ffff057224 */ /* 0x000fe200078e00ff */
[----:B------:R3:W-:Y:S02]  /*0080*/  STL.64 [R1+0x8], RZ ;  /* 0x000008ff01007387 */ /* 0x0007e40000100a00 */
[----:B------:R-:W4:Y:S01]  /*0090*/  S2UR UR4, SR_CTAID.X ;  /* 0x00000000000479c3 */ /* 0x000f220000002500 */
[----:B------:R-:W-:Y:S01]  /*00a0*/  IMAD.MOV.U32 R6, RZ, RZ, RZ ;  /* 0x000000ffff067224 */ /* 0x000fe200078e00ff */
[----:B--2---:R-:W-:-:S04]  /*00b0*/  SHF.R.S32.HI R4, RZ, 0x1f, R3 ;  /* 0x0000001fff047819 */ /* 0x004fc80000011403 */
[----:B------:R-:W-:Y:S02]  /*00c0*/  LEA.HI R4, R4, R3, RZ, 0x8 ;  /* 0x0000000304047211 */ /* 0x000fe400078f40ff */
[----:B------:R-:W-:Y:S02]  /*00d0*/  CS2R R2, SRZ ;  /* 0x0000000000027805 */ /* 0x000fe4000001ff00 */
[----:B------:R-:W-:Y:S01]  /*00e0*/  SHF.R.S32.HI R4, RZ, 0x8, R4 ;  /* 0x00000008ff047819 */ /* 0x000fe20000011404 */
[----:B----4-:R-:W-:Y:S01]  /*00f0*/  USHF.L.U32 UR4, UR4, 0x1, URZ ;  /* 0x0000000104047899 */ /* 0x010fe200080006ff */
[----:B-1----:R-:W-:-:S05]  /*0100*/  IMAD R0, R11, 0x20, R8 ;  /* 0x000000200b007824 */ /* 0x002fca00078e0208 */
[----:B------:R-:W-:Y:S01]  /*0110*/  SHF.R.U32.HI R7, RZ, 0x4, R0 ;  /* 0x00000004ff077819 */ /* 0x000fe20000011600 */
[----:B------:R-:W-:-:S03]  /*0120*/  IMAD.MOV.U32 R0, RZ, RZ, R1 ;  /* 0x000000ffff007224 */ /* 0x000fc600078e0001 */
[----:B------:R-:W-:-:S13]  /*0130*/  ISETP.GE.AND P0, PT, R7, R4, PT ;  /* 0x000000040700720c */ /* 0x000fda0003f06270 */
[----:B0--3--:R-:W-:Y:S05]  /*0140*/  @P0 BRA `(.L_x_540) ;  /* 0x00000014001c0947 */ /* 0x009fea0003800000 */
[----:B------:R-:W0:Y:S01]  /*0150*/  LDC R12, c[0x0][0x3a0] ;  /* 0x0000e800ff0c7b82 */ /* 0x000e220000000800 */
[----:B------:R-:W-:Y:S01]  /*0160*/  SHF.R.U32.HI R3, RZ, 0x3, R8 ;  /* 0x00000003ff037819 */ /* 0x000fe20000011608 */
[----:B------:R-:W-:Y:S01]  /*0170*/  IMAD.MOV.U32 R9, RZ, RZ, RZ ;  /* 0x000000ffff097224 */ /* 0x000fe200078e00ff */
[----:B------:R-:W1:Y:S01]  /*0180*/  LDCU.64 UR6, c[0x0][0x388] ;  /* 0x00007100ff0677ac */ /* 0x000e620008000a00 */
[----:B------:R-:W-:Y:S01]  /*0190*/  IMAD R18, R4, UR4, R4 ;  /* 0x0000000404127c24 */ /* 0x000fe2000f8e0204 */
[----:B------:R-:W-:Y:S01]  /*01a0*/  LOP3.LUT R3, R3, 0x1, RZ, 0xc0, !PT ;  /* 0x0000000103037812 */ /* 0x000fe200078ec0ff */
[----:B------:R-:W-:Y:S01]  /*01b0*/  IMAD.WIDE.U32 R8, R11, 0x20, R8 ;  /* 0x000000200b087825 */ /* 0x000fe200078e0008 */
[----:B------:R-:W-:Y:S03]  /*01c0*/  BSSY.RECONVERGENT B1, `(.L_x_541) ;  /* 0x000013e000017945 */ /* 0x000fe60003800200 */
[----:B------:R-:W-:Y:S01]  /*01d0*/  IMAD.WIDE.U32 R10, R3, 0x90, RZ ;  /* 0x00000090030a7825 */ /* 0x000fe200078e00ff */
[----:B------:R-:W-:-:S02]  /*01e0*/  SHF.R.U64 R3, R8, 0x4, R9 ;  /* 0x0000000408037819 */ /* 0x000fc40000001209 */
[----:B------:R-:W-:Y:S01]  /*01f0*/  SHF.R.U32.HI R8, RZ, 0x4, R9 ;  /* 0x00000004ff087819 */ /* 0x000fe20000011609 */
[----:B------:R-:W-:Y:S02]  /*0200*/  IMAD.MOV.U32 R23, RZ, RZ, R7 ;  /* 0x000000ffff177224 */ /* 0x000fe400078e0007 */
[----:B------:R-:W-:-:S04]  /*0210*/  IMAD.WIDE.U32 R10, R3, 0x120, R10 ;  /* 0x00000120030a7825 */ /* 0x000fc800078e000a */
[----:B------:R-:W-:Y:S01]  /*0220*/  IMAD R9, R8, 0x120, RZ ;  /* 0x0000012008097824 */ /* 0x000fe200078e02ff */
[----:B-1----:R-:W-:Y:S01]  /*0230*/  IADD3 R10, P0, PT, R10, UR6, RZ ;  /* 0x000000060a0a7c10 */ /* 0x002fe2000ff1e0ff */
[----:B------:R-:W-:Y:S01]  /*0240*/  IMAD.IADD R18, R23, 0x1, R18 ;  /* 0x0000000117127824 */ /* 0x000fe200078e0212 */
[----:B0-----:R-:W-:Y:S01]  /*0250*/  SHF.R.S32.HI R3, RZ, 0x1f, R12 ;  /* 0x0000001fff037819 */ /* 0x001fe2000001140c */
[----:B------:R-:W-:Y:S01]  /*0260*/  IMAD R20, R4, UR4, R23 ;  /* 0x0000000404147c24 */ /* 0x000fe2000f8e0217 */
[----:B------:R-:W-:Y:S02]  /*0270*/  IADD3.X R11, PT, PT, R11, UR7, R9, P0, !PT ;  /* 0x000000070b0b7c10 */ /* 0x000fe400087fe409 */
[----:B------:R-:W-:Y:S01]  /*0280*/  LEA.HI R21, R3, R12, RZ, 0x5 ;  /* 0x0000000c03157211 */ /* 0x000fe200078f28ff */
[----:B------:R-:W-:-:S03]  /*0290*/  IMAD.MOV.U32 R3, RZ, RZ, RZ ;  /* 0x000000ffff037224 */ /* 0x000fc600078e00ff */
[----:B------:R-:W-:-:S07]  /*02a0*/  SHF.R.S32.HI R21, RZ, 0x5, R21 ;  /* 0x00000005ff157819 */ /* 0x000fce0000011415 */
.L_x_542:
[----:B------:R-:W0:Y:S01]  /*02b0*/  S2R R40, SR_TID.X ;  /* 0x0000000000287919 */ /* 0x000e220000002100 */
[----:B------:R-:W1:Y:S01]  /*02c0*/  LDC.64 R30, c[0x0][0x380] ;  /* 0x0000e000ff1e7b82 */ /* 0x000e620000000a00 */
[----:B------:R-:W2:Y:S01]  /*02d0*/  LDG.E.U16.CONSTANT R38, desc[UR8][R10.64] ;  /* 0x000000080a267981 */ /* 0x000ea2000c1e9500 */
[----:B-1----:R-:W-:-:S04]  /*02e0*/  IMAD.WIDE R8, R20, 0x6e, R30 ;  /* 0x0000006e14087825 */ /* 0x002fc800078e021e */
[----:B0-----:R-:W-:-:S05]  /*02f0*/  IMAD.SHL.U32 R7, R40, 0x4, RZ ;  /* 0x0000000428077824 */ /* 0x001fca00078e00ff */
[C---:B------:R-:W-:Y:S02]  /*0300*/  LOP3.LUT R15, R7.reuse, 0x1c, RZ, 0xc0, !PT ;  /* 0x0000001c070f7812 */ /* 0x040fe400078ec0ff */
[----:B------:R-:W-:Y:S02]  /*0310*/  LOP3.LUT R7, R7, 0x3c, RZ, 0xc0, !PT ;  /* 0x0000003c07077812 */ /* 0x000fe400078ec0ff */
[-C--:B------:R-:W-:Y:S02]  /*0320*/  IADD3 R28, P1, PT, R15, R8.reuse, RZ ;  /* 0x000000080f1c7210 */ /* 0x080fe40007f3e0ff */
[----:B------:R-:W-:-:S03]  /*0330*/  IADD3 R26, P0, PT, R7, R8, RZ ;  /* 0x00000008071a7210 */ /* 0x000fc60007f1e0ff */
[--C-:B------:R-:W-:Y:S02]  /*0340*/  IMAD.X R29, RZ, RZ, R9.reuse, P1 ;  /* 0x000000ffff1d7224 */ /* 0x100fe400008e0609 */
[----:B------:R-:W-:-:S03]  /*0350*/  IMAD.X R27, RZ, RZ, R9, P0 ;  /* 0x000000ffff1b7224 */ /* 0x000fc600000e0609 */
[----:B------:R-:W3:Y:S04]  /*0360*/  LDG.E.U16.CONSTANT R25, desc[UR8][R28.64] ;  /* 0x000000081c197981 */ /* 0x000ee8000c1e9500 */
[----:B------:R0:W3:Y:S04]  /*0370*/  LDG.E.U16.CONSTANT R32, desc[UR8][R28.64+0x2] ;  /* 0x000002081c207981 */ /* 0x0000e8000c1e9500 */
[----:B------:R-:W4:Y:S04]  /*0380*/  LDG.E.U16.CONSTANT R19, desc[UR8][R26.64+0x20] ;  /* 0x000020081a137981 */ /* 0x000f28000c1e9500 */
[----:B------:R1:W4:Y:S01]  /*0390*/  LDG.E.U16.CONSTANT R22, desc[UR8][R26.64+0x22] ;  /* 0x000022081a167981 */ /* 0x000322000c1e9500 */
[----:B------:R-:W-:-:S03]  /*03a0*/  IMAD.WIDE R30, R18, 0x6e, R30 ;  /* 0x0000006e121e7825 */ /* 0x000fc600078e021e */
[-C--:B------:R-:W-:Y:S02]  /*03b0*/  IADD3 R16, P1, PT, R15, R30.reuse, RZ ;  /* 0x0000001e0f107210 */ /* 0x080fe40007f3e0ff */
[----:B------:R-:W-:-:S03]  /*03c0*/  IADD3 R12, P0, PT, R7, R30, RZ ;  /* 0x0000001e070c7210 */ /* 0x000fc60007f1e0ff */
[--C-:B------:R-:W-:Y:S02]  /*03d0*/  IMAD.X R17, RZ, RZ, R31.reuse, P1 ;  /* 0x000000ffff117224 */ /* 0x100fe400008e061f */
[----:B------:R-:W-:-:S03]  /*03e0*/  IMAD.X R13, RZ, RZ, R31, P0 ;  /* 0x000000ffff0d7224 */ /* 0x000fc600000e061f */
[----:B------:R-:W5:Y:S04]  /*03f0*/  LDG.E.U16.CONSTANT R7, desc[UR8][R16.64] ;  /* 0x0000000810077981 */ /* 0x000f68000c1e9500 */
[----:B------:R-:W5:Y:S04]  /*0400*/  LDG.E.U16.CONSTANT R14, desc[UR8][R16.64+0x2] ;  /* 0x00000208100e7981 */ /* 0x000f68000c1e9500 */
[----:B------:R-:W2:Y:S04]  /*0410*/  LDG.E.U16.CONSTANT R24, desc[UR8][R12.64+0x20] ;  /* 0x000020080c187981 */ /* 0x000ea8000c1e9500 */
[----:B------:R1:W2:Y:S01]  /*0420*/  LDG.E.U16.CONSTANT R29, desc[UR8][R12.64+0x22] ;  /* 0x000022080c1d7981 */ /* 0x0002a2000c1e9500 */
[----:B0-----:R-:W-:-:S04]  /*0430*/  SHF.R.U32.HI R28, RZ, 0x1, R40 ;  /* 0x00000001ff1c7819 */ /* 0x001fc80000011628 */
[----:B-1----:R-:W-:Y:S02]  /*0440*/  LOP3.LUT R26, R28, 0x4, RZ, 0xc0, !PT ;  /* 0x000000041c1a7812 */ /* 0x002fe400078ec0ff */
[----:B------:R-:W-:-:S04]  /*0450*/  SHF.R.U32.HI R13, RZ, 0x2, R40 ;  /* 0x00000002ff0d7819 */ /* 0x000fc80000011628 */
[----:B------:R-:W-:Y:S01]  /*0460*/  LOP3.LUT R37, R13, 0x1, RZ, 0xc0, !PT ;  /* 0x000000010d257812 */ /* 0x000fe200078ec0ff */
[----:B---3--:R-:W-:-:S05]  /*0470*/  IMAD R25, R32, 0x10000, R25 ;  /* 0x0001000020197824 */ /* 0x008fca00078e0219 */
[----:B------:R-:W-:Y:S01]  /*0480*/  SHF.R.S32.HI R25, RZ, R26, R25 ;  /* 0x0000001aff197219 */ /* 0x000fe20000011419 */
[----:B----4-:R-:W-:-:S04]  /*0490*/  IMAD R27, R22, 0x10000, R19 ;  /* 0x00010000161b7824 */ /* 0x010fc800078e0213 */
[C---:B------:R-:W-:Y:S02]  /*04a0*/  IMAD.SHL.U32 R22, R25.reuse, 0x2, RZ ;  /* 0x0000000219167824 */ /* 0x040fe400078e00ff */
[----:B------:R-:W-:Y:S01]  /*04b0*/  IMAD.SHL.U32 R16, R25, 0x4, RZ ;  /* 0x0000000419107824 */ /* 0x000fe200078e00ff */
[----:B------:R-:W-:Y:S02]  /*04c0*/  SHF.R.U32.HI R19, RZ, 0x2, R27 ;  /* 0x00000002ff137819 */ /* 0x000fe4000001161b */
[----:B------:R-:W-:Y:S02]  /*04d0*/  LOP3.LUT R17, R22, 0x4040404, RZ, 0xc, !PT ;  /* 0x0404040416117812 */ /* 0x000fe400078e0cff */
[----:B------:R-:W-:Y:S02]  /*04e0*/  LOP3.LUT R28, R19, 0x3030303, RZ, 0xc0, !PT ;  /* 0x03030303131c7812 */ /* 0x000fe400078ec0ff */
[----:B------:R-:W-:Y:S01]  /*04f0*/  LOP3.LUT R22, R27, 0x3030303, RZ, 0xc0, !PT ;  /* 0x030303031b167812 */ /* 0x000fe200078ec0ff */
[----:B------:R5:W3:Y:S01]  /*0500*/  LDG.E.U16.CONSTANT R19, desc[UR8][R8.64+0x6c] ;  /* 0x00006c0808137981 */ /* 0x000ae2000c1e9500 */
[----:B------:R-:W-:-:S02]  /*0510*/  IADD3 R33, PT, PT, R28, -0x7f7f7f80, -R17 ;  /* 0x808080801c217810 */ /* 0x000fc40007ffe811 */
[----:B------:R-:W-:Y:S02]  /*0520*/  LOP3.LUT R12, R16, 0x4040404, RZ, 0xc, !PT ;  /* 0x04040404100c7812 */ /* 0x000fe400078e0cff */
[----:B------:R-:W-:Y:S02]  /*0530*/  LOP3.LUT R17, R17, R28, R33, 0x64, !PT ;  /* 0x0000001c11117212 */ /* 0x000fe400078e6421 */
[----:B------:R-:W-:Y:S02]  /*0540*/  IADD3 R16, P0, PT, R37, R8, RZ ;  /* 0x0000000825107210 */ /* 0x000fe40007f1e0ff */
[----:B------:R-:W-:Y:S02]  /*0550*/  IADD3 R32, PT, PT, R22, -0x7f7f7f80, -R12 ;  /* 0x8080808016207810 */ /* 0x000fe40007ffe80c */
[----:B------:R-:W-:Y:S02]  /*0560*/  LOP3.LUT R34, R12, 0x3030303, R27, 0xf8, !PT ;  /* 0x030303030c227812 */ /* 0x000fe400078ef81b */
[----:B------:R-:W-:Y:S01]  /*0570*/  PRMT R12, R17, 0xba98, RZ ;  /* 0x0000ba98110c7816 */ /* 0x000fe200000000ff */
[----:B------:R-:W-:Y:S01]  /*0580*/  IMAD.X R17, RZ, RZ, R9, P0 ;  /* 0x000000ffff117224 */ /* 0x000fe200000e0609 */
[----:B------:R-:W-:-:S02]  /*0590*/  PRMT R35, R28, 0xba98, RZ ;  /* 0x0000ba981c237816 */ /* 0x000fc400000000ff */
[----:B------:R-:W-:Y:S01]  /*05a0*/  LOP3.LUT R28, R12, 0x80808080, R33, 0x6, !PT ;  /* 0x808080800c1c7812 */ /* 0x000fe200078e0621 */
[----:B-----5:R-:W-:Y:S01]  /*05b0*/  IMAD R9, R14, 0x10000, R7 ;  /* 0x000100000e097824 */ /* 0x020fe200078e0207 */
[----:B------:R-:W-:Y:S01]  /*05c0*/  LOP3.LUT R33, R12, 0x7f7f7f7f, R35, 0x60, !PT ;  /* 0x7f7f7f7f0c217812 */ /* 0x000fe200078e6023 */
[----:B------:R-:W4:Y:S01]  /*05d0*/  LDG.E.U8.CONSTANT R42, desc[UR8][R16.64+0x68] ;  /* 0x00006808102a7981 */ /* 0x000f22000c1e9100 */
[----:B------:R-:W-:Y:S02]  /*05e0*/  LOP3.LUT R13, R32, 0x3030303, R27, 0x78, !PT ;  /* 0x03030303200d7812 */ /* 0x000fe400078e781b */
[----:B------:R-:W-:Y:S01]  /*05f0*/  IADD3 R12, P0, PT, R37, R30, RZ ;  /* 0x0000001e250c7210 */ /* 0x000fe20007f1e0ff */
[----:B------:R-:W5:Y:S01]  /*0600*/  LDG.E.U8.CONSTANT R7, desc[UR8][R16.64+0x60] ;  /* 0x0000600810077981 */ /* 0x000f62000c1e9100 */
[----:B------:R-:W-:Y:S01]  /*0610*/  LOP3.LUT R34, R13, R34, RZ, 0xc0, !PT ;  /* 0x000000220d227212 */ /* 0x000fe200078ec0ff */
[----:B--2---:R-:W-:Y:S01]  /*0620*/  IMAD R24, R29, 0x10000, R24 ;  /* 0x000100001d187824 */ /* 0x004fe200078e0218 */
[----:B------:R-:W-:Y:S01]  /*0630*/  SHF.R.S32.HI R26, RZ, R26, R9 ;  /* 0x0000001aff1a7219 */ /* 0x000fe20000011409 */
[----:B------:R-:W-:Y:S01]  /*0640*/  IMAD.X R13, RZ, RZ, R31, P0 ;  /* 0x000000ffff0d7224 */ /* 0x000fe200000e061f */
[----:B------:R-:W-:Y:S01]  /*0650*/  IADD3 R14, P0, PT, R15, R10, RZ ;  /* 0x0000000a0f0e7210 */ /* 0x000fe20007f1e0ff */
[----:B------:R-:W2:Y:S01]  /*0660*/  LDG.E.U8.CONSTANT R29, desc[UR8][R16.64+0x62] ;  /* 0x00006208101d7981 */ /* 0x000ea2000c1e9100 */
[----:B------:R-:W-:Y:S01]  /*0670*/  SHF.R.U32.HI R8, RZ, 0x2, R24 ;  /* 0x00000002ff087819 */ /* 0x000fe20000011618 */
[----:B------:R-:W-:-:S02]  /*0680*/  IMAD.SHL.U32 R15, R26, 0x2, RZ ;  /* 0x000000021a0f7824 */ /* 0x000fc400078e00ff */
[----:B------:R-:W3:Y:S01]  /*0690*/  LDG.E.U8.CONSTANT R37, desc[UR8][R12.64+0x68] ;  /* 0x000068080c257981 */ /* 0x000ee2000c1e9100 */
[----:B------:R-:W-:-:S03]  /*06a0*/  PRMT R9, R34, 0xba98, RZ ;  /* 0x0000ba9822097816 */ /* 0x000fc600000000ff */
[----:B------:R-:W2:Y:S01]  /*06b0*/  LDG.E.U8.CONSTANT R35, desc[UR8][R12.64+0x60] ;  /* 0x000060080c237981 */ /* 0x000ea2000c1e9100 */
[----:B------:R-:W-:Y:S02]  /*06c0*/  PRMT R22, R22, 0xba98, RZ ;  /* 0x0000ba9816167816 */ /* 0x000fe400000000ff */
[----:B------:R-:W-:Y:S02]  /*06d0*/  LOP3.LUT R8, R8, 0x3030303, RZ, 0xc0, !PT ;  /* 0x0303030308087812 */ /* 0x000fe400078ec0ff */
[----:B------:R-:W-:Y:S02]  /*06e0*/  LOP3.LUT R41, R15, 0x4040404, RZ, 0xc, !PT ;  /* 0x040404040f297812 */ /* 0x000fe400078e0cff */
[C---:B------:R-:W-:Y:S02]  /*06f0*/  LOP3.LUT R32, R9.reuse, 0x80808080, R32, 0x6, !PT ;  /* 0x8080808009207812 */ /* 0x040fe400078e0620 */
[----:B------:R-:W-:Y:S02]  /*0700*/  LOP3.LUT R39, R9, 0x7f7f7f7f, R22, 0x60, !PT ;  /* 0x7f7f7f7f09277812 */ /* 0x000fe400078e6016 */
[----:B------:R-:W-:Y:S01]  /*0710*/  IADD3 R43, PT, PT, R8, -0x7f7f7f80, -R41 ;  /* 0x80808080082b7810 */ /* 0x000fe20007ffe829 */
[----:B------:R-:W2:Y:S01]  /*0720*/  LDG.E.U8.CONSTANT R9, desc[UR8][R16.64+0x6a] ;  /* 0x00006a0810097981 */ /* 0x000ea2000c1e9100 */
[----:B------:R-:W-:-:S02]  /*0730*/  LOP3.LUT R28, R33, R28, RZ, 0xfc, !PT ;  /* 0x0000001c211c7212 */ /* 0x000fc400078efcff */
[----:B------:R-:W-:Y:S01]  /*0740*/  LOP3.LUT R33, R39, R32, RZ, 0xfc, !PT ;  /* 0x0000002027217212 */ /* 0x000fe200078efcff */
[----:B------:R-:W-:Y:S01]  /*0750*/  IMAD.SHL.U32 R32, R26, 0x4, RZ ;  /* 0x000000041a207824 */ /* 0x000fe200078e00ff */
[----:B------:R-:W-:Y:S01]  /*0760*/  LOP3.LUT R41, R41, R8, R43, 0x64, !PT ;  /* 0x0000000829297212 */ /* 0x000fe200078e642b */
[----:B------:R-:W-:Y:S01]  /*0770*/  IMAD.X R15, RZ, RZ, R11, P0 ;  /* 0x000000ffff0f7224 */ /* 0x000fe200000e060b */
[----:B------:R-:W-:Y:S01]  /*0780*/  LOP3.LUT R34, R24, 0x3030303, RZ, 0xc0, !PT ;  /* 0x0303030318227812 */ /* 0x000fe200078ec0ff */
[----:B------:R0:W2:Y:S01]  /*0790*/  LDG.E.U16.CONSTANT R22, desc[UR8][R30.64+0x6c] ;  /* 0x00006c081e167981 */ /* 0x0000a2000c1e9500 */
[----:B------:R-:W-:Y:S02]  /*07a0*/  PRMT R36, R41, 0xba98, RZ ;  /* 0x0000ba9829247816 */ /* 0x000fe400000000ff */
[----:B------:R-:W-:Y:S01]  /*07b0*/  PRMT R41, R8, 0xba98, RZ ;  /* 0x0000ba9808297816 */ /* 0x000fe200000000ff */
[----:B------:R-:W2:Y:S01]  /*07c0*/  LDG.E.CONSTANT R39, desc[UR8][R14.64+0x4] ;  /* 0x000004080e277981 */ /* 0x000ea2000c1e9900 */
[----:B------:R-:W-:-:S02]  /*07d0*/  LOP3.LUT R45, R32, 0x4040404, RZ, 0xc, !PT ;  /* 0x04040404202d7812 */ /* 0x000fc400078e0cff */
[----:B------:R-:W-:Y:S02]  /*07e0*/  LOP3.LUT R32, R36, 0x7f7f7f7f, R41, 0x60, !PT ;  /* 0x7f7f7f7f24207812 */ /* 0x000fe400078e6029 */
[----:B------:R-:W-:Y:S01]  /*07f0*/  IADD3 R41, PT, PT, R34, -0x7f7f7f80, -R45 ;  /* 0x8080808022297810 */ /* 0x000fe20007ffe82d */
[----:B------:R-:W2:Y:S01]  /*0800*/  LDG.E.CONSTANT R31, desc[UR8][R14.64+0x28] ;  /* 0x000028080e1f7981 */ /* 0x000ea2000c1e9900 */
[--C-:B------:R-:W-:Y:S02]  /*0810*/  LOP3.LUT R45, R45, 0x3030303, R24.reuse, 0xf8, !PT ;  /* 0x030303032d2d7812 */ /* 0x100fe400078ef818 */
[----:B------:R-:W-:-:S04]  /*0820*/  LOP3.LUT R8, R41, 0x3030303, R24, 0x78, !PT ;  /* 0x0303030329087812 */ /* 0x000fc800078e7818 */
[----:B------:R-:W-:Y:S02]  /*0830*/  LOP3.LUT R45, R8, R45, RZ, 0xc0, !PT ;  /* 0x0000002d082d7212 */ /* 0x000fe400078ec0ff */
[----:B------:R-:W2:Y:S01]  /*0840*/  LDG.E.U16.CONSTANT R8, desc[UR8][R10.64+0x24] ;  /* 0x000024080a087981 */ /* 0x000ea2000c1e9500 */
[----:B------:R-:W-:Y:S02]  /*0850*/  LOP3.LUT R40, R40, 0x8, RZ, 0xc0, !PT ;  /* 0x0000000828287812 */ /* 0x000fe400078ec0ff */
[----:B------:R-:W-:Y:S02]  /*0860*/  LOP3.LUT R43, R36, 0x80808080, R43, 0x6, !PT ;  /* 0x80808080242b7812 */ /* 0x000fe400078e062b */
[----:B------:R-:W-:Y:S02]  /*0870*/  PRMT R36, R45, 0xba98, RZ ;  /* 0x0000ba982d247816 */ /* 0x000fe400000000ff */
[----:B------:R-:W-:Y:S02]  /*0880*/  PRMT R45, R34, 0xba98, RZ ;  /* 0x0000ba98222d7816 */ /* 0x000fe400000000ff */
[----:B------:R-:W-:-:S02]  /*0890*/  SHF.R.U32.HI R34, RZ, 0x1, R40 ;  /* 0x00000001ff227819 */ /* 0x000fc40000011628 */
[C---:B0-----:R-:W-:Y:S02]  /*08a0*/  LOP3.LUT R30, R36.reuse, 0x80808080, R41, 0x6, !PT ;  /* 0x80808080241e7812 */ /* 0x041fe400078e0629 */
[----:B------:R-:W-:-:S04]  /*08b0*/  LOP3.LUT R41, R36, 0x7f7f7f7f, R45, 0x60, !PT ;  /* 0x7f7f7f7f24297812 */ /* 0x000fc800078e602d */
[----:B------:R-:W-:Y:S02]  /*08c0*/  LOP3.LUT R30, R41, R30, RZ, 0xfc, !PT ;  /* 0x0000001e291e7212 */ /* 0x000fe400078efcff */
[-C--:B----4-:R-:W-:Y:S02]  /*08d0*/  SHF.R.U32.HI R36, RZ, R34.reuse, R42 ;  /* 0x00000022ff247219 */ /* 0x090fe4000001162a */
[----:B-----5:R-:W-:-:S03]  /*08e0*/  SHF.R.U32.HI R7, RZ, R34, R7 ;  /* 0x00000022ff077219 */ /* 0x020fc60000011607 */
[----:B------:R-:W-:Y:S01]  /*08f0*/  IMAD.SHL.U32 R36, R36, 0x10, RZ ;  /* 0x0000001024247824 */ /* 0x000fe200078e00ff */
[----:B------:R-:W-:-:S04]  /*0900*/  LOP3.LUT R7, R7, 0xf, RZ, 0xc0, !PT ;  /* 0x0000000f07077812 */ /* 0x000fc800078ec0ff */
[----:B------:R-:W-:Y:S02]  /*0910*/  LOP3.LUT R7, R7, 0x30, R36, 0xf8, !PT ;  /* 0x0000003007077812 */ /* 0x000fe400078ef824 */
[-C--:B---3--:R-:W-:Y:S02]  /*0920*/  SHF.R.U32.HI R36, RZ, R34.reuse, R37 ;  /* 0x00000022ff247219 */ /* 0x088fe40000011625 */
[----:B--2---:R-:W-:-:S03]  /*0930*/  SHF.R.U32.HI R35, RZ, R34, R35 ;  /* 0x00000022ff237219 */ /* 0x004fc60000011623 */
[----:B------:R-:W-:Y:S01]  /*0940*/  IMAD.SHL.U32 R36, R36, 0x10, RZ ;  /* 0x0000001024247824 */ /* 0x000fe200078e00ff */
[----:B------:R-:W-:-:S04]  /*0950*/  LOP3.LUT R35, R35, 0xf, RZ, 0xc0, !PT ;  /* 0x0000000f23237812 */ /* 0x000fc800078ec0ff */
[----:B------:R-:W-:Y:S02]  /*0960*/  LOP3.LUT R36, R35, 0x30, R36, 0xf8, !PT ;  /* 0x0000003023247812 */ /* 0x000fe400078ef824 */
[-C--:B------:R-:W-:Y:S02]  /*0970*/  SHF.R.U32.HI R29, RZ, R34.reuse, R29 ;  /* 0x00000022ff1d7219 */ /* 0x080fe4000001161d */
[----:B------:R-:W-:Y:S02]  /*0980*/  SHF.R.U32.HI R35, RZ, R34, R9 ;  /* 0x00000022ff237219 */ /* 0x000fe40000011609 */
[----:B------:R-:W-:-:S03]  /*0990*/  LOP3.LUT R29, R29, 0xf, RZ, 0xc0, !PT ;  /* 0x0000000f1d1d7812 */ /* 0x000fc600078ec0ff */
[----:B------:R-:W-:-:S05]  /*09a0*/  IMAD.SHL.U32 R44, R35, 0x10, RZ ;  /* 0x00000010232c7824 */ /* 0x000fca00078e00ff */
[----:B------:R-:W-:Y:S01]  /*09b0*/  LOP3.LUT R35, R29, 0x30, R44, 0xf8, !PT ;  /* 0x000000301d237812 */ /* 0x000fe200078ef82c */
[----:B------:R-:W-:Y:S02]  /*09c0*/  VIADD R29, R7, 0xffffffe0 ;  /* 0xffffffe0071d7836 */ /* 0x000fe40000000000 */
[-C--:B------:R-:W-:Y:S02]  /*09d0*/  IDP.4A.S8.S8 R44, R33, R39.reuse, RZ ;  /* 0x00000027212c7226 */ /* 0x080fe400000006ff */
[----:B------:R-:W-:Y:S02]  /*09e0*/  VIADD R36, R36, 0xffffffe0 ;  /* 0xffffffe024247836 */ /* 0x000fe40000000000 */
[----:B------:R-:W-:Y:S02]  /*09f0*/  IDP.4A.S8.S8 R41, R30, R39, RZ ;  /* 0x000000271e297226 */ /* 0x000fe400000006ff */
[----:B------:R-:W-:Y:S02]  /*0a00*/  VIADD R35, R35, 0xffffffe0 ;  /* 0xffffffe023237836 */ /* 0x000fe40000000000 */
[----:B------:R-:W-:-:S02]  /*0a10*/  IMAD R44, R29, R44, RZ ;  /* 0x0000002c1d2c7224 */ /* 0x000fc400078e02ff */
[----:B------:R-:W-:Y:S02]  /*0a20*/  IDP.4A.S8.S8 R39, R28, R31, RZ ;  /* 0x0000001f1c277226 */ /* 0x000fe400000006ff */
[----:B------:R-:W-:Y:S02]  /*0a30*/  HADD2.F32 R7, -RZ, R38.H0_H0 ;  /* 0x20000026ff077230 */ /* 0x000fe40000004100 */
[----:B------:R-:W-:Y:S01]  /*0a40*/  IMAD R38, R36, R41, RZ ;  /* 0x0000002924267224 */ /* 0x000fe200078e02ff */
[----:B------:R-:W-:Y:S01]  /*0a50*/  I2FP.F32.S32 R44, R44 ;  /* 0x0000002c002c7245 */ /* 0x000fe20000201400 */
[----:B------:R-:W-:Y:S02]  /*0a60*/  IMAD R39, R35, R39, RZ ;  /* 0x0000002723277224 */ /* 0x000fe400078e02ff */
[----:B------:R-:W-:Y:S01]  /*0a70*/  HADD2.F32 R41, -RZ, R8.H0_H0 ;  /* 0x20000008ff297230 */ /* 0x000fe20000004100 */
[----:B------:R-:W-:Y:S01]  /*0a80*/  I2FP.F32.S32 R8, R38 ;  /* 0x0000002600087245 */ /* 0x000fe20000201400 */
[----:B------:R-:W-:Y:S01]  /*0a90*/  FFMA R38, R7, R44, RZ ;  /* 0x0000002c07267223 */ /* 0x000fe200000000ff */
[----:B------:R-:W-:-:S03]  /*0aa0*/  I2FP.F32.S32 R39, R39 ;  /* 0x0000002700277245 */ /* 0x000fc60000201400 */
[----:B------:R-:W-:Y:S02]  /*0ab0*/  FFMA R44, R7, R8, RZ ;  /* 0x00000008072c7223 */ /* 0x000fe400000000ff */
[----:B------:R-:W-:Y:S01]  /*0ac0*/  FFMA R7, R41, R39, R38 ;  /* 0x0000002729077223 */ /* 0x000fe20000000026 */
[----:B------:R-:W2:Y:S04]  /*0ad0*/  LDG.E.U8.CONSTANT R8, desc[UR8][R16.64+0x64] ;  /* 0x0000640810087981 */ /* 0x000ea8000c1e9100 */
[----:B------:R-:W3:Y:S04]  /*0ae0*/  LDG.E.U8.CONSTANT R39, desc[UR8][R12.64+0x62] ;  /* 0x000062080c277981 */ /* 0x000ee8000c1e9100 */
[----:B------:R-:W4:Y:S01]  /*0af0*/  LDG.E.U8.CONSTANT R38, desc[UR8][R12.64+0x6a] ;  /* 0x00006a080c267981 */ /* 0x000f22000c1e9100 */
[----:B------:R-:W-:-:S05]  /*0b00*/  LOP3.LUT R32, R32, R43, RZ, 0xfc, !PT ;  /* 0x0000002b20207212 */ /* 0x000fca00078efcff */
[----:B------:R-:W-:Y:S01]  /*0b10*/  IDP.4A.S8.S8 R31, R32, R31, RZ ;  /* 0x0000001f201f7226 */ /* 0x000fe200000006ff */
[-C--:B---3--:R-:W-:Y:S02]  /*0b20*/  SHF.R.U32.HI R39, RZ, R34.reuse, R39 ;  /* 0x00000022ff277219 */ /* 0x088fe40000011627 */
[----:B----4-:R-:W-:Y:S02]  /*0b30*/  SHF.R.U32.HI R34, RZ, R34, R38 ;  /* 0x00000022ff227219 */ /* 0x010fe40000011626 */
[----:B------:R-:W-:-:S03]  /*0b40*/  LOP3.LUT R39, R39, 0xf, RZ, 0xc0, !PT ;  /* 0x0000000f27277812 */ /* 0x000fc600078ec0ff */
[----:B------:R-:W-:-:S05]  /*0b50*/  IMAD.SHL.U32 R34, R34, 0x10, RZ ;  /* 0x0000001022227824 */ /* 0x000fca00078e00ff */
[----:B------:R-:W-:Y:S02]  /*0b60*/  LOP3.LUT R34, R39, 0x30, R34, 0xf8, !PT ;  /* 0x0000003027227812 */ /* 0x000fe400078ef822 */
[----:B------:R-:W3:Y:S03]  /*0b70*/  LDG.E.U8.CONSTANT R39, desc[UR8][R16.64+0x66] ;  /* 0x0000660810277981 */ /* 0x000ee6000c1e9100 */
[----:B------:R-:W-:-:S04]  /*0b80*/  VIADD R34, R34, 0xffffffe0 ;  /* 0xffffffe022227836 */ /* 0x000fc80000000000 */
[----:B------:R-:W-:Y:S01]  /*0b90*/  IMAD R31, R34, R31, RZ ;  /* 0x0000001f221f7224 */ /* 0x000fe200078e02ff */
[----:B------:R-:W4:Y:S04]  /*0ba0*/  LDG.E.CONSTANT R17, desc[UR8][R14.64+0x4c] ;  /* 0x00004c080e117981 */ /* 0x000f28000c1e9900 */
[----:B------:R-:W-:Y:S01]  /*0bb0*/  I2FP.F32.S32 R31, R31 ;  /* 0x0000001f001f7245 */ /* 0x000fe20000201400 */
[----:B------:R0:W5:Y:S04]  /*0bc0*/  LDG.E.CONSTANT R16, desc[UR8][R14.64+0x70] ;  /* 0x000070080e107981 */ /* 0x000168000c1e9900 */
[----:B------:R-:W-:Y:S01]  /*0bd0*/  FFMA R31, R41, R31, R44 ;  /* 0x0000001f291f7223 */ /* 0x000fe2000000002c */
[----:B------:R-:W-:-:S02]  /*0be0*/  LOP3.LUT R41, R40, 0x4, RZ, 0xfc, !PT ;  /* 0x0000000428297812 */ /* 0x000fc400078efcff */
[----:B------:R-:W-:Y:S02]  /*0bf0*/  LOP3.LUT R40, R40, 0x6, RZ, 0xfc, !PT ;  /* 0x0000000628287812 */ /* 0x000fe400078efcff */
[----:B------:R-:W-:Y:S02]  /*0c00*/  SHF.R.U32.HI R41, RZ, 0x1, R41 ;  /* 0x00000001ff297819 */ /* 0x000fe40000011629 */
[----:B------:R-:W-:Y:S02]  /*0c10*/  SHF.R.U32.HI R40, RZ, 0x1, R40 ;  /* 0x00000001ff287819 */ /* 0x000fe40000011628 */
[-C--:B------:R-:W-:Y:S02]  /*0c20*/  SHF.R.U32.HI R42, RZ, R41.reuse, R42 ;  /* 0x00000029ff2a7219 */ /* 0x080fe4000001162a */
[----:B------:R-:W-:Y:S02]  /*0c30*/  SHF.R.U32.HI R37, RZ, R41, R37 ;  /* 0x00000029ff257219 */ /* 0x000fe40000011625 */
[----:B------:R-:W-:-:S02]  /*0c40*/  LOP3.LUT R44, R40, 0x6, RZ, 0xc0, !PT ;  /* 0x00000006282c7812 */ /* 0x000fc400078ec0ff */
[----:B------:R-:W-:Y:S02]  /*0c50*/  LOP3.LUT R41, R41, 0x4, RZ, 0xc0, !PT ;  /* 0x0000000429297812 */ /* 0x000fe400078ec0ff */
[-C--:B------:R-:W-:Y:S02]  /*0c60*/  SHF.R.U32.HI R43, RZ, R44.reuse, R9 ;  /* 0x0000002cff2b7219 */ /* 0x080fe40000011609 */
[----:B------:R-:W-:Y:S02]  /*0c70*/  SHF.R.U32.HI R38, RZ, R44, R38 ;  /* 0x0000002cff267219 */ /* 0x000fe40000011626 */
[----:B--2---:R-:W-:Y:S01]  /*0c80*/  SHF.R.U32.HI R44, RZ, R41, R8 ;  /* 0x00000029ff2c7219 */ /* 0x004fe20000011608 */
[----:B------:R-:W-:-:S04]  /*0c90*/  IMAD.WIDE R8, R21, 0x24, R14 ;  /* 0x0000002415087825 */ /* 0x000fc800078e020e */
[----:B------:R-:W-:Y:S01]  /*0ca0*/  IMAD.SHL.U32 R45, R42, 0x10, RZ ;  /* 0x000000102a2d7824 */ /* 0x000fe200078e00ff */
[----:B------:R-:W-:Y:S01]  /*0cb0*/  LOP3.LUT R42, R44, 0xf, RZ, 0xc0, !PT ;  /* 0x0000000f2c2a7812 */ /* 0x000fe200078ec0ff */
[----:B------:R-:W2:Y:S04]  /*0cc0*/  LDG.E.CONSTANT R15, desc[UR8][R8.64+0x28] ;  /* 0x00002808080f7981 */ /* 0x000ea8000c1e9900 */
[----:B------:R-:W4:Y:S01]  /*0cd0*/  LDG.E.CONSTANT R44, desc[UR8][R8.64+0x4] ;  /* 0x00000408082c7981 */ /* 0x000f22000c1e9900 */
[----:B------:R-:W-:Y:S01]  /*0ce0*/  LOP3.LUT R40, R40, 0x4, RZ, 0xc0, !PT ;  /* 0x0000000428287812 */ /* 0x000fe200078ec0ff */
[----:B------:R-:W-:-:S03]  /*0cf0*/  IMAD.SHL.U32 R43, R43, 0x10, RZ ;  /* 0x000000102b2b7824 */ /* 0x000fc600078e00ff */
[----:B---3--:R-:W-:-:S04]  /*0d00*/  SHF.R.U32.HI R39, RZ, R40, R39 ;  /* 0x00000028ff277219 */ /* 0x008fc80000011627 */
[----:B------:R-:W-:-:S04]  /*0d10*/  LOP3.LUT R39, R39, 0xf, RZ, 0xc0, !PT ;  /* 0x0000000f27277812 */ /* 0x000fc800078ec0ff */
[----:B------:R-:W-:Y:S01]  /*0d20*/  LOP3.LUT R39, R39, 0x30, R43, 0xf8, !PT ;  /* 0x0000003027277812 */ /* 0x000fe200078ef82b */
[-C--:B----4-:R-:W-:Y:S02]  /*0d30*/  IDP.4A.S8.S8 R43, R30, R44.reuse, RZ ;  /* 0x0000002c1e2b7226 */ /* 0x090fe400000006ff */
[----:B------:R-:W3:Y:S01]  /*0d40*/  LDG.E.U8.CONSTANT R30, desc[UR8][R12.64+0x64] ;  /* 0x000064080c1e7981 */ /* 0x000ee2000c1e9100 */
[----:B0-----:R-:W-:Y:S02]  /*0d50*/  IDP.4A.S8.S8 R14, R33, R44, RZ ;  /* 0x0000002c210e7226 */ /* 0x001fe400000006ff */
[----:B------:R-:W-:Y:S01]  /*0d60*/  IMAD R36, R36, R43, RZ ;  /* 0x0000002b24247224 */ /* 0x000fe200078e02ff */
[----:B------:R0:W4:Y:S01]  /*0d70*/  LDG.E.U8.CONSTANT R33, desc[UR8][R12.64+0x66] ;  /* 0x000066080c217981 */ /* 0x000122000c1e9100 */
[----:B------:R-:W-:Y:S01]  /*0d80*/  IMAD R29, R29, R14, RZ ;  /* 0x0000000e1d1d7224 */ /* 0x000fe200078e02ff */
[----:B------:R-:W-:Y:S02]  /*0d90*/  SHF.R.U32.HI R14, RZ, 0x4, R27 ;  /* 0x00000004ff0e7819 */ /* 0x000fe4000001161b */
[----:B------:R-:W-:-:S02]  /*0da0*/  LOP3.LUT R43, R25, 0x4040404, RZ, 0xc, !PT ;  /* 0x04040404192b7812 */ /* 0x000fc400078e0cff */
[----:B------:R-:W-:-:S04]  /*0db0*/  LOP3.LUT R14, R14, 0x3030303, RZ, 0xc0, !PT ;  /* 0x030303030e0e7812 */ /* 0x000fc800078ec0ff */
[C---:B------:R-:W-:Y:S02]  /*0dc0*/  IADD3 R44, PT, PT, R14.reuse, -0x7f7f7f80, -R43 ;  /* 0x808080800e2c7810 */ /* 0x040fe40007ffe82b */
[----:B------:R-:W-:Y:S02]  /*0dd0*/  LOP3.LUT R43, R14, 0x4040404, R25, 0xf4, !PT ;  /* 0x040404040e2b7812 */ /* 0x000fe400078ef419 */
[----:B0-----:R-:W-:Y:S01]  /*0de0*/  SHF.R.U32.HI R13, RZ, 0x4, R24 ;  /* 0x00000004ff0d7819 */ /* 0x001fe20000011618 */
[-C--:B--2---:R-:W-:Y:S01]  /*0df0*/  IDP.4A.S8.S8 R12, R28, R15.reuse, RZ ;  /* 0x0000000f1c0c7226 */ /* 0x084fe200000006ff */
[----:B------:R-:W-:Y:S02]  /*0e00*/  LOP3.LUT R43, R43, R44, R14, 0x60, !PT ;  /* 0x0000002c2b2b7212 */ /* 0x000fe400078e600e */
[----:B------:R-:W-:Y:S02]  /*0e10*/  LOP3.LUT R13, R13, 0x3030303, RZ, 0xc0, !PT ;  /* 0x030303030d0d7812 */ /* 0x000fe400078ec0ff */
[----:B------:R-:W-:Y:S01]  /*0e20*/  LOP3.LUT R28, R26, 0x4040404, RZ, 0xc, !PT ;  /* 0x040404041a1c7812 */ /* 0x000fe200078e0cff */
[----:B------:R-:W-:Y:S01]  /*0e30*/  IDP.4A.S8.S8 R15, R32, R15, RZ ;  /* 0x0000000f200f7226 */ /* 0x000fe200000006ff */
[----:B------:R-:W-:-:S02]  /*0e40*/  PRMT R43, R43, 0xba98, RZ ;  /* 0x0000ba982b2b7816 */ /* 0x000fc400000000ff */
[----:B------:R-:W-:Y:S02]  /*0e50*/  PRMT R14, R14, 0xba98, RZ ;  /* 0x0000ba980e0e7816 */ /* 0x000fe400000000ff */
[C---:B------:R-:W-:Y:S02]  /*0e60*/  IADD3 R32, PT, PT, R13.reuse, -0x7f7f7f80, -R28 ;  /* 0x808080800d207810 */ /* 0x040fe40007ffe81c */
[----:B------:R-:W-:Y:S02]  /*0e70*/  LOP3.LUT R28, R13, 0x4040404, R26, 0xf4, !PT ;  /* 0x040404040d1c7812 */ /* 0x000fe400078ef41a */
[C---:B------:R-:W-:Y:S02]  /*0e80*/  LOP3.LUT R44, R43.reuse, 0x80808080, R44, 0x6, !PT ;  /* 0x808080802b2c7812 */ /* 0x040fe400078e062c */
[----:B------:R-:W-:Y:S02]  /*0e90*/  LOP3.LUT R43, R43, 0x7f7f7f7f, R14, 0x60, !PT ;  /* 0x7f7f7f7f2b2b7812 */ /* 0x000fe400078e600e */
[----:B------:R-:W-:-:S02]  /*0ea0*/  LOP3.LUT R28, R28, R32, R13, 0x60, !PT ;  /* 0x000000201c1c7212 */ /* 0x000fc400078e600d */
[----:B------:R-:W-:Y:S02]  /*0eb0*/  LOP3.LUT R14, R43, R44, RZ, 0xfc, !PT ;  /* 0x0000002c2b0e7212 */ /* 0x000fe400078efcff */
[----:B------:R-:W-:Y:S02]  /*0ec0*/  PRMT R43, R28, 0xba98, RZ ;  /* 0x0000ba981c2b7816 */ /* 0x000fe400000000ff */
[----:B------:R-:W-:Y:S02]  /*0ed0*/  PRMT R28, R13, 0xba98, RZ ;  /* 0x0000ba980d1c7816 */ /* 0x000fe400000000ff */
[C---:B------:R-:W-:Y:S02]  /*0ee0*/  LOP3.LUT R32, R43.reuse, 0x80808080, R32, 0x6, !PT ;  /* 0x808080802b207812 */ /* 0x040fe400078e0620 */
[----:B------:R-:W-:Y:S01]  /*0ef0*/  LOP3.LUT R43, R43, 0x7f7f7f7f, R28, 0x60, !PT ;  /* 0x7f7f7f7f2b2b7812 */ /* 0x000fe200078e601c */
[----:B------:R-:W-:-:S03]  /*0f00*/  IMAD R35, R35, R12, RZ ;  /* 0x0000000c23237224 */ /* 0x000fc600078e02ff */
[----:B------:R-:W-:Y:S01]  /*0f10*/  LOP3.LUT R28, R43, R32, RZ, 0xfc, !PT ;  /* 0x000000202b1c7212 */ /* 0x000fe200078efcff */
[----:B------:R-:W-:Y:S01]  /*0f20*/  IMAD.WIDE R12, R21, 0x24, R10 ;  /* 0x00000024150c7825 */ /* 0x000fe200078e020a */
[----:B------:R-:W2:Y:S03]  /*0f30*/  LDG.E.U16.CONSTANT R43, desc[UR8][R10.64+0x48] ;  /* 0x000048080a2b7981 */ /* 0x000ea6000c1e9500 */
[----:B------:R-:W-:Y:S01]  /*0f40*/  IMAD.SHL.U32 R44, R37, 0x10, RZ ;  /* 0x00000010252c7824 */ /* 0x000fe200078e00ff */
[----:B------:R-:W5:Y:S01]  /*0f50*/  LDG.E.U16.CONSTANT R32, desc[UR8][R12.64] ;  /* 0x000000080c207981 */ /* 0x000f62000c1e9500 */
[----:B------:R-:W-:Y:S01]  /*0f60*/  SHF.R.U32.HI R25, RZ, 0x1, R25 ;  /* 0x00000001ff197819 */ /* 0x000fe20000011619 */
[----:B------:R-:W-:Y:S02]  /*0f70*/  IMAD R34, R34, R15, RZ ;  /* 0x0000000f22227224 */ /* 0x000fe400078e02ff */
[----:B------:R-:W5:Y:S04]  /*0f80*/  LDG.E.U16.CONSTANT R15, desc[UR8][R12.64+0x24] ;  /* 0x000024080c0f7981 */ /* 0x000f68000c1e9500 */
[----:B------:R-:W5:Y:S01]  /*0f90*/  LDG.E.U16.CONSTANT R37, desc[UR8][R12.64+0x6c] ;  /* 0x00006c080c257981 */ /* 0x000f62000c1e9500 */
[----:B------:R-:W-:-:S02]  /*0fa0*/  LOP3.LUT R42, R42, 0x30, R45, 0xf8, !PT ;  /* 0x000000302a2a7812 */ /* 0x000fc400078ef82d */
[----:B------:R-:W-:Y:S02]  /*0fb0*/  SHF.R.U32.HI R24, RZ, 0x6, R24 ;  /* 0x00000006ff187819 */ /* 0x000fe40000011618 */
[----:B------:R-:W-:-:S04]  /*0fc0*/  SHF.R.U32.HI R26, RZ, 0x1, R26 ;  /* 0x00000001ff1a7819 */ /* 0x000fc8000001161a */
[----:B------:R-:W-:Y:S02]  /*0fd0*/  LOP3.LUT R26, R26, 0x4040404, RZ, 0xc, !PT ;  /* 0x040404041a1a7812 */ /* 0x000fe400078e0cff */
[----:B---3--:R-:W-:-:S04]  /*0fe0*/  SHF.R.U32.HI R30, RZ, R41, R30 ;  /* 0x00000029ff1e7219 */ /* 0x008fc8000001161e */
[----:B------:R-:W-:Y:S02]  /*0ff0*/  LOP3.LUT R41, R30, 0xf, RZ, 0xc0, !PT ;  /* 0x0000000f1e297812 */ /* 0x000fe400078ec0ff */
[----:B------:R0:W3:Y:S02]  /*1000*/  LDG.E.U16.CONSTANT R30, desc[UR8][R12.64+0x48] ;  /* 0x000048080c1e7981 */ /* 0x0000e4000c1e9500 */
[----:B------:R-:W-:Y:S02]  /*1010*/  LOP3.LUT R41, R41, 0x30, R44, 0xf8, !PT ;  /* 0x0000003029297812 */ /* 0x000fe400078ef82c */
[----:B------:R-:W-:Y:S02]  /*1020*/  SHF.R.U32.HI R44, RZ, 0x6, R27 ;  /* 0x00000006ff2c7819 */ /* 0x000fe4000001161b */
[----:B------:R-:W3:Y:S02]  /*1030*/  LDG.E.CONSTANT R27, desc[UR8][R8.64+0x70] ;  /* 0x00007008081b7981 */ /* 0x000ee4000c1e9900 */
[----:B------:R-:W-:-:S02]  /*1040*/  LOP3.LUT R44, R44, 0x3030303, RZ, 0xc0, !PT ;  /* 0x030303032c2c7812 */ /* 0x000fc400078ec0ff */
[----:B0-----:R-:W-:Y:S02]  /*1050*/  LOP3.LUT R13, R25, 0x4040404, RZ, 0xc, !PT ;  /* 0x04040404190d7812 */ /* 0x001fe400078e0cff */
[----:B------:R0:W3:Y:S02]  /*1060*/  LDG.E.CONSTANT R25, desc[UR8][R8.64+0x4c] ;  /* 0x00004c0808197981 */ /* 0x0000e4000c1e9900 */
[----:B------:R-:W-:Y:S02]  /*1070*/  IADD3 R45, PT, PT, R44, -0x7f7f7f80, -R13 ;  /* 0x808080802c2d7810 */ /* 0x000fe40007ffe80d */
[----:B------:R-:W-:Y:S02]  /*1080*/  LOP3.LUT R12, R24, 0x3030303, RZ, 0xc0, !PT ;  /* 0x03030303180c7812 */ /* 0x000fe400078ec0ff */
[----:B------:R-:W-:-:S04]  /*1090*/  LOP3.LUT R13, R13, R44, R45, 0x64, !PT ;  /* 0x0000002c0d0d7212 */ /* 0x000fc800078e642d */
[----:B------:R-:W-:Y:S02]  /*10a0*/  PRMT R24, R13, 0xba98, RZ ;  /* 0x0000ba980d187816 */ /* 0x000fe400000000ff */
[----:B------:R-:W-:Y:S02]  /*10b0*/  PRMT R13, R44, 0xba98, RZ ;  /* 0x0000ba982c0d7816 */ /* 0x000fe400000000ff */
[----:B0-----:R-:W-:Y:S02]  /*10c0*/  IADD3 R9, PT, PT, R12, -0x7f7f7f80, -R26 ;  /* 0x808080800c097810 */ /* 0x001fe40007ffe81a */
[C---:B------:R-:W-:Y:S02]  /*10d0*/  LOP3.LUT R45, R24.reuse, 0x80808080, R45, 0x6, !PT ;  /* 0x80808080182d7812 */ /* 0x040fe400078e062d */
[----:B------:R-:W-:Y:S02]  /*10e0*/  LOP3.LUT R24, R24, 0x7f7f7f7f, R13, 0x60, !PT ;  /* 0x7f7f7f7f18187812 */ /* 0x000fe400078e600d */
[----:B------:R-:W-:-:S02]  /*10f0*/  LOP3.LUT R26, R26, R12, R9, 0x64, !PT ;  /* 0x0000000c1a1a7212 */ /* 0x000fc400078e6409 */
[----:B------:R-:W-:Y:S02]  /*1100*/  PRMT R13, R12, 0xba98, RZ ;  /* 0x0000ba980c0d7816 */ /* 0x000fe400000000ff */
[----:B------:R0:W3:Y:S01]  /*1110*/  LDG.E.U16.CONSTANT R12, desc[UR8][R10.64+0x6c] ;  /* 0x00006c080a0c7981 */ /* 0x0000e2000c1e9500 */
[----:B----4-:R-:W-:Y:S01]  /*1120*/  SHF.R.U32.HI R40, RZ, R40, R33 ;  /* 0x00000028ff287219 */ /* 0x010fe20000011621 */
[----:B------:R-:W-:Y:S02]  /*1130*/  VIADD R42, R42, 0xffffffe0 ;  /* 0xffffffe02a2a7836 */ /* 0x000fe40000000000 */
[----:B------:R-:W-:Y:S01]  /*1140*/  IDP.4A.S8.S8 R33, R14, R17, RZ ;  /* 0x000000110e217226 */ /* 0x000fe200000006ff */
[----:B------:R-:W-:-:S03]  /*1150*/  PRMT R26, R26, 0xba98, RZ ;  /* 0x0000ba981a1a7816 */ /* 0x000fc600000000ff */
[----:B------:R-:W-:Y:S01]  /*1160*/  IMAD R33, R42, R33, RZ ;  /* 0x000000212a217224 */ /* 0x000fe200078e02ff */
[C---:B------:R-:W-:Y:S02]  /*1170*/  LOP3.LUT R8, R26.reuse, 0x80808080, R9, 0x6, !PT ;  /* 0x808080801a087812 */ /* 0x040fe400078e0609 */
[----:B------:R-:W-:Y:S01]  /*1180*/  LOP3.LUT R13, R26, 0x7f7f7f7f, R13, 0x60, !PT ;  /* 0x7f7f7f7f1a0d7812 */ /* 0x000fe200078e600d */
[----:B--2---:R-:W-:Y:S01]  /*1190*/  HADD2.F32 R26, -RZ, R43.H0_H0 ;  /* 0x2000002bff1a7230 */ /* 0x004fe20000004100 */
[----:B------:R-:W-:Y:S01]  /*11a0*/  I2FP.F32.S32 R33, R33 ;  /* 0x0000002100217245 */ /* 0x000fe20000201400 */
[----:B------:R-:W-:Y:S01]  /*11b0*/  VIADD R41, R41, 0xffffffe0 ;  /* 0xffffffe029297836 */ /* 0x000fe20000000000 */
[----:B------:R-:W-:-:S03]  /*11c0*/  LOP3.LUT R9, R24, R45, RZ, 0xfc, !PT ;  /* 0x0000002d18097212 */ /* 0x000fc600078efcff */
[----:B------:R-:W-:Y:S01]  /*11d0*/  FFMA R33, R26, R33, R7 ;  /* 0x000000211a217223 */ /* 0x000fe20000000007 */
[----:B-----5:R-:W-:Y:S02]  /*11e0*/  HADD2.F32 R7, -RZ, R32.H0_H0 ;  /* 0x20000020ff077230 */ /* 0x020fe40000004100 */
[----:B------:R-:W-:Y:S01]  /*11f0*/  IDP.4A.S8.S8 R32, R28, R17, RZ ;  /* 0x000000111c207226 */ /* 0x000fe200000006ff */
[----:B------:R-:W-:Y:S01]  /*1200*/  LOP3.LUT R13, R13, R8, RZ, 0xfc, !PT ;  /* 0x000000080d0d7212 */ /* 0x000fe200078efcff */
[----:B------:R-:W-:Y:S01]  /*1210*/  IMAD.SHL.U32 R45, R38, 0x10, RZ ;  /* 0x00000010262d7824 */ /* 0x000fe200078e00ff */
[----:B------:R-:W-:Y:S01]  /*1220*/  I2FP.F32.S32 R38, R29 ;  /* 0x0000001d00267245 */ /* 0x000fe20000201400 */
[----:B------:R-:W-:Y:S01]  /*1230*/  IMAD R32, R41, R32, RZ ;  /* 0x0000002029207224 */ /* 0x000fe200078e02ff */
[----:B------:R-:W-:Y:S01]  /*1240*/  I2FP.F32.S32 R8, R36 ;  /* 0x0000002400087245 */ /* 0x000fe20000201400 */
[----:B------:R-:W-:Y:S01]  /*1250*/  HADD2.F32 R15, -RZ, R15.H0_H0 ;  /* 0x2000000fff0f7230 */ /* 0x000fe20000004100 */
[----:B------:R-:W-:-:S02]  /*1260*/  LOP3.LUT R24, R40, 0xf, RZ, 0xc0, !PT ;  /* 0x0000000f28187812 */ /* 0x000fc400078ec0ff */
[----:B------:R-:W-:Y:S01]  /*1270*/  I2FP.F32.S32 R32, R32 ;  /* 0x0000002000207245 */ /* 0x000fe20000201400 */
[----:B------:R-:W-:Y:S01]  /*1280*/  FFMA R8, R7, R8, RZ ;  /* 0x0000000807087223 */ /* 0x000fe200000000ff */
[----:B------:R-:W-:Y:S01]  /*1290*/  LOP3.LUT R24, R24, 0x30, R45, 0xf8, !PT ;  /* 0x0000003018187812 */ /* 0x000fe200078ef82d */
[----:B------:R-:W-:Y:S01]  /*12a0*/  VIADD R23, R23, 0x8 ;  /* 0x0000000817177836 */ /* 0x000fe20000000000 */
[----:B0-----:R-:W-:Y:S01]  /*12b0*/  IADD3 R10, P0, PT, R10, 0x900, RZ ;  /* 0x000009000a0a7810 */ /* 0x001fe20007f1e0ff */
[----:B------:R-:W-:Y:S01]  /*12c0*/  FFMA R31, R26, R32, R31 ;  /* 0x000000201a1f7223 */ /* 0x000fe2000000001f */
[----:B------:R-:W-:Y:S01]  /*12d0*/  VIADD R39, R39, 0xffffffe0 ;  /* 0xffffffe027277836 */ /* 0x000fe20000000000 */
[----:B------:R-:W-:Y:S01]  /*12e0*/  I2FP.F32.S32 R35, R35 ;  /* 0x0000002300237245 */ /* 0x000fe20000201400 */
[----:B------:R-:W-:Y:S02]  /*12f0*/  VIADD R24, R24, 0xffffffe0 ;  /* 0xffffffe018187836 */ /* 0x000fe40000000000 */
[----:B------:R-:W-:Y:S01]  /*1300*/  IMAD.X R11, RZ, RZ, R11, P0 ;  /* 0x000000ffff0b7224 */ /* 0x000fe200000e060b */
[----:B------:R-:W-:Y:S01]  /*1310*/  ISETP.GE.AND P0, PT, R23, R4, PT ;  /* 0x000000041700720c */ /* 0x000fe20003f06270 */
[----:B------:R-:W-:-:S02]  /*1320*/  HADD2.F32 R37, -RZ, R37.H0_H0 ;  /* 0x20000025ff257230 */ /* 0x000fc40000004100 */
[----:B------:R-:W-:Y:S02]  /*1330*/  HADD2.F32 R19, -RZ, R19.H0_H0 ;  /* 0x20000013ff137230 */ /* 0x000fe40000004100 */
[----:B------:R-:W-:Y:S02]  /*1340*/  HADD2.F32 R22, -RZ, R22.H0_H0 ;  /* 0x20000016ff167230 */ /* 0x000fe40000004100 */
[----:B------:R-:W-:Y:S02]  /*1350*/  VIADD R18, R18, 0x8 ;  /* 0x0000000812127836 */ /* 0x000fe40000000000 */
[----:B------:R-:W-:Y:S02]  /*1360*/  VIADD R20, R20, 0x8 ;  /* 0x0000000814147836 */ /* 0x000fe40000000000 */
[-C--:B---3--:R-:W-:Y:S02]  /*1370*/  IDP.4A.S8.S8 R17, R14, R25.reuse, RZ ;  /* 0x000000190e117226 */ /* 0x088fe400000006ff */
[----:B------:R-:W-:Y:S01]  /*1380*/  FFMA R14, R7, R38, RZ ;  /* 0x00000026070e7223 */ /* 0x000fe200000000ff */
[----:B------:R-:W-:Y:S01]  /*1390*/  I2FP.F32.S32 R7, R34 ;  /* 0x0000002200077245 */ /* 0x000fe20000201400 */
[----:B------:R-:W-:-:S02]  /*13a0*/  IDP.4A.S8.S8 R28, R28, R25, RZ ;  /* 0x000000191c1c7226 */ /* 0x000fc400000006ff */
[----:B------:R-:W-:Y:S02]  /*13b0*/  IDP.4A.S8.S8 R26, R9, R27, RZ ;  /* 0x0000001b091a7226 */ /* 0x000fe400000006ff */
[----:B------:R-:W-:Y:S01]  /*13c0*/  FFMA R7, R15, R7, R8 ;  /* 0x000000070f077223 */ /* 0x000fe20000000008 */
[-C--:B------:R-:W-:Y:S02]  /*13d0*/  IDP.4A.S8.S8 R8, R9, R16.reuse, RZ ;  /* 0x0000001009087226 */ /* 0x080fe400000006ff */
[----:B------:R-:W-:Y:S02]  /*13e0*/  IDP.4A.S8.S8 R9, R13, R16, RZ ;  /* 0x000000100d097226 */ /* 0x000fe400000006ff */
[----:B------:R-:W-:Y:S02]  /*13f0*/  IMAD R17, R42, R17, RZ ;  /* 0x000000112a117224 */ /* 0x000fe400078e02ff */
[----:B------:R-:W-:Y:S02]  /*1400*/  IMAD R28, R41, R28, RZ ;  /* 0x0000001c291c7224 */ /* 0x000fe400078e02ff */
[----:B------:R-:W-:Y:S01]  /*1410*/  IDP.4A.S8.S8 R13, R13, R27, RZ ;  /* 0x0000001b0d0d7226 */ /* 0x000fe200000006ff */
[----:B------:R-:W-:Y:S01]  /*1420*/  I2FP.F32.S32 R17, R17 ;  /* 0x0000001100117245 */ /* 0x000fe20000201400 */
[C---:B------:R-:W-:Y:S01]  /*1430*/  IMAD R8, R39.reuse, R8, RZ ;  /* 0x0000000827087224 */ /* 0x040fe200078e02ff */
[----:B------:R-:W-:Y:S01]  /*1440*/  I2FP.F32.S32 R28, R28 ;  /* 0x0000001c001c7245 */ /* 0x000fe20000201400 */
[----:B------:R-:W-:-:S02]  /*1450*/  IMAD R26, R39, R26, RZ ;  /* 0x0000001a271a7224 */ /* 0x000fc400078e02ff */
[C---:B------:R-:W-:Y:S02]  /*1460*/  IMAD R9, R24.reuse, R9, RZ ;  /* 0x0000000918097224 */ /* 0x040fe400078e02ff */
[----:B------:R-:W-:Y:S02]  /*1470*/  IMAD R13, R24, R13, RZ ;  /* 0x0000000d180d7224 */ /* 0x000fe400078e02ff */
[----:B------:R-:W-:Y:S01]  /*1480*/  FFMA R35, R15, R35, R14 ;  /* 0x000000230f237223 */ /* 0x000fe2000000000e */
[----:B------:R-:W-:Y:S01]  /*1490*/  HADD2.F32 R30, -RZ, R30.H0_H0 ;  /* 0x2000001eff1e7230 */ /* 0x000fe20000004100 */
[----:B------:R-:W-:Y:S01]  /*14a0*/  I2FP.F32.S32 R26, R26 ;  /* 0x0000001a001a7245 */ /* 0x000fe20000201400 */
[----:B------:R-:W-:Y:S01]  /*14b0*/  HADD2.F32 R12, -RZ, R12.H0_H0 ;  /* 0x2000000cff0c7230 */ /* 0x000fe20000004100 */
[----:B------:R-:W-:Y:S02]  /*14c0*/  I2FP.F32.S32 R8, R8 ;  /* 0x0000000800087245 */ /* 0x000fe40000201400 */
[----:B------:R-:W-:Y:S01]  /*14d0*/  I2FP.F32.S32 R9, R9 ;  /* 0x0000000900097245 */ /* 0x000fe20000201400 */
[C---:B------:R-:W-:Y:S01]  /*14e0*/  FFMA R14, R30.reuse, R17, R35 ;  /* 0x000000111e0e7223 */ /* 0x040fe20000000023 */
[----:B------:R-:W-:Y:S01]  /*14f0*/  I2FP.F32.S32 R13, R13 ;  /* 0x0000000d000d7245 */ /* 0x000fe20000201400 */
[----:B------:R-:W-:Y:S01]  /*1500*/  FFMA R28, R30, R28, R7 ;  /* 0x0000001c1e1c7223 */ /* 0x000fe20000000007 */
[C---:B------:R-:W-:Y:S01]  /*1510*/  FFMA R8, R12.reuse, R8, R33 ;  /* 0x000000080c087223 */ /* 0x040fe20000000021 */
[C---:B------:R-:W-:Y:S01]  /*1520*/  FFMA R7, R37.reuse, R26, R14 ;  /* 0x0000001a25077223 */ /* 0x040fe2000000000e */
        /* <DEDUP_REMOVED lines=8> */
.L_x_541:
[----:B------:R0:W-:Y:S02]  /*15b0*/  STL.64 [R1+0x8], R2 ;  /* 0x0000080201007387 */ /* 0x0001e40000100a00 */
.L_x_540:
[----:B------:R-:W-:Y:S05]  /*15c0*/  BSYNC.RECONVERGENT B0 ;  /* 0x0000000000007941 */ /* 0x000fea0003800200 */
.L_x_539:
        /* <DEDUP_REMOVED lines=15> */
.L_x_544:
[----:B------:R-:W-:Y:S05]  /*16c0*/  BSYNC.RECONVERGENT B0 ;  /* 0x0000000000007941 */ /* 0x000fea0003800200 */
.L_x_543:
        /* <DEDUP_REMOVED lines=9> */
[----:B-1----:R-:W1:Y:S04]  /*1760*/  LDS R4, [R12+0x200] ;  /* 0x000200000c047984 */ /* 0x002e680000000800 */
[----:B------:R-:W4:Y:S04]  /*1770*/  LDS R11, [R12+0x280] ;  /* 0x000280000c0b7984 */ /* 0x000f280000000800 */
[----:B------:R-:W5:Y:S04]  /*1780*/  LDS R9, [R12+0x400] ;  /* 0x000400000c097984 */ /* 0x000f680000000800 */
[----:B------:R-:W0:Y:S01]  /*1790*/  LDS R15, [R12+0x480] ;  /* 0x000480000c0f7984 */ /* 0x000e220000000800 */
[----:B--2---:R-:W-:Y:S01]  /*17a0*/  FADD R7, R7, R6 ;  /* 0x0000000607077221 */ /* 0x004fe20000000000 */
[----:B---3--:R-:W-:-:S03]  /*17b0*/  FADD R8, R8, R5 ;  /* 0x0000000508087221 */ /* 0x008fc60000000000 */
[----:B-1----:R-:W-:Y:S01]  /*17c0*/  FADD R4, R7, R4 ;  /* 0x0000000407047221 */ /* 0x002fe20000000000 */
        /* <DEDUP_REMOVED lines=16> */
[----:B-1----:R-:W-:Y:S01]  /*18d0*/  FADD R15, R11, R14 ;  /* 0x0000000e0b0f7221 */ /* 0x002fe20000000000 */
[----:B------:R-:W-:Y:S02]  /*18e0*/  IMAD R14, R13, 0x4, R0 ;  /* 0x000000040d0e7824 */ /* 0x000fe400078e0200 */
        /* <DEDUP_REMOVED lines=15> */
[----:B------:R-:W-:-:S03]  /*19e0*/  VIADD R13, R13, UR4 ;  /* 0x000000040d0d7c36 */ /* 0x000fc60008000000 */
[----:B------:R-:W-:Y:S01]  /*19f0*/  FADD R6, R7, R6 ;  /* 0x0000000607067221 */ /* 0x000fe20000000000 */
[----:B--2---:R-:W-:-:S04]  /*1a00*/  FADD R8, R8, R3 ;  /* 0x0000000308087221 */ /* 0x004fc80000000000 */
[----:B------:R-:W-:-:S04]  /*1a10*/  FADD R11, R8, R11 ;  /* 0x0000000b080b7221 */ /* 0x000fc80000000000 */
        /* <DEDUP_REMOVED lines=27> */
[----:B0-----:R-:W2:Y:S01]  /*1bd0*/  LDL R5, [R14+0x8] ;  /* 0x000008000e057983 */ /* 0x001ea20000100800 */
[----:B------:R-:W0:Y:S01]  /*1be0*/  LDC.64 R2, c[0x0][0x390] ;  /* 0x0000e400ff027b82 */ /* 0x000e220000000a00 */
[----:B------:R-:W1:Y:S02]  /*1bf0*/  LDCU UR4, c[0x0][0x3a4] ;  /* 0x00007480ff0477ac */ /* 0x000e640008000800 */
[----:B-1----:R-:W-:-:S04]  /*1c00*/  VIADD R13, R13, UR4 ;  /* 0x000000040d0d7c36 */ /* 0x002fc80008000000 */
[----:B0-----:R-:W-:-:S05]  /*1c10*/  IMAD.WIDE.U32 R2, R13, 0x4, R2 ;  /* 0x000000040d027825 */ /* 0x001fca00078e0002 */
[----:B--2---:R-:W-:Y:S01]  /*1c20*/  STG.E desc[UR8][R2.64], R5 ;  /* 0x0000000502007986 */ /* 0x004fe2000c101908 */
[----:B------:R-:W-:Y:S05]  /*1c30*/  EXIT ;  /* 0x000000000000794d */ /* 0x000fea0003800000 */
.L_x_545:
        /* <DEDUP_REMOVED lines=12> */
.L_x_802:


//--------------------- .text.mul_mat_vec_q2_K_q8_1_cuda2 --------------------------
	.section	.text.mul_mat_vec_q2_K_q8_1_cuda2,"ax",@progbits
	.align	128
        .global         mul_mat_vec_q2_K_q8_1_cuda2
        .type           mul_mat_vec_q2_K_q8_1_cuda2,@function
        .size           mul_mat_vec_q2_K_q8_1_cuda2,(.L_x_803 - mul_mat_vec_q2_K_q8_1_cuda2)
        .other          mul_mat_vec_q2_K_q8_1_cuda2,@"STO_CUDA_ENTRY STV_DEFAULT"
mul_mat_vec_q2_K_q8_1_cuda2:
.text.mul_mat_vec_q2_K_q8_1_cuda2:
[----:B------:R-:W-:Y:S01]  /*0000*/  LDC R1, c[0x0][0x37c] ;  /* 0x0000df00ff017b82 */ /* 0x000fe20000000800 */
[----:B------:R-:W0:Y:S07]  /*0010*/  S2R R5, SR_TID.Y ;  /* 0x0000000000057919 */ /* 0x000e2e0000002200 */
[----:B------:R-:W1:Y:S01]  /*0020*/  LDC R3, c[0x0][0x398] ;  /* 0x0000e600ff037b82 */ /* 0x000e620000000800 */
[----:B------:R-:W2:Y:S01]  /*0030*/  LDCU.64 UR8, c[0x0][0x358] ;  /* 0x00006b00ff0877ac */ /* 0x000ea20008000a00 */
[----:B------:R-:W-:Y:S01]  /*0040*/  BSSY.RECONVERGENT B0, `(.L_x_546) ;  /* 0x000011b000007945 */ /* 0x000fe20003800200 */
[----:B------:R-:W0:Y:S01]  /*0050*/  S2R R8, SR_TID.X ;  /* 0x0000000000087919 */ /* 0x000e220000002100 */
[----:B------:R-:W-:Y:S01]  /*0060*/  HFMA2 R6, -RZ, RZ, 0, 0 ;  /* 0x00000000ff067431 */ /* 0x000fe200000001ff */
[----:B------:R-:W-:Y:S01]  /*0070*/  MOV R24, RZ ;  /* 0x000000ff00187202 */ /* 0x000fe20000000f00 */
[----:B------:R-:W-:Y:S01]  /*0080*/  HFMA2 R21, -RZ, RZ, 0, 0 ;  /* 0x00000000ff157431 */ /* 0x000fe200000001ff */
[----:B------:R-:W-:Y:S01]  /*0090*/  MOV R4, RZ ;  /* 0x000000ff00047202 */ /* 0x000fe20000000f00 */
[----:B------:R-:W3:Y:S01]  /*00a0*/  S2UR UR4, SR_CTAID.X ;  /* 0x00000000000479c3 */ /* 0x000ee20000002500 */
[----:B-1----:R-:W-:-:S04]  /*00b0*/  SHF.R.S32.HI R2, RZ, 0x1f, R3 ;  /* 0x0000001fff027819 */ /* 0x002fc80000011403 */
[----:B------:R-:W-:Y:S01]  /*00c0*/  LEA.HI R2, R2, R3, RZ, 0x8 ;  /* 0x0000000302027211 */ /* 0x000fe200078f40ff */
[----:B------:R-:W-:-:S03]  /*00d0*/  HFMA2 R3, -RZ, RZ, 0, 0 ;  /* 0x00000000ff037431 */ /* 0x000fc600000001ff */
[----:B------:R-:W-:Y:S01]  /*00e0*/  SHF.R.S32.HI R2, RZ, 0x8, R2 ;  /* 0x00000008ff027819 */ /* 0x000fe20000011402 */
[----:B---3--:R-:W-:Y:S01]  /*00f0*/  USHF.L.U32 UR4, UR4, 0x1, URZ ;  /* 0x0000000104047899 */ /* 0x008fe200080006ff */
[----:B0-----:R-:W-:-:S04]  /*0100*/  LEA R0, R5, R8, 0x5 ;  /* 0x0000000805007211 */ /* 0x001fc800078e28ff */
[----:B------:R-:W-:Y:S02]  /*0110*/  SHF.R.U32.HI R25, RZ, 0x4, R0 ;  /* 0x00000004ff197819 */ /* 0x000fe40000011600 */
[----:B------:R-:W-:Y:S02]  /*0120*/  MOV R0, RZ ;  /* 0x000000ff00007202 */ /* 0x000fe40000000f00 */
[----:B------:R-:W-:-:S13]  /*0130*/  ISETP.GE.AND P0, PT, R25, R2, PT ;  /* 0x000000021900720c */ /* 0x000fda0003f06270 */
[----:B--2---:R-:W-:Y:S05]  /*0140*/  @P0 BRA `(.L_x_547) ;  /* 0x0000001000280947 */ /* 0x004fea0003800000 */
[----:B------:R-:W0:Y:S01]  /*0150*/  LDC R13, c[0x0][0x3a0] ;  /* 0x0000e800ff0d7b82 */ /* 0x000e220000000800 */
[----:B------:R-:W-:Y:S01]  /*0160*/  SHF.R.U32.HI R0, RZ, 0x3, R8 ;  /* 0x00000003ff007819 */ /* 0x000fe20000011608 */
[----:B------:R-:W1:Y:S01]  /*0170*/  LDCU.64 UR6, c[0x0][0x388] ;  /* 0x00007100ff0677ac */ /* 0x000e620008000a00 */
[----:B------:R-:W-:Y:S01]  /*0180*/  MOV R9, RZ ;  /* 0x000000ff00097202 */ /* 0x000fe20000000f00 */
[----:B------:R-:W-:Y:S01]  /*0190*/  IMAD R20, R2, UR4, R2 ;  /* 0x0000000402147c24 */ /* 0x000fe2000f8e0202 */
[----:B------:R-:W-:Y:S01]  /*01a0*/  LOP3.LUT R0, R0, 0x1, RZ, 0xc0, !PT ;  /* 0x0000000100007812 */ /* 0x000fe200078ec0ff */
[----:B------:R-:W-:Y:S01]  /*01b0*/  BSSY.RECONVERGENT B1, `(.L_x_548) ;  /* 0x0000101000017945 */ /* 0x000fe20003800200 */
[----:B------:R-:W-:Y:S02]  /*01c0*/  IMAD R22, R2, UR4, R25 ;  /* 0x0000000402167c24 */ /* 0x000fe4000f8e0219 */
[----:B------:R-:W-:Y:S01]  /*01d0*/  IMAD.WIDE.U32 R8, R5, 0x20, R8 ;  /* 0x0000002005087825 */ /* 0x000fe200078e0008 */
[----:B------:R-:W-:-:S03]  /*01e0*/  IADD3 R20, PT, PT, R25, R20, RZ ;  /* 0x0000001419147210 */ /* 0x000fc60007ffe0ff */
[----:B------:R-:W-:Y:S01]  /*01f0*/  IMAD.WIDE.U32 R6, R0, 0x90, RZ ;  /* 0x0000009000067825 */ /* 0x000fe200078e00ff */
[--C-:B------:R-:W-:Y:S02]  /*0200*/  SHF.R.U64 R3, R8, 0x4, R9.reuse ;  /* 0x0000000408037819 */ /* 0x100fe40000001209 */
[----:B------:R-:W-:-:S03]  /*0210*/  SHF.R.U32.HI R8, RZ, 0x4, R9 ;  /* 0x00000004ff087819 */ /* 0x000fc60000011609 */
[----:B------:R-:W-:-:S04]  /*0220*/  IMAD.WIDE.U32 R6, R3, 0x120, R6 ;  /* 0x0000012003067825 */ /* 0x000fc800078e0006 */
[----:B------:R-:W-:Y:S01]  /*0230*/  IMAD R11, R8, 0x120, RZ ;  /* 0x00000120080b7824 */ /* 0x000fe200078e02ff */
[----:B0-----:R-:W-:Y:S02]  /*0240*/  SHF.R.S32.HI R0, RZ, 0x1f, R13 ;  /* 0x0000001fff007819 */ /* 0x001fe4000001140d */
[----:B-1----:R-:W-:Y:S02]  /*0250*/  IADD3 R10, P0, PT, R6, UR6, RZ ;  /* 0x00000006060a7c10 */ /* 0x002fe4000ff1e0ff */
[----:B------:R-:W-:Y:S02]  /*0260*/  LEA.HI R0, R0, R13, RZ, 0x5 ;  /* 0x0000000d00007211 */ /* 0x000fe400078f28ff */
[----:B------:R-:W-:Y:S02]  /*0270*/  IADD3.X R11, PT, PT, R7, UR7, R11, P0, !PT ;  /* 0x00000007070b7c10 */ /* 0x000fe400087fe40b */
[----:B------:R-:W-:Y:S02]  /*0280*/  MOV R6, RZ ;  /* 0x000000ff00067202 */ /* 0x000fe40000000f00 */
[----:B------:R-:W-:-:S07]  /*0290*/  SHF.R.S32.HI R23, RZ, 0x5, R0 ;  /* 0x00000005ff177819 */ /* 0x000fce0000011400 */
.L_x_549:
[----:B------:R-:W0:Y:S01]  /*02a0*/  S2R R0, SR_TID.X ;  /* 0x0000000000007919 */ /* 0x000e220000002100 */
[----:B------:R-:W1:Y:S01]  /*02b0*/  LDC.64 R32, c[0x0][0x380] ;  /* 0x0000e000ff207b82 */ /* 0x000e620000000a00 */
[----:B------:R-:W-:Y:S02]  /*02c0*/  HFMA2 R13, -RZ, RZ, 0, 0 ;  /* 0x00000000ff0d7431 */ /* 0x000fe400000001ff */
[----:B-1----:R-:W-:-:S04]  /*02d0*/  IMAD.WIDE R28, R20, 0x54, R32 ;  /* 0x00000054141c7825 */ /* 0x002fc800078e0220 */
[----:B------:R-:W-:Y:S01]  /*02e0*/  IMAD.WIDE R32, R22, 0x54, R32 ;  /* 0x0000005416207825 */ /* 0x000fe200078e0220 */
[----:B0-----:R-:W-:Y:S02]  /*02f0*/  SHF.L.U32 R3, R0, 0x2, RZ ;  /* 0x0000000200037819 */ /* 0x001fe400000006ff */
[----:B------:R-:W-:Y:S02]  /*0300*/  SHF.R.U32.HI R5, RZ, 0x2, R0 ;  /* 0x00000002ff057819 */ /* 0x000fe40000011600 */
[C---:B------:R-:W-:Y:S02]  /*0310*/  LOP3.LUT R12, R3.reuse, 0x1c, RZ, 0xc0, !PT ;  /* 0x0000001c030c7812 */ /* 0x040fe400078ec0ff */
[----:B------:R-:W-:Y:S02]  /*0320*/  LOP3.LUT R3, R3, 0x3c, RZ, 0xc0, !PT ;  /* 0x0000003c03037812 */ /* 0x000fe400078ec0ff */
[----:B------:R-:W-:Y:S01]  /*0330*/  LOP3.LUT R5, R5, 0x1, RZ, 0xc0, !PT ;  /* 0x0000000105057812 */ /* 0x000fe200078ec0ff */
[----:B------:R-:W-:Y:S01]  /*0340*/  IMAD.WIDE R8, R23, 0x24, R12 ;  /* 0x0000002417087825 */ /* 0x000fe200078e020c */
[----:B------:R-:W-:-:S02]  /*0350*/  IADD3 R18, P0, PT, R32, R3, RZ ;  /* 0x0000000320127210 */ /* 0x000fc40007f1e0ff */
[----:B------:R-:W-:Y:S02]  /*0360*/  LOP3.LUT R5, R5, 0x8, R0, 0xf8, !PT ;  /* 0x0000000805057812 */ /* 0x000fe400078ef800 */
[----:B------:R-:W-:Y:S01]  /*0370*/  IADD3 R26, P2, PT, R28, R3, RZ ;  /* 0x000000031c1a7210 */ /* 0x000fe20007f5e0ff */
[----:B------:R-:W2:Y:S01]  /*0380*/  LDG.E.U16.CONSTANT R0, desc[UR8][R10.64] ;  /* 0x000000080a007981 */ /* 0x000ea2000c1e9500 */
[----:B------:R-:W-:Y:S02]  /*0390*/  IADD3 R14, P3, PT, R8, R10, RZ ;  /* 0x0000000a080e7210 */ /* 0x000fe40007f7e0ff */
[----:B------:R-:W-:Y:S01]  /*03a0*/  IADD3.X R19, PT, PT, RZ, R33, RZ, P0, !PT ;  /* 0x00000021ff137210 */ /* 0x000fe200007fe4ff */
[----:B------:R-:W3:Y:S01]  /*03b0*/  LDG.E.U16.CONSTANT R3, desc[UR8][R10.64+0x24] ;  /* 0x000024080a037981 */ /* 0x000ee2000c1e9500 */
[----:B------:R-:W-:Y:S02]  /*03c0*/  IADD3 R8, P0, PT, R5, R28, RZ ;  /* 0x0000001c05087210 */ /* 0x000fe40007f1e0ff */
[----:B------:R-:W-:Y:S01]  /*03d0*/  IADD3.X R27, PT, PT, RZ, R29, RZ, P2, !PT ;  /* 0x0000001dff1b7210 */ /* 0x000fe200017fe4ff */
[----:B------:R0:W4:Y:S01]  /*03e0*/  LDG.E.CONSTANT R31, desc[UR8][R18.64+0x10] ;  /* 0x00001008121f7981 */ /* 0x000122000c1e9900 */
[----:B------:R-:W-:-:S02]  /*03f0*/  IADD3 R12, P1, PT, R12, R10, RZ ;  /* 0x0000000a0c0c7210 */ /* 0x000fc40007f3e0ff */
[-C--:B------:R-:W-:Y:S01]  /*0400*/  IADD3.X R15, PT, PT, R9, R11.reuse, RZ, P3, !PT ;  /* 0x0000000b090f7210 */ /* 0x080fe20001ffe4ff */
[----:B------:R-:W-:Y:S01]  /*0410*/  IMAD.X R9, RZ, RZ, R29, P0 ;  /* 0x000000ffff097224 */ /* 0x000fe200000e061d */
[----:B------:R-:W-:Y:S01]  /*0420*/  IADD3.X R13, PT, PT, RZ, R11, RZ, P1, !PT ;  /* 0x0000000bff0d7210 */ /* 0x000fe20000ffe4ff */
[----:B------:R-:W5:Y:S01]  /*0430*/  LDG.E.CONSTANT R26, desc[UR8][R26.64+0x10] ;  /* 0x000010081a1a7981 */ /* 0x000f62000c1e9900 */
[----:B------:R-:W-:-:S03]  /*0440*/  IADD3 R16, P1, PT, R5, R32, RZ ;  /* 0x0000002005107210 */ /* 0x000fc60007f3e0ff */
[----:B------:R-:W2:Y:S01]  /*0450*/  LDG.E.U8.CONSTANT R34, desc[UR8][R8.64] ;  /* 0x0000000808227981 */ /* 0x000ea2000c1e9100 */
[----:B------:R-:W-:-:S03]  /*0460*/  IADD3.X R17, PT, PT, RZ, R33, RZ, P1, !PT ;  /* 0x00000021ff117210 */ /* 0x000fc60000ffe4ff */
[----:B------:R-:W3:Y:S04]  /*0470*/  LDG.E.CONSTANT R7, desc[UR8][R12.64+0x4] ;  /* 0x000004080c077981 */ /* 0x000ee8000c1e9900 */
[----:B------:R-:W4:Y:S04]  /*0480*/  LDG.E.CONSTANT R35, desc[UR8][R14.64+0x4] ;  /* 0x000004080e237981 */ /* 0x000f28000c1e9900 */
[----:B------:R-:W4:Y:S04]  /*0490*/  LDG.E.U8.CONSTANT R5, desc[UR8][R16.64] ;  /* 0x0000000810057981 */ /* 0x000f28000c1e9100 */
[----:B------:R-:W4:Y:S04]  /*04a0*/  LDG.E.U8.CONSTANT R41, desc[UR8][R16.64+0x2] ;  /* 0x0000020810297981 */ /* 0x000f28000c1e9100 */
[----:B------:R-:W4:Y:S04]  /*04b0*/  LDG.E.CONSTANT R27, desc[UR8][R12.64+0x28] ;  /* 0x000028080c1b7981 */ /* 0x000f28000c1e9900 */
[----:B------:R1:W4:Y:S04]  /*04c0*/  LDG.E.CONSTANT R32, desc[UR8][R32.64+0x50] ;  /* 0x0000500820207981 */ /* 0x000328000c1e9900 */
[----:B------:R-:W4:Y:S04]  /*04d0*/  LDG.E.CONSTANT R28, desc[UR8][R28.64+0x50] ;  /* 0x000050081c1c7981 */ /* 0x000f28000c1e9900 */
[----:B------:R-:W4:Y:S01]  /*04e0*/  LDG.E.CONSTANT R29, desc[UR8][R14.64+0x28] ;  /* 0x000028080e1d7981 */ /* 0x000f22000c1e9900 */
[----:B-----5:R-:W-:-:S02]  /*04f0*/  LOP3.LUT R30, R26, 0x3030303, RZ, 0xc0, !PT ;  /* 0x030303031a1e7812 */ /* 0x020fc400078ec0ff */
[----:B--2---:R-:W-:-:S03]  /*0500*/  LOP3.LUT R37, R34, 0xf, RZ, 0xc0, !PT ;  /* 0x0000000f22257812 */ /* 0x004fc600078ec0ff */
[C---:B---3--:R-:W-:Y:S01]  /*0510*/  IDP.4A.S8.S8 R36, R30.reuse, R7, RZ ;  /* 0x000000071e247226 */ /* 0x048fe200000006ff */
[----:B0-----:R-:W-:Y:S01]  /*0520*/  SHF.R.U32.HI R19, RZ, 0x4, R34 ;  /* 0x00000004ff137819 */ /* 0x001fe20000011622 */
[----:B----4-:R-:W-:Y:S01]  /*0530*/  IDP.4A.S8.S8 R38, R30, R35, RZ ;  /* 0x000000231e267226 */ /* 0x010fe200000006ff */
[----:B------:R-:W-:Y:S01]  /*0540*/  LOP3.LUT R30, R31, 0x3030303, RZ, 0xc0, !PT ;  /* 0x030303031f1e7812 */ /* 0x000fe200078ec0ff */
[----:B------:R-:W-:Y:S01]  /*0550*/  IMAD R18, R36, R37, RZ ;  /* 0x0000002524127224 */ /* 0x000fe200078e02ff */
[----:B------:R-:W-:Y:S02]  /*0560*/  SHF.R.U32.HI R36, RZ, 0x4, R5 ;  /* 0x00000004ff247819 */ /* 0x000fe40000011605 */
[----:B------:R-:W-:Y:S02]  /*0570*/  LOP3.LUT R34, R5, 0xf, RZ, 0xc0, !PT ;  /* 0x0000000f05227812 */ /* 0x000fe400078ec0ff */
[----:B------:R-:W-:Y:S01]  /*0580*/  LEA R5, R19, R19, 0x8 ;  /* 0x0000001313057211 */ /* 0x000fe200078e40ff */
[----:B------:R-:W-:Y:S01]  /*0590*/  IDP.4A.S8.S8 R19, R30, R7, RZ ;  /* 0x000000071e137226 */ /* 0x000fe200000006ff */
[----:B------:R-:W-:Y:S01]  /*05a0*/  LEA R36, R36, R36, 0x8 ;  /* 0x0000002424247211 */ /* 0x000fe200078e40ff */
[----:B------:R-:W-:Y:S01]  /*05b0*/  IDP.4A.S8.S8 R39, R30, R35, RZ ;  /* 0x000000231e277226 */ /* 0x000fe200000006ff */
[----:B------:R-:W-:-:S02]  /*05c0*/  SHF.R.U32.HI R42, RZ, 0x2, R31 ;  /* 0x00000002ff2a7819 */ /* 0x000fc4000001161f */
[----:B------:R-:W-:Y:S01]  /*05d0*/  LEA R30, R5, R5, 0x10 ;  /* 0x00000005051e7211 */ /* 0x000fe200078e80ff */
[----:B------:R-:W-:Y:S01]  /*05e0*/  IMAD R19, R19, R34, RZ ;  /* 0x0000002213137224 */ /* 0x000fe200078e02ff */
[----:B------:R-:W-:Y:S02]  /*05f0*/  LEA R36, R36, R36, 0x10 ;  /* 0x0000002424247211 */ /* 0x000fe400078e80ff */
[----:B------:R-:W-:Y:S01]  /*0600*/  LOP3.LUT R42, R42, 0x3030303, RZ, 0xc0, !PT ;  /* 0x030303032a2a7812 */ /* 0x000fe200078ec0ff */
[----:B------:R-:W-:Y:S01]  /*0610*/  IMAD R39, R34, R39, RZ ;  /* 0x0000002722277224 */ /* 0x000fe200078e02ff */
[----:B------:R-:W-:Y:S01]  /*0620*/  SHF.R.U32.HI R34, RZ, 0x4, R41 ;  /* 0x00000004ff227819 */ /* 0x000fe20000011629 */
[C---:B------:R-:W-:Y:S01]  /*0630*/  IDP.4A.S8.S8 R5, R30.reuse, R7, RZ ;  /* 0x000000071e057226 */ /* 0x040fe200000006ff */
[----:B------:R-:W-:Y:S01]  /*0640*/  LOP3.LUT R41, R41, 0xf, RZ, 0xc0, !PT ;  /* 0x0000000f29297812 */ /* 0x000fe200078ec0ff */
[----:B------:R-:W-:Y:S01]  /*0650*/  IDP.4A.S8.S8 R30, R30, R35, RZ ;  /* 0x000000231e1e7226 */ /* 0x000fe200000006ff */
[----:B------:R-:W-:Y:S01]  /*0660*/  I2FP.F32.S32 R43, R19 ;  /* 0x00000013002b7245 */ /* 0x000fe20000201400 */
[----:B------:R-:W-:-:S02]  /*0670*/  IDP.4A.S8.S8 R7, R36, R7, RZ ;  /* 0x0000000724077226 */ /* 0x000fc400000006ff */
[----:B------:R-:W-:Y:S02]  /*0680*/  IDP.4A.S8.S8 R35, R36, R35, RZ ;  /* 0x0000002324237226 */ /* 0x000fe400000006ff */
[----:B-1----:R-:W-:Y:S01]  /*0690*/  HADD2.F32 R33, -RZ, R3.H0_H0 ;  /* 0x20000003ff217230 */ /* 0x002fe20000004100 */
[----:B------:R-:W-:Y:S01]  /*06a0*/  I2FP.F32.S32 R3, R18 ;  /* 0x0000001200037245 */ /* 0x000fe20000201400 */
[----:B------:R-:W-:Y:S02]  /*06b0*/  IDP.4A.S8.S8 R36, R42, R27, RZ ;  /* 0x0000001b2a247226 */ /* 0x000fe400000006ff */
[----:B------:R-:W-:Y:S01]  /*06c0*/  IMAD.WIDE R18, R23, 0x24, R10 ;  /* 0x0000002417127825 */ /* 0x000fe200078e020a */
[----:B------:R-:W-:-:S03]  /*06d0*/  I2FP.F32.S32 R5, R5 ;  /* 0x0000000500057245 */ /* 0x000fc60000201400 */
[----:B------:R-:W-:Y:S01]  /*06e0*/  HADD2.F32 R0, -RZ, R0.H0_H0 ;  /* 0x20000000ff007230 */ /* 0x000fe20000004100 */
[----:B------:R-:W2:Y:S01]  /*06f0*/  LDG.E.U16.CONSTANT R40, desc[UR8][R18.64] ;  /* 0x0000000812287981 */ /* 0x000ea2000c1e9500 */
[----:B------:R-:W-:Y:S01]  /*0700*/  IMAD R36, R36, R41, RZ ;  /* 0x0000002924247224 */ /* 0x000fe200078e02ff */
[----:B------:R-:W-:Y:S02]  /*0710*/  I2FP.F32.S32 R7, R7 ;  /* 0x0000000700077245 */ /* 0x000fe40000201400 */
[C---:B------:R-:W-:Y:S02]  /*0720*/  FFMA R43, R0.reuse, R43, RZ ;  /* 0x0000002b002b7223 */ /* 0x040fe400000000ff */
[----:B------:R-:W-:Y:S01]  /*0730*/  I2FP.F32.S32 R44, R36 ;  /* 0x00000024002c7245 */ /* 0x000fe20000201400 */
[----:B------:R-:W-:Y:S02]  /*0740*/  IMAD R37, R37, R38, RZ ;  /* 0x0000002625257224 */ /* 0x000fe400078e02ff */
[C---:B------:R-:W-:Y:S01]  /*0750*/  FFMA R36, R0.reuse, R3, RZ ;  /* 0x0000000300247223 */ /* 0x040fe200000000ff */
[C---:B------:R-:W-:Y:S01]  /*0760*/  FFMA R38, R0.reuse, R5, RZ ;  /* 0x0000000500267223 */ /* 0x040fe200000000ff */
[----:B------:R-:W-:Y:S01]  /*0770*/  FFMA R0, R0, R7, RZ ;  /* 0x0000000700007223 */ /* 0x000fe200000000ff */
[----:B------:R-:W-:Y:S01]  /*0780*/  FFMA R44, R33, R44, R43 ;  /* 0x0000002c212c7223 */ /* 0x000fe2000000002b */
[----:B------:R-:W3:Y:S04]  /*0790*/  LDG.E.U16.CONSTANT R7, desc[UR8][R18.64+0x24] ;  /* 0x0000240812077981 */ /* 0x000ee8000c1e9500 */
[----:B------:R-:W4:Y:S01]  /*07a0*/  LDG.E.U8.CONSTANT R43, desc[UR8][R8.64+0x2] ;  /* 0x00000208082b7981 */ /* 0x000f22000c1e9100 */
[----:B------:R-:W-:-:S04]  /*07b0*/  LEA R34, R34, R34, 0x8 ;  /* 0x0000002222227211 */ /* 0x000fc800078e40ff */
[----:B------:R-:W-:-:S05]  /*07c0*/  LEA R34, R34, R34, 0x10 ;  /* 0x0000002222227211 */ /* 0x000fca00078e80ff */
[----:B------:R-:W-:-:S05]  /*07d0*/  IDP.4A.S8.S8 R3, R34, R27, RZ ;  /* 0x0000001b22037226 */ /* 0x000fca00000006ff */
[----:B------:R-:W-:Y:S02]  /*07e0*/  I2FP.F32.S32 R3, R3 ;  /* 0x0000000300037245 */ /* 0x000fe40000201400 */
[----:B------:R-:W-:-:S03]  /*07f0*/  I2FP.F32.S32 R39, R39 ;  /* 0x0000002700277245 */ /* 0x000fc60000201400 */
[----:B------:R-:W-:Y:S01]  /*0800*/  FFMA R45, R33, R3, R0 ;  /* 0x00000003212d7223 */ /* 0x000fe20000000000 */
[----:B------:R-:W-:Y:S02]  /*0810*/  I2FP.F32.S32 R3, R35 ;  /* 0x0000002300037245 */ /* 0x000fe40000201400 */
[----:B------:R-:W-:Y:S02]  /*0820*/  I2FP.F32.S32 R5, R37 ;  /* 0x0000002500057245 */ /* 0x000fe40000201400 */
[----:B------:R-:W-:Y:S01]  /*0830*/  I2FP.F32.S32 R35, R30 ;  /* 0x0000001e00237245 */ /* 0x000fe20000201400 */
[----:B------:R-:W-:-:S04]  /*0840*/  IDP.4A.S8.S8 R42, R42, R29, RZ ;  /* 0x0000001d2a2a7226 */ /* 0x000fc800000006ff */
[----:B------:R-:W-:-:S05]  /*0850*/  IMAD R41, R41, R42, RZ ;  /* 0x0000002a29297224 */ /* 0x000fca00078e02ff */
[----:B------:R-:W-:Y:S01]  /*0860*/  I2FP.F32.S32 R41, R41 ;  /* 0x0000002900297245 */ /* 0x000fe20000201400 */
[----:B--2---:R-:W-:Y:S01]  /*0870*/  HADD2.F32 R0, -RZ, R40.H0_H0 ;  /* 0x20000028ff007230 */ /* 0x004fe20000004100 */
[----:B------:R-:W-:-:S04]  /*0880*/  SHF.R.U32.HI R40, RZ, 0x2, R26 ;  /* 0x00000002ff287819 */ /* 0x000fc8000001161a */
[----:B------:R-:W-:Y:S01]  /*0890*/  LOP3.LUT R40, R40, 0x3030303, RZ, 0xc0, !PT ;  /* 0x0303030328287812 */ /* 0x000fe200078ec0ff */
[C---:B------:R-:W-:Y:S01]  /*08a0*/  FFMA R30, R0.reuse, R39, RZ ;  /* 0x00000027001e7223 */ /* 0x040fe200000000ff */
[C---:B------:R-:W-:Y:S01]  /*08b0*/  FFMA R5, R0.reuse, R5, RZ ;  /* 0x0000000500057223 */ /* 0x040fe200000000ff */
[C---:B------:R-:W-:Y:S01]  /*08c0*/  FFMA R3, R0.reuse, R3, RZ ;  /* 0x0000000300037223 */ /* 0x040fe200000000ff */
[----:B------:R-:W-:Y:S01]  /*08d0*/  FFMA R35, R0, R35, RZ ;  /* 0x0000002300237223 */ /* 0x000fe200000000ff */
[----:B------:R-:W-:Y:S01]  /*08e0*/  IDP.4A.S8.S8 R42, R40, R27, RZ ;  /* 0x0000001b282a7226 */ /* 0x000fe200000006ff */
[----:B------:R-:W2:Y:S01]  /*08f0*/  LDG.E.U8.CONSTANT R39, desc[UR8][R16.64+0x4] ;  /* 0x0000040810277981 */ /* 0x000ea2000c1e9100 */
[----:B---3--:R-:W-:Y:S01]  /*0900*/  HADD2.F32 R0, -RZ, R7.H0_H0 ;  /* 0x20000007ff007230 */ /* 0x008fe20000004100 */
[----:B----4-:R-:W-:-:S05]  /*0910*/  LOP3.LUT R7, R43, 0xf, RZ, 0xc0, !PT ;  /* 0x0000000f2b077812 */ /* 0x010fca00078ec0ff */
[----:B------:R-:W-:Y:S01]  /*0920*/  IMAD R42, R42, R7, RZ ;  /* 0x000000072a2a7224 */ /* 0x000fe200078e02ff */
[----:B------:R-:W3:Y:S04]  /*0930*/  LDG.E.U8.CONSTANT R16, desc[UR8][R16.64+0x6] ;  /* 0x0000060810107981 */ /* 0x000ee8000c1e9100 */
[----:B------:R-:W-:Y:S02]  /*0940*/  I2FP.F32.S32 R37, R42 ;  /* 0x0000002a00257245 */ /* 0x000fe40000201400 */
[----:B------:R-:W4:Y:S01]  /*0950*/  LDG.E.CONSTANT R42, desc[UR8][R14.64+0x4c] ;  /* 0x00004c080e2a7981 */ /* 0x000f22000c1e9900 */
[----:B------:R-:W-:Y:S02]  /*0960*/  FFMA R30, R0, R41, R30 ;  /* 0x00000029001e7223 */ /* 0x000fe4000000001e */
[----:B------:R-:W-:Y:S01]  /*0970*/  FFMA R37, R33, R37, R36 ;  /* 0x0000002521257223 */ /* 0x000fe20000000024 */
[----:B------:R-:W5:Y:S04]  /*0980*/  LDG.E.CONSTANT R41, desc[UR8][R12.64+0x70] ;  /* 0x000070080c297981 */ /* 0x000f68000c1e9900 */
[----:B------:R0:W5:Y:S04]  /*0990*/  LDG.E.CONSTANT R36, desc[UR8][R12.64+0x4c] ;  /* 0x00004c080c247981 */ /* 0x000168000c1e9900 */
[----:B------:R-:W5:Y:S04]  /*09a0*/  LDG.E.CONSTANT R14, desc[UR8][R14.64+0x70] ;  /* 0x000070080e0e7981 */ /* 0x000f68000c1e9900 */
[----:B------:R-:W5:Y:S04]  /*09b0*/  LDG.E.U8.CONSTANT R17, desc[UR8][R8.64+0x4] ;  /* 0x0000040808117981 */ /* 0x000f68000c1e9100 */
[----:B------:R-:W5:Y:S01]  /*09c0*/  LDG.E.U16.CONSTANT R12, desc[UR8][R18.64+0x48] ;  /* 0x00004808120c7981 */ /* 0x000f62000c1e9500 */
[----:B0-----:R-:W-:-:S03]  /*09d0*/  SHF.R.U32.HI R13, RZ, 0x4, R43 ;  /* 0x00000004ff0d7819 */ /* 0x001fc6000001162b */
[----:B------:R0:W5:Y:S01]  /*09e0*/  LDG.E.U16.CONSTANT R43, desc[UR8][R18.64+0x6c] ;  /* 0x00006c08122b7981 */ /* 0x000162000c1e9500 */
[----:B------:R-:W-:-:S03]  /*09f0*/  LEA R13, R13, R13, 0x8 ;  /* 0x0000000d0d0d7211 */ /* 0x000fc600078e40ff */
[----:B------:R-:W5:Y:S01]  /*0a00*/  LDG.E.U16.CONSTANT R15, desc[UR8][R10.64+0x6c] ;  /* 0x00006c080a0f7981 */ /* 0x000f62000c1e9500 */
[----:B0-----:R-:W-:-:S03]  /*0a10*/  LEA R18, R13, R13, 0x10 ;  /* 0x0000000d0d127211 */ /* 0x001fc600078e80ff */
[----:B------:R0:W5:Y:S02]  /*0a20*/  LDG.E.U16.CONSTANT R13, desc[UR8][R10.64+0x48] ;  /* 0x000048080a0d7981 */ /* 0x000164000c1e9500 */
[----:B------:R-:W-:-:S05]  /*0a30*/  IDP.4A.S8.S8 R27, R18, R27, RZ ;  /* 0x0000001b121b7226 */ /* 0x000fca00000006ff */
[----:B------:R-:W-:-:S05]  /*0a40*/  I2FP.F32.S32 R27, R27 ;  /* 0x0000001b001b7245 */ /* 0x000fca0000201400 */
[----:B------:R-:W-:Y:S02]  /*0a50*/  FFMA R38, R33, R27, R38 ;  /* 0x0000001b21267223 */ /* 0x000fe40000000026 */
[----:B------:R1:W5:Y:S01]  /*0a60*/  LDG.E.U8.CONSTANT R27, desc[UR8][R8.64+0x6] ;  /* 0x00000608081b7981 */ /* 0x000362000c1e9100 */
[-C--:B------:R-:W-:Y:S02]  /*0a70*/  IDP.4A.S8.S8 R40, R40, R29.reuse, RZ ;  /* 0x0000001d28287226 */ /* 0x080fe400000006ff */
[-C--:B------:R-:W-:Y:S02]  /*0a80*/  IDP.4A.S8.S8 R34, R34, R29.reuse, RZ ;  /* 0x0000001d22227226 */ /* 0x080fe400000006ff */
[----:B------:R-:W-:Y:S01]  /*0a90*/  IMAD R40, R7, R40, RZ ;  /* 0x0000002807287224 */ /* 0x000fe200078e02ff */
[----:B------:R-:W-:Y:S01]  /*0aa0*/  SHF.R.U32.HI R7, RZ, 0x4, R31 ;  /* 0x00000004ff077819 */ /* 0x000fe2000001161f */
[----:B------:R-:W-:Y:S01]  /*0ab0*/  IDP.4A.S8.S8 R18, R18, R29, RZ ;  /* 0x0000001d12127226 */ /* 0x000fe200000006ff */
[----:B------:R-:W-:-:S02]  /*0ac0*/  I2FP.F32.S32 R19, R34 ;  /* 0x0000002200137245 */ /* 0x000fc40000201400 */
[----:B------:R-:W-:Y:S02]  /*0ad0*/  I2FP.F32.S32 R40, R40 ;  /* 0x0000002800287245 */ /* 0x000fe40000201400 */
[----:B------:R-:W-:Y:S02]  /*0ae0*/  LOP3.LUT R7, R7, 0x3030303, RZ, 0xc0, !PT ;  /* 0x0303030307077812 */ /* 0x000fe400078ec0ff */
[----:B------:R-:W-:Y:S01]  /*0af0*/  I2FP.F32.S32 R18, R18 ;  /* 0x0000001200127245 */ /* 0x000fe20000201400 */
[C---:B------:R-:W-:Y:S01]  /*0b00*/  FFMA R19, R0.reuse, R19, R3 ;  /* 0x0000001300137223 */ /* 0x040fe20000000003 */
[----:B------:R-:W-:-:S03]  /*0b10*/  FFMA R5, R0, R40, R5 ;  /* 0x0000002800057223 */ /* 0x000fc60000000005 */
[----:B------:R-:W-:Y:S01]  /*0b20*/  FFMA R35, R0, R18, R35 ;  /* 0x0000001200237223 */ /* 0x000fe20000000023 */
[----:B------:R-:W-:-:S04]  /*0b30*/  SHF.R.U32.HI R18, RZ, 0x6, R31 ;  /* 0x00000006ff127819 */ /* 0x000fc8000001161f */
[----:B------:R-:W-:Y:S02]  /*0b40*/  LOP3.LUT R18, R18, 0x3030303, RZ, 0xc0, !PT ;  /* 0x0303030312127812 */ /* 0x000fe400078ec0ff */
[----:B0-----:R-:W-:Y:S02]  /*0b50*/  IADD3 R10, P0, PT, R10, 0x900, RZ ;  /* 0x000009000a0a7810 */ /* 0x001fe40007f1e0ff */
[----:B------:R-:W-:Y:S02]  /*0b60*/  IADD3 R25, PT, PT, R25, 0x8, RZ ;  /* 0x0000000819197810 */ /* 0x000fe40007ffe0ff */
[----:B------:R-:W-:Y:S02]  /*0b70*/  IADD3.X R11, PT, PT, RZ, R11, RZ, P0, !PT ;  /* 0x0000000bff0b7210 */ /* 0x000fe400007fe4ff */
[----:B------:R-:W-:Y:S02]  /*0b80*/  ISETP.GE.AND P0, PT, R25, R2, PT ;  /* 0x000000021900720c */ /* 0x000fe40003f06270 */
[----:B------:R-:W-:-:S02]  /*0b90*/  IADD3 R20, PT, PT, R20, 0x8, RZ ;  /* 0x0000000814147810 */ /* 0x000fc40007ffe0ff */
[----:B------:R-:W-:Y:S02]  /*0ba0*/  IADD3 R22, PT, PT, R22, 0x8, RZ ;  /* 0x0000000816167810 */ /* 0x000fe40007ffe0ff */
[----:B--2---:R-:W-:Y:S02]  /*0bb0*/  LOP3.LUT R3, R39, 0xf, RZ, 0xc0, !PT ;  /* 0x0000000f27037812 */ /* 0x004fe400078ec0ff */
[----:B------:R-:W-:-:S04]  /*0bc0*/  SHF.R.U32.HI R39, RZ, 0x4, R39 ;  /* 0x00000004ff277819 */ /* 0x000fc80000011627 */
[----:B-1----:R-:W-:Y:S02]  /*0bd0*/  LEA R9, R39, R39, 0x8 ;  /* 0x0000002727097211 */ /* 0x002fe400078e40ff */
[----:B---3--:R-:W-:Y:S01]  /*0be0*/  SHF.R.U32.HI R0, RZ, 0x4, R16 ;  /* 0x00000004ff007819 */ /* 0x008fe20000011610 */
[----:B----4-:R-:W-:Y:S01]  /*0bf0*/  IDP.4A.S8.S8 R8, R7, R42, RZ ;  /* 0x0000002a07087226 */ /* 0x010fe200000006ff */
[----:B------:R-:W-:-:S03]  /*0c00*/  LEA R9, R9, R9, 0x10 ;  /* 0x0000000909097211 */ /* 0x000fc600078e80ff */
[----:B------:R-:W-:Y:S02]  /*0c10*/  IMAD R0, R0, 0x100, R0 ;  /* 0x0000010000007824 */ /* 0x000fe400078e0200 */
[----:B------:R-:W-:-:S03]  /*0c20*/  IMAD R8, R3, R8, RZ ;  /* 0x0000000803087224 */ /* 0x000fc600078e02ff */
[----:B------:R-:W-:Y:S02]  /*0c30*/  LEA R0, R0, R0, 0x10 ;  /* 0x0000000000007211 */ /* 0x000fe400078e80ff */
[----:B------:R-:W-:Y:S01]  /*0c40*/  I2FP.F32.S32 R29, R8 ;  /* 0x00000008001d7245 */ /* 0x000fe20000201400 */
[----:B------:R-:W-:Y:S01]  /*0c50*/  IDP.4A.S8.S8 R8, R9, R42, RZ ;  /* 0x0000002a09087226 */ /* 0x000fe200000006ff */
[----:B------:R-:W-:Y:S01]  /*0c60*/  LOP3.LUT R16, R16, 0xf, RZ, 0xc0, !PT ;  /* 0x0000000f10107812 */ /* 0x000fe200078ec0ff */
[----:B-----5:R-:W-:Y:S02]  /*0c70*/  IDP.4A.S8.S8 R31, R0, R14, RZ ;  /* 0x0000000e001f7226 */ /* 0x020fe400000006ff */
[----:B------:R-:W-:Y:S01]  /*0c80*/  HADD2.F32 R12, -RZ, R12.H0_H0 ;  /* 0x2000000cff0c7230 */ /* 0x000fe20000004100 */
[----:B------:R-:W-:-:S04]  /*0c90*/  I2FP.F32.S32 R8, R8 ;  /* 0x0000000800087245 */ /* 0x000fc80000201400 */
[----:B------:R-:W-:Y:S01]  /*0ca0*/  FFMA R30, R12, R29, R30 ;  /* 0x0000001d0c1e7223 */ /* 0x000fe2000000001e */
[----:B------:R-:W-:Y:S01]  /*0cb0*/  IDP.4A.S8.S8 R29, R18, R14, RZ ;  /* 0x0000000e121d7226 */ /* 0x000fe200000006ff */
[----:B------:R-:W-:Y:S01]  /*0cc0*/  I2FP.F32.S32 R31, R31 ;  /* 0x0000001f001f7245 */ /* 0x000fe20000201400 */
[----:B------:R-:W-:Y:S02]  /*0cd0*/  HADD2.F32 R43, -RZ, R43.H0_H0 ;  /* 0x2000002bff2b7230 */ /* 0x000fe40000004100 */
[----:B------:R-:W-:Y:S02]  /*0ce0*/  IMAD R29, R16, R29, RZ ;  /* 0x0000001d101d7224 */ /* 0x000fe400078e02ff */
[----:B------:R-:W-:-:S03]  /*0cf0*/  FFMA R8, R12, R8, R19 ;  /* 0x000000080c087223 */ /* 0x000fc60000000013 */
[----:B------:R-:W-:Y:S01]  /*0d00*/  I2FP.F32.S32 R19, R29 ;  /* 0x0000001d00137245 */ /* 0x000fe20000201400 */
[----:B------:R-:W-:Y:S01]  /*0d10*/  FFMA R31, R43, R31, R8 ;  /* 0x0000001f2b1f7223 */ /* 0x000fe20000000008 */
[----:B------:R-:W-:-:S03]  /*0d20*/  HADD2.F32 R8, -RZ, R32.H1_H1 ;  /* 0x30000020ff087230 */ /* 0x000fc60000004100 */
[----:B------:R-:W-:Y:S01]  /*0d30*/  FFMA R19, R43, R19, R30 ;  /* 0x000000132b137223 */ /* 0x000fe2000000001e */
[----:B------:R-:W-:Y:S02]  /*0d40*/  IDP.4A.S8.S8 R30, R7, R36, RZ ;  /* 0x00000024071e7226 */ /* 0x000fe400000006ff */
[----:B------:R-:W-:Y:S01]  /*0d50*/  FMUL R31, R8, R31 ;  /* 0x0000001f081f7220 */ /* 0x000fe20000400000 */
[----:B------:R-:W-:Y:S02]  /*0d60*/  HADD2.F32 R32, -RZ, R32.H0_H0 ;  /* 0x20000020ff207230 */ /* 0x000fe40000004100 */
[----:B------:R-:W-:Y:S01]  /*0d70*/  IDP.4A.S8.S8 R7, R18, R41, RZ ;  /* 0x0000002912077226 */ /* 0x000fe200000006ff */
[----:B------:R-:W-:Y:S01]  /*0d80*/  SHF.R.U32.HI R18, RZ, 0x4, R26 ;  /* 0x00000004ff127819 */ /* 0x000fe2000001161a */
[----:B------:R-:W-:Y:S02]  /*0d90*/  IMAD R30, R30, R3, RZ ;  /* 0x000000031e1e7224 */ /* 0x000fe400078e02ff */
[----:B------:R-:W-:-:S02]  /*0da0*/  IMAD R3, R7, R16, RZ ;  /* 0x0000001007037224 */ /* 0x000fc400078e02ff */
[----:B------:R-:W-:Y:S01]  /*0db0*/  FFMA R7, R32, R19, -R31 ;  /* 0x0000001320077223 */ /* 0x000fe2000000081f */
[----:B------:R-:W-:Y:S01]  /*0dc0*/  SHF.R.U32.HI R16, RZ, 0x4, R17 ;  /* 0x00000004ff107819 */ /* 0x000fe20000011611 */
[----:B------:R-:W-:Y:S01]  /*0dd0*/  IDP.4A.S8.S8 R9, R9, R36, RZ ;  /* 0x0000002409097226 */ /* 0x000fe200000006ff */
[----:B------:R-:W-:Y:S01]  /*0de0*/  LOP3.LUT R19, R18, 0x3030303, RZ, 0xc0, !PT ;  /* 0x0303030312137812 */ /* 0x000fe200078ec0ff */
[----:B------:R-:W-:Y:S01]  /*0df0*/  HADD2.F32 R13, -RZ, R13.H0_H0 ;  /* 0x2000000dff0d7230 */ /* 0x000fe20000004100 */
[----:B------:R-:W-:Y:S02]  /*0e00*/  I2FP.F32.S32 R30, R30 ;  /* 0x0000001e001e7245 */ /* 0x000fe40000201400 */
[----:B------:R-:W-:Y:S01]  /*0e10*/  LEA R29, R16, R16, 0x8 ;  /* 0x00000010101d7211 */ /* 0x000fe200078e40ff */
[----:B------:R-:W-:Y:S01]  /*0e20*/  IDP.4A.S8.S8 R18, R19, R36, RZ ;  /* 0x0000002413127226 */ /* 0x000fe200000006ff */
[----:B------:R-:W-:Y:S02]  /*0e30*/  LOP3.LUT R17, R17, 0xf, RZ, 0xc0, !PT ;  /* 0x0000000f11117812 */ /* 0x000fe400078ec0ff */
[----:B------:R-:W-:Y:S01]  /*0e40*/  I2FP.F32.S32 R16, R9 ;  /* 0x0000000900107245 */ /* 0x000fe20000201400 */
[----:B------:R-:W-:Y:S01]  /*0e50*/  FFMA R44, R13, R30, R44 ;  /* 0x0000001e0d2c7223 */ /* 0x000fe2000000002c */
[----:B------:R-:W-:-:S02]  /*0e60*/  IDP.4A.S8.S8 R30, R19, R42, RZ ;  /* 0x0000002a131e7226 */ /* 0x000fc400000006ff */
[----:B------:R-:W-:Y:S02]  /*0e70*/  IMAD R18, R18, R17, RZ ;  /* 0x0000001112127224 */ /* 0x000fe400078e02ff */
[----:B------:R-:W-:Y:S01]  /*0e80*/  FFMA R45, R13, R16, R45 ;  /* 0x000000100d2d7223 */ /* 0x000fe2000000002d */
[----:B------:R-:W-:Y:S02]  /*0e90*/  SHF.R.U32.HI R16, RZ, 0x4, R27 ;  /* 0x00000004ff107819 */ /* 0x000fe4000001161b */
[----:B------:R-:W-:Y:S01]  /*0ea0*/  SHF.R.U32.HI R9, RZ, 0x6, R26 ;  /* 0x00000006ff097819 */ /* 0x000fe2000001161a */
[----:B------:R-:W-:Y:S01]  /*0eb0*/  IMAD R30, R17, R30, RZ ;  /* 0x0000001e111e7224 */ /* 0x000fe200078e02ff */
[----:B------:R-:W-:Y:S02]  /*0ec0*/  LEA R29, R29, R29, 0x10 ;  /* 0x0000001d1d1d7211 */ /* 0x000fe400078e80ff */
[----:B------:R-:W-:Y:S02]  /*0ed0*/  I2FP.F32.S32 R18, R18 ;  /* 0x0000001200127245 */ /* 0x000fe40000201400 */
[----:B------:R-:W-:-:S02]  /*0ee0*/  LEA R17, R16, R16, 0x8 ;  /* 0x0000001010117211 */ /* 0x000fc400078e40ff */
[----:B------:R-:W-:Y:S01]  /*0ef0*/  LOP3.LUT R9, R9, 0x3030303, RZ, 0xc0, !PT ;  /* 0x0303030309097812 */ /* 0x000fe200078ec0ff */
[C---:B------:R-:W-:Y:S01]  /*0f00*/  IDP.4A.S8.S8 R36, R29.reuse, R36, RZ ;  /* 0x000000241d247226 */ /* 0x040fe200000006ff */
[----:B------:R-:W-:Y:S01]  /*0f10*/  I2FP.F32.S32 R30, R30 ;  /* 0x0000001e001e7245 */ /* 0x000fe20000201400 */
[----:B------:R-:W-:Y:S01]  /*0f20*/  IDP.4A.S8.S8 R29, R29, R42, RZ ;  /* 0x0000002a1d1d7226 */ /* 0x000fe200000006ff */
[----:B------:R-:W-:Y:S01]  /*0f30*/  LEA R17, R17, R17, 0x10 ;  /* 0x0000001111117211 */ /* 0x000fe200078e80ff */
[----:B------:R-:W-:Y:S01]  /*0f40*/  FFMA R37, R13, R18, R37 ;  /* 0x000000120d257223 */ /* 0x000fe20000000025 */
[----:B------:R-:W-:Y:S01]  /*0f50*/  LOP3.LUT R27, R27, 0xf, RZ, 0xc0, !PT ;  /* 0x0000000f1b1b7812 */ /* 0x000fe200078ec0ff */
[----:B------:R-:W-:Y:S02]  /*0f60*/  IDP.4A.S8.S8 R18, R9, R14, RZ ;  /* 0x0000000e09127226 */ /* 0x000fe400000006ff */
[----:B------:R-:W-:Y:S01]  /*0f70*/  FFMA R16, R12, R30, R5 ;  /* 0x0000001e0c107223 */ /* 0x000fe20000000005 */
[----:B------:R-:W-:Y:S01]  /*0f80*/  IDP.4A.S8.S8 R14, R17, R14, RZ ;  /* 0x0000000e110e7226 */ /* 0x000fe200000006ff */
[----:B------:R-:W-:Y:S01]  /*0f90*/  I2FP.F32.S32 R29, R29 ;  /* 0x0000001d001d7245 */ /* 0x000fe20000201400 */
[----:B------:R-:W-:Y:S01]  /*0fa0*/  IMAD R5, R27, R18, RZ ;  /* 0x000000121b057224 */ /* 0x000fe200078e02ff */
[----:B------:R-:W-:Y:S01]  /*0fb0*/  I2FP.F32.S32 R36, R36 ;  /* 0x0000002400247245 */ /* 0x000fe20000201400 */
[----:B------:R-:W-:-:S02]  /*0fc0*/  IDP.4A.S8.S8 R18, R9, R41, RZ ;  /* 0x0000002909127226 */ /* 0x000fc400000006ff */
[-C--:B------:R-:W-:Y:S02]  /*0fd0*/  IDP.4A.S8.S8 R0, R0, R41.reuse, RZ ;  /* 0x0000002900007226 */ /* 0x080fe400000006ff */
[----:B------:R-:W-:Y:S01]  /*0fe0*/  IDP.4A.S8.S8 R17, R17, R41, RZ ;  /* 0x0000002911117226 */ /* 0x000fe200000006ff */
[----:B------:R-:W-:Y:S01]  /*0ff0*/  I2FP.F32.S32 R9, R14 ;  /* 0x0000000e00097245 */ /* 0x000fe20000201400 */
[----:B------:R-:W-:Y:S01]  /*1000*/  FFMA R12, R12, R29, R35 ;  /* 0x0000001d0c0c7223 */ /* 0x000fe20000000023 */
[----:B------:R-:W-:Y:S01]  /*1010*/  IMAD R18, R18, R27, RZ ;  /* 0x0000001b12127224 */ /* 0x000fe200078e02ff */
[----:B------:R-:W-:Y:S01]  /*1020*/  I2FP.F32.S32 R0, R0 ;  /* 0x0000000000007245 */ /* 0x000fe20000201400 */
[----:B------:R-:W-:Y:S01]  /*1030*/  HADD2.F32 R15, -RZ, R15.H0_H0 ;  /* 0x2000000fff0f7230 */ /* 0x000fe20000004100 */
[----:B------:R-:W-:Y:S01]  /*1040*/  I2FP.F32.S32 R17, R17 ;  /* 0x0000001100117245 */ /* 0x000fe20000201400 */
[----:B------:R-:W-:Y:S01]  /*1050*/  FFMA R38, R13, R36, R38 ;  /* 0x000000240d267223 */ /* 0x000fe20000000026 */
[----:B------:R-:W-:Y:S01]  /*1060*/  I2FP.F32.S32 R5, R5 ;  /* 0x0000000500057245 */ /* 0x000fe20000201400 */
[----:B------:R-:W-:Y:S01]  /*1070*/  FFMA R9, R43, R9, R12 ;  /* 0x000000092b097223 */ /* 0x000fe2000000000c */
[----:B------:R-:W-:Y:S01]  /*1080*/  I2FP.F32.S32 R3, R3 ;  /* 0x0000000300037245 */ /* 0x000fe20000201400 */
[--C-:B------:R-:W-:Y:S01]  /*1090*/  HADD2.F32 R12, -RZ, R28.reuse.H1_H1 ;  /* 0x3000001cff0c7230 */ /* 0x100fe20000004100 */
[----:B------:R-:W-:Y:S01]  /*10a0*/  I2FP.F32.S32 R18, R18 ;  /* 0x0000001200127245 */ /* 0x000fe20000201400 */
[C---:B------:R-:W-:Y:S01]  /*10b0*/  FFMA R45, R15.reuse, R0, R45 ;  /* 0x000000000f2d7223 */ /* 0x040fe2000000002d */
[----:B------:R-:W-:Y:S01]  /*10c0*/  FFMA R17, R15, R17, R38 ;  /* 0x000000110f117223 */ /* 0x000fe20000000026 */
        /* <DEDUP_REMOVED lines=16> */
.L_x_548:
[----:B------:R-:W-:Y:S02]  /*11d0*/  MOV R3, R24 ;  /* 0x0000001800037202 */ /* 0x000fe40000000f00 */
[----:B------:R-:W-:-:S07]  /*11e0*/  MOV R0, R6 ;  /* 0x0000000600007202 */ /* 0x000fce0000000f00 */
.L_x_547:
[----:B------:R-:W-:Y:S05]  /*11f0*/  BSYNC.RECONVERGENT B0 ;  /* 0x0000000000007941 */ /* 0x000fea0003800200 */
.L_x_546:
        /* <DEDUP_REMOVED lines=15> */
.L_x_551:
[----:B------:R-:W-:Y:S05]  /*12f0*/  BSYNC.RECONVERGENT B0 ;  /* 0x0000000000007941 */ /* 0x000fea0003800200 */
.L_x_550:
        /* <DEDUP_REMOVED lines=26> */
[----:B------:R-:W-:Y:S01]  /*14a0*/  FADD R19, R19, R6 ;  /* 0x0000000613137221 */ /* 0x000fe20000000000 */
[----:B------:R-:W-:Y:S01]  /*14b0*/  SHF.L.U32 R6, R2, 0x2, RZ ;  /* 0x0000000202067819 */ /* 0x000fe200000006ff */
        /* <DEDUP_REMOVED lines=8> */
[----:B------:R-:W1:Y:S04]  /*1540*/  SHFL.BFLY PT, R12, R11, 0x4, 0x1f ;  /* 0x0c801f000b0c7f89 */ /* 0x000e6800000e0000 */
[----:B------:R-:W3:Y:S01]  /*1550*/  LDS R10, [R5+0x300] ;  /* 0x00030000050a7984 */ /* 0x000ee20000000800 */
[----:B--2---:R-:W-:Y:S01]  /*1560*/  FADD R14, R19, R14 ;  /* 0x0000000e130e7221 */ /* 0x004fe20000000000 */
[----:B0-----:R-:W-:-:S02]  /*1570*/  FADD R8, R9, R8 ;  /* 0x0000000809087221 */ /* 0x001fc40000000000 */
[----:B------:R-:W-:Y:S01]  /*1580*/  LDS R9, [R5+0x580] ;  /* 0x0005800005097984 */ /* 0x000fe20000000800 */
[----:B-1----:R-:W-:-:S03]  /*1590*/  FADD R12, R11, R12 ;  /* 0x0000000c0b0c7221 */ /* 0x002fc60000000000 */
[----:B------:R-:W0:Y:S04]  /*15a0*/  SHFL.BFLY PT, R7, R8, 0x2, 0x1f ;  /* 0x0c401f0008077f89 */ /* 0x000e2800000e0000 */
[----:B------:R-:W1:Y:S01]  /*15b0*/  SHFL.BFLY PT, R13, R12, 0x2, 0x1f ;  /* 0x0c401f000c0d7f89 */ /* 0x000e6200000e0000 */
[----:B---3--:R-:W-:-:S04]  /*15c0*/  FADD R10, R15, R10 ;  /* 0x0000000a0f0a7221 */ /* 0x008fc80000000000 */
[----:B------:R-:W-:Y:S01]  /*15d0*/  FADD R10, R10, R17 ;  /* 0x000000110a0a7221 */ /* 0x000fe20000000000 */
[----:B0-----:R-:W-:Y:S01]  /*15e0*/  FADD R7, R8, R7 ;  /* 0x0000000708077221 */ /* 0x001fe20000000000 */
[----:B-1----:R-:W-:-:S04]  /*15f0*/  FADD R13, R12, R13 ;  /* 0x0000000d0c0d7221 */ /* 0x002fc80000000000 */
[----:B------:R-:W0:Y:S04]  /*1600*/  SHFL.BFLY PT, R4, R7, 0x1, 0x1f ;  /* 0x0c201f0007047f89 */ /* 0x000e2800000e0000 */
[----:B------:R-:W1:Y:S01]  /*1610*/  SHFL.BFLY PT, R8, R13, 0x1, 0x1f ;  /* 0x0c201f000d087f89 */ /* 0x000e6200000e0000 */
[----:B------:R-:W-:Y:S01]  /*1620*/  FADD R14, R14, R9 ;  /* 0x000000090e0e7221 */ /* 0x000fe20000000000 */
[----:B0-----:R-:W-:Y:S01]  /*1630*/  FADD R15, R7, R4 ;  /* 0x00000004070f7221 */ /* 0x001fe20000000000 */
[----:B------:R-:W-:Y:S01]  /*1640*/  IADD3 R7, PT, PT, R2, UR4, RZ ;  /* 0x0000000402077c10 */ /* 0x000fe2000fffe0ff */
        /* <DEDUP_REMOVED lines=8> */
[----:B------:R-:W-:Y:S02]  /*16d0*/  @P2 MOV R9, R16 ;  /* 0x0000001000092202 */ /* 0x000fe40000000f00 */
[----:B------:R-:W-:Y:S02]  /*16e0*/  @P3 MOV R9, R3 ;  /* 0x0000000300093202 */ /* 0x000fe40000000f00 */
[----:B------:R-:W-:Y:S01]  /*16f0*/  @P4 MOV R9, R0 ;  /* 0x0000000000094202 */ /* 0x000fe20000000f00 */
[----:B0-----:R-:W-:-:S05]  /*1700*/  IMAD.WIDE.U32 R2, R7, 0x4, R4 ;  /* 0x0000000407027825 */ /* 0x001fca00078e0004 */
[----:B------:R0:W-:Y:S02]  /*1710*/  STG.E desc[UR8][R2.64], R9 ;  /* 0x0000000902007986 */ /* 0x0001e4000c101908 */
.L_x_553:
[----:B------:R-:W-:Y:S05]  /*1720*/  BSYNC.RECONVERGENT B0 ;  /* 0x0000000000007941 */ /* 0x000fea0003800200 */
.L_x_552:
        /* <DEDUP_REMOVED lines=27> */
[----:B------:R-:W-:Y:S02]  /*18e0*/  @P0 MOV R5, R15 ;  /* 0x0000000f00050202 */ /* 0x000fe40000000f00 */
[----:B------:R-:W-:Y:S02]  /*18f0*/  @P1 MOV R5, R16 ;  /* 0x0000001000051202 */ /* 0x000fe40000000f00 */
[----:B----4-:R-:W-:Y:S02]  /*1900*/  IADD3 R7, PT, PT, R7, UR4, RZ ;  /* 0x0000000407077c10 */ /* 0x010fe4000fffe0ff */
[----:B------:R-:W-:Y:S02]  /*1910*/  @P2 MOV R5, R9 ;  /* 0x0000000900052202 */ /* 0x000fe40000000f00 */
[----:B------:R-:W-:Y:S01]  /*1920*/  @P3 MOV R5, R13 ;  /* 0x0000000d00053202 */ /* 0x000fe20000000f00 */
[----:B---3--:R-:W-:-:S05]  /*1930*/  IMAD.WIDE.U32 R2, R7, 0x4, R2 ;  /* 0x0000000407027825 */ /* 0x008fca00078e0002 */
[----:B------:R-:W-:Y:S01]  /*1940*/  STG.E desc[UR8][R2.64], R5 ;  /* 0x0000000502007986 */ /* 0x000fe2000c101908 */
[----:B------:R-:W-:Y:S05]  /*1950*/  EXIT ;  /* 0x000000000000794d */ /* 0x000fea0003800000 */
.L_x_554:
        /* <DEDUP_REMOVED lines=10> */
.L_x_803:


//--------------------- .text.mul_mat_vec_q8_0_q8_1_cuda2 --------------------------
	.section	.text.mul_mat_vec_q8_0_q8_1_cuda2,"ax",@progbits
	.align	128
        .global         mul_mat_vec_q8_0_q8_1_cuda2
        .type           mul_mat_vec_q8_0_q8_1_cuda2,@function
        .size           mul_mat_vec_q8_0_q8_1_cuda2,(.L_x_804 - mul_mat_vec_q8_0_q8_1_cuda2)
        .other          mul_mat_vec_q8_0_q8_1_cuda2,@"STO_CUDA_ENTRY STV_DEFAULT"
mul_mat_vec_q8_0_q8_1_cuda2:
.text.mul_mat_vec_q8_0_q8_1_cuda2:
[----:B------:R-:W-:Y:S01]  /*0000*/  LDC R1, c[0x0][0x37c] ;  /* 0x0000df00ff017b82 */ /* 0x000fe20000000800 */
[----:B------:R-:W0:Y:S07]  /*0010*/  S2R R0, SR_TID.Y ;  /* 0x0000000000007919 */ /* 0x000e2e0000002200 */
[----:B------:R-:W1:Y:S01]  /*0020*/  LDC R4, c[0x0][0x398] ;  /* 0x0000e600ff047b82 */ /* 0x000e620000000800 */
[----:B------:R-:W2:Y:S01]  /*0030*/  LDCU.64 UR8, c[0x0][0x358] ;  /* 0x00006b00ff0877ac */ /* 0x000ea20008000a00 */
[----:B------:R-:W-:Y:S01]  /*0040*/  BSSY.RECONVERGENT B0, `(.L_x_555) ;  /* 0x0000065000007945 */ /* 0x000fe20003800200 */
[----:B------:R-:W0:Y:S01]  /*0050*/  S2R R12, SR_TID.X ;  /* 0x00000000000c7919 */ /* 0x000e220000002100 */
[----:B------:R-:W-:-:S02]  /*0060*/  CS2R R6, SRZ ;  /* 0x0000000000067805 */ /* 0x000fc4000001ff00 */
[----:B------:R-:W-:Y:S02]  /*0070*/  MOV R10, RZ ;  /* 0x000000ff000a7202 */ /* 0x000fe40000000f00 */
        /* <DEDUP_REMOVED lines=11> */
[----:B------:R-:W0:Y:S01]  /*0130*/  LDC R4, c[0x0][0x3a0] ;  /* 0x0000e800ff047b82 */ /* 0x000e220000000800 */
[----:B------:R-:W-:Y:S01]  /*0140*/  MOV R13, RZ ;  /* 0x000000ff000d7202 */ /* 0x000fe20000000f00 */
[----:B------:R-:W-:Y:S01]  /*0150*/  BSSY.RECONVERGENT B1, `(.L_x_557) ;  /* 0x0000051000017945 */ /* 0x000fe20003800200 */
[----:B------:R-:W-:Y:S02]  /*0160*/  SHF.L.U32 R14, R12, 0x3, RZ ;  /* 0x000000030c0e7819 */ /* 0x000fe400000006ff */
[----:B------:R-:W-:Y:S01]  /*0170*/  MOV R15, RZ ;  /* 0x000000ff000f7202 */ /* 0x000fe20000000f00 */
[----:B------:R-:W-:Y:S01]  /*0180*/  IMAD.WIDE.U32 R8, R0, 0x20, R12 ;  /* 0x0000002000087825 */ /* 0x000fe200078e000c */
[----:B------:R-:W-:Y:S01]  /*0190*/  LOP3.LUT R14, R14, 0x18, RZ, 0xc0, !PT ;  /* 0x000000180e0e7812 */ /* 0x000fe200078ec0ff */
[----:B------:R-:W1:Y:S03]  /*01a0*/  LDC.64 R18, c[0x0][0x388] ;  /* 0x0000e200ff127b82 */ /* 0x000e660000000a00 */
[----:B------:R-:W-:-:S02]  /*01b0*/  SHF.R.U64 R7, R8, 0x2, R9 ;  /* 0x0000000208077819 */ /* 0x000fc40000001209 */
[----:B------:R-:W-:-:S05]  /*01c0*/  SHF.R.U32.HI R8, RZ, 0x2, R9 ;  /* 0x00000002ff087819 */ /* 0x000fca0000011609 */
[----:B------:R-:W-:Y:S01]  /*01d0*/  IMAD R9, R8, 0x24, RZ ;  /* 0x0000002408097824 */ /* 0x000fe200078e02ff */
[----:B0-----:R-:W-:-:S04]  /*01e0*/  SHF.R.S32.HI R3, RZ, 0x1f, R4 ;  /* 0x0000001fff037819 */ /* 0x001fc80000011404 */
[----:B------:R-:W-:Y:S01]  /*01f0*/  LEA.HI R3, R3, R4, RZ, 0x5 ;  /* 0x0000000403037211 */ /* 0x000fe200078f28ff */
[----:B------:R-:W-:Y:S02]  /*0200*/  IMAD.MOV.U32 R4, RZ, RZ, RZ ;  /* 0x000000ffff047224 */ /* 0x000fe400078e00ff */
[----:B-1----:R-:W-:Y:S01]  /*0210*/  IMAD.WIDE.U32 R18, R7, 0x24, R18 ;  /* 0x0000002407127825 */ /* 0x002fe200078e0012 */
[----:B------:R-:W-:Y:S02]  /*0220*/  MOV R7, R11 ;  /* 0x0000000b00077202 */ /* 0x000fe40000000f00 */
[----:B------:R-:W-:Y:S02]  /*0230*/  SHF.R.S32.HI R8, RZ, 0x5, R3 ;  /* 0x00000005ff087819 */ /* 0x000fe40000011403 */
[----:B------:R-:W-:Y:S01]  /*0240*/  IADD3 R3, PT, PT, R19, R9, RZ ;  /* 0x0000000913037210 */ /* 0x000fe20007ffe0ff */
[----:B------:R-:W-:Y:S02]  /*0250*/  IMAD R9, R2, UR4, R7 ;  /* 0x0000000402097c24 */ /* 0x000fe4000f8e0207 */
[----:B------:R-:W-:-:S07]  /*0260*/  IMAD.WIDE R16, R8, 0x24, R14 ;  /* 0x0000002408107825 */ /* 0x000fce00078e020e */
.L_x_558:
[----:B------:R-:W0:Y:S01]  /*0270*/  LDC.64 R24, c[0x0][0x380] ;  /* 0x0000e000ff187b82 */ /* 0x000e220000000a00 */
[----:B------:R-:W-:-:S04]  /*0280*/  IADD3 R26, P1, PT, R14, R18, RZ ;  /* 0x000000120e1a7210 */ /* 0x000fc80007f3e0ff */
[----:B------:R-:W-:-:S05]  /*0290*/  IADD3.X R27, PT, PT, RZ, R3, RZ, P1, !PT ;  /* 0x00000003ff1b7210 */ /* 0x000fca0000ffe4ff */
[----:B------:R-:W2:Y:S04]  /*02a0*/  LDG.E R21, desc[UR8][R26.64+0x4] ;  /* 0x000004081a157981 */ /* 0x000ea8000c1e1900 */
[----:B------:R-:W3:Y:S01]  /*02b0*/  LDG.E R19, desc[UR8][R26.64+0x8] ;  /* 0x000008081a137981 */ /* 0x000ee2000c1e1900 */
[----:B0-----:R-:W-:-:S03]  /*02c0*/  IMAD.WIDE R24, R9, 0x22, R24 ;  /* 0x0000002209187825 */ /* 0x001fc600078e0218 */
[----:B------:R-:W-:-:S04]  /*02d0*/  IADD3 R30, P0, PT, R14, R24, RZ ;  /* 0x000000180e1e7210 */ /* 0x000fc80007f1e0ff */
[----:B------:R-:W-:Y:S02]  /*02e0*/  IADD3.X R31, PT, PT, RZ, R25, RZ, P0, !PT ;  /* 0x00000019ff1f7210 */ /* 0x000fe400007fe4ff */
[----:B------:R-:W-:-:S03]  /*02f0*/  IADD3 R22, P0, PT, R16, R18, RZ ;  /* 0x0000001210167210 */ /* 0x000fc60007f1e0ff */
[----:B------:R-:W4:Y:S01]  /*0300*/  LDG.E.U16 R11, desc[UR8][R30.64+0x2] ;  /* 0x000002081e0b7981 */ /* 0x000f22000c1e1500 */
[----:B------:R-:W-:-:S03]  /*0310*/  IADD3.X R23, PT, PT, R17, R3, RZ, P0, !PT ;  /* 0x0000000311177210 */ /* 0x000fc600007fe4ff */
[----:B------:R-:W4:Y:S04]  /*0320*/  LDG.E.U16 R20, desc[UR8][R30.64+0x4] ;  /* 0x000004081e147981 */ /* 0x000f28000c1e1500 */
[----:B------:R-:W5:Y:S04]  /*0330*/  LDG.E.U16 R28, desc[UR8][R30.64+0x6] ;  /* 0x000006081e1c7981 */ /* 0x000f68000c1e1500 */
[----:B------:R-:W5:Y:S04]  /*0340*/  LDG.E.U16 R29, desc[UR8][R30.64+0x8] ;  /* 0x000008081e1d7981 */ /* 0x000f68000c1e1500 */
[----:B------:R-:W3:Y:S04]  /*0350*/  LDG.E R26, desc[UR8][R22.64+0x4] ;  /* 0x00000408161a7981 */ /* 0x000ee8000c1e1900 */
[----:B------:R-:W3:Y:S01]  /*0360*/  LDG.E R27, desc[UR8][R22.64+0x8] ;  /* 0x00000808161b7981 */ /* 0x000ee2000c1e1900 */
[----:B----4-:R-:W-:-:S03]  /*0370*/  LEA R11, R20, R11, 0x10 ;  /* 0x0000000b140b7211 */ /* 0x010fc600078e80ff */
[----:B------:R0:W4:Y:S01]  /*0380*/  LDG.E.U16 R20, desc[UR8][R24.64] ;  /* 0x0000000818147981 */ /* 0x000122000c1e1500 */
[----:B-----5:R-:W-:Y:S01]  /*0390*/  LEA R28, R29, R28, 0x10 ;  /* 0x0000001c1d1c7211 */ /* 0x020fe200078e80ff */
[----:B--2---:R-:W-:Y:S02]  /*03a0*/  IDP.4A.S8.S8 R29, R11, R21, RZ ;  /* 0x000000150b1d7226 */ /* 0x004fe400000006ff */
[----:B0-----:R-:W-:-:S04]  /*03b0*/  IMAD.WIDE R24, R2, 0x22, R24 ;  /* 0x0000002202187825 */ /* 0x001fc800078e0218 */
[----:B---3--:R-:W-:Y:S01]  /*03c0*/  IDP.4A.S8.S8 R30, R11, R26, RZ ;  /* 0x0000001a0b1e7226 */ /* 0x008fe200000006ff */
[----:B------:R0:W2:Y:S01]  /*03d0*/  LDG.E.U16 R22, desc[UR8][R24.64] ;  /* 0x0000000818167981 */ /* 0x0000a2000c1e1500 */
[C---:B------:R-:W-:Y:S02]  /*03e0*/  IDP.4A.S8.S8 R11, R28.reuse, R19, R29 ;  /* 0x000000131c0b7226 */ /* 0x040fe4000000061d */
[----:B------:R-:W-:Y:S01]  /*03f0*/  IDP.4A.S8.S8 R23, R28, R27, R30 ;  /* 0x0000001b1c177226 */ /* 0x000fe2000000061e */
[----:B------:R-:W-:-:S05]  /*0400*/  IADD3 R28, P0, PT, R14, R24, RZ ;  /* 0x000000180e1c7210 */ /* 0x000fca0007f1e0ff */
[----:B------:R-:W-:-:S05]  /*0410*/  IMAD.X R29, RZ, RZ, R25, P0 ;  /* 0x000000ffff1d7224 */ /* 0x000fca00000e0619 */
[----:B------:R-:W3:Y:S04]  /*0420*/  LDG.E.U16 R30, desc[UR8][R28.64+0x2] ;  /* 0x000002081c1e7981 */ /* 0x000ee8000c1e1500 */
[----:B------:R-:W3:Y:S02]  /*0430*/  LDG.E.U16 R31, desc[UR8][R28.64+0x4] ;  /* 0x000004081c1f7981 */ /* 0x000ee4000c1e1500 */
[----:B---3--:R-:W-:Y:S02]  /*0440*/  LEA R30, R31, R30, 0x10 ;  /* 0x0000001e1f1e7211 */ /* 0x008fe400078e80ff */
[----:B------:R-:W3:Y:S03]  /*0450*/  LDG.E.U16 R31, desc[UR8][R28.64+0x8] ;  /* 0x000008081c1f7981 */ /* 0x000ee6000c1e1500 */
[----:B0-----:R-:W-:-:S02]  /*0460*/  IDP.4A.S8.S8 R24, R30, R26, RZ ;  /* 0x0000001a1e187226 */ /* 0x001fc400000006ff */
[----:B------:R-:W3:Y:S01]  /*0470*/  LDG.E.U16 R26, desc[UR8][R28.64+0x6] ;  /* 0x000006081c1a7981 */ /* 0x000ee2000c1e1500 */
[----:B------:R-:W-:Y:S01]  /*0480*/  IDP.4A.S8.S8 R21, R30, R21, RZ ;  /* 0x000000151e157226 */ /* 0x000fe200000006ff */
[----:B---3--:R-:W-:-:S05]  /*0490*/  LEA R26, R31, R26, 0x10 ;  /* 0x0000001a1f1a7211 */ /* 0x008fca00078e80ff */
[----:B------:R-:W-:Y:S01]  /*04a0*/  IDP.4A.S8.S8 R25, R26, R19, R21 ;  /* 0x000000131a197226 */ /* 0x000fe20000000615 */
[----:B------:R-:W-:-:S03]  /*04b0*/  MOV R19, R3 ;  /* 0x0000000300137202 */ /* 0x000fc60000000f00 */
[----:B------:R-:W-:Y:S02]  /*04c0*/  IMAD.WIDE R28, R8, 0x24, R18 ;  /* 0x00000024081c7825 */ /* 0x000fe400078e0212 */
[----:B------:R0:W3:Y:S04]  /*04d0*/  LDG.E.U16 R21, desc[UR8][R18.64] ;  /* 0x0000000812157981 */ /* 0x0000e8000c1e1500 */
[----:B------:R-:W5:Y:S01]  /*04e0*/  LDG.E.U16 R30, desc[UR8][R28.64] ;  /* 0x000000081c1e7981 */ /* 0x000f62000c1e1500 */
[----:B------:R-:W-:-:S04]  /*04f0*/  IADD3 R7, PT, PT, R7, 0x20, RZ ;  /* 0x0000002007077810 */ /* 0x000fc80007ffe0ff */
[----:B------:R-:W-:Y:S01]  /*0500*/  ISETP.GE.AND P0, PT, R7, R2, PT ;  /* 0x000000020700720c */ /* 0x000fe20003f06270 */
[----:B----4-:R-:W-:Y:S02]  /*0510*/  HADD2.F32 R20, -RZ, R20.H0_H0 ;  /* 0x20000014ff147230 */ /* 0x010fe40000004100 */
[----:B------:R-:W-:Y:S02]  /*0520*/  IDP.4A.S8.S8 R24, R26, R27, R24 ;  /* 0x0000001b1a187226 */ /* 0x000fe40000000618 */
[----:B--2---:R-:W-:Y:S01]  /*0530*/  HADD2.F32 R22, -RZ, R22.H0_H0 ;  /* 0x20000016ff167230 */ /* 0x004fe20000004100 */
[----:B------:R-:W-:Y:S02]  /*0540*/  I2FP.F32.S32 R11, R11 ;  /* 0x0000000b000b7245 */ /* 0x000fe40000201400 */
[----:B------:R-:W-:Y:S02]  /*0550*/  I2FP.F32.S32 R25, R25 ;  /* 0x0000001900197245 */ /* 0x000fe40000201400 */
[----:B------:R-:W-:-:S02]  /*0560*/  I2FP.F32.S32 R23, R23 ;  /* 0x0000001700177245 */ /* 0x000fc40000201400 */
[----:B------:R-:W-:Y:S02]  /*0570*/  I2FP.F32.S32 R24, R24 ;  /* 0x0000001800187245 */ /* 0x000fe40000201400 */
[----:B0-----:R-:W-:Y:S02]  /*0580*/  IADD3 R18, P1, PT, R18, 0x480, RZ ;  /* 0x0000048012127810 */ /* 0x001fe40007f3e0ff */
[----:B------:R-:W-:Y:S02]  /*0590*/  IADD3 R9, PT, PT, R9, 0x20, RZ ;  /* 0x0000002009097810 */ /* 0x000fe40007ffe0ff */
[----:B------:R-:W-:Y:S01]  /*05a0*/  IADD3.X R3, PT, PT, RZ, R3, RZ, P1, !PT ;  /* 0x00000003ff037210 */ /* 0x000fe20000ffe4ff */
[----:B---3--:R-:W-:Y:S02]  /*05b0*/  HADD2.F32 R21, -RZ, R21.H0_H0 ;  /* 0x20000015ff157230 */ /* 0x008fe40000004100 */
[----:B-----5:R-:W-:-:S03]  /*05c0*/  HADD2.F32 R31, -RZ, R30.H0_H0 ;  /* 0x2000001eff1f7230 */ /* 0x020fc60000004100 */
[C---:B------:R-:W-:Y:S01]  /*05d0*/  FMUL R27, R21.reuse, R20 ;  /* 0x00000014151b7220 */ /* 0x040fe20000400000 */
[----:B------:R-:W-:Y:S01]  /*05e0*/  FMUL R21, R21, R22 ;  /* 0x0000001615157220 */ /* 0x000fe20000400000 */
[-C--:B------:R-:W-:Y:S01]  /*05f0*/  FMUL R20, R20, R31.reuse ;  /* 0x0000001f14147220 */ /* 0x080fe20000400000 */
[----:B------:R-:W-:Y:S01]  /*0600*/  FMUL R31, R22, R31 ;  /* 0x0000001f161f7220 */ /* 0x000fe20000400000 */
[----:B------:R-:W-:Y:S01]  /*0610*/  FFMA R10, R27, R11, R10 ;  /* 0x0000000b1b0a7223 */ /* 0x000fe2000000000a */
[----:B------:R-:W-:Y:S01]  /*0620*/  FFMA R6, R21, R25, R6 ;  /* 0x0000001915067223 */ /* 0x000fe20000000006 */
[----:B------:R-:W-:Y:S01]  /*0630*/  FFMA R5, R20, R23, R5 ;  /* 0x0000001714057223 */ /* 0x000fe20000000005 */
[----:B------:R-:W-:Y:S01]  /*0640*/  FFMA R4, R31, R24, R4 ;  /* 0x000000181f047223 */ /* 0x000fe20000000004 */
[----:B------:R-:W-:Y:S06]  /*0650*/  @!P0 BRA `(.L_x_558) ;  /* 0xfffffffc00048947 */ /* 0x000fec000383ffff */
[----:B------:R-:W-:Y:S05]  /*0660*/  BSYNC.RECONVERGENT B1 ;  /* 0x0000000000017941 */ /* 0x000fea0003800200 */
.L_x_557:
[----:B------:R-:W-:Y:S01]  /*0670*/  IMAD.MOV.U32 R7, RZ, RZ, R5 ;  /* 0x000000ffff077224 */ /* 0x000fe200078e0005 */
[----:B------:R-:W-:-:S07]  /*0680*/  MOV R3, R4 ;  /* 0x0000000400037202 */ /* 0x000fce0000000f00 */
.L_x_556:
[----:B------:R-:W-:Y:S05]  /*0690*/  BSYNC.RECONVERGENT B0 ;  /* 0x0000000000007941 */ /* 0x000fea0003800200 */
.L_x_555:
[C---:B------:R-:W-:Y:S01]  /*06a0*/  ISETP.NE.AND P0, PT, R0.reuse, RZ, PT ;  /* 0x000000ff0000720c */ /* 0x040fe20003f05270 */
[----:B------:R-:W-:Y:S01]  /*06b0*/  BSSY.RECONVERGENT B0, `(.L_x_559) ;  /* 0x000000c000007945 */ /* 0x000fe20003800200 */
[----:B------:R-:W-:-:S11]  /*06c0*/  ISETP.NE.AND P1, PT, R0, RZ, PT ;  /* 0x000000ff0000720c */ /* 0x000fd60003f25270 */
[----:B------:R-:W-:Y:S05]  /*06d0*/  @!P0 BRA `(.L_x_560) ;  /* 0x0000000000248947 */ /* 0x000fea0003800000 */
        /* <DEDUP_REMOVED lines=9> */
.L_x_560:
[----:B------:R-:W-:Y:S05]  /*0770*/  BSYNC.RECONVERGENT B0 ;  /* 0x0000000000007941 */ /* 0x000fea0003800200 */
.L_x_559:
        /* <DEDUP_REMOVED lines=17> */
[----:B------:R-:W5:Y:S01]  /*0890*/  LDS R19, [R0+0x500] ;  /* 0x0005000000137984 */ /* 0x000f620000000800 */
[----:B0-----:R-:W-:-:S03]  /*08a0*/  FADD R9, R9, R10 ;  /* 0x0000000a09097221 */ /* 0x001fc60000000000 */
[----:B------:R-:W-:Y:S01]  /*08b0*/  LDS R23, [R0+0x580] ;  /* 0x0005800000177984 */ /* 0x000fe20000000800 */
[----:B-1----:R-:W-:Y:S01]  /*08c0*/  FADD R13, R13, R6 ;  /* 0x000000060d0d7221 */ /* 0x002fe20000000000 */
[----:B--2---:R-:W-:-:S03]  /*08d0*/  FADD R2, R9, R2 ;  /* 0x0000000209027221 */ /* 0x004fc60000000000 */
[----:B---3--:R-:W-:Y:S01]  /*08e0*/  FADD R8, R13, R8 ;  /* 0x000000080d087221 */ /* 0x008fe20000000000 */
[----:B----4-:R-:W-:-:S03]  /*08f0*/  FADD R2, R2, R11 ;  /* 0x0000000b02027221 */ /* 0x010fc60000000000 */
[----:B-----5:R-:W-:Y:S02]  /*0900*/  FADD R8, R8, R15 ;  /* 0x0000000f08087221 */ /* 0x020fe40000000000 */
[----:B------:R-:W0:Y:S01]  /*0910*/  SHFL.BFLY PT, R9, R2, 0x10, 0x1f ;  /* 0x0e001f0002097f89 */ /* 0x000e2200000e0000 */
[----:B------:R-:W-:-:S03]  /*0920*/  FADD R16, R16, R5 ;  /* 0x0000000510107221 */ /* 0x000fc60000000000 */
[----:B------:R-:W1:Y:S01]  /*0930*/  SHFL.BFLY PT, R11, R8, 0x10, 0x1f ;  /* 0x0e001f00080b7f89 */ /* 0x000e6200000e0000 */
[----:B------:R-:W-:Y:S01]  /*0940*/  FADD R21, R21, R4 ;  /* 0x0000000415157221 */ /* 0x000fe20000000000 */
[C---:B------:R-:W-:Y:S02]  /*0950*/  SHF.L.U32 R4, R12.reuse, 0x2, RZ ;  /* 0x000000020c047819 */ /* 0x040fe400000006ff */
[----:B------:R-:W-:Y:S01]  /*0960*/  IADD3 R12, PT, PT, R12, UR4, RZ ;  /* 0x000000040c0c7c10 */ /* 0x000fe2000fffe0ff */
[----:B------:R-:W-:-:S04]  /*0970*/  FADD R16, R16, R17 ;  /* 0x0000001110107221 */ /* 0x000fc80000000000 */
        /* <DEDUP_REMOVED lines=30> */
[----:B------:R-:W-:Y:S02]  /*0b60*/  @P3 IMAD.MOV.U32 R5, RZ, RZ, R7 ;  /* 0x000000ffff053224 */ /* 0x000fe400078e0007 */
[----:B------:R-:W-:Y:S01]  /*0b70*/  @P4 MOV R5, R3 ;  /* 0x0000000300054202 */ /* 0x000fe20000000f00 */
[----:B0-----:R-:W-:-:S05]  /*0b80*/  IMAD.WIDE.U32 R6, R12, 0x4, R8 ;  /* 0x000000040c067825 */ /* 0x001fca00078e0008 */
[----:B------:R0:W-:Y:S02]  /*0b90*/  STG.E desc[UR8][R6.64], R5 ;  /* 0x0000000506007986 */ /* 0x0001e4000c101908 */
.L_x_562:
[----:B------:R-:W-:Y:S05]  /*0ba0*/  BSYNC.RECONVERGENT B0 ;  /* 0x0000000000007941 */ /* 0x000fea0003800200 */
.L_x_561:
        /* <DEDUP_REMOVED lines=35> */
.L_x_563:
        /* <DEDUP_REMOVED lines=10> */
.L_x_804:


//--------------------- .text.mul_mat_vec_q5_1_q8_1_cuda2 --------------------------
	.section	.text.mul_mat_vec_q5_1_q8_1_cuda2,"ax",@progbits
	.align	128
        .global         mul_mat_vec_q5_1_q8_1_cuda2
        .type           mul_mat_vec_q5_1_q8_1_cuda2,@function
        .size           mul_mat_vec_q5_1_q8_1_cuda2,(.L_x_805 - mul_mat_vec_q5_1_q8_1_cuda2)
        .other          mul_mat_vec_q5_1_q8_1_cuda2,@"STO_CUDA_ENTRY STV_DEFAULT"
mul_mat_vec_q5_1_q8_1_cuda2:
.text.mul_mat_vec_q5_1_q8_1_cuda2:
        /* <DEDUP_REMOVED lines=9> */
[----:B------:R-:W3:Y:S01]  /*0090*/  S2UR UR4, SR_CTAID.X ;  /* 0x00000000000479c3 */ /* 0x000ee20000002500 */
[----:B-1----:R-:W-:-:S04]  /*00a0*/  SHF.R.S32.HI R0, RZ, 0x1f, R3 ;  /* 0x0000001fff007819 */ /* 0x002fc80000011403 */
[----:B------:R-:W-:-:S04]  /*00b0*/  LEA.HI R0, R0, R3, RZ, 0x5 ;  /* 0x0000000300007211 */ /* 0x000fc800078f28ff */
        /* <DEDUP_REMOVED lines=10> */
[----:B------:R-:W-:Y:S01]  /*0160*/  IMAD.SHL.U32 R4, R5, 0x8, RZ ;  /* 0x0000000805047824 */ /* 0x000fe200078e00ff */
[----:B------:R-:W-:Y:S01]  /*0170*/  BSSY.RECONVERGENT B1, `(.L_x_566) ;  /* 0x00000b1000017945 */ /* 0x000fe20003800200 */
[----:B------:R-:W-:Y:S02]  /*0180*/  IMAD.MOV.U32 R5, RZ, RZ, RZ ;  /* 0x000000ffff057224 */ /* 0x000fe400078e00ff */
[----:B------:R-:W-:Y:S01]  /*0190*/  IMAD R22, R0, UR4, R25 ;  /* 0x0000000400167c24 */ /* 0x000fe2000f8e0219 */
[----:B------:R-:W-:Y:S02]  /*01a0*/  LOP3.LUT R4, R4, 0x8, RZ, 0xc0, !PT ;  /* 0x0000000804047812 */ /* 0x000fe400078ec0ff */
[----:B------:R-:W1:Y:S01]  /*01b0*/  LDC.64 R16, c[0x0][0x388] ;  /* 0x0000e200ff107b82 */ /* 0x000e620000000a00 */
[----:B0-----:R-:W-:-:S04]  /*01c0*/  SHF.R.S32.HI R2, RZ, 0x1f, R3 ;  /* 0x0000001fff027819 */ /* 0x001fc80000011403 */
[----:B------:R-:W-:Y:S01]  /*01d0*/  LEA.HI R2, R2, R3, RZ, 0x5 ;  /* 0x0000000302027211 */ /* 0x000fe200078f28ff */
[----:B-1----:R-:W-:-:S03]  /*01e0*/  IMAD.WIDE.U32 R16, R25, 0x24, R16 ;  /* 0x0000002419107825 */ /* 0x002fc600078e0010 */
[----:B------:R-:W-:Y:S01]  /*01f0*/  SHF.R.S32.HI R21, RZ, 0x5, R2 ;  /* 0x00000005ff157819 */ /* 0x000fe20000011402 */
[----:B------:R-:W-:Y:S01]  /*0200*/  IMAD.MOV.U32 R23, RZ, RZ, R16 ;  /* 0x000000ffff177224 */ /* 0x000fe200078e0010 */
[----:B------:R-:W-:-:S03]  /*0210*/  MOV R16, RZ ;  /* 0x000000ff00107202 */ /* 0x000fc60000000f00 */
[----:B------:R-:W-:-:S07]  /*0220*/  IMAD.WIDE R6, R21, 0x24, R4 ;  /* 0x0000002415067825 */ /* 0x000fce00078e0204 */
.L_x_567:
[----:B------:R-:W0:Y:S02]  /*0230*/  LDC.64 R8, c[0x0][0x380] ;  /* 0x0000e000ff087b82 */ /* 0x000e240000000a00 */
[----:B0-----:R-:W-:-:S05]  /*0240*/  IMAD.WIDE R8, R22, 0x18, R8 ;  /* 0x0000001816087825 */ /* 0x001fca00078e0208 */
[----:B------:R-:W2:Y:S01]  /*0250*/  LDG.E R29, desc[UR8][R8.64+0x4] ;  /* 0x00000408081d7981 */ /* 0x000ea2000c1e1900 */
[----:B------:R-:W-:-:S05]  /*0260*/  IADD3 R14, P0, PT, R4, R8, RZ ;  /* 0x00000008040e7210 */ /* 0x000fca0007f1e0ff */
[----:B------:R-:W-:-:S05]  /*0270*/  IMAD.X R15, RZ, RZ, R9, P0 ;  /* 0x000000ffff0f7224 */ /* 0x000fca00000e0609 */
[----:B------:R-:W3:Y:S04]  /*0280*/  LDG.E R28, desc[UR8][R14.64+0x8] ;  /* 0x000008080e1c7981 */ /* 0x000ee8000c1e1900 */
[----:B------:R-:W4:Y:S01]  /*0290*/  LDG.E R30, desc[UR8][R14.64+0xc] ;  /* 0x00000c080e1e7981 */ /* 0x000f22000c1e1900 */
[----:B------:R-:W-:-:S05]  /*02a0*/  IMAD R3, R0, 0x18, RZ ;  /* 0x0000001800037824 */ /* 0x000fca00078e02ff */
[----:B------:R-:W-:Y:S02]  /*02b0*/  IADD3 R2, P0, PT, R8, R3, RZ ;  /* 0x0000000308027210 */ /* 0x000fe40007f1e0ff */
[----:B------:R-:W5:Y:S02]  /*02c0*/  LDG.E R8, desc[UR8][R8.64] ;  /* 0x0000000808087981 */ /* 0x000f64000c1e1900 */
[----:B------:R-:W-:Y:S02]  /*02d0*/  LEA.HI.X.SX32 R3, R3, R9, 0x1, P0 ;  /* 0x0000000903037211 */ /* 0x000fe400000f0eff */
[----:B------:R-:W-:-:S03]  /*02e0*/  IADD3 R12, P0, PT, R4, R2, RZ ;  /* 0x00000002040c7210 */ /* 0x000fc60007f1e0ff */
[----:B------:R-:W5:Y:S01]  /*02f0*/  LDG.E R27, desc[UR8][R2.64+0x4] ;  /* 0x00000408021b7981 */ /* 0x000f62000c1e1900 */
[----:B------:R-:W-:-:S05]  /*0300*/  IADD3.X R13, PT, PT, RZ, R3, RZ, P0, !PT ;  /* 0x00000003ff0d7210 */ /* 0x000fca00007fe4ff */
[----:B------:R-:W5:Y:S01]  /*0310*/  LDG.E R24, desc[UR8][R12.64+0x8] ;  /* 0x000008080c187981 */ /* 0x000f62000c1e1900 */
[----:B------:R-:W-:-:S03]  /*0320*/  IADD3 R10, P0, PT, R4, R23, RZ ;  /* 0x00000017040a7210 */ /* 0x000fc60007f1e0ff */
[----:B------:R0:W5:Y:S02]  /*0330*/  LDG.E R35, desc[UR8][R12.64+0xc] ;  /* 0x00000c080c237981 */ /* 0x000164000c1e1900 */
[----:B------:R-:W-:-:S05]  /*0340*/  IMAD.X R11, RZ, RZ, R17, P0 ;  /* 0x000000ffff0b7224 */ /* 0x000fca00000e0611 */
[----:B------:R-:W5:Y:S04]  /*0350*/  LDG.E R31, desc[UR8][R10.64+0x4] ;  /* 0x000004080a1f7981 */ /* 0x000f68000c1e1900 */
[----:B------:R-:W5:Y:S01]  /*0360*/  LDG.E R33, desc[UR8][R10.64+0x14] ;  /* 0x000014080a217981 */ /* 0x000f62000c1e1900 */
[----:B0-----:R-:W-:Y:S01]  /*0370*/  IMAD.MOV.U32 R12, RZ, RZ, R23 ;  /* 0x000000ffff0c7224 */ /* 0x001fe200078e0017 */
[----:B------:R-:W-:Y:S02]  /*0380*/  MOV R13, R17 ;  /* 0x00000011000d7202 */ /* 0x000fe40000000f00 */
[----:B------:R-:W5:Y:S04]  /*0390*/  LDG.E R26, desc[UR8][R10.64+0x8] ;  /* 0x000008080a1a7981 */ /* 0x000f68000c1e1900 */
[----:B------:R0:W5:Y:S04]  /*03a0*/  LDG.E R32, desc[UR8][R12.64] ;  /* 0x000000080c207981 */ /* 0x000168000c1e1900 */
[----:B------:R1:W5:Y:S01]  /*03b0*/  LDG.E R34, desc[UR8][R10.64+0x18] ;  /* 0x000018080a227981 */ /* 0x000362000c1e1900 */
[----:B------:R-:W-:Y:S01]  /*03c0*/  LOP3.LUT R36, R4, 0x4, RZ, 0xfc, !PT ;  /* 0x0000000404247812 */ /* 0x000fe200078efcff */
[----:B------:R-:W-:-:S06]  /*03d0*/  IMAD.WIDE R14, R21, 0x24, R12 ;  /* 0x00000024150e7825 */ /* 0x000fcc00078e020c */
[----:B------:R-:W5:Y:S01]  /*03e0*/  LDG.E R14, desc[UR8][R14.64] ;  /* 0x000000080e0e7981 */ /* 0x000f62000c1e1900 */
[--C-:B--2---:R-:W-:Y:S02]  /*03f0*/  SHF.R.S32.HI R37, RZ, R4, R29.reuse ;  /* 0x00000004ff257219 */ /* 0x104fe4000001141d */
[----:B0-----:R-:W-:Y:S02]  /*0400*/  SHF.R.S32.HI R12, RZ, R36, R29 ;  /* 0x00000024ff0c7219 */ /* 0x001fe4000001141d */
[----:B-1----:R-:W-:Y:S01]  /*0410*/  SHF.R.U32.HI R11, RZ, 0xc, R37 ;  /* 0x0000000cff0b7819 */ /* 0x002fe20000011625 */
[----:B------:R-:W-:Y:S01]  /*0420*/  IMAD.SHL.U32 R9, R37, 0x10, RZ ;  /* 0x0000001025097824 */ /* 0x000fe200078e00ff */
[----:B------:R0:W2:Y:S01]  /*0430*/  LDG.E R29, desc[UR8][R2.64] ;  /* 0x00000008021d7981 */ /* 0x0000a2000c1e1900 */
[----:B------:R-:W-:-:S03]  /*0440*/  IMAD.SHL.U32 R10, R12, 0x10, RZ ;  /* 0x000000100c0a7824 */ /* 0x000fc600078e00ff */
[----:B------:R-:W-:Y:S02]  /*0450*/  LOP3.LUT R9, R9, 0x10, RZ, 0xc0, !PT ;  /* 0x0000001009097812 */ /* 0x000fe400078ec0ff */
[----:B------:R-:W-:Y:S02]  /*0460*/  LOP3.LUT R11, R11, 0x10, RZ, 0xc0, !PT ;  /* 0x000000100b0b7812 */ /* 0x000fe400078ec0ff */
[--C-:B---3--:R-:W-:Y:S02]  /*0470*/  LOP3.LUT R9, R9, 0xf0f0f0f, R28.reuse, 0xf8, !PT ;  /* 0x0f0f0f0f09097812 */ /* 0x108fe400078ef81c */
[----:B------:R-:W-:Y:S02]  /*0480*/  SHF.R.U32.HI R28, RZ, 0x4, R28 ;  /* 0x00000004ff1c7819 */ /* 0x000fe4000001161c */
[----:B------:R-:W-:Y:S02]  /*0490*/  LOP3.LUT R10, R10, 0x10, RZ, 0xc0, !PT ;  /* 0x000000100a0a7812 */ /* 0x000fe400078ec0ff */
[----:B0-----:R-:W-:Y:S01]  /*04a0*/  LOP3.LUT R3, R11, 0xf0f0f0f, R28, 0xf8, !PT ;  /* 0x0f0f0f0f0b037812 */ /* 0x001fe200078ef81c */
[----:B------:R-:W-:Y:S01]  /*04b0*/  IMAD.SHL.U32 R11, R12, 0x800, RZ ;  /* 0x000008000c0b7824 */ /* 0x000fe200078e00ff */
[----:B------:R-:W-:-:S02]  /*04c0*/  SHF.L.U32 R28, R37, 0xb, RZ ;  /* 0x0000000b251c7819 */ /* 0x000fc400000006ff */
[----:B----4-:R-:W-:Y:S02]  /*04d0*/  LOP3.LUT R10, R10, 0xf0f0f0f, R30, 0xf8, !PT ;  /* 0x0f0f0f0f0a0a7812 */ /* 0x010fe400078ef81e */
[----:B------:R-:W-:Y:S02]  /*04e0*/  SHF.R.U32.HI R13, RZ, 0xc, R12 ;  /* 0x0000000cff0d7819 */ /* 0x000fe4000001160c */
[----:B------:R-:W-:Y:S02]  /*04f0*/  LOP3.LUT R28, R9, 0x1000, R28, 0xf8, !PT ;  /* 0x00001000091c7812 */ /* 0x000fe400078ef81c */
[----:B------:R-:W-:Y:S01]  /*0500*/  LOP3.LUT R9, R10, 0x1000, R11, 0xf8, !PT ;  /* 0x000010000a097812 */ /* 0x000fe200078ef80b */
[----:B------:R-:W-:Y:S01]  /*0510*/  IMAD.SHL.U32 R11, R37, 0x40000, RZ ;  /* 0x00040000250b7824 */ /* 0x000fe200078e00ff */
[----:B------:R-:W-:Y:S02]  /*0520*/  LOP3.LUT R13, R13, 0x10, RZ, 0xc0, !PT ;  /* 0x000000100d0d7812 */ /* 0x000fe400078ec0ff */
[----:B------:R-:W-:-:S02]  /*0530*/  SHF.R.U32.HI R2, RZ, 0x4, R30 ;  /* 0x00000004ff027819 */ /* 0x000fc4000001161e */
[----:B------:R-:W-:Y:S02]  /*0540*/  LOP3.LUT R10, R28, 0x100000, R11, 0xf8, !PT ;  /* 0x001000001c0a7812 */ /* 0x000fe400078ef80b */
[----:B------:R-:W-:Y:S02]  /*0550*/  LOP3.LUT R2, R13, 0xf0f0f0f, R2, 0xf8, !PT ;  /* 0x0f0f0f0f0d027812 */ /* 0x000fe400078ef802 */
[----:B------:R-:W-:Y:S02]  /*0560*/  SHF.L.U32 R28, R12, 0x12, RZ ;  /* 0x000000120c1c7819 */ /* 0x000fe400000006ff */
[----:B------:R-:W-:Y:S02]  /*0570*/  SHF.R.U32.HI R11, RZ, 0x5, R12 ;  /* 0x00000005ff0b7819 */ /* 0x000fe4000001160c */
[----:B------:R-:W-:Y:S02]  /*0580*/  SHF.R.U32.HI R30, RZ, 0x5, R37 ;  /* 0x00000005ff1e7819 */ /* 0x000fe40000011625 */
[----:B------:R-:W-:Y:S01]  /*0590*/  LOP3.LUT R9, R9, 0x100000, R28, 0xf8, !PT ;  /* 0x0010000009097812 */ /* 0x000fe200078ef81c */
[C---:B------:R-:W-:Y:S01]  /*05a0*/  IMAD.SHL.U32 R28, R37.reuse, 0x4, RZ ;  /* 0x00000004251c7824 */ /* 0x040fe200078e00ff */
[----:B------:R-:W-:Y:S01]  /*05b0*/  LOP3.LUT R2, R2, 0x1000, R11, 0xf8, !PT ;  /* 0x0000100002027812 */ /* 0x000fe200078ef80b */
[----:B------:R-:W-:Y:S01]  /*05c0*/  IMAD.SHL.U32 R11, R37, 0x2000000, RZ ;  /* 0x02000000250b7824 */ /* 0x000fe200078e00ff */
[----:B------:R-:W-:-:S04]  /*05d0*/  LOP3.LUT R3, R3, 0x1000, R30, 0xf8, !PT ;  /* 0x0000100003037812 */ /* 0x000fc800078ef81e */
[----:B------:R-:W-:Y:S01]  /*05e0*/  LOP3.LUT R10, R10, 0x10000000, R11, 0xf8, !PT ;  /* 0x100000000a0a7812 */ /* 0x000fe200078ef80b */
[C---:B------:R-:W-:Y:S01]  /*05f0*/  IMAD.SHL.U32 R11, R12.reuse, 0x4, RZ ;  /* 0x000000040c0b7824 */ /* 0x040fe200078e00ff */
[----:B------:R-:W-:Y:S02]  /*0600*/  LOP3.LUT R3, R3, 0x100000, R28, 0xf8, !PT ;  /* 0x0010000003037812 */ /* 0x000fe400078ef81c */
[----:B------:R-:W-:Y:S02]  /*0610*/  SHF.L.U32 R28, R12, 0x19, RZ ;  /* 0x000000190c1c7819 */ /* 0x000fe400000006ff */
[----:B------:R-:W-:Y:S02]  /*0620*/  LOP3.LUT R11, R2, 0x100000, R11, 0xf8, !PT ;  /* 0x00100000020b7812 */ /* 0x000fe400078ef80b */
[----:B------:R-:W-:Y:S01]  /*0630*/  LOP3.LUT R9, R9, 0x10000000, R28, 0xf8, !PT ;  /* 0x1000000009097812 */ /* 0x000fe200078ef81c */
[----:B------:R-:W-:Y:S01]  /*0640*/  IMAD.SHL.U32 R28, R37, 0x200, RZ ;  /* 0x00000200251c7824 */ /* 0x000fe200078e00ff */
[----:B-----5:R-:W-:-:S02]  /*0650*/  SHF.R.S32.HI R2, RZ, R4, R27 ;  /* 0x00000004ff027219 */ /* 0x020fc4000001141b */
[----:B------:R-:W-:Y:S02]  /*0660*/  SHF.L.U32 R30, R12, 0x9, RZ ;  /* 0x000000090c1e7819 */ /* 0x000fe400000006ff */
[----:B------:R-:W-:Y:S01]  /*0670*/  LOP3.LUT R12, R3, 0x10000000, R28, 0xf8, !PT ;  /* 0x10000000030c7812 */ /* 0x000fe200078ef81c */
[----:B------:R-:W-:Y:S01]  /*0680*/  IMAD.SHL.U32 R3, R2, 0x10, RZ ;  /* 0x0000001002037824 */ /* 0x000fe200078e00ff */
[----:B------:R-:W-:-:S04]  /*0690*/  SHF.R.U32.HI R13, RZ, 0xc, R2 ;  /* 0x0000000cff0d7819 */ /* 0x000fc80000011602 */
[----:B------:R-:W-:Y:S02]  /*06a0*/  LOP3.LUT R3, R3, 0x10, RZ, 0xc0, !PT ;  /* 0x0000001003037812 */ /* 0x000fe400078ec0ff */
[----:B------:R-:W-:Y:S02]  /*06b0*/  LOP3.LUT R28, R13, 0x10, RZ, 0xc0, !PT ;  /* 0x000000100d1c7812 */ /* 0x000fe400078ec0ff */
[--C-:B------:R-:W-:Y:S02]  /*06c0*/  SHF.R.U32.HI R13, RZ, 0x4, R24.reuse ;  /* 0x00000004ff0d7819 */ /* 0x100fe40000011618 */
[----:B------:R-:W-:Y:S01]  /*06d0*/  LOP3.LUT R3, R3, 0xf0f0f0f, R24, 0xf8, !PT ;  /* 0x0f0f0f0f03037812 */ /* 0x000fe200078ef818 */
[----:B------:R-:W-:Y:S01]  /*06e0*/  IMAD.SHL.U32 R24, R2, 0x800, RZ ;  /* 0x0000080002187824 */ /* 0x000fe200078e00ff */
[----:B------:R-:W-:Y:S02]  /*06f0*/  LOP3.LUT R13, R28, 0xf0f0f0f, R13, 0xf8, !PT ;  /* 0x0f0f0f0f1c0d7812 */ /* 0x000fe400078ef80d */
[----:B------:R-:W-:-:S02]  /*0700*/  SHF.R.U32.HI R28, RZ, 0x5, R2 ;  /* 0x00000005ff1c7819 */ /* 0x000fc40000011602 */
[----:B------:R-:W-:Y:S02]  /*0710*/  LOP3.LUT R3, R3, 0x1000, R24, 0xf8, !PT ;  /* 0x0000100003037812 */ /* 0x000fe400078ef818 */
[C---:B------:R-:W-:Y:S02]  /*0720*/  SHF.L.U32 R24, R2.reuse, 0x12, RZ ;  /* 0x0000001202187819 */ /* 0x040fe400000006ff */
[----:B------:R-:W-:Y:S02]  /*0730*/  SHF.R.S32.HI R27, RZ, R36, R27 ;  /* 0x00000024ff1b7219 */ /* 0x000fe4000001141b */
[----:B------:R-:W-:Y:S01]  /*0740*/  LOP3.LUT R24, R3, 0x100000, R24, 0xf8, !PT ;  /* 0x0010000003187812 */ /* 0x000fe200078ef818 */
[C---:B------:R-:W-:Y:S01]  /*0750*/  IMAD.SHL.U32 R3, R2.reuse, 0x2000000, RZ ;  /* 0x0200000002037824 */ /* 0x040fe200078e00ff */
[----:B------:R-:W-:Y:S01]  /*0760*/  LOP3.LUT R13, R13, 0x1000, R28, 0xf8, !PT ;  /* 0x000010000d0d7812 */ /* 0x000fe200078ef81c */
[----:B------:R-:W-:Y:S01]  /*0770*/  IMAD.SHL.U32 R28, R2, 0x4, RZ ;  /* 0x00000004021c7824 */ /* 0x000fe200078e00ff */
[----:B------:R-:W-:-:S02]  /*0780*/  SHF.L.U32 R15, R27, 0x4, RZ ;  /* 0x000000041b0f7819 */ /* 0x000fc400000006ff */
[----:B------:R-:W-:Y:S02]  /*0790*/  LOP3.LUT R24, R24, 0x10000000, R3, 0xf8, !PT ;  /* 0x1000000018187812 */ /* 0x000fe400078ef803 */
[----:B------:R-:W-:Y:S01]  /*07a0*/  LOP3.LUT R28, R13, 0x100000, R28, 0xf8, !PT ;  /* 0x001000000d1c7812 */ /* 0x000fe200078ef81c */
[----:B------:R-:W-:Y:S01]  /*07b0*/  IMAD.SHL.U32 R13, R2, 0x200, RZ ;  /* 0x00000200020d7824 */ /* 0x000fe200078e00ff */
[----:B------:R-:W-:Y:S02]  /*07c0*/  SHF.R.U32.HI R3, RZ, 0xc, R27 ;  /* 0x0000000cff037819 */ /* 0x000fe4000001161b */
[----:B------:R-:W-:Y:S02]  /*07d0*/  LOP3.LUT R2, R15, 0x10, RZ, 0xc0, !PT ;  /* 0x000000100f027812 */ /* 0x000fe400078ec0ff */
[----:B------:R-:W-:Y:S02]  /*07e0*/  LOP3.LUT R11, R11, 0x10000000, R30, 0xf8, !PT ;  /* 0x100000000b0b7812 */ /* 0x000fe400078ef81e */
[----:B------:R-:W-:Y:S01]  /*07f0*/  LOP3.LUT R30, R3, 0x10, RZ, 0xc0, !PT ;  /* 0x00000010031e7812 */ /* 0x000fe200078ec0ff */
[----:B------:R-:W-:Y:S01]  /*0800*/  IMAD.SHL.U32 R3, R27, 0x800, RZ ;  /* 0x000008001b037824 */ /* 0x000fe200078e00ff */
[----:B------:R-:W-:-:S02]  /*0810*/  LOP3.LUT R2, R2, 0xf0f0f0f, R35, 0xf8, !PT ;  /* 0x0f0f0f0f02027812 */ /* 0x000fc400078ef823 */
[----:B------:R-:W-:Y:S02]  /*0820*/  SHF.R.U32.HI R35, RZ, 0x4, R35 ;  /* 0x00000004ff237819 */ /* 0x000fe40000011623 */
[----:B------:R-:W-:Y:S02]  /*0830*/  LOP3.LUT R2, R2, 0x1000, R3, 0xf8, !PT ;  /* 0x0000100002027812 */ /* 0x000fe400078ef803 */
[----:B------:R-:W-:Y:S02]  /*0840*/  LOP3.LUT R28, R28, 0x10000000, R13, 0xf8, !PT ;  /* 0x100000001c1c7812 */ /* 0x000fe400078ef80d */
[----:B------:R-:W-:Y:S02]  /*0850*/  SHF.L.U32 R3, R27, 0x12, RZ ;  /* 0x000000121b037819 */ /* 0x000fe400000006ff */
[----:B------:R-:W-:Y:S02]  /*0860*/  LOP3.LUT R30, R30, 0xf0f0f0f, R35, 0xf8, !PT ;  /* 0x0f0f0f0f1e1e7812 */ /* 0x000fe400078ef823 */
[----:B------:R-:W-:-:S02]  /*0870*/  SHF.R.U32.HI R13, RZ, 0x5, R27 ;  /* 0x00000005ff0d7819 */ /* 0x000fc4000001161b */
[----:B------:R-:W-:Y:S01]  /*0880*/  LOP3.LUT R3, R2, 0x100000, R3, 0xf8, !PT ;  /* 0x0010000002037812 */ /* 0x000fe200078ef803 */
[----:B------:R-:W-:Y:S01]  /*0890*/  IDP.4A.S8.S8 R2, R10, R31, RZ ;  /* 0x0000001f0a027226 */ /* 0x000fe200000006ff */
[----:B------:R-:W-:Y:S01]  /*08a0*/  LOP3.LUT R13, R30, 0x1000, R13, 0xf8, !PT ;  /* 0x000010001e0d7812 */ /* 0x000fe200078ef80d */
[C---:B------:R-:W-:Y:S02]  /*08b0*/  IMAD.SHL.U32 R30, R27.reuse, 0x4, RZ ;  /* 0x000000041b1e7824 */ /* 0x040fe400078e00ff */
[----:B------:R-:W-:Y:S01]  /*08c0*/  IDP.4A.S8.S8 R2, R12, R33, R2 ;  /* 0x000000210c027226 */ /* 0x000fe20000000602 */
[----:B------:R-:W-:Y:S02]  /*08d0*/  SHF.L.U32 R36, R27, 0x9, RZ ;  /* 0x000000091b247819 */ /* 0x000fe400000006ff */
[----:B------:R-:W-:Y:S01]  /*08e0*/  LOP3.LUT R13, R13, 0x100000, R30, 0xf8, !PT ;  /* 0x001000000d0d7812 */ /* 0x000fe200078ef81e */
[----:B------:R-:W-:Y:S02]  /*08f0*/  IMAD.SHL.U32 R30, R27, 0x2000000, RZ ;  /* 0x020000001b1e7824 */ /* 0x000fe400078e00ff */
[----:B------:R-:W-:Y:S01]  /*0900*/  IDP.4A.S8.S8 R2, R9, R26, R2 ;  /* 0x0000001a09027226 */ /* 0x000fe20000000602 */
[----:B------:R-:W-:Y:S01]  /*0910*/  LOP3.LUT R15, R13, 0x10000000, R36, 0xf8, !PT ;  /* 0x100000000d0f7812 */ /* 0x000fe200078ef824 */
[----:B------:R-:W-:Y:S01]  /*0920*/  HADD2.F32 R13, -RZ, R32.H0_H0 ;  /* 0x20000020ff0d7230 */ /* 0x000fe20000004100 */
[----:B------:R-:W-:Y:S01]  /*0930*/  LOP3.LUT R27, R3, 0x10000000, R30, 0xf8, !PT ;  /* 0x10000000031b7812 */ /* 0x000fe200078ef81e */
[----:B------:R-:W-:-:S02]  /*0940*/  IDP.4A.S8.S8 R2, R11, R34, R2 ;  /* 0x000000220b027226 */ /* 0x000fc40000000602 */
[----:B------:R-:W-:Y:S02]  /*0950*/  HADD2.F32 R32, -RZ, R32.H1_H1 ;  /* 0x30000020ff207230 */ /* 0x000fe40000004100 */
[--C-:B------:R-:W-:Y:S02]  /*0960*/  HADD2.F32 R30, -RZ, R8.reuse.H0_H0 ;  /* 0x20000008ff1e7230 */ /* 0x100fe40000004100 */
[----:B------:R-:W-:Y:S01]  /*0970*/  HADD2.F32 R37, -RZ, R8.H1_H1 ;  /* 0x30000008ff257230 */ /* 0x000fe20000004100 */
[----:B------:R-:W-:Y:S02]  /*0980*/  I2FP.F32.S32 R2, R2 ;  /* 0x0000000200027245 */ /* 0x000fe40000201400 */
[----:B------:R-:W-:Y:S02]  /*0990*/  FMUL R35, R30, R13 ;  /* 0x0000000d1e237220 */ /* 0x000fe40000400000 */
[----:B------:R-:W-:Y:S01]  /*09a0*/  FMUL.D2 R8, R37, R32 ;  /* 0x0000002025087220 */ /* 0x000fe20000300000 */
[----:B------:R-:W-:-:S03]  /*09b0*/  IDP.4A.S8.S8 R31, R24, R31, RZ ;  /* 0x0000001f181f7226 */ /* 0x000fc600000006ff */
[----:B------:R-:W-:Y:S01]  /*09c0*/  FFMA R35, R35, R2, R8 ;  /* 0x0000000223237223 */ /* 0x000fe20000000008 */
[----:B------:R-:W-:Y:S01]  /*09d0*/  IADD3 R2, P0, PT, R6, R23, RZ ;  /* 0x0000001706027210 */ /* 0x000fe20007f1e0ff */
[----:B------:R-:W-:-:S04]  /*09e0*/  IDP.4A.S8.S8 R31, R28, R33, R31 ;  /* 0x000000211c1f7226 */ /* 0x000fc8000000061f */
[----:B------:R-:W-:Y:S02]  /*09f0*/  IMAD.X R3, R7, 0x1, R17, P0 ;  /* 0x0000000107037824 */ /* 0x000fe400000e0611 */
[----:B------:R-:W-:-:S03]  /*0a00*/  IDP.4A.S8.S8 R31, R27, R26, R31 ;  /* 0x0000001a1b1f7226 */ /* 0x000fc6000000061f */
[----:B------:R-:W3:Y:S01]  /*0a10*/  LDG.E R33, desc[UR8][R2.64+0x4] ;  /* 0x0000040802217981 */ /* 0x000ee2000c1e1900 */
[----:B------:R-:W-:-:S03]  /*0a20*/  IDP.4A.S8.S8 R34, R15, R34, R31 ;  /* 0x000000220f227226 */ /* 0x000fc6000000061f */
[----:B------:R-:W4:Y:S04]  /*0a30*/  LDG.E R31, desc[UR8][R2.64+0x14] ;  /* 0x00001408021f7981 */ /* 0x000f28000c1e1900 */
[----:B------:R-:W5:Y:S04]  /*0a40*/  LDG.E R26, desc[UR8][R2.64+0x8] ;  /* 0x00000808021a7981 */ /* 0x000f68000c1e1900 */
[----:B------:R-:W2:Y:S01]  /*0a50*/  LDG.E R8, desc[UR8][R2.64+0x18] ;  /* 0x0000180802087981 */ /* 0x000ea2000c1e1900 */
[----:B------:R-:W-:-:S05]  /*0a60*/  VIADD R25, R25, 0x40 ;  /* 0x0000004019197836 */ /* 0x000fca0000000000 */
[----:B------:R-:W-:Y:S02]  /*0a70*/  ISETP.GE.AND P0, PT, R25, R0, PT ;  /* 0x000000001900720c */ /* 0x000fe40003f06270 */
[----:B------:R-:W-:Y:S02]  /*0a80*/  I2FP.F32.S32 R34, R34 ;  /* 0x0000002200227245 */ /* 0x000fe40000201400 */
[----:B------:R-:W-:Y:S01]  /*0a90*/  IADD3 R23, P1, PT, R23, 0x900, RZ ;  /* 0x0000090017177810 */ /* 0x000fe20007f3e0ff */
[----:B------:R-:W-:Y:S01]  /*0aa0*/  FADD R20, R35, R20 ;  /* 0x0000001423147221 */ /* 0x000fe20000000000 */
[----:B------:R-:W-:Y:S02]  /*0ab0*/  VIADD R22, R22, 0x40 ;  /* 0x0000004016167836 */ /* 0x000fe40000000000 */
[----:B------:R-:W-:Y:S01]  /*0ac0*/  IADD3.X R17, PT, PT, RZ, R17, RZ, P1, !PT ;  /* 0x00000011ff117210 */ /* 0x000fe20000ffe4ff */
[-C--:B---3--:R-:W-:Y:S02]  /*0ad0*/  IDP.4A.S8.S8 R10, R10, R33.reuse, RZ ;  /* 0x000000210a0a7226 */ /* 0x088fe400000006ff */
[----:B------:R-:W-:-:S02]  /*0ae0*/  IDP.4A.S8.S8 R24, R24, R33, RZ ;  /* 0x0000002118187226 */ /* 0x000fc400000006ff */
[-C--:B----4-:R-:W-:Y:S02]  /*0af0*/  IDP.4A.S8.S8 R12, R12, R31.reuse, R10 ;  /* 0x0000001f0c0c7226 */ /* 0x090fe4000000060a */
[----:B------:R-:W-:Y:S02]  /*0b00*/  IDP.4A.S8.S8 R24, R28, R31, R24 ;  /* 0x0000001f1c187226 */ /* 0x000fe40000000618 */
[-C--:B-----5:R-:W-:Y:S02]  /*0b10*/  IDP.4A.S8.S8 R12, R9, R26.reuse, R12 ;  /* 0x0000001a090c7226 */ /* 0x0a0fe4000000060c */
[----:B------:R-:W-:Y:S02]  /*0b20*/  IDP.4A.S8.S8 R24, R27, R26, R24 ;  /* 0x0000001a1b187226 */ /* 0x000fe40000000618 */
[----:B--2---:R-:W-:Y:S02]  /*0b30*/  HADD2.F32 R10, -RZ, R29.H0_H0 ;  /* 0x2000001dff0a7230 */ /* 0x004fe40000004100 */
[----:B------:R-:W-:-:S02]  /*0b40*/  HADD2.F32 R31, -RZ, R14.H0_H0 ;  /* 0x2000000eff1f7230 */ /* 0x000fc40000004100 */
[----:B------:R-:W-:Y:S02]  /*0b50*/  HADD2.F32 R29, -RZ, R29.H1_H1 ;  /* 0x3000001dff1d7230 */ /* 0x000fe40000004100 */
[-C--:B------:R-:W-:Y:S02]  /*0b60*/  IDP.4A.S8.S8 R12, R11, R8.reuse, R12 ;  /* 0x000000080b0c7226 */ /* 0x080fe4000000060c */
[----:B------:R-:W-:Y:S02]  /*0b70*/  IDP.4A.S8.S8 R24, R15, R8, R24 ;  /* 0x000000080f187226 */ /* 0x000fe40000000618 */
[----:B------:R-:W-:Y:S02]  /*0b80*/  HADD2.F32 R14, -RZ, R14.H1_H1 ;  /* 0x3000000eff0e7230 */ /* 0x000fe40000004100 */
[----:B------:R-:W-:Y:S01]  /*0b90*/  FMUL.D2 R32, R32, R29 ;  /* 0x0000001d20207220 */ /* 0x000fe20000300000 */
[----:B------:R-:W-:Y:S01]  /*0ba0*/  I2FP.F32.S32 R3, R12 ;  /* 0x0000000c00037245 */ /* 0x000fe20000201400 */
[-C--:B------:R-:W-:Y:S01]  /*0bb0*/  FMUL R30, R30, R31.reuse ;  /* 0x0000001f1e1e7220 */ /* 0x080fe20000400000 */
[----:B------:R-:W-:Y:S01]  /*0bc0*/  I2FP.F32.S32 R9, R24 ;  /* 0x0000001800097245 */ /* 0x000fe20000201400 */
[----:B------:R-:W-:Y:S01]  /*0bd0*/  FMUL R13, R13, R10 ;  /* 0x0000000a0d0d7220 */ /* 0x000fe20000400000 */
[----:B------:R-:W-:Y:S01]  /*0be0*/  FMUL R2, R10, R31 ;  /* 0x0000001f0a027220 */ /* 0x000fe20000400000 */
[-C--:B------:R-:W-:Y:S01]  /*0bf0*/  FMUL.D2 R37, R37, R14.reuse ;  /* 0x0000000e25257220 */ /* 0x080fe20000300000 */
[----:B------:R-:W-:Y:S01]  /*0c00*/  FMUL.D2 R29, R29, R14 ;  /* 0x0000000e1d1d7220 */ /* 0x000fe20000300000 */
[----:B------:R-:W-:-:S02]  /*0c10*/  FFMA R32, R13, R34, R32 ;  /* 0x000000220d207223 */ /* 0x000fc40000000020 */
[----:B------:R-:W-:Y:S01]  /*0c20*/  FFMA R3, R30, R3, R37 ;  /* 0x000000031e037223 */ /* 0x000fe20000000025 */
[----:B------:R-:W-:Y:S01]  /*0c30*/  FFMA R9, R2, R9, R29 ;  /* 0x0000000902097223 */ /* 0x000fe2000000001d */
[----:B------:R-:W-:Y:S02]  /*0c40*/  FADD R19, R32, R19 ;  /* 0x0000001320137221 */ /* 0x000fe40000000000 */
[----:B------:R-:W-:Y:S01]  /*0c50*/  FADD R18, R3, R18 ;  /* 0x0000001203127221 */ /* 0x000fe20000000000 */
[----:B------:R-:W-:Y:S01]  /*0c60*/  FADD R16, R9, R16 ;  /* 0x0000001009107221 */ /* 0x000fe20000000000 */
[----:B------:R-:W-:Y:S06]  /*0c70*/  @!P0 BRA `(.L_x_567) ;  /* 0xfffffff4006c8947 */ /* 0x000fec000383ffff */
[----:B------:R-:W-:Y:S05]  /*0c80*/  BSYNC.RECONVERGENT B1 ;  /* 0x0000000000017941 */ /* 0x000fea0003800200 */
.L_x_566:
[----:B------:R-:W-:Y:S01]  /*0c90*/  MOV R3, R18 ;  /* 0x0000001200037202 */ /* 0x000fe20000000f00 */
[----:B------:R-:W-:-:S07]  /*0ca0*/  IMAD.MOV.U32 R2, RZ, RZ, R16 ;  /* 0x000000ffff027224 */ /* 0x000fce00078e0010 */
.L_x_565:
[----:B------:R-:W-:Y:S05]  /*0cb0*/  BSYNC.RECONVERGENT B0 ;  /* 0x0000000000007941 */ /* 0x000fea0003800200 */
.L_x_564:
        /* <DEDUP_REMOVED lines=15> */
.L_x_569:
[----:B------:R-:W-:Y:S05]  /*0db0*/  BSYNC.RECONVERGENT B0 ;  /* 0x0000000000007941 */ /* 0x000fea0003800200 */
.L_x_568:
        /* <DEDUP_REMOVED lines=30> */
[----:B------:R-:W-:-:S03]  /*0fa0*/  FADD R13, R13, R14 ;  /* 0x0000000e0d0d7221 */ /* 0x000fc60000000000 */
[----:B------:R-:W-:-:S04]  /*0fb0*/  FADD R15, R15, R22 ;  /* 0x000000160f0f7221 */ /* 0x000fc80000000000 */
[----:B0-----:R-:W-:Y:S01]  /*0fc0*/  FADD R15, R15, R24 ;  /* 0x000000180f0f7221 */ /* 0x001fe20000000000 */
[----:B-1----:R-:W-:Y:S01]  /*0fd0*/  FADD R6, R5, R6 ;  /* 0x0000000605067221 */ /* 0x002fe20000000000 */
[----:B------:R-:W-:Y:S01]  /*0fe0*/  FADD R13, R13, R20 ;  /* 0x000000140d0d7221 */ /* 0x000fe20000000000 */
[----:B--2---:R-:W-:-:S03]  /*0ff0*/  FADD R9, R12, R7 ;  /* 0x000000070c097221 */ /* 0x004fc60000000000 */
[----:B------:R-:W0:Y:S04]  /*1000*/  SHFL.BFLY PT, R7, R6, 0x8, 0x1f ;  /* 0x0d001f0006077f89 */ /* 0x000e2800000e0000 */
[----:B------:R-:W1:Y:S01]  /*1010*/  SHFL.BFLY PT, R8, R9, 0x8, 0x1f ;  /* 0x0d001f0009087f89 */ /* 0x000e6200000e0000 */
[----:B0-----:R-:W-:Y:S01]  /*1020*/  FADD R7, R6, R7 ;  /* 0x0000000706077221 */ /* 0x001fe20000000000 */
[----:B-1----:R-:W-:Y:S01]  /*1030*/  FADD R10, R9, R8 ;  /* 0x00000008090a7221 */ /* 0x002fe20000000000 */
[----:B------:R-:W-:-:S03]  /*1040*/  IADD3 R9, PT, PT, R0, UR4, RZ ;  /* 0x0000000400097c10 */ /* 0x000fc6000fffe0ff */
[----:B------:R-:W0:Y:S04]  /*1050*/  SHFL.BFLY PT, R8, R7, 0x4, 0x1f ;  /* 0x0c801f0007087f89 */ /* 0x000e2800000e0000 */
[----:B------:R-:W1:Y:S01]  /*1060*/  SHFL.BFLY PT, R11, R10, 0x4, 0x1f ;  /* 0x0c801f000a0b7f89 */ /* 0x000e6200000e0000 */
[----:B0-----:R-:W-:Y:S01]  /*1070*/  FADD R8, R7, R8 ;  /* 0x0000000807087221 */ /* 0x001fe20000000000 */
[----:B-1----:R-:W-:-:S04]  /*1080*/  FADD R11, R10, R11 ;  /* 0x0000000b0a0b7221 */ /* 0x002fc80000000000 */
[----:B------:R-:W0:Y:S04]  /*1090*/  SHFL.BFLY PT, R5, R8, 0x2, 0x1f ;  /* 0x0c401f0008057f89 */ /* 0x000e2800000e0000 */
[----:B------:R-:W1:Y:S01]  /*10a0*/  SHFL.BFLY PT, R12, R11, 0x2, 0x1f ;  /* 0x0c401f000b0c7f89 */ /* 0x000e6200000e0000 */
[----:B0-----:R-:W-:Y:S01]  /*10b0*/  FADD R6, R8, R5 ;  /* 0x0000000508067221 */ /* 0x001fe20000000000 */
[----:B------:R-:W-:Y:S02]  /*10c0*/  IMAD.SHL.U32 R8, R0, 0x4, RZ ;  /* 0x0000000400087824 */ /* 0x000fe400078e00ff */
[----:B-1----:R-:W-:Y:S02]  /*10d0*/  FADD R12, R11, R12 ;  /* 0x0000000c0b0c7221 */ /* 0x002fe40000000000 */
        /* <DEDUP_REMOVED lines=11> */
[----:B------:R-:W-:Y:S02]  /*1190*/  @P2 MOV R11, R4 ;  /* 0x00000004000b2202 */ /* 0x000fe40000000f00 */
[----:B------:R-:W-:Y:S02]  /*11a0*/  @P3 IMAD.MOV.U32 R11, RZ, RZ, R3 ;  /* 0x000000ffff0b3224 */ /* 0x000fe400078e0003 */
[----:B------:R-:W-:Y:S01]  /*11b0*/  @P4 MOV R11, R2 ;  /* 0x00000002000b4202 */ /* 0x000fe20000000f00 */
[----:B0-----:R-:W-:-:S05]  /*11c0*/  IMAD.WIDE.U32 R6, R9, 0x4, R6 ;  /* 0x0000000409067825 */ /* 0x001fca00078e0006 */
[----:B------:R0:W-:Y:S02]  /*11d0*/  STG.E desc[UR8][R6.64], R11 ;  /* 0x0000000b06007986 */ /* 0x0001e4000c101908 */
.L_x_571:
[----:B------:R-:W-:Y:S05]  /*11e0*/  BSYNC.RECONVERGENT B0 ;  /* 0x0000000000007941 */ /* 0x000fea0003800200 */
.L_x_570:
        /* <DEDUP_REMOVED lines=21> */
[C---:B------:R-:W-:Y:S01]  /*1340*/  ISETP.EQ.AND P1, PT, R8.reuse, -0x4, PT ;  /* 0xfffffffc0800780c */ /* 0x040fe20003f22270 */
[----:B-1----:R-:W-:Y:S01]  /*1350*/  FADD R0, R7, R0 ;  /* 0x0000000007007221 */ /* 0x002fe20000000000 */
[----:B------:R-:W-:Y:S01]  /*1360*/  ISETP.EQ.AND P2, PT, R8, RZ, PT ;  /* 0x000000ff0800720c */ /* 0x000fe20003f42270 */
[----:B--2---:R-:W-:Y:S01]  /*1370*/  FADD R13, R12, R13 ;  /* 0x0000000d0c0d7221 */ /* 0x004fe20000000000 */
[C---:B------:R-:W-:Y:S02]  /*1380*/  ISETP.EQ.AND P3, PT, R8.reuse, 0x4, PT ;  /* 0x000000040800780c */ /* 0x040fe40003f62270 */
[----:B------:R-:W-:-:S07]  /*1390*/  ISETP.EQ.AND P0, PT, R8, -0x8, PT ;  /* 0xfffffff80800780c */ /* 0x000fce0003f02270 */
[----:B------:R-:W-:Y:S02]  /*13a0*/  @P1 IMAD.MOV.U32 R5, RZ, RZ, R4 ;  /* 0x000000ffff051224 */ /* 0x000fe400078e0004 */
[----:B------:R-:W-:Y:S01]  /*13b0*/  @P2 IMAD.MOV.U32 R5, RZ, RZ, R0 ;  /* 0x000000ffff052224 */ /* 0x000fe200078e0000 */
[----:B----4-:R-:W-:Y:S02]  /*13c0*/  IADD3 R9, PT, PT, R9, UR4, RZ ;  /* 0x0000000409097c10 */ /* 0x010fe4000fffe0ff */
[----:B------:R-:W-:-:S03]  /*13d0*/  @P3 MOV R5, R13 ;  /* 0x0000000d00053202 */ /* 0x000fc60000000f00 */
[----:B---3--:R-:W-:-:S05]  /*13e0*/  IMAD.WIDE.U32 R2, R9, 0x4, R2 ;  /* 0x0000000409027825 */ /* 0x008fca00078e0002 */
[----:B------:R-:W-:Y:S01]  /*13f0*/  STG.E desc[UR8][R2.64], R5 ;  /* 0x0000000502007986 */ /* 0x000fe2000c101908 */
[----:B------:R-:W-:Y:S05]  /*1400*/  EXIT ;  /* 0x000000000000794d */ /* 0x000fea0003800000 */
.L_x_572:
        /* <DEDUP_REMOVED lines=15> */
.L_x_805:


//--------------------- .text.mul_mat_vec_q5_0_q8_1_cuda2 --------------------------
	.section	.text.mul_mat_vec_q5_0_q8_1_cuda2,"ax",@progbits
	.align	128
        .global         mul_mat_vec_q5_0_q8_1_cuda2
        .type           mul_mat_vec_q5_0_q8_1_cuda2,@function
        .size           mul_mat_vec_q5_0_q8_1_cuda2,(.L_x_806 - mul_mat_vec_q5_0_q8_1_cuda2)
        .other          mul_mat_vec_q5_0_q8_1_cuda2,@"STO_CUDA_ENTRY STV_DEFAULT"
mul_mat_vec_q5_0_q8_1_cuda2:
.text.mul_mat_vec_q5_0_q8_1_cuda2:
[----:B------:R-:W-:Y:S01]  /*0000*/  LDC R1, c[0x0][0x37c] ;  /* 0x0000df00ff017b82 */ /* 0x000fe20000000800 */
[----:B------:R-:W0:Y:S07]  /*0010*/  S2R R2, SR_TID.Y ;  /* 0x0000000000027919 */ /* 0x000e2e0000002200 */
[----:B------:R-:W1:Y:S01]  /*0020*/  LDC R3, c[0x0][0x398] ;  /* 0x0000e600ff037b82 */ /* 0x000e620000000800 */
[----:B------:R-:W2:Y:S01]  /*0030*/  LDCU.64 UR8, c[0x0][0x358] ;  /* 0x00006b00ff0877ac */ /* 0x000ea20008000a00 */
[----:B------:R-:W-:Y:S01]  /*0040*/  BSSY.RECONVERGENT B0, `(.L_x_573) ;  /* 0x00000ca000007945 */ /* 0x000fe20003800200 */
[----:B------:R-:W0:Y:S01]  /*0050*/  S2R R5, SR_TID.X ;  /* 0x0000000000057919 */ /* 0x000e220000002100 */
[----:B------:R-:W-:Y:S01]  /*0060*/  IMAD.MOV.U32 R14, RZ, RZ, RZ ;  /* 0x000000ffff0e7224 */ /* 0x000fe200078e00ff */
[----:B------:R-:W-:Y:S01]  /*0070*/  CS2R R16, SRZ ;  /* 0x0000000000107805 */ /* 0x000fe2000001ff00 */
[----:B------:R-:W-:-:S02]  /*0080*/  IMAD.MOV.U32 R18, RZ, RZ, RZ ;  /* 0x000000ffff127224 */ /* 0x000fc400078e00ff */
        /* <DEDUP_REMOVED lines=13> */
[----:B------:R-:W-:Y:S01]  /*0160*/  SHF.L.U32 R2, R5, 0x3, RZ ;  /* 0x0000000305027819 */ /* 0x000fe200000006ff */
[----:B------:R-:W-:Y:S01]  /*0170*/  BSSY.RECONVERGENT B1, `(.L_x_575) ;  /* 0x00000b4000017945 */ /* 0x000fe20003800200 */
[----:B------:R-:W-:Y:S02]  /*0180*/  IMAD R20, R0, UR4, R21 ;  /* 0x0000000400147c24 */ /* 0x000fe4000f8e0215 */
[----:B------:R-:W-:-:S03]  /*0190*/  LOP3.LUT R2, R2, 0x8, RZ, 0xc0, !PT ;  /* 0x0000000802027812 */ /* 0x000fc600078ec0ff */
[----:B------:R-:W1:Y:S01]  /*01a0*/  LDC.64 R14, c[0x0][0x388] ;  /* 0x0000e200ff0e7b82 */ /* 0x000e620000000a00 */
[----:B0-----:R-:W-:-:S04]  /*01b0*/  SHF.R.S32.HI R3, RZ, 0x1f, R4 ;  /* 0x0000001fff037819 */ /* 0x001fc80000011404 */
[----:B------:R-:W-:-:S04]  /*01c0*/  LEA.HI R3, R3, R4, RZ, 0x5 ;  /* 0x0000000403037211 */ /* 0x000fc800078f28ff */
[----:B------:R-:W-:Y:S01]  /*01d0*/  SHF.R.S32.HI R19, RZ, 0x5, R3 ;  /* 0x00000005ff137819 */ /* 0x000fe20000011403 */
[----:B------:R-:W-:Y:S02]  /*01e0*/  HFMA2 R3, -RZ, RZ, 0, 0 ;  /* 0x00000000ff037431 */ /* 0x000fe400000001ff */
[----:B-1----:R-:W-:-:S04]  /*01f0*/  IMAD.WIDE.U32 R14, R21, 0x24, R14 ;  /* 0x00000024150e7825 */ /* 0x002fc800078e000e */
[----:B------:R-:W-:Y:S02]  /*0200*/  IMAD.MOV.U32 R22, RZ, RZ, R14 ;  /* 0x000000ffff167224 */ /* 0x000fe400078e000e */
[----:B------:R-:W-:Y:S02]  /*0210*/  IMAD.MOV.U32 R14, RZ, RZ, RZ ;  /* 0x000000ffff0e7224 */ /* 0x000fe400078e00ff */
[----:B------:R-:W-:-:S07]  /*0220*/  IMAD.WIDE R4, R19, 0x24, R2 ;  /* 0x0000002413047825 */ /* 0x000fce00078e0202 */
.L_x_576:
[----:B------:R-:W0:Y:S02]  /*0230*/  LDC.64 R6, c[0x0][0x380] ;  /* 0x0000e000ff067b82 */ /* 0x000e240000000a00 */
[----:B0-----:R-:W-:-:S03]  /*0240*/  IMAD.WIDE R6, R20, 0x16, R6 ;  /* 0x0000001614067825 */ /* 0x001fc600078e0206 */
[----:B------:R-:W-:Y:S02]  /*0250*/  IADD3 R12, P0, PT, R2, R6, RZ ;  /* 0x00000006020c7210 */ /* 0x000fe40007f1e0ff */
[----:B------:R-:W2:Y:S04]  /*0260*/  LDG.E.U16 R30, desc[UR8][R6.64+0x2] ;  /* 0x00000208061e7981 */ /* 0x000ea8000c1e1500 */
[----:B------:R-:W2:Y:S01]  /*0270*/  LDG.E.U16 R27, desc[UR8][R6.64+0x4] ;  /* 0x00000408061b7981 */ /* 0x000ea2000c1e1500 */
[----:B------:R-:W-:-:S05]  /*0280*/  IMAD.X R13, RZ, RZ, R7, P0 ;  /* 0x000000ffff0d7224 */ /* 0x000fca00000e0607 */
[----:B------:R-:W3:Y:S04]  /*0290*/  LDG.E.U16 R28, desc[UR8][R12.64+0x6] ;  /* 0x000006080c1c7981 */ /* 0x000ee8000c1e1500 */
[----:B------:R-:W3:Y:S01]  /*02a0*/  LDG.E.U16 R23, desc[UR8][R12.64+0x8] ;  /* 0x000008080c177981 */ /* 0x000ee2000c1e1500 */
[----:B------:R-:W-:-:S03]  /*02b0*/  IMAD R9, R0, 0x16, RZ ;  /* 0x0000001600097824 */ /* 0x000fc600078e02ff */
[----:B------:R-:W4:Y:S02]  /*02c0*/  LDG.E.U16 R29, desc[UR8][R12.64+0xa] ;  /* 0x00000a080c1d7981 */ /* 0x000f24000c1e1500 */
[----:B------:R-:W-:Y:S02]  /*02d0*/  IADD3 R8, P0, PT, R6, R9, RZ ;  /* 0x0000000906087210 */ /* 0x000fe40007f1e0ff */
[----:B------:R0:W4:Y:S02]  /*02e0*/  LDG.E.U16 R34, desc[UR8][R12.64+0xc] ;  /* 0x00000c080c227981 */ /* 0x000124000c1e1500 */
[----:B------:R-:W-:-:S05]  /*02f0*/  LEA.HI.X.SX32 R9, R9, R7, 0x1, P0 ;  /* 0x0000000709097211 */ /* 0x000fca00000f0eff */
[----:B------:R-:W5:Y:S04]  /*0300*/  LDG.E.U16 R35, desc[UR8][R8.64+0x2] ;  /* 0x0000020808237981 */ /* 0x000f68000c1e1500 */
[----:B------:R-:W5:Y:S01]  /*0310*/  LDG.E.U16 R36, desc[UR8][R8.64+0x4] ;  /* 0x0000040808247981 */ /* 0x000f62000c1e1500 */
[----:B------:R-:W-:-:S05]  /*0320*/  IADD3 R10, P0, PT, R2, R8, RZ ;  /* 0x00000008020a7210 */ /* 0x000fca0007f1e0ff */
[----:B------:R-:W-:Y:S01]  /*0330*/  IMAD.X R11, RZ, RZ, R9, P0 ;  /* 0x000000ffff0b7224 */ /* 0x000fe200000e0609 */
[----:B------:R-:W5:Y:S04]  /*0340*/  LDG.E.U16 R8, desc[UR8][R8.64] ;  /* 0x0000000808087981 */ /* 0x000f68000c1e1500 */
[----:B------:R-:W5:Y:S04]  /*0350*/  LDG.E.U16 R24, desc[UR8][R10.64+0x6] ;  /* 0x000006080a187981 */ /* 0x000f68000c1e1500 */
[----:B------:R-:W5:Y:S04]  /*0360*/  LDG.E.U16 R25, desc[UR8][R10.64+0x8] ;  /* 0x000008080a197981 */ /* 0x000f68000c1e1500 */
[----:B------:R-:W5:Y:S04]  /*0370*/  LDG.E.U16 R26, desc[UR8][R10.64+0xa] ;  /* 0x00000a080a1a7981 */ /* 0x000f68000c1e1500 */
[----:B------:R1:W5:Y:S01]  /*0380*/  LDG.E.U16 R31, desc[UR8][R10.64+0xc] ;  /* 0x00000c080a1f7981 */ /* 0x000362000c1e1500 */
[----:B0-----:R-:W-:-:S04]  /*0390*/  IADD3 R12, P0, PT, R2, R22, RZ ;  /* 0x00000016020c7210 */ /* 0x001fc80007f1e0ff */
[----:B------:R-:W-:-:S05]  /*03a0*/  IADD3.X R13, PT, PT, RZ, R15, RZ, P0, !PT ;  /* 0x0000000fff0d7210 */ /* 0x000fca00007fe4ff */
[----:B------:R-:W5:Y:S04]  /*03b0*/  LDG.E R32, desc[UR8][R12.64+0x4] ;  /* 0x000004080c207981 */ /* 0x000f68000c1e1900 */
[----:B------:R-:W5:Y:S04]  /*03c0*/  LDG.E R33, desc[UR8][R12.64+0x14] ;  /* 0x000014080c217981 */ /* 0x000f68000c1e1900 */
[----:B------:R-:W5:Y:S01]  /*03d0*/  LDG.E R9, desc[UR8][R12.64+0x8] ;  /* 0x000008080c097981 */ /* 0x000f62000c1e1900 */
[----:B--2---:R-:W-:-:S03]  /*03e0*/  IMAD R37, R27, 0x10000, R30 ;  /* 0x000100001b257824 */ /* 0x004fc600078e021e */
[----:B------:R3:W2:Y:S02]  /*03f0*/  LDG.E.U16 R27, desc[UR8][R6.64] ;  /* 0x00000008061b7981 */ /* 0x0006a4000c1e1500 */
[----:B------:R-:W-:-:S04]  /*0400*/  SHF.R.S32.HI R30, RZ, R2, R37 ;  /* 0x00000002ff1e7219 */ /* 0x000fc80000011425 */
[----:B-1----:R-:W-:Y:S01]  /*0410*/  SHF.R.U32.HI R10, RZ, 0xc, R30 ;  /* 0x0000000cff0a7819 */ /* 0x002fe2000001161e */
[----:B---3--:R-:W-:Y:S01]  /*0420*/  IMAD R6, R23, 0x10000, R28 ;  /* 0x0001000017067824 */ /* 0x008fe200078e021c */
[----:B------:R-:W-:Y:S02]  /*0430*/  LOP3.LUT R28, R2, 0x4, RZ, 0xfc, !PT ;  /* 0x00000004021c7812 */ /* 0x000fe400078efcff */
[----:B------:R-:W-:Y:S02]  /*0440*/  LOP3.LUT R11, R10, 0x10, RZ, 0xc0, !PT ;  /* 0x000000100a0b7812 */ /* 0x000fe400078ec0ff */
[----:B------:R-:W-:Y:S01]  /*0450*/  SHF.R.S32.HI R10, RZ, R28, R37 ;  /* 0x0000001cff0a7219 */ /* 0x000fe20000011425 */
[----:B----4-:R-:W-:-:S04]  /*0460*/  IMAD R29, R34, 0x10000, R29 ;  /* 0x00010000221d7824 */ /* 0x010fc800078e021d */
[----:B------:R-:W-:Y:S01]  /*0470*/  IMAD.SHL.U32 R7, R10, 0x10, RZ ;  /* 0x000000100a077824 */ /* 0x000fe200078e00ff */
[----:B------:R-:W-:-:S04]  /*0480*/  SHF.R.U32.HI R34, RZ, 0xc, R10 ;  /* 0x0000000cff227819 */ /* 0x000fc8000001160a */
[----:B------:R-:W-:Y:S02]  /*0490*/  LOP3.LUT R7, R7, 0x10, RZ, 0xc0, !PT ;  /* 0x0000001007077812 */ /* 0x000fe400078ec0ff */
[----:B------:R-:W-:Y:S02]  /*04a0*/  SHF.L.U32 R23, R30, 0x4, RZ ;  /* 0x000000041e177819 */ /* 0x000fe400000006ff */
[--C-:B------:R-:W-:Y:S02]  /*04b0*/  LOP3.LUT R7, R7, 0xf0f0f0f, R29.reuse, 0xf8, !PT ;  /* 0x0f0f0f0f07077812 */ /* 0x100fe400078ef81d */
[----:B------:R-:W-:Y:S02]  /*04c0*/  LOP3.LUT R34, R34, 0x10, RZ, 0xc0, !PT ;  /* 0x0000001022227812 */ /* 0x000fe400078ec0ff */
[----:B------:R-:W-:Y:S02]  /*04d0*/  SHF.R.U32.HI R29, RZ, 0x4, R29 ;  /* 0x00000004ff1d7819 */ /* 0x000fe4000001161d */
[----:B------:R-:W-:-:S02]  /*04e0*/  LOP3.LUT R23, R23, 0x10, RZ, 0xc0, !PT ;  /* 0x0000001017177812 */ /* 0x000fc400078ec0ff */
[----:B------:R-:W-:Y:S01]  /*04f0*/  LOP3.LUT R29, R34, 0xf0f0f0f, R29, 0xf8, !PT ;  /* 0x0f0f0f0f221d7812 */ /* 0x000fe200078ef81d */
[----:B------:R-:W-:Y:S01]  /*0500*/  IMAD.SHL.U32 R34, R30, 0x800, RZ ;  /* 0x000008001e227824 */ /* 0x000fe200078e00ff */
[----:B-----5:R-:W-:Y:S01]  /*0510*/  LEA R35, R36, R35, 0x10 ;  /* 0x0000002324237211 */ /* 0x020fe200078e80ff */
[----:B------:R-:W-:Y:S01]  /*0520*/  IMAD.SHL.U32 R36, R10, 0x800, RZ ;  /* 0x000008000a247824 */ /* 0x000fe200078e00ff */
[----:B------:R-:W-:-:S04]  /*0530*/  LOP3.LUT R23, R23, 0xf0f0f0f, R6, 0xf8, !PT ;  /* 0x0f0f0f0f17177812 */ /* 0x000fc800078ef806 */
[----:B------:R-:W-:Y:S02]  /*0540*/  LOP3.LUT R34, R23, 0x1000, R34, 0xf8, !PT ;  /* 0x0000100017227812 */ /* 0x000fe400078ef822 */
[----:B------:R-:W-:Y:S02]  /*0550*/  LOP3.LUT R23, R7, 0x1000, R36, 0xf8, !PT ;  /* 0x0000100007177812 */ /* 0x000fe400078ef824 */
[----:B------:R-:W-:-:S04]  /*0560*/  SHF.L.U32 R7, R30, 0x12, RZ ;  /* 0x000000121e077819 */ /* 0x000fc800000006ff */
[----:B------:R-:W-:Y:S02]  /*0570*/  LOP3.LUT R7, R34, 0x100000, R7, 0xf8, !PT ;  /* 0x0010000022077812 */ /* 0x000fe400078ef807 */
[----:B------:R-:W-:Y:S02]  /*0580*/  SHF.R.U32.HI R34, RZ, 0x5, R10 ;  /* 0x00000005ff227819 */ /* 0x000fe4000001160a */
[----:B------:R-:W-:Y:S02]  /*0590*/  SHF.R.U32.HI R6, RZ, 0x4, R6 ;  /* 0x00000004ff067819 */ /* 0x000fe40000011606 */
[----:B------:R-:W-:Y:S01]  /*05a0*/  LOP3.LUT R29, R29, 0x1000, R34, 0xf8, !PT ;  /* 0x000010001d1d7812 */ /* 0x000fe200078ef822 */
[----:B------:R-:W-:Y:S01]  /*05b0*/  IMAD.SHL.U32 R34, R30, 0x2000000, RZ ;  /* 0x020000001e227824 */ /* 0x000fe200078e00ff */
[----:B------:R-:W-:Y:S02]  /*05c0*/  LOP3.LUT R6, R11, 0xf0f0f0f, R6, 0xf8, !PT ;  /* 0x0f0f0f0f0b067812 */ /* 0x000fe400078ef806 */
[----:B------:R0:W3:Y:S01]  /*05d0*/  LDG.E R11, desc[UR8][R12.64+0x18] ;  /* 0x000018080c0b7981 */ /* 0x0000e2000c1e1900 */
[----:B------:R-:W-:Y:S01]  /*05e0*/  SHF.R.U32.HI R37, RZ, 0x5, R30 ;  /* 0x00000005ff257819 */ /* 0x000fe2000001161e */
[C---:B0-----:R-:W-:Y:S01]  /*05f0*/  IMAD.SHL.U32 R12, R10.reuse, 0x40000, RZ ;  /* 0x000400000a0c7824 */ /* 0x041fe200078e00ff */
[----:B------:R-:W-:Y:S01]  /*0600*/  LOP3.LUT R13, R7, 0x10000000, R34, 0xf8, !PT ;  /* 0x10000000070d7812 */ /* 0x000fe200078ef822 */
[----:B------:R-:W-:Y:S01]  /*0610*/  IMAD.SHL.U32 R34, R10, 0x4, RZ ;  /* 0x000000040a227824 */ /* 0x000fe200078e00ff */
[----:B------:R-:W-:Y:S01]  /*0620*/  LOP3.LUT R6, R6, 0x1000, R37, 0xf8, !PT ;  /* 0x0000100006067812 */ /* 0x000fe200078ef825 */
[C---:B------:R-:W-:Y:S01]  /*0630*/  IMAD.SHL.U32 R7, R10.reuse, 0x2000000, RZ ;  /* 0x020000000a077824 */ /* 0x040fe200078e00ff */
[----:B------:R-:W-:Y:S01]  /*0640*/  LOP3.LUT R12, R23, 0x100000, R12, 0xf8, !PT ;  /* 0x00100000170c7812 */ /* 0x000fe200078ef80c */
[----:B------:R-:W-:Y:S01]  /*0650*/  IMAD.SHL.U32 R10, R10, 0x200, RZ ;  /* 0x000002000a0a7824 */ /* 0x000fe200078e00ff */
[----:B------:R-:W-:-:S02]  /*0660*/  SHF.L.U32 R23, R30, 0x2, RZ ;  /* 0x000000021e177819 */ /* 0x000fc400000006ff */
[----:B------:R-:W-:Y:S02]  /*0670*/  LOP3.LUT R34, R29, 0x100000, R34, 0xf8, !PT ;  /* 0x001000001d227812 */ /* 0x000fe400078ef822 */
[----:B------:R-:W-:Y:S02]  /*0680*/  LOP3.LUT R36, R6, 0x100000, R23, 0xf8, !PT ;  /* 0x0010000006247812 */ /* 0x000fe400078ef817 */
[----:B------:R-:W-:Y:S02]  /*0690*/  MOV R23, R15 ;  /* 0x0000000f00177202 */ /* 0x000fe40000000f00 */
[----:B------:R-:W-:Y:S02]  /*06a0*/  LOP3.LUT R34, R34, 0x10000000, R10, 0xf8, !PT ;  /* 0x1000000022227812 */ /* 0x000fe400078ef80a */
[----:B------:R-:W-:Y:S01]  /*06b0*/  SHF.R.S32.HI R10, RZ, R2, R35 ;  /* 0x00000002ff0a7219 */ /* 0x000fe20000011423 */
[----:B------:R0:W4:Y:S01]  /*06c0*/  LDG.E R29, desc[UR8][R22.64] ;  /* 0x00000008161d7981 */ /* 0x000122000c1e1900 */
[----:B------:R-:W-:Y:S01]  /*06d0*/  LOP3.LUT R12, R12, 0x10000000, R7, 0xf8, !PT ;  /* 0x100000000c0c7812 */ /* 0x000fe200078ef807 */
[----:B------:R-:W-:Y:S01]  /*06e0*/  IMAD.WIDE R6, R19, 0x24, R22 ;  /* 0x0000002413067825 */ /* 0x000fe200078e0216 */
[----:B------:R-:W-:-:S03]  /*06f0*/  LEA R24, R25, R24, 0x10 ;  /* 0x0000001819187211 */ /* 0x000fc600078e80ff */
[----:B------:R-:W-:Y:S01]  /*0700*/  IMAD.SHL.U32 R25, R10, 0x10, RZ ;  /* 0x000000100a197824 */ /* 0x000fe200078e00ff */
[----:B------:R1:W5:Y:S01]  /*0710*/  LDG.E R37, desc[UR8][R6.64] ;  /* 0x0000000806257981 */ /* 0x000362000c1e1900 */
[----:B0-----:R-:W-:-:S03]  /*0720*/  SHF.R.U32.HI R23, RZ, 0xc, R10 ;  /* 0x0000000cff177819 */ /* 0x001fc6000001160a */
[----:B------:R-:W-:Y:S02]  /*0730*/  LOP3.LUT R25, R25, 0x10, RZ, 0xc0, !PT ;  /* 0x0000001019197812 */ /* 0x000fe400078ec0ff */
[----:B------:R-:W-:Y:S02]  /*0740*/  SHF.R.S32.HI R28, RZ, R28, R35 ;  /* 0x0000001cff1c7219 */ /* 0x000fe40000011423 */
[----:B-1----:R-:W-:Y:S02]  /*0750*/  LOP3.LUT R6, R23, 0x10, RZ, 0xc0, !PT ;  /* 0x0000001017067812 */ /* 0x002fe400078ec0ff */
[--C-:B------:R-:W-:Y:S01]  /*0760*/  SHF.R.U32.HI R23, RZ, 0x4, R24.reuse ;  /* 0x00000004ff177819 */ /* 0x100fe20000011618 */
[----:B------:R-:W-:Y:S01]  /*0770*/  IMAD.SHL.U32 R30, R30, 0x200, RZ ;  /* 0x000002001e1e7824 */ /* 0x000fe200078e00ff */
[----:B------:R-:W-:Y:S01]  /*0780*/  LOP3.LUT R24, R25, 0xf0f0f0f, R24, 0xf8, !PT ;  /* 0x0f0f0f0f19187812 */ /* 0x000fe200078ef818 */
[----:B------:R-:W-:Y:S01]  /*0790*/  IMAD R26, R31, 0x10000, R26 ;  /* 0x000100001f1a7824 */ /* 0x000fe200078e021a */
[----:B------:R-:W-:-:S02]  /*07a0*/  LOP3.LUT R23, R6, 0xf0f0f0f, R23, 0xf8, !PT ;  /* 0x0f0f0f0f06177812 */ /* 0x000fc400078ef817 */
[----:B------:R-:W-:Y:S02]  /*07b0*/  SHF.L.U32 R6, R28, 0x4, RZ ;  /* 0x000000041c067819 */ /* 0x000fe400000006ff */
[----:B------:R-:W-:Y:S02]  /*07c0*/  SHF.R.U32.HI R25, RZ, 0xc, R28 ;  /* 0x0000000cff197819 */ /* 0x000fe4000001161c */
[----:B------:R-:W-:Y:S02]  /*07d0*/  LOP3.LUT R36, R36, 0x10000000, R30, 0xf8, !PT ;  /* 0x1000000024247812 */ /* 0x000fe400078ef81e */
[----:B------:R-:W-:Y:S02]  /*07e0*/  LOP3.LUT R7, R6, 0x10, RZ, 0xc0, !PT ;  /* 0x0000001006077812 */ /* 0x000fe400078ec0ff */
[----:B------:R-:W-:Y:S02]  /*07f0*/  LOP3.LUT R30, R25, 0x10, RZ, 0xc0, !PT ;  /* 0x00000010191e7812 */ /* 0x000fe400078ec0ff */
[----:B------:R-:W-:-:S02]  /*0800*/  SHF.R.U32.HI R25, RZ, 0x4, R26 ;  /* 0x00000004ff197819 */ /* 0x000fc4000001161a */
[----:B------:R-:W-:Y:S02]  /*0810*/  LOP3.LUT R6, R7, 0xf0f0f0f, R26, 0xf8, !PT ;  /* 0x0f0f0f0f07067812 */ /* 0x000fe400078ef81a */
[----:B------:R-:W-:Y:S01]  /*0820*/  LOP3.LUT R7, R30, 0xf0f0f0f, R25, 0xf8, !PT ;  /* 0x0f0f0f0f1e077812 */ /* 0x000fe200078ef819 */
[----:B------:R-:W-:Y:S01]  /*0830*/  IMAD.SHL.U32 R25, R10, 0x800, RZ ;  /* 0x000008000a197824 */ /* 0x000fe200078e00ff */
[----:B------:R-:W-:-:S04]  /*0840*/  SHF.R.U32.HI R26, RZ, 0x5, R10 ;  /* 0x00000005ff1a7819 */ /* 0x000fc8000001160a */
[----:B------:R-:W-:Y:S01]  /*0850*/  LOP3.LUT R26, R23, 0x1000, R26, 0xf8, !PT ;  /* 0x00001000171a7812 */ /* 0x000fe200078ef81a */
[----:B------:R-:W-:Y:S01]  /*0860*/  IMAD.SHL.U32 R23, R10, 0x40000, RZ ;  /* 0x000400000a177824 */ /* 0x000fe200078e00ff */
[----:B------:R-:W-:Y:S02]  /*0870*/  LOP3.LUT R24, R24, 0x1000, R25, 0xf8, !PT ;  /* 0x0000100018187812 */ /* 0x000fe400078ef819 */
[----:B------:R-:W-:Y:S02]  /*0880*/  SHF.L.U32 R25, R10, 0x2, RZ ;  /* 0x000000020a197819 */ /* 0x000fe400000006ff */
[----:B------:R-:W-:Y:S01]  /*0890*/  LOP3.LUT R23, R24, 0x100000, R23, 0xf8, !PT ;  /* 0x0010000018177812 */ /* 0x000fe200078ef817 */
[----:B------:R-:W-:Y:S01]  /*08a0*/  IMAD.SHL.U32 R24, R10, 0x2000000, RZ ;  /* 0x020000000a187824 */ /* 0x000fe200078e00ff */
[----:B------:R-:W-:Y:S01]  /*08b0*/  LOP3.LUT R25, R26, 0x100000, R25, 0xf8, !PT ;  /* 0x001000001a197812 */ /* 0x000fe200078ef819 */
[----:B------:R-:W-:-:S05]  /*08c0*/  IMAD.SHL.U32 R10, R10, 0x200, RZ ;  /* 0x000002000a0a7824 */ /* 0x000fca00078e00ff */
[----:B------:R-:W-:Y:S02]  /*08d0*/  LOP3.LUT R10, R25, 0x10000000, R10, 0xf8, !PT ;  /* 0x10000000190a7812 */ /* 0x000fe400078ef80a */
[----:B------:R-:W-:Y:S02]  /*08e0*/  SHF.L.U32 R25, R28, 0xb, RZ ;  /* 0x0000000b1c197819 */ /* 0x000fe400000006ff */
[----:B------:R-:W-:Y:S02]  /*08f0*/  LOP3.LUT R23, R23, 0x10000000, R24, 0xf8, !PT ;  /* 0x1000000017177812 */ /* 0x000fe400078ef818 */
[----:B------:R-:W-:Y:S01]  /*0900*/  LOP3.LUT R6, R6, 0x1000, R25, 0xf8, !PT ;  /* 0x0000100006067812 */ /* 0x000fe200078ef819 */
[----:B------:R-:W-:Y:S01]  /*0910*/  IMAD.SHL.U32 R25, R28, 0x40000, RZ ;  /* 0x000400001c197824 */ /* 0x000fe200078e00ff */
[----:B------:R-:W-:-:S04]  /*0920*/  SHF.R.U32.HI R24, RZ, 0x5, R28 ;  /* 0x00000005ff187819 */ /* 0x000fc8000001161c */
[----:B------:R-:W-:Y:S02]  /*0930*/  LOP3.LUT R24, R7, 0x1000, R24, 0xf8, !PT ;  /* 0x0000100007187812 */ /* 0x000fe400078ef818 */
[----:B------:R-:W-:Y:S02]  /*0940*/  LOP3.LUT R6, R6, 0x100000, R25, 0xf8, !PT ;  /* 0x0010000006067812 */ /* 0x000fe400078ef819 */
[----:B------:R-:W-:-:S04]  /*0950*/  SHF.L.U32 R7, R28, 0x19, RZ ;  /* 0x000000191c077819 */ /* 0x000fc800000006ff */
[----:B------:R-:W-:Y:S02]  /*0960*/  LOP3.LUT R26, R6, 0x10000000, R7, 0xf8, !PT ;  /* 0x10000000061a7812 */ /* 0x000fe400078ef807 */
[----:B------:R-:W-:Y:S01]  /*0970*/  IADD3 R6, P0, PT, R4, R22, RZ ;  /* 0x0000001604067210 */ /* 0x000fe20007f1e0ff */
[----:B------:R-:W-:-:S04]  /*0980*/  IMAD.SHL.U32 R31, R28, 0x4, RZ ;  /* 0x000000041c1f7824 */ /* 0x000fc800078e00ff */
[----:B------:R-:W-:Y:S02]  /*0990*/  IMAD.X R7, R5, 0x1, R15, P0 ;  /* 0x0000000105077824 */ /* 0x000fe400000e060f */
[----:B------:R-:W-:Y:S02]  /*09a0*/  IMAD.SHL.U32 R25, R28, 0x200, RZ ;  /* 0x000002001c197824 */ /* 0x000fe400078e00ff */
[-C--:B------:R-:W-:Y:S02]  /*09b0*/  IDP.4A.S8.S8 R28, R13, R32.reuse, RZ ;  /* 0x000000200d1c7226 */ /* 0x080fe400000006ff */
[----:B------:R-:W-:Y:S02]  /*09c0*/  IDP.4A.S8.S8 R30, R23, R32, RZ ;  /* 0x00000020171e7226 */ /* 0x000fe400000006ff */
[----:B------:R-:W5:Y:S01]  /*09d0*/  LDG.E R32, desc[UR8][R6.64+0x4] ;  /* 0x0000040806207981 */ /* 0x000f62000c1e1900 */
[----:B------:R-:W-:Y:S01]  /*09e0*/  LOP3.LUT R24, R24, 0x100000, R31, 0xf8, !PT ;  /* 0x0010000018187812 */ /* 0x000fe200078ef81f */
[----:B------:R-:W-:-:S02]  /*09f0*/  IDP.4A.S8.S8 R28, R36, R33, R28 ;  /* 0x00000021241c7226 */ /* 0x000fc4000000061c */
[----:B------:R-:W-:Y:S01]  /*0a00*/  IDP.4A.S8.S8 R30, R10, R33, R30 ;  /* 0x000000210a1e7226 */ /* 0x000fe2000000061e */
[----:B------:R-:W5:Y:S01]  /*0a10*/  LDG.E R31, desc[UR8][R6.64+0x18] ;  /* 0x00001808061f7981 */ /* 0x000f62000c1e1900 */
[----:B------:R-:W-:-:S03]  /*0a20*/  LOP3.LUT R24, R24, 0x10000000, R25, 0xf8, !PT ;  /* 0x1000000018187812 */ /* 0x000fc600078ef819 */
[----:B------:R-:W5:Y:S04]  /*0a30*/  LDG.E R33, desc[UR8][R6.64+0x14] ;  /* 0x0000140806217981 */ /* 0x000f68000c1e1900 */
[----:B------:R0:W5:Y:S01]  /*0a40*/  LDG.E R25, desc[UR8][R6.64+0x8] ;  /* 0x0000080806197981 */ /* 0x000162000c1e1900 */
[-C--:B------:R-:W-:Y:S02]  /*0a50*/  IDP.4A.S8.S8 R28, R12, R9.reuse, R28 ;  /* 0x000000090c1c7226 */ /* 0x080fe4000000061c */
[----:B------:R-:W-:Y:S01]  /*0a60*/  IDP.4A.S8.S8 R30, R26, R9, R30 ;  /* 0x000000091a1e7226 */ /* 0x000fe2000000061e */
[----:B------:R-:W-:-:S04]  /*0a70*/  IADD3 R21, PT, PT, R21, 0x40, RZ ;  /* 0x0000004015157810 */ /* 0x000fc80007ffe0ff */
[----:B------:R-:W-:Y:S01]  /*0a80*/  ISETP.GE.AND P0, PT, R21, R0, PT ;  /* 0x000000001500720c */ /* 0x000fe20003f06270 */
[----:B------:R-:W-:Y:S01]  /*0a90*/  HADD2.F32 R8, -RZ, R8.H0_H0 ;  /* 0x20000008ff087230 */ /* 0x000fe20000004100 */
[----:B------:R-:W-:Y:S01]  /*0aa0*/  IADD3 R22, P1, PT, R22, 0x900, RZ ;  /* 0x0000090016167810 */ /* 0x000fe20007f3e0ff */
[----:B------:R-:W-:-:S04]  /*0ab0*/  VIADD R20, R20, 0x40 ;  /* 0x0000004014147836 */ /* 0x000fc80000000000 */
[----:B------:R-:W-:Y:S02]  /*0ac0*/  IMAD.X R15, RZ, RZ, R15, P1 ;  /* 0x000000ffff0f7224 */ /* 0x000fe400008e060f */
[----:B--2---:R-:W-:Y:S02]  /*0ad0*/  HADD2.F32 R27, -RZ, R27.H0_H0 ;  /* 0x2000001bff1b7230 */ /* 0x004fe40000004100 */
[-C--:B---3--:R-:W-:Y:S02]  /*0ae0*/  IDP.4A.S8.S8 R28, R34, R11.reuse, R28 ;  /* 0x0000000b221c7226 */ /* 0x088fe4000000061c */
[----:B------:R-:W-:-:S03]  /*0af0*/  IDP.4A.S8.S8 R30, R24, R11, R30 ;  /* 0x0000000b181e7226 */ /* 0x000fc6000000061e */
[----:B------:R-:W-:Y:S02]  /*0b00*/  I2FP.F32.S32 R28, R28 ;  /* 0x0000001c001c7245 */ /* 0x000fe40000201400 */
[----:B0-----:R-:W-:Y:S01]  /*0b10*/  I2FP.F32.S32 R7, R30 ;  /* 0x0000001e00077245 */ /* 0x001fe20000201400 */
[--C-:B----4-:R-:W-:Y:S02]  /*0b20*/  HADD2.F32 R9, -RZ, R29.reuse.H1_H1 ;  /* 0x3000001dff097230 */ /* 0x110fe40000004100 */
[----:B------:R-:W-:-:S03]  /*0b30*/  HADD2.F32 R29, -RZ, R29.H0_H0 ;  /* 0x2000001dff1d7230 */ /* 0x000fc60000004100 */
[----:B------:R-:W-:Y:S01]  /*0b40*/  FMUL R6, R9, 8 ;  /* 0x4100000009067820 */ /* 0x000fe20000400000 */
[----:B-----5:R-:W-:-:S03]  /*0b50*/  HADD2.F32 R9, -RZ, R37.H1_H1 ;  /* 0x30000025ff097230 */ /* 0x020fc60000004100 */
[C-C-:B------:R-:W-:Y:S01]  /*0b60*/  FFMA R28, R29.reuse, R28, -R6.reuse ;  /* 0x0000001c1d1c7223 */ /* 0x140fe20000000806 */
[----:B------:R-:W-:Y:S01]  /*0b70*/  FFMA R7, R29, R7, -R6 ;  /* 0x000000071d077223 */ /* 0x000fe20000000806 */
[----:B------:R-:W-:Y:S02]  /*0b80*/  HADD2.F32 R37, -RZ, R37.H0_H0 ;  /* 0x20000025ff257230 */ /* 0x000fe40000004100 */
[----:B------:R-:W-:Y:S01]  /*0b90*/  FFMA R18, R27, R28, R18 ;  /* 0x0000001c1b127223 */ /* 0x000fe20000000012 */
[----:B------:R-:W-:Y:S01]  /*0ba0*/  FFMA R17, R8, R7, R17 ;  /* 0x0000000708117223 */ /* 0x000fe20000000011 */
        /* <DEDUP_REMOVED lines=8> */
[----:B------:R-:W-:Y:S01]  /*0c30*/  FMUL R10, R9, 8 ;  /* 0x41000000090a7820 */ /* 0x000fe20000400000 */
[----:B------:R-:W-:-:S02]  /*0c40*/  I2FP.F32.S32 R6, R13 ;  /* 0x0000000d00067245 */ /* 0x000fc40000201400 */
[----:B------:R-:W-:-:S03]  /*0c50*/  I2FP.F32.S32 R23, R23 ;  /* 0x0000001700177245 */ /* 0x000fc60000201400 */
[C-C-:B------:R-:W-:Y:S02]  /*0c60*/  FFMA R9, R37.reuse, R6, -R10.reuse ;  /* 0x0000000625097223 */ /* 0x140fe4000000080a */
[----:B------:R-:W-:Y:S02]  /*0c70*/  FFMA R23, R37, R23, -R10 ;  /* 0x0000001725177223 */ /* 0x000fe4000000080a */
[----:B------:R-:W-:Y:S02]  /*0c80*/  FFMA R16, R27, R9, R16 ;  /* 0x000000091b107223 */ /* 0x000fe40000000010 */
[----:B------:R-:W-:Y:S01]  /*0c90*/  FFMA R14, R8, R23, R14 ;  /* 0x00000017080e7223 */ /* 0x000fe2000000000e */
[----:B------:R-:W-:Y:S06]  /*0ca0*/  @!P0 BRA `(.L_x_576) ;  /* 0xfffffff400608947 */ /* 0x000fec000383ffff */
[----:B------:R-:W-:Y:S05]  /*0cb0*/  BSYNC.RECONVERGENT B1 ;  /* 0x0000000000017941 */ /* 0x000fea0003800200 */
.L_x_575:
[----:B------:R-:W-:Y:S01]  /*0cc0*/  MOV R3, R16 ;  /* 0x0000001000037202 */ /* 0x000fe20000000f00 */
[----:B------:R-:W-:-:S07]  /*0cd0*/  IMAD.MOV.U32 R2, RZ, RZ, R14 ;  /* 0x000000ffff027224 */ /* 0x000fce00078e000e */
.L_x_574:
[----:B------:R-:W-:Y:S05]  /*0ce0*/  BSYNC.RECONVERGENT B0 ;  /* 0x0000000000007941 */ /* 0x000fea0003800200 */
.L_x_573:
        /* <DEDUP_REMOVED lines=15> */
.L_x_578:
[----:B------:R-:W-:Y:S05]  /*0de0*/  BSYNC.RECONVERGENT B0 ;  /* 0x0000000000007941 */ /* 0x000fea0003800200 */
.L_x_577:
        /* <DEDUP_REMOVED lines=29> */
[----:B------:R-:W-:-:S04]  /*0fc0*/  FADD R15, R15, R14 ;  /* 0x0000000e0f0f7221 */ /* 0x000fc80000000000 */
        /* <DEDUP_REMOVED lines=9> */
[----:B-1----:R-:W-:Y:S01]  /*1060*/  FADD R10, R9, R8 ;  /* 0x00000008090a7221 */ /* 0x002fe20000000000 */
[----:B------:R-:W-:-:S03]  /*1070*/  VIADD R9, R0, UR4 ;  /* 0x0000000400097c36 */ /* 0x000fc60008000000 */
[----:B------:R-:W0:Y:S04]  /*1080*/  SHFL.BFLY PT, R8, R7, 0x4, 0x1f ;  /* 0x0c801f0007087f89 */ /* 0x000e2800000e0000 */
[----:B------:R-:W1:Y:S01]  /*1090*/  SHFL.BFLY PT, R11, R10, 0x4, 0x1f ;  /* 0x0c801f000a0b7f89 */ /* 0x000e6200000e0000 */
[----:B0-----:R-:W-:Y:S01]  /*10a0*/  FADD R8, R7, R8 ;  /* 0x0000000807087221 */ /* 0x001fe20000000000 */
[----:B-1----:R-:W-:-:S04]  /*10b0*/  FADD R11, R10, R11 ;  /* 0x0000000b0a0b7221 */ /* 0x002fc80000000000 */
[----:B------:R-:W0:Y:S04]  /*10c0*/  SHFL.BFLY PT, R5, R8, 0x2, 0x1f ;  /* 0x0c401f0008057f89 */ /* 0x000e2800000e0000 */
[----:B------:R-:W1:Y:S01]  /*10d0*/  SHFL.BFLY PT, R12, R11, 0x2, 0x1f ;  /* 0x0c401f000b0c7f89 */ /* 0x000e6200000e0000 */
[----:B0-----:R-:W-:Y:S01]  /*10e0*/  FADD R6, R8, R5 ;  /* 0x0000000508067221 */ /* 0x001fe20000000000 */
[----:B------:R-:W-:Y:S01]  /*10f0*/  SHF.L.U32 R8, R0, 0x2, RZ ;  /* 0x0000000200087819 */ /* 0x000fe200000006ff */
[----:B-1----:R-:W-:-:S03]  /*1100*/  FADD R12, R11, R12 ;  /* 0x0000000c0b0c7221 */ /* 0x002fc60000000000 */
        /* <DEDUP_REMOVED lines=13> */
[----:B------:R-:W-:Y:S02]  /*11e0*/  @P4 IMAD.MOV.U32 R11, RZ, RZ, R2 ;  /* 0x000000ffff0b4224 */ /* 0x000fe400078e0002 */
[----:B0-----:R-:W-:-:S05]  /*11f0*/  IMAD.WIDE.U32 R6, R9, 0x4, R6 ;  /* 0x0000000409067825 */ /* 0x001fca00078e0006 */
[----:B------:R0:W-:Y:S02]  /*1200*/  STG.E desc[UR8][R6.64], R11 ;  /* 0x0000000b06007986 */ /* 0x0001e4000c101908 */
.L_x_580:
[----:B------:R-:W-:Y:S05]  /*1210*/  BSYNC.RECONVERGENT B0 ;  /* 0x0000000000007941 */ /* 0x000fea0003800200 */
.L_x_579:
        /* <DEDUP_REMOVED lines=27> */
[----:B------:R-:W-:Y:S02]  /*13d0*/  @P1 MOV R5, R4 ;  /* 0x0000000400051202 */ /* 0x000fe40000000f00 */
[----:B------:R-:W-:Y:S02]  /*13e0*/  @P2 IMAD.MOV.U32 R5, RZ, RZ, R0 ;  /* 0x000000ffff052224 */ /* 0x000fe400078e0000 */
[----:B----4-:R-:W-:Y:S01]  /*13f0*/  VIADD R9, R9, UR4 ;  /* 0x0000000409097c36 */ /* 0x010fe20008000000 */
[----:B------:R-:W-:-:S03]  /*1400*/  @P3 MOV R5, R13 ;  /* 0x0000000d00053202 */ /* 0x000fc60000000f00 */
[----:B---3--:R-:W-:-:S05]  /*1410*/  IMAD.WIDE.U32 R2, R9, 0x4, R2 ;  /* 0x0000000409027825 */ /* 0x008fca00078e0002 */
[----:B------:R-:W-:Y:S01]  /*1420*/  STG.E desc[UR8][R2.64], R5 ;  /* 0x0000000502007986 */ /* 0x000fe2000c101908 */
[----:B------:R-:W-:Y:S05]  /*1430*/  EXIT ;  /* 0x000000000000794d */ /* 0x000fea0003800000 */
.L_x_581:
        /* <DEDUP_REMOVED lines=12> */
.L_x_806:


//--------------------- .text.mul_mat_vec_q4_1_q8_1_cuda2 --------------------------
	.section	.text.mul_mat_vec_q4_1_q8_1_cuda2,"ax",@progbits
	.align	128
        .global         mul_mat_vec_q4_1_q8_1_cuda2
        .type           mul_mat_vec_q4_1_q8_1_cuda2,@function
        .size           mul_mat_vec_q4_1_q8_1_cuda2,(.L_x_807 - mul_mat_vec_q4_1_q8_1_cuda2)
        .other          mul_mat_vec_q4_1_q8_1_cuda2,@"STO_CUDA_ENTRY STV_DEFAULT"
mul_mat_vec_q4_1_q8_1_cuda2:
.text.mul_mat_vec_q4_1_q8_1_cuda2:
        /* <DEDUP_REMOVED lines=8> */
[----:B------:R-:W-:Y:S01]  /*0080*/  MOV R18, RZ ;  /* 0x000000ff00127202 */ /* 0x000fe20000000f00 */
[----:B------:R-:W3:Y:S01]  /*0090*/  S2UR UR4, SR_CTAID.X ;  /* 0x00000000000479c3 */ /* 0x000ee20000002500 */
[----:B-1----:R-:W-:-:S04]  /*00a0*/  SHF.R.S32.HI R0, RZ, 0x1f, R5 ;  /* 0x0000001fff007819 */ /* 0x002fc80000011405 */
[----:B------:R-:W-:-:S04]  /*00b0*/  LEA.HI R0, R0, R5, RZ, 0x5 ;  /* 0x0000000500007211 */ /* 0x000fc800078f28ff */
        /* <DEDUP_REMOVED lines=10> */
[----:B------:R-:W-:Y:S01]  /*0160*/  BSSY.RECONVERGENT B1, `(.L_x_584) ;  /* 0x0000069000017945 */ /* 0x000fe20003800200 */
[----:B------:R-:W-:Y:S01]  /*0170*/  MOV R15, RZ ;  /* 0x000000ff000f7202 */ /* 0x000fe20000000f00 */
[----:B------:R-:W-:-:S05]  /*0180*/  IMAD R14, R0, UR4, R23 ;  /* 0x00000004000e7c24 */ /* 0x000fca000f8e0217 */
[----:B------:R-:W1:Y:S01]  /*0190*/  LDC.64 R20, c[0x0][0x388] ;  /* 0x0000e200ff147b82 */ /* 0x000e620000000a00 */
[----:B0-----:R-:W-:-:S04]  /*01a0*/  SHF.R.S32.HI R2, RZ, 0x1f, R3 ;  /* 0x0000001fff027819 */ /* 0x001fc80000011403 */
[----:B------:R-:W-:Y:S01]  /*01b0*/  LEA.HI R2, R2, R3, RZ, 0x5 ;  /* 0x0000000302027211 */ /* 0x000fe200078f28ff */
[----:B-1----:R-:W-:-:S03]  /*01c0*/  IMAD.WIDE.U32 R20, R23, 0x24, R20 ;  /* 0x0000002417147825 */ /* 0x002fc600078e0014 */
[----:B------:R-:W-:-:S07]  /*01d0*/  SHF.R.S32.HI R19, RZ, 0x5, R2 ;  /* 0x00000005ff137819 */ /* 0x000fce0000011402 */
.L_x_585:
[----:B------:R-:W0:Y:S01]  /*01e0*/  S2R R4, SR_TID.X ;  /* 0x0000000000047919 */ /* 0x000e220000002100 */
[----:B------:R-:W1:Y:S01]  /*01f0*/  LDC.64 R2, c[0x0][0x380] ;  /* 0x0000e000ff027b82 */ /* 0x000e620000000a00 */
[----:B------:R-:W-:Y:S02]  /*0200*/  HFMA2 R13, -RZ, RZ, 0, 0 ;  /* 0x00000000ff0d7431 */ /* 0x000fe400000001ff */
[----:B------:R-:W-:Y:S02]  /*0210*/  IMAD R9, R0, 0x14, RZ ;  /* 0x0000001400097824 */ /* 0x000fe400078e02ff */
[----:B-1----:R-:W-:-:S03]  /*0220*/  IMAD.WIDE R2, R14, 0x14, R2 ;  /* 0x000000140e027825 */ /* 0x002fc600078e0202 */
[----:B------:R-:W-:Y:S02]  /*0230*/  IADD3 R8, P1, PT, R2, R9, RZ ;  /* 0x0000000902087210 */ /* 0x000fe40007f3e0ff */
[----:B0-----:R-:W-:Y:S02]  /*0240*/  SHF.L.U32 R4, R4, 0x3, RZ ;  /* 0x0000000304047819 */ /* 0x001fe400000006ff */
[----:B------:R-:W-:Y:S02]  /*0250*/  LEA.HI.X.SX32 R9, R9, R3, 0x1, P1 ;  /* 0x0000000309097211 */ /* 0x000fe400008f0eff */
[----:B------:R-:W-:-:S04]  /*0260*/  LOP3.LUT R12, R4, 0x8, RZ, 0xc0, !PT ;  /* 0x00000008040c7812 */ /* 0x000fc800078ec0ff */
[C---:B------:R-:W-:Y:S01]  /*0270*/  IADD3 R4, P0, PT, R12.reuse, R2, RZ ;  /* 0x000000020c047210 */ /* 0x040fe20007f1e0ff */
[----:B------:R-:W-:Y:S01]  /*0280*/  IMAD.WIDE R6, R19, 0x24, R12 ;  /* 0x0000002413067825 */ /* 0x000fe200078e020c */
[-C--:B------:R-:W-:Y:S01]  /*0290*/  IADD3 R10, P2, PT, R12, R20.reuse, RZ ;  /* 0x000000140c0a7210 */ /* 0x080fe20007f5e0ff */
[----:B------:R-:W2:Y:S01]  /*02a0*/  LDG.E R2, desc[UR8][R2.64] ;  /* 0x0000000802027981 */ /* 0x000ea2000c1e1900 */
[----:B------:R-:W-:Y:S02]  /*02b0*/  IADD3.X R5, PT, PT, RZ, R3, RZ, P0, !PT ;  /* 0x00000003ff057210 */ /* 0x000fe400007fe4ff */
[----:B------:R-:W-:Y:S02]  /*02c0*/  IADD3 R6, P3, PT, R6, R20, RZ ;  /* 0x0000001406067210 */ /* 0x000fe40007f7e0ff */
[-C--:B------:R-:W-:Y:S01]  /*02d0*/  IADD3.X R11, PT, PT, RZ, R21.reuse, RZ, P2, !PT ;  /* 0x00000015ff0b7210 */ /* 0x080fe200017fe4ff */
[----:B------:R-:W3:Y:S01]  /*02e0*/  LDG.E R22, desc[UR8][R4.64+0x4] ;  /* 0x0000040804167981 */ /* 0x000ee2000c1e1900 */
[----:B------:R-:W-:-:S02]  /*02f0*/  IADD3.X R7, PT, PT, R7, R21, RZ, P3, !PT ;  /* 0x0000001507077210 */ /* 0x000fc40001ffe4ff */
[----:B------:R-:W-:Y:S01]  /*0300*/  IADD3 R12, P0, PT, R12, R8, RZ ;  /* 0x000000080c0c7210 */ /* 0x000fe20007f1e0ff */
[----:B------:R-:W4:Y:S03]  /*0310*/  LDG.E R25, desc[UR8][R10.64+0x4] ;  /* 0x000004080a197981 */ /* 0x000f26000c1e1900 */
[----:B------:R-:W-:Y:S01]  /*0320*/  IADD3.X R13, PT, PT, RZ, R9, RZ, P0, !PT ;  /* 0x00000009ff0d7210 */ /* 0x000fe200007fe4ff */
[----:B------:R-:W5:Y:S04]  /*0330*/  LDG.E R26, desc[UR8][R6.64+0x4] ;  /* 0x00000408061a7981 */ /* 0x000f68000c1e1900 */
[----:B------:R-:W2:Y:S04]  /*0340*/  LDG.E R29, desc[UR8][R10.64+0x14] ;  /* 0x000014080a1d7981 */ /* 0x000ea8000c1e1900 */
[----:B------:R-:W2:Y:S04]  /*0350*/  LDG.E R27, desc[UR8][R6.64+0x14] ;  /* 0x00001408061b7981 */ /* 0x000ea8000c1e1900 */
[----:B------:R-:W2:Y:S04]  /*0360*/  LDG.E R28, desc[UR8][R12.64+0x4] ;  /* 0x000004080c1c7981 */ /* 0x000ea8000c1e1900 */
[----:B------:R3:W2:Y:S04]  /*0370*/  LDG.E R8, desc[UR8][R8.64] ;  /* 0x0000000808087981 */ /* 0x0006a8000c1e1900 */
[----:B------:R4:W2:Y:S04]  /*0380*/  LDG.E R24, desc[UR8][R4.64+0x8] ;  /* 0x0000080804187981 */ /* 0x0008a8000c1e1900 */
[----:B------:R-:W2:Y:S04]  /*0390*/  LDG.E R3, desc[UR8][R12.64+0x8] ;  /* 0x000008080c037981 */ /* 0x000ea8000c1e1900 */
[----:B------:R-:W2:Y:S04]  /*03a0*/  LDG.E R12, desc[UR8][R10.64+0x8] ;  /* 0x000008080a0c7981 */ /* 0x000ea8000c1e1900 */
[----:B------:R-:W2:Y:S01]  /*03b0*/  LDG.E R13, desc[UR8][R6.64+0x8] ;  /* 0x00000808060d7981 */ /* 0x000ea2000c1e1900 */
[----:B---3--:R-:W-:-:S02]  /*03c0*/  LOP3.LUT R9, R22, 0xf0f0f0f, RZ, 0xc0, !PT ;  /* 0x0f0f0f0f16097812 */ /* 0x008fc400078ec0ff */
[----:B------:R-:W-:-:S03]  /*03d0*/  SHF.R.U32.HI R22, RZ, 0x4, R22 ;  /* 0x00000004ff167819 */ /* 0x000fc60000011616 */
[C---:B----4-:R-:W-:Y:S01]  /*03e0*/  IDP.4A.S8.S8 R4, R9.reuse, R25, RZ ;  /* 0x0000001909047226 */ /* 0x050fe200000006ff */
[----:B------:R-:W-:Y:S01]  /*03f0*/  LOP3.LUT R22, R22, 0xf0f0f0f, RZ, 0xc0, !PT ;  /* 0x0f0f0f0f16167812 */ /* 0x000fe200078ec0ff */
[----:B-----5:R-:W-:-:S04]  /*0400*/  IDP.4A.S8.S8 R5, R9, R26, RZ ;  /* 0x0000001a09057226 */ /* 0x020fc800000006ff */
[C---:B--2---:R-:W-:Y:S02]  /*0410*/  IDP.4A.S8.S8 R9, R22.reuse, R29, R4 ;  /* 0x0000001d16097226 */ /* 0x044fe40000000604 */
[----:B------:R-:W-:Y:S01]  /*0420*/  IDP.4A.S8.S8 R22, R22, R27, R5 ;  /* 0x0000001b16167226 */ /* 0x000fe20000000605 */
[----:B------:R-:W-:Y:S02]  /*0430*/  LOP3.LUT R5, R28, 0xf0f0f0f, RZ, 0xc0, !PT ;  /* 0x0f0f0f0f1c057812 */ /* 0x000fe400078ec0ff */
[----:B------:R-:W-:-:S03]  /*0440*/  SHF.R.U32.HI R28, RZ, 0x4, R28 ;  /* 0x00000004ff1c7819 */ /* 0x000fc6000001161c */
[C---:B------:R-:W-:Y:S01]  /*0450*/  IDP.4A.S8.S8 R25, R5.reuse, R25, RZ ;  /* 0x0000001905197226 */ /* 0x040fe200000006ff */
[----:B------:R-:W-:Y:S01]  /*0460*/  LOP3.LUT R4, R28, 0xf0f0f0f, RZ, 0xc0, !PT ;  /* 0x0f0f0f0f1c047812 */ /* 0x000fe200078ec0ff */
[----:B------:R-:W-:Y:S01]  /*0470*/  IDP.4A.S8.S8 R26, R5, R26, RZ ;  /* 0x0000001a051a7226 */ /* 0x000fe200000006ff */
[----:B------:R-:W2:Y:S03]  /*0480*/  LDG.E R28, desc[UR8][R6.64+0x18] ;  /* 0x00001808061c7981 */ /* 0x000ea6000c1e1900 */
[C---:B------:R-:W-:Y:S02]  /*0490*/  IDP.4A.S8.S8 R29, R4.reuse, R29, R25 ;  /* 0x0000001d041d7226 */ /* 0x040fe40000000619 */
[----:B------:R-:W-:Y:S01]  /*04a0*/  IDP.4A.S8.S8 R26, R4, R27, R26 ;  /* 0x0000001b041a7226 */ /* 0x000fe2000000061a */
[----:B------:R0:W3:Y:S04]  /*04b0*/  LDG.E R25, desc[UR8][R10.64+0x18] ;  /* 0x000018080a197981 */ /* 0x0000e8000c1e1900 */
[----:B------:R-:W4:Y:S01]  /*04c0*/  LDG.E R27, desc[UR8][R20.64] ;  /* 0x00000008141b7981 */ /* 0x000f22000c1e1900 */
[----:B------:R-:W-:-:S06]  /*04d0*/  IMAD.WIDE R4, R19, 0x24, R20 ;  /* 0x0000002413047825 */ /* 0x000fcc00078e0214 */
[----:B------:R1:W5:Y:S01]  /*04e0*/  LDG.E R4, desc[UR8][R4.64] ;  /* 0x0000000804047981 */ /* 0x000362000c1e1900 */
[----:B0-----:R-:W-:Y:S02]  /*04f0*/  SHF.R.U32.HI R10, RZ, 0x4, R3 ;  /* 0x00000004ff0a7819 */ /* 0x001fe40000011603 */
[----:B-1----:R-:W-:Y:S02]  /*0500*/  LOP3.LUT R5, R24, 0xf0f0f0f, RZ, 0xc0, !PT ;  /* 0x0f0f0f0f18057812 */ /* 0x002fe400078ec0ff */
[----:B------:R-:W-:-:S03]  /*0510*/  SHF.R.U32.HI R24, RZ, 0x4, R24 ;  /* 0x00000004ff187819 */ /* 0x000fc60000011618 */
[CC--:B------:R-:W-:Y:S01]  /*0520*/  IDP.4A.S8.S8 R9, R5.reuse, R12.reuse, R9 ;  /* 0x0000000c05097226 */ /* 0x0c0fe20000000609 */
[----:B------:R-:W-:Y:S01]  /*0530*/  LOP3.LUT R24, R24, 0xf0f0f0f, RZ, 0xc0, !PT ;  /* 0x0f0f0f0f18187812 */ /* 0x000fe200078ec0ff */
[-C--:B------:R-:W-:Y:S01]  /*0540*/  IDP.4A.S8.S8 R22, R5, R13.reuse, R22 ;  /* 0x0000000d05167226 */ /* 0x080fe20000000616 */
[----:B------:R-:W-:Y:S01]  /*0550*/  LOP3.LUT R5, R3, 0xf0f0f0f, RZ, 0xc0, !PT ;  /* 0x0f0f0f0f03057812 */ /* 0x000fe200078ec0ff */
[--C-:B------:R-:W-:Y:S02]  /*0560*/  HADD2.F32 R6, -RZ, R2.reuse.H0_H0 ;  /* 0x20000002ff067230 */ /* 0x100fe40000004100 */
[----:B------:R-:W-:Y:S02]  /*0570*/  HADD2.F32 R2, -RZ, R2.H1_H1 ;  /* 0x30000002ff027230 */ /* 0x000fe40000004100 */
[C---:B------:R-:W-:Y:S02]  /*0580*/  IDP.4A.S8.S8 R12, R5.reuse, R12, R29 ;  /* 0x0000000c050c7226 */ /* 0x040fe4000000061d */
[----:B------:R-:W-:Y:S01]  /*0590*/  IDP.4A.S8.S8 R13, R5, R13, R26 ;  /* 0x0000000d050d7226 */ /* 0x000fe2000000061a */
[----:B------:R-:W-:-:S02]  /*05a0*/  LOP3.LUT R5, R10, 0xf0f0f0f, RZ, 0xc0, !PT ;  /* 0x0f0f0f0f0a057812 */ /* 0x000fc400078ec0ff */
[----:B------:R-:W-:-:S04]  /*05b0*/  IADD3 R23, PT, PT, R23, 0x40, RZ ;  /* 0x0000004017177810 */ /* 0x000fc80007ffe0ff */
[----:B------:R-:W-:Y:S02]  /*05c0*/  ISETP.GE.AND P0, PT, R23, R0, PT ;  /* 0x000000001700720c */ /* 0x000fe40003f06270 */
[----:B------:R-:W-:Y:S02]  /*05d0*/  IADD3 R20, P1, PT, R20, 0x900, RZ ;  /* 0x0000090014147810 */ /* 0x000fe40007f3e0ff */
[----:B------:R-:W-:Y:S02]  /*05e0*/  IADD3 R14, PT, PT, R14, 0x40, RZ ;  /* 0x000000400e0e7810 */ /* 0x000fe40007ffe0ff */
[----:B------:R-:W-:Y:S01]  /*05f0*/  IADD3.X R21, PT, PT, RZ, R21, RZ, P1, !PT ;  /* 0x00000015ff157210 */ /* 0x000fe20000ffe4ff */
[C---:B--2---:R-:W-:Y:S02]  /*0600*/  IDP.4A.S8.S8 R22, R24.reuse, R28, R22 ;  /* 0x0000001c18167226 */ /* 0x044fe40000000616 */
[----:B---3--:R-:W-:Y:S02]  /*0610*/  IDP.4A.S8.S8 R9, R24, R25, R9 ;  /* 0x0000001918097226 */ /* 0x008fe40000000609 */
[----:B----4-:R-:W-:-:S02]  /*0620*/  HADD2.F32 R3, -RZ, R27.H0_H0 ;  /* 0x2000001bff037230 */ /* 0x010fc40000004100 */
[----:B------:R-:W-:Y:S01]  /*0630*/  HADD2.F32 R27, -RZ, R27.H1_H1 ;  /* 0x3000001bff1b7230 */ /* 0x000fe20000004100 */
[----:B------:R-:W-:Y:S02]  /*0640*/  I2FP.F32.S32 R10, R9 ;  /* 0x00000009000a7245 */ /* 0x000fe40000201400 */
[----:B------:R-:W-:Y:S02]  /*0650*/  FMUL R7, R6, R3 ;  /* 0x0000000306077220 */ /* 0x000fe40000400000 */
[----:B------:R-:W-:Y:S01]  /*0660*/  FMUL.D2 R24, R2, R27 ;  /* 0x0000001b02187220 */ /* 0x000fe20000300000 */
[----:B------:R-:W-:-:S03]  /*0670*/  IDP.4A.S8.S8 R12, R5, R25, R12 ;  /* 0x00000019050c7226 */ /* 0x000fc6000000060c */
[----:B------:R-:W-:Y:S01]  /*0680*/  FFMA R7, R7, R10, R24 ;  /* 0x0000000a07077223 */ /* 0x000fe20000000018 */
[----:B------:R-:W-:Y:S02]  /*0690*/  HADD2.F32 R10, -RZ, R8.H0_H0 ;  /* 0x20000008ff0a7230 */ /* 0x000fe40000004100 */
[--C-:B-----5:R-:W-:Y:S02]  /*06a0*/  HADD2.F32 R9, -RZ, R4.reuse.H0_H0 ;  /* 0x20000004ff097230 */ /* 0x120fe40000004100 */
[----:B------:R-:W-:Y:S02]  /*06b0*/  IDP.4A.S8.S8 R13, R5, R28, R13 ;  /* 0x0000001c050d7226 */ /* 0x000fe4000000060d */
[----:B------:R-:W-:Y:S02]  /*06c0*/  HADD2.F32 R5, -RZ, R4.H1_H1 ;  /* 0x30000004ff057230 */ /* 0x000fe40000004100 */
[----:B------:R-:W-:Y:S02]  /*06d0*/  HADD2.F32 R8, -RZ, R8.H1_H1 ;  /* 0x30000008ff087230 */ /* 0x000fe40000004100 */
[----:B------:R-:W-:Y:S01]  /*06e0*/  FMUL R3, R3, R10 ;  /* 0x0000000a03037220 */ /* 0x000fe20000400000 */
[-C--:B------:R-:W-:Y:S01]  /*06f0*/  FMUL R6, R6, R9.reuse ;  /* 0x0000000906067220 */ /* 0x080fe20000400000 */
[----:B------:R-:W-:Y:S01]  /*0700*/  FMUL R10, R10, R9 ;  /* 0x000000090a0a7220 */ /* 0x000fe20000400000 */
[-C--:B------:R-:W-:Y:S01]  /*0710*/  FMUL.D2 R11, R2, R5.reuse ;  /* 0x00000005020b7220 */ /* 0x080fe20000300000 */
[----:B------:R-:W-:Y:S01]  /*0720*/  I2FP.F32.S32 R12, R12 ;  /* 0x0000000c000c7245 */ /* 0x000fe20000201400 */
[----:B------:R-:W-:Y:S01]  /*0730*/  FMUL.D2 R2, R27, R8 ;  /* 0x000000081b027220 */ /* 0x000fe20000300000 */
[----:B------:R-:W-:Y:S01]  /*0740*/  I2FP.F32.S32 R9, R22 ;  /* 0x0000001600097245 */ /* 0x000fe20000201400 */
[----:B------:R-:W-:Y:S01]  /*0750*/  FMUL.D2 R5, R8, R5 ;  /* 0x0000000508057220 */ /* 0x000fe20000300000 */
[----:B------:R-:W-:Y:S01]  /*0760*/  I2FP.F32.S32 R13, R13 ;  /* 0x0000000d000d7245 */ /* 0x000fe20000201400 */
[----:B------:R-:W-:-:S02]  /*0770*/  FFMA R2, R3, R12, R2 ;  /* 0x0000000c03027223 */ /* 0x000fc40000000002 */
        /* <DEDUP_REMOVED lines=8> */
.L_x_584:
[----:B------:R-:W-:Y:S02]  /*0800*/  MOV R3, R16 ;  /* 0x0000001000037202 */ /* 0x000fe40000000f00 */
[----:B------:R-:W-:-:S07]  /*0810*/  MOV R2, R15 ;  /* 0x0000000f00027202 */ /* 0x000fce0000000f00 */
.L_x_583:
[----:B------:R-:W-:Y:S05]  /*0820*/  BSYNC.RECONVERGENT B0 ;  /* 0x0000000000007941 */ /* 0x000fea0003800200 */
.L_x_582:
        /* <DEDUP_REMOVED lines=15> */
.L_x_587:
[----:B------:R-:W-:Y:S05]  /*0920*/  BSYNC.RECONVERGENT B0 ;  /* 0x0000000000007941 */ /* 0x000fea0003800200 */
.L_x_586:
        /* <DEDUP_REMOVED lines=28> */
[----:B------:R-:W-:Y:S01]  /*0af0*/  FADD R20, R20, R15 ;  /* 0x0000000f14147221 */ /* 0x000fe20000000000 */
[----:B------:R-:W-:-:S04]  /*0b00*/  FADD R13, R13, R14 ;  /* 0x0000000e0d0d7221 */ /* 0x000fc80000000000 */
[----:B0-----:R-:W-:Y:S01]  /*0b10*/  FADD R13, R13, R18 ;  /* 0x000000120d0d7221 */ /* 0x001fe20000000000 */
[----:B-1----:R-:W-:Y:S01]  /*0b20*/  FADD R6, R5, R6 ;  /* 0x0000000605067221 */ /* 0x002fe20000000000 */
[----:B--2---:R-:W-:-:S04]  /*0b30*/  FADD R9, R12, R7 ;  /* 0x000000070c097221 */ /* 0x004fc80000000000 */
        /* <DEDUP_REMOVED lines=18> */
[C---:B------:R-:W-:Y:S02]  /*0c60*/  SHF.L.U32 R6, R0.reuse, 0x2, RZ ;  /* 0x0000000200067819 */ /* 0x040fe400000006ff */
        /* <DEDUP_REMOVED lines=14> */
.L_x_589:
[----:B------:R-:W-:Y:S05]  /*0d50*/  BSYNC.RECONVERGENT B0 ;  /* 0x0000000000007941 */ /* 0x000fea0003800200 */
.L_x_588:
        /* <DEDUP_REMOVED lines=20> */
[----:B------:R-:W0:Y:S01]  /*0ea0*/  LDCU UR4, c[0x0][0x3a4] ;  /* 0x00007480ff0477ac */ /* 0x000e220008000800 */
[C---:B------:R-:W-:Y:S01]  /*0eb0*/  ISETP.EQ.AND P1, PT, R6.reuse, -0x4, PT ;  /* 0xfffffffc0600780c */ /* 0x040fe20003f22270 */
[----:B-1----:R-:W-:Y:S01]  /*0ec0*/  FADD R10, R7, R10 ;  /* 0x0000000a070a7221 */ /* 0x002fe20000000000 */
[C---:B------:R-:W-:Y:S01]  /*0ed0*/  ISETP.EQ.AND P2, PT, R6.reuse, RZ, PT ;  /* 0x000000ff0600720c */ /* 0x040fe20003f42270 */
[----:B--2---:R-:W-:Y:S01]  /*0ee0*/  FADD R14, R13, R14 ;  /* 0x0000000e0d0e7221 */ /* 0x004fe20000000000 */
[C---:B------:R-:W-:Y:S02]  /*0ef0*/  ISETP.EQ.AND P3, PT, R6.reuse, 0x4, PT ;  /* 0x000000040600780c */ /* 0x040fe40003f62270 */
[----:B------:R-:W-:-:S07]  /*0f00*/  ISETP.EQ.AND P0, PT, R6, -0x8, PT ;  /* 0xfffffff80600780c */ /* 0x000fce0003f02270 */
[----:B------:R-:W-:Y:S02]  /*0f10*/  @P1 MOV R5, R4 ;  /* 0x0000000400051202 */ /* 0x000fe40000000f00 */
[----:B------:R-:W-:Y:S02]  /*0f20*/  @P2 MOV R5, R10 ;  /* 0x0000000a00052202 */ /* 0x000fe40000000f00 */
[----:B0-----:R-:W-:Y:S02]  /*0f30*/  IADD3 R7, PT, PT, R0, UR4, RZ ;  /* 0x0000000400077c10 */ /* 0x001fe4000fffe0ff */
[----:B------:R-:W-:-:S03]  /*0f40*/  @P3 MOV R5, R14 ;  /* 0x0000000e00053202 */ /* 0x000fc60000000f00 */
[----:B---3--:R-:W-:-:S05]  /*0f50*/  IMAD.WIDE.U32 R2, R7, 0x4, R2 ;  /* 0x0000000407027825 */ /* 0x008fca00078e0002 */
[----:B------:R-:W-:Y:S01]  /*0f60*/  STG.E desc[UR8][R2.64], R5 ;  /* 0x0000000502007986 */ /* 0x000fe2000c101908 */
[----:B------:R-:W-:Y:S05]  /*0f70*/  EXIT ;  /* 0x000000000000794d */ /* 0x000fea0003800000 */
.L_x_590:
        /* <DEDUP_REMOVED lines=16> */
.L_x_807:


//--------------------- .text.mul_mat_vec_q4_0_q8_1_cuda2 --------------------------
	.section	.text.mul_mat_vec_q4_0_q8_1_cuda2,"ax",@progbits
	.align	128
        .global         mul_mat_vec_q4_0_q8_1_cuda2
        .type           mul_mat_vec_q4_0_q8_1_cuda2,@function
        .size           mul_mat_vec_q4_0_q8_1_cuda2,(.L_x_808 - mul_mat_vec_q4_0_q8_1_cuda2)
        .other          mul_mat_vec_q4_0_q8_1_cuda2,@"STO_CUDA_ENTRY STV_DEFAULT"
mul_mat_vec_q4_0_q8_1_cuda2:
.text.mul_mat_vec_q4_0_q8_1_cuda2:
        /* <DEDUP_REMOVED lines=17> */
[----:B------:R-:W-:Y:S01]  /*0110*/  LOP3.LUT R23, R3, 0xffff, RZ, 0xc0, !PT ;  /* 0x0000ffff03177812 */ /* 0x000fe200078ec0ff */
[----:B------:R-:W-:-:S03]  /*0120*/  HFMA2 R3, -RZ, RZ, 0, 0 ;  /* 0x00000000ff037431 */ /* 0x000fc600000001ff */
[----:B------:R-:W-:-:S13]  /*0130*/  ISETP.GE.AND P0, PT, R23, R2, PT ;  /* 0x000000021700720c */ /* 0x000fda0003f06270 */
[----:B--2---:R-:W-:Y:S05]  /*0140*/  @P0 BRA `(.L_x_592) ;  /* 0x0000000400c80947 */ /* 0x004fea0003800000 */
[----:B------:R-:W0:Y:S01]  /*0150*/  LDC R6, c[0x0][0x3a0] ;  /* 0x0000e800ff067b82 */ /* 0x000e220000000800 */
[----:B------:R-:W-:Y:S01]  /*0160*/  BSSY.RECONVERGENT B1, `(.L_x_593) ;  /* 0x000006e000017945 */ /* 0x000fe20003800200 */
[----:B------:R-:W-:-:S06]  /*0170*/  IMAD.MOV.U32 R4, RZ, RZ, RZ ;  /* 0x000000ffff047224 */ /* 0x000fcc00078e00ff */
[----:B------:R-:W1:Y:S01]  /*0180*/  LDC.64 R8, c[0x0][0x388] ;  /* 0x0000e200ff087b82 */ /* 0x000e620000000a00 */
[----:B0-----:R-:W-:-:S04]  /*0190*/  SHF.R.S32.HI R3, RZ, 0x1f, R6 ;  /* 0x0000001fff037819 */ /* 0x001fc80000011406 */
[----:B------:R-:W-:Y:S01]  /*01a0*/  LEA.HI R6, R3, R6, RZ, 0x5 ;  /* 0x0000000603067211 */ /* 0x000fe200078f28ff */
[----:B------:R-:W-:Y:S02]  /*01b0*/  IMAD R3, R2, UR4, R23 ;  /* 0x0000000402037c24 */ /* 0x000fe4000f8e0217 */
[----:B-1----:R-:W-:-:S03]  /*01c0*/  IMAD.WIDE.U32 R8, R23, 0x24, R8 ;  /* 0x0000002417087825 */ /* 0x002fc600078e0008 */
[----:B------:R-:W-:Y:S02]  /*01d0*/  MOV R20, R8 ;  /* 0x0000000800147202 */ /* 0x000fe40000000f00 */
[----:B------:R-:W-:-:S07]  /*01e0*/  SHF.R.S32.HI R8, RZ, 0x5, R6 ;  /* 0x00000005ff087819 */ /* 0x000fce0000011406 */
.L_x_594:
[----:B------:R-:W0:Y:S01]  /*01f0*/  LDC.64 R12, c[0x0][0x380] ;  /* 0x0000e000ff0c7b82 */ /* 0x000e220000000a00 */
[----:B------:R-:W-:-:S04]  /*0200*/  SHF.L.U32 R6, R0, 0x3, RZ ;  /* 0x0000000300067819 */ /* 0x000fc800000006ff */
[----:B------:R-:W-:Y:S01]  /*0210*/  LOP3.LUT R19, R6, 0x8, RZ, 0xc0, !PT ;  /* 0x0000000806137812 */ /* 0x000fe200078ec0ff */
[----:B0-----:R-:W-:-:S03]  /*0220*/  IMAD.WIDE R12, R3, 0x12, R12 ;  /* 0x00000012030c7825 */ /* 0x001fc600078e020c */
[----:B------:R-:W-:Y:S01]  /*0230*/  IADD3 R28, P0, PT, R19, R12, RZ ;  /* 0x0000000c131c7210 */ /* 0x000fe20007f1e0ff */
[----:B------:R-:W-:Y:S01]  /*0240*/  IMAD R15, R2, 0x12, RZ ;  /* 0x00000012020f7824 */ /* 0x000fe200078e02ff */
[----:B------:R0:W2:Y:S02]  /*0250*/  LDG.E.U16 R26, desc[UR8][R12.64] ;  /* 0x000000080c1a7981 */ /* 0x0000a4000c1e1500 */
[----:B------:R-:W-:-:S05]  /*0260*/  IADD3.X R29, PT, PT, RZ, R13, RZ, P0, !PT ;  /* 0x0000000dff1d7210 */ /* 0x000fca00007fe4ff */
[----:B------:R-:W3:Y:S04]  /*0270*/  LDG.E.U16 R27, desc[UR8][R28.64+0x2] ;  /* 0x000002081c1b7981 */ /* 0x000ee8000c1e1500 */
[----:B------:R-:W3:Y:S01]  /*0280*/  LDG.E.U16 R24, desc[UR8][R28.64+0x4] ;  /* 0x000004081c187981 */ /* 0x000ee2000c1e1500 */
[----:B------:R-:W-:-:S03]  /*0290*/  IADD3 R14, P0, PT, R12, R15, RZ ;  /* 0x0000000f0c0e7210 */ /* 0x000fc60007f1e0ff */
[----:B------:R-:W4:Y:S01]  /*02a0*/  LDG.E.U16 R21, desc[UR8][R28.64+0x6] ;  /* 0x000006081c157981 */ /* 0x000f22000c1e1500 */
[----:B------:R-:W-:Y:S02]  /*02b0*/  LEA.HI.X.SX32 R15, R15, R13, 0x1, P0 ;  /* 0x0000000d0f0f7211 */ /* 0x000fe400000f0eff */
[C---:B------:R-:W-:Y:S01]  /*02c0*/  IADD3 R16, P0, PT, R19.reuse, R14, RZ ;  /* 0x0000000e13107210 */ /* 0x040fe20007f1e0ff */
[----:B------:R-:W4:Y:S03]  /*02d0*/  LDG.E.U16 R6, desc[UR8][R28.64+0x8] ;  /* 0x000008081c067981 */ /* 0x000f26000c1e1500 */
[----:B------:R-:W-:Y:S01]  /*02e0*/  IADD3.X R17, PT, PT, RZ, R15, RZ, P0, !PT ;  /* 0x0000000fff117210 */ /* 0x000fe200007fe4ff */
[----:B------:R-:W5:Y:S01]  /*02f0*/  LDG.E.U16 R14, desc[UR8][R14.64] ;  /* 0x000000080e0e7981 */ /* 0x000f62000c1e1500 */
[----:B------:R-:W-:-:S03]  /*0300*/  IADD3 R18, P0, PT, R19, R20, RZ ;  /* 0x0000001413127210 */ /* 0x000fc60007f1e0ff */
[----:B------:R-:W2:Y:S02]  /*0310*/  LDG.E.U16 R22, desc[UR8][R16.64+0x2] ;  /* 0x0000020810167981 */ /* 0x000ea4000c1e1500 */
[----:B------:R-:W-:Y:S02]  /*0320*/  IMAD.X R19, RZ, RZ, R9, P0 ;  /* 0x000000ffff137224 */ /* 0x000fe400000e0609 */
[----:B------:R-:W2:Y:S04]  /*0330*/  LDG.E.U16 R25, desc[UR8][R16.64+0x4] ;  /* 0x0000040810197981 */ /* 0x000ea8000c1e1500 */
[----:B------:R-:W5:Y:S04]  /*0340*/  LDG.E R28, desc[UR8][R18.64+0x4] ;  /* 0x00000408121c7981 */ /* 0x000f68000c1e1900 */
[----:B------:R-:W5:Y:S04]  /*0350*/  LDG.E.U16 R10, desc[UR8][R16.64+0x6] ;  /* 0x00000608100a7981 */ /* 0x000f68000c1e1500 */
[----:B------:R-:W5:Y:S04]  /*0360*/  LDG.E.U16 R29, desc[UR8][R16.64+0x8] ;  /* 0x00000808101d7981 */ /* 0x000f68000c1e1500 */
[----:B------:R-:W5:Y:S04]  /*0370*/  LDG.E R15, desc[UR8][R18.64+0x8] ;  /* 0x00000808120f7981 */ /* 0x000f68000c1e1900 */
[----:B------:R-:W5:Y:S01]  /*0380*/  LDG.E R16, desc[UR8][R18.64+0x14] ;  /* 0x0000140812107981 */ /* 0x000f62000c1e1900 */
[----:B0-----:R-:W-:-:S02]  /*0390*/  MOV R12, R20 ;  /* 0x00000014000c7202 */ /* 0x001fc40000000f00 */
[----:B------:R-:W-:Y:S01]  /*03a0*/  MOV R13, R9 ;  /* 0x00000009000d7202 */ /* 0x000fe20000000f00 */
[----:B------:R3:W5:Y:S02]  /*03b0*/  LDG.E R18, desc[UR8][R18.64+0x18] ;  /* 0x0000180812127981 */ /* 0x000764000c1e1900 */
[----:B---3--:R-:W-:Y:S02]  /*03c0*/  LEA R19, R24, R27, 0x10 ;  /* 0x0000001b18137211 */ /* 0x008fe400078e80ff */
[----:B------:R0:W3:Y:S02]  /*03d0*/  LDG.E R24, desc[UR8][R12.64] ;  /* 0x000000080c187981 */ /* 0x0000e4000c1e1900 */
[----:B------:R-:W-:Y:S01]  /*03e0*/  LOP3.LUT R17, R19, 0xf0f0f0f, RZ, 0xc0, !PT ;  /* 0x0f0f0f0f13117812 */ /* 0x000fe200078ec0ff */
[----:B----4-:R-:W-:Y:S01]  /*03f0*/  IMAD R27, R6, 0x10000, R21 ;  /* 0x00010000061b7824 */ /* 0x010fe200078e0215 */
[----:B------:R-:W-:-:S04]  /*0400*/  SHF.R.U32.HI R6, RZ, 0x4, R19 ;  /* 0x00000004ff067819 */ /* 0x000fc80000011613 */
[----:B------:R-:W-:Y:S02]  /*0410*/  LOP3.LUT R19, R6, 0xf0f0f0f, RZ, 0xc0, !PT ;  /* 0x0f0f0f0f06137812 */ /* 0x000fe400078ec0ff */
[----:B--2---:R-:W-:-:S04]  /*0420*/  LEA R22, R25, R22, 0x10 ;  /* 0x0000001619167211 */ /* 0x004fc800078e80ff */
[----:B------:R-:W-:Y:S02]  /*0430*/  SHF.R.U32.HI R25, RZ, 0x4, R22 ;  /* 0x00000004ff197819 */ /* 0x000fe40000011616 */
[----:B------:R-:W-:Y:S01]  /*0440*/  LOP3.LUT R21, R22, 0xf0f0f0f, RZ, 0xc0, !PT ;  /* 0x0f0f0f0f16157812 */ /* 0x000fe200078ec0ff */
[----:B-----5:R-:W-:Y:S01]  /*0450*/  IDP.4A.S8.S8 R6, R17, R28, RZ ;  /* 0x0000001c11067226 */ /* 0x020fe200000006ff */
[----:B------:R-:W-:-:S03]  /*0460*/  LOP3.LUT R25, R25, 0xf0f0f0f, RZ, 0xc0, !PT ;  /* 0x0f0f0f0f19197812 */ /* 0x000fc600078ec0ff */
[----:B------:R-:W-:Y:S01]  /*0470*/  IDP.4A.S8.S8 R28, R21, R28, RZ ;  /* 0x0000001c151c7226 */ /* 0x000fe200000006ff */
[----:B------:R-:W-:Y:S02]  /*0480*/  LEA R29, R29, R10, 0x10 ;  /* 0x0000000a1d1d7211 */ /* 0x000fe400078e80ff */
[----:B------:R-:W-:Y:S01]  /*0490*/  LOP3.LUT R10, R27, 0xf0f0f0f, RZ, 0xc0, !PT ;  /* 0x0f0f0f0f1b0a7812 */ /* 0x000fe200078ec0ff */
[-C--:B0-----:R-:W-:Y:S01]  /*04a0*/  IDP.4A.S8.S8 R12, R19, R16.reuse, R6 ;  /* 0x00000010130c7226 */ /* 0x081fe20000000606 */
[----:B------:R-:W-:Y:S01]  /*04b0*/  LOP3.LUT R6, R29, 0xf0f0f0f, RZ, 0xc0, !PT ;  /* 0x0f0f0f0f1d067812 */ /* 0x000fe200078ec0ff */
[----:B------:R-:W-:Y:S02]  /*04c0*/  IDP.4A.S8.S8 R13, R25, R16, R28 ;  /* 0x00000010190d7226 */ /* 0x000fe4000000061c */
[-C--:B------:R-:W-:Y:S02]  /*04d0*/  IDP.4A.S8.S8 R12, R10, R15.reuse, R12 ;  /* 0x0000000f0a0c7226 */ /* 0x080fe4000000060c */
[----:B------:R-:W-:Y:S01]  /*04e0*/  IDP.4A.S8.S8 R13, R6, R15, R13 ;  /* 0x0000000f060d7226 */ /* 0x000fe2000000060d */
[----:B------:R-:W-:-:S02]  /*04f0*/  SHF.R.U32.HI R15, RZ, 0x4, R27 ;  /* 0x00000004ff0f7819 */ /* 0x000fc4000001161b */
[----:B------:R-:W-:Y:S02]  /*0500*/  SHF.R.U32.HI R27, RZ, 0x4, R29 ;  /* 0x00000004ff1b7819 */ /* 0x000fe4000001161d */
[----:B------:R-:W-:Y:S02]  /*0510*/  LOP3.LUT R15, R15, 0xf0f0f0f, RZ, 0xc0, !PT ;  /* 0x0f0f0f0f0f0f7812 */ /* 0x000fe400078ec0ff */
[----:B------:R-:W-:-:S03]  /*0520*/  LOP3.LUT R27, R27, 0xf0f0f0f, RZ, 0xc0, !PT ;  /* 0x0f0f0f0f1b1b7812 */ /* 0x000fc600078ec0ff */
[-C--:B------:R-:W-:Y:S02]  /*0530*/  IDP.4A.S8.S8 R12, R15, R18.reuse, R12 ;  /* 0x000000120f0c7226 */ /* 0x080fe4000000060c */
[----:B------:R-:W-:-:S03]  /*0540*/  IDP.4A.S8.S8 R22, R27, R18, R13 ;  /* 0x000000121b167226 */ /* 0x000fc6000000060d */
[----:B------:R-:W-:Y:S02]  /*0550*/  I2FP.F32.S32 R18, R12 ;  /* 0x0000000c00127245 */ /* 0x000fe40000201400 */
[----:B------:R-:W-:Y:S01]  /*0560*/  I2FP.F32.S32 R22, R22 ;  /* 0x0000001600167245 */ /* 0x000fe20000201400 */
[--C-:B---3--:R-:W-:Y:S02]  /*0570*/  HADD2.F32 R13, -RZ, R24.reuse.H1_H1 ;  /* 0x30000018ff0d7230 */ /* 0x108fe40000004100 */
[----:B------:R-:W-:Y:S01]  /*0580*/  HADD2.F32 R16, -RZ, R24.H0_H0 ;  /* 0x20000018ff107230 */ /* 0x000fe20000004100 */
[----:B------:R-:W-:Y:S02]  /*0590*/  SHF.L.U32 R24, R0, 0x3, RZ ;  /* 0x0000000300187819 */ /* 0x000fe400000006ff */
[----:B------:R-:W-:Y:S02]  /*05a0*/  FMUL R13, R13, 4 ;  /* 0x408000000d0d7820 */ /* 0x000fe40000400000 */
[----:B------:R-:W-:-:S02]  /*05b0*/  LOP3.LUT R12, R24, 0x8, RZ, 0xc0, !PT ;  /* 0x00000008180c7812 */ /* 0x000fc400078ec0ff */
[C-C-:B------:R-:W-:Y:S01]  /*05c0*/  FFMA R18, R16.reuse, R18, -R13.reuse ;  /* 0x0000001210127223 */ /* 0x140fe2000000080d */
[----:B------:R-:W-:Y:S01]  /*05d0*/  FFMA R16, R16, R22, -R13 ;  /* 0x0000001610107223 */ /* 0x000fe2000000080d */
[----:B------:R-:W-:Y:S02]  /*05e0*/  IMAD.MOV.U32 R13, RZ, RZ, RZ ;  /* 0x000000ffff0d7224 */ /* 0x000fe400078e00ff */
[----:B------:R-:W-:-:S03]  /*05f0*/  IMAD.WIDE R12, R8, 0x24, R12 ;  /* 0x00000024080c7825 */ /* 0x000fc600078e020c */
[----:B------:R-:W-:-:S04]  /*0600*/  IADD3 R12, P0, PT, R12, R20, RZ ;  /* 0x000000140c0c7210 */ /* 0x000fc80007f1e0ff */
[----:B------:R-:W-:-:S05]  /*0610*/  IADD3.X R13, PT, PT, R13, R9, RZ, P0, !PT ;  /* 0x000000090d0d7210 */ /* 0x000fca00007fe4ff */
[----:B------:R-:W2:Y:S04]  /*0620*/  LDG.E R24, desc[UR8][R12.64+0x4] ;  /* 0x000004080c187981 */ /* 0x000ea8000c1e1900 */
[----:B------:R-:W3:Y:S01]  /*0630*/  LDG.E R22, desc[UR8][R12.64+0x14] ;  /* 0x000014080c167981 */ /* 0x000ee2000c1e1900 */
[----:B------:R-:W-:-:S03]  /*0640*/  HADD2.F32 R26, -RZ, R26.H0_H0 ;  /* 0x2000001aff1a7230 */ /* 0x000fc60000004100 */
[----:B------:R-:W4:Y:S02]  /*0650*/  LDG.E R29, desc[UR8][R12.64+0x8] ;  /* 0x000008080c1d7981 */ /* 0x000f24000c1e1900 */
[----:B------:R-:W-:Y:S01]  /*0660*/  FFMA R11, R26, R18, R11 ;  /* 0x000000121a0b7223 */ /* 0x000fe2000000000b */
[-C--:B--2---:R-:W-:Y:S02]  /*0670*/  IDP.4A.S8.S8 R28, R17, R24.reuse, RZ ;  /* 0x00000018111c7226 */ /* 0x084fe400000006ff */
[----:B------:R-:W-:Y:S01]  /*0680*/  IDP.4A.S8.S8 R17, R21, R24, RZ ;  /* 0x0000001815117226 */ /* 0x000fe200000006ff */
[----:B------:R-:W-:Y:S01]  /*0690*/  MOV R21, R9 ;  /* 0x0000000900157202 */ /* 0x000fe20000000f00 */
[----:B---3--:R-:W-:Y:S01]  /*06a0*/  IDP.4A.S8.S8 R28, R19, R22, R28 ;  /* 0x00000016131c7226 */ /* 0x008fe2000000061c */
[----:B------:R-:W2:Y:S01]  /*06b0*/  LDG.E R24, desc[UR8][R12.64+0x18] ;  /* 0x000018080c187981 */ /* 0x000ea2000c1e1900 */
[----:B------:R-:W-:-:S06]  /*06c0*/  IMAD.WIDE R18, R8, 0x24, R20 ;  /* 0x0000002408127825 */ /* 0x000fcc00078e0214 */
[----:B------:R-:W3:Y:S01]  /*06d0*/  LDG.E R18, desc[UR8][R18.64] ;  /* 0x0000000812127981 */ /* 0x000ee2000c1e1900 */
[----:B------:R-:W-:Y:S01]  /*06e0*/  IDP.4A.S8.S8 R17, R25, R22, R17 ;  /* 0x0000001619117226 */ /* 0x000fe20000000611 */
[----:B------:R-:W-:Y:S01]  /*06f0*/  IADD3 R23, PT, PT, R23, 0x40, RZ ;  /* 0x0000004017177810 */ /* 0x000fe20007ffe0ff */
[-C--:B----4-:R-:W-:Y:S02]  /*0700*/  IDP.4A.S8.S8 R28, R10, R29.reuse, R28 ;  /* 0x0000001d0a1c7226 */ /* 0x090fe4000000061c */
[----:B------:R-:W-:Y:S01]  /*0710*/  IDP.4A.S8.S8 R17, R6, R29, R17 ;  /* 0x0000001d06117226 */ /* 0x000fe20000000611 */
[----:B------:R-:W-:Y:S01]  /*0720*/  ISETP.GE.AND P0, PT, R23, R2, PT ;  /* 0x000000021700720c */ /* 0x000fe20003f06270 */
[----:B------:R-:W-:Y:S01]  /*0730*/  HADD2.F32 R14, -RZ, R14.H0_H0 ;  /* 0x2000000eff0e7230 */ /* 0x000fe20000004100 */
[----:B------:R-:W-:Y:S01]  /*0740*/  IADD3 R20, P1, PT, R20, 0x900, RZ ;  /* 0x0000090014147810 */ /* 0x000fe20007f3e0ff */
[----:B------:R-:W-:-:S03]  /*0750*/  VIADD R3, R3, 0x40 ;  /* 0x0000004003037836 */ /* 0x000fc60000000000 */
[----:B------:R-:W-:Y:S01]  /*0760*/  FFMA R7, R14, R16, R7 ;  /* 0x000000100e077223 */ /* 0x000fe20000000007 */
[----:B------:R-:W-:Y:S01]  /*0770*/  IADD3.X R9, PT, PT, RZ, R9, RZ, P1, !PT ;  /* 0x00000009ff097210 */ /* 0x000fe20000ffe4ff */
[-C--:B--2---:R-:W-:Y:S02]  /*0780*/  IDP.4A.S8.S8 R28, R15, R24.reuse, R28 ;  /* 0x000000180f1c7226 */ /* 0x084fe4000000061c */
[----:B------:R-:W-:Y:S02]  /*0790*/  IDP.4A.S8.S8 R17, R27, R24, R17 ;  /* 0x000000181b117226 */ /* 0x000fe40000000611 */
[--C-:B---3--:R-:W-:Y:S01]  /*07a0*/  HADD2.F32 R10, -RZ, R18.reuse.H1_H1 ;  /* 0x30000012ff0a7230 */ /* 0x108fe20000004100 */
[----:B------:R-:W-:Y:S01]  /*07b0*/  I2FP.F32.S32 R13, R28 ;  /* 0x0000001c000d7245 */ /* 0x000fe20000201400 */
[----:B------:R-:W-:-:S03]  /*07c0*/  HADD2.F32 R6, -RZ, R18.H0_H0 ;  /* 0x20000012ff067230 */ /* 0x000fc60000004100 */
[----:B------:R-:W-:Y:S01]  /*07d0*/  FMUL R15, R10, 4 ;  /* 0x408000000a0f7820 */ /* 0x000fe20000400000 */
[----:B------:R-:W-:-:S03]  /*07e0*/  I2FP.F32.S32 R10, R17 ;  /* 0x00000011000a7245 */ /* 0x000fc60000201400 */
[C-C-:B------:R-:W-:Y:S02]  /*07f0*/  FFMA R13, R6.reuse, R13, -R15.reuse ;  /* 0x0000000d060d7223 */ /* 0x140fe4000000080f */
[----:B------:R-:W-:Y:S02]  /*0800*/  FFMA R15, R6, R10, -R15 ;  /* 0x0000000a060f7223 */ /* 0x000fe4000000080f */
[----:B------:R-:W-:Y:S02]  /*0810*/  FFMA R5, R26, R13, R5 ;  /* 0x0000000d1a057223 */ /* 0x000fe40000000005 */
[----:B------:R-:W-:Y:S01]  /*0820*/  FFMA R4, R14, R15, R4 ;  /* 0x0000000f0e047223 */ /* 0x000fe20000000004 */
[----:B------:R-:W-:Y:S06]  /*0830*/  @!P0 BRA `(.L_x_594) ;  /* 0xfffffff8006c8947 */ /* 0x000fec000383ffff */
[----:B------:R-:W-:Y:S05]  /*0840*/  BSYNC.RECONVERGENT B1 ;  /* 0x0000000000017941 */ /* 0x000fea0003800200 */
.L_x_593:
[----:B------:R-:W-:Y:S02]  /*0850*/  MOV R6, R5 ;  /* 0x0000000500067202 */ /* 0x000fe40000000f00 */
[----:B------:R-:W-:-:S07]  /*0860*/  MOV R3, R4 ;  /* 0x0000000400037202 */ /* 0x000fce0000000f00 */
.L_x_592:
[----:B------:R-:W-:Y:S05]  /*0870*/  BSYNC.RECONVERGENT B0 ;  /* 0x0000000000007941 */ /* 0x000fea0003800200 */
.L_x_591:
        /* <DEDUP_REMOVED lines=14> */
.L_x_596:
[----:B------:R-:W-:Y:S05]  /*0960*/  BSYNC.RECONVERGENT B0 ;  /* 0x0000000000007941 */ /* 0x000fea0003800200 */
.L_x_595:
        /* <DEDUP_REMOVED lines=24> */
[----:B------:R-:W0:Y:S01]  /*0af0*/  SHFL.BFLY PT, R7, R8, 0x10, 0x1f ;  /* 0x0e001f0008077f89 */ /* 0x000e2200000e0000 */
[----:B------:R-:W-:-:S03]  /*0b00*/  FADD R16, R16, R5 ;  /* 0x0000000510107221 */ /* 0x000fc60000000000 */
[----:B------:R-:W1:Y:S01]  /*0b10*/  SHFL.BFLY PT, R10, R17, 0x10, 0x1f ;  /* 0x0e001f00110a7f89 */ /* 0x000e6200000e0000 */
[C---:B------:R-:W-:Y:S01]  /*0b20*/  IMAD.SHL.U32 R5, R0.reuse, 0x4, RZ ;  /* 0x0000000400057824 */ /* 0x040fe200078e00ff */
[----:B------:R-:W-:Y:S01]  /*0b30*/  IADD3 R0, PT, PT, R0, UR4, RZ ;  /* 0x0000000400007c10 */ /* 0x000fe2000fffe0ff */
[----:B0-----:R-:W-:Y:S01]  /*0b40*/  FADD R7, R8, R7 ;  /* 0x0000000708077221 */ /* 0x001fe20000000000 */
[----:B-1----:R-:W-:-:S04]  /*0b50*/  FADD R11, R17, R10 ;  /* 0x0000000a110b7221 */ /* 0x002fc80000000000 */
[----:B------:R-:W0:Y:S01]  /*0b60*/  SHFL.BFLY PT, R10, R7, 0x8, 0x1f ;  /* 0x0d001f00070a7f89 */ /* 0x000e2200000e0000 */
[----:B------:R-:W-:-:S03]  /*0b70*/  FADD R15, R15, R4 ;  /* 0x000000040f0f7221 */ /* 0x000fc60000000000 */
[----:B------:R-:W1:Y:S01]  /*0b80*/  SHFL.BFLY PT, R12, R11, 0x8, 0x1f ;  /* 0x0d001f000b0c7f89 */ /* 0x000e6200000e0000 */
[----:B------:R-:W-:Y:S01]  /*0b90*/  FADD R15, R15, R20 ;  /* 0x000000140f0f7221 */ /* 0x000fe20000000000 */
        /* <DEDUP_REMOVED lines=28> */
[----:B------:R-:W-:Y:S02]  /*0d60*/  @P4 IMAD.MOV.U32 R11, RZ, RZ, R3 ;  /* 0x000000ffff0b4224 */ /* 0x000fe400078e0003 */
[----:B0-----:R-:W-:-:S05]  /*0d70*/  IMAD.WIDE.U32 R6, R0, 0x4, R8 ;  /* 0x0000000400067825 */ /* 0x001fca00078e0008 */
[----:B------:R0:W-:Y:S02]  /*0d80*/  STG.E desc[UR8][R6.64], R11 ;  /* 0x0000000b06007986 */ /* 0x0001e4000c101908 */
.L_x_598:
[----:B------:R-:W-:Y:S05]  /*0d90*/  BSYNC.RECONVERGENT B0 ;  /* 0x0000000000007941 */ /* 0x000fea0003800200 */
.L_x_597:
        /* <DEDUP_REMOVED lines=28> */
[----:B------:R-:W-:Y:S02]  /*0f60*/  @P2 MOV R4, R3 ;  /* 0x0000000300042202 */ /* 0x000fe40000000f00 */
[----:B----4-:R-:W-:Y:S02]  /*0f70*/  IADD3 R5, PT, PT, R0, UR4, RZ ;  /* 0x0000000400057c10 */ /* 0x010fe4000fffe0ff */
[----:B------:R-:W-:-:S03]  /*0f80*/  @P3 MOV R4, R10 ;  /* 0x0000000a00043202 */ /* 0x000fc60000000f00 */
[----:B---3--:R-:W-:-:S05]  /*0f90*/  IMAD.WIDE.U32 R2, R5, 0x4, R6 ;  /* 0x0000000405027825 */ /* 0x008fca00078e0006 */
[----:B------:R-:W-:Y:S01]  /*0fa0*/  STG.E desc[UR8][R2.64], R4 ;  /* 0x0000000402007986 */ /* 0x000fe2000c101908 */
[----:B------:R-:W-:Y:S05]  /*0fb0*/  EXIT ;  /* 0x000000000000794d */ /* 0x000fea0003800000 */
.L_x_599:
        /* <DEDUP_REMOVED lines=12> */
.L_x_808:


//--------------------- .text.mul_mat_vec_q6_K_q8_1_cuda1 --------------------------
	.section	.text.mul_mat_vec_q6_K_q8_1_cuda1,"ax",@progbits
	.align	128
        .global         mul_mat_vec_q6_K_q8_1_cuda1
        .type           mul_mat_vec_q6_K_q8_1_cuda1,@function
        .size           mul_mat_vec_q6_K_q8_1_cuda1,(.L_x_809 - mul_mat_vec_q6_K_q8_1_cuda1)
        .other          mul_mat_vec_q6_K_q8_1_cuda1,@"STO_CUDA_ENTRY STV_DEFAULT"
mul_mat_vec_q6_K_q8_1_cuda1:
.text.mul_mat_vec_q6_K_q8_1_cuda1:
[----:B------:R-:W-:Y:S01]  /*0000*/  LDC R1, c[0x0][0x37c] ;  /* 0x0000df00ff017b82 */ /* 0x000fe20000000800 */
[----:B------:R-:W0:Y:S01]  /*0010*/  S2R R3, SR_TID.X ;  /* 0x0000000000037919 */ /* 0x000e220000002100 */
[----:B------:R-:W1:Y:S01]  /*0020*/  LDCU UR5, c[0x0][0x398] ;  /* 0x00007300ff0577ac */ /* 0x000e620008000800 */
[----:B------:R-:W-:Y:S01]  /*0030*/  BSSY.RECONVERGENT B0, `(.L_x_600) ;  /* 0x00000e5000007945 */ /* 0x000fe20003800200 */
[----:B------:R-:W-:Y:S01]  /*0040*/  IMAD.MOV.U32 R22, RZ, RZ, RZ ;  /* 0x000000ffff167224 */ /* 0x000fe200078e00ff */
[----:B------:R-:W2:Y:S01]  /*0050*/  S2R R5, SR_TID.Y ;  /* 0x0000000000057919 */ /* 0x000ea20000002200 */
[----:B------:R-:W3:Y:S01]  /*0060*/  LDCU.64 UR6, c[0x0][0x358] ;  /* 0x00006b00ff0677ac */ /* 0x000ee20008000a00 */
[----:B------:R-:W4:Y:S01]  /*0070*/  S2R R2, SR_CTAID.X ;  /* 0x0000000000027919 */ /* 0x000f220000002500 */
[----:B-1----:R-:W-:-:S04]  /*0080*/  USHF.R.S32.HI UR4, URZ, 0x1f, UR5 ;  /* 0x0000001fff047899 */ /* 0x002fc80008011405 */
[----:B------:R-:W-:-:S04]  /*0090*/  ULEA.HI UR4, UR4, UR5, URZ, 0x8 ;  /* 0x0000000504047291 */ /* 0x000fc8000f8f40ff */
[----:B------:R-:W-:Y:S01]  /*00a0*/  USHF.R.S32.HI UR4, URZ, 0x8, UR4 ;  /* 0x00000008ff047899 */ /* 0x000fe20008011404 */
[----:B0-----:R-:W-:-:S05]  /*00b0*/  SHF.R.U32.HI R0, RZ, 0x5, R3 ;  /* 0x00000005ff007819 */ /* 0x001fca0000011603 */
[----:B--2---:R-:W-:-:S05]  /*00c0*/  IMAD.IADD R9, R0, 0x1, R5 ;  /* 0x0000000100097824 */ /* 0x004fca00078e0205 */
[----:B------:R-:W-:-:S13]  /*00d0*/  ISETP.GE.AND P0, PT, R9, UR4, PT ;  /* 0x0000000409007c0c */ /* 0x000fda000bf06270 */
[----:B---34-:R-:W-:Y:S05]  /*00e0*/  @P0 BRA `(.L_x_601) ;  /* 0x0000000c00640947 */ /* 0x018fea0003800000 */
[----:B------:R-:W-:Y:S01]  /*00f0*/  VIADD R18, R9, 0x4 ;  /* 0x0000000409127836 */ /* 0x000fe20000000000 */
[----:B------:R-:W-:Y:S01]  /*0100*/  LOP3.LUT R6, RZ, R5, RZ, 0x33, !PT ;  /* 0x00000005ff067212 */ /* 0x000fe200078e33ff */
[----:B------:R-:W-:Y:S01]  /*0110*/  BSSY.RECONVERGENT B1, `(.L_x_602) ;  /* 0x0000055000017945 */ /* 0x000fe20003800200 */
[--C-:B------:R-:W-:Y:S01]  /*0120*/  SHF.R.U32.HI R5, RZ, 0x2, R3.reuse ;  /* 0x00000002ff057819 */ /* 0x100fe20000011603 */
[----:B------:R-:W-:Y:S01]  /*0130*/  IMAD R20, R2, UR4, RZ ;  /* 0x0000000402147c24 */ /* 0x000fe2000f8e02ff */
[----:B------:R-:W-:Y:S01]  /*0140*/  VIMNMX.U32 R7, PT, PT, R18, UR4, !PT ;  /* 0x0000000412077c48 */ /* 0x000fe2000ffe0000 */
[----:B------:R-:W-:Y:S01]  /*0150*/  IMAD.MOV.U32 R22, RZ, RZ, RZ ;  /* 0x000000ffff167224 */ /* 0x000fe200078e00ff */
[--C-:B------:R-:W-:Y:S02]  /*0160*/  SHF.R.U32.HI R4, RZ, 0x3, R3.reuse ;  /* 0x00000003ff047819 */ /* 0x100fe40000011603 */
[----:B------:R-:W-:Y:S01]  /*0170*/  IADD3 R6, PT, PT, -R0, R7, R6 ;  /* 0x0000000700067210 */ /* 0x000fe20007ffe106 */
[----:B------:R-:W-:Y:S01]  /*0180*/  IMAD.SHL.U32 R7, R3, 0x4, RZ ;  /* 0x0000000403077824 */ /* 0x000fe200078e00ff */
[----:B------:R-:W-:-:S02]  /*0190*/  SHF.R.U32.HI R0, RZ, 0x1, R3 ;  /* 0x00000001ff007819 */ /* 0x000fc40000011603 */
[----:B------:R-:W-:Y:S02]  /*01a0*/  LOP3.LUT P1, RZ, R6, 0x4, RZ, 0xc0, !PT ;  /* 0x0000000406ff7812 */ /* 0x000fe4000782c0ff */
[----:B------:R-:W-:Y:S02]  /*01b0*/  LOP3.LUT R0, R0, 0x8, RZ, 0xc0, !PT ;  /* 0x0000000800007812 */ /* 0x000fe400078ec0ff */
[----:B------:R-:W-:Y:S02]  /*01c0*/  LOP3.LUT R19, R5, 0x4, RZ, 0xc0, !PT ;  /* 0x0000000405137812 */ /* 0x000fe400078ec0ff */
[----:B------:R-:W-:Y:S02]  /*01d0*/  LOP3.LUT R8, R0, 0x7, R3, 0xf8, !PT ;  /* 0x0000000700087812 */ /* 0x000fe400078ef803 */
[----:B------:R-:W-:Y:S02]  /*01e0*/  LOP3.LUT R19, R19, 0x1, R4, 0xf8, !PT ;  /* 0x0000000113137812 */ /* 0x000fe400078ef804 */
[----:B------:R-:W-:Y:S01]  /*01f0*/  ISETP.GE.U32.AND P0, PT, R6, 0x4, PT ;  /* 0x000000040600780c */ /* 0x000fe20003f06070 */
[----:B------:R-:W-:Y:S01]  /*0200*/  IMAD.SHL.U32 R8, R8, 0x4, RZ ;  /* 0x0000000408087824 */ /* 0x000fe200078e00ff */
[----:B------:R-:W-:-:S02]  /*0210*/  LOP3.LUT R4, R0, 0x3, R5, 0xf8, !PT ;  /* 0x0000000300047812 */ /* 0x000fc400078ef805 */
[----:B------:R-:W-:Y:S02]  /*0220*/  LOP3.LUT R6, R7, 0x7c, RZ, 0xc0, !PT ;  /* 0x0000007c07067812 */ /* 0x000fe400078ec0ff */
[----:B------:R-:W-:Y:S02]  /*0230*/  LOP3.LUT R5, R5, 0x2, RZ, 0xc0, !PT ;  /* 0x0000000205057812 */ /* 0x000fe400078ec0ff */
[----:B------:R-:W-:Y:S01]  /*0240*/  LOP3.LUT R7, R7, 0x1c, RZ, 0xc0, !PT ;  /* 0x0000001c07077812 */ /* 0x000fe200078ec0ff */
[----:B------:R-:W-:Y:S06]  /*0250*/  @P1 BRA `(.L_x_603) ;  /* 0x0000000400001947 */ /* 0x000fec0003800000 */
[----:B------:R-:W0:Y:S01]  /*0260*/  LDC.64 R10, c[0x0][0x380] ;  /* 0x0000e000ff0a7b82 */ /* 0x000e220000000a00 */
[----:B------:R-:W-:-:S07]  /*0270*/  IMAD.IADD R13, R9, 0x1, R20 ;  /* 0x00000001090d7824 */ /* 0x000fce00078e0214 */
[----:B------:R-:W1:Y:S01]  /*0280*/  LDC.64 R14, c[0x0][0x388] ;  /* 0x0000e200ff0e7b82 */ /* 0x000e620000000a00 */
[----:B0-----:R-:W-:-:S03]  /*0290*/  IMAD.WIDE.U32 R10, R13, 0xd2, R10 ;  /* 0x000000d20d0a7825 */ /* 0x001fc600078e000a */
[----:B------:R-:W-:-:S05]  /*02a0*/  IADD3 R12, P1, PT, R8, R10, RZ ;  /* 0x0000000a080c7210 */ /* 0x000fca0007f3e0ff */
[----:B------:R-:W-:Y:S01]  /*02b0*/  IMAD.X R13, RZ, RZ, R11, P1 ;  /* 0x000000ffff0d7224 */ /* 0x000fe200008e060b */
[----:B------:R-:W-:-:S04]  /*02c0*/  IADD3 R16, P1, PT, R6, R10, RZ ;  /* 0x0000000a06107210 */ /* 0x000fc80007f3e0ff */
[----:B------:R-:W2:Y:S04]  /*02d0*/  LDG.E.U16.CONSTANT R0, desc[UR6][R12.64+0x80] ;  /* 0x000080060c007981 */ /* 0x000ea8000c1e9500 */
[----:B------:R-:W2:Y:S01]  /*02e0*/  LDG.E.U16.CONSTANT R21, desc[UR6][R12.64+0x82] ;  /* 0x000082060c157981 */ /* 0x000ea2000c1e9500 */
[----:B------:R-:W-:-:S05]  /*02f0*/  IMAD.X R17, RZ, RZ, R11, P1 ;  /* 0x000000ffff117224 */ /* 0x000fca00008e060b */
[----:B------:R-:W3:Y:S04]  /*0300*/  LDG.E.U16.CONSTANT R26, desc[UR6][R16.64] ;  /* 0x00000006101a7981 */ /* 0x000ee8000c1e9500 */
[----:B------:R-:W3:Y:S01]  /*0310*/  LDG.E.U16.CONSTANT R27, desc[UR6][R16.64+0x2] ;  /* 0x00000206101b7981 */ /* 0x000ee2000c1e9500 */
[----:B------:R-:W-:-:S04]  /*0320*/  IMAD.SHL.U32 R23, R9, 0x8, RZ ;  /* 0x0000000809177824 */ /* 0x000fc800078e00ff */
[----:B-1----:R-:W-:Y:S01]  /*0330*/  IMAD.WIDE.U32 R22, R23, 0x24, R14 ;  /* 0x0000002417167825 */ /* 0x002fe200078e000e */
[----:B------:R-:W-:Y:S02]  /*0340*/  IADD3 R14, P1, PT, R4, R10, RZ ;  /* 0x0000000a040e7210 */ /* 0x000fe40007f3e0ff */
[----:B------:R-:W4:Y:S01]  /*0350*/  LDG.E.U16.CONSTANT R10, desc[UR6][R10.64+0xd0] ;  /* 0x0000d0060a0a7981 */ /* 0x000f22000c1e9500 */
[----:B------:R-:W-:-:S04]  /*0360*/  IMAD.WIDE.U32 R22, R19, 0x24, R22 ;  /* 0x0000002413167825 */ /* 0x000fc800078e0016 */
[----:B------:R-:W-:Y:S01]  /*0370*/  IMAD.X R15, RZ, RZ, R11, P1 ;  /* 0x000000ffff0f7224 */ /* 0x000fe200008e060b */
[----:B------:R-:W-:Y:S01]  /*0380*/  IADD3 R24, P1, PT, R7, R22, RZ ;  /* 0x0000001607187210 */ /* 0x000fe20007f3e0ff */
[----:B------:R-:W5:Y:S04]  /*0390*/  LDG.E.U16.CONSTANT R16, desc[UR6][R22.64] ;  /* 0x0000000616107981 */ /* 0x000f68000c1e9500 */
[----:B------:R-:W-:Y:S01]  /*03a0*/  IMAD.X R25, RZ, RZ, R23, P1 ;  /* 0x000000ffff197224 */ /* 0x000fe200008e0617 */
[----:B------:R-:W4:Y:S04]  /*03b0*/  LDG.E.U8.CONSTANT R9, desc[UR6][R14.64+0xc0] ;  /* 0x0000c0060e097981 */ /* 0x000f28000c1e9100 */
[----:B------:R-:W5:Y:S04]  /*03c0*/  LDG.E.CONSTANT R12, desc[UR6][R24.64+0x4] ;  /* 0x00000406180c7981 */ /* 0x000f68000c1e9900 */
[----:B------:R0:W5:Y:S04]  /*03d0*/  LDG.E.U8.CONSTANT R13, desc[UR6][R14.64+0xc4] ;  /* 0x0000c4060e0d7981 */ /* 0x000168000c1e9100 */
[----:B------:R-:W5:Y:S04]  /*03e0*/  LDG.E.CONSTANT R17, desc[UR6][R24.64+0x4c] ;  /* 0x00004c0618117981 */ /* 0x000f68000c1e9900 */
[----:B------:R1:W5:Y:S01]  /*03f0*/  LDG.E.U16.CONSTANT R28, desc[UR6][R22.64+0x48] ;  /* 0x00004806161c7981 */ /* 0x000362000c1e9500 */
[----:B--2---:R-:W-:-:S05]  /*0400*/  IMAD R0, R21, 0x10000, R0 ;  /* 0x0001000015007824 */ /* 0x004fca00078e0200 */
[----:B------:R-:W-:-:S05]  /*0410*/  SHF.R.S32.HI R0, RZ, R5, R0 ;  /* 0x00000005ff007219 */ /* 0x000fca0000011400 */
[----:B------:R-:W-:Y:S02]  /*0420*/  IMAD.SHL.U32 R21, R0, 0x10, RZ ;  /* 0x0000001000157824 */ /* 0x000fe400078e00ff */
[----:B---3--:R-:W-:-:S03]  /*0430*/  IMAD R26, R27, 0x10000, R26 ;  /* 0x000100001b1a7824 */ /* 0x008fc600078e021a */
[----:B------:R-:W-:Y:S02]  /*0440*/  LOP3.LUT R21, R21, 0x30303030, RZ, 0xc0, !PT ;  /* 0x3030303015157812 */ /* 0x000fe400078ec0ff */
[--C-:B0-----:R-:W-:Y:S02]  /*0450*/  SHF.R.U32.HI R14, RZ, 0x4, R26.reuse ;  /* 0x00000004ff0e7819 */ /* 0x101fe4000001161a */
[----:B------:R-:W-:Y:S02]  /*0460*/  LOP3.LUT R15, R0, 0x30303030, RZ, 0xc0, !PT ;  /* 0x30303030000f7812 */ /* 0x000fe400078ec0ff */
[----:B------:R-:W-:Y:S02]  /*0470*/  LOP3.LUT R21, R21, 0xf0f0f0f, R26, 0xf8, !PT ;  /* 0x0f0f0f0f15157812 */ /* 0x000fe400078ef81a */
[----:B------:R-:W-:-:S03]  /*0480*/  LOP3.LUT R15, R15, 0xf0f0f0f, R14, 0xf8, !PT ;  /* 0x0f0f0f0f0f0f7812 */ /* 0x000fc600078ef80e */
[----:B------:R-:W-:Y:S02]  /*0490*/  VIADD R0, R21, 0x60606060 ;  /* 0x6060606015007836 */ /* 0x000fe40000000000 */
[----:B-1----:R-:W-:-:S03]  /*04a0*/  VIADD R22, R15, 0x60606060 ;  /* 0x606060600f167836 */ /* 0x002fc60000000000 */
[----:B------:R-:W-:Y:S02]  /*04b0*/  LOP3.LUT R11, R21, 0x20202020, R0, 0x18, !PT ;  /* 0x20202020150b7812 */ /* 0x000fe400078e1800 */
[----:B------:R-:W-:Y:S02]  /*04c0*/  LOP3.LUT R23, R15, 0x20202020, R22, 0x18, !PT ;  /* 0x202020200f177812 */ /* 0x000fe400078e1816 */
[----:B------:R-:W-:Y:S02]  /*04d0*/  PRMT R11, R11, 0xba98, RZ ;  /* 0x0000ba980b0b7816 */ /* 0x000fe400000000ff */
[----:B------:R-:W-:Y:S02]  /*04e0*/  PRMT R14, R21, 0xba98, RZ ;  /* 0x0000ba98150e7816 */ /* 0x000fe400000000ff */
[----:B------:R-:W-:Y:S02]  /*04f0*/  PRMT R23, R23, 0xba98, RZ ;  /* 0x0000ba9817177816 */ /* 0x000fe400000000ff */
[----:B------:R-:W-:-:S02]  /*0500*/  LOP3.LUT R0, R11, 0x80808080, R0, 0x6, !PT ;  /* 0x808080800b007812 */ /* 0x000fc400078e0600 */
[----:B------:R-:W-:Y:S02]  /*0510*/  PRMT R24, R15, 0xba98, RZ ;  /* 0x0000ba980f187816 */ /* 0x000fe400000000ff */
[----:B------:R-:W-:Y:S02]  /*0520*/  LOP3.LUT R11, R11, 0x7f7f7f7f, R14, 0x60, !PT ;  /* 0x7f7f7f7f0b0b7812 */ /* 0x000fe400078e600e */
[C---:B------:R-:W-:Y:S02]  /*0530*/  LOP3.LUT R22, R23.reuse, 0x80808080, R22, 0x6, !PT ;  /* 0x8080808017167812 */ /* 0x040fe400078e0616 */
[----:B------:R-:W-:Y:S02]  /*0540*/  LOP3.LUT R23, R23, 0x7f7f7f7f, R24, 0x60, !PT ;  /* 0x7f7f7f7f17177812 */ /* 0x000fe400078e6018 */
[----:B------:R-:W-:Y:S02]  /*0550*/  LOP3.LUT R11, R11, R0, RZ, 0xfc, !PT ;  /* 0x000000000b0b7212 */ /* 0x000fe400078efcff */
[----:B----4-:R-:W-:-:S02]  /*0560*/  PRMT R0, R9, 0x8880, RZ ;  /* 0x0000888009007816 */ /* 0x010fc400000000ff */
[----:B------:R-:W-:Y:S01]  /*0570*/  LOP3.LUT R22, R23, R22, RZ, 0xfc, !PT ;  /* 0x0000001617167212 */ /* 0x000fe200078efcff */
[----:B-----5:R-:W-:Y:S01]  /*0580*/  IDP.4A.S8.S8 R11, R11, R12, RZ ;  /* 0x0000000c0b0b7226 */ /* 0x020fe200000006ff */
[----:B------:R-:W-:-:S03]  /*0590*/  PRMT R9, R13, 0x8880, RZ ;  /* 0x000088800d097816 */ /* 0x000fc600000000ff */
[----:B------:R-:W-:Y:S02]  /*05a0*/  IDP.4A.S8.S8 R22, R22, R17, RZ ;  /* 0x0000001116167226 */ /* 0x000fe400000006ff */
[----:B------:R-:W-:Y:S02]  /*05b0*/  IMAD R11, R0, R11, RZ ;  /* 0x0000000b000b7224 */ /* 0x000fe400078e02ff */
[----:B------:R-:W-:Y:S02]  /*05c0*/  IMAD R9, R9, R22, RZ ;  /* 0x0000001609097224 */ /* 0x000fe400078e02ff */
[----:B------:R-:W-:Y:S01]  /*05d0*/  HADD2.F32 R0, -RZ, R16.H0_H0 ;  /* 0x20000010ff007230 */ /* 0x000fe20000004100 */
[----:B------:R-:W-:Y:S01]  /*05e0*/  I2FP.F32.S32 R11, R11 ;  /* 0x0000000b000b7245 */ /* 0x000fe20000201400 */
[----:B------:R-:W-:Y:S01]  /*05f0*/  HADD2.F32 R28, -RZ, R28.H0_H0 ;  /* 0x2000001cff1c7230 */ /* 0x000fe20000004100 */
[----:B------:R-:W-:-:S03]  /*0600*/  I2FP.F32.S32 R9, R9 ;  /* 0x0000000900097245 */ /* 0x000fc60000201400 */
[----:B------:R-:W-:Y:S01]  /*0610*/  FFMA R11, R0, R11, RZ ;  /* 0x0000000b000b7223 */ /* 0x000fe200000000ff */
[----:B------:R-:W-:-:S03]  /*0620*/  HADD2.F32 R0, -RZ, R10.H0_H0 ;  /* 0x2000000aff007230 */ /* 0x000fc60000004100 */
[----:B------:R-:W-:Y:S01]  /*0630*/  FFMA R11, R28, R9, R11 ;  /* 0x000000091c0b7223 */ /* 0x000fe2000000000b */
[----:B------:R-:W-:-:S03]  /*0640*/  IMAD.MOV.U32 R9, RZ, RZ, R18 ;  /* 0x000000ffff097224 */ /* 0x000fc600078e0012 */
[----:B------:R-:W-:-:S07]  /*0650*/  FFMA R22, R0, R11, RZ ;  /* 0x0000000b00167223 */ /* 0x000fce00000000ff */
.L_x_603:
[----:B------:R-:W-:Y:S05]  /*0660*/  BSYNC.RECONVERGENT B1 ;  /* 0x0000000000017941 */ /* 0x000fea0003800200 */
.L_x_602:
[----:B------:R-:W-:Y:S05]  /*0670*/  @!P0 BRA `(.L_x_601) ;  /* 0x0000000800008947 */ /* 0x000fea0003800000 */
[----:B------:R-:W0:Y:S01]  /*0680*/  LDCU.64 UR8, c[0x0][0x388] ;  /* 0x00007100ff0877ac */ /* 0x000e220008000a00 */
[----:B------:R-:W-:-:S04]  /*0690*/  IMAD.WIDE.U32 R10, R19, 0x24, RZ ;  /* 0x00000024130a7825 */ /* 0x000fc800078e00ff */
[C---:B------:R-:W-:Y:S02]  /*06a0*/  IMAD.IADD R23, R9.reuse, 0x1, R20 ;  /* 0x0000000109177824 */ /* 0x040fe400078e0214 */
[----:B------:R-:W-:-:S03]  /*06b0*/  IMAD.WIDE.U32 R10, R9, 0x120, R10 ;  /* 0x00000120090a7825 */ /* 0x000fc600078e000a */
[----:B0-----:R-:W-:-:S04]  /*06c0*/  IADD3 R0, P0, PT, R10, UR8, RZ ;  /* 0x000000080a007c10 */ /* 0x001fc8000ff1e0ff */
[----:B------:R-:W-:-:S04]  /*06d0*/  IADD3 R0, P1, PT, R0, 0x480, RZ ;  /* 0x0000048000007810 */ /* 0x000fc80007f3e0ff */
[----:B------:R-:W-:-:S09]  /*06e0*/  IADD3.X R13, PT, PT, RZ, UR9, R11, P1, P0 ;  /* 0x00000009ff0d7c10 */ /* 0x000fd20008fe040b */
.L_x_604:
[----:B------:R-:W0:Y:S02]  /*06f0*/  LDC.64 R16, c[0x0][0x380] ;  /* 0x0000e000ff107b82 */ /* 0x000e240000000a00 */
[----:B0-----:R-:W-:-:S03]  /*0700*/  IMAD.WIDE R16, R23, 0xd2, R16 ;  /* 0x000000d217107825 */ /* 0x001fc600078e0210 */
[-C--:B------:R-:W-:Y:S02]  /*0710*/  IADD3 R10, P1, PT, R8, R16.reuse, RZ ;  /* 0x00000010080a7210 */ /* 0x080fe40007f3e0ff */
[----:B------:R-:W-:-:S03]  /*0720*/  IADD3 R14, P0, PT, R6, R16, RZ ;  /* 0x00000010060e7210 */ /* 0x000fc60007f1e0ff */
[--C-:B------:R-:W-:Y:S02]  /*0730*/  IMAD.X R11, RZ, RZ, R17.reuse, P1 ;  /* 0x000000ffff0b7224 */ /* 0x100fe400008e0611 */
[----:B------:R-:W-:-:S03]  /*0740*/  IMAD.X R15, RZ, RZ, R17, P0 ;  /* 0x000000ffff0f7224 */ /* 0x000fc600000e0611 */
[----:B------:R-:W2:Y:S04]  /*0750*/  LDG.E.U16.CONSTANT R18, desc[UR6][R10.64+0x80] ;  /* 0x000080060a127981 */ /* 0x000ea8000c1e9500 */
[----:B------:R0:W2:Y:S04]  /*0760*/  LDG.E.U16.CONSTANT R21, desc[UR6][R10.64+0x82] ;  /* 0x000082060a157981 */ /* 0x0000a8000c1e9500 */
[----:B------:R-:W3:Y:S04]  /*0770*/  LDG.E.U16.CONSTANT R12, desc[UR6][R14.64] ;  /* 0x000000060e0c7981 */ /* 0x000ee8000c1e9500 */
[----:B------:R-:W3:Y:S01]  /*0780*/  LDG.E.U16.CONSTANT R19, desc[UR6][R14.64+0x2] ;  /* 0x000002060e137981 */ /* 0x000ee2000c1e9500 */
[----:B0-----:R-:W-:-:S02]  /*0790*/  IMAD.MOV.U32 R10, RZ, RZ, R0 ;  /* 0x000000ffff0a7224 */ /* 0x001fc400078e0000 */
[----:B------:R-:W-:Y:S02]  /*07a0*/  IMAD.MOV.U32 R11, RZ, RZ, R13 ;  /* 0x000000ffff0b7224 */ /* 0x000fe400078e000d */
[----:B--2---:R-:W-:-:S05]  /*07b0*/  IMAD R18, R21, 0x10000, R18 ;  /* 0x0001000015127824 */ /* 0x004fca00078e0212 */
[----:B------:R-:W-:Y:S01]  /*07c0*/  SHF.R.S32.HI R18, RZ, R5, R18 ;  /* 0x00000005ff127219 */ /* 0x000fe20000011412 */
[----:B---3--:R-:W-:-:S03]  /*07d0*/  IMAD R19, R19, 0x10000, R12 ;  /* 0x0001000013137824 */ /* 0x008fc600078e020c */
[C---:B------:R-:W-:Y:S01]  /*07e0*/  LOP3.LUT R21, R18.reuse, 0x30303030, RZ, 0xc0, !PT ;  /* 0x3030303012157812 */ /* 0x040fe200078ec0ff */
[----:B------:R-:W-:Y:S01]  /*07f0*/  IMAD.SHL.U32 R18, R18, 0x10, RZ ;  /* 0x0000001012127824 */ /* 0x000fe200078e00ff */
[----:B------:R-:W-:Y:S02]  /*0800*/  IADD3 R12, P0, PT, R7, R10, RZ ;  /* 0x0000000a070c7210 */ /* 0x000fe40007f1e0ff */
[----:B------:R-:W-:-:S03]  /*0810*/  SHF.R.U32.HI R0, RZ, 0x4, R19 ;  /* 0x00000004ff007819 */ /* 0x000fc60000011613 */
[----:B------:R-:W-:Y:S01]  /*0820*/  IMAD.X R13, RZ, RZ, R11, P0 ;  /* 0x000000ffff0d7224 */ /* 0x000fe200000e060b */
[----:B------:R-:W-:Y:S02]  /*0830*/  LOP3.LUT R24, R21, 0xf0f0f0f, R0, 0xf8, !PT ;  /* 0x0f0f0f0f15187812 */ /* 0x000fe400078ef800 */
[----:B------:R-:W-:Y:S02]  /*0840*/  LOP3.LUT R0, R18, 0x30303030, RZ, 0xc0, !PT ;  /* 0x3030303012007812 */ /* 0x000fe400078ec0ff */
[----:B------:R-:W-:Y:S01]  /*0850*/  IADD3 R14, P0, PT, R4, R16, RZ ;  /* 0x00000010040e7210 */ /* 0x000fe20007f1e0ff */
[----:B------:R-:W-:Y:S01]  /*0860*/  VIADD R27, R24, 0x60606060 ;  /* 0x60606060181b7836 */ /* 0x000fe20000000000 */
[----:B------:R-:W-:Y:S01]  /*0870*/  LOP3.LUT R0, R0, 0xf0f0f0f, R19, 0xf8, !PT ;  /* 0x0f0f0f0f00007812 */ /* 0x000fe200078ef813 */
[----:B------:R-:W2:Y:S02]  /*0880*/  LDG.E.CONSTANT R20, desc[UR6][R12.64+-0x47c] ;  /* 0xfffb84060c147981 */ /* 0x000ea4000c1e9900 */
[----:B------:R-:W-:Y:S01]  /*0890*/  IMAD.X R15, RZ, RZ, R17, P0 ;  /* 0x000000ffff0f7224 */ /* 0x000fe200000e0611 */
[----:B------:R-:W-:Y:S01]  /*08a0*/  LOP3.LUT R18, R24, 0x20202020, R27, 0x18, !PT ;  /* 0x2020202018127812 */ /* 0x000fe200078e181b */
[----:B------:R-:W-:Y:S01]  /*08b0*/  VIADD R25, R0, 0x60606060 ;  /* 0x6060606000197836 */ /* 0x000fe20000000000 */
[----:B------:R-:W-:-:S02]  /*08c0*/  PRMT R19, R24, 0xba98, RZ ;  /* 0x0000ba9818137816 */ /* 0x000fc400000000ff */
[----:B------:R-:W-:Y:S01]  /*08d0*/  PRMT R18, R18, 0xba98, RZ ;  /* 0x0000ba9812127816 */ /* 0x000fe200000000ff */
[----:B------:R-:W3:Y:S03]  /*08e0*/  LDG.E.U8.CONSTANT R21, desc[UR6][R14.64+0xc0] ;  /* 0x0000c0060e157981 */ /* 0x000ee6000c1e9100 */
[C---:B------:R-:W-:Y:S02]  /*08f0*/  LOP3.LUT R24, R18.reuse, 0x80808080, R27, 0x6, !PT ;  /* 0x8080808012187812 */ /* 0x040fe400078e061b */
[----:B------:R-:W-:Y:S02]  /*0900*/  LOP3.LUT R19, R18, 0x7f7f7f7f, R19, 0x60, !PT ;  /* 0x7f7f7f7f12137812 */ /* 0x000fe400078e6013 */
[C---:B------:R-:W-:Y:S02]  /*0910*/  LOP3.LUT R18, R0.reuse, 0x20202020, R25, 0x18, !PT ;  /* 0x2020202000127812 */ /* 0x040fe400078e1819 */
[----:B------:R-:W-:-:S02]  /*0920*/  PRMT R27, R0, 0xba98, RZ ;  /* 0x0000ba98001b7816 */ /* 0x000fc400000000ff */
[----:B------:R-:W-:Y:S01]  /*0930*/  PRMT R18, R18, 0xba98, RZ ;  /* 0x0000ba9812127816 */ /* 0x000fe200000000ff */
[----:B------:R-:W4:Y:S03]  /*0940*/  LDG.E.U16.CONSTANT R0, desc[UR6][R10.64+-0x480] ;  /* 0xfffb80060a007981 */ /* 0x000f26000c1e9500 */
[C---:B------:R-:W-:Y:S02]  /*0950*/  LOP3.LUT R25, R18.reuse, 0x80808080, R25, 0x6, !PT ;  /* 0x8080808012197812 */ /* 0x040fe400078e0619 */
[----:B------:R-:W-:Y:S02]  /*0960*/  LOP3.LUT R26, R18, 0x7f7f7f7f, R27, 0x60, !PT ;  /* 0x7f7f7f7f121a7812 */ /* 0x000fe400078e601b */
[----:B------:R-:W-:Y:S02]  /*0970*/  IADD3 R18, P0, PT, R8, R16, RZ ;  /* 0x0000001008127210 */ /* 0x000fe40007f1e0ff */
[----:B------:R-:W-:-:S03]  /*0980*/  LOP3.LUT R24, R19, R24, RZ, 0xfc, !PT ;  /* 0x0000001813187212 */ /* 0x000fc600078efcff */
[----:B------:R-:W-:Y:S01]  /*0990*/  IMAD.X R19, RZ, RZ, R17, P0 ;  /* 0x000000ffff137224 */ /* 0x000fe200000e0611 */
[----:B------:R-:W-:-:S04]  /*09a0*/  LOP3.LUT R27, R26, R25, RZ, 0xfc, !PT ;  /* 0x000000191a1b7212 */ /* 0x000fc800078efcff */
[----:B------:R-:W5:Y:S04]  /*09b0*/  LDG.E.U16.CONSTANT R25, desc[UR6][R18.64+0x3c8] ;  /* 0x0003c80612197981 */ /* 0x000f68000c1e9500 */
[----:B------:R-:W5:Y:S04]  /*09c0*/  LDG.E.U16.CONSTANT R28, desc[UR6][R18.64+0x3ca] ;  /* 0x0003ca06121c7981 */ /* 0x000f68000c1e9500 */
[----:B------:R-:W5:Y:S04]  /*09d0*/  LDG.E.CONSTANT R18, desc[UR6][R12.64+0x4] ;  /* 0x000004060c127981 */ /* 0x000f68000c1e9900 */
[----:B------:R-:W5:Y:S01]  /*09e0*/  LDG.E.CONSTANT R19, desc[UR6][R12.64+0x4c] ;  /* 0x00004c060c137981 */ /* 0x000f62000c1e9900 */
[----:B--2---:R-:W-:Y:S01]  /*09f0*/  IDP.4A.S8.S8 R27, R27, R20, RZ ;  /* 0x000000141b1b7226 */ /* 0x004fe200000006ff */
[----:B------:R-:W-:-:S02]  /*0a00*/  IADD3 R20, P0, PT, R6, R16, RZ ;  /* 0x0000001006147210 */ /* 0x000fc40007f1e0ff */
[----:B---3--:R-:W-:-:S03]  /*0a10*/  PRMT R26, R21, 0x8880, RZ ;  /* 0x00008880151a7816 */ /* 0x008fc600000000ff */
[----:B------:R-:W-:Y:S02]  /*0a20*/  IMAD.X R21, RZ, RZ, R17, P0 ;  /* 0x000000ffff157224 */ /* 0x000fe400000e0611 */
[----:B------:R-:W-:-:S03]  /*0a30*/  IMAD R27, R26, R27, RZ ;  /* 0x0000001b1a1b7224 */ /* 0x000fc600078e02ff */
[----:B------:R-:W2:Y:S04]  /*0a40*/  LDG.E.U16.CONSTANT R29, desc[UR6][R20.64+0x34a] ;  /* 0x00034a06141d7981 */ /* 0x000ea8000c1e9500 */
[----:B------:R0:W2:Y:S01]  /*0a50*/  LDG.E.U16.CONSTANT R26, desc[UR6][R20.64+0x348] ;  /* 0x00034806141a7981 */ /* 0x0000a2000c1e9500 */
[----:B------:R-:W-:Y:S01]  /*0a60*/  I2FP.F32.S32 R27, R27 ;  /* 0x0000001b001b7245 */ /* 0x000fe20000201400 */
[----:B----4-:R-:W-:-:S05]  /*0a70*/  HADD2.F32 R0, -RZ, R0.H0_H0 ;  /* 0x20000000ff007230 */ /* 0x010fca0000004100 */
[----:B------:R-:W-:Y:S02]  /*0a80*/  FFMA R0, R0, R27, RZ ;  /* 0x0000001b00007223 */ /* 0x000fe400000000ff */
[----:B------:R-:W3:Y:S04]  /*0a90*/  LDG.E.U8.CONSTANT R27, desc[UR6][R14.64+0xc4] ;  /* 0x0000c4060e1b7981 */ /* 0x000ee8000c1e9100 */
[----:B------:R-:W4:Y:S01]  /*0aa0*/  LDG.E.U8.CONSTANT R20, desc[UR6][R14.64+0x408] ;  /* 0x000408060e147981 */ /* 0x000f22000c1e9100 */
[----:B-----5:R-:W-:-:S03]  /*0ab0*/  IMAD R28, R28, 0x10000, R25 ;  /* 0x000100001c1c7824 */ /* 0x020fc600078e0219 */
[----:B------:R1:W5:Y:S02]  /*0ac0*/  LDG.E.CONSTANT R25, desc[UR6][R12.64+-0x434] ;  /* 0xfffbcc060c197981 */ /* 0x000364000c1e9900 */
[----:B------:R-:W-:-:S04]  /*0ad0*/  SHF.R.S32.HI R28, RZ, R5, R28 ;  /* 0x00000005ff1c7219 */ /* 0x000fc8000001141c */
[C---:B0-----:R-:W-:Y:S01]  /*0ae0*/  LOP3.LUT R21, R28.reuse, 0x30303030, RZ, 0xc0, !PT ;  /* 0x303030301c157812 */ /* 0x041fe200078ec0ff */
[----:B------:R-:W-:-:S05]  /*0af0*/  IMAD.SHL.U32 R28, R28, 0x10, RZ ;  /* 0x000000101c1c7824 */ /* 0x000fca00078e00ff */
[----:B------:R-:W-:Y:S01]  /*0b00*/  LOP3.LUT R28, R28, 0x30303030, RZ, 0xc0, !PT ;  /* 0x303030301c1c7812 */ /* 0x000fe200078ec0ff */
[----:B--2---:R-:W-:-:S05]  /*0b10*/  IMAD R29, R29, 0x10000, R26 ;  /* 0x000100001d1d7824 */ /* 0x004fca00078e021a */
[----:B------:R-:W-:-:S04]  /*0b20*/  SHF.R.U32.HI R26, RZ, 0x4, R29 ;  /* 0x00000004ff1a7819 */ /* 0x000fc8000001161d */
[----:B------:R-:W-:Y:S02]  /*0b30*/  LOP3.LUT R26, R21, 0xf0f0f0f, R26, 0xf8, !PT ;  /* 0x0f0f0f0f151a7812 */ /* 0x000fe400078ef81a */
[----:B---3--:R-:W-:Y:S01]  /*0b40*/  PRMT R27, R27, 0x8880, RZ ;  /* 0x000088801b1b7816 */ /* 0x008fe200000000ff */
[----:B------:R0:W2:Y:S01]  /*0b50*/  LDG.E.U8.CONSTANT R21, desc[UR6][R14.64+0x40c] ;  /* 0x00040c060e157981 */ /* 0x0000a2000c1e9100 */
[----:B------:R-:W-:-:S03]  /*0b60*/  LOP3.LUT R29, R28, 0xf0f0f0f, R29, 0xf8, !PT ;  /* 0x0f0f0f0f1c1d7812 */ /* 0x000fc600078ef81d */
[----:B-1----:R-:W-:Y:S02]  /*0b70*/  IMAD.MOV.U32 R12, RZ, RZ, R27 ;  /* 0x000000ffff0c7224 */ /* 0x002fe400078e001b */
[----:B------:R-:W3:Y:S01]  /*0b80*/  LDG.E.U16.CONSTANT R27, desc[UR6][R10.64+-0x438] ;  /* 0xfffbc8060a1b7981 */ /* 0x000ee2000c1e9500 */
[----:B-----5:R-:W-:Y:S02]  /*0b90*/  IDP.4A.S8.S8 R24, R24, R25, RZ ;  /* 0x0000001918187226 */ /* 0x020fe400000006ff */
[----:B------:R-:W-:Y:S02]  /*0ba0*/  VIADD R25, R26, 0x60606060 ;  /* 0x606060601a197836 */ /* 0x000fe40000000000 */
[----:B------:R-:W-:-:S03]  /*0bb0*/  IMAD R12, R12, R24, RZ ;  /* 0x000000180c0c7224 */ /* 0x000fc600078e02ff */
[----:B------:R-:W-:Y:S01]  /*0bc0*/  LOP3.LUT R13, R26, 0x20202020, R25, 0x18, !PT ;  /* 0x202020201a0d7812 */ /* 0x000fe200078e1819 */
[----:B0-----:R-:W-:-:S03]  /*0bd0*/  VIADD R14, R29, 0x60606060 ;  /* 0x606060601d0e7836 */ /* 0x001fc60000000000 */
[----:B------:R-:W-:Y:S02]  /*0be0*/  PRMT R24, R13, 0xba98, RZ ;  /* 0x0000ba980d187816 */ /* 0x000fe400000000ff */
[----:B------:R-:W-:-:S04]  /*0bf0*/  PRMT R13, R26, 0xba98, RZ ;  /* 0x0000ba981a0d7816 */ /* 0x000fc800000000ff */
[C---:B------:R-:W-:Y:S02]  /*0c00*/  LOP3.LUT R26, R24.reuse, 0x7f7f7f7f, R13, 0x60, !PT ;  /* 0x7f7f7f7f181a7812 */ /* 0x040fe400078e600d */
[--C-:B------:R-:W-:Y:S02]  /*0c10*/  LOP3.LUT R13, R29, 0x20202020, R14.reuse, 0x18, !PT ;  /* 0x202020201d0d7812 */ /* 0x100fe400078e180e */
[----:B------:R-:W-:Y:S02]  /*0c20*/  LOP3.LUT R25, R24, 0x80808080, R25, 0x6, !PT ;  /* 0x8080808018197812 */ /* 0x000fe400078e0619 */
[----:B------:R-:W-:Y:S02]  /*0c30*/  PRMT R13, R13, 0xba98, RZ ;  /* 0x0000ba980d0d7816 */ /* 0x000fe400000000ff */
[----:B------:R-:W-:Y:S02]  /*0c40*/  PRMT R24, R29, 0xba98, RZ ;  /* 0x0000ba981d187816 */ /* 0x000fe400000000ff */
[----:B------:R-:W-:-:S02]  /*0c50*/  LOP3.LUT R15, R13, 0x80808080, R14, 0x6, !PT ;  /* 0x808080800d0f7812 */ /* 0x000fc400078e060e */
[----:B------:R-:W-:Y:S01]  /*0c60*/  LOP3.LUT R24, R13, 0x7f7f7f7f, R24, 0x60, !PT ;  /* 0x7f7f7f7f0d187812 */ /* 0x000fe200078e6018 */
[----:B------:R-:W5:Y:S03]  /*0c70*/  LDG.E.U16.CONSTANT R14, desc[UR6][R16.64+0xd0] ;  /* 0x0000d006100e7981 */ /* 0x000f66000c1e9500 */
[----:B------:R-:W-:Y:S01]  /*0c80*/  LOP3.LUT R29, R24, R15, RZ, 0xfc, !PT ;  /* 0x0000000f181d7212 */ /* 0x000fe200078efcff */
[----:B------:R0:W5:Y:S04]  /*0c90*/  LDG.E.U16.CONSTANT R13, desc[UR6][R16.64+0x418] ;  /* 0x00041806100d7981 */ /* 0x000168000c1e9500 */
[----:B------:R-:W5:Y:S04]  /*0ca0*/  LDG.E.U16.CONSTANT R24, desc[UR6][R10.64] ;  /* 0x000000060a187981 */ /* 0x000f68000c1e9500 */
[----:B------:R-:W5:Y:S01]  /*0cb0*/  LDG.E.U16.CONSTANT R15, desc[UR6][R10.64+0x48] ;  /* 0x000048060a0f7981 */ /* 0x000f62000c1e9500 */
[----:B----4-:R-:W-:-:S02]  /*0cc0*/  PRMT R20, R20, 0x8880, RZ ;  /* 0x0000888014147816 */ /* 0x010fc400000000ff */
[----:B------:R-:W-:Y:S01]  /*0cd0*/  LOP3.LUT R26, R26, R25, RZ, 0xfc, !PT ;  /* 0x000000191a1a7212 */ /* 0x000fe200078efcff */
[----:B------:R-:W-:Y:S01]  /*0ce0*/  IDP.4A.S8.S8 R18, R29, R18, RZ ;  /* 0x000000121d127226 */ /* 0x000fe200000006ff */
[----:B------:R-:W-:Y:S01]  /*0cf0*/  I2FP.F32.S32 R12, R12 ;  /* 0x0000000c000c7245 */ /* 0x000fe20000201400 */
[----:B------:R-:W-:Y:S02]  /*0d00*/  VIADD R9, R9, 0x8 ;  /* 0x0000000809097836 */ /* 0x000fe40000000000 */
[----:B------:R-:W-:-:S03]  /*0d10*/  IDP.4A.S8.S8 R19, R26, R19, RZ ;  /* 0x000000131a137226 */ /* 0x000fc600000006ff */
[----:B------:R-:W-:Y:S01]  /*0d20*/  ISETP.GE.AND P0, PT, R9, UR4, PT ;  /* 0x0000000409007c0c */ /* 0x000fe2000bf06270 */
[----:B------:R-:W-:Y:S01]  /*0d30*/  VIADD R23, R23, 0x8 ;  /* 0x0000000817177836 */ /* 0x000fe20000000000 */
[----:B--2---:R-:W-:Y:S01]  /*0d40*/  PRMT R25, R21, 0x8880, RZ ;  /* 0x0000888015197816 */ /* 0x004fe200000000ff */
[----:B------:R-:W-:-:S04]  /*0d50*/  IMAD.MOV.U32 R21, RZ, RZ, R20 ;  /* 0x000000ffff157224 */ /* 0x000fc800078e0014 */
[----:B0-----:R-:W-:Y:S02]  /*0d60*/  IMAD.MOV.U32 R16, RZ, RZ, R25 ;  /* 0x000000ffff107224 */ /* 0x001fe400078e0019 */
[----:B---3--:R-:W-:Y:S02]  /*0d70*/  HADD2.F32 R27, -RZ, R27.H0_H0 ;  /* 0x2000001bff1b7230 */ /* 0x008fe40000004100 */
[----:B------:R-:W-:Y:S02]  /*0d80*/  IMAD R18, R21, R18, RZ ;  /* 0x0000001215127224 */ /* 0x000fe400078e02ff */
[----:B------:R-:W-:Y:S02]  /*0d90*/  IMAD R16, R16, R19, RZ ;  /* 0x0000001310107224 */ /* 0x000fe400078e02ff */
[----:B------:R-:W-:Y:S01]  /*0da0*/  FFMA R12, R27, R12, R0 ;  /* 0x0000000c1b0c7223 */ /* 0x000fe20000000000 */
[----:B------:R-:W-:Y:S02]  /*0db0*/  I2FP.F32.S32 R19, R18 ;  /* 0x0000001200137245 */ /* 0x000fe40000201400 */
[----:B------:R-:W-:Y:S01]  /*0dc0*/  I2FP.F32.S32 R16, R16 ;  /* 0x0000001000107245 */ /* 0x000fe20000201400 */
[----:B-----5:R-:W-:-:S02]  /*0dd0*/  HADD2.F32 R17, -RZ, R14.H0_H0 ;  /* 0x2000000eff117230 */ /* 0x020fc40000004100 */
[----:B------:R-:W-:-:S03]  /*0de0*/  HADD2.F32 R0, -RZ, R24.H0_H0 ;  /* 0x20000018ff007230 */ /* 0x000fc60000004100 */
[----:B------:R-:W-:Y:S01]  /*0df0*/  FFMA R12, R17, R12, R22 ;  /* 0x0000000c110c7223 */ /* 0x000fe20000000016 */
[----:B------:R-:W-:Y:S02]  /*0e00*/  HADD2.F32 R15, -RZ, R15.H0_H0 ;  /* 0x2000000fff0f7230 */ /* 0x000fe40000004100 */
[----:B------:R-:W-:Y:S01]  /*0e10*/  FFMA R14, R0, R19, RZ ;  /* 0x00000013000e7223 */ /* 0x000fe200000000ff */
[----:B------:R-:W-:Y:S01]  /*0e20*/  IADD3 R0, P1, PT, R10, 0x900, RZ ;  /* 0x000009000a007810 */ /* 0x000fe20007f3e0ff */
[----:B------:R-:W-:Y:S02]  /*0e30*/  HADD2.F32 R17, -RZ, R13.H0_H0 ;  /* 0x2000000dff117230 */ /* 0x000fe40000004100 */
[----:B------:R-:W-:Y:S02]  /*0e40*/  FFMA R14, R15, R16, R14 ;  /* 0x000000100f0e7223 */ /* 0x000fe4000000000e */
[----:B------:R-:W-:Y:S02]  /*0e50*/  IMAD.X R13, RZ, RZ, R11, P1 ;  /* 0x000000ffff0d7224 */ /* 0x000fe400008e060b */
[----:B------:R-:W-:Y:S01]  /*0e60*/  FFMA R22, R17, R14, R12 ;  /* 0x0000000e11167223 */ /* 0x000fe2000000000c */
[----:B------:R-:W-:Y:S06]  /*0e70*/  @!P0 BRA `(.L_x_604) ;  /* 0xfffffff8001c8947 */ /* 0x000fec000383ffff */
.L_x_601:
[----:B------:R-:W-:Y:S05]  /*0e80*/  BSYNC.RECONVERGENT B0 ;  /* 0x0000000000007941 */ /* 0x000fea0003800200 */
.L_x_600:
[----:B------:R-:W0:Y:S02]  /*0e90*/  S2R R7, SR_TID.Y ;  /* 0x0000000000077919 */ /* 0x000e240000002200 */
[C---:B0-----:R-:W-:Y:S02]  /*0ea0*/  ISETP.NE.AND P0, PT, R7.reuse, RZ, PT ;  /* 0x000000ff0700720c */ /* 0x041fe40003f05270 */
[----:B------:R-:W-:-:S11]  /*0eb0*/  ISETP.NE.AND P1, PT, R7, RZ, PT ;  /* 0x000000ff0700720c */ /* 0x000fd60003f25270 */
[----:B------:R-:W0:Y:S01]  /*0ec0*/  @P0 S2R R5, SR_CgaCtaId ;  /* 0x0000000000050919 */ /* 0x000e220000008800 */
[----:B------:R-:W-:-:S04]  /*0ed0*/  @P0 MOV R0, 0x400 ;  /* 0x0000040000000802 */ /* 0x000fc80000000f00 */
[----:B0-----:R-:W-:-:S05]  /*0ee0*/  @P0 LEA R0, R5, R0, 0x18 ;  /* 0x0000000005000211 */ /* 0x001fca00078ec0ff */
[----:B------:R-:W-:-:S04]  /*0ef0*/  @P0 IMAD R0, R7, 0x80, R0 ;  /* 0x0000008007000824 */ /* 0x000fc800078e0200 */
[----:B------:R-:W-:-:S05]  /*0f00*/  @P0 IMAD R5, R3, 0x4, R0 ;  /* 0x0000000403050824 */ /* 0x000fca00078e0200 */
[----:B------:R0:W-:Y:S01]  /*0f10*/  @P0 STS [R5+-0x80], R22 ;  /* 0xffff801605000388 */ /* 0x0001e20000000800 */
[----:B------:R-:W-:Y:S06]  /*0f20*/  BAR.SYNC.DEFER_BLOCKING 0x0 ;  /* 0x0000000000007b1d */ /* 0x000fec0000010000 */
[----:B------:R-:W-:Y:S05]  /*0f30*/  @P1 EXIT ;  /* 0x000000000000194d */ /* 0x000fea0003800000 */
[----:B------:R-:W1:Y:S01]  /*0f40*/  S2UR UR5, SR_CgaCtaId ;  /* 0x00000000000579c3 */ /* 0x000e620000008800 */
[----:B------:R-:W-:Y:S01]  /*0f50*/  UMOV UR4, 0x400 ;  /* 0x0000040000047882 */ /* 0x000fe20000000000 */
[----:B------:R-:W-:Y:S01]  /*0f60*/  ISETP.NE.AND P0, PT, R3, RZ, PT ;  /* 0x000000ff0300720c */ /* 0x000fe20003f05270 */
[----:B-1----:R-:W-:-:S06]  /*0f70*/  ULEA UR4, UR5, UR4, 0x18 ;  /* 0x0000000405047291 */ /* 0x002fcc000f8ec0ff */
[----:B------:R-:W-:-:S05]  /*0f80*/  LEA R0, R3, UR4, 0x2 ;  /* 0x0000000403007c11 */ /* 0x000fca000f8e10ff */
[----:B0-----:R-:W0:Y:S04]  /*0f90*/  LDS R5, [R0] ;  /* 0x0000000000057984 */ /* 0x001e280000000800 */
[----:B------:R-:W1:Y:S04]  /*0fa0*/  LDS R4, [R0+0x80] ;  /* 0x0000800000047984 */ /* 0x000e680000000800 */
[----:B------:R-:W2:Y:S01]  /*0fb0*/  LDS R7, [R0+0x100] ;  /* 0x0001000000077984 */ /* 0x000ea20000000800 */
[----:B0-----:R-:W-:-:S04]  /*0fc0*/  FADD R5, R5, R22 ;  /* 0x0000001605057221 */ /* 0x001fc80000000000 */
[----:B-1----:R-:W-:-:S04]  /*0fd0*/  FADD R4, R5, R4 ;  /* 0x0000000405047221 */ /* 0x002fc80000000000 */
[----:B--2---:R-:W-:-:S05]  /*0fe0*/  FADD R4, R4, R7 ;  /* 0x0000000704047221 */ /* 0x004fca0000000000 */
[----:B------:R-:W0:Y:S02]  /*0ff0*/  SHFL.BFLY PT, R5, R4, 0x10, 0x1f ;  /* 0x0e001f0004057f89 */ /* 0x000e2400000e0000 */
[----:B0-----:R-:W-:-:S05]  /*1000*/  FADD R5, R4, R5 ;  /* 0x0000000504057221 */ /* 0x001fca0000000000 */
[----:B------:R-:W0:Y:S02]  /*1010*/  SHFL.BFLY PT, R6, R5, 0x8, 0x1f ;  /* 0x0d001f0005067f89 */ /* 0x000e2400000e0000 */
[----:B0-----:R-:W-:-:S05]  /*1020*/  FADD R6, R5, R6 ;  /* 0x0000000605067221 */ /* 0x001fca0000000000 */
[----:B------:R-:W0:Y:S02]  /*1030*/  SHFL.BFLY PT, R7, R6, 0x4, 0x1f ;  /* 0x0c801f0006077f89 */ /* 0x000e2400000e0000 */
[----:B0-----:R-:W-:-:S05]  /*1040*/  FADD R7, R6, R7 ;  /* 0x0000000706077221 */ /* 0x001fca0000000000 */
[----:B------:R-:W0:Y:S02]  /*1050*/  SHFL.BFLY PT, R8, R7, 0x2, 0x1f ;  /* 0x0c401f0007087f89 */ /* 0x000e2400000e0000 */
[----:B0-----:R-:W-:-:S05]  /*1060*/  FADD R8, R7, R8 ;  /* 0x0000000807087221 */ /* 0x001fca0000000000 */
[----:B------:R0:W1:Y:S01]  /*1070*/  SHFL.BFLY PT, R3, R8, 0x1, 0x1f ;  /* 0x0c201f0008037f89 */ /* 0x00006200000e0000 */
[----:B------:R-:W-:Y:S05]  /*1080*/  @P0 EXIT ;  /* 0x000000000000094d */ /* 0x000fea0003800000 */
[----:B------:R-:W2:Y:S01]  /*1090*/  LDC.64 R4, c[0x0][0x390] ;  /* 0x0000e400ff047b82 */ /* 0x000ea20000000a00 */
[----:B-1----:R-:W-:Y:S01]  /*10a0*/  FADD R7, R8, R3 ;  /* 0x0000000308077221 */ /* 0x002fe20000000000 */
[----:B--2---:R-:W-:-:S05]  /*10b0*/  IMAD.WIDE.U32 R2, R2, 0x4, R4 ;  /* 0x0000000402027825 */ /* 0x004fca00078e0004 */
[----:B------:R-:W-:Y:S01]  /*10c0*/  STG.E desc[UR6][R2.64], R7 ;  /* 0x0000000702007986 */ /* 0x000fe2000c101906 */
[----:B------:R-:W-:Y:S05]  /*10d0*/  EXIT ;  /* 0x000000000000794d */ /* 0x000fea0003800000 */
.L_x_605:
        /* <DEDUP_REMOVED lines=10> */
.L_x_809:


//--------------------- .text.mul_mat_vec_q5_K_q8_1_cuda1 --------------------------
	.section	.text.mul_mat_vec_q5_K_q8_1_cuda1,"ax",@progbits
	.align	128
        .global         mul_mat_vec_q5_K_q8_1_cuda1
        .type           mul_mat_vec_q5_K_q8_1_cuda1,@function
        .size           mul_mat_vec_q5_K_q8_1_cuda1,(.L_x_810 - mul_mat_vec_q5_K_q8_1_cuda1)
        .other          mul_mat_vec_q5_K_q8_1_cuda1,@"STO_CUDA_ENTRY STV_DEFAULT"
mul_mat_vec_q5_K_q8_1_cuda1:
.text.mul_mat_vec_q5_K_q8_1_cuda1:
[----:B------:R-:W-:Y:S01]  /*0000*/  LDC R1, c[0x0][0x37c] ;  /* 0x0000df00ff017b82 */ /* 0x000fe20000000800 */
[----:B------:R-:W0:Y:S01]  /*0010*/  S2R R0, SR_TID.Y ;  /* 0x0000000000007919 */ /* 0x000e220000002200 */
[----:B------:R-:W1:Y:S01]  /*0020*/  LDCU UR5, c[0x0][0x398] ;  /* 0x00007300ff0577ac */ /* 0x000e620008000800 */
[----:B------:R-:W-:Y:S01]  /*0030*/  BSSY.RECONVERGENT B0, `(.L_x_606) ;  /* 0x000007e000007945 */ /* 0x000fe20003800200 */
[----:B------:R-:W-:Y:S01]  /*0040*/  IMAD.MOV.U32 R15, RZ, RZ, RZ ;  /* 0x000000ffff0f7224 */ /* 0x000fe200078e00ff */
[----:B------:R-:W0:Y:S01]  /*0050*/  S2R R5, SR_TID.X ;  /* 0x0000000000057919 */ /* 0x000e220000002100 */
[----:B------:R-:W2:Y:S01]  /*0060*/  LDCU.64 UR6, c[0x0][0x358] ;  /* 0x00006b00ff0677ac */ /* 0x000ea20008000a00 */
[----:B------:R-:W3:Y:S01]  /*0070*/  S2R R10, SR_CTAID.X ;  /* 0x00000000000a7919 */ /* 0x000ee20000002500 */
[----:B-1----:R-:W-:-:S04]  /*0080*/  USHF.R.S32.HI UR4, URZ, 0x1f, UR5 ;  /* 0x0000001fff047899 */ /* 0x002fc80008011405 */
[----:B------:R-:W-:-:S04]  /*0090*/  ULEA.HI UR4, UR4, UR5, URZ, 0x8 ;  /* 0x0000000504047291 */ /* 0x000fc8000f8f40ff */
[----:B------:R-:W-:Y:S01]  /*00a0*/  USHF.R.S32.HI UR4, URZ, 0x8, UR4 ;  /* 0x00000008ff047899 */ /* 0x000fe20008011404 */
[----:B0-----:R-:W-:-:S05]  /*00b0*/  IMAD R0, R0, 0x20, R5 ;  /* 0x0000002000007824 */ /* 0x001fca00078e0205 */
[----:B------:R-:W-:-:S04]  /*00c0*/  SHF.R.U32.HI R17, RZ, 0x4, R0 ;  /* 0x00000004ff117819 */ /* 0x000fc80000011600 */
[----:B------:R-:W-:-:S13]  /*00d0*/  ISETP.GE.AND P0, PT, R17, UR4, PT ;  /* 0x0000000411007c0c */ /* 0x000fda000bf06270 */
[----:B--23--:R-:W-:Y:S05]  /*00e0*/  @P0 BRA `(.L_x_607) ;  /* 0x0000000400c80947 */ /* 0x00cfea0003800000 */
[----:B------:R-:W0:Y:S01]  /*00f0*/  LDC.64 R14, c[0x0][0x388] ;  /* 0x0000e200ff0e7b82 */ /* 0x000e220000000a00 */
[C---:B------:R-:W-:Y:S01]  /*0100*/  IMAD.SHL.U32 R0, R5.reuse, 0x2, RZ ;  /* 0x0000000205007824 */ /* 0x040fe200078e00ff */
[----:B------:R-:W1:Y:S01]  /*0110*/  LDCU.64 UR8, c[0x0][0x380] ;  /* 0x00007000ff0877ac */ /* 0x000e620008000a00 */
[----:B------:R-:W-:Y:S01]  /*0120*/  SHF.L.U32 R2, R5, 0x2, RZ ;  /* 0x0000000205027819 */ /* 0x000fe200000006ff */
[----:B------:R-:W-:Y:S02]  /*0130*/  IMAD R11, R10, UR4, R17 ;  /* 0x000000040a0b7c24 */ /* 0x000fe4000f8e0211 */
[----:B------:R-:W-:Y:S02]  /*0140*/  LOP3.LUT R0, R0, 0x1e, RZ, 0xc0, !PT ;  /* 0x0000001e00007812 */ /* 0x000fe400078ec0ff */
[----:B------:R-:W2:Y:S01]  /*0150*/  LDC.64 R6, c[0x0][0x380] ;  /* 0x0000e000ff067b82 */ /* 0x000ea20000000a00 */
[----:B------:R-:W-:Y:S02]  /*0160*/  LOP3.LUT R2, R2, 0xc, RZ, 0xc0, !PT ;  /* 0x0000000c02027812 */ /* 0x000fe400078ec0ff */
[----:B------:R-:W-:-:S02]  /*0170*/  SHF.R.U32.HI R3, RZ, 0x3, R0 ;  /* 0x00000003ff037819 */ /* 0x000fc40000011600 */
[----:B------:R-:W-:-:S03]  /*0180*/  ISETP.GT.U32.AND P0, PT, R0, 0xf, PT ;  /* 0x0000000f0000780c */ /* 0x000fc60003f04070 */
[C---:B------:R-:W-:Y:S02]  /*0190*/  IMAD.SHL.U32 R12, R3.reuse, 0x2, RZ ;  /* 0x00000002030c7824 */ /* 0x040fe400078e00ff */
[----:B------:R-:W-:Y:S02]  /*01a0*/  IMAD R2, R3, 0x20, R2 ;  /* 0x0000002003027824 */ /* 0x000fe400078e0202 */
[----:B------:R-:W-:-:S03]  /*01b0*/  IMAD R5, R17, 0x8, R12 ;  /* 0x0000000811057824 */ /* 0x000fc600078e020c */
[----:B-1----:R-:W-:Y:S01]  /*01c0*/  IADD3 R4, P2, PT, R2, UR8, RZ ;  /* 0x0000000802047c10 */ /* 0x002fe2000ff5e0ff */
[----:B0-----:R-:W-:-:S03]  /*01d0*/  IMAD.WIDE.U32 R14, R5, 0x24, R14 ;  /* 0x00000024050e7825 */ /* 0x001fc600078e000e */
[----:B------:R-:W-:Y:S02]  /*01e0*/  IADD3.X R5, PT, PT, RZ, UR9, RZ, P2, !PT ;  /* 0x00000009ff057c10 */ /* 0x000fe400097fe4ff */
[----:B------:R-:W-:Y:S01]  /*01f0*/  IADD3 R13, P1, PT, R14, 0x24, RZ ;  /* 0x000000240e0d7810 */ /* 0x000fe20007f3e0ff */
[----:B--2---:R-:W-:-:S04]  /*0200*/  IMAD.WIDE.U32 R6, R3, 0x2, R6 ;  /* 0x0000000203067825 */ /* 0x004fc800078e0006 */
[----:B------:R-:W-:Y:S02]  /*0210*/  IMAD.X R14, RZ, RZ, R15, P1 ;  /* 0x000000ffff0e7224 */ /* 0x000fe400008e060f */
[----:B------:R-:W-:-:S07]  /*0220*/  IMAD.MOV.U32 R15, RZ, RZ, RZ ;  /* 0x000000ffff0f7224 */ /* 0x000fce00078e00ff */
.L_x_608:
[----:B------:R-:W0:Y:S01]  /*0230*/  S2R R0, SR_TID.X ;  /* 0x0000000000007919 */ /* 0x000e220000002100 */
[----:B------:R-:W1:Y:S01]  /*0240*/  LDC.64 R2, c[0x0][0x380] ;  /* 0x0000e000ff027b82 */ /* 0x000e620000000a00 */
[----:B------:R-:W-:-:S05]  /*0250*/  IMAD.WIDE R8, R11, 0xb0, R4 ;  /* 0x000000b00b087825 */ /* 0x000fca00078e0204 */
[----:B------:R-:W2:Y:S04]  /*0260*/  LDG.E R23, desc[UR6][R8.64+0x30] ;  /* 0x0000300608177981 */ /* 0x000ea8000c1e1900 */
[----:B------:R3:W4:Y:S01]  /*0270*/  LDG.E R24, desc[UR6][R8.64+0x40] ;  /* 0x0000400608187981 */ /* 0x000722000c1e1900 */
[----:B-1----:R-:W-:-:S04]  /*0280*/  IMAD.WIDE R2, R11, 0xb0, R2 ;  /* 0x000000b00b027825 */ /* 0x002fc800078e0202 */
[----:B0-----:R-:W-:-:S05]  /*0290*/  IMAD.SHL.U32 R0, R0, 0x4, RZ ;  /* 0x0000000400007824 */ /* 0x001fca00078e00ff */
[----:B------:R-:W-:-:S04]  /*02a0*/  LOP3.LUT R0, R0, 0xc, RZ, 0xc0, !PT ;  /* 0x0000000c00007812 */ /* 0x000fc800078ec0ff */
[----:B------:R-:W-:Y:S01]  /*02b0*/  IADD3 R26, P1, PT, R0, R2, RZ ;  /* 0x00000002001a7210 */ /* 0x000fe20007f3e0ff */
[----:B---3--:R-:W-:Y:S01]  /*02c0*/  IMAD.WIDE R8, R11, 0xb0, R6 ;  /* 0x000000b00b087825 */ /* 0x008fe200078e0206 */
[----:B------:R-:W3:Y:S03]  /*02d0*/  LDG.E R2, desc[UR6][R2.64] ;  /* 0x0000000602027981 */ /* 0x000ee6000c1e1900 */
[----:B------:R-:W-:-:S05]  /*02e0*/  IMAD.X R27, RZ, RZ, R3, P1 ;  /* 0x000000ffff1b7224 */ /* 0x000fca00008e0603 */
[----:B------:R-:W5:Y:S04]  /*02f0*/  LDG.E R25, desc[UR6][R26.64+0x10] ;  /* 0x000010061a197981 */ /* 0x000f68000c1e1900 */
[----:B------:R0:W4:Y:S01]  /*0300*/  LDG.E R21, desc[UR6][R26.64+0x20] ;  /* 0x000020061a157981 */ /* 0x000122000c1e1900 */
[----:B------:R-:W-:-:S04]  /*0310*/  IADD3 R18, P1, PT, R0, R13, RZ ;  /* 0x0000000d00127210 */ /* 0x000fc80007f3e0ff */
[----:B------:R-:W-:-:S05]  /*0320*/  IADD3.X R19, PT, PT, RZ, R14, RZ, P1, !PT ;  /* 0x0000000eff137210 */ /* 0x000fca0000ffe4ff */
[----:B------:R-:W3:Y:S04]  /*0330*/  LDG.E R16, desc[UR6][R18.64+-0x10] ;  /* 0xfffff00612107981 */ /* 0x000ee8000c1e1900 */
[----:B------:R-:W3:Y:S04]  /*0340*/  LDG.E R20, desc[UR6][R18.64+-0x20] ;  /* 0xffffe00612147981 */ /* 0x000ee8000c1e1900 */
[----:B------:R-:W3:Y:S04]  /*0350*/  LDG.E R0, desc[UR6][R18.64+0x4] ;  /* 0x0000040612007981 */ /* 0x000ee8000c1e1900 */
[----:B------:R1:W3:Y:S04]  /*0360*/  LDG.E R22, desc[UR6][R18.64+0x14] ;  /* 0x0000140612167981 */ /* 0x0002e8000c1e1900 */
[----:B------:R-:W3:Y:S01]  /*0370*/  LDG.E.U16 R27, desc[UR6][R8.64+0x8] ;  /* 0x00000806081b7981 */ /* 0x000ee2000c1e1500 */
[----:B--2---:R-:W-:-:S02]  /*0380*/  SHF.R.U32.HI R28, RZ, 0x4, R23 ;  /* 0x00000004ff1c7819 */ /* 0x004fc40000011617 */
[----:B------:R-:W-:Y:S02]  /*0390*/  LOP3.LUT R23, R23, 0xf0f0f0f, RZ, 0xc0, !PT ;  /* 0x0f0f0f0f17177812 */ /* 0x000fe400078ec0ff */
[----:B------:R-:W-:Y:S02]  /*03a0*/  LOP3.LUT R28, R28, 0xf0f0f0f, RZ, 0xc0, !PT ;  /* 0x0f0f0f0f1c1c7812 */ /* 0x000fe400078ec0ff */
[----:B-----5:R-:W-:-:S05]  /*03b0*/  SHF.R.S32.HI R25, RZ, R12, R25 ;  /* 0x0000000cff197219 */ /* 0x020fca0000011419 */
[C---:B0-----:R-:W-:Y:S02]  /*03c0*/  IMAD.SHL.U32 R26, R25.reuse, 0x10, RZ ;  /* 0x00000010191a7824 */ /* 0x041fe400078e00ff */
[----:B------:R-:W-:-:S03]  /*03d0*/  IMAD.SHL.U32 R25, R25, 0x8, RZ ;  /* 0x0000000819197824 */ /* 0x000fc600078e00ff */
[----:B------:R-:W-:Y:S02]  /*03e0*/  LOP3.LUT R23, R23, 0x10101010, R26, 0xf8, !PT ;  /* 0x1010101017177812 */ /* 0x000fe400078ef81a */
[----:B----4-:R-:W-:Y:S02]  /*03f0*/  SHF.R.S32.HI R26, RZ, R12, R21 ;  /* 0x0000000cff1a7219 */ /* 0x010fe40000011415 */
[----:B------:R-:W-:Y:S02]  /*0400*/  LOP3.LUT R21, R28, 0x10101010, R25, 0xf8, !PT ;  /* 0x101010101c157812 */ /* 0x000fe400078ef819 */
[----:B------:R-:W2:Y:S01]  /*0410*/  @P0 LDG.E.U16 R28, desc[UR6][R8.64] ;  /* 0x00000006081c0981 */ /* 0x000ea2000c1e1500 */
[----:B------:R-:W-:Y:S01]  /*0420*/  LOP3.LUT R25, R24, 0xf0f0f0f, RZ, 0xc0, !PT ;  /* 0x0f0f0f0f18197812 */ /* 0x000fe200078ec0ff */
[----:B-1----:R-:W-:-:S05]  /*0430*/  IMAD.SHL.U32 R18, R26, 0x10, RZ ;  /* 0x000000101a127824 */ /* 0x002fca00078e00ff */
[----:B------:R-:W-:Y:S02]  /*0440*/  LOP3.LUT R19, R25, 0x10101010, R18, 0xf8, !PT ;  /* 0x1010101019137812 */ /* 0x000fe400078ef812 */
[----:B------:R0:W4:Y:S01]  /*0450*/  LDG.E.U16 R25, desc[UR6][R8.64+0x4] ;  /* 0x0000040608197981 */ /* 0x000122000c1e1500 */
[----:B------:R-:W-:-:S04]  /*0460*/  SHF.R.U32.HI R24, RZ, 0x4, R24 ;  /* 0x00000004ff187819 */ /* 0x000fc80000011618 */
[----:B------:R-:W-:Y:S01]  /*0470*/  LOP3.LUT R24, R24, 0xf0f0f0f, RZ, 0xc0, !PT ;  /* 0x0f0f0f0f18187812 */ /* 0x000fe200078ec0ff */
[----:B0-----:R-:W-:Y:S02]  /*0480*/  IMAD.MOV.U32 R8, RZ, RZ, R13 ;  /* 0x000000ffff087224 */ /* 0x001fe400078e000d */
[----:B------:R-:W-:Y:S01]  /*0490*/  IMAD.MOV.U32 R9, RZ, RZ, R14 ;  /* 0x000000ffff097224 */ /* 0x000fe200078e000e */
[----:B--2---:R-:W-:-:S04]  /*04a0*/  @P0 SHF.R.U32.HI R28, RZ, 0x2, R28 ;  /* 0x00000002ff1c0819 */ /* 0x004fc8000001161c */
[----:B------:R-:W-:Y:S02]  /*04b0*/  @P0 LOP3.LUT R28, R28, 0x3030, RZ, 0xc0, !PT ;  /* 0x000030301c1c0812 */ /* 0x000fe400078ec0ff */
[----:B----4-:R-:W-:Y:S02]  /*04c0*/  @!P0 LOP3.LUT R18, R25, 0x3f3f, RZ, 0xc0, !PT ;  /* 0x00003f3f19128812 */ /* 0x010fe400078ec0ff */
[----:B---3--:R-:W-:Y:S02]  /*04d0*/  @P0 LOP3.LUT R18, R28, 0xf0f, R27, 0xf8, !PT ;  /* 0x00000f0f1c120812 */ /* 0x008fe400078ef81b */
[----:B------:R-:W-:Y:S02]  /*04e0*/  @P0 SHF.R.U32.HI R28, RZ, 0x2, R25 ;  /* 0x00000002ff1c0819 */ /* 0x000fe40000011619 */
[----:B------:R-:W-:Y:S02]  /*04f0*/  @!P0 LOP3.LUT R25, R27, 0x3f3f, RZ, 0xc0, !PT ;  /* 0x00003f3f1b198812 */ /* 0x000fe400078ec0ff */
[----:B------:R-:W-:-:S02]  /*0500*/  @P0 SHF.R.U32.HI R27, RZ, 0x4, R27 ;  /* 0x00000004ff1b0819 */ /* 0x000fc4000001161b */
[----:B------:R-:W-:-:S04]  /*0510*/  @P0 LOP3.LUT R28, R28, 0x3030, RZ, 0xc0, !PT ;  /* 0x000030301c1c0812 */ /* 0x000fc800078ec0ff */
[----:B------:R-:W-:Y:S02]  /*0520*/  @P0 LOP3.LUT R25, R28, 0xf0f, R27, 0xf8, !PT ;  /* 0x00000f0f1c190812 */ /* 0x000fe400078ef81b */
[----:B------:R-:W-:Y:S02]  /*0530*/  SHF.L.U32 R27, R26, 0x3, RZ ;  /* 0x000000031a1b7819 */ /* 0x000fe400000006ff */
[----:B------:R-:W2:Y:S02]  /*0540*/  LDG.E.U16 R26, desc[UR6][R8.64] ;  /* 0x00000006081a7981 */ /* 0x000ea4000c1e1500 */
[----:B------:R-:W-:Y:S02]  /*0550*/  LOP3.LUT R27, R24, 0x10101010, R27, 0xf8, !PT ;  /* 0x10101010181b7812 */ /* 0x000fe400078ef81b */
[----:B------:R0:W3:Y:S01]  /*0560*/  LDG.E.U16 R24, desc[UR6][R8.64+-0x24] ;  /* 0xffffdc0608187981 */ /* 0x0000e2000c1e1500 */
[----:B------:R-:W-:Y:S01]  /*0570*/  UMOV UR5, 0x1010101 ;  /* 0x0101010100057882 */ /* 0x000fe20000000000 */
[----:B------:R-:W-:-:S02]  /*0580*/  IDP.4A.S8.S8 R19, R19, R16, RZ ;  /* 0x0000001013137226 */ /* 0x000fc400000006ff */
[----:B------:R-:W-:Y:S01]  /*0590*/  IDP.4A.S8.S8 R29, R16, UR5, RZ ;  /* 0x00000005101d7c26 */ /* 0x000fe200080006ff */
[----:B------:R-:W-:Y:S01]  /*05a0*/  LOP3.LUT R25, R25, 0xffff, RZ, 0xc0, !PT ;  /* 0x0000ffff19197812 */ /* 0x000fe200078ec0ff */
[----:B------:R-:W-:Y:S02]  /*05b0*/  IDP.4A.S8.S8 R23, R23, R20, R19 ;  /* 0x0000001417177226 */ /* 0x000fe40000000613 */
[----:B------:R-:W-:Y:S01]  /*05c0*/  IDP.4A.S8.S8 R16, R20, UR5, R29 ;  /* 0x0000000514107c26 */ /* 0x000fe2000800061d */
[----:B------:R-:W-:Y:S01]  /*05d0*/  LOP3.LUT R20, R18, 0xffff, RZ, 0xc0, !PT ;  /* 0x0000ffff12147812 */ /* 0x000fe200078ec0ff */
[----:B0-----:R-:W-:Y:S01]  /*05e0*/  IDP.4A.S8.S8 R9, R22, UR5, RZ ;  /* 0x0000000516097c26 */ /* 0x001fe200080006ff */
[----:B------:R-:W-:Y:S02]  /*05f0*/  SHF.R.U32.HI R18, RZ, 0x8, R25 ;  /* 0x00000008ff127819 */ /* 0x000fe40000011619 */
[----:B------:R-:W-:Y:S02]  /*0600*/  LOP3.LUT R19, R25, 0xff, RZ, 0xc0, !PT ;  /* 0x000000ff19137812 */ /* 0x000fe400078ec0ff */
[----:B------:R-:W-:-:S02]  /*0610*/  SHF.R.U32.HI R3, RZ, 0x8, R20 ;  /* 0x00000008ff037819 */ /* 0x000fc40000011614 */
[----:B------:R-:W-:Y:S01]  /*0620*/  LOP3.LUT R8, R20, 0xff, RZ, 0xc0, !PT ;  /* 0x000000ff14087812 */ /* 0x000fe200078ec0ff */
[----:B------:R-:W-:Y:S01]  /*0630*/  IDP.4A.S8.S8 R27, R27, R22, RZ ;  /* 0x000000161b1b7226 */ /* 0x000fe200000006ff */
[----:B------:R-:W-:Y:S01]  /*0640*/  LOP3.LUT R20, R18, 0xffff, RZ, 0xc0, !PT ;  /* 0x0000ffff12147812 */ /* 0x000fe200078ec0ff */
[----:B------:R-:W-:Y:S01]  /*0650*/  IDP.4A.S8.S8 R9, R0, UR5, R9 ;  /* 0x0000000500097c26 */ /* 0x000fe20008000609 */
[----:B------:R-:W-:Y:S01]  /*0660*/  LOP3.LUT R18, R3, 0xffff, RZ, 0xc0, !PT ;  /* 0x0000ffff03127812 */ /* 0x000fe200078ec0ff */
[----:B------:R-:W-:Y:S02]  /*0670*/  IMAD R16, R16, R19, RZ ;  /* 0x0000001310107224 */ /* 0x000fe400078e02ff */
[----:B------:R-:W-:Y:S02]  /*0680*/  IMAD R3, R23, R8, RZ ;  /* 0x0000000817037224 */ /* 0x000fe400078e02ff */
[----:B------:R-:W-:Y:S02]  /*0690*/  IDP.4A.S8.S8 R21, R21, R0, R27 ;  /* 0x0000000015157226 */ /* 0x000fe4000000061b */
[----:B------:R-:W-:Y:S01]  /*06a0*/  IMAD R20, R9, R20, RZ ;  /* 0x0000001409147224 */ /* 0x000fe200078e02ff */
[----:B------:R-:W-:Y:S01]  /*06b0*/  I2FP.F32.S32 R9, R16 ;  /* 0x0000001000097245 */ /* 0x000fe20000201400 */
[----:B------:R-:W-:Y:S01]  /*06c0*/  IMAD R18, R21, R18, RZ ;  /* 0x0000001215127224 */ /* 0x000fe200078e02ff */
[----:B------:R-:W-:-:S02]  /*06d0*/  I2FP.F32.S32 R3, R3 ;  /* 0x0000000300037245 */ /* 0x000fc40000201400 */
[----:B------:R-:W-:Y:S02]  /*06e0*/  IADD3 R17, PT, PT, R17, 0x8, RZ ;  /* 0x0000000811117810 */ /* 0x000fe40007ffe0ff */
[----:B------:R-:W-:Y:S02]  /*06f0*/  I2FP.F32.S32 R20, R20 ;  /* 0x0000001400147245 */ /* 0x000fe40000201400 */
[----:B------:R-:W-:Y:S02]  /*0700*/  ISETP.GE.AND P1, PT, R17, UR4, PT ;  /* 0x0000000411007c0c */ /* 0x000fe4000bf26270 */
[----:B------:R-:W-:Y:S02]  /*0710*/  I2FP.F32.S32 R18, R18 ;  /* 0x0000001200127245 */ /* 0x000fe40000201400 */
[----:B------:R-:W-:Y:S01]  /*0720*/  IADD3 R13, P2, PT, R13, 0x900, RZ ;  /* 0x000009000d0d7810 */ /* 0x000fe20007f5e0ff */
[----:B------:R-:W-:-:S04]  /*0730*/  VIADD R11, R11, 0x8 ;  /* 0x000000080b0b7836 */ /* 0x000fc80000000000 */
[----:B------:R-:W-:Y:S02]  /*0740*/  IMAD.X R14, RZ, RZ, R14, P2 ;  /* 0x000000ffff0e7224 */ /* 0x000fe400010e060e */
[----:B--2---:R-:W-:Y:S02]  /*0750*/  HADD2.F32 R26, -RZ, R26.H0_H0 ;  /* 0x2000001aff1a7230 */ /* 0x004fe40000004100 */
[----:B---3--:R-:W-:-:S05]  /*0760*/  HADD2.F32 R0, -RZ, R24.H0_H0 ;  /* 0x20000018ff007230 */ /* 0x008fca0000004100 */
[C---:B------:R-:W-:Y:S01]  /*0770*/  FFMA R9, R0.reuse, R9, RZ ;  /* 0x0000000900097223 */ /* 0x040fe200000000ff */
[----:B------:R-:W-:Y:S01]  /*0780*/  FFMA R3, R0, R3, RZ ;  /* 0x0000000300037223 */ /* 0x000fe200000000ff */
[--C-:B------:R-:W-:Y:S02]  /*0790*/  HADD2.F32 R0, -RZ, R2.reuse.H1_H1 ;  /* 0x30000002ff007230 */ /* 0x100fe40000004100 */
[C---:B------:R-:W-:Y:S01]  /*07a0*/  FFMA R9, R26.reuse, R20, R9 ;  /* 0x000000141a097223 */ /* 0x040fe20000000009 */
[----:B------:R-:W-:Y:S02]  /*07b0*/  HADD2.F32 R2, -RZ, R2.H0_H0 ;  /* 0x20000002ff027230 */ /* 0x000fe40000004100 */
[----:B------:R-:W-:Y:S01]  /*07c0*/  FFMA R3, R26, R18, R3 ;  /* 0x000000121a037223 */ /* 0x000fe20000000003 */
[----:B------:R-:W-:-:S04]  /*07d0*/  FMUL R0, R9, R0 ;  /* 0x0000000009007220 */ /* 0x000fc80000400000 */
[----:B------:R-:W-:-:S04]  /*07e0*/  FFMA R0, R3, R2, -R0 ;  /* 0x0000000203007223 */ /* 0x000fc80000000800 */
[----:B------:R-:W-:Y:S01]  /*07f0*/  FADD R15, R0, R15 ;  /* 0x0000000f000f7221 */ /* 0x000fe20000000000 */
[----:B------:R-:W-:Y:S06]  /*0800*/  @!P1 BRA `(.L_x_608) ;  /* 0xfffffff800889947 */ /* 0x000fec000383ffff */
.L_x_607:
[----:B------:R-:W-:Y:S05]  /*0810*/  BSYNC.RECONVERGENT B0 ;  /* 0x0000000000007941 */ /* 0x000fea0003800200 */
.L_x_606:
[----:B------:R-:W0:Y:S01]  /*0820*/  S2R R5, SR_TID.Y ;  /* 0x0000000000057919 */ /* 0x000e220000002200 */
[----:B------:R-:W1:Y:S01]  /*0830*/  S2R R7, SR_TID.X ;  /* 0x0000000000077919 */ /* 0x000e620000002100 */
[C---:B0-----:R-:W-:Y:S02]  /*0840*/  ISETP.NE.AND P0, PT, R5.reuse, RZ, PT ;  /* 0x000000ff0500720c */ /* 0x041fe40003f05270 */
[----:B------:R-:W-:-:S11]  /*0850*/  ISETP.NE.AND P1, PT, R5, RZ, PT ;  /* 0x000000ff0500720c */ /* 0x000fd60003f25270 */
[----:B------:R-:W0:Y:S01]  /*0860*/  @P0 S2R R3, SR_CgaCtaId ;  /* 0x0000000000030919 */ /* 0x000e220000008800 */
[----:B------:R-:W-:-:S04]  /*0870*/  @P0 MOV R0, 0x400 ;  /* 0x0000040000000802 */ /* 0x000fc80000000f00 */
[----:B0-----:R-:W-:-:S04]  /*0880*/  @P0 LEA R0, R3, R0, 0x18 ;  /* 0x0000000003000211 */ /* 0x001fc800078ec0ff */
[----:B------:R-:W-:-:S05]  /*0890*/  @P0 LEA R0, R5, R0, 0x7 ;  /* 0x0000000005000211 */ /* 0x000fca00078e38ff */
[----:B-1----:R-:W-:-:S05]  /*08a0*/  @P0 IMAD R0, R7, 0x4, R0 ;  /* 0x0000000407000824 */ /* 0x002fca00078e0200 */
[----:B------:R0:W-:Y:S01]  /*08b0*/  @P0 STS [R0+-0x80], R15 ;  /* 0xffff800f00000388 */ /* 0x0001e20000000800 */
[----:B------:R-:W-:Y:S06]  /*08c0*/  BAR.SYNC.DEFER_BLOCKING 0x0 ;  /* 0x0000000000007b1d */ /* 0x000fec0000010000 */
[----:B------:R-:W-:Y:S05]  /*08d0*/  @P1 EXIT ;  /* 0x000000000000194d */ /* 0x000fea0003800000 */
[----:B------:R-:W1:Y:S01]  /*08e0*/  S2UR UR5, SR_CgaCtaId ;  /* 0x00000000000579c3 */ /* 0x000e620000008800 */
[----:B------:R-:W-:Y:S01]  /*08f0*/  UMOV UR4, 0x400 ;  /* 0x0000040000047882 */ /* 0x000fe20000000000 */
[----:B------:R-:W-:Y:S01]  /*0900*/  ISETP.NE.AND P0, PT, R7, RZ, PT ;  /* 0x000000ff0700720c */ /* 0x000fe20003f05270 */
[----:B-1----:R-:W-:-:S06]  /*0910*/  ULEA UR4, UR5, UR4, 0x18 ;  /* 0x0000000405047291 */ /* 0x002fcc000f8ec0ff */
[----:B0-----:R-:W-:-:S05]  /*0920*/  LEA R0, R7, UR4, 0x2 ;  /* 0x0000000407007c11 */ /* 0x001fca000f8e10ff */
[----:B------:R-:W0:Y:S04]  /*0930*/  LDS R2, [R0] ;  /* 0x0000000000027984 */ /* 0x000e280000000800 */
        /* <DEDUP_REMOVED lines=20> */
.L_x_609:
        /* <DEDUP_REMOVED lines=16> */
.L_x_810:


//--------------------- .text.mul_mat_vec_q4_K_q8_1_cuda1 --------------------------
	.section	.text.mul_mat_vec_q4_K_q8_1_cuda1,"ax",@progbits
	.align	128
        .global         mul_mat_vec_q4_K_q8_1_cuda1
        .type           mul_mat_vec_q4_K_q8_1_cuda1,@function
        .size           mul_mat_vec_q4_K_q8_1_cuda1,(.L_x_811 - mul_mat_vec_q4_K_q8_1_cuda1)
        .other          mul_mat_vec_q4_K_q8_1_cuda1,@"STO_CUDA_ENTRY STV_DEFAULT"
mul_mat_vec_q4_K_q8_1_cuda1:
.text.mul_mat_vec_q4_K_q8_1_cuda1:
        /* <DEDUP_REMOVED lines=15> */
[----:B------:R-:W-:Y:S01]  /*00f0*/  LOP3.LUT R3, RZ, R8, RZ, 0x33, !PT ;  /* 0x00000008ff037212 */ /* 0x000fe200078e33ff */
[----:B------:R-:W0:Y:S01]  /*0100*/  LDCU.64 UR8, c[0x0][0x388] ;  /* 0x00007100ff0877ac */ /* 0x000e220008000a00 */
[C---:B------:R-:W-:Y:S01]  /*0110*/  SHF.L.U32 R4, R0.reuse, 0x1, RZ ;  /* 0x0000000100047819 */ /* 0x040fe200000006ff */
[----:B------:R-:W-:Y:S01]  /*0120*/  IMAD.SHL.U32 R12, R0, 0x4, RZ ;  /* 0x00000004000c7824 */ /* 0x000fe200078e00ff */
[----:B------:R-:W-:Y:S01]  /*0130*/  BSSY.RECONVERGENT B1, `(.L_x_612) ;  /* 0x000005a000017945 */ /* 0x000fe20003800200 */
[----:B------:R-:W-:Y:S01]  /*0140*/  VIADD R3, R3, UR4 ;  /* 0x0000000403037c36 */ /* 0x000fe20008000000 */
[----:B------:R-:W-:Y:S01]  /*0150*/  LOP3.LUT R4, R4, 0x1e, RZ, 0xc0, !PT ;  /* 0x0000001e04047812 */ /* 0x000fe200078ec0ff */
[----:B------:R-:W-:Y:S01]  /*0160*/  HFMA2 R22, -RZ, RZ, 0, 0 ;  /* 0x00000000ff167431 */ /* 0x000fe200000001ff */
[----:B------:R-:W-:Y:S01]  /*0170*/  LOP3.LUT R12, R12, 0xc, RZ, 0xc0, !PT ;  /* 0x0000000c0c0c7812 */ /* 0x000fe200078ec0ff */
[----:B------:R-:W-:Y:S01]  /*0180*/  IMAD R23, R2, UR4, RZ ;  /* 0x0000000402177c24 */ /* 0x000fe2000f8e02ff */
[----:B------:R-:W-:-:S02]  /*0190*/  LOP3.LUT P1, RZ, R3, 0x8, RZ, 0xc0, !PT ;  /* 0x0000000803ff7812 */ /* 0x000fc4000782c0ff */
[----:B------:R-:W-:Y:S02]  /*01a0*/  SHF.R.U32.HI R13, RZ, 0x3, R4 ;  /* 0x00000003ff0d7819 */ /* 0x000fe40000011604 */
[----:B------:R-:W-:Y:S02]  /*01b0*/  ISETP.GE.U32.AND P0, PT, R3, 0x8, PT ;  /* 0x000000080300780c */ /* 0x000fe40003f06070 */
[----:B------:R-:W-:Y:S01]  /*01c0*/  LOP3.LUT R17, R0, 0x3, RZ, 0xc0, !PT ;  /* 0x0000000300117812 */ /* 0x000fe200078ec0ff */
[C---:B------:R-:W-:Y:S02]  /*01d0*/  IMAD.SHL.U32 R7, R13.reuse, 0x2, RZ ;  /* 0x000000020d077824 */ /* 0x040fe400078e00ff */
[----:B0-----:R-:W-:Y:S02]  /*01e0*/  IMAD.U32 R6, RZ, RZ, UR8 ;  /* 0x00000008ff067e24 */ /* 0x001fe4000f8e00ff */
[----:B------:R-:W-:Y:S02]  /*01f0*/  IMAD.U32 R9, RZ, RZ, UR9 ;  /* 0x00000009ff097e24 */ /* 0x000fe4000f8e00ff */
[----:B------:R-:W-:Y:S01]  /*0200*/  IMAD R5, R13, 0x20, R12 ;  /* 0x000000200d057824 */ /* 0x000fe200078e020c */
[----:B------:R-:W-:Y:S06]  /*0210*/  @P1 BRA `(.L_x_613) ;  /* 0x00000004002c1947 */ /* 0x000fec0003800000 */
[----:B------:R-:W0:Y:S01]  /*0220*/  LDC.64 R10, c[0x0][0x380] ;  /* 0x0000e000ff0a7b82 */ /* 0x000e220000000a00 */
[----:B------:R-:W-:-:S07]  /*0230*/  IMAD.IADD R3, R8, 0x1, R23 ;  /* 0x0000000108037824 */ /* 0x000fce00078e0217 */
[----:B------:R-:W1:Y:S01]  /*0240*/  LDC.64 R14, c[0x0][0x388] ;  /* 0x0000e200ff0e7b82 */ /* 0x000e620000000a00 */
[----:B0-----:R-:W-:Y:S01]  /*0250*/  IMAD.WIDE.U32 R10, R3, 0x90, R10 ;  /* 0x00000090030a7825 */ /* 0x001fe200078e000a */
[----:B------:R-:W-:Y:S02]  /*0260*/  LEA R3, R8, R7, 0x3 ;  /* 0x0000000708037211 */ /* 0x000fe400078e18ff */
[----:B------:R-:W-:-:S03]  /*0270*/  IADD3 R18, P1, PT, R5, R10, RZ ;  /* 0x0000000a05127210 */ /* 0x000fc60007f3e0ff */
[----:B-1----:R-:W-:-:S04]  /*0280*/  IMAD.WIDE.U32 R14, R3, 0x24, R14 ;  /* 0x00000024030e7825 */ /* 0x002fc800078e000e */
[----:B------:R-:W-:Y:S02]  /*0290*/  IMAD.X R19, RZ, RZ, R11, P1 ;  /* 0x000000ffff137224 */ /* 0x000fe400008e060b */
[----:B------:R-:W-:-:S03]  /*02a0*/  IMAD.WIDE.U32 R16, R17, 0x4, R14 ;  /* 0x0000000411107825 */ /* 0x000fc600078e000e */
[----:B------:R-:W2:Y:S04]  /*02b0*/  LDG.E R22, desc[UR6][R18.64+0x10] ;  /* 0x0000100612167981 */ /* 0x000ea8000c1e1900 */
[----:B------:R-:W3:Y:S04]  /*02c0*/  LDG.E R3, desc[UR6][R16.64+0x4] ;  /* 0x0000040610037981 */ /* 0x000ee8000c1e1900 */
[----:B------:R3:W4:Y:S04]  /*02d0*/  LDG.E R25, desc[UR6][R18.64+0x20] ;  /* 0x0000200612197981 */ /* 0x000728000c1e1900 */
[----:B------:R-:W5:Y:S01]  /*02e0*/  LDG.E R26, desc[UR6][R16.64+0x14] ;  /* 0x00001406101a7981 */ /* 0x000f62000c1e1900 */
[----:B------:R-:W-:Y:S01]  /*02f0*/  ISETP.GE.U32.AND P1, PT, R4, 0x10, PT ;  /* 0x000000100400780c */ /* 0x000fe20003f26070 */
[----:B------:R-:W-:-:S02]  /*0300*/  IMAD.WIDE.U32 R20, R13, 0x2, R10 ;  /* 0x000000020d147825 */ /* 0x000fc400078e000a */
[----:B------:R-:W5:Y:S04]  /*0310*/  LDG.E R24, desc[UR6][R16.64+0x28] ;  /* 0x0000280610187981 */ /* 0x000f68000c1e1900 */
[----:B------:R-:W5:Y:S04]  /*0320*/  LDG.E R28, desc[UR6][R16.64+0x38] ;  /* 0x00003806101c7981 */ /* 0x000f68000c1e1900 */
[----:B------:R0:W5:Y:S04]  /*0330*/  LDG.E.U16 R19, desc[UR6][R14.64] ;  /* 0x000000060e137981 */ /* 0x000168000c1e1500 */
[----:B------:R1:W5:Y:S04]  /*0340*/  LDG.E R11, desc[UR6][R10.64] ;  /* 0x000000060a0b7981 */ /* 0x000368000c1e1900 */
[----:B------:R-:W0:Y:S01]  /*0350*/  LDG.E.U16 R14, desc[UR6][R14.64+0x24] ;  /* 0x000024060e0e7981 */ /* 0x000e22000c1e1500 */
[----:B--2---:R-:W-:-:S05]  /*0360*/  LOP3.LUT R27, R22, 0xf0f0f0f, RZ, 0xc0, !PT ;  /* 0x0f0f0f0f161b7812 */ /* 0x004fca00078ec0ff */
[----:B---3--:R-:W-:Y:S02]  /*0370*/  IDP.4A.S8.S8 R18, R27, R3, RZ ;  /* 0x000000031b127226 */ /* 0x008fe400000006ff */
[----:B------:R-:W2:Y:S01]  /*0380*/  LDG.E.U16 R27, desc[UR6][R20.64+0x4] ;  /* 0x00000406141b7981 */ /* 0x000ea2000c1e1500 */
[----:B----4-:R-:W-:-:S05]  /*0390*/  LOP3.LUT R29, R25, 0xf0f0f0f, RZ, 0xc0, !PT ;  /* 0x0f0f0f0f191d7812 */ /* 0x010fca00078ec0ff */
[----:B-----5:R-:W-:Y:S02]  /*03a0*/  IDP.4A.S8.S8 R29, R29, R26, R18 ;  /* 0x0000001a1d1d7226 */ /* 0x020fe40000000612 */
[----:B------:R-:W3:Y:S04]  /*03b0*/  LDG.E.U16 R18, desc[UR6][R20.64+0x8] ;  /* 0x0000080614127981 */ /* 0x000ee8000c1e1500 */
[----:B------:R-:W4:Y:S01]  /*03c0*/  @P1 LDG.E.U16 R20, desc[UR6][R20.64] ;  /* 0x0000000614141981 */ /* 0x000f22000c1e1500 */
[----:B------:R-:W-:Y:S02]  /*03d0*/  UMOV UR5, 0x1010101 ;  /* 0x0101010100057882 */ /* 0x000fe40000000000 */
[----:B------:R-:W-:-:S04]  /*03e0*/  IDP.4A.S8.S8 R3, R3, UR5, RZ ;  /* 0x0000000503037c26 */ /* 0x000fc800080006ff */
[----:B------:R-:W-:Y:S01]  /*03f0*/  IDP.4A.S8.S8 R26, R26, UR5, R3 ;  /* 0x000000051a1a7c26 */ /* 0x000fe20008000603 */
[----:B------:R-:W-:Y:S02]  /*0400*/  SHF.R.U32.HI R22, RZ, 0x4, R22 ;  /* 0x00000004ff167819 */ /* 0x000fe40000011616 */
[----:B------:R-:W-:-:S04]  /*0410*/  SHF.R.U32.HI R25, RZ, 0x4, R25 ;  /* 0x00000004ff197819 */ /* 0x000fc80000011619 */
[----:B------:R-:W-:Y:S01]  /*0420*/  LOP3.LUT R25, R25, 0xf0f0f0f, RZ, 0xc0, !PT ;  /* 0x0f0f0f0f19197812 */ /* 0x000fe200078ec0ff */
[----:B0-----:R-:W-:Y:S02]  /*0430*/  HADD2.F32 R14, -RZ, R14.H0_H0 ;  /* 0x2000000eff0e7230 */ /* 0x001fe40000004100 */
[----:B------:R-:W-:Y:S01]  /*0440*/  VIADD R8, R8, 0x8 ;  /* 0x0000000808087836 */ /* 0x000fe20000000000 */
[----:B--2---:R-:W-:-:S04]  /*0450*/  @P1 SHF.R.U32.HI R3, RZ, 0x2, R27 ;  /* 0x00000002ff031819 */ /* 0x004fc8000001161b */
[----:B------:R-:W-:Y:S02]  /*0460*/  @P1 LOP3.LUT R17, R3, 0x3030, RZ, 0xc0, !PT ;  /* 0x0000303003111812 */ /* 0x000fe400078ec0ff */
[----:B---3--:R-:W-:-:S04]  /*0470*/  @P1 SHF.R.U32.HI R16, RZ, 0x4, R18 ;  /* 0x00000004ff101819 */ /* 0x008fc80000011612 */
[----:B------:R-:W-:Y:S02]  /*0480*/  @P1 LOP3.LUT R16, R17, 0xf0f, R16, 0xf8, !PT ;  /* 0x00000f0f11101812 */ /* 0x000fe400078ef810 */
[----:B------:R-:W-:Y:S02]  /*0490*/  LOP3.LUT R17, R22, 0xf0f0f0f, RZ, 0xc0, !PT ;  /* 0x0f0f0f0f16117812 */ /* 0x000fe400078ec0ff */
[----:B----4-:R-:W-:-:S04]  /*04a0*/  @P1 SHF.R.U32.HI R3, RZ, 0x2, R20 ;  /* 0x00000002ff031819 */ /* 0x010fc80000011614 */
[----:B------:R-:W-:Y:S02]  /*04b0*/  @P1 LOP3.LUT R3, R3, 0x3030, RZ, 0xc0, !PT ;  /* 0x0000303003031812 */ /* 0x000fe400078ec0ff */
[----:B------:R-:W-:Y:S02]  /*04c0*/  @!P1 LOP3.LUT R16, R18, 0x3f3f, RZ, 0xc0, !PT ;  /* 0x00003f3f12109812 */ /* 0x000fe400078ec0ff */
[----:B------:R-:W-:Y:S01]  /*04d0*/  @P1 LOP3.LUT R15, R3, 0xf0f, R18, 0xf8, !PT ;  /* 0x00000f0f030f1812 */ /* 0x000fe200078ef812 */
[----:B------:R-:W-:Y:S01]  /*04e0*/  IDP.4A.S8.S8 R3, R17, R24, RZ ;  /* 0x0000001811037226 */ /* 0x000fe200000006ff */
[----:B------:R-:W-:Y:S01]  /*04f0*/  @!P1 LOP3.LUT R15, R27, 0x3f3f, RZ, 0xc0, !PT ;  /* 0x00003f3f1b0f9812 */ /* 0x000fe200078ec0ff */
[----:B------:R-:W-:Y:S01]  /*0500*/  IDP.4A.S8.S8 R17, R24, UR5, RZ ;  /* 0x0000000518117c26 */ /* 0x000fe200080006ff */
[----:B------:R-:W-:Y:S02]  /*0510*/  LOP3.LUT R21, R16, 0xffff, RZ, 0xc0, !PT ;  /* 0x0000ffff10157812 */ /* 0x000fe400078ec0ff */
[----:B------:R-:W-:Y:S01]  /*0520*/  LOP3.LUT R16, R15, 0xffff, RZ, 0xc0, !PT ;  /* 0x0000ffff0f107812 */ /* 0x000fe200078ec0ff */
[----:B-1----:R-:W-:Y:S01]  /*0530*/  IDP.4A.S8.S8 R10, R28, UR5, R17 ;  /* 0x000000051c0a7c26 */ /* 0x002fe20008000611 */
[----:B------:R-:W-:-:S02]  /*0540*/  SHF.R.U32.HI R17, RZ, 0x8, R21 ;  /* 0x00000008ff117819 */ /* 0x000fc40000011615 */
[----:B------:R-:W-:Y:S02]  /*0550*/  LOP3.LUT R21, R21, 0xff, RZ, 0xc0, !PT ;  /* 0x000000ff15157812 */ /* 0x000fe400078ec0ff */
[----:B------:R-:W-:Y:S02]  /*0560*/  SHF.R.U32.HI R15, RZ, 0x8, R16 ;  /* 0x00000008ff0f7819 */ /* 0x000fe40000011610 */
[----:B------:R-:W-:Y:S01]  /*0570*/  LOP3.LUT R16, R16, 0xff, RZ, 0xc0, !PT ;  /* 0x000000ff10107812 */ /* 0x000fe200078ec0ff */
[----:B------:R-:W-:Y:S01]  /*0580*/  IMAD R21, R26, R21, RZ ;  /* 0x000000151a157224 */ /* 0x000fe200078e02ff */
[----:B------:R-:W-:Y:S01]  /*0590*/  LOP3.LUT R17, R17, 0xffff, RZ, 0xc0, !PT ;  /* 0x0000ffff11117812 */ /* 0x000fe200078ec0ff */
[----:B------:R-:W-:Y:S01]  /*05a0*/  IDP.4A.S8.S8 R25, R25, R28, R3 ;  /* 0x0000001c19197226 */ /* 0x000fe20000000603 */
[----:B------:R-:W-:Y:S01]  /*05b0*/  LOP3.LUT R20, R15, 0xffff, RZ, 0xc0, !PT ;  /* 0x0000ffff0f147812 */ /* 0x000fe200078ec0ff */
[----:B------:R-:W-:Y:S01]  /*05c0*/  IMAD R16, R29, R16, RZ ;  /* 0x000000101d107224 */ /* 0x000fe200078e02ff */
[----:B------:R-:W-:Y:S01]  /*05d0*/  I2FP.F32.S32 R18, R21 ;  /* 0x0000001500127245 */ /* 0x000fe20000201400 */
[----:B------:R-:W-:-:S02]  /*05e0*/  IMAD R17, R10, R17, RZ ;  /* 0x000000110a117224 */ /* 0x000fc400078e02ff */
[----:B------:R-:W-:Y:S01]  /*05f0*/  HADD2.F32 R3, -RZ, R19.H0_H0 ;  /* 0x20000013ff037230 */ /* 0x000fe20000004100 */
[----:B------:R-:W-:Y:S01]  /*0600*/  I2FP.F32.S32 R10, R16 ;  /* 0x00000010000a7245 */ /* 0x000fe20000201400 */
[----:B------:R-:W-:Y:S01]  /*0610*/  IMAD R20, R25, R20, RZ ;  /* 0x0000001419147224 */ /* 0x000fe200078e02ff */
[----:B------:R-:W-:Y:S02]  /*0620*/  I2FP.F32.S32 R17, R17 ;  /* 0x0000001100117245 */ /* 0x000fe40000201400 */
[C---:B------:R-:W-:Y:S01]  /*0630*/  FFMA R15, R3.reuse, R18, RZ ;  /* 0x00000012030f7223 */ /* 0x040fe200000000ff */
[--C-:B------:R-:W-:Y:S01]  /*0640*/  HADD2.F32 R16, -RZ, R11.reuse.H1_H1 ;  /* 0x3000000bff107230 */ /* 0x100fe20000004100 */
[----:B------:R-:W-:Y:S01]  /*0650*/  I2FP.F32.S32 R20, R20 ;  /* 0x0000001400147245 */ /* 0x000fe20000201400 */
[----:B------:R-:W-:Y:S01]  /*0660*/  FFMA R3, R3, R10, RZ ;  /* 0x0000000a03037223 */ /* 0x000fe200000000ff */
[----:B------:R-:W-:Y:S01]  /*0670*/  FFMA R15, R14, R17, R15 ;  /* 0x000000110e0f7223 */ /* 0x000fe2000000000f */
[----:B------:R-:W-:-:S02]  /*0680*/  HADD2.F32 R10, -RZ, R11.H0_H0 ;  /* 0x2000000bff0a7230 */ /* 0x000fc40000004100 */
[----:B------:R-:W-:Y:S01]  /*0690*/  FFMA R3, R14, R20, R3 ;  /* 0x000000140e037223 */ /* 0x000fe20000000003 */
[----:B------:R-:W-:-:S04]  /*06a0*/  FMUL R16, R15, R16 ;  /* 0x000000100f107220 */ /* 0x000fc80000400000 */
[----:B------:R-:W-:-:S04]  /*06b0*/  FFMA R3, R3, R10, -R16 ;  /* 0x0000000a03037223 */ /* 0x000fc80000000810 */
[----:B------:R-:W-:-:S07]  /*06c0*/  FADD R22, RZ, R3 ;  /* 0x00000003ff167221 */ /* 0x000fce0000000000 */
.L_x_613:
[----:B------:R-:W-:Y:S05]  /*06d0*/  BSYNC.RECONVERGENT B1 ;  /* 0x0000000000017941 */ /* 0x000fea0003800200 */
.L_x_612:
[----:B------:R-:W-:Y:S05]  /*06e0*/  @!P0 BRA `(.L_x_611) ;  /* 0x0000000800808947 */ /* 0x000fea0003800000 */
[----:B------:R-:W0:Y:S01]  /*06f0*/  LDC.64 R14, c[0x0][0x380] ;  /* 0x0000e000ff0e7b82 */ /* 0x000e220000000a00 */
[C---:B------:R-:W-:Y:S02]  /*0700*/  IMAD R16, R8.reuse, 0x8, R7 ;  /* 0x0000000808107824 */ /* 0x040fe400078e0207 */
[----:B------:R-:W-:-:S03]  /*0710*/  IMAD.IADD R3, R8, 0x1, R23 ;  /* 0x0000000108037824 */ /* 0x000fc600078e0217 */
[C---:B------:R-:W-:Y:S01]  /*0720*/  IADD3 R7, PT, PT, R16.reuse, 0x40, RZ ;  /* 0x0000004010077810 */ /* 0x040fe20007ffe0ff */
[----:B------:R-:W-:-:S04]  /*0730*/  IMAD.WIDE.U32 R16, R16, 0x24, RZ ;  /* 0x0000002410107825 */ /* 0x000fc800078e00ff */
[----:B0-----:R-:W-:-:S04]  /*0740*/  IMAD.WIDE.U32 R14, R13, 0x2, R14 ;  /* 0x000000020d0e7825 */ /* 0x001fc800078e000e */
[----:B------:R-:W-:Y:S02]  /*0750*/  IMAD.MOV.U32 R13, RZ, RZ, RZ ;  /* 0x000000ffff0d7224 */ /* 0x000fe400078e00ff */
[----:B------:R-:W-:-:S07]  /*0760*/  IMAD.WIDE.U32 R12, R7, 0x24, R12 ;  /* 0x00000024070c7825 */ /* 0x000fce00078e000c */
.L_x_614:
[C---:B------:R-:W-:Y:S01]  /*0770*/  IMAD.WIDE R10, R3.reuse, 0x90, R14 ;  /* 0x00000090030a7825 */ /* 0x040fe200078e020e */
[----:B------:R-:W-:Y:S01]  /*0780*/  ISETP.GT.U32.AND P1, PT, R4, 0xf, PT ;  /* 0x0000000f0400780c */ /* 0x000fe20003f24070 */
[----:B------:R-:W0:Y:S03]  /*0790*/  LDC.64 R18, c[0x0][0x380] ;  /* 0x0000e000ff127b82 */ /* 0x000e260000000a00 */
[----:B------:R-:W2:Y:S04]  /*07a0*/  LDG.E.U16 R24, desc[UR6][R10.64+0x4] ;  /* 0x000004060a187981 */ /* 0x000ea8000c1e1500 */
[----:B------:R-:W3:Y:S05]  /*07b0*/  LDG.E.U16 R25, desc[UR6][R10.64+0x8] ;  /* 0x000008060a197981 */ /* 0x000eea000c1e1500 */
[----:B------:R1:W4:Y:S01]  /*07c0*/  @P1 LDG.E.U16 R20, desc[UR6][R10.64] ;  /* 0x000000060a141981 */ /* 0x000322000c1e1500 */
[----:B------:R-:W-:Y:S01]  /*07d0*/  LOP3.LUT R27, R0, 0x3, RZ, 0xc0, !PT ;  /* 0x00000003001b7812 */ /* 0x000fe200078ec0ff */
[----:B0-----:R-:W-:-:S03]  /*07e0*/  IMAD.WIDE R18, R3, 0x90, R18 ;  /* 0x0000009003127825 */ /* 0x001fc600078e0212 */
[----:B-1----:R-:W-:-:S05]  /*07f0*/  IADD3 R10, P0, PT, R5, R18, RZ ;  /* 0x00000012050a7210 */ /* 0x002fca0007f1e0ff */
[----:B------:R-:W-:-:S05]  /*0800*/  IMAD.X R11, RZ, RZ, R19, P0 ;  /* 0x000000ffff0b7224 */ /* 0x000fca00000e0613 */
[----:B------:R0:W5:Y:S01]  /*0810*/  LDG.E R28, desc[UR6][R10.64+0x20] ;  /* 0x000020060a1c7981 */ /* 0x000162000c1e1900 */
[----:B--2---:R-:W-:Y:S02]  /*0820*/  @P1 SHF.R.U32.HI R26, RZ, 0x2, R24 ;  /* 0x00000002ff1a1819 */ /* 0x004fe40000011618 */
[----:B------:R-:W-:Y:S02]  /*0830*/  @!P1 LOP3.LUT R24, R24, 0x3f3f, RZ, 0xc0, !PT ;  /* 0x00003f3f18189812 */ /* 0x000fe400078ec0ff */
[----:B---3--:R-:W-:Y:S02]  /*0840*/  @P1 SHF.R.U32.HI R21, RZ, 0x4, R25 ;  /* 0x00000004ff151819 */ /* 0x008fe40000011619 */
[----:B------:R-:W-:Y:S02]  /*0850*/  @P1 LOP3.LUT R26, R26, 0x3030, RZ, 0xc0, !PT ;  /* 0x000030301a1a1812 */ /* 0x000fe400078ec0ff */
[----:B------:R-:W-:Y:S02]  /*0860*/  @!P1 LOP3.LUT R23, R25, 0x3f3f, RZ, 0xc0, !PT ;  /* 0x00003f3f19179812 */ /* 0x000fe400078ec0ff */
[----:B------:R-:W-:-:S02]  /*0870*/  @P1 LOP3.LUT R23, R26, 0xf0f, R21, 0xf8, !PT ;  /* 0x00000f0f1a171812 */ /* 0x000fc400078ef815 */
[----:B----4-:R-:W-:Y:S01]  /*0880*/  @P1 SHF.R.U32.HI R26, RZ, 0x2, R20 ;  /* 0x00000002ff1a1819 */ /* 0x010fe20000011614 */
[----:B------:R-:W-:-:S03]  /*0890*/  IMAD.WIDE.U32 R20, R27, 0x4, R16 ;  /* 0x000000041b147825 */ /* 0x000fc600078e0010 */
[----:B------:R-:W-:-:S04]  /*08a0*/  @P1 LOP3.LUT R26, R26, 0x3030, RZ, 0xc0, !PT ;  /* 0x000030301a1a1812 */ /* 0x000fc800078ec0ff */
[----:B------:R-:W-:Y:S02]  /*08b0*/  @P1 LOP3.LUT R24, R26, 0xf0f, R25, 0xf8, !PT ;  /* 0x00000f0f1a181812 */ /* 0x000fe400078ef819 */
[----:B------:R-:W-:Y:S01]  /*08c0*/  IADD3 R20, P1, PT, R20, R6, RZ ;  /* 0x0000000614147210 */ /* 0x000fe20007f3e0ff */
[----:B------:R-:W0:Y:S03]  /*08d0*/  LDG.E R25, desc[UR6][R10.64+0x10] ;  /* 0x000010060a197981 */ /* 0x000e26000c1e1900 */
[----:B------:R-:W-:-:S05]  /*08e0*/  IADD3.X R21, PT, PT, R21, R9, RZ, P1, !PT ;  /* 0x0000000915157210 */ /* 0x000fca0000ffe4ff */
[----:B------:R-:W2:Y:S04]  /*08f0*/  LDG.E R26, desc[UR6][R20.64+0x4] ;  /* 0x00000406141a7981 */ /* 0x000ea8000c1e1900 */
[----:B------:R-:W3:Y:S04]  /*0900*/  LDG.E R10, desc[UR6][R20.64+0x14] ;  /* 0x00001406140a7981 */ /* 0x000ee8000c1e1900 */
[----:B------:R-:W4:Y:S04]  /*0910*/  LDG.E R27, desc[UR6][R20.64+0x28] ;  /* 0x00002806141b7981 */ /* 0x000f28000c1e1900 */
[----:B------:R2:W4:Y:S01]  /*0920*/  LDG.E R29, desc[UR6][R20.64+0x38] ;  /* 0x00003806141d7981 */ /* 0x000522000c1e1900 */
[----:B------:R-:W-:Y:S01]  /*0930*/  UMOV UR5, 0x1010101 ;  /* 0x0101010100057882 */ /* 0x000fe20000000000 */
[----:B0-----:R-:W-:-:S02]  /*0940*/  LOP3.LUT R11, R25, 0xf0f0f0f, RZ, 0xc0, !PT ;  /* 0x0f0f0f0f190b7812 */ /* 0x001fc400078ec0ff */
[----:B------:R-:W-:-:S03]  /*0950*/  SHF.R.U32.HI R25, RZ, 0x4, R25 ;  /* 0x00000004ff197819 */ /* 0x000fc60000011619 */
[----:B--2---:R-:W-:Y:S01]  /*0960*/  IDP.4A.S8.S8 R20, R11, R26, RZ ;  /* 0x0000001a0b147226 */ /* 0x004fe200000006ff */
[----:B-----5:R-:W-:Y:S01]  /*0970*/  LOP3.LUT R11, R28, 0xf0f0f0f, RZ, 0xc0, !PT ;  /* 0x0f0f0f0f1c0b7812 */ /* 0x020fe200078ec0ff */
[----:B------:R-:W-:Y:S01]  /*0980*/  IDP.4A.S8.S8 R21, R26, UR5, RZ ;  /* 0x000000051a157c26 */ /* 0x000fe200080006ff */
[----:B------:R-:W-:-:S03]  /*0990*/  LOP3.LUT R26, R24, 0xffff, RZ, 0xc0, !PT ;  /* 0x0000ffff181a7812 */ /* 0x000fc600078ec0ff */
[----:B---3--:R-:W-:Y:S01]  /*09a0*/  IDP.4A.S8.S8 R11, R11, R10, R20 ;  /* 0x0000000a0b0b7226 */ /* 0x008fe20000000614 */
[----:B------:R-:W-:Y:S02]  /*09b0*/  LOP3.LUT R24, R26, 0xff, RZ, 0xc0, !PT ;  /* 0x000000ff1a187812 */ /* 0x000fe400078ec0ff */
[----:B------:R-:W-:Y:S02]  /*09c0*/  SHF.R.U32.HI R28, RZ, 0x4, R28 ;  /* 0x00000004ff1c7819 */ /* 0x000fe4000001161c */
[----:B------:R-:W-:Y:S01]  /*09d0*/  LOP3.LUT R20, R25, 0xf0f0f0f, RZ, 0xc0, !PT ;  /* 0x0f0f0f0f19147812 */ /* 0x000fe200078ec0ff */
[----:B------:R-:W-:Y:S01]  /*09e0*/  IMAD R24, R11, R24, RZ ;  /* 0x000000180b187224 */ /* 0x000fe200078e02ff */
[----:B------:R-:W-:Y:S01]  /*09f0*/  LOP3.LUT R11, R23, 0xffff, RZ, 0xc0, !PT ;  /* 0x0000ffff170b7812 */ /* 0x000fe200078ec0ff */
[----:B------:R-:W-:Y:S01]  /*0a00*/  IDP.4A.S8.S8 R10, R10, UR5, R21 ;  /* 0x000000050a0a7c26 */ /* 0x000fe20008000615 */
[----:B------:R-:W-:Y:S01]  /*0a10*/  LOP3.LUT R28, R28, 0xf0f0f0f, RZ, 0xc0, !PT ;  /* 0x0f0f0f0f1c1c7812 */ /* 0x000fe200078ec0ff */
[----:B----4-:R-:W-:Y:S01]  /*0a20*/  IDP.4A.S8.S8 R20, R20, R27, RZ ;  /* 0x0000001b14147226 */ /* 0x010fe200000006ff */
[----:B------:R-:W-:-:S03]  /*0a30*/  LOP3.LUT R21, R11, 0xff, RZ, 0xc0, !PT ;  /* 0x000000ff0b157812 */ /* 0x000fc600078ec0ff */
[----:B------:R-:W-:Y:S01]  /*0a40*/  IDP.4A.S8.S8 R20, R28, R29, R20 ;  /* 0x0000001d1c147226 */ /* 0x000fe20000000614 */
[----:B------:R-:W-:Y:S01]  /*0a50*/  SHF.R.U32.HI R11, RZ, 0x8, R11 ;  /* 0x00000008ff0b7819 */ /* 0x000fe2000001160b */
[----:B------:R-:W-:Y:S02]  /*0a60*/  IDP.4A.S8.S8 R28, R27, UR5, RZ ;  /* 0x000000051b1c7c26 */ /* 0x000fe400080006ff */
[----:B------:R-:W-:Y:S01]  /*0a70*/  IMAD R21, R10, R21, RZ ;  /* 0x000000150a157224 */ /* 0x000fe200078e02ff */
[----:B------:R-:W-:Y:S01]  /*0a80*/  IADD3 R10, P0, PT, R16, R6, RZ ;  /* 0x00000006100a7210 */ /* 0x000fe20007f1e0ff */
[----:B------:R-:W-:Y:S01]  /*0a90*/  IDP.4A.S8.S8 R23, R29, UR5, R28 ;  /* 0x000000051d177c26 */ /* 0x000fe2000800061c */
[----:B------:R-:W-:-:S03]  /*0aa0*/  LOP3.LUT R28, R11, 0xffff, RZ, 0xc0, !PT ;  /* 0x0000ffff0b1c7812 */ /* 0x000fc600078ec0ff */
[----:B------:R-:W-:Y:S02]  /*0ab0*/  IMAD.X R11, R17, 0x1, R9, P0 ;  /* 0x00000001110b7824 */ /* 0x000fe400000e0609 */
[----:B------:R-:W-:-:S03]  /*0ac0*/  IMAD R23, R23, R28, RZ ;  /* 0x0000001c17177224 */ /* 0x000fc600078e02ff */
[----:B------:R-:W2:Y:S04]  /*0ad0*/  LDG.E.U16 R28, desc[UR6][R10.64] ;  /* 0x000000060a1c7981 */ /* 0x000ea8000c1e1500 */
[----:B------:R0:W3:Y:S01]  /*0ae0*/  LDG.E.U16 R27, desc[UR6][R10.64+0x24] ;  /* 0x000024060a1b7981 */ /* 0x0000e2000c1e1500 */
[----:B------:R-:W-:-:S04]  /*0af0*/  SHF.R.U32.HI R26, RZ, 0x8, R26 ;  /* 0x00000008ff1a7819 */ /* 0x000fc8000001161a */
[----:B------:R-:W-:Y:S02]  /*0b00*/  LOP3.LUT R25, R26, 0xffff, RZ, 0xc0, !PT ;  /* 0x0000ffff1a197812 */ /* 0x000fe400078ec0ff */
[----:B------:R-:W-:Y:S01]  /*0b10*/  ISETP.GE.U32.AND P0, PT, R4, 0x10, PT ;  /* 0x000000100400780c */ /* 0x000fe20003f06070 */
[----:B------:R-:W4:Y:S01]  /*0b20*/  LDG.E R26, desc[UR6][R18.64] ;  /* 0x00000006121a7981 */ /* 0x000f22000c1e1900 */
[----:B------:R-:W-:Y:S01]  /*0b30*/  I2FP.F32.S32 R29, R21 ;  /* 0x00000015001d7245 */ /* 0x000fe20000201400 */
[----:B------:R-:W-:Y:S01]  /*0b40*/  IMAD R25, R20, R25, RZ ;  /* 0x0000001914197224 */ /* 0x000fe200078e02ff */
[----:B------:R-:W-:Y:S01]  /*0b50*/  I2FP.F32.S32 R21, R24 ;  /* 0x0000001800157245 */ /* 0x000fe20000201400 */
[----:B0-----:R-:W-:-:S03]  /*0b60*/  IMAD.WIDE R10, R3, 0x90, R14 ;  /* 0x00000090030a7825 */ /* 0x001fc600078e020e */
[----:B------:R-:W-:Y:S01]  /*0b70*/  I2FP.F32.S32 R25, R25 ;  /* 0x0000001900197245 */ /* 0x000fe20000201400 */
[----:B--2---:R-:W-:Y:S02]  /*0b80*/  HADD2.F32 R20, -RZ, R28.H0_H0 ;  /* 0x2000001cff147230 */ /* 0x004fe40000004100 */
[----:B---3--:R-:W-:-:S03]  /*0b90*/  HADD2.F32 R27, -RZ, R27.H0_H0 ;  /* 0x2000001bff1b7230 */ /* 0x008fc60000004100 */
[C---:B------:R-:W-:Y:S01]  /*0ba0*/  FFMA R28, R20.reuse, R29, RZ ;  /* 0x0000001d141c7223 */ /* 0x040fe200000000ff */
[----:B------:R-:W-:Y:S01]  /*0bb0*/  FFMA R24, R20, R21, RZ ;  /* 0x0000001514187223 */ /* 0x000fe200000000ff */
[----:B------:R-:W-:Y:S01]  /*0bc0*/  I2FP.F32.S32 R20, R23 ;  /* 0x0000001700147245 */ /* 0x000fe20000201400 */
[----:B------:R-:W2:Y:S04]  /*0bd0*/  @P0 LDG.E.U16 R21, desc[UR6][R10.64+0x480] ;  /* 0x000480060a150981 */ /* 0x000ea8000c1e1500 */
[C---:B------:R-:W-:Y:S01]  /*0be0*/  FFMA R20, R27.reuse, R20, R28 ;  /* 0x000000141b147223 */ /* 0x040fe2000000001c */
[----:B------:R-:W-:Y:S01]  /*0bf0*/  FFMA R27, R27, R25, R24 ;  /* 0x000000191b1b7223 */ /* 0x000fe20000000018 */
[----:B------:R-:W3:Y:S04]  /*0c00*/  LDG.E.U16 R23, desc[UR6][R10.64+0x488] ;  /* 0x000488060a177981 */ /* 0x000ee8000c1e1500 */
[----:B------:R0:W5:Y:S01]  /*0c10*/  LDG.E.U16 R24, desc[UR6][R10.64+0x484] ;  /* 0x000484060a187981 */ /* 0x000162000c1e1500 */
[----:B----4-:R-:W-:-:S02]  /*0c20*/  HADD2.F32 R25, -RZ, R26.H1_H1 ;  /* 0x3000001aff197230 */ /* 0x010fc40000004100 */
[----:B------:R-:W-:-:S03]  /*0c30*/  HADD2.F32 R26, -RZ, R26.H0_H0 ;  /* 0x2000001aff1a7230 */ /* 0x000fc60000004100 */
[----:B------:R-:W-:Y:S01]  /*0c40*/  FMUL R28, R20, R25 ;  /* 0x00000019141c7220 */ /* 0x000fe20000400000 */
[----:B------:R-:W-:Y:S02]  /*0c50*/  IADD3 R20, P1, PT, R5, R18, RZ ;  /* 0x0000001205147210 */ /* 0x000fe40007f3e0ff */
[----:B------:R-:W4:Y:S01]  /*0c60*/  LDG.E R18, desc[UR6][R18.64+0x480] ;  /* 0x0004800612127981 */ /* 0x000f22000c1e1900 */
[----:B------:R-:W-:-:S04]  /*0c70*/  FFMA R29, R27, R26, -R28 ;  /* 0x0000001a1b1d7223 */ /* 0x000fc8000000081c */
[----:B------:R-:W-:Y:S01]  /*0c80*/  FADD R22, R29, R22 ;  /* 0x000000161d167221 */ /* 0x000fe20000000000 */
[----:B--2---:R-:W-:Y:S01]  /*0c90*/  @P0 SHF.R.U32.HI R25, RZ, 0x2, R21 ;  /* 0x00000002ff190819 */ /* 0x004fe20000011615 */
[----:B------:R-:W-:Y:S01]  /*0ca0*/  IMAD.X R21, RZ, RZ, R19, P1 ;  /* 0x000000ffff157224 */ /* 0x000fe200008e0613 */
[----:B0-----:R-:W-:Y:S02]  /*0cb0*/  IADD3 R10, P1, PT, R12, R6, RZ ;  /* 0x000000060c0a7210 */ /* 0x001fe40007f3e0ff */
[----:B------:R-:W-:Y:S02]  /*0cc0*/  @P0 LOP3.LUT R26, R25, 0x3030, RZ, 0xc0, !PT ;  /* 0x00003030191a0812 */ /* 0x000fe400078ec0ff */
[----:B------:R-:W2:Y:S01]  /*0cd0*/  LDG.E R25, desc[UR6][R20.64+0x490] ;  /* 0x0004900614197981 */ /* 0x000ea2000c1e1900 */
[----:B-----5:R-:W-:-:S03]  /*0ce0*/  @P0 SHF.R.U32.HI R11, RZ, 0x2, R24 ;  /* 0x00000002ff0b0819 */ /* 0x020fc60000011618 */
[----:B------:R2:W5:Y:S01]  /*0cf0*/  LDG.E R27, desc[UR6][R20.64+0x4a0] ;  /* 0x0004a006141b7981 */ /* 0x000562000c1e1900 */
[----:B------:R-:W-:Y:S02]  /*0d00*/  @P0 LOP3.LUT R29, R11, 0x3030, RZ, 0xc0, !PT ;  /* 0x000030300b1d0812 */ /* 0x000fe400078ec0ff */
[----:B------:R-:W-:Y:S02]  /*0d10*/  IADD3.X R11, PT, PT, R13, R9, RZ, P1, !PT ;  /* 0x000000090d0b7210 */ /* 0x000fe40000ffe4ff */
[--C-:B---3--:R-:W-:Y:S02]  /*0d20*/  @P0 LOP3.LUT R26, R26, 0xf0f, R23.reuse, 0xf8, !PT ;  /* 0x00000f0f1a1a0812 */ /* 0x108fe400078ef817 */
[----:B------:R-:W-:Y:S01]  /*0d30*/  @!P0 LOP3.LUT R26, R24, 0x3f3f, RZ, 0xc0, !PT ;  /* 0x00003f3f181a8812 */ /* 0x000fe200078ec0ff */
[----:B------:R-:W3:Y:S04]  /*0d40*/  LDG.E R20, desc[UR6][R10.64+0x14] ;  /* 0x000014060a147981 */ /* 0x000ee8000c1e1900 */
[----:B------:R-:W4:Y:S01]  /*0d50*/  LDG.E R24, desc[UR6][R10.64+0x4] ;  /* 0x000004060a187981 */ /* 0x000f22000c1e1900 */
[----:B------:R-:W-:-:S04]  /*0d60*/  @P0 SHF.R.U32.HI R28, RZ, 0x4, R23 ;  /* 0x00000004ff1c0819 */ /* 0x000fc80000011617 */
[----:B------:R-:W-:Y:S02]  /*0d70*/  @P0 LOP3.LUT R28, R29, 0xf0f, R28, 0xf8, !PT ;  /* 0x00000f0f1d1c0812 */ /* 0x000fe400078ef81c */
[----:B------:R-:W-:Y:S01]  /*0d80*/  @!P0 LOP3.LUT R28, R23, 0x3f3f, RZ, 0xc0, !PT ;  /* 0x00003f3f171c8812 */ /* 0x000fe200078ec0ff */
[----:B------:R-:W3:Y:S01]  /*0d90*/  LDG.E R29, desc[UR6][R10.64+0x38] ;  /* 0x000038060a1d7981 */ /* 0x000ee2000c1e1900 */
[----:B--2---:R-:W-:Y:S02]  /*0da0*/  LOP3.LUT R21, R25, 0xf0f0f0f, RZ, 0xc0, !PT ;  /* 0x0f0f0f0f19157812 */ /* 0x004fe400078ec0ff */
[----:B-----5:R-:W-:-:S03]  /*0db0*/  LOP3.LUT R23, R27, 0xf0f0f0f, RZ, 0xc0, !PT ;  /* 0x0f0f0f0f1b177812 */ /* 0x020fc600078ec0ff */
[----:B----4-:R-:W-:-:S04]  /*0dc0*/  IDP.4A.S8.S8 R21, R21, R24, RZ ;  /* 0x0000001815157226 */ /* 0x010fc800000006ff */
[----:B---3--:R-:W-:Y:S02]  /*0dd0*/  IDP.4A.S8.S8 R23, R23, R20, R21 ;  /* 0x0000001417177226 */ /* 0x008fe40000000615 */
[----:B------:R-:W-:-:S04]  /*0de0*/  IDP.4A.S8.S8 R21, R24, UR5, RZ ;  /* 0x0000000518157c26 */ /* 0x000fc800080006ff */
[----:B------:R-:W-:Y:S02]  /*0df0*/  IDP.4A.S8.S8 R20, R20, UR5, R21 ;  /* 0x0000000514147c26 */ /* 0x000fe40008000615 */
[----:B------:R0:W2:Y:S01]  /*0e00*/  LDG.E R21, desc[UR6][R10.64+0x28] ;  /* 0x000028060a157981 */ /* 0x0000a2000c1e1900 */
[----:B------:R-:W-:-:S04]  /*0e10*/  SHF.R.U32.HI R25, RZ, 0x4, R25 ;  /* 0x00000004ff197819 */ /* 0x000fc80000011619 */
[----:B------:R-:W-:Y:S02]  /*0e20*/  LOP3.LUT R24, R25, 0xf0f0f0f, RZ, 0xc0, !PT ;  /* 0x0f0f0f0f19187812 */ /* 0x000fe400078ec0ff */
[----:B------:R-:W-:Y:S02]  /*0e30*/  LOP3.LUT R28, R28, 0xffff, RZ, 0xc0, !PT ;  /* 0x0000ffff1c1c7812 */ /* 0x000fe400078ec0ff */
[----:B------:R-:W-:-:S04]  /*0e40*/  SHF.R.U32.HI R27, RZ, 0x4, R27 ;  /* 0x00000004ff1b7819 */ /* 0x000fc8000001161b */
[----:B------:R-:W-:Y:S01]  /*0e50*/  LOP3.LUT R27, R27, 0xf0f0f0f, RZ, 0xc0, !PT ;  /* 0x0f0f0f0f1b1b7812 */ /* 0x000fe200078ec0ff */
[----:B0-----:R-:W-:Y:S01]  /*0e60*/  IMAD.MOV.U32 R11, RZ, RZ, R9 ;  /* 0x000000ffff0b7224 */ /* 0x001fe200078e0009 */
[----:B------:R-:W-:Y:S01]  /*0e70*/  LOP3.LUT R26, R26, 0xffff, RZ, 0xc0, !PT ;  /* 0x0000ffff1a1a7812 */ /* 0x000fe200078ec0ff */
[----:B--2---:R-:W-:Y:S02]  /*0e80*/  IDP.4A.S8.S8 R24, R24, R21, RZ ;  /* 0x0000001518187226 */ /* 0x004fe400000006ff */
[----:B------:R-:W-:-:S04]  /*0e90*/  IDP.4A.S8.S8 R21, R21, UR5, RZ ;  /* 0x0000000515157c26 */ /* 0x000fc800080006ff */
[----:B------:R-:W-:Y:S01]  /*0ea0*/  IDP.4A.S8.S8 R25, R29, UR5, R21 ;  /* 0x000000051d197c26 */ /* 0x000fe20008000615 */
[----:B------:R-:W-:Y:S01]  /*0eb0*/  SHF.R.U32.HI R21, RZ, 0x8, R28 ;  /* 0x00000008ff157819 */ /* 0x000fe2000001161c */
[----:B------:R-:W-:-:S03]  /*0ec0*/  IDP.4A.S8.S8 R24, R27, R29, R24 ;  /* 0x0000001d1b187226 */ /* 0x000fc60000000618 */
[----:B------:R-:W-:Y:S02]  /*0ed0*/  LOP3.LUT R10, R21, 0xffff, RZ, 0xc0, !PT ;  /* 0x0000ffff150a7812 */ /* 0x000fe400078ec0ff */
[----:B------:R-:W-:-:S03]  /*0ee0*/  LOP3.LUT R27, R28, 0xff, RZ, 0xc0, !PT ;  /* 0x000000ff1c1b7812 */ /* 0x000fc600078ec0ff */
[----:B------:R-:W-:Y:S02]  /*0ef0*/  IMAD R25, R25, R10, RZ ;  /* 0x0000000a19197224 */ /* 0x000fe400078e02ff */
[----:B------:R-:W-:Y:S02]  /*0f00*/  IMAD.MOV.U32 R10, RZ, RZ, R6 ;  /* 0x000000ffff0a7224 */ /* 0x000fe400078e0006 */
[----:B------:R-:W-:Y:S02]  /*0f10*/  IMAD R27, R20, R27, RZ ;  /* 0x0000001b141b7224 */ /* 0x000fe400078e02ff */
[----:B------:R-:W-:Y:S01]  /*0f20*/  IMAD.WIDE.U32 R20, R7, 0x24, R10 ;  /* 0x0000002407147825 */ /* 0x000fe200078e000a */
[----:B------:R-:W-:-:S05]  /*0f30*/  LOP3.LUT R10, R26, 0xff, RZ, 0xc0, !PT ;  /* 0x000000ff1a0a7812 */ /* 0x000fca00078ec0ff */
[----:B------:R-:W-:Y:S02]  /*0f40*/  IMAD R11, R23, R10, RZ ;  /* 0x0000000a170b7224 */ /* 0x000fe400078e02ff */
[----:B------:R-:W2:Y:S04]  /*0f50*/  LDG.E.U16 R10, desc[UR6][R20.64] ;  /* 0x00000006140a7981 */ /* 0x000ea8000c1e1500 */
[----:B------:R-:W3:Y:S01]  /*0f60*/  LDG.E.U16 R23, desc[UR6][R20.64+0x24] ;  /* 0x0000240614177981 */ /* 0x000ee2000c1e1500 */
[----:B------:R-:W-:Y:S02]  /*0f70*/  SHF.R.U32.HI R26, RZ, 0x8, R26 ;  /* 0x00000008ff1a7819 */ /* 0x000fe4000001161a */
[----:B------:R-:W-:Y:S02]  /*0f80*/  I2FP.F32.S32 R27, R27 ;  /* 0x0000001b001b7245 */ /* 0x000fe40000201400 */
[----:B------:R-:W-:-:S02]  /*0f90*/  LOP3.LUT R29, R26, 0xffff, RZ, 0xc0, !PT ;  /* 0x0000ffff1a1d7812 */ /* 0x000fc400078ec0ff */
[----:B------:R-:W-:Y:S02]  /*0fa0*/  IADD3 R8, PT, PT, R8, 0x10, RZ ;  /* 0x0000001008087810 */ /* 0x000fe40007ffe0ff */
[----:B------:R-:W-:Y:S01]  /*0fb0*/  I2FP.F32.S32 R11, R11 ;  /* 0x0000000b000b7245 */ /* 0x000fe20000201400 */
[----:B------:R-:W-:Y:S01]  /*0fc0*/  IMAD R29, R24, R29, RZ ;  /* 0x0000001d181d7224 */ /* 0x000fe200078e02ff */
[----:B------:R-:W-:Y:S02]  /*0fd0*/  I2FP.F32.S32 R25, R25 ;  /* 0x0000001900197245 */ /* 0x000fe40000201400 */
[----:B------:R-:W-:Y:S01]  /*0fe0*/  ISETP.GE.AND P0, PT, R8, UR4, PT ;  /* 0x0000000408007c0c */ /* 0x000fe2000bf06270 */
[----:B------:R-:W-:Y:S01]  /*0ff0*/  HADD2.F32 R19, -RZ, R18.H1_H1 ;  /* 0x30000012ff137230 */ /* 0x000fe20000004100 */
[----:B------:R-:W-:Y:S02]  /*1000*/  I2FP.F32.S32 R29, R29 ;  /* 0x0000001d001d7245 */ /* 0x000fe40000201400 */
[----:B------:R-:W-:Y:S01]  /*1010*/  IADD3 R6, P1, PT, R6, 0x1200, RZ ;  /* 0x0000120006067810 */ /* 0x000fe20007f3e0ff */
[----:B------:R-:W-:-:S04]  /*1020*/  VIADD R3, R3, 0x10 ;  /* 0x0000001003037836 */ /* 0x000fc80000000000 */
[----:B------:R-:W-:Y:S02]  /*1030*/  IMAD.X R9, RZ, RZ, R9, P1 ;  /* 0x000000ffff097224 */ /* 0x000fe400008e0609 */
[----:B--2---:R-:W-:Y:S02]  /*1040*/  HADD2.F32 R10, -RZ, R10.H0_H0 ;  /* 0x2000000aff0a7230 */ /* 0x004fe40000004100 */
[----:B---3--:R-:W-:-:S03]  /*1050*/  HADD2.F32 R23, -RZ, R23.H0_H0 ;  /* 0x20000017ff177230 */ /* 0x008fc60000004100 */
[C---:B------:R-:W-:Y:S01]  /*1060*/  FFMA R24, R10.reuse, R27, RZ ;  /* 0x0000001b0a187223 */ /* 0x040fe200000000ff */
[----:B------:R-:W-:-:S03]  /*1070*/  FFMA R10, R10, R11, RZ ;  /* 0x0000000b0a0a7223 */ /* 0x000fc600000000ff */
[C---:B------:R-:W-:Y:S01]  /*1080*/  FFMA R24, R23.reuse, R25, R24 ;  /* 0x0000001917187223 */ /* 0x040fe20000000018 */
[----:B------:R-:W-:Y:S02]  /*1090*/  HADD2.F32 R11, -RZ, R18.H0_H0 ;  /* 0x20000012ff0b7230 */ /* 0x000fe40000004100 */
[----:B------:R-:W-:Y:S01]  /*10a0*/  FFMA R10, R23, R29, R10 ;  /* 0x0000001d170a7223 */ /* 0x000fe2000000000a */
[----:B------:R-:W-:-:S04]  /*10b0*/  FMUL R19, R24, R19 ;  /* 0x0000001318137220 */ /* 0x000fc80000400000 */
[----:B------:R-:W-:-:S04]  /*10c0*/  FFMA R11, R10, R11, -R19 ;  /* 0x0000000b0a0b7223 */ /* 0x000fc80000000813 */
[----:B------:R-:W-:Y:S01]  /*10d0*/  FADD R22, R22, R11 ;  /* 0x0000000b16167221 */ /* 0x000fe20000000000 */
[----:B------:R-:W-:Y:S06]  /*10e0*/  @!P0 BRA `(.L_x_614) ;  /* 0xfffffff400a08947 */ /* 0x000fec000383ffff */
.L_x_611:
[----:B------:R-:W-:Y:S05]  /*10f0*/  BSYNC.RECONVERGENT B0 ;  /* 0x0000000000007941 */ /* 0x000fea0003800200 */
.L_x_610:
[----:B------:R-:W0:Y:S02]  /*1100*/  S2R R6, SR_TID.Y ;  /* 0x0000000000067919 */ /* 0x000e240000002200 */
[C---:B0-----:R-:W-:Y:S02]  /*1110*/  ISETP.NE.AND P0, PT, R6.reuse, RZ, PT ;  /* 0x000000ff0600720c */ /* 0x041fe40003f05270 */
[----:B------:R-:W-:-:S11]  /*1120*/  ISETP.NE.AND P1, PT, R6, RZ, PT ;  /* 0x000000ff0600720c */ /* 0x000fd60003f25270 */
[----:B------:R-:W0:Y:S01]  /*1130*/  @P0 S2R R4, SR_CgaCtaId ;  /* 0x0000000000040919 */ /* 0x000e220000008800 */
[----:B------:R-:W-:-:S04]  /*1140*/  @P0 MOV R3, 0x400 ;  /* 0x0000040000030802 */ /* 0x000fc80000000f00 */
[----:B0-----:R-:W-:-:S04]  /*1150*/  @P0 LEA R3, R4, R3, 0x18 ;  /* 0x0000000304030211 */ /* 0x001fc800078ec0ff */
[----:B------:R-:W-:-:S05]  /*1160*/  @P0 LEA R3, R6, R3, 0x7 ;  /* 0x0000000306030211 */ /* 0x000fca00078e38ff */
        /* <DEDUP_REMOVED lines=30> */
.L_x_615:
        /* <DEDUP_REMOVED lines=11> */
.L_x_811:


//--------------------- .text.mul_mat_vec_q3_K_q8_1_cuda1 --------------------------
	.section	.text.mul_mat_vec_q3_K_q8_1_cuda1,"ax",@progbits
	.align	128
        .global         mul_mat_vec_q3_K_q8_1_cuda1
        .type           mul_mat_vec_q3_K_q8_1_cuda1,@function
        .size           mul_mat_vec_q3_K_q8_1_cuda1,(.L_x_812 - mul_mat_vec_q3_K_q8_1_cuda1)
        .other          mul_mat_vec_q3_K_q8_1_cuda1,@"STO_CUDA_ENTRY STV_DEFAULT"
mul_mat_vec_q3_K_q8_1_cuda1:
.text.mul_mat_vec_q3_K_q8_1_cuda1:
        /* <DEDUP_REMOVED lines=15> */
[--C-:B------:R-:W-:Y:S01]  /*00f0*/  SHF.R.U32.HI R0, RZ, 0x3, R2.reuse ;  /* 0x00000003ff007819 */ /* 0x100fe20000011602 */
[----:B------:R-:W-:Y:S01]  /*0100*/  IMAD.MOV.U32 R3, RZ, RZ, RZ ;  /* 0x000000ffff037224 */ /* 0x000fe200078e00ff */
[----:B------:R-:W0:Y:S01]  /*0110*/  LDCU.64 UR8, c[0x0][0x388] ;  /* 0x00007100ff0877ac */ /* 0x000e220008000a00 */
[----:B------:R-:W-:Y:S01]  /*0120*/  IMAD.MOV.U32 R12, RZ, RZ, RZ ;  /* 0x000000ffff0c7224 */ /* 0x000fe200078e00ff */
[----:B------:R-:W-:Y:S01]  /*0130*/  LOP3.LUT R0, R0, 0x1, RZ, 0xc0, !PT ;  /* 0x0000000100007812 */ /* 0x000fe200078ec0ff */
[----:B------:R-:W-:-:S04]  /*0140*/  IMAD.WIDE.U32 R4, R5, 0x20, R2 ;  /* 0x0000002005047825 */ /* 0x000fc800078e0002 */
[----:B------:R-:W-:Y:S01]  /*0150*/  IMAD.WIDE.U32 R6, R0, 0x90, RZ ;  /* 0x0000009000067825 */ /* 0x000fe200078e00ff */
[--C-:B------:R-:W-:Y:S02]  /*0160*/  SHF.R.U64 R9, R4, 0x4, R5.reuse ;  /* 0x0000000404097819 */ /* 0x100fe40000001205 */
[----:B------:R-:W-:Y:S01]  /*0170*/  SHF.R.U32.HI R4, RZ, 0x4, R5 ;  /* 0x00000004ff047819 */ /* 0x000fe20000011605 */
[----:B------:R-:W-:Y:S01]  /*0180*/  IMAD R11, R10, UR4, R17 ;  /* 0x000000040a0b7c24 */ /* 0x000fe2000f8e0211 */
[----:B------:R-:W-:Y:S01]  /*0190*/  LOP3.LUT R0, R2, 0x8, RZ, 0xc0, !PT ;  /* 0x0000000802007812 */ /* 0x000fe200078ec0ff */
[----:B------:R-:W-:-:S04]  /*01a0*/  IMAD.WIDE.U32 R6, R9, 0x120, R6 ;  /* 0x0000012009067825 */ /* 0x000fc800078e0006 */
[----:B------:R-:W-:Y:S01]  /*01b0*/  IMAD R5, R4, 0x120, RZ ;  /* 0x0000012004057824 */ /* 0x000fe200078e02ff */
[----:B0-----:R-:W-:Y:S02]  /*01c0*/  IADD3 R6, P0, PT, R6, UR8, RZ ;  /* 0x0000000806067c10 */ /* 0x001fe4000ff1e0ff */
[C---:B------:R-:W-:Y:S02]  /*01d0*/  LOP3.LUT R4, R0.reuse, 0x6, RZ, 0xfc, !PT ;  /* 0x0000000600047812 */ /* 0x040fe400078efcff */
[----:B------:R-:W-:Y:S02]  /*01e0*/  LOP3.LUT R0, R0, 0x4, RZ, 0xfc, !PT ;  /* 0x0000000400007812 */ /* 0x000fe400078efcff */
[----:B------:R-:W-:Y:S02]  /*01f0*/  IADD3.X R7, PT, PT, R7, UR9, R5, P0, !PT ;  /* 0x0000000907077c10 */ /* 0x000fe400087fe405 */
[----:B------:R-:W-:Y:S02]  /*0200*/  IADD3 R6, P0, PT, R6, 0x48, RZ ;  /* 0x0000004806067810 */ /* 0x000fe40007f1e0ff */
[----:B------:R-:W-:-:S02]  /*0210*/  SHF.R.U32.HI R4, RZ, 0x1, R4 ;  /* 0x00000001ff047819 */ /* 0x000fc40000011604 */
[----:B------:R-:W-:Y:S01]  /*0220*/  SHF.R.U32.HI R0, RZ, 0x1, R0 ;  /* 0x00000001ff007819 */ /* 0x000fe20000011600 */
[----:B------:R-:W-:Y:S01]  /*0230*/  IMAD.X R19, RZ, RZ, R7, P0 ;  /* 0x000000ffff137224 */ /* 0x000fe200000e0607 */
[C---:B------:R-:W-:Y:S02]  /*0240*/  LOP3.LUT R13, R4.reuse, 0x4, RZ, 0xc0, !PT ;  /* 0x00000004040d7812 */ /* 0x040fe400078ec0ff */
[----:B------:R-:W-:Y:S02]  /*0250*/  LOP3.LUT R14, R4, 0x6, RZ, 0xc0, !PT ;  /* 0x00000006040e7812 */ /* 0x000fe400078ec0ff */
[----:B------:R-:W-:-:S07]  /*0260*/  LOP3.LUT R15, R0, 0x4, RZ, 0xc0, !PT ;  /* 0x00000004000f7812 */ /* 0x000fce00078ec0ff */
.L_x_618:
[----:B------:R-:W0:Y:S01]  /*0270*/  LDC.64 R4, c[0x0][0x380] ;  /* 0x0000e000ff047b82 */ /* 0x000e220000000a00 */
[----:B------:R-:W-:-:S05]  /*0280*/  IMAD.SHL.U32 R0, R2, 0x4, RZ ;  /* 0x0000000402007824 */ /* 0x000fca00078e00ff */
[C---:B------:R-:W-:Y:S02]  /*0290*/  LOP3.LUT R7, R0.reuse, 0x1c, RZ, 0xc0, !PT ;  /* 0x0000001c00077812 */ /* 0x040fe400078ec0ff */
[----:B------:R-:W-:Y:S01]  /*02a0*/  LOP3.LUT R25, R0, 0x3c, RZ, 0xc0, !PT ;  /* 0x0000003c00197812 */ /* 0x000fe200078ec0ff */
[----:B0-----:R-:W-:-:S03]  /*02b0*/  IMAD.WIDE R4, R11, 0x6e, R4 ;  /* 0x0000006e0b047825 */ /* 0x001fc600078e0204 */
[----:B------:R-:W-:Y:S02]  /*02c0*/  IADD3 R26, P1, PT, R7, R4, RZ ;  /* 0x00000004071a7210 */ /* 0x000fe40007f3e0ff */
[----:B------:R-:W-:-:S03]  /*02d0*/  IADD3 R24, P0, PT, R4, R25, RZ ;  /* 0x0000001904187210 */ /* 0x000fc60007f1e0ff */
[--C-:B------:R-:W-:Y:S02]  /*02e0*/  IMAD.X R27, RZ, RZ, R5.reuse, P1 ;  /* 0x000000ffff1b7224 */ /* 0x100fe400008e0605 */
[----:B------:R-:W-:-:S03]  /*02f0*/  IMAD.X R25, RZ, RZ, R5, P0 ;  /* 0x000000ffff197224 */ /* 0x000fc600000e0605 */
[----:B------:R-:W2:Y:S04]  /*0300*/  LDG.E.U16.CONSTANT R0, desc[UR6][R26.64] ;  /* 0x000000061a007981 */ /* 0x000ea8000c1e9500 */
[----:B------:R0:W2:Y:S04]  /*0310*/  LDG.E.U16.CONSTANT R29, desc[UR6][R26.64+0x2] ;  /* 0x000002061a1d7981 */ /* 0x0000a8000c1e9500 */
[----:B------:R-:W3:Y:S04]  /*0320*/  LDG.E.U16.CONSTANT R16, desc[UR6][R24.64+0x20] ;  /* 0x0000200618107981 */ /* 0x000ee8000c1e9500 */
[----:B------:R-:W3:Y:S01]  /*0330*/  LDG.E.U16.CONSTANT R23, desc[UR6][R24.64+0x22] ;  /* 0x0000220618177981 */ /* 0x000ee2000c1e9500 */
[----:B------:R-:W-:-:S02]  /*0340*/  SHF.R.U32.HI R18, RZ, 0x1, R2 ;  /* 0x00000001ff127819 */ /* 0x000fc40000011602 */
[----:B------:R-:W-:Y:S02]  /*0350*/  SHF.R.U32.HI R8, RZ, 0x2, R2 ;  /* 0x00000002ff087819 */ /* 0x000fe40000011602 */
[----:B0-----:R-:W-:Y:S02]  /*0360*/  LOP3.LUT R27, R18, 0x4, RZ, 0xc0, !PT ;  /* 0x00000004121b7812 */ /* 0x001fe400078ec0ff */
[----:B------:R-:W-:-:S04]  /*0370*/  LOP3.LUT R9, R8, 0x1, RZ, 0xc0, !PT ;  /* 0x0000000108097812 */ /* 0x000fc800078ec0ff */
[----:B------:R-:W-:-:S05]  /*0380*/  IADD3 R8, P0, PT, R4, R9, RZ ;  /* 0x0000000904087210 */ /* 0x000fca0007f1e0ff */
[----:B------:R-:W-:-:S05]  /*0390*/  IMAD.X R9, RZ, RZ, R5, P0 ;  /* 0x000000ffff097224 */ /* 0x000fca00000e0605 */
[----:B------:R-:W4:Y:S04]  /*03a0*/  LDG.E.U8.CONSTANT R22, desc[UR6][R8.64+0x68] ;  /* 0x0000680608167981 */ /* 0x000f28000c1e9100 */
[----:B------:R-:W5:Y:S01]  /*03b0*/  LDG.E.U8.CONSTANT R21, desc[UR6][R8.64+0x60] ;  /* 0x0000600608157981 */ /* 0x000f62000c1e9100 */
[----:B--2---:R-:W-:-:S05]  /*03c0*/  IMAD R0, R29, 0x10000, R0 ;  /* 0x000100001d007824 */ /* 0x004fca00078e0200 */
[----:B------:R-:W-:Y:S01]  /*03d0*/  SHF.R.S32.HI R0, RZ, R27, R0 ;  /* 0x0000001bff007219 */ /* 0x000fe20000011400 */
[----:B---3--:R-:W-:-:S04]  /*03e0*/  IMAD R16, R23, 0x10000, R16 ;  /* 0x0001000017107824 */ /* 0x008fc800078e0210 */
[C---:B------:R-:W-:Y:S02]  /*03f0*/  IMAD.SHL.U32 R20, R0.reuse, 0x4, RZ ;  /* 0x0000000400147824 */ /* 0x040fe400078e00ff */
[----:B------:R-:W-:Y:S01]  /*0400*/  IMAD.SHL.U32 R23, R0, 0x2, RZ ;  /* 0x0000000200177824 */ /* 0x000fe200078e00ff */
[----:B------:R-:W-:Y:S02]  /*0410*/  LOP3.LUT R18, R16, 0x3030303, RZ, 0xc0, !PT ;  /* 0x0303030310127812 */ /* 0x000fe400078ec0ff */
[----:B------:R-:W-:Y:S02]  /*0420*/  LOP3.LUT R27, R20, 0x4040404, RZ, 0xc, !PT ;  /* 0x04040404141b7812 */ /* 0x000fe400078e0cff */
[----:B------:R-:W-:Y:S02]  /*0430*/  LOP3.LUT R26, R23, 0x4040404, RZ, 0xc, !PT ;  /* 0x04040404171a7812 */ /* 0x000fe400078e0cff */
[----:B------:R-:W-:Y:S02]  /*0440*/  IADD3 R23, PT, PT, R18, -0x7f7f7f80, -R27 ;  /* 0x8080808012177810 */ /* 0x000fe40007ffe81b */
[----:B------:R-:W-:-:S02]  /*0450*/  LOP3.LUT R27, R27, 0x3030303, R16, 0xf8, !PT ;  /* 0x030303031b1b7812 */ /* 0x000fc400078ef810 */
[--C-:B------:R-:W-:Y:S02]  /*0460*/  LOP3.LUT R24, R23, 0x3030303, R16.reuse, 0x78, !PT ;  /* 0x0303030317187812 */ /* 0x100fe400078e7810 */
[----:B------:R-:W-:Y:S02]  /*0470*/  PRMT R29, R18, 0xba98, RZ ;  /* 0x0000ba98121d7816 */ /* 0x000fe400000000ff */
[----:B------:R-:W-:Y:S01]  /*0480*/  LOP3.LUT R24, R24, R27, RZ, 0xc0, !PT ;  /* 0x0000001b18187212 */ /* 0x000fe200078ec0ff */
[----:B------:R0:W2:Y:S01]  /*0490*/  LDG.E.U16.CONSTANT R18, desc[UR6][R4.64+0x6c] ;  /* 0x00006c0604127981 */ /* 0x0000a2000c1e9500 */
[----:B------:R-:W-:Y:S02]  /*04a0*/  SHF.R.U32.HI R25, RZ, 0x2, R16 ;  /* 0x00000002ff197819 */ /* 0x000fe40000011610 */
[----:B------:R-:W-:Y:S02]  /*04b0*/  PRMT R24, R24, 0xba98, RZ ;  /* 0x0000ba9818187816 */ /* 0x000fe400000000ff */
[----:B------:R-:W-:-:S02]  /*04c0*/  LOP3.LUT R25, R25, 0x3030303, RZ, 0xc0, !PT ;  /* 0x0303030319197812 */ /* 0x000fc400078ec0ff */
[C---:B------:R-:W-:Y:S02]  /*04d0*/  LOP3.LUT R23, R24.reuse, 0x80808080, R23, 0x6, !PT ;  /* 0x8080808018177812 */ /* 0x040fe400078e0617 */
[----:B------:R-:W-:Y:S01]  /*04e0*/  LOP3.LUT R24, R24, 0x7f7f7f7f, R29, 0x60, !PT ;  /* 0x7f7f7f7f18187812 */ /* 0x000fe200078e601d */
[----:B0-----:R-:W-:Y:S01]  /*04f0*/  IMAD.MOV.U32 R5, RZ, RZ, R19 ;  /* 0x000000ffff057224 */ /* 0x001fe200078e0013 */
[----:B------:R-:W-:Y:S01]  /*0500*/  IADD3 R20, PT, PT, R25, -0x7f7f7f80, -R26 ;  /* 0x8080808019147810 */ /* 0x000fe20007ffe81a */
[----:B------:R-:W3:Y:S01]  /*0510*/  LDG.E.U8.CONSTANT R19, desc[UR6][R8.64+0x6a] ;  /* 0x00006a0608137981 */ /* 0x000ee2000c1e9100 */
[----:B------:R-:W-:Y:S01]  /*0520*/  LOP3.LUT R23, R24, R23, RZ, 0xfc, !PT ;  /* 0x0000001718177212 */ /* 0x000fe200078efcff */
[----:B------:R-:W-:Y:S01]  /*0530*/  IMAD.MOV.U32 R4, RZ, RZ, R6 ;  /* 0x000000ffff047224 */ /* 0x000fe200078e0006 */
[----:B------:R-:W-:Y:S01]  /*0540*/  LOP3.LUT R26, R26, R25, R20, 0x64, !PT ;  /* 0x000000191a1a7212 */ /* 0x000fe200078e6414 */
[----:B------:R-:W2:Y:S03]  /*0550*/  LDG.E.U8.CONSTANT R24, desc[UR6][R8.64+0x62] ;  /* 0x0000620608187981 */ /* 0x000ea6000c1e9100 */
[----:B------:R-:W-:-:S02]  /*0560*/  PRMT R27, R26, 0xba98, RZ ;  /* 0x0000ba981a1b7816 */ /* 0x000fc400000000ff */
[----:B------:R-:W-:Y:S02]  /*0570*/  PRMT R26, R25, 0xba98, RZ ;  /* 0x0000ba98191a7816 */ /* 0x000fe400000000ff */
[----:B------:R-:W-:Y:S02]  /*0580*/  IADD3 R6, P0, PT, R7, R4, RZ ;  /* 0x0000000407067210 */ /* 0x000fe40007f1e0ff */
[C---:B------:R-:W-:Y:S02]  /*0590*/  LOP3.LUT R26, R27.reuse, 0x7f7f7f7f, R26, 0x60, !PT ;  /* 0x7f7f7f7f1b1a7812 */ /* 0x040fe400078e601a */
[----:B------:R-:W-:Y:S01]  /*05a0*/  LOP3.LUT R25, R27, 0x80808080, R20, 0x6, !PT ;  /* 0x808080801b197812 */ /* 0x000fe200078e0614 */
[----:B------:R-:W-:-:S03]  /*05b0*/  IMAD.X R7, RZ, RZ, R5, P0 ;  /* 0x000000ffff077224 */ /* 0x000fc600000e0605 */
[----:B------:R-:W-:Y:S02]  /*05c0*/  LOP3.LUT R25, R26, R25, RZ, 0xfc, !PT ;  /* 0x000000191a197212 */ /* 0x000fe400078efcff */
[----:B------:R-:W3:Y:S04]  /*05d0*/  LDG.E.CONSTANT R26, desc[UR6][R6.64+-0x20] ;  /* 0xffffe006061a7981 */ /* 0x000ee8000c1e9900 */
[----:B------:R-:W3:Y:S01]  /*05e0*/  LDG.E.CONSTANT R28, desc[UR6][R6.64+-0x44] ;  /* 0xffffbc06061c7981 */ /* 0x000ee2000c1e9900 */
[----:B------:R-:W-:-:S04]  /*05f0*/  LOP3.LUT R27, R2, 0x8, RZ, 0xc0, !PT ;  /* 0x00000008021b7812 */ /* 0x000fc800078ec0ff */
[----:B------:R-:W-:Y:S02]  /*0600*/  LOP3.LUT R20, R27, 0x4, RZ, 0xfc, !PT ;  /* 0x000000041b147812 */ /* 0x000fe400078efcff */
[----:B------:R-:W-:Y:S02]  /*0610*/  SHF.R.U32.HI R27, RZ, 0x1, R27 ;  /* 0x00000001ff1b7819 */ /* 0x000fe4000001161b */
[----:B------:R-:W-:-:S04]  /*0620*/  SHF.R.U32.HI R29, RZ, 0x1, R20 ;  /* 0x00000001ff1d7819 */ /* 0x000fc80000011614 */
[--C-:B----4-:R-:W-:Y:S02]  /*0630*/  SHF.R.U32.HI R20, RZ, R29, R22.reuse ;  /* 0x0000001dff147219 */ /* 0x110fe40000011616 */
[-C--:B------:R-:W-:Y:S02]  /*0640*/  SHF.R.U32.HI R22, RZ, R27.reuse, R22 ;  /* 0x0000001bff167219 */ /* 0x080fe40000011616 */
[----:B-----5:R-:W-:-:S03]  /*0650*/  SHF.R.U32.HI R21, RZ, R27, R21 ;  /* 0x0000001bff157219 */ /* 0x020fc60000011615 */
[----:B------:R-:W-:Y:S01]  /*0660*/  IMAD.SHL.U32 R22, R22, 0x10, RZ ;  /* 0x0000001016167824 */ /* 0x000fe200078e00ff */
[----:B------:R-:W-:-:S04]  /*0670*/  LOP3.LUT R21, R21, 0xf, RZ, 0xc0, !PT ;  /* 0x0000000f15157812 */ /* 0x000fc800078ec0ff */
[----:B------:R-:W-:Y:S02]  /*0680*/  LOP3.LUT R21, R21, 0x30, R22, 0xf8, !PT ;  /* 0x0000003015157812 */ /* 0x000fe400078ef816 */
[-C--:B--2---:R-:W-:Y:S02]  /*0690*/  SHF.R.U32.HI R24, RZ, R27.reuse, R24 ;  /* 0x0000001bff187219 */ /* 0x084fe40000011618 */
[----:B---3--:R-:W-:Y:S02]  /*06a0*/  SHF.R.U32.HI R27, RZ, R27, R19 ;  /* 0x0000001bff1b7219 */ /* 0x008fe40000011613 */
[----:B------:R-:W-:-:S03]  /*06b0*/  LOP3.LUT R22, R24, 0xf, RZ, 0xc0, !PT ;  /* 0x0000000f18167812 */ /* 0x000fc600078ec0ff */
[----:B------:R-:W-:-:S05]  /*06c0*/  IMAD.SHL.U32 R27, R27, 0x10, RZ ;  /* 0x000000101b1b7824 */ /* 0x000fca00078e00ff */
[----:B------:R-:W-:Y:S02]  /*06d0*/  LOP3.LUT R22, R22, 0x30, R27, 0xf8, !PT ;  /* 0x0000003016167812 */ /* 0x000fe400078ef81b */
[----:B------:R-:W-:Y:S02]  /*06e0*/  SHF.R.U32.HI R27, RZ, 0x4, R16 ;  /* 0x00000004ff1b7819 */ /* 0x000fe40000011610 */
[----:B------:R-:W-:Y:S02]  /*06f0*/  LOP3.LUT R24, R0, 0x4040404, RZ, 0xc, !PT ;  /* 0x0404040400187812 */ /* 0x000fe400078e0cff */
[----:B------:R-:W-:Y:S01]  /*0700*/  LOP3.LUT R27, R27, 0x3030303, RZ, 0xc0, !PT ;  /* 0x030303031b1b7812 */ /* 0x000fe200078ec0ff */
[----:B------:R-:W-:-:S03]  /*0710*/  IDP.4A.S8.S8 R25, R25, R26, RZ ;  /* 0x0000001a19197226 */ /* 0x000fc600000006ff */
[C---:B------:R-:W-:Y:S02]  /*0720*/  IADD3 R24, PT, PT, R27.reuse, -0x7f7f7f80, -R24 ;  /* 0x808080801b187810 */ /* 0x040fe40007ffe818 */
[----:B------:R-:W-:-:S04]  /*0730*/  LOP3.LUT R26, R27, 0x4040404, R0, 0xf4, !PT ;  /* 0x040404041b1a7812 */ /* 0x000fc800078ef400 */
[----:B------:R-:W-:-:S04]  /*0740*/  LOP3.LUT R26, R26, R24, R27, 0x60, !PT ;  /* 0x000000181a1a7212 */ /* 0x000fc800078e601b */
[----:B------:R-:W-:Y:S02]  /*0750*/  PRMT R29, R26, 0xba98, RZ ;  /* 0x0000ba981a1d7816 */ /* 0x000fe400000000ff */
[----:B------:R-:W-:Y:S01]  /*0760*/  PRMT R26, R27, 0xba98, RZ ;  /* 0x0000ba981b1a7816 */ /* 0x000fe200000000ff */
[----:B------:R-:W-:Y:S01]  /*0770*/  IDP.4A.S8.S8 R23, R23, R28, RZ ;  /* 0x0000001c17177226 */ /* 0x000fe200000006ff */
[C---:B------:R-:W-:Y:S01]  /*0780*/  LOP3.LUT R24, R29.reuse, 0x80808080, R24, 0x6, !PT ;  /* 0x808080801d187812 */ /* 0x040fe200078e0618 */
[----:B------:R-:W2:Y:S01]  /*0790*/  LDG.E.CONSTANT R28, desc[UR6][R6.64+0x28] ;  /* 0x00002806061c7981 */ /* 0x000ea2000c1e9900 */
[----:B------:R-:W-:-:S03]  /*07a0*/  LOP3.LUT R27, R29, 0x7f7f7f7f, R26, 0x60, !PT ;  /* 0x7f7f7f7f1d1b7812 */ /* 0x000fc600078e601a */
[----:B------:R0:W3:Y:S01]  /*07b0*/  LDG.E.CONSTANT R26, desc[UR6][R6.64+0x4] ;  /* 0x00000406061a7981 */ /* 0x0000e2000c1e9900 */
[----:B------:R-:W-:-:S03]  /*07c0*/  LOP3.LUT R27, R27, R24, RZ, 0xfc, !PT ;  /* 0x000000181b1b7212 */ /* 0x000fc600078efcff */
[----:B------:R-:W4:Y:S01]  /*07d0*/  LDG.E.U8.CONSTANT R29, desc[UR6][R8.64+0x64] ;  /* 0x00006406081d7981 */ /* 0x000f22000c1e9100 */
[----:B0-----:R-:W-:Y:S02]  /*07e0*/  SHF.R.U32.HI R6, RZ, 0x6, R16 ;  /* 0x00000006ff067819 */ /* 0x001fe40000011610 */
[----:B------:R-:W-:Y:S01]  /*07f0*/  SHF.R.U32.HI R16, RZ, 0x1, R0 ;  /* 0x00000001ff107819 */ /* 0x000fe20000011600 */
[----:B------:R-:W5:Y:S01]  /*0800*/  LDG.E.U8.CONSTANT R8, desc[UR6][R8.64+0x66] ;  /* 0x0000660608087981 */ /* 0x000f62000c1e9100 */
[----:B------:R-:W-:Y:S02]  /*0810*/  LOP3.LUT R0, R6, 0x3030303, RZ, 0xc0, !PT ;  /* 0x0303030306007812 */ /* 0x000fe400078ec0ff */
[----:B------:R-:W-:Y:S01]  /*0820*/  LOP3.LUT R24, R16, 0x4040404, RZ, 0xc, !PT ;  /* 0x0404040410187812 */ /* 0x000fe200078e0cff */
[----:B------:R-:W-:Y:S01]  /*0830*/  VIADD R16, R21, 0xffffffe0 ;  /* 0xffffffe015107836 */ /* 0x000fe20000000000 */
[----:B------:R-:W2:Y:S02]  /*0840*/  LDG.E.U16.CONSTANT R6, desc[UR6][R4.64+0x24] ;  /* 0x0000240604067981 */ /* 0x000ea4000c1e9500 */
[----:B------:R-:W-:Y:S01]  /*0850*/  IADD3 R21, PT, PT, R0, -0x7f7f7f80, -R24 ;  /* 0x8080808000157810 */ /* 0x000fe20007ffe818 */
[----:B------:R-:W-:-:S02]  /*0860*/  IMAD R23, R16, R23, RZ ;  /* 0x0000001710177224 */ /* 0x000fc400078e02ff */
[----:B------:R-:W2:Y:S01]  /*0870*/  LDG.E.U16.CONSTANT R16, desc[UR6][R4.64+-0x48] ;  /* 0xffffb80604107981 */ /* 0x000ea2000c1e9500 */
[----:B------:R-:W-:Y:S02]  /*0880*/  LOP3.LUT R24, R24, R0, R21, 0x64, !PT ;  /* 0x0000000018187212 */ /* 0x000fe400078e6415 */
[----:B------:R-:W-:Y:S01]  /*0890*/  PRMT R7, R0, 0xba98, RZ ;  /* 0x0000ba9800077816 */ /* 0x000fe200000000ff */
[----:B------:R-:W2:Y:S01]  /*08a0*/  LDG.E.U16.CONSTANT R9, desc[UR6][R4.64+-0x24] ;  /* 0xffffdc0604097981 */ /* 0x000ea2000c1e9500 */
[----:B------:R-:W-:-:S04]  /*08b0*/  PRMT R24, R24, 0xba98, RZ ;  /* 0x0000ba9818187816 */ /* 0x000fc800000000ff */
[C---:B------:R-:W-:Y:S02]  /*08c0*/  LOP3.LUT R21, R24.reuse, 0x80808080, R21, 0x6, !PT ;  /* 0x8080808018157812 */ /* 0x040fe400078e0615 */
[----:B------:R-:W-:Y:S02]  /*08d0*/  LOP3.LUT R24, R24, 0x7f7f7f7f, R7, 0x60, !PT ;  /* 0x7f7f7f7f18187812 */ /* 0x000fe400078e6007 */
[----:B------:R-:W2:Y:S01]  /*08e0*/  LDG.E.U16.CONSTANT R7, desc[UR6][R4.64] ;  /* 0x0000000604077981 */ /* 0x000ea2000c1e9500 */
[----:B------:R-:W-:Y:S01]  /*08f0*/  SHF.R.U32.HI R19, RZ, R14, R19 ;  /* 0x0000000eff137219 */ /* 0x000fe20000011613 */
[----:B------:R-:W-:Y:S02]  /*0900*/  IMAD.SHL.U32 R20, R20, 0x10, RZ ;  /* 0x0000001014147824 */ /* 0x000fe400078e00ff */
[----:B------:R-:W-:Y:S02]  /*0910*/  VIADD R22, R22, 0xffffffe0 ;  /* 0xffffffe016167836 */ /* 0x000fe40000000000 */
[----:B------:R-:W-:Y:S01]  /*0920*/  IMAD.SHL.U32 R19, R19, 0x10, RZ ;  /* 0x0000001013137824 */ /* 0x000fe200078e00ff */
[----:B------:R-:W-:Y:S01]  /*0930*/  LOP3.LUT R21, R24, R21, RZ, 0xfc, !PT ;  /* 0x0000001518157212 */ /* 0x000fe200078efcff */
[----:B------:R-:W-:Y:S01]  /*0940*/  IMAD R25, R22, R25, RZ ;  /* 0x0000001916197224 */ /* 0x000fe200078e02ff */
[----:B------:R-:W-:Y:S01]  /*0950*/  I2FP.F32.S32 R23, R23 ;  /* 0x0000001700177245 */ /* 0x000fe20000201400 */
[----:B------:R-:W-:-:S03]  /*0960*/  VIADD R17, R17, 0x8 ;  /* 0x0000000811117836 */ /* 0x000fc60000000000 */
[----:B------:R-:W-:Y:S02]  /*0970*/  I2FP.F32.S32 R25, R25 ;  /* 0x0000001900197245 */ /* 0x000fe40000201400 */
[----:B------:R-:W-:Y:S01]  /*0980*/  ISETP.GE.AND P0, PT, R17, UR4, PT ;  /* 0x0000000411007c0c */ /* 0x000fe2000bf06270 */
[----:B------:R-:W-:Y:S01]  /*0990*/  VIADD R11, R11, 0x8 ;  /* 0x000000080b0b7836 */ /* 0x000fe20000000000 */
[----:B----4-:R-:W-:-:S04]  /*09a0*/  SHF.R.U32.HI R29, RZ, R15, R29 ;  /* 0x0000000fff1d7219 */ /* 0x010fc8000001161d */
[----:B------:R-:W-:Y:S02]  /*09b0*/  LOP3.LUT R29, R29, 0xf, RZ, 0xc0, !PT ;  /* 0x0000000f1d1d7812 */ /* 0x000fe400078ec0ff */
[----:B-----5:R-:W-:Y:S02]  /*09c0*/  SHF.R.U32.HI R8, RZ, R13, R8 ;  /* 0x0000000dff087219 */ /* 0x020fe40000011608 */
[----:B------:R-:W-:Y:S02]  /*09d0*/  LOP3.LUT R20, R29, 0x30, R20, 0xf8, !PT ;  /* 0x000000301d147812 */ /* 0x000fe400078ef814 */
[----:B------:R-:W-:Y:S01]  /*09e0*/  LOP3.LUT R8, R8, 0xf, RZ, 0xc0, !PT ;  /* 0x0000000f08087812 */ /* 0x000fe200078ec0ff */
[----:B---3--:R-:W-:-:S03]  /*09f0*/  IDP.4A.S8.S8 R26, R27, R26, RZ ;  /* 0x0000001a1b1a7226 */ /* 0x008fc600000006ff */
[----:B------:R-:W-:Y:S01]  /*0a00*/  LOP3.LUT R8, R8, 0x30, R19, 0xf8, !PT ;  /* 0x0000003008087812 */ /* 0x000fe200078ef813 */
[----:B------:R-:W-:Y:S02]  /*0a10*/  VIADD R19, R20, 0xffffffe0 ;  /* 0xffffffe014137836 */ /* 0x000fe40000000000 */
[----:B--2---:R-:W-:Y:S02]  /*0a20*/  HADD2.F32 R0, -RZ, R16.H0_H0 ;  /* 0x20000010ff007230 */ /* 0x004fe40000004100 */
[----:B------:R-:W-:Y:S02]  /*0a30*/  IDP.4A.S8.S8 R21, R21, R28, RZ ;  /* 0x0000001c15157226 */ /* 0x000fe400000006ff */
[----:B------:R-:W-:Y:S02]  /*0a40*/  VIADD R8, R8, 0xffffffe0 ;  /* 0xffffffe008087836 */ /* 0x000fe40000000000 */
[----:B------:R-:W-:Y:S02]  /*0a50*/  IMAD R19, R19, R26, RZ ;  /* 0x0000001a13137224 */ /* 0x000fe400078e02ff */
[----:B------:R-:W-:Y:S01]  /*0a60*/  FFMA R0, R0, R23, RZ ;  /* 0x0000001700007223 */ /* 0x000fe200000000ff */
[----:B------:R-:W-:-:S02]  /*0a70*/  HADD2.F32 R9, -RZ, R9.H0_H0 ;  /* 0x20000009ff097230 */ /* 0x000fc40000004100 */
[----:B------:R-:W-:Y:S01]  /*0a80*/  IMAD R21, R8, R21, RZ ;  /* 0x0000001508157224 */ /* 0x000fe200078e02ff */
[----:B------:R-:W-:Y:S01]  /*0a90*/  I2FP.F32.S32 R19, R19 ;  /* 0x0000001300137245 */ /* 0x000fe20000201400 */
[----:B------:R-:W-:Y:S02]  /*0aa0*/  HADD2.F32 R7, -RZ, R7.H0_H0 ;  /* 0x20000007ff077230 */ /* 0x000fe40000004100 */
[----:B------:R-:W-:Y:S01]  /*0ab0*/  FFMA R8, R9, R25, R0 ;  /* 0x0000001909087223 */ /* 0x000fe20000000000 */
[----:B------:R-:W-:Y:S01]  /*0ac0*/  HADD2.F32 R0, -RZ, R6.H0_H0 ;  /* 0x20000006ff007230 */ /* 0x000fe20000004100 */
[----:B------:R-:W-:Y:S02]  /*0ad0*/  I2FP.F32.S32 R21, R21 ;  /* 0x0000001500157245 */ /* 0x000fe40000201400 */
[----:B------:R-:W-:Y:S01]  /*0ae0*/  FFMA R19, R7, R19, R8 ;  /* 0x0000001307137223 */ /* 0x000fe20000000008 */
[----:B------:R-:W-:Y:S01]  /*0af0*/  IADD3 R6, P1, PT, R4, 0x900, RZ ;  /* 0x0000090004067810 */ /* 0x000fe20007f3e0ff */
[----:B------:R-:W-:-:S02]  /*0b00*/  HADD2.F32 R7, -RZ, R18.H0_H0 ;  /* 0x20000012ff077230 */ /* 0x000fc40000004100 */
[----:B------:R-:W-:Y:S02]  /*0b10*/  FFMA R0, R0, R21, R19 ;  /* 0x0000001500007223 */ /* 0x000fe40000000013 */
[----:B------:R-:W-:Y:S02]  /*0b20*/  IMAD.X R19, RZ, RZ, R5, P1 ;  /* 0x000000ffff137224 */ /* 0x000fe400008e0605 */
[----:B------:R-:W-:Y:S01]  /*0b30*/  FFMA R12, R7, R0, R12 ;  /* 0x00000000070c7223 */ /* 0x000fe2000000000c */
[----:B------:R-:W-:Y:S06]  /*0b40*/  @!P0 BRA `(.L_x_618) ;  /* 0xfffffff400c88947 */ /* 0x000fec000383ffff */
.L_x_617:
[----:B------:R-:W-:Y:S05]  /*0b50*/  BSYNC.RECONVERGENT B0 ;  /* 0x0000000000007941 */ /* 0x000fea0003800200 */
.L_x_616:
        /* <DEDUP_REMOVED lines=16> */
[----:B------:R-:W1:Y:S04]  /*0c60*/  LDS R3, [R0] ;  /* 0x0000000000037984 */ /* 0x000e680000000800 */
[----:B------:R-:W2:Y:S04]  /*0c70*/  LDS R4, [R0+0x80] ;  /* 0x0000800000047984 */ /* 0x000ea80000000800 */
[----:B------:R-:W3:Y:S01]  /*0c80*/  LDS R6, [R0+0x100] ;  /* 0x0001000000067984 */ /* 0x000ee20000000800 */
[----:B-1----:R-:W-:-:S04]  /*0c90*/  FADD R3, R3, R12 ;  /* 0x0000000c03037221 */ /* 0x002fc80000000000 */
[----:B--2---:R-:W-:-:S04]  /*0ca0*/  FADD R3, R3, R4 ;  /* 0x0000000403037221 */ /* 0x004fc80000000000 */
[----:B---3--:R-:W-:-:S05]  /*0cb0*/  FADD R3, R3, R6 ;  /* 0x0000000603037221 */ /* 0x008fca0000000000 */
[----:B------:R-:W1:Y:S02]  /*0cc0*/  SHFL.BFLY PT, R4, R3, 0x10, 0x1f ;  /* 0x0e001f0003047f89 */ /* 0x000e6400000e0000 */
[----:B-1----:R-:W-:-:S05]  /*0cd0*/  FADD R4, R3, R4 ;  /* 0x0000000403047221 */ /* 0x002fca0000000000 */
[----:B0-----:R-:W0:Y:S02]  /*0ce0*/  SHFL.BFLY PT, R5, R4, 0x8, 0x1f ;  /* 0x0d001f0004057f89 */ /* 0x001e2400000e0000 */
        /* <DEDUP_REMOVED lines=8> */
[----:B01----:R-:W-:Y:S01]  /*0d70*/  FADD R7, R7, R0 ;  /* 0x0000000007077221 */ /* 0x003fe20000000000 */
[----:B--2---:R-:W-:-:S05]  /*0d80*/  IMAD.WIDE.U32 R10, R10, 0x4, R2 ;  /* 0x000000040a0a7825 */ /* 0x004fca00078e0002 */
[----:B------:R-:W-:Y:S01]  /*0d90*/  STG.E desc[UR6][R10.64], R7 ;  /* 0x000000070a007986 */ /* 0x000fe2000c101906 */
[----:B------:R-:W-:Y:S05]  /*0da0*/  EXIT ;  /* 0x000000000000794d */ /* 0x000fea0003800000 */
.L_x_619:
        /* <DEDUP_REMOVED lines=13> */
.L_x_812:


//--------------------- .text.mul_mat_vec_q2_K_q8_1_cuda1 --------------------------
	.section	.text.mul_mat_vec_q2_K_q8_1_cuda1,"ax",@progbits
	.align	128
        .global         mul_mat_vec_q2_K_q8_1_cuda1
        .type           mul_mat_vec_q2_K_q8_1_cuda1,@function
        .size           mul_mat_vec_q2_K_q8_1_cuda1,(.L_x_813 - mul_mat_vec_q2_K_q8_1_cuda1)
        .other          mul_mat_vec_q2_K_q8_1_cuda1,@"STO_CUDA_ENTRY STV_DEFAULT"
mul_mat_vec_q2_K_q8_1_cuda1:
.text.mul_mat_vec_q2_K_q8_1_cuda1:
[----:B------:R-:W-:Y:S01]  /*0000*/  LDC R1, c[0x0][0x37c] ;  /* 0x0000df00ff017b82 */ /* 0x000fe20000000800 */
[----:B------:R-:W0:Y:S01]  /*0010*/  S2R R5, SR_TID.Y ;  /* 0x0000000000057919 */ /* 0x000e220000002200 */
[----:B------:R-:W1:Y:S01]  /*0020*/  LDCU UR5, c[0x0][0x398] ;  /* 0x00007300ff0577ac */ /* 0x000e620008000800 */
[----:B------:R-:W-:Y:S01]  /*0030*/  BSSY.RECONVERGENT B0, `(.L_x_620) ;  /* 0x0000080000007945 */ /* 0x000fe20003800200 */
[----:B------:R-:W-:Y:S01]  /*0040*/  HFMA2 R19, -RZ, RZ, 0, 0 ;  /* 0x00000000ff137431 */ /* 0x000fe200000001ff */
[----:B------:R-:W2:Y:S01]  /*0050*/  S2R R6, SR_TID.X ;  /* 0x0000000000067919 */ /* 0x000ea20000002100 */
[----:B------:R-:W3:Y:S01]  /*0060*/  LDCU.64 UR6, c[0x0][0x358] ;  /* 0x00006b00ff0677ac */ /* 0x000ee20008000a00 */
[----:B-1----:R-:W-:-:S04]  /*0070*/  USHF.R.S32.HI UR4, URZ, 0x1f, UR5 ;  /* 0x0000001fff047899 */ /* 0x002fc80008011405 */
[----:B------:R-:W-:-:S04]  /*0080*/  ULEA.HI UR4, UR4, UR5, URZ, 0x8 ;  /* 0x0000000504047291 */ /* 0x000fc8000f8f40ff */
[----:B------:R-:W-:Y:S01]  /*0090*/  USHF.R.S32.HI UR4, URZ, 0x8, UR4 ;  /* 0x00000008ff047899 */ /* 0x000fe20008011404 */
[C---:B0-----:R-:W-:Y:S02]  /*00a0*/  ISETP.NE.AND P0, PT, R5.reuse, RZ, PT ;  /* 0x000000ff0500720c */ /* 0x041fe40003f05270 */
[C---:B------:R-:W-:Y:S01]  /*00b0*/  ISETP.NE.AND P1, PT, R5.reuse, RZ, PT ;  /* 0x000000ff0500720c */ /* 0x040fe20003f25270 */
[----:B--2---:R-:W-:-:S05]  /*00c0*/  IMAD R0, R5, 0x20, R6 ;  /* 0x0000002005007824 */ /* 0x004fca00078e0206 */
[----:B------:R-:W-:-:S05]  /*00d0*/  SHF.R.U32.HI R25, RZ, 0x4, R0 ;  /* 0x00000004ff197819 */ /* 0x000fca0000011600 */
[----:B------:R-:W0:Y:S01]  /*00e0*/  @P0 S2R R3, SR_CgaCtaId ;  /* 0x0000000000030919 */ /* 0x000e220000008800 */
[----:B------:R-:W-:Y:S02]  /*00f0*/  @P0 MOV R2, 0x400 ;  /* 0x0000040000020802 */ /* 0x000fe40000000f00 */
[----:B------:R-:W-:Y:S02]  /*0100*/  ISETP.GE.AND P2, PT, R25, UR4, PT ;  /* 0x0000000419007c0c */ /* 0x000fe4000bf46270 */
[----:B0-----:R-:W-:-:S04]  /*0110*/  @P0 LEA R2, R3, R2, 0x18 ;  /* 0x0000000203020211 */ /* 0x001fc800078ec0ff */
[----:B------:R-:W-:Y:S02]  /*0120*/  @P0 LEA R3, R5, R2, 0x7 ;  /* 0x0000000205030211 */ /* 0x000fe400078e38ff */
[----:B------:R-:W0:Y:S03]  /*0130*/  S2R R2, SR_CTAID.X ;  /* 0x0000000000027919 */ /* 0x000e260000002500 */
[----:B------:R-:W-:Y:S02]  /*0140*/  @P0 IMAD R16, R6, 0x4, R3 ;  /* 0x0000000406100824 */ /* 0x000fe400078e0203 */
[----:B---3--:R-:W-:Y:S05]  /*0150*/  @P2 BRA `(.L_x_621) ;  /* 0x0000000400b42947 */ /* 0x008fea0003800000 */
[--C-:B------:R-:W-:Y:S01]  /*0160*/  SHF.R.U32.HI R0, RZ, 0x3, R6.reuse ;  /* 0x00000003ff007819 */ /* 0x100fe20000011606 */
[----:B------:R-:W-:Y:S01]  /*0170*/  IMAD.MOV.U32 R7, RZ, RZ, RZ ;  /* 0x000000ffff077224 */ /* 0x000fe200078e00ff */
[----:B------:R-:W1:Y:S01]  /*0180*/  LDCU.128 UR8, c[0x0][0x380] ;  /* 0x00007000ff0877ac */ /* 0x000e620008000c00 */
[----:B------:R-:W-:Y:S01]  /*0190*/  SHF.L.U32 R21, R6, 0x2, RZ ;  /* 0x0000000206157819 */ /* 0x000fe200000006ff */
[----:B0-----:R-:W-:Y:S01]  /*01a0*/  IMAD R17, R2, UR4, R25 ;  /* 0x0000000402117c24 */ /* 0x001fe2000f8e0219 */
[----:B------:R-:W-:Y:S01]  /*01b0*/  LOP3.LUT R0, R0, 0x1, RZ, 0xc0, !PT ;  /* 0x0000000100007812 */ /* 0x000fe200078ec0ff */
[----:B------:R-:W-:Y:S01]  /*01c0*/  IMAD.WIDE.U32 R4, R5, 0x20, R6 ;  /* 0x0000002005047825 */ /* 0x000fe200078e0006 */
[----:B------:R-:W-:-:S03]  /*01d0*/  MOV R19, RZ ;  /* 0x000000ff00137202 */ /* 0x000fc60000000f00 */
[----:B------:R-:W-:Y:S01]  /*01e0*/  IMAD.WIDE.U32 R8, R0, 0x90, RZ ;  /* 0x0000009000087825 */ /* 0x000fe200078e00ff */
[--C-:B------:R-:W-:Y:S02]  /*01f0*/  SHF.R.U64 R3, R4, 0x4, R5.reuse ;  /* 0x0000000404037819 */ /* 0x100fe40000001205 */
[----:B------:R-:W-:Y:S02]  /*0200*/  SHF.R.U32.HI R5, RZ, 0x4, R5 ;  /* 0x00000004ff057819 */ /* 0x000fe40000011605 */
[----:B------:R-:W-:Y:S01]  /*0210*/  LOP3.LUT R4, R21, 0x3c, RZ, 0xc0, !PT ;  /* 0x0000003c15047812 */ /* 0x000fe200078ec0ff */
[----:B------:R-:W-:Y:S01]  /*0220*/  IMAD.WIDE.U32 R8, R3, 0x120, R8 ;  /* 0x0000012003087825 */ /* 0x000fe200078e0008 */
[----:B------:R-:W-:Y:S02]  /*0230*/  SHF.R.U32.HI R0, RZ, 0x2, R6 ;  /* 0x00000002ff007819 */ /* 0x000fe40000011606 */
[----:B------:R-:W-:Y:S01]  /*0240*/  LOP3.LUT R21, R21, 0x1c, RZ, 0xc0, !PT ;  /* 0x0000001c15157812 */ /* 0x000fe200078ec0ff */
[----:B------:R-:W-:Y:S01]  /*0250*/  IMAD R5, R5, 0x120, RZ ;  /* 0x0000012005057824 */ /* 0x000fe200078e02ff */
[----:B-1----:R-:W-:-:S02]  /*0260*/  IADD3 R12, P3, PT, R8, UR10, RZ ;  /* 0x0000000a080c7c10 */ /* 0x002fc4000ff7e0ff */
[----:B------:R-:W-:Y:S02]  /*0270*/  IADD3 R4, P2, PT, R4, UR8, RZ ;  /* 0x0000000804047c10 */ /* 0x000fe4000ff5e0ff */
[----:B------:R-:W-:Y:S02]  /*0280*/  LOP3.LUT R23, R0, 0x1, RZ, 0xc0, !PT ;  /* 0x0000000100177812 */ /* 0x000fe400078ec0ff */
[----:B------:R-:W-:Y:S01]  /*0290*/  IADD3.X R13, PT, PT, R9, UR11, R5, P3, !PT ;  /* 0x0000000b090d7c10 */ /* 0x000fe20009ffe405 */
[----:B------:R-:W-:Y:S01]  /*02a0*/  IMAD.X R5, RZ, RZ, UR9, P2 ;  /* 0x00000009ff057e24 */ /* 0x000fe200090e06ff */
[----:B------:R-:W-:-:S07]  /*02b0*/  LOP3.LUT R23, R23, 0x8, R6, 0xf8, !PT ;  /* 0x0000000817177812 */ /* 0x000fce00078ef806 */
.L_x_622:
[----:B------:R-:W0:Y:S01]  /*02c0*/  LDC.64 R8, c[0x0][0x380] ;  /* 0x0000e000ff087b82 */ /* 0x000e220000000a00 */
[----:B------:R-:W-:Y:S01]  /*02d0*/  IMAD.WIDE R26, R17, 0x54, R4 ;  /* 0x00000054111a7825 */ /* 0x000fe200078e0204 */
[----:B------:R-:W-:Y:S01]  /*02e0*/  IADD3 R14, P2, PT, R21, R12, RZ ;  /* 0x0000000c150e7210 */ /* 0x000fe20007f5e0ff */
[----:B------:R-:W2:Y:S03]  /*02f0*/  LDG.E.U16.CONSTANT R0, desc[UR6][R12.64] ;  /* 0x000000060c007981 */ /* 0x000ea6000c1e9500 */
[----:B------:R-:W-:Y:S01]  /*0300*/  IADD3.X R15, PT, PT, RZ, R13, RZ, P2, !PT ;  /* 0x0000000dff0f7210 */ /* 0x000fe200017fe4ff */
[----:B------:R-:W3:Y:S04]  /*0310*/  LDG.E.CONSTANT R22, desc[UR6][R26.64+0x10] ;  /* 0x000010061a167981 */ /* 0x000ee8000c1e9900 */
[----:B------:R-:W4:Y:S04]  /*0320*/  LDG.E.CONSTANT R3, desc[UR6][R14.64+0x4] ;  /* 0x000004060e037981 */ /* 0x000f28000c1e9900 */
[----:B------:R-:W5:Y:S01]  /*0330*/  LDG.E.CONSTANT R18, desc[UR6][R14.64+0x28] ;  /* 0x000028060e127981 */ /* 0x000f62000c1e9900 */
[----:B0-----:R-:W-:-:S03]  /*0340*/  IMAD.WIDE R8, R17, 0x54, R8 ;  /* 0x0000005411087825 */ /* 0x001fc600078e0208 */
[----:B------:R-:W-:-:S03]  /*0350*/  IADD3 R10, P3, PT, R23, R8, RZ ;  /* 0x00000008170a7210 */ /* 0x000fc60007f7e0ff */
[----:B------:R-:W5:Y:S02]  /*0360*/  LDG.E.CONSTANT R8, desc[UR6][R8.64+0x50] ;  /* 0x0000500608087981 */ /* 0x000f64000c1e9900 */
[----:B------:R-:W-:-:S05]  /*0370*/  IMAD.X R11, RZ, RZ, R9, P3 ;  /* 0x000000ffff0b7224 */ /* 0x000fca00018e0609 */
[----:B------:R-:W5:Y:S04]  /*0380*/  LDG.E.U8.CONSTANT R20, desc[UR6][R10.64] ;  /* 0x000000060a147981 */ /* 0x000f68000c1e9100 */
[----:B------:R-:W5:Y:S01]  /*0390*/  LDG.E.U8.CONSTANT R24, desc[UR6][R10.64+0x2] ;  /* 0x000002060a187981 */ /* 0x000f62000c1e9100 */
[----:B---3--:R-:W-:-:S05]  /*03a0*/  LOP3.LUT R28, R22, 0x3030303, RZ, 0xc0, !PT ;  /* 0x03030303161c7812 */ /* 0x008fca00078ec0ff */
[----:B----4-:R-:W-:Y:S02]  /*03b0*/  IDP.4A.S8.S8 R28, R28, R3, RZ ;  /* 0x000000031c1c7226 */ /* 0x010fe400000006ff */
[----:B--2---:R-:W-:Y:S01]  /*03c0*/  HADD2.F32 R0, -RZ, R0.H0_H0 ;  /* 0x20000000ff007230 */ /* 0x004fe20000004100 */
[----:B-----5:R-:W-:-:S05]  /*03d0*/  SHF.R.U32.HI R29, RZ, 0x4, R20 ;  /* 0x00000004ff1d7819 */ /* 0x020fca0000011614 */
[----:B------:R-:W-:Y:S01]  /*03e0*/  IMAD R26, R29, 0x100, R29 ;  /* 0x000001001d1a7824 */ /* 0x000fe200078e021d */
[----:B------:R-:W-:-:S04]  /*03f0*/  LOP3.LUT R29, R20, 0xf, RZ, 0xc0, !PT ;  /* 0x0000000f141d7812 */ /* 0x000fc800078ec0ff */
[----:B------:R-:W-:Y:S01]  /*0400*/  LEA R20, R26, R26, 0x10 ;  /* 0x0000001a1a147211 */ /* 0x000fe200078e80ff */
[----:B------:R-:W-:-:S04]  /*0410*/  IMAD R28, R28, R29, RZ ;  /* 0x0000001d1c1c7224 */ /* 0x000fc800078e02ff */
[----:B------:R-:W-:Y:S01]  /*0420*/  IDP.4A.S8.S8 R3, R20, R3, RZ ;  /* 0x0000000314037226 */ /* 0x000fe200000006ff */
[----:B------:R-:W-:Y:S02]  /*0430*/  SHF.R.U32.HI R20, RZ, 0x2, R22 ;  /* 0x00000002ff147819 */ /* 0x000fe40000011616 */
[----:B------:R-:W-:Y:S02]  /*0440*/  I2FP.F32.S32 R27, R28 ;  /* 0x0000001c001b7245 */ /* 0x000fe40000201400 */
[----:B------:R-:W-:Y:S02]  /*0450*/  I2FP.F32.S32 R3, R3 ;  /* 0x0000000300037245 */ /* 0x000fe40000201400 */
[----:B------:R-:W-:Y:S01]  /*0460*/  LOP3.LUT R29, R20, 0x3030303, RZ, 0xc0, !PT ;  /* 0x03030303141d7812 */ /* 0x000fe200078ec0ff */
[C---:B------:R-:W-:Y:S02]  /*0470*/  FFMA R20, R0.reuse, R27, RZ ;  /* 0x0000001b00147223 */ /* 0x040fe400000000ff */
[----:B------:R-:W-:-:S02]  /*0480*/  FFMA R26, R0, R3, RZ ;  /* 0x00000003001a7223 */ /* 0x000fc400000000ff */
[----:B------:R-:W2:Y:S01]  /*0490*/  LDG.E.U16.CONSTANT R0, desc[UR6][R12.64+0x24] ;  /* 0x000024060c007981 */ /* 0x000ea2000c1e9500 */
[----:B------:R-:W-:Y:S01]  /*04a0*/  LOP3.LUT R28, R24, 0xf, RZ, 0xc0, !PT ;  /* 0x0000000f181c7812 */ /* 0x000fe200078ec0ff */
[----:B------:R-:W-:Y:S01]  /*04b0*/  IDP.4A.S8.S8 R27, R29, R18, RZ ;  /* 0x000000121d1b7226 */ /* 0x000fe200000006ff */
[----:B------:R-:W-:Y:S01]  /*04c0*/  SHF.R.U32.HI R29, RZ, 0x4, R24 ;  /* 0x00000004ff1d7819 */ /* 0x000fe20000011618 */
[----:B------:R-:W3:Y:S02]  /*04d0*/  LDG.E.CONSTANT R3, desc[UR6][R14.64+0x4c] ;  /* 0x00004c060e037981 */ /* 0x000ee4000c1e9900 */
[----:B------:R-:W-:Y:S02]  /*04e0*/  IMAD R27, R27, R28, RZ ;  /* 0x0000001c1b1b7224 */ /* 0x000fe400078e02ff */
[----:B------:R-:W4:Y:S04]  /*04f0*/  LDG.E.U8.CONSTANT R24, desc[UR6][R10.64+0x4] ;  /* 0x000004060a187981 */ /* 0x000f28000c1e9100 */
[----:B------:R0:W5:Y:S02]  /*0500*/  LDG.E.CONSTANT R28, desc[UR6][R14.64+0x70] ;  /* 0x000070060e1c7981 */ /* 0x000164000c1e9900 */
[----:B0-----:R-:W-:-:S02]  /*0510*/  IMAD R14, R29, 0x100, R29 ;  /* 0x000001001d0e7824 */ /* 0x001fc400078e021d */
[----:B------:R0:W5:Y:S04]  /*0520*/  LDG.E.U8.CONSTANT R29, desc[UR6][R10.64+0x6] ;  /* 0x000006060a1d7981 */ /* 0x000168000c1e9100 */
[----:B------:R-:W5:Y:S01]  /*0530*/  LDG.E.U16.CONSTANT R10, desc[UR6][R12.64+0x48] ;  /* 0x000048060c0a7981 */ /* 0x000f62000c1e9500 */
[----:B0-----:R-:W-:-:S05]  /*0540*/  LEA R11, R14, R14, 0x10 ;  /* 0x0000000e0e0b7211 */ /* 0x001fca00078e80ff */
[----:B------:R-:W-:Y:S02]  /*0550*/  IDP.4A.S8.S8 R11, R11, R18, RZ ;  /* 0x000000120b0b7226 */ /* 0x000fe400000006ff */
[----:B------:R0:W5:Y:S01]  /*0560*/  LDG.E.U16.CONSTANT R18, desc[UR6][R12.64+0x6c] ;  /* 0x00006c060c127981 */ /* 0x000162000c1e9500 */
[----:B------:R-:W-:Y:S02]  /*0570*/  I2FP.F32.S32 R27, R27 ;  /* 0x0000001b001b7245 */ /* 0x000fe40000201400 */
[----:B------:R-:W-:Y:S02]  /*0580*/  I2FP.F32.S32 R15, R11 ;  /* 0x0000000b000f7245 */ /* 0x000fe40000201400 */
[----:B------:R-:W-:-:S04]  /*0590*/  SHF.R.U32.HI R14, RZ, 0x4, R22 ;  /* 0x00000004ff0e7819 */ /* 0x000fc80000011616 */
[----:B------:R-:W-:Y:S02]  /*05a0*/  LOP3.LUT R14, R14, 0x3030303, RZ, 0xc0, !PT ;  /* 0x030303030e0e7812 */ /* 0x000fe400078ec0ff */
[----:B------:R-:W-:Y:S01]  /*05b0*/  SHF.R.U32.HI R22, RZ, 0x6, R22 ;  /* 0x00000006ff167819 */ /* 0x000fe20000011616 */
[----:B------:R-:W-:-:S05]  /*05c0*/  VIADD R25, R25, 0x8 ;  /* 0x0000000819197836 */ /* 0x000fca0000000000 */
[----:B------:R-:W-:Y:S02]  /*05d0*/  ISETP.GE.AND P2, PT, R25, UR4, PT ;  /* 0x0000000419007c0c */ /* 0x000fe4000bf46270 */
[----:B0-----:R-:W-:Y:S01]  /*05e0*/  IADD3 R12, P3, PT, R12, 0x900, RZ ;  /* 0x000009000c0c7810 */ /* 0x001fe20007f7e0ff */
[----:B------:R-:W-:-:S03]  /*05f0*/  VIADD R17, R17, 0x8 ;  /* 0x0000000811117836 */ /* 0x000fc60000000000 */
[----:B------:R-:W-:Y:S01]  /*0600*/  IADD3.X R13, PT, PT, RZ, R13, RZ, P3, !PT ;  /* 0x0000000dff0d7210 */ /* 0x000fe20001ffe4ff */
[----:B--2---:R-:W-:-:S05]  /*0610*/  HADD2.F32 R0, -RZ, R0.H0_H0 ;  /* 0x20000000ff007230 */ /* 0x004fca0000004100 */
[C---:B------:R-:W-:Y:S01]  /*0620*/  FFMA R20, R0.reuse, R27, R20 ;  /* 0x0000001b00147223 */ /* 0x040fe20000000014 */
[----:B------:R-:W-:Y:S01]  /*0630*/  FFMA R26, R0, R15, R26 ;  /* 0x0000000f001a7223 */ /* 0x000fe2000000001a */
[----:B----4-:R-:W-:Y:S02]  /*0640*/  SHF.R.U32.HI R0, RZ, 0x4, R24 ;  /* 0x00000004ff007819 */ /* 0x010fe40000011618 */
[----:B------:R-:W-:-:S03]  /*0650*/  LOP3.LUT R9, R24, 0xf, RZ, 0xc0, !PT ;  /* 0x0000000f18097812 */ /* 0x000fc600078ec0ff */
[----:B------:R-:W-:Y:S02]  /*0660*/  IMAD R11, R0, 0x100, R0 ;  /* 0x00000100000b7824 */ /* 0x000fe400078e0200 */
[----:B---3--:R-:W-:-:S03]  /*0670*/  IDP.4A.S8.S8 R0, R14, R3, RZ ;  /* 0x000000030e007226 */ /* 0x008fc600000006ff */
[----:B------:R-:W-:Y:S02]  /*0680*/  LEA R14, R11, R11, 0x10 ;  /* 0x0000000b0b0e7211 */ /* 0x000fe400078e80ff */
[----:B-----5:R-:W-:Y:S01]  /*0690*/  SHF.R.U32.HI R15, RZ, 0x4, R29 ;  /* 0x00000004ff0f7819 */ /* 0x020fe2000001161d */
[----:B------:R-:W-:-:S04]  /*06a0*/  IMAD R0, R0, R9, RZ ;  /* 0x0000000900007224 */ /* 0x000fc800078e02ff */
[----:B------:R-:W-:Y:S01]  /*06b0*/  IMAD R15, R15, 0x100, R15 ;  /* 0x000001000f0f7824 */ /* 0x000fe200078e020f */
[----:B------:R-:W-:Y:S01]  /*06c0*/  LOP3.LUT R9, R22, 0x3030303, RZ, 0xc0, !PT ;  /* 0x0303030316097812 */ /* 0x000fe200078ec0ff */
[----:B------:R-:W-:-:S03]  /*06d0*/  IDP.4A.S8.S8 R14, R14, R3, RZ ;  /* 0x000000030e0e7226 */ /* 0x000fc600000006ff */
[----:B------:R-:W-:Y:S01]  /*06e0*/  LEA R15, R15, R15, 0x10 ;  /* 0x0000000f0f0f7211 */ /* 0x000fe200078e80ff */
[----:B------:R-:W-:Y:S01]  /*06f0*/  HADD2.F32 R3, -RZ, R10.H0_H0 ;  /* 0x2000000aff037230 */ /* 0x000fe20000004100 */
[----:B------:R-:W-:Y:S01]  /*0700*/  LOP3.LUT R10, R29, 0xf, RZ, 0xc0, !PT ;  /* 0x0000000f1d0a7812 */ /* 0x000fe200078ec0ff */
[----:B------:R-:W-:Y:S01]  /*0710*/  IDP.4A.S8.S8 R9, R9, R28, RZ ;  /* 0x0000001c09097226 */ /* 0x000fe200000006ff */
[----:B------:R-:W-:Y:S01]  /*0720*/  I2FP.F32.S32 R14, R14 ;  /* 0x0000000e000e7245 */ /* 0x000fe20000201400 */
[----:B------:R-:W-:Y:S01]  /*0730*/  IDP.4A.S8.S8 R15, R15, R28, RZ ;  /* 0x0000001c0f0f7226 */ /* 0x000fe200000006ff */
[----:B------:R-:W-:Y:S01]  /*0740*/  I2FP.F32.S32 R0, R0 ;  /* 0x0000000000007245 */ /* 0x000fe20000201400 */
[----:B------:R-:W-:Y:S02]  /*0750*/  IMAD R10, R9, R10, RZ ;  /* 0x0000000a090a7224 */ /* 0x000fe400078e02ff */
[----:B------:R-:W-:Y:S01]  /*0760*/  HADD2.F32 R18, -RZ, R18.H0_H0 ;  /* 0x20000012ff127230 */ /* 0x000fe20000004100 */
[----:B------:R-:W-:Y:S01]  /*0770*/  I2FP.F32.S32 R15, R15 ;  /* 0x0000000f000f7245 */ /* 0x000fe20000201400 */
[C---:B------:R-:W-:Y:S01]  /*0780*/  FFMA R9, R3.reuse, R14, R26 ;  /* 0x0000000e03097223 */ /* 0x040fe2000000001a */
[----:B------:R-:W-:Y:S01]  /*0790*/  FFMA R3, R3, R0, R20 ;  /* 0x0000000003037223 */ /* 0x000fe20000000014 */
[----:B------:R-:W-:Y:S01]  /*07a0*/  I2FP.F32.S32 R10, R10 ;  /* 0x0000000a000a7245 */ /* 0x000fe20000201400 */
[----:B------:R-:W-:-:S02]  /*07b0*/  HADD2.F32 R0, -RZ, R8.H1_H1 ;  /* 0x30000008ff007230 */ /* 0x000fc40000004100 */
[C---:B------:R-:W-:Y:S01]  /*07c0*/  FFMA R9, R18.reuse, R15, R9 ;  /* 0x0000000f12097223 */ /* 0x040fe20000000009 */
[----:B------:R-:W-:Y:S02]  /*07d0*/  HADD2.F32 R8, -RZ, R8.H0_H0 ;  /* 0x20000008ff087230 */ /* 0x000fe40000004100 */
[----:B------:R-:W-:Y:S01]  /*07e0*/  FFMA R3, R18, R10, R3 ;  /* 0x0000000a12037223 */ /* 0x000fe20000000003 */
[----:B------:R-:W-:-:S04]  /*07f0*/  FMUL R0, R9, R0 ;  /* 0x0000000009007220 */ /* 0x000fc80000400000 */
[----:B------:R-:W-:-:S04]  /*0800*/  FFMA R0, R3, R8, -R0 ;  /* 0x0000000803007223 */ /* 0x000fc80000000800 */
[----:B------:R-:W-:Y:S01]  /*0810*/  FADD R19, R0, R19 ;  /* 0x0000001300137221 */ /* 0x000fe20000000000 */
[----:B------:R-:W-:Y:S06]  /*0820*/  @!P2 BRA `(.L_x_622) ;  /* 0xfffffff800a4a947 */ /* 0x000fec000383ffff */
.L_x_621:
[----:B------:R-:W-:Y:S05]  /*0830*/  BSYNC.RECONVERGENT B0 ;  /* 0x0000000000007941 */ /* 0x000fea0003800200 */
.L_x_620:
[----:B------:R1:W-:Y:S01]  /*0840*/  @P0 STS [R16+-0x80], R19 ;  /* 0xffff801310000388 */ /* 0x0003e20000000800 */
[----:B------:R-:W-:Y:S06]  /*0850*/  BAR.SYNC.DEFER_BLOCKING 0x0 ;  /* 0x0000000000007b1d */ /* 0x000fec0000010000 */
[----:B------:R-:W-:Y:S05]  /*0860*/  @P1 EXIT ;  /* 0x000000000000194d */ /* 0x000fea0003800000 */
[----:B------:R-:W2:Y:S01]  /*0870*/  S2UR UR5, SR_CgaCtaId ;  /* 0x00000000000579c3 */ /* 0x000ea20000008800 */
[----:B------:R-:W-:Y:S01]  /*0880*/  UMOV UR4, 0x400 ;  /* 0x0000040000047882 */ /* 0x000fe20000000000 */
[----:B------:R-:W-:Y:S01]  /*0890*/  ISETP.NE.AND P0, PT, R6, RZ, PT ;  /* 0x000000ff0600720c */ /* 0x000fe20003f05270 */
[----:B--2---:R-:W-:-:S06]  /*08a0*/  ULEA UR4, UR5, UR4, 0x18 ;  /* 0x0000000405047291 */ /* 0x004fcc000f8ec0ff */
[----:B------:R-:W-:-:S05]  /*08b0*/  LEA R0, R6, UR4, 0x2 ;  /* 0x0000000406007c11 */ /* 0x000fca000f8e10ff */
[----:B------:R-:W2:Y:S04]  /*08c0*/  LDS R4, [R0] ;  /* 0x0000000000047984 */ /* 0x000ea80000000800 */
[----:B------:R-:W3:Y:S04]  /*08d0*/  LDS R3, [R0+0x80] ;  /* 0x0000800000037984 */ /* 0x000ee80000000800 */
[----:B------:R-:W4:Y:S01]  /*08e0*/  LDS R8, [R0+0x100] ;  /* 0x0001000000087984 */ /* 0x000f220000000800 */
[----:B--2---:R-:W-:-:S04]  /*08f0*/  FADD R4, R4, R19 ;  /* 0x0000001304047221 */ /* 0x004fc80000000000 */
[----:B---3--:R-:W-:-:S04]  /*0900*/  FADD R3, R4, R3 ;  /* 0x0000000304037221 */ /* 0x008fc80000000000 */
[----:B----4-:R-:W-:-:S05]  /*0910*/  FADD R3, R3, R8 ;  /* 0x0000000803037221 */ /* 0x010fca0000000000 */
[----:B------:R-:W2:Y:S02]  /*0920*/  SHFL.BFLY PT, R4, R3, 0x10, 0x1f ;  /* 0x0e001f0003047f89 */ /* 0x000ea400000e0000 */
[----:B--2---:R-:W-:-:S05]  /*0930*/  FADD R4, R3, R4 ;  /* 0x0000000403047221 */ /* 0x004fca0000000000 */
[----:B------:R-:W2:Y:S02]  /*0940*/  SHFL.BFLY PT, R5, R4, 0x8, 0x1f ;  /* 0x0d001f0004057f89 */ /* 0x000ea400000e0000 */
[----:B--2---:R-:W-:-:S05]  /*0950*/  FADD R5, R4, R5 ;  /* 0x0000000504057221 */ /* 0x004fca0000000000 */
[----:B------:R-:W2:Y:S02]  /*0960*/  SHFL.BFLY PT, R8, R5, 0x4, 0x1f ;  /* 0x0c801f0005087f89 */ /* 0x000ea400000e0000 */
[----:B--2---:R-:W-:-:S05]  /*0970*/  FADD R8, R5, R8 ;  /* 0x0000000805087221 */ /* 0x004fca0000000000 */
[----:B------:R-:W2:Y:S02]  /*0980*/  SHFL.BFLY PT, R7, R8, 0x2, 0x1f ;  /* 0x0c401f0008077f89 */ /* 0x000ea400000e0000 */
[----:B--2---:R-:W-:-:S05]  /*0990*/  FADD R7, R8, R7 ;  /* 0x0000000708077221 */ /* 0x004fca0000000000 */
[----:B------:R2:W3:Y:S01]  /*09a0*/  SHFL.BFLY PT, R0, R7, 0x1, 0x1f ;  /* 0x0c201f0007007f89 */ /* 0x0004e200000e0000 */
[----:B------:R-:W-:Y:S05]  /*09b0*/  @P0 EXIT ;  /* 0x000000000000094d */ /* 0x000fea0003800000 */
[----:B------:R-:W0:Y:S01]  /*09c0*/  LDC.64 R4, c[0x0][0x390] ;  /* 0x0000e400ff047b82 */ /* 0x000e220000000a00 */
[----:B--23--:R-:W-:Y:S01]  /*09d0*/  FADD R7, R7, R0 ;  /* 0x0000000007077221 */ /* 0x00cfe20000000000 */
[----:B0-----:R-:W-:-:S05]  /*09e0*/  IMAD.WIDE.U32 R2, R2, 0x4, R4 ;  /* 0x0000000402027825 */ /* 0x001fca00078e0004 */
[----:B------:R-:W-:Y:S01]  /*09f0*/  STG.E desc[UR6][R2.64], R7 ;  /* 0x0000000702007986 */ /* 0x000fe2000c101906 */
[----:B------:R-:W-:Y:S05]  /*0a00*/  EXIT ;  /* 0x000000000000794d */ /* 0x000fea0003800000 */
.L_x_623:
        /* <DEDUP_REMOVED lines=15> */
.L_x_813:


//--------------------- .text.mul_mat_vec_q8_0_q8_1_cuda1 --------------------------
	.section	.text.mul_mat_vec_q8_0_q8_1_cuda1,"ax",@progbits
	.align	128
        .global         mul_mat_vec_q8_0_q8_1_cuda1
        .type           mul_mat_vec_q8_0_q8_1_cuda1,@function
        .size           mul_mat_vec_q8_0_q8_1_cuda1,(.L_x_814 - mul_mat_vec_q8_0_q8_1_cuda1)
        .other          mul_mat_vec_q8_0_q8_1_cuda1,@"STO_CUDA_ENTRY STV_DEFAULT"
mul_mat_vec_q8_0_q8_1_cuda1:
.text.mul_mat_vec_q8_0_q8_1_cuda1:
[----:B------:R-:W-:Y:S01]  /*0000*/  LDC R1, c[0x0][0x37c] ;  /* 0x0000df00ff017b82 */ /* 0x000fe20000000800 */
[----:B------:R-:W0:Y:S01]  /*0010*/  S2R R13, SR_TID.Y ;  /* 0x00000000000d7919 */ /* 0x000e220000002200 */
[----:B------:R-:W1:Y:S01]  /*0020*/  LDCU UR5, c[0x0][0x398] ;  /* 0x00007300ff0577ac */ /* 0x000e620008000800 */
[----:B------:R-:W-:Y:S01]  /*0030*/  BSSY.RECONVERGENT B0, `(.L_x_624) ;  /* 0x000009d000007945 */ /* 0x000fe20003800200 */
[----:B------:R-:W-:Y:S01]  /*0040*/  HFMA2 R16, -RZ, RZ, 0, 0 ;  /* 0x00000000ff107431 */ /* 0x000fe200000001ff */
[----:B------:R-:W0:Y:S01]  /*0050*/  S2R R2, SR_TID.X ;  /* 0x0000000000027919 */ /* 0x000e220000002100 */
[----:B------:R-:W2:Y:S01]  /*0060*/  LDCU.64 UR6, c[0x0][0x358] ;  /* 0x00006b00ff0677ac */ /* 0x000ea20008000a00 */
[----:B------:R-:W3:Y:S01]  /*0070*/  S2R R0, SR_CTAID.X ;  /* 0x0000000000007919 */ /* 0x000ee20000002500 */
[----:B-1----:R-:W-:-:S04]  /*0080*/  USHF.R.S32.HI UR4, URZ, 0x1f, UR5 ;  /* 0x0000001fff047899 */ /* 0x002fc80008011405 */
[----:B------:R-:W-:-:S04]  /*0090*/  ULEA.HI UR4, UR4, UR5, URZ, 0x5 ;  /* 0x0000000504047291 */ /* 0x000fc8000f8f28ff */
[----:B------:R-:W-:Y:S01]  /*00a0*/  USHF.R.S32.HI UR4, URZ, 0x5, UR4 ;  /* 0x00000005ff047899 */ /* 0x000fe20008011404 */
[----:B0-----:R-:W-:-:S04]  /*00b0*/  LEA R4, R13, R2, 0x5 ;  /* 0x000000020d047211 */ /* 0x001fc800078e28ff */
[----:B------:R-:W-:-:S04]  /*00c0*/  SHF.R.U32.HI R12, RZ, 0x2, R4 ;  /* 0x00000002ff0c7819 */ /* 0x000fc80000011604 */
[----:B------:R-:W-:-:S13]  /*00d0*/  ISETP.GE.AND P0, PT, R12, UR4, PT ;  /* 0x000000040c007c0c */ /* 0x000fda000bf06270 */
[----:B--23--:R-:W-:Y:S05]  /*00e0*/  @P0 BRA `(.L_x_625) ;  /* 0x0000000800440947 */ /* 0x00cfea0003800000 */
[----:B------:R-:W-:Y:S01]  /*00f0*/  LOP3.LUT R4, RZ, R12, RZ, 0x33, !PT ;  /* 0x0000000cff047212 */ /* 0x000fe200078e33ff */
[----:B------:R-:W-:Y:S01]  /*0100*/  BSSY.RECONVERGENT B1, `(.L_x_626) ;  /* 0x0000038000017945 */ /* 0x000fe20003800200 */
[----:B------:R-:W-:Y:S01]  /*0110*/  SHF.L.U32 R15, R2, 0x1, RZ ;  /* 0x00000001020f7819 */ /* 0x000fe200000006ff */
[----:B------:R-:W-:Y:S01]  /*0120*/  IMAD R11, R0, UR4, RZ ;  /* 0x00000004000b7c24 */ /* 0x000fe2000f8e02ff */
[----:B------:R-:W-:Y:S01]  /*0130*/  MOV R16, RZ ;  /* 0x000000ff00107202 */ /* 0x000fe20000000f00 */
[----:B------:R-:W-:Y:S01]  /*0140*/  VIADD R6, R4, UR4 ;  /* 0x0000000404067c36 */ /* 0x000fe20008000000 */
[----:B------:R-:W-:-:S04]  /*0150*/  LOP3.LUT R15, R15, 0x6, RZ, 0xc0, !PT ;  /* 0x000000060f0f7812 */ /* 0x000fc800078ec0ff */
[C---:B------:R-:W-:Y:S02]  /*0160*/  LOP3.LUT R4, R6.reuse, 0x60, RZ, 0xc0, !PT ;  /* 0x0000006006047812 */ /* 0x040fe400078ec0ff */
[----:B------:R-:W-:Y:S02]  /*0170*/  ISETP.GE.U32.AND P0, PT, R6, 0x60, PT ;  /* 0x000000600600780c */ /* 0x000fe40003f06070 */
[----:B------:R-:W-:-:S13]  /*0180*/  ISETP.NE.AND P1, PT, R4, 0x60, PT ;  /* 0x000000600400780c */ /* 0x000fda0003f25270 */
[----:B------:R-:W-:Y:S05]  /*0190*/  @!P1 BRA `(.L_x_627) ;  /* 0x0000000000b89947 */ /* 0x000fea0003800000 */
[----:B------:R-:W0:Y:S01]  /*01a0*/  LDC.64 R18, c[0x0][0x388] ;  /* 0x0000e200ff127b82 */ /* 0x000e220000000a00 */
[----:B------:R-:W-:Y:S01]  /*01b0*/  IMAD.MOV.U32 R3, RZ, RZ, RZ ;  /* 0x000000ffff037224 */ /* 0x000fe200078e00ff */
[----:B------:R-:W-:Y:S01]  /*01c0*/  SHF.L.U32 R17, R15, 0x2, RZ ;  /* 0x000000020f117819 */ /* 0x000fe200000006ff */
[----:B------:R-:W-:Y:S01]  /*01d0*/  IMAD.IADD R14, R12, 0x1, R11 ;  /* 0x000000010c0e7824 */ /* 0x000fe200078e020b */
[----:B------:R-:W-:Y:S01]  /*01e0*/  MOV R16, RZ ;  /* 0x000000ff00107202 */ /* 0x000fe20000000f00 */
[----:B------:R-:W-:-:S05]  /*01f0*/  IMAD.WIDE.U32 R4, R13, 0x20, R2 ;  /* 0x000000200d047825 */ /* 0x000fca00078e0002 */
[--C-:B------:R-:W-:Y:S02]  /*0200*/  SHF.R.U64 R7, R4, 0x2, R5.reuse ;  /* 0x0000000204077819 */ /* 0x100fe40000001205 */
[----:B------:R-:W-:Y:S02]  /*0210*/  SHF.R.U32.HI R5, RZ, 0x2, R5 ;  /* 0x00000002ff057819 */ /* 0x000fe40000011605 */
[----:B------:R-:W-:-:S03]  /*0220*/  LEA.HI R4, R6, 0x1, RZ, 0x1b ;  /* 0x0000000106047811 */ /* 0x000fc600078fd8ff */
[----:B------:R-:W-:Y:S01]  /*0230*/  IMAD R5, R5, 0x24, RZ ;  /* 0x0000002405057824 */ /* 0x000fe200078e02ff */
[----:B------:R-:W-:Y:S01]  /*0240*/  LOP3.LUT R4, R4, 0x3, RZ, 0xc0, !PT ;  /* 0x0000000304047812 */ /* 0x000fe200078ec0ff */
[----:B0-----:R-:W-:-:S05]  /*0250*/  IMAD.WIDE.U32 R18, R7, 0x24, R18 ;  /* 0x0000002407127825 */ /* 0x001fca00078e0012 */
[----:B------:R-:W-:Y:S02]  /*0260*/  IADD3 R10, PT, PT, R19, R5, RZ ;  /* 0x00000005130a7210 */ /* 0x000fe40007ffe0ff */
[----:B------:R-:W-:-:S07]  /*0270*/  IADD3 R19, PT, PT, -R4, RZ, RZ ;  /* 0x000000ff04137210 */ /* 0x000fce0007ffe1ff */
.L_x_628:
[----:B------:R-:W0:Y:S01]  /*0280*/  LDC.64 R4, c[0x0][0x380] ;  /* 0x0000e000ff047b82 */ /* 0x000e220000000a00 */
[----:B------:R-:W-:-:S04]  /*0290*/  IADD3 R8, P2, PT, R17, R18, RZ ;  /* 0x0000001211087210 */ /* 0x000fc80007f5e0ff */
[----:B------:R-:W-:-:S05]  /*02a0*/  IADD3.X R9, PT, PT, RZ, R10, RZ, P2, !PT ;  /* 0x0000000aff097210 */ /* 0x000fca00017fe4ff */
[----:B------:R-:W2:Y:S04]  /*02b0*/  LDG.E R24, desc[UR6][R8.64+0x4] ;  /* 0x0000040608187981 */ /* 0x000ea8000c1e1900 */
[----:B------:R-:W3:Y:S01]  /*02c0*/  LDG.E R25, desc[UR6][R8.64+0x8] ;  /* 0x0000080608197981 */ /* 0x000ee2000c1e1900 */
[----:B0-----:R-:W-:-:S03]  /*02d0*/  IMAD.WIDE R4, R14, 0x22, R4 ;  /* 0x000000220e047825 */ /* 0x001fc600078e0204 */
[----:B------:R-:W-:-:S03]  /*02e0*/  IADD3 R6, P1, PT, R17, R4, RZ ;  /* 0x0000000411067210 */ /* 0x000fc60007f3e0ff */
[----:B------:R-:W4:Y:S02]  /*02f0*/  LDG.E.U16 R4, desc[UR6][R4.64] ;  /* 0x0000000604047981 */ /* 0x000f24000c1e1500 */
[----:B------:R-:W-:-:S05]  /*0300*/  IMAD.X R7, RZ, RZ, R5, P1 ;  /* 0x000000ffff077224 */ /* 0x000fca00008e0605 */
[----:B------:R-:W5:Y:S04]  /*0310*/  LDG.E.U16 R21, desc[UR6][R6.64+0x2] ;  /* 0x0000020606157981 */ /* 0x000f68000c1e1500 */
[----:B------:R-:W5:Y:S04]  /*0320*/  LDG.E.U16 R22, desc[UR6][R6.64+0x4] ;  /* 0x0000040606167981 */ /* 0x000f68000c1e1500 */
[----:B------:R-:W3:Y:S04]  /*0330*/  LDG.E.U16 R20, desc[UR6][R6.64+0x6] ;  /* 0x0000060606147981 */ /* 0x000ee8000c1e1500 */
[----:B------:R0:W3:Y:S02]  /*0340*/  LDG.E.U16 R23, desc[UR6][R6.64+0x8] ;  /* 0x0000080606177981 */ /* 0x0000e4000c1e1500 */
[----:B0-----:R-:W-:Y:S01]  /*0350*/  MOV R6, R18 ;  /* 0x0000001200067202 */ /* 0x001fe20000000f00 */
[----:B------:R-:W-:-:S05]  /*0360*/  IMAD.MOV.U32 R7, RZ, RZ, R10 ;  /* 0x000000ffff077224 */ /* 0x000fca00078e000a */
[----:B------:R-:W4:Y:S01]  /*0370*/  LDG.E.U16 R26, desc[UR6][R6.64] ;  /* 0x00000006061a7981 */ /* 0x000f22000c1e1500 */
[----:B------:R-:W-:-:S05]  /*0380*/  VIADD R19, R19, 0x1 ;  /* 0x0000000113137836 */ /* 0x000fca0000000000 */
[----:B------:R-:W-:Y:S02]  /*0390*/  ISETP.NE.AND P1, PT, R19, RZ, PT ;  /* 0x000000ff1300720c */ /* 0x000fe40003f25270 */
[----:B------:R-:W-:Y:S01]  /*03a0*/  IADD3 R18, P2, PT, R18, 0x480, RZ ;  /* 0x0000048012127810 */ /* 0x000fe20007f5e0ff */
[----:B------:R-:W-:Y:S01]  /*03b0*/  VIADD R14, R14, 0x20 ;  /* 0x000000200e0e7836 */ /* 0x000fe20000000000 */
[----:B------:R-:W-:Y:S02]  /*03c0*/  IADD3 R12, PT, PT, R12, 0x20, RZ ;  /* 0x000000200c0c7810 */ /* 0x000fe40007ffe0ff */
[----:B------:R-:W-:Y:S02]  /*03d0*/  IADD3.X R10, PT, PT, RZ, R10, RZ, P2, !PT ;  /* 0x0000000aff0a7210 */ /* 0x000fe400017fe4ff */
[----:B-----5:R-:W-:-:S05]  /*03e0*/  LEA R21, R22, R21, 0x10 ;  /* 0x0000001516157211 */ /* 0x020fca00078e80ff */
[----:B--2---:R-:W-:Y:S01]  /*03f0*/  IDP.4A.S8.S8 R21, R21, R24, RZ ;  /* 0x0000001815157226 */ /* 0x004fe200000006ff */
[----:B---3--:R-:W-:-:S05]  /*0400*/  LEA R20, R23, R20, 0x10 ;  /* 0x0000001417147211 */ /* 0x008fca00078e80ff */
[----:B------:R-:W-:Y:S02]  /*0410*/  IDP.4A.S8.S8 R25, R20, R25, R21 ;  /* 0x0000001914197226 */ /* 0x000fe40000000615 */
[----:B----4-:R-:W-:-:S03]  /*0420*/  HADD2.F32 R20, -RZ, R4.H0_H0 ;  /* 0x20000004ff147230 */ /* 0x010fc60000004100 */
[----:B------:R-:W-:Y:S01]  /*0430*/  I2FP.F32.S32 R25, R25 ;  /* 0x0000001900197245 */ /* 0x000fe20000201400 */
[----:B------:R-:W-:-:S05]  /*0440*/  HADD2.F32 R21, -RZ, R26.H0_H0 ;  /* 0x2000001aff157230 */ /* 0x000fca0000004100 */
[----:B------:R-:W-:-:S04]  /*0450*/  FMUL R21, R20, R21 ;  /* 0x0000001514157220 */ /* 0x000fc80000400000 */
[----:B------:R-:W-:Y:S01]  /*0460*/  FFMA R16, R21, R25, R16 ;  /* 0x0000001915107223 */ /* 0x000fe20000000010 */
[----:B------:R-:W-:Y:S06]  /*0470*/  @P1 BRA `(.L_x_628) ;  /* 0xfffffffc00801947 */ /* 0x000fec000383ffff */
.L_x_627:
[----:B------:R-:W-:Y:S05]  /*0480*/  BSYNC.RECONVERGENT B1 ;  /* 0x0000000000017941 */ /* 0x000fea0003800200 */
.L_x_626:
[----:B------:R-:W-:Y:S05]  /*0490*/  @!P0 BRA `(.L_x_625) ;  /* 0x0000000400588947 */ /* 0x000fea0003800000 */
[----:B------:R-:W0:Y:S01]  /*04a0*/  LDC.64 R4, c[0x0][0x388] ;  /* 0x0000e200ff047b82 */ /* 0x000e220000000a00 */
[----:B------:R-:W-:Y:S02]  /*04b0*/  SHF.L.U32 R15, R15, 0x2, RZ ;  /* 0x000000020f0f7819 */ /* 0x000fe400000006ff */
[C---:B------:R-:W-:Y:S01]  /*04c0*/  IADD3 R14, PT, PT, R12.reuse, R11, RZ ;  /* 0x0000000b0c0e7210 */ /* 0x040fe20007ffe0ff */
[----:B0-----:R-:W-:-:S04]  /*04d0*/  IMAD.WIDE.U32 R4, R12, 0x24, R4 ;  /* 0x000000240c047825 */ /* 0x001fc800078e0004 */
[----:B------:R-:W-:Y:S01]  /*04e0*/  IMAD.MOV.U32 R7, RZ, RZ, R5 ;  /* 0x000000ffff077224 */ /* 0x000fe200078e0005 */
[----:B------:R-:W-:-:S07]  /*04f0*/  MOV R6, R4 ;  /* 0x0000000400067202 */ /* 0x000fce0000000f00 */
.L_x_629:
[----:B------:R-:W0:Y:S01]  /*0500*/  LDC.64 R10, c[0x0][0x380] ;  /* 0x0000e000ff0a7b82 */ /* 0x000e220000000a00 */
[----:B------:R-:W-:Y:S01]  /*0510*/  IADD3 R8, P1, PT, R15, R6, RZ ;  /* 0x000000060f087210 */ /* 0x000fe20007f3e0ff */
[----:B------:R-:W2:Y:S04]  /*0520*/  LDG.E.U16 R24, desc[UR6][R6.64] ;  /* 0x0000000606187981 */ /* 0x000ea8000c1e1500 */
[----:B------:R-:W-:Y:S01]  /*0530*/  IMAD.X R9, RZ, RZ, R7, P1 ;  /* 0x000000ffff097224 */ /* 0x000fe200008e0607 */
[----:B------:R-:W3:Y:S04]  /*0540*/  LDG.E.U16 R26, desc[UR6][R6.64+0x480] ;  /* 0x00048006061a7981 */ /* 0x000ee8000c1e1500 */
[----:B------:R-:W4:Y:S04]  /*0550*/  LDG.E R21, desc[UR6][R8.64+0x4] ;  /* 0x0000040608157981 */ /* 0x000f28000c1e1900 */
[----:B------:R-:W5:Y:S01]  /*0560*/  LDG.E R17, desc[UR6][R8.64+0x8] ;  /* 0x0000080608117981 */ /* 0x000f62000c1e1900 */
[----:B0-----:R-:W-:-:S03]  /*0570*/  IMAD.WIDE R10, R14, 0x22, R10 ;  /* 0x000000220e0a7825 */ /* 0x001fc600078e020a */
[----:B------:R-:W-:Y:S02]  /*0580*/  IADD3 R4, P0, PT, R15, R10, RZ ;  /* 0x0000000a0f047210 */ /* 0x000fe40007f1e0ff */
[----:B------:R-:W2:Y:S02]  /*0590*/  LDG.E.U16 R22, desc[UR6][R10.64] ;  /* 0x000000060a167981 */ /* 0x000ea4000c1e1500 */
[----:B------:R-:W-:Y:S02]  /*05a0*/  IADD3.X R5, PT, PT, RZ, R11, RZ, P0, !PT ;  /* 0x0000000bff057210 */ /* 0x000fe400007fe4ff */
[----:B------:R-:W3:Y:S04]  /*05b0*/  LDG.E.U16 R27, desc[UR6][R10.64+0x440] ;  /* 0x000440060a1b7981 */ /* 0x000ee8000c1e1500 */
[----:B------:R-:W4:Y:S04]  /*05c0*/  LDG.E.U16 R18, desc[UR6][R4.64+0x2] ;  /* 0x0000020604127981 */ /* 0x000f28000c1e1500 */
[----:B------:R-:W4:Y:S04]  /*05d0*/  LDG.E.U16 R19, desc[UR6][R4.64+0x4] ;  /* 0x0000040604137981 */ /* 0x000f28000c1e1500 */
[----:B------:R-:W5:Y:S04]  /*05e0*/  LDG.E.U16 R20, desc[UR6][R4.64+0x6] ;  /* 0x0000060604147981 */ /* 0x000f68000c1e1500 */
[----:B------:R-:W5:Y:S04]  /*05f0*/  LDG.E.U16 R23, desc[UR6][R4.64+0x8] ;  /* 0x0000080604177981 */ /* 0x000f68000c1e1500 */
[----:B------:R-:W3:Y:S01]  /*0600*/  LDG.E.U16 R29, desc[UR6][R4.64+0xcc8] ;  /* 0x000cc806041d7981 */ /* 0x000ee2000c1e1500 */
[----:B--2---:R-:W-:Y:S01]  /*0610*/  HADD2.F32 R22, -RZ, R22.H0_H0 ;  /* 0x20000016ff167230 */ /* 0x004fe20000004100 */
[----:B----4-:R-:W-:-:S02]  /*0620*/  LEA R18, R19, R18, 0x10 ;  /* 0x0000001213127211 */ /* 0x010fc400078e80ff */
[----:B------:R-:W2:Y:S03]  /*0630*/  LDG.E.U16 R19, desc[UR6][R4.64+0x444] ;  /* 0x0004440604137981 */ /* 0x000ea6000c1e1500 */
[----:B------:R-:W-:Y:S02]  /*0640*/  IDP.4A.S8.S8 R25, R18, R21, RZ ;  /* 0x0000001512197226 */ /* 0x000fe400000006ff */
[----:B------:R-:W2:Y:S01]  /*0650*/  LDG.E.U16 R18, desc[UR6][R4.64+0x442] ;  /* 0x0004420604127981 */ /* 0x000ea2000c1e1500 */
[----:B-----5:R-:W-:Y:S01]  /*0660*/  LEA R20, R23, R20, 0x10 ;  /* 0x0000001417147211 */ /* 0x020fe200078e80ff */
[----:B------:R-:W-:Y:S02]  /*0670*/  HADD2.F32 R21, -RZ, R24.H0_H0 ;  /* 0x20000018ff157230 */ /* 0x000fe40000004100 */
[----:B------:R-:W4:Y:S02]  /*0680*/  LDG.E.U16 R23, desc[UR6][R4.64+0x446] ;  /* 0x0004460604177981 */ /* 0x000f24000c1e1500 */
[----:B------:R-:W-:-:S02]  /*0690*/  IDP.4A.S8.S8 R17, R20, R17, R25 ;  /* 0x0000001114117226 */ /* 0x000fc40000000619 */
[----:B------:R-:W5:Y:S01]  /*06a0*/  LDG.E R25, desc[UR6][R8.64+0x484] ;  /* 0x0004840608197981 */ /* 0x000f62000c1e1900 */
[----:B------:R-:W-:-:S03]  /*06b0*/  FMUL R21, R22, R21 ;  /* 0x0000001516157220 */ /* 0x000fc60000400000 */
[----:B------:R-:W4:Y:S01]  /*06c0*/  LDG.E.U16 R24, desc[UR6][R4.64+0x448] ;  /* 0x0004480604187981 */ /* 0x000f22000c1e1500 */
[----:B------:R-:W-:-:S03]  /*06d0*/  I2FP.F32.S32 R17, R17 ;  /* 0x0000001100117245 */ /* 0x000fc60000201400 */
[----:B------:R-:W4:Y:S02]  /*06e0*/  LDG.E R22, desc[UR6][R8.64+0x488] ;  /* 0x0004880608167981 */ /* 0x000f24000c1e1900 */
[----:B------:R-:W-:Y:S02]  /*06f0*/  FFMA R16, R21, R17, R16 ;  /* 0x0000001115107223 */ /* 0x000fe40000000010 */
[----:B------:R-:W4:Y:S04]  /*0700*/  LDG.E.U16 R20, desc[UR6][R4.64+0x882] ;  /* 0x0008820604147981 */ /* 0x000f28000c1e1500 */
[----:B------:R-:W4:Y:S04]  /*0710*/  LDG.E.U16 R21, desc[UR6][R4.64+0x884] ;  /* 0x0008840604157981 */ /* 0x000f28000c1e1500 */
[----:B------:R-:W4:Y:S01]  /*0720*/  LDG.E R17, desc[UR6][R8.64+0x904] ;  /* 0x0009040608117981 */ /* 0x000f22000c1e1900 */
[----:B---3--:R-:W-:-:S02]  /*0730*/  HADD2.F32 R26, -RZ, R26.H0_H0 ;  /* 0x2000001aff1a7230 */ /* 0x008fc40000004100 */
[----:B------:R-:W-:Y:S02]  /*0740*/  HADD2.F32 R27, -RZ, R27.H0_H0 ;  /* 0x2000001bff1b7230 */ /* 0x000fe40000004100 */
[----:B--2---:R-:W-:Y:S02]  /*0750*/  IMAD R18, R19, 0x10000, R18 ;  /* 0x0001000013127824 */ /* 0x004fe400078e0212 */
[----:B------:R-:W2:Y:S02]  /*0760*/  LDG.E.U16 R19, desc[UR6][R10.64+0xcc0] ;  /* 0x000cc0060a137981 */ /* 0x000ea4000c1e1500 */
[----:B-----5:R-:W-:Y:S02]  /*0770*/  IDP.4A.S8.S8 R25, R18, R25, RZ ;  /* 0x0000001912197226 */ /* 0x020fe400000006ff */
[----:B------:R-:W3:Y:S01]  /*0780*/  LDG.E.U16 R18, desc[UR6][R10.64+0x880] ;  /* 0x000880060a127981 */ /* 0x000ee2000c1e1500 */
[----:B----4-:R-:W-:-:S03]  /*0790*/  LEA R23, R24, R23, 0x10 ;  /* 0x0000001718177211 */ /* 0x010fc600078e80ff */
[----:B------:R-:W4:Y:S02]  /*07a0*/  LDG.E.U16 R24, desc[UR6][R4.64+0xcc2] ;  /* 0x000cc20604187981 */ /* 0x000f24000c1e1500 */
[----:B------:R-:W-:Y:S02]  /*07b0*/  IDP.4A.S8.S8 R22, R23, R22, R25 ;  /* 0x0000001617167226 */ /* 0x000fe40000000619 */
[----:B------:R-:W-:Y:S01]  /*07c0*/  FMUL R23, R27, R26 ;  /* 0x0000001a1b177220 */ /* 0x000fe20000400000 */
[----:B------:R-:W4:Y:S04]  /*07d0*/  LDG.E.U16 R25, desc[UR6][R4.64+0xcc4] ;  /* 0x000cc40604197981 */ /* 0x000f28000c1e1500 */
[----:B------:R-:W5:Y:S01]  /*07e0*/  LDG.E.U16 R27, desc[UR6][R4.64+0x886] ;  /* 0x00088606041b7981 */ /* 0x000f62000c1e1500 */
[----:B------:R-:W-:-:S03]  /*07f0*/  LEA R28, R21, R20, 0x10 ;  /* 0x00000014151c7211 */ /* 0x000fc600078e80ff */
[----:B------:R-:W5:Y:S04]  /*0800*/  LDG.E.U16 R26, desc[UR6][R4.64+0x888] ;  /* 0x00088806041a7981 */ /* 0x000f68000c1e1500 */
[----:B------:R-:W5:Y:S04]  /*0810*/  LDG.E.U16 R20, desc[UR6][R4.64+0xcc6] ;  /* 0x000cc60604147981 */ /* 0x000f68000c1e1500 */
[----:B------:R-:W5:Y:S04]  /*0820*/  LDG.E R10, desc[UR6][R8.64+0x908] ;  /* 0x00090806080a7981 */ /* 0x000f68000c1e1900 */
[----:B------:R-:W5:Y:S01]  /*0830*/  LDG.E R11, desc[UR6][R8.64+0xd84] ;  /* 0x000d8406080b7981 */ /* 0x000f62000c1e1900 */
[----:B------:R-:W-:-:S03]  /*0840*/  IDP.4A.S8.S8 R17, R28, R17, RZ ;  /* 0x000000111c117226 */ /* 0x000fc600000006ff */
[----:B------:R-:W5:Y:S04]  /*0850*/  LDG.E.U16 R21, desc[UR6][R6.64+0x900] ;  /* 0x0009000606157981 */ /* 0x000f68000c1e1500 */
[----:B------:R0:W5:Y:S04]  /*0860*/  LDG.E.U16 R28, desc[UR6][R6.64+0xd80] ;  /* 0x000d8006061c7981 */ /* 0x000168000c1e1500 */
[----:B------:R-:W5:Y:S01]  /*0870*/  LDG.E R8, desc[UR6][R8.64+0xd88] ;  /* 0x000d880608087981 */ /* 0x000f62000c1e1900 */
[----:B------:R-:W-:Y:S02]  /*0880*/  IADD3 R12, PT, PT, R12, 0x80, RZ ;  /* 0x000000800c0c7810 */ /* 0x000fe40007ffe0ff */
[----:B------:R-:W-:-:S02]  /*0890*/  I2FP.F32.S32 R22, R22 ;  /* 0x0000001600167245 */ /* 0x000fc40000201400 */
[----:B------:R-:W-:-:S03]  /*08a0*/  ISETP.GE.AND P0, PT, R12, UR4, PT ;  /* 0x000000040c007c0c */ /* 0x000fc6000bf06270 */
[----:B------:R-:W-:Y:S01]  /*08b0*/  FFMA R16, R23, R22, R16 ;  /* 0x0000001617107223 */ /* 0x000fe20000000010 */
[----:B0-----:R-:W-:Y:S02]  /*08c0*/  IADD3 R6, P1, PT, R6, 0x1200, RZ ;  /* 0x0000120006067810 */ /* 0x001fe40007f3e0ff */
[----:B------:R-:W-:-:S03]  /*08d0*/  IADD3 R14, PT, PT, R14, 0x80, RZ ;  /* 0x000000800e0e7810 */ /* 0x000fc60007ffe0ff */
[----:B------:R-:W-:Y:S02]  /*08e0*/  IMAD.X R7, RZ, RZ, R7, P1 ;  /* 0x000000ffff077224 */ /* 0x000fe400008e0607 */
[----:B--2---:R-:W-:Y:S02]  /*08f0*/  HADD2.F32 R19, -RZ, R19.H0_H0 ;  /* 0x20000013ff137230 */ /* 0x004fe40000004100 */
[----:B---3--:R-:W-:Y:S01]  /*0900*/  HADD2.F32 R18, -RZ, R18.H0_H0 ;  /* 0x20000012ff127230 */ /* 0x008fe20000004100 */
[----:B----4-:R-:W-:Y:S01]  /*0910*/  LEA R24, R25, R24, 0x10 ;  /* 0x0000001819187211 */ /* 0x010fe200078e80ff */
[----:B-----5:R-:W-:Y:S01]  /*0920*/  IMAD R26, R26, 0x10000, R27 ;  /* 0x000100001a1a7824 */ /* 0x020fe200078e021b */
[----:B------:R-:W-:-:S03]  /*0930*/  LEA R29, R29, R20, 0x10 ;  /* 0x000000141d1d7211 */ /* 0x000fc600078e80ff */
[----:B------:R-:W-:Y:S02]  /*0940*/  IDP.4A.S8.S8 R10, R26, R10, R17 ;  /* 0x0000000a1a0a7226 */ /* 0x000fe40000000611 */
[----:B------:R-:W-:Y:S02]  /*0950*/  IDP.4A.S8.S8 R11, R24, R11, RZ ;  /* 0x0000000b180b7226 */ /* 0x000fe400000006ff */
[----:B------:R-:W-:Y:S01]  /*0960*/  HADD2.F32 R21, -RZ, R21.H0_H0 ;  /* 0x20000015ff157230 */ /* 0x000fe20000004100 */
[----:B------:R-:W-:Y:S01]  /*0970*/  I2FP.F32.S32 R10, R10 ;  /* 0x0000000a000a7245 */ /* 0x000fe20000201400 */
[----:B------:R-:W-:-:S03]  /*0980*/  HADD2.F32 R28, -RZ, R28.H0_H0 ;  /* 0x2000001cff1c7230 */ /* 0x000fc60000004100 */
[----:B------:R-:W-:Y:S01]  /*0990*/  FMUL R21, R18, R21 ;  /* 0x0000001512157220 */ /* 0x000fe20000400000 */
[----:B------:R-:W-:-:S03]  /*09a0*/  IDP.4A.S8.S8 R8, R29, R8, R11 ;  /* 0x000000081d087226 */ /* 0x000fc6000000060b */
[----:B------:R-:W-:Y:S01]  /*09b0*/  FFMA R16, R21, R10, R16 ;  /* 0x0000000a15107223 */ /* 0x000fe20000000010 */
[----:B------:R-:W-:Y:S01]  /*09c0*/  FMUL R19, R19, R28 ;  /* 0x0000001c13137220 */ /* 0x000fe20000400000 */
[----:B------:R-:W-:-:S05]  /*09d0*/  I2FP.F32.S32 R8, R8 ;  /* 0x0000000800087245 */ /* 0x000fca0000201400 */
[----:B------:R-:W-:Y:S01]  /*09e0*/  FFMA R16, R19, R8, R16 ;  /* 0x0000000813107223 */ /* 0x000fe20000000010 */
[----:B------:R-:W-:Y:S06]  /*09f0*/  @!P0 BRA `(.L_x_629) ;  /* 0xfffffff800c08947 */ /* 0x000fec000383ffff */
.L_x_625:
[----:B------:R-:W-:Y:S05]  /*0a00*/  BSYNC.RECONVERGENT B0 ;  /* 0x0000000000007941 */ /* 0x000fea0003800200 */
.L_x_624:
[C---:B------:R-:W-:Y:S02]  /*0a10*/  ISETP.NE.AND P0, PT, R13.reuse, RZ, PT ;  /* 0x000000ff0d00720c */ /* 0x040fe40003f05270 */
[----:B------:R-:W-:-:S11]  /*0a20*/  ISETP.NE.AND P1, PT, R13, RZ, PT ;  /* 0x000000ff0d00720c */ /* 0x000fd60003f25270 */
[----:B------:R-:W0:Y:S01]  /*0a30*/  @P0 S2R R5, SR_CgaCtaId ;  /* 0x0000000000050919 */ /* 0x000e220000008800 */
[----:B------:R-:W-:-:S04]  /*0a40*/  @P0 MOV R4, 0x400 ;  /* 0x0000040000040802 */ /* 0x000fc80000000f00 */
[----:B0-----:R-:W-:-:S04]  /*0a50*/  @P0 LEA R4, R5, R4, 0x18 ;  /* 0x0000000405040211 */ /* 0x001fc800078ec0ff */
[----:B------:R-:W-:-:S04]  /*0a60*/  @P0 LEA R5, R13, R4, 0x7 ;  /* 0x000000040d050211 */ /* 0x000fc800078e38ff */
[----:B------:R-:W-:-:S05]  /*0a70*/  @P0 LEA R5, R2, R5, 0x2 ;  /* 0x0000000502050211 */ /* 0x000fca00078e10ff */
        /* <DEDUP_REMOVED lines=29> */
.L_x_630:
        /* <DEDUP_REMOVED lines=11> */
.L_x_814:


//--------------------- .text.mul_mat_vec_q5_1_q8_1_cuda1 --------------------------
	.section	.text.mul_mat_vec_q5_1_q8_1_cuda1,"ax",@progbits
	.align	128
        .global         mul_mat_vec_q5_1_q8_1_cuda1
        .type           mul_mat_vec_q5_1_q8_1_cuda1,@function
        .size           mul_mat_vec_q5_1_q8_1_cuda1,(.L_x_815 - mul_mat_vec_q5_1_q8_1_cuda1)
        .other          mul_mat_vec_q5_1_q8_1_cuda1,@"STO_CUDA_ENTRY STV_DEFAULT"
mul_mat_vec_q5_1_q8_1_cuda1:
.text.mul_mat_vec_q5_1_q8_1_cuda1:
[----:B------:R-:W-:Y:S01]  /*0000*/  LDC R1, c[0x0][0x37c] ;  /* 0x0000df00ff017b82 */ /* 0x000fe20000000800 */
[----:B------:R-:W0:Y:S01]  /*0010*/  S2R R5, SR_TID.Y ;  /* 0x0000000000057919 */ /* 0x000e220000002200 */
[----:B------:R-:W1:Y:S01]  /*0020*/  LDCU UR5, c[0x0][0x398] ;  /* 0x00007300ff0577ac */ /* 0x000e620008000800 */
[----:B------:R-:W-:Y:S01]  /*0030*/  BSSY.RECONVERGENT B0, `(.L_x_631) ;  /* 0x0000074000007945 */ /* 0x000fe20003800200 */
[----:B------:R-:W-:Y:S01]  /*0040*/  IMAD.MOV.U32 R14, RZ, RZ, RZ ;  /* 0x000000ffff0e7224 */ /* 0x000fe200078e00ff */
[----:B------:R-:W2:Y:S01]  /*0050*/  S2R R0, SR_TID.X ;  /* 0x0000000000007919 */ /* 0x000ea20000002100 */
[----:B------:R-:W3:Y:S01]  /*0060*/  LDCU.64 UR6, c[0x0][0x358] ;  /* 0x00006b00ff0677ac */ /* 0x000ee20008000a00 */
[----:B------:R-:W4:Y:S01]  /*0070*/  S2R R10, SR_CTAID.X ;  /* 0x00000000000a7919 */ /* 0x000f220000002500 */
[----:B-1----:R-:W-:-:S04]  /*0080*/  USHF.R.S32.HI UR4, URZ, 0x1f, UR5 ;  /* 0x0000001fff047899 */ /* 0x002fc80008011405 */
[----:B------:R-:W-:-:S04]  /*0090*/  ULEA.HI UR4, UR4, UR5, URZ, 0x5 ;  /* 0x0000000504047291 */ /* 0x000fc8000f8f28ff */
[----:B------:R-:W-:Y:S01]  /*00a0*/  USHF.R.S32.HI UR4, URZ, 0x5, UR4 ;  /* 0x00000005ff047899 */ /* 0x000fe20008011404 */
[C---:B0-----:R-:W-:Y:S02]  /*00b0*/  ISETP.NE.AND P0, PT, R5.reuse, RZ, PT ;  /* 0x000000ff0500720c */ /* 0x041fe40003f05270 */
[C---:B------:R-:W-:Y:S01]  /*00c0*/  ISETP.NE.AND P1, PT, R5.reuse, RZ, PT ;  /* 0x000000ff0500720c */ /* 0x040fe20003f25270 */
[----:B--2---:R-:W-:-:S05]  /*00d0*/  IMAD R2, R5, 0x20, R0 ;  /* 0x0000002005027824 */ /* 0x004fca00078e0200 */
[----:B------:R-:W-:-:S05]  /*00e0*/  LOP3.LUT R2, R2, 0xffff, RZ, 0xc0, !PT ;  /* 0x0000ffff02027812 */ /* 0x000fca00078ec0ff */
[----:B------:R-:W0:Y:S01]  /*00f0*/  @P0 S2R R4, SR_CgaCtaId ;  /* 0x0000000000040919 */ /* 0x000e220000008800 */
[----:B------:R-:W-:Y:S02]  /*0100*/  SHF.R.U32.HI R2, RZ, 0x1, R2 ;  /* 0x00000001ff027819 */ /* 0x000fe40000011602 */
[----:B------:R-:W-:Y:S02]  /*0110*/  @P0 MOV R3, 0x400 ;  /* 0x0000040000030802 */ /* 0x000fe40000000f00 */
[----:B------:R-:W-:-:S04]  /*0120*/  LOP3.LUT R19, R2, 0xffff, RZ, 0xc0, !PT ;  /* 0x0000ffff02137812 */ /* 0x000fc800078ec0ff */
[----:B------:R-:W-:Y:S02]  /*0130*/  ISETP.GE.AND P2, PT, R19, UR4, PT ;  /* 0x0000000413007c0c */ /* 0x000fe4000bf46270 */
[----:B0-----:R-:W-:-:S05]  /*0140*/  @P0 LEA R3, R4, R3, 0x18 ;  /* 0x0000000304030211 */ /* 0x001fca00078ec0ff */
[----:B------:R-:W-:-:S04]  /*0150*/  @P0 IMAD R3, R5, 0x80, R3 ;  /* 0x0000008005030824 */ /* 0x000fc800078e0203 */
[----:B------:R-:W-:Y:S02]  /*0160*/  @P0 IMAD R11, R0, 0x4, R3 ;  /* 0x00000004000b0824 */ /* 0x000fe400078e0203 */
[----:B---34-:R-:W-:Y:S05]  /*0170*/  @P2 BRA `(.L_x_632) ;  /* 0x00000004007c2947 */ /* 0x018fea0003800000 */
[----:B------:R-:W0:Y:S01]  /*0180*/  LDC.64 R6, c[0x0][0x388] ;  /* 0x0000e200ff067b82 */ /* 0x000e220000000a00 */
[----:B------:R-:W-:-:S04]  /*0190*/  IMAD.WIDE.U32 R4, R5, 0x20, RZ ;  /* 0x0000002005047825 */ /* 0x000fc800078e00ff */
[----:B------:R-:W-:Y:S01]  /*01a0*/  IMAD.SHL.U32 R15, R0, 0x8, RZ ;  /* 0x00000008000f7824 */ /* 0x000fe200078e00ff */
[CC--:B------:R-:W-:Y:S01]  /*01b0*/  LOP3.LUT R9, R4.reuse, R0.reuse, RZ, 0x3c, !PT ;  /* 0x0000000004097212 */ /* 0x0c0fe200078e3cff */
[----:B------:R-:W-:Y:S01]  /*01c0*/  IMAD.MOV.U32 R14, RZ, RZ, RZ ;  /* 0x000000ffff0e7224 */ /* 0x000fe200078e00ff */
[----:B------:R-:W1:Y:S01]  /*01d0*/  LDC.64 R2, c[0x0][0x380] ;  /* 0x0000e000ff027b82 */ /* 0x000e620000000a00 */
[----:B------:R-:W-:Y:S02]  /*01e0*/  LOP3.LUT R13, R4, R0, RZ, 0xc0, !PT ;  /* 0x00000000040d7212 */ /* 0x000fe400078ec0ff */
[--C-:B------:R-:W-:Y:S02]  /*01f0*/  SHF.R.U64 R4, R9, 0x1, R5.reuse ;  /* 0x0000000109047819 */ /* 0x100fe40000001205 */
[----:B------:R-:W-:Y:S02]  /*0200*/  SHF.R.U32.HI R8, RZ, 0x1, R5 ;  /* 0x00000001ff087819 */ /* 0x000fe40000011605 */
[----:B------:R-:W-:Y:S01]  /*0210*/  IADD3 R5, P2, PT, R4, R13, RZ ;  /* 0x0000000d04057210 */ /* 0x000fe20007f5e0ff */
[----:B------:R-:W-:Y:S01]  /*0220*/  IMAD R13, R10, UR4, R19 ;  /* 0x000000040a0d7c24 */ /* 0x000fe2000f8e0213 */
[----:B------:R-:W-:-:S03]  /*0230*/  LOP3.LUT R15, R15, 0x8, RZ, 0xc0, !PT ;  /* 0x000000080f0f7812 */ /* 0x000fc600078ec0ff */
[----:B------:R-:W-:Y:S01]  /*0240*/  IMAD.X R8, RZ, RZ, R8, P2 ;  /* 0x000000ffff087224 */ /* 0x000fe200010e0608 */
[----:B------:R-:W-:Y:S01]  /*0250*/  LOP3.LUT R16, R15, 0x4, RZ, 0xfc, !PT ;  /* 0x000000040f107812 */ /* 0x000fe200078efcff */
[----:B0-----:R-:W-:-:S04]  /*0260*/  IMAD.WIDE.U32 R4, R5, 0x24, R6 ;  /* 0x0000002405047825 */ /* 0x001fc800078e0006 */
[----:B------:R-:W-:Y:S01]  /*0270*/  IMAD R17, R8, 0x24, RZ ;  /* 0x0000002408117824 */ /* 0x000fe200078e02ff */
[----:B------:R-:W-:Y:S02]  /*0280*/  IADD3 R12, P2, PT, R4, 0x14, RZ ;  /* 0x00000014040c7810 */ /* 0x000fe40007f5e0ff */
[----:B-1----:R-:W-:-:S03]  /*0290*/  IADD3 R2, P3, PT, R2, 0x8, RZ ;  /* 0x0000000802027810 */ /* 0x002fc60007f7e0ff */
[----:B------:R-:W-:Y:S02]  /*02a0*/  IMAD.X R17, R5, 0x1, R17, P2 ;  /* 0x0000000105117824 */ /* 0x000fe400010e0611 */
[----:B------:R-:W-:-:S08]  /*02b0*/  IMAD.X R3, RZ, RZ, R3, P3 ;  /* 0x000000ffff037224 */ /* 0x000fd000018e0603 */
.L_x_633:
[----:B------:R-:W-:-:S05]  /*02c0*/  IMAD.WIDE R4, R13, 0x18, R2 ;  /* 0x000000180d047825 */ /* 0x000fca00078e0202 */
[----:B------:R-:W2:Y:S01]  /*02d0*/  LDG.E R20, desc[UR6][R4.64+-0x4] ;  /* 0xfffffc0604147981 */ /* 0x000ea2000c1e1900 */
[----:B------:R-:W-:-:S05]  /*02e0*/  IADD3 R8, P2, PT, R15, R4, RZ ;  /* 0x000000040f087210 */ /* 0x000fca0007f5e0ff */
[----:B------:R-:W-:Y:S01]  /*02f0*/  IMAD.X R9, RZ, RZ, R5, P2 ;  /* 0x000000ffff097224 */ /* 0x000fe200010e0605 */
[----:B------:R-:W3:Y:S04]  /*0300*/  LDG.E R4, desc[UR6][R4.64+-0x8] ;  /* 0xfffff80604047981 */ /* 0x000ee8000c1e1900 */
[----:B------:R-:W4:Y:S04]  /*0310*/  LDG.E R18, desc[UR6][R8.64] ;  /* 0x0000000608127981 */ /* 0x000f28000c1e1900 */
[----:B------:R0:W5:Y:S01]  /*0320*/  LDG.E R24, desc[UR6][R8.64+0x4] ;  /* 0x0000040608187981 */ /* 0x000162000c1e1900 */
[----:B------:R-:W-:-:S05]  /*0330*/  IADD3 R6, P2, PT, R15, R12, RZ ;  /* 0x0000000c0f067210 */ /* 0x000fca0007f5e0ff */
[----:B------:R-:W-:-:S05]  /*0340*/  IMAD.X R7, RZ, RZ, R17, P2 ;  /* 0x000000ffff077224 */ /* 0x000fca00010e0611 */
[----:B------:R-:W3:Y:S01]  /*0350*/  LDG.E R21, desc[UR6][R6.64+-0x10] ;  /* 0xfffff00606157981 */ /* 0x000ee2000c1e1900 */
[----:B0-----:R-:W-:-:S03]  /*0360*/  IMAD.MOV.U32 R8, RZ, RZ, R12 ;  /* 0x000000ffff087224 */ /* 0x001fc600078e000c */
[----:B------:R-:W3:Y:S01]  /*0370*/  LDG.E R23, desc[UR6][R6.64] ;  /* 0x0000000606177981 */ /* 0x000ee2000c1e1900 */
[----:B------:R-:W-:-:S03]  /*0380*/  IMAD.MOV.U32 R9, RZ, RZ, R17 ;  /* 0x000000ffff097224 */ /* 0x000fc600078e0011 */
[----:B------:R-:W3:Y:S04]  /*0390*/  LDG.E R22, desc[UR6][R6.64+-0xc] ;  /* 0xfffff40606167981 */ /* 0x000ee8000c1e1900 */
[----:B------:R0:W3:Y:S04]  /*03a0*/  LDG.E R25, desc[UR6][R8.64+-0x14] ;  /* 0xffffec0608197981 */ /* 0x0000e8000c1e1900 */
[----:B------:R5:W3:Y:S01]  /*03b0*/  LDG.E R26, desc[UR6][R6.64+0x4] ;  /* 0x00000406061a7981 */ /* 0x000ae2000c1e1900 */
[----:B------:R-:W-:-:S05]  /*03c0*/  VIADD R19, R19, 0x40 ;  /* 0x0000004013137836 */ /* 0x000fca0000000000 */
[----:B------:R-:W-:Y:S02]  /*03d0*/  ISETP.GE.AND P2, PT, R19, UR4, PT ;  /* 0x0000000413007c0c */ /* 0x000fe4000bf46270 */
[----:B------:R-:W-:Y:S01]  /*03e0*/  IADD3 R12, P3, PT, R12, 0x900, RZ ;  /* 0x000009000c0c7810 */ /* 0x000fe20007f7e0ff */
[----:B------:R-:W-:-:S04]  /*03f0*/  VIADD R13, R13, 0x40 ;  /* 0x000000400d0d7836 */ /* 0x000fc80000000000 */
[----:B------:R-:W-:Y:S01]  /*0400*/  IMAD.X R17, RZ, RZ, R17, P3 ;  /* 0x000000ffff117224 */ /* 0x000fe200018e0611 */
[----:B--2---:R-:W-:-:S05]  /*0410*/  SHF.R.S32.HI R27, RZ, R15, R20 ;  /* 0x0000000fff1b7219 */ /* 0x004fca0000011414 */
[----:B------:R-:W-:Y:S01]  /*0420*/  IMAD.SHL.U32 R28, R27, 0x10, RZ ;  /* 0x000000101b1c7824 */ /* 0x000fe200078e00ff */
[----:B------:R-:W-:Y:S02]  /*0430*/  SHF.R.U32.HI R5, RZ, 0xc, R27 ;  /* 0x0000000cff057819 */ /* 0x000fe4000001161b */
[----:B------:R-:W-:Y:S02]  /*0440*/  SHF.R.S32.HI R20, RZ, R16, R20 ;  /* 0x00000010ff147219 */ /* 0x000fe40000011414 */
[----:B------:R-:W-:Y:S02]  /*0450*/  LOP3.LUT R29, R28, 0x10, RZ, 0xc0, !PT ;  /* 0x000000101c1d7812 */ /* 0x000fe400078ec0ff */
[----:B------:R-:W-:Y:S02]  /*0460*/  LOP3.LUT R5, R5, 0x10, RZ, 0xc0, !PT ;  /* 0x0000001005057812 */ /* 0x000fe400078ec0ff */
[--C-:B----4-:R-:W-:Y:S02]  /*0470*/  LOP3.LUT R28, R29, 0xf0f0f0f, R18.reuse, 0xf8, !PT ;  /* 0x0f0f0f0f1d1c7812 */ /* 0x110fe400078ef812 */
[----:B------:R-:W-:-:S02]  /*0480*/  SHF.R.U32.HI R18, RZ, 0x4, R18 ;  /* 0x00000004ff127819 */ /* 0x000fc40000011612 */
[C---:B0-----:R-:W-:Y:S02]  /*0490*/  SHF.L.U32 R9, R20.reuse, 0x4, RZ ;  /* 0x0000000414097819 */ /* 0x041fe400000006ff */
[----:B------:R-:W-:Y:S02]  /*04a0*/  LOP3.LUT R8, R5, 0xf0f0f0f, R18, 0xf8, !PT ;  /* 0x0f0f0f0f05087812 */ /* 0x000fe400078ef812 */
[----:B------:R-:W-:Y:S02]  /*04b0*/  SHF.R.U32.HI R5, RZ, 0xc, R20 ;  /* 0x0000000cff057819 */ /* 0x000fe40000011614 */
[----:B------:R-:W-:Y:S02]  /*04c0*/  LOP3.LUT R9, R9, 0x10, RZ, 0xc0, !PT ;  /* 0x0000001009097812 */ /* 0x000fe400078ec0ff */
[----:B------:R-:W-:Y:S02]  /*04d0*/  LOP3.LUT R18, R5, 0x10, RZ, 0xc0, !PT ;  /* 0x0000001005127812 */ /* 0x000fe400078ec0ff */
[--C-:B-----5:R-:W-:Y:S01]  /*04e0*/  LOP3.LUT R6, R9, 0xf0f0f0f, R24.reuse, 0xf8, !PT ;  /* 0x0f0f0f0f09067812 */ /* 0x120fe200078ef818 */
[----:B------:R-:W-:Y:S01]  /*04f0*/  IMAD.SHL.U32 R9, R20, 0x800, RZ ;  /* 0x0000080014097824 */ /* 0x000fe200078e00ff */
[----:B------:R-:W-:Y:S01]  /*0500*/  SHF.R.U32.HI R5, RZ, 0x4, R24 ;  /* 0x00000004ff057819 */ /* 0x000fe20000011618 */
[----:B------:R-:W-:-:S03]  /*0510*/  IMAD.SHL.U32 R7, R27, 0x800, RZ ;  /* 0x000008001b077824 */ /* 0x000fc600078e00ff */
[----:B------:R-:W-:Y:S02]  /*0520*/  LOP3.LUT R5, R18, 0xf0f0f0f, R5, 0xf8, !PT ;  /* 0x0f0f0f0f12057812 */ /* 0x000fe400078ef805 */
[----:B------:R-:W-:Y:S01]  /*0530*/  LOP3.LUT R18, R6, 0x1000, R9, 0xf8, !PT ;  /* 0x0000100006127812 */ /* 0x000fe200078ef809 */
[----:B------:R-:W-:Y:S01]  /*0540*/  IMAD.SHL.U32 R6, R27, 0x40000, RZ ;  /* 0x000400001b067824 */ /* 0x000fe200078e00ff */
[----:B------:R-:W-:Y:S01]  /*0550*/  LOP3.LUT R7, R28, 0x1000, R7, 0xf8, !PT ;  /* 0x000010001c077812 */ /* 0x000fe200078ef807 */
[----:B------:R-:W-:Y:S01]  /*0560*/  IMAD.SHL.U32 R29, R20, 0x40000, RZ ;  /* 0x00040000141d7824 */ /* 0x000fe200078e00ff */
[----:B------:R-:W-:Y:S02]  /*0570*/  SHF.R.U32.HI R9, RZ, 0x5, R27 ;  /* 0x00000005ff097819 */ /* 0x000fe4000001161b */
[----:B------:R-:W-:Y:S02]  /*0580*/  LOP3.LUT R7, R7, 0x100000, R6, 0xf8, !PT ;  /* 0x0010000007077812 */ /* 0x000fe400078ef806 */
[----:B------:R-:W-:Y:S01]  /*0590*/  LOP3.LUT R6, R18, 0x100000, R29, 0xf8, !PT ;  /* 0x0010000012067812 */ /* 0x000fe200078ef81d */
[C---:B------:R-:W-:Y:S01]  /*05a0*/  IMAD.SHL.U32 R18, R27.reuse, 0x4, RZ ;  /* 0x000000041b127824 */ /* 0x040fe200078e00ff */
[----:B------:R-:W-:Y:S01]  /*05b0*/  LOP3.LUT R9, R8, 0x1000, R9, 0xf8, !PT ;  /* 0x0000100008097812 */ /* 0x000fe200078ef809 */
[----:B------:R-:W-:Y:S01]  /*05c0*/  IMAD.SHL.U32 R8, R27, 0x2000000, RZ ;  /* 0x020000001b087824 */ /* 0x000fe200078e00ff */
[----:B------:R-:W-:-:S02]  /*05d0*/  SHF.R.U32.HI R24, RZ, 0x5, R20 ;  /* 0x00000005ff187819 */ /* 0x000fc40000011614 */
[----:B------:R-:W-:Y:S01]  /*05e0*/  LOP3.LUT R9, R9, 0x100000, R18, 0xf8, !PT ;  /* 0x0010000009097812 */ /* 0x000fe200078ef812 */
[----:B------:R-:W-:Y:S01]  /*05f0*/  IMAD.SHL.U32 R18, R27, 0x200, RZ ;  /* 0x000002001b127824 */ /* 0x000fe200078e00ff */
[----:B------:R-:W-:Y:S01]  /*0600*/  LOP3.LUT R8, R7, 0x10000000, R8, 0xf8, !PT ;  /* 0x1000000007087812 */ /* 0x000fe200078ef808 */
[----:B------:R-:W-:Y:S01]  /*0610*/  IMAD.SHL.U32 R7, R20, 0x4, RZ ;  /* 0x0000000414077824 */ /* 0x000fe200078e00ff */
[----:B------:R-:W-:Y:S02]  /*0620*/  LOP3.LUT R24, R5, 0x1000, R24, 0xf8, !PT ;  /* 0x0000100005187812 */ /* 0x000fe400078ef818 */
[----:B------:R-:W-:Y:S01]  /*0630*/  LOP3.LUT R9, R9, 0x10000000, R18, 0xf8, !PT ;  /* 0x1000000009097812 */ /* 0x000fe200078ef812 */
[----:B---3--:R-:W-:Y:S01]  /*0640*/  IDP.4A.S8.S8 R8, R8, R21, RZ ;  /* 0x0000001508087226 */ /* 0x008fe200000006ff */
[C---:B------:R-:W-:Y:S01]  /*0650*/  SHF.L.U32 R5, R20.reuse, 0x19, RZ ;  /* 0x0000001914057819 */ /* 0x040fe200000006ff */
[----:B------:R-:W-:Y:S01]  /*0660*/  IMAD.SHL.U32 R20, R20, 0x200, RZ ;  /* 0x0000020014147824 */ /* 0x000fe200078e00ff */
[----:B------:R-:W-:Y:S01]  /*0670*/  LOP3.LUT R7, R24, 0x100000, R7, 0xf8, !PT ;  /* 0x0010000018077812 */ /* 0x000fe200078ef807 */
[----:B------:R-:W-:Y:S01]  /*0680*/  IDP.4A.S8.S8 R9, R9, R23, R8 ;  /* 0x0000001709097226 */ /* 0x000fe20000000608 */
[----:B------:R-:W-:-:S02]  /*0690*/  LOP3.LUT R5, R6, 0x10000000, R5, 0xf8, !PT ;  /* 0x1000000006057812 */ /* 0x000fc400078ef805 */
[----:B------:R-:W-:-:S03]  /*06a0*/  LOP3.LUT R7, R7, 0x10000000, R20, 0xf8, !PT ;  /* 0x1000000007077812 */ /* 0x000fc600078ef814 */
[----:B------:R-:W-:Y:S02]  /*06b0*/  IDP.4A.S8.S8 R5, R5, R22, R9 ;  /* 0x0000001605057226 */ /* 0x000fe40000000609 */
[--C-:B------:R-:W-:Y:S02]  /*06c0*/  HADD2.F32 R9, -RZ, R25.reuse.H0_H0 ;  /* 0x20000019ff097230 */ /* 0x100fe40000004100 */
[--C-:B------:R-:W-:Y:S02]  /*06d0*/  HADD2.F32 R6, -RZ, R4.reuse.H0_H0 ;  /* 0x20000004ff067230 */ /* 0x100fe40000004100 */
[----:B------:R-:W-:Y:S02]  /*06e0*/  IDP.4A.S8.S8 R5, R7, R26, R5 ;  /* 0x0000001a07057226 */ /* 0x000fe40000000605 */
[----:B------:R-:W-:Y:S02]  /*06f0*/  HADD2.F32 R25, -RZ, R25.H1_H1 ;  /* 0x30000019ff197230 */ /* 0x000fe40000004100 */
[----:B------:R-:W-:Y:S01]  /*0700*/  HADD2.F32 R4, -RZ, R4.H1_H1 ;  /* 0x30000004ff047230 */ /* 0x000fe20000004100 */
[----:B------:R-:W-:Y:S01]  /*0710*/  I2FP.F32.S32 R5, R5 ;  /* 0x0000000500057245 */ /* 0x000fe20000201400 */
[----:B------:R-:W-:-:S03]  /*0720*/  FMUL R6, R6, R9 ;  /* 0x0000000906067220 */ /* 0x000fc60000400000 */
[----:B------:R-:W-:-:S04]  /*0730*/  FMUL.D2 R25, R4, R25 ;  /* 0x0000001904197220 */ /* 0x000fc80000300000 */
[----:B------:R-:W-:-:S04]  /*0740*/  FFMA R5, R6, R5, R25 ;  /* 0x0000000506057223 */ /* 0x000fc80000000019 */
[----:B------:R-:W-:Y:S01]  /*0750*/  FADD R14, R5, R14 ;  /* 0x0000000e050e7221 */ /* 0x000fe20000000000 */
[----:B------:R-:W-:Y:S06]  /*0760*/  @!P2 BRA `(.L_x_633) ;  /* 0xfffffff800d4a947 */ /* 0x000fec000383ffff */
.L_x_632:
[----:B------:R-:W-:Y:S05]  /*0770*/  BSYNC.RECONVERGENT B0 ;  /* 0x0000000000007941 */ /* 0x000fea0003800200 */
.L_x_631:
        /* <DEDUP_REMOVED lines=16> */
[----:B------:R-:W1:Y:S02]  /*0880*/  SHFL.BFLY PT, R5, R4, 0x8, 0x1f ;  /* 0x0d001f0004057f89 */ /* 0x000e6400000e0000 */
[----:B-1----:R-:W-:-:S05]  /*0890*/  FADD R5, R4, R5 ;  /* 0x0000000504057221 */ /* 0x002fca0000000000 */
[----:B------:R-:W1:Y:S02]  /*08a0*/  SHFL.BFLY PT, R6, R5, 0x4, 0x1f ;  /* 0x0c801f0005067f89 */ /* 0x000e6400000e0000 */
[----:B-1----:R-:W-:-:S05]  /*08b0*/  FADD R6, R5, R6 ;  /* 0x0000000605067221 */ /* 0x002fca0000000000 */
[----:B------:R-:W1:Y:S02]  /*08c0*/  SHFL.BFLY PT, R7, R6, 0x2, 0x1f ;  /* 0x0c401f0006077f89 */ /* 0x000e6400000e0000 */
[----:B-1----:R-:W-:-:S05]  /*08d0*/  FADD R7, R6, R7 ;  /* 0x0000000706077221 */ /* 0x002fca0000000000 */
[----:B------:R1:W2:Y:S01]  /*08e0*/  SHFL.BFLY PT, R0, R7, 0x1, 0x1f ;  /* 0x0c201f0007007f89 */ /* 0x0002a200000e0000 */
[----:B------:R-:W-:Y:S05]  /*08f0*/  @P0 EXIT ;  /* 0x000000000000094d */ /* 0x000fea0003800000 */
[----:B------:R-:W0:Y:S01]  /*0900*/  LDC.64 R2, c[0x0][0x390] ;  /* 0x0000e400ff027b82 */ /* 0x000e220000000a00 */
[----:B-12---:R-:W-:Y:S01]  /*0910*/  FADD R7, R7, R0 ;  /* 0x0000000007077221 */ /* 0x006fe20000000000 */
[----:B0-----:R-:W-:-:S05]  /*0920*/  IMAD.WIDE.U32 R10, R10, 0x4, R2 ;  /* 0x000000040a0a7825 */ /* 0x001fca00078e0002 */
[----:B------:R-:W-:Y:S01]  /*0930*/  STG.E desc[UR6][R10.64], R7 ;  /* 0x000000070a007986 */ /* 0x000fe2000c101906 */
[----:B------:R-:W-:Y:S05]  /*0940*/  EXIT ;  /* 0x000000000000794d */ /* 0x000fea0003800000 */
.L_x_634:
        /* <DEDUP_REMOVED lines=11> */
.L_x_815:


//--------------------- .text.mul_mat_vec_q5_0_q8_1_cuda1 --------------------------
	.section	.text.mul_mat_vec_q5_0_q8_1_cuda1,"ax",@progbits
	.align	128
        .global         mul_mat_vec_q5_0_q8_1_cuda1
        .type           mul_mat_vec_q5_0_q8_1_cuda1,@function
        .size           mul_mat_vec_q5_0_q8_1_cuda1,(.L_x_816 - mul_mat_vec_q5_0_q8_1_cuda1)
        .other          mul_mat_vec_q5_0_q8_1_cuda1,@"STO_CUDA_ENTRY STV_DEFAULT"
mul_mat_vec_q5_0_q8_1_cuda1:
.text.mul_mat_vec_q5_0_q8_1_cuda1:
        /* <DEDUP_REMOVED lines=44> */
.L_x_637:
[----:B------:R-:W-:-:S03]  /*02c0*/  IMAD.WIDE R4, R13, 0x16, R2 ;  /* 0x000000160d047825 */ /* 0x000fc600078e0202 */
[----:B------:R-:W-:Y:S02]  /*02d0*/  IADD3 R6, P2, PT, R15, R4, RZ ;  /* 0x000000040f067210 */ /* 0x000fe40007f5e0ff */
[----:B------:R-:W2:Y:S04]  /*02e0*/  LDG.E.U16 R12, desc[UR6][R4.64+-0x4] ;  /* 0xfffffc06040c7981 */ /* 0x000ea8000c1e1500 */
[----:B------:R-:W2:Y:S01]  /*02f0*/  LDG.E.U16 R23, desc[UR6][R4.64+-0x2] ;  /* 0xfffffe0604177981 */ /* 0x000ea2000c1e1500 */
[----:B------:R-:W-:-:S05]  /*0300*/  IMAD.X R7, RZ, RZ, R5, P2 ;  /* 0x000000ffff077224 */ /* 0x000fca00010e0605 */
[----:B------:R-:W3:Y:S04]  /*0310*/  LDG.E.U16 R22, desc[UR6][R6.64] ;  /* 0x0000000606167981 */ /* 0x000ee8000c1e1500 */
[----:B------:R-:W3:Y:S04]  /*0320*/  LDG.E.U16 R21, desc[UR6][R6.64+0x2] ;  /* 0x0000020606157981 */ /* 0x000ee8000c1e1500 */
[----:B------:R-:W4:Y:S04]  /*0330*/  LDG.E.U16 R20, desc[UR6][R6.64+0x4] ;  /* 0x0000040606147981 */ /* 0x000f28000c1e1500 */
[----:B------:R0:W4:Y:S01]  /*0340*/  LDG.E.U16 R25, desc[UR6][R6.64+0x6] ;  /* 0x0000060606197981 */ /* 0x000122000c1e1500 */
[----:B------:R-:W-:-:S03]  /*0350*/  IADD3 R8, P2, PT, R15, R18, RZ ;  /* 0x000000120f087210 */ /* 0x000fc60007f5e0ff */
[----:B------:R-:W5:Y:S01]  /*0360*/  LDG.E.U16 R4, desc[UR6][R4.64+-0x6] ;  /* 0xfffffa0604047981 */ /* 0x000f62000c1e1500 */
[----:B------:R-:W-:-:S05]  /*0370*/  IADD3.X R9, PT, PT, RZ, R19, RZ, P2, !PT ;  /* 0x00000013ff097210 */ /* 0x000fca00017fe4ff */
[----:B------:R-:W5:Y:S04]  /*0380*/  LDG.E R24, desc[UR6][R8.64+-0x10] ;  /* 0xfffff00608187981 */ /* 0x000f68000c1e1900 */
[----:B------:R-:W5:Y:S01]  /*0390*/  LDG.E R27, desc[UR6][R8.64] ;  /* 0x00000006081b7981 */ /* 0x000f62000c1e1900 */
[----:B0-----:R-:W-:Y:S02]  /*03a0*/  IMAD.MOV.U32 R6, RZ, RZ, R18 ;  /* 0x000000ffff067224 */ /* 0x001fe400078e0012 */
[----:B------:R-:W-:Y:S01]  /*03b0*/  IMAD.MOV.U32 R7, RZ, RZ, R19 ;  /* 0x000000ffff077224 */ /* 0x000fe200078e0013 */
[----:B------:R-:W5:Y:S04]  /*03c0*/  LDG.E R26, desc[UR6][R8.64+-0xc] ;  /* 0xfffff406081a7981 */ /* 0x000f68000c1e1900 */
[----:B------:R0:W5:Y:S04]  /*03d0*/  LDG.E R28, desc[UR6][R8.64+0x4] ;  /* 0x00000406081c7981 */ /* 0x000168000c1e1900 */
[----:B------:R1:W5:Y:S01]  /*03e0*/  LDG.E R29, desc[UR6][R6.64+-0x14] ;  /* 0xffffec06061d7981 */ /* 0x000362000c1e1900 */
[----:B------:R-:W-:-:S05]  /*03f0*/  VIADD R17, R17, 0x40 ;  /* 0x0000004011117836 */ /* 0x000fca0000000000 */
[----:B------:R-:W-:Y:S02]  /*0400*/  ISETP.GE.AND P2, PT, R17, UR4, PT ;  /* 0x0000000411007c0c */ /* 0x000fe4000bf46270 */
[----:B------:R-:W-:Y:S01]  /*0410*/  IADD3 R18, P3, PT, R18, 0x900, RZ ;  /* 0x0000090012127810 */ /* 0x000fe20007f7e0ff */
[----:B------:R-:W-:-:S04]  /*0420*/  VIADD R13, R13, 0x40 ;  /* 0x000000400d0d7836 */ /* 0x000fc80000000000 */
[----:B------:R-:W-:Y:S02]  /*0430*/  IMAD.X R19, RZ, RZ, R19, P3 ;  /* 0x000000ffff137224 */ /* 0x000fe400018e0613 */
[----:B--2---:R-:W-:-:S05]  /*0440*/  IMAD R23, R23, 0x10000, R12 ;  /* 0x0001000017177824 */ /* 0x004fca00078e020c */
[--C-:B------:R-:W-:Y:S02]  /*0450*/  SHF.R.S32.HI R12, RZ, R15, R23.reuse ;  /* 0x0000000fff0c7219 */ /* 0x100fe40000011417 */
[----:B0-----:R-:W-:Y:S01]  /*0460*/  SHF.R.S32.HI R8, RZ, R16, R23 ;  /* 0x00000010ff087219 */ /* 0x001fe20000011417 */
[----:B---3--:R-:W-:Y:S02]  /*0470*/  IMAD R21, R21, 0x10000, R22 ;  /* 0x0001000015157824 */ /* 0x008fe400078e0216 */
[----:B------:R-:W-:Y:S02]  /*0480*/  IMAD.SHL.U32 R22, R12, 0x10, RZ ;  /* 0x000000100c167824 */ /* 0x000fe400078e00ff */
[----:B------:R-:W-:Y:S01]  /*0490*/  IMAD.SHL.U32 R5, R8, 0x10, RZ ;  /* 0x0000001008057824 */ /* 0x000fe200078e00ff */
[----:B------:R-:W-:Y:S02]  /*04a0*/  SHF.R.U32.HI R9, RZ, 0xc, R8 ;  /* 0x0000000cff097819 */ /* 0x000fe40000011608 */
[----:B------:R-:W-:Y:S01]  /*04b0*/  LOP3.LUT R22, R22, 0x10, RZ, 0xc0, !PT ;  /* 0x0000001016167812 */ /* 0x000fe200078ec0ff */
[----:B----4-:R-:W-:Y:S01]  /*04c0*/  IMAD R20, R25, 0x10000, R20 ;  /* 0x0001000019147824 */ /* 0x010fe200078e0214 */
[----:B------:R-:W-:-:S02]  /*04d0*/  LOP3.LUT R5, R5, 0x10, RZ, 0xc0, !PT ;  /* 0x0000001005057812 */ /* 0x000fc400078ec0ff */
[----:B-1----:R-:W-:Y:S02]  /*04e0*/  LOP3.LUT R7, R22, 0xf0f0f0f, R21, 0xf8, !PT ;  /* 0x0f0f0f0f16077812 */ /* 0x002fe400078ef815 */
[----:B------:R-:W-:Y:S02]  /*04f0*/  LOP3.LUT R22, R9, 0x10, RZ, 0xc0, !PT ;  /* 0x0000001009167812 */ /* 0x000fe400078ec0ff */
[--C-:B------:R-:W-:Y:S02]  /*0500*/  LOP3.LUT R9, R5, 0xf0f0f0f, R20.reuse, 0xf8, !PT ;  /* 0x0f0f0f0f05097812 */ /* 0x100fe400078ef814 */
[----:B------:R-:W-:Y:S02]  /*0510*/  SHF.R.U32.HI R5, RZ, 0x4, R20 ;  /* 0x00000004ff057819 */ /* 0x000fe40000011614 */
[----:B------:R-:W-:-:S04]  /*0520*/  SHF.L.U32 R20, R12, 0xb, RZ ;  /* 0x0000000b0c147819 */ /* 0x000fc800000006ff */
[----:B------:R-:W-:Y:S01]  /*0530*/  LOP3.LUT R7, R7, 0x1000, R20, 0xf8, !PT ;  /* 0x0000100007077812 */ /* 0x000fe200078ef814 */
[----:B------:R-:W-:Y:S01]  /*0540*/  IMAD.SHL.U32 R20, R8, 0x800, RZ ;  /* 0x0000080008147824 */ /* 0x000fe200078e00ff */
[----:B------:R-:W-:Y:S02]  /*0550*/  SHF.R.U32.HI R6, RZ, 0x4, R21 ;  /* 0x00000004ff067819 */ /* 0x000fe40000011615 */
[----:B------:R-:W-:Y:S02]  /*0560*/  SHF.R.U32.HI R25, RZ, 0xc, R12 ;  /* 0x0000000cff197819 */ /* 0x000fe4000001160c */
[----:B------:R-:W-:Y:S01]  /*0570*/  LOP3.LUT R21, R9, 0x1000, R20, 0xf8, !PT ;  /* 0x0000100009157812 */ /* 0x000fe200078ef814 */
[----:B------:R-:W-:Y:S01]  /*0580*/  IMAD.SHL.U32 R20, R12, 0x40000, RZ ;  /* 0x000400000c147824 */ /* 0x000fe200078e00ff */
[----:B------:R-:W-:-:S04]  /*0590*/  LOP3.LUT R25, R25, 0x10, RZ, 0xc0, !PT ;  /* 0x0000001019197812 */ /* 0x000fc800078ec0ff */
[----:B------:R-:W-:Y:S01]  /*05a0*/  LOP3.LUT R7, R7, 0x100000, R20, 0xf8, !PT ;  /* 0x0010000007077812 */ /* 0x000fe200078ef814 */
[C---:B------:R-:W-:Y:S01]  /*05b0*/  IMAD.SHL.U32 R20, R12.reuse, 0x2000000, RZ ;  /* 0x020000000c147824 */ /* 0x040fe200078e00ff */
[----:B------:R-:W-:Y:S02]  /*05c0*/  LOP3.LUT R6, R25, 0xf0f0f0f, R6, 0xf8, !PT ;  /* 0x0f0f0f0f19067812 */ /* 0x000fe400078ef806 */
[----:B------:R-:W-:Y:S02]  /*05d0*/  SHF.R.U32.HI R9, RZ, 0x5, R12 ;  /* 0x00000005ff097819 */ /* 0x000fe4000001160c */
[----:B------:R-:W-:Y:S01]  /*05e0*/  LOP3.LUT R7, R7, 0x10000000, R20, 0xf8, !PT ;  /* 0x1000000007077812 */ /* 0x000fe200078ef814 */
[----:B------:R-:W-:Y:S01]  /*05f0*/  IMAD.SHL.U32 R20, R12, 0x4, RZ ;  /* 0x000000040c147824 */ /* 0x000fe200078e00ff */
[----:B------:R-:W-:Y:S01]  /*0600*/  LOP3.LUT R9, R6, 0x1000, R9, 0xf8, !PT ;  /* 0x0000100006097812 */ /* 0x000fe200078ef809 */
[----:B------:R-:W-:Y:S01]  /*0610*/  IMAD.SHL.U32 R6, R8, 0x40000, RZ ;  /* 0x0004000008067824 */ /* 0x000fe200078e00ff */
[----:B------:R-:W-:Y:S01]  /*0620*/  LOP3.LUT R5, R22, 0xf0f0f0f, R5, 0xf8, !PT ;  /* 0x0f0f0f0f16057812 */ /* 0x000fe200078ef805 */
[----:B------:R-:W-:Y:S01]  /*0630*/  IMAD.SHL.U32 R12, R12, 0x200, RZ ;  /* 0x000002000c0c7824 */ /* 0x000fe200078e00ff */
[----:B------:R-:W-:-:S02]  /*0640*/  LOP3.LUT R9, R9, 0x100000, R20, 0xf8, !PT ;  /* 0x0010000009097812 */ /* 0x000fc400078ef814 */
[----:B------:R-:W-:Y:S02]  /*0650*/  SHF.R.U32.HI R20, RZ, 0x5, R8 ;  /* 0x00000005ff147819 */ /* 0x000fe40000011608 */
[----:B------:R-:W-:Y:S01]  /*0660*/  LOP3.LUT R6, R21, 0x100000, R6, 0xf8, !PT ;  /* 0x0010000015067812 */ /* 0x000fe200078ef806 */
[C---:B------:R-:W-:Y:S01]  /*0670*/  IMAD.SHL.U32 R21, R8.reuse, 0x4, RZ ;  /* 0x0000000408157824 */ /* 0x040fe200078e00ff */
[----:B------:R-:W-:Y:S01]  /*0680*/  LOP3.LUT R20, R5, 0x1000, R20, 0xf8, !PT ;  /* 0x0000100005147812 */ /* 0x000fe200078ef814 */
[----:B-----5:R-:W-:Y:S01]  /*0690*/  IDP.4A.S8.S8 R24, R7, R24, RZ ;  /* 0x0000001807187226 */ /* 0x020fe200000006ff */
[----:B------:R-:W-:Y:S02]  /*06a0*/  LOP3.LUT R9, R9, 0x10000000, R12, 0xf8, !PT ;  /* 0x1000000009097812 */ /* 0x000fe400078ef80c */
[C---:B------:R-:W-:Y:S01]  /*06b0*/  SHF.L.U32 R5, R8.reuse, 0x19, RZ ;  /* 0x0000001908057819 */ /* 0x040fe200000006ff */
[----:B------:R-:W-:Y:S01]  /*06c0*/  IMAD.SHL.U32 R7, R8, 0x200, RZ ;  /* 0x0000020008077824 */ /* 0x000fe200078e00ff */
[----:B------:R-:W-:Y:S01]  /*06d0*/  LOP3.LUT R20, R20, 0x100000, R21, 0xf8, !PT ;  /* 0x0010000014147812 */ /* 0x000fe200078ef815 */
[----:B------:R-:W-:Y:S01]  /*06e0*/  IDP.4A.S8.S8 R9, R9, R27, R24 ;  /* 0x0000001b09097226 */ /* 0x000fe20000000618 */
[----:B------:R-:W-:-:S02]  /*06f0*/  LOP3.LUT R5, R6, 0x10000000, R5, 0xf8, !PT ;  /* 0x1000000006057812 */ /* 0x000fc400078ef805 */
[----:B------:R-:W-:-:S03]  /*0700*/  LOP3.LUT R7, R20, 0x10000000, R7, 0xf8, !PT ;  /* 0x1000000014077812 */ /* 0x000fc600078ef807 */
[----:B------:R-:W-:Y:S02]  /*0710*/  IDP.4A.S8.S8 R5, R5, R26, R9 ;  /* 0x0000001a05057226 */ /* 0x000fe40000000609 */
[--C-:B------:R-:W-:Y:S02]  /*0720*/  HADD2.F32 R6, -RZ, R29.reuse.H1_H1 ;  /* 0x3000001dff067230 */ /* 0x100fe40000004100 */
[----:B------:R-:W-:Y:S02]  /*0730*/  IDP.4A.S8.S8 R5, R7, R28, R5 ;  /* 0x0000001c07057226 */ /* 0x000fe40000000605 */
[----:B------:R-:W-:Y:S02]  /*0740*/  HADD2.F32 R29, -RZ, R29.H0_H0 ;  /* 0x2000001dff1d7230 */ /* 0x000fe40000004100 */
[----:B------:R-:W-:Y:S01]  /*0750*/  FMUL R6, R6, -8 ;  /* 0xc100000006067820 */ /* 0x000fe20000400000 */
[----:B------:R-:W-:Y:S01]  /*0760*/  I2FP.F32.S32 R8, R5 ;  /* 0x0000000500087245 */ /* 0x000fe20000201400 */
[----:B------:R-:W-:-:S04]  /*0770*/  HADD2.F32 R5, -RZ, R4.H0_H0 ;  /* 0x20000004ff057230 */ /* 0x000fc80000004100 */
[----:B------:R-:W-:-:S04]  /*0780*/  FFMA R6, R29, R8, R6 ;  /* 0x000000081d067223 */ /* 0x000fc80000000006 */
[----:B------:R-:W-:Y:S01]  /*0790*/  FFMA R14, R5, R6, R14 ;  /* 0x00000006050e7223 */ /* 0x000fe2000000000e */
[----:B------:R-:W-:Y:S06]  /*07a0*/  @!P2 BRA `(.L_x_637) ;  /* 0xfffffff800c4a947 */ /* 0x000fec000383ffff */
.L_x_636:
[----:B------:R-:W-:Y:S05]  /*07b0*/  BSYNC.RECONVERGENT B0 ;  /* 0x0000000000007941 */ /* 0x000fea0003800200 */
.L_x_635:
        /* <DEDUP_REMOVED lines=29> */
.L_x_638:
        /* <DEDUP_REMOVED lines=15> */
.L_x_816:


//--------------------- .text.mul_mat_vec_q4_1_q8_1_cuda1 --------------------------
	.section	.text.mul_mat_vec_q4_1_q8_1_cuda1,"ax",@progbits
	.align	128
        .global         mul_mat_vec_q4_1_q8_1_cuda1
        .type           mul_mat_vec_q4_1_q8_1_cuda1,@function
        .size           mul_mat_vec_q4_1_q8_1_cuda1,(.L_x_817 - mul_mat_vec_q4_1_q8_1_cuda1)
        .other          mul_mat_vec_q4_1_q8_1_cuda1,@"STO_CUDA_ENTRY STV_DEFAULT"
mul_mat_vec_q4_1_q8_1_cuda1:
.text.mul_mat_vec_q4_1_q8_1_cuda1:
        /* <DEDUP_REMOVED lines=12> */
[----:B------:R-:W-:-:S04]  /*00c0*/  LOP3.LUT R2, R2, 0xffff, RZ, 0xc0, !PT ;  /* 0x0000ffff02027812 */ /* 0x000fc800078ec0ff */
[----:B------:R-:W-:-:S04]  /*00d0*/  SHF.R.U32.HI R2, RZ, 0x1, R2 ;  /* 0x00000001ff027819 */ /* 0x000fc80000011602 */
[----:B------:R-:W-:-:S04]  /*00e0*/  LOP3.LUT R12, R2, 0xffff, RZ, 0xc0, !PT ;  /* 0x0000ffff020c7812 */ /* 0x000fc800078ec0ff */
[----:B------:R-:W-:-:S13]  /*00f0*/  ISETP.GE.AND P0, PT, R12, UR4, PT ;  /* 0x000000040c007c0c */ /* 0x000fda000bf06270 */
[----:B--23--:R-:W-:Y:S05]  /*0100*/  @P0 BRA `(.L_x_640) ;  /* 0x0000000c001c0947 */ /* 0x00cfea0003800000 */
[----:B------:R-:W-:Y:S01]  /*0110*/  LOP3.LUT R2, RZ, R12, RZ, 0x33, !PT ;  /* 0x0000000cff027212 */ /* 0x000fe200078e33ff */
[----:B------:R-:W-:Y:S01]  /*0120*/  BSSY.RECONVERGENT B1, `(.L_x_641) ;  /* 0x0000046000017945 */ /* 0x000fe20003800200 */
[----:B------:R-:W-:Y:S01]  /*0130*/  SHF.L.U32 R15, R11, 0x1, RZ ;  /* 0x000000010b0f7819 */ /* 0x000fe200000006ff */
[----:B------:R-:W-:Y:S02]  /*0140*/  IMAD R9, R10, UR4, RZ ;  /* 0x000000040a097c24 */ /* 0x000fe4000f8e02ff */
[----:B------:R-:W-:Y:S01]  /*0150*/  VIADD R8, R2, UR4 ;  /* 0x0000000402087c36 */ /* 0x000fe20008000000 */
[----:B------:R-:W-:Y:S01]  /*0160*/  LOP3.LUT R15, R15, 0x2, RZ, 0xc0, !PT ;  /* 0x000000020f0f7812 */ /* 0x000fe200078ec0ff */
[----:B------:R-:W-:-:S03]  /*0170*/  IMAD.MOV.U32 R13, RZ, RZ, RZ ;  /* 0x000000ffff0d7224 */ /* 0x000fc600078e00ff */
[C---:B------:R-:W-:Y:S02]  /*0180*/  LOP3.LUT R2, R8.reuse, 0xc0, RZ, 0xc0, !PT ;  /* 0x000000c008027812 */ /* 0x040fe400078ec0ff */
[----:B------:R-:W-:Y:S02]  /*0190*/  ISETP.GE.U32.AND P0, PT, R8, 0xc0, PT ;  /* 0x000000c00800780c */ /* 0x000fe40003f06070 */
[----:B------:R-:W-:-:S13]  /*01a0*/  ISETP.NE.AND P1, PT, R2, 0xc0, PT ;  /* 0x000000c00200780c */ /* 0x000fda0003f25270 */
[----:B------:R-:W-:Y:S05]  /*01b0*/  @!P1 BRA `(.L_x_642) ;  /* 0x0000000000f09947 */ /* 0x000fea0003800000 */
[----:B------:R-:W0:Y:S01]  /*01c0*/  LDC.64 R2, c[0x0][0x388] ;  /* 0x0000e200ff027b82 */ /* 0x000e220000000a00 */
[----:B------:R-:W-:-:S04]  /*01d0*/  IMAD.WIDE.U32 R4, R0, 0x20, RZ ;  /* 0x0000002000047825 */ /* 0x000fc800078e00ff */
[----:B------:R-:W-:Y:S01]  /*01e0*/  IMAD.SHL.U32 R17, R15, 0x4, RZ ;  /* 0x000000040f117824 */ /* 0x000fe200078e00ff */
[CC--:B------:R-:W-:Y:S02]  /*01f0*/  LOP3.LUT R7, R4.reuse, R11.reuse, RZ, 0x3c, !PT ;  /* 0x0000000b04077212 */ /* 0x0c0fe400078e3cff */
[----:B------:R-:W-:Y:S02]  /*0200*/  LOP3.LUT R13, R4, R11, RZ, 0xc0, !PT ;  /* 0x0000000b040d7212 */ /* 0x000fe400078ec0ff */
[--C-:B------:R-:W-:Y:S02]  /*0210*/  SHF.R.U64 R4, R7, 0x1, R5.reuse ;  /* 0x0000000107047819 */ /* 0x100fe40000001205 */
[----:B------:R-:W-:Y:S02]  /*0220*/  SHF.R.U32.HI R6, RZ, 0x1, R5 ;  /* 0x00000001ff067819 */ /* 0x000fe40000011605 */
[----:B------:R-:W-:Y:S02]  /*0230*/  IADD3 R5, P1, PT, R4, R13, RZ ;  /* 0x0000000d04057210 */ /* 0x000fe40007f3e0ff */
[----:B------:R-:W-:Y:S01]  /*0240*/  LEA.HI R4, R8, 0x1, RZ, 0x1a ;  /* 0x0000000108047811 */ /* 0x000fe200078fd0ff */
[----:B------:R-:W-:Y:S01]  /*0250*/  IMAD.IADD R8, R12, 0x1, R9 ;  /* 0x000000010c087824 */ /* 0x000fe200078e0209 */
[----:B------:R-:W-:-:S02]  /*0260*/  IADD3.X R6, PT, PT, RZ, R6, RZ, P1, !PT ;  /* 0x00000006ff067210 */ /* 0x000fc40000ffe4ff */
[----:B------:R-:W-:Y:S02]  /*0270*/  LOP3.LUT R4, R4, 0x3, RZ, 0xc0, !PT ;  /* 0x0000000304047812 */ /* 0x000fe400078ec0ff */
[----:B------:R-:W-:Y:S01]  /*0280*/  MOV R13, RZ ;  /* 0x000000ff000d7202 */ /* 0x000fe20000000f00 */
[----:B------:R-:W-:Y:S01]  /*0290*/  IMAD R19, R6, 0x24, RZ ;  /* 0x0000002406137824 */ /* 0x000fe200078e02ff */
[----:B------:R-:W-:Y:S01]  /*02a0*/  IADD3 R16, PT, PT, -R4, RZ, RZ ;  /* 0x000000ff04107210 */ /* 0x000fe20007ffe1ff */
[----:B0-----:R-:W-:-:S03]  /*02b0*/  IMAD.WIDE.U32 R2, R5, 0x24, R2 ;  /* 0x0000002405027825 */ /* 0x001fc600078e0002 */
[----:B------:R-:W-:-:S04]  /*02c0*/  IADD3 R14, P1, PT, R2, 0x18, RZ ;  /* 0x00000018020e7810 */ /* 0x000fc80007f3e0ff */
[----:B------:R-:W-:-:S09]  /*02d0*/  IADD3.X R19, PT, PT, R3, R19, RZ, P1, !PT ;  /* 0x0000001303137210 */ /* 0x000fd20000ffe4ff */
.L_x_643:
[----:B------:R-:W0:Y:S01]  /*02e0*/  LDC.64 R2, c[0x0][0x380] ;  /* 0x0000e000ff027b82 */ /* 0x000e220000000a00 */
[----:B------:R-:W-:-:S05]  /*02f0*/  IADD3 R4, P2, PT, R17, R14, RZ ;  /* 0x0000000e11047210 */ /* 0x000fca0007f5e0ff */
[----:B------:R-:W-:-:S05]  /*0300*/  IMAD.X R5, RZ, RZ, R19, P2 ;  /* 0x000000ffff057224 */ /* 0x000fca00010e0613 */
[----:B------:R-:W2:Y:S04]  /*0310*/  LDG.E R18, desc[UR6][R4.64+-0x14] ;  /* 0xffffec0604127981 */ /* 0x000ea8000c1e1900 */
[----:B------:R-:W3:Y:S04]  /*0320*/  LDG.E R22, desc[UR6][R4.64+-0x4] ;  /* 0xfffffc0604167981 */ /* 0x000ee8000c1e1900 */
[----:B------:R-:W4:Y:S04]  /*0330*/  LDG.E R21, desc[UR6][R4.64+-0x10] ;  /* 0xfffff00604157981 */ /* 0x000f28000c1e1900 */
[----:B------:R-:W5:Y:S01]  /*0340*/  LDG.E R24, desc[UR6][R4.64] ;  /* 0x0000000604187981 */ /* 0x000f62000c1e1900 */
[----:B0-----:R-:W-:-:S03]  /*0350*/  IMAD.WIDE R2, R8, 0x14, R2 ;  /* 0x0000001408027825 */ /* 0x001fc600078e0202 */
[----:B------:R-:W-:-:S03]  /*0360*/  IADD3 R6, P1, PT, R17, R2, RZ ;  /* 0x0000000211067210 */ /* 0x000fc60007f3e0ff */
[----:B------:R-:W5:Y:S01]  /*0370*/  LDG.E R2, desc[UR6][R2.64] ;  /* 0x0000000602027981 */ /* 0x000f62000c1e1900 */
[----:B------:R-:W-:-:S05]  /*0380*/  IADD3.X R7, PT, PT, RZ, R3, RZ, P1, !PT ;  /* 0x00000003ff077210 */ /* 0x000fca0000ffe4ff */
[----:B------:R-:W2:Y:S04]  /*0390*/  LDG.E R25, desc[UR6][R6.64+0x4] ;  /* 0x0000040606197981 */ /* 0x000ea8000c1e1900 */
[----:B------:R0:W3:Y:S02]  /*03a0*/  LDG.E R20, desc[UR6][R6.64+0x8] ;  /* 0x0000080606147981 */ /* 0x0000e4000c1e1900 */
[----:B0-----:R-:W-:Y:S02]  /*03b0*/  MOV R6, R14 ;  /* 0x0000000e00067202 */ /* 0x001fe40000000f00 */
[----:B------:R-:W-:-:S05]  /*03c0*/  MOV R7, R19 ;  /* 0x0000001300077202 */ /* 0x000fca0000000f00 */
[----:B------:R-:W5:Y:S01]  /*03d0*/  LDG.E R23, desc[UR6][R6.64+-0x18] ;  /* 0xffffe80606177981 */ /* 0x000f62000c1e1900 */
[----:B------:R-:W-:-:S05]  /*03e0*/  VIADD R16, R16, 0x1 ;  /* 0x0000000110107836 */ /* 0x000fca0000000000 */
[----:B------:R-:W-:Y:S02]  /*03f0*/  ISETP.NE.AND P1, PT, R16, RZ, PT ;  /* 0x000000ff1000720c */ /* 0x000fe40003f25270 */
[----:B------:R-:W-:Y:S01]  /*0400*/  IADD3 R14, P2, PT, R14, 0x900, RZ ;  /* 0x000009000e0e7810 */ /* 0x000fe20007f5e0ff */
[----:B------:R-:W-:Y:S01]  /*0410*/  VIADD R8, R8, 0x40 ;  /* 0x0000004008087836 */ /* 0x000fe20000000000 */
[----:B------:R-:W-:Y:S02]  /*0420*/  IADD3 R12, PT, PT, R12, 0x40, RZ ;  /* 0x000000400c0c7810 */ /* 0x000fe40007ffe0ff */
[----:B------:R-:W-:Y:S02]  /*0430*/  IADD3.X R19, PT, PT, RZ, R19, RZ, P2, !PT ;  /* 0x00000013ff137210 */ /* 0x000fe400017fe4ff */
[----:B--2---:R-:W-:Y:S02]  /*0440*/  LOP3.LUT R27, R25, 0xf0f0f0f, RZ, 0xc0, !PT ;  /* 0x0f0f0f0f191b7812 */ /* 0x004fe400078ec0ff */
[----:B------:R-:W-:-:S03]  /*0450*/  SHF.R.U32.HI R25, RZ, 0x4, R25 ;  /* 0x00000004ff197819 */ /* 0x000fc60000011619 */
[----:B------:R-:W-:Y:S01]  /*0460*/  IDP.4A.S8.S8 R18, R27, R18, RZ ;  /* 0x000000121b127226 */ /* 0x000fe200000006ff */
[----:B------:R-:W-:Y:S02]  /*0470*/  LOP3.LUT R25, R25, 0xf0f0f0f, RZ, 0xc0, !PT ;  /* 0x0f0f0f0f19197812 */ /* 0x000fe400078ec0ff */
[----:B---3--:R-:W-:Y:S02]  /*0480*/  LOP3.LUT R26, R20, 0xf0f0f0f, RZ, 0xc0, !PT ;  /* 0x0f0f0f0f141a7812 */ /* 0x008fe400078ec0ff */
[----:B------:R-:W-:Y:S01]  /*0490*/  SHF.R.U32.HI R20, RZ, 0x4, R20 ;  /* 0x00000004ff147819 */ /* 0x000fe20000011614 */
[----:B------:R-:W-:-:S03]  /*04a0*/  IDP.4A.S8.S8 R18, R25, R22, R18 ;  /* 0x0000001619127226 */ /* 0x000fc60000000612 */
[----:B------:R-:W-:Y:S01]  /*04b0*/  LOP3.LUT R25, R20, 0xf0f0f0f, RZ, 0xc0, !PT ;  /* 0x0f0f0f0f14197812 */ /* 0x000fe200078ec0ff */
[----:B----4-:R-:W-:Y:S02]  /*04c0*/  IDP.4A.S8.S8 R18, R26, R21, R18 ;  /* 0x000000151a127226 */ /* 0x010fe40000000612 */
[--C-:B-----5:R-:W-:Y:S02]  /*04d0*/  HADD2.F32 R3, -RZ, R2.reuse.H0_H0 ;  /* 0x20000002ff037230 */ /* 0x120fe40000004100 */
[----:B------:R-:W-:Y:S02]  /*04e0*/  IDP.4A.S8.S8 R18, R25, R24, R18 ;  /* 0x0000001819127226 */ /* 0x000fe40000000612 */
[--C-:B------:R-:W-:Y:S02]  /*04f0*/  HADD2.F32 R6, -RZ, R23.reuse.H0_H0 ;  /* 0x20000017ff067230 */ /* 0x100fe40000004100 */
[----:B------:R-:W-:Y:S02]  /*0500*/  HADD2.F32 R23, -RZ, R23.H1_H1 ;  /* 0x30000017ff177230 */ /* 0x000fe40000004100 */
[----:B------:R-:W-:Y:S01]  /*0510*/  HADD2.F32 R2, -RZ, R2.H1_H1 ;  /* 0x30000002ff027230 */ /* 0x000fe20000004100 */
[----:B------:R-:W-:Y:S01]  /*0520*/  I2FP.F32.S32 R18, R18 ;  /* 0x0000001200127245 */ /* 0x000fe20000201400 */
[----:B------:R-:W-:-:S03]  /*0530*/  FMUL R3, R3, R6 ;  /* 0x0000000603037220 */ /* 0x000fc60000400000 */
[----:B------:R-:W-:-:S04]  /*0540*/  FMUL.D2 R2, R2, R23 ;  /* 0x0000001702027220 */ /* 0x000fc80000300000 */
[----:B------:R-:W-:-:S04]  /*0550*/  FFMA R2, R3, R18, R2 ;  /* 0x0000001203027223 */ /* 0x000fc80000000002 */
[----:B------:R-:W-:Y:S01]  /*0560*/  FADD R13, R2, R13 ;  /* 0x0000000d020d7221 */ /* 0x000fe20000000000 */
[----:B------:R-:W-:Y:S06]  /*0570*/  @P1 BRA `(.L_x_643) ;  /* 0xfffffffc00581947 */ /* 0x000fec000383ffff */
.L_x_642:
[----:B------:R-:W-:Y:S05]  /*0580*/  BSYNC.RECONVERGENT B1 ;  /* 0x0000000000017941 */ /* 0x000fea0003800200 */
.L_x_641:
[----:B------:R-:W-:Y:S05]  /*0590*/  @!P0 BRA `(.L_x_640) ;  /* 0x0000000400f88947 */ /* 0x000fea0003800000 */
[----:B------:R-:W0:Y:S01]  /*05a0*/  LDC.64 R2, c[0x0][0x388] ;  /* 0x0000e200ff027b82 */ /* 0x000e220000000a00 */
[----:B------:R-:W-:Y:S02]  /*05b0*/  SHF.L.U32 R15, R15, 0x2, RZ ;  /* 0x000000020f0f7819 */ /* 0x000fe400000006ff */
[C---:B------:R-:W-:Y:S01]  /*05c0*/  IADD3 R14, PT, PT, R12.reuse, R9, RZ ;  /* 0x000000090c0e7210 */ /* 0x040fe20007ffe0ff */
[----:B0-----:R-:W-:-:S04]  /*05d0*/  IMAD.WIDE.U32 R2, R12, 0x24, R2 ;  /* 0x000000240c027825 */ /* 0x001fc800078e0002 */
[----:B------:R-:W-:Y:S01]  /*05e0*/  IMAD.MOV.U32 R7, RZ, RZ, R3 ;  /* 0x000000ffff077224 */ /* 0x000fe200078e0003 */
[----:B------:R-:W-:-:S07]  /*05f0*/  MOV R6, R2 ;  /* 0x0000000200067202 */ /* 0x000fce0000000f00 */
.L_x_644:
[----:B------:R-:W0:Y:S01]  /*0600*/  LDC.64 R8, c[0x0][0x380] ;  /* 0x0000e000ff087b82 */ /* 0x000e220000000a00 */
[----:B------:R-:W2:Y:S01]  /*0610*/  LDG.E R22, desc[UR6][R6.64] ;  /* 0x0000000606167981 */ /* 0x000ea2000c1e1900 */
[----:B0-----:R-:W-:-:S03]  /*0620*/  IMAD.WIDE R8, R14, 0x14, R8 ;  /* 0x000000140e087825 */ /* 0x001fc600078e0208 */
[C---:B------:R-:W-:Y:S02]  /*0630*/  IADD3 R4, P0, PT, R15.reuse, R8, RZ ;  /* 0x000000080f047210 */ /* 0x040fe40007f1e0ff */
[----:B------:R-:W3:Y:S02]  /*0640*/  LDG.E R24, desc[UR6][R8.64] ;  /* 0x0000000608187981 */ /* 0x000ee4000c1e1900 */
[----:B------:R-:W-:Y:S02]  /*0650*/  IADD3.X R5, PT, PT, RZ, R9, RZ, P0, !PT ;  /* 0x00000009ff057210 */ /* 0x000fe400007fe4ff */
[----:B------:R-:W-:-:S03]  /*0660*/  IADD3 R2, P0, PT, R15, R6, RZ ;  /* 0x000000060f027210 */ /* 0x000fc60007f1e0ff */
[----:B------:R-:W4:Y:S02]  /*0670*/  LDG.E R17, desc[UR6][R4.64+0x4] ;  /* 0x0000040604117981 */ /* 0x000f24000c1e1900 */
[----:B------:R-:W-:Y:S02]  /*0680*/  IMAD.X R3, RZ, RZ, R7, P0 ;  /* 0x000000ffff037224 */ /* 0x000fe400000e0607 */
[----:B------:R-:W5:Y:S04]  /*0690*/  LDG.E R21, desc[UR6][R4.64+0x8] ;  /* 0x0000080604157981 */ /* 0x000f68000c1e1900 */
[----:B------:R-:W2:Y:S04]  /*06a0*/  LDG.E R19, desc[UR6][R2.64+0x4] ;  /* 0x0000040602137981 */ /* 0x000ea8000c1e1900 */
[----:B------:R-:W3:Y:S04]  /*06b0*/  LDG.E R25, desc[UR6][R2.64+0x14] ;  /* 0x0000140602197981 */ /* 0x000ee8000c1e1900 */
[----:B------:R-:W3:Y:S04]  /*06c0*/  LDG.E R18, desc[UR6][R2.64+0x8] ;  /* 0x0000080602127981 */ /* 0x000ee8000c1e1900 */
[----:B------:R-:W3:Y:S04]  /*06d0*/  LDG.E R16, desc[UR6][R2.64+0x18] ;  /* 0x0000180602107981 */ /* 0x000ee8000c1e1900 */
[----:B------:R-:W3:Y:S04]  /*06e0*/  LDG.E R20, desc[UR6][R4.64+0x504] ;  /* 0x0005040604147981 */ /* 0x000ee8000c1e1900 */
[----:B------:R-:W3:Y:S01]  /*06f0*/  LDG.E R23, desc[UR6][R2.64+0x904] ;  /* 0x0009040602177981 */ /* 0x000ee2000c1e1900 */
[----:B----4-:R-:W-:-:S02]  /*0700*/  LOP3.LUT R26, R17, 0xf0f0f0f, RZ, 0xc0, !PT ;  /* 0x0f0f0f0f111a7812 */ /* 0x010fc400078ec0ff */
[----:B------:R-:W-:-:S04]  /*0710*/  SHF.R.U32.HI R17, RZ, 0x4, R17 ;  /* 0x00000004ff117819 */ /* 0x000fc80000011611 */
[----:B------:R-:W-:Y:S01]  /*0720*/  LOP3.LUT R28, R17, 0xf0f0f0f, RZ, 0xc0, !PT ;  /* 0x0f0f0f0f111c7812 */ /* 0x000fe200078ec0ff */
[----:B--2---:R-:W-:Y:S01]  /*0730*/  IDP.4A.S8.S8 R19, R26, R19, RZ ;  /* 0x000000131a137226 */ /* 0x004fe200000006ff */
[----:B------:R-:W2:Y:S01]  /*0740*/  LDG.E R17, desc[UR6][R2.64+0x914] ;  /* 0x0009140602117981 */ /* 0x000ea2000c1e1900 */
[----:B-----5:R-:W-:Y:S02]  /*0750*/  LOP3.LUT R26, R21, 0xf0f0f0f, RZ, 0xc0, !PT ;  /* 0x0f0f0f0f151a7812 */ /* 0x020fe400078ec0ff */
[----:B---3--:R-:W-:Y:S02]  /*0760*/  IDP.4A.S8.S8 R25, R28, R25, R19 ;  /* 0x000000191c197226 */ /* 0x008fe40000000613 */
[----:B------:R-:W3:Y:S02]  /*0770*/  LDG.E R19, desc[UR6][R4.64+0x508] ;  /* 0x0005080604137981 */ /* 0x000ee4000c1e1900 */
[----:B------:R-:W-:Y:S02]  /*0780*/  IDP.4A.S8.S8 R25, R26, R18, R25 ;  /* 0x000000121a197226 */ /* 0x000fe40000000619 */
[----:B------:R-:W4:Y:S01]  /*0790*/  LDG.E R18, desc[UR6][R2.64+0x908] ;  /* 0x0009080602127981 */ /* 0x000f22000c1e1900 */
[----:B------:R-:W-:-:S03]  /*07a0*/  SHF.R.U32.HI R21, RZ, 0x4, R21 ;  /* 0x00000004ff157819 */ /* 0x000fc60000011615 */
[----:B------:R-:W5:Y:S01]  /*07b0*/  LDG.E R28, desc[UR6][R2.64+0x1b18] ;  /* 0x001b1806021c7981 */ /* 0x000f62000c1e1900 */
[----:B------:R-:W-:Y:S01]  /*07c0*/  LOP3.LUT R21, R21, 0xf0f0f0f, RZ, 0xc0, !PT ;  /* 0x0f0f0f0f15157812 */ /* 0x000fe200078ec0ff */
[----:B------:R-:W-:-:S04]  /*07d0*/  HADD2.F32 R26, -RZ, R22.H0_H0 ;  /* 0x20000016ff1a7230 */ /* 0x000fc80000004100 */
[----:B------:R-:W-:Y:S02]  /*07e0*/  IDP.4A.S8.S8 R16, R21, R16, R25 ;  /* 0x0000001015107226 */ /* 0x000fe40000000619 */
[----:B------:R-:W-:Y:S02]  /*07f0*/  HADD2.F32 R21, -RZ, R24.H0_H0 ;  /* 0x20000018ff157230 */ /* 0x000fe40000004100 */
[----:B------:R-:W-:Y:S02]  /*0800*/  HADD2.F32 R25, -RZ, R22.H1_H1 ;  /* 0x30000016ff197230 */ /* 0x000fe40000004100 */
[----:B------:R-:W-:Y:S01]  /*0810*/  HADD2.F32 R24, -RZ, R24.H1_H1 ;  /* 0x30000018ff187230 */ /* 0x000fe20000004100 */
[----:B------:R-:W-:Y:S01]  /*0820*/  I2FP.F32.S32 R16, R16 ;  /* 0x0000001000107245 */ /* 0x000fe20000201400 */
[----:B------:R-:W-:Y:S01]  /*0830*/  FMUL R21, R21, R26 ;  /* 0x0000001a15157220 */ /* 0x000fe20000400000 */
[----:B------:R-:W5:Y:S02]  /*0840*/  LDG.E R22, desc[UR6][R6.64+0x900] ;  /* 0x0009000606167981 */ /* 0x000f64000c1e1900 */
[----:B------:R-:W-:Y:S01]  /*0850*/  FMUL.D2 R24, R24, R25 ;  /* 0x0000001918187220 */ /* 0x000fe20000300000 */
[----:B------:R-:W-:Y:S01]  /*0860*/  LOP3.LUT R26, R20, 0xf0f0f0f, RZ, 0xc0, !PT ;  /* 0x0f0f0f0f141a7812 */ /* 0x000fe200078ec0ff */
[----:B------:R-:W5:Y:S02]  /*0870*/  LDG.E R25, desc[UR6][R2.64+0x1204] ;  /* 0x0012040602197981 */ /* 0x000f64000c1e1900 */
[----:B------:R-:W-:Y:S01]  /*0880*/  FFMA R16, R21, R16, R24 ;  /* 0x0000001015107223 */ /* 0x000fe20000000018 */
[----:B------:R-:W-:Y:S01]  /*0890*/  SHF.R.U32.HI R20, RZ, 0x4, R20 ;  /* 0x00000004ff147819 */ /* 0x000fe20000011614 */
[----:B------:R-:W5:Y:S04]  /*08a0*/  LDG.E R24, desc[UR6][R2.64+0x918] ;  /* 0x0009180602187981 */ /* 0x000f68000c1e1900 */
[----:B------:R-:W5:Y:S01]  /*08b0*/  LDG.E R21, desc[UR6][R8.64+0x500] ;  /* 0x0005000608157981 */ /* 0x000f62000c1e1900 */
[----:B------:R-:W-:Y:S01]  /*08c0*/  LOP3.LUT R20, R20, 0xf0f0f0f, RZ, 0xc0, !PT ;  /* 0x0f0f0f0f14147812 */ /* 0x000fe200078ec0ff */
[----:B------:R-:W-:-:S02]  /*08d0*/  IDP.4A.S8.S8 R26, R26, R23, RZ ;  /* 0x000000171a1a7226 */ /* 0x000fc400000006ff */
[----:B------:R-:W5:Y:S02]  /*08e0*/  LDG.E R23, desc[UR6][R4.64+0xa04] ;  /* 0x000a040604177981 */ /* 0x000f64000c1e1900 */
[----:B--2---:R-:W-:Y:S01]  /*08f0*/  IDP.4A.S8.S8 R17, R20, R17, R26 ;  /* 0x0000001114117226 */ /* 0x004fe2000000061a */
[----:B---3--:R-:W-:-:S05]  /*0900*/  LOP3.LUT R20, R19, 0xf0f0f0f, RZ, 0xc0, !PT ;  /* 0x0f0f0f0f13147812 */ /* 0x008fca00078ec0ff */
[----:B----4-:R-:W-:Y:S02]  /*0910*/  IDP.4A.S8.S8 R26, R20, R18, R17 ;  /* 0x00000012141a7226 */ /* 0x010fe40000000611 */
[----:B------:R-:W2:Y:S04]  /*0920*/  LDG.E R18, desc[UR6][R4.64+0xa08] ;  /* 0x000a080604127981 */ /* 0x000ea8000c1e1900 */
[----:B------:R-:W3:Y:S04]  /*0930*/  LDG.E R20, desc[UR6][R2.64+0x1214] ;  /* 0x0012140602147981 */ /* 0x000ee8000c1e1900 */
[----:B------:R-:W4:Y:S01]  /*0940*/  LDG.E R17, desc[UR6][R2.64+0x1208] ;  /* 0x0012080602117981 */ /* 0x000f22000c1e1900 */
[----:B------:R-:W-:-:S04]  /*0950*/  SHF.R.U32.HI R19, RZ, 0x4, R19 ;  /* 0x00000004ff137819 */ /* 0x000fc80000011613 */
[----:B------:R-:W-:-:S05]  /*0960*/  LOP3.LUT R19, R19, 0xf0f0f0f, RZ, 0xc0, !PT ;  /* 0x0f0f0f0f13137812 */ /* 0x000fca00078ec0ff */
[----:B-----5:R-:W-:Y:S02]  /*0970*/  IDP.4A.S8.S8 R24, R19, R24, R26 ;  /* 0x0000001813187226 */ /* 0x020fe4000000061a */
[--C-:B------:R-:W-:Y:S02]  /*0980*/  HADD2.F32 R26, -RZ, R22.reuse.H1_H1 ;  /* 0x30000016ff1a7230 */ /* 0x100fe40000004100 */
[--C-:B------:R-:W-:Y:S02]  /*0990*/  HADD2.F32 R27, -RZ, R21.reuse.H1_H1 ;  /* 0x30000015ff1b7230 */ /* 0x100fe40000004100 */
[----:B------:R-:W-:Y:S02]  /*09a0*/  HADD2.F32 R19, -RZ, R22.H0_H0 ;  /* 0x20000016ff137230 */ /* 0x000fe40000004100 */
[----:B------:R-:W-:Y:S02]  /*09b0*/  HADD2.F32 R22, -RZ, R21.H0_H0 ;  /* 0x20000015ff167230 */ /* 0x000fe40000004100 */
[----:B------:R-:W-:Y:S01]  /*09c0*/  FMUL.D2 R27, R27, R26 ;  /* 0x0000001a1b1b7220 */ /* 0x000fe20000300000 */
[----:B------:R-:W-:Y:S01]  /*09d0*/  LOP3.LUT R26, R23, 0xf0f0f0f, RZ, 0xc0, !PT ;  /* 0x0f0f0f0f171a7812 */ /* 0x000fe200078ec0ff */
[----:B------:R-:W5:Y:S01]  /*09e0*/  LDG.E R21, desc[UR6][R4.64+0xf08] ;  /* 0x000f080604157981 */ /* 0x000f62000c1e1900 */
[----:B------:R-:W-:Y:S01]  /*09f0*/  SHF.R.U32.HI R23, RZ, 0x4, R23 ;  /* 0x00000004ff177819 */ /* 0x000fe20000011617 */
[----:B------:R-:W-:Y:S01]  /*0a00*/  FMUL R22, R22, R19 ;  /* 0x0000001316167220 */ /* 0x000fe20000400000 */
[----:B------:R-:W-:Y:S01]  /*0a10*/  I2FP.F32.S32 R24, R24 ;  /* 0x0000001800187245 */ /* 0x000fe20000201400 */
[----:B------:R-:W-:Y:S01]  /*0a20*/  IDP.4A.S8.S8 R26, R26, R25, RZ ;  /* 0x000000191a1a7226 */ /* 0x000fe200000006ff */
[----:B------:R-:W-:Y:S01]  /*0a30*/  LOP3.LUT R25, R23, 0xf0f0f0f, RZ, 0xc0, !PT ;  /* 0x0f0f0f0f17197812 */ /* 0x000fe200078ec0ff */
[----:B------:R-:W5:Y:S02]  /*0a40*/  LDG.E R19, desc[UR6][R4.64+0xf04] ;  /* 0x000f040604137981 */ /* 0x000f64000c1e1900 */
[----:B------:R-:W-:-:S02]  /*0a50*/  FFMA R22, R22, R24, R27 ;  /* 0x0000001816167223 */ /* 0x000fc4000000001b */
[----:B------:R-:W5:Y:S04]  /*0a60*/  LDG.E R23, desc[UR6][R2.64+0x1218] ;  /* 0x0012180602177981 */ /* 0x000f68000c1e1900 */
[----:B------:R-:W5:Y:S04]  /*0a70*/  LDG.E R24, desc[UR6][R6.64+0x1200] ;  /* 0x0012000606187981 */ /* 0x000f68000c1e1900 */
[----:B------:R-:W5:Y:S04]  /*0a80*/  LDG.E R5, desc[UR6][R2.64+0x1b08] ;  /* 0x001b080602057981 */ /* 0x000f68000c1e1900 */
[----:B------:R-:W5:Y:S01]  /*0a90*/  LDG.E R4, desc[UR6][R6.64+0x1b00] ;  /* 0x001b000606047981 */ /* 0x000f62000c1e1900 */
[----:B--2---:R-:W-:Y:S01]  /*0aa0*/  LOP3.LUT R27, R18, 0xf0f0f0f, RZ, 0xc0, !PT ;  /* 0x0f0f0f0f121b7812 */ /* 0x004fe200078ec0ff */
[----:B---3--:R-:W-:-:S02]  /*0ab0*/  IDP.4A.S8.S8 R26, R25, R20, R26 ;  /* 0x00000014191a7226 */ /* 0x008fc4000000061a */
[----:B------:R-:W2:Y:S02]  /*0ac0*/  LDG.E R25, desc[UR6][R2.64+0x1b04] ;  /* 0x001b040602197981 */ /* 0x000ea4000c1e1900 */
[----:B----4-:R-:W-:Y:S02]  /*0ad0*/  IDP.4A.S8.S8 R26, R27, R17, R26 ;  /* 0x000000111b1a7226 */ /* 0x010fe4000000061a */
[----:B------:R-:W3:Y:S04]  /*0ae0*/  LDG.E R17, desc[UR6][R2.64+0x1b14] ;  /* 0x001b140602117981 */ /* 0x000ee8000c1e1900 */
[----:B------:R-:W4:Y:S04]  /*0af0*/  LDG.E R20, desc[UR6][R8.64+0xa00] ;  /* 0x000a000608147981 */ /* 0x000f28000c1e1900 */
[----:B------:R0:W4:Y:S01]  /*0b00*/  LDG.E R27, desc[UR6][R8.64+0xf00] ;  /* 0x000f0006081b7981 */ /* 0x000122000c1e1900 */
[----:B------:R-:W-:Y:S01]  /*0b10*/  FADD R13, R16, R13 ;  /* 0x0000000d100d7221 */ /* 0x000fe20000000000 */
[----:B------:R-:W-:-:S04]  /*0b20*/  SHF.R.U32.HI R18, RZ, 0x4, R18 ;  /* 0x00000004ff127819 */ /* 0x000fc80000011612 */
[----:B------:R-:W-:Y:S01]  /*0b30*/  LOP3.LUT R18, R18, 0xf0f0f0f, RZ, 0xc0, !PT ;  /* 0x0f0f0f0f12127812 */ /* 0x000fe200078ec0ff */
[----:B------:R-:W-:Y:S01]  /*0b40*/  FADD R22, R13, R22 ;  /* 0x000000160d167221 */ /* 0x000fe20000000000 */
[----:B------:R-:W-:Y:S02]  /*0b50*/  IADD3 R12, PT, PT, R12, 0x100, RZ ;  /* 0x000001000c0c7810 */ /* 0x000fe40007ffe0ff */
[----:B-----5:R-:W-:Y:S02]  /*0b60*/  LOP3.LUT R16, R19, 0xf0f0f0f, RZ, 0xc0, !PT ;  /* 0x0f0f0f0f13107812 */ /* 0x020fe400078ec0ff */
[----:B------:R-:W-:-:S04]  /*0b70*/  SHF.R.U32.HI R19, RZ, 0x4, R19 ;  /* 0x00000004ff137819 */ /* 0x000fc80000011613 */
[----:B0-----:R-:W-:Y:S02]  /*0b80*/  LOP3.LUT R8, R19, 0xf0f0f0f, RZ, 0xc0, !PT ;  /* 0x0f0f0f0f13087812 */ /* 0x001fe400078ec0ff */
[----:B------:R-:W-:Y:S02]  /*0b90*/  LOP3.LUT R3, R21, 0xf0f0f0f, RZ, 0xc0, !PT ;  /* 0x0f0f0f0f15037812 */ /* 0x000fe400078ec0ff */
[----:B------:R-:W-:Y:S01]  /*0ba0*/  SHF.R.U32.HI R21, RZ, 0x4, R21 ;  /* 0x00000004ff157819 */ /* 0x000fe20000011615 */
[----:B------:R-:W-:Y:S02]  /*0bb0*/  IDP.4A.S8.S8 R23, R18, R23, R26 ;  /* 0x0000001712177226 */ /* 0x000fe4000000061a */
[--C-:B------:R-:W-:Y:S01]  /*0bc0*/  HADD2.F32 R9, -RZ, R24.reuse.H0_H0 ;  /* 0x20000018ff097230 */ /* 0x100fe20000004100 */
[----:B------:R-:W-:Y:S01]  /*0bd0*/  LOP3.LUT R21, R21, 0xf0f0f0f, RZ, 0xc0, !PT ;  /* 0x0f0f0f0f15157812 */ /* 0x000fe200078ec0ff */
[----:B------:R-:W-:Y:S01]  /*0be0*/  HADD2.F32 R13, -RZ, R24.H1_H1 ;  /* 0x30000018ff0d7230 */ /* 0x000fe20000004100 */
[----:B------:R-:W-:-:S02]  /*0bf0*/  I2FP.F32.S32 R23, R23 ;  /* 0x0000001700177245 */ /* 0x000fc40000201400 */
[----:B------:R-:W-:Y:S02]  /*0c00*/  ISETP.GE.AND P0, PT, R12, UR4, PT ;  /* 0x000000040c007c0c */ /* 0x000fe4000bf06270 */
[----:B------:R-:W-:Y:S01]  /*0c10*/  IADD3 R6, P1, PT, R6, 0x2400, RZ ;  /* 0x0000240006067810 */ /* 0x000fe20007f3e0ff */
[----:B------:R-:W-:-:S03]  /*0c20*/  VIADD R14, R14, 0x100 ;  /* 0x000001000e0e7836 */ /* 0x000fc60000000000 */
[----:B------:R-:W-:Y:S01]  /*0c30*/  IADD3.X R7, PT, PT, RZ, R7, RZ, P1, !PT ;  /* 0x00000007ff077210 */ /* 0x000fe20000ffe4ff */
[----:B--2---:R-:W-:-:S04]  /*0c40*/  IDP.4A.S8.S8 R16, R16, R25, RZ ;  /* 0x0000001910107226 */ /* 0x004fc800000006ff */
[----:B---3--:R-:W-:Y:S02]  /*0c50*/  IDP.4A.S8.S8 R8, R8, R17, R16 ;  /* 0x0000001108087226 */ /* 0x008fe40000000610 */
[--C-:B----4-:R-:W-:Y:S02]  /*0c60*/  HADD2.F32 R2, -RZ, R20.reuse.H0_H0 ;  /* 0x20000014ff027230 */ /* 0x110fe40000004100 */
[----:B------:R-:W-:Y:S02]  /*0c70*/  HADD2.F32 R20, -RZ, R20.H1_H1 ;  /* 0x30000014ff147230 */ /* 0x000fe40000004100 */
[----:B------:R-:W-:Y:S02]  /*0c80*/  IDP.4A.S8.S8 R3, R3, R5, R8 ;  /* 0x0000000503037226 */ /* 0x000fe40000000608 */
[----:B------:R-:W-:Y:S01]  /*0c90*/  FMUL R2, R2, R9 ;  /* 0x0000000902027220 */ /* 0x000fe20000400000 */
[----:B------:R-:W-:Y:S02]  /*0ca0*/  HADD2.F32 R8, -RZ, R4.H0_H0 ;  /* 0x20000004ff087230 */ /* 0x000fe40000004100 */
[----:B------:R-:W-:Y:S01]  /*0cb0*/  FMUL.D2 R13, R20, R13 ;  /* 0x0000000d140d7220 */ /* 0x000fe20000300000 */
[----:B------:R-:W-:-:S02]  /*0cc0*/  HADD2.F32 R5, -RZ, R27.H0_H0 ;  /* 0x2000001bff057230 */ /* 0x000fc40000004100 */
[----:B------:R-:W-:Y:S02]  /*0cd0*/  IDP.4A.S8.S8 R3, R21, R28, R3 ;  /* 0x0000001c15037226 */ /* 0x000fe40000000603 */
[----:B------:R-:W-:Y:S02]  /*0ce0*/  HADD2.F32 R4, -RZ, R4.H1_H1 ;  /* 0x30000004ff047230 */ /* 0x000fe40000004100 */
[----:B------:R-:W-:Y:S02]  /*0cf0*/  HADD2.F32 R27, -RZ, R27.H1_H1 ;  /* 0x3000001bff1b7230 */ /* 0x000fe40000004100 */
[----:B------:R-:W-:Y:S01]  /*0d00*/  FFMA R13, R2, R23, R13 ;  /* 0x00000017020d7223 */ /* 0x000fe2000000000d */
[----:B------:R-:W-:Y:S01]  /*0d10*/  I2FP.F32.S32 R2, R3 ;  /* 0x0000000300027245 */ /* 0x000fe20000201400 */
[----:B------:R-:W-:Y:S01]  /*0d20*/  FMUL R5, R5, R8 ;  /* 0x0000000805057220 */ /* 0x000fe20000400000 */
[----:B------:R-:W-:Y:S01]  /*0d30*/  FMUL.D2 R4, R27, R4 ;  /* 0x000000041b047220 */ /* 0x000fe20000300000 */
[----:B------:R-:W-:-:S03]  /*0d40*/  FADD R13, R22, R13 ;  /* 0x0000000d160d7221 */ /* 0x000fc60000000000 */
[----:B------:R-:W-:-:S04]  /*0d50*/  FFMA R2, R5, R2, R4 ;  /* 0x0000000205027223 */ /* 0x000fc80000000004 */
[----:B------:R-:W-:Y:S01]  /*0d60*/  FADD R13, R13, R2 ;  /* 0x000000020d0d7221 */ /* 0x000fe20000000000 */
[----:B------:R-:W-:Y:S06]  /*0d70*/  @!P0 BRA `(.L_x_644) ;  /* 0xfffffff800208947 */ /* 0x000fec000383ffff */
.L_x_640:
[----:B------:R-:W-:Y:S05]  /*0d80*/  BSYNC.RECONVERGENT B0 ;  /* 0x0000000000007941 */ /* 0x000fea0003800200 */
.L_x_639:
        /* <DEDUP_REMOVED lines=36> */
.L_x_645:
        /* <DEDUP_REMOVED lines=11> */
.L_x_817:


//--------------------- .text.mul_mat_vec_q4_0_q8_1_cuda1 --------------------------
	.section	.text.mul_mat_vec_q4_0_q8_1_cuda1,"ax",@progbits
	.align	128
        .global         mul_mat_vec_q4_0_q8_1_cuda1
        .type           mul_mat_vec_q4_0_q8_1_cuda1,@function
        .size           mul_mat_vec_q4_0_q8_1_cuda1,(.L_x_818 - mul_mat_vec_q4_0_q8_1_cuda1)
        .other          mul_mat_vec_q4_0_q8_1_cuda1,@"STO_CUDA_ENTRY STV_DEFAULT"
mul_mat_vec_q4_0_q8_1_cuda1:
.text.mul_mat_vec_q4_0_q8_1_cuda1:
        /* <DEDUP_REMOVED lines=18> */
[----:B------:R-:W-:Y:S01]  /*0120*/  IMAD.SHL.U32 R13, R9, 0x2, RZ ;  /* 0x00000002090d7824 */ /* 0x000fe200078e00ff */
[----:B------:R-:W-:Y:S01]  /*0130*/  BSSY.RECONVERGENT B1, `(.L_x_648) ;  /* 0x0000030000017945 */ /* 0x000fe20003800200 */
[----:B------:R-:W-:Y:S01]  /*0140*/  HFMA2 R17, -RZ, RZ, 0, 0 ;  /* 0x00000000ff117431 */ /* 0x000fe200000001ff */
[----:B------:R-:W-:Y:S01]  /*0150*/  IADD3 R0, PT, PT, R0, UR4, RZ ;  /* 0x0000000400007c10 */ /* 0x000fe2000fffe0ff */
[----:B------:R-:W-:Y:S01]  /*0160*/  IMAD R4, R10, UR4, RZ ;  /* 0x000000040a047c24 */ /* 0x000fe2000f8e02ff */
[----:B------:R-:W-:Y:S02]  /*0170*/  LOP3.LUT R13, R13, 0x2, RZ, 0xc0, !PT ;  /* 0x000000020d0d7812 */ /* 0x000fe400078ec0ff */
[C---:B------:R-:W-:Y:S02]  /*0180*/  LOP3.LUT P1, RZ, R0.reuse, 0x40, RZ, 0xc0, !PT ;  /* 0x0000004000ff7812 */ /* 0x040fe4000782c0ff */
[----:B------:R-:W-:-:S11]  /*0190*/  ISETP.GE.U32.AND P0, PT, R0, 0x40, PT ;  /* 0x000000400000780c */ /* 0x000fd60003f06070 */
[----:B------:R-:W-:Y:S05]  /*01a0*/  @P1 BRA `(.L_x_649) ;  /* 0x0000000000a01947 */ /* 0x000fea0003800000 */
[----:B------:R-:W0:Y:S01]  /*01b0*/  LDC.64 R2, c[0x0][0x380] ;  /* 0x0000e000ff027b82 */ /* 0x000e220000000a00 */
[----:B------:R-:W-:Y:S01]  /*01c0*/  IMAD.IADD R5, R11, 0x1, R4 ;  /* 0x000000010b057824 */ /* 0x000fe200078e0204 */
[----:B------:R-:W-:-:S06]  /*01d0*/  SHF.L.U32 R15, R13, 0x2, RZ ;  /* 0x000000020d0f7819 */ /* 0x000fcc00000006ff */
[----:B------:R-:W1:Y:S01]  /*01e0*/  LDC.64 R6, c[0x0][0x388] ;  /* 0x0000e200ff067b82 */ /* 0x000e620000000a00 */
[----:B0-----:R-:W-:-:S03]  /*01f0*/  IMAD.WIDE.U32 R2, R5, 0x12, R2 ;  /* 0x0000001205027825 */ /* 0x001fc600078e0002 */
[----:B------:R-:W-:-:S03]  /*0200*/  IADD3 R16, P1, PT, R2, R15, RZ ;  /* 0x0000000f02107210 */ /* 0x000fc60007f3e0ff */
[----:B------:R0:W2:Y:S01]  /*0210*/  LDG.E.U16 R2, desc[UR6][R2.64] ;  /* 0x0000000602027981 */ /* 0x0000a2000c1e1500 */
[----:B-1----:R-:W-:-:S04]  /*0220*/  IMAD.WIDE.U32 R6, R11, 0x24, R6 ;  /* 0x000000240b067825 */ /* 0x002fc800078e0006 */
[----:B------:R-:W-:Y:S01]  /*0230*/  IMAD.X R17, RZ, RZ, R3, P1 ;  /* 0x000000ffff117224 */ /* 0x000fe200008e0603 */
[----:B------:R-:W-:Y:S02]  /*0240*/  IADD3 R14, P1, PT, R6, R15, RZ ;  /* 0x0000000f060e7210 */ /* 0x000fe40007f3e0ff */
[----:B------:R-:W0:Y:S04]  /*0250*/  LDG.E R6, desc[UR6][R6.64] ;  /* 0x0000000606067981 */ /* 0x000e28000c1e1900 */
[----:B------:R-:W3:Y:S04]  /*0260*/  LDG.E.U16 R18, desc[UR6][R16.64+0x2] ;  /* 0x0000020610127981 */ /* 0x000ee8000c1e1500 */
[----:B------:R-:W3:Y:S01]  /*0270*/  LDG.E.U16 R19, desc[UR6][R16.64+0x4] ;  /* 0x0000040610137981 */ /* 0x000ee2000c1e1500 */
[----:B------:R-:W-:-:S03]  /*0280*/  IADD3.X R15, PT, PT, RZ, R7, RZ, P1, !PT ;  /* 0x00000007ff0f7210 */ /* 0x000fc60000ffe4ff */
[----:B------:R-:W4:Y:S04]  /*0290*/  LDG.E.U16 R21, desc[UR6][R16.64+0x6] ;  /* 0x0000060610157981 */ /* 0x000f28000c1e1500 */
[----:B------:R-:W4:Y:S04]  /*02a0*/  LDG.E.U16 R22, desc[UR6][R16.64+0x8] ;  /* 0x0000080610167981 */ /* 0x000f28000c1e1500 */
[----:B------:R-:W5:Y:S04]  /*02b0*/  LDG.E R20, desc[UR6][R14.64+0x4] ;  /* 0x000004060e147981 */ /* 0x000f68000c1e1900 */
[----:B------:R-:W2:Y:S04]  /*02c0*/  LDG.E R5, desc[UR6][R14.64+0x14] ;  /* 0x000014060e057981 */ /* 0x000ea8000c1e1900 */
[----:B------:R-:W2:Y:S04]  /*02d0*/  LDG.E R0, desc[UR6][R14.64+0x8] ;  /* 0x000008060e007981 */ /* 0x000ea8000c1e1900 */
[----:B------:R-:W2:Y:S01]  /*02e0*/  LDG.E R12, desc[UR6][R14.64+0x18] ;  /* 0x000018060e0c7981 */ /* 0x000ea2000c1e1900 */
[----:B------:R-:W-:-:S02]  /*02f0*/  VIADD R11, R11, 0x40 ;  /* 0x000000400b0b7836 */ /* 0x000fc40000000000 */
[----:B---3--:R-:W-:-:S05]  /*0300*/  IMAD R18, R19, 0x10000, R18 ;  /* 0x0001000013127824 */ /* 0x008fca00078e0212 */
[----:B------:R-:W-:Y:S02]  /*0310*/  LOP3.LUT R19, R18, 0xf0f0f0f, RZ, 0xc0, !PT ;  /* 0x0f0f0f0f12137812 */ /* 0x000fe400078ec0ff */
[----:B------:R-:W-:Y:S02]  /*0320*/  SHF.R.U32.HI R18, RZ, 0x4, R18 ;  /* 0x00000004ff127819 */ /* 0x000fe40000011612 */
[----:B----4-:R-:W-:Y:S02]  /*0330*/  LEA R21, R22, R21, 0x10 ;  /* 0x0000001516157211 */ /* 0x010fe400078e80ff */
[----:B------:R-:W-:Y:S01]  /*0340*/  LOP3.LUT R18, R18, 0xf0f0f0f, RZ, 0xc0, !PT ;  /* 0x0f0f0f0f12127812 */ /* 0x000fe200078ec0ff */
[----:B-----5:R-:W-:Y:S01]  /*0350*/  IDP.4A.S8.S8 R19, R19, R20, RZ ;  /* 0x0000001413137226 */ /* 0x020fe200000006ff */
[----:B------:R-:W-:Y:S02]  /*0360*/  LOP3.LUT R16, R21, 0xf0f0f0f, RZ, 0xc0, !PT ;  /* 0x0f0f0f0f15107812 */ /* 0x000fe400078ec0ff */
[----:B------:R-:W-:Y:S01]  /*0370*/  SHF.R.U32.HI R21, RZ, 0x4, R21 ;  /* 0x00000004ff157819 */ /* 0x000fe20000011615 */
[----:B--2---:R-:W-:-:S03]  /*0380*/  IDP.4A.S8.S8 R5, R18, R5, R19 ;  /* 0x0000000512057226 */ /* 0x004fc60000000613 */
[----:B------:R-:W-:Y:S01]  /*0390*/  LOP3.LUT R21, R21, 0xf0f0f0f, RZ, 0xc0, !PT ;  /* 0x0f0f0f0f15157812 */ /* 0x000fe200078ec0ff */
[----:B------:R-:W-:Y:S02]  /*03a0*/  IDP.4A.S8.S8 R0, R16, R0, R5 ;  /* 0x0000000010007226 */ /* 0x000fe40000000605 */
[--C-:B0-----:R-:W-:Y:S02]  /*03b0*/  HADD2.F32 R3, -RZ, R6.reuse.H1_H1 ;  /* 0x30000006ff037230 */ /* 0x101fe40000004100 */
[----:B------:R-:W-:Y:S02]  /*03c0*/  IDP.4A.S8.S8 R0, R21, R12, R0 ;  /* 0x0000000c15007226 */ /* 0x000fe40000000600 */
[----:B------:R-:W-:Y:S02]  /*03d0*/  HADD2.F32 R6, -RZ, R6.H0_H0 ;  /* 0x20000006ff067230 */ /* 0x000fe40000004100 */
[----:B------:R-:W-:Y:S01]  /*03e0*/  FMUL R3, R3, -4 ;  /* 0xc080000003037820 */ /* 0x000fe20000400000 */
[----:B------:R-:W-:Y:S01]  /*03f0*/  I2FP.F32.S32 R5, R0 ;  /* 0x0000000000057245 */ /* 0x000fe20000201400 */
[----:B------:R-:W-:-:S04]  /*0400*/  HADD2.F32 R0, -RZ, R2.H0_H0 ;  /* 0x20000002ff007230 */ /* 0x000fc80000004100 */
[----:B------:R-:W-:-:S04]  /*0410*/  FFMA R3, R6, R5, R3 ;  /* 0x0000000506037223 */ /* 0x000fc80000000003 */
[----:B------:R-:W-:-:S07]  /*0420*/  FFMA R17, R0, R3, RZ ;  /* 0x0000000300117223 */ /* 0x000fce00000000ff */
.L_x_649:
[----:B------:R-:W-:Y:S05]  /*0430*/  BSYNC.RECONVERGENT B1 ;  /* 0x0000000000017941 */ /* 0x000fea0003800200 */
.L_x_648:
[----:B------:R-:W-:Y:S05]  /*0440*/  @!P0 BRA `(.L_x_647) ;  /* 0x0000000400308947 */ /* 0x000fea0003800000 */
[----:B------:R-:W0:Y:S01]  /*0450*/  LDC.64 R2, c[0x0][0x388] ;  /* 0x0000e200ff027b82 */ /* 0x000e220000000a00 */
[----:B------:R-:W-:Y:S01]  /*0460*/  SHF.L.U32 R13, R13, 0x2, RZ ;  /* 0x000000020d0d7819 */ /* 0x000fe200000006ff */
[C---:B------:R-:W-:Y:S02]  /*0470*/  IMAD.IADD R0, R11.reuse, 0x1, R4 ;  /* 0x000000010b007824 */ /* 0x040fe400078e0204 */
[----:B0-----:R-:W-:-:S07]  /*0480*/  IMAD.WIDE.U32 R14, R11, 0x24, R2 ;  /* 0x000000240b0e7825 */ /* 0x001fce00078e0002 */
.L_x_650:
[----:B------:R-:W0:Y:S02]  /*0490*/  LDC.64 R4, c[0x0][0x380] ;  /* 0x0000e000ff047b82 */ /* 0x000e240000000a00 */
[----:B0-----:R-:W-:-:S03]  /*04a0*/  IMAD.WIDE R4, R0, 0x12, R4 ;  /* 0x0000001200047825 */ /* 0x001fc600078e0204 */
[----:B------:R-:W-:-:S04]  /*04b0*/  IADD3 R6, P0, PT, R13, R4, RZ ;  /* 0x000000040d067210 */ /* 0x000fc80007f1e0ff */
[----:B------:R-:W-:Y:S02]  /*04c0*/  IADD3.X R7, PT, PT, RZ, R5, RZ, P0, !PT ;  /* 0x00000005ff077210 */ /* 0x000fe400007fe4ff */
[----:B------:R-:W-:-:S03]  /*04d0*/  IADD3 R2, P0, PT, R13, R14, RZ ;  /* 0x0000000e0d027210 */ /* 0x000fc60007f1e0ff */
[----:B------:R-:W2:Y:S04]  /*04e0*/  LDG.E.U16 R12, desc[UR6][R6.64+0x2] ;  /* 0x00000206060c7981 */ /* 0x000ea8000c1e1500 */
[----:B------:R-:W2:Y:S01]  /*04f0*/  LDG.E.U16 R19, desc[UR6][R6.64+0x4] ;  /* 0x0000040606137981 */ /* 0x000ea2000c1e1500 */
[----:B------:R-:W-:-:S03]  /*0500*/  IMAD.X R3, RZ, RZ, R15, P0 ;  /* 0x000000ffff037224 */ /* 0x000fc600000e060f */
[----:B------:R-:W3:Y:S04]  /*0510*/  LDG.E.U16 R27, desc[UR6][R6.64+0x6] ;  /* 0x00000606061b7981 */ /* 0x000ee8000c1e1500 */
[----:B------:R-:W4:Y:S04]  /*0520*/  LDG.E R20, desc[UR6][R2.64+0x4] ;  /* 0x0000040602147981 */ /* 0x000f28000c1e1900 */
[----:B------:R-:W5:Y:S04]  /*0530*/  LDG.E R25, desc[UR6][R2.64+0x14] ;  /* 0x0000140602197981 */ /* 0x000f68000c1e1900 */
[----:B------:R-:W3:Y:S04]  /*0540*/  LDG.E.U16 R28, desc[UR6][R6.64+0x8] ;  /* 0x00000806061c7981 */ /* 0x000ee8000c1e1500 */
[----:B------:R-:W3:Y:S04]  /*0550*/  LDG.E R18, desc[UR6][R2.64+0x8] ;  /* 0x0000080602127981 */ /* 0x000ee8000c1e1900 */
[----:B------:R-:W3:Y:S04]  /*0560*/  LDG.E.U16 R22, desc[UR6][R6.64+0x488] ;  /* 0x0004880606167981 */ /* 0x000ee8000c1e1500 */
[----:B------:R-:W3:Y:S01]  /*0570*/  LDG.E R26, desc[UR6][R2.64+0x914] ;  /* 0x00091406021a7981 */ /* 0x000ee2000c1e1900 */
[----:B--2---:R-:W-:-:S03]  /*0580*/  LEA R16, R19, R12, 0x10 ;  /* 0x0000000c13107211 */ /* 0x004fc600078e80ff */
[----:B------:R-:W2:Y:S01]  /*0590*/  LDG.E.U16 R19, desc[UR6][R6.64+0x482] ;  /* 0x0004820606137981 */ /* 0x000ea2000c1e1500 */
[----:B------:R-:W-:-:S03]  /*05a0*/  LOP3.LUT R21, R16, 0xf0f0f0f, RZ, 0xc0, !PT ;  /* 0x0f0f0f0f10157812 */ /* 0x000fc600078ec0ff */
[----:B------:R-:W2:Y:S01]  /*05b0*/  LDG.E.U16 R12, desc[UR6][R6.64+0x484] ;  /* 0x00048406060c7981 */ /* 0x000ea2000c1e1500 */
[----:B------:R-:W-:Y:S01]  /*05c0*/  SHF.R.U32.HI R16, RZ, 0x4, R16 ;  /* 0x00000004ff107819 */ /* 0x000fe20000011610 */
[----:B----4-:R-:W-:-:S03]  /*05d0*/  IDP.4A.S8.S8 R23, R21, R20, RZ ;  /* 0x0000001415177226 */ /* 0x010fc600000006ff */
[----:B------:R-:W-:Y:S01]  /*05e0*/  LOP3.LUT R24, R16, 0xf0f0f0f, RZ, 0xc0, !PT ;  /* 0x0f0f0f0f10187812 */ /* 0x000fe200078ec0ff */
[----:B------:R-:W4:Y:S04]  /*05f0*/  LDG.E.U16 R21, desc[UR6][R6.64+0x486] ;  /* 0x0004860606157981 */ /* 0x000f28000c1e1500 */
[----:B-----5:R-:W-:Y:S01]  /*0600*/  IDP.4A.S8.S8 R25, R24, R25, R23 ;  /* 0x0000001918197226 */ /* 0x020fe20000000617 */
[----:B------:R-:W5:Y:S04]  /*0610*/  LDG.E.U16 R16, desc[UR6][R4.64] ;  /* 0x0000000604107981 */ /* 0x000f68000c1e1500 */
[----:B------:R-:W5:Y:S04]  /*0620*/  LDG.E R23, desc[UR6][R2.64+0x904] ;  /* 0x0009040602177981 */ /* 0x000f68000c1e1900 */
[----:B------:R0:W5:Y:S01]  /*0630*/  LDG.E.U16 R20, desc[UR6][R4.64+0x480] ;  /* 0x0004800604147981 */ /* 0x000162000c1e1500 */
[----:B---3--:R-:W-:-:S03]  /*0640*/  IMAD R28, R28, 0x10000, R27 ;  /* 0x000100001c1c7824 */ /* 0x008fc600078e021b */
[----:B------:R-:W3:Y:S04]  /*0650*/  LDG.E R27, desc[UR6][R2.64+0x18] ;  /* 0x00001806021b7981 */ /* 0x000ee8000c1e1900 */
[----:B------:R-:W3:Y:S01]  /*0660*/  LDG.E R6, desc[UR6][R2.64+0x918] ;  /* 0x0009180602067981 */ /* 0x000ee2000c1e1900 */
[----:B0-----:R-:W-:Y:S01]  /*0670*/  MOV R4, R14 ;  /* 0x0000000e00047202 */ /* 0x001fe20000000f00 */
[----:B------:R-:W-:-:S05]  /*0680*/  IMAD.MOV.U32 R5, RZ, RZ, R15 ;  /* 0x000000ffff057224 */ /* 0x000fca00078e000f */
[----:B------:R-:W3:Y:S04]  /*0690*/  LDG.E R24, desc[UR6][R4.64] ;  /* 0x0000000604187981 */ /* 0x000ee8000c1e1900 */
[----:B------:R-:W3:Y:S04]  /*06a0*/  LDG.E R29, desc[UR6][R4.64+0x900] ;  /* 0x00090006041d7981 */ /* 0x000ee8000c1e1900 */
[----:B------:R0:W3:Y:S01]  /*06b0*/  LDG.E R4, desc[UR6][R2.64+0x908] ;  /* 0x0009080602047981 */ /* 0x0000e2000c1e1900 */
[----:B------:R-:W-:-:S05]  /*06c0*/  LOP3.LUT R7, R28, 0xf0f0f0f, RZ, 0xc0, !PT ;  /* 0x0f0f0f0f1c077812 */ /* 0x000fca00078ec0ff */
[----:B------:R-:W-:Y:S01]  /*06d0*/  IDP.4A.S8.S8 R18, R7, R18, R25 ;  /* 0x0000001207127226 */ /* 0x000fe20000000619 */
[----:B------:R-:W-:-:S04]  /*06e0*/  SHF.R.U32.HI R28, RZ, 0x4, R28 ;  /* 0x00000004ff1c7819 */ /* 0x000fc8000001161c */
[----:B------:R-:W-:Y:S02]  /*06f0*/  LOP3.LUT R28, R28, 0xf0f0f0f, RZ, 0xc0, !PT ;  /* 0x0f0f0f0f1c1c7812 */ /* 0x000fe400078ec0ff */
[----:B------:R-:W-:-:S04]  /*0700*/  IADD3 R11, PT, PT, R11, 0x80, RZ ;  /* 0x000000800b0b7810 */ /* 0x000fc80007ffe0ff */
[----:B------:R-:W-:Y:S02]  /*0710*/  ISETP.GE.AND P0, PT, R11, UR4, PT ;  /* 0x000000040b007c0c */ /* 0x000fe4000bf06270 */
[----:B------:R-:W-:Y:S01]  /*0720*/  IADD3 R14, P1, PT, R14, 0x1200, RZ ;  /* 0x000012000e0e7810 */ /* 0x000fe20007f3e0ff */
[----:B------:R-:W-:-:S03]  /*0730*/  VIADD R0, R0, 0x80 ;  /* 0x0000008000007836 */ /* 0x000fc60000000000 */
[----:B------:R-:W-:Y:S02]  /*0740*/  IADD3.X R15, PT, PT, RZ, R15, RZ, P1, !PT ;  /* 0x0000000fff0f7210 */ /* 0x000fe40000ffe4ff */
[----:B--2---:R-:W-:-:S04]  /*0750*/  LEA R12, R12, R19, 0x10 ;  /* 0x000000130c0c7211 */ /* 0x004fc800078e80ff */
[----:B------:R-:W-:Y:S02]  /*0760*/  LOP3.LUT R7, R12, 0xf0f0f0f, RZ, 0xc0, !PT ;  /* 0x0f0f0f0f0c077812 */ /* 0x000fe400078ec0ff */
[----:B------:R-:W-:Y:S01]  /*0770*/  SHF.R.U32.HI R12, RZ, 0x4, R12 ;  /* 0x00000004ff0c7819 */ /* 0x000fe2000001160c */
[----:B----4-:R-:W-:-:S03]  /*0780*/  IMAD R21, R22, 0x10000, R21 ;  /* 0x0001000016157824 */ /* 0x010fc600078e0215 */
[----:B------:R-:W-:Y:S02]  /*0790*/  LOP3.LUT R19, R12, 0xf0f0f0f, RZ, 0xc0, !PT ;  /* 0x0f0f0f0f0c137812 */ /* 0x000fe400078ec0ff */
[----:B------:R-:W-:Y:S01]  /*07a0*/  LOP3.LUT R12, R21, 0xf0f0f0f, RZ, 0xc0, !PT ;  /* 0x0f0f0f0f150c7812 */ /* 0x000fe200078ec0ff */
[----:B-----5:R-:W-:Y:S01]  /*07b0*/  IDP.4A.S8.S8 R7, R7, R23, RZ ;  /* 0x0000001707077226 */ /* 0x020fe200000006ff */
[----:B------:R-:W-:-:S03]  /*07c0*/  SHF.R.U32.HI R21, RZ, 0x4, R21 ;  /* 0x00000004ff157819 */ /* 0x000fc60000011615 */
[----:B------:R-:W-:Y:S01]  /*07d0*/  IDP.4A.S8.S8 R7, R19, R26, R7 ;  /* 0x0000001a13077226 */ /* 0x000fe20000000607 */
[----:B------:R-:W-:Y:S01]  /*07e0*/  LOP3.LUT R21, R21, 0xf0f0f0f, RZ, 0xc0, !PT ;  /* 0x0f0f0f0f15157812 */ /* 0x000fe200078ec0ff */
[----:B---3--:R-:W-:-:S05]  /*07f0*/  IDP.4A.S8.S8 R18, R28, R27, R18 ;  /* 0x0000001b1c127226 */ /* 0x008fca0000000612 */
[----:B0-----:R-:W-:Y:S01]  /*0800*/  I2FP.F32.S32 R3, R18 ;  /* 0x0000001200037245 */ /* 0x001fe20000201400 */
[--C-:B------:R-:W-:Y:S02]  /*0810*/  HADD2.F32 R2, -RZ, R24.reuse.H1_H1 ;  /* 0x30000018ff027230 */ /* 0x100fe40000004100 */
[----:B------:R-:W-:-:S03]  /*0820*/  HADD2.F32 R24, -RZ, R24.H0_H0 ;  /* 0x20000018ff187230 */ /* 0x000fc60000004100 */
[----:B------:R-:W-:Y:S01]  /*0830*/  FMUL R5, R2, 4 ;  /* 0x4080000002057820 */ /* 0x000fe20000400000 */
[----:B------:R-:W-:Y:S02]  /*0840*/  HADD2.F32 R2, -RZ, R29.H1_H1 ;  /* 0x3000001dff027230 */ /* 0x000fe40000004100 */
[----:B------:R-:W-:-:S04]  /*0850*/  IDP.4A.S8.S8 R4, R12, R4, R7 ;  /* 0x000000040c047226 */ /* 0x000fc80000000607 */
[----:B------:R-:W-:Y:S02]  /*0860*/  IDP.4A.S8.S8 R4, R21, R6, R4 ;  /* 0x0000000615047226 */ /* 0x000fe40000000604 */
[----:B------:R-:W-:Y:S01]  /*0870*/  FFMA R3, R24, R3, -R5 ;  /* 0x0000000318037223 */ /* 0x000fe20000000805 */
[----:B------:R-:W-:Y:S02]  /*0880*/  HADD2.F32 R16, -RZ, R16.H0_H0 ;  /* 0x20000010ff107230 */ /* 0x000fe40000004100 */
[----:B------:R-:W-:Y:S01]  /*0890*/  FMUL R2, R2, 4 ;  /* 0x4080000002027820 */ /* 0x000fe20000400000 */
[----:B------:R-:W-:Y:S01]  /*08a0*/  HADD2.F32 R29, -RZ, R29.H0_H0 ;  /* 0x2000001dff1d7230 */ /* 0x000fe20000004100 */
[----:B------:R-:W-:Y:S01]  /*08b0*/  I2FP.F32.S32 R4, R4 ;  /* 0x0000000400047245 */ /* 0x000fe20000201400 */
[----:B------:R-:W-:Y:S02]  /*08c0*/  HADD2.F32 R20, -RZ, R20.H0_H0 ;  /* 0x20000014ff147230 */ /* 0x000fe40000004100 */
[----:B------:R-:W-:-:S02]  /*08d0*/  FFMA R3, R16, R3, R17 ;  /* 0x0000000310037223 */ /* 0x000fc40000000011 */
[----:B------:R-:W-:-:S04]  /*08e0*/  FFMA R2, R29, R4, -R2 ;  /* 0x000000041d027223 */ /* 0x000fc80000000802 */
[----:B------:R-:W-:Y:S01]  /*08f0*/  FFMA R17, R20, R2, R3 ;  /* 0x0000000214117223 */ /* 0x000fe20000000003 */
[----:B------:R-:W-:Y:S06]  /*0900*/  @!P0 BRA `(.L_x_650) ;  /* 0xfffffff800e08947 */ /* 0x000fec000383ffff */
.L_x_647:
[----:B------:R-:W-:Y:S05]  /*0910*/  BSYNC.RECONVERGENT B0 ;  /* 0x0000000000007941 */ /* 0x000fea0003800200 */
.L_x_646:
        /* <DEDUP_REMOVED lines=36> */
.L_x_651:
        /* <DEDUP_REMOVED lines=10> */
.L_x_818:


//--------------------- .text.dequantize_mul_mat_vec_q6_k --------------------------
	.section	.text.dequantize_mul_mat_vec_q6_k,"ax",@progbits
	.align	128
        .global         dequantize_mul_mat_vec_q6_k
        .type           dequantize_mul_mat_vec_q6_k,@function
        .size           dequantize_mul_mat_vec_q6_k,(.L_x_819 - dequantize_mul_mat_vec_q6_k)
        .other          dequantize_mul_mat_vec_q6_k,@"STO_CUDA_ENTRY STV_DEFAULT"
dequantize_mul_mat_vec_q6_k:
.text.dequantize_mul_mat_vec_q6_k:
[----:B------:R-:W-:Y:S01]  /*0000*/  LDC R1, c[0x0][0x37c] ;  /* 0x0000df00ff017b82 */ /* 0x000fe20000000800 */
[----:B------:R-:W0:Y:S07]  /*0010*/  S2R R3, SR_TID.Y ;  /* 0x0000000000037919 */ /* 0x000e2e0000002200 */
[----:B------:R-:W0:Y:S01]  /*0020*/  S2UR UR4, SR_CTAID.X ;  /* 0x00000000000479c3 */ /* 0x000e220000002500 */
[----:B------:R-:W1:Y:S07]  /*0030*/  LDCU UR5, c[0x0][0x39c] ;  /* 0x00007380ff0577ac */ /* 0x000e6e0008000800 */
[----:B------:R-:W0:Y:S02]  /*0040*/  LDC R0, c[0x0][0x364] ;  /* 0x0000d900ff007b82 */ /* 0x000e240000000800 */
[----:B0-----:R-:W-:-:S05]  /*0050*/  IMAD R0, R0, UR4, R3 ;  /* 0x0000000400007c24 */ /* 0x001fca000f8e0203 */
[----:B-1----:R-:W-:-:S13]  /*0060*/  ISETP.GT.AND P0, PT, R0, UR5, PT ;  /* 0x0000000500007c0c */ /* 0x002fda000bf04270 */
[----:B------:R-:W-:Y:S05]  /*0070*/  @P0 EXIT ;  /* 0x000000000000094d */ /* 0x000fea0003800000 */
[----:B------:R-:W0:Y:S01]  /*0080*/  S2R R31, SR_TID.X ;  /* 0x00000000001f7919 */ /* 0x000e220000002100 */
[----:B------:R-:W1:Y:S01]  /*0090*/  LDCU UR5, c[0x0][0x398] ;  /* 0x00007300ff0577ac */ /* 0x000e620008000800 */
[----:B------:R-:W-:Y:S01]  /*00a0*/  BSSY.RECONVERGENT B0, `(.L_x_652) ;  /* 0x00000dd000007945 */ /* 0x000fe20003800200 */
[----:B------:R-:W-:Y:S01]  /*00b0*/  IMAD.MOV.U32 R14, RZ, RZ, RZ ;  /* 0x000000ffff0e7224 */ /* 0x000fe200078e00ff */
[----:B------:R-:W2:Y:S01]  /*00c0*/  LDCU.64 UR6, c[0x0][0x358] ;  /* 0x00006b00ff0677ac */ /* 0x000ea20008000a00 */
[----:B-1----:R-:W-:-:S04]  /*00d0*/  USHF.R.S32.HI UR4, URZ, 0x1f, UR5 ;  /* 0x0000001fff047899 */ /* 0x002fc80008011405 */
[----:B------:R-:W-:-:S04]  /*00e0*/  ULEA.HI UR4, UR4, UR5, URZ, 0x8 ;  /* 0x0000000504047291 */ /* 0x000fc8000f8f40ff */
[----:B------:R-:W-:Y:S01]  /*00f0*/  USHF.R.S32.HI UR4, URZ, 0x8, UR4 ;  /* 0x00000008ff047899 */ /* 0x000fe20008011404 */
[--C-:B0-----:R-:W-:Y:S02]  /*0100*/  SHF.R.U32.HI R2, RZ, 0x1, R31.reuse ;  /* 0x00000001ff027819 */ /* 0x101fe4000001161f */
[----:B------:R-:W-:Y:S02]  /*0110*/  SHF.R.U32.HI R3, RZ, 0x4, R31 ;  /* 0x00000004ff037819 */ /* 0x000fe4000001161f */
[----:B------:R-:W-:-:S03]  /*0120*/  LOP3.LUT R13, R31, 0x1, RZ, 0xc0, !PT ;  /* 0x000000011f0d7812 */ /* 0x000fc600078ec0ff */
[----:B------:R-:W-:Y:S01]  /*0130*/  IMAD R2, R3, -0x8, R2 ;  /* 0xfffffff803027824 */ /* 0x000fe200078e0202 */
[----:B------:R-:W-:-:S03]  /*0140*/  ISETP.GE.AND P0, PT, R13, UR4, PT ;  /* 0x000000040d007c0c */ /* 0x000fc6000bf06270 */
[----:B------:R-:W-:Y:S01]  /*0150*/  IMAD R10, R3, 0x10, R2 ;  /* 0x00000010030a7824 */ /* 0x000fe200078e0202 */
[----:B------:R-:W-:-:S04]  /*0160*/  PRMT R4, R2, 0x9910, RZ ;  /* 0x0000991002047816 */ /* 0x000fc800000000ff */
[----:B------:R-:W-:-:S04]  /*0170*/  SHF.R.S32.HI R4, RZ, 0xf, R4 ;  /* 0x0000000fff047819 */ /* 0x000fc80000011404 */
[----:B------:R-:W-:-:S04]  /*0180*/  LOP3.LUT R5, R4, 0xffff, RZ, 0xc0, !PT ;  /* 0x0000ffff04057812 */ /* 0x000fc800078ec0ff */
[----:B------:R-:W-:-:S04]  /*0190*/  LEA.HI R4, R5, R2, RZ, 0x12 ;  /* 0x0000000205047211 */ /* 0x000fc800078f90ff */
[----:B------:R-:W-:-:S04]  /*01a0*/  PRMT R4, R4, 0x9910, RZ ;  /* 0x0000991004047816 */ /* 0x000fc800000000ff */
[----:B------:R-:W-:-:S04]  /*01b0*/  SHF.R.S32.HI R4, RZ, 0x2, R4 ;  /* 0x00000002ff047819 */ /* 0x000fc80000011404 */
[----:B------:R-:W-:-:S04]  /*01c0*/  PRMT R8, R4, 0x9910, RZ ;  /* 0x0000991004087816 */ /* 0x000fc800000000ff */
[----:B------:R-:W-:Y:S01]  /*01d0*/  LEA R8, R3, R8, 0x3 ;  /* 0x0000000803087211 */ /* 0x000fe200078e18ff */
[----:B--2---:R-:W-:Y:S06]  /*01e0*/  @P0 BRA `(.L_x_653) ;  /* 0x0000000c00200947 */ /* 0x004fec0003800000 */
[----:B------:R-:W-:Y:S01]  /*01f0*/  IMAD.SHL.U32 R10, R10, 0x4, RZ ;  /* 0x000000040a0a7824 */ /* 0x000fe200078e00ff */
[----:B------:R-:W0:Y:S01]  /*0200*/  LDCU.128 UR8, c[0x0][0x380] ;  /* 0x00007000ff0877ac */ /* 0x000e220008000c00 */
[----:B------:R-:W-:-:S04]  /*0210*/  IMAD.WIDE.U32 R4, R13, 0xd2, RZ ;  /* 0x000000d20d047825 */ /* 0x000fc800078e00ff */
[C---:B------:R-:W-:Y:S02]  /*0220*/  IMAD R12, R3.reuse, -0x20, R10 ;  /* 0xffffffe0030c7824 */ /* 0x040fe400078e020a */
[----:B------:R-:W-:Y:S02]  /*0230*/  IMAD R7, R0, UR4, RZ ;  /* 0x0000000400077c24 */ /* 0x000fe4000f8e02ff */
[----:B------:R-:W-:Y:S02]  /*0240*/  IMAD R3, R3, 0x60, R12 ;  /* 0x0000006003037824 */ /* 0x000fe400078e020c */
[----:B------:R-:W-:-:S04]  /*0250*/  IMAD.WIDE R4, R7, 0xd2, R4 ;  /* 0x000000d207047825 */ /* 0x000fc800078e0204 */
[----:B------:R-:W-:Y:S01]  /*0260*/  IMAD.WIDE.U32 R2, R3, 0x4, RZ ;  /* 0x0000000403027825 */ /* 0x000fe200078e00ff */
[----:B0-----:R-:W-:-:S03]  /*0270*/  IADD3 R11, P2, PT, R4, UR8, RZ ;  /* 0x00000008040b7c10 */ /* 0x001fc6000ff5e0ff */
[----:B------:R-:W-:Y:S02]  /*0280*/  IMAD.MOV.U32 R14, RZ, RZ, RZ ;  /* 0x000000ffff0e7224 */ /* 0x000fe400078e00ff */
[----:B------:R-:W-:Y:S01]  /*0290*/  IMAD.WIDE.U32 R2, R13, 0x400, R2 ;  /* 0x000004000d027825 */ /* 0x000fe200078e0002 */
[----:B------:R-:W-:Y:S02]  /*02a0*/  IADD3 R11, P3, PT, R11, 0xd0, RZ ;  /* 0x000000d00b0b7810 */ /* 0x000fe40007f7e0ff */
[----:B------:R-:W-:Y:S02]  /*02b0*/  IADD3 R15, P0, PT, R2, UR10, RZ ;  /* 0x0000000a020f7c10 */ /* 0x000fe4000ff1e0ff */
[----:B------:R-:W-:Y:S02]  /*02c0*/  IADD3.X R9, PT, PT, RZ, UR9, R5, P3, P2 ;  /* 0x00000009ff097c10 */ /* 0x000fe40009fe4405 */
[----:B------:R-:W-:-:S04]  /*02d0*/  IADD3 R15, P1, PT, R15, 0x100, RZ ;  /* 0x000001000f0f7810 */ /* 0x000fc80007f3e0ff */
[----:B------:R-:W-:-:S09]  /*02e0*/  IADD3.X R16, PT, PT, RZ, UR11, R3, P1, P0 ;  /* 0x0000000bff107c10 */ /* 0x000fd20008fe0403 */
.L_x_654:
[-C--:B------:R-:W-:Y:S02]  /*02f0*/  IADD3 R20, P0, PT, R8, R11.reuse, RZ ;  /* 0x0000000b08147210 */ /* 0x080fe40007f1e0ff */
[----:B------:R-:W-:Y:S02]  /*0300*/  IADD3 R6, P1, PT, R12, R11, RZ ;  /* 0x0000000b0c067210 */ /* 0x000fe40007f3e0ff */
[-C--:B------:R-:W-:Y:S02]  /*0310*/  LEA.HI.X.SX32 R21, R8, R9.reuse, 0x1, P0 ;  /* 0x0000000908157211 */ /* 0x080fe400000f0eff */
[----:B------:R-:W-:Y:S02]  /*0320*/  LEA.HI.X.SX32 R7, R12, R9, 0x1, P1 ;  /* 0x000000090c077211 */ /* 0x000fe400008f0eff */
[-C--:B------:R-:W-:Y:S01]  /*0330*/  IADD3 R4, P0, PT, R10, R11.reuse, RZ ;  /* 0x0000000b0a047210 */ /* 0x080fe20007f1e0ff */
[----:B------:R-:W2:Y:S01]  /*0340*/  LDG.E.U8.CONSTANT R18, desc[UR6][R20.64+-0xe] ;  /* 0xfffff20614127981 */ /* 0x000ea2000c1e9100 */
[----:B------:R-:W-:-:S03]  /*0350*/  MOV R2, R11 ;  /* 0x0000000b00027202 */ /* 0x000fc60000000f00 */
[----:B------:R-:W3:Y:S01]  /*0360*/  LDG.E.U8.CONSTANT R28, desc[UR6][R6.64+-0x50] ;  /* 0xffffb006061c7981 */ /* 0x000ee2000c1e9100 */
[----:B------:R-:W-:Y:S01]  /*0370*/  IMAD.MOV.U32 R3, RZ, RZ, R9 ;  /* 0x000000ffff037224 */ /* 0x000fe200078e0009 */
[----:B------:R-:W-:Y:S02]  /*0380*/  LEA.HI.X.SX32 R5, R10, R9, 0x1, P0 ;  /* 0x000000090a057211 */ /* 0x000fe400000f0eff */
[----:B------:R-:W4:Y:S04]  /*0390*/  LDG.E.U8.CONSTANT R34, desc[UR6][R20.64+-0x10] ;  /* 0xfffff00614227981 */ /* 0x000f28000c1e9100 */
[----:B------:R0:W5:Y:S04]  /*03a0*/  LDG.E.U16.CONSTANT R19, desc[UR6][R2.64] ;  /* 0x0000000602137981 */ /* 0x000168000c1e9500 */
[----:B------:R-:W5:Y:S04]  /*03b0*/  LDG.E.U8.CONSTANT R26, desc[UR6][R4.64+-0xb0] ;  /* 0xffff5006041a7981 */ /* 0x000f68000c1e9100 */
[----:B------:R-:W5:Y:S01]  /*03c0*/  LDG.E.U8.CONSTANT R27, desc[UR6][R4.64+-0xd0] ;  /* 0xffff3006041b7981 */ /* 0x000f62000c1e9100 */
[----:B0-----:R-:W-:Y:S01]  /*03d0*/  IMAD.MOV.U32 R2, RZ, RZ, R15 ;  /* 0x000000ffff027224 */ /* 0x001fe200078e000f */
[----:B------:R-:W-:-:S02]  /*03e0*/  MOV R3, R16 ;  /* 0x0000001000037202 */ /* 0x000fc40000000f00 */
[----:B------:R-:W5:Y:S04]  /*03f0*/  LDG.E.U8.CONSTANT R24, desc[UR6][R20.64+-0xc] ;  /* 0xfffff40614187981 */ /* 0x000f68000c1e9100 */
[----:B------:R-:W5:Y:S04]  /*0400*/  LDG.E.CONSTANT R35, desc[UR6][R2.64+-0x80] ;  /* 0xffff800602237981 */ /* 0x000f68000c1e9900 */
[----:B------:R-:W5:Y:S04]  /*0410*/  LDG.E.CONSTANT R33, desc[UR6][R2.64+-0x100] ;  /* 0xffff000602217981 */ /* 0x000f68000c1e9900 */
[----:B------:R0:W5:Y:S04]  /*0420*/  LDG.E.U8.CONSTANT R32, desc[UR6][R20.64+-0xa] ;  /* 0xfffff60614207981 */ /* 0x000168000c1e9100 */
[----:B------:R-:W5:Y:S04]  /*0430*/  LDG.E.CONSTANT R29, desc[UR6][R2.64] ;  /* 0x00000006021d7981 */ /* 0x000f68000c1e9900 */
[----:B------:R-:W5:Y:S04]  /*0440*/  LDG.E.CONSTANT R30, desc[UR6][R2.64+0x80] ;  /* 0x00008006021e7981 */ /* 0x000f68000c1e9900 */
[----:B------:R-:W5:Y:S04]  /*0450*/  LDG.E.U8.CONSTANT R15, desc[UR6][R6.64+-0x4f] ;  /* 0xffffb106060f7981 */ /* 0x000f68000c1e9100 */
[----:B------:R-:W5:Y:S04]  /*0460*/  LDG.E.U8.CONSTANT R16, desc[UR6][R4.64+-0xaf] ;  /* 0xffff510604107981 */ /* 0x000f68000c1e9100 */
[----:B------:R-:W5:Y:S04]  /*0470*/  LDG.E.CONSTANT R25, desc[UR6][R2.64+-0x7c] ;  /* 0xffff840602197981 */ /* 0x000f68000c1e9900 */
[----:B------:R-:W5:Y:S04]  /*0480*/  LDG.E.U8.CONSTANT R17, desc[UR6][R4.64+-0xcf] ;  /* 0xffff310604117981 */ /* 0x000f68000c1e9100 */
[----:B------:R-:W5:Y:S01]  /*0490*/  LDG.E.CONSTANT R23, desc[UR6][R2.64+-0xfc] ;  /* 0xffff040602177981 */ /* 0x000f62000c1e9900 */
[----:B--2---:R-:W1:Y:S01]  /*04a0*/  I2F.S8 R18, R18 ;  /* 0x0000001200127306 */ /* 0x004e620000001400 */
[----:B---3--:R-:W-:-:S02]  /*04b0*/  IMAD.SHL.U32 R22, R28, 0x4, RZ ;  /* 0x000000041c167824 */ /* 0x008fc400078e00ff */
[----:B0-----:R-:W-:-:S05]  /*04c0*/  IMAD.SHL.U32 R21, R28, 0x10, RZ ;  /* 0x000000101c157824 */ /* 0x001fca00078e00ff */
[----:B----4-:R-:W0:Y:S01]  /*04d0*/  I2F.S8 R20, R34 ;  /* 0x0000002200147306 */ /* 0x010e220000001400 */
[----:B------:R-:W-:Y:S02]  /*04e0*/  LOP3.LUT R37, R22, 0x30, RZ, 0xc0, !PT ;  /* 0x0000003016257812 */ /* 0x000fe400078ec0ff */
[----:B------:R-:W-:Y:S01]  /*04f0*/  LOP3.LUT R22, R21, 0x30, RZ, 0xc0, !PT ;  /* 0x0000003015167812 */ /* 0x000fe200078ec0ff */
[----:B-----5:R-:W-:Y:S01]  /*0500*/  HADD2.F32 R19, -RZ, R19.H0_H0 ;  /* 0x20000013ff137230 */ /* 0x020fe20000004100 */
[----:B------:R-:W-:Y:S02]  /*0510*/  LOP3.LUT R37, R37, 0xf, R26, 0xf8, !PT ;  /* 0x0000000f25257812 */ /* 0x000fe400078ef81a */
[----:B------:R-:W-:Y:S02]  /*0520*/  LOP3.LUT R21, R22, 0xf, R27, 0xf8, !PT ;  /* 0x0000000f16157812 */ /* 0x000fe400078ef81b */
[----:B------:R-:W-:Y:S01]  /*0530*/  IADD3 R37, PT, PT, R37, -0x20, RZ ;  /* 0xffffffe025257810 */ /* 0x000fe20007ffe0ff */
[----:B-1----:R-:W-:-:S03]  /*0540*/  FMUL R36, R18, R35 ;  /* 0x0000002312247220 */ /* 0x002fc60000400000 */
[----:B------:R-:W-:Y:S01]  /*0550*/  I2FP.F32.S32 R37, R37 ;  /* 0x0000002500257245 */ /* 0x000fe20000201400 */
[----:B------:R-:W-:Y:S02]  /*0560*/  VIADD R35, R21, 0xffffffe0 ;  /* 0xffffffe015237836 */ /* 0x000fe40000000000 */
[C---:B------:R-:W-:Y:S01]  /*0570*/  FMUL R36, R19.reuse, R36 ;  /* 0x0000002413247220 */ /* 0x040fe20000400000 */
[----:B------:R-:W2:Y:S01]  /*0580*/  LDG.E.CONSTANT R21, desc[UR6][R2.64+0x4] ;  /* 0x0000040602157981 */ /* 0x000ea2000c1e9900 */
[----:B0-----:R-:W-:Y:S01]  /*0590*/  FMUL R34, R20, R33 ;  /* 0x0000002114227220 */ /* 0x001fe20000400000 */
[----:B------:R-:W-:Y:S01]  /*05a0*/  I2FP.F32.S32 R35, R35 ;  /* 0x0000002300237245 */ /* 0x000fe20000201400 */
[----:B------:R-:W-:Y:S02]  /*05b0*/  FMUL R22, R36, R37 ;  /* 0x0000002524167220 */ /* 0x000fe40000400000 */
[----:B------:R-:W-:-:S04]  /*05c0*/  FMUL R33, R19, R34 ;  /* 0x0000002213217220 */ /* 0x000fc80000400000 */
[----:B------:R-:W-:Y:S02]  /*05d0*/  FFMA R33, R33, R35, R22 ;  /* 0x0000002321217223 */ /* 0x000fe40000000016 */
[----:B------:R-:W3:Y:S01]  /*05e0*/  LDG.E.CONSTANT R22, desc[UR6][R2.64+0x84] ;  /* 0x0000840602167981 */ /* 0x000ee2000c1e9900 */
[----:B------:R-:W0:Y:S01]  /*05f0*/  I2F.S8 R24, R24 ;  /* 0x0000001800187306 */ /* 0x000e220000001400 */
[----:B------:R-:W-:Y:S02]  /*0600*/  LOP3.LUT R34, R28, 0x30, RZ, 0xc0, !PT ;  /* 0x000000301c227812 */ /* 0x000fe400078ec0ff */
[----:B------:R-:W-:Y:S02]  /*0610*/  SHF.R.U32.HI R28, RZ, 0x2, R28 ;  /* 0x00000002ff1c7819 */ /* 0x000fe4000001161c */
[----:B------:R-:W-:-:S03]  /*0620*/  LEA.HI R34, R27, R34, RZ, 0x1c ;  /* 0x000000221b227211 */ /* 0x000fc600078fe0ff */
[----:B------:R-:W1:Y:S01]  /*0630*/  I2F.S8 R27, R32 ;  /* 0x00000020001b7306 */ /* 0x000e620000001400 */
[----:B------:R-:W-:Y:S01]  /*0640*/  LOP3.LUT R35, R28, 0x30, RZ, 0xc0, !PT ;  /* 0x000000301c237812 */ /* 0x000fe200078ec0ff */
[----:B------:R-:W-:-:S03]  /*0650*/  VIADD R34, R34, 0xffffffe0 ;  /* 0xffffffe022227836 */ /* 0x000fc60000000000 */
[----:B------:R-:W-:Y:S01]  /*0660*/  LEA.HI R35, R26, R35, RZ, 0x1c ;  /* 0x000000231a237211 */ /* 0x000fe200078fe0ff */
[----:B0-----:R-:W-:Y:S01]  /*0670*/  FMUL R26, R24, R29 ;  /* 0x0000001d181a7220 */ /* 0x001fe20000400000 */
[----:B------:R-:W-:-:S03]  /*0680*/  I2FP.F32.S32 R34, R34 ;  /* 0x0000002200227245 */ /* 0x000fc60000201400 */
[----:B------:R-:W-:Y:S01]  /*0690*/  FMUL R26, R19, R26 ;  /* 0x0000001a131a7220 */ /* 0x000fe20000400000 */
[----:B------:R-:W-:Y:S01]  /*06a0*/  IADD3 R35, PT, PT, R35, -0x20, RZ ;  /* 0xffffffe023237810 */ /* 0x000fe20007ffe0ff */
[----:B-1----:R-:W-:Y:S02]  /*06b0*/  FMUL R30, R27, R30 ;  /* 0x0000001e1b1e7220 */ /* 0x002fe40000400000 */
[----:B------:R-:W-:Y:S01]  /*06c0*/  FFMA R28, R26, R34, R33 ;  /* 0x000000221a1c7223 */ /* 0x000fe20000000021 */
[----:B------:R-:W-:Y:S01]  /*06d0*/  I2FP.F32.S32 R35, R35 ;  /* 0x0000002300237245 */ /* 0x000fe20000201400 */
[----:B------:R-:W4:Y:S01]  /*06e0*/  LDG.E.U8.CONSTANT R26, desc[UR6][R6.64+-0x4e] ;  /* 0xffffb206061a7981 */ /* 0x000f22000c1e9100 */
[----:B------:R-:W-:-:S03]  /*06f0*/  FMUL R29, R19, R30 ;  /* 0x0000001e131d7220 */ /* 0x000fc60000400000 */
[----:B------:R-:W5:Y:S01]  /*0700*/  LDG.E.U8.CONSTANT R30, desc[UR6][R4.64+-0xae] ;  /* 0xffff5206041e7981 */ /* 0x000f62000c1e9100 */
[----:B------:R-:W-:Y:S01]  /*0710*/  FFMA R28, R29, R35, R28 ;  /* 0x000000231d1c7223 */ /* 0x000fe2000000001c */
[----:B------:R-:W-:Y:S02]  /*0720*/  IMAD.SHL.U32 R29, R15, 0x4, RZ ;  /* 0x000000040f1d7824 */ /* 0x000fe400078e00ff */
[----:B------:R-:W-:Y:S01]  /*0730*/  FMUL R32, R18, R25 ;  /* 0x0000001912207220 */ /* 0x000fe20000400000 */
[----:B------:R-:W-:Y:S01]  /*0740*/  SHF.R.U32.HI R36, RZ, 0x2, R15 ;  /* 0x00000002ff247819 */ /* 0x000fe2000001160f */
[----:B------:R-:W5:Y:S01]  /*0750*/  LDG.E.U8.CONSTANT R6, desc[UR6][R6.64+-0x4d] ;  /* 0xffffb30606067981 */ /* 0x000f62000c1e9100 */
[----:B------:R-:W-:-:S03]  /*0760*/  LOP3.LUT R33, R29, 0x30, RZ, 0xc0, !PT ;  /* 0x000000301d217812 */ /* 0x000fc600078ec0ff */
[----:B------:R-:W5:Y:S01]  /*0770*/  LDG.E.CONSTANT R29, desc[UR6][R2.64+-0x78] ;  /* 0xffff8806021d7981 */ /* 0x000f62000c1e9900 */
[----:B------:R-:W-:Y:S02]  /*0780*/  LOP3.LUT R33, R33, 0xf, R16, 0xf8, !PT ;  /* 0x0000000f21217812 */ /* 0x000fe400078ef810 */
[----:B------:R-:W-:-:S03]  /*0790*/  SHF.L.U32 R25, R15, 0x4, RZ ;  /* 0x000000040f197819 */ /* 0x000fc600000006ff */
[----:B------:R-:W-:Y:S02]  /*07a0*/  VIADD R33, R33, 0xffffffe0 ;  /* 0xffffffe021217836 */ /* 0x000fe40000000000 */
[----:B------:R-:W-:Y:S01]  /*07b0*/  FMUL R32, R19, R32 ;  /* 0x0000002013207220 */ /* 0x000fe20000400000 */
[----:B------:R-:W-:Y:S01]  /*07c0*/  LOP3.LUT R34, R25, 0x30, RZ, 0xc0, !PT ;  /* 0x0000003019227812 */ /* 0x000fe200078ec0ff */
[----:B------:R-:W5:Y:S01]  /*07d0*/  LDG.E.CONSTANT R7, desc[UR6][R2.64+-0xf4] ;  /* 0xffff0c0602077981 */ /* 0x000f62000c1e9900 */
[----:B------:R-:W-:-:S03]  /*07e0*/  I2FP.F32.S32 R33, R33 ;  /* 0x0000002100217245 */ /* 0x000fc60000201400 */
[----:B------:R-:W5:Y:S02]  /*07f0*/  LDG.E.U8.CONSTANT R25, desc[UR6][R4.64+-0xce] ;  /* 0xffff320604197981 */ /* 0x000f64000c1e9100 */
[----:B------:R-:W-:Y:S01]  /*0800*/  FMUL R32, R32, R33 ;  /* 0x0000002120207220 */ /* 0x000fe20000400000 */
[----:B------:R-:W-:Y:S01]  /*0810*/  LOP3.LUT R33, R34, 0xf, R17, 0xf8, !PT ;  /* 0x0000000f22217812 */ /* 0x000fe200078ef811 */
[----:B------:R-:W-:Y:S02]  /*0820*/  FMUL R34, R20, R23 ;  /* 0x0000001714227220 */ /* 0x000fe40000400000 */
[----:B------:R-:W5:Y:S02]  /*0830*/  LDG.E.CONSTANT R23, desc[UR6][R2.64+-0xf8] ;  /* 0xffff080602177981 */ /* 0x000f64000c1e9900 */
[----:B------:R-:W-:-:S05]  /*0840*/  VIADD R33, R33, 0xffffffe0 ;  /* 0xffffffe021217836 */ /* 0x000fca0000000000 */
[----:B------:R-:W-:Y:S01]  /*0850*/  I2FP.F32.S32 R35, R33 ;  /* 0x0000002100237245 */ /* 0x000fe20000201400 */
[----:B------:R-:W-:-:S04]  /*0860*/  FMUL R33, R19, R34 ;  /* 0x0000002213217220 */ /* 0x000fc80000400000 */
[----:B------:R-:W-:Y:S01]  /*0870*/  FFMA R33, R33, R35, R32 ;  /* 0x0000002321217223 */ /* 0x000fe20000000020 */
[----:B------:R-:W-:Y:S02]  /*0880*/  LOP3.LUT R32, R15, 0x30, RZ, 0xc0, !PT ;  /* 0x000000300f207812 */ /* 0x000fe400078ec0ff */
[----:B------:R-:W5:Y:S02]  /*0890*/  LDG.E.CONSTANT R15, desc[UR6][R2.64+0x8] ;  /* 0x00000806020f7981 */ /* 0x000f64000c1e9900 */
[----:B------:R-:W-:Y:S02]  /*08a0*/  LEA.HI R34, R17, R32, RZ, 0x1c ;  /* 0x0000002011227211 */ /* 0x000fe400078fe0ff */
[----:B------:R-:W5:Y:S03]  /*08b0*/  LDG.E.U8.CONSTANT R17, desc[UR6][R4.64+-0xcd] ;  /* 0xffff330604117981 */ /* 0x000f66000c1e9100 */
[----:B------:R-:W-:Y:S01]  /*08c0*/  VIADD R35, R34, 0xffffffe0 ;  /* 0xffffffe022237836 */ /* 0x000fe20000000000 */
[----:B------:R0:W5:Y:S04]  /*08d0*/  LDG.E.U8.CONSTANT R32, desc[UR6][R4.64+-0xad] ;  /* 0xffff530604207981 */ /* 0x000168000c1e9100 */
[----:B------:R-:W-:Y:S01]  /*08e0*/  I2FP.F32.S32 R35, R35 ;  /* 0x0000002300237245 */ /* 0x000fe20000201400 */
[----:B------:R-:W5:Y:S01]  /*08f0*/  LDG.E.CONSTANT R5, desc[UR6][R2.64+-0x74] ;  /* 0xffff8c0602057981 */ /* 0x000f62000c1e9900 */
[----:B--2---:R-:W-:Y:S01]  /*0900*/  FMUL R34, R24, R21 ;  /* 0x0000001518227220 */ /* 0x004fe20000400000 */
[----:B------:R-:W-:-:S04]  /*0910*/  LOP3.LUT R21, R36, 0x30, RZ, 0xc0, !PT ;  /* 0x0000003024157812 */ /* 0x000fc800078ec0ff */
[----:B------:R-:W-:Y:S01]  /*0920*/  LEA.HI R21, R16, R21, RZ, 0x1c ;  /* 0x0000001510157211 */ /* 0x000fe200078fe0ff */
[----:B------:R-:W-:Y:S01]  /*0930*/  FMUL R34, R19, R34 ;  /* 0x0000002213227220 */ /* 0x000fe20000400000 */
[----:B------:R-:W2:Y:S02]  /*0940*/  LDG.E.CONSTANT R16, desc[UR6][R2.64+0x8c] ;  /* 0x00008c0602107981 */ /* 0x000ea4000c1e9900 */
[----:B0-----:R-:W-:Y:S01]  /*0950*/  IADD3 R4, PT, PT, R21, -0x20, RZ ;  /* 0xffffffe015047810 */ /* 0x001fe20007ffe0ff */
[----:B---3--:R-:W-:Y:S01]  /*0960*/  FMUL R22, R27, R22 ;  /* 0x000000161b167220 */ /* 0x008fe20000400000 */
[----:B------:R-:W-:Y:S02]  /*0970*/  FFMA R33, R34, R35, R33 ;  /* 0x0000002322217223 */ /* 0x000fe40000000021 */
[----:B------:R-:W-:Y:S01]  /*0980*/  I2FP.F32.S32 R4, R4 ;  /* 0x0000000400047245 */ /* 0x000fe20000201400 */
[----:B------:R-:W3:Y:S01]  /*0990*/  LDG.E.CONSTANT R21, desc[UR6][R2.64+0xc] ;  /* 0x00000c0602157981 */ /* 0x000ee2000c1e9900 */
[----:B------:R-:W-:-:S04]  /*09a0*/  FMUL R22, R19, R22 ;  /* 0x0000001613167220 */ /* 0x000fc80000400000 */
[----:B------:R-:W-:Y:S02]  /*09b0*/  FFMA R22, R22, R4, R33 ;  /* 0x0000000416167223 */ /* 0x000fe40000000021 */
[----:B------:R-:W3:Y:S01]  /*09c0*/  LDG.E.CONSTANT R4, desc[UR6][R2.64+0x88] ;  /* 0x0000880602047981 */ /* 0x000ee2000c1e9900 */
[----:B----4-:R-:W-:-:S05]  /*09d0*/  IMAD.SHL.U32 R33, R26, 0x4, RZ ;  /* 0x000000041a217824 */ /* 0x010fca00078e00ff */
[----:B------:R-:W-:-:S04]  /*09e0*/  LOP3.LUT R33, R33, 0x30, RZ, 0xc0, !PT ;  /* 0x0000003021217812 */ /* 0x000fc800078ec0ff */
[----:B-----5:R-:W-:-:S05]  /*09f0*/  LOP3.LUT R33, R33, 0xf, R30, 0xf8, !PT ;  /* 0x0000000f21217812 */ /* 0x020fca00078ef81e */
[----:B------:R-:W-:Y:S02]  /*0a00*/  VIADD R33, R33, 0xffffffe0 ;  /* 0xffffffe021217836 */ /* 0x000fe40000000000 */
[----:B------:R-:W-:-:S03]  /*0a10*/  FMUL R34, R18, R29 ;  /* 0x0000001d12227220 */ /* 0x000fc60000400000 */
[----:B------:R-:W-:Y:S02]  /*0a20*/  I2FP.F32.S32 R36, R33 ;  /* 0x0000002100247245 */ /* 0x000fe40000201400 */
[----:B------:R-:W-:Y:S01]  /*0a30*/  SHF.L.U32 R33, R26, 0x4, RZ ;  /* 0x000000041a217819 */ /* 0x000fe200000006ff */
[----:B------:R-:W-:-:S03]  /*0a40*/  FMUL R29, R19, R34 ;  /* 0x00000022131d7220 */ /* 0x000fc60000400000 */
[----:B------:R-:W-:-:S04]  /*0a50*/  LOP3.LUT R34, R33, 0x30, RZ, 0xc0, !PT ;  /* 0x0000003021227812 */ /* 0x000fc800078ec0ff */
[----:B------:R-:W-:-:S05]  /*0a60*/  LOP3.LUT R34, R34, 0xf, R25, 0xf8, !PT ;  /* 0x0000000f22227812 */ /* 0x000fca00078ef819 */
[----:B------:R-:W-:Y:S02]  /*0a70*/  VIADD R33, R34, 0xffffffe0 ;  /* 0xffffffe022217836 */ /* 0x000fe40000000000 */
[----:B------:R-:W-:Y:S01]  /*0a80*/  FMUL R34, R20, R23 ;  /* 0x0000001714227220 */ /* 0x000fe20000400000 */
[----:B------:R-:W-:Y:S02]  /*0a90*/  FMUL R29, R29, R36 ;  /* 0x000000241d1d7220 */ /* 0x000fe40000400000 */
[----:B------:R-:W-:Y:S01]  /*0aa0*/  I2FP.F32.S32 R33, R33 ;  /* 0x0000002100217245 */ /* 0x000fe20000201400 */
[----:B------:R-:W-:Y:S01]  /*0ab0*/  FMUL R34, R19, R34 ;  /* 0x0000002213227220 */ /* 0x000fe20000400000 */
[----:B------:R-:W-:-:S03]  /*0ac0*/  FADD R23, RZ, R28 ;  /* 0x0000001cff177221 */ /* 0x000fc60000000000 */
[----:B------:R-:W-:Y:S01]  /*0ad0*/  FFMA R29, R34, R33, R29 ;  /* 0x00000021221d7223 */ /* 0x000fe2000000001d */
[----:B------:R-:W-:Y:S01]  /*0ae0*/  LOP3.LUT R34, R26, 0x30, RZ, 0xc0, !PT ;  /* 0x000000301a227812 */ /* 0x000fe200078ec0ff */
[----:B------:R-:W-:Y:S01]  /*0af0*/  FADD R22, R23, R22 ;  /* 0x0000001617167221 */ /* 0x000fe20000000000 */
[----:B------:R-:W-:Y:S02]  /*0b00*/  SHF.R.U32.HI R23, RZ, 0x2, R26 ;  /* 0x00000002ff177819 */ /* 0x000fe4000001161a */
[----:B------:R-:W-:Y:S01]  /*0b10*/  LEA.HI R34, R25, R34, RZ, 0x1c ;  /* 0x0000002219227211 */ /* 0x000fe200078fe0ff */
[----:B------:R-:W-:Y:S01]  /*0b20*/  FMUL R26, R24, R15 ;  /* 0x0000000f181a7220 */ /* 0x000fe20000400000 */
[----:B------:R-:W-:Y:S02]  /*0b30*/  IMAD.SHL.U32 R15, R6, 0x4, RZ ;  /* 0x00000004060f7824 */ /* 0x000fe400078e00ff */
[----:B------:R-:W-:Y:S01]  /*0b40*/  IADD3 R34, PT, PT, R34, -0x20, RZ ;  /* 0xffffffe022227810 */ /* 0x000fe20007ffe0ff */
[----:B------:R-:W-:-:S02]  /*0b50*/  FMUL R26, R19, R26 ;  /* 0x0000001a131a7220 */ /* 0x000fc40000400000 */
[----:B------:R-:W-:Y:S02]  /*0b60*/  LOP3.LUT R25, R15, 0x30, RZ, 0xc0, !PT ;  /* 0x000000300f197812 */ /* 0x000fe400078ec0ff */
[----:B------:R-:W-:Y:S02]  /*0b70*/  I2FP.F32.S32 R34, R34 ;  /* 0x0000002200227245 */ /* 0x000fe40000201400 */
[----:B------:R-:W-:Y:S02]  /*0b80*/  SHF.L.U32 R15, R6, 0x4, RZ ;  /* 0x00000004060f7819 */ /* 0x000fe400000006ff */
[----:B------:R-:W-:Y:S01]  /*0b90*/  LOP3.LUT R25, R25, 0xf, R32, 0xf8, !PT ;  /* 0x0000000f19197812 */ /* 0x000fe200078ef820 */
[----:B------:R-:W-:Y:S01]  /*0ba0*/  FFMA R29, R26, R34, R29 ;  /* 0x000000221a1d7223 */ /* 0x000fe2000000001d */
[----:B------:R-:W-:Y:S01]  /*0bb0*/  LOP3.LUT R28, R6, 0x30, RZ, 0xc0, !PT ;  /* 0x00000030061c7812 */ /* 0x000fe200078ec0ff */
[----:B------:R-:W-:Y:S01]  /*0bc0*/  FMUL R26, R18, R5 ;  /* 0x00000005121a7220 */ /* 0x000fe20000400000 */
[----:B------:R-:W-:Y:S01]  /*0bd0*/  LOP3.LUT R18, R15, 0x30, RZ, 0xc0, !PT ;  /* 0x000000300f127812 */ /* 0x000fe200078ec0ff */
[----:B------:R-:W-:Y:S01]  /*0be0*/  VIADD R25, R25, 0xffffffe0 ;  /* 0xffffffe019197836 */ /* 0x000fe20000000000 */
[----:B------:R-:W-:Y:S01]  /*0bf0*/  SHF.R.U32.HI R6, RZ, 0x2, R6 ;  /* 0x00000002ff067819 */ /* 0x000fe20000011606 */
[----:B------:R-:W-:Y:S01]  /*0c00*/  FMUL R20, R20, R7 ;  /* 0x0000000714147220 */ /* 0x000fe20000400000 */
[----:B------:R-:W-:-:S02]  /*0c10*/  LOP3.LUT R23, R23, 0x30, RZ, 0xc0, !PT ;  /* 0x0000003017177812 */ /* 0x000fc400078ec0ff */
[----:B------:R-:W-:Y:S02]  /*0c20*/  LOP3.LUT R18, R18, 0xf, R17, 0xf8, !PT ;  /* 0x0000000f12127812 */ /* 0x000fe400078ef811 */
[----:B------:R-:W-:Y:S02]  /*0c30*/  LEA.HI R28, R17, R28, RZ, 0x1c ;  /* 0x0000001c111c7211 */ /* 0x000fe400078fe0ff */
[----:B------:R-:W-:Y:S01]  /*0c40*/  LOP3.LUT R7, R6, 0x30, RZ, 0xc0, !PT ;  /* 0x0000003006077812 */ /* 0x000fe200078ec0ff */
[C---:B------:R-:W-:Y:S01]  /*0c50*/  FMUL R26, R19.reuse, R26 ;  /* 0x0000001a131a7220 */ /* 0x040fe20000400000 */
[----:B------:R-:W-:Y:S02]  /*0c60*/  LEA.HI R30, R30, R23, RZ, 0x1c ;  /* 0x000000171e1e7211 */ /* 0x000fe400078fe0ff */
[----:B------:R-:W-:Y:S02]  /*0c70*/  I2FP.F32.S32 R25, R25 ;  /* 0x0000001900197245 */ /* 0x000fe40000201400 */
[----:B------:R-:W-:Y:S01]  /*0c80*/  IADD3 R18, PT, PT, R18, -0x20, RZ ;  /* 0xffffffe012127810 */ /* 0x000fe20007ffe0ff */
[----:B------:R-:W-:Y:S01]  /*0c90*/  VIADD R28, R28, 0xffffffe0 ;  /* 0xffffffe01c1c7836 */ /* 0x000fe20000000000 */
[----:B------:R-:W-:Y:S01]  /*0ca0*/  LEA.HI R7, R32, R7, RZ, 0x1c ;  /* 0x0000000720077211 */ /* 0x000fe200078fe0ff */
[----:B------:R-:W-:Y:S01]  /*0cb0*/  FMUL R25, R26, R25 ;  /* 0x000000191a197220 */ /* 0x000fe20000400000 */
[----:B------:R-:W-:Y:S01]  /*0cc0*/  I2FP.F32.S32 R5, R18 ;  /* 0x0000001200057245 */ /* 0x000fe20000201400 */
[----:B------:R-:W-:Y:S01]  /*0cd0*/  FMUL R20, R19, R20 ;  /* 0x0000001413147220 */ /* 0x000fe20000400000 */
[----:B------:R-:W-:Y:S01]  /*0ce0*/  IADD3 R30, PT, PT, R30, -0x20, RZ ;  /* 0xffffffe01e1e7810 */ /* 0x000fe20007ffe0ff */
[----:B------:R-:W-:Y:S01]  /*0cf0*/  VIADD R7, R7, 0xffffffe0 ;  /* 0xffffffe007077836 */ /* 0x000fe20000000000 */
[----:B------:R-:W-:Y:S01]  /*0d00*/  IADD3 R13, PT, PT, R13, 0x2, RZ ;  /* 0x000000020d0d7810 */ /* 0x000fe20007ffe0ff */
[----:B------:R-:W-:Y:S01]  /*0d10*/  FFMA R5, R20, R5, R25 ;  /* 0x0000000514057223 */ /* 0x000fe20000000019 */
[----:B------:R-:W-:-:S02]  /*0d20*/  I2FP.F32.S32 R28, R28 ;  /* 0x0000001c001c7245 */ /* 0x000fc40000201400 */
[----:B------:R-:W-:Y:S02]  /*0d30*/  I2FP.F32.S32 R30, R30 ;  /* 0x0000001e001e7245 */ /* 0x000fe40000201400 */
[----:B------:R-:W-:Y:S02]  /*0d40*/  ISETP.GE.AND P0, PT, R13, UR4, PT ;  /* 0x000000040d007c0c */ /* 0x000fe4000bf06270 */
[----:B------:R-:W-:Y:S02]  /*0d50*/  I2FP.F32.S32 R7, R7 ;  /* 0x0000000700077245 */ /* 0x000fe40000201400 */
[----:B------:R-:W-:Y:S02]  /*0d60*/  IADD3 R15, P1, PT, R2, 0x800, RZ ;  /* 0x00000800020f7810 */ /* 0x000fe40007f3e0ff */
[----:B------:R-:W-:-:S04]  /*0d70*/  IADD3 R11, P2, PT, R11, 0x1a4, RZ ;  /* 0x000001a40b0b7810 */ /* 0x000fc80007f5e0ff */
[----:B------:R-:W-:Y:S01]  /*0d80*/  IADD3.X R9, PT, PT, RZ, R9, RZ, P2, !PT ;  /* 0x00000009ff097210 */ /* 0x000fe200017fe4ff */
[C---:B--2---:R-:W-:Y:S01]  /*0d90*/  FMUL R16, R27.reuse, R16 ;  /* 0x000000101b107220 */ /* 0x044fe20000400000 */
[----:B---3--:R-:W-:Y:S01]  /*0da0*/  FMUL R24, R24, R21 ;  /* 0x0000001518187220 */ /* 0x008fe20000400000 */
[----:B------:R-:W-:-:S03]  /*0db0*/  FMUL R4, R27, R4 ;  /* 0x000000041b047220 */ /* 0x000fc60000400000 */
[C---:B------:R-:W-:Y:S01]  /*0dc0*/  FMUL R24, R19.reuse, R24 ;  /* 0x0000001813187220 */ /* 0x040fe20000400000 */
[C---:B------:R-:W-:Y:S01]  /*0dd0*/  FMUL R4, R19.reuse, R4 ;  /* 0x0000000413047220 */ /* 0x040fe20000400000 */
[----:B------:R-:W-:Y:S02]  /*0de0*/  FMUL R16, R19, R16 ;  /* 0x0000001013107220 */ /* 0x000fe40000400000 */
[----:B------:R-:W-:Y:S01]  /*0df0*/  FFMA R5, R24, R28, R5 ;  /* 0x0000001c18057223 */ /* 0x000fe20000000005 */
[----:B------:R-:W-:-:S03]  /*0e00*/  FFMA R29, R4, R30, R29 ;  /* 0x0000001e041d7223 */ /* 0x000fc6000000001d */
[----:B------:R-:W-:Y:S01]  /*0e10*/  FFMA R5, R16, R7, R5 ;  /* 0x0000000710057223 */ /* 0x000fe20000000005 */
[----:B------:R-:W-:-:S04]  /*0e20*/  FADD R22, R22, R29 ;  /* 0x0000001d16167221 */ /* 0x000fc80000000000 */
[----:B------:R-:W-:Y:S01]  /*0e30*/  FADD R5, R22, R5 ;  /* 0x0000000516057221 */ /* 0x000fe20000000000 */
[----:B------:R-:W-:-:S03]  /*0e40*/  IMAD.X R16, RZ, RZ, R3, P1 ;  /* 0x000000ffff107224 */ /* 0x000fc600008e0603 */
[----:B------:R-:W-:Y:S01]  /*0e50*/  FADD R14, R5, R14 ;  /* 0x0000000e050e7221 */ /* 0x000fe20000000000 */
[----:B------:R-:W-:Y:S06]  /*0e60*/  @!P0 BRA `(.L_x_654) ;  /* 0xfffffff400208947 */ /* 0x000fec000383ffff */
.L_x_653:
[----:B------:R-:W-:Y:S05]  /*0e70*/  BSYNC.RECONVERGENT B0 ;  /* 0x0000000000007941 */ /* 0x000fea0003800200 */
.L_x_652:
[----:B------:R-:W0:Y:S01]  /*0e80*/  SHFL.BFLY PT, R3, R14, 0x10, 0x1f ;  /* 0x0e001f000e037f89 */ /* 0x000e2200000e0000 */
[----:B------:R-:W-:Y:S01]  /*0e90*/  ISETP.GT.U32.AND P0, PT, R31, 0x1, PT ;  /* 0x000000011f00780c */ /* 0x000fe20003f04070 */
        /* <DEDUP_REMOVED lines=11> */
[----:B--2---:R-:W-:-:S05]  /*0f50*/  IMAD.WIDE R2, R0, 0x4, R2 ;  /* 0x0000000400027825 */ /* 0x004fca00078e0202 */
[----:B------:R-:W-:Y:S01]  /*0f60*/  STG.E desc[UR6][R2.64], R7 ;  /* 0x0000000702007986 */ /* 0x000fe2000c101906 */
[----:B------:R-:W-:Y:S05]  /*0f70*/  EXIT ;  /* 0x000000000000794d */ /* 0x000fea0003800000 */
.L_x_655:
        /* <DEDUP_REMOVED lines=16> */
.L_x_819:


//--------------------- .text.dequantize_mul_mat_vec_q5_k --------------------------
	.section	.text.dequantize_mul_mat_vec_q5_k,"ax",@progbits
	.align	128
        .global         dequantize_mul_mat_vec_q5_k
        .type           dequantize_mul_mat_vec_q5_k,@function
        .size           dequantize_mul_mat_vec_q5_k,(.L_x_820 - dequantize_mul_mat_vec_q5_k)
        .other          dequantize_mul_mat_vec_q5_k,@"STO_CUDA_ENTRY STV_DEFAULT"
dequantize_mul_mat_vec_q5_k:
.text.dequantize_mul_mat_vec_q5_k:
[----:B------:R-:W-:Y:S01]  /*0000*/  LDC R1, c[0x0][0x37c] ;  /* 0x0000df00ff017b82 */ /* 0x000fe20000000800 */
[----:B------:R-:W0:Y:S01]  /*0010*/  S2R R0, SR_TID.X ;  /* 0x0000000000007919 */ /* 0x000e220000002100 */
[----:B------:R-:W1:Y:S01]  /*0020*/  LDCU UR5, c[0x0][0x398] ;  /* 0x00007300ff0577ac */ /* 0x000e620008000800 */
[----:B------:R-:W-:Y:S01]  /*0030*/  BSSY.RECONVERGENT B0, `(.L_x_656) ;  /* 0x00000f4000007945 */ /* 0x000fe20003800200 */
[----:B------:R-:W-:Y:S01]  /*0040*/  IMAD.MOV.U32 R10, RZ, RZ, RZ ;  /* 0x000000ffff0a7224 */ /* 0x000fe200078e00ff */
[----:B------:R-:W2:Y:S01]  /*0050*/  S2R R6, SR_CTAID.X ;  /* 0x0000000000067919 */ /* 0x000ea20000002500 */
[----:B------:R-:W3:Y:S01]  /*0060*/  LDCU.64 UR6, c[0x0][0x358] ;  /* 0x00006b00ff0677ac */ /* 0x000ee20008000a00 */
[----:B-1----:R-:W-:-:S04]  /*0070*/  USHF.R.S32.HI UR4, URZ, 0x1f, UR5 ;  /* 0x0000001fff047899 */ /* 0x002fc80008011405 */
[----:B------:R-:W-:-:S04]  /*0080*/  ULEA.HI UR4, UR4, UR5, URZ, 0x8 ;  /* 0x0000000504047291 */ /* 0x000fc8000f8f40ff */
[----:B------:R-:W-:Y:S01]  /*0090*/  USHF.R.S32.HI UR4, URZ, 0x8, UR4 ;  /* 0x00000008ff047899 */ /* 0x000fe20008011404 */
[----:B0-----:R-:W-:-:S05]  /*00a0*/  LOP3.LUT R9, R0, 0x1, RZ, 0xc0, !PT ;  /* 0x0000000100097812 */ /* 0x001fca00078ec0ff */
[----:B------:R-:W-:-:S13]  /*00b0*/  ISETP.GE.AND P0, PT, R9, UR4, PT ;  /* 0x0000000409007c0c */ /* 0x000fda000bf06270 */
[----:B--23--:R-:W-:Y:S05]  /*00c0*/  @P0 BRA `(.L_x_657) ;  /* 0x0000000c00a80947 */ /* 0x00cfea0003800000 */
[----:B------:R-:W-:Y:S01]  /*00d0*/  LOP3.LUT R4, R0, 0xffff, RZ, 0xc0, !PT ;  /* 0x0000ffff00047812 */ /* 0x000fe200078ec0ff */
[----:B------:R-:W0:Y:S01]  /*00e0*/  LDC.64 R2, c[0x0][0x388] ;  /* 0x0000e200ff027b82 */ /* 0x000e220000000a00 */
[----:B------:R-:W-:Y:S01]  /*00f0*/  SHF.R.U32.HI R12, RZ, 0x4, R0 ;  /* 0x00000004ff0c7819 */ /* 0x000fe20000011600 */
[----:B------:R-:W1:Y:S01]  /*0100*/  LDCU.64 UR8, c[0x0][0x380] ;  /* 0x00007000ff0877ac */ /* 0x000e620008000a00 */
[----:B------:R-:W-:Y:S01]  /*0110*/  SHF.R.U32.HI R4, RZ, 0x1, R4 ;  /* 0x00000001ff047819 */ /* 0x000fe20000011604 */
[----:B------:R-:W-:Y:S01]  /*0120*/  IMAD R11, R6, UR4, RZ ;  /* 0x00000004060b7c24 */ /* 0x000fe2000f8e02ff */
[----:B------:R-:W-:Y:S01]  /*0130*/  SHF.R.U32.HI R5, RZ, 0x2, R0 ;  /* 0x00000002ff057819 */ /* 0x000fe20000011600 */
[----:B------:R-:W-:Y:S01]  /*0140*/  IMAD R7, R9, 0x4, R12 ;  /* 0x0000000409077824 */ /* 0x000fe200078e020c */
[----:B------:R-:W-:Y:S01]  /*0150*/  LOP3.LUT R4, R4, 0x3, RZ, 0xc0, !PT ;  /* 0x0000000304047812 */ /* 0x000fe200078ec0ff */
[----:B------:R-:W-:-:S04]  /*0160*/  IMAD.MOV.U32 R10, RZ, RZ, RZ ;  /* 0x000000ffff0a7224 */ /* 0x000fc800078e00ff */
[----:B------:R-:W-:Y:S01]  /*0170*/  IMAD R8, R7, 0x10, R4 ;  /* 0x0000001007087824 */ /* 0x000fe200078e0204 */
[----:B------:R-:W-:Y:S01]  /*0180*/  LOP3.LUT R7, R5, 0x2, RZ, 0xc0, !PT ;  /* 0x0000000205077812 */ /* 0x000fe200078ec0ff */
[----:B------:R-:W-:-:S04]  /*0190*/  IMAD.WIDE.U32 R4, R9, 0xb0, RZ ;  /* 0x000000b009047825 */ /* 0x000fc800078e00ff */
[----:B------:R-:W-:Y:S01]  /*01a0*/  IMAD.U32 R13, R8, 0x4, R7 ;  /* 0x00000004080d7824 */ /* 0x000fe200078e0007 */
[----:B------:R-:W-:Y:S01]  /*01b0*/  SHF.R.U32.HI R7, RZ, 0x3, R0 ;  /* 0x00000003ff077819 */ /* 0x000fe20000011600 */
[----:B------:R-:W-:-:S03]  /*01c0*/  IMAD.WIDE R4, R11, 0xb0, R4 ;  /* 0x000000b00b047825 */ /* 0x000fc600078e0204 */
[----:B------:R-:W-:Y:S01]  /*01d0*/  LOP3.LUT R7, R7, 0x1, RZ, 0xc0, !PT ;  /* 0x0000000107077812 */ /* 0x000fe200078ec0ff */
[----:B0-----:R-:W-:Y:S01]  /*01e0*/  IMAD.WIDE.U32 R2, R13, 0x4, R2 ;  /* 0x000000040d027825 */ /* 0x001fe200078e0002 */
[----:B-1----:R-:W-:Y:S02]  /*01f0*/  IADD3 R8, P0, PT, R4, UR8, RZ ;  /* 0x0000000804087c10 */ /* 0x002fe4000ff1e0ff */
[----:B------:R-:W-:Y:S02]  /*0200*/  LOP3.LUT R7, R7, 0x6, R0, 0xf8, !PT ;  /* 0x0000000607077812 */ /* 0x000fe400078ef800 */
[----:B------:R-:W-:-:S03]  /*0210*/  IADD3 R16, P1, PT, R2, 0x200, RZ ;  /* 0x0000020002107810 */ /* 0x000fc60007f3e0ff */
[----:B------:R-:W-:Y:S01]  /*0220*/  IMAD.SHL.U32 R11, R7, 0x2, RZ ;  /* 0x00000002070b7824 */ /* 0x000fe200078e00ff */
[----:B------:R-:W-:Y:S01]  /*0230*/  IADD3.X R7, PT, PT, R5, UR9, RZ, P0, !PT ;  /* 0x0000000905077c10 */ /* 0x000fe200087fe4ff */
[----:B------:R-:W-:Y:S02]  /*0240*/  IMAD.X R5, RZ, RZ, R3, P1 ;  /* 0x000000ffff057224 */ /* 0x000fe400008e0603 */
[----:B------:R-:W-:Y:S01]  /*0250*/  IMAD R13, R12, 0x20, R11 ;  /* 0x000000200c0d7824 */ /* 0x000fe200078e020b */
[----:B------:R-:W-:-:S07]  /*0260*/  LOP3.LUT R11, R11, 0x10, RZ, 0xfc, !PT ;  /* 0x000000100b0b7812 */ /* 0x000fce00078efcff */
.L_x_658:
[----:B------:R-:W-:Y:S02]  /*0270*/  IADD3 R2, P1, PT, R8, R11, RZ ;  /* 0x0000000b08027210 */ /* 0x000fe40007f3e0ff */
[----:B------:R-:W-:-:S03]  /*0280*/  IADD3 R18, P0, PT, R13, R8, RZ ;  /* 0x000000080d127210 */ /* 0x000fc60007f1e0ff */
[--C-:B------:R-:W-:Y:S02]  /*0290*/  IMAD.X R3, RZ, RZ, R7.reuse, P1 ;  /* 0x000000ffff037224 */ /* 0x100fe400008e0607 */
[----:B------:R-:W-:-:S03]  /*02a0*/  IMAD.X R19, RZ, RZ, R7, P0 ;  /* 0x000000ffff137224 */ /* 0x000fc600000e0607 */
[----:B------:R-:W2:Y:S04]  /*02b0*/  LDG.E.U8.CONSTANT R34, desc[UR6][R2.64] ;  /* 0x0000000602227981 */ /* 0x000ea8000c1e9100 */
[----:B------:R-:W3:Y:S04]  /*02c0*/  LDG.E.U16.CONSTANT R14, desc[UR6][R18.64+0x30] ;  /* 0x00003006120e7981 */ /* 0x000ee8000c1e9500 */
[----:B------:R0:W4:Y:S04]  /*02d0*/  LDG.E.U8.CONSTANT R32, desc[UR6][R2.64+0x10] ;  /* 0x0000100602207981 */ /* 0x000128000c1e9100 */
[----:B------:R-:W5:Y:S04]  /*02e0*/  LDG.E.U16.CONSTANT R15, desc[UR6][R18.64+0x40] ;  /* 0x00004006120f7981 */ /* 0x000f68000c1e9500 */
[----:B------:R-:W5:Y:S01]  /*02f0*/  LDG.E.U16.CONSTANT R12, desc[UR6][R18.64+0x80] ;  /* 0x00008006120c7981 */ /* 0x000f62000c1e9500 */
[----:B0-----:R-:W-:-:S02]  /*0300*/  IMAD.MOV.U32 R2, RZ, RZ, R16 ;  /* 0x000000ffff027224 */ /* 0x001fc400078e0010 */
[----:B------:R-:W-:Y:S01]  /*0310*/  IMAD.MOV.U32 R3, RZ, RZ, R5 ;  /* 0x000000ffff037224 */ /* 0x000fe200078e0005 */
[----:B------:R0:W5:Y:S04]  /*0320*/  LDG.E.U16.CONSTANT R16, desc[UR6][R18.64+0x70] ;  /* 0x0000700612107981 */ /* 0x000168000c1e9500 */
[----:B------:R-:W5:Y:S04]  /*0330*/  LDG.E.CONSTANT R28, desc[UR6][R2.64+-0x140] ;  /* 0xfffec006021c7981 */ /* 0x000f68000c1e9900 */
[----:B------:R-:W5:Y:S04]  /*0340*/  LDG.E.CONSTANT R31, desc[UR6][R2.64+-0x180] ;  /* 0xfffe8006021f7981 */ /* 0x000f68000c1e9900 */
[----:B------:R-:W5:Y:S04]  /*0350*/  LDG.E.CONSTANT R26, desc[UR6][R2.64+-0x1c0] ;  /* 0xfffe4006021a7981 */ /* 0x000f68000c1e9900 */
[----:B------:R-:W5:Y:S04]  /*0360*/  LDG.E.CONSTANT R29, desc[UR6][R2.64+-0x200] ;  /* 0xfffe0006021d7981 */ /* 0x000f68000c1e9900 */
[----:B------:R-:W5:Y:S01]  /*0370*/  LDG.E.CONSTANT R30, desc[UR6][R2.64+0x40] ;  /* 0x00004006021e7981 */ /* 0x000f62000c1e9900 */
[----:B------:R-:W-:Y:S01]  /*0380*/  SHF.R.U32.HI R35, RZ, 0x4, R0 ;  /* 0x00000004ff237819 */ /* 0x000fe20000011600 */
[----:B------:R-:W-:-:S02]  /*0390*/  IMAD.MOV.U32 R22, RZ, RZ, R8 ;  /* 0x000000ffff167224 */ /* 0x000fc400078e0008 */
[----:B------:R-:W5:Y:S01]  /*03a0*/  LDG.E.CONSTANT R33, desc[UR6][R2.64] ;  /* 0x0000000602217981 */ /* 0x000f62000c1e9900 */
[----:B------:R-:W-:Y:S02]  /*03b0*/  IMAD.MOV.U32 R23, RZ, RZ, R7 ;  /* 0x000000ffff177224 */ /* 0x000fe400078e0007 */
[----:B------:R-:W-:-:S03]  /*03c0*/  IMAD.WIDE.U32 R4, R35, 0x2, R22 ;  /* 0x0000000223047825 */ /* 0x000fc600078e0016 */
[----:B------:R3:W5:Y:S04]  /*03d0*/  LDG.E.CONSTANT R17, desc[UR6][R22.64] ;  /* 0x0000000616117981 */ /* 0x000768000c1e9900 */
[----:B------:R-:W5:Y:S04]  /*03e0*/  LDG.E.U16.CONSTANT R27, desc[UR6][R4.64+0x8] ;  /* 0x00000806041b7981 */ /* 0x000f68000c1e9500 */
[----:B------:R-:W5:Y:S01]  /*03f0*/  LDG.E.U16.CONSTANT R25, desc[UR6][R4.64+0xc] ;  /* 0x00000c0604197981 */ /* 0x000f62000c1e9500 */
[----:B------:R-:W-:Y:S02]  /*0400*/  IMAD.SHL.U32 R24, R35, 0x2, RZ ;  /* 0x0000000223187824 */ /* 0x000fe400078e00ff */
[----:B0-----:R-:W-:-:S02]  /*0410*/  IMAD.MOV.U32 R19, RZ, RZ, 0x1 ;  /* 0x00000001ff137424 */ /* 0x001fc400078e00ff */
[----:B------:R-:W-:Y:S02]  /*0420*/  IMAD.MOV.U32 R21, RZ, RZ, 0x2 ;  /* 0x00000002ff157424 */ /* 0x000fe400078e00ff */
[----:B------:R-:W-:Y:S02]  /*0430*/  IMAD.MOV.U32 R35, RZ, RZ, 0x10 ;  /* 0x00000010ff237424 */ /* 0x000fe400078e00ff */
[----:B------:R-:W-:Y:S01]  /*0440*/  IMAD.MOV.U32 R37, RZ, RZ, 0x20 ;  /* 0x00000020ff257424 */ /* 0x000fe200078e00ff */
[-C--:B------:R-:W-:Y:S02]  /*0450*/  SHF.L.U32 R18, R19, R24.reuse, RZ ;  /* 0x0000001813127219 */ /* 0x080fe400000006ff */
[-C--:B------:R-:W-:Y:S02]  /*0460*/  SHF.L.U32 R21, R21, R24.reuse, RZ ;  /* 0x0000001815157219 */ /* 0x080fe400000006ff */
[-C--:B------:R-:W-:Y:S02]  /*0470*/  SHF.L.U32 R20, R35, R24.reuse, RZ ;  /* 0x0000001823147219 */ /* 0x080fe400000006ff */
[----:B------:R-:W-:-:S02]  /*0480*/  SHF.L.U32 R19, R37, R24, RZ ;  /* 0x0000001825137219 */ /* 0x000fc400000006ff */
[----:B------:R0:W5:Y:S04]  /*0490*/  LDG.E.U16.CONSTANT R24, desc[UR6][R4.64+0x4] ;  /* 0x0000040604187981 */ /* 0x000168000c1e9500 */
[----:B------:R-:W5:Y:S04]  /*04a0*/  LDG.E.CONSTANT R5, desc[UR6][R2.64+0xc0] ;  /* 0x0000c00602057981 */ /* 0x000f68000c1e9900 */
[----:B------:R-:W5:Y:S01]  /*04b0*/  LDG.E.CONSTANT R4, desc[UR6][R2.64+0x80] ;  /* 0x0000800602047981 */ /* 0x000f62000c1e9900 */
[----:B--2---:R-:W-:Y:S02]  /*04c0*/  LOP3.LUT P3, RZ, R21, R34, RZ, 0xc0, !PT ;  /* 0x0000002215ff7212 */ /* 0x004fe4000786c0ff */
[----:B---3--:R-:W-:-:S02]  /*04d0*/  SHF.R.U32.HI R22, RZ, 0x4, R14 ;  /* 0x00000004ff167819 */ /* 0x008fc4000001160e */
[----:B------:R-:W-:Y:S02]  /*04e0*/  SEL R23, RZ, 0x10, !P3 ;  /* 0x00000010ff177807 */ /* 0x000fe40005800000 */
[-C--:B----4-:R-:W-:Y:S02]  /*04f0*/  LOP3.LUT P3, RZ, R21, R32.reuse, RZ, 0xc0, !PT ;  /* 0x0000002015ff7212 */ /* 0x090fe4000786c0ff */
[----:B------:R-:W-:Y:S02]  /*0500*/  LOP3.LUT R23, R23, 0xf, R22, 0xf8, !PT ;  /* 0x0000000f17177812 */ /* 0x000fe400078ef816 */
[----:B-----5:R-:W-:Y:S02]  /*0510*/  SHF.R.U32.HI R22, RZ, 0x4, R15 ;  /* 0x00000004ff167819 */ /* 0x020fe4000001160f */
[----:B------:R-:W-:Y:S02]  /*0520*/  SEL R35, RZ, 0x10, !P3 ;  /* 0x00000010ff237807 */ /* 0x000fe40005800000 */
[----:B------:R-:W-:-:S02]  /*0530*/  LOP3.LUT P3, RZ, R18, R32, RZ, 0xc0, !PT ;  /* 0x0000002012ff7212 */ /* 0x000fc4000786c0ff */
[----:B------:R-:W-:Y:S02]  /*0540*/  LOP3.LUT R22, R35, 0xf, R22, 0xf8, !PT ;  /* 0x0000000f23167812 */ /* 0x000fe400078ef816 */
[-C--:B------:R-:W-:Y:S02]  /*0550*/  LOP3.LUT P4, RZ, R20, R32.reuse, RZ, 0xc0, !PT ;  /* 0x0000002014ff7212 */ /* 0x080fe4000788c0ff */
[----:B------:R-:W-:Y:S02]  /*0560*/  LOP3.LUT P5, RZ, R19, R32, RZ, 0xc0, !PT ;  /* 0x0000002013ff7212 */ /* 0x000fe400078ac0ff */
[----:B------:R-:W-:Y:S02]  /*0570*/  LOP3.LUT P2, RZ, R18, R34, RZ, 0xc0, !PT ;  /* 0x0000002212ff7212 */ /* 0x000fe4000784c0ff */
[----:B------:R-:W-:Y:S02]  /*0580*/  SEL R32, RZ, 0x10, !P3 ;  /* 0x00000010ff207807 */ /* 0x000fe40005800000 */
[----:B------:R-:W-:-:S02]  /*0590*/  I2FP.F32.U32 R35, R22 ;  /* 0x0000001600237245 */ /* 0x000fc40000201000 */
[----:B------:R-:W-:Y:S02]  /*05a0*/  I2FP.F32.U32 R22, R23 ;  /* 0x0000001700167245 */ /* 0x000fe40000201000 */
[----:B------:R-:W-:Y:S02]  /*05b0*/  LOP3.LUT R32, R32, 0xf, R15, 0xf8, !PT ;  /* 0x0000000f20207812 */ /* 0x000fe400078ef80f */
[----:B------:R-:W-:Y:S02]  /*05c0*/  SEL R23, RZ, 0x10, !P2 ;  /* 0x00000010ff177807 */ /* 0x000fe40005000000 */
[-C--:B------:R-:W-:Y:S02]  /*05d0*/  LOP3.LUT P1, RZ, R20, R34.reuse, RZ, 0xc0, !PT ;  /* 0x0000002214ff7212 */ /* 0x080fe4000782c0ff */
[----:B------:R-:W-:Y:S01]  /*05e0*/  LOP3.LUT P0, RZ, R19, R34, RZ, 0xc0, !PT ;  /* 0x0000002213ff7212 */ /* 0x000fe2000780c0ff */
[----:B------:R-:W-:Y:S01]  /*05f0*/  FMUL R34, R28, R35 ;  /* 0x000000231c227220 */ /* 0x000fe20000400000 */
[----:B------:R-:W-:-:S02]  /*0600*/  LOP3.LUT R23, R23, 0xf, R14, 0xf8, !PT ;  /* 0x0000000f17177812 */ /* 0x000fc400078ef80e */
[----:B------:R-:W-:Y:S01]  /*0610*/  I2FP.F32.U32 R37, R32 ;  /* 0x0000002000257245 */ /* 0x000fe20000201000 */
[C---:B------:R-:W-:Y:S01]  /*0620*/  FADD R35, R31.reuse, R28 ;  /* 0x0000001c1f237221 */ /* 0x040fe20000000000 */
[----:B------:R-:W-:Y:S01]  /*0630*/  I2FP.F32.U32 R28, R23 ;  /* 0x00000017001c7245 */ /* 0x000fe20000201000 */
[----:B------:R-:W-:Y:S01]  /*0640*/  FFMA R22, R31, R22, R34 ;  /* 0x000000161f167223 */ /* 0x000fe20000000022 */
[----:B------:R-:W-:Y:S01]  /*0650*/  SEL R31, RZ, 0x10, !P4 ;  /* 0x00000010ff1f7807 */ /* 0x000fe20006000000 */
[----:B------:R-:W-:-:S04]  /*0660*/  FMUL R32, R26, R37 ;  /* 0x000000251a207220 */ /* 0x000fc80000400000 */
[----:B------:R-:W-:Y:S01]  /*0670*/  FFMA R23, R29, R28, R32 ;  /* 0x0000001c1d177223 */ /* 0x000fe20000000020 */
[----:B------:R-:W-:Y:S02]  /*0680*/  LOP3.LUT R28, R31, 0xf, R12, 0xf8, !PT ;  /* 0x0000000f1f1c7812 */ /* 0x000fe400078ef80c */
[----:B------:R-:W-:Y:S02]  /*0690*/  SEL R31, RZ, 0x10, !P1 ;  /* 0x00000010ff1f7807 */ /* 0x000fe40004800000 */
[----:B------:R-:W-:Y:S02]  /*06a0*/  I2FP.F32.U32 R37, R28 ;  /* 0x0000001c00257245 */ /* 0x000fe40000201000 */
[----:B------:R-:W-:-:S03]  /*06b0*/  LOP3.LUT R31, R31, 0xf, R16, 0xf8, !PT ;  /* 0x0000000f1f1f7812 */ /* 0x000fc600078ef810 */
[----:B------:R-:W-:Y:S01]  /*06c0*/  FMUL R34, R30, R37 ;  /* 0x000000251e227220 */ /* 0x000fe20000400000 */
[----:B------:R-:W-:Y:S01]  /*06d0*/  I2FP.F32.U32 R32, R31 ;  /* 0x0000001f00207245 */ /* 0x000fe20000201000 */
[----:B------:R-:W-:Y:S01]  /*06e0*/  FADD R28, R29, R26 ;  /* 0x0000001a1d1c7221 */ /* 0x000fe20000000000 */
[----:B------:R-:W-:-:S03]  /*06f0*/  SEL R29, RZ, 0x10, !P0 ;  /* 0x00000010ff1d7807 */ /* 0x000fc60004000000 */
[----:B------:R-:W-:Y:S01]  /*0700*/  FFMA R26, R33, R32, R34 ;  /* 0x00000020211a7223 */ /* 0x000fe20000000022 */
[----:B------:R-:W-:Y:S02]  /*0710*/  SHF.R.U32.HI R34, RZ, 0x4, R16 ;  /* 0x00000004ff227819 */ /* 0x000fe40000011610 */
[----:B------:R-:W-:Y:S02]  /*0720*/  SHF.R.U32.HI R32, RZ, 0x4, R12 ;  /* 0x00000004ff207819 */ /* 0x000fe4000001160c */
[----:B------:R-:W-:Y:S02]  /*0730*/  LOP3.LUT R34, R29, 0xf, R34, 0xf8, !PT ;  /* 0x0000000f1d227812 */ /* 0x000fe400078ef822 */
[----:B------:R-:W-:-:S04]  /*0740*/  SEL R29, RZ, 0x10, !P5 ;  /* 0x00000010ff1d7807 */ /* 0x000fc80006800000 */
[----:B------:R-:W-:Y:S02]  /*0750*/  LOP3.LUT R32, R29, 0xf, R32, 0xf8, !PT ;  /* 0x0000000f1d207812 */ /* 0x000fe400078ef820 */
[----:B------:R-:W-:Y:S01]  /*0760*/  SHF.R.U32.HI R29, RZ, 0x2, R27 ;  /* 0x00000002ff1d7819 */ /* 0x000fe2000001161b */
[----:B------:R-:W-:-:S03]  /*0770*/  FADD R31, R33, R30 ;  /* 0x0000001e211f7221 */ /* 0x000fc60000000000 */
[----:B------:R-:W-:Y:S02]  /*0780*/  LOP3.LUT R30, R29, 0x3030, RZ, 0xc0, !PT ;  /* 0x000030301d1e7812 */ /* 0x000fe400078ec0ff */
[C---:B------:R-:W-:Y:S02]  /*0790*/  LOP3.LUT R29, R27.reuse, 0x3f00, RZ, 0xc0, !PT ;  /* 0x00003f001b1d7812 */ /* 0x040fe400078ec0ff */
[----:B------:R-:W-:Y:S02]  /*07a0*/  LOP3.LUT R36, R27, 0x3f, RZ, 0xc0, !PT ;  /* 0x0000003f1b247812 */ /* 0x000fe400078ec0ff */
[----:B------:R-:W-:Y:S02]  /*07b0*/  SHF.R.U32.HI R27, RZ, 0x8, R29 ;  /* 0x00000008ff1b7819 */ /* 0x000fe4000001161d */
[----:B------:R-:W1:Y:S01]  /*07c0*/  I2F.U16 R29, R36 ;  /* 0x00000024001d7306 */ /* 0x000e620000101000 */
[----:B------:R-:W-:Y:S02]  /*07d0*/  SHF.R.U32.HI R33, RZ, 0x4, R25 ;  /* 0x00000004ff217819 */ /* 0x000fe40000011619 */
[----:B------:R-:W-:-:S02]  /*07e0*/  LOP3.LUT R27, R27, 0xffff, RZ, 0xc0, !PT ;  /* 0x0000ffff1b1b7812 */ /* 0x000fc400078ec0ff */
[----:B------:R-:W-:Y:S02]  /*07f0*/  LOP3.LUT R33, R30, 0xf0f, R33, 0xf8, !PT ;  /* 0x00000f0f1e217812 */ /* 0x000fe400078ef821 */
[----:B------:R-:W-:-:S05]  /*0800*/  I2FP.F32.U32 R30, R27 ;  /* 0x0000001b001e7245 */ /* 0x000fca0000201000 */
[----:B------:R-:W-:Y:S01]  /*0810*/  FMUL R35, R30, R35 ;  /* 0x000000231e237220 */ /* 0x000fe20000400000 */
[----:B------:R-:W-:-:S03]  /*0820*/  I2FP.F32.U32 R32, R32 ;  /* 0x0000002000207245 */ /* 0x000fc60000201000 */
[----:B-1----:R-:W-:Y:S01]  /*0830*/  FFMA R35, R29, R28, R35 ;  /* 0x0000001c1d237223 */ /* 0x002fe20000000023 */
[----:B------:R-:W-:Y:S01]  /*0840*/  LOP3.LUT R28, R33, 0x3f, RZ, 0xc0, !PT ;  /* 0x0000003f211c7812 */ /* 0x000fe200078ec0ff */
[----:B------:R-:W-:Y:S01]  /*0850*/  FMUL R37, R5, R32 ;  /* 0x0000002005257220 */ /* 0x000fe20000400000 */
[----:B------:R-:W-:-:S04]  /*0860*/  I2FP.F32.U32 R27, R34 ;  /* 0x00000022001b7245 */ /* 0x000fc80000201000 */
[----:B------:R-:W1:Y:S01]  /*0870*/  I2F.U16 R28, R28 ;  /* 0x0000001c001c7306 */ /* 0x000e620000101000 */
[C---:B------:R-:W-:Y:S01]  /*0880*/  FFMA R27, R4.reuse, R27, R37 ;  /* 0x0000001b041b7223 */ /* 0x040fe20000000025 */
[----:B------:R-:W-:Y:S01]  /*0890*/  FADD R34, R4, R5 ;  /* 0x0000000504227221 */ /* 0x000fe20000000000 */
[----:B0-----:R-:W-:Y:S02]  /*08a0*/  IADD3 R4, P0, PT, R8, R11, RZ ;  /* 0x0000000b08047210 */ /* 0x001fe40007f1e0ff */
[----:B------:R-:W-:-:S03]  /*08b0*/  SHF.R.U32.HI R32, RZ, 0x2, R24 ;  /* 0x00000002ff207819 */ /* 0x000fc60000011618 */
[----:B------:R-:W-:Y:S01]  /*08c0*/  IMAD.X R5, RZ, RZ, R7, P0 ;  /* 0x000000ffff057224 */ /* 0x000fe200000e0607 */
[----:B------:R-:W-:Y:S01]  /*08d0*/  LOP3.LUT R32, R32, 0x3030, RZ, 0xc0, !PT ;  /* 0x0000303020207812 */ /* 0x000fe200078ec0ff */
[----:B-1----:R-:W-:-:S03]  /*08e0*/  FFMA R36, R28, R31, R35 ;  /* 0x0000001f1c247223 */ /* 0x002fc60000000023 */
[----:B------:R-:W2:Y:S01]  /*08f0*/  LDG.E.U8.CONSTANT R31, desc[UR6][R4.64+0x1] ;  /* 0x00000106041f7981 */ /* 0x000ea2000c1e9100 */
[----:B------:R-:W-:-:S03]  /*0900*/  LOP3.LUT R25, R32, 0xf0f, R25, 0xf8, !PT ;  /* 0x00000f0f20197812 */ /* 0x000fc600078ef819 */
[----:B------:R0:W3:Y:S01]  /*0910*/  LDG.E.U8.CONSTANT R32, desc[UR6][R4.64+0x11] ;  /* 0x0000110604207981 */ /* 0x0000e2000c1e9100 */
[----:B------:R-:W-:-:S04]  /*0920*/  SHF.R.U32.HI R33, RZ, 0x8, R33 ;  /* 0x00000008ff217819 */ /* 0x000fc80000011621 */
[----:B------:R-:W-:Y:S02]  /*0930*/  LOP3.LUT R33, R33, 0xffff, RZ, 0xc0, !PT ;  /* 0x0000ffff21217812 */ /* 0x000fe400078ec0ff */
[----:B0-----:R-:W-:Y:S02]  /*0940*/  LOP3.LUT R5, R15, 0xf00, RZ, 0xc0, !PT ;  /* 0x00000f000f057812 */ /* 0x001fe400078ec0ff */
[----:B------:R-:W-:-:S05]  /*0950*/  I2FP.F32.U32 R33, R33 ;  /* 0x0000002100217245 */ /* 0x000fca0000201000 */
[----:B------:R-:W-:Y:S01]  /*0960*/  FFMA R34, R33, R34, R36 ;  /* 0x0000002221227223 */ /* 0x000fe20000000024 */
[CC--:B--2---:R-:W-:Y:S02]  /*0970*/  LOP3.LUT P0, RZ, R18.reuse, R31.reuse, RZ, 0xc0, !PT ;  /* 0x0000001f12ff7212 */ /* 0x0c4fe4000780c0ff */
[C---:B------:R-:W-:Y:S02]  /*0980*/  LOP3.LUT P2, RZ, R21.reuse, R31, RZ, 0xc0, !PT ;  /* 0x0000001f15ff7212 */ /* 0x040fe4000784c0ff */
[-C--:B---3--:R-:W-:Y:S02]  /*0990*/  LOP3.LUT P1, RZ, R18, R32.reuse, RZ, 0xc0, !PT ;  /* 0x0000002012ff7212 */ /* 0x088fe4000782c0ff */
[----:B------:R-:W-:Y:S02]  /*09a0*/  LOP3.LUT P3, RZ, R21, R32, RZ, 0xc0, !PT ;  /* 0x0000002015ff7212 */ /* 0x000fe4000786c0ff */
[----:B------:R-:W-:Y:S02]  /*09b0*/  LOP3.LUT R18, R14, 0xf00, RZ, 0xc0, !PT ;  /* 0x00000f000e127812 */ /* 0x000fe400078ec0ff */
[----:B------:R-:W-:-:S02]  /*09c0*/  SEL R21, RZ, 0x10, !P0 ;  /* 0x00000010ff157807 */ /* 0x000fc40004000000 */
[----:B------:R-:W-:Y:S02]  /*09d0*/  SEL R4, RZ, 0x10, !P3 ;  /* 0x00000010ff047807 */ /* 0x000fe40005800000 */
[----:B------:R-:W-:Y:S02]  /*09e0*/  LEA.HI R21, R18, R21, RZ, 0x18 ;  /* 0x0000001512157211 */ /* 0x000fe400078fc0ff */
[----:B------:R-:W-:Y:S02]  /*09f0*/  SEL R18, RZ, 0x10, !P1 ;  /* 0x00000010ff127807 */ /* 0x000fe40004800000 */
[----:B------:R-:W-:Y:S02]  /*0a00*/  LEA.HI R35, R15, R4, RZ, 0x14 ;  /* 0x000000040f237211 */ /* 0x000fe400078fa0ff */
[----:B------:R-:W-:Y:S01]  /*0a10*/  LEA.HI R18, R5, R18, RZ, 0x18 ;  /* 0x0000001205127211 */ /* 0x000fe200078fc0ff */
[----:B------:R-:W2:Y:S01]  /*0a20*/  LDG.E.CONSTANT R4, desc[UR6][R2.64+-0x1fc] ;  /* 0xfffe040602047981 */ /* 0x000ea2000c1e9900 */
[----:B------:R-:W-:-:S03]  /*0a30*/  SEL R15, RZ, 0x10, !P2 ;  /* 0x00000010ff0f7807 */ /* 0x000fc60005000000 */
[----:B------:R-:W3:Y:S01]  /*0a40*/  LDG.E.CONSTANT R5, desc[UR6][R2.64+-0x1bc] ;  /* 0xfffe440602057981 */ /* 0x000ee2000c1e9900 */
[----:B------:R-:W-:-:S03]  /*0a50*/  LEA.HI R36, R14, R15, RZ, 0x14 ;  /* 0x0000000f0e247211 */ /* 0x000fc600078fa0ff */
[----:B------:R-:W4:Y:S04]  /*0a60*/  LDG.E.CONSTANT R14, desc[UR6][R2.64+-0x13c] ;  /* 0xfffec406020e7981 */ /* 0x000f28000c1e9900 */
[----:B------:R-:W5:Y:S01]  /*0a70*/  LDG.E.CONSTANT R15, desc[UR6][R2.64+-0x17c] ;  /* 0xfffe8406020f7981 */ /* 0x000f62000c1e9900 */
[----:B------:R-:W-:Y:S02]  /*0a80*/  I2FP.F32.U32 R18, R18 ;  /* 0x0000001200127245 */ /* 0x000fe40000201000 */
[----:B------:R-:W-:Y:S02]  /*0a90*/  I2FP.F32.U32 R21, R21 ;  /* 0x0000001500157245 */ /* 0x000fe40000201000 */
[----:B------:R-:W-:Y:S02]  /*0aa0*/  I2FP.F32.U32 R35, R35 ;  /* 0x0000002300237245 */ /* 0x000fe40000201000 */
[----:B------:R-:W-:-:S02]  /*0ab0*/  I2FP.F32.U32 R36, R36 ;  /* 0x0000002400247245 */ /* 0x000fc40000201000 */
[CC--:B------:R-:W-:Y:S02]  /*0ac0*/  LOP3.LUT P0, RZ, R20.reuse, R31.reuse, RZ, 0xc0, !PT ;  /* 0x0000001f14ff7212 */ /* 0x0c0fe4000780c0ff */
[----:B------:R-:W-:Y:S01]  /*0ad0*/  LOP3.LUT P1, RZ, R20, R32, RZ, 0xc0, !PT ;  /* 0x0000002014ff7212 */ /* 0x000fe2000782c0ff */
[----:B------:R-:W-:Y:S01]  /*0ae0*/  FADD R22, RZ, R22 ;  /* 0x00000016ff167221 */ /* 0x000fe20000000000 */
[----:B------:R-:W-:Y:S02]  /*0af0*/  SEL R20, RZ, 0x10, !P0 ;  /* 0x00000010ff147807 */ /* 0x000fe40004000000 */
[----:B------:R-:W-:Y:S01]  /*0b00*/  LOP3.LUT P0, RZ, R19, R31, RZ, 0xc0, !PT ;  /* 0x0000001f13ff7212 */ /* 0x000fe2000780c0ff */
[----:B---3--:R-:W-:Y:S01]  /*0b10*/  FMUL R37, R5, R18 ;  /* 0x0000001205257220 */ /* 0x008fe20000400000 */
[----:B------:R-:W-:-:S03]  /*0b20*/  FADD R18, RZ, R23 ;  /* 0x00000017ff127221 */ /* 0x000fc60000000000 */
[----:B--2---:R-:W-:Y:S01]  /*0b30*/  FFMA R21, R4, R21, R37 ;  /* 0x0000001504157223 */ /* 0x004fe20000000025 */
[----:B----4-:R-:W-:-:S03]  /*0b40*/  FMUL R35, R14, R35 ;  /* 0x000000230e237220 */ /* 0x010fc60000400000 */
[----:B------:R-:W-:Y:S01]  /*0b50*/  FADD R18, R18, R21 ;  /* 0x0000001512127221 */ /* 0x000fe20000000000 */
[----:B------:R-:W-:Y:S01]  /*0b60*/  LOP3.LUT R21, R16, 0xf00, RZ, 0xc0, !PT ;  /* 0x00000f0010157812 */ /* 0x000fe200078ec0ff */
[----:B-----5:R-:W-:Y:S02]  /*0b70*/  FFMA R23, R15, R36, R35 ;  /* 0x000000240f177223 */ /* 0x020fe40000000023 */
[----:B------:R-:W2:Y:S01]  /*0b80*/  LDG.E.CONSTANT R36, desc[UR6][R2.64+0x4] ;  /* 0x0000040602247981 */ /* 0x000ea2000c1e9900 */
[----:B------:R-:W-:Y:S01]  /*0b90*/  LEA.HI R20, R21, R20, RZ, 0x18 ;  /* 0x0000001415147211 */ /* 0x000fe200078fc0ff */
[----:B------:R-:W-:Y:S01]  /*0ba0*/  FADD R23, R22, R23 ;  /* 0x0000001716177221 */ /* 0x000fe20000000000 */
[----:B------:R-:W-:Y:S02]  /*0bb0*/  LOP3.LUT R21, R12, 0xf00, RZ, 0xc0, !PT ;  /* 0x00000f000c157812 */ /* 0x000fe400078ec0ff */
[----:B------:R-:W-:-:S04]  /*0bc0*/  SEL R22, RZ, 0x10, !P1 ;  /* 0x00000010ff167807 */ /* 0x000fc80004800000 */
[----:B------:R-:W-:Y:S02]  /*0bd0*/  LEA.HI R22, R21, R22, RZ, 0x18 ;  /* 0x0000001615167211 */ /* 0x000fe400078fc0ff */
[----:B------:R-:W3:Y:S01]  /*0be0*/  LDG.E.CONSTANT R21, desc[UR6][R2.64+0x44] ;  /* 0x0000440602157981 */ /* 0x000ee2000c1e9900 */
[----:B------:R-:W-:-:S03]  /*0bf0*/  LOP3.LUT P1, RZ, R19, R32, RZ, 0xc0, !PT ;  /* 0x0000002013ff7212 */ /* 0x000fc6000782c0ff */
[----:B------:R-:W4:Y:S04]  /*0c00*/  LDG.E.CONSTANT R19, desc[UR6][R2.64+0xc4] ;  /* 0x0000c40602137981 */ /* 0x000f28000c1e9900 */
[----:B------:R-:W5:Y:S01]  /*0c10*/  LDG.E.CONSTANT R32, desc[UR6][R2.64+0x84] ;  /* 0x0000840602207981 */ /* 0x000f62000c1e9900 */
[C---:B------:R-:W-:Y:S01]  /*0c20*/  LOP3.LUT R35, R24.reuse, 0x3f, RZ, 0xc0, !PT ;  /* 0x0000003f18237812 */ /* 0x040fe200078ec0ff */
[----:B------:R-:W-:Y:S01]  /*0c30*/  FADD R15, R15, R14 ;  /* 0x0000000e0f0f7221 */ /* 0x000fe20000000000 */
[----:B------:R-:W-:Y:S02]  /*0c40*/  I2FP.F32.U32 R22, R22 ;  /* 0x0000001600167245 */ /* 0x000fe40000201000 */
[----:B------:R-:W-:Y:S01]  /*0c50*/  LOP3.LUT R14, R24, 0x3f00, RZ, 0xc0, !PT ;  /* 0x00003f00180e7812 */ /* 0x000fe200078ec0ff */
[----:B------:R-:W-:Y:S01]  /*0c60*/  FMUL R30, R30, R15 ;  /* 0x0000000f1e1e7220 */ /* 0x000fe20000400000 */
[----:B------:R-:W0:Y:S01]  /*0c70*/  I2F.U16 R35, R35 ;  /* 0x0000002300237306 */ /* 0x000e220000101000 */
[----:B------:R-:W-:Y:S01]  /*0c80*/  SEL R15, RZ, 0x10, !P1 ;  /* 0x00000010ff0f7807 */ /* 0x000fe20004800000 */
[----:B------:R-:W-:Y:S01]  /*0c90*/  FADD R4, R4, R5 ;  /* 0x0000000504047221 */ /* 0x000fe20000000000 */
[----:B------:R-:W-:-:S02]  /*0ca0*/  I2FP.F32.U32 R5, R20 ;  /* 0x0000001400057245 */ /* 0x000fc40000201000 */
[----:B------:R-:W-:Y:S02]  /*0cb0*/  SHF.R.U32.HI R14, RZ, 0x8, R14 ;  /* 0x00000008ff0e7819 */ /* 0x000fe4000001160e */
[----:B------:R-:W-:Y:S02]  /*0cc0*/  LEA.HI R15, R12, R15, RZ, 0x14 ;  /* 0x0000000f0c0f7211 */ /* 0x000fe400078fa0ff */
[----:B------:R-:W-:Y:S01]  /*0cd0*/  LOP3.LUT R12, R25, 0x3f, RZ, 0xc0, !PT ;  /* 0x0000003f190c7812 */ /* 0x000fe200078ec0ff */
[----:B------:R-:W-:Y:S01]  /*0ce0*/  FFMA R29, R29, R4, R30 ;  /* 0x000000041d1d7223 */ /* 0x000fe2000000001e */
[----:B------:R-:W-:Y:S02]  /*0cf0*/  LOP3.LUT R14, R14, 0xffff, RZ, 0xc0, !PT ;  /* 0x0000ffff0e0e7812 */ /* 0x000fe400078ec0ff */
[----:B------:R-:W-:Y:S02]  /*0d00*/  I2FP.F32.U32 R4, R15 ;  /* 0x0000000f00047245 */ /* 0x000fe40000201000 */
[----:B------:R-:W1:Y:S01]  /*0d10*/  I2F.U16 R15, R12 ;  /* 0x0000000c000f7306 */ /* 0x000e620000101000 */
[----:B------:R-:W-:Y:S01]  /*0d20*/  I2FP.F32.U32 R14, R14 ;  /* 0x0000000e000e7245 */ /* 0x000fe20000201000 */
[----:B0-----:R-:W-:Y:S01]  /*0d30*/  FMUL R18, R18, R35 ;  /* 0x0000002312127220 */ /* 0x001fe20000400000 */
[----:B------:R-:W-:Y:S01]  /*0d40*/  FADD R26, RZ, R26 ;  /* 0x0000001aff1a7221 */ /* 0x000fe20000000000 */
[----:B------:R-:W-:-:S02]  /*0d50*/  SHF.R.U32.HI R25, RZ, 0x8, R25 ;  /* 0x00000008ff197819 */ /* 0x000fc40000011619 */
[----:B------:R-:W-:Y:S01]  /*0d60*/  FFMA R18, R23, R14, R18 ;  /* 0x0000000e17127223 */ /* 0x000fe20000000012 */
[----:B------:R-:W-:Y:S01]  /*0d70*/  VIADD R9, R9, 0x2 ;  /* 0x0000000209097836 */ /* 0x000fe20000000000 */
[----:B------:R-:W-:Y:S01]  /*0d80*/  LOP3.LUT R25, R25, 0xffff, RZ, 0xc0, !PT ;  /* 0x0000ffff19197812 */ /* 0x000fe200078ec0ff */
[----:B------:R-:W-:Y:S01]  /*0d90*/  FADD R34, RZ, R34 ;  /* 0x00000022ff227221 */ /* 0x000fe20000000000 */
[----:B------:R-:W-:Y:S01]  /*0da0*/  FADD R27, RZ, R27 ;  /* 0x0000001bff1b7221 */ /* 0x000fe20000000000 */
[----:B------:R-:W-:-:S05]  /*0db0*/  IADD3 R8, P1, PT, R8, 0x160, RZ ;  /* 0x0000016008087810 */ /* 0x000fca0007f3e0ff */
[----:B------:R-:W-:Y:S02]  /*0dc0*/  IMAD.X R7, RZ, RZ, R7, P1 ;  /* 0x000000ffff077224 */ /* 0x000fe400008e0607 */
[----:B---3--:R-:W-:-:S04]  /*0dd0*/  FMUL R31, R21, R22 ;  /* 0x00000016151f7220 */ /* 0x008fc80000400000 */
[C---:B--2---:R-:W-:Y:S01]  /*0de0*/  FFMA R5, R36.reuse, R5, R31 ;  /* 0x0000000524057223 */ /* 0x044fe2000000001f */
[----:B------:R-:W-:Y:S01]  /*0df0*/  SEL R31, RZ, 0x10, !P0 ;  /* 0x00000010ff1f7807 */ /* 0x000fe20004000000 */
[----:B------:R-:W-:-:S03]  /*0e00*/  FADD R36, R36, R21 ;  /* 0x0000001524247221 */ /* 0x000fc60000000000 */
[----:B------:R-:W-:Y:S01]  /*0e10*/  LEA.HI R16, R16, R31, RZ, 0x14 ;  /* 0x0000001f10107211 */ /* 0x000fe200078fa0ff */
[----:B----4-:R-:W-:Y:S01]  /*0e20*/  FMUL R23, R19, R4 ;  /* 0x0000000413177220 */ /* 0x010fe20000400000 */
[----:B------:R-:W-:Y:S01]  /*0e30*/  FFMA R36, R28, R36, R29 ;  /* 0x000000241c247223 */ /* 0x000fe2000000001d */
[----:B-----5:R-:W-:Y:S01]  /*0e40*/  FADD R19, R32, R19 ;  /* 0x0000001320137221 */ /* 0x020fe20000000000 */
[----:B------:R-:W-:Y:S01]  /*0e50*/  I2FP.F32.U32 R21, R16 ;  /* 0x0000001000157245 */ /* 0x000fe20000201000 */
[----:B------:R-:W-:Y:S01]  /*0e60*/  FADD R5, R26, R5 ;  /* 0x000000051a057221 */ /* 0x000fe20000000000 */
[----:B------:R-:W-:Y:S01]  /*0e70*/  ISETP.GE.AND P0, PT, R9, UR4, PT ;  /* 0x0000000409007c0c */ /* 0x000fe2000bf06270 */
[----:B------:R-:W-:Y:S02]  /*0e80*/  FFMA R19, R33, R19, R36 ;  /* 0x0000001321137223 */ /* 0x000fe40000000024 */
[----:B------:R-:W-:Y:S01]  /*0e90*/  FFMA R32, R32, R21, R23 ;  /* 0x0000001520207223 */ /* 0x000fe20000000017 */
[----:B-1----:R-:W-:Y:S01]  /*0ea0*/  FFMA R18, R5, R15, R18 ;  /* 0x0000000f05127223 */ /* 0x002fe20000000012 */
[--C-:B------:R-:W-:Y:S01]  /*0eb0*/  HADD2.F32 R4, -RZ, R17.reuse.H1_H1 ;  /* 0x30000011ff047230 */ /* 0x100fe20000004100 */
[----:B------:R-:W-:Y:S01]  /*0ec0*/  I2FP.F32.U32 R5, R25 ;  /* 0x0000001900057245 */ /* 0x000fe20000201000 */
[----:B------:R-:W-:Y:S01]  /*0ed0*/  FADD R19, R34, R19 ;  /* 0x0000001322137221 */ /* 0x000fe20000000000 */
[----:B------:R-:W-:Y:S01]  /*0ee0*/  FADD R27, R27, R32 ;  /* 0x000000201b1b7221 */ /* 0x000fe20000000000 */
[----:B------:R-:W-:-:S02]  /*0ef0*/  HADD2.F32 R17, -RZ, R17.H0_H0 ;  /* 0x20000011ff117230 */ /* 0x000fc40000004100 */
[----:B------:R-:W-:Y:S01]  /*0f00*/  FMUL R4, R4, R19 ;  /* 0x0000001304047220 */ /* 0x000fe20000400000 */
[----:B------:R-:W-:Y:S01]  /*0f10*/  FFMA R18, R27, R5, R18 ;  /* 0x000000051b127223 */ /* 0x000fe20000000012 */
[----:B------:R-:W-:-:S03]  /*0f20*/  IADD3 R16, P2, PT, R2, 0x800, RZ ;  /* 0x0000080002107810 */ /* 0x000fc60007f5e0ff */
[----:B------:R-:W-:Y:S02]  /*0f30*/  FFMA R17, R17, R18, -R4 ;  /* 0x0000001211117223 */ /* 0x000fe40000000804 */
[----:B------:R-:W-:Y:S02]  /*0f40*/  IMAD.X R5, RZ, RZ, R3, P2 ;  /* 0x000000ffff057224 */ /* 0x000fe400010e0603 */
[----:B------:R-:W-:Y:S01]  /*0f50*/  FADD R10, R17, R10 ;  /* 0x0000000a110a7221 */ /* 0x000fe20000000000 */
[----:B------:R-:W-:Y:S06]  /*0f60*/  @!P0 BRA `(.L_x_658) ;  /* 0xfffffff000c08947 */ /* 0x000fec000383ffff */
.L_x_657:
[----:B------:R-:W-:Y:S05]  /*0f70*/  BSYNC.RECONVERGENT B0 ;  /* 0x0000000000007941 */ /* 0x000fea0003800200 */
.L_x_656:
[----:B------:R-:W0:Y:S01]  /*0f80*/  SHFL.BFLY PT, R3, R10, 0x10, 0x1f ;  /* 0x0e001f000a037f89 */ /* 0x000e2200000e0000 */
[----:B------:R-:W-:Y:S01]  /*0f90*/  ISETP.NE.AND P0, PT, R0, RZ, PT ;  /* 0x000000ff0000720c */ /* 0x000fe20003f05270 */
        /* <DEDUP_REMOVED lines=14> */
.L_x_659:
        /* <DEDUP_REMOVED lines=16> */
.L_x_820:


//--------------------- .text.dequantize_mul_mat_vec_q4_k --------------------------
	.section	.text.dequantize_mul_mat_vec_q4_k,"ax",@progbits
	.align	128
        .global         dequantize_mul_mat_vec_q4_k
        .type           dequantize_mul_mat_vec_q4_k,@function
        .size           dequantize_mul_mat_vec_q4_k,(.L_x_821 - dequantize_mul_mat_vec_q4_k)
        .other          dequantize_mul_mat_vec_q4_k,@"STO_CUDA_ENTRY STV_DEFAULT"
dequantize_mul_mat_vec_q4_k:
.text.dequantize_mul_mat_vec_q4_k:
        /* <DEDUP_REMOVED lines=16> */
[----:B0-----:R-:W-:-:S05]  /*0100*/  LOP3.LUT R15, R14, 0x1, RZ, 0xc0, !PT ;  /* 0x000000010e0f7812 */ /* 0x001fca00078ec0ff */
[----:B------:R-:W-:-:S13]  /*0110*/  ISETP.GE.AND P0, PT, R15, UR4, PT ;  /* 0x000000040f007c0c */ /* 0x000fda000bf06270 */
[----:B--2---:R-:W-:Y:S05]  /*0120*/  @P0 BRA `(.L_x_661) ;  /* 0x0000000800bc0947 */ /* 0x004fea0003800000 */
[----:B------:R-:W-:Y:S01]  /*0130*/  IMAD.SHL.U32 R0, R14, 0x4, RZ ;  /* 0x000000040e007824 */ /* 0x000fe200078e00ff */
[----:B------:R-:W0:Y:S01]  /*0140*/  LDC.64 R8, c[0x0][0x388] ;  /* 0x0000e200ff087b82 */ /* 0x000e220000000a00 */
[--C-:B------:R-:W-:Y:S01]  /*0150*/  SHF.R.U32.HI R2, RZ, 0x1, R14.reuse ;  /* 0x00000001ff027819 */ /* 0x100fe2000001160e */
[----:B------:R-:W1:Y:S01]  /*0160*/  LDCU.64 UR8, c[0x0][0x380] ;  /* 0x00007000ff0877ac */ /* 0x000e620008000a00 */
[----:B------:R-:W-:Y:S01]  /*0170*/  SHF.R.U32.HI R17, RZ, 0x4, R14 ;  /* 0x00000004ff117819 */ /* 0x000fe2000001160e */
[----:B------:R-:W-:Y:S01]  /*0180*/  IMAD.MOV.U32 R16, RZ, RZ, RZ ;  /* 0x000000ffff107224 */ /* 0x000fe200078e00ff */
[----:B------:R-:W-:Y:S02]  /*0190*/  LOP3.LUT R0, R0, 0xfc0, RZ, 0xc0, !PT ;  /* 0x00000fc000007812 */ /* 0x000fe400078ec0ff */
[C---:B------:R-:W-:Y:S02]  /*01a0*/  LOP3.LUT R3, R2.reuse, 0x3, RZ, 0xc0, !PT ;  /* 0x0000000302037812 */ /* 0x040fe400078ec0ff */
[----:B------:R-:W-:Y:S01]  /*01b0*/  LOP3.LUT R7, R2, 0x4, RZ, 0xc0, !PT ;  /* 0x0000000402077812 */ /* 0x000fe200078ec0ff */
[----:B------:R-:W-:-:S04]  /*01c0*/  IMAD R0, R15, 0x100, R0 ;  /* 0x000001000f007824 */ /* 0x000fc800078e0200 */
[----:B------:R-:W-:Y:S02]  /*01d0*/  IMAD R0, R3, 0x8, R0 ;  /* 0x0000000803007824 */ /* 0x000fe400078e0200 */
[----:B------:R-:W-:-:S04]  /*01e0*/  IMAD.WIDE.U32 R2, R15, 0x90, RZ ;  /* 0x000000900f027825 */ /* 0x000fc800078e00ff */
[----:B------:R-:W-:Y:S01]  /*01f0*/  IMAD.IADD R11, R0, 0x1, R7 ;  /* 0x00000001000b7824 */ /* 0x000fe200078e0207 */
[----:B------:R-:W-:Y:S01]  /*0200*/  SHF.R.U32.HI R0, RZ, 0x3, R14 ;  /* 0x00000003ff007819 */ /* 0x000fe2000001160e */
[----:B------:R-:W-:-:S03]  /*0210*/  IMAD R7, R5, UR4, RZ ;  /* 0x0000000405077c24 */ /* 0x000fc6000f8e02ff */
[----:B------:R-:W-:Y:S01]  /*0220*/  LOP3.LUT R13, R0, 0x1, RZ, 0xc0, !PT ;  /* 0x00000001000d7812 */ /* 0x000fe200078ec0ff */
[----:B------:R-:W-:-:S03]  /*0230*/  IMAD.WIDE R6, R7, 0x90, R2 ;  /* 0x0000009007067825 */ /* 0x000fc600078e0202 */
[----:B------:R-:W-:Y:S01]  /*0240*/  LOP3.LUT R0, R13, 0x6, R14, 0xf8, !PT ;  /* 0x000000060d007812 */ /* 0x000fe200078ef80e */
[----:B0-----:R-:W-:Y:S01]  /*0250*/  IMAD.WIDE.U32 R2, R11, 0x4, R8 ;  /* 0x000000040b027825 */ /* 0x001fe200078e0008 */
[----:B-1----:R-:W-:-:S03]  /*0260*/  IADD3 R10, P1, PT, R6, UR8, RZ ;  /* 0x00000008060a7c10 */ /* 0x002fc6000ff3e0ff */
[----:B------:R-:W-:Y:S01]  /*0270*/  IMAD R17, R17, 0x8, R0 ;  /* 0x0000000811117824 */ /* 0x000fe200078e0200 */
[----:B------:R-:W-:Y:S02]  /*0280*/  IADD3 R6, P0, PT, R2, 0x200, RZ ;  /* 0x0000020002067810 */ /* 0x000fe40007f1e0ff */
[----:B------:R-:W-:-:S03]  /*0290*/  IADD3.X R11, PT, PT, R7, UR9, RZ, P1, !PT ;  /* 0x00000009070b7c10 */ /* 0x000fc60008ffe4ff */
[----:B------:R-:W-:-:S08]  /*02a0*/  IMAD.X R7, RZ, RZ, R3, P0 ;  /* 0x000000ffff077224 */ /* 0x000fd000000e0603 */
.L_x_662:
[----:B------:R-:W-:Y:S01]  /*02b0*/  LEA R12, P0, R17, R10, 0x2 ;  /* 0x0000000a110c7211 */ /* 0x000fe200078010ff */
[----:B------:R-:W2:Y:S04]  /*02c0*/  LDG.E.CONSTANT R3, desc[UR6][R6.64+-0x200] ;  /* 0xfffe000606037981 */ /* 0x000ea8000c1e9900 */
[--C-:B------:R-:W-:Y:S01]  /*02d0*/  IMAD.X R13, RZ, RZ, R11.reuse, P0 ;  /* 0x000000ffff0d7224 */ /* 0x100fe200000e060b */
[----:B------:R-:W-:Y:S01]  /*02e0*/  SHF.R.U32.HI R9, RZ, 0x4, R14 ;  /* 0x00000004ff097819 */ /* 0x000fe2000001160e */
[----:B------:R-:W3:Y:S04]  /*02f0*/  LDG.E.CONSTANT R22, desc[UR6][R6.64+-0x1fc] ;  /* 0xfffe040606167981 */ /* 0x000ee8000c1e9900 */
[----:B------:R-:W4:Y:S01]  /*0300*/  LDG.E.CONSTANT R18, desc[UR6][R12.64+0x10] ;  /* 0x000010060c127981 */ /* 0x000f22000c1e9900 */
[----:B------:R-:W-:-:S03]  /*0310*/  IMAD.WIDE.U32 R8, R9, 0x2, R10 ;  /* 0x0000000209087825 */ /* 0x000fc600078e000a */
[----:B------:R-:W5:Y:S04]  /*0320*/  LDG.E.CONSTANT R4, desc[UR6][R6.64+-0x180] ;  /* 0xfffe800606047981 */ /* 0x000f68000c1e9900 */
[----:B------:R-:W2:Y:S04]  /*0330*/  LDG.E.U16.CONSTANT R27, desc[UR6][R8.64+0x8] ;  /* 0x00000806081b7981 */ /* 0x000ea8000c1e9500 */
[----:B------:R-:W5:Y:S04]  /*0340*/  LDG.E.CONSTANT R25, desc[UR6][R6.64+-0x17c] ;  /* 0xfffe840606197981 */ /* 0x000f68000c1e9900 */
[----:B------:R-:W5:Y:S04]  /*0350*/  LDG.E.CONSTANT R19, desc[UR6][R6.64+-0x178] ;  /* 0xfffe880606137981 */ /* 0x000f68000c1e9900 */
[----:B------:R-:W5:Y:S04]  /*0360*/  LDG.E.U16.CONSTANT R20, desc[UR6][R8.64+0xc] ;  /* 0x00000c0608147981 */ /* 0x000f68000c1e9500 */
[----:B------:R-:W5:Y:S04]  /*0370*/  LDG.E.CONSTANT R21, desc[UR6][R6.64+-0x1f8] ;  /* 0xfffe080606157981 */ /* 0x000f68000c1e9900 */
[----:B------:R-:W5:Y:S04]  /*0380*/  LDG.E.CONSTANT R12, desc[UR6][R12.64+0x50] ;  /* 0x000050060c0c7981 */ /* 0x000f68000c1e9900 */
[----:B------:R-:W5:Y:S04]  /*0390*/  LDG.E.CONSTANT R0, desc[UR6][R6.64] ;  /* 0x0000000606007981 */ /* 0x000f68000c1e9900 */
[----:B------:R-:W5:Y:S04]  /*03a0*/  LDG.E.CONSTANT R23, desc[UR6][R6.64+0x4] ;  /* 0x0000040606177981 */ /* 0x000f68000c1e9900 */
[----:B------:R-:W5:Y:S04]  /*03b0*/  LDG.E.CONSTANT R24, desc[UR6][R6.64+0x84] ;  /* 0x0000840606187981 */ /* 0x000f68000c1e9900 */
[----:B------:R-:W5:Y:S04]  /*03c0*/  LDG.E.U16.CONSTANT R8, desc[UR6][R8.64+0x4] ;  /* 0x0000040608087981 */ /* 0x000f68000c1e9500 */
[----:B------:R0:W5:Y:S04]  /*03d0*/  LDG.E.CONSTANT R13, desc[UR6][R10.64] ;  /* 0x000000060a0d7981 */ /* 0x000168000c1e9900 */
[----:B------:R-:W5:Y:S01]  /*03e0*/  LDG.E.CONSTANT R9, desc[UR6][R6.64+0x8] ;  /* 0x0000080606097981 */ /* 0x000f62000c1e9900 */
[----:B----4-:R-:W-:-:S02]  /*03f0*/  PRMT R2, R18, 0x7632, R2 ;  /* 0x0000763212027816 */ /* 0x010fc40000000002 */
[----:B------:R-:W-:Y:S02]  /*0400*/  LOP3.LUT R26, R18, 0xffff, RZ, 0xc0, !PT ;  /* 0x0000ffff121a7812 */ /* 0x000fe400078ec0ff */
[C---:B------:R-:W-:Y:S02]  /*0410*/  LOP3.LUT R32, R2.reuse, 0xf, RZ, 0xc0, !PT ;  /* 0x0000000f02207812 */ /* 0x040fe400078ec0ff */
[----:B------:R-:W-:Y:S02]  /*0420*/  LOP3.LUT R30, R2, 0xf0, RZ, 0xc0, !PT ;  /* 0x000000f0021e7812 */ /* 0x000fe400078ec0ff */
[C---:B------:R-:W-:Y:S01]  /*0430*/  LOP3.LUT R28, R18.reuse, 0xf, RZ, 0xc0, !PT ;  /* 0x0000000f121c7812 */ /* 0x040fe200078ec0ff */
[----:B------:R-:W4:Y:S01]  /*0440*/  LDG.E.CONSTANT R2, desc[UR6][R6.64+0x80] ;  /* 0x0000800606027981 */ /* 0x000f22000c1e9900 */
[----:B------:R-:W-:Y:S02]  /*0450*/  SHF.R.U32.HI R26, RZ, 0x8, R26 ;  /* 0x00000008ff1a7819 */ /* 0x000fe4000001161a */
[----:B------:R-:W-:-:S02]  /*0460*/  LOP3.LUT R29, R18, 0xf0, RZ, 0xc0, !PT ;  /* 0x000000f0121d7812 */ /* 0x000fc400078ec0ff */
[C---:B------:R-:W-:Y:S01]  /*0470*/  LOP3.LUT R31, R26.reuse, 0xf, RZ, 0xc0, !PT ;  /* 0x0000000f1a1f7812 */ /* 0x040fe200078ec0ff */
[----:B------:R-:W1:Y:S01]  /*0480*/  I2F.U16 R28, R28 ;  /* 0x0000001c001c7306 */ /* 0x000e620000101000 */
[----:B------:R-:W-:Y:S02]  /*0490*/  LOP3.LUT R34, R26, 0xf0, RZ, 0xc0, !PT ;  /* 0x000000f01a227812 */ /* 0x000fe400078ec0ff */
[C---:B--2---:R-:W-:Y:S02]  /*04a0*/  LOP3.LUT R26, R27.reuse, 0x3f00, RZ, 0xc0, !PT ;  /* 0x00003f001b1a7812 */ /* 0x044fe400078ec0ff */
[----:B------:R-:W-:-:S03]  /*04b0*/  LOP3.LUT R35, R27, 0x3f, RZ, 0xc0, !PT ;  /* 0x0000003f1b237812 */ /* 0x000fc600078ec0ff */
[----:B------:R-:W3:Y:S01]  /*04c0*/  I2F.U16 R31, R31 ;  /* 0x0000001f001f7306 */ /* 0x000ee20000101000 */
[----:B------:R-:W-:-:S07]  /*04d0*/  SHF.R.U32.HI R33, RZ, 0x8, R26 ;  /* 0x00000008ff217819 */ /* 0x000fce000001161a */
[----:B------:R-:W5:Y:S01]  /*04e0*/  I2F.U16 R29, R29 ;  /* 0x0000001d001d7306 */ /* 0x000f620000101000 */
[----:B------:R-:W-:Y:S01]  /*04f0*/  LOP3.LUT R37, R33, 0xffff, RZ, 0xc0, !PT ;  /* 0x0000ffff21257812 */ /* 0x000fe200078ec0ff */
[----:B-1----:R-:W-:-:S06]  /*0500*/  FFMA R33, R3, R28, RZ ;  /* 0x0000001c03217223 */ /* 0x002fcc00000000ff */
[----:B------:R-:W1:Y:S01]  /*0510*/  I2F.U16 R34, R34 ;  /* 0x0000002200227306 */ /* 0x000e620000101000 */
[----:B------:R-:W-:-:S07]  /*0520*/  I2FP.F32.U32 R28, R37 ;  /* 0x00000025001c7245 */ /* 0x000fce0000201000 */
[----:B------:R-:W2:Y:S01]  /*0530*/  I2F.U16 R26, R35 ;  /* 0x00000023001a7306 */ /* 0x000ea20000101000 */
[----:B---3--:R-:W-:-:S07]  /*0540*/  FFMA R31, R22, R31, R33 ;  /* 0x0000001f161f7223 */ /* 0x008fce0000000021 */
[----:B------:R-:W3:Y:S01]  /*0550*/  I2F.U16 R30, R30 ;  /* 0x0000001e001e7306 */ /* 0x000ee20000101000 */
[----:B-----5:R-:W-:Y:S01]  /*0560*/  FFMA R36, R4, R29, RZ ;  /* 0x0000001d04247223 */ /* 0x020fe200000000ff */
[----:B------:R-:W-:-:S03]  /*0570*/  FMUL R33, R28, R4 ;  /* 0x000000041c217220 */ /* 0x000fc60000400000 */
[----:B-1----:R-:W-:-:S03]  /*0580*/  FFMA R36, R25, R34, R36 ;  /* 0x0000002219247223 */ /* 0x002fc60000000024 */
[----:B------:R-:W1:Y:S01]  /*0590*/  I2F.U16 R32, R32 ;  /* 0x0000002000207306 */ /* 0x000e620000101000 */
[----:B--2---:R-:W-:Y:S02]  /*05a0*/  FFMA R33, R26, R3, R33 ;  /* 0x000000031a217223 */ /* 0x004fe40000000021 */
[----:B------:R-:W2:Y:S01]  /*05b0*/  LDG.E.CONSTANT R3, desc[UR6][R6.64+0x88] ;  /* 0x0000880606037981 */ /* 0x000ea2000c1e9900 */
[----:B---3--:R-:W-:Y:S01]  /*05c0*/  FFMA R29, R19, R30, R36 ;  /* 0x0000001e131d7223 */ /* 0x008fe20000000024 */
[----:B------:R-:W-:Y:S02]  /*05d0*/  SHF.R.U32.HI R30, RZ, 0x2, R27 ;  /* 0x00000002ff1e7819 */ /* 0x000fe4000001161b */
[----:B------:R-:W-:Y:S02]  /*05e0*/  SHF.R.U32.HI R27, RZ, 0x4, R20 ;  /* 0x00000004ff1b7819 */ /* 0x000fe40000011614 */
[----:B------:R-:W-:Y:S01]  /*05f0*/  LOP3.LUT R30, R30, 0x3030, RZ, 0xc0, !PT ;  /* 0x000030301e1e7812 */ /* 0x000fe200078ec0ff */
[----:B------:R-:W-:Y:S01]  /*0600*/  FMUL R35, R28, R25 ;  /* 0x000000191c237220 */ /* 0x000fe20000400000 */
[----:B-1----:R-:W-:Y:S01]  /*0610*/  FFMA R4, R21, R32, R31 ;  /* 0x0000002015047223 */ /* 0x002fe2000000001f */
[----:B------:R-:W-:-:S02]  /*0620*/  LOP3.LUT R31, R12, 0xf, RZ, 0xc0, !PT ;  /* 0x0000000f0c1f7812 */ /* 0x000fc400078ec0ff */
[----:B------:R-:W-:Y:S01]  /*0630*/  LOP3.LUT R25, R30, 0xf0f, R27, 0xf8, !PT ;  /* 0x00000f0f1e197812 */ /* 0x000fe200078ef81b */
[----:B------:R-:W-:Y:S01]  /*0640*/  FFMA R27, R26, R22, R35 ;  /* 0x000000161a1b7223 */ /* 0x000fe20000000023 */
[----:B------:R-:W-:Y:S01]  /*0650*/  FMUL R19, R28, R19 ;  /* 0x000000131c137220 */ /* 0x000fe20000400000 */
[----:B------:R-:W3:Y:S01]  /*0660*/  LDG.E.CONSTANT R22, desc[UR6][R6.64+-0x174] ;  /* 0xfffe8c0606167981 */ /* 0x000ee2000c1e9900 */
[----:B------:R-:W-:Y:S01]  /*0670*/  LOP3.LUT R30, R25, 0x3f, RZ, 0xc0, !PT ;  /* 0x0000003f191e7812 */ /* 0x000fe200078ec0ff */
[----:B------:R-:W1:Y:S01]  /*0680*/  I2F.U16 R31, R31 ;  /* 0x0000001f001f7306 */ /* 0x000e620000101000 */
[----:B------:R-:W-:Y:S02]  /*0690*/  FFMA R21, R26, R21, R19 ;  /* 0x000000151a157223 */ /* 0x000fe40000000013 */
[----:B------:R-:W5:Y:S05]  /*06a0*/  LDG.E.CONSTANT R19, desc[UR6][R6.64+-0x1f4] ;  /* 0xfffe0c0606137981 */ /* 0x000f6a000c1e9900 */
[----:B------:R-:W0:Y:S01]  /*06b0*/  I2F.U16 R30, R30 ;  /* 0x0000001e001e7306 */ /* 0x000e220000101000 */
[----:B-1----:R-:W-:-:S02]  /*06c0*/  FFMA R34, R0, R31, RZ ;  /* 0x0000001f00227223 */ /* 0x002fc400000000ff */
[----:B------:R-:W5:Y:S01]  /*06d0*/  LDG.E.CONSTANT R31, desc[UR6][R6.64+0xc] ;  /* 0x00000c06061f7981 */ /* 0x000f62000c1e9900 */
[----:B0-----:R-:W-:-:S03]  /*06e0*/  FFMA R33, R30, R0, R33 ;  /* 0x000000001e217223 */ /* 0x001fc60000000021 */
[----:B------:R0:W5:Y:S01]  /*06f0*/  LDG.E.CONSTANT R0, desc[UR6][R6.64+0x8c] ;  /* 0x00008c0606007981 */ /* 0x000162000c1e9900 */
[----:B------:R-:W-:-:S04]  /*0700*/  LOP3.LUT R32, R12, 0xffff, RZ, 0xc0, !PT ;  /* 0x0000ffff0c207812 */ /* 0x000fc800078ec0ff */
[----:B------:R-:W-:-:S04]  /*0710*/  SHF.R.U32.HI R32, RZ, 0x8, R32 ;  /* 0x00000008ff207819 */ /* 0x000fc80000011620 */
[----:B------:R-:W-:-:S06]  /*0720*/  LOP3.LUT R36, R32, 0xf, RZ, 0xc0, !PT ;  /* 0x0000000f20247812 */ /* 0x000fcc00078ec0ff */
[----:B------:R-:W1:Y:S01]  /*0730*/  I2F.U16 R36, R36 ;  /* 0x0000002400247306 */ /* 0x000e620000101000 */
[----:B------:R-:W-:Y:S01]  /*0740*/  LOP3.LUT R35, R12, 0xf0, RZ, 0xc0, !PT ;  /* 0x000000f00c237812 */ /* 0x000fe200078ec0ff */
[----:B------:R-:W-:Y:S01]  /*0750*/  FFMA R27, R30, R23, R27 ;  /* 0x000000171e1b7223 */ /* 0x000fe2000000001b */
[----:B------:R-:W-:-:S05]  /*0760*/  SHF.R.U32.HI R25, RZ, 0x8, R25 ;  /* 0x00000008ff197819 */ /* 0x000fca0000011619 */
[----:B------:R-:W4:Y:S01]  /*0770*/  I2F.U16 R35, R35 ;  /* 0x0000002300237306 */ /* 0x000f220000101000 */
[----:B-1----:R-:W-:Y:S01]  /*0780*/  FFMA R34, R23, R36, R34 ;  /* 0x0000002417227223 */ /* 0x002fe20000000022 */
[----:B------:R-:W-:-:S06]  /*0790*/  LOP3.LUT R23, R32, 0xf0, RZ, 0xc0, !PT ;  /* 0x000000f020177812 */ /* 0x000fcc00078ec0ff */
[----:B------:R-:W1:Y:S01]  /*07a0*/  I2F.U16 R23, R23 ;  /* 0x0000001700177306 */ /* 0x000e620000101000 */
[----:B------:R-:W-:-:S04]  /*07b0*/  LOP3.LUT R25, R25, 0xffff, RZ, 0xc0, !PT ;  /* 0x0000ffff19197812 */ /* 0x000fc800078ec0ff */
[----:B------:R-:W-:Y:S01]  /*07c0*/  I2FP.F32.U32 R32, R25 ;  /* 0x0000001900207245 */ /* 0x000fe20000201000 */
[----:B------:R-:W-:Y:S01]  /*07d0*/  FFMA R21, R30, R9, R21 ;  /* 0x000000091e157223 */ /* 0x000fe20000000015 */
[----:B------:R-:W-:-:S05]  /*07e0*/  VIADD R15, R15, 0x2 ;  /* 0x000000020f0f7836 */ /* 0x000fca0000000000 */
[----:B------:R-:W-:Y:S02]  /*07f0*/  ISETP.GE.AND P0, PT, R15, UR4, PT ;  /* 0x000000040f007c0c */ /* 0x000fe4000bf06270 */
[----:B------:R-:W-:Y:S02]  /*0800*/  IADD3 R10, P2, PT, R10, 0x120, RZ ;  /* 0x000001200a0a7810 */ /* 0x000fe40007f5e0ff */
[----:B0-----:R-:W-:-:S03]  /*0810*/  IADD3 R6, P1, PT, R6, 0x800, RZ ;  /* 0x0000080006067810 */ /* 0x001fc60007f3e0ff */
[----:B------:R-:W-:Y:S02]  /*0820*/  IMAD.X R11, RZ, RZ, R11, P2 ;  /* 0x000000ffff0b7224 */ /* 0x000fe400010e060b */
[----:B------:R-:W-:Y:S02]  /*0830*/  IMAD.X R7, RZ, RZ, R7, P1 ;  /* 0x000000ffff077224 */ /* 0x000fe400008e0607 */
[----:B----4-:R-:W-:Y:S01]  /*0840*/  FFMA R25, R2, R35, RZ ;  /* 0x0000002302197223 */ /* 0x010fe200000000ff */
[----:B------:R-:W-:-:S03]  /*0850*/  FFMA R33, R32, R2, R33 ;  /* 0x0000000220217223 */ /* 0x000fc60000000021 */
[--C-:B-1----:R-:W-:Y:S01]  /*0860*/  FFMA R2, R24, R23, R25.reuse ;  /* 0x0000001718027223 */ /* 0x102fe20000000019 */
[----:B------:R-:W-:-:S04]  /*0870*/  PRMT R25, R12, 0x7632, R25 ;  /* 0x000076320c197816 */ /* 0x000fc80000000019 */
[C---:B------:R-:W-:Y:S02]  /*0880*/  LOP3.LUT R36, R25.reuse, 0xf, RZ, 0xc0, !PT ;  /* 0x0000000f19247812 */ /* 0x040fe400078ec0ff */
[----:B------:R-:W-:-:S04]  /*0890*/  LOP3.LUT R25, R25, 0xf0, RZ, 0xc0, !PT ;  /* 0x000000f019197812 */ /* 0x000fc800078ec0ff */
[----:B------:R-:W0:Y:S08]  /*08a0*/  I2F.U16 R36, R36 ;  /* 0x0000002400247306 */ /* 0x000e300000101000 */
[----:B------:R-:W2:Y:S01]  /*08b0*/  I2F.U16 R23, R25 ;  /* 0x0000001900177306 */ /* 0x000ea20000101000 */
[----:B------:R-:W-:Y:S01]  /*08c0*/  FFMA R24, R32, R24, R27 ;  /* 0x0000001820187223 */ /* 0x000fe2000000001b */
[----:B------:R-:W-:Y:S01]  /*08d0*/  FADD R33, RZ, R33 ;  /* 0x00000021ff217221 */ /* 0x000fe20000000000 */
[----:B0-----:R-:W-:-:S03]  /*08e0*/  FFMA R34, R9, R36, R34 ;  /* 0x0000002409227223 */ /* 0x001fc60000000022 */
[----:B------:R-:W-:Y:S01]  /*08f0*/  FADD R9, R33, R24 ;  /* 0x0000001821097221 */ /* 0x000fe20000000000 */
[----:B--2---:R-:W-:Y:S01]  /*0900*/  FFMA R23, R3, R23, R2 ;  /* 0x0000001703177223 */ /* 0x004fe20000000002 */
[----:B------:R-:W-:Y:S01]  /*0910*/  FFMA R24, R32, R3, R21 ;  /* 0x0000000320187223 */ /* 0x000fe20000000015 */
[----:B------:R-:W-:Y:S02]  /*0920*/  LOP3.LUT R3, R8, 0x3f00, RZ, 0xc0, !PT ;  /* 0x00003f0008037812 */ /* 0x000fe400078ec0ff */
[----:B------:R-:W-:Y:S02]  /*0930*/  SHF.R.U32.HI R2, RZ, 0x2, R8 ;  /* 0x00000002ff027819 */ /* 0x000fe40000011608 */
[----:B------:R-:W-:Y:S02]  /*0940*/  SHF.R.U32.HI R25, RZ, 0x8, R3 ;  /* 0x00000008ff197819 */ /* 0x000fe40000011603 */
[----:B------:R-:W-:Y:S02]  /*0950*/  LOP3.LUT R3, R2, 0x3030, RZ, 0xc0, !PT ;  /* 0x0000303002037812 */ /* 0x000fe400078ec0ff */
[----:B------:R-:W-:-:S02]  /*0960*/  LOP3.LUT R21, R18, 0xf0000000, RZ, 0xc0, !PT ;  /* 0xf000000012157812 */ /* 0x000fc400078ec0ff */
[----:B------:R-:W-:Y:S01]  /*0970*/  LOP3.LUT R20, R3, 0xf0f, R20, 0xf8, !PT ;  /* 0x00000f0f03147812 */ /* 0x000fe200078ef814 */
[----:B------:R-:W-:Y:S01]  /*0980*/  FADD R2, R9, R24 ;  /* 0x0000001809027221 */ /* 0x000fe20000000000 */
[----:B------:R-:W-:Y:S02]  /*0990*/  SHF.R.U32.HI R21, RZ, 0x18, R21 ;  /* 0x00000018ff157819 */ /* 0x000fe40000011615 */
[----:B------:R-:W-:Y:S02]  /*09a0*/  LOP3.LUT R3, R8, 0x3f, RZ, 0xc0, !PT ;  /* 0x0000003f08037812 */ /* 0x000fe400078ec0ff */
[----:B------:R-:W-:Y:S02]  /*09b0*/  LOP3.LUT R24, R18, 0xf000000, RZ, 0xc0, !PT ;  /* 0x0f00000012187812 */ /* 0x000fe400078ec0ff */
[----:B------:R-:W-:Y:S02]  /*09c0*/  LOP3.LUT R25, R25, 0xffff, RZ, 0xc0, !PT ;  /* 0x0000ffff19197812 */ /* 0x000fe400078ec0ff */
[----:B------:R-:W-:Y:S01]  /*09d0*/  I2FP.F32.U32 R21, R21 ;  /* 0x0000001500157245 */ /* 0x000fe20000201000 */
[----:B------:R-:W0:Y:S01]  /*09e0*/  I2F.U16 R3, R3 ;  /* 0x0000000300037306 */ /* 0x000e220000101000 */
[----:B------:R-:W-:-:S02]  /*09f0*/  SHF.R.U32.HI R8, RZ, 0x18, R24 ;  /* 0x00000018ff087819 */ /* 0x000fc40000011618 */
[----:B------:R-:W-:Y:S01]  /*0a00*/  I2FP.F32.U32 R18, R25 ;  /* 0x0000001900127245 */ /* 0x000fe20000201000 */
[----:B---3--:R-:W-:Y:S01]  /*0a10*/  FFMA R21, R22, R21, R29 ;  /* 0x0000001516157223 */ /* 0x008fe2000000001d */
[----:B------:R-:W-:Y:S01]  /*0a20*/  I2FP.F32.U32 R8, R8 ;  /* 0x0000000800087245 */ /* 0x000fe20000201000 */
[----:B------:R-:W-:Y:S01]  /*0a30*/  FMUL R9, R28, R22 ;  /* 0x000000161c097220 */ /* 0x000fe20000400000 */
[----:B------:R-:W-:Y:S01]  /*0a40*/  LOP3.LUT R22, R20, 0x3f, RZ, 0xc0, !PT ;  /* 0x0000003f14167812 */ /* 0x000fe200078ec0ff */
[----:B------:R-:W-:Y:S01]  /*0a50*/  FMUL R18, R21, R18 ;  /* 0x0000001215127220 */ /* 0x000fe20000400000 */
[C---:B------:R-:W-:Y:S01]  /*0a60*/  LOP3.LUT R24, R12.reuse, 0xf000000, RZ, 0xc0, !PT ;  /* 0x0f0000000c187812 */ /* 0x040fe200078ec0ff */
[----:B-----5:R-:W-:Y:S01]  /*0a70*/  FFMA R8, R19, R8, R4 ;  /* 0x0000000813087223 */ /* 0x020fe20000000004 */
[----:B------:R-:W-:Y:S01]  /*0a80*/  LOP3.LUT R12, R12, 0xf0000000, RZ, 0xc0, !PT ;  /* 0xf00000000c0c7812 */ /* 0x000fe200078ec0ff */
[----:B------:R-:W-:Y:S01]  /*0a90*/  FFMA R21, R26, R19, R9 ;  /* 0x000000131a157223 */ /* 0x000fe20000000009 */
[----:B------:R-:W1:Y:S01]  /*0aa0*/  I2F.U16 R4, R22 ;  /* 0x0000001600047306 */ /* 0x000e620000101000 */
[----:B------:R-:W-:Y:S01]  /*0ab0*/  FMUL R19, R18, 0.0625 ;  /* 0x3d80000012137820 */ /* 0x000fe20000400000 */
[----:B------:R-:W-:-:S02]  /*0ac0*/  SHF.R.U32.HI R9, RZ, 0x18, R24 ;  /* 0x00000018ff097819 */ /* 0x000fc40000011618 */
[----:B------:R-:W-:Y:S02]  /*0ad0*/  SHF.R.U32.HI R12, RZ, 0x18, R12 ;  /* 0x00000018ff0c7819 */ /* 0x000fe4000001160c */
[----:B------:R-:W-:Y:S01]  /*0ae0*/  SHF.R.U32.HI R20, RZ, 0x8, R20 ;  /* 0x00000008ff147819 */ /* 0x000fe20000011614 */
[----:B0-----:R-:W-:Y:S01]  /*0af0*/  FFMA R8, R8, R3, R19 ;  /* 0x0000000308087223 */ /* 0x001fe20000000013 */
[----:B------:R-:W-:Y:S01]  /*0b00*/  I2FP.F32.U32 R9, R9 ;  /* 0x0000000900097245 */ /* 0x000fe20000201000 */
[----:B------:R-:W-:Y:S01]  /*0b10*/  FFMA R21, R30, R31, R21 ;  /* 0x0000001f1e157223 */ /* 0x000fe20000000015 */
[----:B------:R-:W-:Y:S02]  /*0b20*/  I2FP.F32.U32 R12, R12 ;  /* 0x0000000c000c7245 */ /* 0x000fe40000201000 */
[----:B------:R-:W-:Y:S01]  /*0b30*/  LOP3.LUT R3, R20, 0xffff, RZ, 0xc0, !PT ;  /* 0x0000ffff14037812 */ /* 0x000fe200078ec0ff */
[----:B------:R-:W-:Y:S01]  /*0b40*/  FFMA R9, R31, R9, R34 ;  /* 0x000000091f097223 */ /* 0x000fe20000000022 */
[----:B------:R-:W-:Y:S01]  /*0b50*/  FFMA R21, R32, R0, R21 ;  /* 0x0000000020157223 */ /* 0x000fe20000000015 */
[----:B------:R-:W-:Y:S01]  /*0b60*/  FFMA R12, R0, R12, R23 ;  /* 0x0000000c000c7223 */ /* 0x000fe20000000017 */
[----:B------:R-:W-:Y:S01]  /*0b70*/  I2FP.F32.U32 R3, R3 ;  /* 0x0000000300037245 */ /* 0x000fe20000201000 */
[----:B------:R-:W-:-:S02]  /*0b80*/  HADD2.F32 R0, -RZ, R13.H1_H1 ;  /* 0x3000000dff007230 */ /* 0x000fc40000004100 */
[----:B------:R-:W-:Y:S01]  /*0b90*/  FADD R21, R2, R21 ;  /* 0x0000001502157221 */ /* 0x000fe20000000000 */
[----:B-1----:R-:W-:Y:S01]  /*0ba0*/  FFMA R4, R9, R4, R8 ;  /* 0x0000000409047223 */ /* 0x002fe20000000008 */
[----:B------:R-:W-:Y:S01]  /*0bb0*/  FMUL R3, R12, R3 ;  /* 0x000000030c037220 */ /* 0x000fe20000400000 */
[----:B------:R-:W-:Y:S02]  /*0bc0*/  HADD2.F32 R13, -RZ, R13.H0_H0 ;  /* 0x2000000dff0d7230 */ /* 0x000fe40000004100 */
[----:B------:R-:W-:Y:S01]  /*0bd0*/  FMUL R0, R0, R21 ;  /* 0x0000001500007220 */ /* 0x000fe20000400000 */
[----:B------:R-:W-:-:S04]  /*0be0*/  FFMA R4, R3, 0.0625, R4 ;  /* 0x3d80000003047823 */ /* 0x000fc80000000004 */
[----:B------:R-:W-:-:S04]  /*0bf0*/  FFMA R13, R13, R4, -R0 ;  /* 0x000000040d0d7223 */ /* 0x000fc80000000800 */
[----:B------:R-:W-:Y:S01]  /*0c00*/  FADD R16, R13, R16 ;  /* 0x000000100d107221 */ /* 0x000fe20000000000 */
[----:B------:R-:W-:Y:S06]  /*0c10*/  @!P0 BRA `(.L_x_662) ;  /* 0xfffffff400a48947 */ /* 0x000fec000383ffff */
.L_x_661:
[----:B------:R-:W-:Y:S05]  /*0c20*/  BSYNC.RECONVERGENT B0 ;  /* 0x0000000000007941 */ /* 0x000fea0003800200 */
.L_x_660:
        /* <DEDUP_REMOVED lines=16> */
.L_x_663:
        /* <DEDUP_REMOVED lines=13> */
.L_x_821:


//--------------------- .text.dequantize_mul_mat_vec_q3_k --------------------------
	.section	.text.dequantize_mul_mat_vec_q3_k,"ax",@progbits
	.align	128
        .global         dequantize_mul_mat_vec_q3_k
        .type           dequantize_mul_mat_vec_q3_k,@function
        .size           dequantize_mul_mat_vec_q3_k,(.L_x_822 - dequantize_mul_mat_vec_q3_k)
        .other          dequantize_mul_mat_vec_q3_k,@"STO_CUDA_ENTRY STV_DEFAULT"
dequantize_mul_mat_vec_q3_k:
.text.dequantize_mul_mat_vec_q3_k:
        /* <DEDUP_REMOVED lines=19> */
[----:B------:R-:W0:Y:S01]  /*0130*/  LDC.64 R6, c[0x0][0x388] ;  /* 0x0000e200ff067b82 */ /* 0x000e220000000a00 */
[----:B------:R-:W-:Y:S01]  /*0140*/  SHF.R.U32.HI R9, RZ, 0x4, R4 ;  /* 0x00000004ff097819 */ /* 0x000fe20000011604 */
[----:B------:R-:W1:Y:S01]  /*0150*/  LDCU.64 UR8, c[0x0][0x380] ;  /* 0x00007000ff0877ac */ /* 0x000e620008000a00 */
[----:B------:R-:W-:Y:S01]  /*0160*/  LOP3.LUT R4, R4, 0xe, RZ, 0xc0, !PT ;  /* 0x0000000e04047812 */ /* 0x000fe200078ec0ff */
[----:B------:R-:W-:-:S04]  /*0170*/  IMAD.WIDE.U32 R2, R14, 0x6e, RZ ;  /* 0x0000006e0e027825 */ /* 0x000fc800078e00ff */
[----:B------:R-:W-:Y:S02]  /*0180*/  IMAD R11, R14, 0x2, R9 ;  /* 0x000000020e0b7824 */ /* 0x000fe400078e0209 */
[----:B------:R-:W-:Y:S02]  /*0190*/  IMAD R5, R0, UR4, RZ ;  /* 0x0000000400057c24 */ /* 0x000fe4000f8e02ff */
[----:B------:R-:W-:Y:S02]  /*01a0*/  IMAD.U32 R11, R11, 0x80, R4 ;  /* 0x000000800b0b7824 */ /* 0x000fe400078e0004 */
[----:B------:R-:W-:-:S04]  /*01b0*/  IMAD.WIDE R4, R5, 0x6e, R2 ;  /* 0x0000006e05047825 */ /* 0x000fc800078e0202 */
[----:B------:R-:W-:Y:S02]  /*01c0*/  IMAD.MOV.U32 R10, RZ, RZ, 0x8 ;  /* 0x00000008ff0a7424 */ /* 0x000fe400078e00ff */
[----:B------:R-:W-:Y:S01]  /*01d0*/  IMAD.SHL.U32 R9, R9, 0x4, RZ ;  /* 0x0000000409097824 */ /* 0x000fe200078e00ff */
[----:B-1----:R-:W-:Y:S01]  /*01e0*/  IADD3 R4, P1, PT, R4, UR8, RZ ;  /* 0x0000000804047c10 */ /* 0x002fe2000ff3e0ff */
[----:B------:R-:W-:Y:S02]  /*01f0*/  IMAD.MOV.U32 R12, RZ, RZ, RZ ;  /* 0x000000ffff0c7224 */ /* 0x000fe400078e00ff */
[----:B0-----:R-:W-:Y:S01]  /*0200*/  IMAD.WIDE.U32 R2, R11, 0x4, R6 ;  /* 0x000000040b027825 */ /* 0x001fe200078e0006 */
[----:B------:R-:W-:Y:S02]  /*0210*/  SHF.L.U32 R13, R10, R9, RZ ;  /* 0x000000090a0d7219 */ /* 0x000fe400000006ff */
[----:B------:R-:W-:Y:S01]  /*0220*/  IADD3.X R7, PT, PT, R5, UR9, RZ, P1, !PT ;  /* 0x0000000905077c10 */ /* 0x000fe20008ffe4ff */
[----:B------:R-:W-:Y:S01]  /*0230*/  IMAD.MOV.U32 R6, RZ, RZ, 0x2 ;  /* 0x00000002ff067424 */ /* 0x000fe200078e00ff */
[----:B------:R-:W-:-:S04]  /*0240*/  IADD3 R8, P0, PT, R2, 0x100, RZ ;  /* 0x0000010002087810 */ /* 0x000fc80007f1e0ff */
[----:B------:R-:W-:Y:S01]  /*0250*/  SHF.L.U32 R11, R6, R9, RZ ;  /* 0x00000009060b7219 */ /* 0x000fe200000006ff */
[----:B------:R-:W-:-:S08]  /*0260*/  IMAD.X R9, RZ, RZ, R3, P0 ;  /* 0x000000ffff097224 */ /* 0x000fd000000e0603 */
.L_x_666:
[----:B------:R-:W0:Y:S01]  /*0270*/  S2R R5, SR_TID.X ;  /* 0x0000000000057919 */ /* 0x000e220000002100 */
[----:B------:R-:W-:Y:S02]  /*0280*/  IMAD.MOV.U32 R2, RZ, RZ, R4 ;  /* 0x000000ffff027224 */ /* 0x000fe400078e0004 */
[----:B------:R-:W-:Y:S01]  /*0290*/  IMAD.MOV.U32 R3, RZ, RZ, R7 ;  /* 0x000000ffff037224 */ /* 0x000fe200078e0007 */
[----:B------:R-:W2:Y:S04]  /*02a0*/  LDG.E.CONSTANT R29, desc[UR6][R8.64+-0x100] ;  /* 0xffff0006081d7981 */ /* 0x000ea8000c1e9900 */
[----:B------:R-:W3:Y:S04]  /*02b0*/  LDG.E.U16.CONSTANT R19, desc[UR6][R2.64+0x6a] ;  /* 0x00006a0602137981 */ /* 0x000ee8000c1e9500 */
[----:B------:R-:W4:Y:S04]  /*02c0*/  LDG.E.U16.CONSTANT R31, desc[UR6][R2.64+0x62] ;  /* 0x00006206021f7981 */ /* 0x000f28000c1e9500 */
[----:B------:R-:W5:Y:S04]  /*02d0*/  LDG.E.U16.CONSTANT R25, desc[UR6][R2.64+0x68] ;  /* 0x0000680602197981 */ /* 0x000f68000c1e9500 */
[----:B------:R-:W2:Y:S04]  /*02e0*/  LDG.E.U16.CONSTANT R23, desc[UR6][R2.64+0x60] ;  /* 0x0000600602177981 */ /* 0x000ea8000c1e9500 */
[----:B------:R-:W2:Y:S04]  /*02f0*/  LDG.E.U16.CONSTANT R17, desc[UR6][R2.64+0x64] ;  /* 0x0000640602117981 */ /* 0x000ea8000c1e9500 */
[----:B------:R-:W2:Y:S01]  /*0300*/  LDG.E.U16.CONSTANT R21, desc[UR6][R2.64+0x66] ;  /* 0x0000660602157981 */ /* 0x000ea2000c1e9500 */
[----:B0-----:R-:W-:-:S03]  /*0310*/  LOP3.LUT R15, R5, 0xe, RZ, 0xc0, !PT ;  /* 0x0000000e050f7812 */ /* 0x001fc600078ec0ff */
[----:B------:R-:W2:Y:S01]  /*0320*/  LDG.E.CONSTANT R34, desc[UR6][R8.64] ;  /* 0x0000000608227981 */ /* 0x000ea2000c1e9900 */
[----:B------:R-:W-:Y:S02]  /*0330*/  SHF.R.U32.HI R20, RZ, 0x4, R5 ;  /* 0x00000004ff147819 */ /* 0x000fe40000011605 */
[----:B------:R-:W-:Y:S01]  /*0340*/  LOP3.LUT R5, R15, 0x10, RZ, 0xfc, !PT ;  /* 0x000000100f057812 */ /* 0x000fe200078efcff */
[----:B------:R-:W2:Y:S02]  /*0350*/  LDG.E.CONSTANT R28, desc[UR6][R8.64+0x80] ;  /* 0x00008006081c7981 */ /* 0x000ea4000c1e9900 */
[----:B------:R-:W-:Y:S01]  /*0360*/  IMAD R7, R20, 0x20, R15 ;  /* 0x0000002014077824 */ /* 0x000fe200078e020f */
[----:B------:R-:W-:Y:S01]  /*0370*/  IADD3 R4, P1, PT, R2, R5, RZ ;  /* 0x0000000502047210 */ /* 0x000fe20007f3e0ff */
[----:B------:R-:W2:Y:S03]  /*0380*/  LDG.E.CONSTANT R15, desc[UR6][R8.64+-0x80] ;  /* 0xffff8006080f7981 */ /* 0x000ea6000c1e9900 */
[----:B------:R-:W-:Y:S01]  /*0390*/  IADD3 R6, P0, PT, R7, R2, RZ ;  /* 0x0000000207067210 */ /* 0x000fe20007f1e0ff */
[----:B------:R-:W-:-:S04]  /*03a0*/  IMAD.X R5, RZ, RZ, R3, P1 ;  /* 0x000000ffff057224 */ /* 0x000fc800008e0603 */
[----:B------:R-:W-:Y:S01]  /*03b0*/  IMAD.X R7, RZ, RZ, R3, P0 ;  /* 0x000000ffff077224 */ /* 0x000fe200000e0603 */
[----:B------:R-:W2:Y:S04]  /*03c0*/  LDG.E.U8.CONSTANT R32, desc[UR6][R4.64+-0x10] ;  /* 0xfffff00604207981 */ /* 0x000ea8000c1e9100 */
[----:B------:R-:W2:Y:S01]  /*03d0*/  LDG.E.U8.CONSTANT R27, desc[UR6][R6.64+0x20] ;  /* 0x00002006061b7981 */ /* 0x000ea2000c1e9100 */
[----:B------:R-:W-:Y:S02]  /*03e0*/  IMAD.SHL.U32 R20, R20, 0x4, RZ ;  /* 0x0000000414147824 */ /* 0x000fe400078e00ff */
[----:B------:R-:W-:Y:S01]  /*03f0*/  IMAD.MOV.U32 R33, RZ, RZ, 0x1 ;  /* 0x00000001ff217424 */ /* 0x000fe200078e00ff */
[----:B------:R-:W2:Y:S02]  /*0400*/  LDG.E.U8.CONSTANT R24, desc[UR6][R6.64+0x30] ;  /* 0x0000300606187981 */ /* 0x000ea4000c1e9100 */
[----:B---3--:R-:W-:-:S05]  /*0410*/  SHF.R.U32.HI R10, RZ, R20, R19 ;  /* 0x00000014ff0a7219 */ /* 0x008fca0000011613 */
[----:B------:R-:W-:Y:S01]  /*0420*/  IMAD.SHL.U32 R10, R10, 0x10, RZ ;  /* 0x000000100a0a7824 */ /* 0x000fe200078e00ff */
[----:B----4-:R-:W-:-:S04]  /*0430*/  SHF.R.U32.HI R30, RZ, R20, R31 ;  /* 0x00000014ff1e7219 */ /* 0x010fc8000001161f */
[----:B------:R-:W-:Y:S02]  /*0440*/  LOP3.LUT R31, R10, 0x3030, RZ, 0xc0, !PT ;  /* 0x000030300a1f7812 */ /* 0x000fe400078ec0ff */
[----:B-----5:R-:W-:Y:S01]  /*0450*/  SHF.R.U32.HI R16, RZ, R20, R25 ;  /* 0x00000014ff107219 */ /* 0x020fe20000011619 */
[----:B------:R-:W3:Y:S01]  /*0460*/  LDG.E.U8.CONSTANT R10, desc[UR6][R4.64] ;  /* 0x00000006040a7981 */ /* 0x000ee2000c1e9100 */
[----:B------:R-:W-:-:S04]  /*0470*/  LOP3.LUT R30, R31, 0xf0f, R30, 0xf8, !PT ;  /* 0x00000f0f1f1e7812 */ /* 0x000fc800078ef81e */
[----:B------:R-:W-:Y:S01]  /*0480*/  LOP3.LUT R18, R30, 0x3f, RZ, 0xc0, !PT ;  /* 0x0000003f1e127812 */ /* 0x000fe200078ec0ff */
[----:B------:R-:W-:-:S04]  /*0490*/  IMAD.SHL.U32 R16, R16, 0x10, RZ ;  /* 0x0000001010107824 */ /* 0x000fc800078e00ff */
[----:B------:R-:W-:Y:S01]  /*04a0*/  VIADD R22, R18, 0xffffffe0 ;  /* 0xffffffe012167836 */ /* 0x000fe20000000000 */
[----:B------:R-:W-:-:S04]  /*04b0*/  LOP3.LUT R18, R16, 0x3030, RZ, 0xc0, !PT ;  /* 0x0000303010127812 */ /* 0x000fc800078ec0ff */
[----:B------:R-:W-:Y:S02]  /*04c0*/  I2FP.F32.S32 R16, R22 ;  /* 0x0000001600107245 */ /* 0x000fe40000201400 */
[----:B--2---:R-:W-:Y:S02]  /*04d0*/  SHF.R.U32.HI R23, RZ, R20, R23 ;  /* 0x00000014ff177219 */ /* 0x004fe40000011617 */
[----:B------:R-:W-:Y:S02]  /*04e0*/  LOP3.LUT P0, RZ, R11, R32, RZ, 0xc0, !PT ;  /* 0x000000200bff7212 */ /* 0x000fe4000780c0ff */
[----:B------:R-:W-:Y:S02]  /*04f0*/  SHF.R.U32.HI R26, RZ, 0x2, R27 ;  /* 0x00000002ff1a7819 */ /* 0x000fe4000001161b */
[----:B------:R-:W-:-:S04]  /*0500*/  SEL R31, RZ, 0xfffffffc, P0 ;  /* 0xfffffffcff1f7807 */ /* 0x000fc80000000000 */
[----:B------:R-:W-:Y:S01]  /*0510*/  LOP3.LUT R26, R31, 0x3, R26, 0xf8, !PT ;  /* 0x000000031f1a7812 */ /* 0x000fe200078ef81a */
[----:B------:R-:W-:-:S03]  /*0520*/  FMUL R15, R16, R15 ;  /* 0x0000000f100f7220 */ /* 0x000fc60000400000 */
[----:B------:R-:W-:Y:S02]  /*0530*/  I2FP.F32.S32 R22, R26 ;  /* 0x0000001a00167245 */ /* 0x000fe40000201400 */
[----:B------:R-:W-:Y:S01]  /*0540*/  LOP3.LUT R31, R18, 0xf0f, R23, 0xf8, !PT ;  /* 0x00000f0f121f7812 */ /* 0x000fe200078ef817 */
[----:B------:R-:W2:Y:S02]  /*0550*/  LDG.E.CONSTANT R26, desc[UR6][R8.64+-0xc0] ;  /* 0xffff4006081a7981 */ /* 0x000ea4000c1e9900 */
[----:B------:R-:W-:Y:S01]  /*0560*/  FMUL R22, R15, R22 ;  /* 0x000000160f167220 */ /* 0x000fe20000400000 */
[----:B------:R-:W-:Y:S01]  /*0570*/  SHF.L.U32 R15, R33, R20, RZ ;  /* 0x00000014210f7219 */ /* 0x000fe200000006ff */
[----:B------:R-:W4:Y:S01]  /*0580*/  LDG.E.CONSTANT R23, desc[UR6][R8.64+-0x40] ;  /* 0xffffc00608177981 */ /* 0x000f22000c1e9900 */
[----:B------:R-:W-:Y:S02]  /*0590*/  LOP3.LUT R18, R31, 0x3f, RZ, 0xc0, !PT ;  /* 0x0000003f1f127812 */ /* 0x000fe400078ec0ff */
[----:B------:R-:W-:-:S03]  /*05a0*/  LOP3.LUT P0, RZ, R15, R32, RZ, 0xc0, !PT ;  /* 0x000000200fff7212 */ /* 0x000fc6000780c0ff */
[----:B------:R-:W-:Y:S01]  /*05b0*/  VIADD R18, R18, 0xffffffe0 ;  /* 0xffffffe012127836 */ /* 0x000fe20000000000 */
[----:B------:R-:W-:-:S04]  /*05c0*/  SEL R36, RZ, 0xfffffffc, P0 ;  /* 0xfffffffcff247807 */ /* 0x000fc80000000000 */
[----:B------:R-:W-:Y:S02]  /*05d0*/  I2FP.F32.S32 R18, R18 ;  /* 0x0000001200127245 */ /* 0x000fe40000201400 */
[----:B------:R-:W-:-:S03]  /*05e0*/  LOP3.LUT R36, R36, 0x3, R27, 0xf8, !PT ;  /* 0x0000000324247812 */ /* 0x000fc600078ef81b */
[----:B------:R-:W-:Y:S01]  /*05f0*/  FMUL R29, R18, R29 ;  /* 0x0000001d121d7220 */ /* 0x000fe20000400000 */
[----:B------:R-:W-:-:S05]  /*0600*/  I2FP.F32.S32 R36, R36 ;  /* 0x0000002400247245 */ /* 0x000fca0000201400 */
[----:B------:R-:W-:Y:S02]  /*0610*/  FFMA R29, R29, R36, R22 ;  /* 0x000000241d1d7223 */ /* 0x000fe40000000016 */
[----:B------:R-:W5:Y:S01]  /*0620*/  LDG.E.CONSTANT R22, desc[UR6][R8.64+0x40] ;  /* 0x0000400608167981 */ /* 0x000f62000c1e9900 */
[----:B------:R-:W-:-:S03]  /*0630*/  SHF.R.U32.HI R35, RZ, R20, R17 ;  /* 0x00000014ff237219 */ /* 0x000fc60000011611 */
[----:B------:R-:W5:Y:S01]  /*0640*/  LDG.E.CONSTANT R17, desc[UR6][R8.64+0xc0] ;  /* 0x0000c00608117981 */ /* 0x000f62000c1e9900 */
[----:B------:R-:W-:-:S05]  /*0650*/  VIADD R36, R20, 0x2 ;  /* 0x0000000214247836 */ /* 0x000fca0000000000 */
[-C--:B------:R-:W-:Y:S01]  /*0660*/  SHF.R.U32.HI R33, RZ, R36.reuse, R19 ;  /* 0x00000024ff217219 */ /* 0x080fe20000011613 */
[----:B------:R-:W-:Y:S01]  /*0670*/  IMAD.MOV.U32 R19, RZ, RZ, 0x4 ;  /* 0x00000004ff137424 */ /* 0x000fe200078e00ff */
[----:B------:R-:W-:-:S03]  /*0680*/  SHF.R.U32.HI R25, RZ, R36, R25 ;  /* 0x00000024ff197219 */ /* 0x000fc60000011619 */
[----:B------:R-:W-:Y:S01]  /*0690*/  IMAD.SHL.U32 R33, R33, 0x10, RZ ;  /* 0x0000001021217824 */ /* 0x000fe200078e00ff */
[-C--:B------:R-:W-:Y:S01]  /*06a0*/  SHF.L.U32 R19, R19, R20.reuse, RZ ;  /* 0x0000001413137219 */ /* 0x080fe200000006ff */
[----:B------:R-:W-:Y:S01]  /*06b0*/  IMAD.SHL.U32 R25, R25, 0x10, RZ ;  /* 0x0000001019197824 */ /* 0x000fe200078e00ff */
[----:B------:R-:W-:Y:S02]  /*06c0*/  SHF.R.U32.HI R21, RZ, R20, R21 ;  /* 0x00000014ff157219 */ /* 0x000fe40000011615 */
[----:B------:R-:W-:Y:S02]  /*06d0*/  LOP3.LUT R36, R33, 0x3030, RZ, 0xc0, !PT ;  /* 0x0000303021247812 */ /* 0x000fe400078ec0ff */
[----:B------:R-:W-:Y:S02]  /*06e0*/  LOP3.LUT P0, RZ, R19, R32, RZ, 0xc0, !PT ;  /* 0x0000002013ff7212 */ /* 0x000fe4000780c0ff */
[----:B------:R-:W-:Y:S02]  /*06f0*/  LOP3.LUT R20, R25, 0x3030, RZ, 0xc0, !PT ;  /* 0x0000303019147812 */ /* 0x000fe400078ec0ff */
[----:B------:R-:W-:-:S02]  /*0700*/  LOP3.LUT R25, R36, 0xf0f, R21, 0xf8, !PT ;  /* 0x00000f0f24197812 */ /* 0x000fc400078ef815 */
[----:B------:R-:W-:Y:S02]  /*0710*/  SHF.R.U32.HI R21, RZ, 0x4, R27 ;  /* 0x00000004ff157819 */ /* 0x000fe4000001161b */
[----:B------:R-:W-:Y:S02]  /*0720*/  SEL R36, RZ, 0xfffffffc, P0 ;  /* 0xfffffffcff247807 */ /* 0x000fe40000000000 */
[----:B------:R-:W-:Y:S02]  /*0730*/  LOP3.LUT R20, R20, 0xf0f, R35, 0xf8, !PT ;  /* 0x00000f0f14147812 */ /* 0x000fe400078ef823 */
[----:B------:R-:W-:Y:S02]  /*0740*/  LOP3.LUT R36, R36, 0x3, R21, 0xf8, !PT ;  /* 0x0000000324247812 */ /* 0x000fe400078ef815 */
[----:B------:R-:W-:-:S05]  /*0750*/  LOP3.LUT R21, R20, 0x3f, RZ, 0xc0, !PT ;  /* 0x0000003f14157812 */ /* 0x000fca00078ec0ff */
[----:B------:R-:W-:Y:S01]  /*0760*/  VIADD R21, R21, 0xffffffe0 ;  /* 0xffffffe015157836 */ /* 0x000fe20000000000 */
[----:B------:R-:W-:-:S04]  /*0770*/  I2FP.F32.S32 R36, R36 ;  /* 0x0000002400247245 */ /* 0x000fc80000201400 */
[----:B------:R-:W-:Y:S02]  /*0780*/  I2FP.F32.S32 R21, R21 ;  /* 0x0000001500157245 */ /* 0x000fe40000201400 */
[----:B------:R-:W-:Y:S02]  /*0790*/  LOP3.LUT P0, RZ, R13, R32, RZ, 0xc0, !PT ;  /* 0x000000200dff7212 */ /* 0x000fe4000780c0ff */
[----:B------:R-:W-:Y:S01]  /*07a0*/  LOP3.LUT R32, R25, 0x3f, RZ, 0xc0, !PT ;  /* 0x0000003f19207812 */ /* 0x000fe200078ec0ff */
[----:B------:R-:W-:-:S04]  /*07b0*/  FMUL R34, R21, R34 ;  /* 0x0000002215227220 */ /* 0x000fc80000400000 */
[----:B------:R-:W-:Y:S01]  /*07c0*/  FFMA R29, R34, R36, R29 ;  /* 0x00000024221d7223 */ /* 0x000fe2000000001d */
[----:B------:R-:W-:Y:S01]  /*07d0*/  VIADD R32, R32, 0xffffffe0 ;  /* 0xffffffe020207836 */ /* 0x000fe20000000000 */
[----:B------:R-:W-:-:S04]  /*07e0*/  SEL R34, RZ, 0xfffffffc, P0 ;  /* 0xfffffffcff227807 */ /* 0x000fc80000000000 */
[----:B------:R-:W-:Y:S02]  /*07f0*/  LEA.HI R34, R27, R34, RZ, 0x1a ;  /* 0x000000221b227211 */ /* 0x000fe400078fd0ff */
[----:B------:R-:W-:Y:S02]  /*0800*/  I2FP.F32.S32 R27, R32 ;  /* 0x00000020001b7245 */ /* 0x000fe40000201400 */
[----:B------:R-:W-:Y:S01]  /*0810*/  I2FP.F32.S32 R34, R34 ;  /* 0x0000002200227245 */ /* 0x000fe20000201400 */
[----:B------:R-:W5:Y:S02]  /*0820*/  LDG.E.U8.CONSTANT R32, desc[UR6][R4.64+0x1] ;  /* 0x0000010604207981 */ /* 0x000f64000c1e9100 */
[----:B------:R-:W-:Y:S01]  /*0830*/  FMUL R28, R27, R28 ;  /* 0x0000001c1b1c7220 */ /* 0x000fe20000400000 */
[----:B------:R-:W-:-:S03]  /*0840*/  SHF.R.U32.HI R33, RZ, 0x2, R24 ;  /* 0x00000002ff217819 */ /* 0x000fc60000011618 */
[----:B------:R-:W-:Y:S01]  /*0850*/  FFMA R29, R28, R34, R29 ;  /* 0x000000221c1d7223 */ /* 0x000fe2000000001d */
[----:B------:R-:W-:Y:S01]  /*0860*/  LEA.HI R30, R30, 0xffffffe0, RZ, 0x18 ;  /* 0xffffffe01e1e7811 */ /* 0x000fe200078fc0ff */
[----:B------:R-:W5:Y:S01]  /*0870*/  LDG.E.U8.CONSTANT R28, desc[UR6][R4.64+-0xf] ;  /* 0xfffff106041c7981 */ /* 0x000f62000c1e9100 */
[----:B------:R-:W-:Y:S02]  /*0880*/  LEA.HI R31, R31, 0xffffffe0, RZ, 0x18 ;  /* 0xffffffe01f1f7811 */ /* 0x000fe400078fc0ff */
[----:B------:R-:W-:Y:S02]  /*0890*/  I2FP.F32.S32 R30, R30 ;  /* 0x0000001e001e7245 */ /* 0x000fe40000201400 */
[----:B------:R-:W-:Y:S02]  /*08a0*/  I2FP.F32.S32 R31, R31 ;  /* 0x0000001f001f7245 */ /* 0x000fe40000201400 */
[----:B------:R-:W-:Y:S01]  /*08b0*/  LEA.HI R35, R20, 0xffffffe0, RZ, 0x18 ;  /* 0xffffffe014237811 */ /* 0x000fe200078fc0ff */
[----:B------:R-:W5:Y:S01]  /*08c0*/  LDG.E.U8.CONSTANT R4, desc[UR6][R6.64+0x21] ;  /* 0x0000210606047981 */ /* 0x000f62000c1e9100 */
[----:B------:R-:W-:-:S02]  /*08d0*/  SHF.R.U32.HI R20, RZ, 0x4, R24 ;  /* 0x00000004ff147819 */ /* 0x000fc40000011618 */
[----:B------:R-:W-:Y:S01]  /*08e0*/  I2FP.F32.S32 R35, R35 ;  /* 0x0000002300237245 */ /* 0x000fe20000201400 */
[----:B------:R-:W5:Y:S01]  /*08f0*/  LDG.E.CONSTANT R5, desc[UR6][R8.64+-0xfc] ;  /* 0xffff040608057981 */ /* 0x000f62000c1e9900 */
[----:B---3--:R-:W-:-:S04]  /*0900*/  LOP3.LUT P0, RZ, R11, R10, RZ, 0xc0, !PT ;  /* 0x0000000a0bff7212 */ /* 0x008fc8000780c0ff */
[----:B------:R-:W-:Y:S02]  /*0910*/  SEL R34, RZ, 0xfffffffc, P0 ;  /* 0xfffffffcff227807 */ /* 0x000fe40000000000 */
[----:B------:R-:W-:Y:S02]  /*0920*/  LOP3.LUT P0, RZ, R15, R10, RZ, 0xc0, !PT ;  /* 0x0000000a0fff7212 */ /* 0x000fe4000780c0ff */
[----:B------:R-:W-:Y:S02]  /*0930*/  LOP3.LUT R34, R34, 0x3, R33, 0xf8, !PT ;  /* 0x0000000322227812 */ /* 0x000fe400078ef821 */
[----:B------:R-:W-:Y:S02]  /*0940*/  SEL R33, RZ, 0xfffffffc, P0 ;  /* 0xfffffffcff217807 */ /* 0x000fe40000000000 */
[----:B------:R-:W-:Y:S02]  /*0950*/  I2FP.F32.S32 R34, R34 ;  /* 0x0000002200227245 */ /* 0x000fe40000201400 */
[----:B------:R-:W-:-:S02]  /*0960*/  LOP3.LUT R33, R33, 0x3, R24, 0xf8, !PT ;  /* 0x0000000321217812 */ /* 0x000fc400078ef818 */
[----:B------:R-:W-:Y:S02]  /*0970*/  LOP3.LUT P0, RZ, R19, R10, RZ, 0xc0, !PT ;  /* 0x0000000a13ff7212 */ /* 0x000fe4000780c0ff */
[----:B------:R-:W-:Y:S02]  /*0980*/  I2FP.F32.S32 R33, R33 ;  /* 0x0000002100217245 */ /* 0x000fe40000201400 */
[----:B------:R-:W-:-:S04]  /*0990*/  SEL R37, RZ, 0xfffffffc, P0 ;  /* 0xfffffffcff257807 */ /* 0x000fc80000000000 */
[----:B------:R-:W-:Y:S02]  /*09a0*/  LOP3.LUT R20, R37, 0x3, R20, 0xf8, !PT ;  /* 0x0000000325147812 */ /* 0x000fe400078ef814 */
[----:B------:R-:W-:Y:S02]  /*09b0*/  LOP3.LUT P0, RZ, R13, R10, RZ, 0xc0, !PT ;  /* 0x0000000a0dff7212 */ /* 0x000fe4000780c0ff */
[----:B------:R-:W-:Y:S02]  /*09c0*/  I2FP.F32.S32 R20, R20 ;  /* 0x0000001400147245 */ /* 0x000fe40000201400 */
[----:B------:R-:W-:Y:S02]  /*09d0*/  LEA.HI R10, R25, 0xffffffe0, RZ, 0x18 ;  /* 0xffffffe0190a7811 */ /* 0x000fe400078fc0ff */
[----:B------:R-:W3:Y:S01]  /*09e0*/  LDG.E.CONSTANT R25, desc[UR6][R8.64+0xc4] ;  /* 0x0000c40608197981 */ /* 0x000ee2000c1e9900 */
[----:B--2---:R-:W-:Y:S01]  /*09f0*/  FMUL R26, R31, R26 ;  /* 0x0000001a1f1a7220 */ /* 0x004fe20000400000 */
[----:B----4-:R-:W-:-:S04]  /*0a00*/  FMUL R23, R30, R23 ;  /* 0x000000171e177220 */ /* 0x010fc80000400000 */
[----:B------:R-:W-:-:S04]  /*0a10*/  FMUL R23, R23, R34 ;  /* 0x0000002217177220 */ /* 0x000fc80000400000 */
[----:B------:R-:W-:Y:S02]  /*0a20*/  FFMA R26, R26, R33, R23 ;  /* 0x000000211a1a7223 */ /* 0x000fe40000000017 */
[----:B------:R-:W2:Y:S04]  /*0a30*/  LDG.E.CONSTANT R33, desc[UR6][R8.64+-0x7c] ;  /* 0xffff840608217981 */ /* 0x000ea8000c1e9900 */
[----:B------:R-:W4:Y:S01]  /*0a40*/  LDG.E.U8.CONSTANT R23, desc[UR6][R6.64+0x31] ;  /* 0x0000310606177981 */ /* 0x000f22000c1e9100 */
[----:B------:R-:W-:Y:S01]  /*0a50*/  I2FP.F32.S32 R10, R10 ;  /* 0x0000000a000a7245 */ /* 0x000fe20000201400 */
[----:B-----5:R-:W-:Y:S02]  /*0a60*/  FMUL R37, R35, R22 ;  /* 0x0000001623257220 */ /* 0x020fe40000400000 */
[----:B------:R-:W5:Y:S02]  /*0a70*/  LDG.E.CONSTANT R6, desc[UR6][R8.64+0x4] ;  /* 0x0000040608067981 */ /* 0x000f64000c1e9900 */
[----:B------:R-:W-:Y:S01]  /*0a80*/  FFMA R26, R37, R20, R26 ;  /* 0x00000014251a7223 */ /* 0x000fe2000000001a */
[----:B------:R-:W-:Y:S01]  /*0a90*/  SEL R37, RZ, 0xfffffffc, P0 ;  /* 0xfffffffcff257807 */ /* 0x000fe20000000000 */
[----:B------:R-:W5:Y:S03]  /*0aa0*/  LDG.E.CONSTANT R7, desc[UR6][R8.64+-0x3c] ;  /* 0xffffc40608077981 */ /* 0x000f66000c1e9900 */
[----:B------:R-:W-:Y:S01]  /*0ab0*/  LEA.HI R37, R24, R37, RZ, 0x1a ;  /* 0x0000002518257211 */ /* 0x000fe200078fd0ff */
[----:B------:R-:W-:Y:S01]  /*0ac0*/  FMUL R17, R10, R17 ;  /* 0x000000110a117220 */ /* 0x000fe20000400000 */
[----:B------:R-:W5:Y:S02]  /*0ad0*/  LDG.E.CONSTANT R20, desc[UR6][R8.64+-0xbc] ;  /* 0xffff440608147981 */ /* 0x000f64000c1e9900 */
[----:B------:R-:W-:-:S02]  /*0ae0*/  I2FP.F32.S32 R24, R37 ;  /* 0x0000002500187245 */ /* 0x000fc40000201400 */
[----:B------:R-:W5:Y:S03]  /*0af0*/  LDG.E.CONSTANT R22, desc[UR6][R8.64+0x84] ;  /* 0x0000840608167981 */ /* 0x000f66000c1e9900 */
[----:B------:R-:W-:Y:S02]  /*0b00*/  FFMA R24, R17, R24, R26 ;  /* 0x0000001811187223 */ /* 0x000fe4000000001a */
[----:B------:R-:W5:Y:S04]  /*0b10*/  LDG.E.CONSTANT R26, desc[UR6][R8.64+0x44] ;  /* 0x00004406081a7981 */ /* 0x000f68000c1e9900 */
[----:B------:R-:W5:Y:S01]  /*0b20*/  LDG.E.U16.CONSTANT R17, desc[UR6][R2.64+0x6c] ;  /* 0x00006c0602117981 */ /* 0x000f62000c1e9500 */
[----:B------:R-:W-:-:S02]  /*0b30*/  VIADD R14, R14, 0x2 ;  /* 0x000000020e0e7836 */ /* 0x000fc40000000000 */
[----:B------:R-:W-:Y:S01]  /*0b40*/  FADD R29, RZ, R29 ;  /* 0x0000001dff1d7221 */ /* 0x000fe20000000000 */
[----:B------:R-:W-:Y:S02]  /*0b50*/  LOP3.LUT P1, RZ, R15, R32, RZ, 0xc0, !PT ;  /* 0x000000200fff7212 */ /* 0x000fe4000782c0ff */
[-C--:B------:R-:W-:Y:S02]  /*0b60*/  LOP3.LUT P5, RZ, R11, R28.reuse, RZ, 0xc0, !PT ;  /* 0x0000001c0bff7212 */ /* 0x080fe400078ac0ff */
[-C--:B------:R-:W-:Y:S02]  /*0b70*/  LOP3.LUT P3, RZ, R19, R28.reuse, RZ, 0xc0, !PT ;  /* 0x0000001c13ff7212 */ /* 0x080fe4000786c0ff */
[-C--:B------:R-:W-:Y:S02]  /*0b80*/  LOP3.LUT P4, RZ, R15, R28.reuse, RZ, 0xc0, !PT ;  /* 0x0000001c0fff7212 */ /* 0x080fe4000788c0ff */
[----:B------:R-:W-:Y:S02]  /*0b90*/  LOP3.LUT P2, RZ, R13, R28, RZ, 0xc0, !PT ;  /* 0x0000001c0dff7212 */ /* 0x000fe4000784c0ff */
[----:B------:R-:W-:-:S02]  /*0ba0*/  SEL R28, RZ, 0xfffffffc, P5 ;  /* 0xfffffffcff1c7807 */ /* 0x000fc40002800000 */
[----:B------:R-:W-:-:S04]  /*0bb0*/  SHF.R.U32.HI R15, RZ, 0x2, R4 ;  /* 0x00000002ff0f7819 */ /* 0x000fc80000011604 */
[----:B------:R-:W-:Y:S02]  /*0bc0*/  LOP3.LUT R28, R28, 0x3, R15, 0xf8, !PT ;  /* 0x000000031c1c7812 */ /* 0x000fe400078ef80f */
[----:B------:R-:W-:Y:S01]  /*0bd0*/  SEL R15, RZ, 0xfffffffc, P4 ;  /* 0xfffffffcff0f7807 */ /* 0x000fe20002000000 */
[----:B------:R-:W-:Y:S01]  /*0be0*/  FMUL R5, R18, R5 ;  /* 0x0000000512057220 */ /* 0x000fe20000400000 */
[----:B------:R-:W-:Y:S02]  /*0bf0*/  LOP3.LUT P0, RZ, R19, R32, RZ, 0xc0, !PT ;  /* 0x0000002013ff7212 */ /* 0x000fe4000780c0ff */
[----:B------:R-:W-:Y:S02]  /*0c00*/  I2FP.F32.S32 R28, R28 ;  /* 0x0000001c001c7245 */ /* 0x000fe40000201400 */
[----:B------:R-:W-:Y:S02]  /*0c10*/  SHF.R.U32.HI R18, RZ, 0x4, R4 ;  /* 0x00000004ff127819 */ /* 0x000fe40000011604 */
[----:B------:R-:W-:-:S02]  /*0c20*/  SEL R19, RZ, 0xfffffffc, P3 ;  /* 0xfffffffcff137807 */ /* 0x000fc40001800000 */
[-C--:B------:R-:W-:Y:S02]  /*0c30*/  LOP3.LUT P5, RZ, R11, R32.reuse, RZ, 0xc0, !PT ;  /* 0x000000200bff7212 */ /* 0x080fe400078ac0ff */
[----:B------:R-:W-:Y:S01]  /*0c40*/  LOP3.LUT P6, RZ, R13, R32, RZ, 0xc0, !PT ;  /* 0x000000200dff7212 */ /* 0x000fe200078cc0ff */
[----:B------:R-:W-:Y:S01]  /*0c50*/  FADD R24, R29, R24 ;  /* 0x000000181d187221 */ /* 0x000fe20000000000 */
[----:B---3--:R-:W-:Y:S01]  /*0c60*/  FMUL R10, R10, R25 ;  /* 0x000000190a0a7220 */ /* 0x008fe20000400000 */
[----:B--2---:R-:W-:Y:S01]  /*0c70*/  FMUL R33, R16, R33 ;  /* 0x0000002110217220 */ /* 0x004fe20000400000 */
[----:B------:R-:W-:Y:S02]  /*0c80*/  LOP3.LUT R16, R15, 0x3, R4, 0xf8, !PT ;  /* 0x000000030f107812 */ /* 0x000fe400078ef804 */
[----:B------:R-:W-:Y:S01]  /*0c90*/  LOP3.LUT R15, R19, 0x3, R18, 0xf8, !PT ;  /* 0x00000003130f7812 */ /* 0x000fe200078ef812 */
[----:B------:R-:W-:Y:S01]  /*0ca0*/  FMUL R28, R33, R28 ;  /* 0x0000001c211c7220 */ /* 0x000fe20000400000 */
[----:B------:R-:W-:-:S02]  /*0cb0*/  I2FP.F32.S32 R16, R16 ;  /* 0x0000001000107245 */ /* 0x000fc40000201400 */
[----:B----4-:R-:W-:Y:S02]  /*0cc0*/  SHF.R.U32.HI R18, RZ, 0x2, R23 ;  /* 0x00000002ff127819 */ /* 0x010fe40000011617 */
[----:B------:R-:W-:Y:S01]  /*0cd0*/  SEL R33, RZ, 0xfffffffc, P5 ;  /* 0xfffffffcff217807 */ /* 0x000fe20002800000 */
[----:B------:R-:W-:Y:S01]  /*0ce0*/  FFMA R5, R5, R16, R28 ;  /* 0x0000001005057223 */ /* 0x000fe2000000001c */
[----:B------:R-:W-:Y:S02]  /*0cf0*/  SEL R19, RZ, 0xfffffffc, P2 ;  /* 0xfffffffcff137807 */ /* 0x000fe40001000000 */
[----:B------:R-:W-:Y:S02]  /*0d00*/  LOP3.LUT R18, R33, 0x3, R18, 0xf8, !PT ;  /* 0x0000000321127812 */ /* 0x000fe400078ef812 */
[----:B------:R-:W-:Y:S01]  /*0d10*/  SEL R16, RZ, 0xfffffffc, P1 ;  /* 0xfffffffcff107807 */ /* 0x000fe20000800000 */
[----:B-----5:R-:W-:Y:S01]  /*0d20*/  FMUL R6, R21, R6 ;  /* 0x0000000615067220 */ /* 0x020fe20000400000 */
[----:B------:R-:W-:-:S02]  /*0d30*/  LEA.HI R4, R4, R19, RZ, 0x1a ;  /* 0x0000001304047211 */ /* 0x000fc400078fd0ff */
[----:B------:R-:W-:Y:S02]  /*0d40*/  I2FP.F32.S32 R15, R15 ;  /* 0x0000000f000f7245 */ /* 0x000fe40000201400 */
[----:B------:R-:W-:Y:S01]  /*0d50*/  I2FP.F32.S32 R19, R18 ;  /* 0x0000001200137245 */ /* 0x000fe20000201400 */
[----:B------:R-:W-:Y:S01]  /*0d60*/  FMUL R30, R30, R7 ;  /* 0x000000071e1e7220 */ /* 0x000fe20000400000 */
[--C-:B------:R-:W-:Y:S02]  /*0d70*/  SHF.R.U32.HI R21, RZ, 0x4, R23.reuse ;  /* 0x00000004ff157819 */ /* 0x100fe40000011617 */
[----:B------:R-:W-:Y:S02]  /*0d80*/  LOP3.LUT R16, R16, 0x3, R23, 0xf8, !PT ;  /* 0x0000000310107812 */ /* 0x000fe400078ef817 */
[----:B------:R-:W-:Y:S01]  /*0d90*/  SEL R18, RZ, 0xfffffffc, P0 ;  /* 0xfffffffcff127807 */ /* 0x000fe20000000000 */
[----:B------:R-:W-:Y:S01]  /*0da0*/  FFMA R5, R6, R15, R5 ;  /* 0x0000000f06057223 */ /* 0x000fe20000000005 */
[----:B------:R-:W-:Y:S01]  /*0db0*/  I2FP.F32.S32 R7, R16 ;  /* 0x0000001000077245 */ /* 0x000fe20000201400 */
[----:B------:R-:W-:Y:S01]  /*0dc0*/  FMUL R20, R31, R20 ;  /* 0x000000141f147220 */ /* 0x000fe20000400000 */
[----:B------:R-:W-:Y:S01]  /*0dd0*/  LOP3.LUT R18, R18, 0x3, R21, 0xf8, !PT ;  /* 0x0000000312127812 */ /* 0x000fe200078ef815 */
[----:B------:R-:W-:Y:S01]  /*0de0*/  FMUL R19, R30, R19 ;  /* 0x000000131e137220 */ /* 0x000fe20000400000 */
[----:B------:R-:W-:Y:S01]  /*0df0*/  SEL R6, RZ, 0xfffffffc, P6 ;  /* 0xfffffffcff067807 */ /* 0x000fe20003000000 */
[----:B------:R-:W-:Y:S01]  /*0e00*/  FMUL R22, R27, R22 ;  /* 0x000000161b167220 */ /* 0x000fe20000400000 */
[----:B------:R-:W-:Y:S01]  /*0e10*/  I2FP.F32.S32 R4, R4 ;  /* 0x0000000400047245 */ /* 0x000fe20000201400 */
[----:B------:R-:W-:Y:S01]  /*0e20*/  FFMA R7, R20, R7, R19 ;  /* 0x0000000714077223 */ /* 0x000fe20000000013 */
[----:B------:R-:W-:Y:S01]  /*0e30*/  I2FP.F32.S32 R18, R18 ;  /* 0x0000001200127245 */ /* 0x000fe20000201400 */
[----:B------:R-:W-:Y:S01]  /*0e40*/  FMUL R26, R35, R26 ;  /* 0x0000001a231a7220 */ /* 0x000fe20000400000 */
[----:B------:R-:W-:-:S02]  /*0e50*/  LEA.HI R6, R23, R6, RZ, 0x1a ;  /* 0x0000000617067211 */ /* 0x000fc400078fd0ff */
[----:B------:R-:W-:Y:S01]  /*0e60*/  ISETP.GE.AND P0, PT, R14, UR4, PT ;  /* 0x000000040e007c0c */ /* 0x000fe2000bf06270 */
[----:B------:R-:W-:Y:S01]  /*0e70*/  FFMA R5, R22, R4, R5 ;  /* 0x0000000416057223 */ /* 0x000fe20000000005 */
[----:B------:R-:W-:Y:S01]  /*0e80*/  I2FP.F32.S32 R6, R6 ;  /* 0x0000000600067245 */ /* 0x000fe20000201400 */
[----:B------:R-:W-:Y:S02]  /*0e90*/  FFMA R7, R26, R18, R7 ;  /* 0x000000121a077223 */ /* 0x000fe40000000007 */
[----:B------:R-:W-:Y:S02]  /*0ea0*/  FADD R5, R24, R5 ;  /* 0x0000000518057221 */ /* 0x000fe40000000000 */
[----:B------:R-:W-:Y:S01]  /*0eb0*/  FFMA R6, R10, R6, R7 ;  /* 0x000000060a067223 */ /* 0x000fe20000000007 */
[----:B------:R-:W-:Y:S01]  /*0ec0*/  IADD3 R8, P1, PT, R8, 0x800, RZ ;  /* 0x0000080008087810 */ /* 0x000fe20007f3e0ff */
[----:B------:R-:W-:Y:S01]  /*0ed0*/  HADD2.F32 R17, -RZ, R17.H0_H0 ;  /* 0x20000011ff117230 */ /* 0x000fe20000004100 */
[----:B------:R-:W-:Y:S01]  /*0ee0*/  IADD3 R4, P2, PT, R2, 0xdc, RZ ;  /* 0x000000dc02047810 */ /* 0x000fe20007f5e0ff */
[----:B------:R-:W-:-:S02]  /*0ef0*/  FADD R5, R5, R6 ;  /* 0x0000000605057221 */ /* 0x000fc40000000000 */
[----:B------:R-:W-:Y:S02]  /*0f00*/  IMAD.X R9, RZ, RZ, R9, P1 ;  /* 0x000000ffff097224 */ /* 0x000fe400008e0609 */
[----:B------:R-:W-:Y:S02]  /*0f10*/  IMAD.X R7, RZ, RZ, R3, P2 ;  /* 0x000000ffff077224 */ /* 0x000fe400010e0603 */
[----:B------:R-:W-:Y:S01]  /*0f20*/  FFMA R12, R17, R5, R12 ;  /* 0x00000005110c7223 */ /* 0x000fe2000000000c */
[----:B------:R-:W-:Y:S06]  /*0f30*/  @!P0 BRA `(.L_x_666) ;  /* 0xfffffff000cc8947 */ /* 0x000fec000383ffff */
.L_x_665:
[----:B------:R-:W-:Y:S05]  /*0f40*/  BSYNC.RECONVERGENT B0 ;  /* 0x0000000000007941 */ /* 0x000fea0003800200 */
.L_x_664:
[----:B------:R-:W0:Y:S01]  /*0f50*/  SHFL.BFLY PT, R3, R12, 0x10, 0x1f ;  /* 0x0e001f000c037f89 */ /* 0x000e2200000e0000 */
[----:B------:R-:W1:Y:S01]  /*0f60*/  S2R R6, SR_TID.X ;  /* 0x0000000000067919 */ /* 0x000e620000002100 */
[----:B0-----:R-:W-:-:S05]  /*0f70*/  FADD R3, R3, R12 ;  /* 0x0000000c03037221 */ /* 0x001fca0000000000 */
[----:B------:R-:W0:Y:S01]  /*0f80*/  SHFL.BFLY PT, R2, R3, 0x8, 0x1f ;  /* 0x0d001f0003027f89 */ /* 0x000e2200000e0000 */
[----:B-1----:R-:W-:Y:S01]  /*0f90*/  ISETP.NE.AND P0, PT, R6, RZ, PT ;  /* 0x000000ff0600720c */ /* 0x002fe20003f05270 */
        /* <DEDUP_REMOVED lines=12> */
.L_x_667:
        /* <DEDUP_REMOVED lines=10> */
.L_x_822:


//--------------------- .text.dequantize_mul_mat_vec_q2_k --------------------------
	.section	.text.dequantize_mul_mat_vec_q2_k,"ax",@progbits
	.align	128
        .global         dequantize_mul_mat_vec_q2_k
        .type           dequantize_mul_mat_vec_q2_k,@function
        .size           dequantize_mul_mat_vec_q2_k,(.L_x_823 - dequantize_mul_mat_vec_q2_k)
        .other          dequantize_mul_mat_vec_q2_k,@"STO_CUDA_ENTRY STV_DEFAULT"
dequantize_mul_mat_vec_q2_k:
.text.dequantize_mul_mat_vec_q2_k:
        /* <DEDUP_REMOVED lines=20> */
[C---:B------:R-:W-:Y:S01]  /*0140*/  IMAD.SHL.U32 R2, R6.reuse, 0x8, RZ ;  /* 0x0000000806027824 */ /* 0x040fe200078e00ff */
[----:B------:R-:W1:Y:S01]  /*0150*/  LDCU.64 UR8, c[0x0][0x380] ;  /* 0x00007000ff0877ac */ /* 0x000e620008000a00 */
[----:B------:R-:W-:Y:S01]  /*0160*/  LOP3.LUT R6, R6, 0xe, RZ, 0xc0, !PT ;  /* 0x0000000e06067812 */ /* 0x000fe200078ec0ff */
[----:B------:R-:W-:Y:S02]  /*0170*/  IMAD.MOV.U32 R8, RZ, RZ, RZ ;  /* 0x000000ffff087224 */ /* 0x000fe400078e00ff */
[----:B------:R-:W-:-:S05]  /*0180*/  LOP3.LUT R3, R2, 0x1f80, RZ, 0xc0, !PT ;  /* 0x00001f8002037812 */ /* 0x000fca00078ec0ff */
[C---:B------:R-:W-:Y:S02]  /*0190*/  IMAD R7, R10.reuse, 0x100, R3 ;  /* 0x000001000a077824 */ /* 0x040fe400078e0203 */
[----:B------:R-:W-:-:S04]  /*01a0*/  IMAD.WIDE.U32 R2, R10, 0x54, RZ ;  /* 0x000000540a027825 */ /* 0x000fc800078e00ff */
[----:B------:R-:W-:Y:S02]  /*01b0*/  IMAD.IADD R9, R6, 0x1, R7 ;  /* 0x0000000106097824 */ /* 0x000fe400078e0207 */
[----:B------:R-:W-:-:S04]  /*01c0*/  IMAD R7, R0, UR4, RZ ;  /* 0x0000000400077c24 */ /* 0x000fc8000f8e02ff */
[----:B------:R-:W-:-:S04]  /*01d0*/  IMAD.WIDE R6, R7, 0x54, R2 ;  /* 0x0000005407067825 */ /* 0x000fc800078e0202 */
[----:B0-----:R-:W-:Y:S01]  /*01e0*/  IMAD.WIDE.U32 R2, R9, 0x4, R4 ;  /* 0x0000000409027825 */ /* 0x001fe200078e0004 */
[----:B-1----:R-:W-:Y:S02]  /*01f0*/  IADD3 R9, P1, PT, R6, UR8, RZ ;  /* 0x0000000806097c10 */ /* 0x002fe4000ff3e0ff */
[----:B------:R-:W-:Y:S02]  /*0200*/  IADD3 R12, P0, PT, R2, 0x100, RZ ;  /* 0x00000100020c7810 */ /* 0x000fe40007f1e0ff */
[----:B------:R-:W-:-:S03]  /*0210*/  IADD3.X R6, PT, PT, R7, UR9, RZ, P1, !PT ;  /* 0x0000000907067c10 */ /* 0x000fc60008ffe4ff */
[----:B------:R-:W-:-:S08]  /*0220*/  IMAD.X R13, RZ, RZ, R3, P0 ;  /* 0x000000ffff0d7224 */ /* 0x000fd000000e0603 */
.L_x_670:
[----:B------:R-:W0:Y:S02]  /*0230*/  S2R R2, SR_TID.X ;  /* 0x0000000000027919 */ /* 0x000e240000002100 */
[----:B0-----:R-:W-:Y:S02]  /*0240*/  SHF.R.U32.HI R4, RZ, 0x4, R2 ;  /* 0x00000004ff047819 */ /* 0x001fe40000011602 */
[----:B------:R-:W-:Y:S02]  /*0250*/  LOP3.LUT R3, R2, 0xe, RZ, 0xc0, !PT ;  /* 0x0000000e02037812 */ /* 0x000fe400078ec0ff */
[----:B------:R-:W-:-:S03]  /*0260*/  LEA R2, P0, R4, R9, 0x3 ;  /* 0x0000000904027211 */ /* 0x000fc600078018ff */
[----:B------:R-:W-:Y:S02]  /*0270*/  IMAD R4, R4, 0x20, R3 ;  /* 0x0000002004047824 */ /* 0x000fe400078e0203 */
[----:B------:R-:W-:-:S03]  /*0280*/  IMAD.X R3, RZ, RZ, R6, P0 ;  /* 0x000000ffff037224 */ /* 0x000fc600000e0606 */
[----:B------:R-:W-:Y:S02]  /*0290*/  IADD3 R4, P0, PT, R4, R9, RZ ;  /* 0x0000000904047210 */ /* 0x000fe40007f1e0ff */
[----:B------:R-:W2:Y:S03]  /*02a0*/  LDG.E.CONSTANT R11, desc[UR6][R2.64] ;  /* 0x00000006020b7981 */ /* 0x000ea6000c1e9900 */
[----:B------:R-:W-:Y:S01]  /*02b0*/  IMAD.X R5, RZ, RZ, R6, P0 ;  /* 0x000000ffff057224 */ /* 0x000fe200000e0606 */
[----:B------:R0:W3:Y:S04]  /*02c0*/  LDG.E.CONSTANT R7, desc[UR6][R2.64+0x4] ;  /* 0x0000040602077981 */ /* 0x0000e8000c1e9900 */
[----:B------:R-:W4:Y:S04]  /*02d0*/  LDG.E.U8.CONSTANT R18, desc[UR6][R4.64+0x10] ;  /* 0x0000100604127981 */ /* 0x000f28000c1e9100 */
[----:B------:R-:W5:Y:S01]  /*02e0*/  LDG.E.U8.CONSTANT R19, desc[UR6][R4.64+0x11] ;  /* 0x0000110604137981 */ /* 0x000f62000c1e9100 */
[----:B0-----:R-:W-:-:S02]  /*02f0*/  IMAD.MOV.U32 R2, RZ, RZ, R12 ;  /* 0x000000ffff027224 */ /* 0x001fc400078e000c */
[----:B------:R-:W-:Y:S02]  /*0300*/  IMAD.MOV.U32 R3, RZ, RZ, R13 ;  /* 0x000000ffff037224 */ /* 0x000fe400078e000d */
[----:B------:R-:W5:Y:S04]  /*0310*/  LDG.E.U8.CONSTANT R13, desc[UR6][R4.64+0x20] ;  /* 0x00002006040d7981 */ /* 0x000f68000c1e9100 */
[----:B------:R-:W5:Y:S04]  /*0320*/  LDG.E.CONSTANT R29, desc[UR6][R2.64+-0x80] ;  /* 0xffff8006021d7981 */ /* 0x000f68000c1e9900 */
        /* <DEDUP_REMOVED lines=9> */
[----:B------:R-:W5:Y:S01]  /*03c0*/  LDG.E.CONSTANT R17, desc[UR6][R2.64+0x40] ;  /* 0x0000400602117981 */ /* 0x000f62000c1e9900 */
[----:B--2---:R-:W-:-:S04]  /*03d0*/  PRMT R20, R11, 0x7632, R20 ;  /* 0x000076320b147816 */ /* 0x004fc80000000014 */
[----:B------:R-:W-:Y:S02]  /*03e0*/  LOP3.LUT R22, R20, 0xf, RZ, 0xc0, !PT ;  /* 0x0000000f14167812 */ /* 0x000fe400078ec0ff */
[----:B----4-:R-:W-:Y:S02]  /*03f0*/  SHF.R.U32.HI R23, RZ, 0x2, R18 ;  /* 0x00000002ff177819 */ /* 0x010fe40000011612 */
[----:B------:R-:W-:Y:S02]  /*0400*/  LOP3.LUT R21, R11, 0xf, RZ, 0xc0, !PT ;  /* 0x0000000f0b157812 */ /* 0x000fe400078ec0ff */
[----:B------:R-:W-:Y:S01]  /*0410*/  LOP3.LUT R27, R23, 0x3, RZ, 0xc0, !PT ;  /* 0x00000003171b7812 */ /* 0x000fe200078ec0ff */
[----:B------:R-:W5:Y:S01]  /*0420*/  I2F.U16 R22, R22 ;  /* 0x0000001600167306 */ /* 0x000f620000101000 */
[----:B------:R-:W-:Y:S02]  /*0430*/  LOP3.LUT R20, R18, 0x3, RZ, 0xc0, !PT ;  /* 0x0000000312147812 */ /* 0x000fe400078ec0ff */
[----:B---3--:R-:W-:-:S02]  /*0440*/  LOP3.LUT R23, R7, 0xf, RZ, 0xc0, !PT ;  /* 0x0000000f07177812 */ /* 0x008fc400078ec0ff */
[----:B------:R-:W-:-:S03]  /*0450*/  SHF.R.U32.HI R25, RZ, 0x4, R18 ;  /* 0x00000004ff197819 */ /* 0x000fc60000011612 */
[----:B------:R-:W-:Y:S01]  /*0460*/  I2F.U16 R21, R21 ;  /* 0x0000001500157306 */ /* 0x000fe20000101000 */
[----:B------:R-:W-:-:S07]  /*0470*/  LOP3.LUT R31, R25, 0x3, RZ, 0xc0, !PT ;  /* 0x00000003191f7812 */ /* 0x000fce00078ec0ff */
[----:B------:R-:W0:Y:S01]  /*0480*/  I2F.U16 R27, R27 ;  /* 0x0000001b001b7306 */ /* 0x000e220000101000 */
[----:B-----5:R-:W-:-:S07]  /*0490*/  FMUL R24, R22, R29 ;  /* 0x0000001d16187220 */ /* 0x020fce0000400000 */
[----:B------:R-:W1:Y:S08]  /*04a0*/  I2F.U16 R20, R20 ;  /* 0x0000001400147306 */ /* 0x000e700000101000 */
[----:B------:R-:W2:Y:S01]  /*04b0*/  I2F.U16 R23, R23 ;  /* 0x0000001700177306 */ /* 0x000ea20000101000 */
[----:B0-----:R-:W-:Y:S01]  /*04c0*/  FMUL R24, R24, R27 ;  /* 0x0000001b18187220 */ /* 0x001fe20000400000 */
[----:B------:R-:W-:-:S06]  /*04d0*/  FMUL R25, R21, R32 ;  /* 0x0000002015197220 */ /* 0x000fcc0000400000 */
[----:B------:R-:W0:Y:S01]  /*04e0*/  I2F.U16 R31, R31 ;  /* 0x0000001f001f7306 */ /* 0x000e220000101000 */
[----:B-1----:R-:W-:Y:S01]  /*04f0*/  FFMA R20, R25, R20, R24 ;  /* 0x0000001419147223 */ /* 0x002fe20000000018 */
[----:B------:R-:W-:Y:S01]  /*0500*/  SHF.R.U32.HI R24, RZ, 0x2, R19 ;  /* 0x00000002ff187819 */ /* 0x000fe20000011613 */
[----:B--2---:R-:W-:-:S03]  /*0510*/  FMUL R25, R23, R28 ;  /* 0x0000001c17197220 */ /* 0x004fc60000400000 */
[----:B------:R-:W-:-:S04]  /*0520*/  LOP3.LUT R34, R24, 0x3, RZ, 0xc0, !PT ;  /* 0x0000000318227812 */ /* 0x000fc800078ec0ff */
[----:B------:R-:W1:Y:S01]  /*0530*/  I2F.U16 R24, R34 ;  /* 0x0000002200187306 */ /* 0x000e620000101000 */
[----:B0-----:R-:W-:Y:S01]  /*0540*/  FFMA R20, R25, R31, R20 ;  /* 0x0000001f19147223 */ /* 0x001fe20000000014 */
[----:B------:R-:W-:Y:S02]  /*0550*/  LOP3.LUT R25, R19, 0x3, RZ, 0xc0, !PT ;  /* 0x0000000313197812 */ /* 0x000fe400078ec0ff */
[----:B------:R-:W-:-:S04]  /*0560*/  SHF.R.U32.HI R27, RZ, 0x4, R19 ;  /* 0x00000004ff1b7819 */ /* 0x000fc80000011613 */
[----:B------:R-:W0:Y:S01]  /*0570*/  I2F.U16 R25, R25 ;  /* 0x0000001900197306 */ /* 0x000e220000101000 */
[----:B------:R-:W-:Y:S01]  /*0580*/  LOP3.LUT R31, R27, 0x3, RZ, 0xc0, !PT ;  /* 0x000000031b1f7812 */ /* 0x000fe200078ec0ff */
[----:B------:R-:W-:-:S06]  /*0590*/  FMUL R27, R22, R26 ;  /* 0x0000001a161b7220 */ /* 0x000fcc0000400000 */
[----:B------:R-:W2:Y:S01]  /*05a0*/  I2F.U16 R22, R31 ;  /* 0x0000001f00167306 */ /* 0x000ea20000101000 */
[----:B-1----:R-:W-:Y:S01]  /*05b0*/  FMUL R27, R27, R24 ;  /* 0x000000181b1b7220 */ /* 0x002fe20000400000 */
[----:B------:R-:W-:Y:S01]  /*05c0*/  FMUL R24, R21, R33 ;  /* 0x0000002115187220 */ /* 0x000fe20000400000 */
[----:B------:R-:W-:Y:S01]  /*05d0*/  PRMT R21, R7, 0x7632, R21 ;  /* 0x0000763207157816 */ /* 0x000fe20000000015 */
[----:B------:R-:W-:Y:S02]  /*05e0*/  FMUL R34, R23, R12 ;  /* 0x0000000c17227220 */ /* 0x000fe40000400000 */
[----:B0-----:R-:W-:Y:S01]  /*05f0*/  FFMA R27, R24, R25, R27 ;  /* 0x00000019181b7223 */ /* 0x001fe2000000001b */
[----:B------:R-:W-:-:S04]  /*0600*/  LOP3.LUT R24, R21, 0xf, RZ, 0xc0, !PT ;  /* 0x0000000f15187812 */ /* 0x000fc800078ec0ff */
[----:B------:R-:W0:Y:S01]  /*0610*/  I2F.U16 R23, R24 ;  /* 0x0000001800177306 */ /* 0x000e220000101000 */
[----:B--2---:R-:W-:Y:S01]  /*0620*/  FFMA R22, R34, R22, R27 ;  /* 0x0000001622167223 */ /* 0x004fe2000000001b */
[----:B------:R-:W-:Y:S02]  /*0630*/  LOP3.LUT R27, R11, 0xffff, RZ, 0xc0, !PT ;  /* 0x0000ffff0b1b7812 */ /* 0x000fe400078ec0ff */
[----:B------:R-:W-:Y:S02]  /*0640*/  SHF.R.U32.HI R25, RZ, 0x6, R18 ;  /* 0x00000006ff197819 */ /* 0x000fe40000011612 */
[----:B------:R-:W-:Y:S02]  /*0650*/  SHF.R.U32.HI R18, RZ, 0x8, R27 ;  /* 0x00000008ff127819 */ /* 0x000fe4000001161b */
[----:B------:R-:W-:Y:S02]  /*0660*/  LOP3.LUT R27, R7, 0xffff, RZ, 0xc0, !PT ;  /* 0x0000ffff071b7812 */ /* 0x000fe400078ec0ff */
[----:B------:R-:W-:-:S02]  /*0670*/  LOP3.LUT R31, R25, 0xffff, RZ, 0xc0, !PT ;  /* 0x0000ffff191f7812 */ /* 0x000fc400078ec0ff */
[----:B------:R-:W-:Y:S02]  /*0680*/  LOP3.LUT R18, R18, 0xf, RZ, 0xc0, !PT ;  /* 0x0000000f12127812 */ /* 0x000fe400078ec0ff */
[----:B------:R-:W-:Y:S02]  /*0690*/  LOP3.LUT R21, R13, 0x3, RZ, 0xc0, !PT ;  /* 0x000000030d157812 */ /* 0x000fe400078ec0ff */
[----:B------:R-:W-:Y:S01]  /*06a0*/  SHF.R.U32.HI R25, RZ, 0x8, R27 ;  /* 0x00000008ff197819 */ /* 0x000fe2000001161b */
[----:B0-----:R-:W-:Y:S01]  /*06b0*/  FMUL R27, R23, R30 ;  /* 0x0000001e171b7220 */ /* 0x001fe20000400000 */
[----:B------:R-:W-:Y:S01]  /*06c0*/  I2FP.F32.U32 R24, R31 ;  /* 0x0000001f00187245 */ /* 0x000fe20000201000 */
[----:B------:R-:W0:Y:S01]  /*06d0*/  I2F.U16 R18, R18 ;  /* 0x0000001200127306 */ /* 0x000e220000101000 */
[----:B------:R-:W-:-:S03]  /*06e0*/  SHF.R.U32.HI R19, RZ, 0x6, R19 ;  /* 0x00000006ff137819 */ /* 0x000fc60000011613 */
[----:B------:R-:W-:Y:S01]  /*06f0*/  FFMA R24, R27, R24, R20 ;  /* 0x000000181b187223 */ /* 0x000fe20000000014 */
[----:B------:R-:W-:Y:S02]  /*0700*/  LOP3.LUT R20, R25, 0xf, RZ, 0xc0, !PT ;  /* 0x0000000f19147812 */ /* 0x000fe400078ec0ff */
[----:B------:R-:W-:Y:S01]  /*0710*/  LOP3.LUT R25, R19, 0xffff, RZ, 0xc0, !PT ;  /* 0x0000ffff13197812 */ /* 0x000fe200078ec0ff */
[----:B------:R-:W1:Y:S01]  /*0720*/  I2F.U16 R21, R21 ;  /* 0x0000001500157306 */ /* 0x000e620000101000 */
[----:B------:R-:W-:Y:S01]  /*0730*/  SHF.R.U32.HI R19, RZ, 0x2, R13 ;  /* 0x00000002ff137819 */ /* 0x000fe2000001160d */
[----:B------:R-:W-:Y:S01]  /*0740*/  FMUL R23, R23, R14 ;  /* 0x0000000e17177220 */ /* 0x000fe20000400000 */
[----:B------:R-:W-:Y:S02]  /*0750*/  I2FP.F32.U32 R25, R25 ;  /* 0x0000001900197245 */ /* 0x000fe40000201000 */
[----:B------:R-:W-:-:S03]  /*0760*/  LOP3.LUT R27, R19, 0x3, RZ, 0xc0, !PT ;  /* 0x00000003131b7812 */ /* 0x000fc600078ec0ff */
[----:B------:R-:W-:Y:S01]  /*0770*/  FFMA R19, R23, R25, R22 ;  /* 0x0000001917137223 */ /* 0x000fe20000000016 */
[----:B0-----:R-:W-:Y:S01]  /*0780*/  FMUL R25, R18, R15 ;  /* 0x0000000f12197220 */ /* 0x001fe20000400000 */
[----:B------:R-:W-:Y:S02]  /*0790*/  SHF.R.U32.HI R31, RZ, 0x4, R13 ;  /* 0x00000004ff1f7819 */ /* 0x000fe4000001160d */
[----:B------:R-:W-:Y:S01]  /*07a0*/  LOP3.LUT R23, R11, 0xf000000, RZ, 0xc0, !PT ;  /* 0x0f0000000b177812 */ /* 0x000fe200078ec0ff */
[----:B------:R-:W0:Y:S01]  /*07b0*/  I2F.U16 R22, R27 ;  /* 0x0000001b00167306 */ /* 0x000e220000101000 */
[----:B-1----:R-:W-:Y:S01]  /*07c0*/  FFMA R25, R25, R21, R24 ;  /* 0x0000001519197223 */ /* 0x002fe20000000018 */
[----:B------:R-:W-:Y:S02]  /*07d0*/  LOP3.LUT R24, R31, 0x3, RZ, 0xc0, !PT ;  /* 0x000000031f187812 */ /* 0x000fe400078ec0ff */
[----:B------:R-:W-:Y:S02]  /*07e0*/  SHF.R.U32.HI R21, RZ, 0x18, R23 ;  /* 0x00000018ff157819 */ /* 0x000fe40000011617 */
[----:B------:R-:W-:-:S02]  /*07f0*/  SHF.R.U32.HI R23, RZ, 0x14, R11 ;  /* 0x00000014ff177819 */ /* 0x000fc4000001160b */
[----:B------:R-:W1:Y:S01]  /*0800*/  I2F.U16 R20, R20 ;  /* 0x0000001400147306 */ /* 0x000e620000101000 */
[----:B------:R-:W-:Y:S02]  /*0810*/  I2FP.F32.U32 R21, R21 ;  /* 0x0000001500157245 */ /* 0x000fe40000201000 */
[----:B------:R-:W-:Y:S02]  /*0820*/  LOP3.LUT R31, R23, 0xf, RZ, 0xc0, !PT ;  /* 0x0000000f171f7812 */ /* 0x000fe400078ec0ff */
[----:B------:R2:W3:Y:S03]  /*0830*/  LDG.E.U8.CONSTANT R23, desc[UR6][R4.64+0x21] ;  /* 0x0000210604177981 */ /* 0x0004e6000c1e9100 */
[----:B------:R-:W4:Y:S01]  /*0840*/  I2F.U16 R24, R24 ;  /* 0x0000001800187306 */ /* 0x000f220000101000 */
[----:B------:R-:W-:-:S04]  /*0850*/  FMUL R34, R21, R16 ;  /* 0x0000001015227220 */ /* 0x000fc80000400000 */
[----:B0-----:R-:W-:-:S03]  /*0860*/  FFMA R27, R34, R22, R25 ;  /* 0x00000016221b7223 */ /* 0x001fc60000000019 */
[----:B------:R-:W2:Y:S01]  /*0870*/  I2F.U16 R31, R31 ;  /* 0x0000001f001f7306 */ /* 0x000ea20000101000 */
[----:B-1----:R-:W-:Y:S01]  /*0880*/  FMUL R22, R20, R17 ;  /* 0x0000001114167220 */ /* 0x002fe20000400000 */
[----:B------:R-:W-:-:S03]  /*0890*/  SHF.R.U32.HI R25, RZ, 0x4, R7 ;  /* 0x00000004ff197819 */ /* 0x000fc60000011607 */
[----:B----4-:R-:W-:Y:S01]  /*08a0*/  FFMA R22, R22, R24, R27 ;  /* 0x0000001816167223 */ /* 0x010fe2000000001b */
[----:B------:R-:W-:Y:S02]  /*08b0*/  SHF.R.U32.HI R24, RZ, 0x4, R11 ;  /* 0x00000004ff187819 */ /* 0x000fe4000001160b */
[----:B------:R-:W-:Y:S02]  /*08c0*/  LOP3.LUT R27, R25, 0xf, RZ, 0xc0, !PT ;  /* 0x0000000f191b7812 */ /* 0x000fe400078ec0ff */
[----:B------:R-:W-:Y:S01]  /*08d0*/  LOP3.LUT R35, R24, 0xf, RZ, 0xc0, !PT ;  /* 0x0000000f18237812 */ /* 0x000fe200078ec0ff */
[C---:B--2---:R-:W-:Y:S01]  /*08e0*/  FMUL R4, R31.reuse, R26 ;  /* 0x0000001a1f047220 */ /* 0x044fe20000400000 */
[----:B------:R-:W-:Y:S02]  /*08f0*/  SHF.R.U32.HI R26, RZ, 0x14, R7 ;  /* 0x00000014ff1a7819 */ /* 0x000fe40000011607 */
[----:B------:R-:W0:Y:S01]  /*0900*/  I2F.U16 R34, R35 ;  /* 0x0000002300227306 */ /* 0x000e220000101000 */
[----:B------:R-:W-:-:S02]  /*0910*/  FMUL R5, R31, R29 ;  /* 0x0000001d1f057220 */ /* 0x000fc40000400000 */
[----:B------:R-:W2:Y:S01]  /*0920*/  LDG.E.CONSTANT R29, desc[UR6][R2.64+-0xbc] ;  /* 0xffff4406021d7981 */ /* 0x000ea2000c1e9900 */
[----:B------:R-:W-:-:S03]  /*0930*/  LOP3.LUT R31, R26, 0xf, RZ, 0xc0, !PT ;  /* 0x0000000f1a1f7812 */ /* 0x000fc600078ec0ff */
[----:B------:R-:W4:Y:S01]  /*0940*/  LDG.E.CONSTANT R26, desc[UR6][R2.64+-0x3c] ;  /* 0xffffc406021a7981 */ /* 0x000f22000c1e9900 */
[----:B------:R-:W1:Y:S08]  /*0950*/  I2F.U16 R27, R27 ;  /* 0x0000001b001b7306 */ /* 0x000e700000101000 */
[----:B------:R-:W5:Y:S01]  /*0960*/  I2F.U16 R31, R31 ;  /* 0x0000001f001f7306 */ /* 0x000f620000101000 */
[C---:B0-----:R-:W-:Y:S01]  /*0970*/  FFMA R32, R34.reuse, R32, R5 ;  /* 0x0000002022207223 */ /* 0x041fe20000000005 */
[----:B------:R-:W-:-:S02]  /*0980*/  FFMA R34, R34, R33, R4 ;  /* 0x0000002122227223 */ /* 0x000fc40000000004 */
[----:B------:R-:W4:Y:S01]  /*0990*/  LDG.E.CONSTANT R33, desc[UR6][R2.64+0x44] ;  /* 0x0000440602217981 */ /* 0x000f22000c1e9900 */
[----:B-1----:R-:W-:Y:S01]  /*09a0*/  FFMA R32, R27, R28, R32 ;  /* 0x0000001c1b207223 */ /* 0x002fe20000000020 */
[----:B------:R-:W-:Y:S02]  /*09b0*/  IMAD.MOV.U32 R4, RZ, RZ, R9 ;  /* 0x000000ffff047224 */ /* 0x000fe400078e0009 */
[----:B------:R-:W4:Y:S01]  /*09c0*/  LDG.E.CONSTANT R28, desc[UR6][R2.64+0xc0] ;  /* 0x0000c006021c7981 */ /* 0x000f22000c1e9900 */
[----:B------:R-:W-:Y:S02]  /*09d0*/  IMAD.MOV.U32 R5, RZ, RZ, R6 ;  /* 0x000000ffff057224 */ /* 0x000fe400078e0006 */
[----:B-----5:R-:W-:-:S03]  /*09e0*/  FFMA R30, R31, R30, R32 ;  /* 0x0000001e1f1e7223 */ /* 0x020fc60000000020 */
[----:B------:R0:W5:Y:S04]  /*09f0*/  LDG.E.CONSTANT R4, desc[UR6][R4.64+0x50] ;  /* 0x0000500604047981 */ /* 0x000168000c1e9900 */
[----:B------:R-:W5:Y:S01]  /*0a00*/  LDG.E.CONSTANT R32, desc[UR6][R2.64+0xc4] ;  /* 0x0000c40602207981 */ /* 0x000f62000c1e9900 */
[----:B------:R-:W-:Y:S01]  /*0a10*/  LOP3.LUT R24, R24, 0xffff, RZ, 0xc0, !PT ;  /* 0x0000ffff18187812 */ /* 0x000fe200078ec0ff */
[----:B------:R-:W-:-:S03]  /*0a20*/  FFMA R12, R27, R12, R34 ;  /* 0x0000000c1b0c7223 */ /* 0x000fc60000000022 */
[----:B------:R-:W-:-:S04]  /*0a30*/  SHF.R.U32.HI R24, RZ, 0x8, R24 ;  /* 0x00000008ff187819 */ /* 0x000fc80000011618 */
[----:B------:R-:W-:-:S06]  /*0a40*/  LOP3.LUT R27, R24, 0xf, RZ, 0xc0, !PT ;  /* 0x0000000f181b7812 */ /* 0x000fcc00078ec0ff */
[----:B------:R-:W1:Y:S01]  /*0a50*/  I2F.U16 R27, R27 ;  /* 0x0000001b001b7306 */ /* 0x000e620000101000 */
[----:B------:R-:W-:Y:S02]  /*0a60*/  SHF.R.U32.HI R11, RZ, 0x1c, R11 ;  /* 0x0000001cff0b7819 */ /* 0x000fe4000001160b */
[----:B------:R-:W-:Y:S02]  /*0a70*/  LOP3.LUT R24, R25, 0xffff, RZ, 0xc0, !PT ;  /* 0x0000ffff19187812 */ /* 0x000fe400078ec0ff */
[----:B0-----:R-:W-:Y:S02]  /*0a80*/  I2FP.F32.U32 R5, R11 ;  /* 0x0000000b00057245 */ /* 0x001fe40000201000 */
[----:B------:R-:W-:Y:S01]  /*0a90*/  SHF.R.U32.HI R24, RZ, 0x8, R24 ;  /* 0x00000008ff187819 */ /* 0x000fe20000011618 */
[----:B-1----:R-:W-:-:S04]  /*0aa0*/  FFMA R30, R27, R15, R30 ;  /* 0x0000000f1b1e7223 */ /* 0x002fc8000000001e */
[----:B------:R-:W-:Y:S01]  /*0ab0*/  FFMA R15, R5, R16, R30 ;  /* 0x00000010050f7223 */ /* 0x000fe2000000001e */
[----:B------:R-:W-:Y:S01]  /*0ac0*/  LOP3.LUT R24, R24, 0xf, RZ, 0xc0, !PT ;  /* 0x0000000f18187812 */ /* 0x000fe200078ec0ff */
[----:B------:R-:W-:-:S05]  /*0ad0*/  FFMA R14, R31, R14, R12 ;  /* 0x0000000e1f0e7223 */ /* 0x000fca000000000c */
[----:B------:R-:W0:Y:S01]  /*0ae0*/  I2F.U16 R24, R24 ;  /* 0x0000001800187306 */ /* 0x000e220000101000 */
[----:B------:R-:W-:-:S04]  /*0af0*/  SHF.R.U32.HI R13, RZ, 0x6, R13 ;  /* 0x00000006ff0d7819 */ /* 0x000fc8000001160d */
[----:B------:R-:W-:Y:S01]  /*0b00*/  LOP3.LUT R13, R13, 0xffff, RZ, 0xc0, !PT ;  /* 0x0000ffff0d0d7812 */ /* 0x000fe200078ec0ff */
[----:B------:R-:W-:-:S03]  /*0b10*/  VIADD R10, R10, 0x2 ;  /* 0x000000020a0a7836 */ /* 0x000fc60000000000 */
[----:B------:R-:W-:Y:S01]  /*0b20*/  I2FP.F32.U32 R13, R13 ;  /* 0x0000000d000d7245 */ /* 0x000fe20000201000 */
[----:B0-----:R-:W-:Y:S01]  /*0b30*/  FFMA R17, R24, R17, R15 ;  /* 0x0000001118117223 */ /* 0x001fe2000000000f */
[----:B------:R-:W-:Y:S02]  /*0b40*/  ISETP.GE.AND P0, PT, R10, UR4, PT ;  /* 0x000000040a007c0c */ /* 0x000fe4000bf06270 */
[----:B------:R-:W-:-:S05]  /*0b50*/  IADD3 R9, P2, PT, R9, 0xa8, RZ ;  /* 0x000000a809097810 */ /* 0x000fca0007f5e0ff */
[----:B------:R-:W-:Y:S01]  /*0b60*/  IMAD.X R6, RZ, RZ, R6, P2 ;  /* 0x000000ffff067224 */ /* 0x000fe200010e0606 */
[----:B---3--:R-:W-:Y:S02]  /*0b70*/  LOP3.LUT R25, R23, 0x3, RZ, 0xc0, !PT ;  /* 0x0000000317197812 */ /* 0x008fe400078ec0ff */
[--C-:B------:R-:W-:Y:S02]  /*0b80*/  SHF.R.U32.HI R11, RZ, 0x2, R23.reuse ;  /* 0x00000002ff0b7819 */ /* 0x100fe40000011617 */
[----:B------:R-:W0:Y:S02]  /*0b90*/  I2F.U16 R16, R25 ;  /* 0x0000001900107306 */ /* 0x000e240000101000 */
[----:B------:R-:W-:Y:S02]  /*0ba0*/  LOP3.LUT R11, R11, 0x3, RZ, 0xc0, !PT ;  /* 0x000000030b0b7812 */ /* 0x000fe400078ec0ff */
[----:B------:R-:W-:-:S04]  /*0bb0*/  SHF.R.U32.HI R12, RZ, 0x4, R23 ;  /* 0x00000004ff0c7819 */ /* 0x000fc80000011617 */
[----:B------:R-:W1:Y:S01]  /*0bc0*/  I2F.U16 R11, R11 ;  /* 0x0000000b000b7306 */ /* 0x000e620000101000 */
[----:B------:R-:W-:Y:S01]  /*0bd0*/  SHF.R.U32.HI R23, RZ, 0x6, R23 ;  /* 0x00000006ff177819 */ /* 0x000fe20000011617 */
[-C--:B--2---:R-:W-:Y:S01]  /*0be0*/  FMUL R18, R18, R29.reuse ;  /* 0x0000001d12127220 */ /* 0x084fe20000400000 */
[----:B------:R-:W-:Y:S01]  /*0bf0*/  FFMA R30, R27, R29, R14 ;  /* 0x0000001d1b1e7223 */ /* 0x000fe2000000000e */
[----:B------:R-:W-:Y:S02]  /*0c00*/  LOP3.LUT R14, R12, 0x3, RZ, 0xc0, !PT ;  /* 0x000000030c0e7812 */ /* 0x000fe400078ec0ff */
[----:B0-----:R-:W-:Y:S01]  /*0c10*/  FFMA R16, R18, R16, R19 ;  /* 0x0000001012107223 */ /* 0x001fe20000000013 */
[-C--:B----4-:R-:W-:Y:S01]  /*0c20*/  FFMA R19, R5, R26.reuse, R30 ;  /* 0x0000001a05137223 */ /* 0x090fe2000000001e */
[----:B------:R-:W-:Y:S01]  /*0c30*/  FMUL R21, R21, R26 ;  /* 0x0000001a15157220 */ /* 0x000fe20000400000 */
[----:B------:R-:W0:Y:S01]  /*0c40*/  I2F.U16 R5, R14 ;  /* 0x0000000e00057306 */ /* 0x000e220000101000 */
[----:B------:R-:W-:-:S02]  /*0c50*/  LOP3.LUT R12, R7, 0xf000000, RZ, 0xc0, !PT ;  /* 0x0f000000070c7812 */ /* 0x000fc400078ec0ff */
[----:B-1----:R-:W-:Y:S01]  /*0c60*/  FFMA R16, R21, R11, R16 ;  /* 0x0000000b15107223 */ /* 0x002fe20000000010 */
[----:B------:R-:W-:Y:S02]  /*0c70*/  SHF.R.U32.HI R7, RZ, 0x1c, R7 ;  /* 0x0000001cff077819 */ /* 0x000fe40000011607 */
[----:B------:R-:W-:Y:S02]  /*0c80*/  SHF.R.U32.HI R11, RZ, 0x18, R12 ;  /* 0x00000018ff0b7819 */ /* 0x000fe4000001160c */
[----:B------:R-:W-:Y:S02]  /*0c90*/  I2FP.F32.U32 R12, R7 ;  /* 0x00000007000c7245 */ /* 0x000fe40000201000 */
[----:B------:R-:W-:Y:S01]  /*0ca0*/  I2FP.F32.U32 R11, R11 ;  /* 0x0000000b000b7245 */ /* 0x000fe20000201000 */
[-C--:B------:R-:W-:Y:S01]  /*0cb0*/  FMUL R15, R20, R33.reuse ;  /* 0x00000021140f7220 */ /* 0x080fe20000400000 */
[----:B------:R-:W-:Y:S01]  /*0cc0*/  LOP3.LUT R23, R23, 0xffff, RZ, 0xc0, !PT ;  /* 0x0000ffff17177812 */ /* 0x000fe200078ec0ff */
[----:B------:R-:W-:Y:S01]  /*0cd0*/  FFMA R19, R24, R33, R19 ;  /* 0x0000002118137223 */ /* 0x000fe20000000013 */
[CC--:B------:R-:W-:Y:S01]  /*0ce0*/  FFMA R17, R12.reuse, R28.reuse, R17 ;  /* 0x0000001c0c117223 */ /* 0x0c0fe20000000011 */
[----:B------:R-:W-:Y:S01]  /*0cf0*/  FMUL R7, R11, R28 ;  /* 0x0000001c0b077220 */ /* 0x000fe20000400000 */
[----:B0-----:R-:W-:Y:S01]  /*0d00*/  FFMA R5, R15, R5, R16 ;  /* 0x000000050f057223 */ /* 0x001fe20000000010 */
[----:B------:R-:W-:Y:S01]  /*0d10*/  I2FP.F32.U32 R15, R23 ;  /* 0x00000017000f7245 */ /* 0x000fe20000201000 */
[----:B------:R-:W-:Y:S01]  /*0d20*/  FADD R17, RZ, R17 ;  /* 0x00000011ff117221 */ /* 0x000fe20000000000 */
[----:B------:R-:W-:Y:S01]  /*0d30*/  FFMA R7, R7, R13, R22 ;  /* 0x0000000d07077223 */ /* 0x000fe20000000016 */
[-C--:B-----5:R-:W-:Y:S01]  /*0d40*/  FMUL R14, R11, R32.reuse ;  /* 0x000000200b0e7220 */ /* 0x0a0fe20000400000 */
[----:B------:R-:W-:-:S02]  /*0d50*/  FFMA R12, R12, R32, R19 ;  /* 0x000000200c0c7223 */ /* 0x000fc40000000013 */
[----:B------:R-:W-:Y:S01]  /*0d60*/  FADD R7, RZ, R7 ;  /* 0x00000007ff077221 */ /* 0x000fe20000000000 */
[----:B------:R-:W-:Y:S01]  /*0d70*/  FFMA R14, R14, R15, R5 ;  /* 0x0000000f0e0e7223 */ /* 0x000fe20000000005 */
[--C-:B------:R-:W-:Y:S02]  /*0d80*/  HADD2.F32 R5, -RZ, R4.reuse.H1_H1 ;  /* 0x30000004ff057230 */ /* 0x100fe40000004100 */
[----:B------:R-:W-:Y:S01]  /*0d90*/  FADD R12, R17, R12 ;  /* 0x0000000c110c7221 */ /* 0x000fe20000000000 */
[----:B------:R-:W-:Y:S02]  /*0da0*/  HADD2.F32 R4, -RZ, R4.H0_H0 ;  /* 0x20000004ff047230 */ /* 0x000fe40000004100 */
[----:B------:R-:W-:Y:S01]  /*0db0*/  FADD R7, R7, R14 ;  /* 0x0000000e07077221 */ /* 0x000fe20000000000 */
[----:B------:R-:W-:Y:S01]  /*0dc0*/  FMUL R5, R5, R12 ;  /* 0x0000000c05057220 */ /* 0x000fe20000400000 */
[----:B------:R-:W-:-:S03]  /*0dd0*/  IADD3 R12, P1, PT, R2, 0x800, RZ ;  /* 0x00000800020c7810 */ /* 0x000fc60007f3e0ff */
[----:B------:R-:W-:Y:S02]  /*0de0*/  FFMA R5, R4, R7, -R5 ;  /* 0x0000000704057223 */ /* 0x000fe40000000805 */
[----:B------:R-:W-:Y:S02]  /*0df0*/  IMAD.X R13, RZ, RZ, R3, P1 ;  /* 0x000000ffff0d7224 */ /* 0x000fe400008e0603 */
[----:B------:R-:W-:Y:S01]  /*0e00*/  FADD R8, R5, R8 ;  /* 0x0000000805087221 */ /* 0x000fe20000000000 */
[----:B------:R-:W-:Y:S06]  /*0e10*/  @!P0 BRA `(.L_x_670) ;  /* 0xfffffff400048947 */ /* 0x000fec000383ffff */
.L_x_669:
[----:B------:R-:W-:Y:S05]  /*0e20*/  BSYNC.RECONVERGENT B0 ;  /* 0x0000000000007941 */ /* 0x000fea0003800200 */
.L_x_668:
        /* <DEDUP_REMOVED lines=17> */
.L_x_671:
        /* <DEDUP_REMOVED lines=12> */
.L_x_823:


//--------------------- .text.dequantize_mul_mat_vec_q8_0_cuda --------------------------
	.section	.text.dequantize_mul_mat_vec_q8_0_cuda,"ax",@progbits
	.align	128
        .global         dequantize_mul_mat_vec_q8_0_cuda
        .type           dequantize_mul_mat_vec_q8_0_cuda,@function
        .size           dequantize_mul_mat_vec_q8_0_cuda,(.L_x_824 - dequantize_mul_mat_vec_q8_0_cuda)
        .other          dequantize_mul_mat_vec_q8_0_cuda,@"STO_CUDA_ENTRY STV_DEFAULT"
dequantize_mul_mat_vec_q8_0_cuda:
.text.dequantize_mul_mat_vec_q8_0_cuda:
[----:B------:R-:W-:Y:S01]  /*0000*/  LDC R1, c[0x0][0x37c] ;  /* 0x0000df00ff017b82 */ /* 0x000fe20000000800 */
[----:B------:R-:W0:Y:S07]  /*0010*/  S2R R3, SR_TID.Y ;  /* 0x0000000000037919 */ /* 0x000e2e0000002200 */
[----:B------:R-:W0:Y:S01]  /*0020*/  S2UR UR4, SR_CTAID.X ;  /* 0x00000000000479c3 */ /* 0x000e220000002500 */
[----:B------:R-:W1:Y:S07]  /*0030*/  LDCU UR5, c[0x0][0x39c] ;  /* 0x00007380ff0577ac */ /* 0x000e6e0008000800 */
[----:B------:R-:W0:Y:S02]  /*0040*/  LDC R0, c[0x0][0x364] ;  /* 0x0000d900ff007b82 */ /* 0x000e240000000800 */
[----:B0-----:R-:W-:-:S05]  /*0050*/  IMAD R0, R0, UR4, R3 ;  /* 0x0000000400007c24 */ /* 0x001fca000f8e0203 */
[----:B-1----:R-:W-:-:S13]  /*0060*/  ISETP.GE.AND P0, PT, R0, UR5, PT ;  /* 0x0000000500007c0c */ /* 0x002fda000bf06270 */
[----:B------:R-:W-:Y:S05]  /*0070*/  @P0 EXIT ;  /* 0x000000000000094d */ /* 0x000fea0003800000 */
[----:B------:R-:W0:Y:S01]  /*0080*/  LDCU UR6, c[0x0][0x398] ;  /* 0x00007300ff0677ac */ /* 0x000e220008000800 */
[----:B------:R-:W1:Y:S01]  /*0090*/  S2R R18, SR_TID.X ;  /* 0x0000000000127919 */ /* 0x000e620000002100 */
[----:B------:R-:W-:Y:S01]  /*00a0*/  HFMA2 R25, -RZ, RZ, 0, 0 ;  /* 0x00000000ff197431 */ /* 0x000fe200000001ff */
[----:B------:R-:W2:Y:S01]  /*00b0*/  LDCU.64 UR8, c[0x0][0x358] ;  /* 0x00006b00ff0877ac */ /* 0x000ea20008000a00 */
[----:B0-----:R-:W-:-:S09]  /*00c0*/  UISETP.GE.AND UP0, UPT, UR6, 0x1, UPT ;  /* 0x000000010600788c */ /* 0x001fd2000bf06270 */
[----:B--2---:R-:W-:Y:S05]  /*00d0*/  BRA.U !UP0, `(.L_x_672) ;  /* 0x0000000908d87547 */ /* 0x004fea000b800000 */
[----:B------:R-:W-:Y:S01]  /*00e0*/  UISETP.GE.U32.AND UP0, UPT, UR6, 0xc1, UPT ;  /* 0x000000c10600788c */ /* 0x000fe2000bf06070 */
[----:B-1----:R-:W-:Y:S01]  /*00f0*/  SHF.L.U32 R21, R18, 0x1, RZ ;  /* 0x0000000112157819 */ /* 0x002fe200000006ff */
[----:B------:R-:W-:Y:S01]  /*0100*/  UIADD3 UR7, UPT, UPT, UR6, -0x1, URZ ;  /* 0xffffffff06077890 */ /* 0x000fe2000fffe0ff */
[----:B------:R-:W-:Y:S01]  /*0110*/  MOV R25, RZ ;  /* 0x000000ff00197202 */ /* 0x000fe20000000f00 */
[----:B------:R-:W-:Y:S01]  /*0120*/  UMOV UR4, URZ ;  /* 0x000000ff00047c82 */ /* 0x000fe20008000000 */
[----:B------:R-:W-:Y:S01]  /*0130*/  LOP3.LUT R23, R21, 0x1e, RZ, 0xc0, !PT ;  /* 0x0000001e15177812 */ /* 0x000fe200078ec0ff */
[----:B------:R-:W-:-:S03]  /*0140*/  ULEA.HI UR5, UR7, 0x1, URZ, 0x1a ;  /* 0x0000000107057891 */ /* 0x000fc6000f8fd0ff */
[----:B------:R-:W-:Y:S09]  /*0150*/  BRA.U !UP0, `(.L_x_673) ;  /* 0x00000005087c7547 */ /* 0x000ff2000b800000 */
[----:B------:R-:W0:Y:S01]  /*0160*/  LDC.64 R2, c[0x0][0x388] ;  /* 0x0000e200ff027b82 */ /* 0x000e220000000a00 */
[----:B------:R-:W-:Y:S01]  /*0170*/  ULOP3.LUT UR4, UR5, 0x7fffffc, URZ, 0xc0, !UPT ;  /* 0x07fffffc05047892 */ /* 0x000fe2000f8ec0ff */
[----:B------:R-:W-:Y:S01]  /*0180*/  MOV R25, RZ ;  /* 0x000000ff00197202 */ /* 0x000fe20000000f00 */
[----:B------:R-:W-:Y:S01]  /*0190*/  IMAD R19, R0, UR6, R21 ;  /* 0x0000000600137c24 */ /* 0x000fe2000f8e0215 */
[----:B------:R-:W-:Y:S01]  /*01a0*/  UMOV UR6, 0x80 ;  /* 0x0000008000067882 */ /* 0x000fe20000000000 */
[----:B------:R-:W-:Y:S01]  /*01b0*/  UIADD3 UR4, UPT, UPT, -UR4, URZ, URZ ;  /* 0x000000ff04047290 */ /* 0x000fe2000fffe1ff */
[----:B0-----:R-:W-:-:S03]  /*01c0*/  IMAD.WIDE.U32 R2, R18, 0x8, R2 ;  /* 0x0000000812027825 */ /* 0x001fc600078e0002 */
[----:B------:R-:W-:-:S04]  /*01d0*/  IADD3 R4, P0, PT, R2, 0x200, RZ ;  /* 0x0000020002047810 */ /* 0x000fc80007f1e0ff */
[----:B------:R-:W-:-:S09]  /*01e0*/  IADD3.X R7, PT, PT, RZ, R3, RZ, P0, !PT ;  /* 0x00000003ff077210 */ /* 0x000fd200007fe4ff */
.L_x_674:
[----:B------:R-:W0:Y:S01]  /*01f0*/  LDC.64 R12, c[0x0][0x380] ;  /* 0x0000e000ff0c7b82 */ /* 0x000e220000000a00 */
[----:B------:R-:W-:-:S04]  /*0200*/  SHF.R.S32.HI R2, RZ, 0x1f, R19 ;  /* 0x0000001fff027819 */ /* 0x000fc80000011413 */
[----:B------:R-:W-:-:S04]  /*0210*/  LEA.HI R2, R2, R19, RZ, 0x5 ;  /* 0x0000001302027211 */ /* 0x000fc800078f28ff */
[----:B------:R-:W-:-:S05]  /*0220*/  SHF.R.S32.HI R3, RZ, 0x5, R2 ;  /* 0x00000005ff037819 */ /* 0x000fca0000011402 */
[----:B0-----:R-:W-:-:S03]  /*0230*/  IMAD.WIDE R2, R3, 0x22, R12 ;  /* 0x0000002203027825 */ /* 0x001fc600078e020c */
[----:B------:R-:W-:Y:S02]  /*0240*/  IADD3 R14, P0, PT, R23, R2, RZ ;  /* 0x00000002170e7210 */ /* 0x000fe40007f1e0ff */
[----:B------:R0:W2:Y:S02]  /*0250*/  LDG.E.U16 R24, desc[UR8][R2.64] ;  /* 0x0000000802187981 */ /* 0x0000a4000c1e1500 */
[----:B------:R-:W-:-:S05]  /*0260*/  IADD3.X R15, PT, PT, RZ, R3, RZ, P0, !PT ;  /* 0x00000003ff0f7210 */ /* 0x000fca00007fe4ff */
[----:B------:R-:W3:Y:S01]  /*0270*/  LDG.E.S8 R22, desc[UR8][R14.64+0x2] ;  /* 0x000002080e167981 */ /* 0x000ee2000c1e1300 */
[----:B0-----:R-:W-:Y:S02]  /*0280*/  MOV R2, R4 ;  /* 0x0000000400027202 */ /* 0x001fe40000000f00 */
[----:B------:R-:W-:-:S05]  /*0290*/  MOV R3, R7 ;  /* 0x0000000700037202 */ /* 0x000fca0000000f00 */
[----:B------:R-:W4:Y:S01]  /*02a0*/  LDG.E R20, desc[UR8][R2.64+-0x200] ;  /* 0xfffe000802147981 */ /* 0x000f22000c1e1900 */
[C---:B------:R-:W-:Y:S02]  /*02b0*/  IADD3 R4, PT, PT, R19.reuse, 0x40, RZ ;  /* 0x0000004013047810 */ /* 0x040fe40007ffe0ff */
[C---:B------:R-:W-:Y:S01]  /*02c0*/  IADD3 R6, PT, PT, R19.reuse, 0x80, RZ ;  /* 0x0000008013067810 */ /* 0x040fe20007ffe0ff */
[----:B------:R-:W-:Y:S01]  /*02d0*/  VIADD R8, R19, 0xc0 ;  /* 0x000000c013087836 */ /* 0x000fe20000000000 */
[----:B------:R-:W-:Y:S01]  /*02e0*/  SHF.R.S32.HI R5, RZ, 0x1f, R4 ;  /* 0x0000001fff057819 */ /* 0x000fe20000011404 */
[----:B------:R-:W5:Y:S03]  /*02f0*/  LDG.E.S8 R14, desc[UR8][R14.64+0x3] ;  /* 0x000003080e0e7981 */ /* 0x000f66000c1e1300 */
[----:B------:R-:W-:Y:S02]  /*0300*/  LEA.HI R5, R5, R4, RZ, 0x5 ;  /* 0x0000000405057211 */ /* 0x000fe400078f28ff */
[----:B------:R-:W-:-:S02]  /*0310*/  SHF.R.S32.HI R7, RZ, 0x1f, R6 ;  /* 0x0000001fff077819 */ /* 0x000fc40000011406 */
[----:B------:R-:W-:Y:S02]  /*0320*/  SHF.R.S32.HI R5, RZ, 0x5, R5 ;  /* 0x00000005ff057819 */ /* 0x000fe40000011405 */
[----:B------:R-:W-:Y:S01]  /*0330*/  LEA.HI R7, R7, R6, RZ, 0x5 ;  /* 0x0000000607077211 */ /* 0x000fe200078f28ff */
[----:B------:R-:W5:Y:S01]  /*0340*/  LDG.E R15, desc[UR8][R2.64+-0x1fc] ;  /* 0xfffe0408020f7981 */ /* 0x000f62000c1e1900 */
[----:B------:R-:W-:Y:S01]  /*0350*/  SHF.R.S32.HI R9, RZ, 0x1f, R8 ;  /* 0x0000001fff097819 */ /* 0x000fe20000011408 */
[----:B------:R-:W-:Y:S01]  /*0360*/  IMAD.WIDE R4, R5, 0x22, R12 ;  /* 0x0000002205047825 */ /* 0x000fe200078e020c */
[----:B------:R-:W-:Y:S02]  /*0370*/  SHF.R.S32.HI R7, RZ, 0x5, R7 ;  /* 0x00000005ff077819 */ /* 0x000fe40000011407 */
[----:B------:R-:W-:Y:S02]  /*0380*/  LEA.HI R9, R9, R8, RZ, 0x5 ;  /* 0x0000000809097211 */ /* 0x000fe400078f28ff */
[----:B------:R-:W-:Y:S01]  /*0390*/  IADD3 R8, P0, PT, R23, R4, RZ ;  /* 0x0000000417087210 */ /* 0x000fe20007f1e0ff */
[----:B------:R-:W-:Y:S01]  /*03a0*/  IMAD.WIDE R6, R7, 0x22, R12 ;  /* 0x0000002207067825 */ /* 0x000fe200078e020c */
[----:B------:R-:W-:Y:S01]  /*03b0*/  SHF.R.S32.HI R11, RZ, 0x5, R9 ;  /* 0x00000005ff0b7819 */ /* 0x000fe20000011409 */
[----:B------:R-:W5:Y:S01]  /*03c0*/  LDG.E.U16 R4, desc[UR8][R4.64] ;  /* 0x0000000804047981 */ /* 0x000f62000c1e1500 */
[----:B------:R-:W-:-:S02]  /*03d0*/  IADD3.X R9, PT, PT, RZ, R5, RZ, P0, !PT ;  /* 0x00000005ff097210 */ /* 0x000fc400007fe4ff */
[----:B------:R-:W-:Y:S01]  /*03e0*/  IADD3 R10, P1, PT, R23, R6, RZ ;  /* 0x00000006170a7210 */ /* 0x000fe20007f3e0ff */
[----:B------:R-:W-:Y:S01]  /*03f0*/  IMAD.WIDE R12, R11, 0x22, R12 ;  /* 0x000000220b0c7825 */ /* 0x000fe200078e020c */
[----:B------:R-:W5:Y:S04]  /*0400*/  LDG.E.U16 R6, desc[UR8][R6.64] ;  /* 0x0000000806067981 */ /* 0x000f68000c1e1500 */
[----:B------:R-:W5:Y:S01]  /*0410*/  LDG.E.S8 R26, desc[UR8][R8.64+0x2] ;  /* 0x00000208081a7981 */ /* 0x000f62000c1e1300 */
[----:B------:R-:W-:-:S03]  /*0420*/  IADD3.X R11, PT, PT, RZ, R7, RZ, P1, !PT ;  /* 0x00000007ff0b7210 */ /* 0x000fc60000ffe4ff */
[----:B------:R2:W5:Y:S01]  /*0430*/  LDG.E.S8 R27, desc[UR8][R8.64+0x3] ;  /* 0x00000308081b7981 */ /* 0x000562000c1e1300 */
[----:B------:R-:W-:-:S03]  /*0440*/  IADD3 R16, P0, PT, R23, R12, RZ ;  /* 0x0000000c17107210 */ /* 0x000fc60007f1e0ff */
[----:B------:R-:W5:Y:S01]  /*0450*/  LDG.E.S8 R28, desc[UR8][R10.64+0x2] ;  /* 0x000002080a1c7981 */ /* 0x000f62000c1e1300 */
[----:B------:R-:W-:-:S03]  /*0460*/  IADD3.X R17, PT, PT, RZ, R13, RZ, P0, !PT ;  /* 0x0000000dff117210 */ /* 0x000fc600007fe4ff */
[----:B------:R0:W5:Y:S04]  /*0470*/  LDG.E.S8 R29, desc[UR8][R10.64+0x3] ;  /* 0x000003080a1d7981 */ /* 0x000168000c1e1300 */
[----:B------:R-:W5:Y:S04]  /*0480*/  LDG.E.S8 R5, desc[UR8][R16.64+0x2] ;  /* 0x0000020810057981 */ /* 0x000f68000c1e1300 */
[----:B------:R-:W5:Y:S04]  /*0490*/  LDG.E R7, desc[UR8][R2.64+-0x100] ;  /* 0xffff000802077981 */ /* 0x000f68000c1e1900 */
[----:B------:R-:W5:Y:S04]  /*04a0*/  LDG.E.S8 R8, desc[UR8][R16.64+0x3] ;  /* 0x0000030810087981 */ /* 0x000f68000c1e1300 */
[----:B------:R1:W5:Y:S04]  /*04b0*/  LDG.E.U16 R12, desc[UR8][R12.64] ;  /* 0x000000080c0c7981 */ /* 0x000368000c1e1500 */
[----:B------:R-:W5:Y:S01]  /*04c0*/  LDG.E R10, desc[UR8][R2.64] ;  /* 0x00000008020a7981 */ /* 0x000f62000c1e1900 */
[----:B---3--:R-:W0:Y:S01]  /*04d0*/  I2F.S16 R22, R22 ;  /* 0x0000001600167306 */ /* 0x008e220000101400 */
[----:B--2---:R-:W-:-:S02]  /*04e0*/  HADD2.F32 R9, -RZ, R24.H0_H0 ;  /* 0x20000018ff097230 */ /* 0x004fc40000004100 */
[----:B------:R-:W2:Y:S03]  /*04f0*/  LDG.E R24, desc[UR8][R2.64+-0xfc] ;  /* 0xffff040802187981 */ /* 0x000ea6000c1e1900 */
[----:B0-----:R-:W-:-:S04]  /*0500*/  FMUL R11, R9, R22 ;  /* 0x00000016090b7220 */ /* 0x001fc80000400000 */
[----:B----4-:R-:W-:Y:S02]  /*0510*/  FFMA R22, R11, R20, R25 ;  /* 0x000000140b167223 */ /* 0x010fe40000000019 */
[----:B------:R-:W3:Y:S04]  /*0520*/  LDG.E R20, desc[UR8][R2.64+0x4] ;  /* 0x0000040802147981 */ /* 0x000ee8000c1e1900 */
[----:B------:R-:W4:Y:S04]  /*0530*/  LDG.E R11, desc[UR8][R2.64+0x100] ;  /* 0x00010008020b7981 */ /* 0x000f28000c1e1900 */
[----:B------:R-:W4:Y:S01]  /*0540*/  LDG.E R25, desc[UR8][R2.64+0x104] ;  /* 0x0001040802197981 */ /* 0x000f22000c1e1900 */
[----:B-----5:R-:W0:Y:S08]  /*0550*/  I2F.S16 R14, R14 ;  /* 0x0000000e000e7306 */ /* 0x020e300000101400 */
[----:B------:R-:W5:Y:S01]  /*0560*/  I2F.S16 R26, R26 ;  /* 0x0000001a001a7306 */ /* 0x000f620000101400 */
[----:B0-----:R-:W-:Y:S01]  /*0570*/  FMUL R9, R9, R14 ;  /* 0x0000000e09097220 */ /* 0x001fe20000400000 */
[----:B------:R-:W-:-:S06]  /*0580*/  HADD2.F32 R4, -RZ, R4.H0_H0 ;  /* 0x20000004ff047230 */ /* 0x000fcc0000004100 */
[----:B------:R-:W1:Y:S01]  /*0590*/  I2F.S16 R27, R27 ;  /* 0x0000001b001b7306 */ /* 0x000e620000101400 */
[----:B------:R-:W-:-:S07]  /*05a0*/  FFMA R22, R9, R15, R22 ;  /* 0x0000000f09167223 */ /* 0x000fce0000000016 */
[----:B------:R-:W0:Y:S01]  /*05b0*/  I2F.S16 R28, R28 ;  /* 0x0000001c001c7306 */ /* 0x000e220000101400 */
[----:B-----5:R-:W-:Y:S01]  /*05c0*/  FMUL R9, R4, R26 ;  /* 0x0000001a04097220 */ /* 0x020fe20000400000 */
[----:B------:R-:W-:-:S06]  /*05d0*/  HADD2.F32 R6, -RZ, R6.H0_H0 ;  /* 0x20000006ff067230 */ /* 0x000fcc0000004100 */
[----:B------:R-:W5:Y:S01]  /*05e0*/  I2F.S16 R29, R29 ;  /* 0x0000001d001d7306 */ /* 0x000f620000101400 */
[----:B-1----:R-:W-:Y:S01]  /*05f0*/  FMUL R13, R4, R27 ;  /* 0x0000001b040d7220 */ /* 0x002fe20000400000 */
[----:B------:R-:W-:-:S06]  /*0600*/  FFMA R22, R9, R7, R22 ;  /* 0x0000000709167223 */ /* 0x000fcc0000000016 */
[----:B------:R-:W1:Y:S01]  /*0610*/  I2F.S16 R5, R5 ;  /* 0x0000000500057306 */ /* 0x000e620000101400 */
[----:B0-----:R-:W-:Y:S01]  /*0620*/  FMUL R28, R6, R28 ;  /* 0x0000001c061c7220 */ /* 0x001fe20000400000 */
[----:B------:R-:W-:-:S06]  /*0630*/  UIADD3 UR4, UPT, UPT, UR4, 0x4, URZ ;  /* 0x0000000404047890 */ /* 0x000fcc000fffe0ff */
[----:B------:R-:W0:Y:S01]  /*0640*/  I2F.S16 R7, R8 ;  /* 0x0000000800077306 */ /* 0x000e220000101400 */
[----:B------:R-:W-:Y:S02]  /*0650*/  HADD2.F32 R12, -RZ, R12.H0_H0 ;  /* 0x2000000cff0c7230 */ /* 0x000fe40000004100 */
[----:B-----5:R-:W-:Y:S01]  /*0660*/  FMUL R29, R6, R29 ;  /* 0x0000001d061d7220 */ /* 0x020fe20000400000 */
[----:B------:R-:W-:Y:S02]  /*0670*/  UISETP.NE.AND UP0, UPT, UR4, URZ, UPT ;  /* 0x000000ff0400728c */ /* 0x000fe4000bf05270 */
[----:B-1----:R-:W-:Y:S01]  /*0680*/  FMUL R5, R12, R5 ;  /* 0x000000050c057220 */ /* 0x002fe20000400000 */
[----:B------:R-:W-:Y:S02]  /*0690*/  IADD3 R4, P0, PT, R2, 0x400, RZ ;  /* 0x0000040002047810 */ /* 0x000fe40007f1e0ff */
[----:B------:R-:W-:Y:S01]  /*06a0*/  IADD3 R19, PT, PT, R19, 0x100, RZ ;  /* 0x0000010013137810 */ /* 0x000fe20007ffe0ff */
[----:B0-----:R-:W-:Y:S01]  /*06b0*/  FMUL R12, R12, R7 ;  /* 0x000000070c0c7220 */ /* 0x001fe20000400000 */
[----:B------:R-:W-:Y:S01]  /*06c0*/  IADD3.X R7, PT, PT, RZ, R3, RZ, P0, !PT ;  /* 0x00000003ff077210 */ /* 0x000fe200007fe4ff */
[----:B------:R-:W-:Y:S01]  /*06d0*/  UIADD3 UR6, UPT, UPT, UR6, 0x100, URZ ;  /* 0x0000010006067890 */ /* 0x000fe2000fffe0ff */
[----:B--2---:R-:W-:-:S04]  /*06e0*/  FFMA R13, R13, R24, R22 ;  /* 0x000000180d0d7223 */ /* 0x004fc80000000016 */
[----:B------:R-:W-:-:S04]  /*06f0*/  FFMA R10, R28, R10, R13 ;  /* 0x0000000a1c0a7223 */ /* 0x000fc8000000000d */
[----:B---3--:R-:W-:-:S04]  /*0700*/  FFMA R10, R29, R20, R10 ;  /* 0x000000141d0a7223 */ /* 0x008fc8000000000a */
[----:B----4-:R-:W-:-:S04]  /*0710*/  FFMA R5, R5, R11, R10 ;  /* 0x0000000b05057223 */ /* 0x010fc8000000000a */
[----:B------:R-:W-:Y:S01]  /*0720*/  FFMA R25, R12, R25, R5 ;  /* 0x000000190c197223 */ /* 0x000fe20000000005 */
[----:B------:R-:W-:Y:S06]  /*0730*/  BRA.U UP0, `(.L_x_674) ;  /* 0xfffffff900ac7547 */ /* 0x000fec000b83ffff */
[----:B------:R-:W-:-:S12]  /*0740*/  UIADD3 UR4, UPT, UPT, UR6, -0x80, URZ ;  /* 0xffffff8006047890 */ /* 0x000fd8000fffe0ff */
.L_x_673:
[----:B------:R-:W-:-:S09]  /*0750*/  ULOP3.LUT UP0, UR5, UR5, 0x3, URZ, 0xc0, !UPT ;  /* 0x0000000305057892 */ /* 0x000fd2000f80c0ff */
[----:B------:R-:W-:Y:S05]  /*0760*/  BRA.U !UP0, `(.L_x_672) ;  /* 0x0000000508347547 */ /* 0x000fea000b800000 */
[----:B------:R-:W-:Y:S02]  /*0770*/  UISETP.NE.AND UP1, UPT, UR5, 0x1, UPT ;  /* 0x000000010500788c */ /* 0x000fe4000bf25270 */
[----:B------:R-:W-:-:S07]  /*0780*/  ULOP3.LUT UP0, URZ, UR7, 0x40, URZ, 0xc0, !UPT ;  /* 0x0000004007ff7892 */ /* 0x000fce000f80c0ff */
[----:B------:R-:W-:Y:S05]  /*0790*/  BRA.U !UP1, `(.L_x_675) ;  /* 0x0000000109c47547 */ /* 0x000fea000b800000 */
[----:B------:R-:W0:Y:S01]  /*07a0*/  LDCU UR5, c[0x0][0x398] ;  /* 0x00007300ff0577ac */ /* 0x000e220008000800 */
[----:B------:R-:W1:Y:S01]  /*07b0*/  LDC.64 R2, c[0x0][0x380] ;  /* 0x0000e000ff027b82 */ /* 0x000e620000000a00 */
[----:B------:R-:W-:Y:S01]  /*07c0*/  VIADD R11, R21, UR4 ;  /* 0x00000004150b7c36 */ /* 0x000fe20008000000 */
[----:B------:R-:W2:Y:S03]  /*07d0*/  LDCU.64 UR6, c[0x0][0x388] ;  /* 0x00007100ff0677ac */ /* 0x000ea60008000a00 */
[----:B0-----:R-:W-:-:S05]  /*07e0*/  IMAD R4, R0, UR5, R11 ;  /* 0x0000000500047c24 */ /* 0x001fca000f8e020b */
[----:B------:R-:W-:Y:S02]  /*07f0*/  SHF.R.S32.HI R5, RZ, 0x1f, R4 ;  /* 0x0000001fff057819 */ /* 0x000fe40000011404 */
[----:B------:R-:W-:Y:S02]  /*0800*/  IADD3 R6, PT, PT, R4, 0x40, RZ ;  /* 0x0000004004067810 */ /* 0x000fe40007ffe0ff */
[----:B------:R-:W-:Y:S02]  /*0810*/  LEA.HI R5, R5, R4, RZ, 0x5 ;  /* 0x0000000405057211 */ /* 0x000fe400078f28ff */
[----:B------:R-:W-:Y:S02]  /*0820*/  SHF.R.S32.HI R7, RZ, 0x1f, R6 ;  /* 0x0000001fff077819 */ /* 0x000fe40000011406 */
[----:B------:R-:W-:Y:S02]  /*0830*/  SHF.R.S32.HI R5, RZ, 0x5, R5 ;  /* 0x00000005ff057819 */ /* 0x000fe40000011405 */
[----:B------:R-:W-:-:S03]  /*0840*/  LEA.HI R4, R7, R6, RZ, 0x5 ;  /* 0x0000000607047211 */ /* 0x000fc600078f28ff */
[----:B-1----:R-:W-:Y:S01]  /*0850*/  IMAD.WIDE R6, R5, 0x22, R2 ;  /* 0x0000002205067825 */ /* 0x002fe200078e0202 */
[----:B------:R-:W-:Y:S02]  /*0860*/  SHF.R.S32.HI R9, RZ, 0x5, R4 ;  /* 0x00000005ff097819 */ /* 0x000fe40000011404 */
[----:B------:R-:W0:Y:S01]  /*0870*/  LDC.64 R4, c[0x0][0x388] ;  /* 0x0000e200ff047b82 */ /* 0x000e220000000a00 */
[----:B------:R-:W-:Y:S02]  /*0880*/  IADD3 R26, P0, PT, R23, R6, RZ ;  /* 0x00000006171a7210 */ /* 0x000fe40007f1e0ff */
[----:B------:R-:W-:Y:S01]  /*0890*/  IMAD.WIDE R2, R9, 0x22, R2 ;  /* 0x0000002209027825 */ /* 0x000fe200078e0202 */
[----:B------:R-:W3:Y:S01]  /*08a0*/  LDG.E.U16 R6, desc[UR8][R6.64] ;  /* 0x0000000806067981 */ /* 0x000ee2000c1e1500 */
[----:B------:R-:W-:Y:S02]  /*08b0*/  IADD3.X R27, PT, PT, RZ, R7, RZ, P0, !PT ;  /* 0x00000007ff1b7210 */ /* 0x000fe400007fe4ff */
[----:B------:R-:W-:-:S02]  /*08c0*/  IADD3 R8, P0, PT, R23, R2, RZ ;  /* 0x0000000217087210 */ /* 0x000fc40007f1e0ff */
[----:B------:R-:W4:Y:S04]  /*08d0*/  LDG.E.U16 R2, desc[UR8][R2.64] ;  /* 0x0000000802027981 */ /* 0x000f28000c1e1500 */
[----:B------:R-:W5:Y:S01]  /*08e0*/  LDG.E.S8 R13, desc[UR8][R26.64+0x2] ;  /* 0x000002081a0d7981 */ /* 0x000f62000c1e1300 */
[----:B------:R-:W-:-:S03]  /*08f0*/  IADD3.X R9, PT, PT, RZ, R3, RZ, P0, !PT ;  /* 0x00000003ff097210 */ /* 0x000fc600007fe4ff */
[----:B------:R-:W4:Y:S04]  /*0900*/  LDG.E.S8 R14, desc[UR8][R26.64+0x3] ;  /* 0x000003081a0e7981 */ /* 0x000f28000c1e1300 */
[----:B------:R-:W4:Y:S01]  /*0910*/  LDG.E.S8 R12, desc[UR8][R8.64+0x2] ;  /* 0x00000208080c7981 */ /* 0x000f22000c1e1300 */
[----:B------:R-:W-:Y:S01]  /*0920*/  IADD3 R17, P0, PT, R21, UR4, RZ ;  /* 0x0000000415117c10 */ /* 0x000fe2000ff1e0ff */
[----:B0-----:R-:W-:Y:S02]  /*0930*/  IMAD.WIDE.U32 R10, R11, 0x4, R4 ;  /* 0x000000040b0a7825 */ /* 0x001fe400078e0004 */
[----:B------:R0:W4:Y:S01]  /*0940*/  LDG.E.S8 R15, desc[UR8][R8.64+0x3] ;  /* 0x00000308080f7981 */ /* 0x000122000c1e1300 */
[----:B------:R-:W-:Y:S02]  /*0950*/  IADD3.X R20, PT, PT, RZ, RZ, RZ, P0, !PT ;  /* 0x000000ffff147210 */ /* 0x000fe400007fe4ff */
[C---:B--2---:R-:W-:Y:S01]  /*0960*/  LEA R4, P0, R17.reuse, UR6, 0x2 ;  /* 0x0000000611047c11 */ /* 0x044fe2000f8010ff */
[----:B------:R-:W2:Y:S03]  /*0970*/  LDG.E R16, desc[UR8][R10.64] ;  /* 0x000000080a107981 */ /* 0x000ea6000c1e1900 */
[----:B------:R-:W-:-:S02]  /*0980*/  LEA.HI.X R5, R17, UR7, R20, 0x2, P0 ;  /* 0x0000000711057c11 */ /* 0x000fc400080f1414 */
[----:B------:R-:W2:Y:S04]  /*0990*/  LDG.E R17, desc[UR8][R10.64+0x4] ;  /* 0x000004080a117981 */ /* 0x000ea8000c1e1900 */
[----:B------:R-:W2:Y:S04]  /*09a0*/  LDG.E R19, desc[UR8][R4.64+0x100] ;  /* 0x0001000804137981 */ /* 0x000ea8000c1e1900 */
[----:B------:R1:W2:Y:S01]  /*09b0*/  LDG.E R20, desc[UR8][R4.64+0x104] ;  /* 0x0001040804147981 */ /* 0x0002a2000c1e1900 */
[----:B------:R-:W-:Y:S01]  /*09c0*/  UIADD3 UR4, UPT, UPT, UR4, 0x80, URZ ;  /* 0x0000008004047890 */ /* 0x000fe2000fffe0ff */
[----:B---3--:R-:W-:Y:S01]  /*09d0*/  HADD2.F32 R6, -RZ, R6.H0_H0 ;  /* 0x20000006ff067230 */ /* 0x008fe20000004100 */
[----:B-----5:R-:W3:Y:S08]  /*09e0*/  I2F.S16 R13, R13 ;  /* 0x0000000d000d7306 */ /* 0x020ef00000101400 */
[----:B----4-:R-:W4:Y:S08]  /*09f0*/  I2F.S16 R7, R14 ;  /* 0x0000000e00077306 */ /* 0x010f300000101400 */
[----:B0-----:R-:W1:Y:S01]  /*0a00*/  I2F.S16 R9, R12 ;  /* 0x0000000c00097306 */ /* 0x001e620000101400 */
[----:B---3--:R-:W-:Y:S01]  /*0a10*/  FMUL R8, R6, R13 ;  /* 0x0000000d06087220 */ /* 0x008fe20000400000 */
[----:B------:R-:W-:-:S06]  /*0a20*/  HADD2.F32 R2, -RZ, R2.H0_H0 ;  /* 0x20000002ff027230 */ /* 0x000fcc0000004100 */
[----:B------:R-:W0:Y:S01]  /*0a30*/  I2F.S16 R15, R15 ;  /* 0x0000000f000f7306 */ /* 0x000e220000101400 */
[----:B----4-:R-:W-:Y:S01]  /*0a40*/  FMUL R7, R6, R7 ;  /* 0x0000000706077220 */ /* 0x010fe20000400000 */
[----:B--2---:R-:W-:-:S04]  /*0a50*/  FFMA R8, R8, R16, R25 ;  /* 0x0000001008087223 */ /* 0x004fc80000000019 */
[----:B------:R-:W-:Y:S01]  /*0a60*/  FFMA R7, R7, R17, R8 ;  /* 0x0000001107077223 */ /* 0x000fe20000000008 */
[----:B-1----:R-:W-:-:S04]  /*0a70*/  FMUL R4, R2, R9 ;  /* 0x0000000902047220 */ /* 0x002fc80000400000 */
[----:B------:R-:W-:Y:S01]  /*0a80*/  FFMA R7, R4, R19, R7 ;  /* 0x0000001304077223 */ /* 0x000fe20000000007 */
[----:B0-----:R-:W-:-:S04]  /*0a90*/  FMUL R2, R2, R15 ;  /* 0x0000000f02027220 */ /* 0x001fc80000400000 */
[----:B------:R-:W-:-:S07]  /*0aa0*/  FFMA R25, R2, R20, R7 ;  /* 0x0000001402197223 */ /* 0x000fce0000000007 */
.L_x_675:
[----:B------:R-:W-:Y:S05]  /*0ab0*/  BRA.U UP0, `(.L_x_672) ;  /* 0x0000000100607547 */ /* 0x000fea000b800000 */
[----:B------:R-:W0:Y:S01]  /*0ac0*/  LDCU UR5, c[0x0][0x398] ;  /* 0x00007300ff0577ac */ /* 0x000e220008000800 */
[----:B------:R-:W1:Y:S01]  /*0ad0*/  LDC.64 R2, c[0x0][0x380] ;  /* 0x0000e000ff027b82 */ /* 0x000e620000000a00 */
[----:B------:R-:W-:-:S07]  /*0ae0*/  IADD3 R21, PT, PT, R21, UR4, RZ ;  /* 0x0000000415157c10 */ /* 0x000fce000fffe0ff */
[----:B------:R-:W2:Y:S01]  /*0af0*/  LDC.64 R6, c[0x0][0x388] ;  /* 0x0000e200ff067b82 */ /* 0x000ea20000000a00 */
[----:B0-----:R-:W-:-:S05]  /*0b00*/  IMAD R4, R0, UR5, R21 ;  /* 0x0000000500047c24 */ /* 0x001fca000f8e0215 */
[----:B------:R-:W-:-:S04]  /*0b10*/  SHF.R.S32.HI R5, RZ, 0x1f, R4 ;  /* 0x0000001fff057819 */ /* 0x000fc80000011404 */
[----:B------:R-:W-:-:S04]  /*0b20*/  LEA.HI R5, R5, R4, RZ, 0x5 ;  /* 0x0000000405057211 */ /* 0x000fc800078f28ff */
[----:B------:R-:W-:-:S05]  /*0b30*/  SHF.R.S32.HI R5, RZ, 0x5, R5 ;  /* 0x00000005ff057819 */ /* 0x000fca0000011405 */
[----:B-1----:R-:W-:-:S03]  /*0b40*/  IMAD.WIDE R2, R5, 0x22, R2 ;  /* 0x0000002205027825 */ /* 0x002fc600078e0202 */
[----:B------:R-:W-:-:S03]  /*0b50*/  IADD3 R4, P0, PT, R23, R2, RZ ;  /* 0x0000000217047210 */ /* 0x000fc60007f1e0ff */
[----:B------:R-:W3:Y:S01]  /*0b60*/  LDG.E.U16 R2, desc[UR8][R2.64] ;  /* 0x0000000802027981 */ /* 0x000ee2000c1e1500 */
[----:B------:R-:W-:-:S05]  /*0b70*/  IADD3.X R5, PT, PT, RZ, R3, RZ, P0, !PT ;  /* 0x00000003ff057210 */ /* 0x000fca00007fe4ff */
[----:B------:R-:W4:Y:S04]  /*0b80*/  LDG.E.S8 R9, desc[UR8][R4.64+0x2] ;  /* 0x0000020804097981 */ /* 0x000f28000c1e1300 */
[----:B------:R-:W5:Y:S01]  /*0b90*/  LDG.E.S8 R10, desc[UR8][R4.64+0x3] ;  /* 0x00000308040a7981 */ /* 0x000f62000c1e1300 */
[----:B--2---:R-:W-:-:S05]  /*0ba0*/  IMAD.WIDE.U32 R6, R21, 0x4, R6 ;  /* 0x0000000415067825 */ /* 0x004fca00078e0006 */
[----:B------:R-:W2:Y:S04]  /*0bb0*/  LDG.E R13, desc[UR8][R6.64] ;  /* 0x00000008060d7981 */ /* 0x000ea8000c1e1900 */
[----:B------:R-:W2:Y:S01]  /*0bc0*/  LDG.E R14, desc[UR8][R6.64+0x4] ;  /* 0x00000408060e7981 */ /* 0x000ea2000c1e1900 */
[----:B----4-:R-:W0:Y:S01]  /*0bd0*/  I2F.S16 R9, R9 ;  /* 0x0000000900097306 */ /* 0x010e220000101400 */
[----:B---3--:R-:W-:-:S07]  /*0be0*/  HADD2.F32 R8, -RZ, R2.H0_H0 ;  /* 0x20000002ff087230 */ /* 0x008fce0000004100 */
[----:B-----5:R-:W1:Y:S01]  /*0bf0*/  I2F.S16 R11, R10 ;  /* 0x0000000a000b7306 */ /* 0x020e620000101400 */
[----:B0-----:R-:W-:-:S04]  /*0c00*/  FMUL R12, R8, R9 ;  /* 0x00000009080c7220 */ /* 0x001fc80000400000 */
[----:B--2---:R-:W-:Y:S01]  /*0c10*/  FFMA R12, R12, R13, R25 ;  /* 0x0000000d0c0c7223 */ /* 0x004fe20000000019 */
[----:B-1----:R-:W-:-:S04]  /*0c20*/  FMUL R11, R8, R11 ;  /* 0x0000000b080b7220 */ /* 0x002fc80000400000 */
[----:B------:R-:W-:-:S07]  /*0c30*/  FFMA R25, R11, R14, R12 ;  /* 0x0000000e0b197223 */ /* 0x000fce000000000c */
.L_x_672:
[----:B------:R-:W0:Y:S01]  /*0c40*/  SHFL.BFLY PT, R2, R25, 0x10, 0x1f ;  /* 0x0e001f0019027f89 */ /* 0x000e2200000e0000 */
[----:B-1----:R-:W-:Y:S01]  /*0c50*/  ISETP.NE.AND P0, PT, R18, RZ, PT ;  /* 0x000000ff1200720c */ /* 0x002fe20003f05270 */
        /* <DEDUP_REMOVED lines=11> */
[----:B--2---:R-:W-:-:S05]  /*0d10*/  IMAD.WIDE R2, R0, 0x4, R2 ;  /* 0x0000000400027825 */ /* 0x004fca00078e0202 */
[----:B------:R-:W-:Y:S01]  /*0d20*/  STG.E desc[UR8][R2.64], R5 ;  /* 0x0000000502007986 */ /* 0x000fe2000c101908 */
[----:B------:R-:W-:Y:S05]  /*0d30*/  EXIT ;  /* 0x000000000000794d */ /* 0x000fea0003800000 */
.L_x_676:
        /* <DEDUP_REMOVED lines=12> */
.L_x_824:


//--------------------- .text.dequantize_mul_mat_vec_q5_1_cuda --------------------------
	.section	.text.dequantize_mul_mat_vec_q5_1_cuda,"ax",@progbits
	.align	128
        .global         dequantize_mul_mat_vec_q5_1_cuda
        .type           dequantize_mul_mat_vec_q5_1_cuda,@function
        .size           dequantize_mul_mat_vec_q5_1_cuda,(.L_x_825 - dequantize_mul_mat_vec_q5_1_cuda)
        .other          dequantize_mul_mat_vec_q5_1_cuda,@"STO_CUDA_ENTRY STV_DEFAULT"
dequantize_mul_mat_vec_q5_1_cuda:
.text.dequantize_mul_mat_vec_q5_1_cuda:
        /* <DEDUP_REMOVED lines=10> */
[----:B------:R-:W-:Y:S01]  /*00a0*/  IMAD.MOV.U32 R14, RZ, RZ, RZ ;  /* 0x000000ffff0e7224 */ /* 0x000fe200078e00ff */
[----:B------:R-:W2:Y:S01]  /*00b0*/  LDCU.64 UR8, c[0x0][0x358] ;  /* 0x00006b00ff0877ac */ /* 0x000ea20008000a00 */
[----:B0-----:R-:W-:-:S09]  /*00c0*/  UISETP.GE.AND UP0, UPT, UR6, 0x1, UPT ;  /* 0x000000010600788c */ /* 0x001fd2000bf06270 */
[----:B--2---:R-:W-:Y:S05]  /*00d0*/  BRA.U !UP0, `(.L_x_677) ;  /* 0x0000000d08bc7547 */ /* 0x004fea000b800000 */
[----:B------:R-:W-:Y:S01]  /*00e0*/  UISETP.GE.U32.AND UP0, UPT, UR6, 0xc1, UPT ;  /* 0x000000c10600788c */ /* 0x000fe2000bf06070 */
[C---:B-1----:R-:W-:Y:S01]  /*00f0*/  LOP3.LUT R18, R26.reuse, 0xf, RZ, 0xc0, !PT ;  /* 0x0000000f1a127812 */ /* 0x042fe200078ec0ff */
[----:B------:R-:W-:Y:S01]  /*0100*/  UIADD3 UR7, UPT, UPT, UR6, -0x1, URZ ;  /* 0xffffffff06077890 */ /* 0x000fe2000fffe0ff */
[----:B------:R-:W-:Y:S01]  /*0110*/  IMAD.SHL.U32 R21, R26, 0x2, RZ ;  /* 0x000000021a157824 */ /* 0x000fe200078e00ff */
[----:B------:R-:W-:Y:S01]  /*0120*/  UMOV UR4, URZ ;  /* 0x000000ff00047c82 */ /* 0x000fe20008000000 */
[----:B------:R-:W-:Y:S01]  /*0130*/  IMAD.MOV.U32 R14, RZ, RZ, RZ ;  /* 0x000000ffff0e7224 */ /* 0x000fe200078e00ff */
[----:B------:R-:W-:Y:S01]  /*0140*/  ULEA.HI UR5, UR7, 0x1, URZ, 0x1a ;  /* 0x0000000107057891 */ /* 0x000fe2000f8fd0ff */
[----:B------:R-:W-:Y:S02]  /*0150*/  VIADD R20, R18, 0xc ;  /* 0x0000000c12147836 */ /* 0x000fe40000000000 */
[----:B------:R-:W-:Y:S09]  /*0160*/  BRA.U !UP0, `(.L_x_678) ;  /* 0x0000000508e87547 */ /* 0x000ff2000b800000 */
[----:B------:R-:W0:Y:S01]  /*0170*/  LDCU.64 UR10, c[0x0][0x380] ;  /* 0x00007000ff0a77ac */ /* 0x000e220008000a00 */
[----:B------:R-:W1:Y:S01]  /*0180*/  LDC.64 R2, c[0x0][0x380] ;  /* 0x0000e000ff027b82 */ /* 0x000e620000000a00 */
[----:B------:R-:W-:Y:S01]  /*0190*/  IMAD.IADD R19, R21, 0x1, -R18 ;  /* 0x0000000115137824 */ /* 0x000fe200078e0a12 */
[----:B------:R-:W-:Y:S01]  /*01a0*/  ULOP3.LUT UR4, UR5, 0x7fffffc, URZ, 0xc0, !UPT ;  /* 0x07fffffc05047892 */ /* 0x000fe2000f8ec0ff */
[----:B------:R-:W-:Y:S02]  /*01b0*/  IMAD.MOV.U32 R14, RZ, RZ, RZ ;  /* 0x000000ffff0e7224 */ /* 0x000fe400078e00ff */
[----:B------:R-:W-:Y:S01]  /*01c0*/  IMAD R22, R0, UR6, R21 ;  /* 0x0000000600167c24 */ /* 0x000fe2000f8e0215 */
[----:B------:R-:W-:Y:S02]  /*01d0*/  UIADD3 UR4, UPT, UPT, -UR4, URZ, URZ ;  /* 0x000000ff04047290 */ /* 0x000fe4000fffe1ff */
[----:B------:R-:W2:Y:S01]  /*01e0*/  LDC.64 R4, c[0x0][0x388] ;  /* 0x0000e200ff047b82 */ /* 0x000ea20000000a00 */
[----:B------:R-:W-:Y:S01]  /*01f0*/  UMOV UR6, 0x80 ;  /* 0x0000008000067882 */ /* 0x000fe20000000000 */
[----:B0-----:R-:W-:-:S05]  /*0200*/  IADD3 R6, P0, PT, R18, UR10, RZ ;  /* 0x0000000a12067c10 */ /* 0x001fca000ff1e0ff */
[----:B------:R-:W-:-:S08]  /*0210*/  IMAD.X R7, RZ, RZ, UR11, P0 ;  /* 0x0000000bff077e24 */ /* 0x000fd000080e06ff */
.L_x_679:
[----:B------:R-:W-:-:S04]  /*0220*/  SHF.R.S32.HI R9, RZ, 0x1f, R22 ;  /* 0x0000001fff097819 */ /* 0x000fc80000011416 */
[----:B------:R-:W-:-:S04]  /*0230*/  LEA.HI R9, R9, R22, RZ, 0x5 ;  /* 0x0000001609097211 */ /* 0x000fc800078f28ff */
[----:B------:R-:W-:-:S05]  /*0240*/  SHF.R.S32.HI R9, RZ, 0x5, R9 ;  /* 0x00000005ff097819 */ /* 0x000fca0000011409 */
[----:B-1----:R-:W-:-:S04]  /*0250*/  IMAD.WIDE R24, R9, 0x18, R2 ;  /* 0x0000001809187825 */ /* 0x002fc800078e0202 */
[----:B------:R-:W-:Y:S01]  /*0260*/  VIADD R10, R22, 0x40 ;  /* 0x00000040160a7836 */ /* 0x000fe20000000000 */
[----:B------:R-:W3:Y:S01]  /*0270*/  LDG.E R17, desc[UR8][R24.64+0x4] ;  /* 0x0000040818117981 */ /* 0x000ee2000c1e1900 */
[----:B------:R-:W-:-:S03]  /*0280*/  IMAD.WIDE R8, R9, 0x18, R6 ;  /* 0x0000001809087825 */ /* 0x000fc600078e0206 */
[----:B------:R-:W-:Y:S01]  /*0290*/  SHF.R.S32.HI R11, RZ, 0x1f, R10 ;  /* 0x0000001fff0b7819 */ /* 0x000fe2000001140a */
[----:B------:R-:W4:Y:S03]  /*02a0*/  LDG.E R16, desc[UR8][R24.64] ;  /* 0x0000000818107981 */ /* 0x000f26000c1e1900 */
[----:B------:R-:W-:Y:S01]  /*02b0*/  LEA.HI R11, R11, R10, RZ, 0x5 ;  /* 0x0000000a0b0b7211 */ /* 0x000fe200078f28ff */
[----:B------:R2:W5:Y:S03]  /*02c0*/  LDG.E.U8 R15, desc[UR8][R8.64+0x8] ;  /* 0x00000808080f7981 */ /* 0x000566000c1e1100 */
[----:B------:R-:W-:-:S05]  /*02d0*/  SHF.R.S32.HI R13, RZ, 0x5, R11 ;  /* 0x00000005ff0d7819 */ /* 0x000fca000001140b */
[----:B------:R-:W-:-:S04]  /*02e0*/  IMAD.WIDE R10, R13, 0x18, R2 ;  /* 0x000000180d0a7825 */ /* 0x000fc800078e0202 */
[----:B------:R-:W-:Y:S01]  /*02f0*/  IMAD.WIDE R12, R13, 0x18, R6 ;  /* 0x000000180d0c7825 */ /* 0x000fe200078e0206 */
[----:B------:R-:W4:Y:S03]  /*0300*/  LDG.E R23, desc[UR8][R10.64+0x4] ;  /* 0x000004080a177981 */ /* 0x000f26000c1e1900 */
[----:B--2---:R-:W-:Y:S01]  /*0310*/  IMAD.WIDE R8, R19, 0x4, R4 ;  /* 0x0000000413087825 */ /* 0x004fe200078e0204 */
[----:B------:R-:W2:Y:S04]  /*0320*/  LDG.E R28, desc[UR8][R10.64] ;  /* 0x000000080a1c7981 */ /* 0x000ea8000c1e1900 */
[----:B------:R3:W2:Y:S04]  /*0330*/  LDG.E.U8 R12, desc[UR8][R12.64+0x8] ;  /* 0x000008080c0c7981 */ /* 0x0006a8000c1e1100 */
[----:B------:R-:W2:Y:S04]  /*0340*/  LDG.E R29, desc[UR8][R8.64] ;  /* 0x00000008081d7981 */ /* 0x000ea8000c1e1900 */
[----:B------:R-:W2:Y:S01]  /*0350*/  LDG.E R27, desc[UR8][R8.64+0x40] ;  /* 0x00004008081b7981 */ /* 0x000ea2000c1e1900 */
[----:B---3--:R-:W-:-:S05]  /*0360*/  SHF.R.U32.HI R13, RZ, R18, R17 ;  /* 0x00000012ff0d7219 */ /* 0x008fca0000011611 */
[----:B------:R-:W-:Y:S01]  /*0370*/  IMAD.SHL.U32 R13, R13, 0x10, RZ ;  /* 0x000000100d0d7824 */ /* 0x000fe200078e00ff */
[----:B------:R-:W-:Y:S02]  /*0380*/  SHF.R.U32.HI R17, RZ, R20, R17 ;  /* 0x00000014ff117219 */ /* 0x000fe40000011611 */
[----:B-----5:R-:W-:Y:S02]  /*0390*/  SHF.R.U32.HI R25, RZ, 0x4, R15 ;  /* 0x00000004ff197819 */ /* 0x020fe4000001160f */
[----:B------:R-:W-:Y:S02]  /*03a0*/  LOP3.LUT R24, R13, 0x10, RZ, 0xc0, !PT ;  /* 0x000000100d187812 */ /* 0x000fe400078ec0ff */
[----:B------:R-:W-:Y:S02]  /*03b0*/  LOP3.LUT R17, R25, 0x10, R17, 0xf8, !PT ;  /* 0x0000001019117812 */ /* 0x000fe400078ef811 */
[----:B------:R-:W-:Y:S01]  /*03c0*/  LOP3.LUT R24, R24, 0xf, R15, 0xf8, !PT ;  /* 0x0000000f18187812 */ /* 0x000fe200078ef80f */
[--C-:B----4-:R-:W-:Y:S01]  /*03d0*/  HADD2.F32 R13, -RZ, R16.reuse.H0_H0 ;  /* 0x20000010ff0d7230 */ /* 0x110fe20000004100 */
[----:B------:R-:W-:Y:S01]  /*03e0*/  I2FP.F32.U32 R10, R17 ;  /* 0x00000011000a7245 */ /* 0x000fe20000201000 */
[----:B------:R-:W-:Y:S01]  /*03f0*/  HADD2.F32 R16, -RZ, R16.H1_H1 ;  /* 0x30000010ff107230 */ /* 0x000fe20000004100 */
[----:B------:R-:W-:-:S02]  /*0400*/  I2FP.F32.U32 R11, R24 ;  /* 0x00000018000b7245 */ /* 0x000fc40000201000 */
[----:B------:R-:W3:Y:S02]  /*0410*/  LDG.E R24, desc[UR8][R8.64+0x140] ;  /* 0x0001400808187981 */ /* 0x000ee4000c1e1900 */
[C-C-:B------:R-:W-:Y:S01]  /*0420*/  FFMA R10, R13.reuse, R10, R16.reuse ;  /* 0x0000000a0d0a7223 */ /* 0x140fe20000000010 */
[----:B------:R-:W-:Y:S01]  /*0430*/  FFMA R13, R13, R11, R16 ;  /* 0x0000000b0d0d7223 */ /* 0x000fe20000000010 */
[--C-:B------:R-:W-:Y:S02]  /*0440*/  SHF.R.U32.HI R11, RZ, R18, R23.reuse ;  /* 0x00000012ff0b7219 */ /* 0x100fe40000011617 */
[----:B------:R-:W-:Y:S02]  /*0450*/  SHF.R.U32.HI R23, RZ, R20, R23 ;  /* 0x00000014ff177219 */ /* 0x000fe40000011617 */
[----:B--2---:R-:W-:Y:S01]  /*0460*/  SHF.R.U32.HI R16, RZ, 0x4, R12 ;  /* 0x00000004ff107819 */ /* 0x004fe2000001160c */
[----:B------:R-:W-:-:S03]  /*0470*/  IMAD.SHL.U32 R15, R11, 0x10, RZ ;  /* 0x000000100b0f7824 */ /* 0x000fc600078e00ff */
[----:B------:R-:W-:Y:S01]  /*0480*/  LOP3.LUT R11, R16, 0x10, R23, 0xf8, !PT ;  /* 0x00000010100b7812 */ /* 0x000fe200078ef817 */
[----:B------:R-:W-:Y:S01]  /*0490*/  VIADD R16, R22, 0x80 ;  /* 0x0000008016107836 */ /* 0x000fe20000000000 */
[----:B------:R-:W-:-:S04]  /*04a0*/  LOP3.LUT R15, R15, 0x10, RZ, 0xc0, !PT ;  /* 0x000000100f0f7812 */ /* 0x000fc800078ec0ff */
[----:B------:R-:W-:Y:S02]  /*04b0*/  SHF.R.S32.HI R17, RZ, 0x1f, R16 ;  /* 0x0000001fff117819 */ /* 0x000fe40000011410 */
[----:B------:R-:W-:Y:S02]  /*04c0*/  LOP3.LUT R15, R15, 0xf, R12, 0xf8, !PT ;  /* 0x0000000f0f0f7812 */ /* 0x000fe400078ef80c */
[----:B------:R-:W-:Y:S01]  /*04d0*/  LEA.HI R12, R17, R16, RZ, 0x5 ;  /* 0x00000010110c7211 */ /* 0x000fe200078f28ff */
[--C-:B------:R-:W-:Y:S01]  /*04e0*/  HADD2.F32 R17, -RZ, R28.reuse.H0_H0 ;  /* 0x2000001cff117230 */ /* 0x100fe20000004100 */
[----:B------:R-:W2:Y:S01]  /*04f0*/  LDG.E R16, desc[UR8][R8.64+0x100] ;  /* 0x0001000808107981 */ /* 0x000ea2000c1e1900 */
[----:B------:R-:W-:Y:S01]  /*0500*/  HADD2.F32 R28, -RZ, R28.H1_H1 ;  /* 0x3000001cff1c7230 */ /* 0x000fe20000004100 */
[----:B------:R-:W-:Y:S02]  /*0510*/  I2FP.F32.U32 R25, R11 ;  /* 0x0000000b00197245 */ /* 0x000fe40000201000 */
[----:B------:R-:W-:Y:S01]  /*0520*/  I2FP.F32.U32 R11, R15 ;  /* 0x0000000f000b7245 */ /* 0x000fe20000201000 */
[----:B------:R-:W-:Y:S01]  /*0530*/  FFMA R13, R13, R29, R14 ;  /* 0x0000001d0d0d7223 */ /* 0x000fe2000000000e */
[----:B------:R-:W-:Y:S01]  /*0540*/  SHF.R.S32.HI R15, RZ, 0x5, R12 ;  /* 0x00000005ff0f7819 */ /* 0x000fe2000001140c */
[----:B------:R-:W-:-:S02]  /*0550*/  FFMA R25, R17, R25, R28 ;  /* 0x0000001911197223 */ /* 0x000fc4000000001c */
[----:B------:R-:W-:Y:S01]  /*0560*/  FFMA R17, R17, R11, R28 ;  /* 0x0000000b11117223 */ /* 0x000fe2000000001c */
[----:B------:R-:W-:Y:S01]  /*0570*/  FFMA R28, R10, R27, R13 ;  /* 0x0000001b0a1c7223 */ /* 0x000fe2000000000d */
[----:B------:R-:W-:-:S04]  /*0580*/  IMAD.WIDE R12, R15, 0x18, R6 ;  /* 0x000000180f0c7825 */ /* 0x000fc800078e0206 */
[----:B------:R-:W-:Y:S02]  /*0590*/  IMAD.WIDE R10, R15, 0x18, R2 ;  /* 0x000000180f0a7825 */ /* 0x000fe400078e0202 */
[----:B------:R0:W4:Y:S04]  /*05a0*/  LDG.E.U8 R12, desc[UR8][R12.64+0x8] ;  /* 0x000008080c0c7981 */ /* 0x000128000c1e1100 */
[----:B------:R-:W5:Y:S01]  /*05b0*/  LDG.E R23, desc[UR8][R10.64+0x4] ;  /* 0x000004080a177981 */ /* 0x000f62000c1e1900 */
[----:B------:R-:W-:-:S03]  /*05c0*/  VIADD R14, R22, 0xc0 ;  /* 0x000000c0160e7836 */ /* 0x000fc60000000000 */
[----:B------:R4:W5:Y:S02]  /*05d0*/  LDG.E R27, desc[UR8][R10.64] ;  /* 0x000000080a1b7981 */ /* 0x000964000c1e1900 */
[----:B------:R-:W-:-:S04]  /*05e0*/  SHF.R.S32.HI R15, RZ, 0x1f, R14 ;  /* 0x0000001fff0f7819 */ /* 0x000fc8000001140e */
[----:B------:R-:W-:-:S04]  /*05f0*/  LEA.HI R15, R15, R14, RZ, 0x5 ;  /* 0x0000000e0f0f7211 */ /* 0x000fc800078f28ff */
[----:B0-----:R-:W-:Y:S01]  /*0600*/  SHF.R.S32.HI R13, RZ, 0x5, R15 ;  /* 0x00000005ff0d7819 */ /* 0x001fe2000001140f */
[----:B------:R-:W5:Y:S04]  /*0610*/  LDG.E R10, desc[UR8][R8.64+0x240] ;  /* 0x00024008080a7981 */ /* 0x000f68000c1e1900 */
[----:B------:R-:W-:-:S05]  /*0620*/  IMAD.WIDE R14, R13, 0x18, R2 ;  /* 0x000000180d0e7825 */ /* 0x000fca00078e0202 */
[----:B------:R-:W5:Y:S01]  /*0630*/  LDG.E R29, desc[UR8][R14.64+0x4] ;  /* 0x000004080e1d7981 */ /* 0x000f62000c1e1900 */
[----:B--2---:R-:W-:Y:S01]  /*0640*/  FFMA R28, R17, R16, R28 ;  /* 0x00000010111c7223 */ /* 0x004fe2000000001c */
[----:B------:R-:W-:Y:S02]  /*0650*/  IMAD.WIDE R16, R13, 0x18, R6 ;  /* 0x000000180d107825 */ /* 0x000fe400078e0206 */
[----:B------:R-:W2:Y:S04]  /*0660*/  LDG.E R13, desc[UR8][R8.64+0x200] ;  /* 0x00020008080d7981 */ /* 0x000ea8000c1e1900 */
[----:B------:R-:W2:Y:S01]  /*0670*/  LDG.E.U8 R16, desc[UR8][R16.64+0x8] ;  /* 0x0000080810107981 */ /* 0x000ea2000c1e1100 */
[----:B---3--:R-:W-:-:S03]  /*0680*/  FFMA R24, R25, R24, R28 ;  /* 0x0000001819187223 */ /* 0x008fc6000000001c */
[----:B------:R-:W3:Y:S01]  /*0690*/  LDG.E R25, desc[UR8][R14.64] ;  /* 0x000000080e197981 */ /* 0x000ee2000c1e1900 */
[----:B----4-:R-:W-:Y:S02]  /*06a0*/  SHF.R.U32.HI R11, RZ, 0x4, R12 ;  /* 0x00000004ff0b7819 */ /* 0x010fe4000001160c */
[--C-:B-----5:R-:W-:Y:S01]  /*06b0*/  SHF.R.U32.HI R28, RZ, R20, R23.reuse ;  /* 0x00000014ff1c7219 */ /* 0x120fe20000011617 */
[----:B------:R-:W4:Y:S03]  /*06c0*/  LDG.E R14, desc[UR8][R8.64+0x340] ;  /* 0x00034008080e7981 */ /* 0x000f26000c1e1900 */
[----:B------:R-:W-:Y:S02]  /*06d0*/  LOP3.LUT R28, R11, 0x10, R28, 0xf8, !PT ;  /* 0x000000100b1c7812 */ /* 0x000fe400078ef81c */
[----:B------:R0:W5:Y:S01]  /*06e0*/  LDG.E R11, desc[UR8][R8.64+0x300] ;  /* 0x00030008080b7981 */ /* 0x000162000c1e1900 */
[----:B------:R-:W-:-:S05]  /*06f0*/  SHF.R.U32.HI R23, RZ, R18, R23 ;  /* 0x00000012ff177219 */ /* 0x000fca0000011617 */
[----:B------:R-:W-:-:S05]  /*0700*/  IMAD.SHL.U32 R23, R23, 0x10, RZ ;  /* 0x0000001017177824 */ /* 0x000fca00078e00ff */
[----:B------:R-:W-:Y:S02]  /*0710*/  LOP3.LUT R23, R23, 0x10, RZ, 0xc0, !PT ;  /* 0x0000001017177812 */ /* 0x000fe400078ec0ff */
[----:B0-----:R-:W-:Y:S02]  /*0720*/  SHF.R.U32.HI R8, RZ, R18, R29 ;  /* 0x00000012ff087219 */ /* 0x001fe4000001161d */
[----:B------:R-:W-:-:S03]  /*0730*/  LOP3.LUT R23, R23, 0xf, R12, 0xf8, !PT ;  /* 0x0000000f17177812 */ /* 0x000fc600078ef80c */
[----:B------:R-:W-:Y:S01]  /*0740*/  IMAD.SHL.U32 R8, R8, 0x10, RZ ;  /* 0x0000001008087824 */ /* 0x000fe200078e00ff */
[----:B------:R-:W-:Y:S01]  /*0750*/  I2FP.F32.U32 R15, R28 ;  /* 0x0000001c000f7245 */ /* 0x000fe20000201000 */
[--C-:B------:R-:W-:Y:S01]  /*0760*/  HADD2.F32 R12, -RZ, R27.reuse.H0_H0 ;  /* 0x2000001bff0c7230 */ /* 0x100fe20000004100 */
[----:B------:R-:W-:Y:S01]  /*0770*/  I2FP.F32.U32 R28, R23 ;  /* 0x00000017001c7245 */ /* 0x000fe20000201000 */
[----:B------:R-:W-:Y:S01]  /*0780*/  HADD2.F32 R27, -RZ, R27.H1_H1 ;  /* 0x3000001bff1b7230 */ /* 0x000fe20000004100 */
[----:B------:R-:W-:Y:S02]  /*0790*/  LOP3.LUT R9, R8, 0x10, RZ, 0xc0, !PT ;  /* 0x0000001008097812 */ /* 0x000fe400078ec0ff */
[----:B------:R-:W-:Y:S02]  /*07a0*/  SHF.R.U32.HI R29, RZ, R20, R29 ;  /* 0x00000014ff1d7219 */ /* 0x000fe4000001161d */
[C-C-:B------:R-:W-:Y:S01]  /*07b0*/  FFMA R15, R12.reuse, R15, R27.reuse ;  /* 0x0000000f0c0f7223 */ /* 0x140fe2000000001b */
[----:B------:R-:W-:Y:S01]  /*07c0*/  FFMA R27, R12, R28, R27 ;  /* 0x0000001c0c1b7223 */ /* 0x000fe2000000001b */
[----:B------:R-:W-:-:S04]  /*07d0*/  UIADD3 UR4, UPT, UPT, UR4, 0x4, URZ ;  /* 0x0000000404047890 */ /* 0x000fc8000fffe0ff */
[----:B------:R-:W-:Y:S01]  /*07e0*/  UISETP.NE.AND UP0, UPT, UR4, URZ, UPT ;  /* 0x000000ff0400728c */ /* 0x000fe2000bf05270 */
[----:B------:R-:W-:Y:S02]  /*07f0*/  VIADD R19, R19, 0x100 ;  /* 0x0000010013137836 */ /* 0x000fe40000000000 */
[----:B------:R-:W-:Y:S01]  /*0800*/  VIADD R22, R22, 0x100 ;  /* 0x0000010016167836 */ /* 0x000fe20000000000 */
[----:B------:R-:W-:Y:S01]  /*0810*/  UIADD3 UR6, UPT, UPT, UR6, 0x100, URZ ;  /* 0x0000010006067890 */ /* 0x000fe2000fffe0ff */
[--C-:B--2---:R-:W-:Y:S02]  /*0820*/  SHF.R.U32.HI R8, RZ, 0x4, R16.reuse ;  /* 0x00000004ff087819 */ /* 0x104fe40000011610 */
[----:B------:R-:W-:Y:S02]  /*0830*/  LOP3.LUT R9, R9, 0xf, R16, 0xf8, !PT ;  /* 0x0000000f09097812 */ /* 0x000fe400078ef810 */
[----:B------:R-:W-:Y:S01]  /*0840*/  LOP3.LUT R29, R8, 0x10, R29, 0xf8, !PT ;  /* 0x00000010081d7812 */ /* 0x000fe200078ef81d */
[--C-:B---3--:R-:W-:Y:S01]  /*0850*/  HADD2.F32 R8, -RZ, R25.reuse.H0_H0 ;  /* 0x20000019ff087230 */ /* 0x108fe20000004100 */
[----:B------:R-:W-:Y:S01]  /*0860*/  I2FP.F32.U32 R9, R9 ;  /* 0x0000000900097245 */ /* 0x000fe20000201000 */
[----:B------:R-:W-:-:S02]  /*0870*/  HADD2.F32 R25, -RZ, R25.H1_H1 ;  /* 0x30000019ff197230 */ /* 0x000fc40000004100 */
[----:B------:R-:W-:Y:S01]  /*0880*/  FFMA R24, R27, R13, R24 ;  /* 0x0000000d1b187223 */ /* 0x000fe20000000018 */
[----:B------:R-:W-:-:S03]  /*0890*/  I2FP.F32.U32 R12, R29 ;  /* 0x0000001d000c7245 */ /* 0x000fc60000201000 */
[----:B------:R-:W-:Y:S01]  /*08a0*/  FFMA R10, R15, R10, R24 ;  /* 0x0000000a0f0a7223 */ /* 0x000fe20000000018 */
[C-C-:B------:R-:W-:Y:S01]  /*08b0*/  FFMA R9, R8.reuse, R9, R25.reuse ;  /* 0x0000000908097223 */ /* 0x140fe20000000019 */
[----:B------:R-:W-:-:S03]  /*08c0*/  FFMA R25, R8, R12, R25 ;  /* 0x0000000c08197223 */ /* 0x000fc60000000019 */
[----:B-----5:R-:W-:-:S04]  /*08d0*/  FFMA R10, R9, R11, R10 ;  /* 0x0000000b090a7223 */ /* 0x020fc8000000000a */
[----:B----4-:R-:W-:Y:S01]  /*08e0*/  FFMA R14, R25, R14, R10 ;  /* 0x0000000e190e7223 */ /* 0x010fe2000000000a */
[----:B------:R-:W-:Y:S06]  /*08f0*/  BRA.U UP0, `(.L_x_679) ;  /* 0xfffffff900487547 */ /* 0x000fec000b83ffff */
[----:B------:R-:W-:-:S12]  /*0900*/  UIADD3 UR4, UPT, UPT, UR6, -0x80, URZ ;  /* 0xffffff8006047890 */ /* 0x000fd8000fffe0ff */
.L_x_678:
        /* <DEDUP_REMOVED lines=8> */
[----:B------:R-:W2:Y:S06]  /*0990*/  LDCU.128 UR12, c[0x0][0x380] ;  /* 0x00007000ff0c77ac */ /* 0x000eac0008000c00 */
[----:B------:R-:W3:Y:S01]  /*09a0*/  LDC.64 R4, c[0x0][0x388] ;  /* 0x0000e200ff047b82 */ /* 0x000ee20000000a00 */
[----:B0-----:R-:W-:-:S04]  /*09b0*/  IMAD R2, R0, UR5, R13 ;  /* 0x0000000500027c24 */ /* 0x001fc8000f8e020d */
[----:B------:R-:W-:Y:S01]  /*09c0*/  VIADD R10, R2, 0x40 ;  /* 0x00000040020a7836 */ /* 0x000fe20000000000 */
[----:B------:R-:W-:Y:S02]  /*09d0*/  SHF.R.S32.HI R3, RZ, 0x1f, R2 ;  /* 0x0000001fff037819 */ /* 0x000fe40000011402 */
[----:B--2---:R-:W-:Y:S02]  /*09e0*/  IADD3 R8, P0, PT, R18, UR12, RZ ;  /* 0x0000000c12087c10 */ /* 0x004fe4000ff1e0ff */
[----:B------:R-:W-:Y:S02]  /*09f0*/  LEA.HI R3, R3, R2, RZ, 0x5 ;  /* 0x0000000203037211 */ /* 0x000fe400078f28ff */
[----:B------:R-:W-:Y:S01]  /*0a00*/  SHF.R.S32.HI R11, RZ, 0x1f, R10 ;  /* 0x0000001fff0b7819 */ /* 0x000fe2000001140a */
[----:B------:R-:W-:Y:S01]  /*0a10*/  IMAD.X R9, RZ, RZ, UR13, P0 ;  /* 0x0000000dff097e24 */ /* 0x000fe200080e06ff */
[----:B------:R-:W-:Y:S02]  /*0a20*/  SHF.R.S32.HI R23, RZ, 0x5, R3 ;  /* 0x00000005ff177819 */ /* 0x000fe40000011403 */
[----:B------:R-:W-:-:S03]  /*0a30*/  LEA.HI R10, R11, R10, RZ, 0x5 ;  /* 0x0000000a0b0a7211 */ /* 0x000fc600078f28ff */
[----:B-1----:R-:W-:Y:S01]  /*0a40*/  IMAD.WIDE R2, R23, 0x18, R6 ;  /* 0x0000001817027825 */ /* 0x002fe200078e0206 */
[----:B------:R-:W-:-:S04]  /*0a50*/  SHF.R.S32.HI R15, RZ, 0x5, R10 ;  /* 0x00000005ff0f7819 */ /* 0x000fc8000001140a */
[----:B------:R-:W2:Y:S01]  /*0a60*/  LDG.E R11, desc[UR8][R2.64+0x4] ;  /* 0x00000408020b7981 */ /* 0x000ea2000c1e1900 */
[----:B------:R-:W-:Y:S01]  /*0a70*/  IMAD.WIDE R6, R15, 0x18, R6 ;  /* 0x000000180f067825 */ /* 0x000fe200078e0206 */
[----:B------:R-:W-:Y:S02]  /*0a80*/  LOP3.LUT R12, R21, 0x1e, RZ, 0xc0, !PT ;  /* 0x0000001e150c7812 */ /* 0x000fe400078ec0ff */
[----:B------:R-:W4:Y:S01]  /*0a90*/  LDG.E R16, desc[UR8][R2.64] ;  /* 0x0000000802107981 */ /* 0x000f22000c1e1900 */
[----:B------:R-:W-:-:S03]  /*0aa0*/  IMAD.WIDE R22, R23, 0x18, R8 ;  /* 0x0000001817167825 */ /* 0x000fc600078e0208 */
[----:B------:R-:W5:Y:S01]  /*0ab0*/  LDG.E R19, desc[UR8][R6.64] ;  /* 0x0000000806137981 */ /* 0x000f62000c1e1900 */
[----:B------:R-:W-:-:S03]  /*0ac0*/  IMAD.WIDE R8, R15, 0x18, R8 ;  /* 0x000000180f087825 */ /* 0x000fc600078e0208 */
[----:B------:R-:W4:Y:S04]  /*0ad0*/  LDG.E R15, desc[UR8][R6.64+0x4] ;  /* 0x00000408060f7981 */ /* 0x000f28000c1e1900 */
[----:B------:R2:W5:Y:S01]  /*0ae0*/  LDG.E.U8 R10, desc[UR8][R22.64+0x8] ;  /* 0x00000808160a7981 */ /* 0x000562000c1e1100 */
[CCC-:B------:R-:W-:Y:S02]  /*0af0*/  IADD3 R17, PT, PT, R18.reuse, R13.reuse, -R12.reuse ;  /* 0x0000000d12117210 */ /* 0x1c0fe40007ffe80c */
[----:B------:R-:W-:Y:S01]  /*0b00*/  IADD3 R24, P0, P1, R18, R13, -R12 ;  /* 0x0000000d12187210 */ /* 0x000fe2000791e80c */
[----:B------:R-:W5:Y:S01]  /*0b10*/  LDG.E.U8 R8, desc[UR8][R8.64+0x8] ;  /* 0x0000080808087981 */ /* 0x000f62000c1e1100 */
[----:B------:R-:W-:Y:S01]  /*0b20*/  SHF.R.S32.HI R13, RZ, 0x1f, R13 ;  /* 0x0000001fff0d7819 */ /* 0x000fe2000001140d */
[----:B---3--:R-:W-:Y:S01]  /*0b30*/  IMAD.WIDE R4, R17, 0x4, R4 ;  /* 0x0000000411047825 */ /* 0x008fe200078e0204 */
[----:B------:R-:W-:-:S02]  /*0b40*/  LEA R12, P2, R24, UR14, 0x2 ;  /* 0x0000000e180c7c11 */ /* 0x000fc4000f8410ff */
[----:B------:R-:W-:Y:S02]  /*0b50*/  IADD3.X R13, PT, PT, RZ, -0x1, R13, P0, P1 ;  /* 0xffffffffff0d7810 */ /* 0x000fe400007e240d */
[----:B------:R-:W3:Y:S02]  /*0b60*/  LDG.E R17, desc[UR8][R4.64] ;  /* 0x0000000804117981 */ /* 0x000ee4000c1e1900 */
[----:B------:R-:W-:Y:S02]  /*0b70*/  LEA.HI.X R13, R24, UR15, R13, 0x2, P2 ;  /* 0x0000000f180d7c11 */ /* 0x000fe400090f140d */
[----:B------:R4:W3:Y:S04]  /*0b80*/  LDG.E R2, desc[UR8][R4.64+0x40] ;  /* 0x0000400804027981 */ /* 0x0008e8000c1e1900 */
[----:B------:R-:W3:Y:S04]  /*0b90*/  LDG.E R3, desc[UR8][R12.64+0x100] ;  /* 0x000100080c037981 */ /* 0x000ee8000c1e1900 */
[----:B------:R0:W3:Y:S01]  /*0ba0*/  LDG.E R9, desc[UR8][R12.64+0x140] ;  /* 0x000140080c097981 */ /* 0x0000e2000c1e1900 */
[----:B------:R-:W-:Y:S01]  /*0bb0*/  UIADD3 UR4, UPT, UPT, UR4, 0x80, URZ ;  /* 0x0000008004047890 */ /* 0x000fe2000fffe0ff */
[----:B--2---:R-:W-:-:S05]  /*0bc0*/  SHF.R.U32.HI R22, RZ, R18, R11 ;  /* 0x00000012ff167219 */ /* 0x004fca000001160b */
[----:B------:R-:W-:Y:S01]  /*0bd0*/  IMAD.SHL.U32 R22, R22, 0x10, RZ ;  /* 0x0000001016167824 */ /* 0x000fe200078e00ff */
[----:B------:R-:W-:-:S04]  /*0be0*/  SHF.R.U32.HI R11, RZ, R20, R11 ;  /* 0x00000014ff0b7219 */ /* 0x000fc8000001160b */
[----:B------:R-:W-:Y:S02]  /*0bf0*/  LOP3.LUT R7, R22, 0x10, RZ, 0xc0, !PT ;  /* 0x0000001016077812 */ /* 0x000fe400078ec0ff */
[----:B----4-:R-:W-:Y:S02]  /*0c00*/  SHF.R.U32.HI R4, RZ, R18, R15 ;  /* 0x00000012ff047219 */ /* 0x010fe4000001160f */
[--C-:B-----5:R-:W-:Y:S02]  /*0c10*/  SHF.R.U32.HI R24, RZ, 0x4, R10.reuse ;  /* 0x00000004ff187819 */ /* 0x120fe4000001160a */
[----:B------:R-:W-:Y:S01]  /*0c20*/  LOP3.LUT R7, R7, 0xf, R10, 0xf8, !PT ;  /* 0x0000000f07077812 */ /* 0x000fe200078ef80a */
[----:B------:R-:W-:Y:S01]  /*0c30*/  IMAD.SHL.U32 R10, R4, 0x10, RZ ;  /* 0x00000010040a7824 */ /* 0x000fe200078e00ff */
[----:B------:R-:W-:Y:S01]  /*0c40*/  LOP3.LUT R11, R24, 0x10, R11, 0xf8, !PT ;  /* 0x00000010180b7812 */ /* 0x000fe200078ef80b */
[--C-:B------:R-:W-:Y:S01]  /*0c50*/  HADD2.F32 R6, -RZ, R16.reuse.H0_H0 ;  /* 0x20000010ff067230 */ /* 0x100fe20000004100 */
[----:B------:R-:W-:Y:S01]  /*0c60*/  I2FP.F32.U32 R7, R7 ;  /* 0x0000000700077245 */ /* 0x000fe20000201000 */
[----:B------:R-:W-:Y:S01]  /*0c70*/  HADD2.F32 R5, -RZ, R16.H1_H1 ;  /* 0x30000010ff057230 */ /* 0x000fe20000004100 */
[----:B------:R-:W-:-:S02]  /*0c80*/  I2FP.F32.U32 R4, R11 ;  /* 0x0000000b00047245 */ /* 0x000fc40000201000 */
[----:B------:R-:W-:Y:S02]  /*0c90*/  LOP3.LUT R11, R10, 0x10, RZ, 0xc0, !PT ;  /* 0x000000100a0b7812 */ /* 0x000fe400078ec0ff */
[--C-:B0-----:R-:W-:Y:S01]  /*0ca0*/  SHF.R.U32.HI R12, RZ, 0x4, R8.reuse ;  /* 0x00000004ff0c7819 */ /* 0x101fe20000011608 */
[C---:B------:R-:W-:Y:S01]  /*0cb0*/  FFMA R7, R6.reuse, R7, R5 ;  /* 0x0000000706077223 */ /* 0x040fe20000000005 */
[----:B------:R-:W-:Y:S02]  /*0cc0*/  SHF.R.U32.HI R15, RZ, R20, R15 ;  /* 0x00000014ff0f7219 */ /* 0x000fe4000001160f */
[----:B------:R-:W-:Y:S01]  /*0cd0*/  LOP3.LUT R11, R11, 0xf, R8, 0xf8, !PT ;  /* 0x0000000f0b0b7812 */ /* 0x000fe200078ef808 */
[----:B------:R-:W-:Y:S01]  /*0ce0*/  FFMA R5, R6, R4, R5 ;  /* 0x0000000406057223 */ /* 0x000fe20000000005 */
[--C-:B------:R-:W-:Y:S01]  /*0cf0*/  HADD2.F32 R4, -RZ, R19.reuse.H0_H0 ;  /* 0x20000013ff047230 */ /* 0x100fe20000004100 */
[----:B------:R-:W-:Y:S01]  /*0d00*/  LOP3.LUT R12, R12, 0x10, R15, 0xf8, !PT ;  /* 0x000000100c0c7812 */ /* 0x000fe200078ef80f */
[----:B------:R-:W-:Y:S01]  /*0d10*/  HADD2.F32 R19, -RZ, R19.H1_H1 ;  /* 0x30000013ff137230 */ /* 0x000fe20000004100 */
[----:B------:R-:W-:Y:S01]  /*0d20*/  I2FP.F32.U32 R11, R11 ;  /* 0x0000000b000b7245 */ /* 0x000fe20000201000 */
[----:B---3--:R-:W-:Y:S01]  /*0d30*/  FFMA R14, R7, R17, R14 ;  /* 0x00000011070e7223 */ /* 0x008fe2000000000e */
[----:B------:R-:W-:-:S03]  /*0d40*/  I2FP.F32.U32 R12, R12 ;  /* 0x0000000c000c7245 */ /* 0x000fc60000201000 */
[----:B------:R-:W-:Y:S01]  /*0d50*/  FFMA R2, R5, R2, R14 ;  /* 0x0000000205027223 */ /* 0x000fe2000000000e */
[C-C-:B------:R-:W-:Y:S01]  /*0d60*/  FFMA R11, R4.reuse, R11, R19.reuse ;  /* 0x0000000b040b7223 */ /* 0x140fe20000000013 */
[----:B------:R-:W-:-:S03]  /*0d70*/  FFMA R12, R4, R12, R19 ;  /* 0x0000000c040c7223 */ /* 0x000fc60000000013 */
[----:B------:R-:W-:-:S04]  /*0d80*/  FFMA R3, R11, R3, R2 ;  /* 0x000000030b037223 */ /* 0x000fc80000000002 */
[----:B------:R-:W-:-:S07]  /*0d90*/  FFMA R14, R12, R9, R3 ;  /* 0x000000090c0e7223 */ /* 0x000fce0000000003 */
.L_x_680:
[----:B------:R-:W-:Y:S05]  /*0da0*/  BRA.U UP0, `(.L_x_677) ;  /* 0x0000000100887547 */ /* 0x000fea000b800000 */
[----:B------:R-:W0:Y:S01]  /*0db0*/  LDCU UR5, c[0x0][0x398] ;  /* 0x00007300ff0577ac */ /* 0x000e220008000800 */
[----:B------:R-:W1:Y:S01]  /*0dc0*/  LDC.64 R4, c[0x0][0x380] ;  /* 0x0000e000ff047b82 */ /* 0x000e620000000a00 */
[----:B------:R-:W-:-:S04]  /*0dd0*/  VIADD R9, R21, UR4 ;  /* 0x0000000415097c36 */ /* 0x000fc80008000000 */
[----:B0-----:R-:W-:-:S05]  /*0de0*/  IMAD R2, R0, UR5, R9 ;  /* 0x0000000500027c24 */ /* 0x001fca000f8e0209 */
[----:B------:R-:W-:-:S04]  /*0df0*/  SHF.R.S32.HI R3, RZ, 0x1f, R2 ;  /* 0x0000001fff037819 */ /* 0x000fc80000011402 */
[----:B------:R-:W-:-:S04]  /*0e00*/  LEA.HI R3, R3, R2, RZ, 0x5 ;  /* 0x0000000203037211 */ /* 0x000fc800078f28ff */
[----:B------:R-:W-:-:S05]  /*0e10*/  SHF.R.S32.HI R3, RZ, 0x5, R3 ;  /* 0x00000005ff037819 */ /* 0x000fca0000011403 */
[----:B-1----:R-:W-:Y:S02]  /*0e20*/  IMAD.WIDE R4, R3, 0x18, R4 ;  /* 0x0000001803047825 */ /* 0x002fe400078e0204 */
[----:B------:R-:W0:Y:S03]  /*0e30*/  LDC.64 R2, c[0x0][0x388] ;  /* 0x0000e200ff027b82 */ /* 0x000e260000000a00 */
[----:B------:R-:W2:Y:S01]  /*0e40*/  LDG.E R11, desc[UR8][R4.64+0x4] ;  /* 0x00000408040b7981 */ /* 0x000ea2000c1e1900 */
[C---:B------:R-:W-:Y:S02]  /*0e50*/  IADD3 R6, P0, PT, R18.reuse, R4, RZ ;  /* 0x0000000412067210 */ /* 0x040fe40007f1e0ff */
[----:B------:R-:W-:Y:S01]  /*0e60*/  LOP3.LUT R21, R21, 0x1e, RZ, 0xc0, !PT ;  /* 0x0000001e15157812 */ /* 0x000fe200078ec0ff */
[----:B------:R-:W3:Y:S02]  /*0e70*/  LDG.E R8, desc[UR8][R4.64] ;  /* 0x0000000804087981 */ /* 0x000ee4000c1e1900 */
[----:B------:R-:W-:Y:S01]  /*0e80*/  IMAD.X R7, RZ, RZ, R5, P0 ;  /* 0x000000ffff077224 */ /* 0x000fe200000e0605 */
[----:B------:R-:W-:-:S05]  /*0e90*/  IADD3 R9, PT, PT, R18, R9, -R21 ;  /* 0x0000000912097210 */ /* 0x000fca0007ffe815 */
[----:B------:R-:W4:Y:S01]  /*0ea0*/  LDG.E.U8 R7, desc[UR8][R6.64+0x8] ;  /* 0x0000080806077981 */ /* 0x000f22000c1e1100 */
[----:B0-----:R-:W-:-:S05]  /*0eb0*/  IMAD.WIDE R2, R9, 0x4, R2 ;  /* 0x0000000409027825 */ /* 0x001fca00078e0202 */
[----:B------:R-:W5:Y:S04]  /*0ec0*/  LDG.E R9, desc[UR8][R2.64] ;  /* 0x0000000802097981 */ /* 0x000f68000c1e1900 */
[----:B------:R0:W5:Y:S01]  /*0ed0*/  LDG.E R10, desc[UR8][R2.64+0x40] ;  /* 0x00004008020a7981 */ /* 0x000162000c1e1900 */
[----:B--2---:R-:W-:-:S05]  /*0ee0*/  SHF.R.U32.HI R18, RZ, R18, R11 ;  /* 0x00000012ff127219 */ /* 0x004fca000001160b */
[----:B------:R-:W-:Y:S01]  /*0ef0*/  IMAD.SHL.U32 R18, R18, 0x10, RZ ;  /* 0x0000001012127824 */ /* 0x000fe200078e00ff */
[----:B------:R-:W-:-:S04]  /*0f00*/  SHF.R.U32.HI R11, RZ, R20, R11 ;  /* 0x00000014ff0b7219 */ /* 0x000fc8000001160b */
[----:B------:R-:W-:Y:S02]  /*0f10*/  LOP3.LUT R18, R18, 0x10, RZ, 0xc0, !PT ;  /* 0x0000001012127812 */ /* 0x000fe400078ec0ff */
[--C-:B----4-:R-:W-:Y:S02]  /*0f20*/  SHF.R.U32.HI R6, RZ, 0x4, R7.reuse ;  /* 0x00000004ff067819 */ /* 0x110fe40000011607 */
[----:B------:R-:W-:Y:S01]  /*0f30*/  LOP3.LUT R18, R18, 0xf, R7, 0xf8, !PT ;  /* 0x0000000f12127812 */ /* 0x000fe200078ef807 */
[--C-:B---3--:R-:W-:Y:S01]  /*0f40*/  HADD2.F32 R4, -RZ, R8.reuse.H0_H0 ;  /* 0x20000008ff047230 */ /* 0x108fe20000004100 */
[----:B------:R-:W-:Y:S01]  /*0f50*/  LOP3.LUT R6, R6, 0x10, R11, 0xf8, !PT ;  /* 0x0000001006067812 */ /* 0x000fe200078ef80b */
[----:B------:R-:W-:Y:S01]  /*0f60*/  HADD2.F32 R5, -RZ, R8.H1_H1 ;  /* 0x30000008ff057230 */ /* 0x000fe20000004100 */
[----:B------:R-:W-:Y:S02]  /*0f70*/  I2FP.F32.U32 R18, R18 ;  /* 0x0000001200127245 */ /* 0x000fe40000201000 */
[----:B------:R-:W-:-:S03]  /*0f80*/  I2FP.F32.U32 R6, R6 ;  /* 0x0000000600067245 */ /* 0x000fc60000201000 */
[C-C-:B0-----:R-:W-:Y:S02]  /*0f90*/  FFMA R3, R4.reuse, R18, R5.reuse ;  /* 0x0000001204037223 */ /* 0x141fe40000000005 */
[----:B------:R-:W-:Y:S02]  /*0fa0*/  FFMA R6, R4, R6, R5 ;  /* 0x0000000604067223 */ /* 0x000fe40000000005 */
[----:B-----5:R-:W-:-:S04]  /*0fb0*/  FFMA R3, R3, R9, R14 ;  /* 0x0000000903037223 */ /* 0x020fc8000000000e */
[----:B------:R-:W-:-:S07]  /*0fc0*/  FFMA R14, R6, R10, R3 ;  /* 0x0000000a060e7223 */ /* 0x000fce0000000003 */
.L_x_677:
        /* <DEDUP_REMOVED lines=16> */
.L_x_681:
        /* <DEDUP_REMOVED lines=11> */
.L_x_825:


//--------------------- .text.dequantize_mul_mat_vec_q5_0_cuda --------------------------
	.section	.text.dequantize_mul_mat_vec_q5_0_cuda,"ax",@progbits
	.align	128
        .global         dequantize_mul_mat_vec_q5_0_cuda
        .type           dequantize_mul_mat_vec_q5_0_cuda,@function
        .size           dequantize_mul_mat_vec_q5_0_cuda,(.L_x_826 - dequantize_mul_mat_vec_q5_0_cuda)
        .other          dequantize_mul_mat_vec_q5_0_cuda,@"STO_CUDA_ENTRY STV_DEFAULT"
dequantize_mul_mat_vec_q5_0_cuda:
.text.dequantize_mul_mat_vec_q5_0_cuda:
        /* <DEDUP_REMOVED lines=14> */
[----:B------:R-:W0:Y:S01]  /*00e0*/  LDCU.64 UR10, c[0x0][0x380] ;  /* 0x00007000ff0a77ac */ /* 0x000e220008000a00 */
[C---:B-1----:R-:W-:Y:S01]  /*00f0*/  LOP3.LUT R4, R2.reuse, 0xf, RZ, 0xc0, !PT ;  /* 0x0000000f02047812 */ /* 0x042fe200078ec0ff */
[----:B------:R-:W-:Y:S02]  /*0100*/  IMAD.SHL.U32 R5, R2, 0x2, RZ ;  /* 0x0000000202057824 */ /* 0x000fe400078e00ff */
[----:B------:R-:W-:Y:S01]  /*0110*/  HFMA2 R23, -RZ, RZ, 0, 0 ;  /* 0x00000000ff177431 */ /* 0x000fe200000001ff */
[----:B------:R-:W-:Y:S02]  /*0120*/  UISETP.GE.U32.AND UP0, UPT, UR6, 0xc1, UPT ;  /* 0x000000c10600788c */ /* 0x000fe4000bf06070 */
[----:B------:R-:W-:Y:S01]  /*0130*/  UIADD3 UR7, UPT, UPT, UR6, -0x1, URZ ;  /* 0xffffffff06077890 */ /* 0x000fe2000fffe0ff */
[----:B------:R-:W-:Y:S01]  /*0140*/  LOP3.LUT R7, R5, 0x1e, RZ, 0xc0, !PT ;  /* 0x0000001e05077812 */ /* 0x000fe200078ec0ff */
[C---:B------:R-:W-:Y:S01]  /*0150*/  VIADD R6, R4.reuse, 0xc ;  /* 0x0000000c04067836 */ /* 0x040fe20000000000 */
[----:B------:R-:W-:Y:S01]  /*0160*/  UMOV UR4, URZ ;  /* 0x000000ff00047c82 */ /* 0x000fe20008000000 */
[----:B------:R-:W-:Y:S01]  /*0170*/  ULEA.HI UR5, UR7, 0x1, URZ, 0x1a ;  /* 0x0000000107057891 */ /* 0x000fe2000f8fd0ff */
[----:B0-----:R-:W-:-:S05]  /*0180*/  IADD3 R12, P0, PT, R4, UR10, RZ ;  /* 0x0000000a040c7c10 */ /* 0x001fca000ff1e0ff */
[----:B------:R-:W-:Y:S01]  /*0190*/  IMAD.X R13, RZ, RZ, UR11, P0 ;  /* 0x0000000bff0d7e24 */ /* 0x000fe200080e06ff */
[----:B------:R-:W-:Y:S07]  /*01a0*/  BRA.U !UP0, `(.L_x_683) ;  /* 0x00000009084c7547 */ /* 0x000fee000b800000 */
[----:B------:R-:W-:Y:S01]  /*01b0*/  ULOP3.LUT UR4, UR5, 0x7fffffc, URZ, 0xc0, !UPT ;  /* 0x07fffffc05047892 */ /* 0x000fe2000f8ec0ff */
[----:B------:R-:W-:Y:S01]  /*01c0*/  IMAD.IADD R8, R5, 0x1, -R4 ;  /* 0x0000000105087824 */ /* 0x000fe200078e0a04 */
[----:B------:R-:W-:Y:S01]  /*01d0*/  MOV R23, RZ ;  /* 0x000000ff00177202 */ /* 0x000fe20000000f00 */
[----:B------:R-:W-:Y:S01]  /*01e0*/  IMAD R3, R0, UR6, R5 ;  /* 0x0000000600037c24 */ /* 0x000fe2000f8e0205 */
[----:B------:R-:W-:Y:S01]  /*01f0*/  UIADD3 UR4, UPT, UPT, -UR4, URZ, URZ ;  /* 0x000000ff04047290 */ /* 0x000fe2000fffe1ff */
[----:B------:R-:W-:-:S11]  /*0200*/  UMOV UR6, 0x80 ;  /* 0x0000008000067882 */ /* 0x000fd60000000000 */
.L_x_684:
[----:B------:R-:W0:Y:S01]  /*0210*/  LDC.64 R14, c[0x0][0x380] ;  /* 0x0000e000ff0e7b82 */ /* 0x000e220000000a00 */
[----:B------:R-:W-:-:S04]  /*0220*/  SHF.R.S32.HI R10, RZ, 0x1f, R3 ;  /* 0x0000001fff0a7819 */ /* 0x000fc80000011403 */
[----:B------:R-:W-:-:S04]  /*0230*/  LEA.HI R10, R10, R3, RZ, 0x5 ;  /* 0x000000030a0a7211 */ /* 0x000fc800078f28ff */
[----:B------:R-:W-:Y:S01]  /*0240*/  SHF.R.S32.HI R17, RZ, 0x5, R10 ;  /* 0x00000005ff117819 */ /* 0x000fe2000001140a */
[----:B------:R-:W-:-:S04]  /*0250*/  VIADD R9, R3, 0x40 ;  /* 0x0000004003097836 */ /* 0x000fc80000000000 */
[----:B0-----:R-:W-:-:S05]  /*0260*/  IMAD.WIDE R24, R17, 0x16, R14 ;  /* 0x0000001611187825 */ /* 0x001fca00078e020e */
[----:B------:R-:W2:Y:S04]  /*0270*/  LDG.E.U8 R27, desc[UR8][R24.64+0x2] ;  /* 0x00000208181b7981 */ /* 0x000ea8000c1e1100 */
[----:B------:R-:W2:Y:S04]  /*0280*/  LDG.E.U8 R28, desc[UR8][R24.64+0x3] ;  /* 0x00000308181c7981 */ /* 0x000ea8000c1e1100 */
[----:B------:R-:W3:Y:S04]  /*0290*/  LDG.E.U8 R18, desc[UR8][R24.64+0x4] ;  /* 0x0000040818127981 */ /* 0x000ee8000c1e1100 */
[----:B------:R-:W3:Y:S01]  /*02a0*/  LDG.E.U8 R29, desc[UR8][R24.64+0x5] ;  /* 0x00000508181d7981 */ /* 0x000ee2000c1e1100 */
[----:B------:R-:W-:Y:S01]  /*02b0*/  SHF.R.S32.HI R10, RZ, 0x1f, R9 ;  /* 0x0000001fff0a7819 */ /* 0x000fe20000011409 */
[----:B------:R-:W-:-:S03]  /*02c0*/  IMAD.WIDE R16, R17, 0x16, R12 ;  /* 0x0000001611107825 */ /* 0x000fc600078e020c */
[----:B------:R-:W-:Y:S02]  /*02d0*/  LEA.HI R10, R10, R9, RZ, 0x5 ;  /* 0x000000090a0a7211 */ /* 0x000fe400078f28ff */
[----:B------:R0:W4:Y:S02]  /*02e0*/  LDG.E.U8 R22, desc[UR8][R16.64+0x6] ;  /* 0x0000060810167981 */ /* 0x000124000c1e1100 */
[----:B------:R-:W-:Y:S02]  /*02f0*/  SHF.R.S32.HI R19, RZ, 0x5, R10 ;  /* 0x00000005ff137819 */ /* 0x000fe4000001140a */
[----:B------:R-:W5:Y:S03]  /*0300*/  LDG.E.U16 R10, desc[UR8][R24.64] ;  /* 0x00000008180a7981 */ /* 0x000f66000c1e1500 */
[----:B------:R-:W-:Y:S01]  /*0310*/  IMAD.WIDE R20, R19, 0x16, R14 ;  /* 0x0000001613147825 */ /* 0x000fe200078e020e */
[----:B0-----:R-:W0:Y:S04]  /*0320*/  LDC.64 R16, c[0x0][0x388] ;  /* 0x0000e200ff107b82 */ /* 0x001e280000000a00 */
[----:B------:R-:W4:Y:S04]  /*0330*/  LDG.E.U8 R11, desc[UR8][R20.64+0x2] ;  /* 0x00000208140b7981 */ /* 0x000f28000c1e1100 */
[----:B------:R-:W4:Y:S04]  /*0340*/  LDG.E.U8 R26, desc[UR8][R20.64+0x3] ;  /* 0x00000308141a7981 */ /* 0x000f28000c1e1100 */
[----:B------:R-:W5:Y:S04]  /*0350*/  LDG.E.U8 R24, desc[UR8][R20.64+0x4] ;  /* 0x0000040814187981 */ /* 0x000f68000c1e1100 */
[----:B------:R-:W5:Y:S04]  /*0360*/  LDG.E.U8 R9, desc[UR8][R20.64+0x5] ;  /* 0x0000050814097981 */ /* 0x000f68000c1e1100 */
[----:B------:R1:W5:Y:S01]  /*0370*/  LDG.E.U16 R25, desc[UR8][R20.64] ;  /* 0x0000000814197981 */ /* 0x000362000c1e1500 */
[----:B0-----:R-:W-:-:S04]  /*0380*/  IMAD.WIDE R16, R8, 0x4, R16 ;  /* 0x0000000408107825 */ /* 0x001fc800078e0210 */
[----:B--2---:R-:W-:Y:S01]  /*0390*/  IMAD R27, R28, 0x100, R27 ;  /* 0x000001001c1b7824 */ /* 0x004fe200078e021b */
[----:B---3--:R-:W-:Y:S01]  /*03a0*/  LEA R28, R29, R18, 0x8 ;  /* 0x000000121d1c7211 */ /* 0x008fe200078e40ff */
[----:B------:R-:W-:Y:S01]  /*03b0*/  IMAD.WIDE R18, R19, 0x16, R12 ;  /* 0x0000001613127825 */ /* 0x000fe200078e020c */
[----:B------:R-:W2:Y:S05]  /*03c0*/  LDG.E R29, desc[UR8][R16.64] ;  /* 0x00000008101d7981 */ /* 0x000eaa000c1e1900 */
[----:B------:R0:W3:Y:S01]  /*03d0*/  LDG.E.U8 R18, desc[UR8][R18.64+0x6] ;  /* 0x0000060812127981 */ /* 0x0000e2000c1e1100 */
[----:B----4-:R-:W-:-:S03]  /*03e0*/  IMAD R26, R26, 0x100, R11 ;  /* 0x000001001a1a7824 */ /* 0x010fc600078e020b */
[----:B------:R-:W4:Y:S01]  /*03f0*/  LDG.E R11, desc[UR8][R16.64+0x40] ;  /* 0x00004008100b7981 */ /* 0x000f22000c1e1900 */
[----:B-----5:R-:W-:-:S03]  /*0400*/  LEA R9, R9, R24, 0x8 ;  /* 0x0000001809097211 */ /* 0x020fc600078e40ff */
[----:B------:R-:W5:Y:S01]  /*0410*/  LDG.E R24, desc[UR8][R16.64+0x100] ;  /* 0x0001000810187981 */ /* 0x000f62000c1e1900 */
[----:B------:R-:W-:-:S05]  /*0420*/  IMAD.U32 R27, R28, 0x10000, R27 ;  /* 0x000100001c1b7824 */ /* 0x000fca00078e001b */
[----:B-1----:R-:W-:Y:S02]  /*0430*/  SHF.R.U32.HI R20, RZ, R4, R27 ;  /* 0x00000004ff147219 */ /* 0x002fe4000001161b */
[----:B------:R-:W-:-:S03]  /*0440*/  LOP3.LUT R21, R22, 0xf, RZ, 0xc0, !PT ;  /* 0x0000000f16157812 */ /* 0x000fc600078ec0ff */
[----:B------:R-:W-:-:S05]  /*0450*/  IMAD.SHL.U32 R20, R20, 0x10, RZ ;  /* 0x0000001014147824 */ /* 0x000fca00078e00ff */
[----:B------:R-:W-:-:S05]  /*0460*/  LOP3.LUT R20, R21, 0x10, R20, 0xf8, !PT ;  /* 0x0000001015147812 */ /* 0x000fca00078ef814 */
[----:B------:R-:W-:Y:S02]  /*0470*/  VIADD R20, R20, 0xfffffff0 ;  /* 0xfffffff014147836 */ /* 0x000fe40000000000 */
[----:B------:R-:W-:-:S03]  /*0480*/  HADD2.F32 R10, -RZ, R10.H0_H0 ;  /* 0x2000000aff0a7230 */ /* 0x000fc60000004100 */
[----:B0-----:R-:W-:-:S05]  /*0490*/  I2FP.F32.S32 R19, R20 ;  /* 0x0000001400137245 */ /* 0x001fca0000201400 */
[----:B------:R-:W-:Y:S01]  /*04a0*/  FMUL R20, R10, R19 ;  /* 0x000000130a147220 */ /* 0x000fe20000400000 */
[----:B------:R-:W-:-:S04]  /*04b0*/  LEA R19, R9, R26, 0x10 ;  /* 0x0000001a09137211 */ /* 0x000fc800078e80ff */
[----:B------:R-:W-:Y:S02]  /*04c0*/  SHF.R.U32.HI R9, RZ, R4, R19 ;  /* 0x00000004ff097219 */ /* 0x000fe40000011613 */
[----:B------:R-:W-:-:S03]  /*04d0*/  SHF.R.U32.HI R22, RZ, 0x4, R22 ;  /* 0x00000004ff167819 */ /* 0x000fc60000011616 */
[----:B------:R-:W-:Y:S01]  /*04e0*/  IMAD.SHL.U32 R9, R9, 0x10, RZ ;  /* 0x0000001009097824 */ /* 0x000fe200078e00ff */
[----:B------:R-:W-:-:S04]  /*04f0*/  SHF.R.U32.HI R27, RZ, R6, R27 ;  /* 0x00000006ff1b7219 */ /* 0x000fc8000001161b */
[----:B------:R-:W-:-:S04]  /*0500*/  LOP3.LUT R22, R22, 0x10, R27, 0xf8, !PT ;  /* 0x0000001016167812 */ /* 0x000fc800078ef81b */
[----:B------:R-:W-:-:S04]  /*0510*/  IADD3 R22, PT, PT, R22, -0x10, RZ ;  /* 0xfffffff016167810 */ /* 0x000fc80007ffe0ff */
[----:B------:R-:W-:-:S05]  /*0520*/  I2FP.F32.S32 R21, R22 ;  /* 0x0000001600157245 */ /* 0x000fca0000201400 */
[----:B------:R-:W-:Y:S01]  /*0530*/  FMUL R21, R10, R21 ;  /* 0x000000150a157220 */ /* 0x000fe20000400000 */
[----:B--2---:R-:W-:Y:S02]  /*0540*/  FFMA R20, R20, R29, R23 ;  /* 0x0000001d14147223 */ /* 0x004fe40000000017 */
[----:B------:R-:W2:Y:S01]  /*0550*/  LDG.E R23, desc[UR8][R16.64+0x140] ;  /* 0x0001400810177981 */ /* 0x000ea2000c1e1900 */
[----:B---3--:R-:W-:-:S04]  /*0560*/  LOP3.LUT R26, R18, 0xf, RZ, 0xc0, !PT ;  /* 0x0000000f121a7812 */ /* 0x008fc800078ec0ff */
[----:B------:R-:W-:Y:S01]  /*0570*/  LOP3.LUT R9, R26, 0x10, R9, 0xf8, !PT ;  /* 0x000000101a097812 */ /* 0x000fe200078ef809 */
[----:B------:R-:W-:-:S05]  /*0580*/  VIADD R26, R3, 0x80 ;  /* 0x00000080031a7836 */ /* 0x000fca0000000000 */
[----:B------:R-:W-:Y:S01]  /*0590*/  SHF.R.S32.HI R27, RZ, 0x1f, R26 ;  /* 0x0000001fff1b7819 */ /* 0x000fe2000001141a */
[----:B------:R-:W-:-:S03]  /*05a0*/  VIADD R9, R9, 0xfffffff0 ;  /* 0xfffffff009097836 */ /* 0x000fc60000000000 */
[----:B------:R-:W-:Y:S01]  /*05b0*/  LEA.HI R27, R27, R26, RZ, 0x5 ;  /* 0x0000001a1b1b7211 */ /* 0x000fe200078f28ff */
[----:B------:R-:W-:-:S03]  /*05c0*/  HADD2.F32 R26, -RZ, R25.H0_H0 ;  /* 0x20000019ff1a7230 */ /* 0x000fc60000004100 */
[----:B------:R-:W-:Y:S01]  /*05d0*/  SHF.R.S32.HI R29, RZ, 0x5, R27 ;  /* 0x00000005ff1d7819 */ /* 0x000fe2000001141b */
[----:B----4-:R-:W-:Y:S01]  /*05e0*/  FFMA R21, R21, R11, R20 ;  /* 0x0000000b15157223 */ /* 0x010fe20000000014 */
[----:B------:R-:W-:-:S03]  /*05f0*/  I2FP.F32.S32 R9, R9 ;  /* 0x0000000900097245 */ /* 0x000fc60000201400 */
[----:B------:R-:W-:-:S04]  /*0600*/  IMAD.WIDE R10, R29, 0x16, R14 ;  /* 0x000000161d0a7825 */ /* 0x000fc800078e020e */
[----:B------:R-:W-:Y:S01]  /*0610*/  FMUL R20, R26, R9 ;  /* 0x000000091a147220 */ /* 0x000fe20000400000 */
[----:B------:R-:W3:Y:S03]  /*0620*/  LDG.E.U8 R22, desc[UR8][R10.64+0x2] ;  /* 0x000002080a167981 */ /* 0x000ee6000c1e1100 */
[----:B-----5:R-:W-:Y:S01]  /*0630*/  FFMA R24, R20, R24, R21 ;  /* 0x0000001814187223 */ /* 0x020fe20000000015 */
[----:B------:R-:W3:Y:S04]  /*0640*/  LDG.E.U8 R9, desc[UR8][R10.64+0x3] ;  /* 0x000003080a097981 */ /* 0x000ee8000c1e1100 */
[----:B------:R-:W4:Y:S04]  /*0650*/  LDG.E.U8 R21, desc[UR8][R10.64+0x4] ;  /* 0x000004080a157981 */ /* 0x000f28000c1e1100 */
[----:B------:R-:W4:Y:S01]  /*0660*/  LDG.E.U8 R20, desc[UR8][R10.64+0x5] ;  /* 0x000005080a147981 */ /* 0x000f22000c1e1100 */
[----:B------:R-:W-:-:S02]  /*0670*/  SHF.R.U32.HI R18, RZ, 0x4, R18 ;  /* 0x00000004ff127819 */ /* 0x000fc40000011612 */
[----:B------:R-:W-:Y:S01]  /*0680*/  SHF.R.U32.HI R19, RZ, R6, R19 ;  /* 0x00000006ff137219 */ /* 0x000fe20000011613 */
[----:B------:R0:W5:Y:S03]  /*0690*/  LDG.E.U16 R25, desc[UR8][R10.64] ;  /* 0x000000080a197981 */ /* 0x000166000c1e1500 */
[----:B------:R-:W-:Y:S01]  /*06a0*/  LOP3.LUT R18, R18, 0x10, R19, 0xf8, !PT ;  /* 0x0000001012127812 */ /* 0x000fe200078ef813 */
[----:B------:R-:W-:-:S05]  /*06b0*/  VIADD R19, R3, 0xc0 ;  /* 0x000000c003137836 */ /* 0x000fca0000000000 */
[----:B------:R-:W-:Y:S02]  /*06c0*/  SHF.R.S32.HI R28, RZ, 0x1f, R19 ;  /* 0x0000001fff1c7819 */ /* 0x000fe40000011413 */
[----:B------:R-:W-:Y:S02]  /*06d0*/  IADD3 R18, PT, PT, R18, -0x10, RZ ;  /* 0xfffffff012127810 */ /* 0x000fe40007ffe0ff */
[----:B------:R-:W-:Y:S02]  /*06e0*/  LEA.HI R27, R28, R19, RZ, 0x5 ;  /* 0x000000131c1b7211 */ /* 0x000fe400078f28ff */
[----:B------:R-:W-:Y:S02]  /*06f0*/  I2FP.F32.S32 R19, R18 ;  /* 0x0000001200137245 */ /* 0x000fe40000201400 */
[----:B------:R-:W-:-:S03]  /*0700*/  SHF.R.S32.HI R27, RZ, 0x5, R27 ;  /* 0x00000005ff1b7819 */ /* 0x000fc6000001141b */
[----:B------:R-:W-:Y:S02]  /*0710*/  FMUL R26, R26, R19 ;  /* 0x000000131a1a7220 */ /* 0x000fe40000400000 */
[----:B------:R-:W-:-:S04]  /*0720*/  IMAD.WIDE R14, R27, 0x16, R14 ;  /* 0x000000161b0e7825 */ /* 0x000fc800078e020e */
[--C-:B------:R-:W-:Y:S01]  /*0730*/  IMAD.WIDE R18, R29, 0x16, R12.reuse ;  /* 0x000000161d127825 */ /* 0x100fe200078e020c */
[----:B------:R-:W5:Y:S04]  /*0740*/  LDG.E.U8 R28, desc[UR8][R14.64+0x4] ;  /* 0x000004080e1c7981 */ /* 0x000f68000c1e1100 */
[----:B------:R-:W5:Y:S04]  /*0750*/  LDG.E.U8 R29, desc[UR8][R14.64+0x2] ;  /* 0x000002080e1d7981 */ /* 0x000f68000c1e1100 */
[----:B------:R-:W5:Y:S01]  /*0760*/  LDG.E.U8 R18, desc[UR8][R18.64+0x6] ;  /* 0x0000060812127981 */ /* 0x000f62000c1e1100 */
[----:B0-----:R-:W-:-:S06]  /*0770*/  IMAD.WIDE R10, R27, 0x16, R12 ;  /* 0x000000161b0a7825 */ /* 0x001fcc00078e020c */
[----:B------:R4:W5:Y:S04]  /*0780*/  LDG.E.U8 R10, desc[UR8][R10.64+0x6] ;  /* 0x000006080a0a7981 */ /* 0x000968000c1e1100 */
[----:B------:R-:W5:Y:S01]  /*0790*/  LDG.E.U16 R19, desc[UR8][R14.64] ;  /* 0x000000080e137981 */ /* 0x000f62000c1e1500 */
[----:B--2---:R-:W-:-:S03]  /*07a0*/  FFMA R23, R26, R23, R24 ;  /* 0x000000171a177223 */ /* 0x004fc60000000018 */
[----:B------:R-:W2:Y:S04]  /*07b0*/  LDG.E.U8 R26, desc[UR8][R14.64+0x3] ;  /* 0x000003080e1a7981 */ /* 0x000ea8000c1e1100 */
[----:B------:R0:W2:Y:S01]  /*07c0*/  LDG.E.U8 R24, desc[UR8][R14.64+0x5] ;  /* 0x000005080e187981 */ /* 0x0000a2000c1e1100 */
[----:B---3--:R-:W-:-:S03]  /*07d0*/  IMAD R27, R9, 0x100, R22 ;  /* 0x00000100091b7824 */ /* 0x008fc600078e0216 */
[----:B------:R-:W3:Y:S04]  /*07e0*/  LDG.E R22, desc[UR8][R16.64+0x200] ;  /* 0x0002000810167981 */ /* 0x000ee8000c1e1900 */
[----:B------:R-:W3:Y:S01]  /*07f0*/  LDG.E R9, desc[UR8][R16.64+0x300] ;  /* 0x0003000810097981 */ /* 0x000ee2000c1e1900 */
[----:B----4-:R-:W-:-:S03]  /*0800*/  IMAD R11, R20, 0x100, R21 ;  /* 0x00000100140b7824 */ /* 0x010fc600078e0215 */
[----:B------:R-:W4:Y:S04]  /*0810*/  LDG.E R20, desc[UR8][R16.64+0x240] ;  /* 0x0002400810147981 */ /* 0x000f28000c1e1900 */
[----:B------:R1:W4:Y:S01]  /*0820*/  LDG.E R21, desc[UR8][R16.64+0x340] ;  /* 0x0003400810157981 */ /* 0x000322000c1e1900 */
[----:B------:R-:W-:-:S04]  /*0830*/  LEA R27, R11, R27, 0x10 ;  /* 0x0000001b0b1b7211 */ /* 0x000fc800078e80ff */
[----:B0-----:R-:W-:-:S04]  /*0840*/  SHF.R.U32.HI R14, RZ, R4, R27 ;  /* 0x00000004ff0e7219 */ /* 0x001fc8000001161b */
[----:B------:R-:W-:Y:S02]  /*0850*/  SHF.L.U32 R14, R14, 0x4, RZ ;  /* 0x000000040e0e7819 */ /* 0x000fe400000006ff */
[----:B------:R-:W-:Y:S01]  /*0860*/  SHF.R.U32.HI R27, RZ, R6, R27 ;  /* 0x00000006ff1b7219 */ /* 0x000fe2000001161b */
[----:B-----5:R-:W-:Y:S01]  /*0870*/  HADD2.F32 R25, -RZ, R25.H0_H0 ;  /* 0x20000019ff197230 */ /* 0x020fe20000004100 */
[----:B------:R-:W-:-:S04]  /*0880*/  LOP3.LUT R15, R18, 0xf, RZ, 0xc0, !PT ;  /* 0x0000000f120f7812 */ /* 0x000fc800078ec0ff */
[----:B------:R-:W-:Y:S02]  /*0890*/  LOP3.LUT R14, R15, 0x10, R14, 0xf8, !PT ;  /* 0x000000100f0e7812 */ /* 0x000fe400078ef80e */
[----:B------:R-:W-:Y:S02]  /*08a0*/  SHF.R.U32.HI R18, RZ, 0x4, R18 ;  /* 0x00000004ff127819 */ /* 0x000fe40000011612 */
[----:B-1----:R-:W-:Y:S01]  /*08b0*/  LOP3.LUT R16, R10, 0xf, RZ, 0xc0, !PT ;  /* 0x0000000f0a107812 */ /* 0x002fe200078ec0ff */
[----:B------:R-:W-:Y:S01]  /*08c0*/  VIADD R14, R14, 0xfffffff0 ;  /* 0xfffffff00e0e7836 */ /* 0x000fe20000000000 */
[----:B------:R-:W-:Y:S02]  /*08d0*/  LOP3.LUT R18, R18, 0x10, R27, 0xf8, !PT ;  /* 0x0000001012127812 */ /* 0x000fe400078ef81b */
[----:B------:R-:W-:Y:S02]  /*08e0*/  SHF.R.U32.HI R10, RZ, 0x4, R10 ;  /* 0x00000004ff0a7819 */ /* 0x000fe4000001160a */
[----:B------:R-:W-:-:S02]  /*08f0*/  IADD3 R18, PT, PT, R18, -0x10, RZ ;  /* 0xfffffff012127810 */ /* 0x000fc40007ffe0ff */
[----:B------:R-:W-:Y:S02]  /*0900*/  I2FP.F32.S32 R14, R14 ;  /* 0x0000000e000e7245 */ /* 0x000fe40000201400 */
[----:B------:R-:W-:Y:S01]  /*0910*/  I2FP.F32.S32 R18, R18 ;  /* 0x0000001200127245 */ /* 0x000fe20000201400 */
[----:B------:R-:W-:Y:S02]  /*0920*/  UIADD3 UR4, UPT, UPT, UR4, 0x4, URZ ;  /* 0x0000000404047890 */ /* 0x000fe4000fffe0ff */
[C---:B------:R-:W-:Y:S01]  /*0930*/  FMUL R14, R25.reuse, R14 ;  /* 0x0000000e190e7220 */ /* 0x040fe20000400000 */
[----:B------:R-:W-:Y:S02]  /*0940*/  HADD2.F32 R19, -RZ, R19.H0_H0 ;  /* 0x20000013ff137230 */ /* 0x000fe40000004100 */
[----:B------:R-:W-:Y:S01]  /*0950*/  FMUL R25, R25, R18 ;  /* 0x0000001219197220 */ /* 0x000fe20000400000 */
[----:B------:R-:W-:Y:S01]  /*0960*/  UISETP.NE.AND UP0, UPT, UR4, URZ, UPT ;  /* 0x000000ff0400728c */ /* 0x000fe2000bf05270 */
[----:B------:R-:W-:-:S02]  /*0970*/  VIADD R3, R3, 0x100 ;  /* 0x0000010003037836 */ /* 0x000fc40000000000 */
[----:B------:R-:W-:Y:S01]  /*0980*/  VIADD R8, R8, 0x100 ;  /* 0x0000010008087836 */ /* 0x000fe20000000000 */
[----:B------:R-:W-:Y:S01]  /*0990*/  UIADD3 UR6, UPT, UPT, UR6, 0x100, URZ ;  /* 0x0000010006067890 */ /* 0x000fe2000fffe0ff */
[----:B--2---:R-:W-:Y:S02]  /*09a0*/  IMAD R26, R26, 0x100, R29 ;  /* 0x000001001a1a7824 */ /* 0x004fe400078e021d */
[----:B------:R-:W-:-:S04]  /*09b0*/  IMAD R29, R24, 0x100, R28 ;  /* 0x00000100181d7824 */ /* 0x000fc800078e021c */
[----:B------:R-:W-:-:S05]  /*09c0*/  IMAD.U32 R11, R29, 0x10000, R26 ;  /* 0x000100001d0b7824 */ /* 0x000fca00078e001a */
[----:B------:R-:W-:-:S05]  /*09d0*/  SHF.R.U32.HI R15, RZ, R4, R11 ;  /* 0x00000004ff0f7219 */ /* 0x000fca000001160b */
[----:B------:R-:W-:Y:S01]  /*09e0*/  IMAD.SHL.U32 R15, R15, 0x10, RZ ;  /* 0x000000100f0f7824 */ /* 0x000fe200078e00ff */
[----:B------:R-:W-:-:S04]  /*09f0*/  SHF.R.U32.HI R11, RZ, R6, R11 ;  /* 0x00000006ff0b7219 */ /* 0x000fc8000001160b */
[----:B------:R-:W-:Y:S02]  /*0a00*/  LOP3.LUT R15, R16, 0x10, R15, 0xf8, !PT ;  /* 0x00000010100f7812 */ /* 0x000fe400078ef80f */
[----:B------:R-:W-:-:S03]  /*0a10*/  LOP3.LUT R10, R10, 0x10, R11, 0xf8, !PT ;  /* 0x000000100a0a7812 */ /* 0x000fc600078ef80b */
[----:B------:R-:W-:Y:S01]  /*0a20*/  VIADD R15, R15, 0xfffffff0 ;  /* 0xfffffff00f0f7836 */ /* 0x000fe20000000000 */
[----:B------:R-:W-:-:S04]  /*0a30*/  IADD3 R11, PT, PT, R10, -0x10, RZ ;  /* 0xfffffff00a0b7810 */ /* 0x000fc80007ffe0ff */
[----:B------:R-:W-:Y:S01]  /*0a40*/  I2FP.F32.S32 R10, R15 ;  /* 0x0000000f000a7245 */ /* 0x000fe20000201400 */
[----:B---3--:R-:W-:Y:S01]  /*0a50*/  FFMA R14, R14, R22, R23 ;  /* 0x000000160e0e7223 */ /* 0x008fe20000000017 */
[----:B------:R-:W-:-:S03]  /*0a60*/  I2FP.F32.S32 R16, R11 ;  /* 0x0000000b00107245 */ /* 0x000fc60000201400 */
[----:B------:R-:W-:Y:S01]  /*0a70*/  FMUL R11, R19, R10 ;  /* 0x0000000a130b7220 */ /* 0x000fe20000400000 */
[----:B----4-:R-:W-:Y:S01]  /*0a80*/  FFMA R14, R25, R20, R14 ;  /* 0x00000014190e7223 */ /* 0x010fe2000000000e */
[----:B------:R-:W-:-:S03]  /*0a90*/  FMUL R16, R19, R16 ;  /* 0x0000001013107220 */ /* 0x000fc60000400000 */
[----:B------:R-:W-:-:S04]  /*0aa0*/  FFMA R9, R11, R9, R14 ;  /* 0x000000090b097223 */ /* 0x000fc8000000000e */
[----:B------:R-:W-:Y:S01]  /*0ab0*/  FFMA R23, R16, R21, R9 ;  /* 0x0000001510177223 */ /* 0x000fe20000000009 */
[----:B------:R-:W-:Y:S06]  /*0ac0*/  BRA.U UP0, `(.L_x_684) ;  /* 0xfffffff500d07547 */ /* 0x000fec000b83ffff */
[----:B------:R-:W-:-:S12]  /*0ad0*/  UIADD3 UR4, UPT, UPT, UR6, -0x80, URZ ;  /* 0xffffff8006047890 */ /* 0x000fd8000fffe0ff */
.L_x_683:
[----:B------:R-:W-:-:S09]  /*0ae0*/  ULOP3.LUT UP0, UR5, UR5, 0x3, URZ, 0xc0, !UPT ;  /* 0x0000000305057892 */ /* 0x000fd2000f80c0ff */
[----:B------:R-:W-:Y:S05]  /*0af0*/  BRA.U !UP0, `(.L_x_682) ;  /* 0x0000000508d07547 */ /* 0x000fea000b800000 */
[----:B------:R-:W-:Y:S02]  /*0b00*/  UISETP.NE.AND UP1, UPT, UR5, 0x1, UPT ;  /* 0x000000010500788c */ /* 0x000fe4000bf25270 */
[----:B------:R-:W-:-:S07]  /*0b10*/  ULOP3.LUT UP0, URZ, UR7, 0x40, URZ, 0xc0, !UPT ;  /* 0x0000004007ff7892 */ /* 0x000fce000f80c0ff */
[----:B------:R-:W-:Y:S05]  /*0b20*/  BRA.U !UP1, `(.L_x_685) ;  /* 0x0000000509247547 */ /* 0x000fea000b800000 */
[----:B------:R-:W0:Y:S01]  /*0b30*/  LDCU UR5, c[0x0][0x398] ;  /* 0x00007300ff0577ac */ /* 0x000e220008000800 */
[----:B------:R-:W1:Y:S01]  /*0b40*/  LDC.64 R8, c[0x0][0x380] ;  /* 0x0000e000ff087b82 */ /* 0x000e620000000a00 */
[----:B------:R-:W-:-:S05]  /*0b50*/  IADD3 R25, PT, PT, R5, UR4, RZ ;  /* 0x0000000405197c10 */ /* 0x000fca000fffe0ff */
[----:B0-----:R-:W-:-:S04]  /*0b60*/  IMAD R3, R0, UR5, R25 ;  /* 0x0000000500037c24 */ /* 0x001fc8000f8e0219 */
[----:B------:R-:W-:Y:S01]  /*0b70*/  VIADD R11, R3, 0x40 ;  /* 0x00000040030b7836 */ /* 0x000fe20000000000 */
[----:B------:R-:W-:-:S04]  /*0b80*/  SHF.R.S32.HI R10, RZ, 0x1f, R3 ;  /* 0x0000001fff0a7819 */ /* 0x000fc80000011403 */
[----:B------:R-:W-:Y:S02]  /*0b90*/  LEA.HI R10, R10, R3, RZ, 0x5 ;  /* 0x000000030a0a7211 */ /* 0x000fe400078f28ff */
[----:B------:R-:W-:Y:S02]  /*0ba0*/  SHF.R.S32.HI R14, RZ, 0x1f, R11 ;  /* 0x0000001fff0e7819 */ /* 0x000fe4000001140b */
[----:B------:R-:W-:Y:S02]  /*0bb0*/  SHF.R.S32.HI R17, RZ, 0x5, R10 ;  /* 0x00000005ff117819 */ /* 0x000fe4000001140a */
[----:B------:R-:W-:-:S03]  /*0bc0*/  LEA.HI R14, R14, R11, RZ, 0x5 ;  /* 0x0000000b0e0e7211 */ /* 0x000fc600078f28ff */
[C---:B-1----:R-:W-:Y:S01]  /*0bd0*/  IMAD.WIDE R10, R17.reuse, 0x16, R8 ;  /* 0x00000016110a7825 */ /* 0x042fe200078e0208 */
[----:B------:R-:W-:Y:S02]  /*0be0*/  SHF.R.S32.HI R19, RZ, 0x5, R14 ;  /* 0x00000005ff137819 */ /* 0x000fe4000001140e */
[----:B------:R-:W0:Y:S01]  /*0bf0*/  LDC.64 R14, c[0x0][0x388] ;  /* 0x0000e200ff0e7b82 */ /* 0x000e220000000a00 */
[----:B------:R-:W-:Y:S01]  /*0c00*/  IMAD.WIDE R16, R17, 0x16, R12 ;  /* 0x0000001611107825 */ /* 0x000fe200078e020c */
[----:B------:R-:W2:Y:S03]  /*0c10*/  LDG.E.U8 R22, desc[UR8][R10.64+0x4] ;  /* 0x000004080a167981 */ /* 0x000ea6000c1e1100 */
[C---:B------:R-:W-:Y:S01]  /*0c20*/  IMAD.WIDE R8, R19.reuse, 0x16, R8 ;  /* 0x0000001613087825 */ /* 0x040fe200078e0208 */
[----:B------:R-:W2:Y:S04]  /*0c30*/  LDG.E.U8 R3, desc[UR8][R10.64+0x5] ;  /* 0x000005080a037981 */ /* 0x000ea8000c1e1100 */
[----:B------:R-:W3:Y:S04]  /*0c40*/  LDG.E.U8 R20, desc[UR8][R10.64+0x2] ;  /* 0x000002080a147981 */ /* 0x000ee8000c1e1100 */
[----:B------:R-:W3:Y:S04]  /*0c50*/  LDG.E.U8 R21, desc[UR8][R10.64+0x3] ;  /* 0x000003080a157981 */ /* 0x000ee8000c1e1100 */
[----:B------:R-:W4:Y:S04]  /*0c60*/  LDG.E.U8 R24, desc[UR8][R8.64+0x4] ;  /* 0x0000040808187981 */ /* 0x000f28000c1e1100 */
[----:B------:R-:W4:Y:S04]  /*0c70*/  LDG.E.U8 R27, desc[UR8][R8.64+0x5] ;  /* 0x00000508081b7981 */ /* 0x000f28000c1e1100 */
[----:B------:R-:W5:Y:S04]  /*0c80*/  LDG.E.U8 R26, desc[UR8][R8.64+0x2] ;  /* 0x00000208081a7981 */ /* 0x000f68000c1e1100 */
[----:B------:R-:W5:Y:S04]  /*0c90*/  LDG.E.U8 R29, desc[UR8][R8.64+0x3] ;  /* 0x00000308081d7981 */ /* 0x000f68000c1e1100 */
[----:B------:R-:W5:Y:S01]  /*0ca0*/  LDG.E.U8 R16, desc[UR8][R16.64+0x6] ;  /* 0x0000060810107981 */ /* 0x000f62000c1e1100 */
[----:B------:R-:W-:Y:S01]  /*0cb0*/  IMAD.WIDE R18, R19, 0x16, R12 ;  /* 0x0000001613127825 */ /* 0x000fe200078e020c */
[----:B------:R-:W-:-:S02]  /*0cc0*/  IADD3 R25, PT, PT, R4, R25, -R7 ;  /* 0x0000001904197210 */ /* 0x000fc40007ffe807 */
[----:B------:R-:W5:Y:S04]  /*0cd0*/  LDG.E.U16 R28, desc[UR8][R10.64] ;  /* 0x000000080a1c7981 */ /* 0x000f68000c1e1500 */
[----:B------:R-:W5:Y:S01]  /*0ce0*/  LDG.E.U8 R18, desc[UR8][R18.64+0x6] ;  /* 0x0000060812127981 */ /* 0x000f62000c1e1100 */
[----:B0-----:R-:W-:-:S03]  /*0cf0*/  IMAD.WIDE R14, R25, 0x4, R14 ;  /* 0x00000004190e7825 */ /* 0x001fc600078e020e */
[----:B------:R-:W5:Y:S04]  /*0d00*/  LDG.E.U16 R25, desc[UR8][R8.64] ;  /* 0x0000000808197981 */ /* 0x000f68000c1e1500 */
[----:B------:R-:W5:Y:S04]  /*0d10*/  LDG.E R17, desc[UR8][R14.64] ;  /* 0x000000080e117981 */ /* 0x000f68000c1e1900 */
[----:B------:R-:W5:Y:S04]  /*0d20*/  LDG.E R11, desc[UR8][R14.64+0x40] ;  /* 0x000040080e0b7981 */ /* 0x000f68000c1e1900 */
[----:B------:R-:W5:Y:S04]  /*0d30*/  LDG.E R10, desc[UR8][R14.64+0x100] ;  /* 0x000100080e0a7981 */ /* 0x000f68000c1e1900 */
[----:B------:R0:W5:Y:S01]  /*0d40*/  LDG.E R19, desc[UR8][R14.64+0x140] ;  /* 0x000140080e137981 */ /* 0x000162000c1e1900 */
[----:B------:R-:W-:Y:S01]  /*0d50*/  UIADD3 UR4, UPT, UPT, UR4, 0x80, URZ ;  /* 0x0000008004047890 */ /* 0x000fe2000fffe0ff */
[----:B--2---:R-:W-:Y:S01]  /*0d60*/  LEA R3, R3, R22, 0x8 ;  /* 0x0000001603037211 */ /* 0x004fe200078e40ff */
[----:B---3--:R-:W-:-:S04]  /*0d70*/  IMAD R20, R21, 0x100, R20 ;  /* 0x0000010015147824 */ /* 0x008fc800078e0214 */
[----:B------:R-:W-:Y:S01]  /*0d80*/  IMAD.U32 R3, R3, 0x10000, R20 ;  /* 0x0001000003037824 */ /* 0x000fe200078e0014 */
[----:B----4-:R-:W-:-:S04]  /*0d90*/  LEA R27, R27, R24, 0x8 ;  /* 0x000000181b1b7211 */ /* 0x010fc800078e40ff */
[----:B------:R-:W-:Y:S01]  /*0da0*/  SHF.R.U32.HI R20, RZ, R4, R3 ;  /* 0x00000004ff147219 */ /* 0x000fe20000011603 */
[----:B-----5:R-:W-:-:S04]  /*0db0*/  IMAD R26, R29, 0x100, R26 ;  /* 0x000001001d1a7824 */ /* 0x020fc800078e021a */
[----:B------:R-:W-:Y:S02]  /*0dc0*/  IMAD.SHL.U32 R20, R20, 0x10, RZ ;  /* 0x0000001014147824 */ /* 0x000fe400078e00ff */
[----:B0-----:R-:W-:Y:S01]  /*0dd0*/  IMAD.U32 R15, R27, 0x10000, R26 ;  /* 0x000100001b0f7824 */ /* 0x001fe200078e001a */
[----:B------:R-:W-:Y:S02]  /*0de0*/  LOP3.LUT R9, R16, 0xf, RZ, 0xc0, !PT ;  /* 0x0000000f10097812 */ /* 0x000fe400078ec0ff */
[----:B------:R-:W-:Y:S02]  /*0df0*/  SHF.R.U32.HI R22, RZ, 0x4, R16 ;  /* 0x00000004ff167819 */ /* 0x000fe40000011610 */
[----:B------:R-:W-:Y:S02]  /*0e00*/  SHF.R.U32.HI R3, RZ, R6, R3 ;  /* 0x00000006ff037219 */ /* 0x000fe40000011603 */
[----:B------:R-:W-:Y:S02]  /*0e10*/  LOP3.LUT R9, R9, 0x10, R20, 0xf8, !PT ;  /* 0x0000001009097812 */ /* 0x000fe400078ef814 */
[----:B------:R-:W-:-:S02]  /*0e20*/  SHF.R.U32.HI R8, RZ, R4, R15 ;  /* 0x00000004ff087219 */ /* 0x000fc4000001160f */
[----:B------:R-:W-:Y:S02]  /*0e30*/  LOP3.LUT R3, R22, 0x10, R3, 0xf8, !PT ;  /* 0x0000001016037812 */ /* 0x000fe400078ef803 */
[----:B------:R-:W-:Y:S01]  /*0e40*/  IADD3 R9, PT, PT, R9, -0x10, RZ ;  /* 0xfffffff009097810 */ /* 0x000fe20007ffe0ff */
[----:B------:R-:W-:Y:S01]  /*0e50*/  IMAD.SHL.U32 R8, R8, 0x10, RZ ;  /* 0x0000001008087824 */ /* 0x000fe200078e00ff */
[----:B------:R-:W-:Y:S01]  /*0e60*/  LOP3.LUT R21, R18, 0xf, RZ, 0xc0, !PT ;  /* 0x0000000f12157812 */ /* 0x000fe200078ec0ff */
[----:B------:R-:W-:Y:S01]  /*0e70*/  HADD2.F32 R28, -RZ, R28.H0_H0 ;  /* 0x2000001cff1c7230 */ /* 0x000fe20000004100 */
[----:B------:R-:W-:Y:S01]  /*0e80*/  SHF.R.U32.HI R18, RZ, 0x4, R18 ;  /* 0x00000004ff127819 */ /* 0x000fe20000011612 */
[----:B------:R-:W-:Y:S01]  /*0e90*/  VIADD R3, R3, 0xfffffff0 ;  /* 0xfffffff003037836 */ /* 0x000fe20000000000 */
[----:B------:R-:W-:Y:S02]  /*0ea0*/  I2FP.F32.S32 R9, R9 ;  /* 0x0000000900097245 */ /* 0x000fe40000201400 */
[----:B------:R-:W-:-:S02]  /*0eb0*/  SHF.R.U32.HI R15, RZ, R6, R15 ;  /* 0x00000006ff0f7219 */ /* 0x000fc4000001160f */
[----:B------:R-:W-:Y:S01]  /*0ec0*/  LOP3.LUT R21, R21, 0x10, R8, 0xf8, !PT ;  /* 0x0000001015157812 */ /* 0x000fe200078ef808 */
[----:B------:R-:W-:Y:S01]  /*0ed0*/  FMUL R8, R28, R9 ;  /* 0x000000091c087220 */ /* 0x000fe20000400000 */
[----:B------:R-:W-:Y:S02]  /*0ee0*/  LOP3.LUT R15, R18, 0x10, R15, 0xf8, !PT ;  /* 0x00000010120f7812 */ /* 0x000fe400078ef80f */
[----:B------:R-:W-:Y:S02]  /*0ef0*/  I2FP.F32.S32 R3, R3 ;  /* 0x0000000300037245 */ /* 0x000fe40000201400 */
[----:B------:R-:W-:Y:S01]  /*0f00*/  IADD3 R21, PT, PT, R21, -0x10, RZ ;  /* 0xfffffff015157810 */ /* 0x000fe20007ffe0ff */
[----:B------:R-:W-:Y:S01]  /*0f10*/  FFMA R17, R8, R17, R23 ;  /* 0x0000001108117223 */ /* 0x000fe20000000017 */
[----:B------:R-:W-:Y:S02]  /*0f20*/  VIADD R15, R15, 0xfffffff0 ;  /* 0xfffffff00f0f7836 */ /* 0x000fe40000000000 */
[----:B------:R-:W-:Y:S01]  /*0f30*/  FMUL R28, R28, R3 ;  /* 0x000000031c1c7220 */ /* 0x000fe20000400000 */
[----:B------:R-:W-:Y:S01]  /*0f40*/  HADD2.F32 R25, -RZ, R25.H0_H0 ;  /* 0x20000019ff197230 */ /* 0x000fe20000004100 */
[----:B------:R-:W-:-:S02]  /*0f50*/  I2FP.F32.S32 R8, R21 ;  /* 0x0000001500087245 */ /* 0x000fc40000201400 */
[----:B------:R-:W-:Y:S01]  /*0f60*/  I2FP.F32.S32 R14, R15 ;  /* 0x0000000f000e7245 */ /* 0x000fe20000201400 */
[----:B------:R-:W-:Y:S02]  /*0f70*/  FFMA R11, R28, R11, R17 ;  /* 0x0000000b1c0b7223 */ /* 0x000fe40000000011 */
[C---:B------:R-:W-:Y:S02]  /*0f80*/  FMUL R8, R25.reuse, R8 ;  /* 0x0000000819087220 */ /* 0x040fe40000400000 */
[----:B------:R-:W-:Y:S02]  /*0f90*/  FMUL R14, R25, R14 ;  /* 0x0000000e190e7220 */ /* 0x000fe40000400000 */
[----:B------:R-:W-:-:S04]  /*0fa0*/  FFMA R11, R8, R10, R11 ;  /* 0x0000000a080b7223 */ /* 0x000fc8000000000b */
[----:B------:R-:W-:-:S07]  /*0fb0*/  FFMA R23, R14, R19, R11 ;  /* 0x000000130e177223 */ /* 0x000fce000000000b */
.L_x_685:
[----:B------:R-:W-:Y:S05]  /*0fc0*/  BRA.U UP0, `(.L_x_682) ;  /* 0x00000001009c7547 */ /* 0x000fea000b800000 */
[----:B------:R-:W0:Y:S01]  /*0fd0*/  LDCU UR5, c[0x0][0x398] ;  /* 0x00007300ff0577ac */ /* 0x000e220008000800 */
[----:B------:R-:W1:Y:S01]  /*0fe0*/  LDC.64 R10, c[0x0][0x380] ;  /* 0x0000e000ff0a7b82 */ /* 0x000e620000000a00 */
[----:B------:R-:W-:-:S04]  /*0ff0*/  VIADD R5, R5, UR4 ;  /* 0x0000000405057c36 */ /* 0x000fc80008000000 */
[----:B0-----:R-:W-:-:S05]  /*1000*/  IMAD R3, R0, UR5, R5 ;  /* 0x0000000500037c24 */ /* 0x001fca000f8e0205 */
[----:B------:R-:W-:-:S04]  /*1010*/  SHF.R.S32.HI R8, RZ, 0x1f, R3 ;  /* 0x0000001fff087819 */ /* 0x000fc80000011403 */
[----:B------:R-:W-:-:S04]  /*1020*/  LEA.HI R8, R8, R3, RZ, 0x5 ;  /* 0x0000000308087211 */ /* 0x000fc800078f28ff */
[----:B------:R-:W-:Y:S02]  /*1030*/  SHF.R.S32.HI R3, RZ, 0x5, R8 ;  /* 0x00000005ff037819 */ /* 0x000fe40000011408 */
[----:B------:R-:W0:Y:S03]  /*1040*/  LDC.64 R8, c[0x0][0x388] ;  /* 0x0000e200ff087b82 */ /* 0x000e260000000a00 */
[----:B-1----:R-:W-:-:S05]  /*1050*/  IMAD.WIDE R10, R3, 0x16, R10 ;  /* 0x00000016030a7825 */ /* 0x002fca00078e020a */
[----:B------:R-:W2:Y:S04]  /*1060*/  LDG.E.U8 R16, desc[UR8][R10.64+0x2] ;  /* 0x000002080a107981 */ /* 0x000ea8000c1e1100 */
[----:B------:R-:W2:Y:S04]  /*1070*/  LDG.E.U8 R17, desc[UR8][R10.64+0x3] ;  /* 0x000003080a117981 */ /* 0x000ea8000c1e1100 */
[----:B------:R-:W3:Y:S04]  /*1080*/  LDG.E.U8 R18, desc[UR8][R10.64+0x4] ;  /* 0x000004080a127981 */ /* 0x000ee8000c1e1100 */
[----:B------:R-:W3:Y:S01]  /*1090*/  LDG.E.U8 R19, desc[UR8][R10.64+0x5] ;  /* 0x000005080a137981 */ /* 0x000ee2000c1e1100 */
[----:B------:R-:W-:Y:S01]  /*10a0*/  IMAD.WIDE R12, R3, 0x16, R12 ;  /* 0x00000016030c7825 */ /* 0x000fe200078e020c */
[----:B------:R-:W-:-:S02]  /*10b0*/  IADD3 R15, PT, PT, R4, R5, -R7 ;  /* 0x00000005040f7210 */ /* 0x000fc40007ffe807 */
[----:B------:R-:W4:Y:S04]  /*10c0*/  LDG.E.U16 R3, desc[UR8][R10.64] ;  /* 0x000000080a037981 */ /* 0x000f28000c1e1500 */
[----:B------:R-:W5:Y:S01]  /*10d0*/  LDG.E.U8 R12, desc[UR8][R12.64+0x6] ;  /* 0x000006080c0c7981 */ /* 0x000f62000c1e1100 */
[----:B0-----:R-:W-:-:S05]  /*10e0*/  IMAD.WIDE R14, R15, 0x4, R8 ;  /* 0x000000040f0e7825 */ /* 0x001fca00078e0208 */
[----:B------:R-:W4:Y:S04]  /*10f0*/  LDG.E R8, desc[UR8][R14.64] ;  /* 0x000000080e087981 */ /* 0x000f28000c1e1900 */
[----:B------:R-:W4:Y:S01]  /*1100*/  LDG.E R5, desc[UR8][R14.64+0x40] ;  /* 0x000040080e057981 */ /* 0x000f22000c1e1900 */
[----:B--2---:R-:W-:Y:S01]  /*1110*/  LEA R16, R17, R16, 0x8 ;  /* 0x0000001011107211 */ /* 0x004fe200078e40ff */
[----:B---3--:R-:W-:-:S04]  /*1120*/  IMAD R7, R19, 0x100, R18 ;  /* 0x0000010013077824 */ /* 0x008fc800078e0212 */
[----:B------:R-:W-:-:S05]  /*1130*/  IMAD.U32 R7, R7, 0x10000, R16 ;  /* 0x0001000007077824 */ /* 0x000fca00078e0010 */
[--C-:B------:R-:W-:Y:S02]  /*1140*/  SHF.R.U32.HI R4, RZ, R4, R7.reuse ;  /* 0x00000004ff047219 */ /* 0x100fe40000011607 */
[----:B-----5:R-:W-:Y:S02]  /*1150*/  LOP3.LUT R9, R12, 0xf, RZ, 0xc0, !PT ;  /* 0x0000000f0c097812 */ /* 0x020fe400078ec0ff */
[----:B------:R-:W-:Y:S02]  /*1160*/  SHF.L.U32 R4, R4, 0x4, RZ ;  /* 0x0000000404047819 */ /* 0x000fe400000006ff */
[----:B------:R-:W-:Y:S02]  /*1170*/  SHF.R.U32.HI R6, RZ, R6, R7 ;  /* 0x00000006ff067219 */ /* 0x000fe40000011607 */
[----:B------:R-:W-:Y:S02]  /*1180*/  LOP3.LUT R4, R9, 0x10, R4, 0xf8, !PT ;  /* 0x0000001009047812 */ /* 0x000fe400078ef804 */
[----:B------:R-:W-:-:S03]  /*1190*/  SHF.R.U32.HI R7, RZ, 0x4, R12 ;  /* 0x00000004ff077819 */ /* 0x000fc6000001160c */
[----:B------:R-:W-:Y:S01]  /*11a0*/  VIADD R4, R4, 0xfffffff0 ;  /* 0xfffffff004047836 */ /* 0x000fe20000000000 */
[----:B------:R-:W-:Y:S01]  /*11b0*/  LOP3.LUT R6, R7, 0x10, R6, 0xf8, !PT ;  /* 0x0000001007067812 */ /* 0x000fe200078ef806 */
[----:B----4-:R-:W-:-:S03]  /*11c0*/  HADD2.F32 R3, -RZ, R3.H0_H0 ;  /* 0x20000003ff037230 */ /* 0x010fc60000004100 */
[----:B------:R-:W-:Y:S02]  /*11d0*/  IADD3 R6, PT, PT, R6, -0x10, RZ ;  /* 0xfffffff006067810 */ /* 0x000fe40007ffe0ff */
[----:B------:R-:W-:Y:S02]  /*11e0*/  I2FP.F32.S32 R4, R4 ;  /* 0x0000000400047245 */ /* 0x000fe40000201400 */
[----:B------:R-:W-:-:S03]  /*11f0*/  I2FP.F32.S32 R6, R6 ;  /* 0x0000000600067245 */ /* 0x000fc60000201400 */
[C---:B------:R-:W-:Y:S02]  /*1200*/  FMUL R4, R3.reuse, R4 ;  /* 0x0000000403047220 */ /* 0x040fe40000400000 */
[----:B------:R-:W-:Y:S02]  /*1210*/  FMUL R6, R3, R6 ;  /* 0x0000000603067220 */ /* 0x000fe40000400000 */
[----:B------:R-:W-:-:S04]  /*1220*/  FFMA R23, R4, R8, R23 ;  /* 0x0000000804177223 */ /* 0x000fc80000000017 */
[----:B------:R-:W-:-:S07]  /*1230*/  FFMA R23, R6, R5, R23 ;  /* 0x0000000506177223 */ /* 0x000fce0000000017 */
.L_x_682:
        /* <DEDUP_REMOVED lines=16> */
.L_x_686:
        /* <DEDUP_REMOVED lines=12> */
.L_x_826:


//--------------------- .text.dequantize_mul_mat_vec_q4_1_cuda --------------------------
	.section	.text.dequantize_mul_mat_vec_q4_1_cuda,"ax",@progbits
	.align	128
        .global         dequantize_mul_mat_vec_q4_1_cuda
        .type           dequantize_mul_mat_vec_q4_1_cuda,@function
        .size           dequantize_mul_mat_vec_q4_1_cuda,(.L_x_827 - dequantize_mul_mat_vec_q4_1_cuda)
        .other          dequantize_mul_mat_vec_q4_1_cuda,@"STO_CUDA_ENTRY STV_DEFAULT"
dequantize_mul_mat_vec_q4_1_cuda:
.text.dequantize_mul_mat_vec_q4_1_cuda:
        /* <DEDUP_REMOVED lines=14> */
[----:B------:R-:W0:Y:S01]  /*00e0*/  LDCU.64 UR8, c[0x0][0x380] ;  /* 0x00007000ff0877ac */ /* 0x000e220008000a00 */
[C---:B-1----:R-:W-:Y:S02]  /*00f0*/  LOP3.LUT R17, R25.reuse, 0xf, RZ, 0xc0, !PT ;  /* 0x0000000f19117812 */ /* 0x042fe400078ec0ff */
[----:B------:R-:W-:Y:S01]  /*0100*/  SHF.L.U32 R18, R25, 0x1, RZ ;  /* 0x0000000119127819 */ /* 0x000fe200000006ff */
[----:B------:R-:W-:Y:S01]  /*0110*/  UISETP.GE.U32.AND UP0, UPT, UR6, 0xc1, UPT ;  /* 0x000000c10600788c */ /* 0x000fe2000bf06070 */
[----:B------:R-:W-:Y:S01]  /*0120*/  MOV R13, RZ ;  /* 0x000000ff000d7202 */ /* 0x000fe20000000f00 */
[----:B------:R-:W-:Y:S01]  /*0130*/  UIADD3 UR10, UPT, UPT, UR6, -0x1, URZ ;  /* 0xffffffff060a7890 */ /* 0x000fe2000fffe0ff */
[----:B------:R-:W-:Y:S01]  /*0140*/  LOP3.LUT R20, R18, 0x1e, RZ, 0xc0, !PT ;  /* 0x0000001e12147812 */ /* 0x000fe200078ec0ff */
[----:B------:R-:W-:Y:S02]  /*0150*/  UMOV UR4, URZ ;  /* 0x000000ff00047c82 */ /* 0x000fe40008000000 */
[----:B------:R-:W-:Y:S01]  /*0160*/  ULEA.HI UR5, UR10, 0x1, URZ, 0x1a ;  /* 0x000000010a057891 */ /* 0x000fe2000f8fd0ff */
[----:B0-----:R-:W-:-:S04]  /*0170*/  IADD3 R2, P0, PT, R17, UR8, RZ ;  /* 0x0000000811027c10 */ /* 0x001fc8000ff1e0ff */
[----:B------:R-:W-:Y:S01]  /*0180*/  IADD3.X R3, PT, PT, RZ, UR9, RZ, P0, !PT ;  /* 0x00000009ff037c10 */ /* 0x000fe200087fe4ff */
[----:B------:R-:W-:Y:S08]  /*0190*/  BRA.U !UP0, `(.L_x_688) ;  /* 0x00000005088c7547 */ /* 0x000ff0000b800000 */
[----:B------:R-:W0:Y:S01]  /*01a0*/  LDC.64 R4, c[0x0][0x380] ;  /* 0x0000e000ff047b82 */ /* 0x000e220000000a00 */
[----:B------:R-:W1:Y:S01]  /*01b0*/  LDCU.64 UR8, c[0x0][0x388] ;  /* 0x00007100ff0877ac */ /* 0x000e620008000a00 */
[----:B------:R-:W-:Y:S01]  /*01c0*/  IADD3 R19, PT, PT, R18, -R17, RZ ;  /* 0x8000001112137210 */ /* 0x000fe20007ffe0ff */
[----:B------:R-:W-:Y:S01]  /*01d0*/  IMAD R16, R0, UR6, R18 ;  /* 0x0000000600107c24 */ /* 0x000fe2000f8e0212 */
[----:B------:R-:W-:Y:S01]  /*01e0*/  MOV R13, RZ ;  /* 0x000000ff000d7202 */ /* 0x000fe20000000f00 */
[----:B------:R-:W-:Y:S01]  /*01f0*/  ULOP3.LUT UR4, UR5, 0x7fffffc, URZ, 0xc0, !UPT ;  /* 0x07fffffc05047892 */ /* 0x000fe2000f8ec0ff */
[----:B------:R-:W-:-:S03]  /*0200*/  UMOV UR6, 0x80 ;  /* 0x0000008000067882 */ /* 0x000fc60000000000 */
[----:B------:R-:W-:Y:S02]  /*0210*/  UIADD3 UR4, UPT, UPT, -UR4, URZ, URZ ;  /* 0x000000ff04047290 */ /* 0x000fe4000fffe1ff */
[----:B-1----:R-:W-:-:S04]  /*0220*/  UIADD3 UR7, UP0, UPT, UR8, 0x200, URZ ;  /* 0x0000020008077890 */ /* 0x002fc8000ff1e0ff */
[----:B------:R-:W-:-:S12]  /*0230*/  UIADD3.X UR8, UPT, UPT, URZ, UR9, URZ, UP0, !UPT ;  /* 0x00000009ff087290 */ /* 0x000fd800087fe4ff */
.L_x_689:
[----:B------:R-:W-:-:S04]  /*0240*/  SHF.R.S32.HI R7, RZ, 0x1f, R16 ;  /* 0x0000001fff077819 */ /* 0x000fc80000011410 */
[----:B------:R-:W-:-:S04]  /*0250*/  LEA.HI R7, R7, R16, RZ, 0x5 ;  /* 0x0000001007077211 */ /* 0x000fc800078f28ff */
[----:B------:R-:W-:-:S05]  /*0260*/  SHF.R.S32.HI R7, RZ, 0x5, R7 ;  /* 0x00000005ff077819 */ /* 0x000fca0000011407 */
[----:B------:R-:W-:-:S04]  /*0270*/  IMAD.WIDE R8, R7, 0x14, R2 ;  /* 0x0000001407087825 */ /* 0x000fc800078e0202 */
[----:B0-----:R-:W-:Y:S01]  /*0280*/  IMAD.WIDE R22, R7, 0x14, R4 ;  /* 0x0000001407167825 */ /* 0x001fe200078e0204 */
[----:B------:R0:W2:Y:S01]  /*0290*/  LDG.E.U8 R14, desc[UR12][R8.64+0x4] ;  /* 0x0000040c080e7981 */ /* 0x0000a2000c1e1100 */
[----:B------:R-:W-:-:S03]  /*02a0*/  IADD3 R10, PT, PT, R16, 0x40, RZ ;  /* 0x00000040100a7810 */ /* 0x000fc60007ffe0ff */
[----:B------:R-:W3:Y:S01]  /*02b0*/  LDG.E R15, desc[UR12][R22.64] ;  /* 0x0000000c160f7981 */ /* 0x000ee2000c1e1900 */
[----:B------:R-:W-:Y:S02]  /*02c0*/  SHF.R.S32.HI R11, RZ, 0x1f, R10 ;  /* 0x0000001fff0b7819 */ /* 0x000fe4000001140a */
[----:B------:R-:W-:Y:S02]  /*02d0*/  MOV R6, UR7 ;  /* 0x0000000700067c02 */ /* 0x000fe40008000f00 */
[----:B------:R-:W-:Y:S02]  /*02e0*/  MOV R7, UR8 ;  /* 0x0000000800077c02 */ /* 0x000fe40008000f00 */
[----:B------:R-:W-:Y:S01]  /*02f0*/  LEA.HI R11, R11, R10, RZ, 0x5 ;  /* 0x0000000a0b0b7211 */ /* 0x000fe200078f28ff */
[----:B------:R-:W-:-:S03]  /*0300*/  IMAD.WIDE R6, R19, 0x4, R6 ;  /* 0x0000000413067825 */ /* 0x000fc600078e0206 */
[----:B------:R-:W-:Y:S02]  /*0310*/  SHF.R.S32.HI R21, RZ, 0x5, R11 ;  /* 0x00000005ff157819 */ /* 0x000fe4000001140b */
[----:B------:R-:W4:Y:S03]  /*0320*/  LDG.E R12, desc[UR12][R6.64+-0x200] ;  /* 0xfffe000c060c7981 */ /* 0x000f26000c1e1900 */
[----:B------:R-:W-:-:S04]  /*0330*/  IMAD.WIDE R10, R21, 0x14, R2 ;  /* 0x00000014150a7825 */ /* 0x000fc800078e0202 */
[----:B0-----:R-:W-:Y:S01]  /*0340*/  IMAD.WIDE R8, R21, 0x14, R4 ;  /* 0x0000001415087825 */ /* 0x001fe200078e0204 */
[----:B------:R0:W5:Y:S04]  /*0350*/  LDG.E.U8 R22, desc[UR12][R10.64+0x4] ;  /* 0x0000040c0a167981 */ /* 0x000168000c1e1100 */
[----:B------:R1:W5:Y:S04]  /*0360*/  LDG.E R23, desc[UR12][R8.64] ;  /* 0x0000000c08177981 */ /* 0x000368000c1e1900 */
[----:B------:R-:W5:Y:S01]  /*0370*/  LDG.E R21, desc[UR12][R6.64+-0x1c0] ;  /* 0xfffe400c06157981 */ /* 0x000f62000c1e1900 */
[----:B------:R-:W-:-:S04]  /*0380*/  IADD3 R24, PT, PT, R16, 0x80, RZ ;  /* 0x0000008010187810 */ /* 0x000fc80007ffe0ff */
[----:B------:R-:W-:-:S04]  /*0390*/  SHF.R.S32.HI R27, RZ, 0x1f, R24 ;  /* 0x0000001fff1b7819 */ /* 0x000fc80000011418 */
[----:B0-----:R-:W-:Y:S02]  /*03a0*/  LEA.HI R11, R27, R24, RZ, 0x5 ;  /* 0x000000181b0b7211 */ /* 0x001fe400078f28ff */
[----:B------:R-:W-:Y:S02]  /*03b0*/  IADD3 R26, PT, PT, R16, 0xc0, RZ ;  /* 0x000000c0101a7810 */ /* 0x000fe40007ffe0ff */
[----:B------:R-:W-:Y:S02]  /*03c0*/  SHF.R.S32.HI R11, RZ, 0x5, R11 ;  /* 0x00000005ff0b7819 */ /* 0x000fe4000001140b */
[----:B--2---:R-:W-:Y:S02]  /*03d0*/  LOP3.LUT R28, R14, 0xf, RZ, 0xc0, !PT ;  /* 0x0000000f0e1c7812 */ /* 0x004fe400078ec0ff */
[----:B------:R-:W-:Y:S01]  /*03e0*/  SHF.R.U32.HI R29, RZ, 0x4, R14 ;  /* 0x00000004ff1d7819 */ /* 0x000fe2000001160e */
[--C-:B---3--:R-:W-:Y:S01]  /*03f0*/  HADD2.F32 R24, -RZ, R15.reuse.H0_H0 ;  /* 0x2000000fff187230 */ /* 0x108fe20000004100 */
[----:B------:R-:W-:Y:S01]  /*0400*/  I2FP.F32.U32 R14, R28 ;  /* 0x0000001c000e7245 */ /* 0x000fe20000201000 */
[----:B------:R-:W-:Y:S01]  /*0410*/  HADD2.F32 R27, -RZ, R15.H1_H1 ;  /* 0x3000000fff1b7230 */ /* 0x000fe20000004100 */
[----:B-1----:R-:W-:-:S02]  /*0420*/  I2FP.F32.U32 R8, R29 ;  /* 0x0000001d00087245 */ /* 0x002fc40000201000 */
[----:B------:R-:W-:Y:S02]  /*0430*/  SHF.R.S32.HI R15, RZ, 0x1f, R26 ;  /* 0x0000001fff0f7819 */ /* 0x000fe4000001141a */
[C-C-:B------:R-:W-:Y:S01]  /*0440*/  FFMA R14, R24.reuse, R14, R27.reuse ;  /* 0x0000000e180e7223 */ /* 0x140fe2000000001b */
[----:B------:R-:W-:Y:S01]  /*0450*/  FFMA R24, R24, R8, R27 ;  /* 0x0000000818187223 */ /* 0x000fe2000000001b */
[----:B------:R-:W-:Y:S01]  /*0460*/  IMAD.WIDE R8, R11, 0x14, R4 ;  /* 0x000000140b087825 */ /* 0x000fe200078e0204 */
[----:B------:R-:W-:Y:S01]  /*0470*/  LEA.HI R15, R15, R26, RZ, 0x5 ;  /* 0x0000001a0f0f7211 */ /* 0x000fe200078f28ff */
[----:B------:R-:W2:Y:S02]  /*0480*/  LDG.E R27, desc[UR12][R6.64+-0xc0] ;  /* 0xffff400c061b7981 */ /* 0x000ea4000c1e1900 */
[----:B------:R-:W-:Y:S01]  /*0490*/  IMAD.WIDE R10, R11, 0x14, R2 ;  /* 0x000000140b0a7825 */ /* 0x000fe200078e0202 */
[----:B------:R-:W-:-:S03]  /*04a0*/  SHF.R.S32.HI R15, RZ, 0x5, R15 ;  /* 0x00000005ff0f7819 */ /* 0x000fc6000001140f */
[----:B----4-:R-:W-:Y:S01]  /*04b0*/  FFMA R29, R14, R12, R13 ;  /* 0x0000000c0e1d7223 */ /* 0x010fe2000000000d */
[----:B------:R5:W3:Y:S04]  /*04c0*/  LDG.E R8, desc[UR12][R8.64] ;  /* 0x0000000c08087981 */ /* 0x000ae8000c1e1900 */
[----:B------:R0:W4:Y:S01]  /*04d0*/  LDG.E.U8 R10, desc[UR12][R10.64+0x4] ;  /* 0x0000040c0a0a7981 */ /* 0x000122000c1e1100 */
[----:B------:R-:W-:-:S03]  /*04e0*/  IMAD.WIDE R12, R15, 0x14, R4 ;  /* 0x000000140f0c7825 */ /* 0x000fc600078e0204 */
[----:B------:R-:W2:Y:S01]  /*04f0*/  LDG.E R26, desc[UR12][R6.64+-0x100] ;  /* 0xffff000c061a7981 */ /* 0x000ea2000c1e1900 */
[----:B------:R-:W-:Y:S01]  /*0500*/  IMAD.WIDE R14, R15, 0x14, R2 ;  /* 0x000000140f0e7825 */ /* 0x000fe200078e0202 */
[----:B-----5:R-:W-:Y:S02]  /*0510*/  LOP3.LUT R9, R22, 0xf, RZ, 0xc0, !PT ;  /* 0x0000000f16097812 */ /* 0x020fe400078ec0ff */
[----:B------:R-:W5:Y:S01]  /*0520*/  LDG.E R12, desc[UR12][R12.64] ;  /* 0x0000000c0c0c7981 */ /* 0x000f62000c1e1900 */
[----:B0-----:R-:W-:Y:S01]  /*0530*/  SHF.R.U32.HI R11, RZ, 0x4, R22 ;  /* 0x00000004ff0b7819 */ /* 0x001fe20000011616 */
[--C-:B------:R-:W-:Y:S02]  /*0540*/  HADD2.F32 R22, -RZ, R23.reuse.H0_H0 ;  /* 0x20000017ff167230 */ /* 0x100fe40000004100 */
[----:B------:R3:W5:Y:S01]  /*0550*/  LDG.E.U8 R14, desc[UR12][R14.64+0x4] ;  /* 0x0000040c0e0e7981 */ /* 0x000762000c1e1100 */
[----:B------:R-:W-:Y:S01]  /*0560*/  HADD2.F32 R23, -RZ, R23.H1_H1 ;  /* 0x30000017ff177230 */ /* 0x000fe20000004100 */
[----:B------:R-:W-:Y:S01]  /*0570*/  I2FP.F32.U32 R9, R9 ;  /* 0x0000000900097245 */ /* 0x000fe20000201000 */
[----:B------:R-:W-:-:S02]  /*0580*/  FFMA R29, R24, R21, R29 ;  /* 0x00000015181d7223 */ /* 0x000fc4000000001d */
[----:B------:R-:W5:Y:S02]  /*0590*/  LDG.E R21, desc[UR12][R6.64] ;  /* 0x0000000c06157981 */ /* 0x000f64000c1e1900 */
[----:B------:R-:W-:Y:S02]  /*05a0*/  FFMA R28, R22, R9, R23 ;  /* 0x00000009161c7223 */ /* 0x000fe40000000017 */
[----:B------:R-:W5:Y:S01]  /*05b0*/  LDG.E R9, desc[UR12][R6.64+0x40] ;  /* 0x0000400c06097981 */ /* 0x000f62000c1e1900 */
[----:B------:R-:W-:-:S03]  /*05c0*/  I2FP.F32.U32 R24, R11 ;  /* 0x0000000b00187245 */ /* 0x000fc60000201000 */
[----:B------:R-:W5:Y:S04]  /*05d0*/  LDG.E R11, desc[UR12][R6.64+0x100] ;  /* 0x0001000c060b7981 */ /* 0x000f68000c1e1900 */
[----:B------:R0:W5:Y:S01]  /*05e0*/  LDG.E R13, desc[UR12][R6.64+0x140] ;  /* 0x0001400c060d7981 */ /* 0x000162000c1e1900 */
[----:B------:R-:W-:Y:S01]  /*05f0*/  FFMA R22, R22, R24, R23 ;  /* 0x0000001816167223 */ /* 0x000fe20000000017 */
[----:B------:R-:W-:-:S04]  /*0600*/  UIADD3 UR4, UPT, UPT, UR4, 0x4, URZ ;  /* 0x0000000404047890 */ /* 0x000fc8000fffe0ff */
[----:B------:R-:W-:Y:S01]  /*0610*/  UISETP.NE.AND UP0, UPT, UR4, URZ, UPT ;  /* 0x000000ff0400728c */ /* 0x000fe2000bf05270 */
[----:B------:R-:W-:Y:S02]  /*0620*/  IADD3 R16, PT, PT, R16, 0x100, RZ ;  /* 0x0000010010107810 */ /* 0x000fe40007ffe0ff */
[----:B------:R-:W-:Y:S01]  /*0630*/  IADD3 R19, PT, PT, R19, 0x100, RZ ;  /* 0x0000010013137810 */ /* 0x000fe20007ffe0ff */
[----:B------:R-:W-:Y:S01]  /*0640*/  UIADD3 UR6, UPT, UPT, UR6, 0x100, URZ ;  /* 0x0000010006067890 */ /* 0x000fe2000fffe0ff */
[--C-:B---3--:R-:W-:Y:S01]  /*0650*/  HADD2.F32 R15, -RZ, R8.reuse.H0_H0 ;  /* 0x20000008ff0f7230 */ /* 0x108fe20000004100 */
[----:B----4-:R-:W-:Y:S02]  /*0660*/  LOP3.LUT R23, R10, 0xf, RZ, 0xc0, !PT ;  /* 0x0000000f0a177812 */ /* 0x010fe400078ec0ff */
[----:B------:R-:W-:Y:S01]  /*0670*/  SHF.R.U32.HI R10, RZ, 0x4, R10 ;  /* 0x00000004ff0a7819 */ /* 0x000fe2000001160a */
[----:B------:R-:W-:Y:S01]  /*0680*/  HADD2.F32 R8, -RZ, R8.H1_H1 ;  /* 0x30000008ff087230 */ /* 0x000fe20000004100 */
[----:B------:R-:W-:-:S02]  /*0690*/  I2FP.F32.U32 R23, R23 ;  /* 0x0000001700177245 */ /* 0x000fc40000201000 */
[----:B------:R-:W-:Y:S01]  /*06a0*/  I2FP.F32.U32 R10, R10 ;  /* 0x0000000a000a7245 */ /* 0x000fe20000201000 */
[----:B--2---:R-:W-:Y:S02]  /*06b0*/  FFMA R29, R28, R26, R29 ;  /* 0x0000001a1c1d7223 */ /* 0x004fe4000000001d */
[C-C-:B------:R-:W-:Y:S02]  /*06c0*/  FFMA R23, R15.reuse, R23, R8.reuse ;  /* 0x000000170f177223 */ /* 0x140fe40000000008 */
[----:B------:R-:W-:Y:S01]  /*06d0*/  FFMA R10, R15, R10, R8 ;  /* 0x0000000a0f0a7223 */ /* 0x000fe20000000008 */
[----:B------:R-:W-:Y:S01]  /*06e0*/  FFMA R22, R22, R27, R29 ;  /* 0x0000001b16167223 */ /* 0x000fe2000000001d */
[----:B-----5:R-:W-:Y:S01]  /*06f0*/  LOP3.LUT R8, R14, 0xf, RZ, 0xc0, !PT ;  /* 0x0000000f0e087812 */ /* 0x020fe200078ec0ff */
[--C-:B0-----:R-:W-:Y:S01]  /*0700*/  HADD2.F32 R6, -RZ, R12.reuse.H0_H0 ;  /* 0x2000000cff067230 */ /* 0x101fe20000004100 */
[----:B------:R-:W-:Y:S01]  /*0710*/  SHF.R.U32.HI R14, RZ, 0x4, R14 ;  /* 0x00000004ff0e7819 */ /* 0x000fe2000001160e */
[----:B------:R-:W-:-:S02]  /*0720*/  HADD2.F32 R7, -RZ, R12.H1_H1 ;  /* 0x3000000cff077230 */ /* 0x000fc40000004100 */
[----:B------:R-:W-:Y:S01]  /*0730*/  FFMA R21, R23, R21, R22 ;  /* 0x0000001517157223 */ /* 0x000fe20000000016 */
[----:B------:R-:W-:Y:S02]  /*0740*/  I2FP.F32.U32 R8, R8 ;  /* 0x0000000800087245 */ /* 0x000fe40000201000 */
[----:B------:R-:W-:Y:S01]  /*0750*/  I2FP.F32.U32 R14, R14 ;  /* 0x0000000e000e7245 */ /* 0x000fe20000201000 */
[----:B------:R-:W-:Y:S02]  /*0760*/  FFMA R10, R10, R9, R21 ;  /* 0x000000090a0a7223 */ /* 0x000fe40000000015 */
[C-C-:B------:R-:W-:Y:S02]  /*0770*/  FFMA R9, R6.reuse, R8, R7.reuse ;  /* 0x0000000806097223 */ /* 0x140fe40000000007 */
[----:B------:R-:W-:Y:S02]  /*0780*/  FFMA R14, R6, R14, R7 ;  /* 0x0000000e060e7223 */ /* 0x000fe40000000007 */
[----:B------:R-:W-:-:S04]  /*0790*/  FFMA R9, R9, R11, R10 ;  /* 0x0000000b09097223 */ /* 0x000fc8000000000a */
[----:B------:R-:W-:Y:S01]  /*07a0*/  FFMA R13, R14, R13, R9 ;  /* 0x0000000d0e0d7223 */ /* 0x000fe20000000009 */
[----:B------:R-:W-:Y:S06]  /*07b0*/  BRA.U UP0, `(.L_x_689) ;  /* 0xfffffff900a07547 */ /* 0x000fec000b83ffff */
[----:B------:R-:W-:-:S12]  /*07c0*/  UIADD3 UR4, UPT, UPT, UR6, -0x80, URZ ;  /* 0xffffff8006047890 */ /* 0x000fd8000fffe0ff */
.L_x_688:
[----:B------:R-:W-:-:S09]  /*07d0*/  ULOP3.LUT UP0, UR5, UR5, 0x3, URZ, 0xc0, !UPT ;  /* 0x0000000305057892 */ /* 0x000fd2000f80c0ff */
[----:B------:R-:W-:Y:S05]  /*07e0*/  BRA.U !UP0, `(.L_x_687) ;  /* 0x0000000508347547 */ /* 0x000fea000b800000 */
[----:B------:R-:W-:Y:S02]  /*07f0*/  UISETP.NE.AND UP1, UPT, UR5, 0x1, UPT ;  /* 0x000000010500788c */ /* 0x000fe4000bf25270 */
[----:B------:R-:W-:-:S07]  /*0800*/  ULOP3.LUT UP0, URZ, UR10, 0x40, URZ, 0xc0, !UPT ;  /* 0x000000400aff7892 */ /* 0x000fce000f80c0ff */
[----:B------:R-:W-:Y:S05]  /*0810*/  BRA.U !UP1, `(.L_x_690) ;  /* 0x0000000109bc7547 */ /* 0x000fea000b800000 */
[----:B------:R-:W0:Y:S01]  /*0820*/  LDCU UR5, c[0x0][0x398] ;  /* 0x00007300ff0577ac */ /* 0x000e220008000800 */
[----:B------:R-:W-:Y:S01]  /*0830*/  IADD3 R19, PT, PT, R18, UR4, RZ ;  /* 0x0000000412137c10 */ /* 0x000fe2000fffe0ff */
[----:B------:R-:W1:Y:S08]  /*0840*/  LDC.64 R4, c[0x0][0x380] ;  /* 0x0000e000ff047b82 */ /* 0x000e700000000a00 */
[----:B------:R-:W2:Y:S01]  /*0850*/  LDC.64 R6, c[0x0][0x388] ;  /* 0x0000e200ff067b82 */ /* 0x000ea20000000a00 */
[----:B0-----:R-:W-:-:S05]  /*0860*/  IMAD R8, R0, UR5, R19 ;  /* 0x0000000500087c24 */ /* 0x001fca000f8e0213 */
[----:B------:R-:W-:-:S04]  /*0870*/  SHF.R.S32.HI R9, RZ, 0x1f, R8 ;  /* 0x0000001fff097819 */ /* 0x000fc80000011408 */
[----:B------:R-:W-:Y:S02]  /*0880*/  LEA.HI R9, R9, R8, RZ, 0x5 ;  /* 0x0000000809097211 */ /* 0x000fe400078f28ff */
[----:B------:R-:W-:Y:S02]  /*0890*/  IADD3 R8, PT, PT, R8, 0x40, RZ ;  /* 0x0000004008087810 */ /* 0x000fe40007ffe0ff */
[----:B------:R-:W-:Y:S02]  /*08a0*/  SHF.R.S32.HI R9, RZ, 0x5, R9 ;  /* 0x00000005ff097819 */ /* 0x000fe40000011409 */
[----:B------:R-:W-:-:S03]  /*08b0*/  SHF.R.S32.HI R21, RZ, 0x1f, R8 ;  /* 0x0000001fff157819 */ /* 0x000fc60000011408 */
[----:B------:R-:W-:Y:S01]  /*08c0*/  IMAD.WIDE R10, R9, 0x14, R2 ;  /* 0x00000014090a7825 */ /* 0x000fe200078e0202 */
[----:B------:R-:W-:-:S03]  /*08d0*/  LEA.HI R21, R21, R8, RZ, 0x5 ;  /* 0x0000000815157211 */ /* 0x000fc600078f28ff */
[----:B-1----:R-:W-:Y:S01]  /*08e0*/  IMAD.WIDE R14, R9, 0x14, R4 ;  /* 0x00000014090e7825 */ /* 0x002fe200078e0204 */
[----:B------:R-:W3:Y:S01]  /*08f0*/  LDG.E.U8 R8, desc[UR12][R10.64+0x4] ;  /* 0x0000040c0a087981 */ /* 0x000ee2000c1e1100 */
[----:B------:R-:W-:Y:S02]  /*0900*/  IADD3 R19, PT, PT, R17, R19, -R20 ;  /* 0x0000001311137210 */ /* 0x000fe40007ffe814 */
[----:B------:R-:W-:Y:S01]  /*0910*/  SHF.R.S32.HI R21, RZ, 0x5, R21 ;  /* 0x00000005ff157819 */ /* 0x000fe20000011415 */
[----:B------:R3:W4:Y:S02]  /*0920*/  LDG.E R9, desc[UR12][R14.64] ;  /* 0x0000000c0e097981 */ /* 0x000724000c1e1900 */
[----:B--2---:R-:W-:-:S04]  /*0930*/  IMAD.WIDE R6, R19, 0x4, R6 ;  /* 0x0000000413067825 */ /* 0x004fc800078e0206 */
[C---:B------:R-:W-:Y:S01]  /*0940*/  IMAD.WIDE R22, R21.reuse, 0x14, R2 ;  /* 0x0000001415167825 */ /* 0x040fe200078e0202 */
[----:B------:R-:W2:Y:S03]  /*0950*/  LDG.E R12, desc[UR12][R6.64+0x40] ;  /* 0x0000400c060c7981 */ /* 0x000ea6000c1e1900 */
[----:B------:R-:W-:Y:S01]  /*0960*/  IMAD.WIDE R26, R21, 0x14, R4 ;  /* 0x00000014151a7825 */ /* 0x000fe200078e0204 */
[----:B------:R-:W5:Y:S04]  /*0970*/  LDG.E R10, desc[UR12][R6.64+0x140] ;  /* 0x0001400c060a7981 */ /* 0x000f68000c1e1900 */
[----:B------:R-:W2:Y:S04]  /*0980*/  LDG.E R4, desc[UR12][R6.64] ;  /* 0x0000000c06047981 */ /* 0x000ea8000c1e1900 */
[----:B------:R-:W5:Y:S04]  /*0990*/  LDG.E.U8 R22, desc[UR12][R22.64+0x4] ;  /* 0x0000040c16167981 */ /* 0x000f68000c1e1100 */
[----:B------:R-:W5:Y:S04]  /*09a0*/  LDG.E R16, desc[UR12][R26.64] ;  /* 0x0000000c1a107981 */ /* 0x000f68000c1e1900 */
[----:B------:R0:W5:Y:S01]  /*09b0*/  LDG.E R5, desc[UR12][R6.64+0x100] ;  /* 0x0001000c06057981 */ /* 0x000162000c1e1900 */
[----:B------:R-:W-:Y:S01]  /*09c0*/  UIADD3 UR4, UPT, UPT, UR4, 0x80, URZ ;  /* 0x0000008004047890 */ /* 0x000fe2000fffe0ff */
[----:B---3--:R-:W-:-:S02]  /*09d0*/  LOP3.LUT R15, R8, 0xf, RZ, 0xc0, !PT ;  /* 0x0000000f080f7812 */ /* 0x008fc400078ec0ff */
[----:B------:R-:W-:Y:S01]  /*09e0*/  SHF.R.U32.HI R8, RZ, 0x4, R8 ;  /* 0x00000004ff087819 */ /* 0x000fe20000011608 */
[--C-:B----4-:R-:W-:Y:S01]  /*09f0*/  HADD2.F32 R11, -RZ, R9.reuse.H0_H0 ;  /* 0x20000009ff0b7230 */ /* 0x110fe20000004100 */
[----:B------:R-:W-:Y:S01]  /*0a00*/  I2FP.F32.U32 R15, R15 ;  /* 0x0000000f000f7245 */ /* 0x000fe20000201000 */
[----:B------:R-:W-:Y:S01]  /*0a10*/  HADD2.F32 R14, -RZ, R9.H1_H1 ;  /* 0x30000009ff0e7230 */ /* 0x000fe20000004100 */
[----:B------:R-:W-:-:S04]  /*0a20*/  I2FP.F32.U32 R9, R8 ;  /* 0x0000000800097245 */ /* 0x000fc80000201000 */
[C-C-:B------:R-:W-:Y:S01]  /*0a30*/  FFMA R8, R11.reuse, R15, R14.reuse ;  /* 0x0000000f0b087223 */ /* 0x140fe2000000000e */
[----:B------:R-:W-:-:S03]  /*0a40*/  FFMA R9, R11, R9, R14 ;  /* 0x000000090b097223 */ /* 0x000fc6000000000e */
[----:B--2---:R-:W-:Y:S01]  /*0a50*/  FFMA R4, R8, R4, R13 ;  /* 0x0000000408047223 */ /* 0x004fe2000000000d */
[----:B-----5:R-:W-:Y:S02]  /*0a60*/  LOP3.LUT R8, R22, 0xf, RZ, 0xc0, !PT ;  /* 0x0000000f16087812 */ /* 0x020fe400078ec0ff */
[----:B------:R-:W-:Y:S01]  /*0a70*/  SHF.R.U32.HI R22, RZ, 0x4, R22 ;  /* 0x00000004ff167819 */ /* 0x000fe20000011616 */
[--C-:B0-----:R-:W-:Y:S01]  /*0a80*/  HADD2.F32 R6, -RZ, R16.reuse.H0_H0 ;  /* 0x20000010ff067230 */ /* 0x101fe20000004100 */
[----:B------:R-:W-:Y:S01]  /*0a90*/  I2FP.F32.U32 R8, R8 ;  /* 0x0000000800087245 */ /* 0x000fe20000201000 */
[----:B------:R-:W-:Y:S01]  /*0aa0*/  HADD2.F32 R7, -RZ, R16.H1_H1 ;  /* 0x30000010ff077230 */ /* 0x000fe20000004100 */
[----:B------:R-:W-:Y:S01]  /*0ab0*/  I2FP.F32.U32 R22, R22 ;  /* 0x0000001600167245 */ /* 0x000fe20000201000 */
[----:B------:R-:W-:-:S03]  /*0ac0*/  FFMA R4, R9, R12, R4 ;  /* 0x0000000c09047223 */ /* 0x000fc60000000004 */
[C-C-:B------:R-:W-:Y:S01]  /*0ad0*/  FFMA R9, R6.reuse, R8, R7.reuse ;  /* 0x0000000806097223 */ /* 0x140fe20000000007 */
[----:B------:R-:W-:-:S03]  /*0ae0*/  FFMA R7, R6, R22, R7 ;  /* 0x0000001606077223 */ /* 0x000fc60000000007 */
[----:B------:R-:W-:-:S04]  /*0af0*/  FFMA R4, R9, R5, R4 ;  /* 0x0000000509047223 */ /* 0x000fc80000000004 */
[----:B------:R-:W-:-:S07]  /*0b00*/  FFMA R13, R7, R10, R4 ;  /* 0x0000000a070d7223 */ /* 0x000fce0000000004 */
.L_x_690:
[----:B------:R-:W-:Y:S05]  /*0b10*/  BRA.U UP0, `(.L_x_687) ;  /* 0x0000000100687547 */ /* 0x000fea000b800000 */
[----:B------:R-:W0:Y:S01]  /*0b20*/  LDCU UR5, c[0x0][0x398] ;  /* 0x00007300ff0577ac */ /* 0x000e220008000800 */
[----:B------:R-:W-:Y:S01]  /*0b30*/  IADD3 R11, PT, PT, R18, UR4, RZ ;  /* 0x00000004120b7c10 */ /* 0x000fe2000fffe0ff */
[----:B------:R-:W1:Y:S08]  /*0b40*/  LDC.64 R8, c[0x0][0x380] ;  /* 0x0000e000ff087b82 */ /* 0x000e700000000a00 */
[----:B------:R-:W2:Y:S01]  /*0b50*/  LDC.64 R4, c[0x0][0x388] ;  /* 0x0000e200ff047b82 */ /* 0x000ea20000000a00 */
[----:B0-----:R-:W-:-:S05]  /*0b60*/  IMAD R6, R0, UR5, R11 ;  /* 0x0000000500067c24 */ /* 0x001fca000f8e020b */
[----:B------:R-:W-:-:S04]  /*0b70*/  SHF.R.S32.HI R7, RZ, 0x1f, R6 ;  /* 0x0000001fff077819 */ /* 0x000fc80000011406 */
[----:B------:R-:W-:-:S04]  /*0b80*/  LEA.HI R7, R7, R6, RZ, 0x5 ;  /* 0x0000000607077211 */ /* 0x000fc800078f28ff */
[----:B------:R-:W-:-:S05]  /*0b90*/  SHF.R.S32.HI R15, RZ, 0x5, R7 ;  /* 0x00000005ff0f7819 */ /* 0x000fca0000011407 */
[----:B------:R-:W-:-:S04]  /*0ba0*/  IMAD.WIDE R6, R15, 0x14, R2 ;  /* 0x000000140f067825 */ /* 0x000fc800078e0202 */
[----:B-1----:R-:W-:Y:S02]  /*0bb0*/  IMAD.WIDE R2, R15, 0x14, R8 ;  /* 0x000000140f027825 */ /* 0x002fe400078e0208 */
[----:B------:R-:W3:Y:S01]  /*0bc0*/  LDG.E.U8 R6, desc[UR12][R6.64+0x4] ;  /* 0x0000040c06067981 */ /* 0x000ee2000c1e1100 */
[----:B------:R-:W-:-:S03]  /*0bd0*/  IADD3 R11, PT, PT, R17, R11, -R20 ;  /* 0x0000000b110b7210 */ /* 0x000fc60007ffe814 */
[----:B------:R-:W4:Y:S02]  /*0be0*/  LDG.E R2, desc[UR12][R2.64] ;  /* 0x0000000c02027981 */ /* 0x000f24000c1e1900 */
[----:B--2---:R-:W-:-:S05]  /*0bf0*/  IMAD.WIDE R4, R11, 0x4, R4 ;  /* 0x000000040b047825 */ /* 0x004fca00078e0204 */
[----:B------:R-:W2:Y:S04]  /*0c00*/  LDG.E R12, desc[UR12][R4.64] ;  /* 0x0000000c040c7981 */ /* 0x000ea8000c1e1900 */
[----:B------:R-:W5:Y:S01]  /*0c10*/  LDG.E R14, desc[UR12][R4.64+0x40] ;  /* 0x0000400c040e7981 */ /* 0x000f62000c1e1900 */
[----:B---3--:R-:W-:Y:S02]  /*0c20*/  LOP3.LUT R10, R6, 0xf, RZ, 0xc0, !PT ;  /* 0x0000000f060a7812 */ /* 0x008fe400078ec0ff */
[----:B------:R-:W-:Y:S01]  /*0c30*/  SHF.R.U32.HI R11, RZ, 0x4, R6 ;  /* 0x00000004ff0b7819 */ /* 0x000fe20000011606 */
[--C-:B----4-:R-:W-:Y:S01]  /*0c40*/  HADD2.F32 R8, -RZ, R2.reuse.H0_H0 ;  /* 0x20000002ff087230 */ /* 0x110fe20000004100 */
[----:B------:R-:W-:Y:S01]  /*0c50*/  I2FP.F32.U32 R10, R10 ;  /* 0x0000000a000a7245 */ /* 0x000fe20000201000 */
[----:B------:R-:W-:Y:S01]  /*0c60*/  HADD2.F32 R9, -RZ, R2.H1_H1 ;  /* 0x30000002ff097230 */ /* 0x000fe20000004100 */
[----:B------:R-:W-:-:S04]  /*0c70*/  I2FP.F32.U32 R6, R11 ;  /* 0x0000000b00067245 */ /* 0x000fc80000201000 */
[C-C-:B------:R-:W-:Y:S01]  /*0c80*/  FFMA R10, R8.reuse, R10, R9.reuse ;  /* 0x0000000a080a7223 */ /* 0x140fe20000000009 */
[----:B------:R-:W-:-:S03]  /*0c90*/  FFMA R6, R8, R6, R9 ;  /* 0x0000000608067223 */ /* 0x000fc60000000009 */
[----:B--2---:R-:W-:-:S04]  /*0ca0*/  FFMA R13, R10, R12, R13 ;  /* 0x0000000c0a0d7223 */ /* 0x004fc8000000000d */
[----:B-----5:R-:W-:-:S07]  /*0cb0*/  FFMA R13, R6, R14, R13 ;  /* 0x0000000e060d7223 */ /* 0x020fce000000000d */
.L_x_687:
        /* <DEDUP_REMOVED lines=16> */
.L_x_691:
        /* <DEDUP_REMOVED lines=12> */
.L_x_827:


//--------------------- .text.dequantize_mul_mat_vec_q4_0_cuda --------------------------
	.section	.text.dequantize_mul_mat_vec_q4_0_cuda,"ax",@progbits
	.align	128
        .global         dequantize_mul_mat_vec_q4_0_cuda
        .type           dequantize_mul_mat_vec_q4_0_cuda,@function
        .size           dequantize_mul_mat_vec_q4_0_cuda,(.L_x_828 - dequantize_mul_mat_vec_q4_0_cuda)
        .other          dequantize_mul_mat_vec_q4_0_cuda,@"STO_CUDA_ENTRY STV_DEFAULT"
dequantize_mul_mat_vec_q4_0_cuda:
.text.dequantize_mul_mat_vec_q4_0_cuda:
        /* <DEDUP_REMOVED lines=15> */
[C---:B-1----:R-:W-:Y:S01]  /*00f0*/  LOP3.LUT R17, R27.reuse, 0xf, RZ, 0xc0, !PT ;  /* 0x0000000f1b117812 */ /* 0x042fe200078ec0ff */
[----:B------:R-:W-:Y:S01]  /*0100*/  IMAD.SHL.U32 R18, R27, 0x2, RZ ;  /* 0x000000021b127824 */ /* 0x000fe200078e00ff */
[----:B------:R-:W-:Y:S01]  /*0110*/  UISETP.GE.U32.AND UP0, UPT, UR6, 0xc1, UPT ;  /* 0x000000c10600788c */ /* 0x000fe2000bf06070 */
[----:B------:R-:W-:Y:S01]  /*0120*/  IMAD.MOV.U32 R26, RZ, RZ, RZ ;  /* 0x000000ffff1a7224 */ /* 0x000fe200078e00ff */
[----:B------:R-:W-:Y:S02]  /*0130*/  UIADD3 UR10, UPT, UPT, UR6, -0x1, URZ ;  /* 0xffffffff060a7890 */ /* 0x000fe4000fffe0ff */
[----:B------:R-:W-:Y:S01]  /*0140*/  LOP3.LUT R20, R18, 0x1e, RZ, 0xc0, !PT ;  /* 0x0000001e12147812 */ /* 0x000fe200078ec0ff */
[----:B------:R-:W-:Y:S01]  /*0150*/  UMOV UR4, URZ ;  /* 0x000000ff00047c82 */ /* 0x000fe20008000000 */
[----:B------:R-:W-:Y:S01]  /*0160*/  ULEA.HI UR5, UR10, 0x1, URZ, 0x1a ;  /* 0x000000010a057891 */ /* 0x000fe2000f8fd0ff */
[----:B0-----:R-:W-:-:S04]  /*0170*/  IADD3 R2, P0, PT, R17, UR8, RZ ;  /* 0x0000000811027c10 */ /* 0x001fc8000ff1e0ff */
[----:B------:R-:W-:Y:S01]  /*0180*/  IADD3.X R3, PT, PT, RZ, UR9, RZ, P0, !PT ;  /* 0x00000009ff037c10 */ /* 0x000fe200087fe4ff */
[----:B------:R-:W-:Y:S08]  /*0190*/  BRA.U !UP0, `(.L_x_693) ;  /* 0x00000005088c7547 */ /* 0x000ff0000b800000 */
[----:B------:R-:W0:Y:S01]  /*01a0*/  LDC.64 R4, c[0x0][0x380] ;  /* 0x0000e000ff047b82 */ /* 0x000e220000000a00 */
[----:B------:R-:W1:Y:S01]  /*01b0*/  LDCU.64 UR8, c[0x0][0x388] ;  /* 0x00007100ff0877ac */ /* 0x000e620008000a00 */
[----:B------:R-:W-:Y:S01]  /*01c0*/  IADD3 R19, PT, PT, R18, -R17, RZ ;  /* 0x8000001112137210 */ /* 0x000fe20007ffe0ff */
[----:B------:R-:W-:Y:S01]  /*01d0*/  IMAD.MOV.U32 R26, RZ, RZ, RZ ;  /* 0x000000ffff1a7224 */ /* 0x000fe200078e00ff */
[----:B------:R-:W-:Y:S01]  /*01e0*/  ULOP3.LUT UR4, UR5, 0x7fffffc, URZ, 0xc0, !UPT ;  /* 0x07fffffc05047892 */ /* 0x000fe2000f8ec0ff */
[----:B------:R-:W-:Y:S01]  /*01f0*/  IMAD R16, R0, UR6, R18 ;  /* 0x0000000600107c24 */ /* 0x000fe2000f8e0212 */
[----:B------:R-:W-:Y:S02]  /*0200*/  UMOV UR6, 0x80 ;  /* 0x0000008000067882 */ /* 0x000fe40000000000 */
[----:B------:R-:W-:Y:S02]  /*0210*/  UIADD3 UR4, UPT, UPT, -UR4, URZ, URZ ;  /* 0x000000ff04047290 */ /* 0x000fe4000fffe1ff */
[----:B-1----:R-:W-:-:S04]  /*0220*/  UIADD3 UR7, UP0, UPT, UR8, 0x200, URZ ;  /* 0x0000020008077890 */ /* 0x002fc8000ff1e0ff */
[----:B------:R-:W-:-:S12]  /*0230*/  UIADD3.X UR8, UPT, UPT, URZ, UR9, URZ, UP0, !UPT ;  /* 0x00000009ff087290 */ /* 0x000fd800087fe4ff */
.L_x_694:
[----:B------:R-:W-:-:S04]  /*0240*/  SHF.R.S32.HI R7, RZ, 0x1f, R16 ;  /* 0x0000001fff077819 */ /* 0x000fc80000011410 */
[----:B------:R-:W-:-:S04]  /*0250*/  LEA.HI R7, R7, R16, RZ, 0x5 ;  /* 0x0000001007077211 */ /* 0x000fc800078f28ff */
[----:B------:R-:W-:-:S05]  /*0260*/  SHF.R.S32.HI R7, RZ, 0x5, R7 ;  /* 0x00000005ff077819 */ /* 0x000fca0000011407 */
[----:B------:R-:W-:-:S05]  /*0270*/  IMAD.WIDE R10, R7, 0x12, R2 ;  /* 0x00000012070a7825 */ /* 0x000fca00078e0202 */
[----:B------:R1:W2:Y:S01]  /*0280*/  LDG.E.U8 R8, desc[UR12][R10.64+0x2] ;  /* 0x0000020c0a087981 */ /* 0x0002a2000c1e1100 */
[----:B0-----:R-:W-:Y:S01]  /*0290*/  IMAD.WIDE R14, R7, 0x12, R4 ;  /* 0x00000012070e7825 */ /* 0x001fe200078e0204 */
[----:B------:R-:W-:Y:S02]  /*02a0*/  MOV R6, UR7 ;  /* 0x0000000700067c02 */ /* 0x000fe40008000f00 */
[----:B------:R-:W-:-:S03]  /*02b0*/  MOV R7, UR8 ;  /* 0x0000000800077c02 */ /* 0x000fc60008000f00 */
[----:B------:R0:W3:Y:S01]  /*02c0*/  LDG.E.U16 R14, desc[UR12][R14.64] ;  /* 0x0000000c0e0e7981 */ /* 0x0000e2000c1e1500 */
[----:B------:R-:W-:-:S05]  /*02d0*/  IMAD.WIDE R6, R19, 0x4, R6 ;  /* 0x0000000413067825 */ /* 0x000fca00078e0206 */
[----:B------:R-:W4:Y:S04]  /*02e0*/  LDG.E R9, desc[UR12][R6.64+-0x200] ;  /* 0xfffe000c06097981 */ /* 0x000f28000c1e1900 */
[----:B------:R-:W5:Y:S01]  /*02f0*/  LDG.E R21, desc[UR12][R6.64+-0x1c0] ;  /* 0xfffe400c06157981 */ /* 0x000f62000c1e1900 */
[C---:B------:R-:W-:Y:S01]  /*0300*/  VIADD R12, R16.reuse, 0x40 ;  /* 0x00000040100c7836 */ /* 0x040fe20000000000 */
[----:B-1----:R-:W-:Y:S02]  /*0310*/  IADD3 R10, PT, PT, R16, 0x80, RZ ;  /* 0x00000080100a7810 */ /* 0x002fe40007ffe0ff */
[----:B------:R-:W5:Y:S02]  /*0320*/  LDG.E R28, desc[UR12][R6.64] ;  /* 0x0000000c061c7981 */ /* 0x000f64000c1e1900 */
[----:B------:R-:W-:-:S02]  /*0330*/  SHF.R.S32.HI R13, RZ, 0x1f, R12 ;  /* 0x0000001fff0d7819 */ /* 0x000fc4000001140c */
[----:B------:R-:W-:Y:S02]  /*0340*/  SHF.R.S32.HI R25, RZ, 0x1f, R10 ;  /* 0x0000001fff197819 */ /* 0x000fe4000001140a */
[----:B------:R-:W-:Y:S02]  /*0350*/  LEA.HI R13, R13, R12, RZ, 0x5 ;  /* 0x0000000c0d0d7211 */ /* 0x000fe400078f28ff */
[----:B------:R-:W-:Y:S02]  /*0360*/  LEA.HI R10, R25, R10, RZ, 0x5 ;  /* 0x0000000a190a7211 */ /* 0x000fe400078f28ff */
[----:B------:R-:W-:Y:S01]  /*0370*/  SHF.R.S32.HI R13, RZ, 0x5, R13 ;  /* 0x00000005ff0d7819 */ /* 0x000fe2000001140d */
[----:B------:R-:W-:-:S04]  /*0380*/  VIADD R12, R16, 0xc0 ;  /* 0x000000c0100c7836 */ /* 0x000fc80000000000 */
[----:B------:R-:W-:-:S04]  /*0390*/  IMAD.WIDE R22, R13, 0x12, R2 ;  /* 0x000000120d167825 */ /* 0x000fc800078e0202 */
[----:B------:R-:W-:Y:S01]  /*03a0*/  IMAD.WIDE R24, R13, 0x12, R4 ;  /* 0x000000120d187825 */ /* 0x000fe200078e0204 */
[----:B0-----:R-:W-:Y:S01]  /*03b0*/  SHF.R.S32.HI R15, RZ, 0x1f, R12 ;  /* 0x0000001fff0f7819 */ /* 0x001fe2000001140c */
[----:B------:R-:W5:Y:S03]  /*03c0*/  LDG.E.U8 R22, desc[UR12][R22.64+0x2] ;  /* 0x0000020c16167981 */ /* 0x000f66000c1e1100 */
[----:B------:R-:W-:Y:S01]  /*03d0*/  LEA.HI R15, R15, R12, RZ, 0x5 ;  /* 0x0000000c0f0f7211 */ /* 0x000fe200078f28ff */
[----:B------:R0:W5:Y:S03]  /*03e0*/  LDG.E.U16 R24, desc[UR12][R24.64] ;  /* 0x0000000c18187981 */ /* 0x000166000c1e1500 */
[----:B------:R-:W-:Y:S01]  /*03f0*/  SHF.R.S32.HI R15, RZ, 0x5, R15 ;  /* 0x00000005ff0f7819 */ /* 0x000fe2000001140f */
[----:B------:R-:W5:Y:S01]  /*0400*/  LDG.E R23, desc[UR12][R6.64+-0x100] ;  /* 0xffff000c06177981 */ /* 0x000f62000c1e1900 */
[----:B--2---:R-:W-:-:S04]  /*0410*/  LOP3.LUT R11, R8, 0xf, RZ, 0xc0, !PT ;  /* 0x0000000f080b7812 */ /* 0x004fc800078ec0ff */
[----:B------:R-:W-:Y:S01]  /*0420*/  IADD3 R11, PT, PT, R11, -0x8, RZ ;  /* 0xfffffff80b0b7810 */ /* 0x000fe20007ffe0ff */
[----:B---3--:R-:W-:-:S03]  /*0430*/  HADD2.F32 R14, -RZ, R14.H0_H0 ;  /* 0x2000000eff0e7230 */ /* 0x008fc60000004100 */
[----:B------:R-:W-:Y:S02]  /*0440*/  I2FP.F32.S32 R13, R11 ;  /* 0x0000000b000d7245 */ /* 0x000fe40000201400 */
[----:B------:R-:W-:-:S03]  /*0450*/  SHF.R.S32.HI R11, RZ, 0x5, R10 ;  /* 0x00000005ff0b7819 */ /* 0x000fc6000001140a */
[----:B------:R-:W-:Y:S01]  /*0460*/  FMUL R13, R14, R13 ;  /* 0x0000000d0e0d7220 */ /* 0x000fe20000400000 */
[----:B------:R-:W-:-:S03]  /*0470*/  LEA.HI R10, R8, 0xfffffff8, RZ, 0x1c ;  /* 0xfffffff8080a7811 */ /* 0x000fc600078fe0ff */
[----:B----4-:R-:W-:Y:S01]  /*0480*/  FFMA R26, R13, R9, R26 ;  /* 0x000000090d1a7223 */ /* 0x010fe2000000001a */
[----:B------:R-:W-:Y:S01]  /*0490*/  IMAD.WIDE R12, R11, 0x12, R2 ;  /* 0x000000120b0c7825 */ /* 0x000fe200078e0202 */
[----:B0-----:R-:W-:-:S03]  /*04a0*/  I2FP.F32.S32 R25, R10 ;  /* 0x0000000a00197245 */ /* 0x001fc60000201400 */
[----:B------:R-:W-:Y:S02]  /*04b0*/  IMAD.WIDE R8, R11, 0x12, R4 ;  /* 0x000000120b087825 */ /* 0x000fe400078e0204 */
[----:B------:R-:W2:Y:S02]  /*04c0*/  LDG.E.U8 R12, desc[UR12][R12.64+0x2] ;  /* 0x0000020c0c0c7981 */ /* 0x000ea4000c1e1100 */
[----:B------:R-:W-:-:S04]  /*04d0*/  IMAD.WIDE R10, R15, 0x12, R2 ;  /* 0x000000120f0a7825 */ /* 0x000fc800078e0202 */
[----:B------:R-:W-:Y:S01]  /*04e0*/  FMUL R29, R14, R25 ;  /* 0x000000190e1d7220 */ /* 0x000fe20000400000 */
[----:B------:R0:W3:Y:S04]  /*04f0*/  LDG.E.U16 R8, desc[UR12][R8.64] ;  /* 0x0000000c08087981 */ /* 0x0000e8000c1e1500 */
[----:B------:R2:W4:Y:S01]  /*0500*/  LDG.E.U8 R10, desc[UR12][R10.64+0x2] ;  /* 0x0000020c0a0a7981 */ /* 0x000522000c1e1100 */
[----:B------:R-:W-:-:S03]  /*0510*/  IMAD.WIDE R14, R15, 0x12, R4 ;  /* 0x000000120f0e7825 */ /* 0x000fc600078e0204 */
[----:B------:R-:W3:Y:S04]  /*0520*/  LDG.E R25, desc[UR12][R6.64+-0xc0] ;  /* 0xffff400c06197981 */ /* 0x000ee8000c1e1900 */
[----:B------:R-:W3:Y:S01]  /*0530*/  LDG.E.U16 R14, desc[UR12][R14.64] ;  /* 0x0000000c0e0e7981 */ /* 0x000ee2000c1e1500 */
[----:B-----5:R-:W-:-:S03]  /*0540*/  FFMA R26, R29, R21, R26 ;  /* 0x000000151d1a7223 */ /* 0x020fc6000000001a */
[----:B------:R-:W5:Y:S04]  /*0550*/  LDG.E R21, desc[UR12][R6.64+0x40] ;  /* 0x0000400c06157981 */ /* 0x000f68000c1e1900 */
[----:B------:R-:W5:Y:S04]  /*0560*/  LDG.E R13, desc[UR12][R6.64+0x100] ;  /* 0x0001000c060d7981 */ /* 0x000f68000c1e1900 */
[----:B------:R1:W5:Y:S01]  /*0570*/  LDG.E R29, desc[UR12][R6.64+0x140] ;  /* 0x0001400c061d7981 */ /* 0x000362000c1e1900 */
[----:B0-----:R-:W-:-:S04]  /*0580*/  LOP3.LUT R9, R22, 0xf, RZ, 0xc0, !PT ;  /* 0x0000000f16097812 */ /* 0x001fc800078ec0ff */
[----:B------:R-:W-:Y:S01]  /*0590*/  IADD3 R9, PT, PT, R9, -0x8, RZ ;  /* 0xfffffff809097810 */ /* 0x000fe20007ffe0ff */
[----:B------:R-:W-:-:S03]  /*05a0*/  HADD2.F32 R24, -RZ, R24.H0_H0 ;  /* 0x20000018ff187230 */ /* 0x000fc60000004100 */
[----:B------:R-:W-:Y:S02]  /*05b0*/  I2FP.F32.S32 R9, R9 ;  /* 0x0000000900097245 */ /* 0x000fe40000201400 */
[----:B------:R-:W-:-:S03]  /*05c0*/  LEA.HI R22, R22, 0xfffffff8, RZ, 0x1c ;  /* 0xfffffff816167811 */ /* 0x000fc600078fe0ff */
[----:B------:R-:W-:-:S04]  /*05d0*/  FMUL R9, R24, R9 ;  /* 0x0000000918097220 */ /* 0x000fc80000400000 */
[----:B------:R-:W-:Y:S01]  /*05e0*/  FFMA R26, R9, R23, R26 ;  /* 0x00000017091a7223 */ /* 0x000fe2000000001a */
[----:B------:R-:W-:-:S05]  /*05f0*/  I2FP.F32.S32 R9, R22 ;  /* 0x0000001600097245 */ /* 0x000fca0000201400 */
[----:B------:R-:W-:Y:S01]  /*0600*/  FMUL R9, R24, R9 ;  /* 0x0000000918097220 */ /* 0x000fe20000400000 */
[----:B------:R-:W-:-:S04]  /*0610*/  UIADD3 UR4, UPT, UPT, UR4, 0x4, URZ ;  /* 0x0000000404047890 */ /* 0x000fc8000fffe0ff */
[----:B------:R-:W-:Y:S01]  /*0620*/  UISETP.NE.AND UP0, UPT, UR4, URZ, UPT ;  /* 0x000000ff0400728c */ /* 0x000fe2000bf05270 */
[----:B------:R-:W-:Y:S02]  /*0630*/  IADD3 R16, PT, PT, R16, 0x100, RZ ;  /* 0x0000010010107810 */ /* 0x000fe40007ffe0ff */
[----:B------:R-:W-:Y:S01]  /*0640*/  IADD3 R19, PT, PT, R19, 0x100, RZ ;  /* 0x0000010013137810 */ /* 0x000fe20007ffe0ff */
[----:B------:R-:W-:Y:S01]  /*0650*/  UIADD3 UR6, UPT, UPT, UR6, 0x100, URZ ;  /* 0x0000010006067890 */ /* 0x000fe2000fffe0ff */
[C---:B--2---:R-:W-:Y:S02]  /*0660*/  LOP3.LUT R11, R12.reuse, 0xf, RZ, 0xc0, !PT ;  /* 0x0000000f0c0b7812 */ /* 0x044fe400078ec0ff */
[----:B------:R-:W-:Y:S02]  /*0670*/  LEA.HI R12, R12, 0xfffffff8, RZ, 0x1c ;  /* 0xfffffff80c0c7811 */ /* 0x000fe400078fe0ff */
[----:B------:R-:W-:Y:S02]  /*0680*/  IADD3 R11, PT, PT, R11, -0x8, RZ ;  /* 0xfffffff80b0b7810 */ /* 0x000fe40007ffe0ff */
[----:B-1----:R-:W-:-:S02]  /*0690*/  I2FP.F32.S32 R7, R12 ;  /* 0x0000000c00077245 */ /* 0x002fc40000201400 */
[----:B----4-:R-:W-:Y:S01]  /*06a0*/  LOP3.LUT R12, R10, 0xf, RZ, 0xc0, !PT ;  /* 0x0000000f0a0c7812 */ /* 0x010fe200078ec0ff */
[----:B---3--:R-:W-:Y:S01]  /*06b0*/  HADD2.F32 R8, -RZ, R8.H0_H0 ;  /* 0x20000008ff087230 */ /* 0x008fe20000004100 */
[----:B------:R-:W-:-:S03]  /*06c0*/  I2FP.F32.S32 R11, R11 ;  /* 0x0000000b000b7245 */ /* 0x000fc60000201400 */
[----:B------:R-:W-:Y:S02]  /*06d0*/  VIADD R12, R12, 0xfffffff8 ;  /* 0xfffffff80c0c7836 */ /* 0x000fe40000000000 */
[----:B------:R-:W-:Y:S01]  /*06e0*/  FFMA R9, R9, R25, R26 ;  /* 0x0000001909097223 */ /* 0x000fe2000000001a */
[C---:B------:R-:W-:Y:S01]  /*06f0*/  FMUL R6, R8.reuse, R11 ;  /* 0x0000000b08067220 */ /* 0x040fe20000400000 */
[----:B------:R-:W-:Y:S01]  /*0700*/  FMUL R8, R8, R7 ;  /* 0x0000000708087220 */ /* 0x000fe20000400000 */
[----:B------:R-:W-:Y:S01]  /*0710*/  HADD2.F32 R14, -RZ, R14.H0_H0 ;  /* 0x2000000eff0e7230 */ /* 0x000fe20000004100 */
[----:B------:R-:W-:Y:S01]  /*0720*/  LEA.HI R10, R10, 0xfffffff8, RZ, 0x1c ;  /* 0xfffffff80a0a7811 */ /* 0x000fe200078fe0ff */
[----:B------:R-:W-:Y:S01]  /*0730*/  FFMA R9, R6, R28, R9 ;  /* 0x0000001c06097223 */ /* 0x000fe20000000009 */
[----:B------:R-:W-:Y:S02]  /*0740*/  I2FP.F32.S32 R7, R12 ;  /* 0x0000000c00077245 */ /* 0x000fe40000201400 */
[----:B------:R-:W-:Y:S01]  /*0750*/  I2FP.F32.S32 R11, R10 ;  /* 0x0000000a000b7245 */ /* 0x000fe20000201400 */
[----:B-----5:R-:W-:-:S02]  /*0760*/  FFMA R8, R8, R21, R9 ;  /* 0x0000001508087223 */ /* 0x020fc40000000009 */
[C---:B------:R-:W-:Y:S02]  /*0770*/  FMUL R7, R14.reuse, R7 ;  /* 0x000000070e077220 */ /* 0x040fe40000400000 */
[----:B------:R-:W-:Y:S02]  /*0780*/  FMUL R14, R14, R11 ;  /* 0x0000000b0e0e7220 */ /* 0x000fe40000400000 */
[----:B------:R-:W-:-:S04]  /*0790*/  FFMA R7, R7, R13, R8 ;  /* 0x0000000d07077223 */ /* 0x000fc80000000008 */
[----:B------:R-:W-:Y:S01]  /*07a0*/  FFMA R26, R14, R29, R7 ;  /* 0x0000001d0e1a7223 */ /* 0x000fe20000000007 */
[----:B------:R-:W-:Y:S06]  /*07b0*/  BRA.U UP0, `(.L_x_694) ;  /* 0xfffffff900a07547 */ /* 0x000fec000b83ffff */
[----:B------:R-:W-:-:S12]  /*07c0*/  UIADD3 UR4, UPT, UPT, UR6, -0x80, URZ ;  /* 0xffffff8006047890 */ /* 0x000fd8000fffe0ff */
.L_x_693:
[----:B------:R-:W-:-:S09]  /*07d0*/  ULOP3.LUT UP0, UR5, UR5, 0x3, URZ, 0xc0, !UPT ;  /* 0x0000000305057892 */ /* 0x000fd2000f80c0ff */
[----:B------:R-:W-:Y:S05]  /*07e0*/  BRA.U !UP0, `(.L_x_692) ;  /* 0x0000000508347547 */ /* 0x000fea000b800000 */
[----:B------:R-:W-:Y:S02]  /*07f0*/  UISETP.NE.AND UP1, UPT, UR5, 0x1, UPT ;  /* 0x000000010500788c */ /* 0x000fe4000bf25270 */
[----:B------:R-:W-:-:S07]  /*0800*/  ULOP3.LUT UP0, URZ, UR10, 0x40, URZ, 0xc0, !UPT ;  /* 0x000000400aff7892 */ /* 0x000fce000f80c0ff */
[----:B------:R-:W-:Y:S05]  /*0810*/  BRA.U !UP1, `(.L_x_695) ;  /* 0x0000000109bc7547 */ /* 0x000fea000b800000 */
[----:B------:R-:W0:Y:S01]  /*0820*/  LDCU UR5, c[0x0][0x398] ;  /* 0x00007300ff0577ac */ /* 0x000e220008000800 */
[----:B------:R-:W-:Y:S01]  /*0830*/  VIADD R9, R18, UR4 ;  /* 0x0000000412097c36 */ /* 0x000fe20008000000 */
[----:B------:R-:W1:Y:S03]  /*0840*/  LDC.64 R4, c[0x0][0x380] ;  /* 0x0000e000ff047b82 */ /* 0x000e660000000a00 */
[----:B0-----:R-:W-:-:S05]  /*0850*/  IMAD R8, R0, UR5, R9 ;  /* 0x0000000500087c24 */ /* 0x001fca000f8e0209 */
[----:B------:R-:W-:-:S04]  /*0860*/  SHF.R.S32.HI R7, RZ, 0x1f, R8 ;  /* 0x0000001fff077819 */ /* 0x000fc80000011408 */
[----:B------:R-:W-:Y:S02]  /*0870*/  LEA.HI R10, R7, R8, RZ, 0x5 ;  /* 0x00000008070a7211 */ /* 0x000fe400078f28ff */
[----:B------:R-:W-:Y:S01]  /*0880*/  IADD3 R8, PT, PT, R8, 0x40, RZ ;  /* 0x0000004008087810 */ /* 0x000fe20007ffe0ff */
[----:B------:R-:W0:Y:S01]  /*0890*/  LDC.64 R6, c[0x0][0x388] ;  /* 0x0000e200ff067b82 */ /* 0x000e220000000a00 */
[----:B------:R-:W-:Y:S02]  /*08a0*/  SHF.R.S32.HI R23, RZ, 0x5, R10 ;  /* 0x00000005ff177819 */ /* 0x000fe4000001140a */
[----:B------:R-:W-:-:S03]  /*08b0*/  SHF.R.S32.HI R11, RZ, 0x1f, R8 ;  /* 0x0000001fff0b7819 */ /* 0x000fc60000011408 */
[----:B------:R-:W-:Y:S01]  /*08c0*/  IMAD.WIDE R12, R23, 0x12, R2 ;  /* 0x00000012170c7825 */ /* 0x000fe200078e0202 */
[----:B------:R-:W-:-:S04]  /*08d0*/  LEA.HI R11, R11, R8, RZ, 0x5 ;  /* 0x000000080b0b7211 */ /* 0x000fc800078f28ff */
[----:B------:R-:W-:Y:S01]  /*08e0*/  SHF.R.S32.HI R25, RZ, 0x5, R11 ;  /* 0x00000005ff197819 */ /* 0x000fe2000001140b */
[----:B------:R-:W2:Y:S01]  /*08f0*/  LDG.E.U8 R8, desc[UR12][R12.64+0x2] ;  /* 0x0000020c0c087981 */ /* 0x000ea2000c1e1100 */
[----:B-1----:R-:W-:-:S04]  /*0900*/  IMAD.WIDE R22, R23, 0x12, R4 ;  /* 0x0000001217167825 */ /* 0x002fc800078e0204 */
[----:B------:R-:W-:Y:S01]  /*0910*/  IMAD.WIDE R14, R25, 0x12, R2 ;  /* 0x00000012190e7825 */ /* 0x000fe200078e0202 */
[----:B------:R-:W-:Y:S01]  /*0920*/  IADD3 R11, PT, PT, R17, R9, -R20 ;  /* 0x00000009110b7210 */ /* 0x000fe20007ffe814 */
[----:B------:R-:W3:Y:S04]  /*0930*/  LDG.E.U16 R10, desc[UR12][R22.64] ;  /* 0x0000000c160a7981 */ /* 0x000ee8000c1e1500 */
[----:B------:R1:W4:Y:S01]  /*0940*/  LDG.E.U8 R9, desc[UR12][R14.64+0x2] ;  /* 0x0000020c0e097981 */ /* 0x000322000c1e1100 */
[----:B------:R-:W-:-:S04]  /*0950*/  IMAD.WIDE R24, R25, 0x12, R4 ;  /* 0x0000001219187825 */ /* 0x000fc800078e0204 */
[----:B0-----:R-:W-:Y:S01]  /*0960*/  IMAD.WIDE R6, R11, 0x4, R6 ;  /* 0x000000040b067825 */ /* 0x001fe200078e0206 */
[----:B------:R-:W5:Y:S04]  /*0970*/  LDG.E.U16 R16, desc[UR12][R24.64] ;  /* 0x0000000c18107981 */ /* 0x000f68000c1e1500 */
[----:B------:R-:W5:Y:S04]  /*0980*/  LDG.E R11, desc[UR12][R6.64] ;  /* 0x0000000c060b7981 */ /* 0x000f68000c1e1900 */
[----:B------:R-:W5:Y:S04]  /*0990*/  LDG.E R5, desc[UR12][R6.64+0x40] ;  /* 0x0000400c06057981 */ /* 0x000f68000c1e1900 */
[----:B------:R-:W5:Y:S04]  /*09a0*/  LDG.E R4, desc[UR12][R6.64+0x100] ;  /* 0x0001000c06047981 */ /* 0x000f68000c1e1900 */
[----:B------:R0:W5:Y:S01]  /*09b0*/  LDG.E R12, desc[UR12][R6.64+0x140] ;  /* 0x0001400c060c7981 */ /* 0x000162000c1e1900 */
[----:B------:R-:W-:Y:S01]  /*09c0*/  UIADD3 UR4, UPT, UPT, UR4, 0x80, URZ ;  /* 0x0000008004047890 */ /* 0x000fe2000fffe0ff */
[----:B--2---:R-:W-:-:S02]  /*09d0*/  LOP3.LUT R13, R8, 0xf, RZ, 0xc0, !PT ;  /* 0x0000000f080d7812 */ /* 0x004fc400078ec0ff */
[----:B------:R-:W-:Y:S02]  /*09e0*/  LEA.HI R8, R8, 0xfffffff8, RZ, 0x1c ;  /* 0xfffffff808087811 */ /* 0x000fe400078fe0ff */
[----:B------:R-:W-:Y:S02]  /*09f0*/  IADD3 R13, PT, PT, R13, -0x8, RZ ;  /* 0xfffffff80d0d7810 */ /* 0x000fe40007ffe0ff */
[----:B-1----:R-:W-:Y:S01]  /*0a00*/  I2FP.F32.S32 R15, R8 ;  /* 0x00000008000f7245 */ /* 0x002fe20000201400 */
[----:B---3--:R-:W-:Y:S01]  /*0a10*/  HADD2.F32 R10, -RZ, R10.H0_H0 ;  /* 0x2000000aff0a7230 */ /* 0x008fe20000004100 */
[----:B------:R-:W-:Y:S02]  /*0a20*/  I2FP.F32.S32 R13, R13 ;  /* 0x0000000d000d7245 */ /* 0x000fe40000201400 */
[----:B----4-:R-:W-:-:S03]  /*0a30*/  LOP3.LUT R8, R9, 0xf, RZ, 0xc0, !PT ;  /* 0x0000000f09087812 */ /* 0x010fc600078ec0ff */
[----:B------:R-:W-:Y:S02]  /*0a40*/  FMUL R13, R10, R13 ;  /* 0x0000000d0a0d7220 */ /* 0x000fe40000400000 */
[----:B------:R-:W-:Y:S01]  /*0a50*/  VIADD R8, R8, 0xfffffff8 ;  /* 0xfffffff808087836 */ /* 0x000fe20000000000 */
[----:B------:R-:W-:Y:S01]  /*0a60*/  LEA.HI R9, R9, 0xfffffff8, RZ, 0x1c ;  /* 0xfffffff809097811 */ /* 0x000fe200078fe0ff */
[----:B-----5:R-:W-:Y:S02]  /*0a70*/  HADD2.F32 R16, -RZ, R16.H0_H0 ;  /* 0x20000010ff107230 */ /* 0x020fe40000004100 */
[----:B------:R-:W-:Y:S01]  /*0a80*/  FMUL R10, R10, R15 ;  /* 0x0000000f0a0a7220 */ /* 0x000fe20000400000 */
[----:B0-----:R-:W-:Y:S01]  /*0a90*/  I2FP.F32.S32 R7, R8 ;  /* 0x0000000800077245 */ /* 0x001fe20000201400 */
[----:B------:R-:W-:Y:S01]  /*0aa0*/  FFMA R11, R13, R11, R26 ;  /* 0x0000000b0d0b7223 */ /* 0x000fe2000000001a */
[----:B------:R-:W-:-:S03]  /*0ab0*/  I2FP.F32.S32 R9, R9 ;  /* 0x0000000900097245 */ /* 0x000fc60000201400 */
[----:B------:R-:W-:Y:S01]  /*0ac0*/  FFMA R5, R10, R5, R11 ;  /* 0x000000050a057223 */ /* 0x000fe2000000000b */
[C---:B------:R-:W-:Y:S01]  /*0ad0*/  FMUL R6, R16.reuse, R7 ;  /* 0x0000000710067220 */ /* 0x040fe20000400000 */
[----:B------:R-:W-:-:S03]  /*0ae0*/  FMUL R9, R16, R9 ;  /* 0x0000000910097220 */ /* 0x000fc60000400000 */
[----:B------:R-:W-:-:S04]  /*0af0*/  FFMA R4, R6, R4, R5 ;  /* 0x0000000406047223 */ /* 0x000fc80000000005 */
[----:B------:R-:W-:-:S07]  /*0b00*/  FFMA R26, R9, R12, R4 ;  /* 0x0000000c091a7223 */ /* 0x000fce0000000004 */
.L_x_695:
[----:B------:R-:W-:Y:S05]  /*0b10*/  BRA.U UP0, `(.L_x_692) ;  /* 0x0000000100687547 */ /* 0x000fea000b800000 */
[----:B------:R-:W0:Y:S01]  /*0b20*/  LDCU UR5, c[0x0][0x398] ;  /* 0x00007300ff0577ac */ /* 0x000e220008000800 */
[----:B------:R-:W-:Y:S01]  /*0b30*/  IADD3 R9, PT, PT, R18, UR4, RZ ;  /* 0x0000000412097c10 */ /* 0x000fe2000fffe0ff */
[----:B------:R-:W1:Y:S04]  /*0b40*/  LDC.64 R6, c[0x0][0x380] ;  /* 0x0000e000ff067b82 */ /* 0x000e680000000a00 */
[----:B0-----:R-:W-:-:S05]  /*0b50*/  IMAD R4, R0, UR5, R9 ;  /* 0x0000000500047c24 */ /* 0x001fca000f8e0209 */
[----:B------:R-:W-:-:S04]  /*0b60*/  SHF.R.S32.HI R5, RZ, 0x1f, R4 ;  /* 0x0000001fff057819 */ /* 0x000fc80000011404 */
[----:B------:R-:W-:Y:S02]  /*0b70*/  LEA.HI R8, R5, R4, RZ, 0x5 ;  /* 0x0000000405087211 */ /* 0x000fe400078f28ff */
[----:B------:R-:W0:Y:S02]  /*0b80*/  LDC.64 R4, c[0x0][0x388] ;  /* 0x0000e200ff047b82 */ /* 0x000e240000000a00 */
[----:B------:R-:W-:-:S05]  /*0b90*/  SHF.R.S32.HI R11, RZ, 0x5, R8 ;  /* 0x00000005ff0b7819 */ /* 0x000fca0000011408 */
[----:B------:R-:W-:-:S04]  /*0ba0*/  IMAD.WIDE R2, R11, 0x12, R2 ;  /* 0x000000120b027825 */ /* 0x000fc800078e0202 */
[----:B-1----:R-:W-:Y:S02]  /*0bb0*/  IMAD.WIDE R6, R11, 0x12, R6 ;  /* 0x000000120b067825 */ /* 0x002fe400078e0206 */
[----:B------:R-:W2:Y:S01]  /*0bc0*/  LDG.E.U8 R2, desc[UR12][R2.64+0x2] ;  /* 0x0000020c02027981 */ /* 0x000ea2000c1e1100 */
[----:B------:R-:W-:-:S03]  /*0bd0*/  IADD3 R9, PT, PT, R17, R9, -R20 ;  /* 0x0000000911097210 */ /* 0x000fc60007ffe814 */
[----:B------:R-:W3:Y:S02]  /*0be0*/  LDG.E.U16 R6, desc[UR12][R6.64] ;  /* 0x0000000c06067981 */ /* 0x000ee4000c1e1500 */
[----:B0-----:R-:W-:-:S05]  /*0bf0*/  IMAD.WIDE R4, R9, 0x4, R4 ;  /* 0x0000000409047825 */ /* 0x001fca00078e0204 */
[----:B------:R-:W4:Y:S04]  /*0c00*/  LDG.E R11, desc[UR12][R4.64] ;  /* 0x0000000c040b7981 */ /* 0x000f28000c1e1900 */
[----:B------:R-:W5:Y:S01]  /*0c10*/  LDG.E R12, desc[UR12][R4.64+0x40] ;  /* 0x0000400c040c7981 */ /* 0x000f62000c1e1900 */
[C---:B--2---:R-:W-:Y:S02]  /*0c20*/  LOP3.LUT R8, R2.reuse, 0xf, RZ, 0xc0, !PT ;  /* 0x0000000f02087812 */ /* 0x044fe400078ec0ff */
[----:B------:R-:W-:Y:S02]  /*0c30*/  LEA.HI R10, R2, 0xfffffff8, RZ, 0x1c ;  /* 0xfffffff8020a7811 */ /* 0x000fe400078fe0ff */
[----:B------:R-:W-:Y:S01]  /*0c40*/  IADD3 R9, PT, PT, R8, -0x8, RZ ;  /* 0xfffffff808097810 */ /* 0x000fe20007ffe0ff */
[----:B---3--:R-:W-:Y:S01]  /*0c50*/  HADD2.F32 R8, -RZ, R6.H0_H0 ;  /* 0x20000006ff087230 */ /* 0x008fe20000004100 */
[----:B------:R-:W-:-:S02]  /*0c60*/  I2FP.F32.S32 R3, R10 ;  /* 0x0000000a00037245 */ /* 0x000fc40000201400 */
[----:B------:R-:W-:-:S03]  /*0c70*/  I2FP.F32.S32 R9, R9 ;  /* 0x0000000900097245 */ /* 0x000fc60000201400 */
[C---:B------:R-:W-:Y:S02]  /*0c80*/  FMUL R3, R8.reuse, R3 ;  /* 0x0000000308037220 */ /* 0x040fe40000400000 */
[----:B------:R-:W-:-:S04]  /*0c90*/  FMUL R9, R8, R9 ;  /* 0x0000000908097220 */ /* 0x000fc80000400000 */
[----:B----4-:R-:W-:-:S04]  /*0ca0*/  FFMA R26, R9, R11, R26 ;  /* 0x0000000b091a7223 */ /* 0x010fc8000000001a */
[----:B-----5:R-:W-:-:S07]  /*0cb0*/  FFMA R26, R3, R12, R26 ;  /* 0x0000000c031a7223 */ /* 0x020fce000000001a */
.L_x_692:
        /* <DEDUP_REMOVED lines=16> */
.L_x_696:
        /* <DEDUP_REMOVED lines=12> */
.L_x_828:


//--------------------- .text.dequantize_block_q8_0_f16 --------------------------
	.section	.text.dequantize_block_q8_0_f16,"ax",@progbits
	.align	128
        .global         dequantize_block_q8_0_f16
        .type           dequantize_block_q8_0_f16,@function
        .size           dequantize_block_q8_0_f16,(.L_x_829 - dequantize_block_q8_0_f16)
        .other          dequantize_block_q8_0_f16,@"STO_CUDA_ENTRY STV_DEFAULT"
dequantize_block_q8_0_f16:
.text.dequantize_block_q8_0_f16:
[----:B------:R-:W-:Y:S01]  /*0000*/  LDC R1, c[0x0][0x37c] ;  /* 0x0000df00ff017b82 */ /* 0x000fe20000000800 */
[----:B------:R-:W0:Y:S01]  /*0010*/  S2R R15, SR_TID.X ;  /* 0x00000000000f7919 */ /* 0x000e220000002100 */
[----:B------:R-:W1:Y:S01]  /*0020*/  LDCU UR4, c[0x0][0x390] ;  /* 0x00007200ff0477ac */ /* 0x000e620008000800 */
[----:B------:R-:W2:Y:S01]  /*0030*/  S2R R20, SR_CTAID.X ;  /* 0x0000000000147919 */ /* 0x000ea20000002500 */
[----:B0-----:R-:W-:-:S05]  /*0040*/  LOP3.LUT R0, R15, 0x7, RZ, 0xc0, !PT ;  /* 0x000000070f007812 */ /* 0x001fca00078ec0ff */
[----:B--2---:R-:W-:-:S05]  /*0050*/  IMAD R3, R20, 0x8, R0 ;  /* 0x0000000814037824 */ /* 0x004fca00078e0200 */
[----:B-1----:R-:W-:-:S13]  /*0060*/  ISETP.GE.AND P0, PT, R3, UR4, PT ;  /* 0x0000000403007c0c */ /* 0x002fda000bf06270 */
[----:B------:R-:W-:Y:S05]  /*0070*/  @P0 EXIT ;  /* 0x000000000000094d */ /* 0x000fea0003800000 */
[----:B------:R-:W0:Y:S01]  /*0080*/  LDC.64 R10, c[0x0][0x380] ;  /* 0x0000e000ff0a7b82 */ /* 0x000e220000000a00 */
[----:B------:R-:W1:Y:S01]  /*0090*/  LDCU.64 UR4, c[0x0][0x358] ;  /* 0x00006b00ff0477ac */ /* 0x000e620008000a00 */
[----:B------:R-:W-:Y:S01]  /*00a0*/  LOP3.LUT R15, R15, 0x3f8, RZ, 0xc0, !PT ;  /* 0x000003f80f0f7812 */ /* 0x000fe200078ec0ff */
[----:B0-----:R-:W-:-:S05]  /*00b0*/  IMAD.WIDE.U32 R10, R3, 0x22, R10 ;  /* 0x00000022030a7825 */ /* 0x001fca00078e000a */
[----:B------:R-:W0:Y:S01]  /*00c0*/  LDC.64 R2, c[0x0][0x388] ;  /* 0x0000e200ff027b82 */ /* 0x000e220000000a00 */
[----:B------:R-:W-:Y:S01]  /*00d0*/  IADD3 R12, P0, PT, R15, R10, RZ ;  /* 0x0000000a0f0c7210 */ /* 0x000fe20007f1e0ff */
[----:B-1----:R1:W2:Y:S04]  /*00e0*/  LDG.E.U16.CONSTANT R4, desc[UR4][R10.64] ;  /* 0x000000040a047981 */ /* 0x0022a8000c1e9500 */
[----:B------:R-:W-:-:S05]  /*00f0*/  IMAD.X R13, RZ, RZ, R11, P0 ;  /* 0x000000ffff0d7224 */ /* 0x000fca00000e060b */
[----:B------:R-:W3:Y:S04]  /*0100*/  LDG.E.U8.CONSTANT R6, desc[UR4][R12.64+0x2] ;  /* 0x000002040c067981 */ /* 0x000ee8000c1e9100 */
[----:B------:R-:W4:Y:S04]  /*0110*/  LDG.E.U8.CONSTANT R8, desc[UR4][R12.64+0x3] ;  /* 0x000003040c087981 */ /* 0x000f28000c1e9100 */
[----:B------:R-:W5:Y:S04]  /*0120*/  LDG.E.U8.CONSTANT R14, desc[UR4][R12.64+0x4] ;  /* 0x000004040c0e7981 */ /* 0x000f68000c1e9100 */
[----:B------:R-:W2:Y:S04]  /*0130*/  LDG.E.U8.CONSTANT R9, desc[UR4][R12.64+0x5] ;  /* 0x000005040c097981 */ /* 0x000ea8000c1e9100 */
[----:B------:R-:W2:Y:S04]  /*0140*/  LDG.E.U8.CONSTANT R7, desc[UR4][R12.64+0x6] ;  /* 0x000006040c077981 */ /* 0x000ea8000c1e9100 */
[----:B------:R-:W2:Y:S04]  /*0150*/  LDG.E.U8.CONSTANT R5, desc[UR4][R12.64+0x7] ;  /* 0x000007040c057981 */ /* 0x000ea8000c1e9100 */
[----:B------:R-:W1:Y:S04]  /*0160*/  LDG.E.U8.CONSTANT R16, desc[UR4][R12.64+0x8] ;  /* 0x000008040c107981 */ /* 0x000e68000c1e9100 */
[----:B------:R-:W2:Y:S01]  /*0170*/  LDG.E.U8.CONSTANT R18, desc[UR4][R12.64+0x9] ;  /* 0x000009040c127981 */ /* 0x000ea2000c1e9100 */
[----:B------:R-:W-:-:S04]  /*0180*/  LEA R15, R20, R15, 0x8 ;  /* 0x0000000f140f7211 */ /* 0x000fc800078e40ff */
[----:B------:R-:W-:-:S05]  /*0190*/  LEA R15, R0, R15, 0x5 ;  /* 0x0000000f000f7211 */ /* 0x000fca00078e28ff */
[----:B0-----:R-:W-:Y:S01]  /*01a0*/  IMAD.WIDE.U32 R2, R15, 0x2, R2 ;  /* 0x000000020f027825 */ /* 0x001fe200078e0002 */
[----:B---3--:R-:W0:Y:S08]  /*01b0*/  I2F.S8 R17, R6 ;  /* 0x0000000600117306 */ /* 0x008e300000001400 */
[----:B----4-:R-:W3:Y:S08]  /*01c0*/  I2F.S8 R19, R8 ;  /* 0x0000000800137306 */ /* 0x010ef00000001400 */
[----:B-----5:R-:W4:Y:S08]  /*01d0*/  I2F.S8 R21, R14 ;  /* 0x0000000e00157306 */ /* 0x020f300000001400 */
[----:B--2---:R-:W2:Y:S08]  /*01e0*/  I2F.S8 R9, R9 ;  /* 0x0000000900097306 */ /* 0x004eb00000001400 */
[----:B------:R-:W5:Y:S08]  /*01f0*/  I2F.S8 R7, R7 ;  /* 0x0000000700077306 */ /* 0x000f700000001400 */
[----:B------:R-:W5:Y:S08]  /*0200*/  I2F.S8 R5, R5 ;  /* 0x0000000500057306 */ /* 0x000f700000001400 */
[----:B-1----:R-:W1:Y:S08]  /*0210*/  I2F.S8 R11, R16 ;  /* 0x00000010000b7306 */ /* 0x002e700000001400 */
[----:B------:R-:W1:Y:S01]  /*0220*/  I2F.S8 R13, R18 ;  /* 0x00000012000d7306 */ /* 0x000e620000001400 */
[----:B------:R-:W-:-:S05]  /*0230*/  HADD2.F32 R4, -RZ, R4.H0_H0 ;  /* 0x20000004ff047230 */ /* 0x000fca0000004100 */
[C---:B0-----:R-:W-:Y:S01]  /*0240*/  FMUL R17, R4.reuse, R17 ;  /* 0x0000001104117220 */ /* 0x041fe20000400000 */
[C---:B---3--:R-:W-:Y:S01]  /*0250*/  FMUL R19, R4.reuse, R19 ;  /* 0x0000001304137220 */ /* 0x048fe20000400000 */
[C---:B----4-:R-:W-:Y:S01]  /*0260*/  FMUL R21, R4.reuse, R21 ;  /* 0x0000001504157220 */ /* 0x050fe20000400000 */
[C---:B--2---:R-:W-:Y:S01]  /*0270*/  FMUL R9, R4.reuse, R9 ;  /* 0x0000000904097220 */ /* 0x044fe20000400000 */
[C---:B-----5:R-:W-:Y:S01]  /*0280*/  FMUL R7, R4.reuse, R7 ;  /* 0x0000000704077220 */ /* 0x060fe20000400000 */
[C---:B------:R-:W-:Y:S01]  /*0290*/  FMUL R5, R4.reuse, R5 ;  /* 0x0000000504057220 */ /* 0x040fe20000400000 */
[C---:B-1----:R-:W-:Y:S01]  /*02a0*/  FMUL R11, R4.reuse, R11 ;  /* 0x0000000b040b7220 */ /* 0x042fe20000400000 */
[----:B------:R-:W-:Y:S01]  /*02b0*/  FMUL R13, R4, R13 ;  /* 0x0000000d040d7220 */ /* 0x000fe20000400000 */
[----:B------:R-:W-:Y:S02]  /*02c0*/  F2FP.F16.F32.PACK_AB R17, RZ, R17 ;  /* 0x00000011ff11723e */ /* 0x000fe400000000ff */
[----:B------:R-:W-:-:S02]  /*02d0*/  F2FP.F16.F32.PACK_AB R19, RZ, R19 ;  /* 0x00000013ff13723e */ /* 0x000fc400000000ff */
[----:B------:R-:W-:Y:S02]  /*02e0*/  F2FP.F16.F32.PACK_AB R21, RZ, R21 ;  /* 0x00000015ff15723e */ /* 0x000fe400000000ff */
[----:B------:R-:W-:Y:S02]  /*02f0*/  F2FP.F16.F32.PACK_AB R9, RZ, R9 ;  /* 0x00000009ff09723e */ /* 0x000fe400000000ff */
[----:B------:R-:W-:Y:S02]  /*0300*/  F2FP.F16.F32.PACK_AB R7, RZ, R7 ;  /* 0x00000007ff07723e */ /* 0x000fe400000000ff */
[----:B------:R-:W-:Y:S02]  /*0310*/  F2FP.F16.F32.PACK_AB R5, RZ, R5 ;  /* 0x00000005ff05723e */ /* 0x000fe400000000ff */
[----:B------:R-:W-:Y:S02]  /*0320*/  F2FP.F16.F32.PACK_AB R11, RZ, R11 ;  /* 0x0000000bff0b723e */ /* 0x000fe400000000ff */
[----:B------:R-:W-:Y:S01]  /*0330*/  F2FP.F16.F32.PACK_AB R13, RZ, R13 ;  /* 0x0000000dff0d723e */ /* 0x000fe200000000ff */
[----:B------:R-:W-:Y:S04]  /*0340*/  STG.E.U16 desc[UR4][R2.64], R17 ;  /* 0x0000001102007986 */ /* 0x000fe8000c101504 */
[----:B------:R-:W-:Y:S04]  /*0350*/  STG.E.U16 desc[UR4][R2.64+0x2], R19 ;  /* 0x0000021302007986 */ /* 0x000fe8000c101504 */
[----:B------:R-:W-:Y:S04]  /*0360*/  STG.E.U16 desc[UR4][R2.64+0x4], R21 ;  /* 0x0000041502007986 */ /* 0x000fe8000c101504 */
[----:B------:R-:W-:Y:S04]  /*0370*/  STG.E.U16 desc[UR4][R2.64+0x6], R9 ;  /* 0x0000060902007986 */ /* 0x000fe8000c101504 */
[----:B------:R-:W-:Y:S04]  /*0380*/  STG.E.U16 desc[UR4][R2.64+0x8], R7 ;  /* 0x0000080702007986 */ /* 0x000fe8000c101504 */
[----:B------:R-:W-:Y:S04]  /*0390*/  STG.E.U16 desc[UR4][R2.64+0xa], R5 ;  /* 0x00000a0502007986 */ /* 0x000fe8000c101504 */
[----:B------:R-:W-:Y:S04]  /*03a0*/  STG.E.U16 desc[UR4][R2.64+0xc], R11 ;  /* 0x00000c0b02007986 */ /* 0x000fe8000c101504 */
[----:B------:R-:W-:Y:S01]  /*03b0*/  STG.E.U16 desc[UR4][R2.64+0xe], R13 ;  /* 0x00000e0d02007986 */ /* 0x000fe2000c101504 */
[----:B------:R-:W-:Y:S05]  /*03c0*/  EXIT ;  /* 0x000000000000794d */ /* 0x000fea0003800000 */
.L_x_697:
        /* <DEDUP_REMOVED lines=11> */
.L_x_829:


//--------------------- .text.dequantize_block_q8_0_f32 --------------------------
	.section	.text.dequantize_block_q8_0_f32,"ax",@progbits
	.align	128
        .global         dequantize_block_q8_0_f32
        .type           dequantize_block_q8_0_f32,@function
        .size           dequantize_block_q8_0_f32,(.L_x_830 - dequantize_block_q8_0_f32)
        .other          dequantize_block_q8_0_f32,@"STO_CUDA_ENTRY STV_DEFAULT"
dequantize_block_q8_0_f32:
.text.dequantize_block_q8_0_f32:
[----:B------:R-:W-:Y:S01]  /*0000*/  LDC R1, c[0x0][0x37c] ;  /* 0x0000df00ff017b82 */ /* 0x000fe20000000800 */
[----:B------:R-:W0:Y:S01]  /*0010*/  S2R R9, SR_TID.X ;  /* 0x0000000000097919 */ /* 0x000e220000002100 */
[----:B------:R-:W1:Y:S01]  /*0020*/  LDCU UR4, c[0x0][0x390] ;  /* 0x00007200ff0477ac */ /* 0x000e620008000800 */
[----:B------:R-:W2:Y:S01]  /*0030*/  S2R R24, SR_CTAID.X ;  /* 0x0000000000187919 */ /* 0x000ea20000002500 */
[----:B0-----:R-:W-:-:S04]  /*0040*/  LOP3.LUT R0, R9, 0x7, RZ, 0xc0, !PT ;  /* 0x0000000709007812 */ /* 0x001fc800078ec0ff */
[----:B--2---:R-:W-:-:S04]  /*0050*/  LEA R3, R24, R0, 0x3 ;  /* 0x0000000018037211 */ /* 0x004fc800078e18ff */
[----:B-1----:R-:W-:-:S13]  /*0060*/  ISETP.GE.AND P0, PT, R3, UR4, PT ;  /* 0x0000000403007c0c */ /* 0x002fda000bf06270 */
[----:B------:R-:W-:Y:S05]  /*0070*/  @P0 EXIT ;  /* 0x000000000000094d */ /* 0x000fea0003800000 */
[----:B------:R-:W0:Y:S01]  /*0080*/  LDC.64 R4, c[0x0][0x380] ;  /* 0x0000e000ff047b82 */ /* 0x000e220000000a00 */
[----:B------:R-:W1:Y:S01]  /*0090*/  LDCU.64 UR4, c[0x0][0x358] ;  /* 0x00006b00ff0477ac */ /* 0x000e620008000a00 */
[----:B------:R-:W-:Y:S01]  /*00a0*/  LOP3.LUT R9, R9, 0x3f8, RZ, 0xc0, !PT ;  /* 0x000003f809097812 */ /* 0x000fe200078ec0ff */
[----:B0-----:R-:W-:-:S05]  /*00b0*/  IMAD.WIDE.U32 R4, R3, 0x22, R4 ;  /* 0x0000002203047825 */ /* 0x001fca00078e0004 */
[----:B------:R-:W0:Y:S01]  /*00c0*/  LDC.64 R2, c[0x0][0x388] ;  /* 0x0000e200ff027b82 */ /* 0x000e220000000a00 */
[----:B------:R-:W-:Y:S02]  /*00d0*/  IADD3 R6, P0, PT, R9, R4, RZ ;  /* 0x0000000409067210 */ /* 0x000fe40007f1e0ff */
[----:B-1----:R1:W2:Y:S02]  /*00e0*/  LDG.E.U16.CONSTANT R4, desc[UR4][R4.64] ;  /* 0x0000000404047981 */ /* 0x0022a4000c1e9500 */
[----:B------:R-:W-:-:S05]  /*00f0*/  IADD3.X R7, PT, PT, RZ, R5, RZ, P0, !PT ;  /* 0x00000005ff077210 */ /* 0x000fca00007fe4ff */
[----:B------:R-:W3:Y:S04]  /*0100*/  LDG.E.U8.CONSTANT R8, desc[UR4][R6.64+0x2] ;  /* 0x0000020406087981 */ /* 0x000ee8000c1e9100 */
[----:B------:R-:W4:Y:S04]  /*0110*/  LDG.E.U8.CONSTANT R10, desc[UR4][R6.64+0x3] ;  /* 0x00000304060a7981 */ /* 0x000f28000c1e9100 */
[----:B------:R-:W5:Y:S04]  /*0120*/  LDG.E.U8.CONSTANT R12, desc[UR4][R6.64+0x4] ;  /* 0x00000404060c7981 */ /* 0x000f68000c1e9100 */
[----:B------:R-:W2:Y:S04]  /*0130*/  LDG.E.U8.CONSTANT R14, desc[UR4][R6.64+0x5] ;  /* 0x00000504060e7981 */ /* 0x000ea8000c1e9100 */
[----:B------:R-:W2:Y:S04]  /*0140*/  LDG.E.U8.CONSTANT R16, desc[UR4][R6.64+0x6] ;  /* 0x0000060406107981 */ /* 0x000ea8000c1e9100 */
[----:B------:R-:W2:Y:S04]  /*0150*/  LDG.E.U8.CONSTANT R18, desc[UR4][R6.64+0x7] ;  /* 0x0000070406127981 */ /* 0x000ea8000c1e9100 */
[----:B------:R-:W2:Y:S04]  /*0160*/  LDG.E.U8.CONSTANT R20, desc[UR4][R6.64+0x8] ;  /* 0x0000080406147981 */ /* 0x000ea8000c1e9100 */
[----:B------:R-:W1:Y:S01]  /*0170*/  LDG.E.U8.CONSTANT R22, desc[UR4][R6.64+0x9] ;  /* 0x0000090406167981 */ /* 0x000e62000c1e9100 */
        /* <DEDUP_REMOVED lines=9> */
[----:B------:R-:W5:Y:S08]  /*0210*/  I2F.S8 R23, R20 ;  /* 0x0000001400177306 */ /* 0x000f700000001400 */
[----:B-1----:R-:W1:Y:S01]  /*0220*/  I2F.S8 R5, R22 ;  /* 0x0000001600057306 */ /* 0x002e620000001400 */
[----:B------:R-:W-:-:S05]  /*0230*/  HADD2.F32 R4, -RZ, R4.H0_H0 ;  /* 0x20000004ff047230 */ /* 0x000fca0000004100 */
[C---:B0-----:R-:W-:Y:S01]  /*0240*/  FMUL R11, R4.reuse, R11 ;  /* 0x0000000b040b7220 */ /* 0x041fe20000400000 */
[C---:B---3--:R-:W-:Y:S01]  /*0250*/  FMUL R13, R4.reuse, R13 ;  /* 0x0000000d040d7220 */ /* 0x048fe20000400000 */
[C---:B----4-:R-:W-:Y:S01]  /*0260*/  FMUL R15, R4.reuse, R15 ;  /* 0x0000000f040f7220 */ /* 0x050fe20000400000 */
[C---:B--2---:R-:W-:Y:S01]  /*0270*/  FMUL R17, R4.reuse, R17 ;  /* 0x0000001104117220 */ /* 0x044fe20000400000 */
[C---:B-----5:R-:W-:Y:S01]  /*0280*/  FMUL R19, R4.reuse, R19 ;  /* 0x0000001304137220 */ /* 0x060fe20000400000 */
[C---:B------:R-:W-:Y:S01]  /*0290*/  FMUL R21, R4.reuse, R21 ;  /* 0x0000001504157220 */ /* 0x040fe20000400000 */
[C---:B------:R-:W-:Y:S01]  /*02a0*/  FMUL R23, R4.reuse, R23 ;  /* 0x0000001704177220 */ /* 0x040fe20000400000 */
[----:B-1----:R-:W-:Y:S01]  /*02b0*/  FMUL R5, R4, R5 ;  /* 0x0000000504057220 */ /* 0x002fe20000400000 */
[----:B------:R-:W-:Y:S04]  /*02c0*/  STG.E desc[UR4][R2.64], R11 ;  /* 0x0000000b02007986 */ /* 0x000fe8000c101904 */
[----:B------:R-:W-:Y:S04]  /*02d0*/  STG.E desc[UR4][R2.64+0x4], R13 ;  /* 0x0000040d02007986 */ /* 0x000fe8000c101904 */
[----:B------:R-:W-:Y:S04]  /*02e0*/  STG.E desc[UR4][R2.64+0x8], R15 ;  /* 0x0000080f02007986 */ /* 0x000fe8000c101904 */
[----:B------:R-:W-:Y:S04]  /*02f0*/  STG.E desc[UR4][R2.64+0xc], R17 ;  /* 0x00000c1102007986 */ /* 0x000fe8000c101904 */
[----:B------:R-:W-:Y:S04]  /*0300*/  STG.E desc[UR4][R2.64+0x10], R19 ;  /* 0x0000101302007986 */ /* 0x000fe8000c101904 */
[----:B------:R-:W-:Y:S04]  /*0310*/  STG.E desc[UR4][R2.64+0x14], R21 ;  /* 0x0000141502007986 */ /* 0x000fe8000c101904 */
[----:B------:R-:W-:Y:S04]  /*0320*/  STG.E desc[UR4][R2.64+0x18], R23 ;  /* 0x0000181702007986 */ /* 0x000fe8000c101904 */
[----:B------:R-:W-:Y:S01]  /*0330*/  STG.E desc[UR4][R2.64+0x1c], R5 ;  /* 0x00001c0502007986 */ /* 0x000fe2000c101904 */
[----:B------:R-:W-:Y:S05]  /*0340*/  EXIT ;  /* 0x000000000000794d */ /* 0x000fea0003800000 */
.L_x_698:
        /* <DEDUP_REMOVED lines=11> */
.L_x_830:


//--------------------- .text.dequantize_block_q5_1_f16 --------------------------
	.section	.text.dequantize_block_q5_1_f16,"ax",@progbits
	.align	128
        .global         dequantize_block_q5_1_f16
        .type           dequantize_block_q5_1_f16,@function
        .size           dequantize_block_q5_1_f16,(.L_x_831 - dequantize_block_q5_1_f16)
        .other          dequantize_block_q5_1_f16,@"STO_CUDA_ENTRY STV_DEFAULT"
dequantize_block_q5_1_f16:
.text.dequantize_block_q5_1_f16:
[----:B------:R-:W-:Y:S01]  /*0000*/  LDC R1, c[0x0][0x37c] ;  /* 0x0000df00ff017b82 */ /* 0x000fe20000000800 */
[----:B------:R-:W0:Y:S01]  /*0010*/  S2R R0, SR_CTAID.X ;  /* 0x0000000000007919 */ /* 0x000e220000002500 */
[----:B------:R-:W0:Y:S01]  /*0020*/  LDCU UR4, c[0x0][0x360] ;  /* 0x00006c00ff0477ac */ /* 0x000e220008000800 */
[----:B------:R-:W0:Y:S01]  /*0030*/  S2R R3, SR_TID.X ;  /* 0x0000000000037919 */ /* 0x000e220000002100 */
[----:B------:R-:W1:Y:S01]  /*0040*/  LDCU UR5, c[0x0][0x390] ;  /* 0x00007200ff0577ac */ /* 0x000e620008000800 */
[----:B0-----:R-:W-:-:S04]  /*0050*/  IMAD R0, R0, UR4, R3 ;  /* 0x0000000400007c24 */ /* 0x001fc8000f8e0203 */
[----:B------:R-:W-:-:S05]  /*0060*/  IMAD.SHL.U32 R3, R0, 0x2, RZ ;  /* 0x0000000200037824 */ /* 0x000fca00078e00ff */
[----:B-1----:R-:W-:-:S13]  /*0070*/  ISETP.GE.AND P0, PT, R3, UR5, PT ;  /* 0x0000000503007c0c */ /* 0x002fda000bf06270 */
[----:B------:R-:W-:Y:S05]  /*0080*/  @P0 EXIT ;  /* 0x000000000000094d */ /* 0x000fea0003800000 */
[----:B------:R-:W0:Y:S01]  /*0090*/  LDC.64 R4, c[0x0][0x380] ;  /* 0x0000e000ff047b82 */ /* 0x000e220000000a00 */
[----:B------:R-:W-:Y:S01]  /*00a0*/  SHF.R.S32.HI R0, RZ, 0x1f, R3 ;  /* 0x0000001fff007819 */ /* 0x000fe20000011403 */
[----:B------:R-:W1:Y:S03]  /*00b0*/  LDCU.64 UR4, c[0x0][0x358] ;  /* 0x00006b00ff0477ac */ /* 0x000e660008000a00 */
[----:B------:R-:W-:-:S04]  /*00c0*/  LEA.HI R2, R0, R3, RZ, 0x5 ;  /* 0x0000000300027211 */ /* 0x000fc800078f28ff */
[----:B------:R-:W-:-:S05]  /*00d0*/  LOP3.LUT R0, R2, 0xffffffe0, RZ, 0xc0, !PT ;  /* 0xffffffe002007812 */ /* 0x000fca00078ec0ff */
[----:B------:R-:W-:Y:S01]  /*00e0*/  IMAD.IADD R6, R3, 0x1, -R0 ;  /* 0x0000000103067824 */ /* 0x000fe200078e0a00 */
[----:B------:R-:W-:-:S04]  /*00f0*/  SHF.R.S32.HI R3, RZ, 0x5, R2 ;  /* 0x00000005ff037819 */ /* 0x000fc80000011402 */
[----:B------:R-:W-:Y:S01]  /*0100*/  SHF.R.S32.HI R9, RZ, 0x1, R6 ;  /* 0x00000001ff097819 */ /* 0x000fe20000011406 */
[----:B0-----:R-:W-:-:S04]  /*0110*/  IMAD.WIDE R4, R3, 0x18, R4 ;  /* 0x0000001803047825 */ /* 0x001fc800078e0204 */
[----:B------:R-:W-:Y:S01]  /*0120*/  VIADD R3, R9, 0x8 ;  /* 0x0000000809037836 */ /* 0x000fe20000000000 */
[----:B-1----:R-:W2:Y:S04]  /*0130*/  LDG.E.CONSTANT R10, desc[UR4][R4.64+0x4] ;  /* 0x00000404040a7981 */ /* 0x002ea8000c1e9900 */
[----:B------:R-:W-:Y:S01]  /*0140*/  IADD3 R6, P0, PT, R4, R3, RZ ;  /* 0x0000000304067210 */ /* 0x000fe20007f1e0ff */
[----:B------:R-:W3:Y:S03]  /*0150*/  LDG.E.CONSTANT R8, desc[UR4][R4.64] ;  /* 0x0000000404087981 */ /* 0x000ee6000c1e9900 */
[----:B------:R-:W-:-:S05]  /*0160*/  LEA.HI.X.SX32 R7, R3, R5, 0x1, P0 ;  /* 0x0000000503077211 */ /* 0x000fca00000f0eff */
[----:B------:R-:W4:Y:S01]  /*0170*/  LDG.E.U8.CONSTANT R6, desc[UR4][R6.64] ;  /* 0x0000000406067981 */ /* 0x000f22000c1e9100 */
[----:B------:R-:W-:Y:S01]  /*0180*/  VIADD R13, R9, 0xc ;  /* 0x0000000c090d7836 */ /* 0x000fe20000000000 */
[----:B--2---:R-:W-:-:S05]  /*0190*/  SHF.R.U32.HI R2, RZ, R9, R10 ;  /* 0x00000009ff027219 */ /* 0x004fca000001160a */
[----:B------:R-:W-:Y:S01]  /*01a0*/  IMAD.SHL.U32 R11, R2, 0x10, RZ ;  /* 0x00000010020b7824 */ /* 0x000fe200078e00ff */
[----:B------:R-:W-:Y:S01]  /*01b0*/  SHF.R.U32.HI R13, RZ, R13, R10 ;  /* 0x0000000dff0d7219 */ /* 0x000fe2000001160a */
[----:B------:R-:W0:Y:S03]  /*01c0*/  LDC.64 R2, c[0x0][0x388] ;  /* 0x0000e200ff027b82 */ /* 0x000e260000000a00 */
[----:B------:R-:W-:Y:S02]  /*01d0*/  LOP3.LUT R11, R11, 0x10, RZ, 0xc0, !PT ;  /* 0x000000100b0b7812 */ /* 0x000fe400078ec0ff */
[--C-:B----4-:R-:W-:Y:S02]  /*01e0*/  SHF.R.U32.HI R10, RZ, 0x4, R6.reuse ;  /* 0x00000004ff0a7819 */ /* 0x110fe40000011606 */
[----:B------:R-:W-:Y:S02]  /*01f0*/  LOP3.LUT R11, R11, 0xf, R6, 0xf8, !PT ;  /* 0x0000000f0b0b7812 */ /* 0x000fe400078ef806 */
[----:B------:R-:W-:Y:S01]  /*0200*/  LOP3.LUT R10, R10, 0x10, R13, 0xf8, !PT ;  /* 0x000000100a0a7812 */ /* 0x000fe200078ef80d */
[--C-:B---3--:R-:W-:Y:S01]  /*0210*/  HADD2.F32 R6, -RZ, R8.reuse.H0_H0 ;  /* 0x20000008ff067230 */ /* 0x108fe20000004100 */
[----:B------:R-:W-:Y:S01]  /*0220*/  I2FP.F32.U32 R11, R11 ;  /* 0x0000000b000b7245 */ /* 0x000fe20000201000 */
[----:B------:R-:W-:Y:S01]  /*0230*/  HADD2.F32 R5, -RZ, R8.H1_H1 ;  /* 0x30000008ff057230 */ /* 0x000fe20000004100 */
[----:B------:R-:W-:-:S04]  /*0240*/  I2FP.F32.U32 R10, R10 ;  /* 0x0000000a000a7245 */ /* 0x000fc80000201000 */
[C-C-:B------:R-:W-:Y:S01]  /*0250*/  FFMA R11, R6.reuse, R11, R5.reuse ;  /* 0x0000000b060b7223 */ /* 0x140fe20000000005 */
[----:B------:R-:W-:Y:S01]  /*0260*/  FFMA R10, R6, R10, R5 ;  /* 0x0000000a060a7223 */ /* 0x000fe20000000005 */
[----:B------:R-:W-:-:S04]  /*0270*/  IMAD.IADD R9, R0, 0x1, R9 ;  /* 0x0000000100097824 */ /* 0x000fc800078e0209 */
[----:B------:R-:W-:Y:S01]  /*0280*/  F2FP.F16.F32.PACK_AB R10, R10, R11 ;  /* 0x0000000b0a0a723e */ /* 0x000fe200000000ff */
[----:B0-----:R-:W-:-:S03]  /*0290*/  IMAD.WIDE R2, R9, 0x2, R2 ;  /* 0x0000000209027825 */ /* 0x001fc600078e0202 */
[----:B------:R-:W-:Y:S02]  /*02a0*/  PRMT R0, R10, 0x7632, R0 ;  /* 0x000076320a007816 */ /* 0x000fe40000000000 */
[----:B------:R-:W-:Y:S04]  /*02b0*/  STG.E.U16 desc[UR4][R2.64], R10 ;  /* 0x0000000a02007986 */ /* 0x000fe8000c101504 */
[----:B------:R-:W-:Y:S01]  /*02c0*/  STG.E.U16 desc[UR4][R2.64+0x20], R0 ;  /* 0x0000200002007986 */ /* 0x000fe2000c101504 */
[----:B------:R-:W-:Y:S05]  /*02d0*/  EXIT ;  /* 0x000000000000794d */ /* 0x000fea0003800000 */
.L_x_699:
        /* <DEDUP_REMOVED lines=10> */
.L_x_831:


//--------------------- .text.dequantize_block_q5_1_f32 --------------------------
	.section	.text.dequantize_block_q5_1_f32,"ax",@progbits
	.align	128
        .global         dequantize_block_q5_1_f32
        .type           dequantize_block_q5_1_f32,@function
        .size           dequantize_block_q5_1_f32,(.L_x_832 - dequantize_block_q5_1_f32)
        .other          dequantize_block_q5_1_f32,@"STO_CUDA_ENTRY STV_DEFAULT"
dequantize_block_q5_1_f32:
.text.dequantize_block_q5_1_f32:
        /* <DEDUP_REMOVED lines=13> */
[----:B------:R-:W-:Y:S02]  /*00d0*/  LOP3.LUT R9, R3, 0xffffffe0, RZ, 0xc0, !PT ;  /* 0xffffffe003097812 */ /* 0x000fe400078ec0ff */
[----:B------:R-:W-:-:S03]  /*00e0*/  SHF.R.S32.HI R3, RZ, 0x5, R3 ;  /* 0x00000005ff037819 */ /* 0x000fc60000011403 */
[----:B------:R-:W-:-:S05]  /*00f0*/  IMAD.IADD R0, R0, 0x1, -R9 ;  /* 0x0000000100007824 */ /* 0x000fca00078e0a09 */
[----:B------:R-:W-:Y:S01]  /*0100*/  SHF.R.S32.HI R0, RZ, 0x1, R0 ;  /* 0x00000001ff007819 */ /* 0x000fe20000011400 */
[----:B0-----:R-:W-:-:S04]  /*0110*/  IMAD.WIDE R4, R3, 0x18, R4 ;  /* 0x0000001803047825 */ /* 0x001fc800078e0204 */
[----:B------:R-:W-:Y:S01]  /*0120*/  VIADD R3, R0, 0x8 ;  /* 0x0000000800037836 */ /* 0x000fe20000000000 */
[----:B-1----:R-:W2:Y:S04]  /*0130*/  LDG.E.CONSTANT R11, desc[UR4][R4.64+0x4] ;  /* 0x00000404040b7981 */ /* 0x002ea8000c1e9900 */
[----:B------:R-:W-:Y:S01]  /*0140*/  IADD3 R6, P0, PT, R4, R3, RZ ;  /* 0x0000000304067210 */ /* 0x000fe20007f1e0ff */
[----:B------:R-:W3:Y:S03]  /*0150*/  LDG.E.CONSTANT R8, desc[UR4][R4.64] ;  /* 0x0000000404087981 */ /* 0x000ee6000c1e9900 */
[----:B------:R-:W-:Y:S02]  /*0160*/  LEA.HI.X.SX32 R7, R3, R5, 0x1, P0 ;  /* 0x0000000503077211 */ /* 0x000fe400000f0eff */
[----:B------:R-:W0:Y:S04]  /*0170*/  LDC.64 R2, c[0x0][0x388] ;  /* 0x0000e200ff027b82 */ /* 0x000e280000000a00 */
[----:B------:R-:W4:Y:S01]  /*0180*/  LDG.E.U8.CONSTANT R7, desc[UR4][R6.64] ;  /* 0x0000000406077981 */ /* 0x000f22000c1e9100 */
[----:B------:R-:W-:-:S02]  /*0190*/  VIADD R12, R0, 0xc ;  /* 0x0000000c000c7836 */ /* 0x000fc40000000000 */
[----:B------:R-:W-:-:S04]  /*01a0*/  IMAD.IADD R9, R9, 0x1, R0 ;  /* 0x0000000109097824 */ /* 0x000fc800078e0200 */
[----:B0-----:R-:W-:Y:S01]  /*01b0*/  IMAD.WIDE R2, R9, 0x4, R2 ;  /* 0x0000000409027825 */ /* 0x001fe200078e0202 */
[----:B--2---:R-:W-:-:S05]  /*01c0*/  SHF.R.U32.HI R10, RZ, R0, R11 ;  /* 0x00000000ff0a7219 */ /* 0x004fca000001160b */
[----:B------:R-:W-:Y:S01]  /*01d0*/  IMAD.SHL.U32 R10, R10, 0x10, RZ ;  /* 0x000000100a0a7824 */ /* 0x000fe200078e00ff */
[----:B------:R-:W-:-:S04]  /*01e0*/  SHF.R.U32.HI R12, RZ, R12, R11 ;  /* 0x0000000cff0c7219 */ /* 0x000fc8000001160b */
        /* <DEDUP_REMOVED lines=9> */
[----:B------:R-:W-:-:S04]  /*0280*/  FFMA R5, R0, R4, R5 ;  /* 0x0000000400057223 */ /* 0x000fc80000000005 */
[----:B------:R-:W-:Y:S04]  /*0290*/  STG.E desc[UR4][R2.64], R7 ;  /* 0x0000000702007986 */ /* 0x000fe8000c101904 */
[----:B------:R-:W-:Y:S01]  /*02a0*/  STG.E desc[UR4][R2.64+0x40], R5 ;  /* 0x0000400502007986 */ /* 0x000fe2000c101904 */
[----:B------:R-:W-:Y:S05]  /*02b0*/  EXIT ;  /* 0x000000000000794d */ /* 0x000fea0003800000 */
.L_x_700:
        /* <DEDUP_REMOVED lines=12> */
.L_x_832:


//--------------------- .text.dequantize_block_q5_0_f16 --------------------------
	.section	.text.dequantize_block_q5_0_f16,"ax",@progbits
	.align	128
        .global         dequantize_block_q5_0_f16
        .type           dequantize_block_q5_0_f16,@function
        .size           dequantize_block_q5_0_f16,(.L_x_833 - dequantize_block_q5_0_f16)
        .other          dequantize_block_q5_0_f16,@"STO_CUDA_ENTRY STV_DEFAULT"
dequantize_block_q5_0_f16:
.text.dequantize_block_q5_0_f16:
        /* <DEDUP_REMOVED lines=13> */
[----:B------:R-:W-:Y:S02]  /*00d0*/  SHF.R.S32.HI R5, RZ, 0x5, R0 ;  /* 0x00000005ff057819 */ /* 0x000fe40000011400 */
[----:B------:R-:W-:-:S05]  /*00e0*/  LOP3.LUT R0, R0, 0xffffffe0, RZ, 0xc0, !PT ;  /* 0xffffffe000007812 */ /* 0x000fca00078ec0ff */
[----:B------:R-:W-:-:S05]  /*00f0*/  IMAD.IADD R3, R3, 0x1, -R0 ;  /* 0x0000000103037824 */ /* 0x000fca00078e0a00 */
[----:B------:R-:W-:Y:S01]  /*0100*/  SHF.R.S32.HI R3, RZ, 0x1, R3 ;  /* 0x00000001ff037819 */ /* 0x000fe20000011403 */
[----:B0-----:R-:W-:-:S04]  /*0110*/  IMAD.WIDE R6, R5, 0x16, R6 ;  /* 0x0000001605067825 */ /* 0x001fc800078e0206 */
[----:B------:R-:W-:Y:S01]  /*0120*/  VIADD R5, R3, 0x6 ;  /* 0x0000000603057836 */ /* 0x000fe20000000000 */
[----:B-1----:R-:W2:Y:S04]  /*0130*/  LDG.E.U8.CONSTANT R8, desc[UR4][R6.64+0x2] ;  /* 0x0000020406087981 */ /* 0x002ea8000c1e9100 */
[----:B------:R-:W2:Y:S04]  /*0140*/  LDG.E.U8.CONSTANT R9, desc[UR4][R6.64+0x3] ;  /* 0x0000030406097981 */ /* 0x000ea8000c1e9100 */
[----:B------:R-:W3:Y:S04]  /*0150*/  LDG.E.U8.CONSTANT R10, desc[UR4][R6.64+0x4] ;  /* 0x00000404060a7981 */ /* 0x000ee8000c1e9100 */
[----:B------:R-:W3:Y:S01]  /*0160*/  LDG.E.U8.CONSTANT R11, desc[UR4][R6.64+0x5] ;  /* 0x00000504060b7981 */ /* 0x000ee2000c1e9100 */
[----:B------:R-:W-:-:S03]  /*0170*/  IADD3 R4, P0, PT, R6, R5, RZ ;  /* 0x0000000506047210 */ /* 0x000fc60007f1e0ff */
[----:B------:R-:W4:Y:S01]  /*0180*/  LDG.E.U16.CONSTANT R2, desc[UR4][R6.64] ;  /* 0x0000000406027981 */ /* 0x000f22000c1e9500 */
[----:B------:R-:W-:-:S05]  /*0190*/  LEA.HI.X.SX32 R5, R5, R7, 0x1, P0 ;  /* 0x0000000705057211 */ /* 0x000fca00000f0eff */
[----:B------:R-:W5:Y:S01]  /*01a0*/  LDG.E.U8.CONSTANT R4, desc[UR4][R4.64] ;  /* 0x0000000404047981 */ /* 0x000f62000c1e9100 */
[----:B--2---:R-:W-:Y:S02]  /*01b0*/  IMAD R8, R9, 0x100, R8 ;  /* 0x0000010009087824 */ /* 0x004fe400078e0208 */
[----:B---3--:R-:W-:-:S04]  /*01c0*/  IMAD R11, R11, 0x100, R10 ;  /* 0x000001000b0b7824 */ /* 0x008fc800078e020a */
[----:B------:R-:W-:Y:S02]  /*01d0*/  IMAD.U32 R8, R11, 0x10000, R8 ;  /* 0x000100000b087824 */ /* 0x000fe400078e0008 */
[----:B------:R-:W-:-:S03]  /*01e0*/  VIADD R11, R3, 0xc ;  /* 0x0000000c030b7836 */ /* 0x000fc60000000000 */
[--C-:B------:R-:W-:Y:S02]  /*01f0*/  SHF.R.U32.HI R9, RZ, R3, R8.reuse ;  /* 0x00000003ff097219 */ /* 0x100fe40000011608 */
[----:B------:R-:W-:Y:S02]  /*0200*/  SHF.R.U32.HI R11, RZ, R11, R8 ;  /* 0x0000000bff0b7219 */ /* 0x000fe40000011608 */
[----:B-----5:R-:W-:Y:S01]  /*0210*/  LOP3.LUT R8, R4, 0xf, RZ, 0xc0, !PT ;  /* 0x0000000f04087812 */ /* 0x020fe200078ec0ff */
[----:B------:R-:W-:Y:S01]  /*0220*/  IMAD.SHL.U32 R9, R9, 0x10, RZ ;  /* 0x0000001009097824 */ /* 0x000fe200078e00ff */
[----:B------:R-:W-:Y:S02]  /*0230*/  SHF.R.U32.HI R10, RZ, 0x4, R4 ;  /* 0x00000004ff0a7819 */ /* 0x000fe40000011604 */
[----:B------:R-:W0:Y:S02]  /*0240*/  LDC.64 R4, c[0x0][0x388] ;  /* 0x0000e200ff047b82 */ /* 0x000e240000000a00 */
[----:B------:R-:W-:-:S02]  /*0250*/  LOP3.LUT R8, R8, 0x10, R9, 0xf8, !PT ;  /* 0x0000001008087812 */ /* 0x000fc400078ef809 */
[----:B------:R-:W-:-:S03]  /*0260*/  LOP3.LUT R10, R10, 0x10, R11, 0xf8, !PT ;  /* 0x000000100a0a7812 */ /* 0x000fc600078ef80b */
[----:B------:R-:W-:Y:S02]  /*0270*/  VIADD R8, R8, 0xfffffff0 ;  /* 0xfffffff008087836 */ /* 0x000fe40000000000 */
[----:B------:R-:W-:Y:S02]  /*0280*/  VIADD R10, R10, 0xfffffff0 ;  /* 0xfffffff00a0a7836 */ /* 0x000fe40000000000 */
[----:B----4-:R-:W-:Y:S01]  /*0290*/  HADD2.F32 R2, -RZ, R2.H0_H0 ;  /* 0x20000002ff027230 */ /* 0x010fe20000004100 */
[----:B------:R-:W-:Y:S02]  /*02a0*/  I2FP.F32.S32 R7, R8 ;  /* 0x0000000800077245 */ /* 0x000fe40000201400 */
[----:B------:R-:W-:-:S03]  /*02b0*/  I2FP.F32.S32 R9, R10 ;  /* 0x0000000a00097245 */ /* 0x000fc60000201400 */
[C---:B------:R-:W-:Y:S02]  /*02c0*/  FMUL R7, R2.reuse, R7 ;  /* 0x0000000702077220 */ /* 0x040fe40000400000 */
[----:B------:R-:W-:Y:S01]  /*02d0*/  FMUL R2, R2, R9 ;  /* 0x0000000902027220 */ /* 0x000fe20000400000 */
[----:B------:R-:W-:-:S04]  /*02e0*/  IMAD.IADD R3, R0, 0x1, R3 ;  /* 0x0000000100037824 */ /* 0x000fc800078e0203 */
[----:B------:R-:W-:Y:S01]  /*02f0*/  F2FP.F16.F32.PACK_AB R2, R2, R7 ;  /* 0x000000070202723e */ /* 0x000fe200000000ff */
[----:B0-----:R-:W-:-:S03]  /*0300*/  IMAD.WIDE R4, R3, 0x2, R4 ;  /* 0x0000000203047825 */ /* 0x001fc600078e0204 */
[----:B------:R-:W-:Y:S02]  /*0310*/  PRMT R0, R2, 0x7632, R0 ;  /* 0x0000763202007816 */ /* 0x000fe40000000000 */
[----:B------:R-:W-:Y:S04]  /*0320*/  STG.E.U16 desc[UR4][R4.64], R2 ;  /* 0x0000000204007986 */ /* 0x000fe8000c101504 */
[----:B------:R-:W-:Y:S01]  /*0330*/  STG.E.U16 desc[UR4][R4.64+0x20], R0 ;  /* 0x0000200004007986 */ /* 0x000fe2000c101504 */
[----:B------:R-:W-:Y:S05]  /*0340*/  EXIT ;  /* 0x000000000000794d */ /* 0x000fea0003800000 */
.L_x_701:
        /* <DEDUP_REMOVED lines=11> */
.L_x_833:


//--------------------- .text.dequantize_block_q5_0_f32 --------------------------
	.section	.text.dequantize_block_q5_0_f32,"ax",@progbits
	.align	128
        .global         dequantize_block_q5_0_f32
        .type           dequantize_block_q5_0_f32,@function
        .size           dequantize_block_q5_0_f32,(.L_x_834 - dequantize_block_q5_0_f32)
        .other          dequantize_block_q5_0_f32,@"STO_CUDA_ENTRY STV_DEFAULT"
dequantize_block_q5_0_f32:
.text.dequantize_block_q5_0_f32:
        /* <DEDUP_REMOVED lines=27> */
[----:B------:R-:W-:Y:S02]  /*01b0*/  VIADD R13, R9, 0xc ;  /* 0x0000000c090d7836 */ /* 0x000fe40000000000 */
[----:B--2---:R-:W-:Y:S02]  /*01c0*/  IMAD R2, R3, 0x100, R2 ;  /* 0x0000010003027824 */ /* 0x004fe400078e0202 */
[----:B---3--:R-:W-:-:S05]  /*01d0*/  IMAD R11, R11, 0x100, R10 ;  /* 0x000001000b0b7824 */ /* 0x008fca00078e020a */
[----:B------:R-:W-:Y:S02]  /*01e0*/  LEA R10, R11, R2, 0x10 ;  /* 0x000000020b0a7211 */ /* 0x000fe400078e80ff */
[----:B------:R-:W0:Y:S02]  /*01f0*/  LDC.64 R2, c[0x0][0x388] ;  /* 0x0000e200ff027b82 */ /* 0x000e240000000a00 */
[--C-:B------:R-:W-:Y:S02]  /*0200*/  SHF.R.U32.HI R11, RZ, R9, R10.reuse ;  /* 0x00000009ff0b7219 */ /* 0x100fe4000001160a */
[----:B------:R-:W-:Y:S02]  /*0210*/  SHF.R.U32.HI R13, RZ, R13, R10 ;  /* 0x0000000dff0d7219 */ /* 0x000fe4000001160a */
[----:B-----5:R-:W-:Y:S01]  /*0220*/  LOP3.LUT R10, R6, 0xf, RZ, 0xc0, !PT ;  /* 0x0000000f060a7812 */ /* 0x020fe200078ec0ff */
[----:B------:R-:W-:Y:S01]  /*0230*/  IMAD.SHL.U32 R11, R11, 0x10, RZ ;  /* 0x000000100b0b7824 */ /* 0x000fe200078e00ff */
[----:B------:R-:W-:-:S04]  /*0240*/  SHF.R.U32.HI R6, RZ, 0x4, R6 ;  /* 0x00000004ff067819 */ /* 0x000fc80000011606 */
[----:B------:R-:W-:Y:S02]  /*0250*/  LOP3.LUT R10, R10, 0x10, R11, 0xf8, !PT ;  /* 0x000000100a0a7812 */ /* 0x000fe400078ef80b */
[----:B------:R-:W-:-:S03]  /*0260*/  LOP3.LUT R6, R6, 0x10, R13, 0xf8, !PT ;  /* 0x0000001006067812 */ /* 0x000fc600078ef80d */
[----:B------:R-:W-:Y:S01]  /*0270*/  VIADD R10, R10, 0xfffffff0 ;  /* 0xfffffff00a0a7836 */ /* 0x000fe20000000000 */
[----:B------:R-:W-:Y:S01]  /*0280*/  IADD3 R6, PT, PT, R6, -0x10, RZ ;  /* 0xfffffff006067810 */ /* 0x000fe20007ffe0ff */
[----:B----4-:R-:W-:Y:S02]  /*0290*/  HADD2.F32 R8, -RZ, R8.H0_H0 ;  /* 0x20000008ff087230 */ /* 0x010fe40000004100 */
[----:B------:R-:W-:Y:S01]  /*02a0*/  IMAD.IADD R9, R0, 0x1, R9 ;  /* 0x0000000100097824 */ /* 0x000fe200078e0209 */
[----:B------:R-:W-:Y:S02]  /*02b0*/  I2FP.F32.S32 R5, R10 ;  /* 0x0000000a00057245 */ /* 0x000fe40000201400 */
[----:B------:R-:W-:Y:S01]  /*02c0*/  I2FP.F32.S32 R7, R6 ;  /* 0x0000000600077245 */ /* 0x000fe20000201400 */
[----:B0-----:R-:W-:-:S04]  /*02d0*/  IMAD.WIDE R2, R9, 0x4, R2 ;  /* 0x0000000409027825 */ /* 0x001fc800078e0202 */
[C---:B------:R-:W-:Y:S01]  /*02e0*/  FMUL R5, R8.reuse, R5 ;  /* 0x0000000508057220 */ /* 0x040fe20000400000 */
[----:B------:R-:W-:-:S04]  /*02f0*/  FMUL R7, R8, R7 ;  /* 0x0000000708077220 */ /* 0x000fc80000400000 */
[----:B------:R-:W-:Y:S04]  /*0300*/  STG.E desc[UR4][R2.64], R5 ;  /* 0x0000000502007986 */ /* 0x000fe8000c101904 */
[----:B------:R-:W-:Y:S01]  /*0310*/  STG.E desc[UR4][R2.64+0x40], R7 ;  /* 0x0000400702007986 */ /* 0x000fe2000c101904 */
[----:B------:R-:W-:Y:S05]  /*0320*/  EXIT ;  /* 0x000000000000794d */ /* 0x000fea0003800000 */
.L_x_702:
        /* <DEDUP_REMOVED lines=13> */
.L_x_834:


//--------------------- .text.dequantize_block_q4_1_f16 --------------------------
	.section	.text.dequantize_block_q4_1_f16,"ax",@progbits
	.align	128
        .global         dequantize_block_q4_1_f16
        .type           dequantize_block_q4_1_f16,@function
        .size           dequantize_block_q4_1_f16,(.L_x_835 - dequantize_block_q4_1_f16)
        .other          dequantize_block_q4_1_f16,@"STO_CUDA_ENTRY STV_DEFAULT"
dequantize_block_q4_1_f16:
.text.dequantize_block_q4_1_f16:
[----:B------:R-:W-:Y:S01]  /*0000*/  LDC R1, c[0x0][0x37c] ;  /* 0x0000df00ff017b82 */ /* 0x000fe20000000800 */
[----:B------:R-:W0:Y:S01]  /*0010*/  S2R R5, SR_CTAID.X ;  /* 0x0000000000057919 */ /* 0x000e220000002500 */
[----:B------:R-:W1:Y:S01]  /*0020*/  LDCU UR5, c[0x0][0x390] ;  /* 0x00007200ff0577ac */ /* 0x000e620008000800 */
[----:B------:R-:W2:Y:S01]  /*0030*/  S2R R9, SR_TID.X ;  /* 0x0000000000097919 */ /* 0x000ea20000002100 */
[----:B-1----:R-:W-:Y:S01]  /*0040*/  USHF.R.S32.HI UR4, URZ, 0x1f, UR5 ;  /* 0x0000001fff047899 */ /* 0x002fe20008011405 */
[----:B0-----:R-:W-:-:S03]  /*0050*/  IMAD.WIDE.U32 R2, R5, 0x8, RZ ;  /* 0x0000000805027825 */ /* 0x001fc600078e00ff */
[----:B--2---:R-:W-:-:S04]  /*0060*/  LOP3.LUT R11, R2, 0x7, R9, 0xf8, !PT ;  /* 0x00000007020b7812 */ /* 0x004fc800078ef809 */
[----:B------:R-:W-:-:S04]  /*0070*/  ISETP.GE.U32.AND P0, PT, R11, UR5, PT ;  /* 0x000000050b007c0c */ /* 0x000fc8000bf06070 */
[----:B------:R-:W-:-:S13]  /*0080*/  ISETP.GE.AND.EX P0, PT, R3, UR4, PT, P0 ;  /* 0x0000000403007c0c */ /* 0x000fda000bf06300 */
[----:B------:R-:W-:Y:S05]  /*0090*/  @P0 EXIT ;  /* 0x000000000000094d */ /* 0x000fea0003800000 */
[----:B------:R-:W0:Y:S01]  /*00a0*/  LDC.64 R6, c[0x0][0x380] ;  /* 0x0000e000ff067b82 */ /* 0x000e220000000a00 */
[----:B------:R-:W1:Y:S01]  /*00b0*/  LDCU.64 UR4, c[0x0][0x358] ;  /* 0x00006b00ff0477ac */ /* 0x000e620008000a00 */
[----:B------:R-:W-:Y:S01]  /*00c0*/  SHF.R.U32.HI R0, RZ, 0x1, R9 ;  /* 0x00000001ff007819 */ /* 0x000fe20000011609 */
[----:B------:R-:W-:-:S03]  /*00d0*/  IMAD R13, R3, 0x14, RZ ;  /* 0x00000014030d7824 */ /* 0x000fc600078e02ff */
[----:B------:R-:W-:Y:S01]  /*00e0*/  LOP3.LUT R14, R0, 0x1fc, RZ, 0xc0, !PT ;  /* 0x000001fc000e7812 */ /* 0x000fe200078ec0ff */
[----:B0-----:R-:W-:-:S04]  /*00f0*/  IMAD.WIDE.U32 R2, R11, 0x14, R6 ;  /* 0x000000140b027825 */ /* 0x001fc800078e0006 */
[----:B------:R-:W-:Y:S01]  /*0100*/  IMAD.IADD R13, R3, 0x1, R13 ;  /* 0x00000001030d7824 */ /* 0x000fe200078e020d */
[----:B------:R-:W-:-:S05]  /*0110*/  IADD3 R10, P0, PT, R14, R2, RZ ;  /* 0x000000020e0a7210 */ /* 0x000fca0007f1e0ff */
[----:B------:R-:W-:Y:S02]  /*0120*/  IMAD.X R11, RZ, RZ, R13, P0 ;  /* 0x000000ffff0b7224 */ /* 0x000fe400000e060d */
[----:B------:R-:W-:Y:S02]  /*0130*/  IMAD.MOV.U32 R12, RZ, RZ, R2 ;  /* 0x000000ffff0c7224 */ /* 0x000fe400078e0002 */
[----:B------:R-:W0:Y:S01]  /*0140*/  LDC.64 R2, c[0x0][0x388] ;  /* 0x0000e200ff027b82 */ /* 0x000e220000000a00 */
[----:B-1----:R-:W2:Y:S04]  /*0150*/  LDG.E.U8.CONSTANT R15, desc[UR4][R10.64+0x4] ;  /* 0x000004040a0f7981 */ /* 0x002ea8000c1e9100 */
[----:B------:R-:W3:Y:S04]  /*0160*/  LDG.E.CONSTANT R8, desc[UR4][R12.64] ;  /* 0x000000040c087981 */ /* 0x000ee8000c1e9900 */
[----:B------:R-:W4:Y:S04]  /*0170*/  LDG.E.U8.CONSTANT R4, desc[UR4][R10.64+0x5] ;  /* 0x000005040a047981 */ /* 0x000f28000c1e9100 */
[----:B------:R-:W5:Y:S04]  /*0180*/  LDG.E.U8.CONSTANT R6, desc[UR4][R10.64+0x7] ;  /* 0x000007040a067981 */ /* 0x000f68000c1e9100 */
[----:B------:R5:W5:Y:S01]  /*0190*/  LDG.E.U8.CONSTANT R0, desc[UR4][R10.64+0x6] ;  /* 0x000006040a007981 */ /* 0x000b62000c1e9100 */
[----:B------:R-:W-:Y:S01]  /*01a0*/  LOP3.LUT R9, R9, 0x7, RZ, 0xc0, !PT ;  /* 0x0000000709097812 */ /* 0x000fe200078ec0ff */
[----:B0-----:R-:W-:-:S04]  /*01b0*/  IMAD.WIDE.U32 R2, R5, 0x200, R2 ;  /* 0x0000020005027825 */ /* 0x001fc800078e0002 */
[----:B------:R-:W-:-:S04]  /*01c0*/  IMAD R9, R9, 0x20, R14 ;  /* 0x0000002009097824 */ /* 0x000fc800078e020e */
[----:B------:R-:W-:Y:S01]  /*01d0*/  IMAD.WIDE.U32 R2, R9, 0x2, R2 ;  /* 0x0000000209027825 */ /* 0x000fe200078e0002 */
[----:B--2---:R-:W-:Y:S02]  /*01e0*/  LOP3.LUT R16, R15, 0xf, RZ, 0xc0, !PT ;  /* 0x0000000f0f107812 */ /* 0x004fe400078ec0ff */
[----:B------:R-:W-:-:S04]  /*01f0*/  SHF.R.U32.HI R15, RZ, 0x4, R15 ;  /* 0x00000004ff0f7819 */ /* 0x000fc8000001160f */
[----:B------:R-:W-:Y:S01]  /*0200*/  LOP3.LUT R15, R15, 0xffff, RZ, 0xc0, !PT ;  /* 0x0000ffff0f0f7812 */ /* 0x000fe200078ec0ff */
[--C-:B---3--:R-:W-:Y:S02]  /*0210*/  HADD2.F32 R7, -RZ, R8.reuse.H0_H0 ;  /* 0x20000008ff077230 */ /* 0x108fe40000004100 */
[----:B------:R-:W-:Y:S01]  /*0220*/  HADD2.F32 R8, -RZ, R8.H1_H1 ;  /* 0x30000008ff087230 */ /* 0x000fe20000004100 */
[----:B------:R-:W-:Y:S02]  /*0230*/  I2FP.F32.U32 R5, R15 ;  /* 0x0000000f00057245 */ /* 0x000fe40000201000 */
[----:B----4-:R-:W-:Y:S02]  /*0240*/  LOP3.LUT R17, R4, 0xf, RZ, 0xc0, !PT ;  /* 0x0000000f04117812 */ /* 0x010fe400078ec0ff */
[----:B-----5:R-:W-:Y:S01]  /*0250*/  LOP3.LUT R11, R6, 0xf, RZ, 0xc0, !PT ;  /* 0x0000000f060b7812 */ /* 0x020fe200078ec0ff */
[----:B------:R-:W-:Y:S01]  /*0260*/  FFMA R5, R7, R5, R8 ;  /* 0x0000000507057223 */ /* 0x000fe20000000008 */
[----:B------:R-:W-:Y:S01]  /*0270*/  LOP3.LUT R10, R0, 0xf, RZ, 0xc0, !PT ;  /* 0x0000000f000a7812 */ /* 0x000fe200078ec0ff */
[----:B------:R-:W0:Y:S01]  /*0280*/  I2F.U16 R16, R16 ;  /* 0x0000001000107306 */ /* 0x000e220000101000 */
[----:B------:R-:W-:-:S02]  /*0290*/  SHF.R.U32.HI R4, RZ, 0x4, R4 ;  /* 0x00000004ff047819 */ /* 0x000fc40000011604 */
[----:B------:R-:W-:Y:S02]  /*02a0*/  F2FP.F16.F32.PACK_AB R5, RZ, R5 ;  /* 0x00000005ff05723e */ /* 0x000fe400000000ff */
[----:B------:R-:W-:-:S03]  /*02b0*/  SHF.R.U32.HI R0, RZ, 0x4, R0 ;  /* 0x00000004ff007819 */ /* 0x000fc60000011600 */
[----:B------:R-:W1:Y:S01]  /*02c0*/  I2F.U16 R17, R17 ;  /* 0x0000001100117306 */ /* 0x000e620000101000 */
[----:B------:R-:W-:-:S07]  /*02d0*/  SHF.R.U32.HI R6, RZ, 0x4, R6 ;  /* 0x00000004ff067819 */ /* 0x000fce0000011606 */
[----:B------:R2:W3:Y:S01]  /*02e0*/  I2F.U16 R9, R10 ;  /* 0x0000000a00097306 */ /* 0x0004e20000101000 */
[----:B------:R-:W-:-:S07]  /*02f0*/  LOP3.LUT R4, R4, 0xffff, RZ, 0xc0, !PT ;  /* 0x0000ffff04047812 */ /* 0x000fce00078ec0ff */
[----:B------:R-:W4:Y:S01]  /*0300*/  I2F.U16 R11, R11 ;  /* 0x0000000b000b7306 */ /* 0x000f220000101000 */
[----:B--2---:R-:W-:Y:S02]  /*0310*/  PRMT R10, R5, 0x7610, R10 ;  /* 0x00007610050a7816 */ /* 0x004fe4000000000a */
[----:B------:R-:W-:Y:S02]  /*0320*/  LOP3.LUT R5, R0, 0xffff, RZ, 0xc0, !PT ;  /* 0x0000ffff00057812 */ /* 0x000fe400078ec0ff */
[----:B------:R-:W-:Y:S02]  /*0330*/  LOP3.LUT R6, R6, 0xffff, RZ, 0xc0, !PT ;  /* 0x0000ffff06067812 */ /* 0x000fe400078ec0ff */
[----:B------:R-:W-:Y:S02]  /*0340*/  I2FP.F32.U32 R0, R4 ;  /* 0x0000000400007245 */ /* 0x000fe40000201000 */
[----:B------:R-:W-:Y:S02]  /*0350*/  I2FP.F32.U32 R5, R5 ;  /* 0x0000000500057245 */ /* 0x000fe40000201000 */
[----:B------:R-:W-:Y:S01]  /*0360*/  I2FP.F32.U32 R13, R6 ;  /* 0x00000006000d7245 */ /* 0x000fe20000201000 */
[C-C-:B0-----:R-:W-:Y:S01]  /*0370*/  FFMA R12, R7.reuse, R16, R8.reuse ;  /* 0x00000010070c7223 */ /* 0x141fe20000000008 */
[C-C-:B-1----:R-:W-:Y:S01]  /*0380*/  FFMA R17, R7.reuse, R17, R8.reuse ;  /* 0x0000001107117223 */ /* 0x142fe20000000008 */
[C-C-:B------:R-:W-:Y:S01]  /*0390*/  FFMA R0, R7.reuse, R0, R8.reuse ;  /* 0x0000000007007223 */ /* 0x140fe20000000008 */
[C-C-:B---3--:R-:W-:Y:S01]  /*03a0*/  FFMA R9, R7.reuse, R9, R8.reuse ;  /* 0x0000000907097223 */ /* 0x148fe20000000008 */
[C-C-:B------:R-:W-:Y:S01]  /*03b0*/  FFMA R5, R7.reuse, R5, R8.reuse ;  /* 0x0000000507057223 */ /* 0x140fe20000000008 */
[C-C-:B----4-:R-:W-:Y:S01]  /*03c0*/  FFMA R11, R7.reuse, R11, R8.reuse ;  /* 0x0000000b070b7223 */ /* 0x150fe20000000008 */
[----:B------:R-:W-:Y:S01]  /*03d0*/  FFMA R13, R7, R13, R8 ;  /* 0x0000000d070d7223 */ /* 0x000fe20000000008 */
        /* <DEDUP_REMOVED lines=16> */
.L_x_703:
        /* <DEDUP_REMOVED lines=10> */
.L_x_835:


//--------------------- .text.dequantize_block_q4_1_f32 --------------------------
	.section	.text.dequantize_block_q4_1_f32,"ax",@progbits
	.align	128
        .global         dequantize_block_q4_1_f32
        .type           dequantize_block_q4_1_f32,@function
        .size           dequantize_block_q4_1_f32,(.L_x_836 - dequantize_block_q4_1_f32)
        .other          dequantize_block_q4_1_f32,@"STO_CUDA_ENTRY STV_DEFAULT"
dequantize_block_q4_1_f32:
.text.dequantize_block_q4_1_f32:
        /* <DEDUP_REMOVED lines=13> */
[----:B------:R-:W-:Y:S02]  /*00d0*/  IMAD R11, R3, 0x14, RZ ;  /* 0x00000014030b7824 */ /* 0x000fe400078e02ff */
[----:B0-----:R-:W-:Y:S01]  /*00e0*/  IMAD.WIDE.U32 R2, R7, 0x14, R4 ;  /* 0x0000001407027825 */ /* 0x001fe200078e0004 */
[----:B------:R-:W-:-:S03]  /*00f0*/  LOP3.LUT R5, R0, 0x1fc, RZ, 0xc0, !PT ;  /* 0x000001fc00057812 */ /* 0x000fc600078ec0ff */
[----:B------:R-:W-:Y:S01]  /*0100*/  IMAD.IADD R11, R3, 0x1, R11 ;  /* 0x00000001030b7824 */ /* 0x000fe200078e020b */
[----:B------:R-:W-:-:S05]  /*0110*/  IADD3 R8, P0, PT, R5, R2, RZ ;  /* 0x0000000205087210 */ /* 0x000fca0007f1e0ff */
[----:B------:R-:W-:-:S05]  /*0120*/  IMAD.X R9, RZ, RZ, R11, P0 ;  /* 0x000000ffff097224 */ /* 0x000fca00000e060b */
[----:B-1----:R-:W2:Y:S01]  /*0130*/  LDG.E.U8.CONSTANT R12, desc[UR4][R8.64+0x4] ;  /* 0x00000404080c7981 */ /* 0x002ea2000c1e9100 */
[----:B------:R-:W-:Y:S02]  /*0140*/  IMAD.MOV.U32 R10, RZ, RZ, R2 ;  /* 0x000000ffff0a7224 */ /* 0x000fe400078e0002 */
[----:B------:R-:W0:Y:S01]  /*0150*/  LDC.64 R2, c[0x0][0x388] ;  /* 0x0000e200ff027b82 */ /* 0x000e220000000a00 */
[----:B------:R-:W3:Y:S04]  /*0160*/  LDG.E.U8.CONSTANT R7, desc[UR4][R8.64+0x7] ;  /* 0x0000070408077981 */ /* 0x000ee8000c1e9100 */
[----:B------:R-:W4:Y:S04]  /*0170*/  LDG.E.CONSTANT R10, desc[UR4][R10.64] ;  /* 0x000000040a0a7981 */ /* 0x000f28000c1e9900 */
[----:B------:R-:W5:Y:S04]  /*0180*/  LDG.E.U8.CONSTANT R0, desc[UR4][R8.64+0x5] ;  /* 0x0000050408007981 */ /* 0x000f68000c1e9100 */
[----:B------:R-:W5:Y:S01]  /*0190*/  LDG.E.U8.CONSTANT R6, desc[UR4][R8.64+0x6] ;  /* 0x0000060408067981 */ /* 0x000f62000c1e9100 */
[----:B------:R-:W-:-:S05]  /*01a0*/  LOP3.LUT R4, R13, 0x7, RZ, 0xc0, !PT ;  /* 0x000000070d047812 */ /* 0x000fca00078ec0ff */
[----:B------:R-:W-:Y:S02]  /*01b0*/  IMAD R13, R4, 0x20, R5 ;  /* 0x00000020040d7824 */ /* 0x000fe400078e0205 */
[----:B0-----:R-:W-:-:S04]  /*01c0*/  IMAD.WIDE.U32 R2, R15, 0x400, R2 ;  /* 0x000004000f027825 */ /* 0x001fc800078e0002 */
[----:B------:R-:W-:Y:S01]  /*01d0*/  IMAD.WIDE.U32 R2, R13, 0x4, R2 ;  /* 0x000000040d027825 */ /* 0x000fe200078e0002 */
[----:B--2---:R-:W-:-:S06]  /*01e0*/  LOP3.LUT R14, R12, 0xf, RZ, 0xc0, !PT ;  /* 0x0000000f0c0e7812 */ /* 0x004fcc00078ec0ff */
[----:B------:R-:W0:Y:S01]  /*01f0*/  I2F.U16 R14, R14 ;  /* 0x0000000e000e7306 */ /* 0x000e220000101000 */
[----:B------:R-:W-:Y:S01]  /*0200*/  SHF.R.U32.HI R12, RZ, 0x4, R12 ;  /* 0x00000004ff0c7819 */ /* 0x000fe2000001160c */
[--C-:B----4-:R-:W-:Y:S02]  /*0210*/  HADD2.F32 R4, -RZ, R10.reuse.H0_H0 ;  /* 0x2000000aff047230 */ /* 0x110fe40000004100 */
[----:B------:R-:W-:Y:S01]  /*0220*/  HADD2.F32 R5, -RZ, R10.H1_H1 ;  /* 0x3000000aff057230 */ /* 0x000fe20000004100 */
[----:B------:R-:W-:Y:S02]  /*0230*/  LOP3.LUT R13, R12, 0xffff, RZ, 0xc0, !PT ;  /* 0x0000ffff0c0d7812 */ /* 0x000fe400078ec0ff */
[----:B---3--:R-:W-:Y:S02]  /*0240*/  LOP3.LUT R12, R7, 0xf, RZ, 0xc0, !PT ;  /* 0x0000000f070c7812 */ /* 0x008fe400078ec0ff */
[----:B-----5:R-:W-:Y:S02]  /*0250*/  LOP3.LUT R15, R0, 0xf, RZ, 0xc0, !PT ;  /* 0x0000000f000f7812 */ /* 0x020fe400078ec0ff */
[----:B------:R-:W-:-:S02]  /*0260*/  LOP3.LUT R11, R6, 0xf, RZ, 0xc0, !PT ;  /* 0x0000000f060b7812 */ /* 0x000fc400078ec0ff */
[----:B------:R-:W1:Y:S01]  /*0270*/  I2F.U16 R10, R15 ;  /* 0x0000000f000a7306 */ /* 0x000e620000101000 */
[----:B0-----:R-:W-:Y:S01]  /*0280*/  FFMA R9, R4, R14, R5 ;  /* 0x0000000e04097223 */ /* 0x001fe20000000005 */
[----:B------:R-:W-:Y:S02]  /*0290*/  SHF.R.U32.HI R8, RZ, 0x4, R0 ;  /* 0x00000004ff087819 */ /* 0x000fe40000011600 */
[----:B------:R-:W-:-:S04]  /*02a0*/  I2FP.F32.U32 R0, R13 ;  /* 0x0000000d00007245 */ /* 0x000fc80000201000 */
[----:B------:R1:W0:Y:S01]  /*02b0*/  I2F.U16 R14, R11 ;  /* 0x0000000b000e7306 */ /* 0x0002220000101000 */
[----:B------:R-:W-:Y:S02]  /*02c0*/  SHF.R.U32.HI R6, RZ, 0x4, R6 ;  /* 0x00000004ff067819 */ /* 0x000fe40000011606 */
[----:B------:R-:W-:-:S05]  /*02d0*/  SHF.R.U32.HI R13, RZ, 0x4, R7 ;  /* 0x00000004ff0d7819 */ /* 0x000fca0000011607 */
[----:B------:R-:W2:Y:S01]  /*02e0*/  I2F.U16 R12, R12 ;  /* 0x0000000c000c7306 */ /* 0x000ea20000101000 */
[----:B------:R-:W-:Y:S02]  /*02f0*/  LOP3.LUT R8, R8, 0xffff, RZ, 0xc0, !PT ;  /* 0x0000ffff08087812 */ /* 0x000fe400078ec0ff */
[----:B------:R-:W-:Y:S02]  /*0300*/  LOP3.LUT R6, R6, 0xffff, RZ, 0xc0, !PT ;  /* 0x0000ffff06067812 */ /* 0x000fe400078ec0ff */
[----:B------:R-:W-:Y:S01]  /*0310*/  LOP3.LUT R13, R13, 0xffff, RZ, 0xc0, !PT ;  /* 0x0000ffff0d0d7812 */ /* 0x000fe200078ec0ff */
[C-C-:B------:R-:W-:Y:S01]  /*0320*/  FFMA R7, R4.reuse, R0, R5.reuse ;  /* 0x0000000004077223 */ /* 0x140fe20000000005 */
[----:B------:R-:W-:Y:S02]  /*0330*/  I2FP.F32.U32 R0, R8 ;  /* 0x0000000800007245 */ /* 0x000fe40000201000 */
[----:B------:R-:W-:Y:S02]  /*0340*/  I2FP.F32.U32 R6, R6 ;  /* 0x0000000600067245 */ /* 0x000fe40000201000 */
[----:B------:R-:W-:Y:S01]  /*0350*/  I2FP.F32.U32 R8, R13 ;  /* 0x0000000d00087245 */ /* 0x000fe20000201000 */
[----:B------:R3:W-:Y:S01]  /*0360*/  STG.E desc[UR4][R2.64], R9 ;  /* 0x0000000902007986 */ /* 0x0007e2000c101904 */
[C-C-:B-1----:R-:W-:Y:S01]  /*0370*/  FFMA R11, R4.reuse, R10, R5.reuse ;  /* 0x0000000a040b7223 */ /* 0x142fe20000000005 */
[C-C-:B0-----:R-:W-:Y:S01]  /*0380*/  FFMA R13, R4.reuse, R14, R5.reuse ;  /* 0x0000000e040d7223 */ /* 0x141fe20000000005 */
[C-C-:B------:R-:W-:Y:S01]  /*0390*/  FFMA R15, R4.reuse, R6, R5.reuse ;  /* 0x00000006040f7223 */ /* 0x140fe20000000005 */
[C-C-:B--2---:R-:W-:Y:S01]  /*03a0*/  FFMA R17, R4.reuse, R12, R5.reuse ;  /* 0x0000000c04117223 */ /* 0x144fe20000000005 */
[----:B------:R-:W-:Y:S01]  /*03b0*/  STG.E desc[UR4][R2.64+0x40], R7 ;  /* 0x0000400702007986 */ /* 0x000fe2000c101904 */
[C-C-:B---3--:R-:W-:Y:S01]  /*03c0*/  FFMA R9, R4.reuse, R0, R5.reuse ;  /* 0x0000000004097223 */ /* 0x148fe20000000005 */
[----:B------:R-:W-:-:S02]  /*03d0*/  FFMA R5, R4, R8, R5 ;  /* 0x0000000804057223 */ /* 0x000fc40000000005 */
[----:B------:R-:W-:Y:S04]  /*03e0*/  STG.E desc[UR4][R2.64+0x4], R11 ;  /* 0x0000040b02007986 */ /* 0x000fe8000c101904 */
[----:B------:R-:W-:Y:S04]  /*03f0*/  STG.E desc[UR4][R2.64+0x44], R9 ;  /* 0x0000440902007986 */ /* 0x000fe8000c101904 */
[----:B------:R-:W-:Y:S04]  /*0400*/  STG.E desc[UR4][R2.64+0x8], R13 ;  /* 0x0000080d02007986 */ /* 0x000fe8000c101904 */
[----:B------:R-:W-:Y:S04]  /*0410*/  STG.E desc[UR4][R2.64+0x48], R15 ;  /* 0x0000480f02007986 */ /* 0x000fe8000c101904 */
[----:B------:R-:W-:Y:S04]  /*0420*/  STG.E desc[UR4][R2.64+0xc], R17 ;  /* 0x00000c1102007986 */ /* 0x000fe8000c101904 */
[----:B------:R-:W-:Y:S01]  /*0430*/  STG.E desc[UR4][R2.64+0x4c], R5 ;  /* 0x00004c0502007986 */ /* 0x000fe2000c101904 */
[----:B------:R-:W-:Y:S05]  /*0440*/  EXIT ;  /* 0x000000000000794d */ /* 0x000fea0003800000 */
.L_x_704:
        /* <DEDUP_REMOVED lines=11> */
.L_x_836:


//--------------------- .text.dequantize_block_q4_0_f16 --------------------------
	.section	.text.dequantize_block_q4_0_f16,"ax",@progbits
	.align	128
        .global         dequantize_block_q4_0_f16
        .type           dequantize_block_q4_0_f16,@function
        .size           dequantize_block_q4_0_f16,(.L_x_837 - dequantize_block_q4_0_f16)
        .other          dequantize_block_q4_0_f16,@"STO_CUDA_ENTRY STV_DEFAULT"
dequantize_block_q4_0_f16:
.text.dequantize_block_q4_0_f16:
        /* <DEDUP_REMOVED lines=18> */
[----:B------:R-:W-:-:S05]  /*0120*/  IMAD.X R11, RZ, RZ, R13, P0 ;  /* 0x000000ffff0b7224 */ /* 0x000fca00000e060d */
[----:B-1----:R-:W2:Y:S01]  /*0130*/  LDG.E.U8.CONSTANT R15, desc[UR4][R10.64+0x2] ;  /* 0x000002040a0f7981 */ /* 0x002ea2000c1e9100 */
[----:B------:R-:W-:Y:S02]  /*0140*/  IMAD.MOV.U32 R12, RZ, RZ, R2 ;  /* 0x000000ffff0c7224 */ /* 0x000fe400078e0002 */
[----:B------:R-:W0:Y:S01]  /*0150*/  LDC.64 R2, c[0x0][0x388] ;  /* 0x0000e200ff027b82 */ /* 0x000e220000000a00 */
[----:B------:R-:W3:Y:S04]  /*0160*/  LDG.E.U8.CONSTANT R0, desc[UR4][R10.64+0x4] ;  /* 0x000004040a007981 */ /* 0x000ee8000c1e9100 */
[----:B------:R-:W4:Y:S04]  /*0170*/  LDG.E.U16.CONSTANT R8, desc[UR4][R12.64] ;  /* 0x000000040c087981 */ /* 0x000f28000c1e9500 */
[----:B------:R-:W5:Y:S04]  /*0180*/  LDG.E.U8.CONSTANT R4, desc[UR4][R10.64+0x3] ;  /* 0x000003040a047981 */ /* 0x000f68000c1e9100 */
[----:B------:R3:W5:Y:S01]  /*0190*/  LDG.E.U8.CONSTANT R6, desc[UR4][R10.64+0x5] ;  /* 0x000005040a067981 */ /* 0x000762000c1e9100 */
[----:B------:R-:W-:-:S05]  /*01a0*/  LOP3.LUT R9, R9, 0x7, RZ, 0xc0, !PT ;  /* 0x0000000709097812 */ /* 0x000fca00078ec0ff */
[----:B------:R-:W-:Y:S02]  /*01b0*/  IMAD R9, R9, 0x20, R14 ;  /* 0x0000002009097824 */ /* 0x000fe400078e020e */
[----:B0-----:R-:W-:-:S04]  /*01c0*/  IMAD.WIDE.U32 R2, R5, 0x200, R2 ;  /* 0x0000020005027825 */ /* 0x001fc800078e0002 */
[----:B------:R-:W-:Y:S01]  /*01d0*/  IMAD.WIDE.U32 R2, R9, 0x2, R2 ;  /* 0x0000000209027825 */ /* 0x000fe200078e0002 */
[----:B--2---:R-:W-:-:S06]  /*01e0*/  LOP3.LUT R16, R15, 0xf, RZ, 0xc0, !PT ;  /* 0x0000000f0f107812 */ /* 0x004fcc00078ec0ff */
[----:B------:R-:W0:Y:S01]  /*01f0*/  I2F.U16 R16, R16 ;  /* 0x0000001000107306 */ /* 0x000e220000101000 */
[----:B----4-:R-:W-:Y:S01]  /*0200*/  HADD2.F32 R8, -RZ, R8.H0_H0 ;  /* 0x20000008ff087230 */ /* 0x010fe20000004100 */
[----:B------:R-:W-:-:S04]  /*0210*/  SHF.R.U32.HI R15, RZ, 0x4, R15 ;  /* 0x00000004ff0f7819 */ /* 0x000fc8000001160f */
[----:B------:R-:W-:Y:S01]  /*0220*/  FMUL R7, R8, -8 ;  /* 0xc100000008077820 */ /* 0x000fe20000400000 */
[----:B------:R-:W-:-:S04]  /*0230*/  LOP3.LUT R15, R15, 0xffff, RZ, 0xc0, !PT ;  /* 0x0000ffff0f0f7812 */ /* 0x000fc800078ec0ff */
[----:B------:R-:W-:Y:S01]  /*0240*/  I2FP.F32.U32 R5, R15 ;  /* 0x0000000f00057245 */ /* 0x000fe20000201000 */
[----:B0-----:R-:W-:Y:S01]  /*0250*/  FFMA R12, R8, R16, R7 ;  /* 0x00000010080c7223 */ /* 0x001fe20000000007 */
[----:B---3--:R-:W-:-:S03]  /*0260*/  LOP3.LUT R10, R0, 0xf, RZ, 0xc0, !PT ;  /* 0x0000000f000a7812 */ /* 0x008fc600078ec0ff */
[----:B------:R-:W-:Y:S01]  /*0270*/  FFMA R5, R8, R5, R7 ;  /* 0x0000000508057223 */ /* 0x000fe20000000007 */
[----:B-----5:R-:W-:Y:S02]  /*0280*/  LOP3.LUT R17, R4, 0xf, RZ, 0xc0, !PT ;  /* 0x0000000f04117812 */ /* 0x020fe400078ec0ff */
[----:B------:R-:W-:Y:S02]  /*0290*/  F2FP.F16.F32.PACK_AB R12, RZ, R12 ;  /* 0x0000000cff0c723e */ /* 0x000fe400000000ff */
[----:B------:R-:W-:Y:S01]  /*02a0*/  LOP3.LUT R9, R6, 0xf, RZ, 0xc0, !PT ;  /* 0x0000000f06097812 */ /* 0x000fe200078ec0ff */
[----:B------:R-:W0:Y:S01]  /*02b0*/  I2F.U16 R18, R17 ;  /* 0x0000001100127306 */ /* 0x000e220000101000 */
[----:B------:R-:W-:Y:S02]  /*02c0*/  PRMT R11, R12, 0x7610, R11 ;  /* 0x000076100c0b7816 */ /* 0x000fe4000000000b */
[----:B------:R-:W-:Y:S02]  /*02d0*/  F2FP.F16.F32.PACK_AB R5, RZ, R5 ;  /* 0x00000005ff05723e */ /* 0x000fe400000000ff */
[----:B------:R-:W-:-:S03]  /*02e0*/  SHF.R.U32.HI R4, RZ, 0x4, R4 ;  /* 0x00000004ff047819 */ /* 0x000fc60000011604 */
[----:B------:R-:W1:Y:S01]  /*02f0*/  I2F.U16 R10, R10 ;  /* 0x0000000a000a7306 */ /* 0x000e620000101000 */
[----:B------:R-:W-:Y:S02]  /*0300*/  SHF.R.U32.HI R0, RZ, 0x4, R0 ;  /* 0x00000004ff007819 */ /* 0x000fe40000011600 */
[----:B------:R-:W-:-:S05]  /*0310*/  SHF.R.U32.HI R6, RZ, 0x4, R6 ;  /* 0x00000004ff067819 */ /* 0x000fca0000011606 */
[----:B------:R-:W2:Y:S01]  /*0320*/  I2F.U16 R12, R9 ;  /* 0x00000009000c7306 */ /* 0x000ea20000101000 */
[----:B------:R-:W-:Y:S02]  /*0330*/  LOP3.LUT R4, R4, 0xffff, RZ, 0xc0, !PT ;  /* 0x0000ffff04047812 */ /* 0x000fe400078ec0ff */
[----:B------:R-:W-:Y:S02]  /*0340*/  PRMT R13, R5, 0x7610, R13 ;  /* 0x00007610050d7816 */ /* 0x000fe4000000000d */
[----:B------:R-:W-:Y:S02]  /*0350*/  LOP3.LUT R5, R0, 0xffff, RZ, 0xc0, !PT ;  /* 0x0000ffff00057812 */ /* 0x000fe400078ec0ff */
[----:B------:R-:W-:Y:S02]  /*0360*/  LOP3.LUT R6, R6, 0xffff, RZ, 0xc0, !PT ;  /* 0x0000ffff06067812 */ /* 0x000fe400078ec0ff */
[----:B------:R-:W-:Y:S02]  /*0370*/  I2FP.F32.U32 R0, R4 ;  /* 0x0000000400007245 */ /* 0x000fe40000201000 */
[----:B------:R-:W-:-:S02]  /*0380*/  I2FP.F32.U32 R4, R5 ;  /* 0x0000000500047245 */ /* 0x000fc40000201000 */
[----:B------:R-:W-:Y:S01]  /*0390*/  I2FP.F32.U32 R6, R6 ;  /* 0x0000000600067245 */ /* 0x000fe20000201000 */
[C-C-:B0-----:R-:W-:Y:S01]  /*03a0*/  FFMA R18, R8.reuse, R18, R7.reuse ;  /* 0x0000001208127223 */ /* 0x141fe20000000007 */
[C-C-:B------:R-:W-:Y:S01]  /*03b0*/  FFMA R0, R8.reuse, R0, R7.reuse ;  /* 0x0000000008007223 */ /* 0x140fe20000000007 */
[C-C-:B-1----:R-:W-:Y:S01]  /*03c0*/  FFMA R10, R8.reuse, R10, R7.reuse ;  /* 0x0000000a080a7223 */ /* 0x142fe20000000007 */
[C-C-:B------:R-:W-:Y:S01]  /*03d0*/  FFMA R4, R8.reuse, R4, R7.reuse ;  /* 0x0000000408047223 */ /* 0x140fe20000000007 */
[C-C-:B--2---:R-:W-:Y:S01]  /*03e0*/  FFMA R12, R8.reuse, R12, R7.reuse ;  /* 0x0000000c080c7223 */ /* 0x144fe20000000007 */
[----:B------:R-:W-:Y:S01]  /*03f0*/  FFMA R6, R8, R6, R7 ;  /* 0x0000000608067223 */ /* 0x000fe20000000007 */
[----:B------:R-:W-:Y:S02]  /*0400*/  F2FP.F16.F32.PACK_AB R18, RZ, R18 ;  /* 0x00000012ff12723e */ /* 0x000fe400000000ff */
[----:B------:R-:W-:Y:S02]  /*0410*/  F2FP.F16.F32.PACK_AB R0, RZ, R0 ;  /* 0x00000000ff00723e */ /* 0x000fe400000000ff */
[----:B------:R-:W-:-:S02]  /*0420*/  F2FP.F16.F32.PACK_AB R10, RZ, R10 ;  /* 0x0000000aff0a723e */ /* 0x000fc400000000ff */
        /* <DEDUP_REMOVED lines=12> */
.L_x_705:
        /* <DEDUP_REMOVED lines=9> */
.L_x_837:


//--------------------- .text.dequantize_block_q4_0_f32 --------------------------
	.section	.text.dequantize_block_q4_0_f32,"ax",@progbits
	.align	128
        .global         dequantize_block_q4_0_f32
        .type           dequantize_block_q4_0_f32,@function
        .size           dequantize_block_q4_0_f32,(.L_x_838 - dequantize_block_q4_0_f32)
        .other          dequantize_block_q4_0_f32,@"STO_CUDA_ENTRY STV_DEFAULT"
dequantize_block_q4_0_f32:
.text.dequantize_block_q4_0_f32:
        /* <DEDUP_REMOVED lines=23> */
[----:B------:R1:W4:Y:S04]  /*0170*/  LDG.E.U16.CONSTANT R0, desc[UR4][R10.64] ;  /* 0x000000040a007981 */ /* 0x000328000c1e9500 */
[----:B------:R-:W5:Y:S04]  /*0180*/  LDG.E.U8.CONSTANT R4, desc[UR4][R8.64+0x4] ;  /* 0x0000040408047981 */ /* 0x000f68000c1e9100 */
[----:B------:R5:W5:Y:S01]  /*0190*/  LDG.E.U8.CONSTANT R6, desc[UR4][R8.64+0x5] ;  /* 0x0000050408067981 */ /* 0x000b62000c1e9100 */
[----:B------:R-:W-:-:S05]  /*01a0*/  LOP3.LUT R5, R17, 0x7, RZ, 0xc0, !PT ;  /* 0x0000000711057812 */ /* 0x000fca00078ec0ff */
[----:B-1----:R-:W-:Y:S02]  /*01b0*/  IMAD R11, R5, 0x20, R12 ;  /* 0x00000020050b7824 */ /* 0x002fe400078e020c */
[----:B0-----:R-:W-:-:S04]  /*01c0*/  IMAD.WIDE.U32 R2, R15, 0x400, R2 ;  /* 0x000004000f027825 */ /* 0x001fc800078e0002 */
[----:B------:R-:W-:Y:S01]  /*01d0*/  IMAD.WIDE.U32 R2, R11, 0x4, R2 ;  /* 0x000000040b027825 */ /* 0x000fe200078e0002 */
[----:B--2---:R-:W-:-:S06]  /*01e0*/  LOP3.LUT R14, R13, 0xf, RZ, 0xc0, !PT ;  /* 0x0000000f0d0e7812 */ /* 0x004fcc00078ec0ff */
[----:B------:R-:W0:Y:S01]  /*01f0*/  I2F.U16 R14, R14 ;  /* 0x0000000e000e7306 */ /* 0x000e220000101000 */
[----:B----4-:R-:W-:Y:S01]  /*0200*/  HADD2.F32 R0, -RZ, R0.H0_H0 ;  /* 0x20000000ff007230 */ /* 0x010fe20000004100 */
[----:B------:R-:W-:-:S04]  /*0210*/  SHF.R.U32.HI R13, RZ, 0x4, R13 ;  /* 0x00000004ff0d7819 */ /* 0x000fc8000001160d */
[----:B------:R-:W-:Y:S01]  /*0220*/  FMUL R5, R0, -8 ;  /* 0xc100000000057820 */ /* 0x000fe20000400000 */
[----:B---3--:R-:W-:Y:S02]  /*0230*/  LOP3.LUT R15, R7, 0xf, RZ, 0xc0, !PT ;  /* 0x0000000f070f7812 */ /* 0x008fe400078ec0ff */
[----:B-----5:R-:W-:Y:S01]  /*0240*/  LOP3.LUT R11, R4, 0xf, RZ, 0xc0, !PT ;  /* 0x0000000f040b7812 */ /* 0x020fe200078ec0ff */
[----:B0-----:R-:W-:Y:S01]  /*0250*/  FFMA R9, R0, R14, R5 ;  /* 0x0000000e00097223 */ /* 0x001fe20000000005 */
[----:B------:R-:W-:Y:S02]  /*0260*/  LOP3.LUT R14, R13, 0xffff, RZ, 0xc0, !PT ;  /* 0x0000ffff0d0e7812 */ /* 0x000fe400078ec0ff */
[----:B------:R-:W-:Y:S02]  /*0270*/  LOP3.LUT R13, R6, 0xf, RZ, 0xc0, !PT ;  /* 0x0000000f060d7812 */ /* 0x000fe400078ec0ff */
[----:B------:R-:W-:Y:S01]  /*0280*/  SHF.R.U32.HI R8, RZ, 0x4, R7 ;  /* 0x00000004ff087819 */ /* 0x000fe20000011607 */
[----:B------:R0:W1:Y:S01]  /*0290*/  I2F.U16 R10, R15 ;  /* 0x0000000f000a7306 */ /* 0x0000620000101000 */
[----:B------:R-:W-:-:S02]  /*02a0*/  I2FP.F32.U32 R7, R14 ;  /* 0x0000000e00077245 */ /* 0x000fc40000201000 */
[----:B------:R-:W-:Y:S02]  /*02b0*/  SHF.R.U32.HI R4, RZ, 0x4, R4 ;  /* 0x00000004ff047819 */ /* 0x000fe40000011604 */
[----:B------:R-:W-:-:S03]  /*02c0*/  SHF.R.U32.HI R6, RZ, 0x4, R6 ;  /* 0x00000004ff067819 */ /* 0x000fc60000011606 */
[----:B------:R1:W2:Y:S01]  /*02d0*/  I2F.U16 R12, R11 ;  /* 0x0000000b000c7306 */ /* 0x0002a20000101000 */
[----:B------:R3:W-:Y:S01]  /*02e0*/  STG.E desc[UR4][R2.64], R9 ;  /* 0x0000000902007986 */ /* 0x0007e2000c101904 */
[----:B------:R-:W-:-:S06]  /*02f0*/  LOP3.LUT R8, R8, 0xffff, RZ, 0xc0, !PT ;  /* 0x0000ffff08087812 */ /* 0x000fcc00078ec0ff */
[----:B------:R2:W4:Y:S01]  /*0300*/  I2F.U16 R14, R13 ;  /* 0x0000000d000e7306 */ /* 0x0005220000101000 */
[----:B0-----:R-:W-:Y:S02]  /*0310*/  LOP3.LUT R15, R4, 0xffff, RZ, 0xc0, !PT ;  /* 0x0000ffff040f7812 */ /* 0x001fe400078ec0ff */
[----:B---3--:R-:W-:Y:S02]  /*0320*/  LOP3.LUT R9, R6, 0xffff, RZ, 0xc0, !PT ;  /* 0x0000ffff06097812 */ /* 0x008fe400078ec0ff */
[----:B------:R-:W-:Y:S02]  /*0330*/  I2FP.F32.U32 R4, R8 ;  /* 0x0000000800047245 */ /* 0x000fe40000201000 */
[----:B------:R-:W-:Y:S02]  /*0340*/  I2FP.F32.U32 R6, R15 ;  /* 0x0000000f00067245 */ /* 0x000fe40000201000 */
[----:B------:R-:W-:Y:S01]  /*0350*/  I2FP.F32.U32 R8, R9 ;  /* 0x0000000900087245 */ /* 0x000fe20000201000 */
[C-C-:B------:R-:W-:Y:S01]  /*0360*/  FFMA R7, R0.reuse, R7, R5.reuse ;  /* 0x0000000700077223 */ /* 0x140fe20000000005 */
[C-C-:B-1----:R-:W-:Y:S01]  /*0370*/  FFMA R11, R0.reuse, R10, R5.reuse ;  /* 0x0000000a000b7223 */ /* 0x142fe20000000005 */
[C-C-:B------:R-:W-:Y:S01]  /*0380*/  FFMA R9, R0.reuse, R4, R5.reuse ;  /* 0x0000000400097223 */ /* 0x140fe20000000005 */
[C-C-:B--2---:R-:W-:Y:S01]  /*0390*/  FFMA R13, R0.reuse, R12, R5.reuse ;  /* 0x0000000c000d7223 */ /* 0x144fe20000000005 */
[C-C-:B------:R-:W-:Y:S01]  /*03a0*/  FFMA R15, R0.reuse, R6, R5.reuse ;  /* 0x00000006000f7223 */ /* 0x140fe20000000005 */
[C-C-:B----4-:R-:W-:Y:S01]  /*03b0*/  FFMA R17, R0.reuse, R14, R5.reuse ;  /* 0x0000000e00117223 */ /* 0x150fe20000000005 */
[----:B------:R-:W-:Y:S01]  /*03c0*/  FFMA R5, R0, R8, R5 ;  /* 0x0000000800057223 */ /* 0x000fe20000000005 */
        /* <DEDUP_REMOVED lines=8> */
.L_x_706:
        /* <DEDUP_REMOVED lines=11> */
.L_x_838:


//--------------------- .text.dequantize_block_q8_K_f16 --------------------------
	.section	.text.dequantize_block_q8_K_f16,"ax",@progbits
	.align	128
        .global         dequantize_block_q8_K_f16
        .type           dequantize_block_q8_K_f16,@function
        .size           dequantize_block_q8_K_f16,(.L_x_839 - dequantize_block_q8_K_f16)
        .other          dequantize_block_q8_K_f16,@"STO_CUDA_ENTRY STV_DEFAULT"
dequantize_block_q8_K_f16:
.text.dequantize_block_q8_K_f16:
[----:B------:R-:W-:Y:S01]  /*0000*/  LDC R1, c[0x0][0x37c] ;  /* 0x0000df00ff017b82 */ /* 0x000fe20000000800 */
[----:B------:R-:W0:Y:S07]  /*0010*/  S2R R23, SR_CTAID.X ;  /* 0x0000000000177919 */ /* 0x000e2e0000002500 */
[----:B------:R-:W0:Y:S01]  /*0020*/  LDC.64 R10, c[0x0][0x380] ;  /* 0x0000e000ff0a7b82 */ /* 0x000e220000000a00 */
[----:B------:R-:W1:Y:S01]  /*0030*/  LDCU.64 UR4, c[0x0][0x358] ;  /* 0x00006b00ff0477ac */ /* 0x000e620008000a00 */
[----:B------:R-:W2:Y:S06]  /*0040*/  S2R R15, SR_TID.X ;  /* 0x00000000000f7919 */ /* 0x000eac0000002100 */
[----:B------:R-:W3:Y:S01]  /*0050*/  LDC.64 R2, c[0x0][0x388] ;  /* 0x0000e200ff027b82 */ /* 0x000ee20000000a00 */
[----:B0-----:R-:W-:-:S04]  /*0060*/  IMAD.WIDE.U32 R10, R23, 0x124, R10 ;  /* 0x00000124170a7825 */ /* 0x001fc800078e000a */
[----:B--2---:R-:W-:Y:S01]  /*0070*/  IMAD.SHL.U32 R15, R15, 0x8, RZ ;  /* 0x000000080f0f7824 */ /* 0x004fe200078e00ff */
[----:B-1----:R0:W2:Y:S04]  /*0080*/  LDG.E.CONSTANT R0, desc[UR4][R10.64] ;  /* 0x000000040a007981 */ /* 0x0020a8000c1e9900 */
[----:B------:R-:W-:-:S05]  /*0090*/  IADD3 R12, P0, PT, R15, R10, RZ ;  /* 0x0000000a0f0c7210 */ /* 0x000fca0007f1e0ff */
[----:B------:R-:W-:-:S05]  /*00a0*/  IMAD.X R13, RZ, RZ, R11, P0 ;  /* 0x000000ffff0d7224 */ /* 0x000fca00000e060b */
[----:B------:R-:W4:Y:S04]  /*00b0*/  LDG.E.U8.CONSTANT R6, desc[UR4][R12.64+0x4] ;  /* 0x000004040c067981 */ /* 0x000f28000c1e9100 */
[----:B------:R-:W5:Y:S04]  /*00c0*/  LDG.E.U8.CONSTANT R8, desc[UR4][R12.64+0x5] ;  /* 0x000005040c087981 */ /* 0x000f68000c1e9100 */
[----:B------:R-:W2:Y:S04]  /*00d0*/  LDG.E.U8.CONSTANT R14, desc[UR4][R12.64+0x6] ;  /* 0x000006040c0e7981 */ /* 0x000ea8000c1e9100 */
[----:B------:R-:W2:Y:S04]  /*00e0*/  LDG.E.U8.CONSTANT R9, desc[UR4][R12.64+0x7] ;  /* 0x000007040c097981 */ /* 0x000ea8000c1e9100 */
[----:B------:R-:W2:Y:S04]  /*00f0*/  LDG.E.U8.CONSTANT R7, desc[UR4][R12.64+0x8] ;  /* 0x000008040c077981 */ /* 0x000ea8000c1e9100 */
[----:B------:R-:W2:Y:S04]  /*0100*/  LDG.E.U8.CONSTANT R5, desc[UR4][R12.64+0x9] ;  /* 0x000009040c057981 */ /* 0x000ea8000c1e9100 */
[----:B------:R-:W0:Y:S04]  /*0110*/  LDG.E.U8.CONSTANT R16, desc[UR4][R12.64+0xa] ;  /* 0x00000a040c107981 */ /* 0x000e28000c1e9100 */
[----:B------:R-:W2:Y:S01]  /*0120*/  LDG.E.U8.CONSTANT R18, desc[UR4][R12.64+0xb] ;  /* 0x00000b040c127981 */ /* 0x000ea2000c1e9100 */
[----:B------:R-:W-:-:S02]  /*0130*/  LOP3.LUT R4, R15, 0x1fc0, RZ, 0xc0, !PT ;  /* 0x00001fc00f047812 */ /* 0x000fc400078ec0ff */
[----:B------:R-:W-:Y:S02]  /*0140*/  LOP3.LUT R15, R15, 0x38, RZ, 0xc0, !PT ;  /* 0x000000380f0f7812 */ /* 0x000fe400078ec0ff */
[----:B------:R-:W-:-:S04]  /*0150*/  LEA R4, R23, R4, 0x8 ;  /* 0x0000000417047211 */ /* 0x000fc800078e40ff */
[----:B------:R-:W-:-:S05]  /*0160*/  IADD3 R15, PT, PT, R4, R15, RZ ;  /* 0x0000000f040f7210 */ /* 0x000fca0007ffe0ff */
[----:B---3--:R-:W-:Y:S01]  /*0170*/  IMAD.WIDE.U32 R2, R15, 0x2, R2 ;  /* 0x000000020f027825 */ /* 0x008fe200078e0002 */
[----:B----4-:R-:W1:Y:S08]  /*0180*/  I2F.S8 R17, R6 ;  /* 0x0000000600117306 */ /* 0x010e700000001400 */
[----:B-----5:R-:W3:Y:S08]  /*0190*/  I2F.S8 R19, R8 ;  /* 0x0000000800137306 */ /* 0x020ef00000001400 */
[----:B--2---:R-:W2:Y:S08]  /*01a0*/  I2F.S8 R21, R14 ;  /* 0x0000000e00157306 */ /* 0x004eb00000001400 */
[----:B------:R-:W4:Y:S08]  /*01b0*/  I2F.S8 R9, R9 ;  /* 0x0000000900097306 */ /* 0x000f300000001400 */
[----:B------:R-:W5:Y:S08]  /*01c0*/  I2F.S8 R7, R7 ;  /* 0x0000000700077306 */ /* 0x000f700000001400 */
[----:B------:R-:W5:Y:S08]  /*01d0*/  I2F.S8 R5, R5 ;  /* 0x0000000500057306 */ /* 0x000f700000001400 */
[----:B0-----:R-:W0:Y:S08]  /*01e0*/  I2F.S8 R11, R16 ;  /* 0x00000010000b7306 */ /* 0x001e300000001400 */
[----:B------:R-:W0:Y:S01]  /*01f0*/  I2F.S8 R13, R18 ;  /* 0x00000012000d7306 */ /* 0x000e220000001400 */
[C---:B-1----:R-:W-:Y:S01]  /*0200*/  FMUL R17, R0.reuse, R17 ;  /* 0x0000001100117220 */ /* 0x042fe20000400000 */
[C---:B---3--:R-:W-:Y:S01]  /*0210*/  FMUL R19, R0.reuse, R19 ;  /* 0x0000001300137220 */ /* 0x048fe20000400000 */
[C---:B--2---:R-:W-:Y:S01]  /*0220*/  FMUL R21, R0.reuse, R21 ;  /* 0x0000001500157220 */ /* 0x044fe20000400000 */
[C---:B----4-:R-:W-:Y:S01]  /*0230*/  FMUL R9, R0.reuse, R9 ;  /* 0x0000000900097220 */ /* 0x050fe20000400000 */
[C---:B-----5:R-:W-:Y:S01]  /*0240*/  FMUL R7, R0.reuse, R7 ;  /* 0x0000000700077220 */ /* 0x060fe20000400000 */
[C---:B------:R-:W-:Y:S01]  /*0250*/  FMUL R5, R0.reuse, R5 ;  /* 0x0000000500057220 */ /* 0x040fe20000400000 */
[----:B0-----:R-:W-:Y:S01]  /*0260*/  FMUL R11, R0, R11 ;  /* 0x0000000b000b7220 */ /* 0x001fe20000400000 */
[----:B------:R-:W-:-:S02]  /*0270*/  F2FP.F16.F32.PACK_AB R17, RZ, R17 ;  /* 0x00000011ff11723e */ /* 0x000fc400000000ff */
[----:B------:R-:W-:Y:S01]  /*0280*/  F2FP.F16.F32.PACK_AB R19, RZ, R19 ;  /* 0x00000013ff13723e */ /* 0x000fe200000000ff */
[----:B------:R-:W-:Y:S01]  /*0290*/  FMUL R13, R0, R13 ;  /* 0x0000000d000d7220 */ /* 0x000fe20000400000 */
[----:B------:R-:W-:Y:S02]  /*02a0*/  F2FP.F16.F32.PACK_AB R21, RZ, R21 ;  /* 0x00000015ff15723e */ /* 0x000fe400000000ff */
[----:B------:R-:W-:Y:S02]  /*02b0*/  F2FP.F16.F32.PACK_AB R9, RZ, R9 ;  /* 0x00000009ff09723e */ /* 0x000fe400000000ff */
[----:B------:R-:W-:Y:S02]  /*02c0*/  F2FP.F16.F32.PACK_AB R7, RZ, R7 ;  /* 0x00000007ff07723e */ /* 0x000fe400000000ff */
[----:B------:R-:W-:Y:S02]  /*02d0*/  F2FP.F16.F32.PACK_AB R5, RZ, R5 ;  /* 0x00000005ff05723e */ /* 0x000fe400000000ff */
[----:B------:R-:W-:-:S02]  /*02e0*/  F2FP.F16.F32.PACK_AB R11, RZ, R11 ;  /* 0x0000000bff0b723e */ /* 0x000fc400000000ff */
        /* <DEDUP_REMOVED lines=10> */
.L_x_707:
        /* <DEDUP_REMOVED lines=15> */
.L_x_839:


//--------------------- .text.dequantize_block_q8_K_f32 --------------------------
	.section	.text.dequantize_block_q8_K_f32,"ax",@progbits
	.align	128
        .global         dequantize_block_q8_K_f32
        .type           dequantize_block_q8_K_f32,@function
        .size           dequantize_block_q8_K_f32,(.L_x_840 - dequantize_block_q8_K_f32)
        .other          dequantize_block_q8_K_f32,@"STO_CUDA_ENTRY STV_DEFAULT"
dequantize_block_q8_K_f32:
.text.dequantize_block_q8_K_f32:
[----:B------:R-:W-:Y:S01]  /*0000*/  LDC R1, c[0x0][0x37c] ;  /* 0x0000df00ff017b82 */ /* 0x000fe20000000800 */
[----:B------:R-:W0:Y:S07]  /*0010*/  S2R R25, SR_CTAID.X ;  /* 0x0000000000197919 */ /* 0x000e2e0000002500 */
[----:B------:R-:W0:Y:S01]  /*0020*/  LDC.64 R4, c[0x0][0x380] ;  /* 0x0000e000ff047b82 */ /* 0x000e220000000a00 */
[----:B------:R-:W1:Y:S01]  /*0030*/  LDCU.64 UR4, c[0x0][0x358] ;  /* 0x00006b00ff0477ac */ /* 0x000e620008000a00 */
[----:B------:R-:W2:Y:S06]  /*0040*/  S2R R9, SR_TID.X ;  /* 0x0000000000097919 */ /* 0x000eac0000002100 */
[----:B------:R-:W3:Y:S01]  /*0050*/  LDC.64 R2, c[0x0][0x388] ;  /* 0x0000e200ff027b82 */ /* 0x000ee20000000a00 */
[----:B0-----:R-:W-:Y:S01]  /*0060*/  IMAD.WIDE.U32 R4, R25, 0x124, R4 ;  /* 0x0000012419047825 */ /* 0x001fe200078e0004 */
[----:B--2---:R-:W-:-:S04]  /*0070*/  SHF.L.U32 R9, R9, 0x3, RZ ;  /* 0x0000000309097819 */ /* 0x004fc800000006ff */
[----:B-1----:R-:W2:Y:S01]  /*0080*/  LDG.E.CONSTANT R0, desc[UR4][R4.64] ;  /* 0x0000000404007981 */ /* 0x002ea2000c1e9900 */
[----:B------:R-:W-:-:S04]  /*0090*/  IADD3 R6, P0, PT, R9, R4, RZ ;  /* 0x0000000409067210 */ /* 0x000fc80007f1e0ff */
[----:B------:R-:W-:-:S05]  /*00a0*/  IADD3.X R7, PT, PT, RZ, R5, RZ, P0, !PT ;  /* 0x00000005ff077210 */ /* 0x000fca00007fe4ff */
[----:B------:R-:W4:Y:S04]  /*00b0*/  LDG.E.U8.CONSTANT R10, desc[UR4][R6.64+0x4] ;  /* 0x00000404060a7981 */ /* 0x000f28000c1e9100 */
[----:B------:R-:W5:Y:S04]  /*00c0*/  LDG.E.U8.CONSTANT R12, desc[UR4][R6.64+0x5] ;  /* 0x00000504060c7981 */ /* 0x000f68000c1e9100 */
[----:B------:R-:W2:Y:S04]  /*00d0*/  LDG.E.U8.CONSTANT R14, desc[UR4][R6.64+0x6] ;  /* 0x00000604060e7981 */ /* 0x000ea8000c1e9100 */
[----:B------:R-:W2:Y:S04]  /*00e0*/  LDG.E.U8.CONSTANT R16, desc[UR4][R6.64+0x7] ;  /* 0x0000070406107981 */ /* 0x000ea8000c1e9100 */
[----:B------:R-:W2:Y:S04]  /*00f0*/  LDG.E.U8.CONSTANT R18, desc[UR4][R6.64+0x8] ;  /* 0x0000080406127981 */ /* 0x000ea8000c1e9100 */
[----:B------:R-:W2:Y:S04]  /*0100*/  LDG.E.U8.CONSTANT R20, desc[UR4][R6.64+0x9] ;  /* 0x0000090406147981 */ /* 0x000ea8000c1e9100 */
[----:B------:R-:W2:Y:S04]  /*0110*/  LDG.E.U8.CONSTANT R22, desc[UR4][R6.64+0xa] ;  /* 0x00000a0406167981 */ /* 0x000ea8000c1e9100 */
[----:B------:R0:W2:Y:S01]  /*0120*/  LDG.E.U8.CONSTANT R23, desc[UR4][R6.64+0xb] ;  /* 0x00000b0406177981 */ /* 0x0000a2000c1e9100 */
        /* <DEDUP_REMOVED lines=19> */
[C---:B0-----:R-:W-:Y:S01]  /*0260*/  FMUL R7, R0.reuse, R7 ;  /* 0x0000000700077220 */ /* 0x041fe20000400000 */
[----:B------:R-:W-:Y:S01]  /*0270*/  STG.E desc[UR4][R2.64], R11 ;  /* 0x0000000b02007986 */ /* 0x000fe2000c101904 */
[----:B------:R-:W-:-:S03]  /*0280*/  FMUL R23, R0, R23 ;  /* 0x0000001700177220 */ /* 0x000fc60000400000 */
        /* <DEDUP_REMOVED lines=8> */
.L_x_708:
        /* <DEDUP_REMOVED lines=15> */
.L_x_840:


//--------------------- .text.dequantize_block_q6_K_f16 --------------------------
	.section	.text.dequantize_block_q6_K_f16,"ax",@progbits
	.align	128
        .global         dequantize_block_q6_K_f16
        .type           dequantize_block_q6_K_f16,@function
        .size           dequantize_block_q6_K_f16,(.L_x_841 - dequantize_block_q6_K_f16)
        .other          dequantize_block_q6_K_f16,@"STO_CUDA_ENTRY STV_DEFAULT"
dequantize_block_q6_K_f16:
.text.dequantize_block_q6_K_f16:
[----:B------:R-:W-:Y:S01]  /*0000*/  LDC R1, c[0x0][0x37c] ;  /* 0x0000df00ff017b82 */ /* 0x000fe20000000800 */
[----:B------:R-:W0:Y:S07]  /*0010*/  S2R R0, SR_TID.X ;  /* 0x0000000000007919 */ /* 0x000e2e0000002100 */
[----:B------:R-:W1:Y:S01]  /*0020*/  LDC.64 R10, c[0x0][0x380] ;  /* 0x0000e000ff0a7b82 */ /* 0x000e620000000a00 */
[----:B------:R-:W2:Y:S01]  /*0030*/  LDCU.64 UR4, c[0x0][0x358] ;  /* 0x00006b00ff0477ac */ /* 0x000ea20008000a00 */
[----:B------:R-:W1:Y:S01]  /*0040*/  S2R R7, SR_CTAID.X ;  /* 0x0000000000077919 */ /* 0x000e620000002500 */
[----:B------:R-:W3:Y:S01]  /*0050*/  LDCU.64 UR6, c[0x0][0x388] ;  /* 0x00007100ff0677ac */ /* 0x000ee20008000a00 */
[----:B0-----:R-:W-:-:S02]  /*0060*/  SHF.R.U64 R2, R0, 0x5, RZ ;  /* 0x0000000500027819 */ /* 0x001fc400000012ff */
[----:B------:R-:W-:Y:S01]  /*0070*/  LOP3.LUT R9, R0, 0x1f, RZ, 0xc0, !PT ;  /* 0x0000001f00097812 */ /* 0x000fe200078ec0ff */
[----:B-1----:R-:W-:Y:S01]  /*0080*/  IMAD.WIDE.U32 R10, R7, 0xd2, R10 ;  /* 0x000000d2070a7825 */ /* 0x002fe200078e000a */
[C---:B------:R-:W-:Y:S02]  /*0090*/  SHF.L.U64.HI R5, R2.reuse, 0x3, RZ ;  /* 0x0000000302057819 */ /* 0x040fe400000102ff */
[----:B------:R-:W-:Y:S01]  /*00a0*/  SHF.R.U64 R9, R9, 0x4, RZ ;  /* 0x0000000409097819 */ /* 0x000fe200000012ff */
[----:B------:R-:W-:Y:S01]  /*00b0*/  IMAD.SHL.U32 R4, R2, 0x8, RZ ;  /* 0x0000000802047824 */ /* 0x000fe200078e00ff */
[----:B------:R-:W-:Y:S01]  /*00c0*/  IADD3 R16, P1, PT, R10, R0, RZ ;  /* 0x000000000a107210 */ /* 0x000fe20007f3e0ff */
[C---:B------:R-:W-:Y:S01]  /*00d0*/  IMAD.SHL.U32 R15, R2.reuse, 0x40, RZ ;  /* 0x00000040020f7824 */ /* 0x040fe200078e00ff */
[----:B------:R-:W-:Y:S02]  /*00e0*/  SHF.L.U64.HI R3, R2, 0x6, RZ ;  /* 0x0000000602037819 */ /* 0x000fe400000102ff */
[----:B------:R-:W-:Y:S01]  /*00f0*/  LOP3.LUT R9, R4, R9, RZ, 0xfc, !PT ;  /* 0x0000000904097212 */ /* 0x000fe200078efcff */
[----:B------:R-:W-:Y:S01]  /*0100*/  IMAD.X R17, RZ, RZ, R11, P1 ;  /* 0x000000ffff117224 */ /* 0x000fe200008e060b */
[----:B------:R-:W-:-:S02]  /*0110*/  LOP3.LUT R15, R15, 0x1f, R0, 0xf8, !PT ;  /* 0x0000001f0f0f7812 */ /* 0x000fc400078ef800 */
[C---:B------:R-:W-:Y:S02]  /*0120*/  IADD3 R8, P2, PT, R10.reuse, R9, RZ ;  /* 0x000000090a087210 */ /* 0x040fe40007f5e0ff */
[----:B------:R-:W-:Y:S01]  /*0130*/  IADD3 R14, P0, PT, R10, R15, RZ ;  /* 0x0000000f0a0e7210 */ /* 0x000fe20007f1e0ff */
[----:B--2---:R-:W2:Y:S02]  /*0140*/  LDG.E.U8.CONSTANT R6, desc[UR4][R16.64+0x80] ;  /* 0x0000800410067981 */ /* 0x004ea4000c1e9100 */
[C---:B------:R-:W-:Y:S02]  /*0150*/  IMAD.X R9, R11.reuse, 0x1, R5, P2 ;  /* 0x000000010b097824 */ /* 0x040fe400010e0605 */
[----:B------:R-:W-:Y:S01]  /*0160*/  IMAD.X R15, R11, 0x1, R3, P0 ;  /* 0x000000010b0f7824 */ /* 0x000fe200000e0603 */
[----:B------:R2:W4:Y:S04]  /*0170*/  LDG.E.U16.CONSTANT R10, desc[UR4][R10.64+0xd0] ;  /* 0x0000d0040a0a7981 */ /* 0x000528000c1e9500 */
[----:B------:R-:W5:Y:S04]  /*0180*/  LDG.E.U8.CONSTANT R13, desc[UR4][R8.64+0xc0] ;  /* 0x0000c004080d7981 */ /* 0x000f68000c1e9100 */
[----:B------:R-:W3:Y:S04]  /*0190*/  LDG.E.U8.CONSTANT R5, desc[UR4][R8.64+0xc2] ;  /* 0x0000c20408057981 */ /* 0x000ee8000c1e9100 */
[----:B------:R-:W4:Y:S04]  /*01a0*/  LDG.E.U8.CONSTANT R12, desc[UR4][R14.64] ;  /* 0x000000040e0c7981 */ /* 0x000f28000c1e9100 */
[----:B------:R-:W4:Y:S04]  /*01b0*/  LDG.E.U8.CONSTANT R18, desc[UR4][R8.64+0xc4] ;  /* 0x0000c40408127981 */ /* 0x000f28000c1e9100 */
[----:B------:R-:W4:Y:S04]  /*01c0*/  LDG.E.U8.CONSTANT R4, desc[UR4][R14.64+0x20] ;  /* 0x000020040e047981 */ /* 0x000f28000c1e9100 */
[----:B------:R0:W4:Y:S01]  /*01d0*/  LDG.E.U8.CONSTANT R20, desc[UR4][R8.64+0xc6] ;  /* 0x0000c60408147981 */ /* 0x000122000c1e9100 */
[C---:B------:R-:W-:Y:S01]  /*01e0*/  SHF.L.U64.HI R3, R2.reuse, 0x8, RZ ;  /* 0x0000000802037819 */ /* 0x040fe200000102ff */
[----:B------:R-:W-:-:S04]  /*01f0*/  IMAD.SHL.U32 R2, R2, 0x100, RZ ;  /* 0x0000010002027824 */ /* 0x000fc800078e00ff */
[----:B------:R-:W-:-:S04]  /*0200*/  IMAD.WIDE.U32 R2, R7, 0x200, R2 ;  /* 0x0000020007027825 */ /* 0x000fc800078e0002 */
[----:B------:R-:W-:Y:S01]  /*0210*/  IMAD.SHL.U32 R0, R0, 0x2, RZ ;  /* 0x0000000200007824 */ /* 0x000fe200078e00ff */
[----:B--2---:R-:W-:Y:S01]  /*0220*/  SHF.R.U32.HI R11, RZ, 0x2, R6 ;  /* 0x00000002ff0b7819 */ /* 0x004fe20000011606 */
[C---:B------:R-:W-:Y:S01]  /*0230*/  IMAD.SHL.U32 R19, R6.reuse, 0x10, RZ ;  /* 0x0000001006137824 */ /* 0x040fe200078e00ff */
[C---:B------:R-:W-:Y:S01]  /*0240*/  LOP3.LUT R17, R6.reuse, 0x30, RZ, 0xc0, !PT ;  /* 0x0000003006117812 */ /* 0x040fe200078ec0ff */
[----:B0-----:R-:W-:Y:S01]  /*0250*/  IMAD.SHL.U32 R9, R6, 0x4, RZ ;  /* 0x0000000406097824 */ /* 0x001fe200078e00ff */
[----:B------:R-:W-:Y:S01]  /*0260*/  LOP3.LUT R15, R11, 0x30, RZ, 0xc0, !PT ;  /* 0x000000300b0f7812 */ /* 0x000fe200078ec0ff */
[----:B-----5:R-:W0:Y:S08]  /*0270*/  I2F.S8 R13, R13 ;  /* 0x0000000d000d7306 */ /* 0x020e300000001400 */
[----:B---3--:R-:W1:Y:S01]  /*0280*/  I2F.S8 R5, R5 ;  /* 0x0000000500057306 */ /* 0x008e620000001400 */
[----:B----4-:R-:W-:-:S02]  /*0290*/  LOP3.LUT R16, R12, 0xf, RZ, 0xc0, !PT ;  /* 0x0000000f0c107812 */ /* 0x010fc400078ec0ff */
[----:B------:R-:W-:-:S05]  /*02a0*/  LEA.HI R17, R12, R17, RZ, 0x1c ;  /* 0x000000110c117211 */ /* 0x000fca00078fe0ff */
[----:B------:R-:W2:Y:S01]  /*02b0*/  I2F.S8 R7, R18 ;  /* 0x0000001200077306 */ /* 0x000ea20000001400 */
[----:B------:R-:W-:Y:S02]  /*02c0*/  LOP3.LUT R6, R4, 0xf, RZ, 0xc0, !PT ;  /* 0x0000000f04067812 */ /* 0x000fe400078ec0ff */
[----:B------:R-:W-:-:S05]  /*02d0*/  LOP3.LUT R16, R16, 0x30, R19, 0xf8, !PT ;  /* 0x0000003010107812 */ /* 0x000fca00078ef813 */
[----:B------:R-:W3:Y:S01]  /*02e0*/  I2F.S8 R11, R20 ;  /* 0x00000014000b7306 */ /* 0x000ee20000001400 */
[----:B------:R-:W-:Y:S02]  /*02f0*/  LEA.HI R15, R4, R15, RZ, 0x1c ;  /* 0x0000000f040f7211 */ /* 0x000fe400078fe0ff */
[----:B------:R-:W-:Y:S01]  /*0300*/  LOP3.LUT R6, R6, 0x30, R9, 0xf8, !PT ;  /* 0x0000003006067812 */ /* 0x000fe200078ef809 */
[----:B------:R-:W-:Y:S02]  /*0310*/  VIADD R16, R16, 0xffffffe0 ;  /* 0xffffffe010107836 */ /* 0x000fe40000000000 */
[----:B------:R-:W-:Y:S02]  /*0320*/  VIADD R17, R17, 0xffffffe0 ;  /* 0xffffffe011117836 */ /* 0x000fe40000000000 */
[----:B------:R-:W-:Y:S02]  /*0330*/  VIADD R6, R6, 0xffffffe0 ;  /* 0xffffffe006067836 */ /* 0x000fe40000000000 */
[----:B------:R-:W-:-:S02]  /*0340*/  VIADD R15, R15, 0xffffffe0 ;  /* 0xffffffe00f0f7836 */ /* 0x000fc40000000000 */
[----:B------:R-:W-:Y:S01]  /*0350*/  HADD2.F32 R8, -RZ, R10.H0_H0 ;  /* 0x2000000aff087230 */ /* 0x000fe20000004100 */
[----:B------:R-:W-:Y:S02]  /*0360*/  LOP3.LUT R9, R0, 0x3e, RZ, 0xc0, !PT ;  /* 0x0000003e00097812 */ /* 0x000fe400078ec0ff */
[----:B------:R-:W-:Y:S02]  /*0370*/  I2FP.F32.S32 R16, R16 ;  /* 0x0000001000107245 */ /* 0x000fe40000201400 */
[----:B------:R-:W-:Y:S01]  /*0380*/  I2FP.F32.S32 R6, R6 ;  /* 0x0000000600067245 */ /* 0x000fe20000201400 */
[C---:B0-----:R-:W-:Y:S01]  /*0390*/  FMUL R13, R8.reuse, R13 ;  /* 0x0000000d080d7220 */ /* 0x041fe20000400000 */
[----:B------:R-:W-:Y:S01]  /*03a0*/  I2FP.F32.S32 R0, R17 ;  /* 0x0000001100007245 */ /* 0x000fe20000201400 */
[C---:B-1----:R-:W-:Y:S01]  /*03b0*/  FMUL R5, R8.reuse, R5 ;  /* 0x0000000508057220 */ /* 0x042fe20000400000 */
[----:B------:R-:W-:Y:S01]  /*03c0*/  I2FP.F32.S32 R4, R15 ;  /* 0x0000000f00047245 */ /* 0x000fe20000201400 */
[C---:B--2---:R-:W-:Y:S01]  /*03d0*/  FMUL R7, R8.reuse, R7 ;  /* 0x0000000708077220 */ /* 0x044fe20000400000 */
[----:B---3--:R-:W-:Y:S01]  /*03e0*/  FMUL R11, R8, R11 ;  /* 0x0000000b080b7220 */ /* 0x008fe20000400000 */
[----:B------:R-:W-:Y:S01]  /*03f0*/  FMUL R13, R13, R16 ;  /* 0x000000100d0d7220 */ /* 0x000fe20000400000 */
[----:B------:R-:W-:Y:S01]  /*0400*/  FMUL R5, R5, R6 ;  /* 0x0000000605057220 */ /* 0x000fe20000400000 */
[----:B------:R-:W-:Y:S01]  /*0410*/  FMUL R0, R7, R0 ;  /* 0x0000000007007220 */ /* 0x000fe20000400000 */
[----:B------:R-:W-:Y:S01]  /*0420*/  FMUL R4, R11, R4 ;  /* 0x000000040b047220 */ /* 0x000fe20000400000 */
[----:B------:R-:W-:-:S02]  /*0430*/  IADD3 R2, P0, P1, R9, UR6, R2 ;  /* 0x0000000609027c10 */ /* 0x000fc4000f91e002 */
[----:B------:R-:W-:Y:S02]  /*0440*/  F2FP.F16.F32.PACK_AB R13, RZ, R13 ;  /* 0x0000000dff0d723e */ /* 0x000fe400000000ff */
[----:B------:R-:W-:Y:S02]  /*0450*/  IADD3.X R3, PT, PT, RZ, UR7, R3, P0, P1 ;  /* 0x00000007ff037c10 */ /* 0x000fe400087e2403 */
[----:B------:R-:W-:Y:S02]  /*0460*/  F2FP.F16.F32.PACK_AB R5, RZ, R5 ;  /* 0x00000005ff05723e */ /* 0x000fe400000000ff */
[----:B------:R-:W-:Y:S02]  /*0470*/  F2FP.F16.F32.PACK_AB R0, RZ, R0 ;  /* 0x00000000ff00723e */ /* 0x000fe400000000ff */
[----:B------:R-:W-:Y:S01]  /*0480*/  F2FP.F16.F32.PACK_AB R4, RZ, R4 ;  /* 0x00000004ff04723e */ /* 0x000fe200000000ff */
[----:B------:R-:W-:Y:S04]  /*0490*/  STG.E.U16 desc[UR4][R2.64], R13 ;  /* 0x0000000d02007986 */ /* 0x000fe8000c101504 */
[----:B------:R-:W-:Y:S04]  /*04a0*/  STG.E.U16 desc[UR4][R2.64+0x40], R5 ;  /* 0x0000400502007986 */ /* 0x000fe8000c101504 */
[----:B------:R-:W-:Y:S04]  /*04b0*/  STG.E.U16 desc[UR4][R2.64+0x80], R0 ;  /* 0x0000800002007986 */ /* 0x000fe8000c101504 */
[----:B------:R-:W-:Y:S01]  /*04c0*/  STG.E.U16 desc[UR4][R2.64+0xc0], R4 ;  /* 0x0000c00402007986 */ /* 0x000fe2000c101504 */
[----:B------:R-:W-:Y:S05]  /*04d0*/  EXIT ;  /* 0x000000000000794d */ /* 0x000fea0003800000 */
.L_x_709:
        /* <DEDUP_REMOVED lines=10> */
.L_x_841:


//--------------------- .text.dequantize_block_q6_K_f32 --------------------------
	.section	.text.dequantize_block_q6_K_f32,"ax",@progbits
	.align	128
        .global         dequantize_block_q6_K_f32
        .type           dequantize_block_q6_K_f32,@function
        .size           dequantize_block_q6_K_f32,(.L_x_842 - dequantize_block_q6_K_f32)
        .other          dequantize_block_q6_K_f32,@"STO_CUDA_ENTRY STV_DEFAULT"
dequantize_block_q6_K_f32:
.text.dequantize_block_q6_K_f32:
        /* <DEDUP_REMOVED lines=9> */
[----:B------:R-:W-:Y:S02]  /*0090*/  SHF.L.U64.HI R5, R9, 0x3, RZ ;  /* 0x0000000309057819 */ /* 0x000fe400000102ff */
[----:B------:R-:W-:Y:S01]  /*00a0*/  SHF.R.U64 R13, R13, 0x4, RZ ;  /* 0x000000040d0d7819 */ /* 0x000fe200000012ff */
[----:B------:R-:W-:Y:S01]  /*00b0*/  IMAD.SHL.U32 R0, R9, 0x8, RZ ;  /* 0x0000000809007824 */ /* 0x000fe200078e00ff */
[----:B--2---:R-:W2:Y:S04]  /*00c0*/  LDG.E.U16.CONSTANT R8, desc[UR4][R10.64+0xd0] ;  /* 0x0000d0040a087981 */ /* 0x004ea8000c1e9500 */
[----:B------:R-:W-:-:S04]  /*00d0*/  LOP3.LUT R13, R0, R13, RZ, 0xfc, !PT ;  /* 0x0000000d000d7212 */ /* 0x000fc800078efcff */
[----:B------:R-:W-:Y:S01]  /*00e0*/  IADD3 R12, P0, PT, R10, R13, RZ ;  /* 0x0000000d0a0c7210 */ /* 0x000fe20007f1e0ff */
[----:B------:R-:W-:-:S04]  /*00f0*/  IMAD.SHL.U32 R0, R9, 0x40, RZ ;  /* 0x0000004009007824 */ /* 0x000fc800078e00ff */
[----:B------:R-:W-:Y:S01]  /*0100*/  IMAD.X R13, R11, 0x1, R5, P0 ;  /* 0x000000010b0d7824 */ /* 0x000fe200000e0605 */
[----:B------:R-:W-:Y:S02]  /*0110*/  IADD3 R18, P0, PT, R10, R3, RZ ;  /* 0x000000030a127210 */ /* 0x000fe40007f1e0ff */
[----:B------:R-:W-:Y:S02]  /*0120*/  LOP3.LUT R15, R0, 0x1f, R3, 0xf8, !PT ;  /* 0x0000001f000f7812 */ /* 0x000fe400078ef803 */
[----:B------:R-:W-:Y:S01]  /*0130*/  SHF.L.U64.HI R5, R9, 0x6, RZ ;  /* 0x0000000609057819 */ /* 0x000fe200000102ff */
[----:B------:R-:W-:Y:S01]  /*0140*/  IMAD.X R19, RZ, RZ, R11, P0 ;  /* 0x000000ffff137224 */ /* 0x000fe200000e060b */
[----:B------:R-:W-:Y:S01]  /*0150*/  IADD3 R14, P0, PT, R10, R15, RZ ;  /* 0x0000000f0a0e7210 */ /* 0x000fe20007f1e0ff */
[----:B------:R-:W4:Y:S04]  /*0160*/  LDG.E.U8.CONSTANT R4, desc[UR4][R12.64+0xc0] ;  /* 0x0000c0040c047981 */ /* 0x000f28000c1e9100 */
[----:B------:R-:W5:Y:S01]  /*0170*/  LDG.E.U8.CONSTANT R7, desc[UR4][R18.64+0x80] ;  /* 0x0000800412077981 */ /* 0x000f62000c1e9100 */
[----:B------:R-:W-:-:S03]  /*0180*/  IMAD.X R15, R11, 0x1, R5, P0 ;  /* 0x000000010b0f7824 */ /* 0x000fc600000e0605 */
[----:B------:R-:W4:Y:S04]  /*0190*/  LDG.E.U8.CONSTANT R20, desc[UR4][R12.64+0xc2] ;  /* 0x0000c2040c147981 */ /* 0x000f28000c1e9100 */
[----:B------:R-:W4:Y:S04]  /*01a0*/  LDG.E.U8.CONSTANT R0, desc[UR4][R14.64] ;  /* 0x000000040e007981 */ /* 0x000f28000c1e9100 */
[----:B------:R-:W4:Y:S04]  /*01b0*/  LDG.E.U8.CONSTANT R5, desc[UR4][R14.64+0x20] ;  /* 0x000020040e057981 */ /* 0x000f28000c1e9100 */
[----:B------:R-:W4:Y:S04]  /*01c0*/  LDG.E.U8.CONSTANT R21, desc[UR4][R12.64+0xc4] ;  /* 0x0000c4040c157981 */ /* 0x000f28000c1e9100 */
[----:B------:R0:W4:Y:S01]  /*01d0*/  LDG.E.U8.CONSTANT R6, desc[UR4][R12.64+0xc6] ;  /* 0x0000c6040c067981 */ /* 0x000122000c1e9100 */
[C---:B------:R-:W-:Y:S01]  /*01e0*/  SHF.L.U64.HI R17, R9.reuse, 0x9, RZ ;  /* 0x0000000909117819 */ /* 0x040fe200000102ff */
[----:B------:R-:W-:-:S02]  /*01f0*/  IMAD.SHL.U32 R16, R9, 0x200, RZ ;  /* 0x0000020009107824 */ /* 0x000fc400078e00ff */
[----:B------:R-:W-:Y:S02]  /*0200*/  IMAD.SHL.U32 R9, R3, 0x4, RZ ;  /* 0x0000000403097824 */ /* 0x000fe400078e00ff */
[----:B------:R-:W-:-:S03]  /*0210*/  IMAD.WIDE.U32 R2, R2, 0x400, R16 ;  /* 0x0000040002027825 */ /* 0x000fc600078e0010 */
[----:B------:R-:W-:-:S04]  /*0220*/  LOP3.LUT R17, R9, 0x7c, RZ, 0xc0, !PT ;  /* 0x0000007c09117812 */ /* 0x000fc800078ec0ff */
[----:B---3--:R-:W-:-:S04]  /*0230*/  IADD3 R2, P0, P1, R17, UR6, R2 ;  /* 0x0000000611027c10 */ /* 0x008fc8000f91e002 */
[----:B------:R-:W-:Y:S01]  /*0240*/  IADD3.X R3, PT, PT, RZ, UR7, R3, P0, P1 ;  /* 0x00000007ff037c10 */ /* 0x000fe200087e2403 */
[----:B--2---:R-:W-:Y:S01]  /*0250*/  HADD2.F32 R8, -RZ, R8.H0_H0 ;  /* 0x20000008ff087230 */ /* 0x004fe20000004100 */
[----:B-----5:R-:W-:Y:S02]  /*0260*/  SHF.R.U32.HI R10, RZ, 0x2, R7 ;  /* 0x00000002ff0a7819 */ /* 0x020fe40000011607 */
[C---:B0-----:R-:W-:Y:S02]  /*0270*/  LOP3.LUT R13, R7.reuse, 0x30, RZ, 0xc0, !PT ;  /* 0x00000030070d7812 */ /* 0x041fe400078ec0ff */
[----:B------:R-:W-:Y:S01]  /*0280*/  LOP3.LUT R12, R10, 0x30, RZ, 0xc0, !PT ;  /* 0x000000300a0c7812 */ /* 0x000fe200078ec0ff */
[C---:B------:R-:W-:Y:S01]  /*0290*/  IMAD.SHL.U32 R11, R7.reuse, 0x10, RZ ;  /* 0x00000010070b7824 */ /* 0x040fe200078e00ff */
[----:B----4-:R-:W0:Y:S01]  /*02a0*/  I2F.S8 R4, R4 ;  /* 0x0000000400047306 */ /* 0x010e220000001400 */
[----:B------:R-:W-:Y:S01]  /*02b0*/  IMAD.SHL.U32 R10, R7, 0x4, RZ ;  /* 0x00000004070a7824 */ /* 0x000fe200078e00ff */
[----:B------:R-:W-:-:S02]  /*02c0*/  LEA.HI R13, R0, R13, RZ, 0x1c ;  /* 0x0000000d000d7211 */ /* 0x000fc400078fe0ff */
[----:B------:R-:W-:Y:S02]  /*02d0*/  LOP3.LUT R0, R0, 0xf, RZ, 0xc0, !PT ;  /* 0x0000000f00007812 */ /* 0x000fe400078ec0ff */
[C---:B------:R-:W-:Y:S02]  /*02e0*/  LEA.HI R12, R5.reuse, R12, RZ, 0x1c ;  /* 0x0000000c050c7211 */ /* 0x040fe400078fe0ff */
[----:B------:R-:W1:Y:S01]  /*02f0*/  I2F.S8 R9, R20 ;  /* 0x0000001400097306 */ /* 0x000e620000001400 */
[----:B------:R-:W-:Y:S02]  /*0300*/  LOP3.LUT R5, R5, 0xf, RZ, 0xc0, !PT ;  /* 0x0000000f05057812 */ /* 0x000fe400078ec0ff */
[----:B------:R-:W-:-:S05]  /*0310*/  LOP3.LUT R0, R0, 0x30, R11, 0xf8, !PT ;  /* 0x0000003000007812 */ /* 0x000fca00078ef80b */
[----:B------:R-:W2:Y:S01]  /*0320*/  I2F.S8 R21, R21 ;  /* 0x0000001500157306 */ /* 0x000ea20000001400 */
[----:B------:R-:W-:-:S07]  /*0330*/  LOP3.LUT R5, R5, 0x30, R10, 0xf8, !PT ;  /* 0x0000003005057812 */ /* 0x000fce00078ef80a */
[----:B------:R3:W4:Y:S01]  /*0340*/  I2F.S8 R15, R6 ;  /* 0x00000006000f7306 */ /* 0x0007220000001400 */
[----:B------:R-:W-:Y:S02]  /*0350*/  VIADD R0, R0, 0xffffffe0 ;  /* 0xffffffe000007836 */ /* 0x000fe40000000000 */
[----:B------:R-:W-:Y:S02]  /*0360*/  VIADD R13, R13, 0xffffffe0 ;  /* 0xffffffe00d0d7836 */ /* 0x000fe40000000000 */
[----:B------:R-:W-:Y:S02]  /*0370*/  VIADD R12, R12, 0xffffffe0 ;  /* 0xffffffe00c0c7836 */ /* 0x000fe40000000000 */
[----:B------:R-:W-:Y:S01]  /*0380*/  VIADD R7, R5, 0xffffffe0 ;  /* 0xffffffe005077836 */ /* 0x000fe20000000000 */
[----:B------:R-:W-:Y:S01]  /*0390*/  I2FP.F32.S32 R5, R0 ;  /* 0x0000000000057245 */ /* 0x000fe20000201400 */
[C---:B0-----:R-:W-:Y:S01]  /*03a0*/  FMUL R4, R8.reuse, R4 ;  /* 0x0000000408047220 */ /* 0x041fe20000400000 */
[----:B---3--:R-:W-:Y:S01]  /*03b0*/  I2FP.F32.S32 R6, R13 ;  /* 0x0000000d00067245 */ /* 0x008fe20000201400 */
[C---:B-1----:R-:W-:Y:S01]  /*03c0*/  FMUL R9, R8.reuse, R9 ;  /* 0x0000000908097220 */ /* 0x042fe20000400000 */
[----:B------:R-:W-:Y:S01]  /*03d0*/  I2FP.F32.S32 R0, R7 ;  /* 0x0000000700007245 */ /* 0x000fe20000201400 */
[C---:B--2---:R-:W-:Y:S01]  /*03e0*/  FMUL R21, R8.reuse, R21 ;  /* 0x0000001508157220 */ /* 0x044fe20000400000 */
[----:B------:R-:W-:Y:S01]  /*03f0*/  I2FP.F32.S32 R12, R12 ;  /* 0x0000000c000c7245 */ /* 0x000fe20000201400 */
[----:B----4-:R-:W-:Y:S01]  /*0400*/  FMUL R15, R8, R15 ;  /* 0x0000000f080f7220 */ /* 0x010fe20000400000 */
[----:B------:R-:W-:Y:S01]  /*0410*/  FMUL R5, R4, R5 ;  /* 0x0000000504057220 */ /* 0x000fe20000400000 */
[----:B------:R-:W-:Y:S01]  /*0420*/  FMUL R9, R9, R0 ;  /* 0x0000000009097220 */ /* 0x000fe20000400000 */
[----:B------:R-:W-:Y:S01]  /*0430*/  FMUL R21, R21, R6 ;  /* 0x0000000615157220 */ /* 0x000fe20000400000 */
[----:B------:R-:W-:-:S02]  /*0440*/  FMUL R15, R15, R12 ;  /* 0x0000000c0f0f7220 */ /* 0x000fc40000400000 */
[----:B------:R-:W-:Y:S04]  /*0450*/  STG.E desc[UR4][R2.64], R5 ;  /* 0x0000000502007986 */ /* 0x000fe8000c101904 */
[----:B------:R-:W-:Y:S04]  /*0460*/  STG.E desc[UR4][R2.64+0x80], R9 ;  /* 0x0000800902007986 */ /* 0x000fe8000c101904 */
[----:B------:R-:W-:Y:S04]  /*0470*/  STG.E desc[UR4][R2.64+0x100], R21 ;  /* 0x0001001502007986 */ /* 0x000fe8000c101904 */
[----:B------:R-:W-:Y:S01]  /*0480*/  STG.E desc[UR4][R2.64+0x180], R15 ;  /* 0x0001800f02007986 */ /* 0x000fe2000c101904 */
[----:B------:R-:W-:Y:S05]  /*0490*/  EXIT ;  /* 0x000000000000794d */ /* 0x000fea0003800000 */
.L_x_710:
        /* <DEDUP_REMOVED lines=14> */
.L_x_842:


//--------------------- .text.dequantize_block_q5_K_f16 --------------------------
	.section	.text.dequantize_block_q5_K_f16,"ax",@progbits
	.align	128
        .global         dequantize_block_q5_K_f16
        .type           dequantize_block_q5_K_f16,@function
        .size           dequantize_block_q5_K_f16,(.L_x_843 - dequantize_block_q5_K_f16)
        .other          dequantize_block_q5_K_f16,@"STO_CUDA_ENTRY STV_DEFAULT"
dequantize_block_q5_K_f16:
.text.dequantize_block_q5_K_f16:
[----:B------:R-:W-:Y:S01]  /*0000*/  LDC R1, c[0x0][0x37c] ;  /* 0x0000df00ff017b82 */ /* 0x000fe20000000800 */
[----:B------:R-:W0:Y:S07]  /*0010*/  S2R R0, SR_TID.X ;  /* 0x0000000000007919 */ /* 0x000e2e0000002100 */
[----:B------:R-:W1:Y:S01]  /*0020*/  LDC.64 R2, c[0x0][0x380] ;  /* 0x0000e000ff027b82 */ /* 0x000e620000000a00 */
[----:B------:R-:W2:Y:S01]  /*0030*/  LDCU.64 UR4, c[0x0][0x358] ;  /* 0x00006b00ff0477ac */ /* 0x000ea20008000a00 */
[----:B------:R-:W1:Y:S01]  /*0040*/  S2R R13, SR_CTAID.X ;  /* 0x00000000000d7919 */ /* 0x000e620000002500 */
[----:B0-----:R-:W-:-:S02]  /*0050*/  SHF.R.U32.HI R4, RZ, 0x4, R0 ;  /* 0x00000004ff047819 */ /* 0x001fc40000011600 */
[----:B------:R-:W-:Y:S01]  /*0060*/  ISETP.GT.U32.AND P0, PT, R0, 0x1f, PT ;  /* 0x0000001f0000780c */ /* 0x000fe20003f04070 */
[----:B-1----:R-:W-:-:S04]  /*0070*/  IMAD.WIDE.U32 R2, R13, 0xb0, R2 ;  /* 0x000000b00d027825 */ /* 0x002fc800078e0002 */
[----:B------:R-:W-:Y:S01]  /*0080*/  IMAD.SHL.U32 R11, R4, 0x2, RZ ;  /* 0x00000002040b7824 */ /* 0x000fe200078e00ff */
[----:B--2---:R-:W2:Y:S04]  /*0090*/  LDG.E.CONSTANT R14, desc[UR4][R2.64] ;  /* 0x00000004020e7981 */ /* 0x004ea8000c1e9900 */
[----:B------:R-:W-:-:S05]  /*00a0*/  IADD3 R20, P1, PT, R11, R2, RZ ;  /* 0x000000020b147210 */ /* 0x000fca0007f3e0ff */
[----:B------:R-:W-:-:S05]  /*00b0*/  IMAD.X R21, RZ, RZ, R3, P1 ;  /* 0x000000ffff157224 */ /* 0x000fca00008e0603 */
[----:B------:R-:W3:Y:S04]  /*00c0*/  @P0 LDG.E.U8.CONSTANT R23, desc[UR4][R20.64] ;  /* 0x0000000414170981 */ /* 0x000ee8000c1e9100 */
[----:B------:R-:W4:Y:S04]  /*00d0*/  @P0 LDG.E.U8.CONSTANT R17, desc[UR4][R20.64+0x1] ;  /* 0x0000010414110981 */ /* 0x000f28000c1e9100 */
[----:B------:R-:W5:Y:S04]  /*00e0*/  LDG.E.U8.CONSTANT R22, desc[UR4][R20.64+0x4] ;  /* 0x0000040414167981 */ /* 0x000f68000c1e9100 */
[----:B------:R-:W2:Y:S04]  /*00f0*/  LDG.E.U8.CONSTANT R15, desc[UR4][R20.64+0x5] ;  /* 0x00000504140f7981 */ /* 0x000ea8000c1e9100 */
[----:B------:R-:W2:Y:S04]  /*0100*/  LDG.E.U8.CONSTANT R18, desc[UR4][R20.64+0x8] ;  /* 0x0000080414127981 */ /* 0x000ea8000c1e9100 */
[----:B------:R0:W2:Y:S01]  /*0110*/  LDG.E.U8.CONSTANT R19, desc[UR4][R20.64+0x9] ;  /* 0x0000090414137981 */ /* 0x0000a2000c1e9100 */
[----:B------:R-:W-:-:S05]  /*0120*/  IMAD.SHL.U32 R0, R0, 0x2, RZ ;  /* 0x0000000200007824 */ /* 0x000fca00078e00ff */
[C---:B------:R-:W-:Y:S01]  /*0130*/  LOP3.LUT R5, R0.reuse, 0x1e, RZ, 0xc0, !PT ;  /* 0x0000001e00057812 */ /* 0x040fe200078ec0ff */
[----:B------:R-:W-:-:S03]  /*0140*/  VIADD R9, R0, 0x30 ;  /* 0x0000003000097836 */ /* 0x000fc60000000000 */
[----:B------:R-:W-:-:S05]  /*0150*/  IADD3 R6, P1, PT, R5, R2, RZ ;  /* 0x0000000205067210 */ /* 0x000fca0007f3e0ff */
[----:B------:R-:W-:Y:S01]  /*0160*/  IMAD.X R7, RZ, RZ, R3, P1 ;  /* 0x000000ffff077224 */ /* 0x000fe200008e0603 */
[----:B------:R-:W-:-:S04]  /*0170*/  IADD3 R8, P1, PT, R2, R9, RZ ;  /* 0x0000000902087210 */ /* 0x000fc80007f3e0ff */
[----:B------:R-:W2:Y:S01]  /*0180*/  LDG.E.U8.CONSTANT R0, desc[UR4][R6.64+0x10] ;  /* 0x0000100406007981 */ /* 0x000ea2000c1e9100 */
[----:B------:R-:W-:-:S03]  /*0190*/  IMAD.X R9, RZ, RZ, R3, P1 ;  /* 0x000000ffff097224 */ /* 0x000fc600008e0603 */
[----:B------:R4:W2:Y:S04]  /*01a0*/  LDG.E.U8.CONSTANT R10, desc[UR4][R6.64+0x11] ;  /* 0x00001104060a7981 */ /* 0x0008a8000c1e9100 */
[----:B------:R-:W2:Y:S04]  /*01b0*/  LDG.E.U8.CONSTANT R12, desc[UR4][R8.64] ;  /* 0x00000004080c7981 */ /* 0x000ea8000c1e9100 */
[----:B------:R1:W2:Y:S01]  /*01c0*/  LDG.E.U8.CONSTANT R16, desc[UR4][R8.64+0x1] ;  /* 0x0000010408107981 */ /* 0x0002a2000c1e9100 */
[----:B0-----:R-:W-:Y:S02]  /*01d0*/  IMAD.MOV.U32 R20, RZ, RZ, 0x2 ;  /* 0x00000002ff147424 */ /* 0x001fe400078e00ff */
[----:B------:R-:W-:-:S04]  /*01e0*/  IMAD R4, R13, 0x4, R4 ;  /* 0x000000040d047824 */ /* 0x000fc800078e0204 */
[----:B------:R-:W-:Y:S01]  /*01f0*/  IMAD.U32 R5, R4, 0x40, R5 ;  /* 0x0000004004057824 */ /* 0x000fe200078e0005 */
[----:B---3--:R-:W-:Y:S02]  /*0200*/  @P0 SHF.R.U32.HI R23, RZ, 0x2, R23 ;  /* 0x00000002ff170819 */ /* 0x008fe40000011617 */
[----:B----4-:R-:W-:Y:S02]  /*0210*/  @P0 SHF.R.U32.HI R6, RZ, 0x2, R17 ;  /* 0x00000002ff060819 */ /* 0x010fe40000011611 */
[----:B------:R-:W-:Y:S02]  /*0220*/  @P0 LOP3.LUT R23, R23, 0x30, RZ, 0xc0, !PT ;  /* 0x0000003017170812 */ /* 0x000fe400078ec0ff */
[----:B------:R-:W-:Y:S02]  /*0230*/  @P0 LOP3.LUT R6, R6, 0x30, RZ, 0xc0, !PT ;  /* 0x0000003006060812 */ /* 0x000fe400078ec0ff */
[----:B-----5:R-:W-:Y:S02]  /*0240*/  @!P0 LOP3.LUT R2, R22, 0x3f, RZ, 0xc0, !PT ;  /* 0x0000003f16028812 */ /* 0x020fe400078ec0ff */
[----:B--2---:R-:W-:-:S02]  /*0250*/  @P0 SHF.R.U32.HI R7, RZ, 0x2, R15 ;  /* 0x00000002ff070819 */ /* 0x004fc4000001160f */
[----:B------:R-:W-:Y:S02]  /*0260*/  @P0 SHF.R.U32.HI R22, RZ, 0x2, R22 ;  /* 0x00000002ff160819 */ /* 0x000fe40000011616 */
[----:B------:R-:W-:Y:S02]  /*0270*/  @P0 LOP3.LUT R2, R23, 0xf, R18, 0xf8, !PT ;  /* 0x0000000f17020812 */ /* 0x000fe400078ef812 */
[----:B------:R-:W-:Y:S02]  /*0280*/  @!P0 LOP3.LUT R17, R15, 0x3f, RZ, 0xc0, !PT ;  /* 0x0000003f0f118812 */ /* 0x000fe400078ec0ff */
[----:B------:R-:W-:Y:S02]  /*0290*/  @P0 LOP3.LUT R17, R6, 0xf, R19, 0xf8, !PT ;  /* 0x0000000f06110812 */ /* 0x000fe400078ef813 */
[----:B------:R-:W-:Y:S02]  /*02a0*/  @P0 LOP3.LUT R6, R7, 0x30, RZ, 0xc0, !PT ;  /* 0x0000003007060812 */ /* 0x000fe400078ec0ff */
[----:B------:R-:W-:Y:S01]  /*02b0*/  @P0 LOP3.LUT R21, R22, 0x30, RZ, 0xc0, !PT ;  /* 0x0000003016150812 */ /* 0x000fe200078ec0ff */
[----:B------:R-:W0:Y:S01]  /*02c0*/  I2F.U16 R2, R2 ;  /* 0x0000000200027306 */ /* 0x000e220000101000 */
[----:B------:R-:W-:-:S02]  /*02d0*/  @!P0 LOP3.LUT R15, R19, 0x3f, RZ, 0xc0, !PT ;  /* 0x0000003f130f8812 */ /* 0x000fc400078ec0ff */
[C---:B------:R-:W-:Y:S02]  /*02e0*/  @!P0 LOP3.LUT R3, R18.reuse, 0x3f, RZ, 0xc0, !PT ;  /* 0x0000003f12038812 */ /* 0x040fe400078ec0ff */
[----:B------:R-:W-:Y:S02]  /*02f0*/  @P0 LEA.HI R15, R19, R6, RZ, 0x1c ;  /* 0x00000006130f0211 */ /* 0x000fe400078fe0ff */
[----:B------:R-:W-:Y:S01]  /*0300*/  @P0 LEA.HI R3, R18, R21, RZ, 0x1c ;  /* 0x0000001512030211 */ /* 0x000fe200078fe0ff */
[----:B------:R-:W-:-:S03]  /*0310*/  IMAD.MOV.U32 R6, RZ, RZ, 0x1 ;  /* 0x00000001ff067424 */ /* 0x000fc600078e00ff */
[----:B-1----:R1:W2:Y:S01]  /*0320*/  I2F.U16 R9, R3 ;  /* 0x0000000300097306 */ /* 0x0022a20000101000 */
[----:B------:R-:W-:-:S07]  /*0330*/  HADD2.F32 R7, -RZ, R14.H0_H0 ;  /* 0x2000000eff077230 */ /* 0x000fce0000004100 */
[----:B------:R-:W3:Y:S01]  /*0340*/  I2F.U16 R15, R15 ;  /* 0x0000000f000f7306 */ /* 0x000ee20000101000 */
[-C--:B------:R-:W-:Y:S01]  /*0350*/  SHF.L.U32 R13, R6, R11.reuse, RZ ;  /* 0x0000000b060d7219 */ /* 0x080fe200000006ff */
[----:B------:R-:W-:Y:S01]  /*0360*/  HADD2.F32 R8, -RZ, R14.H1_H1 ;  /* 0x3000000eff087230 */ /* 0x000fe20000004100 */
[----:B------:R-:W-:Y:S01]  /*0370*/  SHF.L.U32 R11, R20, R11, RZ ;  /* 0x0000000b140b7219 */ /* 0x000fe200000006ff */
[----:B0-----:R-:W-:Y:S02]  /*0380*/  FMUL R6, R7, R2 ;  /* 0x0000000207067220 */ /* 0x001fe40000400000 */
[----:B-1----:R-:W0:Y:S02]  /*0390*/  LDC.64 R2, c[0x0][0x388] ;  /* 0x0000e200ff027b82 */ /* 0x002e240000000a00 */
[----:B------:R1:W4:Y:S01]  /*03a0*/  I2F.U16 R18, R17 ;  /* 0x0000001100127306 */ /* 0x0003220000101000 */
[C---:B------:R-:W-:Y:S02]  /*03b0*/  LOP3.LUT P0, RZ, R13.reuse, R0, RZ, 0xc0, !PT ;  /* 0x000000000dff7212 */ /* 0x040fe4000780c0ff */
[----:B------:R-:W-:-:S02]  /*03c0*/  LOP3.LUT P1, RZ, R13, R10, RZ, 0xc0, !PT ;  /* 0x0000000a0dff7212 */ /* 0x000fc4000782c0ff */
[C---:B------:R-:W-:Y:S02]  /*03d0*/  LOP3.LUT P2, RZ, R11.reuse, R0, RZ, 0xc0, !PT ;  /* 0x000000000bff7212 */ /* 0x040fe4000784c0ff */
[----:B------:R-:W-:Y:S01]  /*03e0*/  LOP3.LUT P3, RZ, R11, R10, RZ, 0xc0, !PT ;  /* 0x0000000a0bff7212 */ /* 0x000fe2000786c0ff */
[C---:B--2---:R-:W-:Y:S01]  /*03f0*/  FMUL R9, R8.reuse, R9 ;  /* 0x0000000908097220 */ /* 0x044fe20000400000 */
[----:B---3--:R-:W-:Y:S01]  /*0400*/  FMUL R8, R8, R15 ;  /* 0x0000000f08087220 */ /* 0x008fe20000400000 */
[----:B------:R-:W-:Y:S02]  /*0410*/  SEL R11, RZ, 0x10, !P0 ;  /* 0x00000010ff0b7807 */ /* 0x000fe40004000000 */
[----:B------:R-:W-:Y:S02]  /*0420*/  SEL R13, RZ, 0x10, !P1 ;  /* 0x00000010ff0d7807 */ /* 0x000fe40004800000 */
[----:B------:R-:W-:Y:S02]  /*0430*/  SEL R15, RZ, 0x10, !P2 ;  /* 0x00000010ff0f7807 */ /* 0x000fe40005000000 */
[----:B-1----:R-:W-:-:S02]  /*0440*/  SEL R17, RZ, 0x10, !P3 ;  /* 0x00000010ff117807 */ /* 0x002fc40005800000 */
[----:B------:R-:W-:Y:S02]  /*0450*/  LOP3.LUT R11, R11, 0xf, R12, 0xf8, !PT ;  /* 0x0000000f0b0b7812 */ /* 0x000fe400078ef80c */
[----:B------:R-:W-:Y:S02]  /*0460*/  LOP3.LUT R13, R13, 0xf, R16, 0xf8, !PT ;  /* 0x0000000f0d0d7812 */ /* 0x000fe400078ef810 */
[----:B------:R-:W-:Y:S02]  /*0470*/  LEA.HI R15, R12, R15, RZ, 0x1c ;  /* 0x0000000f0c0f7211 */ /* 0x000fe400078fe0ff */
[----:B------:R-:W-:Y:S01]  /*0480*/  LEA.HI R17, R16, R17, RZ, 0x1c ;  /* 0x0000001110117211 */ /* 0x000fe200078fe0ff */
[----:B----4-:R-:W-:Y:S01]  /*0490*/  FMUL R7, R7, R18 ;  /* 0x0000001207077220 */ /* 0x010fe20000400000 */
[----:B------:R-:W-:Y:S02]  /*04a0*/  I2FP.F32.U32 R11, R11 ;  /* 0x0000000b000b7245 */ /* 0x000fe40000201000 */
[----:B------:R-:W-:-:S02]  /*04b0*/  I2FP.F32.U32 R0, R13 ;  /* 0x0000000d00007245 */ /* 0x000fc40000201000 */
[----:B------:R-:W-:Y:S02]  /*04c0*/  I2FP.F32.U32 R15, R15 ;  /* 0x0000000f000f7245 */ /* 0x000fe40000201000 */
[----:B------:R-:W-:Y:S01]  /*04d0*/  I2FP.F32.U32 R17, R17 ;  /* 0x0000001100117245 */ /* 0x000fe20000201000 */
[C-C-:B------:R-:W-:Y:S01]  /*04e0*/  FFMA R11, R6.reuse, R11, -R9.reuse ;  /* 0x0000000b060b7223 */ /* 0x140fe20000000809 */
[----:B------:R-:W-:Y:S01]  /*04f0*/  FFMA R0, R6, R0, -R9 ;  /* 0x0000000006007223 */ /* 0x000fe20000000809 */
[C-C-:B------:R-:W-:Y:S02]  /*0500*/  FFMA R15, R7.reuse, R15, -R8.reuse ;  /* 0x0000000f070f7223 */ /* 0x140fe40000000808 */
[----:B------:R-:W-:Y:S01]  /*0510*/  FFMA R17, R7, R17, -R8 ;  /* 0x0000001107117223 */ /* 0x000fe20000000808 */
[----:B0-----:R-:W-:Y:S01]  /*0520*/  IMAD.WIDE.U32 R2, R5, 0x2, R2 ;  /* 0x0000000205027825 */ /* 0x001fe200078e0002 */
[----:B------:R-:W-:Y:S02]  /*0530*/  F2FP.F16.F32.PACK_AB R11, RZ, R11 ;  /* 0x0000000bff0b723e */ /* 0x000fe400000000ff */
[----:B------:R-:W-:-:S02]  /*0540*/  F2FP.F16.F32.PACK_AB R0, RZ, R0 ;  /* 0x00000000ff00723e */ /* 0x000fc400000000ff */
[----:B------:R-:W-:Y:S02]  /*0550*/  F2FP.F16.F32.PACK_AB R15, RZ, R15 ;  /* 0x0000000fff0f723e */ /* 0x000fe400000000ff */
[----:B------:R-:W-:Y:S01]  /*0560*/  F2FP.F16.F32.PACK_AB R17, RZ, R17 ;  /* 0x00000011ff11723e */ /* 0x000fe200000000ff */
[----:B------:R-:W-:Y:S04]  /*0570*/  STG.E.U16 desc[UR4][R2.64], R11 ;  /* 0x0000000b02007986 */ /* 0x000fe8000c101504 */
[----:B------:R-:W-:Y:S04]  /*0580*/  STG.E.U16 desc[UR4][R2.64+0x2], R0 ;  /* 0x0000020002007986 */ /* 0x000fe8000c101504 */
[----:B------:R-:W-:Y:S04]  /*0590*/  STG.E.U16 desc[UR4][R2.64+0x40], R15 ;  /* 0x0000400f02007986 */ /* 0x000fe8000c101504 */
[----:B------:R-:W-:Y:S01]  /*05a0*/  STG.E.U16 desc[UR4][R2.64+0x42], R17 ;  /* 0x0000421102007986 */ /* 0x000fe2000c101504 */
[----:B------:R-:W-:Y:S05]  /*05b0*/  EXIT ;  /* 0x000000000000794d */ /* 0x000fea0003800000 */
.L_x_711:
        /* <DEDUP_REMOVED lines=12> */
.L_x_843:


//--------------------- .text.dequantize_block_q5_K_f32 --------------------------
	.section	.text.dequantize_block_q5_K_f32,"ax",@progbits
	.align	128
        .global         dequantize_block_q5_K_f32
        .type           dequantize_block_q5_K_f32,@function
        .size           dequantize_block_q5_K_f32,(.L_x_844 - dequantize_block_q5_K_f32)
        .other          dequantize_block_q5_K_f32,@"STO_CUDA_ENTRY STV_DEFAULT"
dequantize_block_q5_K_f32:
.text.dequantize_block_q5_K_f32:
        /* <DEDUP_REMOVED lines=11> */
[----:B------:R-:W-:Y:S02]  /*00b0*/  IMAD.X R21, RZ, RZ, R3, P1 ;  /* 0x000000ffff157224 */ /* 0x000fe400008e0603 */
[----:B------:R-:W-:-:S03]  /*00c0*/  IMAD.SHL.U32 R0, R0, 0x2, RZ ;  /* 0x0000000200007824 */ /* 0x000fc600078e00ff */
[----:B------:R-:W3:Y:S04]  /*00d0*/  @P0 LDG.E.U8.CONSTANT R23, desc[UR4][R20.64] ;  /* 0x0000000414170981 */ /* 0x000ee8000c1e9100 */
[----:B------:R-:W4:Y:S01]  /*00e0*/  LDG.E.U8.CONSTANT R22, desc[UR4][R20.64+0x4] ;  /* 0x0000040414167981 */ /* 0x000f22000c1e9100 */
[----:B------:R-:W-:-:S03]  /*00f0*/  LOP3.LUT R19, R0, 0x1e, RZ, 0xc0, !PT ;  /* 0x0000001e00137812 */ /* 0x000fc600078ec0ff */
[----:B------:R-:W5:Y:S04]  /*0100*/  @P0 LDG.E.U8.CONSTANT R16, desc[UR4][R20.64+0x1] ;  /* 0x0000010414100981 */ /* 0x000f68000c1e9100 */
[----:B------:R-:W2:Y:S04]  /*0110*/  LDG.E.U8.CONSTANT R14, desc[UR4][R20.64+0x5] ;  /* 0x00000504140e7981 */ /* 0x000ea8000c1e9100 */
[----:B------:R-:W2:Y:S01]  /*0120*/  LDG.E.U8.CONSTANT R17, desc[UR4][R20.64+0x8] ;  /* 0x0000080414117981 */ /* 0x000ea2000c1e9100 */
[----:B------:R-:W-:-:S03]  /*0130*/  IADD3 R4, P1, PT, R19, R2, RZ ;  /* 0x0000000213047210 */ /* 0x000fc60007f3e0ff */
[----:B------:R4:W2:Y:S01]  /*0140*/  LDG.E.U8.CONSTANT R18, desc[UR4][R20.64+0x9] ;  /* 0x0000090414127981 */ /* 0x0008a2000c1e9100 */
[----:B------:R-:W-:Y:S02]  /*0150*/  VIADD R9, R0, 0x30 ;  /* 0x0000003000097836 */ /* 0x000fe40000000000 */
[----:B------:R-:W-:-:S03]  /*0160*/  IMAD.X R5, RZ, RZ, R3, P1 ;  /* 0x000000ffff057224 */ /* 0x000fc600008e0603 */
[----:B------:R-:W-:Y:S02]  /*0170*/  IADD3 R8, P1, PT, R2, R9, RZ ;  /* 0x0000000902087210 */ /* 0x000fe40007f3e0ff */
[----:B------:R-:W2:Y:S04]  /*0180*/  LDG.E.U8.CONSTANT R0, desc[UR4][R4.64+0x10] ;  /* 0x0000100404007981 */ /* 0x000ea8000c1e9100 */
[----:B------:R2:W2:Y:S01]  /*0190*/  LDG.E.U8.CONSTANT R6, desc[UR4][R4.64+0x11] ;  /* 0x0000110404067981 */ /* 0x0004a2000c1e9100 */
[----:B------:R-:W-:-:S05]  /*01a0*/  IMAD.X R9, RZ, RZ, R3, P1 ;  /* 0x000000ffff097224 */ /* 0x000fca00008e0603 */
[----:B------:R-:W2:Y:S04]  /*01b0*/  LDG.E.U8.CONSTANT R13, desc[UR4][R8.64] ;  /* 0x00000004080d7981 */ /* 0x000ea8000c1e9100 */
[----:B------:R0:W2:Y:S01]  /*01c0*/  LDG.E.U8.CONSTANT R15, desc[UR4][R8.64+0x1] ;  /* 0x00000104080f7981 */ /* 0x0000a2000c1e9100 */
[----:B------:R-:W-:-:S04]  /*01d0*/  IMAD R12, R11, 0x4, R12 ;  /* 0x000000040b0c7824 */ /* 0x000fc800078e020c */
[----:B------:R-:W-:Y:S02]  /*01e0*/  IMAD.U32 R19, R12, 0x40, R19 ;  /* 0x000000400c137824 */ /* 0x000fe400078e0013 */
[----:B------:R-:W-:-:S05]  /*01f0*/  IMAD.MOV.U32 R12, RZ, RZ, 0x1 ;  /* 0x00000001ff0c7424 */ /* 0x000fca00078e00ff */
[----:B------:R-:W-:Y:S02]  /*0200*/  SHF.L.U32 R11, R12, R7, RZ ;  /* 0x000000070c0b7219 */ /* 0x000fe400000006ff */
[----:B---3--:R-:W-:Y:S02]  /*0210*/  @P0 SHF.R.U32.HI R23, RZ, 0x2, R23 ;  /* 0x00000002ff170819 */ /* 0x008fe40000011617 */
[----:B----4-:R-:W-:Y:S02]  /*0220*/  @!P0 LOP3.LUT R20, R22, 0x3f, RZ, 0xc0, !PT ;  /* 0x0000003f16148812 */ /* 0x010fe400078ec0ff */
[----:B------:R-:W-:Y:S02]  /*0230*/  @P0 SHF.R.U32.HI R22, RZ, 0x2, R22 ;  /* 0x00000002ff160819 */ /* 0x000fe40000011616 */
[----:B------:R-:W-:Y:S02]  /*0240*/  @P0 LOP3.LUT R2, R23, 0x30, RZ, 0xc0, !PT ;  /* 0x0000003017020812 */ /* 0x000fe400078ec0ff */
[----:B-----5:R-:W-:-:S02]  /*0250*/  @P0 SHF.R.U32.HI R3, RZ, 0x2, R16 ;  /* 0x00000002ff030819 */ /* 0x020fc40000011610 */
[----:B--2---:R-:W-:Y:S02]  /*0260*/  @P0 SHF.R.U32.HI R5, RZ, 0x2, R14 ;  /* 0x00000002ff050819 */ /* 0x004fe4000001160e */
[----:B------:R-:W-:Y:S02]  /*0270*/  @P0 LOP3.LUT R22, R22, 0x30, RZ, 0xc0, !PT ;  /* 0x0000003016160812 */ /* 0x000fe400078ec0ff */
[----:B------:R-:W-:Y:S02]  /*0280*/  @P0 LOP3.LUT R20, R2, 0xf, R17, 0xf8, !PT ;  /* 0x0000000f02140812 */ /* 0x000fe400078ef811 */
[----:B------:R-:W-:Y:S02]  /*0290*/  @!P0 LOP3.LUT R2, R17, 0x3f, RZ, 0xc0, !PT ;  /* 0x0000003f11028812 */ /* 0x000fe400078ec0ff */
[----:B------:R-:W-:Y:S02]  /*02a0*/  @P0 LOP3.LUT R3, R3, 0x30, RZ, 0xc0, !PT ;  /* 0x0000003003030812 */ /* 0x000fe400078ec0ff */
[----:B------:R-:W-:-:S02]  /*02b0*/  @P0 LOP3.LUT R5, R5, 0x30, RZ, 0xc0, !PT ;  /* 0x0000003005050812 */ /* 0x000fc400078ec0ff */
[----:B------:R-:W-:Y:S02]  /*02c0*/  @P0 LEA.HI R2, R17, R22, RZ, 0x1c ;  /* 0x0000001611020211 */ /* 0x000fe400078fe0ff */
[----:B------:R-:W-:Y:S02]  /*02d0*/  @!P0 LOP3.LUT R16, R14, 0x3f, RZ, 0xc0, !PT ;  /* 0x0000003f0e108812 */ /* 0x000fe400078ec0ff */
[C---:B------:R-:W-:Y:S02]  /*02e0*/  @!P0 LOP3.LUT R14, R18.reuse, 0x3f, RZ, 0xc0, !PT ;  /* 0x0000003f120e8812 */ /* 0x040fe400078ec0ff */
[----:B------:R-:W-:Y:S02]  /*02f0*/  @P0 LOP3.LUT R16, R3, 0xf, R18, 0xf8, !PT ;  /* 0x0000000f03100812 */ /* 0x000fe400078ef812 */
[----:B------:R-:W-:Y:S01]  /*0300*/  @P0 LEA.HI R14, R18, R5, RZ, 0x1c ;  /* 0x00000005120e0211 */ /* 0x000fe200078fe0ff */
[----:B------:R-:W-:Y:S01]  /*0310*/  IMAD.MOV.U32 R18, RZ, RZ, 0x2 ;  /* 0x00000002ff127424 */ /* 0x000fe200078e00ff */
[----:B0-----:R0:W-:Y:S01]  /*0320*/  I2F.U16 R8, R2 ;  /* 0x0000000200087306 */ /* 0x0011e20000101000 */
[----:B------:R-:W-:-:S03]  /*0330*/  LOP3.LUT P0, RZ, R11, R0, RZ, 0xc0, !PT ;  /* 0x000000000bff7212 */ /* 0x000fc6000780c0ff */
[----:B------:R-:W-:Y:S01]  /*0340*/  SHF.L.U32 R17, R18, R7, RZ ;  /* 0x0000000712117219 */ /* 0x000fe200000006ff */
[----:B0-----:R-:W0:Y:S03]  /*0350*/  LDC.64 R2, c[0x0][0x388] ;  /* 0x0000e200ff027b82 */ /* 0x001e260000000a00 */
[----:B------:R-:W1:Y:S01]  /*0360*/  I2F.U16 R4, R20 ;  /* 0x0000001400047306 */ /* 0x000e620000101000 */
[----:B------:R-:W-:Y:S02]  /*0370*/  LOP3.LUT P1, RZ, R11, R6, RZ, 0xc0, !PT ;  /* 0x000000060bff7212 */ /* 0x000fe4000782c0ff */
[C---:B------:R-:W-:Y:S02]  /*0380*/  LOP3.LUT P2, RZ, R17.reuse, R0, RZ, 0xc0, !PT ;  /* 0x0000000011ff7212 */ /* 0x040fe4000784c0ff */
[----:B------:R-:W-:-:S03]  /*0390*/  LOP3.LUT P3, RZ, R17, R6, RZ, 0xc0, !PT ;  /* 0x0000000611ff7212 */ /* 0x000fc6000786c0ff */
[----:B------:R-:W2:Y:S01]  /*03a0*/  I2F.U16 R16, R16 ;  /* 0x0000001000107306 */ /* 0x000ea20000101000 */
[--C-:B------:R-:W-:Y:S01]  /*03b0*/  HADD2.F32 R5, -RZ, R10.reuse.H0_H0 ;  /* 0x2000000aff057230 */ /* 0x100fe20000004100 */
[----:B------:R-:W-:Y:S01]  /*03c0*/  SEL R0, RZ, 0x10, !P0 ;  /* 0x00000010ff007807 */ /* 0x000fe20004000000 */
[----:B------:R-:W-:-:S05]  /*03d0*/  HADD2.F32 R9, -RZ, R10.H1_H1 ;  /* 0x3000000aff097230 */ /* 0x000fca0000004100 */
[----:B------:R-:W3:Y:S01]  /*03e0*/  I2F.U16 R14, R14 ;  /* 0x0000000e000e7306 */ /* 0x000ee20000101000 */
[----:B------:R-:W-:Y:S02]  /*03f0*/  SEL R6, RZ, 0x10, !P1 ;  /* 0x00000010ff067807 */ /* 0x000fe40004800000 */
[----:B------:R-:W-:Y:S02]  /*0400*/  SEL R10, RZ, 0x10, !P2 ;  /* 0x00000010ff0a7807 */ /* 0x000fe40005000000 */
[----:B------:R-:W-:Y:S02]  /*0410*/  SEL R12, RZ, 0x10, !P3 ;  /* 0x00000010ff0c7807 */ /* 0x000fe40005800000 */
[----:B------:R-:W-:Y:S02]  /*0420*/  LOP3.LUT R0, R0, 0xf, R13, 0xf8, !PT ;  /* 0x0000000f00007812 */ /* 0x000fe400078ef80d */
[----:B------:R-:W-:Y:S02]  /*0430*/  LOP3.LUT R6, R6, 0xf, R15, 0xf8, !PT ;  /* 0x0000000f06067812 */ /* 0x000fe400078ef80f */
[----:B------:R-:W-:-:S02]  /*0440*/  LEA.HI R10, R13, R10, RZ, 0x1c ;  /* 0x0000000a0d0a7211 */ /* 0x000fc400078fe0ff */
[----:B------:R-:W-:Y:S01]  /*0450*/  LEA.HI R12, R15, R12, RZ, 0x1c ;  /* 0x0000000c0f0c7211 */ /* 0x000fe200078fe0ff */
[----:B-1----:R-:W-:Y:S01]  /*0460*/  FMUL R4, R5, R4 ;  /* 0x0000000405047220 */ /* 0x002fe20000400000 */
[----:B------:R-:W-:Y:S01]  /*0470*/  I2FP.F32.U32 R0, R0 ;  /* 0x0000000000007245 */ /* 0x000fe20000201000 */
[----:B------:R-:W-:Y:S01]  /*0480*/  FMUL R7, R9, R8 ;  /* 0x0000000809077220 */ /* 0x000fe20000400000 */
[----:B------:R-:W-:Y:S01]  /*0490*/  I2FP.F32.U32 R6, R6 ;  /* 0x0000000600067245 */ /* 0x000fe20000201000 */
[----:B--2---:R-:W-:Y:S01]  /*04a0*/  FMUL R5, R5, R16 ;  /* 0x0000001005057220 */ /* 0x004fe20000400000 */
[----:B------:R-:W-:Y:S01]  /*04b0*/  I2FP.F32.U32 R10, R10 ;  /* 0x0000000a000a7245 */ /* 0x000fe20000201000 */
[----:B---3--:R-:W-:Y:S01]  /*04c0*/  FMUL R8, R9, R14 ;  /* 0x0000000e09087220 */ /* 0x008fe20000400000 */
[----:B------:R-:W-:Y:S01]  /*04d0*/  I2FP.F32.U32 R13, R12 ;  /* 0x0000000c000d7245 */ /* 0x000fe20000201000 */
[----:B------:R-:W-:Y:S01]  /*04e0*/  FFMA R9, R4, R0, -R7 ;  /* 0x0000000004097223 */ /* 0x000fe20000000807 */
[----:B0-----:R-:W-:-:S04]  /*04f0*/  IMAD.WIDE.U32 R2, R19, 0x4, R2 ;  /* 0x0000000413027825 */ /* 0x001fc800078e0002 */
[----:B------:R-:W-:Y:S01]  /*0500*/  FFMA R7, R4, R6, -R7 ;  /* 0x0000000604077223 */ /* 0x000fe20000000807 */
[C-C-:B------:R-:W-:Y:S01]  /*0510*/  FFMA R11, R5.reuse, R10, -R8.reuse ;  /* 0x0000000a050b7223 */ /* 0x140fe20000000808 */
[----:B------:R-:W-:Y:S01]  /*0520*/  FFMA R13, R5, R13, -R8 ;  /* 0x0000000d050d7223 */ /* 0x000fe20000000808 */
[----:B------:R-:W-:Y:S04]  /*0530*/  STG.E desc[UR4][R2.64], R9 ;  /* 0x0000000902007986 */ /* 0x000fe8000c101904 */
[----:B------:R-:W-:Y:S04]  /*0540*/  STG.E desc[UR4][R2.64+0x4], R7 ;  /* 0x0000040702007986 */ /* 0x000fe8000c101904 */
[----:B------:R-:W-:Y:S04]  /*0550*/  STG.E desc[UR4][R2.64+0x80], R11 ;  /* 0x0000800b02007986 */ /* 0x000fe8000c101904 */
[----:B------:R-:W-:Y:S01]  /*0560*/  STG.E desc[UR4][R2.64+0x84], R13 ;  /* 0x0000840d02007986 */ /* 0x000fe2000c101904 */
[----:B------:R-:W-:Y:S05]  /*0570*/  EXIT ;  /* 0x000000000000794d */ /* 0x000fea0003800000 */
.L_x_712:
        /* <DEDUP_REMOVED lines=16> */
.L_x_844:


//--------------------- .text.dequantize_block_q4_K_f16 --------------------------
	.section	.text.dequantize_block_q4_K_f16,"ax",@progbits
	.align	128
        .global         dequantize_block_q4_K_f16
        .type           dequantize_block_q4_K_f16,@function
        .size           dequantize_block_q4_K_f16,(.L_x_845 - dequantize_block_q4_K_f16)
        .other          dequantize_block_q4_K_f16,@"STO_CUDA_ENTRY STV_DEFAULT"
dequantize_block_q4_K_f16:
.text.dequantize_block_q4_K_f16:
[----:B------:R-:W-:Y:S01]  /*0000*/  LDC R1, c[0x0][0x37c] ;  /* 0x0000df00ff017b82 */ /* 0x000fe20000000800 */
[----:B------:R-:W0:Y:S07]  /*0010*/  S2R R8, SR_CTAID.X ;  /* 0x0000000000087919 */ /* 0x000e2e0000002500 */
[----:B------:R-:W0:Y:S01]  /*0020*/  LDC.64 R16, c[0x0][0x380] ;  /* 0x0000e000ff107b82 */ /* 0x000e220000000a00 */
[----:B------:R-:W1:Y:S01]  /*0030*/  LDCU.64 UR4, c[0x0][0x358] ;  /* 0x00006b00ff0477ac */ /* 0x000e620008000a00 */
[----:B------:R-:W2:Y:S01]  /*0040*/  S2R R2, SR_TID.X ;  /* 0x0000000000027919 */ /* 0x000ea20000002100 */
[----:B0-----:R-:W-:Y:S01]  /*0050*/  IMAD.WIDE.U32 R16, R8, 0x90, R16 ;  /* 0x0000009008107825 */ /* 0x001fe200078e0010 */
[----:B--2---:R-:W-:-:S03]  /*0060*/  SHF.R.U32.HI R9, RZ, 0x3, R2 ;  /* 0x00000003ff097819 */ /* 0x004fc60000011602 */
[C---:B------:R-:W-:Y:S01]  /*0070*/  IMAD.SHL.U32 R0, R2.reuse, 0x4, RZ ;  /* 0x0000000402007824 */ /* 0x040fe200078e00ff */
[----:B------:R-:W-:Y:S01]  /*0080*/  ISETP.GT.U32.AND P0, PT, R2, 0xf, PT ;  /* 0x0000000f0200780c */ /* 0x000fe20003f04070 */
[----:B-1----:R-:W2:Y:S01]  /*0090*/  LDG.E.CONSTANT R12, desc[UR4][R16.64] ;  /* 0x00000004100c7981 */ /* 0x002ea2000c1e9900 */
[----:B------:R-:W-:Y:S01]  /*00a0*/  LEA R18, P1, R9, R16, 0x1 ;  /* 0x0000001009127211 */ /* 0x000fe200078208ff */
[----:B------:R-:W-:-:S04]  /*00b0*/  VIADD R3, R0, 0x10 ;  /* 0x0000001000037836 */ /* 0x000fc80000000000 */
[----:B------:R-:W-:Y:S01]  /*00c0*/  IMAD.X R19, RZ, RZ, R17, P1 ;  /* 0x000000ffff137224 */ /* 0x000fe200008e0611 */
[----:B------:R-:W-:-:S04]  /*00d0*/  IADD3 R2, P2, PT, R16, R3, RZ ;  /* 0x0000000310027210 */ /* 0x000fc80007f5e0ff */
[----:B------:R-:W3:Y:S01]  /*00e0*/  LDG.E.U8.CONSTANT R20, desc[UR4][R18.64+0x4] ;  /* 0x0000040412147981 */ /* 0x000ee2000c1e9100 */
[----:B------:R-:W-:-:S03]  /*00f0*/  IMAD.X R3, RZ, RZ, R17, P2 ;  /* 0x000000ffff037224 */ /* 0x000fc600010e0611 */
[----:B------:R-:W4:Y:S04]  /*0100*/  @P0 LDG.E.U8.CONSTANT R11, desc[UR4][R18.64] ;  /* 0x00000004120b0981 */ /* 0x000f28000c1e9100 */
[----:B------:R-:W5:Y:S04]  /*0110*/  LDG.E.U8.CONSTANT R13, desc[UR4][R18.64+0x5] ;  /* 0x00000504120d7981 */ /* 0x000f68000c1e9100 */
[----:B------:R-:W2:Y:S04]  /*0120*/  LDG.E.U8.CONSTANT R14, desc[UR4][R18.64+0x8] ;  /* 0x00000804120e7981 */ /* 0x000ea8000c1e9100 */
[----:B------:R-:W2:Y:S04]  /*0130*/  @P0 LDG.E.U8.CONSTANT R15, desc[UR4][R18.64+0x1] ;  /* 0x00000104120f0981 */ /* 0x000ea8000c1e9100 */
[----:B------:R0:W2:Y:S04]  /*0140*/  LDG.E.U8.CONSTANT R10, desc[UR4][R18.64+0x9] ;  /* 0x00000904120a7981 */ /* 0x0000a8000c1e9100 */
[----:B------:R-:W2:Y:S04]  /*0150*/  LDG.E.U8.CONSTANT R7, desc[UR4][R2.64] ;  /* 0x0000000402077981 */ /* 0x000ea8000c1e9100 */
[----:B------:R-:W2:Y:S04]  /*0160*/  LDG.E.U8.CONSTANT R5, desc[UR4][R2.64+0x1] ;  /* 0x0000010402057981 */ /* 0x000ea8000c1e9100 */
[----:B------:R-:W2:Y:S04]  /*0170*/  LDG.E.U8.CONSTANT R4, desc[UR4][R2.64+0x2] ;  /* 0x0000020402047981 */ /* 0x000ea8000c1e9100 */
[----:B------:R5:W2:Y:S01]  /*0180*/  LDG.E.U8.CONSTANT R6, desc[UR4][R2.64+0x3] ;  /* 0x0000030402067981 */ /* 0x000aa2000c1e9100 */
[----:B------:R-:W-:-:S02]  /*0190*/  LOP3.LUT R0, R0, 0x1c, RZ, 0xc0, !PT ;  /* 0x0000001c00007812 */ /* 0x000fc400078ec0ff */
[----:B---3--:R-:W-:Y:S02]  /*01a0*/  @!P0 LOP3.LUT R21, R20, 0x3f, RZ, 0xc0, !PT ;  /* 0x0000003f14158812 */ /* 0x008fe400078ec0ff */
[----:B------:R-:W-:Y:S02]  /*01b0*/  @P0 SHF.R.U32.HI R20, RZ, 0x2, R20 ;  /* 0x00000002ff140819 */ /* 0x000fe40000011614 */
[----:B----4-:R-:W-:Y:S02]  /*01c0*/  @P0 SHF.R.U32.HI R11, RZ, 0x2, R11 ;  /* 0x00000002ff0b0819 */ /* 0x010fe4000001160b */
[----:B0-----:R-:W-:Y:S02]  /*01d0*/  @P0 LOP3.LUT R19, R20, 0x30, RZ, 0xc0, !PT ;  /* 0x0000003014130812 */ /* 0x001fe400078ec0ff */
[----:B-----5:R-:W-:Y:S02]  /*01e0*/  @P0 SHF.R.U32.HI R2, RZ, 0x2, R13 ;  /* 0x00000002ff020819 */ /* 0x020fe4000001160d */
[----:B------:R-:W-:-:S02]  /*01f0*/  @P0 LOP3.LUT R23, R11, 0x30, RZ, 0xc0, !PT ;  /* 0x000000300b170812 */ /* 0x000fc400078ec0ff */
[----:B--2---:R-:W-:Y:S02]  /*0200*/  @!P0 LOP3.LUT R17, R14, 0x3f, RZ, 0xc0, !PT ;  /* 0x0000003f0e118812 */ /* 0x004fe400078ec0ff */
[----:B------:R-:W-:Y:S02]  /*0210*/  @P0 LOP3.LUT R3, R2, 0x30, RZ, 0xc0, !PT ;  /* 0x0000003002030812 */ /* 0x000fe400078ec0ff */
[----:B------:R-:W-:Y:S02]  /*0220*/  @P0 LOP3.LUT R21, R23, 0xf, R14, 0xf8, !PT ;  /* 0x0000000f17150812 */ /* 0x000fe400078ef80e */
[----:B------:R-:W-:Y:S02]  /*0230*/  @P0 LEA.HI R17, R14, R19, RZ, 0x1c ;  /* 0x000000130e110211 */ /* 0x000fe400078fe0ff */
[----:B------:R-:W-:Y:S01]  /*0240*/  @P0 SHF.R.U32.HI R15, RZ, 0x2, R15 ;  /* 0x00000002ff0f0819 */ /* 0x000fe2000001160f */
[----:B------:R-:W0:Y:S01]  /*0250*/  I2F.U16 R16, R21 ;  /* 0x0000001500107306 */ /* 0x000e220000101000 */
[----:B------:R-:W-:-:S02]  /*0260*/  @!P0 LOP3.LUT R14, R10, 0x3f, RZ, 0xc0, !PT ;  /* 0x0000003f0a0e8812 */ /* 0x000fc400078ec0ff */
[----:B------:R-:W-:Y:S02]  /*0270*/  LOP3.LUT R22, R7, 0xf, RZ, 0xc0, !PT ;  /* 0x0000000f07167812 */ /* 0x000fe400078ec0ff */
[----:B------:R-:W-:Y:S02]  /*0280*/  @P0 LEA.HI R14, R10, R3, RZ, 0x1c ;  /* 0x000000030a0e0211 */ /* 0x000fe400078fe0ff */
[----:B------:R-:W1:Y:S01]  /*0290*/  LDC.64 R2, c[0x0][0x388] ;  /* 0x0000e200ff027b82 */ /* 0x000e620000000a00 */
[----:B------:R2:W3:Y:S01]  /*02a0*/  I2F.U16 R20, R17 ;  /* 0x0000001100147306 */ /* 0x0004e20000101000 */
[----:B------:R-:W-:Y:S02]  /*02b0*/  @P0 LOP3.LUT R15, R15, 0x30, RZ, 0xc0, !PT ;  /* 0x000000300f0f0812 */ /* 0x000fe400078ec0ff */
[----:B------:R-:W-:Y:S02]  /*02c0*/  @!P0 LOP3.LUT R18, R13, 0x3f, RZ, 0xc0, !PT ;  /* 0x0000003f0d128812 */ /* 0x000fe400078ec0ff */
[----:B------:R-:W-:-:S03]  /*02d0*/  @P0 LOP3.LUT R18, R15, 0xf, R10, 0xf8, !PT ;  /* 0x0000000f0f120812 */ /* 0x000fc600078ef80a */
[----:B------:R-:W4:Y:S01]  /*02e0*/  I2F.U16 R11, R22 ;  /* 0x00000016000b7306 */ /* 0x000f220000101000 */
[--C-:B------:R-:W-:Y:S02]  /*02f0*/  HADD2.F32 R13, -RZ, R12.reuse.H0_H0 ;  /* 0x2000000cff0d7230 */ /* 0x100fe40000004100 */
[----:B------:R-:W-:-:S05]  /*0300*/  HADD2.F32 R15, -RZ, R12.H1_H1 ;  /* 0x3000000cff0f7230 */ /* 0x000fca0000004100 */
[----:B------:R-:W5:Y:S01]  /*0310*/  I2F.U16 R14, R14 ;  /* 0x0000000e000e7306 */ /* 0x000f620000101000 */
[----:B--2---:R-:W-:Y:S02]  /*0320*/  IMAD R17, R8, 0x4, R9 ;  /* 0x0000000408117824 */ /* 0x004fe400078e0209 */
[----:B0-----:R-:W-:Y:S01]  /*0330*/  FMUL R9, R13, R16 ;  /* 0x000000100d097220 */ /* 0x001fe20000400000 */
[----:B---3--:R-:W-:-:S04]  /*0340*/  FMUL R8, R15, R20 ;  /* 0x000000140f087220 */ /* 0x008fc80000400000 */
[----:B------:R-:W0:Y:S01]  /*0350*/  I2F.U16 R10, R18 ;  /* 0x00000012000a7306 */ /* 0x000e220000101000 */
[----:B------:R-:W-:Y:S01]  /*0360*/  SHF.R.U32.HI R16, RZ, 0x4, R7 ;  /* 0x00000004ff107819 */ /* 0x000fe20000011607 */
[----:B----4-:R-:W-:Y:S01]  /*0370*/  FFMA R7, R9, R11, -R8 ;  /* 0x0000000b09077223 */ /* 0x010fe20000000808 */
[----:B------:R-:W-:Y:S01]  /*0380*/  IMAD.U32 R11, R17, 0x40, R0 ;  /* 0x00000040110b7824 */ /* 0x000fe200078e0000 */
[----:B------:R-:W-:Y:S01]  /*0390*/  LOP3.LUT R12, R5, 0xf, RZ, 0xc0, !PT ;  /* 0x0000000f050c7812 */ /* 0x000fe200078ec0ff */
[----:B-----5:R-:W-:Y:S02]  /*03a0*/  FMUL R0, R15, R14 ;  /* 0x0000000e0f007220 */ /* 0x020fe40000400000 */
[----:B------:R-:W-:Y:S01]  /*03b0*/  F2FP.F16.F32.PACK_AB R14, RZ, R7 ;  /* 0x00000007ff0e723e */ /* 0x000fe200000000ff */
[----:B-1----:R-:W-:Y:S01]  /*03c0*/  IMAD.WIDE.U32 R2, R11, 0x2, R2 ;  /* 0x000000020b027825 */ /* 0x002fe200078e0002 */
[----:B------:R-:W-:-:S03]  /*03d0*/  LOP3.LUT R11, R6, 0xf, RZ, 0xc0, !PT ;  /* 0x0000000f060b7812 */ /* 0x000fc600078ec0ff */
[----:B0-----:R-:W-:Y:S01]  /*03e0*/  FMUL R7, R13, R10 ;  /* 0x0000000a0d077220 */ /* 0x001fe20000400000 */
[----:B------:R-:W-:Y:S01]  /*03f0*/  LOP3.LUT R10, R4, 0xf, RZ, 0xc0, !PT ;  /* 0x0000000f040a7812 */ /* 0x000fe200078ec0ff */
[----:B------:R-:W0:Y:S01]  /*0400*/  I2F.U16 R12, R12 ;  /* 0x0000000c000c7306 */ /* 0x000e220000101000 */
[----:B------:R-:W-:Y:S02]  /*0410*/  SHF.R.U32.HI R5, RZ, 0x4, R5 ;  /* 0x00000004ff057819 */ /* 0x000fe40000011605 */
[----:B------:R-:W-:Y:S02]  /*0420*/  SHF.R.U32.HI R4, RZ, 0x4, R4 ;  /* 0x00000004ff047819 */ /* 0x000fe40000011604 */
[----:B------:R-:W-:-:S03]  /*0430*/  SHF.R.U32.HI R6, RZ, 0x4, R6 ;  /* 0x00000004ff067819 */ /* 0x000fc60000011606 */
[----:B------:R-:W1:Y:S01]  /*0440*/  I2F.U16 R10, R10 ;  /* 0x0000000a000a7306 */ /* 0x000e620000101000 */
[----:B------:R-:W-:Y:S02]  /*0450*/  LOP3.LUT R5, R5, 0xffff, RZ, 0xc0, !PT ;  /* 0x0000ffff05057812 */ /* 0x000fe400078ec0ff */
[----:B------:R-:W-:-:S05]  /*0460*/  LOP3.LUT R13, R4, 0xffff, RZ, 0xc0, !PT ;  /* 0x0000ffff040d7812 */ /* 0x000fca00078ec0ff */
[----:B------:R-:W2:Y:S01]  /*0470*/  I2F.U16 R11, R11 ;  /* 0x0000000b000b7306 */ /* 0x000ea20000101000 */
[----:B------:R-:W-:Y:S02]  /*0480*/  LOP3.LUT R16, R16, 0xffff, RZ, 0xc0, !PT ;  /* 0x0000ffff10107812 */ /* 0x000fe400078ec0ff */
[----:B------:R-:W-:Y:S02]  /*0490*/  LOP3.LUT R6, R6, 0xffff, RZ, 0xc0, !PT ;  /* 0x0000ffff06067812 */ /* 0x000fe400078ec0ff */
[----:B------:R-:W-:Y:S02]  /*04a0*/  I2FP.F32.U32 R4, R5 ;  /* 0x0000000500047245 */ /* 0x000fe40000201000 */
[----:B------:R-:W-:Y:S02]  /*04b0*/  I2FP.F32.U32 R5, R13 ;  /* 0x0000000d00057245 */ /* 0x000fe40000201000 */
[----:B------:R-:W-:Y:S02]  /*04c0*/  I2FP.F32.U32 R15, R16 ;  /* 0x00000010000f7245 */ /* 0x000fe40000201000 */
[----:B------:R-:W-:Y:S01]  /*04d0*/  I2FP.F32.U32 R13, R6 ;  /* 0x00000006000d7245 */ /* 0x000fe20000201000 */
[----:B0-----:R-:W-:Y:S01]  /*04e0*/  FFMA R12, R9, R12, -R8 ;  /* 0x0000000c090c7223 */ /* 0x001fe20000000808 */
[C-C-:B------:R-:W-:Y:S01]  /*04f0*/  FFMA R4, R7.reuse, R4, -R0.reuse ;  /* 0x0000000407047223 */ /* 0x140fe20000000800 */
[----:B------:R-:W-:Y:S01]  /*0500*/  FFMA R15, R7, R15, -R0 ;  /* 0x0000000f070f7223 */ /* 0x000fe20000000800 */
[----:B-1----:R-:W-:Y:S01]  /*0510*/  FFMA R10, R9, R10, -R8 ;  /* 0x0000000a090a7223 */ /* 0x002fe20000000808 */
[----:B------:R-:W-:Y:S01]  /*0520*/  FFMA R5, R7, R5, -R0 ;  /* 0x0000000507057223 */ /* 0x000fe20000000800 */
[----:B--2---:R-:W-:Y:S01]  /*0530*/  FFMA R11, R9, R11, -R8 ;  /* 0x0000000b090b7223 */ /* 0x004fe20000000808 */
[----:B------:R-:W-:Y:S01]  /*0540*/  FFMA R13, R7, R13, -R0 ;  /* 0x0000000d070d7223 */ /* 0x000fe20000000800 */
        /* <DEDUP_REMOVED lines=16> */
.L_x_713:
        /* <DEDUP_REMOVED lines=11> */
.L_x_845:


//--------------------- .text.dequantize_block_q4_K_f32 --------------------------
	.section	.text.dequantize_block_q4_K_f32,"ax",@progbits
	.align	128
        .global         dequantize_block_q4_K_f32
        .type           dequantize_block_q4_K_f32,@function
        .size           dequantize_block_q4_K_f32,(.L_x_846 - dequantize_block_q4_K_f32)
        .other          dequantize_block_q4_K_f32,@"STO_CUDA_ENTRY STV_DEFAULT"
dequantize_block_q4_K_f32:
.text.dequantize_block_q4_K_f32:
        /* <DEDUP_REMOVED lines=17> */
[----:B------:R-:W5:Y:S04]  /*0110*/  @P0 LDG.E.U8.CONSTANT R14, desc[UR4][R20.64+0x1] ;  /* 0x00000104140e0981 */ /* 0x000f68000c1e9100 */
[----:B------:R-:W2:Y:S04]  /*0120*/  LDG.E.U8.CONSTANT R13, desc[UR4][R20.64+0x5] ;  /* 0x00000504140d7981 */ /* 0x000ea8000c1e9100 */
[----:B------:R-:W2:Y:S04]  /*0130*/  LDG.E.U8.CONSTANT R16, desc[UR4][R20.64+0x8] ;  /* 0x0000080414107981 */ /* 0x000ea8000c1e9100 */
[----:B------:R-:W2:Y:S04]  /*0140*/  LDG.E.U8.CONSTANT R11, desc[UR4][R20.64+0x9] ;  /* 0x00000904140b7981 */ /* 0x000ea8000c1e9100 */
[----:B------:R-:W2:Y:S04]  /*0150*/  LDG.E.U8.CONSTANT R0, desc[UR4][R2.64] ;  /* 0x0000000402007981 */ /* 0x000ea8000c1e9100 */
[----:B------:R-:W2:Y:S04]  /*0160*/  LDG.E.U8.CONSTANT R4, desc[UR4][R2.64+0x1] ;  /* 0x0000010402047981 */ /* 0x000ea8000c1e9100 */
[----:B------:R-:W2:Y:S04]  /*0170*/  LDG.E.U8.CONSTANT R6, desc[UR4][R2.64+0x3] ;  /* 0x0000030402067981 */ /* 0x000ea8000c1e9100 */
[----:B------:R0:W2:Y:S02]  /*0180*/  LDG.E.U8.CONSTANT R5, desc[UR4][R2.64+0x2] ;  /* 0x0000020402057981 */ /* 0x0000a4000c1e9100 */
[----:B0-----:R-:W0:Y:S01]  /*0190*/  LDC.64 R2, c[0x0][0x388] ;  /* 0x0000e200ff027b82 */ /* 0x001e220000000a00 */
[----:B------:R-:W-:-:S02]  /*01a0*/  LOP3.LUT R8, R8, 0x1c, RZ, 0xc0, !PT ;  /* 0x0000001c08087812 */ /* 0x000fc400078ec0ff */
[----:B---3--:R-:W-:Y:S02]  /*01b0*/  @!P0 LOP3.LUT R17, R15, 0x3f, RZ, 0xc0, !PT ;  /* 0x0000003f0f118812 */ /* 0x008fe400078ec0ff */
[----:B------:R-:W-:Y:S02]  /*01c0*/  @P0 SHF.R.U32.HI R15, RZ, 0x2, R15 ;  /* 0x00000002ff0f0819 */ /* 0x000fe4000001160f */
[----:B----4-:R-:W-:Y:S02]  /*01d0*/  @P0 SHF.R.U32.HI R7, RZ, 0x2, R7 ;  /* 0x00000002ff070819 */ /* 0x010fe40000011607 */
[----:B------:R-:W-:Y:S02]  /*01e0*/  @P0 LOP3.LUT R19, R15, 0x30, RZ, 0xc0, !PT ;  /* 0x000000300f130812 */ /* 0x000fe400078ec0ff */
[----:B-----5:R-:W-:Y:S02]  /*01f0*/  @P0 SHF.R.U32.HI R14, RZ, 0x2, R14 ;  /* 0x00000002ff0e0819 */ /* 0x020fe4000001160e */
[----:B------:R-:W-:-:S02]  /*0200*/  @P0 LOP3.LUT R23, R7, 0x30, RZ, 0xc0, !PT ;  /* 0x0000003007170812 */ /* 0x000fc400078ec0ff */
[----:B--2---:R-:W-:Y:S02]  /*0210*/  @P0 SHF.R.U32.HI R21, RZ, 0x2, R13 ;  /* 0x00000002ff150819 */ /* 0x004fe4000001160d */
[----:B------:R-:W-:Y:S02]  /*0220*/  @P0 LOP3.LUT R14, R14, 0x30, RZ, 0xc0, !PT ;  /* 0x000000300e0e0812 */ /* 0x000fe400078ec0ff */
[C---:B------:R-:W-:Y:S02]  /*0230*/  @!P0 LOP3.LUT R18, R16.reuse, 0x3f, RZ, 0xc0, !PT ;  /* 0x0000003f10128812 */ /* 0x040fe400078ec0ff */
[----:B------:R-:W-:Y:S02]  /*0240*/  @P0 LEA.HI R18, R16, R19, RZ, 0x1c ;  /* 0x0000001310120211 */ /* 0x000fe400078fe0ff */
[----:B------:R-:W-:Y:S02]  /*0250*/  @P0 LOP3.LUT R22, R21, 0x30, RZ, 0xc0, !PT ;  /* 0x0000003015160812 */ /* 0x000fe400078ec0ff */
[----:B------:R-:W-:-:S02]  /*0260*/  @!P0 LOP3.LUT R19, R13, 0x3f, RZ, 0xc0, !PT ;  /* 0x0000003f0d138812 */ /* 0x000fc400078ec0ff */
[----:B------:R-:W-:Y:S02]  /*0270*/  @P0 LOP3.LUT R17, R23, 0xf, R16, 0xf8, !PT ;  /* 0x0000000f17110812 */ /* 0x000fe400078ef810 */
[----:B------:R-:W-:Y:S01]  /*0280*/  @P0 LOP3.LUT R19, R14, 0xf, R11, 0xf8, !PT ;  /* 0x0000000f0e130812 */ /* 0x000fe200078ef80b */
[----:B------:R-:W1:Y:S01]  /*0290*/  I2F.U16 R16, R18 ;  /* 0x0000001200107306 */ /* 0x000e620000101000 */
[C---:B------:R-:W-:Y:S02]  /*02a0*/  @!P0 LOP3.LUT R20, R11.reuse, 0x3f, RZ, 0xc0, !PT ;  /* 0x0000003f0b148812 */ /* 0x040fe400078ec0ff */
[----:B------:R-:W-:Y:S02]  /*02b0*/  @P0 LEA.HI R20, R11, R22, RZ, 0x1c ;  /* 0x000000160b140211 */ /* 0x000fe400078fe0ff */
[----:B------:R-:W-:-:S03]  /*02c0*/  LOP3.LUT R24, R0, 0xf, RZ, 0xc0, !PT ;  /* 0x0000000f00187812 */ /* 0x000fc600078ec0ff */
[----:B------:R2:W3:Y:S01]  /*02d0*/  I2F.U16 R15, R17 ;  /* 0x00000011000f7306 */ /* 0x0004e20000101000 */
[----:B------:R-:W-:-:S07]  /*02e0*/  HADD2.F32 R14, -RZ, R12.H0_H0 ;  /* 0x2000000cff0e7230 */ /* 0x000fce0000004100 */
[----:B------:R-:W4:Y:S01]  /*02f0*/  I2F.U16 R11, R19 ;  /* 0x00000013000b7306 */ /* 0x000f220000101000 */
[----:B--2---:R-:W-:Y:S01]  /*0300*/  IMAD R17, R9, 0x4, R10 ;  /* 0x0000000409117824 */ /* 0x004fe200078e020a */
[----:B------:R-:W-:Y:S01]  /*0310*/  LOP3.LUT R10, R4, 0xf, RZ, 0xc0, !PT ;  /* 0x0000000f040a7812 */ /* 0x000fe200078ec0ff */
[----:B------:R-:W-:-:S05]  /*0320*/  HADD2.F32 R12, -RZ, R12.H1_H1 ;  /* 0x3000000cff0c7230 */ /* 0x000fca0000004100 */
[----:B------:R-:W2:Y:S01]  /*0330*/  I2F.U16 R7, R24 ;  /* 0x0000001800077306 */ /* 0x000ea20000101000 */
[----:B------:R-:W-:Y:S02]  /*0340*/  IMAD.U32 R17, R17, 0x40, R8 ;  /* 0x0000004011117824 */ /* 0x000fe400078e0008 */
[----:B-1----:R-:W-:-:S05]  /*0350*/  FMUL R9, R12, R16 ;  /* 0x000000100c097220 */ /* 0x002fca0000400000 */
[----:B------:R-:W1:Y:S01]  /*0360*/  I2F.U16 R13, R20 ;  /* 0x00000014000d7306 */ /* 0x000e620000101000 */
[----:B------:R-:W-:Y:S01]  /*0370*/  SHF.R.U32.HI R16, RZ, 0x4, R0 ;  /* 0x00000004ff107819 */ /* 0x000fe20000011600 */
[C---:B---3--:R-:W-:Y:S01]  /*0380*/  FMUL R8, R14.reuse, R15 ;  /* 0x0000000f0e087220 */ /* 0x048fe20000400000 */
[----:B----4-:R-:W-:Y:S01]  /*0390*/  FMUL R0, R14, R11 ;  /* 0x0000000b0e007220 */ /* 0x010fe20000400000 */
[----:B0-----:R-:W-:-:S04]  /*03a0*/  IMAD.WIDE.U32 R2, R17, 0x4, R2 ;  /* 0x0000000411027825 */ /* 0x001fc800078e0002 */
[----:B------:R-:W0:Y:S01]  /*03b0*/  I2F.U16 R10, R10 ;  /* 0x0000000a000a7306 */ /* 0x000e220000101000 */
[----:B------:R-:W-:Y:S02]  /*03c0*/  LOP3.LUT R14, R6, 0xf, RZ, 0xc0, !PT ;  /* 0x0000000f060e7812 */ /* 0x000fe400078ec0ff */
[----:B------:R-:W-:Y:S01]  /*03d0*/  LOP3.LUT R17, R5, 0xf, RZ, 0xc0, !PT ;  /* 0x0000000f05117812 */ /* 0x000fe200078ec0ff */
[----:B--2---:R-:W-:Y:S01]  /*03e0*/  FFMA R15, R8, R7, -R9 ;  /* 0x00000007080f7223 */ /* 0x004fe20000000809 */
[----:B------:R-:W-:Y:S01]  /*03f0*/  LOP3.LUT R16, R16, 0xffff, RZ, 0xc0, !PT ;  /* 0x0000ffff10107812 */ /* 0x000fe200078ec0ff */
[----:B-1----:R-:W-:Y:S02]  /*0400*/  FMUL R13, R12, R13 ;  /* 0x0000000d0c0d7220 */ /* 0x002fe40000400000 */
[----:B------:R-:W1:Y:S01]  /*0410*/  I2F.U16 R7, R17 ;  /* 0x0000001100077306 */ /* 0x000e620000101000 */
[----:B------:R-:W-:Y:S02]  /*0420*/  SHF.R.U32.HI R11, RZ, 0x4, R4 ;  /* 0x00000004ff0b7819 */ /* 0x000fe40000011604 */
[----:B------:R-:W-:-:S02]  /*0430*/  SHF.R.U32.HI R12, RZ, 0x4, R5 ;  /* 0x00000004ff0c7819 */ /* 0x000fc40000011605 */
[----:B------:R-:W-:-:S03]  /*0440*/  SHF.R.U32.HI R6, RZ, 0x4, R6 ;  /* 0x00000004ff067819 */ /* 0x000fc60000011606 */
[----:B------:R-:W2:Y:S01]  /*0450*/  I2F.U16 R14, R14 ;  /* 0x0000000e000e7306 */ /* 0x000ea20000101000 */
[----:B------:R-:W-:Y:S02]  /*0460*/  I2FP.F32.U32 R4, R16 ;  /* 0x0000001000047245 */ /* 0x000fe40000201000 */
[----:B------:R-:W-:Y:S01]  /*0470*/  LOP3.LUT R16, R11, 0xffff, RZ, 0xc0, !PT ;  /* 0x0000ffff0b107812 */ /* 0x000fe200078ec0ff */
[----:B0-----:R-:W-:Y:S01]  /*0480*/  FFMA R11, R8, R10, -R9 ;  /* 0x0000000a080b7223 */ /* 0x001fe20000000809 */
[----:B------:R-:W-:Y:S02]  /*0490*/  LOP3.LUT R12, R12, 0xffff, RZ, 0xc0, !PT ;  /* 0x0000ffff0c0c7812 */ /* 0x000fe400078ec0ff */
[----:B------:R-:W-:Y:S01]  /*04a0*/  LOP3.LUT R10, R6, 0xffff, RZ, 0xc0, !PT ;  /* 0x0000ffff060a7812 */ /* 0x000fe200078ec0ff */
[----:B------:R-:W-:Y:S01]  /*04b0*/  FFMA R5, R0, R4, -R13 ;  /* 0x0000000400057223 */ /* 0x000fe2000000080d */
[----:B------:R-:W-:Y:S02]  /*04c0*/  I2FP.F32.U32 R4, R16 ;  /* 0x0000001000047245 */ /* 0x000fe40000201000 */
[----:B------:R-:W-:-:S02]  /*04d0*/  I2FP.F32.U32 R6, R12 ;  /* 0x0000000c00067245 */ /* 0x000fc40000201000 */
[----:B------:R-:W-:Y:S01]  /*04e0*/  I2FP.F32.U32 R10, R10 ;  /* 0x0000000a000a7245 */ /* 0x000fe20000201000 */
[----:B------:R0:W-:Y:S01]  /*04f0*/  STG.E desc[UR4][R2.64], R15 ;  /* 0x0000000f02007986 */ /* 0x0001e2000c101904 */
[----:B-1----:R-:W-:Y:S01]  /*0500*/  FFMA R7, R8, R7, -R9 ;  /* 0x0000000708077223 */ /* 0x002fe20000000809 */
[----:B------:R-:W-:Y:S01]  /*0510*/  FFMA R17, R0, R6, -R13 ;  /* 0x0000000600117223 */ /* 0x000fe2000000080d */
[----:B--2---:R-:W-:Y:S01]  /*0520*/  FFMA R9, R8, R14, -R9 ;  /* 0x0000000e08097223 */ /* 0x004fe20000000809 */
[----:B------:R-:W-:Y:S01]  /*0530*/  STG.E desc[UR4][R2.64+0x80], R5 ;  /* 0x0000800502007986 */ /* 0x000fe2000c101904 */
[C-C-:B0-----:R-:W-:Y:S01]  /*0540*/  FFMA R15, R0.reuse, R4, -R13.reuse ;  /* 0x00000004000f7223 */ /* 0x141fe2000000080d */
[----:B------:R-:W-:Y:S02]  /*0550*/  FFMA R13, R0, R10, -R13 ;  /* 0x0000000a000d7223 */ /* 0x000fe4000000080d */
[----:B------:R-:W-:Y:S04]  /*0560*/  STG.E desc[UR4][R2.64+0x4], R11 ;  /* 0x0000040b02007986 */ /* 0x000fe8000c101904 */
[----:B------:R-:W-:Y:S04]  /*0570*/  STG.E desc[UR4][R2.64+0x84], R15 ;  /* 0x0000840f02007986 */ /* 0x000fe8000c101904 */
[----:B------:R-:W-:Y:S04]  /*0580*/  STG.E desc[UR4][R2.64+0x8], R7 ;  /* 0x0000080702007986 */ /* 0x000fe8000c101904 */
[----:B------:R-:W-:Y:S04]  /*0590*/  STG.E desc[UR4][R2.64+0x88], R17 ;  /* 0x0000881102007986 */ /* 0x000fe8000c101904 */
[----:B------:R-:W-:Y:S04]  /*05a0*/  STG.E desc[UR4][R2.64+0xc], R9 ;  /* 0x00000c0902007986 */ /* 0x000fe8000c101904 */
[----:B------:R-:W-:Y:S01]  /*05b0*/  STG.E desc[UR4][R2.64+0x8c], R13 ;  /* 0x00008c0d02007986 */ /* 0x000fe2000c101904 */
[----:B------:R-:W-:Y:S05]  /*05c0*/  EXIT ;  /* 0x000000000000794d */ /* 0x000fea0003800000 */
.L_x_714:
        /* <DEDUP_REMOVED lines=11> */
.L_x_846:


//--------------------- .text.dequantize_block_q3_K_f16 --------------------------
	.section	.text.dequantize_block_q3_K_f16,"ax",@progbits
	.align	128
        .global         dequantize_block_q3_K_f16
        .type           dequantize_block_q3_K_f16,@function
        .size           dequantize_block_q3_K_f16,(.L_x_847 - dequantize_block_q3_K_f16)
        .other          dequantize_block_q3_K_f16,@"STO_CUDA_ENTRY STV_DEFAULT"
dequantize_block_q3_K_f16:
.text.dequantize_block_q3_K_f16:
[----:B------:R-:W-:Y:S01]  /*0000*/  LDC R1, c[0x0][0x37c] ;  /* 0x0000df00ff017b82 */ /* 0x000fe20000000800 */
[----:B------:R-:W0:Y:S07]  /*0010*/  S2R R2, SR_TID.X ;  /* 0x0000000000027919 */ /* 0x000e2e0000002100 */
[----:B------:R-:W1:Y:S01]  /*0020*/  LDC.64 R4, c[0x0][0x380] ;  /* 0x0000e000ff047b82 */ /* 0x000e620000000a00 */
[----:B------:R-:W2:Y:S01]  /*0030*/  LDCU.64 UR4, c[0x0][0x358] ;  /* 0x00006b00ff0477ac */ /* 0x000ea20008000a00 */
[----:B------:R-:W-:Y:S01]  /*0040*/  BSSY.RECONVERGENT B0, `(.L_x_715) ;  /* 0x0000034000007945 */ /* 0x000fe20003800200 */
[----:B------:R-:W1:Y:S01]  /*0050*/  S2R R6, SR_CTAID.X ;  /* 0x0000000000067919 */ /* 0x000e620000002500 */
[----:B0-----:R-:W-:-:S02]  /*0060*/  SHF.R.U32.HI R0, RZ, 0x2, R2 ;  /* 0x00000002ff007819 */ /* 0x001fc40000011602 */
[--C-:B------:R-:W-:Y:S02]  /*0070*/  SHF.R.U32.HI R7, RZ, 0x5, R2.reuse ;  /* 0x00000005ff077819 */ /* 0x100fe40000011602 */
[----:B------:R-:W-:Y:S01]  /*0080*/  SHF.R.U32.HI R8, RZ, 0x3, R2 ;  /* 0x00000003ff087819 */ /* 0x000fe20000011602 */
[----:B-1----:R-:W-:Y:S01]  /*0090*/  IMAD.WIDE.U32 R4, R6, 0x6e, R4 ;  /* 0x0000006e06047825 */ /* 0x002fe200078e0004 */
[----:B------:R-:W-:-:S03]  /*00a0*/  LOP3.LUT R0, R0, 0x1, RZ, 0xc0, !PT ;  /* 0x0000000100007812 */ /* 0x000fc600078ec0ff */
[C---:B------:R-:W-:Y:S02]  /*00b0*/  IMAD R9, R7.reuse, -0x4, R8 ;  /* 0xfffffffc07097824 */ /* 0x040fe400078e0208 */
[----:B------:R-:W-:Y:S02]  /*00c0*/  IMAD R3, R7, 0x8, R0 ;  /* 0x0000000807037824 */ /* 0x000fe400078e0200 */
[----:B------:R-:W-:-:S04]  /*00d0*/  IMAD.SHL.U32 R0, R9, 0x2, RZ ;  /* 0x0000000209007824 */ /* 0x000fc800078e00ff */
[----:B------:R-:W-:Y:S02]  /*00e0*/  IMAD.IADD R15, R0, 0x1, R3 ;  /* 0x00000001000f7824 */ /* 0x000fe400078e0203 */
[----:B------:R-:W-:-:S03]  /*00f0*/  IMAD.SHL.U32 R3, R2, 0x4, RZ ;  /* 0x0000000402037824 */ /* 0x000fc600078e00ff */
[----:B------:R-:W-:Y:S02]  /*0100*/  ISETP.GT.AND P0, PT, R15, 0x3, PT ;  /* 0x000000030f00780c */ /* 0x000fe40003f04270 */
[----:B------:R-:W-:-:S11]  /*0110*/  LOP3.LUT R10, R3, 0x10, RZ, 0xc0, !PT ;  /* 0x00000010030a7812 */ /* 0x000fd600078ec0ff */
[----:B--2---:R-:W-:Y:S05]  /*0120*/  @P0 BRA `(.L_x_716) ;  /* 0x0000000000200947 */ /* 0x004fea0003800000 */
[----:B------:R-:W-:-:S04]  /*0130*/  IADD3 R14, P0, PT, R15, R4, RZ ;  /* 0x000000040f0e7210 */ /* 0x000fc80007f1e0ff */
[----:B------:R-:W-:-:S05]  /*0140*/  LEA.HI.X.SX32 R15, R15, R5, 0x1, P0 ;  /* 0x000000050f0f7211 */ /* 0x000fca00000f0eff */
[----:B------:R-:W2:Y:S04]  /*0150*/  LDG.E.U8.CONSTANT R12, desc[UR4][R14.64+0x68] ;  /* 0x000068040e0c7981 */ /* 0x000ea8000c1e9100 */
[----:B------:R-:W3:Y:S01]  /*0160*/  LDG.E.U8.CONSTANT R11, desc[UR4][R14.64+0x60] ;  /* 0x000060040e0b7981 */ /* 0x000ee2000c1e9100 */
[----:B--2---:R-:W-:-:S05]  /*0170*/  IMAD.SHL.U32 R12, R12, 0x10, RZ ;  /* 0x000000100c0c7824 */ /* 0x004fca00078e00ff */
[----:B------:R-:W-:-:S04]  /*0180*/  LOP3.LUT R12, R12, 0x30, RZ, 0xc0, !PT ;  /* 0x000000300c0c7812 */ /* 0x000fc800078ec0ff */
[----:B---3--:R-:W-:Y:S01]  /*0190*/  LOP3.LUT R12, R12, 0xf, R11, 0xf8, !PT ;  /* 0x0000000f0c0c7812 */ /* 0x008fe200078ef80b */
[----:B------:R-:W-:Y:S06]  /*01a0*/  BRA `(.L_x_717) ;  /* 0x0000000000747947 */ /* 0x000fec0003800000 */
.L_x_716:
[----:B------:R-:W-:-:S13]  /*01b0*/  ISETP.GT.U32.AND P0, PT, R15, 0x7, PT ;  /* 0x000000070f00780c */ /* 0x000fda0003f04070 */
[----:B------:R-:W-:Y:S05]  /*01c0*/  @P0 BRA `(.L_x_718) ;  /* 0x0000000000200947 */ /* 0x000fea0003800000 */
[----:B------:R-:W-:-:S05]  /*01d0*/  IADD3 R14, P0, PT, R15, R4, RZ ;  /* 0x000000040f0e7210 */ /* 0x000fca0007f1e0ff */
[----:B------:R-:W-:-:S05]  /*01e0*/  IMAD.X R15, RZ, RZ, R5, P0 ;  /* 0x000000ffff0f7224 */ /* 0x000fca00000e0605 */
[----:B------:R-:W2:Y:S04]  /*01f0*/  LDG.E.U8.CONSTANT R12, desc[UR4][R14.64+0x64] ;  /* 0x000064040e0c7981 */ /* 0x000ea8000c1e9100 */
[----:B------:R-:W3:Y:S01]  /*0200*/  LDG.E.U8.CONSTANT R11, desc[UR4][R14.64+0x60] ;  /* 0x000060040e0b7981 */ /* 0x000ee2000c1e9100 */
[----:B--2---:R-:W-:-:S05]  /*0210*/  IMAD.SHL.U32 R12, R12, 0x4, RZ ;  /* 0x000000040c0c7824 */ /* 0x004fca00078e00ff */
[----:B------:R-:W-:-:S04]  /*0220*/  LOP3.LUT R12, R12, 0x30, RZ, 0xc0, !PT ;  /* 0x000000300c0c7812 */ /* 0x000fc800078ec0ff */
[----:B---3--:R-:W-:Y:S01]  /*0230*/  LOP3.LUT R12, R12, 0xf, R11, 0xf8, !PT ;  /* 0x0000000f0c0c7812 */ /* 0x008fe200078ef80b */
[----:B------:R-:W-:Y:S06]  /*0240*/  BRA `(.L_x_717) ;  /* 0x00000000004c7947 */ /* 0x000fec0003800000 */
.L_x_718:
[C---:B------:R-:W-:Y:S01]  /*0250*/  ISETP.GT.U32.AND P0, PT, R15.reuse, 0xb, PT ;  /* 0x0000000b0f00780c */ /* 0x040fe20003f04070 */
[----:B------:R-:W-:-:S05]  /*0260*/  VIADD R11, R15, 0xfffffff8 ;  /* 0xfffffff80f0b7836 */ /* 0x000fca0000000000 */
[----:B------:R-:W-:-:S07]  /*0270*/  IADD3 R14, P1, PT, R4, R11, RZ ;  /* 0x0000000b040e7210 */ /* 0x000fce0007f3e0ff */
[C---:B------:R-:W-:Y:S01]  /*0280*/  @P0 VIADD R17, R15.reuse, 0xfffffffc ;  /* 0xfffffffc0f110836 */ /* 0x040fe20000000000 */
[----:B------:R-:W-:Y:S01]  /*0290*/  @!P0 IADD3 R18, P3, PT, R15, R4, RZ ;  /* 0x000000040f128210 */ /* 0x000fe20007f7e0ff */
[----:B------:R-:W-:-:S03]  /*02a0*/  IMAD.X R15, RZ, RZ, R5, P1 ;  /* 0x000000ffff0f7224 */ /* 0x000fc600008e0605 */
[----:B------:R-:W-:Y:S01]  /*02b0*/  @P0 IADD3 R16, P2, PT, R4, R17, RZ ;  /* 0x0000001104100210 */ /* 0x000fe20007f5e0ff */
[--C-:B------:R-:W-:Y:S01]  /*02c0*/  @!P0 IMAD.X R19, RZ, RZ, R5.reuse, P3 ;  /* 0x000000ffff138224 */ /* 0x100fe200018e0605 */
[----:B------:R-:W2:Y:S03]  /*02d0*/  LDG.E.U8.CONSTANT R14, desc[UR4][R14.64+0x60] ;  /* 0x000060040e0e7981 */ /* 0x000ea6000c1e9100 */
[----:B------:R-:W-:Y:S01]  /*02e0*/  @P0 IMAD.X R17, RZ, RZ, R5, P2 ;  /* 0x000000ffff110224 */ /* 0x000fe200010e0605 */
[----:B------:R-:W3:Y:S04]  /*02f0*/  @!P0 LDG.E.U8.CONSTANT R11, desc[UR4][R18.64+0x60] ;  /* 0x00006004120b8981 */ /* 0x000ee8000c1e9100 */
[----:B------:R-:W4:Y:S01]  /*0300*/  @P0 LDG.E.U8.CONSTANT R16, desc[UR4][R16.64+0x60] ;  /* 0x0000600410100981 */ /* 0x000f22000c1e9100 */
[----:B---3--:R-:W-:-:S02]  /*0310*/  @!P0 LOP3.LUT R11, R11, 0x30, RZ, 0xc0, !PT ;  /* 0x000000300b0b8812 */ /* 0x008fc400078ec0ff */
[----:B----4-:R-:W-:Y:S02]  /*0320*/  @P0 SHF.R.U32.HI R12, RZ, 0x2, R16 ;  /* 0x00000002ff0c0819 */ /* 0x010fe40000011610 */
[----:B--2---:R-:W-:Y:S02]  /*0330*/  @!P0 LEA.HI R11, R14, R11, RZ, 0x1c ;  /* 0x0000000b0e0b8211 */ /* 0x004fe400078fe0ff */
[----:B------:R-:W-:Y:S02]  /*0340*/  @P0 LOP3.LUT R13, R12, 0x30, RZ, 0xc0, !PT ;  /* 0x000000300c0d0812 */ /* 0x000fe400078ec0ff */
[----:B------:R-:W-:Y:S02]  /*0350*/  @!P0 PRMT R12, R11, 0x7610, R12 ;  /* 0x000076100b0c8816 */ /* 0x000fe4000000000c */
[----:B------:R-:W-:-:S04]  /*0360*/  @P0 LEA.HI R13, R14, R13, RZ, 0x1c ;  /* 0x0000000d0e0d0211 */ /* 0x000fc800078fe0ff */
[----:B------:R-:W-:-:S07]  /*0370*/  @P0 PRMT R12, R13, 0x7610, R12 ;  /* 0x000076100d0c0816 */ /* 0x000fce000000000c */
.L_x_717:
[----:B------:R-:W-:Y:S05]  /*0380*/  BSYNC.RECONVERGENT B0 ;  /* 0x0000000000007941 */ /* 0x000fea0003800200 */
.L_x_715:
[----:B------:R-:W-:Y:S02]  /*0390*/  LOP3.LUT R13, R3, 0xc, RZ, 0xc0, !PT ;  /* 0x0000000c030d7812 */ /* 0x000fe400078ec0ff */
[----:B------:R-:W-:Y:S01]  /*03a0*/  LOP3.LUT R2, R2, 0x3e0, RZ, 0xc0, !PT ;  /* 0x000003e002027812 */ /* 0x000fe200078ec0ff */
[----:B------:R-:W-:Y:S01]  /*03b0*/  VIADD R12, R12, 0xffffffe0 ;  /* 0xffffffe00c0c7836 */ /* 0x000fe20000000000 */
[----:B------:R-:W0:Y:S01]  /*03c0*/  LDCU.64 UR6, c[0x0][0x388] ;  /* 0x00007100ff0677ac */ /* 0x000e220008000a00 */
[----:B------:R-:W-:-:S04]  /*03d0*/  IMAD.IADD R13, R10, 0x1, R13 ;  /* 0x000000010a0d7824 */ /* 0x000fc800078e020d */
[----:B------:R-:W-:Y:S01]  /*03e0*/  IMAD.IADD R11, R13, 0x1, R2 ;  /* 0x000000010d0b7824 */ /* 0x000fe200078e0202 */
[----:B------:R-:W-:-:S04]  /*03f0*/  IADD3 R2, P1, PT, R4, R13, RZ ;  /* 0x0000000d04027210 */ /* 0x000fc80007f3e0ff */
[----:B------:R-:W-:Y:S01]  /*0400*/  IADD3 R10, P0, PT, R4, R11, RZ ;  /* 0x0000000b040a7210 */ /* 0x000fe20007f1e0ff */
[--C-:B------:R-:W-:Y:S01]  /*0410*/  IMAD.X R3, RZ, RZ, R5.reuse, P1 ;  /* 0x000000ffff037224 */ /* 0x100fe200008e0605 */
[----:B------:R1:W2:Y:S03]  /*0420*/  LDG.E.U16.CONSTANT R4, desc[UR4][R4.64+0x6c] ;  /* 0x00006c0404047981 */ /* 0x0002a6000c1e9500 */
[----:B------:R-:W-:Y:S01]  /*0430*/  IMAD.X R11, RZ, RZ, R5, P0 ;  /* 0x000000ffff0b7224 */ /* 0x000fe200000e0605 */
[----:B------:R-:W3:Y:S04]  /*0440*/  LDG.E.U8.CONSTANT R20, desc[UR4][R2.64] ;  /* 0x0000000402147981 */ /* 0x000ee8000c1e9100 */
[----:B------:R-:W4:Y:S04]  /*0450*/  LDG.E.U8.CONSTANT R21, desc[UR4][R10.64+0x20] ;  /* 0x000020040a157981 */ /* 0x000f28000c1e9100 */
[----:B------:R-:W5:Y:S04]  /*0460*/  LDG.E.U8.CONSTANT R17, desc[UR4][R10.64+0x21] ;  /* 0x000021040a117981 */ /* 0x000f68000c1e9100 */
[----:B------:R-:W5:Y:S04]  /*0470*/  LDG.E.U8.CONSTANT R15, desc[UR4][R10.64+0x22] ;  /* 0x000022040a0f7981 */ /* 0x000f68000c1e9100 */
[----:B------:R-:W5:Y:S04]  /*0480*/  LDG.E.U8.CONSTANT R19, desc[UR4][R10.64+0x23] ;  /* 0x000023040a137981 */ /* 0x000f68000c1e9100 */
[----:B------:R-:W5:Y:S04]  /*0490*/  LDG.E.U8.CONSTANT R16, desc[UR4][R2.64+0x1] ;  /* 0x0000010402107981 */ /* 0x000f68000c1e9100 */
[----:B------:R-:W5:Y:S04]  /*04a0*/  LDG.E.U8.CONSTANT R14, desc[UR4][R2.64+0x2] ;  /* 0x00000204020e7981 */ /* 0x000f68000c1e9100 */
[----:B------:R0:W5:Y:S01]  /*04b0*/  LDG.E.U8.CONSTANT R18, desc[UR4][R2.64+0x3] ;  /* 0x0000030402127981 */ /* 0x000162000c1e9100 */
[----:B-1----:R-:W-:Y:S01]  /*04c0*/  IMAD.MOV.U32 R5, RZ, RZ, 0x1 ;  /* 0x00000001ff057424 */ /* 0x002fe200078e00ff */
[----:B------:R-:W1:Y:S01]  /*04d0*/  I2F.S16 R23, R12 ;  /* 0x0000000c00177306 */ /* 0x000e620000101400 */
[----:B------:R-:W-:-:S02]  /*04e0*/  IMAD R7, R6, 0x2, R7 ;  /* 0x0000000206077824 */ /* 0x000fc400078e0207 */
[----:B------:R-:W-:Y:S01]  /*04f0*/  IMAD.SHL.U32 R6, R9, 0x20, RZ ;  /* 0x0000002009067824 */ /* 0x000fe200078e00ff */
[----:B------:R-:W-:Y:S01]  /*0500*/  SHF.L.U32 R5, R5, R8, RZ ;  /* 0x0000000805057219 */ /* 0x000fe200000006ff */
[----:B------:R-:W-:-:S05]  /*0510*/  IMAD.SHL.U32 R7, R7, 0x80, RZ ;  /* 0x0000008007077824 */ /* 0x000fca00078e00ff */
[----:B------:R-:W-:Y:S02]  /*0520*/  IADD3 R13, P0, P1, R13, R6, R7 ;  /* 0x000000060d0d7210 */ /* 0x000fe4000791e007 */
[----:B------:R-:W-:-:S04]  /*0530*/  SHF.R.S32.HI R6, RZ, 0x1f, R6 ;  /* 0x0000001fff067819 */ /* 0x000fc80000011406 */
[----:B------:R-:W-:Y:S01]  /*0540*/  IADD3.X R6, PT, PT, RZ, R6, RZ, P0, P1 ;  /* 0x00000006ff067210 */ /* 0x000fe200007e24ff */
[----:B--2---:R-:W-:Y:S01]  /*0550*/  HADD2.F32 R4, -RZ, R4.H0_H0 ;  /* 0x20000004ff047230 */ /* 0x004fe20000004100 */
[----:B---3--:R-:W-:-:S04]  /*0560*/  LOP3.LUT P2, RZ, R5, R20, RZ, 0xc0, !PT ;  /* 0x0000001405ff7212 */ /* 0x008fc8000784c0ff */
[----:B-1----:R-:W-:Y:S01]  /*0570*/  FMUL R4, R4, R23 ;  /* 0x0000001704047220 */ /* 0x002fe20000400000 */
[-C--:B----4-:R-:W-:Y:S02]  /*0580*/  SHF.R.U32.HI R21, RZ, R0.reuse, R21 ;  /* 0x00000000ff157219 */ /* 0x090fe40000011615 */
[-C--:B-----5:R-:W-:Y:S02]  /*0590*/  SHF.R.U32.HI R17, RZ, R0.reuse, R17 ;  /* 0x00000000ff117219 */ /* 0x0a0fe40000011611 */
[-C--:B------:R-:W-:Y:S02]  /*05a0*/  SHF.R.U32.HI R15, RZ, R0.reuse, R15 ;  /* 0x00000000ff0f7219 */ /* 0x080fe4000001160f */
[----:B------:R-:W-:Y:S02]  /*05b0*/  SHF.R.U32.HI R19, RZ, R0, R19 ;  /* 0x00000000ff137219 */ /* 0x000fe40000011613 */
[----:B------:R-:W-:Y:S02]  /*05c0*/  SEL R0, RZ, 0xfffffffc, P2 ;  /* 0xfffffffcff007807 */ /* 0x000fe40001000000 */
[----:B------:R-:W-:-:S02]  /*05d0*/  LOP3.LUT P2, RZ, R5, R16, RZ, 0xc0, !PT ;  /* 0x0000001005ff7212 */ /* 0x000fc4000784c0ff */
[----:B------:R-:W-:Y:S02]  /*05e0*/  LOP3.LUT R0, R0, 0x3, R21, 0xf8, !PT ;  /* 0x0000000300007812 */ /* 0x000fe400078ef815 */
[C---:B------:R-:W-:Y:S02]  /*05f0*/  LOP3.LUT P3, RZ, R5.reuse, R14, RZ, 0xc0, !PT ;  /* 0x0000000e05ff7212 */ /* 0x040fe4000786c0ff */
[----:B0-----:R-:W-:Y:S02]  /*0600*/  SEL R2, RZ, 0xfffffffc, P2 ;  /* 0xfffffffcff027807 */ /* 0x001fe40001000000 */
[----:B------:R-:W-:Y:S02]  /*0610*/  LOP3.LUT P4, RZ, R5, R18, RZ, 0xc0, !PT ;  /* 0x0000001205ff7212 */ /* 0x000fe4000788c0ff */
[----:B------:R-:W-:Y:S02]  /*0620*/  SEL R8, RZ, 0xfffffffc, P3 ;  /* 0xfffffffcff087807 */ /* 0x000fe40001800000 */
[----:B------:R-:W-:-:S02]  /*0630*/  SEL R10, RZ, 0xfffffffc, P4 ;  /* 0xfffffffcff0a7807 */ /* 0x000fc40002000000 */
[----:B------:R-:W-:Y:S02]  /*0640*/  LOP3.LUT R2, R2, 0x3, R17, 0xf8, !PT ;  /* 0x0000000302027812 */ /* 0x000fe400078ef811 */
[----:B------:R-:W-:Y:S02]  /*0650*/  LOP3.LUT R8, R8, 0x3, R15, 0xf8, !PT ;  /* 0x0000000308087812 */ /* 0x000fe400078ef80f */
[----:B------:R-:W-:Y:S02]  /*0660*/  LOP3.LUT R10, R10, 0x3, R19, 0xf8, !PT ;  /* 0x000000030a0a7812 */ /* 0x000fe400078ef813 */
[----:B------:R-:W-:Y:S02]  /*0670*/  I2FP.F32.S32 R3, R0 ;  /* 0x0000000000037245 */ /* 0x000fe40000201400 */
[----:B------:R-:W-:Y:S02]  /*0680*/  I2FP.F32.S32 R5, R2 ;  /* 0x0000000200057245 */ /* 0x000fe40000201400 */
[----:B------:R-:W-:Y:S01]  /*0690*/  I2FP.F32.S32 R7, R8 ;  /* 0x0000000800077245 */ /* 0x000fe20000201400 */
[C---:B------:R-:W-:Y:S01]  /*06a0*/  FMUL R0, R4.reuse, R3 ;  /* 0x0000000304007220 */ /* 0x040fe20000400000 */
[----:B------:R-:W-:Y:S01]  /*06b0*/  I2FP.F32.S32 R9, R10 ;  /* 0x0000000a00097245 */ /* 0x000fe20000201400 */
[C---:B------:R-:W-:Y:S01]  /*06c0*/  FMUL R5, R4.reuse, R5 ;  /* 0x0000000504057220 */ /* 0x040fe20000400000 */
[C---:B------:R-:W-:Y:S01]  /*06d0*/  LEA R2, P0, R13.reuse, UR6, 0x1 ;  /* 0x000000060d027c11 */ /* 0x040fe2000f8008ff */
[C---:B------:R-:W-:Y:S01]  /*06e0*/  FMUL R7, R4.reuse, R7 ;  /* 0x0000000704077220 */ /* 0x040fe20000400000 */
[----:B------:R-:W-:Y:S01]  /*06f0*/  F2FP.F16.F32.PACK_AB R0, RZ, R0 ;  /* 0x00000000ff00723e */ /* 0x000fe200000000ff */
[----:B------:R-:W-:Y:S01]  /*0700*/  FMUL R9, R4, R9 ;  /* 0x0000000904097220 */ /* 0x000fe20000400000 */
[----:B------:R-:W-:-:S02]  /*0710*/  LEA.HI.X R3, R13, UR7, R6, 0x1, P0 ;  /* 0x000000070d037c11 */ /* 0x000fc400080f0c06 */
[----:B------:R-:W-:Y:S02]  /*0720*/  F2FP.F16.F32.PACK_AB R5, RZ, R5 ;  /* 0x00000005ff05723e */ /* 0x000fe400000000ff */
[----:B------:R-:W-:Y:S01]  /*0730*/  F2FP.F16.F32.PACK_AB R7, RZ, R7 ;  /* 0x00000007ff07723e */ /* 0x000fe200000000ff */
[----:B------:R-:W-:Y:S01]  /*0740*/  STG.E.U16 desc[UR4][R2.64], R0 ;  /* 0x0000000002007986 */ /* 0x000fe2000c101504 */
[----:B------:R-:W-:-:S03]  /*0750*/  F2FP.F16.F32.PACK_AB R9, RZ, R9 ;  /* 0x00000009ff09723e */ /* 0x000fc600000000ff */
[----:B------:R-:W-:Y:S04]  /*0760*/  STG.E.U16 desc[UR4][R2.64+0x2], R5 ;  /* 0x0000020502007986 */ /* 0x000fe8000c101504 */
[----:B------:R-:W-:Y:S04]  /*0770*/  STG.E.U16 desc[UR4][R2.64+0x4], R7 ;  /* 0x0000040702007986 */ /* 0x000fe8000c101504 */
[----:B------:R-:W-:Y:S01]  /*0780*/  STG.E.U16 desc[UR4][R2.64+0x6], R9 ;  /* 0x0000060902007986 */ /* 0x000fe2000c101504 */
[----:B------:R-:W-:Y:S05]  /*0790*/  EXIT ;  /* 0x000000000000794d */ /* 0x000fea0003800000 */
.L_x_719:
        /* <DEDUP_REMOVED lines=14> */
.L_x_847:


//--------------------- .text.dequantize_block_q3_K_f32 --------------------------
	.section	.text.dequantize_block_q3_K_f32,"ax",@progbits
	.align	128
        .global         dequantize_block_q3_K_f32
        .type           dequantize_block_q3_K_f32,@function
        .size           dequantize_block_q3_K_f32,(.L_x_848 - dequantize_block_q3_K_f32)
        .other          dequantize_block_q3_K_f32,@"STO_CUDA_ENTRY STV_DEFAULT"
dequantize_block_q3_K_f32:
.text.dequantize_block_q3_K_f32:
        /* <DEDUP_REMOVED lines=27> */
.L_x_721:
        /* <DEDUP_REMOVED lines=10> */
.L_x_723:
        /* <DEDUP_REMOVED lines=19> */
.L_x_722:
[----:B------:R-:W-:Y:S05]  /*0380*/  BSYNC.RECONVERGENT B0 ;  /* 0x0000000000007941 */ /* 0x000fea0003800200 */
.L_x_720:
[----:B------:R-:W-:Y:S02]  /*0390*/  LOP3.LUT R13, R3, 0xc, RZ, 0xc0, !PT ;  /* 0x0000000c030d7812 */ /* 0x000fe400078ec0ff */
[----:B------:R-:W-:Y:S01]  /*03a0*/  LOP3.LUT R2, R2, 0x3e0, RZ, 0xc0, !PT ;  /* 0x000003e002027812 */ /* 0x000fe200078ec0ff */
[----:B------:R-:W-:Y:S01]  /*03b0*/  VIADD R12, R12, 0xffffffe0 ;  /* 0xffffffe00c0c7836 */ /* 0x000fe20000000000 */
[----:B------:R-:W0:Y:S01]  /*03c0*/  LDCU.64 UR6, c[0x0][0x388] ;  /* 0x00007100ff0677ac */ /* 0x000e220008000a00 */
[----:B------:R-:W-:-:S04]  /*03d0*/  IMAD.IADD R13, R10, 0x1, R13 ;  /* 0x000000010a0d7824 */ /* 0x000fc800078e020d */
[----:B------:R-:W-:Y:S01]  /*03e0*/  IMAD.IADD R3, R13, 0x1, R2 ;  /* 0x000000010d037824 */ /* 0x000fe200078e0202 */
[----:B------:R-:W-:-:S05]  /*03f0*/  IADD3 R10, P0, PT, R4, R13, RZ ;  /* 0x0000000d040a7210 */ /* 0x000fca0007f1e0ff */
[--C-:B------:R-:W-:Y:S01]  /*0400*/  IMAD.X R11, RZ, RZ, R5.reuse, P0 ;  /* 0x000000ffff0b7224 */ /* 0x100fe200000e0605 */
[----:B------:R-:W-:Y:S02]  /*0410*/  IADD3 R2, P0, PT, R4, R3, RZ ;  /* 0x0000000304027210 */ /* 0x000fe40007f1e0ff */
[----:B------:R1:W2:Y:S03]  /*0420*/  LDG.E.U16.CONSTANT R4, desc[UR4][R4.64+0x6c] ;  /* 0x00006c0404047981 */ /* 0x0002a6000c1e9500 */
[----:B------:R-:W-:Y:S01]  /*0430*/  IMAD.X R3, RZ, RZ, R5, P0 ;  /* 0x000000ffff037224 */ /* 0x000fe200000e0605 */
[----:B------:R-:W3:Y:S04]  /*0440*/  LDG.E.U8.CONSTANT R18, desc[UR4][R10.64] ;  /* 0x000000040a127981 */ /* 0x000ee8000c1e9100 */
[----:B------:R-:W4:Y:S04]  /*0450*/  LDG.E.U8.CONSTANT R14, desc[UR4][R10.64+0x1] ;  /* 0x000001040a0e7981 */ /* 0x000f28000c1e9100 */
[----:B------:R-:W5:Y:S04]  /*0460*/  LDG.E.U8.CONSTANT R15, desc[UR4][R10.64+0x2] ;  /* 0x000002040a0f7981 */ /* 0x000f68000c1e9100 */
[----:B------:R0:W5:Y:S04]  /*0470*/  LDG.E.U8.CONSTANT R16, desc[UR4][R10.64+0x3] ;  /* 0x000003040a107981 */ /* 0x000168000c1e9100 */
[----:B------:R-:W5:Y:S04]  /*0480*/  LDG.E.U8.CONSTANT R25, desc[UR4][R2.64+0x20] ;  /* 0x0000200402197981 */ /* 0x000f68000c1e9100 */
[----:B------:R-:W5:Y:S04]  /*0490*/  LDG.E.U8.CONSTANT R21, desc[UR4][R2.64+0x21] ;  /* 0x0000210402157981 */ /* 0x000f68000c1e9100 */
[----:B------:R-:W5:Y:S04]  /*04a0*/  LDG.E.U8.CONSTANT R17, desc[UR4][R2.64+0x22] ;  /* 0x0000220402117981 */ /* 0x000f68000c1e9100 */
[----:B------:R5:W5:Y:S01]  /*04b0*/  LDG.E.U8.CONSTANT R19, desc[UR4][R2.64+0x23] ;  /* 0x0000230402137981 */ /* 0x000b62000c1e9100 */
[----:B------:R-:W-:Y:S01]  /*04c0*/  IMAD.MOV.U32 R27, RZ, RZ, 0x1 ;  /* 0x00000001ff1b7424 */ /* 0x000fe200078e00ff */
[----:B------:R-:W5:Y:S01]  /*04d0*/  I2F.S16 R23, R12 ;  /* 0x0000000c00177306 */ /* 0x000f620000101400 */
[----:B------:R-:W-:-:S03]  /*04e0*/  IMAD R6, R6, 0x2, R7 ;  /* 0x0000000206067824 */ /* 0x000fc600078e0207 */
[----:B-1----:R-:W-:Y:S01]  /*04f0*/  SHF.L.U32 R5, R27, R8, RZ ;  /* 0x000000081b057219 */ /* 0x002fe200000006ff */
[----:B------:R-:W-:Y:S02]  /*0500*/  IMAD.SHL.U32 R9, R9, 0x20, RZ ;  /* 0x0000002009097824 */ /* 0x000fe400078e00ff */
[----:B------:R-:W-:-:S05]  /*0510*/  IMAD.SHL.U32 R6, R6, 0x80, RZ ;  /* 0x0000008006067824 */ /* 0x000fca00078e00ff */
[----:B------:R-:W-:Y:S02]  /*0520*/  IADD3 R13, P3, P4, R13, R9, R6 ;  /* 0x000000090d0d7210 */ /* 0x000fe40007c7e006 */
[----:B------:R-:W-:-:S04]  /*0530*/  SHF.R.S32.HI R9, RZ, 0x1f, R9 ;  /* 0x0000001fff097819 */ /* 0x000fc80000011409 */
[----:B0-----:R-:W-:Y:S01]  /*0540*/  IADD3.X R10, PT, PT, RZ, R9, RZ, P3, P4 ;  /* 0x00000009ff0a7210 */ /* 0x001fe20001fe84ff */
[----:B--2---:R-:W-:Y:S01]  /*0550*/  HADD2.F32 R4, -RZ, R4.H0_H0 ;  /* 0x20000004ff047230 */ /* 0x004fe20000004100 */
[----:B---3--:R-:W-:-:S04]  /*0560*/  LOP3.LUT P0, RZ, R5, R18, RZ, 0xc0, !PT ;  /* 0x0000001205ff7212 */ /* 0x008fc8000780c0ff */
[----:B------:R-:W-:Y:S02]  /*0570*/  SEL R8, RZ, 0xfffffffc, P0 ;  /* 0xfffffffcff087807 */ /* 0x000fe40000000000 */
[C---:B----4-:R-:W-:Y:S02]  /*0580*/  LOP3.LUT P0, RZ, R5.reuse, R14, RZ, 0xc0, !PT ;  /* 0x0000000e05ff7212 */ /* 0x050fe4000780c0ff */
[C---:B-----5:R-:W-:Y:S01]  /*0590*/  LOP3.LUT P1, RZ, R5.reuse, R15, RZ, 0xc0, !PT ;  /* 0x0000000f05ff7212 */ /* 0x060fe2000782c0ff */
[----:B------:R-:W-:Y:S01]  /*05a0*/  FMUL R2, R4, R23 ;  /* 0x0000001704027220 */ /* 0x000fe20000400000 */
[----:B------:R-:W-:Y:S02]  /*05b0*/  LOP3.LUT P2, RZ, R5, R16, RZ, 0xc0, !PT ;  /* 0x0000001005ff7212 */ /* 0x000fe4000784c0ff */
[----:B------:R-:W-:Y:S02]  /*05c0*/  SEL R4, RZ, 0xfffffffc, P1 ;  /* 0xfffffffcff047807 */ /* 0x000fe40000800000 */
[----:B------:R-:W-:-:S02]  /*05d0*/  SHF.R.U32.HI R25, RZ, R0, R25 ;  /* 0x00000000ff197219 */ /* 0x000fc40000011619 */
[----:B------:R-:W-:Y:S02]  /*05e0*/  SEL R6, RZ, 0xfffffffc, P2 ;  /* 0xfffffffcff067807 */ /* 0x000fe40001000000 */
[-C--:B------:R-:W-:Y:S02]  /*05f0*/  SHF.R.U32.HI R21, RZ, R0.reuse, R21 ;  /* 0x00000000ff157219 */ /* 0x080fe40000011615 */
[-C--:B------:R-:W-:Y:S02]  /*0600*/  SHF.R.U32.HI R17, RZ, R0.reuse, R17 ;  /* 0x00000000ff117219 */ /* 0x080fe40000011611 */
[----:B------:R-:W-:Y:S02]  /*0610*/  SHF.R.U32.HI R19, RZ, R0, R19 ;  /* 0x00000000ff137219 */ /* 0x000fe40000011613 */
[----:B------:R-:W-:Y:S02]  /*0620*/  SEL R0, RZ, 0xfffffffc, P0 ;  /* 0xfffffffcff007807 */ /* 0x000fe40000000000 */
[----:B------:R-:W-:-:S02]  /*0630*/  LOP3.LUT R8, R8, 0x3, R25, 0xf8, !PT ;  /* 0x0000000308087812 */ /* 0x000fc400078ef819 */
[----:B------:R-:W-:Y:S02]  /*0640*/  LOP3.LUT R0, R0, 0x3, R21, 0xf8, !PT ;  /* 0x0000000300007812 */ /* 0x000fe400078ef815 */
[----:B------:R-:W-:Y:S02]  /*0650*/  LOP3.LUT R17, R4, 0x3, R17, 0xf8, !PT ;  /* 0x0000000304117812 */ /* 0x000fe400078ef811 */
[----:B------:R-:W-:Y:S02]  /*0660*/  LOP3.LUT R6, R6, 0x3, R19, 0xf8, !PT ;  /* 0x0000000306067812 */ /* 0x000fe400078ef813 */
[----:B------:R-:W-:Y:S02]  /*0670*/  I2FP.F32.S32 R3, R8 ;  /* 0x0000000800037245 */ /* 0x000fe40000201400 */
[----:B------:R-:W-:Y:S02]  /*0680*/  I2FP.F32.S32 R7, R0 ;  /* 0x0000000000077245 */ /* 0x000fe40000201400 */
[----:B------:R-:W-:-:S02]  /*0690*/  I2FP.F32.S32 R17, R17 ;  /* 0x0000001100117245 */ /* 0x000fc40000201400 */
[----:B------:R-:W-:Y:S02]  /*06a0*/  I2FP.F32.S32 R9, R6 ;  /* 0x0000000600097245 */ /* 0x000fe40000201400 */
[C---:B------:R-:W-:Y:S01]  /*06b0*/  LEA R4, P0, R13.reuse, UR6, 0x2 ;  /* 0x000000060d047c11 */ /* 0x040fe2000f8010ff */
[C---:B------:R-:W-:Y:S01]  /*06c0*/  FMUL R3, R2.reuse, R3 ;  /* 0x0000000302037220 */ /* 0x040fe20000400000 */
[C---:B------:R-:W-:Y:S01]  /*06d0*/  FMUL R7, R2.reuse, R7 ;  /* 0x0000000702077220 */ /* 0x040fe20000400000 */
[C---:B------:R-:W-:Y:S01]  /*06e0*/  FMUL R17, R2.reuse, R17 ;  /* 0x0000001102117220 */ /* 0x040fe20000400000 */
[----:B------:R-:W-:Y:S01]  /*06f0*/  LEA.HI.X R5, R13, UR7, R10, 0x2, P0 ;  /* 0x000000070d057c11 */ /* 0x000fe200080f140a */
[----:B------:R-:W-:-:S04]  /*0700*/  FMUL R9, R2, R9 ;  /* 0x0000000902097220 */ /* 0x000fc80000400000 */
[----:B------:R-:W-:Y:S04]  /*0710*/  STG.E desc[UR4][R4.64], R3 ;  /* 0x0000000304007986 */ /* 0x000fe8000c101904 */
[----:B------:R-:W-:Y:S04]  /*0720*/  STG.E desc[UR4][R4.64+0x4], R7 ;  /* 0x0000040704007986 */ /* 0x000fe8000c101904 */
[----:B------:R-:W-:Y:S04]  /*0730*/  STG.E desc[UR4][R4.64+0x8], R17 ;  /* 0x0000081104007986 */ /* 0x000fe8000c101904 */
[----:B------:R-:W-:Y:S01]  /*0740*/  STG.E desc[UR4][R4.64+0xc], R9 ;  /* 0x00000c0904007986 */ /* 0x000fe2000c101904 */
[----:B------:R-:W-:Y:S05]  /*0750*/  EXIT ;  /* 0x000000000000794d */ /* 0x000fea0003800000 */
.L_x_724:
        /* <DEDUP_REMOVED lines=10> */
.L_x_848:


//--------------------- .text.dequantize_block_q2_K_f16 --------------------------
	.section	.text.dequantize_block_q2_K_f16,"ax",@progbits
	.align	128
        .global         dequantize_block_q2_K_f16
        .type           dequantize_block_q2_K_f16,@function
        .size           dequantize_block_q2_K_f16,(.L_x_849 - dequantize_block_q2_K_f16)
        .other          dequantize_block_q2_K_f16,@"STO_CUDA_ENTRY STV_DEFAULT"
dequantize_block_q2_K_f16:
.text.dequantize_block_q2_K_f16:
[----:B------:R-:W-:Y:S01]  /*0000*/  LDC R1, c[0x0][0x37c] ;  /* 0x0000df00ff017b82 */ /* 0x000fe20000000800 */
[----:B------:R-:W0:Y:S07]  /*0010*/  S2R R17, SR_TID.X ;  /* 0x0000000000117919 */ /* 0x000e2e0000002100 */
[----:B------:R-:W1:Y:S01]  /*0020*/  LDC.64 R12, c[0x0][0x380] ;  /* 0x0000e000ff0c7b82 */ /* 0x000e620000000a00 */
[----:B------:R-:W2:Y:S01]  /*0030*/  LDCU.64 UR4, c[0x0][0x358] ;  /* 0x00006b00ff0477ac */ /* 0x000ea20008000a00 */
[----:B------:R-:W1:Y:S01]  /*0040*/  S2R R9, SR_CTAID.X ;  /* 0x0000000000097919 */ /* 0x000e620000002500 */
[----:B0-----:R-:W-:-:S02]  /*0050*/  LOP3.LUT R2, R17, 0x1f, RZ, 0xc0, !PT ;  /* 0x0000001f11027812 */ /* 0x001fc400078ec0ff */
[----:B------:R-:W-:Y:S02]  /*0060*/  SHF.R.U32.HI R10, RZ, 0x5, R17 ;  /* 0x00000005ff0a7819 */ /* 0x000fe40000011611 */
[----:B------:R-:W-:Y:S01]  /*0070*/  SHF.R.U32.HI R3, RZ, 0x4, R2 ;  /* 0x00000004ff037819 */ /* 0x000fe20000011602 */
[----:B-1----:R-:W-:-:S04]  /*0080*/  IMAD.WIDE.U32 R12, R9, 0x54, R12 ;  /* 0x00000054090c7825 */ /* 0x002fc800078e000c */
[----:B------:R-:W-:Y:S01]  /*0090*/  IMAD R3, R10, 0x8, R3 ;  /* 0x000000080a037824 */ /* 0x000fe200078e0203 */
[----:B--2---:R-:W2:Y:S04]  /*00a0*/  LDG.E.CONSTANT R8, desc[UR4][R12.64+0x50] ;  /* 0x000050040c087981 */ /* 0x004ea8000c1e9900 */
[----:B------:R-:W-:-:S05]  /*00b0*/  IADD3 R14, P0, PT, R3, R12, RZ ;  /* 0x0000000c030e7210 */ /* 0x000fca0007f1e0ff */
[----:B------:R-:W-:Y:S01]  /*00c0*/  IMAD.X R15, RZ, RZ, R13, P0 ;  /* 0x000000ffff0f7224 */ /* 0x000fe200000e060d */
[----:B------:R-:W-:-:S04]  /*00d0*/  IADD3 R16, P0, PT, R12, R17, RZ ;  /* 0x000000110c107210 */ /* 0x000fc80007f1e0ff */
[----:B------:R-:W3:Y:S01]  /*00e0*/  LDG.E.U8.CONSTANT R0, desc[UR4][R14.64+0x2] ;  /* 0x000002040e007981 */ /* 0x000ee2000c1e9100 */
[----:B------:R-:W-:-:S03]  /*00f0*/  IMAD.X R17, RZ, RZ, R13, P0 ;  /* 0x000000ffff117224 */ /* 0x000fc600000e060d */
[----:B------:R-:W4:Y:S04]  /*0100*/  LDG.E.U8.CONSTANT R5, desc[UR4][R14.64] ;  /* 0x000000040e057981 */ /* 0x000f28000c1e9100 */
[----:B------:R-:W5:Y:S04]  /*0110*/  LDG.E.U8.CONSTANT R3, desc[UR4][R16.64+0x10] ;  /* 0x0000100410037981 */ /* 0x000f68000c1e9100 */
[----:B------:R-:W5:Y:S04]  /*0120*/  LDG.E.U8.CONSTANT R4, desc[UR4][R14.64+0x4] ;  /* 0x000004040e047981 */ /* 0x000f68000c1e9100 */
[----:B------:R2:W5:Y:S01]  /*0130*/  LDG.E.U8.CONSTANT R6, desc[UR4][R14.64+0x6] ;  /* 0x000006040e067981 */ /* 0x000562000c1e9100 */
[----:B------:R-:W-:-:S04]  /*0140*/  IMAD R9, R9, 0x2, R10 ;  /* 0x0000000209097824 */ /* 0x000fc800078e020a */
[----:B------:R-:W-:Y:S02]  /*0150*/  IMAD.U32 R9, R9, 0x80, R2 ;  /* 0x0000008009097824 */ /* 0x000fe400078e0002 */
[----:B--2---:R-:W-:Y:S01]  /*0160*/  HADD2.F32 R14, -RZ, R8.H0_H0 ;  /* 0x20000008ff0e7230 */ /* 0x004fe20000004100 */
[----:B---3--:R-:W-:-:S04]  /*0170*/  LOP3.LUT R18, R0, 0xf, RZ, 0xc0, !PT ;  /* 0x0000000f00127812 */ /* 0x008fc800078ec0ff */
[----:B------:R-:W0:Y:S01]  /*0180*/  I2F.U16 R19, R18 ;  /* 0x0000001200137306 */ /* 0x000e220000101000 */
[----:B----4-:R-:W-:Y:S02]  /*0190*/  LOP3.LUT R11, R5, 0xf, RZ, 0xc0, !PT ;  /* 0x0000000f050b7812 */ /* 0x010fe400078ec0ff */
[--C-:B-----5:R-:W-:Y:S02]  /*01a0*/  SHF.R.U32.HI R15, RZ, 0x2, R3.reuse ;  /* 0x00000002ff0f7819 */ /* 0x120fe40000011603 */
[----:B------:R-:W-:Y:S02]  /*01b0*/  SHF.R.U32.HI R2, RZ, 0x4, R3 ;  /* 0x00000004ff027819 */ /* 0x000fe40000011603 */
[----:B------:R-:W-:Y:S01]  /*01c0*/  LOP3.LUT R20, R4, 0xf, RZ, 0xc0, !PT ;  /* 0x0000000f04147812 */ /* 0x000fe200078ec0ff */
[----:B------:R-:W1:Y:S01]  /*01d0*/  I2F.U16 R11, R11 ;  /* 0x0000000b000b7306 */ /* 0x000e620000101000 */
[----:B------:R-:W-:Y:S02]  /*01e0*/  LOP3.LUT R7, R3, 0x3, RZ, 0xc0, !PT ;  /* 0x0000000303077812 */ /* 0x000fe400078ec0ff */
[----:B------:R-:W-:-:S02]  /*01f0*/  LOP3.LUT R22, R6, 0xf, RZ, 0xc0, !PT ;  /* 0x0000000f06167812 */ /* 0x000fc400078ec0ff */
[----:B------:R-:W-:Y:S02]  /*0200*/  LOP3.LUT R10, R15, 0x3, RZ, 0xc0, !PT ;  /* 0x000000030f0a7812 */ /* 0x000fe400078ec0ff */
[----:B------:R-:W-:Y:S01]  /*0210*/  SHF.R.U32.HI R17, RZ, 0x6, R3 ;  /* 0x00000006ff117819 */ /* 0x000fe20000011603 */
[----:B------:R2:W3:Y:S01]  /*0220*/  I2F.U16 R21, R20 ;  /* 0x0000001400157306 */ /* 0x0004e20000101000 */
[----:B------:R-:W-:Y:S02]  /*0230*/  LOP3.LUT R16, R2, 0x3, RZ, 0xc0, !PT ;  /* 0x0000000302107812 */ /* 0x000fe400078ec0ff */
[----:B------:R-:W4:Y:S01]  /*0240*/  LDC.64 R2, c[0x0][0x388] ;  /* 0x0000e200ff027b82 */ /* 0x000f220000000a00 */
[----:B------:R-:W-:Y:S02]  /*0250*/  SHF.R.U32.HI R5, RZ, 0x4, R5 ;  /* 0x00000004ff057819 */ /* 0x000fe40000011605 */
[----:B------:R-:W-:Y:S02]  /*0260*/  SHF.R.U32.HI R0, RZ, 0x4, R0 ;  /* 0x00000004ff007819 */ /* 0x000fe40000011600 */
[----:B------:R-:W5:Y:S01]  /*0270*/  I2F.U16 R23, R22 ;  /* 0x0000001600177306 */ /* 0x000f620000101000 */
[----:B------:R-:W-:Y:S01]  /*0280*/  SHF.R.U32.HI R4, RZ, 0x4, R4 ;  /* 0x00000004ff047819 */ /* 0x000fe20000011604 */
[----:B0-----:R-:W-:Y:S01]  /*0290*/  FMUL R13, R14, R19 ;  /* 0x000000130e0d7220 */ /* 0x001fe20000400000 */
[----:B------:R-:W-:Y:S01]  /*02a0*/  SHF.R.U32.HI R6, RZ, 0x4, R6 ;  /* 0x00000004ff067819 */ /* 0x000fe20000011606 */
[----:B------:R-:W-:Y:S01]  /*02b0*/  HADD2.F32 R15, -RZ, R8.H1_H1 ;  /* 0x30000008ff0f7230 */ /* 0x000fe20000004100 */
[----:B------:R-:W-:-:S02]  /*02c0*/  LOP3.LUT R19, R17, 0xffff, RZ, 0xc0, !PT ;  /* 0x0000ffff11137812 */ /* 0x000fc400078ec0ff */
[----:B------:R-:W-:Y:S01]  /*02d0*/  LOP3.LUT R5, R5, 0xffff, RZ, 0xc0, !PT ;  /* 0x0000ffff05057812 */ /* 0x000fe200078ec0ff */
[----:B------:R-:W0:Y:S01]  /*02e0*/  I2F.U16 R7, R7 ;  /* 0x0000000700077306 */ /* 0x000e220000101000 */
[----:B------:R-:W-:Y:S02]  /*02f0*/  LOP3.LUT R17, R0, 0xffff, RZ, 0xc0, !PT ;  /* 0x0000ffff00117812 */ /* 0x000fe400078ec0ff */
[----:B------:R-:W-:Y:S02]  /*0300*/  LOP3.LUT R18, R4, 0xffff, RZ, 0xc0, !PT ;  /* 0x0000ffff04127812 */ /* 0x000fe400078ec0ff */
[----:B--2---:R-:W-:-:S03]  /*0310*/  LOP3.LUT R20, R6, 0xffff, RZ, 0xc0, !PT ;  /* 0x0000ffff06147812 */ /* 0x004fc600078ec0ff */
[----:B------:R-:W2:Y:S01]  /*0320*/  I2F.U16 R10, R10 ;  /* 0x0000000a000a7306 */ /* 0x000ea20000101000 */
[----:B------:R-:W-:Y:S02]  /*0330*/  I2FP.F32.U32 R0, R5 ;  /* 0x0000000500007245 */ /* 0x000fe40000201000 */
[----:B------:R-:W-:-:S05]  /*0340*/  I2FP.F32.U32 R4, R17 ;  /* 0x0000001100047245 */ /* 0x000fca0000201000 */
[----:B------:R5:W2:Y:S01]  /*0350*/  I2F.U16 R8, R16 ;  /* 0x0000001000087306 */ /* 0x000aa20000101000 */
[----:B------:R-:W-:Y:S01]  /*0360*/  I2FP.F32.U32 R6, R18 ;  /* 0x0000001200067245 */ /* 0x000fe20000201000 */
[C---:B-1----:R-:W-:Y:S01]  /*0370*/  FMUL R12, R14.reuse, R11 ;  /* 0x0000000b0e0c7220 */ /* 0x042fe20000400000 */
[C---:B---3--:R-:W-:Y:S01]  /*0380*/  FMUL R11, R14.reuse, R21 ;  /* 0x000000150e0b7220 */ /* 0x048fe20000400000 */
[----:B------:R-:W-:Y:S01]  /*0390*/  I2FP.F32.U32 R17, R19 ;  /* 0x0000001300117245 */ /* 0x000fe20000201000 */
[C---:B------:R-:W-:Y:S01]  /*03a0*/  FMUL R5, R15.reuse, R0 ;  /* 0x000000000f057220 */ /* 0x040fe20000400000 */
[----:B-----5:R-:W-:Y:S01]  /*03b0*/  I2FP.F32.U32 R16, R20 ;  /* 0x0000001400107245 */ /* 0x020fe20000201000 */
[C---:B------:R-:W-:Y:S01]  /*03c0*/  FMUL R4, R15.reuse, R4 ;  /* 0x000000040f047220 */ /* 0x040fe20000400000 */
[C---:B------:R-:W-:Y:S01]  /*03d0*/  FMUL R6, R15.reuse, R6 ;  /* 0x000000060f067220 */ /* 0x040fe20000400000 */
[----:B------:R-:W-:Y:S02]  /*03e0*/  FMUL R14, R14, R23 ;  /* 0x000000170e0e7220 */ /* 0x000fe40000400000 */
[----:B------:R-:W-:Y:S01]  /*03f0*/  FMUL R15, R15, R16 ;  /* 0x000000100f0f7220 */ /* 0x000fe20000400000 */
[----:B0-----:R-:W-:Y:S01]  /*0400*/  FFMA R5, R12, R7, -R5 ;  /* 0x000000070c057223 */ /* 0x001fe20000000805 */
[----:B--2---:R-:W-:Y:S01]  /*0410*/  FFMA R4, R13, R10, -R4 ;  /* 0x0000000a0d047223 */ /* 0x004fe20000000804 */
[----:B------:R-:W-:Y:S01]  /*0420*/  FFMA R6, R11, R8, -R6 ;  /* 0x000000080b067223 */ /* 0x000fe20000000806 */
[----:B------:R-:W-:Y:S01]  /*0430*/  FFMA R14, R14, R17, -R15 ;  /* 0x000000110e0e7223 */ /* 0x000fe2000000080f */
[----:B----4-:R-:W-:Y:S01]  /*0440*/  IMAD.WIDE.U32 R2, R9, 0x2, R2 ;  /* 0x0000000209027825 */ /* 0x010fe200078e0002 */
[----:B------:R-:W-:-:S02]  /*0450*/  F2FP.F16.F32.PACK_AB R5, RZ, R5 ;  /* 0x00000005ff05723e */ /* 0x000fc400000000ff */
        /* <DEDUP_REMOVED lines=8> */
.L_x_725:
        /* <DEDUP_REMOVED lines=10> */
.L_x_849:


//--------------------- .text.dequantize_block_q2_K_f32 --------------------------
	.section	.text.dequantize_block_q2_K_f32,"ax",@progbits
	.align	128
        .global         dequantize_block_q2_K_f32
        .type           dequantize_block_q2_K_f32,@function
        .size           dequantize_block_q2_K_f32,(.L_x_850 - dequantize_block_q2_K_f32)
        .other          dequantize_block_q2_K_f32,@"STO_CUDA_ENTRY STV_DEFAULT"
dequantize_block_q2_K_f32:
.text.dequantize_block_q2_K_f32:
[----:B------:R-:W-:Y:S01]  /*0000*/  LDC R1, c[0x0][0x37c] ;  /* 0x0000df00ff017b82 */ /* 0x000fe20000000800 */
[----:B------:R-:W0:Y:S07]  /*0010*/  S2R R7, SR_TID.X ;  /* 0x0000000000077919 */ /* 0x000e2e0000002100 */
[----:B------:R-:W1:Y:S01]  /*0020*/  LDC.64 R12, c[0x0][0x380] ;  /* 0x0000e000ff0c7b82 */ /* 0x000e620000000a00 */
[----:B------:R-:W2:Y:S01]  /*0030*/  LDCU.64 UR4, c[0x0][0x358] ;  /* 0x00006b00ff0477ac */ /* 0x000ea20008000a00 */
[----:B------:R-:W1:Y:S01]  /*0040*/  S2R R2, SR_CTAID.X ;  /* 0x0000000000027919 */ /* 0x000e620000002500 */
[----:B0-----:R-:W-:-:S02]  /*0050*/  LOP3.LUT R0, R7, 0x1f, RZ, 0xc0, !PT ;  /* 0x0000001f07007812 */ /* 0x001fc400078ec0ff */
[----:B------:R-:W-:Y:S01]  /*0060*/  SHF.R.U32.HI R3, RZ, 0x5, R7 ;  /* 0x00000005ff037819 */ /* 0x000fe20000011607 */
[----:B-1----:R-:W-:Y:S01]  /*0070*/  IMAD.WIDE.U32 R12, R2, 0x54, R12 ;  /* 0x00000054020c7825 */ /* 0x002fe200078e000c */
[----:B------:R-:W-:Y:S02]  /*0080*/  SHF.R.U32.HI R4, RZ, 0x4, R0 ;  /* 0x00000004ff047819 */ /* 0x000fe40000011600 */
[----:B------:R-:W-:-:S03]  /*0090*/  IADD3 R6, P0, PT, R12, R7, RZ ;  /* 0x000000070c067210 */ /* 0x000fc60007f1e0ff */
[----:B------:R-:W-:Y:S01]  /*00a0*/  IMAD R15, R3, 0x8, R4 ;  /* 0x00000008030f7824 */ /* 0x000fe200078e0204 */
[----:B--2---:R-:W2:Y:S01]  /*00b0*/  LDG.E.CONSTANT R11, desc[UR4][R12.64+0x50] ;  /* 0x000050040c0b7981 */ /* 0x004ea2000c1e9900 */
[----:B------:R-:W-:-:S03]  /*00c0*/  IMAD.X R7, RZ, RZ, R13, P0 ;  /* 0x000000ffff077224 */ /* 0x000fc600000e060d */
[----:B------:R-:W-:-:S05]  /*00d0*/  IADD3 R14, P0, PT, R15, R12, RZ ;  /* 0x0000000c0f0e7210 */ /* 0x000fca0007f1e0ff */
[----:B------:R-:W-:Y:S01]  /*00e0*/  IMAD.X R15, RZ, RZ, R13, P0 ;  /* 0x000000ffff0f7224 */ /* 0x000fe200000e060d */
[----:B------:R-:W3:Y:S04]  /*00f0*/  LDG.E.U8.CONSTANT R7, desc[UR4][R6.64+0x10] ;  /* 0x0000100406077981 */ /* 0x000ee8000c1e9100 */
[----:B------:R-:W4:Y:S04]  /*0100*/  LDG.E.U8.CONSTANT R16, desc[UR4][R14.64] ;  /* 0x000000040e107981 */ /* 0x000f28000c1e9100 */
[----:B------:R-:W5:Y:S04]  /*0110*/  LDG.E.U8.CONSTANT R4, desc[UR4][R14.64+0x2] ;  /* 0x000002040e047981 */ /* 0x000f68000c1e9100 */
[----:B------:R-:W5:Y:S04]  /*0120*/  LDG.E.U8.CONSTANT R5, desc[UR4][R14.64+0x4] ;  /* 0x000004040e057981 */ /* 0x000f68000c1e9100 */
[----:B------:R0:W5:Y:S01]  /*0130*/  LDG.E.U8.CONSTANT R8, desc[UR4][R14.64+0x6] ;  /* 0x000006040e087981 */ /* 0x000162000c1e9100 */
[----:B------:R-:W-:-:S02]  /*0140*/  IMAD R21, R2, 0x2, R3 ;  /* 0x0000000202157824 */ /* 0x000fc400078e0203 */
[----:B------:R-:W1:Y:S01]  /*0150*/  LDC.64 R2, c[0x0][0x388] ;  /* 0x0000e200ff027b82 */ /* 0x000e620000000a00 */
[----:B--2---:R-:W-:Y:S01]  /*0160*/  HADD2.F32 R13, -RZ, R11.H0_H0 ;  /* 0x2000000bff0d7230 */ /* 0x004fe20000004100 */
[----:B---3--:R-:W-:Y:S02]  /*0170*/  SHF.R.U32.HI R10, RZ, 0x2, R7 ;  /* 0x00000002ff0a7819 */ /* 0x008fe40000011607 */
[----:B----4-:R-:W-:Y:S02]  /*0180*/  LOP3.LUT R17, R16, 0xf, RZ, 0xc0, !PT ;  /* 0x0000000f10117812 */ /* 0x010fe400078ec0ff */
[----:B------:R-:W-:Y:S02]  /*0190*/  SHF.R.U32.HI R16, RZ, 0x4, R16 ;  /* 0x00000004ff107819 */ /* 0x000fe40000011610 */
[----:B------:R-:W-:Y:S02]  /*01a0*/  LOP3.LUT R19, R10, 0x3, RZ, 0xc0, !PT ;  /* 0x000000030a137812 */ /* 0x000fe400078ec0ff */
[----:B-----5:R-:W-:-:S02]  /*01b0*/  LOP3.LUT R10, R4, 0xf, RZ, 0xc0, !PT ;  /* 0x0000000f040a7812 */ /* 0x020fc400078ec0ff */
[----:B0-----:R-:W-:Y:S01]  /*01c0*/  LOP3.LUT R14, R16, 0xffff, RZ, 0xc0, !PT ;  /* 0x0000ffff100e7812 */ /* 0x001fe200078ec0ff */
[----:B------:R-:W-:Y:S01]  /*01d0*/  HADD2.F32 R11, -RZ, R11.H1_H1 ;  /* 0x3000000bff0b7230 */ /* 0x000fe20000004100 */
[----:B------:R-:W-:Y:S01]  /*01e0*/  LOP3.LUT R9, R7, 0x3, RZ, 0xc0, !PT ;  /* 0x0000000307097812 */ /* 0x000fe200078ec0ff */
[----:B------:R0:W2:Y:S01]  /*01f0*/  I2F.U16 R18, R17 ;  /* 0x0000001100127306 */ /* 0x0000a20000101000 */
[----:B------:R-:W-:Y:S02]  /*0200*/  LOP3.LUT R12, R5, 0xf, RZ, 0xc0, !PT ;  /* 0x0000000f050c7812 */ /* 0x000fe400078ec0ff */
[----:B------:R-:W-:Y:S02]  /*0210*/  I2FP.F32.U32 R14, R14 ;  /* 0x0000000e000e7245 */ /* 0x000fe40000201000 */
[----:B------:R-:W-:-:S03]  /*0220*/  SHF.R.U32.HI R16, RZ, 0x4, R7 ;  /* 0x00000004ff107819 */ /* 0x000fc60000011607 */
[----:B------:R-:W3:Y:S01]  /*0230*/  I2F.U16 R10, R10 ;  /* 0x0000000a000a7306 */ /* 0x000ee20000101000 */
[----:B0-----:R-:W-:Y:S01]  /*0240*/  LOP3.LUT R17, R8, 0xf, RZ, 0xc0, !PT ;  /* 0x0000000f08117812 */ /* 0x001fe200078ec0ff */
[----:B------:R-:W-:-:S06]  /*0250*/  FMUL R15, R11, R14 ;  /* 0x0000000e0b0f7220 */ /* 0x000fcc0000400000 */
[----:B------:R0:W-:Y:S01]  /*0260*/  I2F.U16 R6, R19 ;  /* 0x0000001300067306 */ /* 0x0001e20000101000 */
[----:B------:R-:W-:Y:S02]  /*0270*/  SHF.R.U32.HI R4, RZ, 0x4, R4 ;  /* 0x00000004ff047819 */ /* 0x000fe40000011604 */
[----:B------:R-:W-:-:S05]  /*0280*/  SHF.R.U32.HI R5, RZ, 0x4, R5 ;  /* 0x00000004ff057819 */ /* 0x000fca0000011605 */
[----:B------:R-:W4:Y:S01]  /*0290*/  I2F.U16 R9, R9 ;  /* 0x0000000900097306 */ /* 0x000f220000101000 */
[----:B0-----:R-:W-:Y:S01]  /*02a0*/  SHF.R.U32.HI R19, RZ, 0x6, R7 ;  /* 0x00000006ff137819 */ /* 0x001fe20000011607 */
[----:B------:R-:W-:Y:S01]  /*02b0*/  IMAD.U32 R7, R21, 0x80, R0 ;  /* 0x0000008015077824 */ /* 0x000fe200078e0000 */
[----:B------:R-:W-:-:S05]  /*02c0*/  LOP3.LUT R0, R16, 0x3, RZ, 0xc0, !PT ;  /* 0x0000000310007812 */ /* 0x000fca00078ec0ff */
[----:B------:R-:W0:Y:S01]  /*02d0*/  I2F.U16 R12, R12 ;  /* 0x0000000c000c7306 */ /* 0x000e220000101000 */
[----:B------:R-:W-:-:S07]  /*02e0*/  SHF.R.U32.HI R8, RZ, 0x4, R8 ;  /* 0x00000004ff087819 */ /* 0x000fce0000011608 */
[----:B------:R5:W1:Y:S01]  /*02f0*/  I2F.U16 R14, R17 ;  /* 0x00000011000e7306 */ /* 0x000a620000101000 */
[----:B------:R-:W-:Y:S02]  /*0300*/  LOP3.LUT R4, R4, 0xffff, RZ, 0xc0, !PT ;  /* 0x0000ffff04047812 */ /* 0x000fe400078ec0ff */
[----:B------:R-:W-:Y:S01]  /*0310*/  LOP3.LUT R16, R5, 0xffff, RZ, 0xc0, !PT ;  /* 0x0000ffff05107812 */ /* 0x000fe200078ec0ff */
[----:B--2---:R-:W-:-:S04]  /*0320*/  FMUL R18, R13, R18 ;  /* 0x000000120d127220 */ /* 0x004fc80000400000 */
[----:B------:R-:W2:Y:S01]  /*0330*/  I2F.U16 R0, R0 ;  /* 0x0000000000007306 */ /* 0x000ea20000101000 */
[----:B-----5:R-:W-:Y:S01]  /*0340*/  LOP3.LUT R17, R8, 0xffff, RZ, 0xc0, !PT ;  /* 0x0000ffff08117812 */ /* 0x020fe200078ec0ff */
[----:B---3--:R-:W-:Y:S01]  /*0350*/  FMUL R5, R13, R10 ;  /* 0x0000000a0d057220 */ /* 0x008fe20000400000 */
[----:B------:R-:W-:Y:S02]  /*0360*/  I2FP.F32.U32 R4, R4 ;  /* 0x0000000400047245 */ /* 0x000fe40000201000 */
[----:B------:R-:W-:Y:S02]  /*0370*/  I2FP.F32.U32 R8, R16 ;  /* 0x0000001000087245 */ /* 0x000fe40000201000 */
[----:B------:R-:W-:Y:S02]  /*0380*/  LOP3.LUT R19, R19, 0xffff, RZ, 0xc0, !PT ;  /* 0x0000ffff13137812 */ /* 0x000fe400078ec0ff */
[----:B------:R-:W-:Y:S01]  /*0390*/  I2FP.F32.U32 R10, R17 ;  /* 0x00000011000a7245 */ /* 0x000fe20000201000 */
[----:B----4-:R-:W-:Y:S01]  /*03a0*/  FFMA R9, R18, R9, -R15 ;  /* 0x0000000912097223 */ /* 0x010fe2000000080f */
[C---:B0-----:R-:W-:Y:S01]  /*03b0*/  FMUL R15, R13.reuse, R12 ;  /* 0x0000000c0d0f7220 */ /* 0x041fe20000400000 */
[----:B-1----:R-:W-:Y:S01]  /*03c0*/  FMUL R14, R13, R14 ;  /* 0x0000000e0d0e7220 */ /* 0x002fe20000400000 */
[----:B------:R-:W-:Y:S01]  /*03d0*/  I2FP.F32.U32 R13, R19 ;  /* 0x00000013000d7245 */ /* 0x000fe20000201000 */
[C---:B------:R-:W-:Y:S01]  /*03e0*/  FMUL R4, R11.reuse, R4 ;  /* 0x000000040b047220 */ /* 0x040fe20000400000 */
[C---:B------:R-:W-:Y:S01]  /*03f0*/  FMUL R8, R11.reuse, R8 ;  /* 0x000000080b087220 */ /* 0x040fe20000400000 */
[----:B------:R-:W-:Y:S01]  /*0400*/  FMUL R11, R11, R10 ;  /* 0x0000000a0b0b7220 */ /* 0x000fe20000400000 */
[----:B------:R-:W-:-:S04]  /*0410*/  IMAD.WIDE.U32 R2, R7, 0x4, R2 ;  /* 0x0000000407027825 */ /* 0x000fc800078e0002 */
[----:B------:R-:W-:Y:S01]  /*0420*/  FFMA R5, R5, R6, -R4 ;  /* 0x0000000605057223 */ /* 0x000fe20000000804 */
[----:B--2---:R-:W-:Y:S01]  /*0430*/  FFMA R15, R15, R0, -R8 ;  /* 0x000000000f0f7223 */ /* 0x004fe20000000808 */
[----:B------:R-:W-:Y:S01]  /*0440*/  FFMA R11, R14, R13, -R11 ;  /* 0x0000000d0e0b7223 */ /* 0x000fe2000000080b */
[----:B------:R-:W-:Y:S04]  /*0450*/  STG.E desc[UR4][R2.64], R9 ;  /* 0x0000000902007986 */ /* 0x000fe8000c101904 */
[----:B------:R-:W-:Y:S04]  /*0460*/  STG.E desc[UR4][R2.64+0x80], R5 ;  /* 0x0000800502007986 */ /* 0x000fe8000c101904 */
[----:B------:R-:W-:Y:S04]  /*0470*/  STG.E desc[UR4][R2.64+0x100], R15 ;  /* 0x0001000f02007986 */ /* 0x000fe8000c101904 */
[----:B------:R-:W-:Y:S01]  /*0480*/  STG.E desc[UR4][R2.64+0x180], R11 ;  /* 0x0001800b02007986 */ /* 0x000fe2000c101904 */
[----:B------:R-:W-:Y:S05]  /*0490*/  EXIT ;  /* 0x000000000000794d */ /* 0x000fea0003800000 */
.L_x_726:
        /* <DEDUP_REMOVED lines=14> */
.L_x_850:


//--------------------- .nv.shared.mul_mat_q6_K   --------------------------
	.section	.nv.shared.mul_mat_q6_K,"aw",@nobits
	.sectionflags	@""
	.align	4
.nv.shared.mul_mat_q6_K:
	.zero		28200


//--------------------- .nv.shared.reserved.0     --------------------------
	.section	.nv.shared.reserved.0,"aw",@nobits
	.weak		__nv_reservedSMEM_offset_0_alias
	.size		__nv_reservedSMEM_offset_0_alias, 0, 64
	.other		__nv_reservedSMEM_offset_0_alias,@"STO_CUDA_RESERVED_SHARED STV_DEFAULT"
__nv_reservedSMEM_offset_0_alias:
	.zero		0
	.zero		64


//--------------------- .nv.shared.mul_mat_q5_K   --------------------------
	.section	.nv.shared.mul_mat_q5_K,"aw",@nobits
	.sectionflags	@""
	.align	4
.nv.shared.mul_mat_q5_K:
	.zero		46160


//--------------------- .nv.shared.mul_mat_q4_K   --------------------------
	.section	.nv.shared.mul_mat_q4_K,"aw",@nobits
	.sectionflags	@""
	.align	4
.nv.shared.mul_mat_q4_K:
	.zero		29776


//--------------------- .nv.shared.mul_mat_q3_K   --------------------------
	.section	.nv.shared.mul_mat_q3_K,"aw",@nobits
	.sectionflags	@""
	.align	4
.nv.shared.mul_mat_q3_K:
	.zero		50080


//--------------------- .nv.shared.mul_mat_q2_K   --------------------------
	.section	.nv.shared.mul_mat_q2_K,"aw",@nobits
	.sectionflags	@""
	.align	4
.nv.shared.mul_mat_q2_K:
	.zero		32416


//--------------------- .nv.shared.mul_mat_q8_0   --------------------------
	.section	.nv.shared.mul_mat_q8_0,"aw",@nobits
	.sectionflags	@""
	.align	4
.nv.shared.mul_mat_q8_0:
	.zero		28960


//--------------------- .nv.shared.mul_mat_q5_1   --------------------------
	.section	.nv.shared.mul_mat_q5_1,"aw",@nobits
	.sectionflags	@""
	.align	4
.nv.shared.mul_mat_q5_1:
	.zero		38208


//--------------------- .nv.shared.mul_mat_q5_0   --------------------------
	.section	.nv.shared.mul_mat_q5_0,"aw",@nobits
	.sectionflags	@""
	.align	4
.nv.shared.mul_mat_q5_0:
	.zero		38208


//--------------------- .nv.shared.mul_mat_q4_1   --------------------------
	.section	.nv.shared.mul_mat_q4_1,"aw",@nobits
	.sectionflags	@""
	.align	4
.nv.shared.mul_mat_q4_1:
	.zero		31360


//--------------------- .nv.shared.mul_mat_q4_0   --------------------------
	.section	.nv.shared.mul_mat_q4_0,"aw",@nobits
	.sectionflags	@""
	.align	4
.nv.shared.mul_mat_q4_0:
	.zero		31360


//--------------------- .nv.shared.mul_mat_vec_q6_K_q8_1_cuda8 --------------------------
	.section	.nv.shared.mul_mat_vec_q6_K_q8_1_cuda8,"aw",@nobits
	.sectionflags	@""
	.align	4
.nv.shared.mul_mat_vec_q6_K_q8_1_cuda8:
	.zero		3072


//--------------------- .nv.shared.mul_mat_vec_q5_K_q8_1_cuda8 --------------------------
	.section	.nv.shared.mul_mat_vec_q5_K_q8_1_cuda8,"aw",@nobits
	.sectionflags	@""
	.align	4
.nv.shared.mul_mat_vec_q5_K_q8_1_cuda8:
	.zero		3072


//--------------------- .nv.shared.mul_mat_vec_q4_K_q8_1_cuda8 --------------------------
	.section	.nv.shared.mul_mat_vec_q4_K_q8_1_cuda8,"aw",@nobits
	.sectionflags	@""
	.align	4
.nv.shared.mul_mat_vec_q4_K_q8_1_cuda8:
	.zero		3072


//--------------------- .nv.shared.mul_mat_vec_q3_K_q8_1_cuda8 --------------------------
	.section	.nv.shared.mul_mat_vec_q3_K_q8_1_cuda8,"aw",@nobits
	.sectionflags	@""
	.align	4
.nv.shared.mul_mat_vec_q3_K_q8_1_cuda8:
	.zero		3072


//--------------------- .nv.shared.mul_mat_vec_q2_K_q8_1_cuda8 --------------------------
	.section	.nv.shared.mul_mat_vec_q2_K_q8_1_cuda8,"aw",@nobits
	.sectionflags	@""
	.align	4
.nv.shared.mul_mat_vec_q2_K_q8_1_cuda8:
	.zero		3072


//--------------------- .nv.shared.mul_mat_vec_q8_0_q8_1_cuda8 --------------------------
	.section	.nv.shared.mul_mat_vec_q8_0_q8_1_cuda8,"aw",@nobits
	.sectionflags	@""
	.align	4
.nv.shared.mul_mat_vec_q8_0_q8_1_cuda8:
	.zero		3072


//--------------------- .nv.shared.mul_mat_vec_q5_1_q8_1_cuda8 --------------------------
	.section	.nv.shared.mul_mat_vec_q5_1_q8_1_cuda8,"aw",@nobits
	.sectionflags	@""
	.align	4
.nv.shared.mul_mat_vec_q5_1_q8_1_cuda8:
	.zero		3072


//--------------------- .nv.shared.mul_mat_vec_q5_0_q8_1_cuda8 --------------------------
	.section	.nv.shared.mul_mat_vec_q5_0_q8_1_cuda8,"aw",@nobits
	.sectionflags	@""
	.align	4
.nv.shared.mul_mat_vec_q5_0_q8_1_cuda8:
	.zero		3072


//--------------------- .nv.shared.mul_mat_vec_q4_1_q8_1_cuda8 --------------------------
	.section	.nv.shared.mul_mat_vec_q4_1_q8_1_cuda8,"aw",@nobits
	.sectionflags	@""
	.align	4
.nv.shared.mul_mat_vec_q4_1_q8_1_cuda8:
	.zero		3072


//--------------------- .nv.shared.mul_mat_vec_q4_0_q8_1_cuda8 --------------------------
	.section	.nv.shared.mul_mat_vec_q4_0_q8_1_cuda8,"aw",@nobits
	.sectionflags	@""
	.align	4
.nv.shared.mul_mat_vec_q4_0_q8_1_cuda8:
	.zero		3072


//--------------------- .nv.shared.mul_mat_vec_q6_K_q8_1_cuda7 --------------------------
	.section	.nv.shared.mul_mat_vec_q6_K_q8_1_cuda7,"aw",@nobits
	.sectionflags	@""
	.align	4
.nv.shared.mul_mat_vec_q6_K_q8_1_cuda7:
	.zero		2816


//--------------------- .nv.shared.mul_mat_vec_q5_K_q8_1_cuda7 --------------------------
	.section	.nv.shared.mul_mat_vec_q5_K_q8_1_cuda7,"aw",@nobits
	.sectionflags	@""
	.align	4
.nv.shared.mul_mat_vec_q5_K_q8_1_cuda7:
	.zero		2816


//--------------------- .nv.shared.mul_mat_vec_q4_K_q8_1_cuda7 --------------------------
	.section	.nv.shared.mul_mat_vec_q4_K_q8_1_cuda7,"aw",@nobits
	.sectionflags	@""
	.align	4
.nv.shared.mul_mat_vec_q4_K_q8_1_cuda7:
	.zero		2816


//--------------------- .nv.shared.mul_mat_vec_q3_K_q8_1_cuda7 --------------------------
	.section	.nv.shared.mul_mat_vec_q3_K_q8_1_cuda7,"aw",@nobits
	.sectionflags	@""
	.align	4
.nv.shared.mul_mat_vec_q3_K_q8_1_cuda7:
	.zero		2816


//--------------------- .nv.shared.mul_mat_vec_q2_K_q8_1_cuda7 --------------------------
	.section	.nv.shared.mul_mat_vec_q2_K_q8_1_cuda7,"aw",@nobits
	.sectionflags	@""
	.align	4
.nv.shared.mul_mat_vec_q2_K_q8_1_cuda7:
	.zero		2816


//--------------------- .nv.shared.mul_mat_vec_q8_0_q8_1_cuda7 --------------------------
	.section	.nv.shared.mul_mat_vec_q8_0_q8_1_cuda7,"aw",@nobits
	.sectionflags	@""
	.align	4
.nv.shared.mul_mat_vec_q8_0_q8_1_cuda7:
	.zero		2816


//--------------------- .nv.shared.mul_mat_vec_q5_1_q8_1_cuda7 --------------------------
	.section	.nv.shared.mul_mat_vec_q5_1_q8_1_cuda7,"aw",@nobits
	.sectionflags	@""
	.align	4
.nv.shared.mul_mat_vec_q5_1_q8_1_cuda7:
	.zero		2816


//--------------------- .nv.shared.mul_mat_vec_q5_0_q8_1_cuda7 --------------------------
	.section	.nv.shared.mul_mat_vec_q5_0_q8_1_cuda7,"aw",@nobits
	.sectionflags	@""
	.align	4
.nv.shared.mul_mat_vec_q5_0_q8_1_cuda7:
	.zero		2816


//--------------------- .nv.shared.mul_mat_vec_q4_1_q8_1_cuda7 --------------------------
	.section	.nv.shared.mul_mat_vec_q4_1_q8_1_cuda7,"aw",@nobits
	.sectionflags	@""
	.align	4
.nv.shared.mul_mat_vec_q4_1_q8_1_cuda7:
	.zero		2816


//--------------------- .nv.shared.mul_mat_vec_q4_0_q8_1_cuda7 --------------------------
	.section	.nv.shared.mul_mat_vec_q4_0_q8_1_cuda7,"aw",@nobits
	.sectionflags	@""
	.align	4
.nv.shared.mul_mat_vec_q4_0_q8_1_cuda7:
	.zero		2816


//--------------------- .nv.shared.mul_mat_vec_q6_K_q8_1_cuda6 --------------------------
	.section	.nv.shared.mul_mat_vec_q6_K_q8_1_cuda6,"aw",@nobits
	.sectionflags	@""
	.align	4
.nv.shared.mul_mat_vec_q6_K_q8_1_cuda6:
	.zero		2560


//--------------------- .nv.shared.mul_mat_vec_q5_K_q8_1_cuda6 --------------------------
	.section	.nv.shared.mul_mat_vec_q5_K_q8_1_cuda6,"aw",@nobits
	.sectionflags	@""
	.align	4
.nv.shared.mul_mat_vec_q5_K_q8_1_cuda6:
	.zero		2560


//--------------------- .nv.shared.mul_mat_vec_q4_K_q8_1_cuda6 --------------------------
	.section	.nv.shared.mul_mat_vec_q4_K_q8_1_cuda6,"aw",@nobits
	.sectionflags	@""
	.align	4
.nv.shared.mul_mat_vec_q4_K_q8_1_cuda6:
	.zero		2560


//--------------------- .nv.shared.mul_mat_vec_q3_K_q8_1_cuda6 --------------------------
	.section	.nv.shared.mul_mat_vec_q3_K_q8_1_cuda6,"aw",@nobits
	.sectionflags	@""
	.align	4
.nv.shared.mul_mat_vec_q3_K_q8_1_cuda6:
	.zero		2560


//--------------------- .nv.shared.mul_mat_vec_q2_K_q8_1_cuda6 --------------------------
	.section	.nv.shared.mul_mat_vec_q2_K_q8_1_cuda6,"aw",@nobits
	.sectionflags	@""
	.align	4
.nv.shared.mul_mat_vec_q2_K_q8_1_cuda6:
	.zero		2560


//--------------------- .nv.shared.mul_mat_vec_q8_0_q8_1_cuda6 --------------------------
	.section	.nv.shared.mul_mat_vec_q8_0_q8_1_cuda6,"aw",@nobits
	.sectionflags	@""
	.align	4
.nv.shared.mul_mat_vec_q8_0_q8_1_cuda6:
	.zero		2560


//--------------------- .nv.shared.mul_mat_vec_q5_1_q8_1_cuda6 --------------------------
	.section	.nv.shared.mul_mat_vec_q5_1_q8_1_cuda6,"aw",@nobits
	.sectionflags	@""
	.align	4
.nv.shared.mul_mat_vec_q5_1_q8_1_cuda6:
	.zero		2560


//--------------------- .nv.shared.mul_mat_vec_q5_0_q8_1_cuda6 --------------------------
	.section	.nv.shared.mul_mat_vec_q5_0_q8_1_cuda6,"aw",@nobits
	.sectionflags	@""
	.align	4
.nv.shared.mul_mat_vec_q5_0_q8_1_cuda6:
	.zero		2560


//--------------------- .nv.shared.mul_mat_vec_q4_1_q8_1_cuda6 --------------------------
	.section	.nv.shared.mul_mat_vec_q4_1_q8_1_cuda6,"aw",@nobits
	.sectionflags	@""
	.align	4
.nv.shared.mul_mat_vec_q4_1_q8_1_cuda6:
	.zero		2560


//--------------------- .nv.shared.mul_mat_vec_q4_0_q8_1_cuda6 --------------------------
	.section	.nv.shared.mul_mat_vec_q4_0_q8_1_cuda6,"aw",@nobits
	.sectionflags	@""
	.align	4
.nv.shared.mul_mat_vec_q4_0_q8_1_cuda6:
	.zero		2560


//--------------------- .nv.shared.mul_mat_vec_q6_K_q8_1_cuda5 --------------------------
	.section	.nv.shared.mul_mat_vec_q6_K_q8_1_cuda5,"aw",@nobits
	.sectionflags	@""
	.align	4
.nv.shared.mul_mat_vec_q6_K_q8_1_cuda5:
	.zero		2304


//--------------------- .nv.shared.mul_mat_vec_q5_K_q8_1_cuda5 --------------------------
	.section	.nv.shared.mul_mat_vec_q5_K_q8_1_cuda5,"aw",@nobits
	.sectionflags	@""
	.align	4
.nv.shared.mul_mat_vec_q5_K_q8_1_cuda5:
	.zero		2304


//--------------------- .nv.shared.mul_mat_vec_q4_K_q8_1_cuda5 --------------------------
	.section	.nv.shared.mul_mat_vec_q4_K_q8_1_cuda5,"aw",@nobits
	.sectionflags	@""
	.align	4
.nv.shared.mul_mat_vec_q4_K_q8_1_cuda5:
	.zero		2304


//--------------------- .nv.shared.mul_mat_vec_q3_K_q8_1_cuda5 --------------------------
	.section	.nv.shared.mul_mat_vec_q3_K_q8_1_cuda5,"aw",@nobits
	.sectionflags	@""
	.align	4
.nv.shared.mul_mat_vec_q3_K_q8_1_cuda5:
	.zero		2304


//--------------------- .nv.shared.mul_mat_vec_q2_K_q8_1_cuda5 --------------------------
	.section	.nv.shared.mul_mat_vec_q2_K_q8_1_cuda5,"aw",@nobits
	.sectionflags	@""
	.align	4
.nv.shared.mul_mat_vec_q2_K_q8_1_cuda5:
	.zero		2304


//--------------------- .nv.shared.mul_mat_vec_q8_0_q8_1_cuda5 --------------------------
	.section	.nv.shared.mul_mat_vec_q8_0_q8_1_cuda5,"aw",@nobits
	.sectionflags	@""
	.align	4
.nv.shared.mul_mat_vec_q8_0_q8_1_cuda5:
	.zero		2304


//--------------------- .nv.shared.mul_mat_vec_q5_1_q8_1_cuda5 --------------------------
	.section	.nv.shared.mul_mat_vec_q5_1_q8_1_cuda5,"aw",@nobits
	.sectionflags	@""
	.align	4
.nv.shared.mul_mat_vec_q5_1_q8_1_cuda5:
	.zero		2304


//--------------------- .nv.shared.mul_mat_vec_q5_0_q8_1_cuda5 --------------------------
	.section	.nv.shared.mul_mat_vec_q5_0_q8_1_cuda5,"aw",@nobits
	.sectionflags	@""
	.align	4
.nv.shared.mul_mat_vec_q5_0_q8_1_cuda5:
	.zero		2304


//--------------------- .nv.shared.mul_mat_vec_q4_1_q8_1_cuda5 --------------------------
	.section	.nv.shared.mul_mat_vec_q4_1_q8_1_cuda5,"aw",@nobits
	.sectionflags	@""
	.align	4
.nv.shared.mul_mat_vec_q4_1_q8_1_cuda5:
	.zero		2304


//--------------------- .nv.shared.mul_mat_vec_q4_0_q8_1_cuda5 --------------------------
	.section	.nv.shared.mul_mat_vec_q4_0_q8_1_cuda5,"aw",@nobits
	.sectionflags	@""
	.align	4
.nv.shared.mul_mat_vec_q4_0_q8_1_cuda5:
	.zero		2304


//--------------------- .nv.shared.mul_mat_vec_q6_K_q8_1_cuda4 --------------------------
	.section	.nv.shared.mul_mat_vec_q6_K_q8_1_cuda4,"aw",@nobits
	.sectionflags	@""
	.align	4
.nv.shared.mul_mat_vec_q6_K_q8_1_cuda4:
	.zero		4096


//--------------------- .nv.shared.mul_mat_vec_q5_K_q8_1_cuda4 --------------------------
	.section	.nv.shared.mul_mat_vec_q5_K_q8_1_cuda4,"aw",@nobits
	.sectionflags	@""
	.align	4
.nv.shared.mul_mat_vec_q5_K_q8_1_cuda4:
	.zero		4096


//--------------------- .nv.shared.mul_mat_vec_q4_K_q8_1_cuda4 --------------------------
	.section	.nv.shared.mul_mat_vec_q4_K_q8_1_cuda4,"aw",@nobits
	.sectionflags	@""
	.align	4
.nv.shared.mul_mat_vec_q4_K_q8_1_cuda4:
	.zero		4096


//--------------------- .nv.shared.mul_mat_vec_q3_K_q8_1_cuda4 --------------------------
	.section	.nv.shared.mul_mat_vec_q3_K_q8_1_cuda4,"aw",@nobits
	.sectionflags	@""
	.align	4
.nv.shared.mul_mat_vec_q3_K_q8_1_cuda4:
	.zero		4096


//--------------------- .nv.shared.mul_mat_vec_q2_K_q8_1_cuda4 --------------------------
	.section	.nv.shared.mul_mat_vec_q2_K_q8_1_cuda4,"aw",@nobits
	.sectionflags	@""
	.align	4
.nv.shared.mul_mat_vec_q2_K_q8_1_cuda4:
	.zero		4096


//--------------------- .nv.shared.mul_mat_vec_q8_0_q8_1_cuda4 --------------------------
	.section	.nv.shared.mul_mat_vec_q8_0_q8_1_cuda4,"aw",@nobits
	.sectionflags	@""
	.align	4
.nv.shared.mul_mat_vec_q8_0_q8_1_cuda4:
	.zero		4096


//--------------------- .nv.shared.mul_mat_vec_q5_1_q8_1_cuda4 --------------------------
	.section	.nv.shared.mul_mat_vec_q5_1_q8_1_cuda4,"aw",@nobits
	.sectionflags	@""
	.align	4
.nv.shared.mul_mat_vec_q5_1_q8_1_cuda4:
	.zero		4096


//--------------------- .nv.shared.mul_mat_vec_q5_0_q8_1_cuda4 --------------------------
	.section	.nv.shared.mul_mat_vec_q5_0_q8_1_cuda4,"aw",@nobits
	.sectionflags	@""
	.align	4
.nv.shared.mul_mat_vec_q5_0_q8_1_cuda4:
	.zero		4096


//--------------------- .nv.shared.mul_mat_vec_q4_1_q8_1_cuda4 --------------------------
	.section	.nv.shared.mul_mat_vec_q4_1_q8_1_cuda4,"aw",@nobits
	.sectionflags	@""
	.align	4
.nv.shared.mul_mat_vec_q4_1_q8_1_cuda4:
	.zero		4096


//--------------------- .nv.shared.mul_mat_vec_q4_0_q8_1_cuda4 --------------------------
	.section	.nv.shared.mul_mat_vec_q4_0_q8_1_cuda4,"aw",@nobits
	.sectionflags	@""
	.align	4
.nv.shared.mul_mat_vec_q4_0_q8_1_cuda4:
	.zero		4096


//--------------------- .nv.shared.mul_mat_vec_q6_K_q8_1_cuda3 --------------------------
	.section	.nv.shared.mul_mat_vec_q6_K_q8_1_cuda3,"aw",@nobits
	.sectionflags	@""
	.align	4
.nv.shared.mul_mat_vec_q6_K_q8_1_cuda3:
	.zero		3328


//--------------------- .nv.shared.mul_mat_vec_q5_K_q8_1_cuda3 --------------------------
	.section	.nv.shared.mul_mat_vec_q5_K_q8_1_cuda3,"aw",@nobits
	.sectionflags	@""
	.align	4
.nv.shared.mul_mat_vec_q5_K_q8_1_cuda3:
	.zero		3328


//--------------------- .nv.shared.mul_mat_vec_q4_K_q8_1_cuda3 --------------------------
	.section	.nv.shared.mul_mat_vec_q4_K_q8_1_cuda3,"aw",@nobits
	.sectionflags	@""
	.align	4
.nv.shared.mul_mat_vec_q4_K_q8_1_cuda3:
	.zero		3328


//--------------------- .nv.shared.mul_mat_vec_q3_K_q8_1_cuda3 --------------------------
	.section	.nv.shared.mul_mat_vec_q3_K_q8_1_cuda3,"aw",@nobits
	.sectionflags	@""
	.align	4
.nv.shared.mul_mat_vec_q3_K_q8_1_cuda3:
	.zero		3328


//--------------------- .nv.shared.mul_mat_vec_q2_K_q8_1_cuda3 --------------------------
	.section	.nv.shared.mul_mat_vec_q2_K_q8_1_cuda3,"aw",@nobits
	.sectionflags	@""
	.align	4
.nv.shared.mul_mat_vec_q2_K_q8_1_cuda3:
	.zero		3328


//--------------------- .nv.shared.mul_mat_vec_q8_0_q8_1_cuda3 --------------------------
	.section	.nv.shared.mul_mat_vec_q8_0_q8_1_cuda3,"aw",@nobits
	.sectionflags	@""
	.align	4
.nv.shared.mul_mat_vec_q8_0_q8_1_cuda3:
	.zero		3328


//--------------------- .nv.shared.mul_mat_vec_q5_1_q8_1_cuda3 --------------------------
	.section	.nv.shared.mul_mat_vec_q5_1_q8_1_cuda3,"aw",@nobits
	.sectionflags	@""
	.align	4
.nv.shared.mul_mat_vec_q5_1_q8_1_cuda3:
	.zero		3328


//--------------------- .nv.shared.mul_mat_vec_q5_0_q8_1_cuda3 --------------------------
	.section	.nv.shared.mul_mat_vec_q5_0_q8_1_cuda3,"aw",@nobits
	.sectionflags	@""
	.align	4
.nv.shared.mul_mat_vec_q5_0_q8_1_cuda3:
	.zero		3328


//--------------------- .nv.shared.mul_mat_vec_q4_1_q8_1_cuda3 --------------------------
	.section	.nv.shared.mul_mat_vec_q4_1_q8_1_cuda3,"aw",@nobits
	.sectionflags	@""
	.align	4
.nv.shared.mul_mat_vec_q4_1_q8_1_cuda3:
	.zero		3328


//--------------------- .nv.shared.mul_mat_vec_q4_0_q8_1_cuda3 --------------------------
	.section	.nv.shared.mul_mat_vec_q4_0_q8_1_cuda3,"aw",@nobits
	.sectionflags	@""
	.align	4
.nv.shared.mul_mat_vec_q4_0_q8_1_cuda3:
	.zero		3328


//--------------------- .nv.shared.mul_mat_vec_q6_K_q8_1_cuda2 --------------------------
	.section	.nv.shared.mul_mat_vec_q6_K_q8_1_cuda2,"aw",@nobits
	.sectionflags	@""
	.align	4
.nv.shared.mul_mat_vec_q6_K_q8_1_cuda2:
	.zero		2560


//--------------------- .nv.shared.mul_mat_vec_q5_K_q8_1_cuda2 --------------------------
	.section	.nv.shared.mul_mat_vec_q5_K_q8_1_cuda2,"aw",@nobits
	.sectionflags	@""
	.align	4
.nv.shared.mul_mat_vec_q5_K_q8_1_cuda2:
	.zero		2560


//--------------------- .nv.shared.mul_mat_vec_q4_K_q8_1_cuda2 --------------------------
	.section	.nv.shared.mul_mat_vec_q4_K_q8_1_cuda2,"aw",@nobits
	.sectionflags	@""
	.align	4
.nv.shared.mul_mat_vec_q4_K_q8_1_cuda2:
	.zero		2560


//--------------------- .nv.shared.mul_mat_vec_q3_K_q8_1_cuda2 --------------------------
	.section	.nv.shared.mul_mat_vec_q3_K_q8_1_cuda2,"aw",@nobits
	.sectionflags	@""
	.align	4
.nv.shared.mul_mat_vec_q3_K_q8_1_cuda2:
	.zero		2560


//--------------------- .nv.shared.mul_mat_vec_q2_K_q8_1_cuda2 --------------------------
	.section	.nv.shared.mul_mat_vec_q2_K_q8_1_cuda2,"aw",@nobits
	.sectionflags	@""
	.align	4
.nv.shared.mul_mat_vec_q2_K_q8_1_cuda2:
	.zero		2560


//--------------------- .nv.shared.mul_mat_vec_q8_0_q8_1_cuda2 --------------------------
	.section	.nv.shared.mul_mat_vec_q8_0_q8_1_cuda2,"aw",@nobits
	.sectionflags	@""
	.align	4
.nv.shared.mul_mat_vec_q8_0_q8_1_cuda2:
	.zero		2560


//--------------------- .nv.shared.mul_mat_vec_q5_1_q8_1_cuda2 --------------------------
	.section	.nv.shared.mul_mat_vec_q5_1_q8_1_cuda2,"aw",@nobits
	.sectionflags	@""
	.align	4
.nv.shared.mul_mat_vec_q5_1_q8_1_cuda2:
	.zero		2560


//--------------------- .nv.shared.mul_mat_vec_q5_0_q8_1_cuda2 --------------------------
	.section	.nv.shared.mul_mat_vec_q5_0_q8_1_cuda2,"aw",@nobits
	.sectionflags	@""
	.align	4
.nv.shared.mul_mat_vec_q5_0_q8_1_cuda2:
	.zero		2560


//--------------------- .nv.shared.mul_mat_vec_q4_1_q8_1_cuda2 --------------------------
	.section	.nv.shared.mul_mat_vec_q4_1_q8_1_cuda2,"aw",@nobits
	.sectionflags	@""
	.align	4
.nv.shared.mul_mat_vec_q4_1_q8_1_cuda2:
	.zero		2560


//--------------------- .nv.shared.mul_mat_vec_q4_0_q8_1_cuda2 --------------------------
	.section	.nv.shared.mul_mat_vec_q4_0_q8_1_cuda2,"aw",@nobits
	.sectionflags	@""
	.align	4
.nv.shared.mul_mat_vec_q4_0_q8_1_cuda2:
	.zero		2560


//--------------------- .nv.shared.mul_mat_vec_q6_K_q8_1_cuda1 --------------------------
	.section	.nv.shared.mul_mat_vec_q6_K_q8_1_cuda1,"aw",@nobits
	.sectionflags	@""
	.align	4
.nv.shared.mul_mat_vec_q6_K_q8_1_cuda1:
	.zero		1408


//--------------------- .nv.shared.mul_mat_vec_q5_K_q8_1_cuda1 --------------------------
	.section	.nv.shared.mul_mat_vec_q5_K_q8_1_cuda1,"aw",@nobits
	.sectionflags	@""
	.align	4
.nv.shared.mul_mat_vec_q5_K_q8_1_cuda1:
	.zero		1408


//--------------------- .nv.shared.mul_mat_vec_q4_K_q8_1_cuda1 --------------------------
	.section	.nv.shared.mul_mat_vec_q4_K_q8_1_cuda1,"aw",@nobits
	.sectionflags	@""
	.align	4
.nv.shared.mul_mat_vec_q4_K_q8_1_cuda1:
	.zero		1408


//--------------------- .nv.shared.mul_mat_vec_q3_K_q8_1_cuda1 --------------------------
	.section	.nv.shared.mul_mat_vec_q3_K_q8_1_cuda1,"aw",@nobits
	.sectionflags	@""
	.align	4
.nv.shared.mul_mat_vec_q3_K_q8_1_cuda1:
	.zero		1408


//--------------------- .nv.shared.mul_mat_vec_q2_K_q8_1_cuda1 --------------------------
	.section	.nv.shared.mul_mat_vec_q2_K_q8_1_cuda1,"aw",@nobits
	.sectionflags	@""
	.align	4
.nv.shared.mul_mat_vec_q2_K_q8_1_cuda1:
	.zero		1408


//--------------------- .nv.shared.mul_mat_vec_q8_0_q8_1_cuda1 --------------------------
	.section	.nv.shared.mul_mat_vec_q8_0_q8_1_cuda1,"aw",@nobits
	.sectionflags	@""
	.align	4
.nv.shared.mul_mat_vec_q8_0_q8_1_cuda1:
	.zero		1408


//--------------------- .nv.shared.mul_mat_vec_q5_1_q8_1_cuda1 --------------------------
	.section	.nv.shared.mul_mat_vec_q5_1_q8_1_cuda1,"aw",@nobits
	.sectionflags	@""
	.align	4
.nv.shared.mul_mat_vec_q5_1_q8_1_cuda1:
	.zero		1408


//--------------------- .nv.shared.mul_mat_vec_q5_0_q8_1_cuda1 --------------------------
	.section	.nv.shared.mul_mat_vec_q5_0_q8_1_cuda1,"aw",@nobits
	.sectionflags	@""
	.align	4
.nv.shared.mul_mat_vec_q5_0_q8_1_cuda1:
	.zero		1408


//--------------------- .nv.shared.mul_mat_vec_q4_1_q8_1_cuda1 --------------------------
	.section	.nv.shared.mul_mat_vec_q4_1_q8_1_cuda1,"aw",@nobits
	.sectionflags	@""
	.align	4
.nv.shared.mul_mat_vec_q4_1_q8_1_cuda1:
	.zero		1408


//--------------------- .nv.shared.mul_mat_vec_q4_0_q8_1_cuda1 --------------------------
	.section	.nv.shared.mul_mat_vec_q4_0_q8_1_cuda1,"aw",@nobits
	.sectionflags	@""
	.align	4
.nv.shared.mul_mat_vec_q4_0_q8_1_cuda1:
	.zero		1408


//--------------------- .nv.constant0.mul_mat_q6_K --------------------------
	.section	.nv.constant0.mul_mat_q6_K,"a",@progbits
	.sectionflags	@""
	.align	4
.nv.constant0.mul_mat_q6_K:
	.zero		940


//--------------------- .nv.constant0.mul_mat_q5_K --------------------------
	.section	.nv.constant0.mul_mat_q5_K,"a",@progbits
	.sectionflags	@""
	.align	4
.nv.constant0.mul_mat_q5_K:
	.zero		940


//--------------------- .nv.constant0.mul_mat_q4_K --------------------------
	.section	.nv.constant0.mul_mat_q4_K,"a",@progbits
	.sectionflags	@""
	.align	4
.nv.constant0.mul_mat_q4_K:
	.zero		940


//--------------------- .nv.constant0.mul_mat_q3_K --------------------------
	.section	.nv.constant0.mul_mat_q3_K,"a",@progbits
	.sectionflags	@""
	.align	4
.nv.constant0.mul_mat_q3_K:
	.zero		940


//--------------------- .nv.constant0.mul_mat_q2_K --------------------------
	.section	.nv.constant0.mul_mat_q2_K,"a",@progbits
	.sectionflags	@""
	.align	4
.nv.constant0.mul_mat_q2_K:
	.zero		940


//--------------------- .nv.constant0.mul_mat_q8_0 --------------------------
	.section	.nv.constant0.mul_mat_q8_0,"a",@progbits
	.sectionflags	@""
	.align	4
.nv.constant0.mul_mat_q8_0:
	.zero		940


//--------------------- .nv.constant0.mul_mat_q5_1 --------------------------
	.section	.nv.constant0.mul_mat_q5_1,"a",@progbits
	.sectionflags	@""
	.align	4
.nv.constant0.mul_mat_q5_1:
	.zero		940


//--------------------- .nv.constant0.mul_mat_q5_0 --------------------------
	.section	.nv.constant0.mul_mat_q5_0,"a",@progbits
	.sectionflags	@""
	.align	4
.nv.constant0.mul_mat_q5_0:
	.zero		940


//--------------------- .nv.constant0.mul_mat_q4_1 --------------------------
	.section	.nv.constant0.mul_mat_q4_1,"a",@progbits
	.sectionflags	@""
	.align	4
.nv.constant0.mul_mat_q4_1:
	.zero		940


//--------------------- .nv.constant0.mul_mat_q4_0 --------------------------
	.section	.nv.constant0.mul_mat_q4_0,"a",@progbits
	.sectionflags	@""
	.align	4
.nv.constant0.mul_mat_q4_0:
	.zero		940


//--------------------- .nv.constant0.quantize_q8_1 --------------------------
	.section	.nv.constant0.quantize_q8_1,"a",@progbits
	.sectionflags	@""
	.align	4
.nv.constant0.quantize_q8_1:
	.zero		920


//--------------------- .nv.constant0.mul_mat_vec_q6_K_q8_1_cuda8 --------------------------
	.section	.nv.constant0.mul_mat_vec_q6_K_q8_1_cuda8,"a",@progbits
	.sectionflags	@""
	.align	4
.nv.constant0.mul_mat_vec_q6_K_q8_1_cuda8:
	.zero		936


//--------------------- .nv.constant0.mul_mat_vec_q5_K_q8_1_cuda8 --------------------------
	.section	.nv.constant0.mul_mat_vec_q5_K_q8_1_cuda8,"a",@progbits
	.sectionflags	@""
	.align	4
.nv.constant0.mul_mat_vec_q5_K_q8_1_cuda8:
	.zero		936


//--------------------- .nv.constant0.mul_mat_vec_q4_K_q8_1_cuda8 --------------------------
	.section	.nv.constant0.mul_mat_vec_q4_K_q8_1_cuda8,"a",@progbits
	.sectionflags	@""
	.align	4
.nv.constant0.mul_mat_vec_q4_K_q8_1_cuda8:
	.zero		936


//--------------------- .nv.constant0.mul_mat_vec_q3_K_q8_1_cuda8 --------------------------
	.section	.nv.constant0.mul_mat_vec_q3_K_q8_1_cuda8,"a",@progbits
	.sectionflags	@""
	.align	4
.nv.constant0.mul_mat_vec_q3_K_q8_1_cuda8:
	.zero		936


//--------------------- .nv.constant0.mul_mat_vec_q2_K_q8_1_cuda8 --------------------------
	.section	.nv.constant0.mul_mat_vec_q2_K_q8_1_cuda8,"a",@progbits
	.sectionflags	@""
	.align	4
.nv.constant0.mul_mat_vec_q2_K_q8_1_cuda8:
	.zero		936


//--------------------- .nv.constant0.mul_mat_vec_q8_0_q8_1_cuda8 --------------------------
	.section	.nv.constant0.mul_mat_vec_q8_0_q8_1_cuda8,"a",@progbits
	.sectionflags	@""
	.align	4
.nv.constant0.mul_mat_vec_q8_0_q8_1_cuda8:
	.zero		936


//--------------------- .nv.constant0.mul_mat_vec_q5_1_q8_1_cuda8 --------------------------
	.section	.nv.constant0.mul_mat_vec_q5_1_q8_1_cuda8,"a",@progbits
	.sectionflags	@""
	.align	4
.nv.constant0.mul_mat_vec_q5_1_q8_1_cuda8:
	.zero		936


//--------------------- .nv.constant0.mul_mat_vec_q5_0_q8_1_cuda8 --------------------------
	.section	.nv.constant0.mul_mat_vec_q5_0_q8_1_cuda8,"a",@progbits
	.sectionflags	@""
	.align	4
.nv.constant0.mul_mat_vec_q5_0_q8_1_cuda8:
	.zero		936


//--------------------- .nv.constant0.mul_mat_vec_q4_1_q8_1_cuda8 --------------------------
	.section	.nv.constant0.mul_mat_vec_q4_1_q8_1_cuda8,"a",@progbits
	.sectionflags	@""
	.align	4
.nv.constant0.mul_mat_vec_q4_1_q8_1_cuda8:
	.zero		936


//--------------------- .nv.constant0.mul_mat_vec_q4_0_q8_1_cuda8 --------------------------
	.section	.nv.constant0.mul_mat_vec_q4_0_q8_1_cuda8,"a",@progbits
	.sectionflags	@""
	.align	4
.nv.constant0.mul_mat_vec_q4_0_q8_1_cuda8:
	.zero		936


//--------------------- .nv.constant0.mul_mat_vec_q6_K_q8_1_cuda7 --------------------------
	.section	.nv.constant0.mul_mat_vec_q6_K_q8_1_cuda7,"a",@progbits
	.sectionflags	@""
	.align	4
.nv.constant0.mul_mat_vec_q6_K_q8_1_cuda7:
	.zero		936


//--------------------- .nv.constant0.mul_mat_vec_q5_K_q8_1_cuda7 --------------------------
	.section	.nv.constant0.mul_mat_vec_q5_K_q8_1_cuda7,"a",@progbits
	.sectionflags	@""
	.align	4
.nv.constant0.mul_mat_vec_q5_K_q8_1_cuda7:
	.zero		936


//--------------------- .nv.constant0.mul_mat_vec_q4_K_q8_1_cuda7 --------------------------
	.section	.nv.constant0.mul_mat_vec_q4_K_q8_1_cuda7,"a",@progbits
	.sectionflags	@""
	.align	4
.nv.constant0.mul_mat_vec_q4_K_q8_1_cuda7:
	.zero		936


//--------------------- .nv.constant0.mul_mat_vec_q3_K_q8_1_cuda7 --------------------------
	.section	.nv.constant0.mul_mat_vec_q3_K_q8_1_cuda7,"a",@progbits
	.sectionflags	@""
	.align	4
.nv.constant0.mul_mat_vec_q3_K_q8_1_cuda7:
	.zero		936


//--------------------- .nv.constant0.mul_mat_vec_q2_K_q8_1_cuda7 --------------------------
	.section	.nv.constant0.mul_mat_vec_q2_K_q8_1_cuda7,"a",@progbits
	.sectionflags	@""
	.align	4
.nv.constant0.mul_mat_vec_q2_K_q8_1_cuda7:
	.zero		936


//--------------------- .nv.constant0.mul_mat_vec_q8_0_q8_1_cuda7 --------------------------
	.section	.nv.constant0.mul_mat_vec_q8_0_q8_1_cuda7,"a",@progbits
	.sectionflags	@""
	.align	4
.nv.constant0.mul_mat_vec_q8_0_q8_1_cuda7:
	.zero		936


//--------------------- .nv.constant0.mul_mat_vec_q5_1_q8_1_cuda7 --------------------------
	.section	.nv.constant0.mul_mat_vec_q5_1_q8_1_cuda7,"a",@progbits
	.sectionflags	@""
	.align	4
.nv.constant0.mul_mat_vec_q5_1_q8_1_cuda7:
	.zero		936


//--------------------- .nv.constant0.mul_mat_vec_q5_0_q8_1_cuda7 --------------------------
	.section	.nv.constant0.mul_mat_vec_q5_0_q8_1_cuda7,"a",@progbits
	.sectionflags	@""
	.align	4
.nv.constant0.mul_mat_vec_q5_0_q8_1_cuda7:
	.zero		936


//--------------------- .nv.constant0.mul_mat_vec_q4_1_q8_1_cuda7 --------------------------
	.section	.nv.constant0.mul_mat_vec_q4_1_q8_1_cuda7,"a",@progbits
	.sectionflags	@""
	.align	4
.nv.constant0.mul_mat_vec_q4_1_q8_1_cuda7:
	.zero		936


//--------------------- .nv.constant0.mul_mat_vec_q4_0_q8_1_cuda7 --------------------------
	.section	.nv.constant0.mul_mat_vec_q4_0_q8_1_cuda7,"a",@progbits
	.sectionflags	@""
	.align	4
.nv.constant0.mul_mat_vec_q4_0_q8_1_cuda7:
	.zero		936


//--------------------- .nv.constant0.mul_mat_vec_q6_K_q8_1_cuda6 --------------------------
	.section	.nv.constant0.mul_mat_vec_q6_K_q8_1_cuda6,"a",@progbits
	.sectionflags	@""
	.align	4
.nv.constant0.mul_mat_vec_q6_K_q8_1_cuda6:
	.zero		936


//--------------------- .nv.constant0.mul_mat_vec_q5_K_q8_1_cuda6 --------------------------
	.section	.nv.constant0.mul_mat_vec_q5_K_q8_1_cuda6,"a",@progbits
	.sectionflags	@""
	.align	4
.nv.constant0.mul_mat_vec_q5_K_q8_1_cuda6:
	.zero		936


//--------------------- .nv.constant0.mul_mat_vec_q4_K_q8_1_cuda6 --------------------------
	.section	.nv.constant0.mul_mat_vec_q4_K_q8_1_cuda6,"a",@progbits
	.sectionflags	@""
	.align	4
.nv.constant0.mul_mat_vec_q4_K_q8_1_cuda6:
	.zero		936


//--------------------- .nv.constant0.mul_mat_vec_q3_K_q8_1_cuda6 --------------------------
	.section	.nv.constant0.mul_mat_vec_q3_K_q8_1_cuda6,"a",@progbits
	.sectionflags	@""
	.align	4
.nv.constant0.mul_mat_vec_q3_K_q8_1_cuda6:
	.zero		936


//--------------------- .nv.constant0.mul_mat_vec_q2_K_q8_1_cuda6 --------------------------
	.section	.nv.constant0.mul_mat_vec_q2_K_q8_1_cuda6,"a",@progbits
	.sectionflags	@""
	.align	4
.nv.constant0.mul_mat_vec_q2_K_q8_1_cuda6:
	.zero		936


//--------------------- .nv.constant0.mul_mat_vec_q8_0_q8_1_cuda6 --------------------------
	.section	.nv.constant0.mul_mat_vec_q8_0_q8_1_cuda6,"a",@progbits
	.sectionflags	@""
	.align	4
.nv.constant0.mul_mat_vec_q8_0_q8_1_cuda6:
	.zero		936


//--------------------- .nv.constant0.mul_mat_vec_q5_1_q8_1_cuda6 --------------------------
	.section	.nv.constant0.mul_mat_vec_q5_1_q8_1_cuda6,"a",@progbits
	.sectionflags	@""
	.align	4
.nv.constant0.mul_mat_vec_q5_1_q8_1_cuda6:
	.zero		936


//--------------------- .nv.constant0.mul_mat_vec_q5_0_q8_1_cuda6 --------------------------
	.section	.nv.constant0.mul_mat_vec_q5_0_q8_1_cuda6,"a",@progbits
	.sectionflags	@""
	.align	4
.nv.constant0.mul_mat_vec_q5_0_q8_1_cuda6:
	.zero		936


//--------------------- .nv.constant0.mul_mat_vec_q4_1_q8_1_cuda6 --------------------------
	.section	.nv.constant0.mul_mat_vec_q4_1_q8_1_cuda6,"a",@progbits
	.sectionflags	@""
	.align	4
.nv.constant0.mul_mat_vec_q4_1_q8_1_cuda6:
	.zero		936


//--------------------- .nv.constant0.mul_mat_vec_q4_0_q8_1_cuda6 --------------------------
	.section	.nv.constant0.mul_mat_vec_q4_0_q8_1_cuda6,"a",@progbits
	.sectionflags	@""
	.align	4
.nv.constant0.mul_mat_vec_q4_0_q8_1_cuda6:
	.zero		936


//--------------------- .nv.constant0.mul_mat_vec_q6_K_q8_1_cuda5 --------------------------
	.section	.nv.constant0.mul_mat_vec_q6_K_q8_1_cuda5,"a",@progbits
	.sectionflags	@""
	.align	4
.nv.constant0.mul_mat_vec_q6_K_q8_1_cuda5:
	.zero		936


//--------------------- .nv.constant0.mul_mat_vec_q5_K_q8_1_cuda5 --------------------------
	.section	.nv.constant0.mul_mat_vec_q5_K_q8_1_cuda5,"a",@progbits
	.sectionflags	@""
	.align	4
.nv.constant0.mul_mat_vec_q5_K_q8_1_cuda5:
	.zero		936


//--------------------- .nv.constant0.mul_mat_vec_q4_K_q8_1_cuda5 --------------------------
	.section	.nv.constant0.mul_mat_vec_q4_K_q8_1_cuda5,"a",@progbits
	.sectionflags	@""
	.align	4
.nv.constant0.mul_mat_vec_q4_K_q8_1_cuda5:
	.zero		936


//--------------------- .nv.constant0.mul_mat_vec_q3_K_q8_1_cuda5 --------------------------
	.section	.nv.constant0.mul_mat_vec_q3_K_q8_1_cuda5,"a",@progbits
	.sectionflags	@""
	.align	4
.nv.constant0.mul_mat_vec_q3_K_q8_1_cuda5:
	.zero		936


//--------------------- .nv.constant0.mul_mat_vec_q2_K_q8_1_cuda5 --------------------------
	.section	.nv.constant0.mul_mat_vec_q2_K_q8_1_cuda5,"a",@progbits
	.sectionflags	@""
	.align	4
.nv.constant0.mul_mat_vec_q2_K_q8_1_cuda5:
	.zero		936


//--------------------- .nv.constant0.mul_mat_vec_q8_0_q8_1_cuda5 --------------------------
	.section	.nv.constant0.mul_mat_vec_q8_0_q8_1_cuda5,"a",@progbits
	.sectionflags	@""
	.align	4
.nv.constant0.mul_mat_vec_q8_0_q8_1_cuda5:
	.zero		936


//--------------------- .nv.constant0.mul_mat_vec_q5_1_q8_1_cuda5 --------------------------
	.section	.nv.constant0.mul_mat_vec_q5_1_q8_1_cuda5,"a",@progbits
	.sectionflags	@""
	.align	4
.nv.constant0.mul_mat_vec_q5_1_q8_1_cuda5:
	.zero		936


//--------------------- .nv.constant0.mul_mat_vec_q5_0_q8_1_cuda5 --------------------------
	.section	.nv.constant0.mul_mat_vec_q5_0_q8_1_cuda5,"a",@progbits
	.sectionflags	@""
	.align	4
.nv.constant0.mul_mat_vec_q5_0_q8_1_cuda5:
	.zero		936


//--------------------- .nv.constant0.mul_mat_vec_q4_1_q8_1_cuda5 --------------------------
	.section	.nv.constant0.mul_mat_vec_q4_1_q8_1_cuda5,"a",@progbits
	.sectionflags	@""
	.align	4
.nv.constant0.mul_mat_vec_q4_1_q8_1_cuda5:
	.zero		936


//--------------------- .nv.constant0.mul_mat_vec_q4_0_q8_1_cuda5 --------------------------
	.section	.nv.constant0.mul_mat_vec_q4_0_q8_1_cuda5,"a",@progbits
	.sectionflags	@""
	.align	4
.nv.constant0.mul_mat_vec_q4_0_q8_1_cuda5:
	.zero		936


//--------------------- .nv.constant0.mul_mat_vec_q6_K_q8_1_cuda4 --------------------------
	.section	.nv.constant0.mul_mat_vec_q6_K_q8_1_cuda4,"a",@progbits
	.sectionflags	@""
	.align	4
.nv.constant0.mul_mat_vec_q6_K_q8_1_cuda4:
	.zero		936


//--------------------- .nv.constant0.mul_mat_vec_q5_K_q8_1_cuda4 --------------------------
	.section	.nv.constant0.mul_mat_vec_q5_K_q8_1_cuda4,"a",@progbits
	.sectionflags	@""
	.align	4
.nv.constant0.mul_mat_vec_q5_K_q8_1_cuda4:
	.zero		936


//--------------------- .nv.constant0.mul_mat_vec_q4_K_q8_1_cuda4 --------------------------
	.section	.nv.constant0.mul_mat_vec_q4_K_q8_1_cuda4,"a",@progbits
	.sectionflags	@""
	.align	4
.nv.constant0.mul_mat_vec_q4_K_q8_1_cuda4:
	.zero		936


//--------------------- .nv.constant0.mul_mat_vec_q3_K_q8_1_cuda4 --------------------------
	.section	.nv.constant0.mul_mat_vec_q3_K_q8_1_cuda4,"a",@progbits
	.sectionflags	@""
	.align	4
.nv.constant0.mul_mat_vec_q3_K_q8_1_cuda4:
	.zero		936


//--------------------- .nv.constant0.mul_mat_vec_q2_K_q8_1_cuda4 --------------------------
	.section	.nv.constant0.mul_mat_vec_q2_K_q8_1_cuda4,"a",@progbits
	.sectionflags	@""
	.align	4
.nv.constant0.mul_mat_vec_q2_K_q8_1_cuda4:
	.zero		936


//--------------------- .nv.constant0.mul_mat_vec_q8_0_q8_1_cuda4 --------------------------
	.section	.nv.constant0.mul_mat_vec_q8_0_q8_1_cuda4,"a",@progbits
	.sectionflags	@""
	.align	4
.nv.constant0.mul_mat_vec_q8_0_q8_1_cuda4:
	.zero		936


//--------------------- .nv.constant0.mul_mat_vec_q5_1_q8_1_cuda4 --------------------------
	.section	.nv.constant0.mul_mat_vec_q5_1_q8_1_cuda4,"a",@progbits
	.sectionflags	@""
	.align	4
.nv.constant0.mul_mat_vec_q5_1_q8_1_cuda4:
	.zero		936


//--------------------- .nv.constant0.mul_mat_vec_q5_0_q8_1_cuda4 --------------------------
	.section	.nv.constant0.mul_mat_vec_q5_0_q8_1_cuda4,"a",@progbits
	.sectionflags	@""
	.align	4
.nv.constant0.mul_mat_vec_q5_0_q8_1_cuda4:
	.zero		936


//--------------------- .nv.constant0.mul_mat_vec_q4_1_q8_1_cuda4 --------------------------
	.section	.nv.constant0.mul_mat_vec_q4_1_q8_1_cuda4,"a",@progbits
	.sectionflags	@""
	.align	4
.nv.constant0.mul_mat_vec_q4_1_q8_1_cuda4:
	.zero		936


//--------------------- .nv.constant0.mul_mat_vec_q4_0_q8_1_cuda4 --------------------------
	.section	.nv.constant0.mul_mat_vec_q4_0_q8_1_cuda4,"a",@progbits
	.sectionflags	@""
	.align	4
.nv.constant0.mul_mat_vec_q4_0_q8_1_cuda4:
	.zero		936


//--------------------- .nv.constant0.mul_mat_vec_q6_K_q8_1_cuda3 --------------------------
	.section	.nv.constant0.mul_mat_vec_q6_K_q8_1_cuda3,"a",@progbits
	.sectionflags	@""
	.align	4
.nv.constant0.mul_mat_vec_q6_K_q8_1_cuda3:
	.zero		936


//--------------------- .nv.constant0.mul_mat_vec_q5_K_q8_1_cuda3 --------------------------
	.section	.nv.constant0.mul_mat_vec_q5_K_q8_1_cuda3,"a",@progbits
	.sectionflags	@""
	.align	4
.nv.constant0.mul_mat_vec_q5_K_q8_1_cuda3:
	.zero		936


//--------------------- .nv.constant0.mul_mat_vec_q4_K_q8_1_cuda3 --------------------------
	.section	.nv.constant0.mul_mat_vec_q4_K_q8_1_cuda3,"a",@progbits
	.sectionflags	@""
	.align	4
.nv.constant0.mul_mat_vec_q4_K_q8_1_cuda3:
	.zero		936


//--------------------- .nv.constant0.mul_mat_vec_q3_K_q8_1_cuda3 --------------------------
	.section	.nv.constant0.mul_mat_vec_q3_K_q8_1_cuda3,"a",@progbits
	.sectionflags	@""
	.align	4
.nv.constant0.mul_mat_vec_q3_K_q8_1_cuda3:
	.zero		936


//--------------------- .nv.constant0.mul_mat_vec_q2_K_q8_1_cuda3 --------------------------
	.section	.nv.constant0.mul_mat_vec_q2_K_q8_1_cuda3,"a",@progbits
	.sectionflags	@""
	.align	4
.nv.constant0.mul_mat_vec_q2_K_q8_1_cuda3:
	.zero		936


//--------------------- .nv.constant0.mul_mat_vec_q8_0_q8_1_cuda3 --------------------------
	.section	.nv.constant0.mul_mat_vec_q8_0_q8_1_cuda3,"a",@progbits
	.sectionflags	@""
	.align	4
.nv.constant0.mul_mat_vec_q8_0_q8_1_cuda3:
	.zero		936


//--------------------- .nv.constant0.mul_mat_vec_q5_1_q8_1_cuda3 --------------------------
	.section	.nv.constant0.mul_mat_vec_q5_1_q8_1_cuda3,"a",@progbits
	.sectionflags	@""
	.align	4
.nv.constant0.mul_mat_vec_q5_1_q8_1_cuda3:
	.zero		936


//--------------------- .nv.constant0.mul_mat_vec_q5_0_q8_1_cuda3 --------------------------
	.section	.nv.constant0.mul_mat_vec_q5_0_q8_1_cuda3,"a",@progbits
	.sectionflags	@""
	.align	4
.nv.constant0.mul_mat_vec_q5_0_q8_1_cuda3:
	.zero		936


//--------------------- .nv.constant0.mul_mat_vec_q4_1_q8_1_cuda3 --------------------------
	.section	.nv.constant0.mul_mat_vec_q4_1_q8_1_cuda3,"a",@progbits
	.sectionflags	@""
	.align	4
.nv.constant0.mul_mat_vec_q4_1_q8_1_cuda3:
	.zero		936


//--------------------- .nv.constant0.mul_mat_vec_q4_0_q8_1_cuda3 --------------------------
	.section	.nv.constant0.mul_mat_vec_q4_0_q8_1_cuda3,"a",@progbits
	.sectionflags	@""
	.align	4
.nv.constant0.mul_mat_vec_q4_0_q8_1_cuda3:
	.zero		936


//--------------------- .nv.constant0.mul_mat_vec_q6_K_q8_1_cuda2 --------------------------
	.section	.nv.constant0.mul_mat_vec_q6_K_q8_1_cuda2,"a",@progbits
	.sectionflags	@""
	.align	4
.nv.constant0.mul_mat_vec_q6_K_q8_1_cuda2:
	.zero		936


//--------------------- .nv.constant0.mul_mat_vec_q5_K_q8_1_cuda2 --------------------------
	.section	.nv.constant0.mul_mat_vec_q5_K_q8_1_cuda2,"a",@progbits
	.sectionflags	@""
	.align	4
.nv.constant0.mul_mat_vec_q5_K_q8_1_cuda2:
	.zero		936


//--------------------- .nv.constant0.mul_mat_vec_q4_K_q8_1_cuda2 --------------------------
	.section	.nv.constant0.mul_mat_vec_q4_K_q8_1_cuda2,"a",@progbits
	.sectionflags	@""
	.align	4
.nv.constant0.mul_mat_vec_q4_K_q8_1_cuda2:
	.zero		936


//--------------------- .nv.constant0.mul_mat_vec_q3_K_q8_1_cuda2 --------------------------
	.section	.nv.constant0.mul_mat_vec_q3_K_q8_1_cuda2,"a",@progbits
	.sectionflags	@""
	.align	4
.nv.constant0.mul_mat_vec_q3_K_q8_1_cuda2:
	.zero		936


//--------------------- .nv.constant0.mul_mat_vec_q2_K_q8_1_cuda2 --------------------------
	.section	.nv.constant0.mul_mat_vec_q2_K_q8_1_cuda2,"a",@progbits
	.sectionflags	@""
	.align	4
.nv.constant0.mul_mat_vec_q2_K_q8_1_cuda2:
	.zero		936


//--------------------- .nv.constant0.mul_mat_vec_q8_0_q8_1_cuda2 --------------------------
	.section	.nv.constant0.mul_mat_vec_q8_0_q8_1_cuda2,"a",@progbits
	.sectionflags	@""
	.align	4
.nv.constant0.mul_mat_vec_q8_0_q8_1_cuda2:
	.zero		936


//--------------------- .nv.constant0.mul_mat_vec_q5_1_q8_1_cuda2 --------------------------
	.section	.nv.constant0.mul_mat_vec_q5_1_q8_1_cuda2,"a",@progbits
	.sectionflags	@""
	.align	4
.nv.constant0.mul_mat_vec_q5_1_q8_1_cuda2:
	.zero		936


//--------------------- .nv.constant0.mul_mat_vec_q5_0_q8_1_cuda2 --------------------------
	.section	.nv.constant0.mul_mat_vec_q5_0_q8_1_cuda2,"a",@progbits
	.sectionflags	@""
	.align	4
.nv.constant0.mul_mat_vec_q5_0_q8_1_cuda2:
	.zero		936


//--------------------- .nv.constant0.mul_mat_vec_q4_1_q8_1_cuda2 --------------------------
	.section	.nv.constant0.mul_mat_vec_q4_1_q8_1_cuda2,"a",@progbits
	.sectionflags	@""
	.align	4
.nv.constant0.mul_mat_vec_q4_1_q8_1_cuda2:
	.zero		936


//--------------------- .nv.constant0.mul_mat_vec_q4_0_q8_1_cuda2 --------------------------
	.section	.nv.constant0.mul_mat_vec_q4_0_q8_1_cuda2,"a",@progbits
	.sectionflags	@""
	.align	4
.nv.constant0.mul_mat_vec_q4_0_q8_1_cuda2:
	.zero		936


//--------------------- .nv.constant0.mul_mat_vec_q6_K_q8_1_cuda1 --------------------------
	.section	.nv.constant0.mul_mat_vec_q6_K_q8_1_cuda1,"a",@progbits
	.sectionflags	@""
	.align	4
.nv.constant0.mul_mat_vec_q6_K_q8_1_cuda1:
	.zero		936


//--------------------- .nv.constant0.mul_mat_vec_q5_K_q8_1_cuda1 --------------------------
	.section	.nv.constant0.mul_mat_vec_q5_K_q8_1_cuda1,"a",@progbits
	.sectionflags	@""
	.align	4
.nv.constant0.mul_mat_vec_q5_K_q8_1_cuda1:
	.zero		936


//--------------------- .nv.constant0.mul_mat_vec_q4_K_q8_1_cuda1 --------------------------
	.section	.nv.constant0.mul_mat_vec_q4_K_q8_1_cuda1,"a",@progbits
	.sectionflags	@""
	.align	4
.nv.constant0.mul_mat_vec_q4_K_q8_1_cuda1:
	.zero		936


//--------------------- .nv.constant0.mul_mat_vec_q3_K_q8_1_cuda1 --------------------------
	.section	.nv.constant0.mul_mat_vec_q3_K_q8_1_cuda1,"a",@progbits
	.sectionflags	@""
	.align	4
.nv.constant0.mul_mat_vec_q3_K_q8_1_cuda1:
	.zero		936


//--------------------- .nv.constant0.mul_mat_vec_q2_K_q8_1_cuda1 --------------------------
	.section	.nv.constant0.mul_mat_vec_q2_K_q8_1_cuda1,"a",@progbits
	.sectionflags	@""
	.align	4
.nv.constant0.mul_mat_vec_q2_K_q8_1_cuda1:
	.zero		936


//--------------------- .nv.constant0.mul_mat_vec_q8_0_q8_1_cuda1 --------------------------
	.section	.nv.constant0.mul_mat_vec_q8_0_q8_1_cuda1,"a",@progbits
	.sectionflags	@""
	.align	4
.nv.constant0.mul_mat_vec_q8_0_q8_1_cuda1:
	.zero		936


//--------------------- .nv.constant0.mul_mat_vec_q5_1_q8_1_cuda1 --------------------------
	.section	.nv.constant0.mul_mat_vec_q5_1_q8_1_cuda1,"a",@progbits
	.sectionflags	@""
	.align	4
.nv.constant0.mul_mat_vec_q5_1_q8_1_cuda1:
	.zero		936


//--------------------- .nv.constant0.mul_mat_vec_q5_0_q8_1_cuda1 --------------------------
	.section	.nv.constant0.mul_mat_vec_q5_0_q8_1_cuda1,"a",@progbits
	.sectionflags	@""
	.align	4
.nv.constant0.mul_mat_vec_q5_0_q8_1_cuda1:
	.zero		936


//--------------------- .nv.constant0.mul_mat_vec_q4_1_q8_1_cuda1 --------------------------
	.section	.nv.constant0.mul_mat_vec_q4_1_q8_1_cuda1,"a",@progbits
	.sectionflags	@""
	.align	4
.nv.constant0.mul_mat_vec_q4_1_q8_1_cuda1:
	.zero		936


//--------------------- .nv.constant0.mul_mat_vec_q4_0_q8_1_cuda1 --------------------------
	.section	.nv.constant0.mul_mat_vec_q4_0_q8_1_cuda1,"a",@progbits
	.sectionflags	@""
	.align	4
.nv.constant0.mul_mat_vec_q4_0_q8_1_cuda1:
	.zero		936


//--------------------- .nv.constant0.dequantize_mul_mat_vec_q6_k --------------------------
	.section	.nv.constant0.dequantize_mul_mat_vec_q6_k,"a",@progbits
	.sectionflags	@""
	.align	4
.nv.constant0.dequantize_mul_mat_vec_q6_k:
	.zero		928


//--------------------- .nv.constant0.dequantize_mul_mat_vec_q5_k --------------------------
	.section	.nv.constant0.dequantize_mul_mat_vec_q5_k,"a",@progbits
	.sectionflags	@""
	.align	4
.nv.constant0.dequantize_mul_mat_vec_q5_k:
	.zero		924


//--------------------- .nv.constant0.dequantize_mul_mat_vec_q4_k --------------------------
	.section	.nv.constant0.dequantize_mul_mat_vec_q4_k,"a",@progbits
	.sectionflags	@""
	.align	4
.nv.constant0.dequantize_mul_mat_vec_q4_k:
	.zero		928


//--------------------- .nv.constant0.dequantize_mul_mat_vec_q3_k --------------------------
	.section	.nv.constant0.dequantize_mul_mat_vec_q3_k,"a",@progbits
	.sectionflags	@""
	.align	4
.nv.constant0.dequantize_mul_mat_vec_q3_k:
	.zero		928


//--------------------- .nv.constant0.dequantize_mul_mat_vec_q2_k --------------------------
	.section	.nv.constant0.dequantize_mul_mat_vec_q2_k,"a",@progbits
	.sectionflags	@""
	.align	4
.nv.constant0.dequantize_mul_mat_vec_q2_k:
	.zero		928


//--------------------- .nv.constant0.dequantize_mul_mat_vec_q8_0_cuda --------------------------
	.section	.nv.constant0.dequantize_mul_mat_vec_q8_0_cuda,"a",@progbits
	.sectionflags	@""
	.align	4
.nv.constant0.dequantize_mul_mat_vec_q8_0_cuda:
	.zero		928


//--------------------- .nv.constant0.dequantize_mul_mat_vec_q5_1_cuda --------------------------
	.section	.nv.constant0.dequantize_mul_mat_vec_q5_1_cuda,"a",@progbits
	.sectionflags	@""
	.align	4
.nv.constant0.dequantize_mul_mat_vec_q5_1_cuda:
	.zero		928


//--------------------- .nv.constant0.dequantize_mul_mat_vec_q5_0_cuda --------------------------
	.section	.nv.constant0.dequantize_mul_mat_vec_q5_0_cuda,"a",@progbits
	.sectionflags	@""
	.align	4
.nv.constant0.dequantize_mul_mat_vec_q5_0_cuda:
	.zero		928


//--------------------- .nv.constant0.dequantize_mul_mat_vec_q4_1_cuda --------------------------
	.section	.nv.constant0.dequantize_mul_mat_vec_q4_1_cuda,"a",@progbits
	.sectionflags	@""
	.align	4
.nv.constant0.dequantize_mul_mat_vec_q4_1_cuda:
	.zero		928


//--------------------- .nv.constant0.dequantize_mul_mat_vec_q4_0_cuda --------------------------
	.section	.nv.constant0.dequantize_mul_mat_vec_q4_0_cuda,"a",@progbits
	.sectionflags	@""
	.align	4
.nv.constant0.dequantize_mul_mat_vec_q4_0_cuda:
	.zero		928


//--------------------- .nv.constant0.dequantize_block_q8_0_f16 --------------------------
	.section	.nv.constant0.dequantize_block_q8_0_f16,"a",@progbits
	.sectionflags	@""
	.align	4
.nv.constant0.dequantize_block_q8_0_f16:
	.zero		916


//--------------------- .nv.constant0.dequantize_block_q8_0_f32 --------------------------
	.section	.nv.constant0.dequantize_block_q8_0_f32,"a",@progbits
	.sectionflags	@""
	.align	4
.nv.constant0.dequantize_block_q8_0_f32:
	.zero		916


//--------------------- .nv.constant0.dequantize_block_q5_1_f16 --------------------------
	.section	.nv.constant0.dequantize_block_q5_1_f16,"a",@progbits
	.sectionflags	@""
	.align	4
.nv.constant0.dequantize_block_q5_1_f16:
	.zero		916


//--------------------- .nv.constant0.dequantize_block_q5_1_f32 --------------------------
	.section	.nv.constant0.dequantize_block_q5_1_f32,"a",@progbits
	.sectionflags	@""
	.align	4
.nv.constant0.dequantize_block_q5_1_f32:
	.zero		916


//--------------------- .nv.constant0.dequantize_block_q5_0_f16 --------------------------
	.section	.nv.constant0.dequantize_block_q5_0_f16,"a",@progbits
	.sectionflags	@""
	.align	4
.nv.constant0.dequantize_block_q5_0_f16:
	.zero		916


//--------------------- .nv.constant0.dequantize_block_q5_0_f32 --------------------------
	.section	.nv.constant0.dequantize_block_q5_0_f32,"a",@progbits
	.sectionflags	@""
	.align	4
.nv.constant0.dequantize_block_q5_0_f32:
	.zero		916


//--------------------- .nv.constant0.dequantize_block_q4_1_f16 --------------------------
	.section	.nv.constant0.dequantize_block_q4_1_f16,"a",@progbits
	.sectionflags	@""
	.align	4
.nv.constant0.dequantize_block_q4_1_f16:
	.zero		916


//--------------------- .nv.constant0.dequantize_block_q4_1_f32 --------------------------
	.section	.nv.constant0.dequantize_block_q4_1_f32,"a",@progbits
	.sectionflags	@""
	.align	4
.nv.constant0.dequantize_block_q4_1_f32:
	.zero		916


//--------------------- .nv.constant0.dequantize_block_q4_0_f16 --------------------------
	.section	.nv.constant0.dequantize_block_q4_0_f16,"a",@progbits
	.sectionflags	@""
	.align	4
.nv.constant0.dequantize_block_q4_0_f16:
	.zero		916


//--------------------- .nv.constant0.dequantize_block_q4_0_f32 --------------------------
	.section	.nv.constant0.dequantize_block_q4_0_f32,"a",@progbits
	.sectionflags	@""
	.align	4
.nv.constant0.dequantize_block_q4_0_f32:
	.zero		916


//--------------------- .nv.constant0.dequantize_block_q8_K_f16 --------------------------
	.section	.nv.constant0.dequantize_block_q8_K_f16,"a",@progbits
	.sectionflags	@""
	.align	4
.nv.constant0.dequantize_block_q8_K_f16:
	.zero		912


//--------------------- .nv.constant0.dequantize_block_q8_K_f32 --------------------------
	.section	.nv.constant0.dequantize_block_q8_K_f32,"a",@progbits
	.sectionflags	@""
	.align	4
.nv.constant0.dequantize_block_q8_K_f32:
	.zero		912


//--------------------- .nv.constant0.dequantize_block_q6_K_f16 --------------------------
	.section	.nv.constant0.dequantize_block_q6_K_f16,"a",@progbits
	.sectionflags	@""
	.align	4
.nv.constant0.dequantize_block_q6_K_f16:
	.zero		912


//--------------------- .nv.constant0.dequantize_block_q6_K_f32 --------------------------
	.section	.nv.constant0.dequantize_block_q6_K_f32,"a",@progbits
	.sectionflags	@""
	.align	4
.nv.constant0.dequantize_block_q6_K_f32:
	.zero		912


//--------------------- .nv.constant0.dequantize_block_q5_K_f16 --------------------------
	.section	.nv.constant0.dequantize_block_q5_K_f16,"a",@progbits
	.sectionflags	@""
	.align	4
.nv.constant0.dequantize_block_q5_K_f16:
	.zero		912


//--------------------- .nv.constant0.dequantize_block_q5_K_f32 --------------------------
	.section	.nv.constant0.dequantize_block_q5_K_f32,"a",@progbits
	.sectionflags	@""
	.align	4
.nv.constant0.dequantize_block_q5_K_f32:
	.zero		912


//--------------------- .nv.constant0.dequantize_block_q4_K_f16 --------------------------
	.section	.nv.constant0.dequantize_block_q4_K_f16,"a",@progbits
	.sectionflags	@""
	.align	4
.nv.constant0.dequantize_block_q4_K_f16:
	.zero		912


//--------------------- .nv.constant0.dequantize_block_q4_K_f32 --------------------------
	.section	.nv.constant0.dequantize_block_q4_K_f32,"a",@progbits
	.sectionflags	@""
	.align	4
.nv.constant0.dequantize_block_q4_K_f32:
	.zero		912


//--------------------- .nv.constant0.dequantize_block_q3_K_f16 --------------------------
	.section	.nv.constant0.dequantize_block_q3_K_f16,"a",@progbits
	.sectionflags	@""
	.align	4
.nv.constant0.dequantize_block_q3_K_f16:
	.zero		912


//--------------------- .nv.constant0.dequantize_block_q3_K_f32 --------------------------
	.section	.nv.constant0.dequantize_block_q3_K_f32,"a",@progbits
	.sectionflags	@""
	.align	4
.nv.constant0.dequantize_block_q3_K_f32:
	.zero		912


//--------------------- .nv.constant0.dequantize_block_q2_K_f16 --------------------------
	.section	.nv.constant0.dequantize_block_q2_K_f16,"a",@progbits
	.sectionflags	@""
	.align	4
.nv.constant0.dequantize_block_q2_K_f16:
	.zero		912


//--------------------- .nv.constant0.dequantize_block_q2_K_f32 --------------------------
	.section	.nv.constant0.dequantize_block_q2_K_f32,"a",@progbits
	.sectionflags	@""
	.align	4
.nv.constant0.dequantize_block_q2_K_f32:
	.zero		912


//--------------------- SYMBOLS --------------------------

	.type		.nv.reservedSmem.offset0,@object
	.size		.nv.reservedSmem.offset0,0x4
	.type		.nv.reservedSmem.cap,@object
	.size		.nv.reservedSmem.cap,0x4
